	.target	sm_90a

	.elftype	@"ET_EXEC"


//--------------------- .note.nv.tkinfo           --------------------------
	.section	.note.nv.tkinfo,"",@"SHT_NOTE"
	.sectionflags	@"SHF_NOTE_NV_TKINFO"
	.tkinfo
        /*0018*/ 	.word	0x00000002
        /*0030*/ 	.string	""
        /*0030*/ 	.string	"ptxas"
        /*0030*/ 	.string	"Cuda compilation tools, release 13.0, V13.0.88"
        /*0030*/ 	.string	"Build cuda_13.0.r13.0/compiler.36424714_0"
        /*0030*/ 	.string	"-arch sm_90a -m 64 "



//--------------------- .note.nv.cuinfo           --------------------------
	.section	.note.nv.cuinfo,"",@"SHT_NOTE"
	.sectionflags	@"SHF_NOTE_NV_CUINFO"
        /*0018*/ 	.short	0x0002
        /*001a*/ 	.short	0x005a
        /*001c*/ 	.short	0x0082
	.zero		2


//--------------------- .nv.info                  --------------------------
	.section	.nv.info,"",@"SHT_CUDA_INFO"
	.align	4


	//----- nvinfo : EIATTR_REGCOUNT
	.align		4
        /*0000*/ 	.byte	0x04, 0x2f
        /*0002*/ 	.short	(.L_35 - .L_34)
	.align		4
.L_34:
        /*0004*/ 	.word	index@(_ZN7cutlass13device_kernelIN5flash11enable_sm90INS1_16FlashAttnFwdSm90INS1_25CollectiveMainloopFwdSm90ILi2EN4cute5tupleIJNS5_1CILi1EEES8_S8_EEENS6_IJNS7_ILi128EEENS7_ILi96EEENS7_ILi64EEEEEELi256ENS_6half_tEfNS_4arch4Sm90ELb1ELb0ELb1ELb1ELb0ELb1ELb1ELb1ELb0ELb0ELb0ELb0EEENS1_21CollectiveEpilogueFwdINS6_IJSA_NS7_ILi256EEESB_EEES9_SE_SG_Li256ELb1ELb0ELb0ELb0EEENS1_36VarlenDynamicPersistentTileSchedulerILi128ELi96ELi256ELi32ELb0ELb0ELb1ELb1ELb1ELb1EEEEEEEEEvNT_6ParamsE)
        /*0008*/ 	.word	0x000000a8


	//----- nvinfo : EIATTR_FRAME_SIZE
	.align		4
.L_35:
        /*000c*/ 	.byte	0x04, 0x11
        /*000e*/ 	.short	(.L_37 - .L_36)
	.align		4
.L_36:
        /*0010*/ 	.word	index@(_ZN7cutlass13device_kernelIN5flash11enable_sm90INS1_16FlashAttnFwdSm90INS1_25CollectiveMainloopFwdSm90ILi2EN4cute5tupleIJNS5_1CILi1EEES8_S8_EEENS6_IJNS7_ILi128EEENS7_ILi96EEENS7_ILi64EEEEEELi256ENS_6half_tEfNS_4arch4Sm90ELb1ELb0ELb1ELb1ELb0ELb1ELb1ELb1ELb0ELb0ELb0ELb0EEENS1_21CollectiveEpilogueFwdINS6_IJSA_NS7_ILi256EEESB_EEES9_SE_SG_Li256ELb1ELb0ELb0ELb0EEENS1_36VarlenDynamicPersistentTileSchedulerILi128ELi96ELi256ELi32ELb0ELb0ELb1ELb1ELb1ELb1EEEEEEEEEvNT_6ParamsE)
        /*0014*/ 	.word	0x00000078


	//----- nvinfo : EIATTR_REGCOUNT
	.align		4
.L_37:
        /*0018*/ 	.byte	0x04, 0x2f
        /*001a*/ 	.short	(.L_39 - .L_38)
	.align		4
.L_38:
        /*001c*/ 	.word	index@(_ZN7cutlass13device_kernelIN5flash11enable_sm90INS1_16FlashAttnFwdSm90INS1_25CollectiveMainloopFwdSm90ILi2EN4cute5tupleIJNS5_1CILi1EEES8_S8_EEENS6_IJNS7_ILi128EEENS7_ILi96EEENS7_ILi64EEEEEELi256ENS_6half_tEfNS_4arch4Sm90ELb1ELb0ELb1ELb1ELb0ELb0ELb1ELb1ELb0ELb0ELb0ELb0EEENS1_21CollectiveEpilogueFwdINS6_IJSA_NS7_ILi256EEESB_EEES9_SE_SG_Li256ELb1ELb0ELb0ELb0EEENS1_36VarlenDynamicPersistentTileSchedulerILi128ELi96ELi256ELi32ELb0ELb0ELb1ELb1ELb1ELb1EEEEEEEEEvNT_6ParamsE)
        /*0020*/ 	.word	0x000000a8


	//----- nvinfo : EIATTR_FRAME_SIZE
	.align		4
.L_39:
        /*0024*/ 	.byte	0x04, 0x11
        /*0026*/ 	.short	(.L_41 - .L_40)
	.align		4
.L_40:
        /*0028*/ 	.word	index@(_ZN7cutlass13device_kernelIN5flash11enable_sm90INS1_16FlashAttnFwdSm90INS1_25CollectiveMainloopFwdSm90ILi2EN4cute5tupleIJNS5_1CILi1EEES8_S8_EEENS6_IJNS7_ILi128EEENS7_ILi96EEENS7_ILi64EEEEEELi256ENS_6half_tEfNS_4arch4Sm90ELb1ELb0ELb1ELb1ELb0ELb0ELb1ELb1ELb0ELb0ELb0ELb0EEENS1_21CollectiveEpilogueFwdINS6_IJSA_NS7_ILi256EEESB_EEES9_SE_SG_Li256ELb1ELb0ELb0ELb0EEENS1_36VarlenDynamicPersistentTileSchedulerILi128ELi96ELi256ELi32ELb0ELb0ELb1ELb1ELb1ELb1EEEEEEEEEvNT_6ParamsE)
        /*002c*/ 	.word	0x00000028


	//----- nvinfo : EIATTR_REGCOUNT
	.align		4
.L_41:
        /*0030*/ 	.byte	0x04, 0x2f
        /*0032*/ 	.short	(.L_43 - .L_42)
	.align		4
.L_42:
        /*0034*/ 	.word	index@(_ZN7cutlass13device_kernelIN5flash11enable_sm90INS1_16FlashAttnFwdSm90INS1_25CollectiveMainloopFwdSm90ILi2EN4cute5tupleIJNS5_1CILi1EEES8_S8_EEENS6_IJNS7_ILi128EEENS7_ILi96EEENS7_ILi64EEEEEELi256ENS_6half_tEfNS_4arch4Sm90ELb1ELb0ELb1ELb1ELb0ELb1ELb0ELb1ELb0ELb0ELb0ELb0EEENS1_21CollectiveEpilogueFwdINS6_IJSA_NS7_ILi256EEESB_EEES9_SE_SG_Li256ELb1ELb0ELb0ELb0EEENS1_36VarlenDynamicPersistentTileSchedulerILi128ELi96ELi256ELi32ELb0ELb0ELb1ELb1ELb1ELb1EEEEEEEEEvNT_6ParamsE)
        /*0038*/ 	.word	0x000000a8


	//----- nvinfo : EIATTR_FRAME_SIZE
	.align		4
.L_43:
        /*003c*/ 	.byte	0x04, 0x11
        /*003e*/ 	.short	(.L_45 - .L_44)
	.align		4
.L_44:
        /*0040*/ 	.word	index@(_ZN7cutlass13device_kernelIN5flash11enable_sm90INS1_16FlashAttnFwdSm90INS1_25CollectiveMainloopFwdSm90ILi2EN4cute5tupleIJNS5_1CILi1EEES8_S8_EEENS6_IJNS7_ILi128EEENS7_ILi96EEENS7_ILi64EEEEEELi256ENS_6half_tEfNS_4arch4Sm90ELb1ELb0ELb1ELb1ELb0ELb1ELb0ELb1ELb0ELb0ELb0ELb0EEENS1_21CollectiveEpilogueFwdINS6_IJSA_NS7_ILi256EEESB_EEES9_SE_SG_Li256ELb1ELb0ELb0ELb0EEENS1_36VarlenDynamicPersistentTileSchedulerILi128ELi96ELi256ELi32ELb0ELb0ELb1ELb1ELb1ELb1EEEEEEEEEvNT_6ParamsE)
        /*0044*/ 	.word	0x00000030


	//----- nvinfo : EIATTR_REGCOUNT
	.align		4
.L_45:
        /*0048*/ 	.byte	0x04, 0x2f
        /*004a*/ 	.short	(.L_47 - .L_46)
	.align		4
.L_46:
        /*004c*/ 	.word	index@(_ZN7cutlass13device_kernelIN5flash11enable_sm90INS1_16FlashAttnFwdSm90INS1_25CollectiveMainloopFwdSm90ILi2EN4cute5tupleIJNS5_1CILi1EEES8_S8_EEENS6_IJNS7_ILi128EEENS7_ILi96EEENS7_ILi64EEEEEELi256ENS_6half_tEfNS_4arch4Sm90ELb1ELb0ELb1ELb1ELb0ELb0ELb0ELb1ELb0ELb0ELb0ELb0EEENS1_21CollectiveEpilogueFwdINS6_IJSA_NS7_ILi256EEESB_EEES9_SE_SG_Li256ELb1ELb0ELb0ELb0EEENS1_36VarlenDynamicPersistentTileSchedulerILi128ELi96ELi256ELi32ELb0ELb0ELb1ELb1ELb1ELb1EEEEEEEEEvNT_6ParamsE)
        /*0050*/ 	.word	0x000000a8


	//----- nvinfo : EIATTR_FRAME_SIZE
	.align		4
.L_47:
        /*0054*/ 	.byte	0x04, 0x11
        /*0056*/ 	.short	(.L_49 - .L_48)
	.align		4
.L_48:
        /*0058*/ 	.word	index@(_ZN7cutlass13device_kernelIN5flash11enable_sm90INS1_16FlashAttnFwdSm90INS1_25CollectiveMainloopFwdSm90ILi2EN4cute5tupleIJNS5_1CILi1EEES8_S8_EEENS6_IJNS7_ILi128EEENS7_ILi96EEENS7_ILi64EEEEEELi256ENS_6half_tEfNS_4arch4Sm90ELb1ELb0ELb1ELb1ELb0ELb0ELb0ELb1ELb0ELb0ELb0ELb0EEENS1_21CollectiveEpilogueFwdINS6_IJSA_NS7_ILi256EEESB_EEES9_SE_SG_Li256ELb1ELb0ELb0ELb0EEENS1_36VarlenDynamicPersistentTileSchedulerILi128ELi96ELi256ELi32ELb0ELb0ELb1ELb1ELb1ELb1EEEEEEEEEvNT_6ParamsE)
        /*005c*/ 	.word	0x00000028


	//----- nvinfo : EIATTR_REGCOUNT
	.align		4
.L_49:
        /*0060*/ 	.byte	0x04, 0x2f
        /*0062*/ 	.short	(.L_51 - .L_50)
	.align		4
.L_50:
        /*0064*/ 	.word	index@(_ZN7cutlass13device_kernelIN5flash11enable_sm90INS1_16FlashAttnFwdSm90INS1_25CollectiveMainloopFwdSm90ILi2EN4cute5tupleIJNS5_1CILi1EEES8_S8_EEENS6_IJNS7_ILi128EEENS7_ILi96EEENS7_ILi64EEEEEELi256ENS_6half_tEfNS_4arch4Sm90ELb1ELb0ELb1ELb0ELb0ELb0ELb1ELb1ELb0ELb0ELb0ELb0EEENS1_21CollectiveEpilogueFwdINS6_IJSA_NS7_ILi256EEESB_EEES9_SE_SG_Li256ELb0ELb0ELb0ELb0EEENS1_30DynamicPersistentTileSchedulerILi256ELi32ELb0ELb0ELb1EEEEEEEEEvNT_6ParamsE)
        /*0068*/ 	.word	0x000000a8


	//----- nvinfo : EIATTR_FRAME_SIZE
	.align		4
.L_51:
        /*006c*/ 	.byte	0x04, 0x11
        /*006e*/ 	.short	(.L_53 - .L_52)
	.align		4
.L_52:
        /*0070*/ 	.word	index@(_ZN7cutlass13device_kernelIN5flash11enable_sm90INS1_16FlashAttnFwdSm90INS1_25CollectiveMainloopFwdSm90ILi2EN4cute5tupleIJNS5_1CILi1EEES8_S8_EEENS6_IJNS7_ILi128EEENS7_ILi96EEENS7_ILi64EEEEEELi256ENS_6half_tEfNS_4arch4Sm90ELb1ELb0ELb1ELb0ELb0ELb0ELb1ELb1ELb0ELb0ELb0ELb0EEENS1_21CollectiveEpilogueFwdINS6_IJSA_NS7_ILi256EEESB_EEES9_SE_SG_Li256ELb0ELb0ELb0ELb0EEENS1_30DynamicPersistentTileSchedulerILi256ELi32ELb0ELb0ELb1EEEEEEEEEvNT_6ParamsE)
        /*0074*/ 	.word	0x00000010


	//----- nvinfo : EIATTR_REGCOUNT
	.align		4
.L_53:
        /*0078*/ 	.byte	0x04, 0x2f
        /*007a*/ 	.short	(.L_55 - .L_54)
	.align		4
.L_54:
        /*007c*/ 	.word	index@(_ZN7cutlass13device_kernelIN5flash11enable_sm90INS1_16FlashAttnFwdSm90INS1_25CollectiveMainloopFwdSm90ILi2EN4cute5tupleIJNS5_1CILi1EEES8_S8_EEENS6_IJNS7_ILi128EEENS7_ILi96EEENS7_ILi64EEEEEELi256ENS_6half_tEfNS_4arch4Sm90ELb1ELb0ELb1ELb0ELb0ELb0ELb0ELb1ELb0ELb0ELb0ELb0EEENS1_21CollectiveEpilogueFwdINS6_IJSA_NS7_ILi256EEESB_EEES9_SE_SG_Li256ELb0ELb0ELb0ELb0EEENS1_30DynamicPersistentTileSchedulerILi256ELi32ELb0ELb0ELb1EEEEEEEEEvNT_6ParamsE)
        /*0080*/ 	.word	0x000000a8


	//----- nvinfo : EIATTR_FRAME_SIZE
	.align		4
.L_55:
        /*0084*/ 	.byte	0x04, 0x11
        /*0086*/ 	.short	(.L_57 - .L_56)
	.align		4
.L_56:
        /*0088*/ 	.word	index@(_ZN7cutlass13device_kernelIN5flash11enable_sm90INS1_16FlashAttnFwdSm90INS1_25CollectiveMainloopFwdSm90ILi2EN4cute5tupleIJNS5_1CILi1EEES8_S8_EEENS6_IJNS7_ILi128EEENS7_ILi96EEENS7_ILi64EEEEEELi256ENS_6half_tEfNS_4arch4Sm90ELb1ELb0ELb1ELb0ELb0ELb0ELb0ELb1ELb0ELb0ELb0ELb0EEENS1_21CollectiveEpilogueFwdINS6_IJSA_NS7_ILi256EEESB_EEES9_SE_SG_Li256ELb0ELb0ELb0ELb0EEENS1_30DynamicPersistentTileSchedulerILi256ELi32ELb0ELb0ELb1EEEEEEEEEvNT_6ParamsE)
        /*008c*/ 	.word	0x00000000


	//----- nvinfo : EIATTR_REGCOUNT
	.align		4
.L_57:
        /*0090*/ 	.byte	0x04, 0x2f
        /*0092*/ 	.short	(.L_59 - .L_58)
	.align		4
.L_58:
        /*0094*/ 	.word	index@(_ZN7cutlass13device_kernelIN5flash11enable_sm90INS1_16FlashAttnFwdSm90INS1_25CollectiveMainloopFwdSm90ILi2EN4cute5tupleIJNS5_1CILi1EEES8_S8_EEENS6_IJNS7_ILi128EEENS7_ILi96EEENS7_ILi64EEEEEELi256ENS_6half_tEfNS_4arch4Sm90ELb0ELb1ELb1ELb1ELb0ELb1ELb1ELb1ELb0ELb0ELb0ELb0EEENS1_21CollectiveEpilogueFwdINS6_IJSA_NS7_ILi256EEESB_EEES9_SE_SG_Li256ELb1ELb0ELb0ELb0EEENS1_36VarlenDynamicPersistentTileSchedulerILi128ELi96ELi256ELi32ELb0ELb0ELb1ELb1ELb0ELb1EEEEEEEEEvNT_6ParamsE)
        /*0098*/ 	.word	0x000000a8


	//----- nvinfo : EIATTR_FRAME_SIZE
	.align		4
.L_59:
        /*009c*/ 	.byte	0x04, 0x11
        /*009e*/ 	.short	(.L_61 - .L_60)
	.align		4
.L_60:
        /*00a0*/ 	.word	index@($_ZN7cutlass13device_kernelIN5flash11enable_sm90INS1_16FlashAttnFwdSm90INS1_25CollectiveMainloopFwdSm90ILi2EN4cute5tupleIJNS5_1CILi1EEES8_S8_EEENS6_IJNS7_ILi128EEENS7_ILi96EEENS7_ILi64EEEEEELi256ENS_6half_tEfNS_4arch4Sm90ELb0ELb1ELb1ELb1ELb0ELb1ELb1ELb1ELb0ELb0ELb0ELb0EEENS1_21CollectiveEpilogueFwdINS6_IJSA_NS7_ILi256EEESB_EEES9_SE_SG_Li256ELb1ELb0ELb0ELb0EEENS1_36VarlenDynamicPersistentTileSchedulerILi128ELi96ELi256ELi32ELb0ELb0ELb1ELb1ELb0ELb1EEEEEEEEEvNT_6ParamsE$_ZZN5flash25CollectiveMainloopFwdSm90ILi2EN4cute5tupleIJNS1_1CILi1EEES4_S4_EEENS2_IJNS3_ILi128EEENS3_ILi96EEENS3_ILi64EEEEEELi256EN7cutlass6half_tEfNSA_4arch4Sm90ELb0ELb1ELb1ELb1ELb0ELb1ELb1ELb1ELb0ELb0ELb0ELb0EE3mmaINS_16FlashAttnFwdSm90ISE_NS_21CollectiveEpilogueFwdINS2_IJS6_NS3_ILi256EEES7_EEES5_SB_SD_Li256ELb1ELb0ELb0ELb0EEENS_36VarlenDynamicPersistentTileSchedulerILi128ELi96ELi256ELi32ELb0ELb0ELb1ELb1ELb0ELb1EEEE13SharedStorageENS1_6TensorINS1_11ArrayEngineIfLm128EEENS1_6LayoutINS2_IJNS2_IJNS3_ILi2EEEST_NS3_ILi32EEEEEES4_S4_EEENS2_IJNS2_IJS4_ST_NS3_ILi4EEEEEENS3_ILi0EEESZ_EEEEEEENS_7SoftmaxILi2ELi0EEEEEbRKNSE_6ParamsENSA_25PipelineTmaAsyncNoClusterILi2ENSA_16PipelineTmaAsyncILi2EEEEES1B_RNSA_13PipelineStateILj2EEERT0_RT1_iRiRKNS_16SeqlenInfoQKNewKILb1ELb1EEENS2_IJiiiiEEERT_ENKUliT_T0_T1_E_clIZSF_ISO_S12_S14_EbS17_S1B_S1B_S1E_S1G_S1I_iS1J_S1N_S1O_S1Q_EUlRS1R_iE0_NS3_ILb1EEES1Y_EEDaiS1R_S1S_S1T_)
        /*00a4*/ 	.word	0x000004a0


	//----- nvinfo : EIATTR_FRAME_SIZE
	.align		4
.L_61:
        /*00a8*/ 	.byte	0x04, 0x11
        /*00aa*/ 	.short	(.L_63 - .L_62)
	.align		4
.L_62:
        /*00ac*/ 	.word	index@(_ZN7cutlass13device_kernelIN5flash11enable_sm90INS1_16FlashAttnFwdSm90INS1_25CollectiveMainloopFwdSm90ILi2EN4cute5tupleIJNS5_1CILi1EEES8_S8_EEENS6_IJNS7_ILi128EEENS7_ILi96EEENS7_ILi64EEEEEELi256ENS_6half_tEfNS_4arch4Sm90ELb0ELb1ELb1ELb1ELb0ELb1ELb1ELb1ELb0ELb0ELb0ELb0EEENS1_21CollectiveEpilogueFwdINS6_IJSA_NS7_ILi256EEESB_EEES9_SE_SG_Li256ELb1ELb0ELb0ELb0EEENS1_36VarlenDynamicPersistentTileSchedulerILi128ELi96ELi256ELi32ELb0ELb0ELb1ELb1ELb0ELb1EEEEEEEEEvNT_6ParamsE)
        /*00b0*/ 	.word	0x000004a0


	//----- nvinfo : EIATTR_REGCOUNT
	.align		4
.L_63:
        /*00b4*/ 	.byte	0x04, 0x2f
        /*00b6*/ 	.short	(.L_65 - .L_64)
	.align		4
.L_64:
        /*00b8*/ 	.word	index@(_ZN7cutlass13device_kernelIN5flash11enable_sm90INS1_16FlashAttnFwdSm90INS1_25CollectiveMainloopFwdSm90ILi2EN4cute5tupleIJNS5_1CILi1EEES8_S8_EEENS6_IJNS7_ILi128EEENS7_ILi96EEENS7_ILi64EEEEEELi256ENS_6half_tEfNS_4arch4Sm90ELb0ELb1ELb1ELb1ELb0ELb0ELb1ELb1ELb0ELb0ELb0ELb0EEENS1_21CollectiveEpilogueFwdINS6_IJSA_NS7_ILi256EEESB_EEES9_SE_SG_Li256ELb1ELb0ELb0ELb0EEENS1_36VarlenDynamicPersistentTileSchedulerILi128ELi96ELi256ELi32ELb0ELb0ELb1ELb1ELb0ELb1EEEEEEEEEvNT_6ParamsE)
        /*00bc*/ 	.word	0x000000a8


	//----- nvinfo : EIATTR_FRAME_SIZE
	.align		4
.L_65:
        /*00c0*/ 	.byte	0x04, 0x11
        /*00c2*/ 	.short	(.L_67 - .L_66)
	.align		4
.L_66:
        /*00c4*/ 	.word	index@($_ZN7cutlass13device_kernelIN5flash11enable_sm90INS1_16FlashAttnFwdSm90INS1_25CollectiveMainloopFwdSm90ILi2EN4cute5tupleIJNS5_1CILi1EEES8_S8_EEENS6_IJNS7_ILi128EEENS7_ILi96EEENS7_ILi64EEEEEELi256ENS_6half_tEfNS_4arch4Sm90ELb0ELb1ELb1ELb1ELb0ELb0ELb1ELb1ELb0ELb0ELb0ELb0EEENS1_21CollectiveEpilogueFwdINS6_IJSA_NS7_ILi256EEESB_EEES9_SE_SG_Li256ELb1ELb0ELb0ELb0EEENS1_36VarlenDynamicPersistentTileSchedulerILi128ELi96ELi256ELi32ELb0ELb0ELb1ELb1ELb0ELb1EEEEEEEEEvNT_6ParamsE$_ZZN5flash25CollectiveMainloopFwdSm90ILi2EN4cute5tupleIJNS1_1CILi1EEES4_S4_EEENS2_IJNS3_ILi128EEENS3_ILi96EEENS3_ILi64EEEEEELi256EN7cutlass6half_tEfNSA_4arch4Sm90ELb0ELb1ELb1ELb1ELb0ELb0ELb1ELb1ELb0ELb0ELb0ELb0EE3mmaINS_16FlashAttnFwdSm90ISE_NS_21CollectiveEpilogueFwdINS2_IJS6_NS3_ILi256EEES7_EEES5_SB_SD_Li256ELb1ELb0ELb0ELb0EEENS_36VarlenDynamicPersistentTileSchedulerILi128ELi96ELi256ELi32ELb0ELb0ELb1ELb1ELb0ELb1EEEE13SharedStorageENS1_6TensorINS1_11ArrayEngineIfLm128EEENS1_6LayoutINS2_IJNS2_IJNS3_ILi2EEEST_NS3_ILi32EEEEEES4_S4_EEENS2_IJNS2_IJS4_ST_NS3_ILi4EEEEEENS3_ILi0EEESZ_EEEEEEENS_7SoftmaxILi2ELi0EEEEEbRKNSE_6ParamsENSA_25PipelineTmaAsyncNoClusterILi2ENSA_16PipelineTmaAsyncILi2EEEEES1B_RNSA_13PipelineStateILj2EEERT0_RT1_iRiRKNS_16SeqlenInfoQKNewKILb1ELb0EEENS2_IJiiiiEEERT_ENKUliT_T0_T1_E_clIZSF_ISO_S12_S14_EbS17_S1B_S1B_S1E_S1G_S1I_iS1J_S1N_S1O_S1Q_EUlRS1R_iE1_NS3_ILb0EEENS3_ILb1EEEEEDaiS1R_S1S_S1T_)
        /*00c8*/ 	.word	0x00000490


	//----- nvinfo : EIATTR_FRAME_SIZE
	.align		4
.L_67:
        /*00cc*/ 	.byte	0x04, 0x11
        /*00ce*/ 	.short	(.L_69 - .L_68)
	.align		4
.L_68:
        /*00d0*/ 	.word	index@(_ZN7cutlass13device_kernelIN5flash11enable_sm90INS1_16FlashAttnFwdSm90INS1_25CollectiveMainloopFwdSm90ILi2EN4cute5tupleIJNS5_1CILi1EEES8_S8_EEENS6_IJNS7_ILi128EEENS7_ILi96EEENS7_ILi64EEEEEELi256ENS_6half_tEfNS_4arch4Sm90ELb0ELb1ELb1ELb1ELb0ELb0ELb1ELb1ELb0ELb0ELb0ELb0EEENS1_21CollectiveEpilogueFwdINS6_IJSA_NS7_ILi256EEESB_EEES9_SE_SG_Li256ELb1ELb0ELb0ELb0EEENS1_36VarlenDynamicPersistentTileSchedulerILi128ELi96ELi256ELi32ELb0ELb0ELb1ELb1ELb0ELb1EEEEEEEEEvNT_6ParamsE)
        /*00d4*/ 	.word	0x00000490


	//----- nvinfo : EIATTR_REGCOUNT
	.align		4
.L_69:
        /*00d8*/ 	.byte	0x04, 0x2f
        /*00da*/ 	.short	(.L_71 - .L_70)
	.align		4
.L_70:
        /*00dc*/ 	.word	index@(_ZN7cutlass13device_kernelIN5flash11enable_sm90INS1_16FlashAttnFwdSm90INS1_25CollectiveMainloopFwdSm90ILi2EN4cute5tupleIJNS5_1CILi1EEES8_S8_EEENS6_IJNS7_ILi128EEENS7_ILi96EEENS7_ILi64EEEEEELi256ENS_6half_tEfNS_4arch4Sm90ELb0ELb1ELb1ELb1ELb0ELb1ELb0ELb1ELb0ELb0ELb0ELb0EEENS1_21CollectiveEpilogueFwdINS6_IJSA_NS7_ILi256EEESB_EEES9_SE_SG_Li256ELb1ELb0ELb0ELb0EEENS1_36VarlenDynamicPersistentTileSchedulerILi128ELi96ELi256ELi32ELb0ELb0ELb1ELb1ELb0ELb1EEEEEEEEEvNT_6ParamsE)
        /*00e0*/ 	.word	0x000000a8


	//----- nvinfo : EIATTR_FRAME_SIZE
	.align		4
.L_71:
        /*00e4*/ 	.byte	0x04, 0x11
        /*00e6*/ 	.short	(.L_73 - .L_72)
	.align		4
.L_72:
        /*00e8*/ 	.word	index@(_ZN7cutlass13device_kernelIN5flash11enable_sm90INS1_16FlashAttnFwdSm90INS1_25CollectiveMainloopFwdSm90ILi2EN4cute5tupleIJNS5_1CILi1EEES8_S8_EEENS6_IJNS7_ILi128EEENS7_ILi96EEENS7_ILi64EEEEEELi256ENS_6half_tEfNS_4arch4Sm90ELb0ELb1ELb1ELb1ELb0ELb1ELb0ELb1ELb0ELb0ELb0ELb0EEENS1_21CollectiveEpilogueFwdINS6_IJSA_NS7_ILi256EEESB_EEES9_SE_SG_Li256ELb1ELb0ELb0ELb0EEENS1_36VarlenDynamicPersistentTileSchedulerILi128ELi96ELi256ELi32ELb0ELb0ELb1ELb1ELb0ELb1EEEEEEEEEvNT_6ParamsE)
        /*00ec*/ 	.word	0x00000030


	//----- nvinfo : EIATTR_REGCOUNT
	.align		4
.L_73:
        /*00f0*/ 	.byte	0x04, 0x2f
        /*00f2*/ 	.short	(.L_75 - .L_74)
	.align		4
.L_74:
        /*00f4*/ 	.word	index@(_ZN7cutlass13device_kernelIN5flash11enable_sm90INS1_16FlashAttnFwdSm90INS1_25CollectiveMainloopFwdSm90ILi2EN4cute5tupleIJNS5_1CILi1EEES8_S8_EEENS6_IJNS7_ILi128EEENS7_ILi96EEENS7_ILi64EEEEEELi256ENS_6half_tEfNS_4arch4Sm90ELb0ELb1ELb1ELb1ELb0ELb0ELb0ELb1ELb0ELb0ELb0ELb0EEENS1_21CollectiveEpilogueFwdINS6_IJSA_NS7_ILi256EEESB_EEES9_SE_SG_Li256ELb1ELb0ELb0ELb0EEENS1_36VarlenDynamicPersistentTileSchedulerILi128ELi96ELi256ELi32ELb0ELb0ELb1ELb1ELb0ELb1EEEEEEEEEvNT_6ParamsE)
        /*00f8*/ 	.word	0x000000a8


	//----- nvinfo : EIATTR_FRAME_SIZE
	.align		4
.L_75:
        /*00fc*/ 	.byte	0x04, 0x11
        /*00fe*/ 	.short	(.L_77 - .L_76)
	.align		4
.L_76:
        /*0100*/ 	.word	index@(_ZN7cutlass13device_kernelIN5flash11enable_sm90INS1_16FlashAttnFwdSm90INS1_25CollectiveMainloopFwdSm90ILi2EN4cute5tupleIJNS5_1CILi1EEES8_S8_EEENS6_IJNS7_ILi128EEENS7_ILi96EEENS7_ILi64EEEEEELi256ENS_6half_tEfNS_4arch4Sm90ELb0ELb1ELb1ELb1ELb0ELb0ELb0ELb1ELb0ELb0ELb0ELb0EEENS1_21CollectiveEpilogueFwdINS6_IJSA_NS7_ILi256EEESB_EEES9_SE_SG_Li256ELb1ELb0ELb0ELb0EEENS1_36VarlenDynamicPersistentTileSchedulerILi128ELi96ELi256ELi32ELb0ELb0ELb1ELb1ELb0ELb1EEEEEEEEEvNT_6ParamsE)
        /*0104*/ 	.word	0x00000020


	//----- nvinfo : EIATTR_REGCOUNT
	.align		4
.L_77:
        /*0108*/ 	.byte	0x04, 0x2f
        /*010a*/ 	.short	(.L_79 - .L_78)
	.align		4
.L_78:
        /*010c*/ 	.word	index@(_ZN7cutlass13device_kernelIN5flash11enable_sm90INS1_16FlashAttnFwdSm90INS1_25CollectiveMainloopFwdSm90ILi2EN4cute5tupleIJNS5_1CILi1EEES8_S8_EEENS6_IJNS7_ILi128EEENS7_ILi96EEENS7_ILi64EEEEEELi256ENS_6half_tEfNS_4arch4Sm90ELb0ELb1ELb1ELb0ELb0ELb0ELb1ELb1ELb0ELb0ELb0ELb0EEENS1_21CollectiveEpilogueFwdINS6_IJSA_NS7_ILi256EEESB_EEES9_SE_SG_Li256ELb0ELb0ELb0ELb0EEENS1_30DynamicPersistentTileSchedulerILi256ELi32ELb0ELb0ELb1EEEEEEEEEvNT_6ParamsE)
        /*0110*/ 	.word	0x000000a8


	//----- nvinfo : EIATTR_FRAME_SIZE
	.align		4
.L_79:
        /*0114*/ 	.byte	0x04, 0x11
        /*0116*/ 	.short	(.L_81 - .L_80)
	.align		4
.L_80:
        /*0118*/ 	.word	index@($_ZN7cutlass13device_kernelIN5flash11enable_sm90INS1_16FlashAttnFwdSm90INS1_25CollectiveMainloopFwdSm90ILi2EN4cute5tupleIJNS5_1CILi1EEES8_S8_EEENS6_IJNS7_ILi128EEENS7_ILi96EEENS7_ILi64EEEEEELi256ENS_6half_tEfNS_4arch4Sm90ELb0ELb1ELb1ELb0ELb0ELb0ELb1ELb1ELb0ELb0ELb0ELb0EEENS1_21CollectiveEpilogueFwdINS6_IJSA_NS7_ILi256EEESB_EEES9_SE_SG_Li256ELb0ELb0ELb0ELb0EEENS1_30DynamicPersistentTileSchedulerILi256ELi32ELb0ELb0ELb1EEEEEEEEEvNT_6ParamsE$_ZZN5flash25CollectiveMainloopFwdSm90ILi2EN4cute5tupleIJNS1_1CILi1EEES4_S4_EEENS2_IJNS3_ILi128EEENS3_ILi96EEENS3_ILi64EEEEEELi256EN7cutlass6half_tEfNSA_4arch4Sm90ELb0ELb1ELb1ELb0ELb0ELb0ELb1ELb1ELb0ELb0ELb0ELb0EE3mmaINS_16FlashAttnFwdSm90ISE_NS_21CollectiveEpilogueFwdINS2_IJS6_NS3_ILi256EEES7_EEES5_SB_SD_Li256ELb0ELb0ELb0ELb0EEENS_30DynamicPersistentTileSchedulerILi256ELi32ELb0ELb0ELb1EEEE13SharedStorageENS1_6TensorINS1_11ArrayEngineIfLm128EEENS1_6LayoutINS2_IJNS2_IJNS3_ILi2EEEST_NS3_ILi32EEEEEES4_S4_EEENS2_IJNS2_IJS4_ST_NS3_ILi4EEEEEENS3_ILi0EEESZ_EEEEEEENS_7SoftmaxILi2ELi0EEEEEbRKNSE_6ParamsENSA_25PipelineTmaAsyncNoClusterILi2ENSA_16PipelineTmaAsyncILi2EEEEES1B_RNSA_13PipelineStateILj2EEERT0_RT1_iRiRKNS_16SeqlenInfoQKNewKILb0ELb0EEENS2_IJiiiiEEERT_ENKUliT_T0_T1_E_clIZSF_ISO_S12_S14_EbS17_S1B_S1B_S1E_S1G_S1I_iS1J_S1N_S1O_S1Q_EUlRS1R_iE1_NS3_ILb0EEENS3_ILb1EEEEEDaiS1R_S1S_S1T_)
        /*011c*/ 	.word	0x00000480


	//----- nvinfo : EIATTR_FRAME_SIZE
	.align		4
.L_81:
        /*0120*/ 	.byte	0x04, 0x11
        /*0122*/ 	.short	(.L_83 - .L_82)
	.align		4
.L_82:
        /*0124*/ 	.word	index@(_ZN7cutlass13device_kernelIN5flash11enable_sm90INS1_16FlashAttnFwdSm90INS1_25CollectiveMainloopFwdSm90ILi2EN4cute5tupleIJNS5_1CILi1EEES8_S8_EEENS6_IJNS7_ILi128EEENS7_ILi96EEENS7_ILi64EEEEEELi256ENS_6half_tEfNS_4arch4Sm90ELb0ELb1ELb1ELb0ELb0ELb0ELb1ELb1ELb0ELb0ELb0ELb0EEENS1_21CollectiveEpilogueFwdINS6_IJSA_NS7_ILi256EEESB_EEES9_SE_SG_Li256ELb0ELb0ELb0ELb0EEENS1_30DynamicPersistentTileSchedulerILi256ELi32ELb0ELb0ELb1EEEEEEEEEvNT_6ParamsE)
        /*0128*/ 	.word	0x00000480


	//----- nvinfo : EIATTR_REGCOUNT
	.align		4
.L_83:
        /*012c*/ 	.byte	0x04, 0x2f
        /*012e*/ 	.short	(.L_85 - .L_84)
	.align		4
.L_84:
        /*0130*/ 	.word	index@(_ZN7cutlass13device_kernelIN5flash11enable_sm90INS1_16FlashAttnFwdSm90INS1_25CollectiveMainloopFwdSm90ILi2EN4cute5tupleIJNS5_1CILi1EEES8_S8_EEENS6_IJNS7_ILi128EEENS7_ILi96EEENS7_ILi64EEEEEELi256ENS_6half_tEfNS_4arch4Sm90ELb0ELb1ELb1ELb0ELb0ELb0ELb0ELb1ELb0ELb0ELb0ELb0EEENS1_21CollectiveEpilogueFwdINS6_IJSA_NS7_ILi256EEESB_EEES9_SE_SG_Li256ELb0ELb0ELb0ELb0EEENS1_30DynamicPersistentTileSchedulerILi256ELi32ELb0ELb0ELb1EEEEEEEEEvNT_6ParamsE)
        /*0134*/ 	.word	0x000000a8


	//----- nvinfo : EIATTR_FRAME_SIZE
	.align		4
.L_85:
        /*0138*/ 	.byte	0x04, 0x11
        /*013a*/ 	.short	(.L_87 - .L_86)
	.align		4
.L_86:
        /*013c*/ 	.word	index@(_ZN7cutlass13device_kernelIN5flash11enable_sm90INS1_16FlashAttnFwdSm90INS1_25CollectiveMainloopFwdSm90ILi2EN4cute5tupleIJNS5_1CILi1EEES8_S8_EEENS6_IJNS7_ILi128EEENS7_ILi96EEENS7_ILi64EEEEEELi256ENS_6half_tEfNS_4arch4Sm90ELb0ELb1ELb1ELb0ELb0ELb0ELb0ELb1ELb0ELb0ELb0ELb0EEENS1_21CollectiveEpilogueFwdINS6_IJSA_NS7_ILi256EEESB_EEES9_SE_SG_Li256ELb0ELb0ELb0ELb0EEENS1_30DynamicPersistentTileSchedulerILi256ELi32ELb0ELb0ELb1EEEEEEEEEvNT_6ParamsE)
        /*0140*/ 	.word	0x00000000


	//----- nvinfo : EIATTR_REGCOUNT
	.align		4
.L_87:
        /*0144*/ 	.byte	0x04, 0x2f
        /*0146*/ 	.short	(.L_89 - .L_88)
	.align		4
.L_88:
        /*0148*/ 	.word	index@(_ZN7cutlass13device_kernelIN5flash11enable_sm90INS1_16FlashAttnFwdSm90INS1_25CollectiveMainloopFwdSm90ILi2EN4cute5tupleIJNS5_1CILi1EEES8_S8_EEENS6_IJNS7_ILi128EEENS7_ILi96EEENS7_ILi64EEEEEELi256ENS_6half_tEfNS_4arch4Sm90ELb0ELb0ELb1ELb1ELb0ELb1ELb1ELb1ELb0ELb0ELb0ELb0EEENS1_21CollectiveEpilogueFwdINS6_IJSA_NS7_ILi256EEESB_EEES9_SE_SG_Li256ELb1ELb0ELb0ELb0EEENS1_36VarlenDynamicPersistentTileSchedulerILi128ELi96ELi256ELi32ELb0ELb0ELb1ELb0ELb1ELb1EEEEEEEEEvNT_6ParamsE)
        /*014c*/ 	.word	0x000000a8


	//----- nvinfo : EIATTR_FRAME_SIZE
	.align		4
.L_89:
        /*0150*/ 	.byte	0x04, 0x11
        /*0152*/ 	.short	(.L_91 - .L_90)
	.align		4
.L_90:
        /*0154*/ 	.word	index@(_ZN7cutlass13device_kernelIN5flash11enable_sm90INS1_16FlashAttnFwdSm90INS1_25CollectiveMainloopFwdSm90ILi2EN4cute5tupleIJNS5_1CILi1EEES8_S8_EEENS6_IJNS7_ILi128EEENS7_ILi96EEENS7_ILi64EEEEEELi256ENS_6half_tEfNS_4arch4Sm90ELb0ELb0ELb1ELb1ELb0ELb1ELb1ELb1ELb0ELb0ELb0ELb0EEENS1_21CollectiveEpilogueFwdINS6_IJSA_NS7_ILi256EEESB_EEES9_SE_SG_Li256ELb1ELb0ELb0ELb0EEENS1_36VarlenDynamicPersistentTileSchedulerILi128ELi96ELi256ELi32ELb0ELb0ELb1ELb0ELb1ELb1EEEEEEEEEvNT_6ParamsE)
        /*0158*/ 	.word	0x000000a0


	//----- nvinfo : EIATTR_REGCOUNT
	.align		4
.L_91:
        /*015c*/ 	.byte	0x04, 0x2f
        /*015e*/ 	.short	(.L_93 - .L_92)
	.align		4
.L_92:
        /*0160*/ 	.word	index@(_ZN7cutlass13device_kernelIN5flash11enable_sm90INS1_16FlashAttnFwdSm90INS1_25CollectiveMainloopFwdSm90ILi2EN4cute5tupleIJNS5_1CILi1EEES8_S8_EEENS6_IJNS7_ILi128EEENS7_ILi96EEENS7_ILi64EEEEEELi256ENS_6half_tEfNS_4arch4Sm90ELb0ELb0ELb1ELb1ELb0ELb0ELb1ELb1ELb0ELb0ELb0ELb0EEENS1_21CollectiveEpilogueFwdINS6_IJSA_NS7_ILi256EEESB_EEES9_SE_SG_Li256ELb1ELb0ELb0ELb0EEENS1_36VarlenDynamicPersistentTileSchedulerILi128ELi96ELi256ELi32ELb0ELb0ELb1ELb0ELb1ELb1EEEEEEEEEvNT_6ParamsE)
        /*0164*/ 	.word	0x000000a8


	//----- nvinfo : EIATTR_FRAME_SIZE
	.align		4
.L_93:
        /*0168*/ 	.byte	0x04, 0x11
        /*016a*/ 	.short	(.L_95 - .L_94)
	.align		4
.L_94:
        /*016c*/ 	.word	index@(_ZN7cutlass13device_kernelIN5flash11enable_sm90INS1_16FlashAttnFwdSm90INS1_25CollectiveMainloopFwdSm90ILi2EN4cute5tupleIJNS5_1CILi1EEES8_S8_EEENS6_IJNS7_ILi128EEENS7_ILi96EEENS7_ILi64EEEEEELi256ENS_6half_tEfNS_4arch4Sm90ELb0ELb0ELb1ELb1ELb0ELb0ELb1ELb1ELb0ELb0ELb0ELb0EEENS1_21CollectiveEpilogueFwdINS6_IJSA_NS7_ILi256EEESB_EEES9_SE_SG_Li256ELb1ELb0ELb0ELb0EEENS1_36VarlenDynamicPersistentTileSchedulerILi128ELi96ELi256ELi32ELb0ELb0ELb1ELb0ELb1ELb1EEEEEEEEEvNT_6ParamsE)
        /*0170*/ 	.word	0x00000030


	//----- nvinfo : EIATTR_REGCOUNT
	.align		4
.L_95:
        /*0174*/ 	.byte	0x04, 0x2f
        /*0176*/ 	.short	(.L_97 - .L_96)
	.align		4
.L_96:
        /*0178*/ 	.word	index@(_ZN7cutlass13device_kernelIN5flash11enable_sm90INS1_16FlashAttnFwdSm90INS1_25CollectiveMainloopFwdSm90ILi2EN4cute5tupleIJNS5_1CILi1EEES8_S8_EEENS6_IJNS7_ILi128EEENS7_ILi96EEENS7_ILi64EEEEEELi256ENS_6half_tEfNS_4arch4Sm90ELb0ELb0ELb1ELb1ELb0ELb1ELb0ELb1ELb0ELb0ELb0ELb0EEENS1_21CollectiveEpilogueFwdINS6_IJSA_NS7_ILi256EEESB_EEES9_SE_SG_Li256ELb1ELb0ELb0ELb0EEENS1_36VarlenDynamicPersistentTileSchedulerILi128ELi96ELi256ELi32ELb0ELb0ELb1ELb0ELb1ELb1EEEEEEEEEvNT_6ParamsE)
        /*017c*/ 	.word	0x000000a8


	//----- nvinfo : EIATTR_FRAME_SIZE
	.align		4
.L_97:
        /*0180*/ 	.byte	0x04, 0x11
        /*0182*/ 	.short	(.L_99 - .L_98)
	.align		4
.L_98:
        /*0184*/ 	.word	index@(_ZN7cutlass13device_kernelIN5flash11enable_sm90INS1_16FlashAttnFwdSm90INS1_25CollectiveMainloopFwdSm90ILi2EN4cute5tupleIJNS5_1CILi1EEES8_S8_EEENS6_IJNS7_ILi128EEENS7_ILi96EEENS7_ILi64EEEEEELi256ENS_6half_tEfNS_4arch4Sm90ELb0ELb0ELb1ELb1ELb0ELb1ELb0ELb1ELb0ELb0ELb0ELb0EEENS1_21CollectiveEpilogueFwdINS6_IJSA_NS7_ILi256EEESB_EEES9_SE_SG_Li256ELb1ELb0ELb0ELb0EEENS1_36VarlenDynamicPersistentTileSchedulerILi128ELi96ELi256ELi32ELb0ELb0ELb1ELb0ELb1ELb1EEEEEEEEEvNT_6ParamsE)
        /*0188*/ 	.word	0x00000038


	//----- nvinfo : EIATTR_REGCOUNT
	.align		4
.L_99:
        /*018c*/ 	.byte	0x04, 0x2f
        /*018e*/ 	.short	(.L_101 - .L_100)
	.align		4
.L_100:
        /*0190*/ 	.word	index@(_ZN7cutlass13device_kernelIN5flash11enable_sm90INS1_16FlashAttnFwdSm90INS1_25CollectiveMainloopFwdSm90ILi2EN4cute5tupleIJNS5_1CILi1EEES8_S8_EEENS6_IJNS7_ILi128EEENS7_ILi96EEENS7_ILi64EEEEEELi256ENS_6half_tEfNS_4arch4Sm90ELb0ELb0ELb1ELb1ELb0ELb0ELb0ELb1ELb0ELb0ELb0ELb0EEENS1_21CollectiveEpilogueFwdINS6_IJSA_NS7_ILi256EEESB_EEES9_SE_SG_Li256ELb1ELb0ELb0ELb0EEENS1_36VarlenDynamicPersistentTileSchedulerILi128ELi96ELi256ELi32ELb0ELb0ELb1ELb0ELb1ELb1EEEEEEEEEvNT_6ParamsE)
        /*0194*/ 	.word	0x000000a8


	//----- nvinfo : EIATTR_FRAME_SIZE
	.align		4
.L_101:
        /*0198*/ 	.byte	0x04, 0x11
        /*019a*/ 	.short	(.L_103 - .L_102)
	.align		4
.L_102:
        /*019c*/ 	.word	index@(_ZN7cutlass13device_kernelIN5flash11enable_sm90INS1_16FlashAttnFwdSm90INS1_25CollectiveMainloopFwdSm90ILi2EN4cute5tupleIJNS5_1CILi1EEES8_S8_EEENS6_IJNS7_ILi128EEENS7_ILi96EEENS7_ILi64EEEEEELi256ENS_6half_tEfNS_4arch4Sm90ELb0ELb0ELb1ELb1ELb0ELb0ELb0ELb1ELb0ELb0ELb0ELb0EEENS1_21CollectiveEpilogueFwdINS6_IJSA_NS7_ILi256EEESB_EEES9_SE_SG_Li256ELb1ELb0ELb0ELb0EEENS1_36VarlenDynamicPersistentTileSchedulerILi128ELi96ELi256ELi32ELb0ELb0ELb1ELb0ELb1ELb1EEEEEEEEEvNT_6ParamsE)
        /*01a0*/ 	.word	0x00000030


	//----- nvinfo : EIATTR_REGCOUNT
	.align		4
.L_103:
        /*01a4*/ 	.byte	0x04, 0x2f
        /*01a6*/ 	.short	(.L_105 - .L_104)
	.align		4
.L_104:
        /*01a8*/ 	.word	index@(_ZN7cutlass13device_kernelIN5flash11enable_sm90INS1_16FlashAttnFwdSm90INS1_25CollectiveMainloopFwdSm90ILi2EN4cute5tupleIJNS5_1CILi1EEES8_S8_EEENS6_IJNS7_ILi128EEENS7_ILi96EEENS7_ILi64EEEEEELi256ENS_6half_tEfNS_4arch4Sm90ELb0ELb0ELb1ELb0ELb0ELb0ELb1ELb1ELb0ELb0ELb0ELb0EEENS1_21CollectiveEpilogueFwdINS6_IJSA_NS7_ILi256EEESB_EEES9_SE_SG_Li256ELb0ELb0ELb0ELb0EEENS1_29StaticPersistentTileSchedulerILb0EEEEEEEEEvNT_6ParamsE)
        /*01ac*/ 	.word	0x000000a8


	//----- nvinfo : EIATTR_FRAME_SIZE
	.align		4
.L_105:
        /*01b0*/ 	.byte	0x04, 0x11
        /*01b2*/ 	.short	(.L_107 - .L_106)
	.align		4
.L_106:
        /*01b4*/ 	.word	index@(_ZN7cutlass13device_kernelIN5flash11enable_sm90INS1_16FlashAttnFwdSm90INS1_25CollectiveMainloopFwdSm90ILi2EN4cute5tupleIJNS5_1CILi1EEES8_S8_EEENS6_IJNS7_ILi128EEENS7_ILi96EEENS7_ILi64EEEEEELi256ENS_6half_tEfNS_4arch4Sm90ELb0ELb0ELb1ELb0ELb0ELb0ELb1ELb1ELb0ELb0ELb0ELb0EEENS1_21CollectiveEpilogueFwdINS6_IJSA_NS7_ILi256EEESB_EEES9_SE_SG_Li256ELb0ELb0ELb0ELb0EEENS1_29StaticPersistentTileSchedulerILb0EEEEEEEEEvNT_6ParamsE)
        /*01b8*/ 	.word	0x00000020


	//----- nvinfo : EIATTR_REGCOUNT
	.align		4
.L_107:
        /*01bc*/ 	.byte	0x04, 0x2f
        /*01be*/ 	.short	(.L_109 - .L_108)
	.align		4
.L_108:
        /*01c0*/ 	.word	index@(_ZN7cutlass13device_kernelIN5flash11enable_sm90INS1_16FlashAttnFwdSm90INS1_25CollectiveMainloopFwdSm90ILi2EN4cute5tupleIJNS5_1CILi1EEES8_S8_EEENS6_IJNS7_ILi128EEENS7_ILi96EEENS7_ILi64EEEEEELi256ENS_6half_tEfNS_4arch4Sm90ELb0ELb0ELb1ELb0ELb0ELb0ELb0ELb1ELb0ELb0ELb0ELb0EEENS1_21CollectiveEpilogueFwdINS6_IJSA_NS7_ILi256EEESB_EEES9_SE_SG_Li256ELb0ELb0ELb0ELb0EEENS1_29StaticPersistentTileSchedulerILb0EEEEEEEEEvNT_6ParamsE)
        /*01c4*/ 	.word	0x000000a8


	//----- nvinfo : EIATTR_FRAME_SIZE
	.align		4
.L_109:
        /*01c8*/ 	.byte	0x04, 0x11
        /*01ca*/ 	.short	(.L_111 - .L_110)
	.align		4
.L_110:
        /*01cc*/ 	.word	index@(_ZN7cutlass13device_kernelIN5flash11enable_sm90INS1_16FlashAttnFwdSm90INS1_25CollectiveMainloopFwdSm90ILi2EN4cute5tupleIJNS5_1CILi1EEES8_S8_EEENS6_IJNS7_ILi128EEENS7_ILi96EEENS7_ILi64EEEEEELi256ENS_6half_tEfNS_4arch4Sm90ELb0ELb0ELb1ELb0ELb0ELb0ELb0ELb1ELb0ELb0ELb0ELb0EEENS1_21CollectiveEpilogueFwdINS6_IJSA_NS7_ILi256EEESB_EEES9_SE_SG_Li256ELb0ELb0ELb0ELb0EEENS1_29StaticPersistentTileSchedulerILb0EEEEEEEEEvNT_6ParamsE)
        /*01d0*/ 	.word	0x00000020


	//----- nvinfo : EIATTR_REGCOUNT
	.align		4
.L_111:
        /*01d4*/ 	.byte	0x04, 0x2f
        /*01d6*/ 	.short	(.L_113 - .L_112)
	.align		4
.L_112:
        /*01d8*/ 	.word	index@(_ZN7cutlass13device_kernelIN5flash11enable_sm90INS1_16FlashAttnFwdSm90INS1_25CollectiveMainloopFwdSm90ILi2EN4cute5tupleIJNS5_1CILi1EEES8_S8_EEENS6_IJNS7_ILi64EEESA_SA_EEELi512ENS_6half_tEfNS_4arch4Sm90ELb1ELb0ELb1ELb1ELb0ELb1ELb1ELb0ELb0ELb0ELb0ELb0EEENS1_21CollectiveEpilogueFwdINS6_IJSA_NS7_ILi512EEESA_EEES9_SC_SE_Li256ELb1ELb0ELb0ELb0EEENS1_36VarlenDynamicPersistentTileSchedulerILi64ELi64ELi256ELi32ELb0ELb0ELb1ELb1ELb1ELb1EEEEEEEEEvNT_6ParamsE)
        /*01dc*/ 	.word	0x000000a8


	//----- nvinfo : EIATTR_FRAME_SIZE
	.align		4
.L_113:
        /*01e0*/ 	.byte	0x04, 0x11
        /*01e2*/ 	.short	(.L_115 - .L_114)
	.align		4
.L_114:
        /*01e4*/ 	.word	index@(_ZN7cutlass13device_kernelIN5flash11enable_sm90INS1_16FlashAttnFwdSm90INS1_25CollectiveMainloopFwdSm90ILi2EN4cute5tupleIJNS5_1CILi1EEES8_S8_EEENS6_IJNS7_ILi64EEESA_SA_EEELi512ENS_6half_tEfNS_4arch4Sm90ELb1ELb0ELb1ELb1ELb0ELb1ELb1ELb0ELb0ELb0ELb0ELb0EEENS1_21CollectiveEpilogueFwdINS6_IJSA_NS7_ILi512EEESA_EEES9_SC_SE_Li256ELb1ELb0ELb0ELb0EEENS1_36VarlenDynamicPersistentTileSchedulerILi64ELi64ELi256ELi32ELb0ELb0ELb1ELb1ELb1ELb1EEEEEEEEEvNT_6ParamsE)
        /*01e8*/ 	.word	0x00000038


	//----- nvinfo : EIATTR_REGCOUNT
	.align		4
.L_115:
        /*01ec*/ 	.byte	0x04, 0x2f
        /*01ee*/ 	.short	(.L_117 - .L_116)
	.align		4
.L_116:
        /*01f0*/ 	.word	index@(_ZN7cutlass13device_kernelIN5flash11enable_sm90INS1_16FlashAttnFwdSm90INS1_25CollectiveMainloopFwdSm90ILi2EN4cute5tupleIJNS5_1CILi1EEES8_S8_EEENS6_IJNS7_ILi64EEESA_SA_EEELi512ENS_6half_tEfNS_4arch4Sm90ELb1ELb0ELb1ELb1ELb0ELb0ELb1ELb0ELb0ELb0ELb0ELb0EEENS1_21CollectiveEpilogueFwdINS6_IJSA_NS7_ILi512EEESA_EEES9_SC_SE_Li256ELb1ELb0ELb0ELb0EEENS1_36VarlenDynamicPersistentTileSchedulerILi64ELi64ELi256ELi32ELb0ELb0ELb1ELb1ELb1ELb1EEEEEEEEEvNT_6ParamsE)
        /*01f4*/ 	.word	0x000000a8


	//----- nvinfo : EIATTR_FRAME_SIZE
	.align		4
.L_117:
        /*01f8*/ 	.byte	0x04, 0x11
        /*01fa*/ 	.short	(.L_119 - .L_118)
	.align		4
.L_118:
        /*01fc*/ 	.word	index@(_ZN7cutlass13device_kernelIN5flash11enable_sm90INS1_16FlashAttnFwdSm90INS1_25CollectiveMainloopFwdSm90ILi2EN4cute5tupleIJNS5_1CILi1EEES8_S8_EEENS6_IJNS7_ILi64EEESA_SA_EEELi512ENS_6half_tEfNS_4arch4Sm90ELb1ELb0ELb1ELb1ELb0ELb0ELb1ELb0ELb0ELb0ELb0ELb0EEENS1_21CollectiveEpilogueFwdINS6_IJSA_NS7_ILi512EEESA_EEES9_SC_SE_Li256ELb1ELb0ELb0ELb0EEENS1_36VarlenDynamicPersistentTileSchedulerILi64ELi64ELi256ELi32ELb0ELb0ELb1ELb1ELb1ELb1EEEEEEEEEvNT_6ParamsE)
        /*0200*/ 	.word	0x00000030


	//----- nvinfo : EIATTR_REGCOUNT
	.align		4
.L_119:
        /*0204*/ 	.byte	0x04, 0x2f
        /*0206*/ 	.short	(.L_121 - .L_120)
	.align		4
.L_120:
        /*0208*/ 	.word	index@(_ZN7cutlass13device_kernelIN5flash11enable_sm90INS1_16FlashAttnFwdSm90INS1_25CollectiveMainloopFwdSm90ILi2EN4cute5tupleIJNS5_1CILi1EEES8_S8_EEENS6_IJNS7_ILi64EEESA_SA_EEELi512ENS_6half_tEfNS_4arch4Sm90ELb1ELb0ELb1ELb1ELb0ELb1ELb0ELb0ELb0ELb0ELb0ELb0EEENS1_21CollectiveEpilogueFwdINS6_IJSA_NS7_ILi512EEESA_EEES9_SC_SE_Li256ELb1ELb0ELb0ELb0EEENS1_36VarlenDynamicPersistentTileSchedulerILi64ELi64ELi256ELi32ELb0ELb0ELb1ELb1ELb1ELb1EEEEEEEEEvNT_6ParamsE)
        /*020c*/ 	.word	0x000000a8


	//----- nvinfo : EIATTR_FRAME_SIZE
	.align		4
.L_121:
        /*0210*/ 	.byte	0x04, 0x11
        /*0212*/ 	.short	(.L_123 - .L_122)
	.align		4
.L_122:
        /*0214*/ 	.word	index@(_ZN7cutlass13device_kernelIN5flash11enable_sm90INS1_16FlashAttnFwdSm90INS1_25CollectiveMainloopFwdSm90ILi2EN4cute5tupleIJNS5_1CILi1EEES8_S8_EEENS6_IJNS7_ILi64EEESA_SA_EEELi512ENS_6half_tEfNS_4arch4Sm90ELb1ELb0ELb1ELb1ELb0ELb1ELb0ELb0ELb0ELb0ELb0ELb0EEENS1_21CollectiveEpilogueFwdINS6_IJSA_NS7_ILi512EEESA_EEES9_SC_SE_Li256ELb1ELb0ELb0ELb0EEENS1_36VarlenDynamicPersistentTileSchedulerILi64ELi64ELi256ELi32ELb0ELb0ELb1ELb1ELb1ELb1EEEEEEEEEvNT_6ParamsE)
        /*0218*/ 	.word	0x00000038


	//----- nvinfo : EIATTR_REGCOUNT
	.align		4
.L_123:
        /*021c*/ 	.byte	0x04, 0x2f
        /*021e*/ 	.short	(.L_125 - .L_124)
	.align		4
.L_124:
        /*0220*/ 	.word	index@(_ZN7cutlass13device_kernelIN5flash11enable_sm90INS1_16FlashAttnFwdSm90INS1_25CollectiveMainloopFwdSm90ILi2EN4cute5tupleIJNS5_1CILi1EEES8_S8_EEENS6_IJNS7_ILi64EEESA_SA_EEELi512ENS_6half_tEfNS_4arch4Sm90ELb1ELb0ELb1ELb1ELb0ELb0ELb0ELb0ELb0ELb0ELb0ELb0EEENS1_21CollectiveEpilogueFwdINS6_IJSA_NS7_ILi512EEESA_EEES9_SC_SE_Li256ELb1ELb0ELb0ELb0EEENS1_36VarlenDynamicPersistentTileSchedulerILi64ELi64ELi256ELi32ELb0ELb0ELb1ELb1ELb1ELb1EEEEEEEEEvNT_6ParamsE)
        /*0224*/ 	.word	0x000000a8


	//----- nvinfo : EIATTR_FRAME_SIZE
	.align		4
.L_125:
        /*0228*/ 	.byte	0x04, 0x11
        /*022a*/ 	.short	(.L_127 - .L_126)
	.align		4
.L_126:
        /*022c*/ 	.word	index@(_ZN7cutlass13device_kernelIN5flash11enable_sm90INS1_16FlashAttnFwdSm90INS1_25CollectiveMainloopFwdSm90ILi2EN4cute5tupleIJNS5_1CILi1EEES8_S8_EEENS6_IJNS7_ILi64EEESA_SA_EEELi512ENS_6half_tEfNS_4arch4Sm90ELb1ELb0ELb1ELb1ELb0ELb0ELb0ELb0ELb0ELb0ELb0ELb0EEENS1_21CollectiveEpilogueFwdINS6_IJSA_NS7_ILi512EEESA_EEES9_SC_SE_Li256ELb1ELb0ELb0ELb0EEENS1_36VarlenDynamicPersistentTileSchedulerILi64ELi64ELi256ELi32ELb0ELb0ELb1ELb1ELb1ELb1EEEEEEEEEvNT_6ParamsE)
        /*0230*/ 	.word	0x00000028


	//----- nvinfo : EIATTR_REGCOUNT
	.align		4
.L_127:
        /*0234*/ 	.byte	0x04, 0x2f
        /*0236*/ 	.short	(.L_129 - .L_128)
	.align		4
.L_128:
        /*0238*/ 	.word	index@(_ZN7cutlass13device_kernelIN5flash11enable_sm90INS1_16FlashAttnFwdSm90INS1_25CollectiveMainloopFwdSm90ILi2EN4cute5tupleIJNS5_1CILi1EEES8_S8_EEENS6_IJNS7_ILi64EEESA_SA_EEELi512ENS_6half_tEfNS_4arch4Sm90ELb1ELb0ELb1ELb0ELb0ELb0ELb1ELb0ELb0ELb0ELb0ELb0EEENS1_21CollectiveEpilogueFwdINS6_IJSA_NS7_ILi512EEESA_EEES9_SC_SE_Li256ELb0ELb0ELb0ELb0EEENS1_30DynamicPersistentTileSchedulerILi256ELi32ELb0ELb0ELb1EEEEEEEEEvNT_6ParamsE)
        /*023c*/ 	.word	0x000000a8


	//----- nvinfo : EIATTR_FRAME_SIZE
	.align		4
.L_129:
        /*0240*/ 	.byte	0x04, 0x11
        /*0242*/ 	.short	(.L_131 - .L_130)
	.align		4
.L_130:
        /*0244*/ 	.word	index@(_ZN7cutlass13device_kernelIN5flash11enable_sm90INS1_16FlashAttnFwdSm90INS1_25CollectiveMainloopFwdSm90ILi2EN4cute5tupleIJNS5_1CILi1EEES8_S8_EEENS6_IJNS7_ILi64EEESA_SA_EEELi512ENS_6half_tEfNS_4arch4Sm90ELb1ELb0ELb1ELb0ELb0ELb0ELb1ELb0ELb0ELb0ELb0ELb0EEENS1_21CollectiveEpilogueFwdINS6_IJSA_NS7_ILi512EEESA_EEES9_SC_SE_Li256ELb0ELb0ELb0ELb0EEENS1_30DynamicPersistentTileSchedulerILi256ELi32ELb0ELb0ELb1EEEEEEEEEvNT_6ParamsE)
        /*0248*/ 	.word	0x00000008


	//----- nvinfo : EIATTR_REGCOUNT
	.align		4
.L_131:
        /*024c*/ 	.byte	0x04, 0x2f
        /*024e*/ 	.short	(.L_133 - .L_132)
	.align		4
.L_132:
        /*0250*/ 	.word	index@(_ZN7cutlass13device_kernelIN5flash11enable_sm90INS1_16FlashAttnFwdSm90INS1_25CollectiveMainloopFwdSm90ILi2EN4cute5tupleIJNS5_1CILi1EEES8_S8_EEENS6_IJNS7_ILi64EEESA_SA_EEELi512ENS_6half_tEfNS_4arch4Sm90ELb1ELb0ELb1ELb0ELb0ELb0ELb0ELb0ELb0ELb0ELb0ELb0EEENS1_21CollectiveEpilogueFwdINS6_IJSA_NS7_ILi512EEESA_EEES9_SC_SE_Li256ELb0ELb0ELb0ELb0EEENS1_30DynamicPersistentTileSchedulerILi256ELi32ELb0ELb0ELb1EEEEEEEEEvNT_6ParamsE)
        /*0254*/ 	.word	0x000000a8


	//----- nvinfo : EIATTR_FRAME_SIZE
	.align		4
.L_133:
        /*0258*/ 	.byte	0x04, 0x11
        /*025a*/ 	.short	(.L_135 - .L_134)
	.align		4
.L_134:
        /*025c*/ 	.word	index@(_ZN7cutlass13device_kernelIN5flash11enable_sm90INS1_16FlashAttnFwdSm90INS1_25CollectiveMainloopFwdSm90ILi2EN4cute5tupleIJNS5_1CILi1EEES8_S8_EEENS6_IJNS7_ILi64EEESA_SA_EEELi512ENS_6half_tEfNS_4arch4Sm90ELb1ELb0ELb1ELb0ELb0ELb0ELb0ELb0ELb0ELb0ELb0ELb0EEENS1_21CollectiveEpilogueFwdINS6_IJSA_NS7_ILi512EEESA_EEES9_SC_SE_Li256ELb0ELb0ELb0ELb0EEENS1_30DynamicPersistentTileSchedulerILi256ELi32ELb0ELb0ELb1EEEEEEEEEvNT_6ParamsE)
        /*0260*/ 	.word	0x00000000


	//----- nvinfo : EIATTR_REGCOUNT
	.align		4
.L_135:
        /*0264*/ 	.byte	0x04, 0x2f
        /*0266*/ 	.short	(.L_137 - .L_136)
	.align		4
.L_136:
        /*0268*/ 	.word	index@(_ZN7cutlass13device_kernelIN5flash11enable_sm90INS1_16FlashAttnFwdSm90INS1_25CollectiveMainloopFwdSm90ILi2EN4cute5tupleIJNS5_1CILi1EEES8_S8_EEENS6_IJNS7_ILi64EEESA_SA_EEELi512ENS_6half_tEfNS_4arch4Sm90ELb0ELb1ELb1ELb1ELb0ELb1ELb1ELb0ELb0ELb0ELb0ELb0EEENS1_21CollectiveEpilogueFwdINS6_IJSA_NS7_ILi512EEESA_EEES9_SC_SE_Li256ELb1ELb0ELb0ELb0EEENS1_36VarlenDynamicPersistentTileSchedulerILi64ELi64ELi256ELi32ELb0ELb0ELb1ELb1ELb0ELb1EEEEEEEEEvNT_6ParamsE)
        /*026c*/ 	.word	0x000000a8


	//----- nvinfo : EIATTR_FRAME_SIZE
	.align		4
.L_137:
        /*0270*/ 	.byte	0x04, 0x11
        /*0272*/ 	.short	(.L_139 - .L_138)
	.align		4
.L_138:
        /*0274*/ 	.word	index@(_ZN7cutlass13device_kernelIN5flash11enable_sm90INS1_16FlashAttnFwdSm90INS1_25CollectiveMainloopFwdSm90ILi2EN4cute5tupleIJNS5_1CILi1EEES8_S8_EEENS6_IJNS7_ILi64EEESA_SA_EEELi512ENS_6half_tEfNS_4arch4Sm90ELb0ELb1ELb1ELb1ELb0ELb1ELb1ELb0ELb0ELb0ELb0ELb0EEENS1_21CollectiveEpilogueFwdINS6_IJSA_NS7_ILi512EEESA_EEES9_SC_SE_Li256ELb1ELb0ELb0ELb0EEENS1_36VarlenDynamicPersistentTileSchedulerILi64ELi64ELi256ELi32ELb0ELb0ELb1ELb1ELb0ELb1EEEEEEEEEvNT_6ParamsE)
        /*0278*/ 	.word	0x00000038


	//----- nvinfo : EIATTR_REGCOUNT
	.align		4
.L_139:
        /*027c*/ 	.byte	0x04, 0x2f
        /*027e*/ 	.short	(.L_141 - .L_140)
	.align		4
.L_140:
        /*0280*/ 	.word	index@(_ZN7cutlass13device_kernelIN5flash11enable_sm90INS1_16FlashAttnFwdSm90INS1_25CollectiveMainloopFwdSm90ILi2EN4cute5tupleIJNS5_1CILi1EEES8_S8_EEENS6_IJNS7_ILi64EEESA_SA_EEELi512ENS_6half_tEfNS_4arch4Sm90ELb0ELb1ELb1ELb1ELb0ELb0ELb1ELb0ELb0ELb0ELb0ELb0EEENS1_21CollectiveEpilogueFwdINS6_IJSA_NS7_ILi512EEESA_EEES9_SC_SE_Li256ELb1ELb0ELb0ELb0EEENS1_36VarlenDynamicPersistentTileSchedulerILi64ELi64ELi256ELi32ELb0ELb0ELb1ELb1ELb0ELb1EEEEEEEEEvNT_6ParamsE)
        /*0284*/ 	.word	0x000000a8


	//----- nvinfo : EIATTR_FRAME_SIZE
	.align		4
.L_141:
        /*0288*/ 	.byte	0x04, 0x11
        /*028a*/ 	.short	(.L_143 - .L_142)
	.align		4
.L_142:
        /*028c*/ 	.word	index@(_ZN7cutlass13device_kernelIN5flash11enable_sm90INS1_16FlashAttnFwdSm90INS1_25CollectiveMainloopFwdSm90ILi2EN4cute5tupleIJNS5_1CILi1EEES8_S8_EEENS6_IJNS7_ILi64EEESA_SA_EEELi512ENS_6half_tEfNS_4arch4Sm90ELb0ELb1ELb1ELb1ELb0ELb0ELb1ELb0ELb0ELb0ELb0ELb0EEENS1_21CollectiveEpilogueFwdINS6_IJSA_NS7_ILi512EEESA_EEES9_SC_SE_Li256ELb1ELb0ELb0ELb0EEENS1_36VarlenDynamicPersistentTileSchedulerILi64ELi64ELi256ELi32ELb0ELb0ELb1ELb1ELb0ELb1EEEEEEEEEvNT_6ParamsE)
        /*0290*/ 	.word	0x00000028


	//----- nvinfo : EIATTR_REGCOUNT
	.align		4
.L_143:
        /*0294*/ 	.byte	0x04, 0x2f
        /*0296*/ 	.short	(.L_145 - .L_144)
	.align		4
.L_144:
        /*0298*/ 	.word	index@(_ZN7cutlass13device_kernelIN5flash11enable_sm90INS1_16FlashAttnFwdSm90INS1_25CollectiveMainloopFwdSm90ILi2EN4cute5tupleIJNS5_1CILi1EEES8_S8_EEENS6_IJNS7_ILi64EEESA_SA_EEELi512ENS_6half_tEfNS_4arch4Sm90ELb0ELb1ELb1ELb1ELb0ELb1ELb0ELb0ELb0ELb0ELb0ELb0EEENS1_21CollectiveEpilogueFwdINS6_IJSA_NS7_ILi512EEESA_EEES9_SC_SE_Li256ELb1ELb0ELb0ELb0EEENS1_36VarlenDynamicPersistentTileSchedulerILi64ELi64ELi256ELi32ELb0ELb0ELb1ELb1ELb0ELb1EEEEEEEEEvNT_6ParamsE)
        /*029c*/ 	.word	0x000000a8


	//----- nvinfo : EIATTR_FRAME_SIZE
	.align		4
.L_145:
        /*02a0*/ 	.byte	0x04, 0x11
        /*02a2*/ 	.short	(.L_147 - .L_146)
	.align		4
.L_146:
        /*02a4*/ 	.word	index@(_ZN7cutlass13device_kernelIN5flash11enable_sm90INS1_16FlashAttnFwdSm90INS1_25CollectiveMainloopFwdSm90ILi2EN4cute5tupleIJNS5_1CILi1EEES8_S8_EEENS6_IJNS7_ILi64EEESA_SA_EEELi512ENS_6half_tEfNS_4arch4Sm90ELb0ELb1ELb1ELb1ELb0ELb1ELb0ELb0ELb0ELb0ELb0ELb0EEENS1_21CollectiveEpilogueFwdINS6_IJSA_NS7_ILi512EEESA_EEES9_SC_SE_Li256ELb1ELb0ELb0ELb0EEENS1_36VarlenDynamicPersistentTileSchedulerILi64ELi64ELi256ELi32ELb0ELb0ELb1ELb1ELb0ELb1EEEEEEEEEvNT_6ParamsE)
        /*02a8*/ 	.word	0x00000028


	//----- nvinfo : EIATTR_REGCOUNT
	.align		4
.L_147:
        /*02ac*/ 	.byte	0x04, 0x2f
        /*02ae*/ 	.short	(.L_149 - .L_148)
	.align		4
.L_148:
        /*02b0*/ 	.word	index@(_ZN7cutlass13device_kernelIN5flash11enable_sm90INS1_16FlashAttnFwdSm90INS1_25CollectiveMainloopFwdSm90ILi2EN4cute5tupleIJNS5_1CILi1EEES8_S8_EEENS6_IJNS7_ILi64EEESA_SA_EEELi512ENS_6half_tEfNS_4arch4Sm90ELb0ELb1ELb1ELb1ELb0ELb0ELb0ELb0ELb0ELb0ELb0ELb0EEENS1_21CollectiveEpilogueFwdINS6_IJSA_NS7_ILi512EEESA_EEES9_SC_SE_Li256ELb1ELb0ELb0ELb0EEENS1_36VarlenDynamicPersistentTileSchedulerILi64ELi64ELi256ELi32ELb0ELb0ELb1ELb1ELb0ELb1EEEEEEEEEvNT_6ParamsE)
        /*02b4*/ 	.word	0x000000a8


	//----- nvinfo : EIATTR_FRAME_SIZE
	.align		4
.L_149:
        /*02b8*/ 	.byte	0x04, 0x11
        /*02ba*/ 	.short	(.L_151 - .L_150)
	.align		4
.L_150:
        /*02bc*/ 	.word	index@(_ZN7cutlass13device_kernelIN5flash11enable_sm90INS1_16FlashAttnFwdSm90INS1_25CollectiveMainloopFwdSm90ILi2EN4cute5tupleIJNS5_1CILi1EEES8_S8_EEENS6_IJNS7_ILi64EEESA_SA_EEELi512ENS_6half_tEfNS_4arch4Sm90ELb0ELb1ELb1ELb1ELb0ELb0ELb0ELb0ELb0ELb0ELb0ELb0EEENS1_21CollectiveEpilogueFwdINS6_IJSA_NS7_ILi512EEESA_EEES9_SC_SE_Li256ELb1ELb0ELb0ELb0EEENS1_36VarlenDynamicPersistentTileSchedulerILi64ELi64ELi256ELi32ELb0ELb0ELb1ELb1ELb0ELb1EEEEEEEEEvNT_6ParamsE)
        /*02c0*/ 	.word	0x00000020


	//----- nvinfo : EIATTR_REGCOUNT
	.align		4
.L_151:
        /*02c4*/ 	.byte	0x04, 0x2f
        /*02c6*/ 	.short	(.L_153 - .L_152)
	.align		4
.L_152:
        /*02c8*/ 	.word	index@(_ZN7cutlass13device_kernelIN5flash11enable_sm90INS1_16FlashAttnFwdSm90INS1_25CollectiveMainloopFwdSm90ILi2EN4cute5tupleIJNS5_1CILi1EEES8_S8_EEENS6_IJNS7_ILi64EEESA_SA_EEELi512ENS_6half_tEfNS_4arch4Sm90ELb0ELb1ELb1ELb0ELb0ELb0ELb1ELb0ELb0ELb0ELb0ELb0EEENS1_21CollectiveEpilogueFwdINS6_IJSA_NS7_ILi512EEESA_EEES9_SC_SE_Li256ELb0ELb0ELb0ELb0EEENS1_30DynamicPersistentTileSchedulerILi256ELi32ELb0ELb0ELb1EEEEEEEEEvNT_6ParamsE)
        /*02cc*/ 	.word	0x000000a8


	//----- nvinfo : EIATTR_FRAME_SIZE
	.align		4
.L_153:
        /*02d0*/ 	.byte	0x04, 0x11
        /*02d2*/ 	.short	(.L_155 - .L_154)
	.align		4
.L_154:
        /*02d4*/ 	.word	index@(_ZN7cutlass13device_kernelIN5flash11enable_sm90INS1_16FlashAttnFwdSm90INS1_25CollectiveMainloopFwdSm90ILi2EN4cute5tupleIJNS5_1CILi1EEES8_S8_EEENS6_IJNS7_ILi64EEESA_SA_EEELi512ENS_6half_tEfNS_4arch4Sm90ELb0ELb1ELb1ELb0ELb0ELb0ELb1ELb0ELb0ELb0ELb0ELb0EEENS1_21CollectiveEpilogueFwdINS6_IJSA_NS7_ILi512EEESA_EEES9_SC_SE_Li256ELb0ELb0ELb0ELb0EEENS1_30DynamicPersistentTileSchedulerILi256ELi32ELb0ELb0ELb1EEEEEEEEEvNT_6ParamsE)
        /*02d8*/ 	.word	0x00000008


	//----- nvinfo : EIATTR_REGCOUNT
	.align		4
.L_155:
        /*02dc*/ 	.byte	0x04, 0x2f
        /*02de*/ 	.short	(.L_157 - .L_156)
	.align		4
.L_156:
        /*02e0*/ 	.word	index@(_ZN7cutlass13device_kernelIN5flash11enable_sm90INS1_16FlashAttnFwdSm90INS1_25CollectiveMainloopFwdSm90ILi2EN4cute5tupleIJNS5_1CILi1EEES8_S8_EEENS6_IJNS7_ILi64EEESA_SA_EEELi512ENS_6half_tEfNS_4arch4Sm90ELb0ELb1ELb1ELb0ELb0ELb0ELb0ELb0ELb0ELb0ELb0ELb0EEENS1_21CollectiveEpilogueFwdINS6_IJSA_NS7_ILi512EEESA_EEES9_SC_SE_Li256ELb0ELb0ELb0ELb0EEENS1_30DynamicPersistentTileSchedulerILi256ELi32ELb0ELb0ELb1EEEEEEEEEvNT_6ParamsE)
        /*02e4*/ 	.word	0x000000a8


	//----- nvinfo : EIATTR_FRAME_SIZE
	.align		4
.L_157:
        /*02e8*/ 	.byte	0x04, 0x11
        /*02ea*/ 	.short	(.L_159 - .L_158)
	.align		4
.L_158:
        /*02ec*/ 	.word	index@(_ZN7cutlass13device_kernelIN5flash11enable_sm90INS1_16FlashAttnFwdSm90INS1_25CollectiveMainloopFwdSm90ILi2EN4cute5tupleIJNS5_1CILi1EEES8_S8_EEENS6_IJNS7_ILi64EEESA_SA_EEELi512ENS_6half_tEfNS_4arch4Sm90ELb0ELb1ELb1ELb0ELb0ELb0ELb0ELb0ELb0ELb0ELb0ELb0EEENS1_21CollectiveEpilogueFwdINS6_IJSA_NS7_ILi512EEESA_EEES9_SC_SE_Li256ELb0ELb0ELb0ELb0EEENS1_30DynamicPersistentTileSchedulerILi256ELi32ELb0ELb0ELb1EEEEEEEEEvNT_6ParamsE)
        /*02f0*/ 	.word	0x00000000


	//----- nvinfo : EIATTR_REGCOUNT
	.align		4
.L_159:
        /*02f4*/ 	.byte	0x04, 0x2f
        /*02f6*/ 	.short	(.L_161 - .L_160)
	.align		4
.L_160:
        /*02f8*/ 	.word	index@(_ZN7cutlass13device_kernelIN5flash11enable_sm90INS1_16FlashAttnFwdSm90INS1_25CollectiveMainloopFwdSm90ILi2EN4cute5tupleIJNS5_1CILi1EEES8_S8_EEENS6_IJNS7_ILi64EEESA_SA_EEELi512ENS_6half_tEfNS_4arch4Sm90ELb0ELb0ELb1ELb1ELb0ELb1ELb1ELb0ELb0ELb0ELb0ELb0EEENS1_21CollectiveEpilogueFwdINS6_IJSA_NS7_ILi512EEESA_EEES9_SC_SE_Li256ELb1ELb0ELb0ELb0EEENS1_36VarlenDynamicPersistentTileSchedulerILi64ELi64ELi256ELi32ELb0ELb0ELb1ELb0ELb1ELb1EEEEEEEEEvNT_6ParamsE)
        /*02fc*/ 	.word	0x000000a8


	//----- nvinfo : EIATTR_FRAME_SIZE
	.align		4
.L_161:
        /*0300*/ 	.byte	0x04, 0x11
        /*0302*/ 	.short	(.L_163 - .L_162)
	.align		4
.L_162:
        /*0304*/ 	.word	index@(_ZN7cutlass13device_kernelIN5flash11enable_sm90INS1_16FlashAttnFwdSm90INS1_25CollectiveMainloopFwdSm90ILi2EN4cute5tupleIJNS5_1CILi1EEES8_S8_EEENS6_IJNS7_ILi64EEESA_SA_EEELi512ENS_6half_tEfNS_4arch4Sm90ELb0ELb0ELb1ELb1ELb0ELb1ELb1ELb0ELb0ELb0ELb0ELb0EEENS1_21CollectiveEpilogueFwdINS6_IJSA_NS7_ILi512EEESA_EEES9_SC_SE_Li256ELb1ELb0ELb0ELb0EEENS1_36VarlenDynamicPersistentTileSchedulerILi64ELi64ELi256ELi32ELb0ELb0ELb1ELb0ELb1ELb1EEEEEEEEEvNT_6ParamsE)
        /*0308*/ 	.word	0x00000040


	//----- nvinfo : EIATTR_REGCOUNT
	.align		4
.L_163:
        /*030c*/ 	.byte	0x04, 0x2f
        /*030e*/ 	.short	(.L_165 - .L_164)
	.align		4
.L_164:
        /*0310*/ 	.word	index@(_ZN7cutlass13device_kernelIN5flash11enable_sm90INS1_16FlashAttnFwdSm90INS1_25CollectiveMainloopFwdSm90ILi2EN4cute5tupleIJNS5_1CILi1EEES8_S8_EEENS6_IJNS7_ILi64EEESA_SA_EEELi512ENS_6half_tEfNS_4arch4Sm90ELb0ELb0ELb1ELb1ELb0ELb0ELb1ELb0ELb0ELb0ELb0ELb0EEENS1_21CollectiveEpilogueFwdINS6_IJSA_NS7_ILi512EEESA_EEES9_SC_SE_Li256ELb1ELb0ELb0ELb0EEENS1_36VarlenDynamicPersistentTileSchedulerILi64ELi64ELi256ELi32ELb0ELb0ELb1ELb0ELb1ELb1EEEEEEEEEvNT_6ParamsE)
        /*0314*/ 	.word	0x000000a8


	//----- nvinfo : EIATTR_FRAME_SIZE
	.align		4
.L_165:
        /*0318*/ 	.byte	0x04, 0x11
        /*031a*/ 	.short	(.L_167 - .L_166)
	.align		4
.L_166:
        /*031c*/ 	.word	index@(_ZN7cutlass13device_kernelIN5flash11enable_sm90INS1_16FlashAttnFwdSm90INS1_25CollectiveMainloopFwdSm90ILi2EN4cute5tupleIJNS5_1CILi1EEES8_S8_EEENS6_IJNS7_ILi64EEESA_SA_EEELi512ENS_6half_tEfNS_4arch4Sm90ELb0ELb0ELb1ELb1ELb0ELb0ELb1ELb0ELb0ELb0ELb0ELb0EEENS1_21CollectiveEpilogueFwdINS6_IJSA_NS7_ILi512EEESA_EEES9_SC_SE_Li256ELb1ELb0ELb0ELb0EEENS1_36VarlenDynamicPersistentTileSchedulerILi64ELi64ELi256ELi32ELb0ELb0ELb1ELb0ELb1ELb1EEEEEEEEEvNT_6ParamsE)
        /*0320*/ 	.word	0x00000038


	//----- nvinfo : EIATTR_REGCOUNT
	.align		4
.L_167:
        /*0324*/ 	.byte	0x04, 0x2f
        /*0326*/ 	.short	(.L_169 - .L_168)
	.align		4
.L_168:
        /*0328*/ 	.word	index@(_ZN7cutlass13device_kernelIN5flash11enable_sm90INS1_16FlashAttnFwdSm90INS1_25CollectiveMainloopFwdSm90ILi2EN4cute5tupleIJNS5_1CILi1EEES8_S8_EEENS6_IJNS7_ILi64EEESA_SA_EEELi512ENS_6half_tEfNS_4arch4Sm90ELb0ELb0ELb1ELb1ELb0ELb1ELb0ELb0ELb0ELb0ELb0ELb0EEENS1_21CollectiveEpilogueFwdINS6_IJSA_NS7_ILi512EEESA_EEES9_SC_SE_Li256ELb1ELb0ELb0ELb0EEENS1_36VarlenDynamicPersistentTileSchedulerILi64ELi64ELi256ELi32ELb0ELb0ELb1ELb0ELb1ELb1EEEEEEEEEvNT_6ParamsE)
        /*032c*/ 	.word	0x000000a8


	//----- nvinfo : EIATTR_FRAME_SIZE
	.align		4
.L_169:
        /*0330*/ 	.byte	0x04, 0x11
        /*0332*/ 	.short	(.L_171 - .L_170)
	.align		4
.L_170:
        /*0334*/ 	.word	index@(_ZN7cutlass13device_kernelIN5flash11enable_sm90INS1_16FlashAttnFwdSm90INS1_25CollectiveMainloopFwdSm90ILi2EN4cute5tupleIJNS5_1CILi1EEES8_S8_EEENS6_IJNS7_ILi64EEESA_SA_EEELi512ENS_6half_tEfNS_4arch4Sm90ELb0ELb0ELb1ELb1ELb0ELb1ELb0ELb0ELb0ELb0ELb0ELb0EEENS1_21CollectiveEpilogueFwdINS6_IJSA_NS7_ILi512EEESA_EEES9_SC_SE_Li256ELb1ELb0ELb0ELb0EEENS1_36VarlenDynamicPersistentTileSchedulerILi64ELi64ELi256ELi32ELb0ELb0ELb1ELb0ELb1ELb1EEEEEEEEEvNT_6ParamsE)
        /*0338*/ 	.word	0x00000040


	//----- nvinfo : EIATTR_REGCOUNT
	.align		4
.L_171:
        /*033c*/ 	.byte	0x04, 0x2f
        /*033e*/ 	.short	(.L_173 - .L_172)
	.align		4
.L_172:
        /*0340*/ 	.word	index@(_ZN7cutlass13device_kernelIN5flash11enable_sm90INS1_16FlashAttnFwdSm90INS1_25CollectiveMainloopFwdSm90ILi2EN4cute5tupleIJNS5_1CILi1EEES8_S8_EEENS6_IJNS7_ILi64EEESA_SA_EEELi512ENS_6half_tEfNS_4arch4Sm90ELb0ELb0ELb1ELb1ELb0ELb0ELb0ELb0ELb0ELb0ELb0ELb0EEENS1_21CollectiveEpilogueFwdINS6_IJSA_NS7_ILi512EEESA_EEES9_SC_SE_Li256ELb1ELb0ELb0ELb0EEENS1_36VarlenDynamicPersistentTileSchedulerILi64ELi64ELi256ELi32ELb0ELb0ELb1ELb0ELb1ELb1EEEEEEEEEvNT_6ParamsE)
        /*0344*/ 	.word	0x000000a8


	//----- nvinfo : EIATTR_FRAME_SIZE
	.align		4
.L_173:
        /*0348*/ 	.byte	0x04, 0x11
        /*034a*/ 	.short	(.L_175 - .L_174)
	.align		4
.L_174:
        /*034c*/ 	.word	index@(_ZN7cutlass13device_kernelIN5flash11enable_sm90INS1_16FlashAttnFwdSm90INS1_25CollectiveMainloopFwdSm90ILi2EN4cute5tupleIJNS5_1CILi1EEES8_S8_EEENS6_IJNS7_ILi64EEESA_SA_EEELi512ENS_6half_tEfNS_4arch4Sm90ELb0ELb0ELb1ELb1ELb0ELb0ELb0ELb0ELb0ELb0ELb0ELb0EEENS1_21CollectiveEpilogueFwdINS6_IJSA_NS7_ILi512EEESA_EEES9_SC_SE_Li256ELb1ELb0ELb0ELb0EEENS1_36VarlenDynamicPersistentTileSchedulerILi64ELi64ELi256ELi32ELb0ELb0ELb1ELb0ELb1ELb1EEEEEEEEEvNT_6ParamsE)
        /*0350*/ 	.word	0x00000030


	//----- nvinfo : EIATTR_REGCOUNT
	.align		4
.L_175:
        /*0354*/ 	.byte	0x04, 0x2f
        /*0356*/ 	.short	(.L_177 - .L_176)
	.align		4
.L_176:
        /*0358*/ 	.word	index@(_ZN7cutlass13device_kernelIN5flash11enable_sm90INS1_16FlashAttnFwdSm90INS1_25CollectiveMainloopFwdSm90ILi2EN4cute5tupleIJNS5_1CILi1EEES8_S8_EEENS6_IJNS7_ILi64EEESA_SA_EEELi512ENS_6half_tEfNS_4arch4Sm90ELb0ELb0ELb1ELb0ELb0ELb0ELb1ELb0ELb0ELb0ELb0ELb0EEENS1_21CollectiveEpilogueFwdINS6_IJSA_NS7_ILi512EEESA_EEES9_SC_SE_Li256ELb0ELb0ELb0ELb0EEENS1_29StaticPersistentTileSchedulerILb0EEEEEEEEEvNT_6ParamsE)
        /*035c*/ 	.word	0x000000a8


	//----- nvinfo : EIATTR_FRAME_SIZE
	.align		4
.L_177:
        /*0360*/ 	.byte	0x04, 0x11
        /*0362*/ 	.short	(.L_179 - .L_178)
	.align		4
.L_178:
        /*0364*/ 	.word	index@(_ZN7cutlass13device_kernelIN5flash11enable_sm90INS1_16FlashAttnFwdSm90INS1_25CollectiveMainloopFwdSm90ILi2EN4cute5tupleIJNS5_1CILi1EEES8_S8_EEENS6_IJNS7_ILi64EEESA_SA_EEELi512ENS_6half_tEfNS_4arch4Sm90ELb0ELb0ELb1ELb0ELb0ELb0ELb1ELb0ELb0ELb0ELb0ELb0EEENS1_21CollectiveEpilogueFwdINS6_IJSA_NS7_ILi512EEESA_EEES9_SC_SE_Li256ELb0ELb0ELb0ELb0EEENS1_29StaticPersistentTileSchedulerILb0EEEEEEEEEvNT_6ParamsE)
        /*0368*/ 	.word	0x00000020


	//----- nvinfo : EIATTR_REGCOUNT
	.align		4
.L_179:
        /*036c*/ 	.byte	0x04, 0x2f
        /*036e*/ 	.short	(.L_181 - .L_180)
	.align		4
.L_180:
        /*0370*/ 	.word	index@(_ZN7cutlass13device_kernelIN5flash11enable_sm90INS1_16FlashAttnFwdSm90INS1_25CollectiveMainloopFwdSm90ILi2EN4cute5tupleIJNS5_1CILi1EEES8_S8_EEENS6_IJNS7_ILi64EEESA_SA_EEELi512ENS_6half_tEfNS_4arch4Sm90ELb0ELb0ELb1ELb0ELb0ELb0ELb0ELb0ELb0ELb0ELb0ELb0EEENS1_21CollectiveEpilogueFwdINS6_IJSA_NS7_ILi512EEESA_EEES9_SC_SE_Li256ELb0ELb0ELb0ELb0EEENS1_29StaticPersistentTileSchedulerILb0EEEEEEEEEvNT_6ParamsE)
        /*0374*/ 	.word	0x000000a8


	//----- nvinfo : EIATTR_FRAME_SIZE
	.align		4
.L_181:
        /*0378*/ 	.byte	0x04, 0x11
        /*037a*/ 	.short	(.L_183 - .L_182)
	.align		4
.L_182:
        /*037c*/ 	.word	index@(_ZN7cutlass13device_kernelIN5flash11enable_sm90INS1_16FlashAttnFwdSm90INS1_25CollectiveMainloopFwdSm90ILi2EN4cute5tupleIJNS5_1CILi1EEES8_S8_EEENS6_IJNS7_ILi64EEESA_SA_EEELi512ENS_6half_tEfNS_4arch4Sm90ELb0ELb0ELb1ELb0ELb0ELb0ELb0ELb0ELb0ELb0ELb0ELb0EEENS1_21CollectiveEpilogueFwdINS6_IJSA_NS7_ILi512EEESA_EEES9_SC_SE_Li256ELb0ELb0ELb0ELb0EEENS1_29StaticPersistentTileSchedulerILb0EEEEEEEEEvNT_6ParamsE)
        /*0380*/ 	.word	0x00000020


	//----- nvinfo : EIATTR_REGCOUNT
	.align		4
.L_183:
        /*0384*/ 	.byte	0x04, 0x2f
        /*0386*/ 	.short	(.L_185 - .L_184)
	.align		4
.L_184:
        /*0388*/ 	.word	index@(_ZN7cutlass13device_kernelIN5flash11enable_sm90INS1_16FlashAttnFwdSm90INS1_25CollectiveMainloopFwdSm90ILi2EN4cute5tupleIJNS5_1CILi1EEES8_S8_EEENS6_IJNS7_ILi128EEESA_NS7_ILi192EEEEEELi128ENS_6half_tEfNS_4arch4Sm90ELb1ELb0ELb1ELb1ELb0ELb1ELb0ELb1ELb1ELb0ELb0ELb0EEENS1_21CollectiveEpilogueFwdINS6_IJSA_SA_SA_EEES9_SD_SF_Li256ELb1ELb0ELb0ELb0EEENS1_36VarlenDynamicPersistentTileSchedulerILi128ELi128ELi256ELi32ELb0ELb0ELb1ELb1ELb1ELb1EEEEEEEEEvNT_6ParamsE)
        /*038c*/ 	.word	0x000000a8


	//----- nvinfo : EIATTR_FRAME_SIZE
	.align		4
.L_185:
        /*0390*/ 	.byte	0x04, 0x11
        /*0392*/ 	.short	(.L_187 - .L_186)
	.align		4
.L_186:
        /*0394*/ 	.word	index@(_ZN7cutlass13device_kernelIN5flash11enable_sm90INS1_16FlashAttnFwdSm90INS1_25CollectiveMainloopFwdSm90ILi2EN4cute5tupleIJNS5_1CILi1EEES8_S8_EEENS6_IJNS7_ILi128EEESA_NS7_ILi192EEEEEELi128ENS_6half_tEfNS_4arch4Sm90ELb1ELb0ELb1ELb1ELb0ELb1ELb0ELb1ELb1ELb0ELb0ELb0EEENS1_21CollectiveEpilogueFwdINS6_IJSA_SA_SA_EEES9_SD_SF_Li256ELb1ELb0ELb0ELb0EEENS1_36VarlenDynamicPersistentTileSchedulerILi128ELi128ELi256ELi32ELb0ELb0ELb1ELb1ELb1ELb1EEEEEEEEEvNT_6ParamsE)
        /*0398*/ 	.word	0x00000048


	//----- nvinfo : EIATTR_REGCOUNT
	.align		4
.L_187:
        /*039c*/ 	.byte	0x04, 0x2f
        /*039e*/ 	.short	(.L_189 - .L_188)
	.align		4
.L_188:
        /*03a0*/ 	.word	index@(_ZN7cutlass13device_kernelIN5flash11enable_sm90INS1_16FlashAttnFwdSm90INS1_25CollectiveMainloopFwdSm90ILi2EN4cute5tupleIJNS5_1CILi1EEES8_S8_EEENS6_IJNS7_ILi128EEESA_NS7_ILi192EEEEEELi128ENS_6half_tEfNS_4arch4Sm90ELb1ELb0ELb1ELb1ELb0ELb0ELb0ELb1ELb1ELb0ELb0ELb0EEENS1_21CollectiveEpilogueFwdINS6_IJSA_SA_SA_EEES9_SD_SF_Li256ELb1ELb0ELb0ELb0EEENS1_36VarlenDynamicPersistentTileSchedulerILi128ELi128ELi256ELi32ELb0ELb0ELb1ELb1ELb1ELb1EEEEEEEEEvNT_6ParamsE)
        /*03a4*/ 	.word	0x000000a8


	//----- nvinfo : EIATTR_FRAME_SIZE
	.align		4
.L_189:
        /*03a8*/ 	.byte	0x04, 0x11
        /*03aa*/ 	.short	(.L_191 - .L_190)
	.align		4
.L_190:
        /*03ac*/ 	.word	index@(_ZN7cutlass13device_kernelIN5flash11enable_sm90INS1_16FlashAttnFwdSm90INS1_25CollectiveMainloopFwdSm90ILi2EN4cute5tupleIJNS5_1CILi1EEES8_S8_EEENS6_IJNS7_ILi128EEESA_NS7_ILi192EEEEEELi128ENS_6half_tEfNS_4arch4Sm90ELb1ELb0ELb1ELb1ELb0ELb0ELb0ELb1ELb1ELb0ELb0ELb0EEENS1_21CollectiveEpilogueFwdINS6_IJSA_SA_SA_EEES9_SD_SF_Li256ELb1ELb0ELb0ELb0EEENS1_36VarlenDynamicPersistentTileSchedulerILi128ELi128ELi256ELi32ELb0ELb0ELb1ELb1ELb1ELb1EEEEEEEEEvNT_6ParamsE)
        /*03b0*/ 	.word	0x00000030


	//----- nvinfo : EIATTR_REGCOUNT
	.align		4
.L_191:
        /*03b4*/ 	.byte	0x04, 0x2f
        /*03b6*/ 	.short	(.L_193 - .L_192)
	.align		4
.L_192:
        /*03b8*/ 	.word	index@(_ZN7cutlass13device_kernelIN5flash11enable_sm90INS1_16FlashAttnFwdSm90INS1_25CollectiveMainloopFwdSm90ILi2EN4cute5tupleIJNS5_1CILi1EEES8_S8_EEENS6_IJNS7_ILi128EEESA_NS7_ILi192EEEEEELi128ENS_6half_tEfNS_4arch4Sm90ELb1ELb0ELb1ELb0ELb0ELb0ELb0ELb1ELb1ELb0ELb0ELb0EEENS1_21CollectiveEpilogueFwdINS6_IJSA_SA_SA_EEES9_SD_SF_Li256ELb0ELb0ELb0ELb0EEENS1_30DynamicPersistentTileSchedulerILi256ELi32ELb0ELb0ELb1EEEEEEEEEvNT_6ParamsE)
        /*03bc*/ 	.word	0x000000a8


	//----- nvinfo : EIATTR_FRAME_SIZE
	.align		4
.L_193:
        /*03c0*/ 	.byte	0x04, 0x11
        /*03c2*/ 	.short	(.L_195 - .L_194)
	.align		4
.L_194:
        /*03c4*/ 	.word	index@(_ZN7cutlass13device_kernelIN5flash11enable_sm90INS1_16FlashAttnFwdSm90INS1_25CollectiveMainloopFwdSm90ILi2EN4cute5tupleIJNS5_1CILi1EEES8_S8_EEENS6_IJNS7_ILi128EEESA_NS7_ILi192EEEEEELi128ENS_6half_tEfNS_4arch4Sm90ELb1ELb0ELb1ELb0ELb0ELb0ELb0ELb1ELb1ELb0ELb0ELb0EEENS1_21CollectiveEpilogueFwdINS6_IJSA_SA_SA_EEES9_SD_SF_Li256ELb0ELb0ELb0ELb0EEENS1_30DynamicPersistentTileSchedulerILi256ELi32ELb0ELb0ELb1EEEEEEEEEvNT_6ParamsE)
        /*03c8*/ 	.word	0x00000008


	//----- nvinfo : EIATTR_REGCOUNT
	.align		4
.L_195:
        /*03cc*/ 	.byte	0x04, 0x2f
        /*03ce*/ 	.short	(.L_197 - .L_196)
	.align		4
.L_196:
        /*03d0*/ 	.word	index@(_ZN7cutlass13device_kernelIN5flash11enable_sm90INS1_16FlashAttnFwdSm90INS1_25CollectiveMainloopFwdSm90ILi2EN4cute5tupleIJNS5_1CILi1EEES8_S8_EEENS6_IJNS7_ILi128EEENS7_ILi96EEENS7_ILi192EEEEEELi128ENS_6half_tEfNS_4arch4Sm90ELb0ELb1ELb1ELb1ELb0ELb1ELb0ELb1ELb1ELb0ELb0ELb0EEENS1_21CollectiveEpilogueFwdINS6_IJSA_SA_SB_EEES9_SE_SG_Li256ELb1ELb0ELb0ELb0EEENS1_36VarlenDynamicPersistentTileSchedulerILi128ELi96ELi256ELi32ELb0ELb0ELb1ELb1ELb0ELb1EEEEEEEEEvNT_6ParamsE)
        /*03d4*/ 	.word	0x000000a8


	//----- nvinfo : EIATTR_FRAME_SIZE
	.align		4
.L_197:
        /*03d8*/ 	.byte	0x04, 0x11
        /*03da*/ 	.short	(.L_199 - .L_198)
	.align		4
.L_198:
        /*03dc*/ 	.word	index@(_ZN7cutlass13device_kernelIN5flash11enable_sm90INS1_16FlashAttnFwdSm90INS1_25CollectiveMainloopFwdSm90ILi2EN4cute5tupleIJNS5_1CILi1EEES8_S8_EEENS6_IJNS7_ILi128EEENS7_ILi96EEENS7_ILi192EEEEEELi128ENS_6half_tEfNS_4arch4Sm90ELb0ELb1ELb1ELb1ELb0ELb1ELb0ELb1ELb1ELb0ELb0ELb0EEENS1_21CollectiveEpilogueFwdINS6_IJSA_SA_SB_EEES9_SE_SG_Li256ELb1ELb0ELb0ELb0EEENS1_36VarlenDynamicPersistentTileSchedulerILi128ELi96ELi256ELi32ELb0ELb0ELb1ELb1ELb0ELb1EEEEEEEEEvNT_6ParamsE)
        /*03e0*/ 	.word	0x00000048


	//----- nvinfo : EIATTR_REGCOUNT
	.align		4
.L_199:
        /*03e4*/ 	.byte	0x04, 0x2f
        /*03e6*/ 	.short	(.L_201 - .L_200)
	.align		4
.L_200:
        /*03e8*/ 	.word	index@(_ZN7cutlass13device_kernelIN5flash11enable_sm90INS1_16FlashAttnFwdSm90INS1_25CollectiveMainloopFwdSm90ILi2EN4cute5tupleIJNS5_1CILi1EEES8_S8_EEENS6_IJNS7_ILi128EEENS7_ILi96EEENS7_ILi192EEEEEELi128ENS_6half_tEfNS_4arch4Sm90ELb0ELb1ELb1ELb1ELb0ELb0ELb0ELb1ELb1ELb0ELb0ELb0EEENS1_21CollectiveEpilogueFwdINS6_IJSA_SA_SB_EEES9_SE_SG_Li256ELb1ELb0ELb0ELb0EEENS1_36VarlenDynamicPersistentTileSchedulerILi128ELi96ELi256ELi32ELb0ELb0ELb1ELb1ELb0ELb1EEEEEEEEEvNT_6ParamsE)
        /*03ec*/ 	.word	0x000000a8


	//----- nvinfo : EIATTR_FRAME_SIZE
	.align		4
.L_201:
        /*03f0*/ 	.byte	0x04, 0x11
        /*03f2*/ 	.short	(.L_203 - .L_202)
	.align		4
.L_202:
        /*03f4*/ 	.word	index@(_ZN7cutlass13device_kernelIN5flash11enable_sm90INS1_16FlashAttnFwdSm90INS1_25CollectiveMainloopFwdSm90ILi2EN4cute5tupleIJNS5_1CILi1EEES8_S8_EEENS6_IJNS7_ILi128EEENS7_ILi96EEENS7_ILi192EEEEEELi128ENS_6half_tEfNS_4arch4Sm90ELb0ELb1ELb1ELb1ELb0ELb0ELb0ELb1ELb1ELb0ELb0ELb0EEENS1_21CollectiveEpilogueFwdINS6_IJSA_SA_SB_EEES9_SE_SG_Li256ELb1ELb0ELb0ELb0EEENS1_36VarlenDynamicPersistentTileSchedulerILi128ELi96ELi256ELi32ELb0ELb0ELb1ELb1ELb0ELb1EEEEEEEEEvNT_6ParamsE)
        /*03f8*/ 	.word	0x00000028


	//----- nvinfo : EIATTR_REGCOUNT
	.align		4
.L_203:
        /*03fc*/ 	.byte	0x04, 0x2f
        /*03fe*/ 	.short	(.L_205 - .L_204)
	.align		4
.L_204:
        /*0400*/ 	.word	index@(_ZN7cutlass13device_kernelIN5flash11enable_sm90INS1_16FlashAttnFwdSm90INS1_25CollectiveMainloopFwdSm90ILi2EN4cute5tupleIJNS5_1CILi1EEES8_S8_EEENS6_IJNS7_ILi128EEENS7_ILi96EEENS7_ILi192EEEEEELi128ENS_6half_tEfNS_4arch4Sm90ELb0ELb1ELb1ELb0ELb0ELb0ELb0ELb1ELb1ELb0ELb0ELb0EEENS1_21CollectiveEpilogueFwdINS6_IJSA_SA_SB_EEES9_SE_SG_Li256ELb0ELb0ELb0ELb0EEENS1_30DynamicPersistentTileSchedulerILi256ELi32ELb0ELb0ELb1EEEEEEEEEvNT_6ParamsE)
        /*0404*/ 	.word	0x000000a8


	//----- nvinfo : EIATTR_FRAME_SIZE
	.align		4
.L_205:
        /*0408*/ 	.byte	0x04, 0x11
        /*040a*/ 	.short	(.L_207 - .L_206)
	.align		4
.L_206:
        /*040c*/ 	.word	index@(_ZN7cutlass13device_kernelIN5flash11enable_sm90INS1_16FlashAttnFwdSm90INS1_25CollectiveMainloopFwdSm90ILi2EN4cute5tupleIJNS5_1CILi1EEES8_S8_EEENS6_IJNS7_ILi128EEENS7_ILi96EEENS7_ILi192EEEEEELi128ENS_6half_tEfNS_4arch4Sm90ELb0ELb1ELb1ELb0ELb0ELb0ELb0ELb1ELb1ELb0ELb0ELb0EEENS1_21CollectiveEpilogueFwdINS6_IJSA_SA_SB_EEES9_SE_SG_Li256ELb0ELb0ELb0ELb0EEENS1_30DynamicPersistentTileSchedulerILi256ELi32ELb0ELb0ELb1EEEEEEEEEvNT_6ParamsE)
        /*0410*/ 	.word	0x00000008


	//----- nvinfo : EIATTR_REGCOUNT
	.align		4
.L_207:
        /*0414*/ 	.byte	0x04, 0x2f
        /*0416*/ 	.short	(.L_209 - .L_208)
	.align		4
.L_208:
        /*0418*/ 	.word	index@(_ZN7cutlass13device_kernelIN5flash11enable_sm90INS1_16FlashAttnFwdSm90INS1_25CollectiveMainloopFwdSm90ILi2EN4cute5tupleIJNS5_1CILi1EEES8_S8_EEENS6_IJNS7_ILi128EEESA_NS7_ILi192EEEEEELi128ENS_6half_tEfNS_4arch4Sm90ELb0ELb0ELb1ELb1ELb0ELb1ELb0ELb1ELb1ELb0ELb0ELb0EEENS1_21CollectiveEpilogueFwdINS6_IJSA_SA_SA_EEES9_SD_SF_Li256ELb1ELb0ELb0ELb0EEENS1_36VarlenDynamicPersistentTileSchedulerILi128ELi128ELi256ELi32ELb0ELb0ELb1ELb0ELb1ELb1EEEEEEEEEvNT_6ParamsE)
        /*041c*/ 	.word	0x000000a8


	//----- nvinfo : EIATTR_FRAME_SIZE
	.align		4
.L_209:
        /*0420*/ 	.byte	0x04, 0x11
        /*0422*/ 	.short	(.L_211 - .L_210)
	.align		4
.L_210:
        /*0424*/ 	.word	index@(_ZN7cutlass13device_kernelIN5flash11enable_sm90INS1_16FlashAttnFwdSm90INS1_25CollectiveMainloopFwdSm90ILi2EN4cute5tupleIJNS5_1CILi1EEES8_S8_EEENS6_IJNS7_ILi128EEESA_NS7_ILi192EEEEEELi128ENS_6half_tEfNS_4arch4Sm90ELb0ELb0ELb1ELb1ELb0ELb1ELb0ELb1ELb1ELb0ELb0ELb0EEENS1_21CollectiveEpilogueFwdINS6_IJSA_SA_SA_EEES9_SD_SF_Li256ELb1ELb0ELb0ELb0EEENS1_36VarlenDynamicPersistentTileSchedulerILi128ELi128ELi256ELi32ELb0ELb0ELb1ELb0ELb1ELb1EEEEEEEEEvNT_6ParamsE)
        /*0428*/ 	.word	0x00000048


	//----- nvinfo : EIATTR_REGCOUNT
	.align		4
.L_211:
        /*042c*/ 	.byte	0x04, 0x2f
        /*042e*/ 	.short	(.L_213 - .L_212)
	.align		4
.L_212:
        /*0430*/ 	.word	index@(_ZN7cutlass13device_kernelIN5flash11enable_sm90INS1_16FlashAttnFwdSm90INS1_25CollectiveMainloopFwdSm90ILi2EN4cute5tupleIJNS5_1CILi1EEES8_S8_EEENS6_IJNS7_ILi128EEESA_NS7_ILi192EEEEEELi128ENS_6half_tEfNS_4arch4Sm90ELb0ELb0ELb1ELb1ELb0ELb0ELb0ELb1ELb1ELb0ELb0ELb0EEENS1_21CollectiveEpilogueFwdINS6_IJSA_SA_SA_EEES9_SD_SF_Li256ELb1ELb0ELb0ELb0EEENS1_36VarlenDynamicPersistentTileSchedulerILi128ELi128ELi256ELi32ELb0ELb0ELb1ELb0ELb1ELb1EEEEEEEEEvNT_6ParamsE)
        /*0434*/ 	.word	0x000000a8


	//----- nvinfo : EIATTR_FRAME_SIZE
	.align		4
.L_213:
        /*0438*/ 	.byte	0x04, 0x11
        /*043a*/ 	.short	(.L_215 - .L_214)
	.align		4
.L_214:
        /*043c*/ 	.word	index@(_ZN7cutlass13device_kernelIN5flash11enable_sm90INS1_16FlashAttnFwdSm90INS1_25CollectiveMainloopFwdSm90ILi2EN4cute5tupleIJNS5_1CILi1EEES8_S8_EEENS6_IJNS7_ILi128EEESA_NS7_ILi192EEEEEELi128ENS_6half_tEfNS_4arch4Sm90ELb0ELb0ELb1ELb1ELb0ELb0ELb0ELb1ELb1ELb0ELb0ELb0EEENS1_21CollectiveEpilogueFwdINS6_IJSA_SA_SA_EEES9_SD_SF_Li256ELb1ELb0ELb0ELb0EEENS1_36VarlenDynamicPersistentTileSchedulerILi128ELi128ELi256ELi32ELb0ELb0ELb1ELb0ELb1ELb1EEEEEEEEEvNT_6ParamsE)
        /*0440*/ 	.word	0x00000038


	//----- nvinfo : EIATTR_REGCOUNT
	.align		4
.L_215:
        /*0444*/ 	.byte	0x04, 0x2f
        /*0446*/ 	.short	(.L_217 - .L_216)
	.align		4
.L_216:
        /*0448*/ 	.word	index@(_ZN7cutlass13device_kernelIN5flash11enable_sm90INS1_16FlashAttnFwdSm90INS1_25CollectiveMainloopFwdSm90ILi2EN4cute5tupleIJNS5_1CILi2EEENS7_ILi1EEES9_EEENS6_IJNS7_ILi128EEESB_NS7_ILi192EEEEEELi128ENS_6half_tEfNS_4arch4Sm90ELb0ELb0ELb1ELb0ELb0ELb0ELb0ELb1ELb1ELb0ELb0ELb0EEENS1_21CollectiveEpilogueFwdINS6_IJSB_SB_SB_EEESA_SE_SG_Li256ELb0ELb0ELb0ELb0EEENS1_29StaticPersistentTileSchedulerILb0EEEEEEEEEvNT_6ParamsE)
        /*044c*/ 	.word	0x000000a8


	//----- nvinfo : EIATTR_FRAME_SIZE
	.align		4
.L_217:
        /*0450*/ 	.byte	0x04, 0x11
        /*0452*/ 	.short	(.L_219 - .L_218)
	.align		4
.L_218:
        /*0454*/ 	.word	index@(_ZN7cutlass13device_kernelIN5flash11enable_sm90INS1_16FlashAttnFwdSm90INS1_25CollectiveMainloopFwdSm90ILi2EN4cute5tupleIJNS5_1CILi2EEENS7_ILi1EEES9_EEENS6_IJNS7_ILi128EEESB_NS7_ILi192EEEEEELi128ENS_6half_tEfNS_4arch4Sm90ELb0ELb0ELb1ELb0ELb0ELb0ELb0ELb1ELb1ELb0ELb0ELb0EEENS1_21CollectiveEpilogueFwdINS6_IJSB_SB_SB_EEESA_SE_SG_Li256ELb0ELb0ELb0ELb0EEENS1_29StaticPersistentTileSchedulerILb0EEEEEEEEEvNT_6ParamsE)
        /*0458*/ 	.word	0x00000028


	//----- nvinfo : EIATTR_REGCOUNT
	.align		4
.L_219:
        /*045c*/ 	.byte	0x04, 0x2f
        /*045e*/ 	.short	(.L_221 - .L_220)
	.align		4
.L_220:
        /*0460*/ 	.word	index@(_ZN7cutlass13device_kernelIN5flash11enable_sm90INS1_16FlashAttnFwdSm90INS1_25CollectiveMainloopFwdSm90ILi2EN4cute5tupleIJNS5_1CILi1EEES8_S8_EEENS6_IJNS7_ILi128EEESA_NS7_ILi192EEEEEELi128ENS_6half_tEfNS_4arch4Sm90ELb0ELb0ELb1ELb0ELb0ELb0ELb0ELb1ELb1ELb0ELb0ELb0EEENS1_21CollectiveEpilogueFwdINS6_IJSA_SA_SA_EEES9_SD_SF_Li256ELb0ELb0ELb0ELb0EEENS1_29StaticPersistentTileSchedulerILb0EEEEEEEEEvNT_6ParamsE)
        /*0464*/ 	.word	0x000000a8


	//----- nvinfo : EIATTR_FRAME_SIZE
	.align		4
.L_221:
        /*0468*/ 	.byte	0x04, 0x11
        /*046a*/ 	.short	(.L_223 - .L_222)
	.align		4
.L_222:
        /*046c*/ 	.word	index@(_ZN7cutlass13device_kernelIN5flash11enable_sm90INS1_16FlashAttnFwdSm90INS1_25CollectiveMainloopFwdSm90ILi2EN4cute5tupleIJNS5_1CILi1EEES8_S8_EEENS6_IJNS7_ILi128EEESA_NS7_ILi192EEEEEELi128ENS_6half_tEfNS_4arch4Sm90ELb0ELb0ELb1ELb0ELb0ELb0ELb0ELb1ELb1ELb0ELb0ELb0EEENS1_21CollectiveEpilogueFwdINS6_IJSA_SA_SA_EEES9_SD_SF_Li256ELb0ELb0ELb0ELb0EEENS1_29StaticPersistentTileSchedulerILb0EEEEEEEEEvNT_6ParamsE)
        /*0470*/ 	.word	0x00000020


	//----- nvinfo : EIATTR_MIN_STACK_SIZE
	.align		4
.L_223:
        /*0474*/ 	.byte	0x04, 0x12
        /*0476*/ 	.short	(.L_225 - .L_224)
	.align		4
.L_224:
        /*0478*/ 	.word	index@(_ZN7cutlass13device_kernelIN5flash11enable_sm90INS1_16FlashAttnFwdSm90INS1_25CollectiveMainloopFwdSm90ILi2EN4cute5tupleIJNS5_1CILi1EEES8_S8_EEENS6_IJNS7_ILi128EEESA_NS7_ILi192EEEEEELi128ENS_6half_tEfNS_4arch4Sm90ELb0ELb0ELb1ELb0ELb0ELb0ELb0ELb1ELb1ELb0ELb0ELb0EEENS1_21CollectiveEpilogueFwdINS6_IJSA_SA_SA_EEES9_SD_SF_Li256ELb0ELb0ELb0ELb0EEENS1_29StaticPersistentTileSchedulerILb0EEEEEEEEEvNT_6ParamsE)
        /*047c*/ 	.word	0x00000020


	//----- nvinfo : EIATTR_MIN_STACK_SIZE
	.align		4
.L_225:
        /*0480*/ 	.byte	0x04, 0x12
        /*0482*/ 	.short	(.L_227 - .L_226)
	.align		4
.L_226:
        /*0484*/ 	.word	index@(_ZN7cutlass13device_kernelIN5flash11enable_sm90INS1_16FlashAttnFwdSm90INS1_25CollectiveMainloopFwdSm90ILi2EN4cute5tupleIJNS5_1CILi2EEENS7_ILi1EEES9_EEENS6_IJNS7_ILi128EEESB_NS7_ILi192EEEEEELi128ENS_6half_tEfNS_4arch4Sm90ELb0ELb0ELb1ELb0ELb0ELb0ELb0ELb1ELb1ELb0ELb0ELb0EEENS1_21CollectiveEpilogueFwdINS6_IJSB_SB_SB_EEESA_SE_SG_Li256ELb0ELb0ELb0ELb0EEENS1_29StaticPersistentTileSchedulerILb0EEEEEEEEEvNT_6ParamsE)
        /*0488*/ 	.word	0x00000028


	//----- nvinfo : EIATTR_MIN_STACK_SIZE
	.align		4
.L_227:
        /*048c*/ 	.byte	0x04, 0x12
        /*048e*/ 	.short	(.L_229 - .L_228)
	.align		4
.L_228:
        /*0490*/ 	.word	index@(_ZN7cutlass13device_kernelIN5flash11enable_sm90INS1_16FlashAttnFwdSm90INS1_25CollectiveMainloopFwdSm90ILi2EN4cute5tupleIJNS5_1CILi1EEES8_S8_EEENS6_IJNS7_ILi128EEESA_NS7_ILi192EEEEEELi128ENS_6half_tEfNS_4arch4Sm90ELb0ELb0ELb1ELb1ELb0ELb0ELb0ELb1ELb1ELb0ELb0ELb0EEENS1_21CollectiveEpilogueFwdINS6_IJSA_SA_SA_EEES9_SD_SF_Li256ELb1ELb0ELb0ELb0EEENS1_36VarlenDynamicPersistentTileSchedulerILi128ELi128ELi256ELi32ELb0ELb0ELb1ELb0ELb1ELb1EEEEEEEEEvNT_6ParamsE)
        /*0494*/ 	.word	0x00000038


	//----- nvinfo : EIATTR_MIN_STACK_SIZE
	.align		4
.L_229:
        /*0498*/ 	.byte	0x04, 0x12
        /*049a*/ 	.short	(.L_231 - .L_230)
	.align		4
.L_230:
        /*049c*/ 	.word	index@(_ZN7cutlass13device_kernelIN5flash11enable_sm90INS1_16FlashAttnFwdSm90INS1_25CollectiveMainloopFwdSm90ILi2EN4cute5tupleIJNS5_1CILi1EEES8_S8_EEENS6_IJNS7_ILi128EEESA_NS7_ILi192EEEEEELi128ENS_6half_tEfNS_4arch4Sm90ELb0ELb0ELb1ELb1ELb0ELb1ELb0ELb1ELb1ELb0ELb0ELb0EEENS1_21CollectiveEpilogueFwdINS6_IJSA_SA_SA_EEES9_SD_SF_Li256ELb1ELb0ELb0ELb0EEENS1_36VarlenDynamicPersistentTileSchedulerILi128ELi128ELi256ELi32ELb0ELb0ELb1ELb0ELb1ELb1EEEEEEEEEvNT_6ParamsE)
        /*04a0*/ 	.word	0x00000048


	//----- nvinfo : EIATTR_MIN_STACK_SIZE
	.align		4
.L_231:
        /*04a4*/ 	.byte	0x04, 0x12
        /*04a6*/ 	.short	(.L_233 - .L_232)
	.align		4
.L_232:
        /*04a8*/ 	.word	index@(_ZN7cutlass13device_kernelIN5flash11enable_sm90INS1_16FlashAttnFwdSm90INS1_25CollectiveMainloopFwdSm90ILi2EN4cute5tupleIJNS5_1CILi1EEES8_S8_EEENS6_IJNS7_ILi128EEENS7_ILi96EEENS7_ILi192EEEEEELi128ENS_6half_tEfNS_4arch4Sm90ELb0ELb1ELb1ELb0ELb0ELb0ELb0ELb1ELb1ELb0ELb0ELb0EEENS1_21CollectiveEpilogueFwdINS6_IJSA_SA_SB_EEES9_SE_SG_Li256ELb0ELb0ELb0ELb0EEENS1_30DynamicPersistentTileSchedulerILi256ELi32ELb0ELb0ELb1EEEEEEEEEvNT_6ParamsE)
        /*04ac*/ 	.word	0x00000008


	//----- nvinfo : EIATTR_MIN_STACK_SIZE
	.align		4
.L_233:
        /*04b0*/ 	.byte	0x04, 0x12
        /*04b2*/ 	.short	(.L_235 - .L_234)
	.align		4
.L_234:
        /*04b4*/ 	.word	index@(_ZN7cutlass13device_kernelIN5flash11enable_sm90INS1_16FlashAttnFwdSm90INS1_25CollectiveMainloopFwdSm90ILi2EN4cute5tupleIJNS5_1CILi1EEES8_S8_EEENS6_IJNS7_ILi128EEENS7_ILi96EEENS7_ILi192EEEEEELi128ENS_6half_tEfNS_4arch4Sm90ELb0ELb1ELb1ELb1ELb0ELb0ELb0ELb1ELb1ELb0ELb0ELb0EEENS1_21CollectiveEpilogueFwdINS6_IJSA_SA_SB_EEES9_SE_SG_Li256ELb1ELb0ELb0ELb0EEENS1_36VarlenDynamicPersistentTileSchedulerILi128ELi96ELi256ELi32ELb0ELb0ELb1ELb1ELb0ELb1EEEEEEEEEvNT_6ParamsE)
        /*04b8*/ 	.word	0x00000028


	//----- nvinfo : EIATTR_MIN_STACK_SIZE
	.align		4
.L_235:
        /*04bc*/ 	.byte	0x04, 0x12
        /*04be*/ 	.short	(.L_237 - .L_236)
	.align		4
.L_236:
        /*04c0*/ 	.word	index@(_ZN7cutlass13device_kernelIN5flash11enable_sm90INS1_16FlashAttnFwdSm90INS1_25CollectiveMainloopFwdSm90ILi2EN4cute5tupleIJNS5_1CILi1EEES8_S8_EEENS6_IJNS7_ILi128EEENS7_ILi96EEENS7_ILi192EEEEEELi128ENS_6half_tEfNS_4arch4Sm90ELb0ELb1ELb1ELb1ELb0ELb1ELb0ELb1ELb1ELb0ELb0ELb0EEENS1_21CollectiveEpilogueFwdINS6_IJSA_SA_SB_EEES9_SE_SG_Li256ELb1ELb0ELb0ELb0EEENS1_36VarlenDynamicPersistentTileSchedulerILi128ELi96ELi256ELi32ELb0ELb0ELb1ELb1ELb0ELb1EEEEEEEEEvNT_6ParamsE)
        /*04c4*/ 	.word	0x00000048


	//----- nvinfo : EIATTR_MIN_STACK_SIZE
	.align		4
.L_237:
        /*04c8*/ 	.byte	0x04, 0x12
        /*04ca*/ 	.short	(.L_239 - .L_238)
	.align		4
.L_238:
        /*04cc*/ 	.word	index@(_ZN7cutlass13device_kernelIN5flash11enable_sm90INS1_16FlashAttnFwdSm90INS1_25CollectiveMainloopFwdSm90ILi2EN4cute5tupleIJNS5_1CILi1EEES8_S8_EEENS6_IJNS7_ILi128EEESA_NS7_ILi192EEEEEELi128ENS_6half_tEfNS_4arch4Sm90ELb1ELb0ELb1ELb0ELb0ELb0ELb0ELb1ELb1ELb0ELb0ELb0EEENS1_21CollectiveEpilogueFwdINS6_IJSA_SA_SA_EEES9_SD_SF_Li256ELb0ELb0ELb0ELb0EEENS1_30DynamicPersistentTileSchedulerILi256ELi32ELb0ELb0ELb1EEEEEEEEEvNT_6ParamsE)
        /*04d0*/ 	.word	0x00000008


	//----- nvinfo : EIATTR_MIN_STACK_SIZE
	.align		4
.L_239:
        /*04d4*/ 	.byte	0x04, 0x12
        /*04d6*/ 	.short	(.L_241 - .L_240)
	.align		4
.L_240:
        /*04d8*/ 	.word	index@(_ZN7cutlass13device_kernelIN5flash11enable_sm90INS1_16FlashAttnFwdSm90INS1_25CollectiveMainloopFwdSm90ILi2EN4cute5tupleIJNS5_1CILi1EEES8_S8_EEENS6_IJNS7_ILi128EEESA_NS7_ILi192EEEEEELi128ENS_6half_tEfNS_4arch4Sm90ELb1ELb0ELb1ELb1ELb0ELb0ELb0ELb1ELb1ELb0ELb0ELb0EEENS1_21CollectiveEpilogueFwdINS6_IJSA_SA_SA_EEES9_SD_SF_Li256ELb1ELb0ELb0ELb0EEENS1_36VarlenDynamicPersistentTileSchedulerILi128ELi128ELi256ELi32ELb0ELb0ELb1ELb1ELb1ELb1EEEEEEEEEvNT_6ParamsE)
        /*04dc*/ 	.word	0x00000030


	//----- nvinfo : EIATTR_MIN_STACK_SIZE
	.align		4
.L_241:
        /*04e0*/ 	.byte	0x04, 0x12
        /*04e2*/ 	.short	(.L_243 - .L_242)
	.align		4
.L_242:
        /*04e4*/ 	.word	index@(_ZN7cutlass13device_kernelIN5flash11enable_sm90INS1_16FlashAttnFwdSm90INS1_25CollectiveMainloopFwdSm90ILi2EN4cute5tupleIJNS5_1CILi1EEES8_S8_EEENS6_IJNS7_ILi128EEESA_NS7_ILi192EEEEEELi128ENS_6half_tEfNS_4arch4Sm90ELb1ELb0ELb1ELb1ELb0ELb1ELb0ELb1ELb1ELb0ELb0ELb0EEENS1_21CollectiveEpilogueFwdINS6_IJSA_SA_SA_EEES9_SD_SF_Li256ELb1ELb0ELb0ELb0EEENS1_36VarlenDynamicPersistentTileSchedulerILi128ELi128ELi256ELi32ELb0ELb0ELb1ELb1ELb1ELb1EEEEEEEEEvNT_6ParamsE)
        /*04e8*/ 	.word	0x00000048


	//----- nvinfo : EIATTR_MIN_STACK_SIZE
	.align		4
.L_243:
        /*04ec*/ 	.byte	0x04, 0x12
        /*04ee*/ 	.short	(.L_245 - .L_244)
	.align		4
.L_244:
        /*04f0*/ 	.word	index@(_ZN7cutlass13device_kernelIN5flash11enable_sm90INS1_16FlashAttnFwdSm90INS1_25CollectiveMainloopFwdSm90ILi2EN4cute5tupleIJNS5_1CILi1EEES8_S8_EEENS6_IJNS7_ILi64EEESA_SA_EEELi512ENS_6half_tEfNS_4arch4Sm90ELb0ELb0ELb1ELb0ELb0ELb0ELb0ELb0ELb0ELb0ELb0ELb0EEENS1_21CollectiveEpilogueFwdINS6_IJSA_NS7_ILi512EEESA_EEES9_SC_SE_Li256ELb0ELb0ELb0ELb0EEENS1_29StaticPersistentTileSchedulerILb0EEEEEEEEEvNT_6ParamsE)
        /*04f4*/ 	.word	0x00000020


	//----- nvinfo : EIATTR_MIN_STACK_SIZE
	.align		4
.L_245:
        /*04f8*/ 	.byte	0x04, 0x12
        /*04fa*/ 	.short	(.L_247 - .L_246)
	.align		4
.L_246:
        /*04fc*/ 	.word	index@(_ZN7cutlass13device_kernelIN5flash11enable_sm90INS1_16FlashAttnFwdSm90INS1_25CollectiveMainloopFwdSm90ILi2EN4cute5tupleIJNS5_1CILi1EEES8_S8_EEENS6_IJNS7_ILi64EEESA_SA_EEELi512ENS_6half_tEfNS_4arch4Sm90ELb0ELb0ELb1ELb0ELb0ELb0ELb1ELb0ELb0ELb0ELb0ELb0EEENS1_21CollectiveEpilogueFwdINS6_IJSA_NS7_ILi512EEESA_EEES9_SC_SE_Li256ELb0ELb0ELb0ELb0EEENS1_29StaticPersistentTileSchedulerILb0EEEEEEEEEvNT_6ParamsE)
        /*0500*/ 	.word	0x00000020


	//----- nvinfo : EIATTR_MIN_STACK_SIZE
	.align		4
.L_247:
        /*0504*/ 	.byte	0x04, 0x12
        /*0506*/ 	.short	(.L_249 - .L_248)
	.align		4
.L_248:
        /*0508*/ 	.word	index@(_ZN7cutlass13device_kernelIN5flash11enable_sm90INS1_16FlashAttnFwdSm90INS1_25CollectiveMainloopFwdSm90ILi2EN4cute5tupleIJNS5_1CILi1EEES8_S8_EEENS6_IJNS7_ILi64EEESA_SA_EEELi512ENS_6half_tEfNS_4arch4Sm90ELb0ELb0ELb1ELb1ELb0ELb0ELb0ELb0ELb0ELb0ELb0ELb0EEENS1_21CollectiveEpilogueFwdINS6_IJSA_NS7_ILi512EEESA_EEES9_SC_SE_Li256ELb1ELb0ELb0ELb0EEENS1_36VarlenDynamicPersistentTileSchedulerILi64ELi64ELi256ELi32ELb0ELb0ELb1ELb0ELb1ELb1EEEEEEEEEvNT_6ParamsE)
        /*050c*/ 	.word	0x00000030


	//----- nvinfo : EIATTR_MIN_STACK_SIZE
	.align		4
.L_249:
        /*0510*/ 	.byte	0x04, 0x12
        /*0512*/ 	.short	(.L_251 - .L_250)
	.align		4
.L_250:
        /*0514*/ 	.word	index@(_ZN7cutlass13device_kernelIN5flash11enable_sm90INS1_16FlashAttnFwdSm90INS1_25CollectiveMainloopFwdSm90ILi2EN4cute5tupleIJNS5_1CILi1EEES8_S8_EEENS6_IJNS7_ILi64EEESA_SA_EEELi512ENS_6half_tEfNS_4arch4Sm90ELb0ELb0ELb1ELb1ELb0ELb1ELb0ELb0ELb0ELb0ELb0ELb0EEENS1_21CollectiveEpilogueFwdINS6_IJSA_NS7_ILi512EEESA_EEES9_SC_SE_Li256ELb1ELb0ELb0ELb0EEENS1_36VarlenDynamicPersistentTileSchedulerILi64ELi64ELi256ELi32ELb0ELb0ELb1ELb0ELb1ELb1EEEEEEEEEvNT_6ParamsE)
        /*0518*/ 	.word	0x00000040


	//----- nvinfo : EIATTR_MIN_STACK_SIZE
	.align		4
.L_251:
        /*051c*/ 	.byte	0x04, 0x12
        /*051e*/ 	.short	(.L_253 - .L_252)
	.align		4
.L_252:
        /*0520*/ 	.word	index@(_ZN7cutlass13device_kernelIN5flash11enable_sm90INS1_16FlashAttnFwdSm90INS1_25CollectiveMainloopFwdSm90ILi2EN4cute5tupleIJNS5_1CILi1EEES8_S8_EEENS6_IJNS7_ILi64EEESA_SA_EEELi512ENS_6half_tEfNS_4arch4Sm90ELb0ELb0ELb1ELb1ELb0ELb0ELb1ELb0ELb0ELb0ELb0ELb0EEENS1_21CollectiveEpilogueFwdINS6_IJSA_NS7_ILi512EEESA_EEES9_SC_SE_Li256ELb1ELb0ELb0ELb0EEENS1_36VarlenDynamicPersistentTileSchedulerILi64ELi64ELi256ELi32ELb0ELb0ELb1ELb0ELb1ELb1EEEEEEEEEvNT_6ParamsE)
        /*0524*/ 	.word	0x00000038


	//----- nvinfo : EIATTR_MIN_STACK_SIZE
	.align		4
.L_253:
        /*0528*/ 	.byte	0x04, 0x12
        /*052a*/ 	.short	(.L_255 - .L_254)
	.align		4
.L_254:
        /*052c*/ 	.word	index@(_ZN7cutlass13device_kernelIN5flash11enable_sm90INS1_16FlashAttnFwdSm90INS1_25CollectiveMainloopFwdSm90ILi2EN4cute5tupleIJNS5_1CILi1EEES8_S8_EEENS6_IJNS7_ILi64EEESA_SA_EEELi512ENS_6half_tEfNS_4arch4Sm90ELb0ELb0ELb1ELb1ELb0ELb1ELb1ELb0ELb0ELb0ELb0ELb0EEENS1_21CollectiveEpilogueFwdINS6_IJSA_NS7_ILi512EEESA_EEES9_SC_SE_Li256ELb1ELb0ELb0ELb0EEENS1_36VarlenDynamicPersistentTileSchedulerILi64ELi64ELi256ELi32ELb0ELb0ELb1ELb0ELb1ELb1EEEEEEEEEvNT_6ParamsE)
        /*0530*/ 	.word	0x00000040


	//----- nvinfo : EIATTR_MIN_STACK_SIZE
	.align		4
.L_255:
        /*0534*/ 	.byte	0x04, 0x12
        /*0536*/ 	.short	(.L_257 - .L_256)
	.align		4
.L_256:
        /*0538*/ 	.word	index@(_ZN7cutlass13device_kernelIN5flash11enable_sm90INS1_16FlashAttnFwdSm90INS1_25CollectiveMainloopFwdSm90ILi2EN4cute5tupleIJNS5_1CILi1EEES8_S8_EEENS6_IJNS7_ILi64EEESA_SA_EEELi512ENS_6half_tEfNS_4arch4Sm90ELb0ELb1ELb1ELb0ELb0ELb0ELb0ELb0ELb0ELb0ELb0ELb0EEENS1_21CollectiveEpilogueFwdINS6_IJSA_NS7_ILi512EEESA_EEES9_SC_SE_Li256ELb0ELb0ELb0ELb0EEENS1_30DynamicPersistentTileSchedulerILi256ELi32ELb0ELb0ELb1EEEEEEEEEvNT_6ParamsE)
        /*053c*/ 	.word	0x00000000


	//----- nvinfo : EIATTR_MIN_STACK_SIZE
	.align		4
.L_257:
        /*0540*/ 	.byte	0x04, 0x12
        /*0542*/ 	.short	(.L_259 - .L_258)
	.align		4
.L_258:
        /*0544*/ 	.word	index@(_ZN7cutlass13device_kernelIN5flash11enable_sm90INS1_16FlashAttnFwdSm90INS1_25CollectiveMainloopFwdSm90ILi2EN4cute5tupleIJNS5_1CILi1EEES8_S8_EEENS6_IJNS7_ILi64EEESA_SA_EEELi512ENS_6half_tEfNS_4arch4Sm90ELb0ELb1ELb1ELb0ELb0ELb0ELb1ELb0ELb0ELb0ELb0ELb0EEENS1_21CollectiveEpilogueFwdINS6_IJSA_NS7_ILi512EEESA_EEES9_SC_SE_Li256ELb0ELb0ELb0ELb0EEENS1_30DynamicPersistentTileSchedulerILi256ELi32ELb0ELb0ELb1EEEEEEEEEvNT_6ParamsE)
        /*0548*/ 	.word	0x00000008


	//----- nvinfo : EIATTR_MIN_STACK_SIZE
	.align		4
.L_259:
        /*054c*/ 	.byte	0x04, 0x12
        /*054e*/ 	.short	(.L_261 - .L_260)
	.align		4
.L_260:
        /*0550*/ 	.word	index@(_ZN7cutlass13device_kernelIN5flash11enable_sm90INS1_16FlashAttnFwdSm90INS1_25CollectiveMainloopFwdSm90ILi2EN4cute5tupleIJNS5_1CILi1EEES8_S8_EEENS6_IJNS7_ILi64EEESA_SA_EEELi512ENS_6half_tEfNS_4arch4Sm90ELb0ELb1ELb1ELb1ELb0ELb0ELb0ELb0ELb0ELb0ELb0ELb0EEENS1_21CollectiveEpilogueFwdINS6_IJSA_NS7_ILi512EEESA_EEES9_SC_SE_Li256ELb1ELb0ELb0ELb0EEENS1_36VarlenDynamicPersistentTileSchedulerILi64ELi64ELi256ELi32ELb0ELb0ELb1ELb1ELb0ELb1EEEEEEEEEvNT_6ParamsE)
        /*0554*/ 	.word	0x00000020


	//----- nvinfo : EIATTR_MIN_STACK_SIZE
	.align		4
.L_261:
        /*0558*/ 	.byte	0x04, 0x12
        /*055a*/ 	.short	(.L_263 - .L_262)
	.align		4
.L_262:
        /*055c*/ 	.word	index@(_ZN7cutlass13device_kernelIN5flash11enable_sm90INS1_16FlashAttnFwdSm90INS1_25CollectiveMainloopFwdSm90ILi2EN4cute5tupleIJNS5_1CILi1EEES8_S8_EEENS6_IJNS7_ILi64EEESA_SA_EEELi512ENS_6half_tEfNS_4arch4Sm90ELb0ELb1ELb1ELb1ELb0ELb1ELb0ELb0ELb0ELb0ELb0ELb0EEENS1_21CollectiveEpilogueFwdINS6_IJSA_NS7_ILi512EEESA_EEES9_SC_SE_Li256ELb1ELb0ELb0ELb0EEENS1_36VarlenDynamicPersistentTileSchedulerILi64ELi64ELi256ELi32ELb0ELb0ELb1ELb1ELb0ELb1EEEEEEEEEvNT_6ParamsE)
        /*0560*/ 	.word	0x00000028


	//----- nvinfo : EIATTR_MIN_STACK_SIZE
	.align		4
.L_263:
        /*0564*/ 	.byte	0x04, 0x12
        /*0566*/ 	.short	(.L_265 - .L_264)
	.align		4
.L_264:
        /*0568*/ 	.word	index@(_ZN7cutlass13device_kernelIN5flash11enable_sm90INS1_16FlashAttnFwdSm90INS1_25CollectiveMainloopFwdSm90ILi2EN4cute5tupleIJNS5_1CILi1EEES8_S8_EEENS6_IJNS7_ILi64EEESA_SA_EEELi512ENS_6half_tEfNS_4arch4Sm90ELb0ELb1ELb1ELb1ELb0ELb0ELb1ELb0ELb0ELb0ELb0ELb0EEENS1_21CollectiveEpilogueFwdINS6_IJSA_NS7_ILi512EEESA_EEES9_SC_SE_Li256ELb1ELb0ELb0ELb0EEENS1_36VarlenDynamicPersistentTileSchedulerILi64ELi64ELi256ELi32ELb0ELb0ELb1ELb1ELb0ELb1EEEEEEEEEvNT_6ParamsE)
        /*056c*/ 	.word	0x00000028


	//----- nvinfo : EIATTR_MIN_STACK_SIZE
	.align		4
.L_265:
        /*0570*/ 	.byte	0x04, 0x12
        /*0572*/ 	.short	(.L_267 - .L_266)
	.align		4
.L_266:
        /*0574*/ 	.word	index@(_ZN7cutlass13device_kernelIN5flash11enable_sm90INS1_16FlashAttnFwdSm90INS1_25CollectiveMainloopFwdSm90ILi2EN4cute5tupleIJNS5_1CILi1EEES8_S8_EEENS6_IJNS7_ILi64EEESA_SA_EEELi512ENS_6half_tEfNS_4arch4Sm90ELb0ELb1ELb1ELb1ELb0ELb1ELb1ELb0ELb0ELb0ELb0ELb0EEENS1_21CollectiveEpilogueFwdINS6_IJSA_NS7_ILi512EEESA_EEES9_SC_SE_Li256ELb1ELb0ELb0ELb0EEENS1_36VarlenDynamicPersistentTileSchedulerILi64ELi64ELi256ELi32ELb0ELb0ELb1ELb1ELb0ELb1EEEEEEEEEvNT_6ParamsE)
        /*0578*/ 	.word	0x00000038


	//----- nvinfo : EIATTR_MIN_STACK_SIZE
	.align		4
.L_267:
        /*057c*/ 	.byte	0x04, 0x12
        /*057e*/ 	.short	(.L_269 - .L_268)
	.align		4
.L_268:
        /*0580*/ 	.word	index@(_ZN7cutlass13device_kernelIN5flash11enable_sm90INS1_16FlashAttnFwdSm90INS1_25CollectiveMainloopFwdSm90ILi2EN4cute5tupleIJNS5_1CILi1EEES8_S8_EEENS6_IJNS7_ILi64EEESA_SA_EEELi512ENS_6half_tEfNS_4arch4Sm90ELb1ELb0ELb1ELb0ELb0ELb0ELb0ELb0ELb0ELb0ELb0ELb0EEENS1_21CollectiveEpilogueFwdINS6_IJSA_NS7_ILi512EEESA_EEES9_SC_SE_Li256ELb0ELb0ELb0ELb0EEENS1_30DynamicPersistentTileSchedulerILi256ELi32ELb0ELb0ELb1EEEEEEEEEvNT_6ParamsE)
        /*0584*/ 	.word	0x00000000


	//----- nvinfo : EIATTR_MIN_STACK_SIZE
	.align		4
.L_269:
        /*0588*/ 	.byte	0x04, 0x12
        /*058a*/ 	.short	(.L_271 - .L_270)
	.align		4
.L_270:
        /*058c*/ 	.word	index@(_ZN7cutlass13device_kernelIN5flash11enable_sm90INS1_16FlashAttnFwdSm90INS1_25CollectiveMainloopFwdSm90ILi2EN4cute5tupleIJNS5_1CILi1EEES8_S8_EEENS6_IJNS7_ILi64EEESA_SA_EEELi512ENS_6half_tEfNS_4arch4Sm90ELb1ELb0ELb1ELb0ELb0ELb0ELb1ELb0ELb0ELb0ELb0ELb0EEENS1_21CollectiveEpilogueFwdINS6_IJSA_NS7_ILi512EEESA_EEES9_SC_SE_Li256ELb0ELb0ELb0ELb0EEENS1_30DynamicPersistentTileSchedulerILi256ELi32ELb0ELb0ELb1EEEEEEEEEvNT_6ParamsE)
        /*0590*/ 	.word	0x00000008


	//----- nvinfo : EIATTR_MIN_STACK_SIZE
	.align		4
.L_271:
        /*0594*/ 	.byte	0x04, 0x12
        /*0596*/ 	.short	(.L_273 - .L_272)
	.align		4
.L_272:
        /*0598*/ 	.word	index@(_ZN7cutlass13device_kernelIN5flash11enable_sm90INS1_16FlashAttnFwdSm90INS1_25CollectiveMainloopFwdSm90ILi2EN4cute5tupleIJNS5_1CILi1EEES8_S8_EEENS6_IJNS7_ILi64EEESA_SA_EEELi512ENS_6half_tEfNS_4arch4Sm90ELb1ELb0ELb1ELb1ELb0ELb0ELb0ELb0ELb0ELb0ELb0ELb0EEENS1_21CollectiveEpilogueFwdINS6_IJSA_NS7_ILi512EEESA_EEES9_SC_SE_Li256ELb1ELb0ELb0ELb0EEENS1_36VarlenDynamicPersistentTileSchedulerILi64ELi64ELi256ELi32ELb0ELb0ELb1ELb1ELb1ELb1EEEEEEEEEvNT_6ParamsE)
        /*059c*/ 	.word	0x00000028


	//----- nvinfo : EIATTR_MIN_STACK_SIZE
	.align		4
.L_273:
        /*05a0*/ 	.byte	0x04, 0x12
        /*05a2*/ 	.short	(.L_275 - .L_274)
	.align		4
.L_274:
        /*05a4*/ 	.word	index@(_ZN7cutlass13device_kernelIN5flash11enable_sm90INS1_16FlashAttnFwdSm90INS1_25CollectiveMainloopFwdSm90ILi2EN4cute5tupleIJNS5_1CILi1EEES8_S8_EEENS6_IJNS7_ILi64EEESA_SA_EEELi512ENS_6half_tEfNS_4arch4Sm90ELb1ELb0ELb1ELb1ELb0ELb1ELb0ELb0ELb0ELb0ELb0ELb0EEENS1_21CollectiveEpilogueFwdINS6_IJSA_NS7_ILi512EEESA_EEES9_SC_SE_Li256ELb1ELb0ELb0ELb0EEENS1_36VarlenDynamicPersistentTileSchedulerILi64ELi64ELi256ELi32ELb0ELb0ELb1ELb1ELb1ELb1EEEEEEEEEvNT_6ParamsE)
        /*05a8*/ 	.word	0x00000038


	//----- nvinfo : EIATTR_MIN_STACK_SIZE
	.align		4
.L_275:
        /*05ac*/ 	.byte	0x04, 0x12
        /*05ae*/ 	.short	(.L_277 - .L_276)
	.align		4
.L_276:
        /*05b0*/ 	.word	index@(_ZN7cutlass13device_kernelIN5flash11enable_sm90INS1_16FlashAttnFwdSm90INS1_25CollectiveMainloopFwdSm90ILi2EN4cute5tupleIJNS5_1CILi1EEES8_S8_EEENS6_IJNS7_ILi64EEESA_SA_EEELi512ENS_6half_tEfNS_4arch4Sm90ELb1ELb0ELb1ELb1ELb0ELb0ELb1ELb0ELb0ELb0ELb0ELb0EEENS1_21CollectiveEpilogueFwdINS6_IJSA_NS7_ILi512EEESA_EEES9_SC_SE_Li256ELb1ELb0ELb0ELb0EEENS1_36VarlenDynamicPersistentTileSchedulerILi64ELi64ELi256ELi32ELb0ELb0ELb1ELb1ELb1ELb1EEEEEEEEEvNT_6ParamsE)
        /*05b4*/ 	.word	0x00000030


	//----- nvinfo : EIATTR_MIN_STACK_SIZE
	.align		4
.L_277:
        /*05b8*/ 	.byte	0x04, 0x12
        /*05ba*/ 	.short	(.L_279 - .L_278)
	.align		4
.L_278:
        /*05bc*/ 	.word	index@(_ZN7cutlass13device_kernelIN5flash11enable_sm90INS1_16FlashAttnFwdSm90INS1_25CollectiveMainloopFwdSm90ILi2EN4cute5tupleIJNS5_1CILi1EEES8_S8_EEENS6_IJNS7_ILi64EEESA_SA_EEELi512ENS_6half_tEfNS_4arch4Sm90ELb1ELb0ELb1ELb1ELb0ELb1ELb1ELb0ELb0ELb0ELb0ELb0EEENS1_21CollectiveEpilogueFwdINS6_IJSA_NS7_ILi512EEESA_EEES9_SC_SE_Li256ELb1ELb0ELb0ELb0EEENS1_36VarlenDynamicPersistentTileSchedulerILi64ELi64ELi256ELi32ELb0ELb0ELb1ELb1ELb1ELb1EEEEEEEEEvNT_6ParamsE)
        /*05c0*/ 	.word	0x00000038


	//----- nvinfo : EIATTR_MIN_STACK_SIZE
	.align		4
.L_279:
        /*05c4*/ 	.byte	0x04, 0x12
        /*05c6*/ 	.short	(.L_281 - .L_280)
	.align		4
.L_280:
        /*05c8*/ 	.word	index@(_ZN7cutlass13device_kernelIN5flash11enable_sm90INS1_16FlashAttnFwdSm90INS1_25CollectiveMainloopFwdSm90ILi2EN4cute5tupleIJNS5_1CILi1EEES8_S8_EEENS6_IJNS7_ILi128EEENS7_ILi96EEENS7_ILi64EEEEEELi256ENS_6half_tEfNS_4arch4Sm90ELb0ELb0ELb1ELb0ELb0ELb0ELb0ELb1ELb0ELb0ELb0ELb0EEENS1_21CollectiveEpilogueFwdINS6_IJSA_NS7_ILi256EEESB_EEES9_SE_SG_Li256ELb0ELb0ELb0ELb0EEENS1_29StaticPersistentTileSchedulerILb0EEEEEEEEEvNT_6ParamsE)
        /*05cc*/ 	.word	0x00000020


	//----- nvinfo : EIATTR_MIN_STACK_SIZE
	.align		4
.L_281:
        /*05d0*/ 	.byte	0x04, 0x12
        /*05d2*/ 	.short	(.L_283 - .L_282)
	.align		4
.L_282:
        /*05d4*/ 	.word	index@(_ZN7cutlass13device_kernelIN5flash11enable_sm90INS1_16FlashAttnFwdSm90INS1_25CollectiveMainloopFwdSm90ILi2EN4cute5tupleIJNS5_1CILi1EEES8_S8_EEENS6_IJNS7_ILi128EEENS7_ILi96EEENS7_ILi64EEEEEELi256ENS_6half_tEfNS_4arch4Sm90ELb0ELb0ELb1ELb0ELb0ELb0ELb1ELb1ELb0ELb0ELb0ELb0EEENS1_21CollectiveEpilogueFwdINS6_IJSA_NS7_ILi256EEESB_EEES9_SE_SG_Li256ELb0ELb0ELb0ELb0EEENS1_29StaticPersistentTileSchedulerILb0EEEEEEEEEvNT_6ParamsE)
        /*05d8*/ 	.word	0x00000020


	//----- nvinfo : EIATTR_MIN_STACK_SIZE
	.align		4
.L_283:
        /*05dc*/ 	.byte	0x04, 0x12
        /*05de*/ 	.short	(.L_285 - .L_284)
	.align		4
.L_284:
        /*05e0*/ 	.word	index@(_ZN7cutlass13device_kernelIN5flash11enable_sm90INS1_16FlashAttnFwdSm90INS1_25CollectiveMainloopFwdSm90ILi2EN4cute5tupleIJNS5_1CILi1EEES8_S8_EEENS6_IJNS7_ILi128EEENS7_ILi96EEENS7_ILi64EEEEEELi256ENS_6half_tEfNS_4arch4Sm90ELb0ELb0ELb1ELb1ELb0ELb0ELb0ELb1ELb0ELb0ELb0ELb0EEENS1_21CollectiveEpilogueFwdINS6_IJSA_NS7_ILi256EEESB_EEES9_SE_SG_Li256ELb1ELb0ELb0ELb0EEENS1_36VarlenDynamicPersistentTileSchedulerILi128ELi96ELi256ELi32ELb0ELb0ELb1ELb0ELb1ELb1EEEEEEEEEvNT_6ParamsE)
        /*05e4*/ 	.word	0x00000030


	//----- nvinfo : EIATTR_MIN_STACK_SIZE
	.align		4
.L_285:
        /*05e8*/ 	.byte	0x04, 0x12
        /*05ea*/ 	.short	(.L_287 - .L_286)
	.align		4
.L_286:
        /*05ec*/ 	.word	index@(_ZN7cutlass13device_kernelIN5flash11enable_sm90INS1_16FlashAttnFwdSm90INS1_25CollectiveMainloopFwdSm90ILi2EN4cute5tupleIJNS5_1CILi1EEES8_S8_EEENS6_IJNS7_ILi128EEENS7_ILi96EEENS7_ILi64EEEEEELi256ENS_6half_tEfNS_4arch4Sm90ELb0ELb0ELb1ELb1ELb0ELb1ELb0ELb1ELb0ELb0ELb0ELb0EEENS1_21CollectiveEpilogueFwdINS6_IJSA_NS7_ILi256EEESB_EEES9_SE_SG_Li256ELb1ELb0ELb0ELb0EEENS1_36VarlenDynamicPersistentTileSchedulerILi128ELi96ELi256ELi32ELb0ELb0ELb1ELb0ELb1ELb1EEEEEEEEEvNT_6ParamsE)
        /*05f0*/ 	.word	0x00000038


	//----- nvinfo : EIATTR_MIN_STACK_SIZE
	.align		4
.L_287:
        /*05f4*/ 	.byte	0x04, 0x12
        /*05f6*/ 	.short	(.L_289 - .L_288)
	.align		4
.L_288:
        /*05f8*/ 	.word	index@(_ZN7cutlass13device_kernelIN5flash11enable_sm90INS1_16FlashAttnFwdSm90INS1_25CollectiveMainloopFwdSm90ILi2EN4cute5tupleIJNS5_1CILi1EEES8_S8_EEENS6_IJNS7_ILi128EEENS7_ILi96EEENS7_ILi64EEEEEELi256ENS_6half_tEfNS_4arch4Sm90ELb0ELb0ELb1ELb1ELb0ELb0ELb1ELb1ELb0ELb0ELb0ELb0EEENS1_21CollectiveEpilogueFwdINS6_IJSA_NS7_ILi256EEESB_EEES9_SE_SG_Li256ELb1ELb0ELb0ELb0EEENS1_36VarlenDynamicPersistentTileSchedulerILi128ELi96ELi256ELi32ELb0ELb0ELb1ELb0ELb1ELb1EEEEEEEEEvNT_6ParamsE)
        /*05fc*/ 	.word	0x00000030


	//----- nvinfo : EIATTR_MIN_STACK_SIZE
	.align		4
.L_289:
        /*0600*/ 	.byte	0x04, 0x12
        /*0602*/ 	.short	(.L_291 - .L_290)
	.align		4
.L_290:
        /*0604*/ 	.word	index@(_ZN7cutlass13device_kernelIN5flash11enable_sm90INS1_16FlashAttnFwdSm90INS1_25CollectiveMainloopFwdSm90ILi2EN4cute5tupleIJNS5_1CILi1EEES8_S8_EEENS6_IJNS7_ILi128EEENS7_ILi96EEENS7_ILi64EEEEEELi256ENS_6half_tEfNS_4arch4Sm90ELb0ELb0ELb1ELb1ELb0ELb1ELb1ELb1ELb0ELb0ELb0ELb0EEENS1_21CollectiveEpilogueFwdINS6_IJSA_NS7_ILi256EEESB_EEES9_SE_SG_Li256ELb1ELb0ELb0ELb0EEENS1_36VarlenDynamicPersistentTileSchedulerILi128ELi96ELi256ELi32ELb0ELb0ELb1ELb0ELb1ELb1EEEEEEEEEvNT_6ParamsE)
        /*0608*/ 	.word	0x000000a0


	//----- nvinfo : EIATTR_MIN_STACK_SIZE
	.align		4
.L_291:
        /*060c*/ 	.byte	0x04, 0x12
        /*060e*/ 	.short	(.L_293 - .L_292)
	.align		4
.L_292:
        /*0610*/ 	.word	index@(_ZN7cutlass13device_kernelIN5flash11enable_sm90INS1_16FlashAttnFwdSm90INS1_25CollectiveMainloopFwdSm90ILi2EN4cute5tupleIJNS5_1CILi1EEES8_S8_EEENS6_IJNS7_ILi128EEENS7_ILi96EEENS7_ILi64EEEEEELi256ENS_6half_tEfNS_4arch4Sm90ELb0ELb1ELb1ELb0ELb0ELb0ELb0ELb1ELb0ELb0ELb0ELb0EEENS1_21CollectiveEpilogueFwdINS6_IJSA_NS7_ILi256EEESB_EEES9_SE_SG_Li256ELb0ELb0ELb0ELb0EEENS1_30DynamicPersistentTileSchedulerILi256ELi32ELb0ELb0ELb1EEEEEEEEEvNT_6ParamsE)
        /*0614*/ 	.word	0x00000000


	//----- nvinfo : EIATTR_MIN_STACK_SIZE
	.align		4
.L_293:
        /*0618*/ 	.byte	0x04, 0x12
        /*061a*/ 	.short	(.L_295 - .L_294)
	.align		4
.L_294:
        /*061c*/ 	.word	index@(_ZN7cutlass13device_kernelIN5flash11enable_sm90INS1_16FlashAttnFwdSm90INS1_25CollectiveMainloopFwdSm90ILi2EN4cute5tupleIJNS5_1CILi1EEES8_S8_EEENS6_IJNS7_ILi128EEENS7_ILi96EEENS7_ILi64EEEEEELi256ENS_6half_tEfNS_4arch4Sm90ELb0ELb1ELb1ELb0ELb0ELb0ELb1ELb1ELb0ELb0ELb0ELb0EEENS1_21CollectiveEpilogueFwdINS6_IJSA_NS7_ILi256EEESB_EEES9_SE_SG_Li256ELb0ELb0ELb0ELb0EEENS1_30DynamicPersistentTileSchedulerILi256ELi32ELb0ELb0ELb1EEEEEEEEEvNT_6ParamsE)
        /*0620*/ 	.word	0x00000480


	//----- nvinfo : EIATTR_MIN_STACK_SIZE
	.align		4
.L_295:
        /*0624*/ 	.byte	0x04, 0x12
        /*0626*/ 	.short	(.L_297 - .L_296)
	.align		4
.L_296:
        /*0628*/ 	.word	index@(_ZN7cutlass13device_kernelIN5flash11enable_sm90INS1_16FlashAttnFwdSm90INS1_25CollectiveMainloopFwdSm90ILi2EN4cute5tupleIJNS5_1CILi1EEES8_S8_EEENS6_IJNS7_ILi128EEENS7_ILi96EEENS7_ILi64EEEEEELi256ENS_6half_tEfNS_4arch4Sm90ELb0ELb1ELb1ELb1ELb0ELb0ELb0ELb1ELb0ELb0ELb0ELb0EEENS1_21CollectiveEpilogueFwdINS6_IJSA_NS7_ILi256EEESB_EEES9_SE_SG_Li256ELb1ELb0ELb0ELb0EEENS1_36VarlenDynamicPersistentTileSchedulerILi128ELi96ELi256ELi32ELb0ELb0ELb1ELb1ELb0ELb1EEEEEEEEEvNT_6ParamsE)
        /*062c*/ 	.word	0x00000020


	//----- nvinfo : EIATTR_MIN_STACK_SIZE
	.align		4
.L_297:
        /*0630*/ 	.byte	0x04, 0x12
        /*0632*/ 	.short	(.L_299 - .L_298)
	.align		4
.L_298:
        /*0634*/ 	.word	index@(_ZN7cutlass13device_kernelIN5flash11enable_sm90INS1_16FlashAttnFwdSm90INS1_25CollectiveMainloopFwdSm90ILi2EN4cute5tupleIJNS5_1CILi1EEES8_S8_EEENS6_IJNS7_ILi128EEENS7_ILi96EEENS7_ILi64EEEEEELi256ENS_6half_tEfNS_4arch4Sm90ELb0ELb1ELb1ELb1ELb0ELb1ELb0ELb1ELb0ELb0ELb0ELb0EEENS1_21CollectiveEpilogueFwdINS6_IJSA_NS7_ILi256EEESB_EEES9_SE_SG_Li256ELb1ELb0ELb0ELb0EEENS1_36VarlenDynamicPersistentTileSchedulerILi128ELi96ELi256ELi32ELb0ELb0ELb1ELb1ELb0ELb1EEEEEEEEEvNT_6ParamsE)
        /*0638*/ 	.word	0x00000030


	//----- nvinfo : EIATTR_MIN_STACK_SIZE
	.align		4
.L_299:
        /*063c*/ 	.byte	0x04, 0x12
        /*063e*/ 	.short	(.L_301 - .L_300)
	.align		4
.L_300:
        /*0640*/ 	.word	index@(_ZN7cutlass13device_kernelIN5flash11enable_sm90INS1_16FlashAttnFwdSm90INS1_25CollectiveMainloopFwdSm90ILi2EN4cute5tupleIJNS5_1CILi1EEES8_S8_EEENS6_IJNS7_ILi128EEENS7_ILi96EEENS7_ILi64EEEEEELi256ENS_6half_tEfNS_4arch4Sm90ELb0ELb1ELb1ELb1ELb0ELb0ELb1ELb1ELb0ELb0ELb0ELb0EEENS1_21CollectiveEpilogueFwdINS6_IJSA_NS7_ILi256EEESB_EEES9_SE_SG_Li256ELb1ELb0ELb0ELb0EEENS1_36VarlenDynamicPersistentTileSchedulerILi128ELi96ELi256ELi32ELb0ELb0ELb1ELb1ELb0ELb1EEEEEEEEEvNT_6ParamsE)
        /*0644*/ 	.word	0x00000490


	//----- nvinfo : EIATTR_MIN_STACK_SIZE
	.align		4
.L_301:
        /*0648*/ 	.byte	0x04, 0x12
        /*064a*/ 	.short	(.L_303 - .L_302)
	.align		4
.L_302:
        /*064c*/ 	.word	index@(_ZN7cutlass13device_kernelIN5flash11enable_sm90INS1_16FlashAttnFwdSm90INS1_25CollectiveMainloopFwdSm90ILi2EN4cute5tupleIJNS5_1CILi1EEES8_S8_EEENS6_IJNS7_ILi128EEENS7_ILi96EEENS7_ILi64EEEEEELi256ENS_6half_tEfNS_4arch4Sm90ELb0ELb1ELb1ELb1ELb0ELb1ELb1ELb1ELb0ELb0ELb0ELb0EEENS1_21CollectiveEpilogueFwdINS6_IJSA_NS7_ILi256EEESB_EEES9_SE_SG_Li256ELb1ELb0ELb0ELb0EEENS1_36VarlenDynamicPersistentTileSchedulerILi128ELi96ELi256ELi32ELb0ELb0ELb1ELb1ELb0ELb1EEEEEEEEEvNT_6ParamsE)
        /*0650*/ 	.word	0x000004a0


	//----- nvinfo : EIATTR_MIN_STACK_SIZE
	.align		4
.L_303:
        /*0654*/ 	.byte	0x04, 0x12
        /*0656*/ 	.short	(.L_305 - .L_304)
	.align		4
.L_304:
        /*0658*/ 	.word	index@(_ZN7cutlass13device_kernelIN5flash11enable_sm90INS1_16FlashAttnFwdSm90INS1_25CollectiveMainloopFwdSm90ILi2EN4cute5tupleIJNS5_1CILi1EEES8_S8_EEENS6_IJNS7_ILi128EEENS7_ILi96EEENS7_ILi64EEEEEELi256ENS_6half_tEfNS_4arch4Sm90ELb1ELb0ELb1ELb0ELb0ELb0ELb0ELb1ELb0ELb0ELb0ELb0EEENS1_21CollectiveEpilogueFwdINS6_IJSA_NS7_ILi256EEESB_EEES9_SE_SG_Li256ELb0ELb0ELb0ELb0EEENS1_30DynamicPersistentTileSchedulerILi256ELi32ELb0ELb0ELb1EEEEEEEEEvNT_6ParamsE)
        /*065c*/ 	.word	0x00000000


	//----- nvinfo : EIATTR_MIN_STACK_SIZE
	.align		4
.L_305:
        /*0660*/ 	.byte	0x04, 0x12
        /*0662*/ 	.short	(.L_307 - .L_306)
	.align		4
.L_306:
        /*0664*/ 	.word	index@(_ZN7cutlass13device_kernelIN5flash11enable_sm90INS1_16FlashAttnFwdSm90INS1_25CollectiveMainloopFwdSm90ILi2EN4cute5tupleIJNS5_1CILi1EEES8_S8_EEENS6_IJNS7_ILi128EEENS7_ILi96EEENS7_ILi64EEEEEELi256ENS_6half_tEfNS_4arch4Sm90ELb1ELb0ELb1ELb0ELb0ELb0ELb1ELb1ELb0ELb0ELb0ELb0EEENS1_21CollectiveEpilogueFwdINS6_IJSA_NS7_ILi256EEESB_EEES9_SE_SG_Li256ELb0ELb0ELb0ELb0EEENS1_30DynamicPersistentTileSchedulerILi256ELi32ELb0ELb0ELb1EEEEEEEEEvNT_6ParamsE)
        /*0668*/ 	.word	0x00000010


	//----- nvinfo : EIATTR_MIN_STACK_SIZE
	.align		4
.L_307:
        /*066c*/ 	.byte	0x04, 0x12
        /*066e*/ 	.short	(.L_309 - .L_308)
	.align		4
.L_308:
        /*0670*/ 	.word	index@(_ZN7cutlass13device_kernelIN5flash11enable_sm90INS1_16FlashAttnFwdSm90INS1_25CollectiveMainloopFwdSm90ILi2EN4cute5tupleIJNS5_1CILi1EEES8_S8_EEENS6_IJNS7_ILi128EEENS7_ILi96EEENS7_ILi64EEEEEELi256ENS_6half_tEfNS_4arch4Sm90ELb1ELb0ELb1ELb1ELb0ELb0ELb0ELb1ELb0ELb0ELb0ELb0EEENS1_21CollectiveEpilogueFwdINS6_IJSA_NS7_ILi256EEESB_EEES9_SE_SG_Li256ELb1ELb0ELb0ELb0EEENS1_36VarlenDynamicPersistentTileSchedulerILi128ELi96ELi256ELi32ELb0ELb0ELb1ELb1ELb1ELb1EEEEEEEEEvNT_6ParamsE)
        /*0674*/ 	.word	0x00000028


	//----- nvinfo : EIATTR_MIN_STACK_SIZE
	.align		4
.L_309:
        /*0678*/ 	.byte	0x04, 0x12
        /*067a*/ 	.short	(.L_311 - .L_310)
	.align		4
.L_310:
        /*067c*/ 	.word	index@(_ZN7cutlass13device_kernelIN5flash11enable_sm90INS1_16FlashAttnFwdSm90INS1_25CollectiveMainloopFwdSm90ILi2EN4cute5tupleIJNS5_1CILi1EEES8_S8_EEENS6_IJNS7_ILi128EEENS7_ILi96EEENS7_ILi64EEEEEELi256ENS_6half_tEfNS_4arch4Sm90ELb1ELb0ELb1ELb1ELb0ELb1ELb0ELb1ELb0ELb0ELb0ELb0EEENS1_21CollectiveEpilogueFwdINS6_IJSA_NS7_ILi256EEESB_EEES9_SE_SG_Li256ELb1ELb0ELb0ELb0EEENS1_36VarlenDynamicPersistentTileSchedulerILi128ELi96ELi256ELi32ELb0ELb0ELb1ELb1ELb1ELb1EEEEEEEEEvNT_6ParamsE)
        /*0680*/ 	.word	0x00000030


	//----- nvinfo : EIATTR_MIN_STACK_SIZE
	.align		4
.L_311:
        /*0684*/ 	.byte	0x04, 0x12
        /*0686*/ 	.short	(.L_313 - .L_312)
	.align		4
.L_312:
        /*0688*/ 	.word	index@(_ZN7cutlass13device_kernelIN5flash11enable_sm90INS1_16FlashAttnFwdSm90INS1_25CollectiveMainloopFwdSm90ILi2EN4cute5tupleIJNS5_1CILi1EEES8_S8_EEENS6_IJNS7_ILi128EEENS7_ILi96EEENS7_ILi64EEEEEELi256ENS_6half_tEfNS_4arch4Sm90ELb1ELb0ELb1ELb1ELb0ELb0ELb1ELb1ELb0ELb0ELb0ELb0EEENS1_21CollectiveEpilogueFwdINS6_IJSA_NS7_ILi256EEESB_EEES9_SE_SG_Li256ELb1ELb0ELb0ELb0EEENS1_36VarlenDynamicPersistentTileSchedulerILi128ELi96ELi256ELi32ELb0ELb0ELb1ELb1ELb1ELb1EEEEEEEEEvNT_6ParamsE)
        /*068c*/ 	.word	0x00000028


	//----- nvinfo : EIATTR_MIN_STACK_SIZE
	.align		4
.L_313:
        /*0690*/ 	.byte	0x04, 0x12
        /*0692*/ 	.short	(.L_315 - .L_314)
	.align		4
.L_314:
        /*0694*/ 	.word	index@(_ZN7cutlass13device_kernelIN5flash11enable_sm90INS1_16FlashAttnFwdSm90INS1_25CollectiveMainloopFwdSm90ILi2EN4cute5tupleIJNS5_1CILi1EEES8_S8_EEENS6_IJNS7_ILi128EEENS7_ILi96EEENS7_ILi64EEEEEELi256ENS_6half_tEfNS_4arch4Sm90ELb1ELb0ELb1ELb1ELb0ELb1ELb1ELb1ELb0ELb0ELb0ELb0EEENS1_21CollectiveEpilogueFwdINS6_IJSA_NS7_ILi256EEESB_EEES9_SE_SG_Li256ELb1ELb0ELb0ELb0EEENS1_36VarlenDynamicPersistentTileSchedulerILi128ELi96ELi256ELi32ELb0ELb0ELb1ELb1ELb1ELb1EEEEEEEEEvNT_6ParamsE)
        /*0698*/ 	.word	0x00000078
.L_315:


//--------------------- .nv.compat                --------------------------
	.section	.nv.compat,"",@"SHT_CUDA_COMPAT_INFO"
	.align	4
        /*0000*/ 	.byte	0x02, 0x09, 0x01, 0x00, 0x02, 0x02, 0x04, 0x00, 0x02, 0x05, 0x05, 0x00, 0x03, 0x07, 0x01, 0x01
        /*0010*/ 	.byte	0x02, 0x03, 0x01, 0x00, 0x02, 0x06, 0x01, 0x00, 0x04, 0x0b, 0x08, 0x00, 0x00, 0x00, 0x00, 0x00
        /*0020*/ 	.byte	0x00, 0x00, 0x00, 0x00


//--------------------- .nv.info._ZN7cutlass13device_kernelIN5flash11enable_sm90INS1_16FlashAttnFwdSm90INS1_25CollectiveMainloopFwdSm90ILi2EN4cute5tupleIJNS5_1CILi1EEES8_S8_EEENS6_IJNS7_ILi128EEESA_NS7_ILi192EEEEEELi128ENS_6half_tEfNS_4arch4Sm90ELb0ELb0ELb1ELb0ELb0ELb0ELb0ELb1ELb1ELb0ELb0ELb0EEENS1_21CollectiveEpilogueFwdINS6_IJSA_SA_SA_EEES9_SD_SF_Li256ELb0ELb0ELb0ELb0EEENS1_29StaticPersistentTileSchedulerILb0EEEEEEEEEvNT_6ParamsE --------------------------
	.section	.nv.info._ZN7cutlass13device_kernelIN5flash11enable_sm90INS1_16FlashAttnFwdSm90INS1_25CollectiveMainloopFwdSm90ILi2EN4cute5tupleIJNS5_1CILi1EEES8_S8_EEENS6_IJNS7_ILi128EEESA_NS7_ILi192EEEEEELi128ENS_6half_tEfNS_4arch4Sm90ELb0ELb0ELb1ELb0ELb0ELb0ELb0ELb1ELb1ELb0ELb0ELb0EEENS1_21CollectiveEpilogueFwdINS6_IJSA_SA_SA_EEES9_SD_SF_Li256ELb0ELb0ELb0ELb0EEENS1_29StaticPersistentTileSchedulerILb0EEEEEEEEEvNT_6ParamsE,"",@"SHT_CUDA_INFO"
	.sectionflags	@""
	.align	4


	//----- nvinfo : EIATTR_CUDA_API_VERSION
	.align		4
        /*0000*/ 	.byte	0x04, 0x37
        /*0002*/ 	.short	(.L_317 - .L_316)
.L_316:
        /*0004*/ 	.word	0x00000082


	//----- nvinfo : EIATTR_KPARAM_INFO
	.align		4
.L_317:
        /*0008*/ 	.byte	0x04, 0x17
        /*000a*/ 	.short	(.L_319 - .L_318)
.L_318:
        /*000c*/ 	.word	0x00000000
        /*0010*/ 	.short	0x0000
        /*0012*/ 	.short	0x0070
        /*0014*/ 	.byte	0x00, 0xf0, 0x01, 0x2e


	//----- nvinfo : EIATTR_SPARSE_MMA_MASK
	.align		4
.L_319:
        /*0018*/ 	.byte	0x03, 0x50
        /*001a*/ 	.short	0x0000


	//----- nvinfo : EIATTR_MAXREG_COUNT
	.align		4
        /*001c*/ 	.byte	0x03, 0x1b
        /*001e*/ 	.short	0x00a8


	//----- nvinfo : EIATTR_NUM_BARRIERS
	.align		4
        /*0020*/ 	.byte	0x02, 0x4c
        /*0022*/ 	.byte	0x09
	.zero		1


	//----- nvinfo : EIATTR_EXTERNS
	.align		4
        /*0024*/ 	.byte	0x04, 0x0f
        /*0026*/ 	.short	(.L_321 - .L_320)


	//   ....[0]....
	.align		4
.L_320:
        /*0028*/ 	.word	index@(__assertfail)


	//----- nvinfo : EIATTR_ANNOTATIONS
	.align		4
.L_321:
        /*002c*/ 	.byte	0x04, 0x55
        /*002e*/ 	.short	(.L_323 - .L_322)


	//   ....[0]....
.L_322:
        /*0030*/ 	.word	0x00000001
        /*0034*/ 	.byte	0x40, 0x09, 0x00, 0x00, 0x01, 0x00, 0x00, 0x00, 0x00, 0x0a, 0x00, 0x00, 0x01, 0x00, 0x00, 0x00
        /* <DEDUP_REMOVED lines=12> */
        /*0104*/ 	.byte	0x80, 0xaf, 0x00, 0x00, 0x01, 0x00, 0x00, 0x00, 0x20, 0xb1, 0x00, 0x00


	//----- nvinfo : EIATTR_MERCURY_ISA_VERSION
	.align		4
.L_323:
        /*0110*/ 	.byte	0x03, 0x5f
        /*0112*/ 	.short	0x0101


	//----- nvinfo : EIATTR_INT_WARP_WIDE_INSTR_OFFSETS
	.align		4
        /*0114*/ 	.byte	0x04, 0x31
        /*0116*/ 	.short	(.L_325 - .L_324)


	//   ....[0]....
.L_324:
        /*0118*/ 	.word	0x00000180


	//   ....[1]....
        /*011c*/ 	.word	0x000001b0


	//   ....[2]....
        /*0120*/ 	.word	0x00000240


	//   ....[3]....
        /*0124*/ 	.word	0x00008a30


	//   ....[4]....
        /*0128*/ 	.word	0x00008a60


	//   ....[5]....
        /*012c*/ 	.word	0x00008b30


	//   ....[6]....
        /*0130*/ 	.word	0x00008c00


	//----- nvinfo : EIATTR_COOP_GROUP_MASK_REGIDS
	.align		4
.L_325:
        /*0134*/ 	.byte	0x04, 0x29
        /*0136*/ 	.short	(.L_327 - .L_326)


	//   ....[0]....
.L_326:
        /*0138*/ 	.word	0xffffffff


	//   ....[1]....
        /*013c*/ 	.word	0xffffffff


	//   ....[2]....
        /*0140*/ 	.word	0xffffffff


	//   ....[3]....
        /*0144*/ 	.word	0xffffffff


	//   ....[4]....
        /*0148*/ 	.word	0xffffffff


	//   ....[5]....
        /*014c*/ 	.word	0xffffffff


	//   ....[6]....
        /*0150*/ 	.word	0xffffffff


	//   ....[7]....
        /*0154*/ 	.word	0xffffffff


	//   ....[8]....
        /*0158*/ 	.word	0xffffffff


	//   ....[9]....
        /*015c*/ 	.word	0xffffffff


	//   ....[10]....
        /*0160*/ 	.word	0xffffffff


	//   ....[11]....
        /*0164*/ 	.word	0xffffffff


	//   ....[12]....
        /*0168*/ 	.word	0xffffffff


	//   ....[13]....
        /*016c*/ 	.word	0xffffffff


	//   ....[14]....
        /*0170*/ 	.word	0xffffffff


	//   ....[15]....
        /*0174*/ 	.word	0xffffffff


	//   ....[16]....
        /*0178*/ 	.word	0xffffffff


	//   ....[17]....
        /*017c*/ 	.word	0xffffffff


	//   ....[18]....
        /*0180*/ 	.word	0xffffffff


	//   ....[19]....
        /*0184*/ 	.word	0xffffffff


	//   ....[20]....
        /*0188*/ 	.word	0xffffffff


	//   ....[21]....
        /*018c*/ 	.word	0xffffffff


	//   ....[22]....
        /*0190*/ 	.word	0xffffffff


	//   ....[23]....
        /*0194*/ 	.word	0x0500000f


	//   ....[24]....
        /*0198*/ 	.word	0x0500000f


	//----- nvinfo : EIATTR_COOP_GROUP_INSTR_OFFSETS
	.align		4
.L_327:
        /*019c*/ 	.byte	0x04, 0x28
        /*019e*/ 	.short	(.L_329 - .L_328)


	//   ....[0]....
.L_328:
        /*01a0*/ 	.word	0x00000060


	//   ....[1]....
        /*01a4*/ 	.word	0x00000190


	//   ....[2]....
        /*01a8*/ 	.word	0x00000250


	//   ....[3]....
        /*01ac*/ 	.word	0x000003c0


	//   ....[4]....
        /*01b0*/ 	.word	0x00000520


	//   ....[5]....
        /*01b4*/ 	.word	0x00000640


	//   ....[6]....
        /*01b8*/ 	.word	0x000007a0


	//   ....[7]....
        /*01bc*/ 	.word	0x00000d30


	//   ....[8]....
        /*01c0*/ 	.word	0x00002a50


	//   ....[9]....
        /*01c4*/ 	.word	0x00002ab0


	//   ....[10]....
        /*01c8*/ 	.word	0x000030c0


	//   ....[11]....
        /*01cc*/ 	.word	0x00003130


	//   ....[12]....
        /*01d0*/ 	.word	0x00005790


	//   ....[13]....
        /*01d4*/ 	.word	0x000057c0


	//   ....[14]....
        /*01d8*/ 	.word	0x00005aa0


	//   ....[15]....
        /*01dc*/ 	.word	0x00005b40


	//   ....[16]....
        /*01e0*/ 	.word	0x00006e10


	//   ....[17]....
        /*01e4*/ 	.word	0x00006e50


	//   ....[18]....
        /*01e8*/ 	.word	0x00006ff0


	//   ....[19]....
        /*01ec*/ 	.word	0x00007020


	//   ....[20]....
        /*01f0*/ 	.word	0x00007f30


	//   ....[21]....
        /*01f4*/ 	.word	0x000081e0


	//   ....[22]....
        /*01f8*/ 	.word	0x0000b0a0


	//   ....[23]....
        /*01fc*/ 	.word	0x0000b580


	//   ....[24]....
        /*0200*/ 	.word	0x0000ba20


	//----- nvinfo : EIATTR_REG_RECONFIG
	.align		4
.L_329:
        /*0204*/ 	.byte	0x01, 0x54
	.zero		2


	//----- nvinfo : EIATTR_SYSCALL_OFFSETS
	.align		4
        /*0208*/ 	.byte	0x04, 0x46
        /*020a*/ 	.short	(.L_331 - .L_330)


	//   ....[0]....
.L_330:
        /*020c*/ 	.word	0x00001090


	//   ....[1]....
        /*0210*/ 	.word	0x00008640


	//   ....[2]....
        /*0214*/ 	.word	0x00008780


	//   ....[3]....
        /*0218*/ 	.word	0x00008880


	//----- nvinfo : EIATTR_MBARRIER_INSTR_OFFSETS
	.align		4
.L_331:
        /*021c*/ 	.byte	0x04, 0x39
        /*021e*/ 	.short	(.L_333 - .L_332)


	//   ....[0]....
.L_332:
        /*0220*/ 	.word	0x00000270
        /*0224*/ 	.word	0x000000ff
        /*0228*/ 	.word	0x00034800
        /*022c*/ 	.short	0x0100
        /*022e*/ 	.byte	0x06
	.zero		1


	//   ....[1]....
        /*0230*/ 	.word	0x00000280
        /*0234*/ 	.word	0x000000ff
        /*0238*/ 	.word	0x00034820
        /*023c*/ 	.short	0x0100
        /*023e*/ 	.byte	0x06
	.zero		1


	//   ....[2]....
        /*0240*/ 	.word	0x00000370
        /*0244*/ 	.word	0x000000ff
        /*0248*/ 	.word	0x00034830
        /*024c*/ 	.short	0x0100
        /*024e*/ 	.byte	0x08
	.zero		1


	//   ....[3]....
        /*0250*/ 	.word	0x00000380
        /*0254*/ 	.word	0x000000ff
        /*0258*/ 	.word	0x00034840
        /*025c*/ 	.short	0x0100
        /*025e*/ 	.byte	0x08
	.zero		1


	//   ....[4]....
        /*0260*/ 	.word	0x00000390
        /*0264*/ 	.word	0x000000ff
        /*0268*/ 	.word	0x00034838
        /*026c*/ 	.short	0x0100
        /*026e*/ 	.byte	0x08
	.zero		1


	//   ....[5]....
        /*0270*/ 	.word	0x000003a0
        /*0274*/ 	.word	0x000000ff
        /*0278*/ 	.word	0x00034848
        /*027c*/ 	.short	0x0100
        /*027e*/ 	.byte	0x08
	.zero		1


	//   ....[6]....
        /*0280*/ 	.word	0x000004d0
        /*0284*/ 	.word	0x000000ff
        /*0288*/ 	.word	0x00034850
        /*028c*/ 	.short	0x0100
        /*028e*/ 	.byte	0x08
	.zero		1


	//   ....[7]....
        /*0290*/ 	.word	0x000004e0
        /*0294*/ 	.word	0x000000ff
        /*0298*/ 	.word	0x00034860
        /*029c*/ 	.short	0x0100
        /*029e*/ 	.byte	0x08
	.zero		1


	//   ....[8]....
        /*02a0*/ 	.word	0x000004f0
        /*02a4*/ 	.word	0x000000ff
        /*02a8*/ 	.word	0x00034858
        /*02ac*/ 	.short	0x0100
        /*02ae*/ 	.byte	0x08
	.zero		1


	//   ....[9]....
        /*02b0*/ 	.word	0x00000500
        /*02b4*/ 	.word	0x000000ff
        /*02b8*/ 	.word	0x00034868
        /*02bc*/ 	.short	0x0100
        /*02be*/ 	.byte	0x08
	.zero		1


	//   ....[10]....
        /*02c0*/ 	.word	0x000005f0
        /*02c4*/ 	.word	0x000000ff
        /*02c8*/ 	.word	0x00034870
        /*02cc*/ 	.short	0x0100
        /*02ce*/ 	.byte	0x06
	.zero		1


	//   ....[11]....
        /*02d0*/ 	.word	0x00000600
        /*02d4*/ 	.word	0x000000ff
        /*02d8*/ 	.word	0x00034880
        /*02dc*/ 	.short	0x0100
        /*02de*/ 	.byte	0x06
	.zero		1


	//   ....[12]....
        /*02e0*/ 	.word	0x00000610
        /*02e4*/ 	.word	0x000000ff
        /*02e8*/ 	.word	0x00034878
        /*02ec*/ 	.short	0x0100
        /*02ee*/ 	.byte	0x06
	.zero		1


	//   ....[13]....
        /*02f0*/ 	.word	0x00000620
        /*02f4*/ 	.word	0x000000ff
        /*02f8*/ 	.word	0x00034888
        /*02fc*/ 	.short	0x0100
        /*02fe*/ 	.byte	0x06
	.zero		1


	//   ....[14]....
        /*0300*/ 	.word	0x00000750
        /*0304*/ 	.word	0x000000ff
        /*0308*/ 	.word	0x00034890
        /*030c*/ 	.short	0x0100
        /*030e*/ 	.byte	0x08
	.zero		1


	//   ....[15]....
        /*0310*/ 	.word	0x00000760
        /*0314*/ 	.word	0x000000ff
        /*0318*/ 	.word	0x000348a0
        /*031c*/ 	.short	0x0100
        /*031e*/ 	.byte	0x08
	.zero		1


	//   ....[16]....
        /*0320*/ 	.word	0x00000770
        /*0324*/ 	.word	0x000000ff
        /*0328*/ 	.word	0x00034898
        /*032c*/ 	.short	0x0100
        /*032e*/ 	.byte	0x08
	.zero		1


	//   ....[17]....
        /*0330*/ 	.word	0x00000780
        /*0334*/ 	.word	0x000000ff
        /*0338*/ 	.word	0x000348a8
        /*033c*/ 	.short	0x0100
        /*033e*/ 	.byte	0x08
	.zero		1


	//   ....[18]....
        /*0340*/ 	.word	0x000008b0
        /*0344*/ 	.word	0x000000ff
        /*0348*/ 	.word	0x000348b0
        /*034c*/ 	.short	0x0100
        /*034e*/ 	.byte	0x08
	.zero		1


	//   ....[19]....
        /*0350*/ 	.word	0x000008c0
        /*0354*/ 	.word	0x000000ff
        /*0358*/ 	.word	0x000348c0
        /*035c*/ 	.short	0x0100
        /*035e*/ 	.byte	0x08
	.zero		1


	//   ....[20]....
        /*0360*/ 	.word	0x000008d0
        /*0364*/ 	.word	0x000000ff
        /*0368*/ 	.word	0x000348b8
        /*036c*/ 	.short	0x0100
        /*036e*/ 	.byte	0x08
	.zero		1


	//   ....[21]....
        /*0370*/ 	.word	0x000008e0
        /*0374*/ 	.word	0x000000ff
        /*0378*/ 	.word	0x000348c8
        /*037c*/ 	.short	0x0100
        /*037e*/ 	.byte	0x08
	.zero		1


	//   ....[22]....
        /*0380*/ 	.word	0x000010d0
        /*0384*/ 	.word	0x000000ff
        /*0388*/ 	.word	0x00034800
        /*038c*/ 	.short	0x010a
        /*038e*/ 	.byte	0x3c
	.zero		1


	//   ....[23]....
        /*0390*/ 	.word	0x00001150
        /*0394*/ 	.word	0x00000000
        /*0398*/ 	.word	0x00034830
        /*039c*/ 	.short	0x010a
        /*039e*/ 	.byte	0x3f
	.zero		1


	//   ....[24]....
        /*03a0*/ 	.word	0x000011d0
        /*03a4*/ 	.word	0x00000000
        /*03a8*/ 	.word	0x00034830
        /*03ac*/ 	.short	0x010a
        /*03ae*/ 	.byte	0x3f
	.zero		1


	//   ....[25]....
        /*03b0*/ 	.word	0x000020c0
        /*03b4*/ 	.word	0x00000000
        /*03b8*/ 	.word	0x00000000
        /*03bc*/ 	.short	0x0101
        /*03be*/ 	.byte	0x3f
	.zero		1


	//   ....[26]....
        /*03c0*/ 	.word	0x00004040
        /*03c4*/ 	.word	0x000000ff
        /*03c8*/ 	.word	0x00034830
        /*03cc*/ 	.short	0x010a
        /*03ce*/ 	.byte	0x07
	.zero		1


	//   ....[27]....
        /*03d0*/ 	.word	0x00004080
        /*03d4*/ 	.word	0x000000ff
        /*03d8*/ 	.word	0x00034830
        /*03dc*/ 	.short	0x010a
        /*03de*/ 	.byte	0x07
	.zero		1


	//   ....[28]....
        /*03e0*/ 	.word	0x00004980
        /*03e4*/ 	.word	0x000000ff
        /*03e8*/ 	.word	0x00034850
        /*03ec*/ 	.short	0x010a
        /*03ee*/ 	.byte	0x0b
	.zero		1


	//   ....[29]....
        /*03f0*/ 	.word	0x000049c0
        /*03f4*/ 	.word	0x000000ff
        /*03f8*/ 	.word	0x00034850
        /*03fc*/ 	.short	0x010a
        /*03fe*/ 	.byte	0x0b
	.zero		1


	//   ....[30]....
        /*0400*/ 	.word	0x000062f0
        /*0404*/ 	.word	0x00000009
        /*0408*/ 	.word	0x00000000
        /*040c*/ 	.short	0x0101
        /*040e*/ 	.byte	0x3f
	.zero		1


	//   ....[31]....
        /*0410*/ 	.word	0x00006350
        /*0414*/ 	.word	0x00000026
        /*0418*/ 	.word	0x00000000
        /*041c*/ 	.short	0x0101
        /*041e*/ 	.byte	0x3f
	.zero		1


	//   ....[32]....
        /*0420*/ 	.word	0x00006d80
        /*0424*/ 	.word	0x000000ff
        /*0428*/ 	.word	0x00034850
        /*042c*/ 	.short	0x010a
        /*042e*/ 	.byte	0x07
	.zero		1


	//   ....[33]....
        /*0430*/ 	.word	0x00006dc0
        /*0434*/ 	.word	0x000000ff
        /*0438*/ 	.word	0x00034850
        /*043c*/ 	.short	0x010a
        /*043e*/ 	.byte	0x07
	.zero		1


	//   ....[34]....
        /*0440*/ 	.word	0x000077a0
        /*0444*/ 	.word	0x00000009
        /*0448*/ 	.word	0x00000000
        /*044c*/ 	.short	0x0101
        /*044e*/ 	.byte	0x3f
	.zero		1


	//   ....[35]....
        /*0450*/ 	.word	0x000080e0
        /*0454*/ 	.word	0x000000ff
        /*0458*/ 	.word	0x00000000
        /*045c*/ 	.short	0x0101
        /*045e*/ 	.byte	0x06
	.zero		1


	//   ....[36]....
        /*0460*/ 	.word	0x00008f40
        /*0464*/ 	.word	0x00000006
        /*0468*/ 	.word	0x00034840
        /*046c*/ 	.short	0x010a
        /*046e*/ 	.byte	0x3f
	.zero		1


	//   ....[37]....
        /*0470*/ 	.word	0x000094a0
        /*0474*/ 	.word	0x00000009
        /*0478*/ 	.word	0x00034820
        /*047c*/ 	.short	0x010a
        /*047e*/ 	.byte	0x3f
	.zero		1


	//   ....[38]....
        /*0480*/ 	.word	0x00009780
        /*0484*/ 	.word	0x00000002
        /*0488*/ 	.word	0x00034840
        /*048c*/ 	.short	0x010a
        /*048e*/ 	.byte	0x3f
	.zero		1


	//   ....[39]....
        /*0490*/ 	.word	0x00009a40
        /*0494*/ 	.word	0x00000002
        /*0498*/ 	.word	0x00000060
        /*049c*/ 	.short	0x010a
        /*049e*/ 	.byte	0x3f
	.zero		1


	//   ....[40]....
        /*04a0*/ 	.word	0x00009f80
        /*04a4*/ 	.word	0x00000002
        /*04a8*/ 	.word	0x00034840
        /*04ac*/ 	.short	0x010a
        /*04ae*/ 	.byte	0x3f
	.zero		1


	//   ....[41]....
        /*04b0*/ 	.word	0x0000a240
        /*04b4*/ 	.word	0x00000002
        /*04b8*/ 	.word	0x00000060
        /*04bc*/ 	.short	0x010a
        /*04be*/ 	.byte	0x3f
	.zero		1


	//   ....[42]....
        /*04c0*/ 	.word	0x0000a6a0
        /*04c4*/ 	.word	0x00000002
        /*04c8*/ 	.word	0x00034840
        /*04cc*/ 	.short	0x010a
        /*04ce*/ 	.byte	0x3f
	.zero		1


	//   ....[43]....
        /*04d0*/ 	.word	0x0000a980
        /*04d4*/ 	.word	0x00000002
        /*04d8*/ 	.word	0x00000060
        /*04dc*/ 	.short	0x010a
        /*04de*/ 	.byte	0x3f
	.zero		1


	//   ....[44]....
        /*04e0*/ 	.word	0x0000acb0
        /*04e4*/ 	.word	0x00000003
        /*04e8*/ 	.word	0x00034860
        /*04ec*/ 	.short	0x010a
        /*04ee*/ 	.byte	0x3f
	.zero		1


	//   ....[45]....
        /*04f0*/ 	.word	0x0000b020
        /*04f4*/ 	.word	0x00000000
        /*04f8*/ 	.word	0x00034820
        /*04fc*/ 	.short	0x010a
        /*04fe*/ 	.byte	0x3f
	.zero		1


	//   ....[46]....
        /*0500*/ 	.word	0x0000b1c0
        /*0504*/ 	.word	0x00000006
        /*0508*/ 	.word	0x00000000
        /*050c*/ 	.short	0x010a
        /*050e*/ 	.byte	0x3f
	.zero		1


	//   ....[47]....
        /*0510*/ 	.word	0x0000b230
        /*0514*/ 	.word	0x00000003
        /*0518*/ 	.word	0x00000000
        /*051c*/ 	.short	0x010a
        /*051e*/ 	.byte	0x3f
	.zero		1


	//   ....[48]....
        /*0520*/ 	.word	0x0000b290
        /*0524*/ 	.word	0x00000010
        /*0528*/ 	.word	0x00000000
        /*052c*/ 	.short	0x010a
        /*052e*/ 	.byte	0x3f
	.zero		1


	//   ....[49]....
        /*0530*/ 	.word	0x0000b2c0
        /*0534*/ 	.word	0x00000003
        /*0538*/ 	.word	0x00000000
        /*053c*/ 	.short	0x010a
        /*053e*/ 	.byte	0x3f
	.zero		1


	//   ....[50]....
        /*0540*/ 	.word	0x0000b330
        /*0544*/ 	.word	0x00000003
        /*0548*/ 	.word	0x00034800
        /*054c*/ 	.short	0x010a
        /*054e*/ 	.byte	0x3f
	.zero		1


	//   ....[51]....
        /*0550*/ 	.word	0x0000b380
        /*0554*/ 	.word	0x00000000
        /*0558*/ 	.word	0x00034830
        /*055c*/ 	.short	0x010a
        /*055e*/ 	.byte	0x3f
	.zero		1


	//   ....[52]....
        /*0560*/ 	.word	0x0000b3e0
        /*0564*/ 	.word	0x0000000a
        /*0568*/ 	.word	0x00034830
        /*056c*/ 	.short	0x010a
        /*056e*/ 	.byte	0x3f
	.zero		1


	//   ....[53]....
        /*0570*/ 	.word	0x0000b440
        /*0574*/ 	.word	0x00000007
        /*0578*/ 	.word	0x00034850
        /*057c*/ 	.short	0x010a
        /*057e*/ 	.byte	0x3f
	.zero		1


	//   ....[54]....
        /*0580*/ 	.word	0x0000b4a0
        /*0584*/ 	.word	0x00000005
        /*0588*/ 	.word	0x00034850
        /*058c*/ 	.short	0x010a
        /*058e*/ 	.byte	0x3f
	.zero		1


	//   ....[55]....
        /*0590*/ 	.word	0x0000b640
        /*0594*/ 	.word	0x00000006
        /*0598*/ 	.word	0x00034840
        /*059c*/ 	.short	0x010a
        /*059e*/ 	.byte	0x3f
	.zero		1


	//   ....[56]....
        /*05a0*/ 	.word	0x0000b6c0
        /*05a4*/ 	.word	0x00000007
        /*05a8*/ 	.word	0x00034820
        /*05ac*/ 	.short	0x010a
        /*05ae*/ 	.byte	0x3f
	.zero		1


	//   ....[57]....
        /*05b0*/ 	.word	0x0000b710
        /*05b4*/ 	.word	0x00000002
        /*05b8*/ 	.word	0x00034840
        /*05bc*/ 	.short	0x010a
        /*05be*/ 	.byte	0x3f
	.zero		1


	//   ....[58]....
        /*05c0*/ 	.word	0x0000b760
        /*05c4*/ 	.word	0x00000002
        /*05c8*/ 	.word	0x00000060
        /*05cc*/ 	.short	0x010a
        /*05ce*/ 	.byte	0x3f
	.zero		1


	//   ....[59]....
        /*05d0*/ 	.word	0x0000b7b0
        /*05d4*/ 	.word	0x00000002
        /*05d8*/ 	.word	0x00034840
        /*05dc*/ 	.short	0x010a
        /*05de*/ 	.byte	0x3f
	.zero		1


	//   ....[60]....
        /*05e0*/ 	.word	0x0000b800
        /*05e4*/ 	.word	0x00000002
        /*05e8*/ 	.word	0x00000060
        /*05ec*/ 	.short	0x010a
        /*05ee*/ 	.byte	0x3f
	.zero		1


	//   ....[61]....
        /*05f0*/ 	.word	0x0000b850
        /*05f4*/ 	.word	0x00000002
        /*05f8*/ 	.word	0x00034840
        /*05fc*/ 	.short	0x010a
        /*05fe*/ 	.byte	0x3f
	.zero		1


	//   ....[62]....
        /*0600*/ 	.word	0x0000b8a0
        /*0604*/ 	.word	0x00000002
        /*0608*/ 	.word	0x00000060
        /*060c*/ 	.short	0x010a
        /*060e*/ 	.byte	0x3f
	.zero		1


	//   ....[63]....
        /*0610*/ 	.word	0x0000b8f0
        /*0614*/ 	.word	0x00000003
        /*0618*/ 	.word	0x00034860
        /*061c*/ 	.short	0x010a
        /*061e*/ 	.byte	0x3f
	.zero		1


	//   ....[64]....
        /*0620*/ 	.word	0x0000b940
        /*0624*/ 	.word	0x00000000
        /*0628*/ 	.word	0x00034820
        /*062c*/ 	.short	0x010a
        /*062e*/ 	.byte	0x3f
	.zero		1


	//   ....[65]....
        /*0630*/ 	.word	0x0000bae0
        /*0634*/ 	.word	0x00000006
        /*0638*/ 	.word	0x00000000
        /*063c*/ 	.short	0x010a
        /*063e*/ 	.byte	0x3f
	.zero		1


	//   ....[66]....
        /*0640*/ 	.word	0x0000bb30
        /*0644*/ 	.word	0x00000003
        /*0648*/ 	.word	0x00000000
        /*064c*/ 	.short	0x010a
        /*064e*/ 	.byte	0x3f
	.zero		1


	//   ....[67]....
        /*0650*/ 	.word	0x0000bb80
        /*0654*/ 	.word	0x00000010
        /*0658*/ 	.word	0x00000000
        /*065c*/ 	.short	0x010a
        /*065e*/ 	.byte	0x3f
	.zero		1


	//----- nvinfo : EIATTR_NUM_MBARRIERS
	.align		4
.L_333:
        /*0660*/ 	.byte	0x03, 0x38
        /*0662*/ 	.short	0x0016


	//----- nvinfo : EIATTR_EXIT_INSTR_OFFSETS
	.align		4
        /*0664*/ 	.byte	0x04, 0x1c
        /*0666*/ 	.short	(.L_335 - .L_334)


	//   ....[0]....
.L_334:
        /*0668*/ 	.word	0x000009f0


	//   ....[1]....
        /*066c*/ 	.word	0x000081a0


	//   ....[2]....
        /*0670*/ 	.word	0x00008200


	//   ....[3]....
        /*0674*/ 	.word	0x0000b310


	//----- nvinfo : EIATTR_MAX_THREADS
	.align		4
.L_335:
        /*0678*/ 	.byte	0x04, 0x05
        /*067a*/ 	.short	(.L_337 - .L_336)
.L_336:
        /*067c*/ 	.word	0x00000180
        /*0680*/ 	.word	0x00000001
        /*0684*/ 	.word	0x00000001


	//----- nvinfo : EIATTR_CRS_STACK_SIZE
	.align		4
.L_337:
        /*0688*/ 	.byte	0x04, 0x1e
        /*068a*/ 	.short	(.L_339 - .L_338)
.L_338:
        /*068c*/ 	.word	0x00000000


	//----- nvinfo : EIATTR_CBANK_PARAM_SIZE
	.align		4
.L_339:
        /*0690*/ 	.byte	0x03, 0x19
        /*0692*/ 	.short	0x0bf0


	//----- nvinfo : EIATTR_PARAM_CBANK
	.align		4
        /*0694*/ 	.byte	0x04, 0x0a
        /*0696*/ 	.short	(.L_341 - .L_340)
	.align		4
.L_340:
        /*0698*/ 	.word	index@(.nv.constant0._ZN7cutlass13device_kernelIN5flash11enable_sm90INS1_16FlashAttnFwdSm90INS1_25CollectiveMainloopFwdSm90ILi2EN4cute5tupleIJNS5_1CILi1EEES8_S8_EEENS6_IJNS7_ILi128EEESA_NS7_ILi192EEEEEELi128ENS_6half_tEfNS_4arch4Sm90ELb0ELb0ELb1ELb0ELb0ELb0ELb0ELb1ELb1ELb0ELb0ELb0EEENS1_21CollectiveEpilogueFwdINS6_IJSA_SA_SA_EEES9_SD_SF_Li256ELb0ELb0ELb0ELb0EEENS1_29StaticPersistentTileSchedulerILb0EEEEEEEEEvNT_6ParamsE)
        /*069c*/ 	.short	0x0210
        /*069e*/ 	.short	0x0bf0


	//----- nvinfo : EIATTR_SW_WAR
	.align		4
.L_341:
        /*06a0*/ 	.byte	0x04, 0x36
        /*06a2*/ 	.short	(.L_343 - .L_342)
.L_342:
        /*06a4*/ 	.word	0x00000008
.L_343:


//--------------------- .nv.info._ZN7cutlass13device_kernelIN5flash11enable_sm90INS1_16FlashAttnFwdSm90INS1_25CollectiveMainloopFwdSm90ILi2EN4cute5tupleIJNS5_1CILi2EEENS7_ILi1EEES9_EEENS6_IJNS7_ILi128EEESB_NS7_ILi192EEEEEELi128ENS_6half_tEfNS_4arch4Sm90ELb0ELb0ELb1ELb0ELb0ELb0ELb0ELb1ELb1ELb0ELb0ELb0EEENS1_21CollectiveEpilogueFwdINS6_IJSB_SB_SB_EEESA_SE_SG_Li256ELb0ELb0ELb0ELb0EEENS1_29StaticPersistentTileSchedulerILb0EEEEEEEEEvNT_6ParamsE --------------------------
	.section	.nv.info._ZN7cutlass13device_kernelIN5flash11enable_sm90INS1_16FlashAttnFwdSm90INS1_25CollectiveMainloopFwdSm90ILi2EN4cute5tupleIJNS5_1CILi2EEENS7_ILi1EEES9_EEENS6_IJNS7_ILi128EEESB_NS7_ILi192EEEEEELi128ENS_6half_tEfNS_4arch4Sm90ELb0ELb0ELb1ELb0ELb0ELb0ELb0ELb1ELb1ELb0ELb0ELb0EEENS1_21CollectiveEpilogueFwdINS6_IJSB_SB_SB_EEESA_SE_SG_Li256ELb0ELb0ELb0ELb0EEENS1_29StaticPersistentTileSchedulerILb0EEEEEEEEEvNT_6ParamsE,"",@"SHT_CUDA_INFO"
	.sectionflags	@""
	.align	4


	//----- nvinfo : EIATTR_CUDA_API_VERSION
	.align		4
        /*0000*/ 	.byte	0x04, 0x37
        /*0002*/ 	.short	(.L_345 - .L_344)
.L_344:
        /*0004*/ 	.word	0x00000082


	//----- nvinfo : EIATTR_KPARAM_INFO
	.align		4
.L_345:
        /*0008*/ 	.byte	0x04, 0x17
        /*000a*/ 	.short	(.L_347 - .L_346)
.L_346:
        /*000c*/ 	.word	0x00000000
        /*0010*/ 	.short	0x0000
        /*0012*/ 	.short	0x0070
        /*0014*/ 	.byte	0x00, 0xf0, 0x01, 0x2e


	//----- nvinfo : EIATTR_SPARSE_MMA_MASK
	.align		4
.L_347:
        /*0018*/ 	.byte	0x03, 0x50
        /*001a*/ 	.short	0x0000


	//----- nvinfo : EIATTR_MAXREG_COUNT
	.align		4
        /*001c*/ 	.byte	0x03, 0x1b
        /*001e*/ 	.short	0x00a8


	//----- nvinfo : EIATTR_NUM_BARRIERS
	.align		4
        /*0020*/ 	.byte	0x02, 0x4c
        /*0022*/ 	.byte	0x09
	.zero		1


	//----- nvinfo : EIATTR_EXTERNS
	.align		4
        /*0024*/ 	.byte	0x04, 0x0f
        /*0026*/ 	.short	(.L_349 - .L_348)


	//   ....[0]....
	.align		4
.L_348:
        /*0028*/ 	.word	index@(__assertfail)


	//----- nvinfo : EIATTR_ANNOTATIONS
	.align		4
.L_349:
        /*002c*/ 	.byte	0x04, 0x55
        /*002e*/ 	.short	(.L_351 - .L_350)


	//   ....[0]....
.L_350:
        /* <DEDUP_REMOVED lines=19> */
        /*0154*/ 	.byte	0xb0, 0xb5, 0x00, 0x00


	//----- nvinfo : EIATTR_MERCURY_ISA_VERSION
	.align		4
.L_351:
        /*0158*/ 	.byte	0x03, 0x5f
        /*015a*/ 	.short	0x0101


	//----- nvinfo : EIATTR_INT_WARP_WIDE_INSTR_OFFSETS
	.align		4
        /*015c*/ 	.byte	0x04, 0x31
        /*015e*/ 	.short	(.L_353 - .L_352)


	//   ....[0]....
.L_352:
        /*0160*/ 	.word	0x00000190


	//   ....[1]....
        /*0164*/ 	.word	0x000001d0


	//   ....[2]....
        /*0168*/ 	.word	0x00000240


	//   ....[3]....
        /*016c*/ 	.word	0x00008c70


	//   ....[4]....
        /*0170*/ 	.word	0x00008cc0


	//   ....[5]....
        /*0174*/ 	.word	0x00008da0


	//   ....[6]....
        /*0178*/ 	.word	0x00008e80


	//----- nvinfo : EIATTR_COOP_GROUP_MASK_REGIDS
	.align		4
.L_353:
        /*017c*/ 	.byte	0x04, 0x29
        /*017e*/ 	.short	(.L_355 - .L_354)


	//   ....[0]....
.L_354:
        /*0180*/ 	.word	0xffffffff


	//   ....[1]....
        /*0184*/ 	.word	0xffffffff


	//   ....[2]....
        /*0188*/ 	.word	0xffffffff


	//   ....[3]....
        /*018c*/ 	.word	0xffffffff


	//   ....[4]....
        /*0190*/ 	.word	0xffffffff


	//   ....[5]....
        /*0194*/ 	.word	0xffffffff


	//   ....[6]....
        /*0198*/ 	.word	0xffffffff


	//   ....[7]....
        /*019c*/ 	.word	0xffffffff


	//   ....[8]....
        /*01a0*/ 	.word	0xffffffff


	//   ....[9]....
        /*01a4*/ 	.word	0xffffffff


	//   ....[10]....
        /*01a8*/ 	.word	0xffffffff


	//   ....[11]....
        /*01ac*/ 	.word	0xffffffff


	//   ....[12]....
        /*01b0*/ 	.word	0xffffffff


	//   ....[13]....
        /*01b4*/ 	.word	0xffffffff


	//   ....[14]....
        /*01b8*/ 	.word	0xffffffff


	//   ....[15]....
        /*01bc*/ 	.word	0xffffffff


	//   ....[16]....
        /*01c0*/ 	.word	0xffffffff


	//   ....[17]....
        /*01c4*/ 	.word	0xffffffff


	//   ....[18]....
        /*01c8*/ 	.word	0xffffffff


	//   ....[19]....
        /*01cc*/ 	.word	0xffffffff


	//   ....[20]....
        /*01d0*/ 	.word	0xffffffff


	//   ....[21]....
        /*01d4*/ 	.word	0xffffffff


	//   ....[22]....
        /*01d8*/ 	.word	0xffffffff


	//   ....[23]....
        /*01dc*/ 	.word	0xffffffff


	//   ....[24]....
        /*01e0*/ 	.word	0x0500000f


	//   ....[25]....
        /*01e4*/ 	.word	0x0500000f


	//----- nvinfo : EIATTR_COOP_GROUP_INSTR_OFFSETS
	.align		4
.L_355:
        /*01e8*/ 	.byte	0x04, 0x28
        /*01ea*/ 	.short	(.L_357 - .L_356)


	//   ....[0]....
.L_356:
        /*01ec*/ 	.word	0x00000060


	//   ....[1]....
        /*01f0*/ 	.word	0x000001a0


	//   ....[2]....
        /*01f4*/ 	.word	0x000001f0


	//   ....[3]....
        /*01f8*/ 	.word	0x00000430


	//   ....[4]....
        /*01fc*/ 	.word	0x00000660


	//   ....[5]....
        /*0200*/ 	.word	0x00000890


	//   ....[6]....
        /*0204*/ 	.word	0x00000b20


	//   ....[7]....
        /*0208*/ 	.word	0x00000e30


	//   ....[8]....
        /*020c*/ 	.word	0x000012e0


	//   ....[9]....
        /*0210*/ 	.word	0x00002d80


	//   ....[10]....
        /*0214*/ 	.word	0x00002dd0


	//   ....[11]....
        /*0218*/ 	.word	0x00003430


	//   ....[12]....
        /*021c*/ 	.word	0x000034a0


	//   ....[13]....
        /*0220*/ 	.word	0x00005aa0


	//   ....[14]....
        /*0224*/ 	.word	0x00005ae0


	//   ....[15]....
        /*0228*/ 	.word	0x00005b00


	//   ....[16]....
        /*022c*/ 	.word	0x00005b20


	//   ....[17]....
        /*0230*/ 	.word	0x00006fe0


	//   ....[18]....
        /*0234*/ 	.word	0x00007010


	//   ....[19]....
        /*0238*/ 	.word	0x000070d0


	//   ....[20]....
        /*023c*/ 	.word	0x000070e0


	//   ....[21]....
        /*0240*/ 	.word	0x00007f40


	//   ....[22]....
        /*0244*/ 	.word	0x00008390


	//   ....[23]....
        /*0248*/ 	.word	0x0000b530


	//   ....[24]....
        /*024c*/ 	.word	0x0000ba30


	//   ....[25]....
        /*0250*/ 	.word	0x0000bed0


	//----- nvinfo : EIATTR_REG_RECONFIG
	.align		4
.L_357:
        /*0254*/ 	.byte	0x01, 0x54
	.zero		2


	//----- nvinfo : EIATTR_SYSCALL_OFFSETS
	.align		4
        /*0258*/ 	.byte	0x04, 0x46
        /*025a*/ 	.short	(.L_359 - .L_358)


	//   ....[0]....
.L_358:
        /*025c*/ 	.word	0x00001640


	//   ....[1]....
        /*0260*/ 	.word	0x000088a0


	//   ....[2]....
        /*0264*/ 	.word	0x000089e0


	//   ....[3]....
        /*0268*/ 	.word	0x00008ae0


	//----- nvinfo : EIATTR_MBARRIER_INSTR_OFFSETS
	.align		4
.L_359:
        /*026c*/ 	.byte	0x04, 0x39
        /*026e*/ 	.short	(.L_361 - .L_360)


	//   ....[0]....
.L_360:
        /*0270*/ 	.word	0x000002d0
        /*0274*/ 	.word	0x000000ff
        /*0278*/ 	.word	0x00034800
        /*027c*/ 	.short	0x0100
        /*027e*/ 	.byte	0x08
	.zero		1


	//   ....[1]....
        /*0280*/ 	.word	0x000002e0
        /*0284*/ 	.word	0x000000ff
        /*0288*/ 	.word	0x00034820
        /*028c*/ 	.short	0x0100
        /*028e*/ 	.byte	0x08
	.zero		1


	//   ....[2]....
        /*0290*/ 	.word	0x000003d0
        /*0294*/ 	.word	0x000000ff
        /*0298*/ 	.word	0x00034830
        /*029c*/ 	.short	0x0100
        /*029e*/ 	.byte	0x08
	.zero		1


	//   ....[3]....
        /*02a0*/ 	.word	0x000003e0
        /*02a4*/ 	.word	0x000000ff
        /*02a8*/ 	.word	0x00034840
        /*02ac*/ 	.short	0x0100
        /*02ae*/ 	.byte	0x08
	.zero		1


	//   ....[4]....
        /*02b0*/ 	.word	0x000003f0
        /*02b4*/ 	.word	0x000000ff
        /*02b8*/ 	.word	0x00034838
        /*02bc*/ 	.short	0x0100
        /*02be*/ 	.byte	0x08
	.zero		1


	//   ....[5]....
        /*02c0*/ 	.word	0x00000400
        /*02c4*/ 	.word	0x000000ff
        /*02c8*/ 	.word	0x00034848
        /*02cc*/ 	.short	0x0100
        /*02ce*/ 	.byte	0x08
	.zero		1


	//   ....[6]....
        /*02d0*/ 	.word	0x00000610
        /*02d4*/ 	.word	0x000000ff
        /*02d8*/ 	.word	0x00034850
        /*02dc*/ 	.short	0x0100
        /*02de*/ 	.byte	0x08
	.zero		1


	//   ....[7]....
        /*02e0*/ 	.word	0x00000620
        /*02e4*/ 	.word	0x000000ff
        /*02e8*/ 	.word	0x00034860
        /*02ec*/ 	.short	0x0100
        /*02ee*/ 	.byte	0x08
	.zero		1


	//   ....[8]....
        /*02f0*/ 	.word	0x00000630
        /*02f4*/ 	.word	0x000000ff
        /*02f8*/ 	.word	0x00034858
        /*02fc*/ 	.short	0x0100
        /*02fe*/ 	.byte	0x08
	.zero		1


	//   ....[9]....
        /*0300*/ 	.word	0x00000640
        /*0304*/ 	.word	0x000000ff
        /*0308*/ 	.word	0x00034868
        /*030c*/ 	.short	0x0100
        /*030e*/ 	.byte	0x08
	.zero		1


	//   ....[10]....
        /*0310*/ 	.word	0x00000840
        /*0314*/ 	.word	0x000000ff
        /*0318*/ 	.word	0x00034870
        /*031c*/ 	.short	0x0100
        /*031e*/ 	.byte	0x08
	.zero		1


	//   ....[11]....
        /*0320*/ 	.word	0x00000850
        /*0324*/ 	.word	0x000000ff
        /*0328*/ 	.word	0x00034880
        /*032c*/ 	.short	0x0100
        /*032e*/ 	.byte	0x08
	.zero		1


	//   ....[12]....
        /*0330*/ 	.word	0x00000860
        /*0334*/ 	.word	0x000000ff
        /*0338*/ 	.word	0x00034878
        /*033c*/ 	.short	0x0100
        /*033e*/ 	.byte	0x08
	.zero		1


	//   ....[13]....
        /*0340*/ 	.word	0x00000870
        /*0344*/ 	.word	0x000000ff
        /*0348*/ 	.word	0x00034888
        /*034c*/ 	.short	0x0100
        /*034e*/ 	.byte	0x08
	.zero		1


	//   ....[14]....
        /*0350*/ 	.word	0x00000ad0
        /*0354*/ 	.word	0x000000ff
        /*0358*/ 	.word	0x00034890
        /*035c*/ 	.short	0x0100
        /*035e*/ 	.byte	0x08
	.zero		1


	//   ....[15]....
        /*0360*/ 	.word	0x00000ae0
        /*0364*/ 	.word	0x000000ff
        /*0368*/ 	.word	0x000348a0
        /*036c*/ 	.short	0x0100
        /*036e*/ 	.byte	0x08
	.zero		1


	//   ....[16]....
        /*0370*/ 	.word	0x00000af0
        /*0374*/ 	.word	0x000000ff
        /*0378*/ 	.word	0x00034898
        /*037c*/ 	.short	0x0100
        /*037e*/ 	.byte	0x08
	.zero		1


	//   ....[17]....
        /*0380*/ 	.word	0x00000b00
        /*0384*/ 	.word	0x000000ff
        /*0388*/ 	.word	0x000348a8
        /*038c*/ 	.short	0x0100
        /*038e*/ 	.byte	0x08
	.zero		1


	//   ....[18]....
        /*0390*/ 	.word	0x00000d80
        /*0394*/ 	.word	0x000000ff
        /*0398*/ 	.word	0x000348b0
        /*039c*/ 	.short	0x0100
        /*039e*/ 	.byte	0x08
	.zero		1


	//   ....[19]....
        /*03a0*/ 	.word	0x00000d90
        /*03a4*/ 	.word	0x000000ff
        /*03a8*/ 	.word	0x000348c0
        /*03ac*/ 	.short	0x0100
        /*03ae*/ 	.byte	0x08
	.zero		1


	//   ....[20]....
        /*03b0*/ 	.word	0x00000da0
        /*03b4*/ 	.word	0x000000ff
        /*03b8*/ 	.word	0x000348b8
        /*03bc*/ 	.short	0x0100
        /*03be*/ 	.byte	0x08
	.zero		1


	//   ....[21]....
        /*03c0*/ 	.word	0x00000db0
        /*03c4*/ 	.word	0x000000ff
        /*03c8*/ 	.word	0x000348c8
        /*03cc*/ 	.short	0x0100
        /*03ce*/ 	.byte	0x08
	.zero		1


	//   ....[22]....
        /*03d0*/ 	.word	0x00001680
        /*03d4*/ 	.word	0x000000ff
        /*03d8*/ 	.word	0x00034800
        /*03dc*/ 	.short	0x010a
        /*03de*/ 	.byte	0x3c
	.zero		1


	//   ....[23]....
        /*03e0*/ 	.word	0x00001720
        /*03e4*/ 	.word	0x00000000
        /*03e8*/ 	.word	0x00034830
        /*03ec*/ 	.short	0x010a
        /*03ee*/ 	.byte	0x3f
	.zero		1


	//   ....[24]....
        /*03f0*/ 	.word	0x00001760
        /*03f4*/ 	.word	0x00000000
        /*03f8*/ 	.word	0x00034830
        /*03fc*/ 	.short	0x010a
        /*03fe*/ 	.byte	0x3f
	.zero		1


	//   ....[25]....
        /*0400*/ 	.word	0x00003a00
        /*0404*/ 	.word	0x00000003
        /*0408*/ 	.word	0x00000000
        /*040c*/ 	.short	0x0101
        /*040e*/ 	.byte	0x3f
	.zero		1


	//   ....[26]....
        /*0410*/ 	.word	0x00004220
        /*0414*/ 	.word	0x000000ff
        /*0418*/ 	.word	0x00034830
        /*041c*/ 	.short	0x010a
        /*041e*/ 	.byte	0x07
	.zero		1


	//   ....[27]....
        /*0420*/ 	.word	0x00004260
        /*0424*/ 	.word	0x000000ff
        /*0428*/ 	.word	0x00034830
        /*042c*/ 	.short	0x010a
        /*042e*/ 	.byte	0x07
	.zero		1


	//   ....[28]....
        /*0430*/ 	.word	0x00004b60
        /*0434*/ 	.word	0x000000ff
        /*0438*/ 	.word	0x00034850
        /*043c*/ 	.short	0x010a
        /*043e*/ 	.byte	0x0a
	.zero		1


	//   ....[29]....
        /*0440*/ 	.word	0x00004ba0
        /*0444*/ 	.word	0x000000ff
        /*0448*/ 	.word	0x00034850
        /*044c*/ 	.short	0x010a
        /*044e*/ 	.byte	0x0a
	.zero		1


	//   ....[30]....
        /*0450*/ 	.word	0x00006640
        /*0454*/ 	.word	0x00000003
        /*0458*/ 	.word	0x00000000
        /*045c*/ 	.short	0x0101
        /*045e*/ 	.byte	0x3f
	.zero		1


	//   ....[31]....
        /*0460*/ 	.word	0x00006920
        /*0464*/ 	.word	0x0000000c
        /*0468*/ 	.word	0x00000000
        /*046c*/ 	.short	0x0101
        /*046e*/ 	.byte	0x3f
	.zero		1


	//   ....[32]....
        /*0470*/ 	.word	0x00006f50
        /*0474*/ 	.word	0x000000ff
        /*0478*/ 	.word	0x00034850
        /*047c*/ 	.short	0x010a
        /*047e*/ 	.byte	0x05
	.zero		1


	//   ....[33]....
        /*0480*/ 	.word	0x00006f90
        /*0484*/ 	.word	0x000000ff
        /*0488*/ 	.word	0x00034850
        /*048c*/ 	.short	0x010a
        /*048e*/ 	.byte	0x05
	.zero		1


	//   ....[34]....
        /*0490*/ 	.word	0x00007790
        /*0494*/ 	.word	0x00000004
        /*0498*/ 	.word	0x00000000
        /*049c*/ 	.short	0x0101
        /*049e*/ 	.byte	0x3f
	.zero		1


	//   ....[35]....
        /*04a0*/ 	.word	0x00008280
        /*04a4*/ 	.word	0x000000ff
        /*04a8*/ 	.word	0x00000000
        /*04ac*/ 	.short	0x0101
        /*04ae*/ 	.byte	0x07
	.zero		1


	//   ....[36]....
        /*04b0*/ 	.word	0x00008290
        /*04b4*/ 	.word	0x000000ff
        /*04b8*/ 	.word	0x00000000
        /*04bc*/ 	.short	0x0101
        /*04be*/ 	.byte	0x06
	.zero		1


	//   ....[37]....
        /*04c0*/ 	.word	0x00009210
        /*04c4*/ 	.word	0x00000005
        /*04c8*/ 	.word	0x00034840
        /*04cc*/ 	.short	0x010a
        /*04ce*/ 	.byte	0x3f
	.zero		1


	//   ....[38]....
        /*04d0*/ 	.word	0x000097d0
        /*04d4*/ 	.word	0x0000000a
        /*04d8*/ 	.word	0x00034820
        /*04dc*/ 	.short	0x010a
        /*04de*/ 	.byte	0x3f
	.zero		1


	//   ....[39]....
        /*04e0*/ 	.word	0x00009ac0
        /*04e4*/ 	.word	0x00000002
        /*04e8*/ 	.word	0x00034840
        /*04ec*/ 	.short	0x010a
        /*04ee*/ 	.byte	0x3f
	.zero		1


	//   ....[40]....
        /*04f0*/ 	.word	0x00009dc0
        /*04f4*/ 	.word	0x00000002
        /*04f8*/ 	.word	0x00034860
        /*04fc*/ 	.short	0x010a
        /*04fe*/ 	.byte	0x3f
	.zero		1


	//   ....[41]....
        /*0500*/ 	.word	0x0000a2f0
        /*0504*/ 	.word	0x00000002
        /*0508*/ 	.word	0x00034840
        /*050c*/ 	.short	0x010a
        /*050e*/ 	.byte	0x3f
	.zero		1


	//   ....[42]....
        /*0510*/ 	.word	0x0000a5f0
        /*0514*/ 	.word	0x00000002
        /*0518*/ 	.word	0x00034860
        /*051c*/ 	.short	0x010a
        /*051e*/ 	.byte	0x3f
	.zero		1


	//   ....[43]....
        /*0520*/ 	.word	0x0000aa90
        /*0524*/ 	.word	0x00000002
        /*0528*/ 	.word	0x00034840
        /*052c*/ 	.short	0x010a
        /*052e*/ 	.byte	0x3f
	.zero		1


	//   ....[44]....
        /*0530*/ 	.word	0x0000ad90
        /*0534*/ 	.word	0x00000002
        /*0538*/ 	.word	0x00034860
        /*053c*/ 	.short	0x010a
        /*053e*/ 	.byte	0x3f
	.zero		1


	//   ....[45]....
        /*0540*/ 	.word	0x0000b0d0
        /*0544*/ 	.word	0x00000003
        /*0548*/ 	.word	0x00034860
        /*054c*/ 	.short	0x010a
        /*054e*/ 	.byte	0x3f
	.zero		1


	//   ....[46]....
        /*0550*/ 	.word	0x0000b4b0
        /*0554*/ 	.word	0x00000000
        /*0558*/ 	.word	0x00034820
        /*055c*/ 	.short	0x010a
        /*055e*/ 	.byte	0x3f
	.zero		1


	//   ....[47]....
        /*0560*/ 	.word	0x0000b670
        /*0564*/ 	.word	0x00000006
        /*0568*/ 	.word	0x00000000
        /*056c*/ 	.short	0x010a
        /*056e*/ 	.byte	0x3f
	.zero		1


	//   ....[48]....
        /*0570*/ 	.word	0x0000b6e0
        /*0574*/ 	.word	0x00000003
        /*0578*/ 	.word	0x00000000
        /*057c*/ 	.short	0x010a
        /*057e*/ 	.byte	0x3f
	.zero		1


	//   ....[49]....
        /*0580*/ 	.word	0x0000b740
        /*0584*/ 	.word	0x00000010
        /*0588*/ 	.word	0x00000000
        /*058c*/ 	.short	0x010a
        /*058e*/ 	.byte	0x3f
	.zero		1


	//   ....[50]....
        /*0590*/ 	.word	0x0000b770
        /*0594*/ 	.word	0x00000003
        /*0598*/ 	.word	0x00000000
        /*059c*/ 	.short	0x010a
        /*059e*/ 	.byte	0x3f
	.zero		1


	//   ....[51]....
        /*05a0*/ 	.word	0x0000b7e0
        /*05a4*/ 	.word	0x00000003
        /*05a8*/ 	.word	0x00034800
        /*05ac*/ 	.short	0x010a
        /*05ae*/ 	.byte	0x3f
	.zero		1


	//   ....[52]....
        /*05b0*/ 	.word	0x0000b830
        /*05b4*/ 	.word	0x00000000
        /*05b8*/ 	.word	0x00034830
        /*05bc*/ 	.short	0x010a
        /*05be*/ 	.byte	0x3f
	.zero		1


	//   ....[53]....
        /*05c0*/ 	.word	0x0000b890
        /*05c4*/ 	.word	0x00000008
        /*05c8*/ 	.word	0x00034830
        /*05cc*/ 	.short	0x010a
        /*05ce*/ 	.byte	0x3f
	.zero		1


	//   ....[54]....
        /*05d0*/ 	.word	0x0000b8f0
        /*05d4*/ 	.word	0x00000007
        /*05d8*/ 	.word	0x00034850
        /*05dc*/ 	.short	0x010a
        /*05de*/ 	.byte	0x3f
	.zero		1


	//   ....[55]....
        /*05e0*/ 	.word	0x0000b950
        /*05e4*/ 	.word	0x00000005
        /*05e8*/ 	.word	0x00034850
        /*05ec*/ 	.short	0x010a
        /*05ee*/ 	.byte	0x3f
	.zero		1


	//   ....[56]....
        /*05f0*/ 	.word	0x0000baf0
        /*05f4*/ 	.word	0x00000005
        /*05f8*/ 	.word	0x00034840
        /*05fc*/ 	.short	0x010a
        /*05fe*/ 	.byte	0x3f
	.zero		1


	//   ....[57]....
        /*0600*/ 	.word	0x0000bb70
        /*0604*/ 	.word	0x00000007
        /*0608*/ 	.word	0x00034820
        /*060c*/ 	.short	0x010a
        /*060e*/ 	.byte	0x3f
	.zero		1


	//   ....[58]....
        /*0610*/ 	.word	0x0000bbc0
        /*0614*/ 	.word	0x00000002
        /*0618*/ 	.word	0x00034840
        /*061c*/ 	.short	0x010a
        /*061e*/ 	.byte	0x3f
	.zero		1


	//   ....[59]....
        /*0620*/ 	.word	0x0000bc10
        /*0624*/ 	.word	0x00000002
        /*0628*/ 	.word	0x00034860
        /*062c*/ 	.short	0x010a
        /*062e*/ 	.byte	0x3f
	.zero		1


	//   ....[60]....
        /*0630*/ 	.word	0x0000bc60
        /*0634*/ 	.word	0x00000002
        /*0638*/ 	.word	0x00034840
        /*063c*/ 	.short	0x010a
        /*063e*/ 	.byte	0x3f
	.zero		1


	//   ....[61]....
        /*0640*/ 	.word	0x0000bcb0
        /*0644*/ 	.word	0x00000002
        /*0648*/ 	.word	0x00034860
        /*064c*/ 	.short	0x010a
        /*064e*/ 	.byte	0x3f
	.zero		1


	//   ....[62]....
        /*0650*/ 	.word	0x0000bd00
        /*0654*/ 	.word	0x00000002
        /*0658*/ 	.word	0x00034840
        /*065c*/ 	.short	0x010a
        /*065e*/ 	.byte	0x3f
	.zero		1


	//   ....[63]....
        /*0660*/ 	.word	0x0000bd50
        /*0664*/ 	.word	0x00000002
        /*0668*/ 	.word	0x00034860
        /*066c*/ 	.short	0x010a
        /*066e*/ 	.byte	0x3f
	.zero		1


	//   ....[64]....
        /*0670*/ 	.word	0x0000bda0
        /*0674*/ 	.word	0x00000003
        /*0678*/ 	.word	0x00034860
        /*067c*/ 	.short	0x010a
        /*067e*/ 	.byte	0x3f
	.zero		1


	//   ....[65]....
        /*0680*/ 	.word	0x0000bdf0
        /*0684*/ 	.word	0x00000000
        /*0688*/ 	.word	0x00034820
        /*068c*/ 	.short	0x010a
        /*068e*/ 	.byte	0x3f
	.zero		1


	//   ....[66]....
        /*0690*/ 	.word	0x0000bf90
        /*0694*/ 	.word	0x00000006
        /*0698*/ 	.word	0x00000000
        /*069c*/ 	.short	0x010a
        /*069e*/ 	.byte	0x3f
	.zero		1


	//   ....[67]....
        /*06a0*/ 	.word	0x0000bfe0
        /*06a4*/ 	.word	0x00000003
        /*06a8*/ 	.word	0x00000000
        /*06ac*/ 	.short	0x010a
        /*06ae*/ 	.byte	0x3f
	.zero		1


	//   ....[68]....
        /*06b0*/ 	.word	0x0000c030
        /*06b4*/ 	.word	0x00000010
        /*06b8*/ 	.word	0x00000000
        /*06bc*/ 	.short	0x010a
        /*06be*/ 	.byte	0x3f
	.zero		1


	//----- nvinfo : EIATTR_NUM_MBARRIERS
	.align		4
.L_361:
        /*06c0*/ 	.byte	0x03, 0x38
        /*06c2*/ 	.short	0x0016


	//----- nvinfo : EIATTR_EXIT_INSTR_OFFSETS
	.align		4
        /*06c4*/ 	.byte	0x04, 0x1c
        /*06c6*/ 	.short	(.L_363 - .L_362)


	//   ....[0]....
.L_362:
        /*06c8*/ 	.word	0x00000f70


	//   ....[1]....
        /*06cc*/ 	.word	0x00008350


	//   ....[2]....
        /*06d0*/ 	.word	0x000083b0


	//   ....[3]....
        /*06d4*/ 	.word	0x0000b7c0


	//----- nvinfo : EIATTR_MAX_THREADS
	.align		4
.L_363:
        /*06d8*/ 	.byte	0x04, 0x05
        /*06da*/ 	.short	(.L_365 - .L_364)
.L_364:
        /*06dc*/ 	.word	0x00000180
        /*06e0*/ 	.word	0x00000001
        /*06e4*/ 	.word	0x00000001


	//----- nvinfo : EIATTR_CRS_STACK_SIZE
	.align		4
.L_365:
        /*06e8*/ 	.byte	0x04, 0x1e
        /*06ea*/ 	.short	(.L_367 - .L_366)
.L_366:
        /*06ec*/ 	.word	0x00000000


	//----- nvinfo : EIATTR_CBANK_PARAM_SIZE
	.align		4
.L_367:
        /*06f0*/ 	.byte	0x03, 0x19
        /*06f2*/ 	.short	0x0bf0


	//----- nvinfo : EIATTR_PARAM_CBANK
	.align		4
        /*06f4*/ 	.byte	0x04, 0x0a
        /*06f6*/ 	.short	(.L_369 - .L_368)
	.align		4
.L_368:
        /*06f8*/ 	.word	index@(.nv.constant0._ZN7cutlass13device_kernelIN5flash11enable_sm90INS1_16FlashAttnFwdSm90INS1_25CollectiveMainloopFwdSm90ILi2EN4cute5tupleIJNS5_1CILi2EEENS7_ILi1EEES9_EEENS6_IJNS7_ILi128EEESB_NS7_ILi192EEEEEELi128ENS_6half_tEfNS_4arch4Sm90ELb0ELb0ELb1ELb0ELb0ELb0ELb0ELb1ELb1ELb0ELb0ELb0EEENS1_21CollectiveEpilogueFwdINS6_IJSB_SB_SB_EEESA_SE_SG_Li256ELb0ELb0ELb0ELb0EEENS1_29StaticPersistentTileSchedulerILb0EEEEEEEEEvNT_6ParamsE)
        /*06fc*/ 	.short	0x0210
        /*06fe*/ 	.short	0x0bf0


	//----- nvinfo : EIATTR_SW_WAR
	.align		4
.L_369:
        /*0700*/ 	.byte	0x04, 0x36
        /*0702*/ 	.short	(.L_371 - .L_370)
.L_370:
        /*0704*/ 	.word	0x00000008
.L_371:


//--------------------- .nv.info._ZN7cutlass13device_kernelIN5flash11enable_sm90INS1_16FlashAttnFwdSm90INS1_25CollectiveMainloopFwdSm90ILi2EN4cute5tupleIJNS5_1CILi1EEES8_S8_EEENS6_IJNS7_ILi128EEESA_NS7_ILi192EEEEEELi128ENS_6half_tEfNS_4arch4Sm90ELb0ELb0ELb1ELb1ELb0ELb0ELb0ELb1ELb1ELb0ELb0ELb0EEENS1_21CollectiveEpilogueFwdINS6_IJSA_SA_SA_EEES9_SD_SF_Li256ELb1ELb0ELb0ELb0EEENS1_36VarlenDynamicPersistentTileSchedulerILi128ELi128ELi256ELi32ELb0ELb0ELb1ELb0ELb1ELb1EEEEEEEEEvNT_6ParamsE --------------------------
	.section	.nv.info._ZN7cutlass13device_kernelIN5flash11enable_sm90INS1_16FlashAttnFwdSm90INS1_25CollectiveMainloopFwdSm90ILi2EN4cute5tupleIJNS5_1CILi1EEES8_S8_EEENS6_IJNS7_ILi128EEESA_NS7_ILi192EEEEEELi128ENS_6half_tEfNS_4arch4Sm90ELb0ELb0ELb1ELb1ELb0ELb0ELb0ELb1ELb1ELb0ELb0ELb0EEENS1_21CollectiveEpilogueFwdINS6_IJSA_SA_SA_EEES9_SD_SF_Li256ELb1ELb0ELb0ELb0EEENS1_36VarlenDynamicPersistentTileSchedulerILi128ELi128ELi256ELi32ELb0ELb0ELb1ELb0ELb1ELb1EEEEEEEEEvNT_6ParamsE,"",@"SHT_CUDA_INFO"
	.sectionflags	@""
	.align	4


	//----- nvinfo : EIATTR_CUDA_API_VERSION
	.align		4
        /*0000*/ 	.byte	0x04, 0x37
        /*0002*/ 	.short	(.L_373 - .L_372)
.L_372:
        /*0004*/ 	.word	0x00000082


	//----- nvinfo : EIATTR_KPARAM_INFO
	.align		4
.L_373:
        /*0008*/ 	.byte	0x04, 0x17
        /*000a*/ 	.short	(.L_375 - .L_374)
.L_374:
        /*000c*/ 	.word	0x00000000
        /*0010*/ 	.short	0x0000
        /*0012*/ 	.short	0x0070
        /*0014*/ 	.byte	0x00, 0xf0, 0x01, 0x28


	//----- nvinfo : EIATTR_SPARSE_MMA_MASK
	.align		4
.L_375:
        /*0018*/ 	.byte	0x03, 0x50
        /*001a*/ 	.short	0x0000


	//----- nvinfo : EIATTR_MAXREG_COUNT
	.align		4
        /*001c*/ 	.byte	0x03, 0x1b
        /*001e*/ 	.short	0x00a8


	//----- nvinfo : EIATTR_NUM_BARRIERS
	.align		4
        /*0020*/ 	.byte	0x02, 0x4c
        /*0022*/ 	.byte	0x09
	.zero		1


	//----- nvinfo : EIATTR_EXTERNS
	.align		4
        /*0024*/ 	.byte	0x04, 0x0f
        /*0026*/ 	.short	(.L_377 - .L_376)


	//   ....[0]....
	.align		4
.L_376:
        /*0028*/ 	.word	index@(__assertfail)


	//----- nvinfo : EIATTR_ANNOTATIONS
	.align		4
.L_377:
        /*002c*/ 	.byte	0x04, 0x55
        /*002e*/ 	.short	(.L_379 - .L_378)


	//   ....[0]....
.L_378:
        /* <DEDUP_REMOVED lines=39> */


	//----- nvinfo : EIATTR_MERCURY_ISA_VERSION
	.align		4
.L_379:
        /*0290*/ 	.byte	0x03, 0x5f
        /*0292*/ 	.short	0x0101


	//----- nvinfo : EIATTR_UNUSED_LOAD_BYTE_OFFSET
	.align		4
        /*0294*/ 	.byte	0x04, 0x44
        /*0296*/ 	.short	(.L_381 - .L_380)


	//   ....[0]....
.L_380:
        /*0298*/ 	.word	0x00000a40
        /*029c*/ 	.word	0x0000fff0


	//   ....[1]....
        /*02a0*/ 	.word	0x00007d60
        /*02a4*/ 	.word	0x0000fff0


	//----- nvinfo : EIATTR_INT_WARP_WIDE_INSTR_OFFSETS
	.align		4
.L_381:
        /*02a8*/ 	.byte	0x04, 0x31
        /*02aa*/ 	.short	(.L_383 - .L_382)


	//   ....[0]....
.L_382:
        /*02ac*/ 	.word	0x00000160


	//   ....[1]....
        /*02b0*/ 	.word	0x000001a0


	//   ....[2]....
        /*02b4*/ 	.word	0x00000210


	//   ....[3]....
        /*02b8*/ 	.word	0x0000ace0


	//   ....[4]....
        /*02bc*/ 	.word	0x0000ad80


	//   ....[5]....
        /*02c0*/ 	.word	0x0000b210


	//   ....[6]....
        /*02c4*/ 	.word	0x0000b240


	//   ....[7]....
        /*02c8*/ 	.word	0x0000b450


	//   ....[8]....
        /*02cc*/ 	.word	0x0000b540


	//   ....[9]....
        /*02d0*/ 	.word	0x0000d8c0


	//   ....[10]....
        /*02d4*/ 	.word	0x0000d960


	//----- nvinfo : EIATTR_COOP_GROUP_MASK_REGIDS
	.align		4
.L_383:
        /*02d8*/ 	.byte	0x04, 0x29
        /*02da*/ 	.short	(.L_385 - .L_384)


	//   ....[0]....
.L_384:
        /*02dc*/ 	.word	0xffffffff


	//   ....[1]....
        /*02e0*/ 	.word	0xffffffff


	//   ....[2]....
        /*02e4*/ 	.word	0xffffffff


	//   ....[3]....
        /*02e8*/ 	.word	0xffffffff


	//   ....[4]....
        /*02ec*/ 	.word	0xffffffff


	//   ....[5]....
        /*02f0*/ 	.word	0xffffffff


	//   ....[6]....
        /*02f4*/ 	.word	0xffffffff


	//   ....[7]....
        /*02f8*/ 	.word	0xffffffff


	//   ....[8]....
        /*02fc*/ 	.word	0xffffffff


	//   ....[9]....
        /*0300*/ 	.word	0xffffffff


	//   ....[10]....
        /*0304*/ 	.word	0xffffffff


	//   ....[11]....
        /*0308*/ 	.word	0xffffffff


	//   ....[12]....
        /*030c*/ 	.word	0xffffffff


	//   ....[13]....
        /*0310*/ 	.word	0xffffffff


	//   ....[14]....
        /*0314*/ 	.word	0xffffffff


	//   ....[15]....
        /*0318*/ 	.word	0xffffffff


	//   ....[16]....
        /*031c*/ 	.word	0xffffffff


	//   ....[17]....
        /*0320*/ 	.word	0xffffffff


	//   ....[18]....
        /*0324*/ 	.word	0xffffffff


	//   ....[19]....
        /*0328*/ 	.word	0xffffffff


	//   ....[20]....
        /*032c*/ 	.word	0xffffffff


	//   ....[21]....
        /*0330*/ 	.word	0xffffffff


	//   ....[22]....
        /*0334*/ 	.word	0xffffffff


	//   ....[23]....
        /*0338*/ 	.word	0xffffffff


	//   ....[24]....
        /*033c*/ 	.word	0xffffffff


	//   ....[25]....
        /*0340*/ 	.word	0xffffffff


	//   ....[26]....
        /*0344*/ 	.word	0xffffffff


	//   ....[27]....
        /*0348*/ 	.word	0xffffffff


	//   ....[28]....
        /*034c*/ 	.word	0xffffffff


	//   ....[29]....
        /*0350*/ 	.word	0xffffffff


	//   ....[30]....
        /*0354*/ 	.word	0xffffffff


	//   ....[31]....
        /*0358*/ 	.word	0xffffffff


	//   ....[32]....
        /*035c*/ 	.word	0xffffffff


	//   ....[33]....
        /*0360*/ 	.word	0xffffffff


	//   ....[34]....
        /*0364*/ 	.word	0xffffffff


	//   ....[35]....
        /*0368*/ 	.word	0xffffffff


	//   ....[36]....
        /*036c*/ 	.word	0xffffffff


	//   ....[37]....
        /*0370*/ 	.word	0xffffffff


	//   ....[38]....
        /*0374*/ 	.word	0xffffffff


	//   ....[39]....
        /*0378*/ 	.word	0xffffffff


	//   ....[40]....
        /*037c*/ 	.word	0xffffffff


	//   ....[41]....
        /*0380*/ 	.word	0xffffffff


	//   ....[42]....
        /*0384*/ 	.word	0xffffffff


	//   ....[43]....
        /*0388*/ 	.word	0xffffffff


	//   ....[44]....
        /*038c*/ 	.word	0xffffffff


	//   ....[45]....
        /*0390*/ 	.word	0xffffffff


	//   ....[46]....
        /*0394*/ 	.word	0xffffffff


	//   ....[47]....
        /*0398*/ 	.word	0xffffffff


	//   ....[48]....
        /*039c*/ 	.word	0xffffffff


	//   ....[49]....
        /*03a0*/ 	.word	0xffffffff


	//   ....[50]....
        /*03a4*/ 	.word	0xffffffff


	//   ....[51]....
        /*03a8*/ 	.word	0xffffffff


	//   ....[52]....
        /*03ac*/ 	.word	0xffffffff


	//   ....[53]....
        /*03b0*/ 	.word	0xffffffff


	//   ....[54]....
        /*03b4*/ 	.word	0x0500000f


	//   ....[55]....
        /*03b8*/ 	.word	0x0500000f


	//   ....[56]....
        /*03bc*/ 	.word	0x0500000f


	//   ....[57]....
        /*03c0*/ 	.word	0x0500000f


	//   ....[58]....
        /*03c4*/ 	.word	0x0500000f


	//   ....[59]....
        /*03c8*/ 	.word	0x0500000f


	//   ....[60]....
        /*03cc*/ 	.word	0x0500000f


	//   ....[61]....
        /*03d0*/ 	.word	0x0500000f


	//   ....[62]....
        /*03d4*/ 	.word	0x0500000f


	//   ....[63]....
        /*03d8*/ 	.word	0x0500000f


	//   ....[64]....
        /*03dc*/ 	.word	0x0500000f


	//   ....[65]....
        /*03e0*/ 	.word	0x0500000f


	//   ....[66]....
        /*03e4*/ 	.word	0x0500000f


	//   ....[67]....
        /*03e8*/ 	.word	0x0500000f


	//   ....[68]....
        /*03ec*/ 	.word	0x0500000f


	//   ....[69]....
        /*03f0*/ 	.word	0x0500000f


	//   ....[70]....
        /*03f4*/ 	.word	0x0500000f


	//   ....[71]....
        /*03f8*/ 	.word	0x0500000f


	//   ....[72]....
        /*03fc*/ 	.word	0x0500000f


	//----- nvinfo : EIATTR_COOP_GROUP_INSTR_OFFSETS
	.align		4
.L_385:
        /*0400*/ 	.byte	0x04, 0x28
        /*0402*/ 	.short	(.L_387 - .L_386)


	//   ....[0]....
.L_386:
        /*0404*/ 	.word	0x00000060


	//   ....[1]....
        /*0408*/ 	.word	0x00000170


	//   ....[2]....
        /*040c*/ 	.word	0x000001c0


	//   ....[3]....
        /*0410*/ 	.word	0x000003f0


	//   ....[4]....
        /*0414*/ 	.word	0x00000550


	//   ....[5]....
        /*0418*/ 	.word	0x00000670


	//   ....[6]....
        /*041c*/ 	.word	0x000007d0


	//   ....[7]....
        /*0420*/ 	.word	0x000013c0


	//   ....[8]....
        /*0424*/ 	.word	0x00002f70


	//   ....[9]....
        /*0428*/ 	.word	0x00002fb0


	//   ....[10]....
        /*042c*/ 	.word	0x00003640


	//   ....[11]....
        /*0430*/ 	.word	0x000036a0


	//   ....[12]....
        /*0434*/ 	.word	0x00005b40


	//   ....[13]....
        /*0438*/ 	.word	0x00005b70


	//   ....[14]....
        /*043c*/ 	.word	0x00006080


	//   ....[15]....
        /*0440*/ 	.word	0x000060e0


	//   ....[16]....
        /*0444*/ 	.word	0x00007360


	//   ....[17]....
        /*0448*/ 	.word	0x000073b0


	//   ....[18]....
        /*044c*/ 	.word	0x00007490


	//   ....[19]....
        /*0450*/ 	.word	0x000074a0


	//   ....[20]....
        /*0454*/ 	.word	0x00009e00


	//   ....[21]....
        /*0458*/ 	.word	0x00009fa0


	//   ....[22]....
        /*045c*/ 	.word	0x00009fd0


	//   ....[23]....
        /*0460*/ 	.word	0x0000a010


	//   ....[24]....
        /*0464*/ 	.word	0x0000a070


	//   ....[25]....
        /*0468*/ 	.word	0x0000a0d0


	//   ....[26]....
        /*046c*/ 	.word	0x0000a110


	//   ....[27]....
        /*0470*/ 	.word	0x0000a2d0


	//   ....[28]....
        /*0474*/ 	.word	0x0000a330


	//   ....[29]....
        /*0478*/ 	.word	0x0000a370


	//   ....[30]....
        /*047c*/ 	.word	0x0000a3b0


	//   ....[31]....
        /*0480*/ 	.word	0x0000a3e0


	//   ....[32]....
        /*0484*/ 	.word	0x0000a410


	//   ....[33]....
        /*0488*/ 	.word	0x0000a4a0


	//   ....[34]....
        /*048c*/ 	.word	0x0000a4d0


	//   ....[35]....
        /*0490*/ 	.word	0x0000a560


	//   ....[36]....
        /*0494*/ 	.word	0x0000dd80


	//   ....[37]....
        /*0498*/ 	.word	0x0000dd90


	//   ....[38]....
        /*049c*/ 	.word	0x0000deb0


	//   ....[39]....
        /*04a0*/ 	.word	0x0000df10


	//   ....[40]....
        /*04a4*/ 	.word	0x0000df50


	//   ....[41]....
        /*04a8*/ 	.word	0x0000df90


	//   ....[42]....
        /*04ac*/ 	.word	0x0000dfc0


	//   ....[43]....
        /*04b0*/ 	.word	0x0000dff0


	//   ....[44]....
        /*04b4*/ 	.word	0x0000e190


	//   ....[45]....
        /*04b8*/ 	.word	0x0000e1f0


	//   ....[46]....
        /*04bc*/ 	.word	0x0000e230


	//   ....[47]....
        /*04c0*/ 	.word	0x0000e270


	//   ....[48]....
        /*04c4*/ 	.word	0x0000e2a0


	//   ....[49]....
        /*04c8*/ 	.word	0x0000e2d0


	//   ....[50]....
        /*04cc*/ 	.word	0x0000e390


	//   ....[51]....
        /*04d0*/ 	.word	0x0000e3b0


	//   ....[52]....
        /*04d4*/ 	.word	0x0000e420


	//   ....[53]....
        /*04d8*/ 	.word	0x0000e870


	//   ....[54]....
        /*04dc*/ 	.word	0x0000ed70


	//   ....[55]....
        /*04e0*/ 	.word	0x0000f190


	//   ....[56]....
        /*04e4*/ 	.word	0x0000f220


	//   ....[57]....
        /*04e8*/ 	.word	0x0000f2c0


	//   ....[58]....
        /*04ec*/ 	.word	0x0000f370


	//   ....[59]....
        /*04f0*/ 	.word	0x0000f3f0


	//   ....[60]....
        /*04f4*/ 	.word	0x0000f470


	//   ....[61]....
        /*04f8*/ 	.word	0x0000f4f0


	//   ....[62]....
        /*04fc*/ 	.word	0x0000f570


	//   ....[63]....
        /*0500*/ 	.word	0x0000f600


	//   ....[64]....
        /*0504*/ 	.word	0x0000f6b0


	//   ....[65]....
        /*0508*/ 	.word	0x0000f730


	//   ....[66]....
        /*050c*/ 	.word	0x0000f7b0


	//   ....[67]....
        /*0510*/ 	.word	0x0000f830


	//   ....[68]....
        /*0514*/ 	.word	0x0000f8b0


	//   ....[69]....
        /*0518*/ 	.word	0x0000f920


	//   ....[70]....
        /*051c*/ 	.word	0x0000f9c0


	//   ....[71]....
        /*0520*/ 	.word	0x0000fa50


	//   ....[72]....
        /*0524*/ 	.word	0x0000fb70


	//----- nvinfo : EIATTR_REG_RECONFIG
	.align		4
.L_387:
        /*0528*/ 	.byte	0x01, 0x54
	.zero		2


	//----- nvinfo : EIATTR_SYSCALL_OFFSETS
	.align		4
        /*052c*/ 	.byte	0x04, 0x46
        /*052e*/ 	.short	(.L_389 - .L_388)


	//   ....[0]....
.L_388:
        /*0530*/ 	.word	0x000015b0


	//   ....[1]....
        /*0534*/ 	.word	0x0000af10


	//   ....[2]....
        /*0538*/ 	.word	0x0000b050


	//   ....[3]....
        /*053c*/ 	.word	0x0000b150


	//----- nvinfo : EIATTR_MBARRIER_INSTR_OFFSETS
	.align		4
.L_389:
        /*0540*/ 	.byte	0x04, 0x39
        /*0542*/ 	.short	(.L_391 - .L_390)


	//   ....[0]....
.L_390:
        /*0544*/ 	.word	0x000002a0
        /*0548*/ 	.word	0x000000ff
        /*054c*/ 	.word	0x00034800
        /*0550*/ 	.short	0x0100
        /*0552*/ 	.byte	0x08
	.zero		1


	//   ....[1]....
        /*0554*/ 	.word	0x000002b0
        /*0558*/ 	.word	0x000000ff
        /*055c*/ 	.word	0x00034820
        /*0560*/ 	.short	0x0100
        /*0562*/ 	.byte	0x08
	.zero		1


	//   ....[2]....
        /*0564*/ 	.word	0x000003a0
        /*0568*/ 	.word	0x000000ff
        /*056c*/ 	.word	0x00034830
        /*0570*/ 	.short	0x0100
        /*0572*/ 	.byte	0x08
	.zero		1


	//   ....[3]....
        /*0574*/ 	.word	0x000003b0
        /*0578*/ 	.word	0x000000ff
        /*057c*/ 	.word	0x00034840
        /*0580*/ 	.short	0x0100
        /*0582*/ 	.byte	0x08
	.zero		1


	//   ....[4]....
        /*0584*/ 	.word	0x000003c0
        /*0588*/ 	.word	0x000000ff
        /*058c*/ 	.word	0x00034838
        /*0590*/ 	.short	0x0100
        /*0592*/ 	.byte	0x08
	.zero		1


	//   ....[5]....
        /*0594*/ 	.word	0x000003d0
        /*0598*/ 	.word	0x000000ff
        /*059c*/ 	.word	0x00034848
        /*05a0*/ 	.short	0x0100
        /*05a2*/ 	.byte	0x08
	.zero		1


	//   ....[6]....
        /*05a4*/ 	.word	0x00000500
        /*05a8*/ 	.word	0x000000ff
        /*05ac*/ 	.word	0x00034850
        /*05b0*/ 	.short	0x0100
        /*05b2*/ 	.byte	0x08
	.zero		1


	//   ....[7]....
        /*05b4*/ 	.word	0x00000510
        /*05b8*/ 	.word	0x000000ff
        /*05bc*/ 	.word	0x00034860
        /*05c0*/ 	.short	0x0100
        /*05c2*/ 	.byte	0x08
	.zero		1


	//   ....[8]....
        /*05c4*/ 	.word	0x00000520
        /*05c8*/ 	.word	0x000000ff
        /*05cc*/ 	.word	0x00034858
        /*05d0*/ 	.short	0x0100
        /*05d2*/ 	.byte	0x08
	.zero		1


	//   ....[9]....
        /*05d4*/ 	.word	0x00000530
        /*05d8*/ 	.word	0x000000ff
        /*05dc*/ 	.word	0x00034868
        /*05e0*/ 	.short	0x0100
        /*05e2*/ 	.byte	0x08
	.zero		1


	//   ....[10]....
        /*05e4*/ 	.word	0x00000620
        /*05e8*/ 	.word	0x000000ff
        /*05ec*/ 	.word	0x00034870
        /*05f0*/ 	.short	0x0100
        /*05f2*/ 	.byte	0x06
	.zero		1


	//   ....[11]....
        /*05f4*/ 	.word	0x00000630
        /*05f8*/ 	.word	0x000000ff
        /*05fc*/ 	.word	0x00034880
        /*0600*/ 	.short	0x0100
        /*0602*/ 	.byte	0x06
	.zero		1


	//   ....[12]....
        /*0604*/ 	.word	0x00000640
        /*0608*/ 	.word	0x000000ff
        /*060c*/ 	.word	0x00034878
        /*0610*/ 	.short	0x0100
        /*0612*/ 	.byte	0x06
	.zero		1


	//   ....[13]....
        /*0614*/ 	.word	0x00000650
        /*0618*/ 	.word	0x000000ff
        /*061c*/ 	.word	0x00034888
        /*0620*/ 	.short	0x0100
        /*0622*/ 	.byte	0x06
	.zero		1


	//   ....[14]....
        /*0624*/ 	.word	0x00000780
        /*0628*/ 	.word	0x000000ff
        /*062c*/ 	.word	0x00034890
        /*0630*/ 	.short	0x0100
        /*0632*/ 	.byte	0x08
	.zero		1


	//   ....[15]....
        /*0634*/ 	.word	0x00000790
        /*0638*/ 	.word	0x000000ff
        /*063c*/ 	.word	0x000348a0
        /*0640*/ 	.short	0x0100
        /*0642*/ 	.byte	0x08
	.zero		1


	//   ....[16]....
        /*0644*/ 	.word	0x000007a0
        /*0648*/ 	.word	0x000000ff
        /*064c*/ 	.word	0x00034898
        /*0650*/ 	.short	0x0100
        /*0652*/ 	.byte	0x08
	.zero		1


	//   ....[17]....
        /*0654*/ 	.word	0x000007b0
        /*0658*/ 	.word	0x000000ff
        /*065c*/ 	.word	0x000348a8
        /*0660*/ 	.short	0x0100
        /*0662*/ 	.byte	0x08
	.zero		1


	//   ....[18]....
        /*0664*/ 	.word	0x000008e0
        /*0668*/ 	.word	0x000000ff
        /*066c*/ 	.word	0x000348b0
        /*0670*/ 	.short	0x0100
        /*0672*/ 	.byte	0x08
	.zero		1


	//   ....[19]....
        /*0674*/ 	.word	0x000008f0
        /*0678*/ 	.word	0x000000ff
        /*067c*/ 	.word	0x000348c0
        /*0680*/ 	.short	0x0100
        /*0682*/ 	.byte	0x08
	.zero		1


	//   ....[20]....
        /*0684*/ 	.word	0x00000900
        /*0688*/ 	.word	0x000000ff
        /*068c*/ 	.word	0x000348b8
        /*0690*/ 	.short	0x0100
        /*0692*/ 	.byte	0x08
	.zero		1


	//   ....[21]....
        /*0694*/ 	.word	0x00000910
        /*0698*/ 	.word	0x000000ff
        /*069c*/ 	.word	0x000348c8
        /*06a0*/ 	.short	0x0100
        /*06a2*/ 	.byte	0x08
	.zero		1


	//   ....[22]....
        /*06a4*/ 	.word	0x00001680
        /*06a8*/ 	.word	0x00000000
        /*06ac*/ 	.word	0x00034800
        /*06b0*/ 	.short	0x010a
        /*06b2*/ 	.byte	0x3f
	.zero		1


	//   ....[23]....
        /*06b4*/ 	.word	0x000016f0
        /*06b8*/ 	.word	0x00000003
        /*06bc*/ 	.word	0x00034830
        /*06c0*/ 	.short	0x010a
        /*06c2*/ 	.byte	0x3f
	.zero		1


	//   ....[24]....
        /*06c4*/ 	.word	0x00001760
        /*06c8*/ 	.word	0x00000003
        /*06cc*/ 	.word	0x00034830
        /*06d0*/ 	.short	0x010a
        /*06d2*/ 	.byte	0x3f
	.zero		1


	//   ....[25]....
        /*06d4*/ 	.word	0x000025e0
        /*06d8*/ 	.word	0x00000003
        /*06dc*/ 	.word	0x00000000
        /*06e0*/ 	.short	0x0101
        /*06e2*/ 	.byte	0x3f
	.zero		1


	//   ....[26]....
        /*06e4*/ 	.word	0x00004620
        /*06e8*/ 	.word	0x000000ff
        /*06ec*/ 	.word	0x00034830
        /*06f0*/ 	.short	0x010a
        /*06f2*/ 	.byte	0x07
	.zero		1


	//   ....[27]....
        /*06f4*/ 	.word	0x00004660
        /*06f8*/ 	.word	0x000000ff
        /*06fc*/ 	.word	0x00034830
        /*0700*/ 	.short	0x010a
        /*0702*/ 	.byte	0x07
	.zero		1


	//   ....[28]....
        /*0704*/ 	.word	0x00004f30
        /*0708*/ 	.word	0x0000000a
        /*070c*/ 	.word	0x00034850
        /*0710*/ 	.short	0x010a
        /*0712*/ 	.byte	0x3f
	.zero		1


	//   ....[29]....
        /*0714*/ 	.word	0x00004f70
        /*0718*/ 	.word	0x0000000a
        /*071c*/ 	.word	0x00034850
        /*0720*/ 	.short	0x010a
        /*0722*/ 	.byte	0x3f
	.zero		1


	//   ....[30]....
        /*0724*/ 	.word	0x00006860
        /*0728*/ 	.word	0x0000001b
        /*072c*/ 	.word	0x00000000
        /*0730*/ 	.short	0x0101
        /*0732*/ 	.byte	0x3f
	.zero		1


	//   ....[31]....
        /*0734*/ 	.word	0x000068b0
        /*0738*/ 	.word	0x0000001f
        /*073c*/ 	.word	0x00000000
        /*0740*/ 	.short	0x0101
        /*0742*/ 	.byte	0x3f
	.zero		1


	//   ....[32]....
        /*0744*/ 	.word	0x000072c0
        /*0748*/ 	.word	0x00000014
        /*074c*/ 	.word	0x00034850
        /*0750*/ 	.short	0x010a
        /*0752*/ 	.byte	0x3f
	.zero		1


	//   ....[33]....
        /*0754*/ 	.word	0x00007300
        /*0758*/ 	.word	0x00000014
        /*075c*/ 	.word	0x00034850
        /*0760*/ 	.short	0x010a
        /*0762*/ 	.byte	0x3f
	.zero		1


	//   ....[34]....
        /*0764*/ 	.word	0x00007910
        /*0768*/ 	.word	0x00000007
        /*076c*/ 	.word	0x00000000
        /*0770*/ 	.short	0x0101
        /*0772*/ 	.byte	0x3f
	.zero		1


	//   ....[35]....
        /*0774*/ 	.word	0x00008c90
        /*0778*/ 	.word	0x00000000
        /*077c*/ 	.word	0x00000000
        /*0780*/ 	.short	0x0101
        /*0782*/ 	.byte	0x3f
	.zero		1


	//   ....[36]....
        /*0784*/ 	.word	0x0000b8b0
        /*0788*/ 	.word	0x00000008
        /*078c*/ 	.word	0x00034840
        /*0790*/ 	.short	0x010a
        /*0792*/ 	.byte	0x3f
	.zero		1


	//   ....[37]....
        /*0794*/ 	.word	0x0000be70
        /*0798*/ 	.word	0x00000009
        /*079c*/ 	.word	0x00034820
        /*07a0*/ 	.short	0x010a
        /*07a2*/ 	.byte	0x3f
	.zero		1


	//   ....[38]....
        /*07a4*/ 	.word	0x0000c1c0
        /*07a8*/ 	.word	0x00000002
        /*07ac*/ 	.word	0x00034840
        /*07b0*/ 	.short	0x010a
        /*07b2*/ 	.byte	0x3f
	.zero		1


	//   ....[39]....
        /*07b4*/ 	.word	0x0000c4c0
        /*07b8*/ 	.word	0x00000003
        /*07bc*/ 	.word	0x00000060
        /*07c0*/ 	.short	0x010a
        /*07c2*/ 	.byte	0x3f
	.zero		1


	//   ....[40]....
        /*07c4*/ 	.word	0x0000caa0
        /*07c8*/ 	.word	0x00000002
        /*07cc*/ 	.word	0x00034840
        /*07d0*/ 	.short	0x010a
        /*07d2*/ 	.byte	0x3f
	.zero		1


	//   ....[41]....
        /*07d4*/ 	.word	0x0000cda0
        /*07d8*/ 	.word	0x00000002
        /*07dc*/ 	.word	0x00000060
        /*07e0*/ 	.short	0x010a
        /*07e2*/ 	.byte	0x3f
	.zero		1


	//   ....[42]....
        /*07e4*/ 	.word	0x0000d280
        /*07e8*/ 	.word	0x00000002
        /*07ec*/ 	.word	0x00034840
        /*07f0*/ 	.short	0x010a
        /*07f2*/ 	.byte	0x3f
	.zero		1


	//   ....[43]....
        /*07f4*/ 	.word	0x0000d590
        /*07f8*/ 	.word	0x00000002
        /*07fc*/ 	.word	0x00000060
        /*0800*/ 	.short	0x010a
        /*0802*/ 	.byte	0x3f
	.zero		1


	//   ....[44]....
        /*0804*/ 	.word	0x0000da20
        /*0808*/ 	.word	0x00000003
        /*080c*/ 	.word	0x00034860
        /*0810*/ 	.short	0x010a
        /*0812*/ 	.byte	0x3f
	.zero		1


	//   ....[45]....
        /*0814*/ 	.word	0x0000e7f0
        /*0818*/ 	.word	0x00000000
        /*081c*/ 	.word	0x00034820
        /*0820*/ 	.short	0x010a
        /*0822*/ 	.byte	0x3f
	.zero		1


	//   ....[46]....
        /*0824*/ 	.word	0x0000e9d0
        /*0828*/ 	.word	0x00000006
        /*082c*/ 	.word	0x00000000
        /*0830*/ 	.short	0x010a
        /*0832*/ 	.byte	0x3f
	.zero		1


	//   ....[47]....
        /*0834*/ 	.word	0x0000ea40
        /*0838*/ 	.word	0x00000007
        /*083c*/ 	.word	0x00000000
        /*0840*/ 	.short	0x010a
        /*0842*/ 	.byte	0x3f
	.zero		1


	//   ....[48]....
        /*0844*/ 	.word	0x0000eab0
        /*0848*/ 	.word	0x00000004
        /*084c*/ 	.word	0x00000000
        /*0850*/ 	.short	0x010a
        /*0852*/ 	.byte	0x3f
	.zero		1


	//   ....[49]....
        /*0854*/ 	.word	0x0000eae0
        /*0858*/ 	.word	0x00000003
        /*085c*/ 	.word	0x00000000
        /*0860*/ 	.short	0x010a
        /*0862*/ 	.byte	0x3f
	.zero		1


	//   ....[50]....
        /*0864*/ 	.word	0x0000eb40
        /*0868*/ 	.word	0x00000000
        /*086c*/ 	.word	0x00034800
        /*0870*/ 	.short	0x010a
        /*0872*/ 	.byte	0x3f
	.zero		1


	//   ....[51]....
        /*0874*/ 	.word	0x0000eb90
        /*0878*/ 	.word	0x00000003
        /*087c*/ 	.word	0x00034830
        /*0880*/ 	.short	0x010a
        /*0882*/ 	.byte	0x3f
	.zero		1


	//   ....[52]....
        /*0884*/ 	.word	0x0000ebf0
        /*0888*/ 	.word	0x00000009
        /*088c*/ 	.word	0x00034830
        /*0890*/ 	.short	0x010a
        /*0892*/ 	.byte	0x3f
	.zero		1


	//   ....[53]....
        /*0894*/ 	.word	0x0000ec40
        /*0898*/ 	.word	0x0000000a
        /*089c*/ 	.word	0x00034850
        /*08a0*/ 	.short	0x010a
        /*08a2*/ 	.byte	0x3f
	.zero		1


	//   ....[54]....
        /*08a4*/ 	.word	0x0000ec90
        /*08a8*/ 	.word	0x00000014
        /*08ac*/ 	.word	0x00034850
        /*08b0*/ 	.short	0x010a
        /*08b2*/ 	.byte	0x3f
	.zero		1


	//   ....[55]....
        /*08b4*/ 	.word	0x0000ee30
        /*08b8*/ 	.word	0x00000008
        /*08bc*/ 	.word	0x00034840
        /*08c0*/ 	.short	0x010a
        /*08c2*/ 	.byte	0x3f
	.zero		1


	//   ....[56]....
        /*08c4*/ 	.word	0x0000eeb0
        /*08c8*/ 	.word	0x00000008
        /*08cc*/ 	.word	0x00034820
        /*08d0*/ 	.short	0x010a
        /*08d2*/ 	.byte	0x3f
	.zero		1


	//   ....[57]....
        /*08d4*/ 	.word	0x0000ef00
        /*08d8*/ 	.word	0x00000002
        /*08dc*/ 	.word	0x00034840
        /*08e0*/ 	.short	0x010a
        /*08e2*/ 	.byte	0x3f
	.zero		1


	//   ....[58]....
        /*08e4*/ 	.word	0x0000ef50
        /*08e8*/ 	.word	0x00000003
        /*08ec*/ 	.word	0x00000060
        /*08f0*/ 	.short	0x010a
        /*08f2*/ 	.byte	0x3f
	.zero		1


	//   ....[59]....
        /*08f4*/ 	.word	0x0000efa0
        /*08f8*/ 	.word	0x00000002
        /*08fc*/ 	.word	0x00034840
        /*0900*/ 	.short	0x010a
        /*0902*/ 	.byte	0x3f
	.zero		1


	//   ....[60]....
        /*0904*/ 	.word	0x0000eff0
        /*0908*/ 	.word	0x00000002
        /*090c*/ 	.word	0x00000060
        /*0910*/ 	.short	0x010a
        /*0912*/ 	.byte	0x3f
	.zero		1


	//   ....[61]....
        /*0914*/ 	.word	0x0000f040
        /*0918*/ 	.word	0x00000002
        /*091c*/ 	.word	0x00034840
        /*0920*/ 	.short	0x010a
        /*0922*/ 	.byte	0x3f
	.zero		1


	//   ....[62]....
        /*0924*/ 	.word	0x0000f090
        /*0928*/ 	.word	0x00000002
        /*092c*/ 	.word	0x00000060
        /*0930*/ 	.short	0x010a
        /*0932*/ 	.byte	0x3f
	.zero		1


	//   ....[63]....
        /*0934*/ 	.word	0x0000f0e0
        /*0938*/ 	.word	0x00000003
        /*093c*/ 	.word	0x00034860
        /*0940*/ 	.short	0x010a
        /*0942*/ 	.byte	0x3f
	.zero		1


	//   ....[64]....
        /*0944*/ 	.word	0x0000fa90
        /*0948*/ 	.word	0x00000000
        /*094c*/ 	.word	0x00034820
        /*0950*/ 	.short	0x010a
        /*0952*/ 	.byte	0x3f
	.zero		1


	//   ....[65]....
        /*0954*/ 	.word	0x0000fc30
        /*0958*/ 	.word	0x00000006
        /*095c*/ 	.word	0x00000000
        /*0960*/ 	.short	0x010a
        /*0962*/ 	.byte	0x3f
	.zero		1


	//   ....[66]....
        /*0964*/ 	.word	0x0000fc80
        /*0968*/ 	.word	0x00000007
        /*096c*/ 	.word	0x00000000
        /*0970*/ 	.short	0x010a
        /*0972*/ 	.byte	0x3f
	.zero		1


	//   ....[67]....
        /*0974*/ 	.word	0x0000fcd0
        /*0978*/ 	.word	0x00000004
        /*097c*/ 	.word	0x00000000
        /*0980*/ 	.short	0x010a
        /*0982*/ 	.byte	0x3f
	.zero		1


	//----- nvinfo : EIATTR_NUM_MBARRIERS
	.align		4
.L_391:
        /*0984*/ 	.byte	0x03, 0x38
        /*0986*/ 	.short	0x0016


	//----- nvinfo : EIATTR_EXIT_INSTR_OFFSETS
	.align		4
        /*0988*/ 	.byte	0x04, 0x1c
        /*098a*/ 	.short	(.L_393 - .L_392)


	//   ....[0]....
.L_392:
        /*098c*/ 	.word	0x00000a80


	//   ....[1]....
        /*0990*/ 	.word	0x00009dc0


	//   ....[2]....
        /*0994*/ 	.word	0x00009e20


	//   ....[3]....
        /*0998*/ 	.word	0x0000eb30


	//----- nvinfo : EIATTR_MAX_THREADS
	.align		4
.L_393:
        /*099c*/ 	.byte	0x04, 0x05
        /*099e*/ 	.short	(.L_395 - .L_394)
.L_394:
        /*09a0*/ 	.word	0x00000180
        /*09a4*/ 	.word	0x00000001
        /*09a8*/ 	.word	0x00000001


	//----- nvinfo : EIATTR_CRS_STACK_SIZE
	.align		4
.L_395:
        /*09ac*/ 	.byte	0x04, 0x1e
        /*09ae*/ 	.short	(.L_397 - .L_396)
.L_396:
        /*09b0*/ 	.word	0x00000000


	//----- nvinfo : EIATTR_CBANK_PARAM_SIZE
	.align		4
.L_397:
        /*09b4*/ 	.byte	0x03, 0x19
        /*09b6*/ 	.short	0x0a70


	//----- nvinfo : EIATTR_PARAM_CBANK
	.align		4
        /*09b8*/ 	.byte	0x04, 0x0a
        /*09ba*/ 	.short	(.L_399 - .L_398)
	.align		4
.L_398:
        /*09bc*/ 	.word	index@(.nv.constant0._ZN7cutlass13device_kernelIN5flash11enable_sm90INS1_16FlashAttnFwdSm90INS1_25CollectiveMainloopFwdSm90ILi2EN4cute5tupleIJNS5_1CILi1EEES8_S8_EEENS6_IJNS7_ILi128EEESA_NS7_ILi192EEEEEELi128ENS_6half_tEfNS_4arch4Sm90ELb0ELb0ELb1ELb1ELb0ELb0ELb0ELb1ELb1ELb0ELb0ELb0EEENS1_21CollectiveEpilogueFwdINS6_IJSA_SA_SA_EEES9_SD_SF_Li256ELb1ELb0ELb0ELb0EEENS1_36VarlenDynamicPersistentTileSchedulerILi128ELi128ELi256ELi32ELb0ELb0ELb1ELb0ELb1ELb1EEEEEEEEEvNT_6ParamsE)
        /*09c0*/ 	.short	0x0210
        /*09c2*/ 	.short	0x0a70


	//----- nvinfo : EIATTR_SW_WAR
	.align		4
.L_399:
        /*09c4*/ 	.byte	0x04, 0x36
        /*09c6*/ 	.short	(.L_401 - .L_400)
.L_400:
        /*09c8*/ 	.word	0x00000008
.L_401:


//--------------------- .nv.info._ZN7cutlass13device_kernelIN5flash11enable_sm90INS1_16FlashAttnFwdSm90INS1_25CollectiveMainloopFwdSm90ILi2EN4cute5tupleIJNS5_1CILi1EEES8_S8_EEENS6_IJNS7_ILi128EEESA_NS7_ILi192EEEEEELi128ENS_6half_tEfNS_4arch4Sm90ELb0ELb0ELb1ELb1ELb0ELb1ELb0ELb1ELb1ELb0ELb0ELb0EEENS1_21CollectiveEpilogueFwdINS6_IJSA_SA_SA_EEES9_SD_SF_Li256ELb1ELb0ELb0ELb0EEENS1_36VarlenDynamicPersistentTileSchedulerILi128ELi128ELi256ELi32ELb0ELb0ELb1ELb0ELb1ELb1EEEEEEEEEvNT_6ParamsE --------------------------
	.section	.nv.info._ZN7cutlass13device_kernelIN5flash11enable_sm90INS1_16FlashAttnFwdSm90INS1_25CollectiveMainloopFwdSm90ILi2EN4cute5tupleIJNS5_1CILi1EEES8_S8_EEENS6_IJNS7_ILi128EEESA_NS7_ILi192EEEEEELi128ENS_6half_tEfNS_4arch4Sm90ELb0ELb0ELb1ELb1ELb0ELb1ELb0ELb1ELb1ELb0ELb0ELb0EEENS1_21CollectiveEpilogueFwdINS6_IJSA_SA_SA_EEES9_SD_SF_Li256ELb1ELb0ELb0ELb0EEENS1_36VarlenDynamicPersistentTileSchedulerILi128ELi128ELi256ELi32ELb0ELb0ELb1ELb0ELb1ELb1EEEEEEEEEvNT_6ParamsE,"",@"SHT_CUDA_INFO"
	.sectionflags	@""
	.align	4


	//----- nvinfo : EIATTR_CUDA_API_VERSION
	.align		4
        /*0000*/ 	.byte	0x04, 0x37
        /*0002*/ 	.short	(.L_403 - .L_402)
.L_402:
        /*0004*/ 	.word	0x00000082


	//----- nvinfo : EIATTR_KPARAM_INFO
	.align		4
.L_403:
        /*0008*/ 	.byte	0x04, 0x17
        /*000a*/ 	.short	(.L_405 - .L_404)
.L_404:
        /*000c*/ 	.word	0x00000000
        /*0010*/ 	.short	0x0000
        /*0012*/ 	.short	0x0070
        /*0014*/ 	.byte	0x00, 0xf0, 0x01, 0x28


	//----- nvinfo : EIATTR_SPARSE_MMA_MASK
	.align		4
.L_405:
        /*0018*/ 	.byte	0x03, 0x50
        /*001a*/ 	.short	0x0000


	//----- nvinfo : EIATTR_MAXREG_COUNT
	.align		4
        /*001c*/ 	.byte	0x03, 0x1b
        /*001e*/ 	.short	0x00a8


	//----- nvinfo : EIATTR_NUM_BARRIERS
	.align		4
        /*0020*/ 	.byte	0x02, 0x4c
        /*0022*/ 	.byte	0x10
	.zero		1


	//----- nvinfo : EIATTR_EXTERNS
	.align		4
        /*0024*/ 	.byte	0x04, 0x0f
        /*0026*/ 	.short	(.L_407 - .L_406)


	//   ....[0]....
	.align		4
.L_406:
        /*0028*/ 	.word	index@(__assertfail)


	//----- nvinfo : EIATTR_ANNOTATIONS
	.align		4
.L_407:
        /*002c*/ 	.byte	0x04, 0x55
        /*002e*/ 	.short	(.L_409 - .L_408)


	//   ....[0]....
.L_408:
        /* <DEDUP_REMOVED lines=63> */


	//----- nvinfo : EIATTR_MERCURY_ISA_VERSION
	.align		4
.L_409:
        /*0410*/ 	.byte	0x03, 0x5f
        /*0412*/ 	.short	0x0101


	//----- nvinfo : EIATTR_UNUSED_LOAD_BYTE_OFFSET
	.align		4
        /*0414*/ 	.byte	0x04, 0x44
        /*0416*/ 	.short	(.L_411 - .L_410)


	//   ....[0]....
.L_410:
        /*0418*/ 	.word	0x00000ab0
        /*041c*/ 	.word	0x0000fff0


	//   ....[1]....
        /*0420*/ 	.word	0x00016ba0
        /*0424*/ 	.word	0x0000fff0


	//----- nvinfo : EIATTR_INT_WARP_WIDE_INSTR_OFFSETS
	.align		4
.L_411:
        /*0428*/ 	.byte	0x04, 0x31
        /*042a*/ 	.short	(.L_413 - .L_412)


	//   ....[0]....
.L_412:
        /*042c*/ 	.word	0x000001b0


	//   ....[1]....
        /*0430*/ 	.word	0x000001f0


	//   ....[2]....
        /*0434*/ 	.word	0x000002b0


	//   ....[3]....
        /*0438*/ 	.word	0x0001a8c0


	//   ....[4]....
        /*043c*/ 	.word	0x0001a950


	//   ....[5]....
        /*0440*/ 	.word	0x0001add0


	//   ....[6]....
        /*0444*/ 	.word	0x0001ae00


	//   ....[7]....
        /*0448*/ 	.word	0x0001b010


	//   ....[8]....
        /*044c*/ 	.word	0x0001b100


	//   ....[9]....
        /*0450*/ 	.word	0x0001d4e0


	//   ....[10]....
        /*0454*/ 	.word	0x0001d570


	//----- nvinfo : EIATTR_COOP_GROUP_MASK_REGIDS
	.align		4
.L_413:
        /*0458*/ 	.byte	0x04, 0x29
        /*045a*/ 	.short	(.L_415 - .L_414)


	//   ....[0]....
.L_414:
        /*045c*/ 	.word	0xffffffff


	//   ....[1]....
        /*0460*/ 	.word	0xffffffff


	//   ....[2]....
        /*0464*/ 	.word	0xffffffff


	//   ....[3]....
        /*0468*/ 	.word	0xffffffff


	//   ....[4]....
        /*046c*/ 	.word	0xffffffff


	//   ....[5]....
        /*0470*/ 	.word	0xffffffff


	//   ....[6]....
        /*0474*/ 	.word	0xffffffff


	//   ....[7]....
        /*0478*/ 	.word	0xffffffff


	//   ....[8]....
        /*047c*/ 	.word	0xffffffff


	//   ....[9]....
        /*0480*/ 	.word	0xffffffff


	//   ....[10]....
        /*0484*/ 	.word	0xffffffff


	//   ....[11]....
        /*0488*/ 	.word	0xffffffff


	//   ....[12]....
        /*048c*/ 	.word	0xffffffff


	//   ....[13]....
        /*0490*/ 	.word	0xffffffff


	//   ....[14]....
        /*0494*/ 	.word	0xffffffff


	//   ....[15]....
        /*0498*/ 	.word	0xffffffff


	//   ....[16]....
        /*049c*/ 	.word	0xffffffff


	//   ....[17]....
        /*04a0*/ 	.word	0xffffffff


	//   ....[18]....
        /*04a4*/ 	.word	0xffffffff


	//   ....[19]....
        /*04a8*/ 	.word	0xffffffff


	//   ....[20]....
        /*04ac*/ 	.word	0xffffffff


	//   ....[21]....
        /*04b0*/ 	.word	0xffffffff


	//   ....[22]....
        /*04b4*/ 	.word	0xffffffff


	//   ....[23]....
        /*04b8*/ 	.word	0xffffffff


	//   ....[24]....
        /*04bc*/ 	.word	0xffffffff


	//   ....[25]....
        /*04c0*/ 	.word	0xffffffff


	//   ....[26]....
        /*04c4*/ 	.word	0xffffffff


	//   ....[27]....
        /*04c8*/ 	.word	0xffffffff


	//   ....[28]....
        /*04cc*/ 	.word	0xffffffff


	//   ....[29]....
        /*04d0*/ 	.word	0xffffffff


	//   ....[30]....
        /*04d4*/ 	.word	0xffffffff


	//   ....[31]....
        /*04d8*/ 	.word	0xffffffff


	//   ....[32]....
        /*04dc*/ 	.word	0xffffffff


	//   ....[33]....
        /*04e0*/ 	.word	0xffffffff


	//   ....[34]....
        /*04e4*/ 	.word	0xffffffff


	//   ....[35]....
        /*04e8*/ 	.word	0xffffffff


	//   ....[36]....
        /*04ec*/ 	.word	0xffffffff


	//   ....[37]....
        /*04f0*/ 	.word	0xffffffff


	//   ....[38]....
        /*04f4*/ 	.word	0xffffffff


	//   ....[39]....
        /*04f8*/ 	.word	0xffffffff


	//   ....[40]....
        /*04fc*/ 	.word	0xffffffff


	//   ....[41]....
        /*0500*/ 	.word	0xffffffff


	//   ....[42]....
        /*0504*/ 	.word	0xffffffff


	//   ....[43]....
        /*0508*/ 	.word	0xffffffff


	//   ....[44]....
        /*050c*/ 	.word	0xffffffff


	//   ....[45]....
        /*0510*/ 	.word	0xffffffff


	//   ....[46]....
        /*0514*/ 	.word	0xffffffff


	//   ....[47]....
        /*0518*/ 	.word	0xffffffff


	//   ....[48]....
        /*051c*/ 	.word	0xffffffff


	//   ....[49]....
        /*0520*/ 	.word	0xffffffff


	//   ....[50]....
        /*0524*/ 	.word	0xffffffff


	//   ....[51]....
        /*0528*/ 	.word	0xffffffff


	//   ....[52]....
        /*052c*/ 	.word	0xffffffff


	//   ....[53]....
        /*0530*/ 	.word	0xffffffff


	//   ....[54]....
        /*0534*/ 	.word	0x0500000f


	//   ....[55]....
        /*0538*/ 	.word	0x0500000f


	//   ....[56]....
        /*053c*/ 	.word	0x0500000f


	//   ....[57]....
        /*0540*/ 	.word	0x0500000f


	//   ....[58]....
        /*0544*/ 	.word	0x0500000f


	//   ....[59]....
        /*0548*/ 	.word	0x0500000f


	//   ....[60]....
        /*054c*/ 	.word	0x0500000f


	//   ....[61]....
        /*0550*/ 	.word	0x0500000f


	//   ....[62]....
        /*0554*/ 	.word	0x0500000f


	//   ....[63]....
        /*0558*/ 	.word	0x0500000f


	//   ....[64]....
        /*055c*/ 	.word	0x0500000f


	//   ....[65]....
        /*0560*/ 	.word	0x0500000f


	//   ....[66]....
        /*0564*/ 	.word	0x0500000f


	//   ....[67]....
        /*0568*/ 	.word	0x0500000f


	//   ....[68]....
        /*056c*/ 	.word	0x0500000f


	//   ....[69]....
        /*0570*/ 	.word	0x0500000f


	//   ....[70]....
        /*0574*/ 	.word	0x0500000f


	//   ....[71]....
        /*0578*/ 	.word	0x0500000f


	//   ....[72]....
        /*057c*/ 	.word	0x0500000f


	//   ....[73]....
        /*0580*/ 	.word	0x0500000f


	//   ....[74]....
        /*0584*/ 	.word	0x0500000f


	//   ....[75]....
        /*0588*/ 	.word	0x0500000f


	//   ....[76]....
        /*058c*/ 	.word	0x0500000f


	//   ....[77]....
        /*0590*/ 	.word	0x0500000f


	//   ....[78]....
        /*0594*/ 	.word	0x0500000f


	//   ....[79]....
        /*0598*/ 	.word	0x0500000f


	//   ....[80]....
        /*059c*/ 	.word	0x0500000f


	//   ....[81]....
        /*05a0*/ 	.word	0x0500000f


	//----- nvinfo : EIATTR_COOP_GROUP_INSTR_OFFSETS
	.align		4
.L_415:
        /*05a4*/ 	.byte	0x04, 0x28
        /*05a6*/ 	.short	(.L_417 - .L_416)


	//   ....[0]....
.L_416:
        /*05a8*/ 	.word	0x00000060


	//   ....[1]....
        /*05ac*/ 	.word	0x000001c0


	//   ....[2]....
        /*05b0*/ 	.word	0x000002c0


	//   ....[3]....
        /*05b4*/ 	.word	0x00000430


	//   ....[4]....
        /*05b8*/ 	.word	0x00000590


	//   ....[5]....
        /*05bc*/ 	.word	0x000006b0


	//   ....[6]....
        /*05c0*/ 	.word	0x00000810


	//   ....[7]....
        /*05c4*/ 	.word	0x0000a340


	//   ....[8]....
        /*05c8*/ 	.word	0x00011ac0


	//   ....[9]....
        /*05cc*/ 	.word	0x00011ae0


	//   ....[10]....
        /*05d0*/ 	.word	0x00012150


	//   ....[11]....
        /*05d4*/ 	.word	0x000121b0


	//   ....[12]....
        /*05d8*/ 	.word	0x00014890


	//   ....[13]....
        /*05dc*/ 	.word	0x000148f0


	//   ....[14]....
        /*05e0*/ 	.word	0x00014ed0


	//   ....[15]....
        /*05e4*/ 	.word	0x00014f20


	//   ....[16]....
        /*05e8*/ 	.word	0x00016210


	//   ....[17]....
        /*05ec*/ 	.word	0x000165a0


	//   ....[18]....
        /*05f0*/ 	.word	0x000165d0


	//   ....[19]....
        /*05f4*/ 	.word	0x000165e0


	//   ....[20]....
        /*05f8*/ 	.word	0x00018950


	//   ....[21]....
        /*05fc*/ 	.word	0x00018ae0


	//   ....[22]....
        /*0600*/ 	.word	0x00018b10


	//   ....[23]....
        /*0604*/ 	.word	0x00018b50


	//   ....[24]....
        /*0608*/ 	.word	0x00018bb0


	//   ....[25]....
        /*060c*/ 	.word	0x00018c10


	//   ....[26]....
        /*0610*/ 	.word	0x00018c60


	//   ....[27]....
        /*0614*/ 	.word	0x00018e10


	//   ....[28]....
        /*0618*/ 	.word	0x00018e70


	//   ....[29]....
        /*061c*/ 	.word	0x00018eb0


	//   ....[30]....
        /*0620*/ 	.word	0x00018ef0


	//   ....[31]....
        /*0624*/ 	.word	0x00018f20


	//   ....[32]....
        /*0628*/ 	.word	0x00018f50


	//   ....[33]....
        /*062c*/ 	.word	0x00018ff0


	//   ....[34]....
        /*0630*/ 	.word	0x00019020


	//   ....[35]....
        /*0634*/ 	.word	0x000190b0


	//   ....[36]....
        /*0638*/ 	.word	0x0001d9c0


	//   ....[37]....
        /*063c*/ 	.word	0x0001d9d0


	//   ....[38]....
        /*0640*/ 	.word	0x0001dae0


	//   ....[39]....
        /*0644*/ 	.word	0x0001db40


	//   ....[40]....
        /*0648*/ 	.word	0x0001db80


	//   ....[41]....
        /*064c*/ 	.word	0x0001dbc0


	//   ....[42]....
        /*0650*/ 	.word	0x0001dbf0


	//   ....[43]....
        /*0654*/ 	.word	0x0001dc20


	//   ....[44]....
        /*0658*/ 	.word	0x0001ddb0


	//   ....[45]....
        /*065c*/ 	.word	0x0001de10


	//   ....[46]....
        /*0660*/ 	.word	0x0001de50


	//   ....[47]....
        /*0664*/ 	.word	0x0001de90


	//   ....[48]....
        /*0668*/ 	.word	0x0001dec0


	//   ....[49]....
        /*066c*/ 	.word	0x0001def0


	//   ....[50]....
        /*0670*/ 	.word	0x0001dfb0


	//   ....[51]....
        /*0674*/ 	.word	0x0001dfd0


	//   ....[52]....
        /*0678*/ 	.word	0x0001e040


	//   ....[53]....
        /*067c*/ 	.word	0x0001e490


	//   ....[54]....
        /*0680*/ 	.word	0x0001e8d0


	//   ....[55]....
        /*0684*/ 	.word	0x0001e970


	//   ....[56]....
        /*0688*/ 	.word	0x0001ea10


	//   ....[57]....
        /*068c*/ 	.word	0x0001eab0


	//   ....[58]....
        /*0690*/ 	.word	0x0001eba0


	//   ....[59]....
        /*0694*/ 	.word	0x0001ec40


	//   ....[60]....
        /*0698*/ 	.word	0x0001ece0


	//   ....[61]....
        /*069c*/ 	.word	0x0001ed80


	//   ....[62]....
        /*06a0*/ 	.word	0x0001efe0


	//   ....[63]....
        /*06a4*/ 	.word	0x0001f2c0


	//   ....[64]....
        /*06a8*/ 	.word	0x0001f6e0


	//   ....[65]....
        /*06ac*/ 	.word	0x0001f770


	//   ....[66]....
        /*06b0*/ 	.word	0x0001f810


	//   ....[67]....
        /*06b4*/ 	.word	0x0001f8d0


	//   ....[68]....
        /*06b8*/ 	.word	0x0001f950


	//   ....[69]....
        /*06bc*/ 	.word	0x0001f9d0


	//   ....[70]....
        /*06c0*/ 	.word	0x0001fa50


	//   ....[71]....
        /*06c4*/ 	.word	0x0001fad0


	//   ....[72]....
        /*06c8*/ 	.word	0x0001fb60


	//   ....[73]....
        /*06cc*/ 	.word	0x0001fc20


	//   ....[74]....
        /*06d0*/ 	.word	0x0001fca0


	//   ....[75]....
        /*06d4*/ 	.word	0x0001fd20


	//   ....[76]....
        /*06d8*/ 	.word	0x0001fda0


	//   ....[77]....
        /*06dc*/ 	.word	0x0001fe20


	//   ....[78]....
        /*06e0*/ 	.word	0x0001fe90


	//   ....[79]....
        /*06e4*/ 	.word	0x0001ff30


	//   ....[80]....
        /*06e8*/ 	.word	0x0001ffc0


	//   ....[81]....
        /*06ec*/ 	.word	0x000200e0


	//----- nvinfo : EIATTR_REG_RECONFIG
	.align		4
.L_417:
        /*06f0*/ 	.byte	0x01, 0x54
	.zero		2


	//----- nvinfo : EIATTR_SYSCALL_OFFSETS
	.align		4
        /*06f4*/ 	.byte	0x04, 0x46
        /*06f6*/ 	.short	(.L_419 - .L_418)


	//   ....[0]....
.L_418:
        /*06f8*/ 	.word	0x000018d0


	//   ....[1]....
        /*06fc*/ 	.word	0x00001a20


	//   ....[2]....
        /*0700*/ 	.word	0x0000a4d0


	//   ....[3]....
        /*0704*/ 	.word	0x0000a940


	//   ....[4]....
        /*0708*/ 	.word	0x0001aae0


	//   ....[5]....
        /*070c*/ 	.word	0x0001ac20


	//   ....[6]....
        /*0710*/ 	.word	0x0001ad20


	//----- nvinfo : EIATTR_MBARRIER_INSTR_OFFSETS
	.align		4
.L_419:
        /*0714*/ 	.byte	0x04, 0x39
        /*0716*/ 	.short	(.L_421 - .L_420)


	//   ....[0]....
.L_420:
        /*0718*/ 	.word	0x000002e0
        /*071c*/ 	.word	0x000000ff
        /*0720*/ 	.word	0x00034800
        /*0724*/ 	.short	0x0100
        /*0726*/ 	.byte	0x08
	.zero		1


	//   ....[1]....
        /*0728*/ 	.word	0x000002f0
        /*072c*/ 	.word	0x000000ff
        /*0730*/ 	.word	0x00034820
        /*0734*/ 	.short	0x0100
        /*0736*/ 	.byte	0x08
	.zero		1


	//   ....[2]....
        /*0738*/ 	.word	0x000003e0
        /*073c*/ 	.word	0x000000ff
        /*0740*/ 	.word	0x00034830
        /*0744*/ 	.short	0x0100
        /*0746*/ 	.byte	0x08
	.zero		1


	//   ....[3]....
        /*0748*/ 	.word	0x000003f0
        /*074c*/ 	.word	0x000000ff
        /*0750*/ 	.word	0x00034840
        /*0754*/ 	.short	0x0100
        /*0756*/ 	.byte	0x08
	.zero		1


	//   ....[4]....
        /*0758*/ 	.word	0x00000400
        /*075c*/ 	.word	0x000000ff
        /*0760*/ 	.word	0x00034838
        /*0764*/ 	.short	0x0100
        /*0766*/ 	.byte	0x08
	.zero		1


	//   ....[5]....
        /*0768*/ 	.word	0x00000410
        /*076c*/ 	.word	0x000000ff
        /*0770*/ 	.word	0x00034848
        /*0774*/ 	.short	0x0100
        /*0776*/ 	.byte	0x08
	.zero		1


	//   ....[6]....
        /*0778*/ 	.word	0x00000540
        /*077c*/ 	.word	0x000000ff
        /*0780*/ 	.word	0x00034850
        /*0784*/ 	.short	0x0100
        /*0786*/ 	.byte	0x08
	.zero		1


	//   ....[7]....
        /*0788*/ 	.word	0x00000550
        /*078c*/ 	.word	0x000000ff
        /*0790*/ 	.word	0x00034860
        /*0794*/ 	.short	0x0100
        /*0796*/ 	.byte	0x08
	.zero		1


	//   ....[8]....
        /*0798*/ 	.word	0x00000560
        /*079c*/ 	.word	0x000000ff
        /*07a0*/ 	.word	0x00034858
        /*07a4*/ 	.short	0x0100
        /*07a6*/ 	.byte	0x08
	.zero		1


	//   ....[9]....
        /*07a8*/ 	.word	0x00000570
        /*07ac*/ 	.word	0x000000ff
        /*07b0*/ 	.word	0x00034868
        /*07b4*/ 	.short	0x0100
        /*07b6*/ 	.byte	0x08
	.zero		1


	//   ....[10]....
        /*07b8*/ 	.word	0x00000660
        /*07bc*/ 	.word	0x000000ff
        /*07c0*/ 	.word	0x00034870
        /*07c4*/ 	.short	0x0100
        /*07c6*/ 	.byte	0x06
	.zero		1


	//   ....[11]....
        /*07c8*/ 	.word	0x00000670
        /*07cc*/ 	.word	0x000000ff
        /*07d0*/ 	.word	0x00034880
        /*07d4*/ 	.short	0x0100
        /*07d6*/ 	.byte	0x06
	.zero		1


	//   ....[12]....
        /*07d8*/ 	.word	0x00000680
        /*07dc*/ 	.word	0x000000ff
        /*07e0*/ 	.word	0x00034878
        /*07e4*/ 	.short	0x0100
        /*07e6*/ 	.byte	0x06
	.zero		1


	//   ....[13]....
        /*07e8*/ 	.word	0x00000690
        /*07ec*/ 	.word	0x000000ff
        /*07f0*/ 	.word	0x00034888
        /*07f4*/ 	.short	0x0100
        /*07f6*/ 	.byte	0x06
	.zero		1


	//   ....[14]....
        /*07f8*/ 	.word	0x000007c0
        /*07fc*/ 	.word	0x000000ff
        /*0800*/ 	.word	0x00034890
        /*0804*/ 	.short	0x0100
        /*0806*/ 	.byte	0x08
	.zero		1


	//   ....[15]....
        /*0808*/ 	.word	0x000007d0
        /*080c*/ 	.word	0x000000ff
        /*0810*/ 	.word	0x000348a0
        /*0814*/ 	.short	0x0100
        /*0816*/ 	.byte	0x08
	.zero		1


	//   ....[16]....
        /*0818*/ 	.word	0x000007e0
        /*081c*/ 	.word	0x000000ff
        /*0820*/ 	.word	0x00034898
        /*0824*/ 	.short	0x0100
        /*0826*/ 	.byte	0x08
	.zero		1


	//   ....[17]....
        /*0828*/ 	.word	0x000007f0
        /*082c*/ 	.word	0x000000ff
        /*0830*/ 	.word	0x000348a8
        /*0834*/ 	.short	0x0100
        /*0836*/ 	.byte	0x08
	.zero		1


	//   ....[18]....
        /*0838*/ 	.word	0x00000920
        /*083c*/ 	.word	0x000000ff
        /*0840*/ 	.word	0x000348b0
        /*0844*/ 	.short	0x0100
        /*0846*/ 	.byte	0x08
	.zero		1


	//   ....[19]....
        /*0848*/ 	.word	0x00000930
        /*084c*/ 	.word	0x000000ff
        /*0850*/ 	.word	0x000348c0
        /*0854*/ 	.short	0x0100
        /*0856*/ 	.byte	0x08
	.zero		1


	//   ....[20]....
        /*0858*/ 	.word	0x00000940
        /*085c*/ 	.word	0x000000ff
        /*0860*/ 	.word	0x000348b8
        /*0864*/ 	.short	0x0100
        /*0866*/ 	.byte	0x08
	.zero		1


	//   ....[21]....
        /*0868*/ 	.word	0x00000950
        /*086c*/ 	.word	0x000000ff
        /*0870*/ 	.word	0x000348c8
        /*0874*/ 	.short	0x0100
        /*0876*/ 	.byte	0x08
	.zero		1


	//   ....[22]....
        /*0878*/ 	.word	0x00003510
        /*087c*/ 	.word	0x00000003
        /*0880*/ 	.word	0x00034890
        /*0884*/ 	.short	0x010a
        /*0886*/ 	.byte	0x3f
	.zero		1


	//   ....[23]....
        /*0888*/ 	.word	0x00006770
        /*088c*/ 	.word	0x00000003
        /*0890*/ 	.word	0x00034890
        /*0894*/ 	.short	0x010a
        /*0896*/ 	.byte	0x3f
	.zero		1


	//   ....[24]....
        /*0898*/ 	.word	0x00009730
        /*089c*/ 	.word	0x00000003
        /*08a0*/ 	.word	0x00034890
        /*08a4*/ 	.short	0x010a
        /*08a6*/ 	.byte	0x3f
	.zero		1


	//   ....[25]....
        /*08a8*/ 	.word	0x00009b00
        /*08ac*/ 	.word	0x0000002c
        /*08b0*/ 	.word	0x00000000
        /*08b4*/ 	.short	0x0101
        /*08b6*/ 	.byte	0x3f
	.zero		1


	//   ....[26]....
        /*08b8*/ 	.word	0x00009b40
        /*08bc*/ 	.word	0x00000003
        /*08c0*/ 	.word	0x000348b0
        /*08c4*/ 	.short	0x010a
        /*08c6*/ 	.byte	0x3f
	.zero		1


	//   ....[27]....
        /*08c8*/ 	.word	0x00009ff0
        /*08cc*/ 	.word	0x00000003
        /*08d0*/ 	.word	0x00000000
        /*08d4*/ 	.short	0x0101
        /*08d6*/ 	.byte	0x3f
	.zero		1


	//   ....[28]....
        /*08d8*/ 	.word	0x0000a550
        /*08dc*/ 	.word	0x00000002
        /*08e0*/ 	.word	0x00034800
        /*08e4*/ 	.short	0x010a
        /*08e6*/ 	.byte	0x3f
	.zero		1


	//   ....[29]....
        /*08e8*/ 	.word	0x0000a5a0
        /*08ec*/ 	.word	0x00000002
        /*08f0*/ 	.word	0x00034800
        /*08f4*/ 	.short	0x010a
        /*08f6*/ 	.byte	0x3f
	.zero		1


	//   ....[30]....
        /*08f8*/ 	.word	0x0000b190
        /*08fc*/ 	.word	0x00000002
        /*0900*/ 	.word	0x00034800
        /*0904*/ 	.short	0x010a
        /*0906*/ 	.byte	0x3f
	.zero		1


	//   ....[31]....
        /*0908*/ 	.word	0x0000d9d0
        /*090c*/ 	.word	0x00000002
        /*0910*/ 	.word	0x00034800
        /*0914*/ 	.short	0x010a
        /*0916*/ 	.byte	0x3f
	.zero		1


	//   ....[32]....
        /*0918*/ 	.word	0x0000fe70
        /*091c*/ 	.word	0x00000000
        /*0920*/ 	.word	0x00034830
        /*0924*/ 	.short	0x010a
        /*0926*/ 	.byte	0x3f
	.zero		1


	//   ....[33]....
        /*0928*/ 	.word	0x0000fef0
        /*092c*/ 	.word	0x00000000
        /*0930*/ 	.word	0x00034830
        /*0934*/ 	.short	0x010a
        /*0936*/ 	.byte	0x3f
	.zero		1


	//   ....[34]....
        /*0938*/ 	.word	0x00011060
        /*093c*/ 	.word	0x00000000
        /*0940*/ 	.word	0x00000000
        /*0944*/ 	.short	0x0101
        /*0946*/ 	.byte	0x3f
	.zero		1


	//   ....[35]....
        /*0948*/ 	.word	0x00013080
        /*094c*/ 	.word	0x0000000e
        /*0950*/ 	.word	0x00034830
        /*0954*/ 	.short	0x010a
        /*0956*/ 	.byte	0x3f
	.zero		1


	//   ....[36]....
        /*0958*/ 	.word	0x000130f0
        /*095c*/ 	.word	0x0000000e
        /*0960*/ 	.word	0x00034830
        /*0964*/ 	.short	0x010a
        /*0966*/ 	.byte	0x3f
	.zero		1


	//   ....[37]....
        /*0968*/ 	.word	0x00013c70
        /*096c*/ 	.word	0x0000000f
        /*0970*/ 	.word	0x00034850
        /*0974*/ 	.short	0x010a
        /*0976*/ 	.byte	0x3f
	.zero		1


	//   ....[38]....
        /*0978*/ 	.word	0x00013cc0
        /*097c*/ 	.word	0x0000000f
        /*0980*/ 	.word	0x00034850
        /*0984*/ 	.short	0x010a
        /*0986*/ 	.byte	0x3f
	.zero		1


	//   ....[39]....
        /*0988*/ 	.word	0x00015750
        /*098c*/ 	.word	0x0000001a
        /*0990*/ 	.word	0x00000000
        /*0994*/ 	.short	0x0101
        /*0996*/ 	.byte	0x3f
	.zero		1


	//   ....[40]....
        /*0998*/ 	.word	0x000157a0
        /*099c*/ 	.word	0x0000001b
        /*09a0*/ 	.word	0x00000000
        /*09a4*/ 	.short	0x0101
        /*09a6*/ 	.byte	0x3f
	.zero		1


	//   ....[41]....
        /*09a8*/ 	.word	0x000160f0
        /*09ac*/ 	.word	0x0000000c
        /*09b0*/ 	.word	0x00034850
        /*09b4*/ 	.short	0x010a
        /*09b6*/ 	.byte	0x3f
	.zero		1


	//   ....[42]....
        /*09b8*/ 	.word	0x00016190
        /*09bc*/ 	.word	0x0000000c
        /*09c0*/ 	.word	0x00034850
        /*09c4*/ 	.short	0x010a
        /*09c6*/ 	.byte	0x3f
	.zero		1


	//   ....[43]....
        /*09c8*/ 	.word	0x00016740
        /*09cc*/ 	.word	0x0000000c
        /*09d0*/ 	.word	0x00000000
        /*09d4*/ 	.short	0x0101
        /*09d6*/ 	.byte	0x3f
	.zero		1


	//   ....[44]....
        /*09d8*/ 	.word	0x00017990
        /*09dc*/ 	.word	0x00000000
        /*09e0*/ 	.word	0x00000000
        /*09e4*/ 	.short	0x0101
        /*09e6*/ 	.byte	0x3f
	.zero		1


	//   ....[45]....
        /*09e8*/ 	.word	0x00019bd0
        /*09ec*/ 	.word	0x00000009
        /*09f0*/ 	.word	0x00034820
        /*09f4*/ 	.short	0x010a
        /*09f6*/ 	.byte	0x3f
	.zero		1


	//   ....[46]....
        /*09f8*/ 	.word	0x00019c60
        /*09fc*/ 	.word	0x00000005
        /*0a00*/ 	.word	0x000348a0
        /*0a04*/ 	.short	0x010a
        /*0a06*/ 	.byte	0x3f
	.zero		1


	//   ....[47]....
        /*0a08*/ 	.word	0x00019ef0
        /*0a0c*/ 	.word	0x00000005
        /*0a10*/ 	.word	0x000348c0
        /*0a14*/ 	.short	0x010a
        /*0a16*/ 	.byte	0x3f
	.zero		1


	//   ....[48]....
        /*0a18*/ 	.word	0x0001a2b0
        /*0a1c*/ 	.word	0x00000006
        /*0a20*/ 	.word	0x000348a0
        /*0a24*/ 	.short	0x010a
        /*0a26*/ 	.byte	0x3f
	.zero		1


	//   ....[49]....
        /*0a28*/ 	.word	0x0001a520
        /*0a2c*/ 	.word	0x00000006
        /*0a30*/ 	.word	0x000348c0
        /*0a34*/ 	.short	0x010a
        /*0a36*/ 	.byte	0x3f
	.zero		1


	//   ....[50]....
        /*0a38*/ 	.word	0x0001b460
        /*0a3c*/ 	.word	0x00000006
        /*0a40*/ 	.word	0x00034840
        /*0a44*/ 	.short	0x010a
        /*0a46*/ 	.byte	0x3f
	.zero		1


	//   ....[51]....
        /*0a48*/ 	.word	0x0001ba20
        /*0a4c*/ 	.word	0x00000007
        /*0a50*/ 	.word	0x00034820
        /*0a54*/ 	.short	0x010a
        /*0a56*/ 	.byte	0x3f
	.zero		1


	//   ....[52]....
        /*0a58*/ 	.word	0x0001bd70
        /*0a5c*/ 	.word	0x00000007
        /*0a60*/ 	.word	0x00034840
        /*0a64*/ 	.short	0x010a
        /*0a66*/ 	.byte	0x3f
	.zero		1


	//   ....[53]....
        /*0a68*/ 	.word	0x0001c070
        /*0a6c*/ 	.word	0x00000007
        /*0a70*/ 	.word	0x00034860
        /*0a74*/ 	.short	0x010a
        /*0a76*/ 	.byte	0x3f
	.zero		1


	//   ....[54]....
        /*0a78*/ 	.word	0x0001c640
        /*0a7c*/ 	.word	0x00000002
        /*0a80*/ 	.word	0x00034840
        /*0a84*/ 	.short	0x010a
        /*0a86*/ 	.byte	0x3f
	.zero		1


	//   ....[55]....
        /*0a88*/ 	.word	0x0001c940
        /*0a8c*/ 	.word	0x00000002
        /*0a90*/ 	.word	0x00034860
        /*0a94*/ 	.short	0x010a
        /*0a96*/ 	.byte	0x3f
	.zero		1


	//   ....[56]....
        /*0a98*/ 	.word	0x0001ce70
        /*0a9c*/ 	.word	0x00000002
        /*0aa0*/ 	.word	0x00034840
        /*0aa4*/ 	.short	0x010a
        /*0aa6*/ 	.byte	0x3f
	.zero		1


	//   ....[57]....
        /*0aa8*/ 	.word	0x0001d160
        /*0aac*/ 	.word	0x00000002
        /*0ab0*/ 	.word	0x00034860
        /*0ab4*/ 	.short	0x010a
        /*0ab6*/ 	.byte	0x3f
	.zero		1


	//   ....[58]....
        /*0ab8*/ 	.word	0x0001d630
        /*0abc*/ 	.word	0x00000000
        /*0ac0*/ 	.word	0x00034860
        /*0ac4*/ 	.short	0x010a
        /*0ac6*/ 	.byte	0x3f
	.zero		1


	//   ....[59]....
        /*0ac8*/ 	.word	0x0001e410
        /*0acc*/ 	.word	0x00000000
        /*0ad0*/ 	.word	0x00034820
        /*0ad4*/ 	.short	0x010a
        /*0ad6*/ 	.byte	0x3f
	.zero		1


	//   ....[60]....
        /*0ad8*/ 	.word	0x0001e5c0
        /*0adc*/ 	.word	0x00000006
        /*0ae0*/ 	.word	0x00000000
        /*0ae4*/ 	.short	0x010a
        /*0ae6*/ 	.byte	0x3f
	.zero		1


	//   ....[61]....
        /*0ae8*/ 	.word	0x0001e630
        /*0aec*/ 	.word	0x00000007
        /*0af0*/ 	.word	0x00000000
        /*0af4*/ 	.short	0x010a
        /*0af6*/ 	.byte	0x3f
	.zero		1


	//   ....[62]....
        /*0af8*/ 	.word	0x0001e6a0
        /*0afc*/ 	.word	0x00000004
        /*0b00*/ 	.word	0x00000000
        /*0b04*/ 	.short	0x010a
        /*0b06*/ 	.byte	0x3f
	.zero		1


	//   ....[63]....
        /*0b08*/ 	.word	0x0001e6d0
        /*0b0c*/ 	.word	0x00000003
        /*0b10*/ 	.word	0x00000000
        /*0b14*/ 	.short	0x010a
        /*0b16*/ 	.byte	0x3f
	.zero		1


	//   ....[64]....
        /*0b18*/ 	.word	0x0001e730
        /*0b1c*/ 	.word	0x00000003
        /*0b20*/ 	.word	0x00034890
        /*0b24*/ 	.short	0x010a
        /*0b26*/ 	.byte	0x3f
	.zero		1


	//   ....[65]....
        /*0b28*/ 	.word	0x0001e780
        /*0b2c*/ 	.word	0x00000003
        /*0b30*/ 	.word	0x00034890
        /*0b34*/ 	.short	0x010a
        /*0b36*/ 	.byte	0x3f
	.zero		1


	//   ....[66]....
        /*0b38*/ 	.word	0x0001e7d0
        /*0b3c*/ 	.word	0x00000003
        /*0b40*/ 	.word	0x00034890
        /*0b44*/ 	.short	0x010a
        /*0b46*/ 	.byte	0x3f
	.zero		1


	//   ....[67]....
        /*0b48*/ 	.word	0x0001e820
        /*0b4c*/ 	.word	0x00000003
        /*0b50*/ 	.word	0x000348b0
        /*0b54*/ 	.short	0x010a
        /*0b56*/ 	.byte	0x3f
	.zero		1


	//   ....[68]....
        /*0b58*/ 	.word	0x0001eaf0
        /*0b5c*/ 	.word	0x00000002
        /*0b60*/ 	.word	0x00034800
        /*0b64*/ 	.short	0x010a
        /*0b66*/ 	.byte	0x3f
	.zero		1


	//   ....[69]....
        /*0b68*/ 	.word	0x0001edc0
        /*0b6c*/ 	.word	0x00000002
        /*0b70*/ 	.word	0x00034800
        /*0b74*/ 	.short	0x010a
        /*0b76*/ 	.byte	0x3f
	.zero		1


	//   ....[70]....
        /*0b78*/ 	.word	0x0001ee10
        /*0b7c*/ 	.word	0x00000000
        /*0b80*/ 	.word	0x00034830
        /*0b84*/ 	.short	0x010a
        /*0b86*/ 	.byte	0x3f
	.zero		1


	//   ....[71]....
        /*0b88*/ 	.word	0x0001ee60
        /*0b8c*/ 	.word	0x0000000e
        /*0b90*/ 	.word	0x00034830
        /*0b94*/ 	.short	0x010a
        /*0b96*/ 	.byte	0x3f
	.zero		1


	//   ....[72]....
        /*0b98*/ 	.word	0x0001eeb0
        /*0b9c*/ 	.word	0x0000000f
        /*0ba0*/ 	.word	0x00034850
        /*0ba4*/ 	.short	0x010a
        /*0ba6*/ 	.byte	0x3f
	.zero		1


	//   ....[73]....
        /*0ba8*/ 	.word	0x0001ef00
        /*0bac*/ 	.word	0x0000000c
        /*0bb0*/ 	.word	0x00034850
        /*0bb4*/ 	.short	0x010a
        /*0bb6*/ 	.byte	0x3f
	.zero		1


	//   ....[74]....
        /*0bb8*/ 	.word	0x0001f0a0
        /*0bbc*/ 	.word	0x00000009
        /*0bc0*/ 	.word	0x00034820
        /*0bc4*/ 	.short	0x010a
        /*0bc6*/ 	.byte	0x3f
	.zero		1


	//   ....[75]....
        /*0bc8*/ 	.word	0x0001f0f0
        /*0bcc*/ 	.word	0x00000005
        /*0bd0*/ 	.word	0x000348a0
        /*0bd4*/ 	.short	0x010a
        /*0bd6*/ 	.byte	0x3f
	.zero		1


	//   ....[76]....
        /*0bd8*/ 	.word	0x0001f140
        /*0bdc*/ 	.word	0x00000005
        /*0be0*/ 	.word	0x000348c0
        /*0be4*/ 	.short	0x010a
        /*0be6*/ 	.byte	0x3f
	.zero		1


	//   ....[77]....
        /*0be8*/ 	.word	0x0001f190
        /*0bec*/ 	.word	0x00000006
        /*0bf0*/ 	.word	0x000348a0
        /*0bf4*/ 	.short	0x010a
        /*0bf6*/ 	.byte	0x3f
	.zero		1


	//   ....[78]....
        /*0bf8*/ 	.word	0x0001f1e0
        /*0bfc*/ 	.word	0x00000006
        /*0c00*/ 	.word	0x000348c0
        /*0c04*/ 	.short	0x010a
        /*0c06*/ 	.byte	0x3f
	.zero		1


	//   ....[79]....
        /*0c08*/ 	.word	0x0001f380
        /*0c0c*/ 	.word	0x00000006
        /*0c10*/ 	.word	0x00034840
        /*0c14*/ 	.short	0x010a
        /*0c16*/ 	.byte	0x3f
	.zero		1


	//   ....[80]....
        /*0c18*/ 	.word	0x0001f400
        /*0c1c*/ 	.word	0x00000006
        /*0c20*/ 	.word	0x00034820
        /*0c24*/ 	.short	0x010a
        /*0c26*/ 	.byte	0x3f
	.zero		1


	//   ....[81]....
        /*0c28*/ 	.word	0x0001f450
        /*0c2c*/ 	.word	0x00000007
        /*0c30*/ 	.word	0x00034840
        /*0c34*/ 	.short	0x010a
        /*0c36*/ 	.byte	0x3f
	.zero		1


	//   ....[82]....
        /*0c38*/ 	.word	0x0001f4a0
        /*0c3c*/ 	.word	0x00000007
        /*0c40*/ 	.word	0x00034860
        /*0c44*/ 	.short	0x010a
        /*0c46*/ 	.byte	0x3f
	.zero		1


	//   ....[83]....
        /*0c48*/ 	.word	0x0001f4f0
        /*0c4c*/ 	.word	0x00000002
        /*0c50*/ 	.word	0x00034840
        /*0c54*/ 	.short	0x010a
        /*0c56*/ 	.byte	0x3f
	.zero		1


	//   ....[84]....
        /*0c58*/ 	.word	0x0001f540
        /*0c5c*/ 	.word	0x00000002
        /*0c60*/ 	.word	0x00034860
        /*0c64*/ 	.short	0x010a
        /*0c66*/ 	.byte	0x3f
	.zero		1


	//   ....[85]....
        /*0c68*/ 	.word	0x0001f590
        /*0c6c*/ 	.word	0x00000002
        /*0c70*/ 	.word	0x00034840
        /*0c74*/ 	.short	0x010a
        /*0c76*/ 	.byte	0x3f
	.zero		1


	//   ....[86]....
        /*0c78*/ 	.word	0x0001f5e0
        /*0c7c*/ 	.word	0x00000002
        /*0c80*/ 	.word	0x00034860
        /*0c84*/ 	.short	0x010a
        /*0c86*/ 	.byte	0x3f
	.zero		1


	//   ....[87]....
        /*0c88*/ 	.word	0x0001f630
        /*0c8c*/ 	.word	0x00000000
        /*0c90*/ 	.word	0x00034860
        /*0c94*/ 	.short	0x010a
        /*0c96*/ 	.byte	0x3f
	.zero		1


	//   ....[88]....
        /*0c98*/ 	.word	0x00020000
        /*0c9c*/ 	.word	0x00000000
        /*0ca0*/ 	.word	0x00034820
        /*0ca4*/ 	.short	0x010a
        /*0ca6*/ 	.byte	0x3f
	.zero		1


	//   ....[89]....
        /*0ca8*/ 	.word	0x000201a0
        /*0cac*/ 	.word	0x00000006
        /*0cb0*/ 	.word	0x00000000
        /*0cb4*/ 	.short	0x010a
        /*0cb6*/ 	.byte	0x3f
	.zero		1


	//   ....[90]....
        /*0cb8*/ 	.word	0x000201f0
        /*0cbc*/ 	.word	0x00000007
        /*0cc0*/ 	.word	0x00000000
        /*0cc4*/ 	.short	0x010a
        /*0cc6*/ 	.byte	0x3f
	.zero		1


	//   ....[91]....
        /*0cc8*/ 	.word	0x00020240
        /*0ccc*/ 	.word	0x00000004
        /*0cd0*/ 	.word	0x00000000
        /*0cd4*/ 	.short	0x010a
        /*0cd6*/ 	.byte	0x3f
	.zero		1


	//----- nvinfo : EIATTR_NUM_MBARRIERS
	.align		4
.L_421:
        /*0cd8*/ 	.byte	0x03, 0x38
        /*0cda*/ 	.short	0x0016


	//----- nvinfo : EIATTR_EXIT_INSTR_OFFSETS
	.align		4
        /*0cdc*/ 	.byte	0x04, 0x1c
        /*0cde*/ 	.short	(.L_423 - .L_422)


	//   ....[0]....
.L_422:
        /*0ce0*/ 	.word	0x0001e720


	//----- nvinfo : EIATTR_MAX_THREADS
	.align		4
.L_423:
        /*0ce4*/ 	.byte	0x04, 0x05
        /*0ce6*/ 	.short	(.L_425 - .L_424)
.L_424:
        /*0ce8*/ 	.word	0x00000180
        /*0cec*/ 	.word	0x00000001
        /*0cf0*/ 	.word	0x00000001


	//----- nvinfo : EIATTR_CRS_STACK_SIZE
	.align		4
.L_425:
        /*0cf4*/ 	.byte	0x04, 0x1e
        /*0cf6*/ 	.short	(.L_427 - .L_426)
.L_426:
        /*0cf8*/ 	.word	0x00000000


	//----- nvinfo : EIATTR_CBANK_PARAM_SIZE
	.align		4
.L_427:
        /*0cfc*/ 	.byte	0x03, 0x19
        /*0cfe*/ 	.short	0x0a70


	//----- nvinfo : EIATTR_PARAM_CBANK
	.align		4
        /*0d00*/ 	.byte	0x04, 0x0a
        /*0d02*/ 	.short	(.L_429 - .L_428)
	.align		4
.L_428:
        /*0d04*/ 	.word	index@(.nv.constant0._ZN7cutlass13device_kernelIN5flash11enable_sm90INS1_16FlashAttnFwdSm90INS1_25CollectiveMainloopFwdSm90ILi2EN4cute5tupleIJNS5_1CILi1EEES8_S8_EEENS6_IJNS7_ILi128EEESA_NS7_ILi192EEEEEELi128ENS_6half_tEfNS_4arch4Sm90ELb0ELb0ELb1ELb1ELb0ELb1ELb0ELb1ELb1ELb0ELb0ELb0EEENS1_21CollectiveEpilogueFwdINS6_IJSA_SA_SA_EEES9_SD_SF_Li256ELb1ELb0ELb0ELb0EEENS1_36VarlenDynamicPersistentTileSchedulerILi128ELi128ELi256ELi32ELb0ELb0ELb1ELb0ELb1ELb1EEEEEEEEEvNT_6ParamsE)
        /*0d08*/ 	.short	0x0210
        /*0d0a*/ 	.short	0x0a70


	//----- nvinfo : EIATTR_SW_WAR
	.align		4
.L_429:
        /*0d0c*/ 	.byte	0x04, 0x36
        /*0d0e*/ 	.short	(.L_431 - .L_430)
.L_430:
        /*0d10*/ 	.word	0x00000008
.L_431:


//--------------------- .nv.info._ZN7cutlass13device_kernelIN5flash11enable_sm90INS1_16FlashAttnFwdSm90INS1_25CollectiveMainloopFwdSm90ILi2EN4cute5tupleIJNS5_1CILi1EEES8_S8_EEENS6_IJNS7_ILi128EEENS7_ILi96EEENS7_ILi192EEEEEELi128ENS_6half_tEfNS_4arch4Sm90ELb0ELb1ELb1ELb0ELb0ELb0ELb0ELb1ELb1ELb0ELb0ELb0EEENS1_21CollectiveEpilogueFwdINS6_IJSA_SA_SB_EEES9_SE_SG_Li256ELb0ELb0ELb0ELb0EEENS1_30DynamicPersistentTileSchedulerILi256ELi32ELb0ELb0ELb1EEEEEEEEEvNT_6ParamsE --------------------------
	.section	.nv.info._ZN7cutlass13device_kernelIN5flash11enable_sm90INS1_16FlashAttnFwdSm90INS1_25CollectiveMainloopFwdSm90ILi2EN4cute5tupleIJNS5_1CILi1EEES8_S8_EEENS6_IJNS7_ILi128EEENS7_ILi96EEENS7_ILi192EEEEEELi128ENS_6half_tEfNS_4arch4Sm90ELb0ELb1ELb1ELb0ELb0ELb0ELb0ELb1ELb1ELb0ELb0ELb0EEENS1_21CollectiveEpilogueFwdINS6_IJSA_SA_SB_EEES9_SE_SG_Li256ELb0ELb0ELb0ELb0EEENS1_30DynamicPersistentTileSchedulerILi256ELi32ELb0ELb0ELb1EEEEEEEEEvNT_6ParamsE,"",@"SHT_CUDA_INFO"
	.sectionflags	@""
	.align	4


	//----- nvinfo : EIATTR_CUDA_API_VERSION
	.align		4
        /*0000*/ 	.byte	0x04, 0x37
        /*0002*/ 	.short	(.L_433 - .L_432)
.L_432:
        /*0004*/ 	.word	0x00000082


	//----- nvinfo : EIATTR_KPARAM_INFO
	.align		4
.L_433:
        /*0008*/ 	.byte	0x04, 0x17
        /*000a*/ 	.short	(.L_435 - .L_434)
.L_434:
        /*000c*/ 	.word	0x00000000
        /*0010*/ 	.short	0x0000
        /*0012*/ 	.short	0x0070
        /*0014*/ 	.byte	0x00, 0xf0, 0x01, 0x2e


	//----- nvinfo : EIATTR_SPARSE_MMA_MASK
	.align		4
.L_435:
        /*0018*/ 	.byte	0x03, 0x50
        /*001a*/ 	.short	0x0000


	//----- nvinfo : EIATTR_MAXREG_COUNT
	.align		4
        /*001c*/ 	.byte	0x03, 0x1b
        /*001e*/ 	.short	0x00a8


	//----- nvinfo : EIATTR_NUM_BARRIERS
	.align		4
        /*0020*/ 	.byte	0x02, 0x4c
        /*0022*/ 	.byte	0x09
	.zero		1


	//----- nvinfo : EIATTR_EXTERNS
	.align		4
        /*0024*/ 	.byte	0x04, 0x0f
        /*0026*/ 	.short	(.L_437 - .L_436)


	//   ....[0]....
	.align		4
.L_436:
        /*0028*/ 	.word	index@(__assertfail)


	//----- nvinfo : EIATTR_ANNOTATIONS
	.align		4
.L_437:
        /*002c*/ 	.byte	0x04, 0x55
        /*002e*/ 	.short	(.L_439 - .L_438)


	//   ....[0]....
.L_438:
        /*0030*/ 	.word	0x00000001
        /*0034*/ 	.byte	0x80, 0x09, 0x00, 0x00, 0x01, 0x00, 0x00, 0x00, 0x50, 0x0a, 0x00, 0x00, 0x01, 0x00, 0x00, 0x00
        /*0044*/ 	.byte	0x90, 0x26, 0x01, 0x00


	//----- nvinfo : EIATTR_MERCURY_ISA_VERSION
	.align		4
.L_439:
        /*0048*/ 	.byte	0x03, 0x5f
        /*004a*/ 	.short	0x0101


	//----- nvinfo : EIATTR_INT_WARP_WIDE_INSTR_OFFSETS
	.align		4
        /*004c*/ 	.byte	0x04, 0x31
        /*004e*/ 	.short	(.L_441 - .L_440)


	//   ....[0]....
.L_440:
        /*0050*/ 	.word	0x00000190


	//   ....[1]....
        /*0054*/ 	.word	0x000001c0


	//   ....[2]....
        /*0058*/ 	.word	0x000001d0


	//   ....[3]....
        /*005c*/ 	.word	0x0000fd90


	//   ....[4]....
        /*0060*/ 	.word	0x0000fe20


	//   ....[5]....
        /*0064*/ 	.word	0x00010390


	//   ....[6]....
        /*0068*/ 	.word	0x000120a0


	//   ....[7]....
        /*006c*/ 	.word	0x00012130


	//----- nvinfo : EIATTR_COOP_GROUP_MASK_REGIDS
	.align		4
.L_441:
        /*0070*/ 	.byte	0x04, 0x29
        /*0072*/ 	.short	(.L_443 - .L_442)


	//   ....[0]....
.L_442:
        /*0074*/ 	.word	0xffffffff


	//   ....[1]....
        /*0078*/ 	.word	0xffffffff


	//   ....[2]....
        /*007c*/ 	.word	0xffffffff


	//   ....[3]....
        /*0080*/ 	.word	0xffffffff


	//   ....[4]....
        /*0084*/ 	.word	0xffffffff


	//   ....[5]....
        /*0088*/ 	.word	0xffffffff


	//   ....[6]....
        /*008c*/ 	.word	0xffffffff


	//   ....[7]....
        /*0090*/ 	.word	0xffffffff


	//   ....[8]....
        /*0094*/ 	.word	0xffffffff


	//   ....[9]....
        /*0098*/ 	.word	0xffffffff


	//   ....[10]....
        /*009c*/ 	.word	0xffffffff


	//   ....[11]....
        /*00a0*/ 	.word	0xffffffff


	//   ....[12]....
        /*00a4*/ 	.word	0xffffffff


	//   ....[13]....
        /*00a8*/ 	.word	0xffffffff


	//   ....[14]....
        /*00ac*/ 	.word	0xffffffff


	//   ....[15]....
        /*00b0*/ 	.word	0xffffffff


	//   ....[16]....
        /*00b4*/ 	.word	0xffffffff


	//   ....[17]....
        /*00b8*/ 	.word	0xffffffff


	//   ....[18]....
        /*00bc*/ 	.word	0xffffffff


	//   ....[19]....
        /*00c0*/ 	.word	0xffffffff


	//   ....[20]....
        /*00c4*/ 	.word	0xffffffff


	//   ....[21]....
        /*00c8*/ 	.word	0xffffffff


	//   ....[22]....
        /*00cc*/ 	.word	0xffffffff


	//   ....[23]....
        /*00d0*/ 	.word	0xffffffff


	//   ....[24]....
        /*00d4*/ 	.word	0xffffffff


	//   ....[25]....
        /*00d8*/ 	.word	0xffffffff


	//   ....[26]....
        /*00dc*/ 	.word	0xffffffff


	//   ....[27]....
        /*00e0*/ 	.word	0xffffffff


	//   ....[28]....
        /*00e4*/ 	.word	0xffffffff


	//   ....[29]....
        /*00e8*/ 	.word	0xffffffff


	//   ....[30]....
        /*00ec*/ 	.word	0xffffffff


	//   ....[31]....
        /*00f0*/ 	.word	0xffffffff


	//   ....[32]....
        /*00f4*/ 	.word	0x0500000f


	//   ....[33]....
        /*00f8*/ 	.word	0x0500000f


	//----- nvinfo : EIATTR_COOP_GROUP_INSTR_OFFSETS
	.align		4
.L_443:
        /*00fc*/ 	.byte	0x04, 0x28
        /*00fe*/ 	.short	(.L_445 - .L_444)


	//   ....[0]....
.L_444:
        /*0100*/ 	.word	0x00000060


	//   ....[1]....
        /*0104*/ 	.word	0x000001a0


	//   ....[2]....
        /*0108*/ 	.word	0x000001f0


	//   ....[3]....
        /*010c*/ 	.word	0x000003e0


	//   ....[4]....
        /*0110*/ 	.word	0x00000540


	//   ....[5]....
        /*0114*/ 	.word	0x00000660


	//   ....[6]....
        /*0118*/ 	.word	0x000007c0


	//   ....[7]....
        /*011c*/ 	.word	0x000016f0


	//   ....[8]....
        /*0120*/ 	.word	0x000038d0


	//   ....[9]....
        /*0124*/ 	.word	0x00003900


	//   ....[10]....
        /*0128*/ 	.word	0x00003d20


	//   ....[11]....
        /*012c*/ 	.word	0x00003d90


	//   ....[12]....
        /*0130*/ 	.word	0x00006ca0


	//   ....[13]....
        /*0134*/ 	.word	0x00006dc0


	//   ....[14]....
        /*0138*/ 	.word	0x00007340


	//   ....[15]....
        /*013c*/ 	.word	0x000073d0


	//   ....[16]....
        /*0140*/ 	.word	0x00009260


	//   ....[17]....
        /*0144*/ 	.word	0x00009280


	//   ....[18]....
        /*0148*/ 	.word	0x000096b0


	//   ....[19]....
        /*014c*/ 	.word	0x00009720


	//   ....[20]....
        /*0150*/ 	.word	0x0000c460


	//   ....[21]....
        /*0154*/ 	.word	0x0000c580


	//   ....[22]....
        /*0158*/ 	.word	0x0000cb40


	//   ....[23]....
        /*015c*/ 	.word	0x0000cb90


	//   ....[24]....
        /*0160*/ 	.word	0x0000da00


	//   ....[25]....
        /*0164*/ 	.word	0x0000da30


	//   ....[26]....
        /*0168*/ 	.word	0x0000db30


	//   ....[27]....
        /*016c*/ 	.word	0x0000db40


	//   ....[28]....
        /*0170*/ 	.word	0x0000e910


	//   ....[29]....
        /*0174*/ 	.word	0x0000f4e0


	//   ....[30]....
        /*0178*/ 	.word	0x00012460


	//   ....[31]....
        /*017c*/ 	.word	0x00012630


	//   ....[32]....
        /*0180*/ 	.word	0x00012c80


	//   ....[33]....
        /*0184*/ 	.word	0x00013060


	//----- nvinfo : EIATTR_REG_RECONFIG
	.align		4
.L_445:
        /*0188*/ 	.byte	0x01, 0x54
	.zero		2


	//----- nvinfo : EIATTR_SYSCALL_OFFSETS
	.align		4
        /*018c*/ 	.byte	0x04, 0x46
        /*018e*/ 	.short	(.L_447 - .L_446)


	//   ....[0]....
.L_446:
        /*0190*/ 	.word	0x000018a0


	//   ....[1]....
        /*0194*/ 	.word	0x0000ffb0


	//   ....[2]....
        /*0198*/ 	.word	0x000100f0


	//   ....[3]....
        /*019c*/ 	.word	0x000101e0


	//----- nvinfo : EIATTR_MBARRIER_INSTR_OFFSETS
	.align		4
.L_447:
        /*01a0*/ 	.byte	0x04, 0x39
        /*01a2*/ 	.short	(.L_449 - .L_448)


	//   ....[0]....
.L_448:
        /*01a4*/ 	.word	0x00000290
        /*01a8*/ 	.word	0x000000ff
        /*01ac*/ 	.word	0x0002a800
        /*01b0*/ 	.short	0x0100
        /*01b2*/ 	.byte	0x06
	.zero		1


	//   ....[1]....
        /*01b4*/ 	.word	0x000002a0
        /*01b8*/ 	.word	0x000000ff
        /*01bc*/ 	.word	0x0002a820
        /*01c0*/ 	.short	0x0100
        /*01c2*/ 	.byte	0x06
	.zero		1


	//   ....[2]....
        /*01c4*/ 	.word	0x00000390
        /*01c8*/ 	.word	0x000000ff
        /*01cc*/ 	.word	0x0002a830
        /*01d0*/ 	.short	0x0100
        /*01d2*/ 	.byte	0x08
	.zero		1


	//   ....[3]....
        /*01d4*/ 	.word	0x000003a0
        /*01d8*/ 	.word	0x000000ff
        /*01dc*/ 	.word	0x0002a840
        /*01e0*/ 	.short	0x0100
        /*01e2*/ 	.byte	0x08
	.zero		1


	//   ....[4]....
        /*01e4*/ 	.word	0x000003b0
        /*01e8*/ 	.word	0x000000ff
        /*01ec*/ 	.word	0x0002a838
        /*01f0*/ 	.short	0x0100
        /*01f2*/ 	.byte	0x08
	.zero		1


	//   ....[5]....
        /*01f4*/ 	.word	0x000003c0
        /*01f8*/ 	.word	0x000000ff
        /*01fc*/ 	.word	0x0002a848
        /*0200*/ 	.short	0x0100
        /*0202*/ 	.byte	0x08
	.zero		1


	//   ....[6]....
        /*0204*/ 	.word	0x000004f0
        /*0208*/ 	.word	0x000000ff
        /*020c*/ 	.word	0x0002a850
        /*0210*/ 	.short	0x0100
        /*0212*/ 	.byte	0x08
	.zero		1


	//   ....[7]....
        /*0214*/ 	.word	0x00000500
        /*0218*/ 	.word	0x000000ff
        /*021c*/ 	.word	0x0002a860
        /*0220*/ 	.short	0x0100
        /*0222*/ 	.byte	0x08
	.zero		1


	//   ....[8]....
        /*0224*/ 	.word	0x00000510
        /*0228*/ 	.word	0x000000ff
        /*022c*/ 	.word	0x0002a858
        /*0230*/ 	.short	0x0100
        /*0232*/ 	.byte	0x08
	.zero		1


	//   ....[9]....
        /*0234*/ 	.word	0x00000520
        /*0238*/ 	.word	0x000000ff
        /*023c*/ 	.word	0x0002a868
        /*0240*/ 	.short	0x0100
        /*0242*/ 	.byte	0x08
	.zero		1


	//   ....[10]....
        /*0244*/ 	.word	0x00000610
        /*0248*/ 	.word	0x000000ff
        /*024c*/ 	.word	0x0002a870
        /*0250*/ 	.short	0x0100
        /*0252*/ 	.byte	0x06
	.zero		1


	//   ....[11]....
        /*0254*/ 	.word	0x00000620
        /*0258*/ 	.word	0x000000ff
        /*025c*/ 	.word	0x0002a880
        /*0260*/ 	.short	0x0100
        /*0262*/ 	.byte	0x06
	.zero		1


	//   ....[12]....
        /*0264*/ 	.word	0x00000630
        /*0268*/ 	.word	0x000000ff
        /*026c*/ 	.word	0x0002a878
        /*0270*/ 	.short	0x0100
        /*0272*/ 	.byte	0x06
	.zero		1


	//   ....[13]....
        /*0274*/ 	.word	0x00000640
        /*0278*/ 	.word	0x000000ff
        /*027c*/ 	.word	0x0002a888
        /*0280*/ 	.short	0x0100
        /*0282*/ 	.byte	0x06
	.zero		1


	//   ....[14]....
        /*0284*/ 	.word	0x00000770
        /*0288*/ 	.word	0x000000ff
        /*028c*/ 	.word	0x0002a890
        /*0290*/ 	.short	0x0100
        /*0292*/ 	.byte	0x08
	.zero		1


	//   ....[15]....
        /*0294*/ 	.word	0x00000780
        /*0298*/ 	.word	0x000000ff
        /*029c*/ 	.word	0x0002a8a0
        /*02a0*/ 	.short	0x0100
        /*02a2*/ 	.byte	0x08
	.zero		1


	//   ....[16]....
        /*02a4*/ 	.word	0x00000790
        /*02a8*/ 	.word	0x000000ff
        /*02ac*/ 	.word	0x0002a898
        /*02b0*/ 	.short	0x0100
        /*02b2*/ 	.byte	0x08
	.zero		1


	//   ....[17]....
        /*02b4*/ 	.word	0x000007a0
        /*02b8*/ 	.word	0x000000ff
        /*02bc*/ 	.word	0x0002a8a8
        /*02c0*/ 	.short	0x0100
        /*02c2*/ 	.byte	0x08
	.zero		1


	//   ....[18]....
        /*02c4*/ 	.word	0x000008d0
        /*02c8*/ 	.word	0x000000ff
        /*02cc*/ 	.word	0x0002a8b0
        /*02d0*/ 	.short	0x0100
        /*02d2*/ 	.byte	0x08
	.zero		1


	//   ....[19]....
        /*02d4*/ 	.word	0x000008e0
        /*02d8*/ 	.word	0x000000ff
        /*02dc*/ 	.word	0x0002a8c0
        /*02e0*/ 	.short	0x0100
        /*02e2*/ 	.byte	0x08
	.zero		1


	//   ....[20]....
        /*02e4*/ 	.word	0x000008f0
        /*02e8*/ 	.word	0x000000ff
        /*02ec*/ 	.word	0x0002a8b8
        /*02f0*/ 	.short	0x0100
        /*02f2*/ 	.byte	0x08
	.zero		1


	//   ....[21]....
        /*02f4*/ 	.word	0x00000900
        /*02f8*/ 	.word	0x000000ff
        /*02fc*/ 	.word	0x0002a8c8
        /*0300*/ 	.short	0x0100
        /*0302*/ 	.byte	0x08
	.zero		1


	//   ....[22]....
        /*0304*/ 	.word	0x00001910
        /*0308*/ 	.word	0x000000ff
        /*030c*/ 	.word	0x0002a800
        /*0310*/ 	.short	0x010a
        /*0312*/ 	.byte	0x25
	.zero		1


	//   ....[23]....
        /*0314*/ 	.word	0x000019a0
        /*0318*/ 	.word	0x00000003
        /*031c*/ 	.word	0x0002a830
        /*0320*/ 	.short	0x010a
        /*0322*/ 	.byte	0x3f
	.zero		1


	//   ....[24]....
        /*0324*/ 	.word	0x00001a20
        /*0328*/ 	.word	0x00000003
        /*032c*/ 	.word	0x0002a830
        /*0330*/ 	.short	0x010a
        /*0332*/ 	.byte	0x3f
	.zero		1


	//   ....[25]....
        /*0334*/ 	.word	0x000021a0
        /*0338*/ 	.word	0x00000003
        /*033c*/ 	.word	0x00000000
        /*0340*/ 	.short	0x0101
        /*0342*/ 	.byte	0x3f
	.zero		1


	//   ....[26]....
        /*0344*/ 	.word	0x00004b20
        /*0348*/ 	.word	0x000000ff
        /*034c*/ 	.word	0x0002a830
        /*0350*/ 	.short	0x010a
        /*0352*/ 	.byte	0x07
	.zero		1


	//   ....[27]....
        /*0354*/ 	.word	0x00004b60
        /*0358*/ 	.word	0x000000ff
        /*035c*/ 	.word	0x0002a830
        /*0360*/ 	.short	0x010a
        /*0362*/ 	.byte	0x07
	.zero		1


	//   ....[28]....
        /*0364*/ 	.word	0x00005420
        /*0368*/ 	.word	0x000000ff
        /*036c*/ 	.word	0x0002a850
        /*0370*/ 	.short	0x010a
        /*0372*/ 	.byte	0x06
	.zero		1


	//   ....[29]....
        /*0374*/ 	.word	0x00005460
        /*0378*/ 	.word	0x000000ff
        /*037c*/ 	.word	0x0002a850
        /*0380*/ 	.short	0x010a
        /*0382*/ 	.byte	0x06
	.zero		1


	//   ....[30]....
        /*0384*/ 	.word	0x00005d60
        /*0388*/ 	.word	0x0000006a
        /*038c*/ 	.word	0x00000000
        /*0390*/ 	.short	0x0101
        /*0392*/ 	.byte	0x3f
	.zero		1


	//   ....[31]....
        /*0394*/ 	.word	0x00007850
        /*0398*/ 	.word	0x00000062
        /*039c*/ 	.word	0x00000000
        /*03a0*/ 	.short	0x0101
        /*03a2*/ 	.byte	0x3f
	.zero		1


	//   ....[32]....
        /*03a4*/ 	.word	0x00008030
        /*03a8*/ 	.word	0x000000ff
        /*03ac*/ 	.word	0x0002a830
        /*03b0*/ 	.short	0x010a
        /*03b2*/ 	.byte	0x06
	.zero		1


	//   ....[33]....
        /*03b4*/ 	.word	0x00008070
        /*03b8*/ 	.word	0x000000ff
        /*03bc*/ 	.word	0x0002a830
        /*03c0*/ 	.short	0x010a
        /*03c2*/ 	.byte	0x06
	.zero		1


	//   ....[34]....
        /*03c4*/ 	.word	0x00008930
        /*03c8*/ 	.word	0x000000ff
        /*03cc*/ 	.word	0x0002a850
        /*03d0*/ 	.short	0x010a
        /*03d2*/ 	.byte	0x0a
	.zero		1


	//   ....[35]....
        /*03d4*/ 	.word	0x00008970
        /*03d8*/ 	.word	0x000000ff
        /*03dc*/ 	.word	0x0002a850
        /*03e0*/ 	.short	0x010a
        /*03e2*/ 	.byte	0x0a
	.zero		1


	//   ....[36]....
        /*03e4*/ 	.word	0x00009ef0
        /*03e8*/ 	.word	0x00000058
        /*03ec*/ 	.word	0x00000000
        /*03f0*/ 	.short	0x0101
        /*03f2*/ 	.byte	0x3f
	.zero		1


	//   ....[37]....
        /*03f4*/ 	.word	0x00009f90
        /*03f8*/ 	.word	0x00000058
        /*03fc*/ 	.word	0x00000000
        /*0400*/ 	.short	0x0101
        /*0402*/ 	.byte	0x3f
	.zero		1


	//   ....[38]....
        /*0404*/ 	.word	0x0000a2d0
        /*0408*/ 	.word	0x000000ff
        /*040c*/ 	.word	0x0002a830
        /*0410*/ 	.short	0x010a
        /*0412*/ 	.byte	0x06
	.zero		1


	//   ....[39]....
        /*0414*/ 	.word	0x0000a310
        /*0418*/ 	.word	0x000000ff
        /*041c*/ 	.word	0x0002a830
        /*0420*/ 	.short	0x010a
        /*0422*/ 	.byte	0x06
	.zero		1


	//   ....[40]....
        /*0424*/ 	.word	0x0000abd0
        /*0428*/ 	.word	0x000000ff
        /*042c*/ 	.word	0x0002a850
        /*0430*/ 	.short	0x010a
        /*0432*/ 	.byte	0x0a
	.zero		1


	//   ....[41]....
        /*0434*/ 	.word	0x0000ac10
        /*0438*/ 	.word	0x000000ff
        /*043c*/ 	.word	0x0002a850
        /*0440*/ 	.short	0x010a
        /*0442*/ 	.byte	0x0a
	.zero		1


	//   ....[42]....
        /*0444*/ 	.word	0x0000b530
        /*0448*/ 	.word	0x0000006a
        /*044c*/ 	.word	0x00000000
        /*0450*/ 	.short	0x0101
        /*0452*/ 	.byte	0x3f
	.zero		1


	//   ....[43]....
        /*0454*/ 	.word	0x0000cf80
        /*0458*/ 	.word	0x00000062
        /*045c*/ 	.word	0x00000000
        /*0460*/ 	.short	0x0101
        /*0462*/ 	.byte	0x3f
	.zero		1


	//   ....[44]....
        /*0464*/ 	.word	0x0000d970
        /*0468*/ 	.word	0x000000ff
        /*046c*/ 	.word	0x0002a850
        /*0470*/ 	.short	0x010a
        /*0472*/ 	.byte	0x05
	.zero		1


	//   ....[45]....
        /*0474*/ 	.word	0x0000d9b0
        /*0478*/ 	.word	0x000000ff
        /*047c*/ 	.word	0x0002a850
        /*0480*/ 	.short	0x010a
        /*0482*/ 	.byte	0x05
	.zero		1


	//   ....[46]....
        /*0484*/ 	.word	0x0000de60
        /*0488*/ 	.word	0x00000007
        /*048c*/ 	.word	0x00000000
        /*0490*/ 	.short	0x0101
        /*0492*/ 	.byte	0x3f
	.zero		1


	//   ....[47]....
        /*0494*/ 	.word	0x0000ebe0
        /*0498*/ 	.word	0x000000ff
        /*049c*/ 	.word	0x00000000
        /*04a0*/ 	.short	0x0101
        /*04a2*/ 	.byte	0x05
	.zero		1


	//   ....[48]....
        /*04a4*/ 	.word	0x00010660
        /*04a8*/ 	.word	0x00000008
        /*04ac*/ 	.word	0x0002a840
        /*04b0*/ 	.short	0x010a
        /*04b2*/ 	.byte	0x3f
	.zero		1


	//   ....[49]....
        /*04b4*/ 	.word	0x00010af0
        /*04b8*/ 	.word	0x000000ff
        /*04bc*/ 	.word	0x0002a820
        /*04c0*/ 	.short	0x010a
        /*04c2*/ 	.byte	0x26
	.zero		1


	//   ....[50]....
        /*04c4*/ 	.word	0x00010dd0
        /*04c8*/ 	.word	0x00000003
        /*04cc*/ 	.word	0x0002a840
        /*04d0*/ 	.short	0x010a
        /*04d2*/ 	.byte	0x3f
	.zero		1


	//   ....[51]....
        /*04d4*/ 	.word	0x00011040
        /*04d8*/ 	.word	0x00000002
        /*04dc*/ 	.word	0x00000060
        /*04e0*/ 	.short	0x010a
        /*04e2*/ 	.byte	0x3f
	.zero		1


	//   ....[52]....
        /*04e4*/ 	.word	0x00011510
        /*04e8*/ 	.word	0x00000003
        /*04ec*/ 	.word	0x0002a840
        /*04f0*/ 	.short	0x010a
        /*04f2*/ 	.byte	0x3f
	.zero		1


	//   ....[53]....
        /*04f4*/ 	.word	0x00011780
        /*04f8*/ 	.word	0x00000002
        /*04fc*/ 	.word	0x00000060
        /*0500*/ 	.short	0x010a
        /*0502*/ 	.byte	0x3f
	.zero		1


	//   ....[54]....
        /*0504*/ 	.word	0x00011b70
        /*0508*/ 	.word	0x00000002
        /*050c*/ 	.word	0x0002a840
        /*0510*/ 	.short	0x010a
        /*0512*/ 	.byte	0x3f
	.zero		1


	//   ....[55]....
        /*0514*/ 	.word	0x00011e10
        /*0518*/ 	.word	0x00000002
        /*051c*/ 	.word	0x00000060
        /*0520*/ 	.short	0x010a
        /*0522*/ 	.byte	0x3f
	.zero		1


	//   ....[56]....
        /*0524*/ 	.word	0x000121d0
        /*0528*/ 	.word	0x00000003
        /*052c*/ 	.word	0x0002a860
        /*0530*/ 	.short	0x010a
        /*0532*/ 	.byte	0x3f
	.zero		1


	//   ....[57]....
        /*0534*/ 	.word	0x000125e0
        /*0538*/ 	.word	0x00000007
        /*053c*/ 	.word	0x0002a820
        /*0540*/ 	.short	0x010a
        /*0542*/ 	.byte	0x3f
	.zero		1


	//   ....[58]....
        /*0544*/ 	.word	0x00012750
        /*0548*/ 	.word	0x00000005
        /*054c*/ 	.word	0x00000000
        /*0550*/ 	.short	0x010a
        /*0552*/ 	.byte	0x3f
	.zero		1


	//   ....[59]....
        /*0554*/ 	.word	0x000127c0
        /*0558*/ 	.word	0x00000003
        /*055c*/ 	.word	0x00000000
        /*0560*/ 	.short	0x010a
        /*0562*/ 	.byte	0x3f
	.zero		1


	//   ....[60]....
        /*0564*/ 	.word	0x00012820
        /*0568*/ 	.word	0x00000005
        /*056c*/ 	.word	0x00000000
        /*0570*/ 	.short	0x010a
        /*0572*/ 	.byte	0x3f
	.zero		1


	//   ....[61]....
        /*0574*/ 	.word	0x00012850
        /*0578*/ 	.word	0x00000003
        /*057c*/ 	.word	0x00000000
        /*0580*/ 	.short	0x010a
        /*0582*/ 	.byte	0x3f
	.zero		1


	//   ....[62]....
        /*0584*/ 	.word	0x000128c0
        /*0588*/ 	.word	0x00000003
        /*058c*/ 	.word	0x0002a800
        /*0590*/ 	.short	0x010a
        /*0592*/ 	.byte	0x3f
	.zero		1


	//   ....[63]....
        /*0594*/ 	.word	0x00012910
        /*0598*/ 	.word	0x00000003
        /*059c*/ 	.word	0x0002a830
        /*05a0*/ 	.short	0x010a
        /*05a2*/ 	.byte	0x3f
	.zero		1


	//   ....[64]....
        /*05a4*/ 	.word	0x00012970
        /*05a8*/ 	.word	0x00000058
        /*05ac*/ 	.word	0x0002a830
        /*05b0*/ 	.short	0x010a
        /*05b2*/ 	.byte	0x3f
	.zero		1


	//   ....[65]....
        /*05b4*/ 	.word	0x000129d0
        /*05b8*/ 	.word	0x00000015
        /*05bc*/ 	.word	0x0002a850
        /*05c0*/ 	.short	0x010a
        /*05c2*/ 	.byte	0x3f
	.zero		1


	//   ....[66]....
        /*05c4*/ 	.word	0x00012a30
        /*05c8*/ 	.word	0x0000000f
        /*05cc*/ 	.word	0x0002a830
        /*05d0*/ 	.short	0x010a
        /*05d2*/ 	.byte	0x3f
	.zero		1


	//   ....[67]....
        /*05d4*/ 	.word	0x00012a90
        /*05d8*/ 	.word	0x0000000f
        /*05dc*/ 	.word	0x0002a850
        /*05e0*/ 	.short	0x010a
        /*05e2*/ 	.byte	0x3f
	.zero		1


	//   ....[68]....
        /*05e4*/ 	.word	0x00012af0
        /*05e8*/ 	.word	0x0000000f
        /*05ec*/ 	.word	0x0002a830
        /*05f0*/ 	.short	0x010a
        /*05f2*/ 	.byte	0x3f
	.zero		1


	//   ....[69]....
        /*05f4*/ 	.word	0x00012b50
        /*05f8*/ 	.word	0x0000000f
        /*05fc*/ 	.word	0x0002a850
        /*0600*/ 	.short	0x010a
        /*0602*/ 	.byte	0x3f
	.zero		1


	//   ....[70]....
        /*0604*/ 	.word	0x00012bb0
        /*0608*/ 	.word	0x00000003
        /*060c*/ 	.word	0x0002a850
        /*0610*/ 	.short	0x010a
        /*0612*/ 	.byte	0x3f
	.zero		1


	//   ....[71]....
        /*0614*/ 	.word	0x00012d30
        /*0618*/ 	.word	0x00000008
        /*061c*/ 	.word	0x0002a840
        /*0620*/ 	.short	0x010a
        /*0622*/ 	.byte	0x3f
	.zero		1


	//   ....[72]....
        /*0624*/ 	.word	0x00012d90
        /*0628*/ 	.word	0x00000008
        /*062c*/ 	.word	0x0002a820
        /*0630*/ 	.short	0x010a
        /*0632*/ 	.byte	0x3f
	.zero		1


	//   ....[73]....
        /*0634*/ 	.word	0x00012de0
        /*0638*/ 	.word	0x00000003
        /*063c*/ 	.word	0x0002a840
        /*0640*/ 	.short	0x010a
        /*0642*/ 	.byte	0x3f
	.zero		1


	//   ....[74]....
        /*0644*/ 	.word	0x00012e30
        /*0648*/ 	.word	0x00000002
        /*064c*/ 	.word	0x00000060
        /*0650*/ 	.short	0x010a
        /*0652*/ 	.byte	0x3f
	.zero		1


	//   ....[75]....
        /*0654*/ 	.word	0x00012e80
        /*0658*/ 	.word	0x00000003
        /*065c*/ 	.word	0x0002a840
        /*0660*/ 	.short	0x010a
        /*0662*/ 	.byte	0x3f
	.zero		1


	//   ....[76]....
        /*0664*/ 	.word	0x00012ed0
        /*0668*/ 	.word	0x00000002
        /*066c*/ 	.word	0x00000060
        /*0670*/ 	.short	0x010a
        /*0672*/ 	.byte	0x3f
	.zero		1


	//   ....[77]....
        /*0674*/ 	.word	0x00012f20
        /*0678*/ 	.word	0x00000002
        /*067c*/ 	.word	0x0002a840
        /*0680*/ 	.short	0x010a
        /*0682*/ 	.byte	0x3f
	.zero		1


	//   ....[78]....
        /*0684*/ 	.word	0x00012f70
        /*0688*/ 	.word	0x00000002
        /*068c*/ 	.word	0x00000060
        /*0690*/ 	.short	0x010a
        /*0692*/ 	.byte	0x3f
	.zero		1


	//   ....[79]....
        /*0694*/ 	.word	0x00012fc0
        /*0698*/ 	.word	0x00000003
        /*069c*/ 	.word	0x0002a860
        /*06a0*/ 	.short	0x010a
        /*06a2*/ 	.byte	0x3f
	.zero		1


	//   ....[80]....
        /*06a4*/ 	.word	0x000130a0
        /*06a8*/ 	.word	0x00000007
        /*06ac*/ 	.word	0x0002a820
        /*06b0*/ 	.short	0x010a
        /*06b2*/ 	.byte	0x3f
	.zero		1


	//   ....[81]....
        /*06b4*/ 	.word	0x000130f0
        /*06b8*/ 	.word	0x00000005
        /*06bc*/ 	.word	0x00000000
        /*06c0*/ 	.short	0x010a
        /*06c2*/ 	.byte	0x3f
	.zero		1


	//   ....[82]....
        /*06c4*/ 	.word	0x00013140
        /*06c8*/ 	.word	0x00000003
        /*06cc*/ 	.word	0x00000000
        /*06d0*/ 	.short	0x010a
        /*06d2*/ 	.byte	0x3f
	.zero		1


	//   ....[83]....
        /*06d4*/ 	.word	0x00013190
        /*06d8*/ 	.word	0x00000005
        /*06dc*/ 	.word	0x00000000
        /*06e0*/ 	.short	0x010a
        /*06e2*/ 	.byte	0x3f
	.zero		1


	//----- nvinfo : EIATTR_NUM_MBARRIERS
	.align		4
.L_449:
        /*06e4*/ 	.byte	0x03, 0x38
        /*06e6*/ 	.short	0x0016


	//----- nvinfo : EIATTR_EXIT_INSTR_OFFSETS
	.align		4
        /*06e8*/ 	.byte	0x04, 0x1c
        /*06ea*/ 	.short	(.L_451 - .L_450)


	//   ....[0]....
.L_450:
        /*06ec*/ 	.word	0x00000a40


	//   ....[1]....
        /*06f0*/ 	.word	0x0000f4a0


	//   ....[2]....
        /*06f4*/ 	.word	0x0000f500


	//   ....[3]....
        /*06f8*/ 	.word	0x00012650


	//   ....[4]....
        /*06fc*/ 	.word	0x000128a0


	//----- nvinfo : EIATTR_MAX_THREADS
	.align		4
.L_451:
        /*0700*/ 	.byte	0x04, 0x05
        /*0702*/ 	.short	(.L_453 - .L_452)
.L_452:
        /*0704*/ 	.word	0x00000180
        /*0708*/ 	.word	0x00000001
        /*070c*/ 	.word	0x00000001


	//----- nvinfo : EIATTR_CRS_STACK_SIZE
	.align		4
.L_453:
        /*0710*/ 	.byte	0x04, 0x1e
        /*0712*/ 	.short	(.L_455 - .L_454)
.L_454:
        /*0714*/ 	.word	0x00000000


	//----- nvinfo : EIATTR_CBANK_PARAM_SIZE
	.align		4
.L_455:
        /*0718*/ 	.byte	0x03, 0x19
        /*071a*/ 	.short	0x0bf0


	//----- nvinfo : EIATTR_PARAM_CBANK
	.align		4
        /*071c*/ 	.byte	0x04, 0x0a
        /*071e*/ 	.short	(.L_457 - .L_456)
	.align		4
.L_456:
        /*0720*/ 	.word	index@(.nv.constant0._ZN7cutlass13device_kernelIN5flash11enable_sm90INS1_16FlashAttnFwdSm90INS1_25CollectiveMainloopFwdSm90ILi2EN4cute5tupleIJNS5_1CILi1EEES8_S8_EEENS6_IJNS7_ILi128EEENS7_ILi96EEENS7_ILi192EEEEEELi128ENS_6half_tEfNS_4arch4Sm90ELb0ELb1ELb1ELb0ELb0ELb0ELb0ELb1ELb1ELb0ELb0ELb0EEENS1_21CollectiveEpilogueFwdINS6_IJSA_SA_SB_EEES9_SE_SG_Li256ELb0ELb0ELb0ELb0EEENS1_30DynamicPersistentTileSchedulerILi256ELi32ELb0ELb0ELb1EEEEEEEEEvNT_6ParamsE)
        /*0724*/ 	.short	0x0210
        /*0726*/ 	.short	0x0bf0


	//----- nvinfo : EIATTR_SW_WAR
	.align		4
.L_457:
        /*0728*/ 	.byte	0x04, 0x36
        /*072a*/ 	.short	(.L_459 - .L_458)
.L_458:
        /*072c*/ 	.word	0x00000008
.L_459:


//--------------------- .nv.info._ZN7cutlass13device_kernelIN5flash11enable_sm90INS1_16FlashAttnFwdSm90INS1_25CollectiveMainloopFwdSm90ILi2EN4cute5tupleIJNS5_1CILi1EEES8_S8_EEENS6_IJNS7_ILi128EEENS7_ILi96EEENS7_ILi192EEEEEELi128ENS_6half_tEfNS_4arch4Sm90ELb0ELb1ELb1ELb1ELb0ELb0ELb0ELb1ELb1ELb0ELb0ELb0EEENS1_21CollectiveEpilogueFwdINS6_IJSA_SA_SB_EEES9_SE_SG_Li256ELb1ELb0ELb0ELb0EEENS1_36VarlenDynamicPersistentTileSchedulerILi128ELi96ELi256ELi32ELb0ELb0ELb1ELb1ELb0ELb1EEEEEEEEEvNT_6ParamsE --------------------------
	.section	.nv.info._ZN7cutlass13device_kernelIN5flash11enable_sm90INS1_16FlashAttnFwdSm90INS1_25CollectiveMainloopFwdSm90ILi2EN4cute5tupleIJNS5_1CILi1EEES8_S8_EEENS6_IJNS7_ILi128EEENS7_ILi96EEENS7_ILi192EEEEEELi128ENS_6half_tEfNS_4arch4Sm90ELb0ELb1ELb1ELb1ELb0ELb0ELb0ELb1ELb1ELb0ELb0ELb0EEENS1_21CollectiveEpilogueFwdINS6_IJSA_SA_SB_EEES9_SE_SG_Li256ELb1ELb0ELb0ELb0EEENS1_36VarlenDynamicPersistentTileSchedulerILi128ELi96ELi256ELi32ELb0ELb0ELb1ELb1ELb0ELb1EEEEEEEEEvNT_6ParamsE,"",@"SHT_CUDA_INFO"
	.sectionflags	@""
	.align	4


	//----- nvinfo : EIATTR_CUDA_API_VERSION
	.align		4
        /*0000*/ 	.byte	0x04, 0x37
        /*0002*/ 	.short	(.L_461 - .L_460)
.L_460:
        /*0004*/ 	.word	0x00000082


	//----- nvinfo : EIATTR_KPARAM_INFO
	.align		4
.L_461:
        /*0008*/ 	.byte	0x04, 0x17
        /*000a*/ 	.short	(.L_463 - .L_462)
.L_462:
        /*000c*/ 	.word	0x00000000
        /*0010*/ 	.short	0x0000
        /*0012*/ 	.short	0x0070
        /*0014*/ 	.byte	0x00, 0xf0, 0x01, 0x28


	//----- nvinfo : EIATTR_SPARSE_MMA_MASK
	.align		4
.L_463:
        /*0018*/ 	.byte	0x03, 0x50
        /*001a*/ 	.short	0x0000


	//----- nvinfo : EIATTR_MAXREG_COUNT
	.align		4
        /*001c*/ 	.byte	0x03, 0x1b
        /*001e*/ 	.short	0x00a8


	//----- nvinfo : EIATTR_NUM_BARRIERS
	.align		4
        /*0020*/ 	.byte	0x02, 0x4c
        /*0022*/ 	.byte	0x09
	.zero		1


	//----- nvinfo : EIATTR_EXTERNS
	.align		4
        /*0024*/ 	.byte	0x04, 0x0f
        /*0026*/ 	.short	(.L_465 - .L_464)


	//   ....[0]....
	.align		4
.L_464:
        /*0028*/ 	.word	index@(__assertfail)


	//----- nvinfo : EIATTR_ANNOTATIONS
	.align		4
.L_465:
        /*002c*/ 	.byte	0x04, 0x55
        /*002e*/ 	.short	(.L_467 - .L_466)


	//   ....[0]....
.L_466:
        /* <DEDUP_REMOVED lines=34> */


	//----- nvinfo : EIATTR_MERCURY_ISA_VERSION
	.align		4
.L_467:
        /*0240*/ 	.byte	0x03, 0x5f
        /*0242*/ 	.short	0x0101


	//----- nvinfo : EIATTR_UNUSED_LOAD_BYTE_OFFSET
	.align		4
        /*0244*/ 	.byte	0x04, 0x44
        /*0246*/ 	.short	(.L_469 - .L_468)


	//   ....[0]....
.L_468:
        /*0248*/ 	.word	0x00000a10
        /*024c*/ 	.word	0x0000fff0


	//   ....[1]....
        /*0250*/ 	.word	0x0000e270
        /*0254*/ 	.word	0x0000fff0


	//----- nvinfo : EIATTR_INT_WARP_WIDE_INSTR_OFFSETS
	.align		4
.L_469:
        /*0258*/ 	.byte	0x04, 0x31
        /*025a*/ 	.short	(.L_471 - .L_470)


	//   ....[0]....
.L_470:
        /*025c*/ 	.word	0x00000150


	//   ....[1]....
        /*0260*/ 	.word	0x00000190


	//   ....[2]....
        /*0264*/ 	.word	0x00000250


	//   ....[3]....
        /*0268*/ 	.word	0x000115e0


	//   ....[4]....
        /*026c*/ 	.word	0x00011680


	//   ....[5]....
        /*0270*/ 	.word	0x00011b90


	//   ....[6]....
        /*0274*/ 	.word	0x00011c10


	//   ....[7]....
        /*0278*/ 	.word	0x00011d20


	//   ....[8]....
        /*027c*/ 	.word	0x00011e10


	//   ....[9]....
        /*0280*/ 	.word	0x00014170


	//   ....[10]....
        /*0284*/ 	.word	0x00014210


	//----- nvinfo : EIATTR_COOP_GROUP_MASK_REGIDS
	.align		4
.L_471:
        /*0288*/ 	.byte	0x04, 0x29
        /*028a*/ 	.short	(.L_473 - .L_472)


	//   ....[0]....
.L_472:
        /*028c*/ 	.word	0xffffffff


	//   ....[1]....
        /*0290*/ 	.word	0xffffffff


	//   ....[2]....
        /*0294*/ 	.word	0xffffffff


	//   ....[3]....
        /*0298*/ 	.word	0xffffffff


	//   ....[4]....
        /*029c*/ 	.word	0xffffffff


	//   ....[5]....
        /*02a0*/ 	.word	0xffffffff


	//   ....[6]....
        /*02a4*/ 	.word	0xffffffff


	//   ....[7]....
        /*02a8*/ 	.word	0xffffffff


	//   ....[8]....
        /*02ac*/ 	.word	0xffffffff


	//   ....[9]....
        /*02b0*/ 	.word	0xffffffff


	//   ....[10]....
        /*02b4*/ 	.word	0xffffffff


	//   ....[11]....
        /*02b8*/ 	.word	0xffffffff


	//   ....[12]....
        /*02bc*/ 	.word	0xffffffff


	//   ....[13]....
        /*02c0*/ 	.word	0xffffffff


	//   ....[14]....
        /*02c4*/ 	.word	0xffffffff


	//   ....[15]....
        /*02c8*/ 	.word	0xffffffff


	//   ....[16]....
        /*02cc*/ 	.word	0xffffffff


	//   ....[17]....
        /*02d0*/ 	.word	0xffffffff


	//   ....[18]....
        /*02d4*/ 	.word	0xffffffff


	//   ....[19]....
        /*02d8*/ 	.word	0xffffffff


	//   ....[20]....
        /*02dc*/ 	.word	0xffffffff


	//   ....[21]....
        /*02e0*/ 	.word	0xffffffff


	//   ....[22]....
        /*02e4*/ 	.word	0xffffffff


	//   ....[23]....
        /*02e8*/ 	.word	0xffffffff


	//   ....[24]....
        /*02ec*/ 	.word	0xffffffff


	//   ....[25]....
        /*02f0*/ 	.word	0xffffffff


	//   ....[26]....
        /*02f4*/ 	.word	0xffffffff


	//   ....[27]....
        /*02f8*/ 	.word	0xffffffff


	//   ....[28]....
        /*02fc*/ 	.word	0xffffffff


	//   ....[29]....
        /*0300*/ 	.word	0xffffffff


	//   ....[30]....
        /*0304*/ 	.word	0xffffffff


	//   ....[31]....
        /*0308*/ 	.word	0xffffffff


	//   ....[32]....
        /*030c*/ 	.word	0xffffffff


	//   ....[33]....
        /*0310*/ 	.word	0xffffffff


	//   ....[34]....
        /*0314*/ 	.word	0xffffffff


	//   ....[35]....
        /*0318*/ 	.word	0xffffffff


	//   ....[36]....
        /*031c*/ 	.word	0xffffffff


	//   ....[37]....
        /*0320*/ 	.word	0xffffffff


	//   ....[38]....
        /*0324*/ 	.word	0xffffffff


	//   ....[39]....
        /*0328*/ 	.word	0xffffffff


	//   ....[40]....
        /*032c*/ 	.word	0xffffffff


	//   ....[41]....
        /*0330*/ 	.word	0xffffffff


	//   ....[42]....
        /*0334*/ 	.word	0xffffffff


	//   ....[43]....
        /*0338*/ 	.word	0xffffffff


	//   ....[44]....
        /*033c*/ 	.word	0xffffffff


	//   ....[45]....
        /*0340*/ 	.word	0xffffffff


	//   ....[46]....
        /*0344*/ 	.word	0xffffffff


	//   ....[47]....
        /*0348*/ 	.word	0xffffffff


	//   ....[48]....
        /*034c*/ 	.word	0xffffffff


	//   ....[49]....
        /*0350*/ 	.word	0xffffffff


	//   ....[50]....
        /*0354*/ 	.word	0xffffffff


	//   ....[51]....
        /*0358*/ 	.word	0xffffffff


	//   ....[52]....
        /*035c*/ 	.word	0xffffffff


	//   ....[53]....
        /*0360*/ 	.word	0xffffffff


	//   ....[54]....
        /*0364*/ 	.word	0xffffffff


	//   ....[55]....
        /*0368*/ 	.word	0xffffffff


	//   ....[56]....
        /*036c*/ 	.word	0xffffffff


	//   ....[57]....
        /*0370*/ 	.word	0xffffffff


	//   ....[58]....
        /*0374*/ 	.word	0xffffffff


	//   ....[59]....
        /*0378*/ 	.word	0xffffffff


	//   ....[60]....
        /*037c*/ 	.word	0xffffffff


	//   ....[61]....
        /*0380*/ 	.word	0xffffffff


	//   ....[62]....
        /*0384*/ 	.word	0x0500000f


	//   ....[63]....
        /*0388*/ 	.word	0x0500000f


	//   ....[64]....
        /*038c*/ 	.word	0x0500000f


	//   ....[65]....
        /*0390*/ 	.word	0x0500000f


	//   ....[66]....
        /*0394*/ 	.word	0x0500000f


	//   ....[67]....
        /*0398*/ 	.word	0x0500000f


	//   ....[68]....
        /*039c*/ 	.word	0x0500000f


	//   ....[69]....
        /*03a0*/ 	.word	0x0500000f


	//   ....[70]....
        /*03a4*/ 	.word	0x0500000f


	//   ....[71]....
        /*03a8*/ 	.word	0x0500000f


	//   ....[72]....
        /*03ac*/ 	.word	0x0500000f


	//   ....[73]....
        /*03b0*/ 	.word	0x0500000f


	//   ....[74]....
        /*03b4*/ 	.word	0x0500000f


	//   ....[75]....
        /*03b8*/ 	.word	0x0500000f


	//   ....[76]....
        /*03bc*/ 	.word	0x0500000f


	//   ....[77]....
        /*03c0*/ 	.word	0x0500000f


	//   ....[78]....
        /*03c4*/ 	.word	0x0500000f


	//   ....[79]....
        /*03c8*/ 	.word	0x0500000f


	//   ....[80]....
        /*03cc*/ 	.word	0x0500000f


	//----- nvinfo : EIATTR_COOP_GROUP_INSTR_OFFSETS
	.align		4
.L_473:
        /*03d0*/ 	.byte	0x04, 0x28
        /*03d2*/ 	.short	(.L_475 - .L_474)


	//   ....[0]....
.L_474:
        /*03d4*/ 	.word	0x00000060


	//   ....[1]....
        /*03d8*/ 	.word	0x00000160


	//   ....[2]....
        /*03dc*/ 	.word	0x00000260


	//   ....[3]....
        /*03e0*/ 	.word	0x000003d0


	//   ....[4]....
        /*03e4*/ 	.word	0x00000530


	//   ....[5]....
        /*03e8*/ 	.word	0x00000650


	//   ....[6]....
        /*03ec*/ 	.word	0x000007b0


	//   ....[7]....
        /*03f0*/ 	.word	0x000016a0


	//   ....[8]....
        /*03f4*/ 	.word	0x000037f0


	//   ....[9]....
        /*03f8*/ 	.word	0x00003820


	//   ....[10]....
        /*03fc*/ 	.word	0x00003c20


	//   ....[11]....
        /*0400*/ 	.word	0x00003ca0


	//   ....[12]....
        /*0404*/ 	.word	0x00006ba0


	//   ....[13]....
        /*0408*/ 	.word	0x00006cb0


	//   ....[14]....
        /*040c*/ 	.word	0x000072e0


	//   ....[15]....
        /*0410*/ 	.word	0x00007350


	//   ....[16]....
        /*0414*/ 	.word	0x000092e0


	//   ....[17]....
        /*0418*/ 	.word	0x00009310


	//   ....[18]....
        /*041c*/ 	.word	0x00009670


	//   ....[19]....
        /*0420*/ 	.word	0x000096f0


	//   ....[20]....
        /*0424*/ 	.word	0x0000c400


	//   ....[21]....
        /*0428*/ 	.word	0x0000c510


	//   ....[22]....
        /*042c*/ 	.word	0x0000caf0


	//   ....[23]....
        /*0430*/ 	.word	0x0000cb60


	//   ....[24]....
        /*0434*/ 	.word	0x0000d9c0


	//   ....[25]....
        /*0438*/ 	.word	0x0000d9f0


	//   ....[26]....
        /*043c*/ 	.word	0x0000daf0


	//   ....[27]....
        /*0440*/ 	.word	0x0000db00


	//   ....[28]....
        /*0444*/ 	.word	0x000100e0


	//   ....[29]....
        /*0448*/ 	.word	0x00010280


	//   ....[30]....
        /*044c*/ 	.word	0x000102b0


	//   ....[31]....
        /*0450*/ 	.word	0x000102e0


	//   ....[32]....
        /*0454*/ 	.word	0x00010320


	//   ....[33]....
        /*0458*/ 	.word	0x00010370


	//   ....[34]....
        /*045c*/ 	.word	0x000103d0


	//   ....[35]....
        /*0460*/ 	.word	0x000105c0


	//   ....[36]....
        /*0464*/ 	.word	0x00010620


	//   ....[37]....
        /*0468*/ 	.word	0x00010660


	//   ....[38]....
        /*046c*/ 	.word	0x000106a0


	//   ....[39]....
        /*0470*/ 	.word	0x000106d0


	//   ....[40]....
        /*0474*/ 	.word	0x00010700


	//   ....[41]....
        /*0478*/ 	.word	0x000107a0


	//   ....[42]....
        /*047c*/ 	.word	0x00010800


	//   ....[43]....
        /*0480*/ 	.word	0x00010890


	//   ....[44]....
        /*0484*/ 	.word	0x00014620


	//   ....[45]....
        /*0488*/ 	.word	0x00014630


	//   ....[46]....
        /*048c*/ 	.word	0x00014750


	//   ....[47]....
        /*0490*/ 	.word	0x000147b0


	//   ....[48]....
        /*0494*/ 	.word	0x000147f0


	//   ....[49]....
        /*0498*/ 	.word	0x00014830


	//   ....[50]....
        /*049c*/ 	.word	0x00014860


	//   ....[51]....
        /*04a0*/ 	.word	0x00014890


	//   ....[52]....
        /*04a4*/ 	.word	0x00014a30


	//   ....[53]....
        /*04a8*/ 	.word	0x00014a90


	//   ....[54]....
        /*04ac*/ 	.word	0x00014ad0


	//   ....[55]....
        /*04b0*/ 	.word	0x00014b10


	//   ....[56]....
        /*04b4*/ 	.word	0x00014b40


	//   ....[57]....
        /*04b8*/ 	.word	0x00014b70


	//   ....[58]....
        /*04bc*/ 	.word	0x00014c30


	//   ....[59]....
        /*04c0*/ 	.word	0x00014c50


	//   ....[60]....
        /*04c4*/ 	.word	0x00014cc0


	//   ....[61]....
        /*04c8*/ 	.word	0x00015360


	//   ....[62]....
        /*04cc*/ 	.word	0x000159f0


	//   ....[63]....
        /*04d0*/ 	.word	0x00015e10


	//   ....[64]....
        /*04d4*/ 	.word	0x00015ea0


	//   ....[65]....
        /*04d8*/ 	.word	0x00015f40


	//   ....[66]....
        /*04dc*/ 	.word	0x00015ff0


	//   ....[67]....
        /*04e0*/ 	.word	0x00016070


	//   ....[68]....
        /*04e4*/ 	.word	0x000160f0


	//   ....[69]....
        /*04e8*/ 	.word	0x00016170


	//   ....[70]....
        /*04ec*/ 	.word	0x000161f0


	//   ....[71]....
        /*04f0*/ 	.word	0x00016280


	//   ....[72]....
        /*04f4*/ 	.word	0x00016330


	//   ....[73]....
        /*04f8*/ 	.word	0x000163b0


	//   ....[74]....
        /*04fc*/ 	.word	0x00016430


	//   ....[75]....
        /*0500*/ 	.word	0x000164b0


	//   ....[76]....
        /*0504*/ 	.word	0x00016530


	//   ....[77]....
        /*0508*/ 	.word	0x000165a0


	//   ....[78]....
        /*050c*/ 	.word	0x00016640


	//   ....[79]....
        /*0510*/ 	.word	0x000166d0


	//   ....[80]....
        /*0514*/ 	.word	0x00016800


	//----- nvinfo : EIATTR_REG_RECONFIG
	.align		4
.L_475:
        /*0518*/ 	.byte	0x01, 0x54
	.zero		2


	//----- nvinfo : EIATTR_SYSCALL_OFFSETS
	.align		4
        /*051c*/ 	.byte	0x04, 0x46
        /*051e*/ 	.short	(.L_477 - .L_476)


	//   ....[0]....
.L_476:
        /*0520*/ 	.word	0x00001880


	//   ....[1]....
        /*0524*/ 	.word	0x00011810


	//   ....[2]....
        /*0528*/ 	.word	0x00011950


	//   ....[3]....
        /*052c*/ 	.word	0x00011a50


	//----- nvinfo : EIATTR_MBARRIER_INSTR_OFFSETS
	.align		4
.L_477:
        /*0530*/ 	.byte	0x04, 0x39
        /*0532*/ 	.short	(.L_479 - .L_478)


	//   ....[0]....
.L_478:
        /*0534*/ 	.word	0x00000280
        /*0538*/ 	.word	0x000000ff
        /*053c*/ 	.word	0x0002a800
        /*0540*/ 	.short	0x0100
        /*0542*/ 	.byte	0x08
	.zero		1


	//   ....[1]....
        /*0544*/ 	.word	0x00000290
        /*0548*/ 	.word	0x000000ff
        /*054c*/ 	.word	0x0002a820
        /*0550*/ 	.short	0x0100
        /*0552*/ 	.byte	0x08
	.zero		1


	//   ....[2]....
        /*0554*/ 	.word	0x00000380
        /*0558*/ 	.word	0x000000ff
        /*055c*/ 	.word	0x0002a830
        /*0560*/ 	.short	0x0100
        /*0562*/ 	.byte	0x08
	.zero		1


	//   ....[3]....
        /*0564*/ 	.word	0x00000390
        /*0568*/ 	.word	0x000000ff
        /*056c*/ 	.word	0x0002a840
        /*0570*/ 	.short	0x0100
        /*0572*/ 	.byte	0x08
	.zero		1


	//   ....[4]....
        /*0574*/ 	.word	0x000003a0
        /*0578*/ 	.word	0x000000ff
        /*057c*/ 	.word	0x0002a838
        /*0580*/ 	.short	0x0100
        /*0582*/ 	.byte	0x08
	.zero		1


	//   ....[5]....
        /*0584*/ 	.word	0x000003b0
        /*0588*/ 	.word	0x000000ff
        /*058c*/ 	.word	0x0002a848
        /*0590*/ 	.short	0x0100
        /*0592*/ 	.byte	0x08
	.zero		1


	//   ....[6]....
        /*0594*/ 	.word	0x000004e0
        /*0598*/ 	.word	0x000000ff
        /*059c*/ 	.word	0x0002a850
        /*05a0*/ 	.short	0x0100
        /*05a2*/ 	.byte	0x08
	.zero		1


	//   ....[7]....
        /*05a4*/ 	.word	0x000004f0
        /*05a8*/ 	.word	0x000000ff
        /*05ac*/ 	.word	0x0002a860
        /*05b0*/ 	.short	0x0100
        /*05b2*/ 	.byte	0x08
	.zero		1


	//   ....[8]....
        /*05b4*/ 	.word	0x00000500
        /*05b8*/ 	.word	0x000000ff
        /*05bc*/ 	.word	0x0002a858
        /*05c0*/ 	.short	0x0100
        /*05c2*/ 	.byte	0x08
	.zero		1


	//   ....[9]....
        /*05c4*/ 	.word	0x00000510
        /*05c8*/ 	.word	0x000000ff
        /*05cc*/ 	.word	0x0002a868
        /*05d0*/ 	.short	0x0100
        /*05d2*/ 	.byte	0x08
	.zero		1


	//   ....[10]....
        /*05d4*/ 	.word	0x00000600
        /*05d8*/ 	.word	0x000000ff
        /*05dc*/ 	.word	0x0002a870
        /*05e0*/ 	.short	0x0100
        /*05e2*/ 	.byte	0x06
	.zero		1


	//   ....[11]....
        /*05e4*/ 	.word	0x00000610
        /*05e8*/ 	.word	0x000000ff
        /*05ec*/ 	.word	0x0002a880
        /*05f0*/ 	.short	0x0100
        /*05f2*/ 	.byte	0x06
	.zero		1


	//   ....[12]....
        /*05f4*/ 	.word	0x00000620
        /*05f8*/ 	.word	0x000000ff
        /*05fc*/ 	.word	0x0002a878
        /*0600*/ 	.short	0x0100
        /*0602*/ 	.byte	0x06
	.zero		1


	//   ....[13]....
        /*0604*/ 	.word	0x00000630
        /*0608*/ 	.word	0x000000ff
        /*060c*/ 	.word	0x0002a888
        /*0610*/ 	.short	0x0100
        /*0612*/ 	.byte	0x06
	.zero		1


	//   ....[14]....
        /*0614*/ 	.word	0x00000760
        /*0618*/ 	.word	0x000000ff
        /*061c*/ 	.word	0x0002a890
        /*0620*/ 	.short	0x0100
        /*0622*/ 	.byte	0x08
	.zero		1


	//   ....[15]....
        /*0624*/ 	.word	0x00000770
        /*0628*/ 	.word	0x000000ff
        /*062c*/ 	.word	0x0002a8a0
        /*0630*/ 	.short	0x0100
        /*0632*/ 	.byte	0x08
	.zero		1


	//   ....[16]....
        /*0634*/ 	.word	0x00000780
        /*0638*/ 	.word	0x000000ff
        /*063c*/ 	.word	0x0002a898
        /*0640*/ 	.short	0x0100
        /*0642*/ 	.byte	0x08
	.zero		1


	//   ....[17]....
        /*0644*/ 	.word	0x00000790
        /*0648*/ 	.word	0x000000ff
        /*064c*/ 	.word	0x0002a8a8
        /*0650*/ 	.short	0x0100
        /*0652*/ 	.byte	0x08
	.zero		1


	//   ....[18]....
        /*0654*/ 	.word	0x000008c0
        /*0658*/ 	.word	0x000000ff
        /*065c*/ 	.word	0x0002a8b0
        /*0660*/ 	.short	0x0100
        /*0662*/ 	.byte	0x08
	.zero		1


	//   ....[19]....
        /*0664*/ 	.word	0x000008d0
        /*0668*/ 	.word	0x000000ff
        /*066c*/ 	.word	0x0002a8c0
        /*0670*/ 	.short	0x0100
        /*0672*/ 	.byte	0x08
	.zero		1


	//   ....[20]....
        /*0674*/ 	.word	0x000008e0
        /*0678*/ 	.word	0x000000ff
        /*067c*/ 	.word	0x0002a8b8
        /*0680*/ 	.short	0x0100
        /*0682*/ 	.byte	0x08
	.zero		1


	//   ....[21]....
        /*0684*/ 	.word	0x000008f0
        /*0688*/ 	.word	0x000000ff
        /*068c*/ 	.word	0x0002a8c8
        /*0690*/ 	.short	0x0100
        /*0692*/ 	.byte	0x08
	.zero		1


	//   ....[22]....
        /*0694*/ 	.word	0x000018e0
        /*0698*/ 	.word	0x000000ff
        /*069c*/ 	.word	0x0002a800
        /*06a0*/ 	.short	0x010a
        /*06a2*/ 	.byte	0x27
	.zero		1


	//   ....[23]....
        /*06a4*/ 	.word	0x00001960
        /*06a8*/ 	.word	0x00000003
        /*06ac*/ 	.word	0x0002a830
        /*06b0*/ 	.short	0x010a
        /*06b2*/ 	.byte	0x3f
	.zero		1


	//   ....[24]....
        /*06b4*/ 	.word	0x00001a00
        /*06b8*/ 	.word	0x00000003
        /*06bc*/ 	.word	0x0002a830
        /*06c0*/ 	.short	0x010a
        /*06c2*/ 	.byte	0x3f
	.zero		1


	//   ....[25]....
        /*06c4*/ 	.word	0x000023a0
        /*06c8*/ 	.word	0x00000002
        /*06cc*/ 	.word	0x00000000
        /*06d0*/ 	.short	0x0101
        /*06d2*/ 	.byte	0x3f
	.zero		1


	//   ....[26]....
        /*06d4*/ 	.word	0x00004a40
        /*06d8*/ 	.word	0x000000ff
        /*06dc*/ 	.word	0x0002a830
        /*06e0*/ 	.short	0x010a
        /*06e2*/ 	.byte	0x06
	.zero		1


	//   ....[27]....
        /*06e4*/ 	.word	0x00004a80
        /*06e8*/ 	.word	0x000000ff
        /*06ec*/ 	.word	0x0002a830
        /*06f0*/ 	.short	0x010a
        /*06f2*/ 	.byte	0x06
	.zero		1


	//   ....[28]....
        /*06f4*/ 	.word	0x00005340
        /*06f8*/ 	.word	0x000000ff
        /*06fc*/ 	.word	0x0002a850
        /*0700*/ 	.short	0x010a
        /*0702*/ 	.byte	0x0b
	.zero		1


	//   ....[29]....
        /*0704*/ 	.word	0x00005380
        /*0708*/ 	.word	0x000000ff
        /*070c*/ 	.word	0x0002a850
        /*0710*/ 	.short	0x010a
        /*0712*/ 	.byte	0x0b
	.zero		1


	//   ....[30]....
        /*0714*/ 	.word	0x00005cb0
        /*0718*/ 	.word	0x00000067
        /*071c*/ 	.word	0x00000000
        /*0720*/ 	.short	0x0101
        /*0722*/ 	.byte	0x3f
	.zero		1


	//   ....[31]....
        /*0724*/ 	.word	0x000077d0
        /*0728*/ 	.word	0x0000005e
        /*072c*/ 	.word	0x00000000
        /*0730*/ 	.short	0x0101
        /*0732*/ 	.byte	0x3f
	.zero		1


	//   ....[32]....
        /*0734*/ 	.word	0x00007f70
        /*0738*/ 	.word	0x000000ff
        /*073c*/ 	.word	0x0002a830
        /*0740*/ 	.short	0x010a
        /*0742*/ 	.byte	0x06
	.zero		1


	//   ....[33]....
        /*0744*/ 	.word	0x00007fb0
        /*0748*/ 	.word	0x000000ff
        /*074c*/ 	.word	0x0002a830
        /*0750*/ 	.short	0x010a
        /*0752*/ 	.byte	0x06
	.zero		1


	//   ....[34]....
        /*0754*/ 	.word	0x00008870
        /*0758*/ 	.word	0x000000ff
        /*075c*/ 	.word	0x0002a850
        /*0760*/ 	.short	0x010a
        /*0762*/ 	.byte	0x0b
	.zero		1


	//   ....[35]....
        /*0764*/ 	.word	0x000088b0
        /*0768*/ 	.word	0x000000ff
        /*076c*/ 	.word	0x0002a850
        /*0770*/ 	.short	0x010a
        /*0772*/ 	.byte	0x0b
	.zero		1


	//   ....[36]....
        /*0774*/ 	.word	0x00009d90
        /*0778*/ 	.word	0x0000000d
        /*077c*/ 	.word	0x00000000
        /*0780*/ 	.short	0x0101
        /*0782*/ 	.byte	0x3f
	.zero		1


	//   ....[37]....
        /*0784*/ 	.word	0x00009e40
        /*0788*/ 	.word	0x0000000d
        /*078c*/ 	.word	0x00000000
        /*0790*/ 	.short	0x0101
        /*0792*/ 	.byte	0x3f
	.zero		1


	//   ....[38]....
        /*0794*/ 	.word	0x0000a260
        /*0798*/ 	.word	0x000000ff
        /*079c*/ 	.word	0x0002a830
        /*07a0*/ 	.short	0x010a
        /*07a2*/ 	.byte	0x06
	.zero		1


	//   ....[39]....
        /*07a4*/ 	.word	0x0000a2a0
        /*07a8*/ 	.word	0x000000ff
        /*07ac*/ 	.word	0x0002a830
        /*07b0*/ 	.short	0x010a
        /*07b2*/ 	.byte	0x06
	.zero		1


	//   ....[40]....
        /*07b4*/ 	.word	0x0000ab60
        /*07b8*/ 	.word	0x000000ff
        /*07bc*/ 	.word	0x0002a850
        /*07c0*/ 	.short	0x010a
        /*07c2*/ 	.byte	0x0b
	.zero		1


	//   ....[41]....
        /*07c4*/ 	.word	0x0000aba0
        /*07c8*/ 	.word	0x000000ff
        /*07cc*/ 	.word	0x0002a850
        /*07d0*/ 	.short	0x010a
        /*07d2*/ 	.byte	0x0b
	.zero		1


	//   ....[42]....
        /*07d4*/ 	.word	0x0000b500
        /*07d8*/ 	.word	0x00000066
        /*07dc*/ 	.word	0x00000000
        /*07e0*/ 	.short	0x0101
        /*07e2*/ 	.byte	0x3f
	.zero		1


	//   ....[43]....
        /*07e4*/ 	.word	0x0000ce60
        /*07e8*/ 	.word	0x0000005c
        /*07ec*/ 	.word	0x00000000
        /*07f0*/ 	.short	0x0101
        /*07f2*/ 	.byte	0x3f
	.zero		1


	//   ....[44]....
        /*07f4*/ 	.word	0x0000d930
        /*07f8*/ 	.word	0x000000ff
        /*07fc*/ 	.word	0x0002a850
        /*0800*/ 	.short	0x010a
        /*0802*/ 	.byte	0x05
	.zero		1


	//   ....[45]....
        /*0804*/ 	.word	0x0000d970
        /*0808*/ 	.word	0x000000ff
        /*080c*/ 	.word	0x0002a850
        /*0810*/ 	.short	0x010a
        /*0812*/ 	.byte	0x05
	.zero		1


	//   ....[46]....
        /*0814*/ 	.word	0x0000de10
        /*0818*/ 	.word	0x00000004
        /*081c*/ 	.word	0x00000000
        /*0820*/ 	.short	0x0101
        /*0822*/ 	.byte	0x3f
	.zero		1


	//   ....[47]....
        /*0824*/ 	.word	0x0000f060
        /*0828*/ 	.word	0x00000003
        /*082c*/ 	.word	0x00000000
        /*0830*/ 	.short	0x0101
        /*0832*/ 	.byte	0x3f
	.zero		1


	//   ....[48]....
        /*0834*/ 	.word	0x00012160
        /*0838*/ 	.word	0x00000009
        /*083c*/ 	.word	0x0002a840
        /*0840*/ 	.short	0x010a
        /*0842*/ 	.byte	0x3f
	.zero		1


	//   ....[49]....
        /*0844*/ 	.word	0x00012710
        /*0848*/ 	.word	0x0000000a
        /*084c*/ 	.word	0x0002a820
        /*0850*/ 	.short	0x010a
        /*0852*/ 	.byte	0x3f
	.zero		1


	//   ....[50]....
        /*0854*/ 	.word	0x00012a60
        /*0858*/ 	.word	0x00000002
        /*085c*/ 	.word	0x0002a840
        /*0860*/ 	.short	0x010a
        /*0862*/ 	.byte	0x3f
	.zero		1


	//   ....[51]....
        /*0864*/ 	.word	0x00012d60
        /*0868*/ 	.word	0x00000003
        /*086c*/ 	.word	0x00000060
        /*0870*/ 	.short	0x010a
        /*0872*/ 	.byte	0x3f
	.zero		1


	//   ....[52]....
        /*0874*/ 	.word	0x00013360
        /*0878*/ 	.word	0x00000002
        /*087c*/ 	.word	0x0002a840
        /*0880*/ 	.short	0x010a
        /*0882*/ 	.byte	0x3f
	.zero		1


	//   ....[53]....
        /*0884*/ 	.word	0x00013660
        /*0888*/ 	.word	0x00000003
        /*088c*/ 	.word	0x00000060
        /*0890*/ 	.short	0x010a
        /*0892*/ 	.byte	0x3f
	.zero		1


	//   ....[54]....
        /*0894*/ 	.word	0x00013b40
        /*0898*/ 	.word	0x00000002
        /*089c*/ 	.word	0x0002a840
        /*08a0*/ 	.short	0x010a
        /*08a2*/ 	.byte	0x3f
	.zero		1


	//   ....[55]....
        /*08a4*/ 	.word	0x00013e50
        /*08a8*/ 	.word	0x00000002
        /*08ac*/ 	.word	0x00000060
        /*08b0*/ 	.short	0x010a
        /*08b2*/ 	.byte	0x3f
	.zero		1


	//   ....[56]....
        /*08b4*/ 	.word	0x000142d0
        /*08b8*/ 	.word	0x00000003
        /*08bc*/ 	.word	0x0002a860
        /*08c0*/ 	.short	0x010a
        /*08c2*/ 	.byte	0x3f
	.zero		1


	//   ....[57]....
        /*08c4*/ 	.word	0x000152e0
        /*08c8*/ 	.word	0x00000000
        /*08cc*/ 	.word	0x0002a820
        /*08d0*/ 	.short	0x010a
        /*08d2*/ 	.byte	0x3f
	.zero		1


	//   ....[58]....
        /*08d4*/ 	.word	0x000154a0
        /*08d8*/ 	.word	0x00000006
        /*08dc*/ 	.word	0x00000000
        /*08e0*/ 	.short	0x010a
        /*08e2*/ 	.byte	0x3f
	.zero		1


	//   ....[59]....
        /*08e4*/ 	.word	0x00015510
        /*08e8*/ 	.word	0x00000007
        /*08ec*/ 	.word	0x00000000
        /*08f0*/ 	.short	0x010a
        /*08f2*/ 	.byte	0x3f
	.zero		1


	//   ....[60]....
        /*08f4*/ 	.word	0x00015580
        /*08f8*/ 	.word	0x00000004
        /*08fc*/ 	.word	0x00000000
        /*0900*/ 	.short	0x010a
        /*0902*/ 	.byte	0x3f
	.zero		1


	//   ....[61]....
        /*0904*/ 	.word	0x000155b0
        /*0908*/ 	.word	0x00000003
        /*090c*/ 	.word	0x00000000
        /*0910*/ 	.short	0x010a
        /*0912*/ 	.byte	0x3f
	.zero		1


	//   ....[62]....
        /*0914*/ 	.word	0x00015620
        /*0918*/ 	.word	0x00000003
        /*091c*/ 	.word	0x0002a800
        /*0920*/ 	.short	0x010a
        /*0922*/ 	.byte	0x3f
	.zero		1


	//   ....[63]....
        /*0924*/ 	.word	0x00015670
        /*0928*/ 	.word	0x00000003
        /*092c*/ 	.word	0x0002a830
        /*0930*/ 	.short	0x010a
        /*0932*/ 	.byte	0x3f
	.zero		1


	//   ....[64]....
        /*0934*/ 	.word	0x000156d0
        /*0938*/ 	.word	0x0000000e
        /*093c*/ 	.word	0x0002a830
        /*0940*/ 	.short	0x010a
        /*0942*/ 	.byte	0x3f
	.zero		1


	//   ....[65]....
        /*0944*/ 	.word	0x00015730
        /*0948*/ 	.word	0x0000000b
        /*094c*/ 	.word	0x0002a850
        /*0950*/ 	.short	0x010a
        /*0952*/ 	.byte	0x3f
	.zero		1


	//   ....[66]....
        /*0954*/ 	.word	0x00015790
        /*0958*/ 	.word	0x00000009
        /*095c*/ 	.word	0x0002a830
        /*0960*/ 	.short	0x010a
        /*0962*/ 	.byte	0x3f
	.zero		1


	//   ....[67]....
        /*0964*/ 	.word	0x000157f0
        /*0968*/ 	.word	0x00000009
        /*096c*/ 	.word	0x0002a850
        /*0970*/ 	.short	0x010a
        /*0972*/ 	.byte	0x3f
	.zero		1


	//   ....[68]....
        /*0974*/ 	.word	0x00015850
        /*0978*/ 	.word	0x00000009
        /*097c*/ 	.word	0x0002a830
        /*0980*/ 	.short	0x010a
        /*0982*/ 	.byte	0x3f
	.zero		1


	//   ....[69]....
        /*0984*/ 	.word	0x000158b0
        /*0988*/ 	.word	0x00000009
        /*098c*/ 	.word	0x0002a850
        /*0990*/ 	.short	0x010a
        /*0992*/ 	.byte	0x3f
	.zero		1


	//   ....[70]....
        /*0994*/ 	.word	0x00015910
        /*0998*/ 	.word	0x00000003
        /*099c*/ 	.word	0x0002a850
        /*09a0*/ 	.short	0x010a
        /*09a2*/ 	.byte	0x3f
	.zero		1


	//   ....[71]....
        /*09a4*/ 	.word	0x00015ab0
        /*09a8*/ 	.word	0x00000009
        /*09ac*/ 	.word	0x0002a840
        /*09b0*/ 	.short	0x010a
        /*09b2*/ 	.byte	0x3f
	.zero		1


	//   ....[72]....
        /*09b4*/ 	.word	0x00015b30
        /*09b8*/ 	.word	0x00000008
        /*09bc*/ 	.word	0x0002a820
        /*09c0*/ 	.short	0x010a
        /*09c2*/ 	.byte	0x3f
	.zero		1


	//   ....[73]....
        /*09c4*/ 	.word	0x00015b80
        /*09c8*/ 	.word	0x00000002
        /*09cc*/ 	.word	0x0002a840
        /*09d0*/ 	.short	0x010a
        /*09d2*/ 	.byte	0x3f
	.zero		1


	//   ....[74]....
        /*09d4*/ 	.word	0x00015bd0
        /*09d8*/ 	.word	0x00000003
        /*09dc*/ 	.word	0x00000060
        /*09e0*/ 	.short	0x010a
        /*09e2*/ 	.byte	0x3f
	.zero		1


	//   ....[75]....
        /*09e4*/ 	.word	0x00015c20
        /*09e8*/ 	.word	0x00000002
        /*09ec*/ 	.word	0x0002a840
        /*09f0*/ 	.short	0x010a
        /*09f2*/ 	.byte	0x3f
	.zero		1


	//   ....[76]....
        /*09f4*/ 	.word	0x00015c70
        /*09f8*/ 	.word	0x00000003
        /*09fc*/ 	.word	0x00000060
        /*0a00*/ 	.short	0x010a
        /*0a02*/ 	.byte	0x3f
	.zero		1


	//   ....[77]....
        /*0a04*/ 	.word	0x00015cc0
        /*0a08*/ 	.word	0x00000002
        /*0a0c*/ 	.word	0x0002a840
        /*0a10*/ 	.short	0x010a
        /*0a12*/ 	.byte	0x3f
	.zero		1


	//   ....[78]....
        /*0a14*/ 	.word	0x00015d10
        /*0a18*/ 	.word	0x00000002
        /*0a1c*/ 	.word	0x00000060
        /*0a20*/ 	.short	0x010a
        /*0a22*/ 	.byte	0x3f
	.zero		1


	//   ....[79]....
        /*0a24*/ 	.word	0x00015d60
        /*0a28*/ 	.word	0x00000003
        /*0a2c*/ 	.word	0x0002a860
        /*0a30*/ 	.short	0x010a
        /*0a32*/ 	.byte	0x3f
	.zero		1


	//   ....[80]....
        /*0a34*/ 	.word	0x00016720
        /*0a38*/ 	.word	0x00000000
        /*0a3c*/ 	.word	0x0002a820
        /*0a40*/ 	.short	0x010a
        /*0a42*/ 	.byte	0x3f
	.zero		1


	//   ....[81]....
        /*0a44*/ 	.word	0x000168c0
        /*0a48*/ 	.word	0x00000006
        /*0a4c*/ 	.word	0x00000000
        /*0a50*/ 	.short	0x010a
        /*0a52*/ 	.byte	0x3f
	.zero		1


	//   ....[82]....
        /*0a54*/ 	.word	0x00016910
        /*0a58*/ 	.word	0x00000007
        /*0a5c*/ 	.word	0x00000000
        /*0a60*/ 	.short	0x010a
        /*0a62*/ 	.byte	0x3f
	.zero		1


	//   ....[83]....
        /*0a64*/ 	.word	0x00016960
        /*0a68*/ 	.word	0x00000004
        /*0a6c*/ 	.word	0x00000000
        /*0a70*/ 	.short	0x010a
        /*0a72*/ 	.byte	0x3f
	.zero		1


	//----- nvinfo : EIATTR_NUM_MBARRIERS
	.align		4
.L_479:
        /*0a74*/ 	.byte	0x03, 0x38
        /*0a76*/ 	.short	0x0016


	//----- nvinfo : EIATTR_EXIT_INSTR_OFFSETS
	.align		4
        /*0a78*/ 	.byte	0x04, 0x1c
        /*0a7a*/ 	.short	(.L_481 - .L_480)


	//   ....[0]....
.L_480:
        /*0a7c*/ 	.word	0x00000a50


	//   ....[1]....
        /*0a80*/ 	.word	0x000100a0


	//   ....[2]....
        /*0a84*/ 	.word	0x00010100


	//   ....[3]....
        /*0a88*/ 	.word	0x00015600


	//----- nvinfo : EIATTR_MAX_THREADS
	.align		4
.L_481:
        /*0a8c*/ 	.byte	0x04, 0x05
        /*0a8e*/ 	.short	(.L_483 - .L_482)
.L_482:
        /*0a90*/ 	.word	0x00000180
        /*0a94*/ 	.word	0x00000001
        /*0a98*/ 	.word	0x00000001


	//----- nvinfo : EIATTR_CRS_STACK_SIZE
	.align		4
.L_483:
        /*0a9c*/ 	.byte	0x04, 0x1e
        /*0a9e*/ 	.short	(.L_485 - .L_484)
.L_484:
        /*0aa0*/ 	.word	0x00000000


	//----- nvinfo : EIATTR_CBANK_PARAM_SIZE
	.align		4
.L_485:
        /*0aa4*/ 	.byte	0x03, 0x19
        /*0aa6*/ 	.short	0x0a70


	//----- nvinfo : EIATTR_PARAM_CBANK
	.align		4
        /*0aa8*/ 	.byte	0x04, 0x0a
        /*0aaa*/ 	.short	(.L_487 - .L_486)
	.align		4
.L_486:
        /*0aac*/ 	.word	index@(.nv.constant0._ZN7cutlass13device_kernelIN5flash11enable_sm90INS1_16FlashAttnFwdSm90INS1_25CollectiveMainloopFwdSm90ILi2EN4cute5tupleIJNS5_1CILi1EEES8_S8_EEENS6_IJNS7_ILi128EEENS7_ILi96EEENS7_ILi192EEEEEELi128ENS_6half_tEfNS_4arch4Sm90ELb0ELb1ELb1ELb1ELb0ELb0ELb0ELb1ELb1ELb0ELb0ELb0EEENS1_21CollectiveEpilogueFwdINS6_IJSA_SA_SB_EEES9_SE_SG_Li256ELb1ELb0ELb0ELb0EEENS1_36VarlenDynamicPersistentTileSchedulerILi128ELi96ELi256ELi32ELb0ELb0ELb1ELb1ELb0ELb1EEEEEEEEEvNT_6ParamsE)
        /*0ab0*/ 	.short	0x0210
        /*0ab2*/ 	.short	0x0a70


	//----- nvinfo : EIATTR_SW_WAR
	.align		4
.L_487:
        /*0ab4*/ 	.byte	0x04, 0x36
        /*0ab6*/ 	.short	(.L_489 - .L_488)
.L_488:
        /*0ab8*/ 	.word	0x00000008
.L_489:


//--------------------- .nv.info._ZN7cutlass13device_kernelIN5flash11enable_sm90INS1_16FlashAttnFwdSm90INS1_25CollectiveMainloopFwdSm90ILi2EN4cute5tupleIJNS5_1CILi1EEES8_S8_EEENS6_IJNS7_ILi128EEENS7_ILi96EEENS7_ILi192EEEEEELi128ENS_6half_tEfNS_4arch4Sm90ELb0ELb1ELb1ELb1ELb0ELb1ELb0ELb1ELb1ELb0ELb0ELb0EEENS1_21CollectiveEpilogueFwdINS6_IJSA_SA_SB_EEES9_SE_SG_Li256ELb1ELb0ELb0ELb0EEENS1_36VarlenDynamicPersistentTileSchedulerILi128ELi96ELi256ELi32ELb0ELb0ELb1ELb1ELb0ELb1EEEEEEEEEvNT_6ParamsE --------------------------
	.section	.nv.info._ZN7cutlass13device_kernelIN5flash11enable_sm90INS1_16FlashAttnFwdSm90INS1_25CollectiveMainloopFwdSm90ILi2EN4cute5tupleIJNS5_1CILi1EEES8_S8_EEENS6_IJNS7_ILi128EEENS7_ILi96EEENS7_ILi192EEEEEELi128ENS_6half_tEfNS_4arch4Sm90ELb0ELb1ELb1ELb1ELb0ELb1ELb0ELb1ELb1ELb0ELb0ELb0EEENS1_21CollectiveEpilogueFwdINS6_IJSA_SA_SB_EEES9_SE_SG_Li256ELb1ELb0ELb0ELb0EEENS1_36VarlenDynamicPersistentTileSchedulerILi128ELi96ELi256ELi32ELb0ELb0ELb1ELb1ELb0ELb1EEEEEEEEEvNT_6ParamsE,"",@"SHT_CUDA_INFO"
	.sectionflags	@""
	.align	4


	//----- nvinfo : EIATTR_CUDA_API_VERSION
	.align		4
        /*0000*/ 	.byte	0x04, 0x37
        /*0002*/ 	.short	(.L_491 - .L_490)
.L_490:
        /*0004*/ 	.word	0x00000082


	//----- nvinfo : EIATTR_KPARAM_INFO
	.align		4
.L_491:
        /*0008*/ 	.byte	0x04, 0x17
        /*000a*/ 	.short	(.L_493 - .L_492)
.L_492:
        /*000c*/ 	.word	0x00000000
        /*0010*/ 	.short	0x0000
        /*0012*/ 	.short	0x0070
        /*0014*/ 	.byte	0x00, 0xf0, 0x01, 0x28


	//----- nvinfo : EIATTR_SPARSE_MMA_MASK
	.align		4
.L_493:
        /*0018*/ 	.byte	0x03, 0x50
        /*001a*/ 	.short	0x0000


	//----- nvinfo : EIATTR_MAXREG_COUNT
	.align		4
        /*001c*/ 	.byte	0x03, 0x1b
        /*001e*/ 	.short	0x00a8


	//----- nvinfo : EIATTR_NUM_BARRIERS
	.align		4
        /*0020*/ 	.byte	0x02, 0x4c
        /*0022*/ 	.byte	0x10
	.zero		1


	//----- nvinfo : EIATTR_EXTERNS
	.align		4
        /*0024*/ 	.byte	0x04, 0x0f
        /*0026*/ 	.short	(.L_495 - .L_494)


	//   ....[0]....
	.align		4
.L_494:
        /*0028*/ 	.word	index@(__assertfail)


	//----- nvinfo : EIATTR_ANNOTATIONS
	.align		4
.L_495:
        /*002c*/ 	.byte	0x04, 0x55
        /*002e*/ 	.short	(.L_497 - .L_496)


	//   ....[0]....
.L_496:
        /* <DEDUP_REMOVED lines=66> */


	//----- nvinfo : EIATTR_MERCURY_ISA_VERSION
	.align		4
.L_497:
        /*0440*/ 	.byte	0x03, 0x5f
        /*0442*/ 	.short	0x0101


	//----- nvinfo : EIATTR_UNUSED_LOAD_BYTE_OFFSET
	.align		4
        /*0444*/ 	.byte	0x04, 0x44
        /*0446*/ 	.short	(.L_499 - .L_498)


	//   ....[0]....
.L_498:
        /*0448*/ 	.word	0x00000ab0
        /*044c*/ 	.word	0x0000fff0


	//   ....[1]....
        /*0450*/ 	.word	0x0001f5c0
        /*0454*/ 	.word	0x0000fff0


	//----- nvinfo : EIATTR_INT_WARP_WIDE_INSTR_OFFSETS
	.align		4
.L_499:
        /*0458*/ 	.byte	0x04, 0x31
        /*045a*/ 	.short	(.L_501 - .L_500)


	//   ....[0]....
.L_500:
        /*045c*/ 	.word	0x000001c0


	//   ....[1]....
        /*0460*/ 	.word	0x00000200


	//   ....[2]....
        /*0464*/ 	.word	0x00000270


	//   ....[3]....
        /*0468*/ 	.word	0x00023d00


	//   ....[4]....
        /*046c*/ 	.word	0x00023da0


	//   ....[5]....
        /*0470*/ 	.word	0x000242a0


	//   ....[6]....
        /*0474*/ 	.word	0x000242e0


	//   ....[7]....
        /*0478*/ 	.word	0x00024440


	//   ....[8]....
        /*047c*/ 	.word	0x00024530


	//   ....[9]....
        /*0480*/ 	.word	0x00026910


	//   ....[10]....
        /*0484*/ 	.word	0x000269b0


	//----- nvinfo : EIATTR_COOP_GROUP_MASK_REGIDS
	.align		4
.L_501:
        /*0488*/ 	.byte	0x04, 0x29
        /*048a*/ 	.short	(.L_503 - .L_502)


	//   ....[0]....
.L_502:
        /*048c*/ 	.word	0xffffffff


	//   ....[1]....
        /*0490*/ 	.word	0xffffffff


	//   ....[2]....
        /*0494*/ 	.word	0xffffffff


	//   ....[3]....
        /*0498*/ 	.word	0xffffffff


	//   ....[4]....
        /*049c*/ 	.word	0xffffffff


	//   ....[5]....
        /*04a0*/ 	.word	0xffffffff


	//   ....[6]....
        /*04a4*/ 	.word	0xffffffff


	//   ....[7]....
        /*04a8*/ 	.word	0xffffffff


	//   ....[8]....
        /*04ac*/ 	.word	0xffffffff


	//   ....[9]....
        /*04b0*/ 	.word	0xffffffff


	//   ....[10]....
        /*04b4*/ 	.word	0xffffffff


	//   ....[11]....
        /*04b8*/ 	.word	0xffffffff


	//   ....[12]....
        /*04bc*/ 	.word	0xffffffff


	//   ....[13]....
        /*04c0*/ 	.word	0xffffffff


	//   ....[14]....
        /*04c4*/ 	.word	0xffffffff


	//   ....[15]....
        /*04c8*/ 	.word	0xffffffff


	//   ....[16]....
        /*04cc*/ 	.word	0xffffffff


	//   ....[17]....
        /*04d0*/ 	.word	0xffffffff


	//   ....[18]....
        /*04d4*/ 	.word	0xffffffff


	//   ....[19]....
        /*04d8*/ 	.word	0xffffffff


	//   ....[20]....
        /*04dc*/ 	.word	0xffffffff


	//   ....[21]....
        /*04e0*/ 	.word	0xffffffff


	//   ....[22]....
        /*04e4*/ 	.word	0xffffffff


	//   ....[23]....
        /*04e8*/ 	.word	0xffffffff


	//   ....[24]....
        /*04ec*/ 	.word	0xffffffff


	//   ....[25]....
        /*04f0*/ 	.word	0xffffffff


	//   ....[26]....
        /*04f4*/ 	.word	0xffffffff


	//   ....[27]....
        /*04f8*/ 	.word	0xffffffff


	//   ....[28]....
        /*04fc*/ 	.word	0xffffffff


	//   ....[29]....
        /*0500*/ 	.word	0xffffffff


	//   ....[30]....
        /*0504*/ 	.word	0xffffffff


	//   ....[31]....
        /*0508*/ 	.word	0xffffffff


	//   ....[32]....
        /*050c*/ 	.word	0xffffffff


	//   ....[33]....
        /*0510*/ 	.word	0xffffffff


	//   ....[34]....
        /*0514*/ 	.word	0xffffffff


	//   ....[35]....
        /*0518*/ 	.word	0xffffffff


	//   ....[36]....
        /*051c*/ 	.word	0xffffffff


	//   ....[37]....
        /*0520*/ 	.word	0xffffffff


	//   ....[38]....
        /*0524*/ 	.word	0xffffffff


	//   ....[39]....
        /*0528*/ 	.word	0xffffffff


	//   ....[40]....
        /*052c*/ 	.word	0xffffffff


	//   ....[41]....
        /*0530*/ 	.word	0xffffffff


	//   ....[42]....
        /*0534*/ 	.word	0xffffffff


	//   ....[43]....
        /*0538*/ 	.word	0xffffffff


	//   ....[44]....
        /*053c*/ 	.word	0xffffffff


	//   ....[45]....
        /*0540*/ 	.word	0xffffffff


	//   ....[46]....
        /*0544*/ 	.word	0xffffffff


	//   ....[47]....
        /*0548*/ 	.word	0xffffffff


	//   ....[48]....
        /*054c*/ 	.word	0xffffffff


	//   ....[49]....
        /*0550*/ 	.word	0xffffffff


	//   ....[50]....
        /*0554*/ 	.word	0xffffffff


	//   ....[51]....
        /*0558*/ 	.word	0xffffffff


	//   ....[52]....
        /*055c*/ 	.word	0xffffffff


	//   ....[53]....
        /*0560*/ 	.word	0xffffffff


	//   ....[54]....
        /*0564*/ 	.word	0xffffffff


	//   ....[55]....
        /*0568*/ 	.word	0xffffffff


	//   ....[56]....
        /*056c*/ 	.word	0xffffffff


	//   ....[57]....
        /*0570*/ 	.word	0xffffffff


	//   ....[58]....
        /*0574*/ 	.word	0xffffffff


	//   ....[59]....
        /*0578*/ 	.word	0xffffffff


	//   ....[60]....
        /*057c*/ 	.word	0xffffffff


	//   ....[61]....
        /*0580*/ 	.word	0xffffffff


	//   ....[62]....
        /*0584*/ 	.word	0x0500000f


	//   ....[63]....
        /*0588*/ 	.word	0x0500000f


	//   ....[64]....
        /*058c*/ 	.word	0x0500000f


	//   ....[65]....
        /*0590*/ 	.word	0x0500000f


	//   ....[66]....
        /*0594*/ 	.word	0x0500000f


	//   ....[67]....
        /*0598*/ 	.word	0x0500000f


	//   ....[68]....
        /*059c*/ 	.word	0x0500000f


	//   ....[69]....
        /*05a0*/ 	.word	0x0500000f


	//   ....[70]....
        /*05a4*/ 	.word	0x0500000f


	//   ....[71]....
        /*05a8*/ 	.word	0x0500000f


	//   ....[72]....
        /*05ac*/ 	.word	0x0500000f


	//   ....[73]....
        /*05b0*/ 	.word	0x0500000f


	//   ....[74]....
        /*05b4*/ 	.word	0x0500000f


	//   ....[75]....
        /*05b8*/ 	.word	0x0500000f


	//   ....[76]....
        /*05bc*/ 	.word	0x0500000f


	//   ....[77]....
        /*05c0*/ 	.word	0x0500000f


	//   ....[78]....
        /*05c4*/ 	.word	0x0500000f


	//   ....[79]....
        /*05c8*/ 	.word	0x0500000f


	//   ....[80]....
        /*05cc*/ 	.word	0x0500000f


	//   ....[81]....
        /*05d0*/ 	.word	0x0500000f


	//   ....[82]....
        /*05d4*/ 	.word	0x0500000f


	//   ....[83]....
        /*05d8*/ 	.word	0x0500000f


	//   ....[84]....
        /*05dc*/ 	.word	0x0500000f


	//   ....[85]....
        /*05e0*/ 	.word	0x0500000f


	//   ....[86]....
        /*05e4*/ 	.word	0x0500000f


	//   ....[87]....
        /*05e8*/ 	.word	0x0500000f


	//   ....[88]....
        /*05ec*/ 	.word	0x0500000f


	//   ....[89]....
        /*05f0*/ 	.word	0x0500000f


	//   ....[90]....
        /*05f4*/ 	.word	0x0500000f


	//   ....[91]....
        /*05f8*/ 	.word	0x0500000f


	//   ....[92]....
        /*05fc*/ 	.word	0x0500000f


	//   ....[93]....
        /*0600*/ 	.word	0x0500000f


	//   ....[94]....
        /*0604*/ 	.word	0x0500000f


	//   ....[95]....
        /*0608*/ 	.word	0x0500000f


	//   ....[96]....
        /*060c*/ 	.word	0x0500000f


	//   ....[97]....
        /*0610*/ 	.word	0x0500000f


	//----- nvinfo : EIATTR_COOP_GROUP_INSTR_OFFSETS
	.align		4
.L_503:
        /*0614*/ 	.byte	0x04, 0x28
        /*0616*/ 	.short	(.L_505 - .L_504)


	//   ....[0]....
.L_504:
        /*0618*/ 	.word	0x00000060


	//   ....[1]....
        /*061c*/ 	.word	0x000001d0


	//   ....[2]....
        /*0620*/ 	.word	0x00000220


	//   ....[3]....
        /*0624*/ 	.word	0x00000450


	//   ....[4]....
        /*0628*/ 	.word	0x000005b0


	//   ....[5]....
        /*062c*/ 	.word	0x000006d0


	//   ....[6]....
        /*0630*/ 	.word	0x00000830


	//   ....[7]....
        /*0634*/ 	.word	0x0000adb0


	//   ....[8]....
        /*0638*/ 	.word	0x00013cc0


	//   ....[9]....
        /*063c*/ 	.word	0x00013dc0


	//   ....[10]....
        /*0640*/ 	.word	0x000143d0


	//   ....[11]....
        /*0644*/ 	.word	0x00014460


	//   ....[12]....
        /*0648*/ 	.word	0x00017840


	//   ....[13]....
        /*064c*/ 	.word	0x000178f0


	//   ....[14]....
        /*0650*/ 	.word	0x00017e40


	//   ....[15]....
        /*0654*/ 	.word	0x00017ee0


	//   ....[16]....
        /*0658*/ 	.word	0x0001a0e0


	//   ....[17]....
        /*065c*/ 	.word	0x0001a110


	//   ....[18]....
        /*0660*/ 	.word	0x0001a550


	//   ....[19]....
        /*0664*/ 	.word	0x0001a5d0


	//   ....[20]....
        /*0668*/ 	.word	0x0001d7c0


	//   ....[21]....
        /*066c*/ 	.word	0x0001d860


	//   ....[22]....
        /*0670*/ 	.word	0x0001dd90


	//   ....[23]....
        /*0674*/ 	.word	0x0001de20


	//   ....[24]....
        /*0678*/ 	.word	0x0001ecf0


	//   ....[25]....
        /*067c*/ 	.word	0x0001ed40


	//   ....[26]....
        /*0680*/ 	.word	0x0001ee30


	//   ....[27]....
        /*0684*/ 	.word	0x0001f050


	//   ....[28]....
        /*0688*/ 	.word	0x000214a0


	//   ....[29]....
        /*068c*/ 	.word	0x00021630


	//   ....[30]....
        /*0690*/ 	.word	0x00021660


	//   ....[31]....
        /*0694*/ 	.word	0x000216a0


	//   ....[32]....
        /*0698*/ 	.word	0x00021700


	//   ....[33]....
        /*069c*/ 	.word	0x00021760


	//   ....[34]....
        /*06a0*/ 	.word	0x000217b0


	//   ....[35]....
        /*06a4*/ 	.word	0x00021970


	//   ....[36]....
        /*06a8*/ 	.word	0x000219d0


	//   ....[37]....
        /*06ac*/ 	.word	0x00021a10


	//   ....[38]....
        /*06b0*/ 	.word	0x00021a50


	//   ....[39]....
        /*06b4*/ 	.word	0x00021a80


	//   ....[40]....
        /*06b8*/ 	.word	0x00021ab0


	//   ....[41]....
        /*06bc*/ 	.word	0x00021b50


	//   ....[42]....
        /*06c0*/ 	.word	0x00021bb0


	//   ....[43]....
        /*06c4*/ 	.word	0x00021c40


	//   ....[44]....
        /*06c8*/ 	.word	0x00026df0


	//   ....[45]....
        /*06cc*/ 	.word	0x00026e00


	//   ....[46]....
        /*06d0*/ 	.word	0x00026f20


	//   ....[47]....
        /*06d4*/ 	.word	0x00026f80


	//   ....[48]....
        /*06d8*/ 	.word	0x00026fc0


	//   ....[49]....
        /*06dc*/ 	.word	0x00027000


	//   ....[50]....
        /*06e0*/ 	.word	0x00027030


	//   ....[51]....
        /*06e4*/ 	.word	0x00027060


	//   ....[52]....
        /*06e8*/ 	.word	0x00027200


	//   ....[53]....
        /*06ec*/ 	.word	0x00027260


	//   ....[54]....
        /*06f0*/ 	.word	0x000272a0


	//   ....[55]....
        /*06f4*/ 	.word	0x000272e0


	//   ....[56]....
        /*06f8*/ 	.word	0x00027310


	//   ....[57]....
        /*06fc*/ 	.word	0x00027340


	//   ....[58]....
        /*0700*/ 	.word	0x00027400


	//   ....[59]....
        /*0704*/ 	.word	0x00027420


	//   ....[60]....
        /*0708*/ 	.word	0x00027490


	//   ....[61]....
        /*070c*/ 	.word	0x00027b30


	//   ....[62]....
        /*0710*/ 	.word	0x00027f70


	//   ....[63]....
        /*0714*/ 	.word	0x00028010


	//   ....[64]....
        /*0718*/ 	.word	0x000280b0


	//   ....[65]....
        /*071c*/ 	.word	0x00028150


	//   ....[66]....
        /*0720*/ 	.word	0x000281f0


	//   ....[67]....
        /*0724*/ 	.word	0x00028290


	//   ....[68]....
        /*0728*/ 	.word	0x00028330


	//   ....[69]....
        /*072c*/ 	.word	0x000283d0


	//   ....[70]....
        /*0730*/ 	.word	0x000284c0


	//   ....[71]....
        /*0734*/ 	.word	0x00028560


	//   ....[72]....
        /*0738*/ 	.word	0x00028600


	//   ....[73]....
        /*073c*/ 	.word	0x000286a0


	//   ....[74]....
        /*0740*/ 	.word	0x00028740


	//   ....[75]....
        /*0744*/ 	.word	0x000287e0


	//   ....[76]....
        /*0748*/ 	.word	0x00028880


	//   ....[77]....
        /*074c*/ 	.word	0x00028920


	//   ....[78]....
        /*0750*/ 	.word	0x00028cc0


	//   ....[79]....
        /*0754*/ 	.word	0x00028fa0


	//   ....[80]....
        /*0758*/ 	.word	0x000293c0


	//   ....[81]....
        /*075c*/ 	.word	0x00029450


	//   ....[82]....
        /*0760*/ 	.word	0x000294f0


	//   ....[83]....
        /*0764*/ 	.word	0x000295a0


	//   ....[84]....
        /*0768*/ 	.word	0x00029620


	//   ....[85]....
        /*076c*/ 	.word	0x000296a0


	//   ....[86]....
        /*0770*/ 	.word	0x00029720


	//   ....[87]....
        /*0774*/ 	.word	0x000297a0


	//   ....[88]....
        /*0778*/ 	.word	0x00029830


	//   ....[89]....
        /*077c*/ 	.word	0x000298e0


	//   ....[90]....
        /*0780*/ 	.word	0x00029960


	//   ....[91]....
        /*0784*/ 	.word	0x000299e0


	//   ....[92]....
        /*0788*/ 	.word	0x00029a60


	//   ....[93]....
        /*078c*/ 	.word	0x00029ae0


	//   ....[94]....
        /*0790*/ 	.word	0x00029b50


	//   ....[95]....
        /*0794*/ 	.word	0x00029bf0


	//   ....[96]....
        /*0798*/ 	.word	0x00029c80


	//   ....[97]....
        /*079c*/ 	.word	0x00029db0


	//----- nvinfo : EIATTR_REG_RECONFIG
	.align		4
.L_505:
        /*07a0*/ 	.byte	0x01, 0x54
	.zero		2


	//----- nvinfo : EIATTR_SYSCALL_OFFSETS
	.align		4
        /*07a4*/ 	.byte	0x04, 0x46
        /*07a6*/ 	.short	(.L_507 - .L_506)


	//   ....[0]....
.L_506:
        /*07a8*/ 	.word	0x00001c50


	//   ....[1]....
        /*07ac*/ 	.word	0x00001da0


	//   ....[2]....
        /*07b0*/ 	.word	0x0000af50


	//   ....[3]....
        /*07b4*/ 	.word	0x0000b3f0


	//   ....[4]....
        /*07b8*/ 	.word	0x00023f30


	//   ....[5]....
        /*07bc*/ 	.word	0x00024070


	//   ....[6]....
        /*07c0*/ 	.word	0x00024170


	//----- nvinfo : EIATTR_MBARRIER_INSTR_OFFSETS
	.align		4
.L_507:
        /*07c4*/ 	.byte	0x04, 0x39
        /*07c6*/ 	.short	(.L_509 - .L_508)


	//   ....[0]....
.L_508:
        /*07c8*/ 	.word	0x00000300
        /*07cc*/ 	.word	0x000000ff
        /*07d0*/ 	.word	0x0002a800
        /*07d4*/ 	.short	0x0100
        /*07d6*/ 	.byte	0x08
	.zero		1


	//   ....[1]....
        /*07d8*/ 	.word	0x00000310
        /*07dc*/ 	.word	0x000000ff
        /*07e0*/ 	.word	0x0002a820
        /*07e4*/ 	.short	0x0100
        /*07e6*/ 	.byte	0x08
	.zero		1


	//   ....[2]....
        /*07e8*/ 	.word	0x00000400
        /*07ec*/ 	.word	0x000000ff
        /*07f0*/ 	.word	0x0002a830
        /*07f4*/ 	.short	0x0100
        /*07f6*/ 	.byte	0x08
	.zero		1


	//   ....[3]....
        /*07f8*/ 	.word	0x00000410
        /*07fc*/ 	.word	0x000000ff
        /*0800*/ 	.word	0x0002a840
        /*0804*/ 	.short	0x0100
        /*0806*/ 	.byte	0x08
	.zero		1


	//   ....[4]....
        /*0808*/ 	.word	0x00000420
        /*080c*/ 	.word	0x000000ff
        /*0810*/ 	.word	0x0002a838
        /*0814*/ 	.short	0x0100
        /*0816*/ 	.byte	0x08
	.zero		1


	//   ....[5]....
        /*0818*/ 	.word	0x00000430
        /*081c*/ 	.word	0x000000ff
        /*0820*/ 	.word	0x0002a848
        /*0824*/ 	.short	0x0100
        /*0826*/ 	.byte	0x08
	.zero		1


	//   ....[6]....
        /*0828*/ 	.word	0x00000560
        /*082c*/ 	.word	0x000000ff
        /*0830*/ 	.word	0x0002a850
        /*0834*/ 	.short	0x0100
        /*0836*/ 	.byte	0x08
	.zero		1


	//   ....[7]....
        /*0838*/ 	.word	0x00000570
        /*083c*/ 	.word	0x000000ff
        /*0840*/ 	.word	0x0002a860
        /*0844*/ 	.short	0x0100
        /*0846*/ 	.byte	0x08
	.zero		1


	//   ....[8]....
        /*0848*/ 	.word	0x00000580
        /*084c*/ 	.word	0x000000ff
        /*0850*/ 	.word	0x0002a858
        /*0854*/ 	.short	0x0100
        /*0856*/ 	.byte	0x08
	.zero		1


	//   ....[9]....
        /*0858*/ 	.word	0x00000590
        /*085c*/ 	.word	0x000000ff
        /*0860*/ 	.word	0x0002a868
        /*0864*/ 	.short	0x0100
        /*0866*/ 	.byte	0x08
	.zero		1


	//   ....[10]....
        /*0868*/ 	.word	0x00000680
        /*086c*/ 	.word	0x000000ff
        /*0870*/ 	.word	0x0002a870
        /*0874*/ 	.short	0x0100
        /*0876*/ 	.byte	0x06
	.zero		1


	//   ....[11]....
        /*0878*/ 	.word	0x00000690
        /*087c*/ 	.word	0x000000ff
        /*0880*/ 	.word	0x0002a880
        /*0884*/ 	.short	0x0100
        /*0886*/ 	.byte	0x06
	.zero		1


	//   ....[12]....
        /*0888*/ 	.word	0x000006a0
        /*088c*/ 	.word	0x000000ff
        /*0890*/ 	.word	0x0002a878
        /*0894*/ 	.short	0x0100
        /*0896*/ 	.byte	0x06
	.zero		1


	//   ....[13]....
        /*0898*/ 	.word	0x000006b0
        /*089c*/ 	.word	0x000000ff
        /*08a0*/ 	.word	0x0002a888
        /*08a4*/ 	.short	0x0100
        /*08a6*/ 	.byte	0x06
	.zero		1


	//   ....[14]....
        /*08a8*/ 	.word	0x000007e0
        /*08ac*/ 	.word	0x000000ff
        /*08b0*/ 	.word	0x0002a890
        /*08b4*/ 	.short	0x0100
        /*08b6*/ 	.byte	0x08
	.zero		1


	//   ....[15]....
        /*08b8*/ 	.word	0x000007f0
        /*08bc*/ 	.word	0x000000ff
        /*08c0*/ 	.word	0x0002a8a0
        /*08c4*/ 	.short	0x0100
        /*08c6*/ 	.byte	0x08
	.zero		1


	//   ....[16]....
        /*08c8*/ 	.word	0x00000800
        /*08cc*/ 	.word	0x000000ff
        /*08d0*/ 	.word	0x0002a898
        /*08d4*/ 	.short	0x0100
        /*08d6*/ 	.byte	0x08
	.zero		1


	//   ....[17]....
        /*08d8*/ 	.word	0x00000810
        /*08dc*/ 	.word	0x000000ff
        /*08e0*/ 	.word	0x0002a8a8
        /*08e4*/ 	.short	0x0100
        /*08e6*/ 	.byte	0x08
	.zero		1


	//   ....[18]....
        /*08e8*/ 	.word	0x00000940
        /*08ec*/ 	.word	0x000000ff
        /*08f0*/ 	.word	0x0002a8b0
        /*08f4*/ 	.short	0x0100
        /*08f6*/ 	.byte	0x08
	.zero		1


	//   ....[19]....
        /*08f8*/ 	.word	0x00000950
        /*08fc*/ 	.word	0x000000ff
        /*0900*/ 	.word	0x0002a8c0
        /*0904*/ 	.short	0x0100
        /*0906*/ 	.byte	0x08
	.zero		1


	//   ....[20]....
        /*0908*/ 	.word	0x00000960
        /*090c*/ 	.word	0x000000ff
        /*0910*/ 	.word	0x0002a8b8
        /*0914*/ 	.short	0x0100
        /*0916*/ 	.byte	0x08
	.zero		1


	//   ....[21]....
        /*0918*/ 	.word	0x00000970
        /*091c*/ 	.word	0x000000ff
        /*0920*/ 	.word	0x0002a8c8
        /*0924*/ 	.short	0x0100
        /*0926*/ 	.byte	0x08
	.zero		1


	//   ....[22]....
        /*0928*/ 	.word	0x00003a00
        /*092c*/ 	.word	0x00000004
        /*0930*/ 	.word	0x0002a890
        /*0934*/ 	.short	0x010a
        /*0936*/ 	.byte	0x3f
	.zero		1


	//   ....[23]....
        /*0938*/ 	.word	0x00006dc0
        /*093c*/ 	.word	0x00000004
        /*0940*/ 	.word	0x0002a890
        /*0944*/ 	.short	0x010a
        /*0946*/ 	.byte	0x3f
	.zero		1


	//   ....[24]....
        /*0948*/ 	.word	0x00009e20
        /*094c*/ 	.word	0x00000004
        /*0950*/ 	.word	0x0002a890
        /*0954*/ 	.short	0x010a
        /*0956*/ 	.byte	0x3f
	.zero		1


	//   ....[25]....
        /*0958*/ 	.word	0x0000a210
        /*095c*/ 	.word	0x00000020
        /*0960*/ 	.word	0x00000000
        /*0964*/ 	.short	0x0101
        /*0966*/ 	.byte	0x3f
	.zero		1


	//   ....[26]....
        /*0968*/ 	.word	0x0000a250
        /*096c*/ 	.word	0x00000004
        /*0970*/ 	.word	0x0002a8b0
        /*0974*/ 	.short	0x010a
        /*0976*/ 	.byte	0x3f
	.zero		1


	//   ....[27]....
        /*0978*/ 	.word	0x0000a720
        /*097c*/ 	.word	0x00000004
        /*0980*/ 	.word	0x00000000
        /*0984*/ 	.short	0x0101
        /*0986*/ 	.byte	0x3f
	.zero		1


	//   ....[28]....
        /*0988*/ 	.word	0x0000afd0
        /*098c*/ 	.word	0x00000012
        /*0990*/ 	.word	0x0002a800
        /*0994*/ 	.short	0x010a
        /*0996*/ 	.byte	0x3f
	.zero		1


	//   ....[29]....
        /*0998*/ 	.word	0x0000b020
        /*099c*/ 	.word	0x00000012
        /*09a0*/ 	.word	0x0002a800
        /*09a4*/ 	.short	0x010a
        /*09a6*/ 	.byte	0x3f
	.zero		1


	//   ....[30]....
        /*09a8*/ 	.word	0x0000c3d0
        /*09ac*/ 	.word	0x00000012
        /*09b0*/ 	.word	0x0002a800
        /*09b4*/ 	.short	0x010a
        /*09b6*/ 	.byte	0x3f
	.zero		1


	//   ....[31]....
        /*09b8*/ 	.word	0x0000f560
        /*09bc*/ 	.word	0x00000012
        /*09c0*/ 	.word	0x0002a800
        /*09c4*/ 	.short	0x010a
        /*09c6*/ 	.byte	0x3f
	.zero		1


	//   ....[32]....
        /*09c8*/ 	.word	0x00011d70
        /*09cc*/ 	.word	0x00000004
        /*09d0*/ 	.word	0x0002a830
        /*09d4*/ 	.short	0x010a
        /*09d6*/ 	.byte	0x3f
	.zero		1


	//   ....[33]....
        /*09d8*/ 	.word	0x00011de0
        /*09dc*/ 	.word	0x00000004
        /*09e0*/ 	.word	0x0002a830
        /*09e4*/ 	.short	0x010a
        /*09e6*/ 	.byte	0x3f
	.zero		1


	//   ....[34]....
        /*09e8*/ 	.word	0x00012790
        /*09ec*/ 	.word	0x00000004
        /*09f0*/ 	.word	0x00000000
        /*09f4*/ 	.short	0x0101
        /*09f6*/ 	.byte	0x3f
	.zero		1


	//   ....[35]....
        /*09f8*/ 	.word	0x00015210
        /*09fc*/ 	.word	0x000000c0
        /*0a00*/ 	.word	0x0002a830
        /*0a04*/ 	.short	0x010a
        /*0a06*/ 	.byte	0x3f
	.zero		1


	//   ....[36]....
        /*0a08*/ 	.word	0x00015280
        /*0a0c*/ 	.word	0x000000c0
        /*0a10*/ 	.word	0x0002a830
        /*0a14*/ 	.short	0x010a
        /*0a16*/ 	.byte	0x3f
	.zero		1


	//   ....[37]....
        /*0a18*/ 	.word	0x00015e00
        /*0a1c*/ 	.word	0x0000000c
        /*0a20*/ 	.word	0x0002a850
        /*0a24*/ 	.short	0x010a
        /*0a26*/ 	.byte	0x3f
	.zero		1


	//   ....[38]....
        /*0a28*/ 	.word	0x00015ea0
        /*0a2c*/ 	.word	0x0000000c
        /*0a30*/ 	.word	0x0002a850
        /*0a34*/ 	.short	0x010a
        /*0a36*/ 	.byte	0x3f
	.zero		1


	//   ....[39]....
        /*0a38*/ 	.word	0x00016830
        /*0a3c*/ 	.word	0x000000c0
        /*0a40*/ 	.word	0x00000000
        /*0a44*/ 	.short	0x0101
        /*0a46*/ 	.byte	0x3f
	.zero		1


	//   ....[40]....
        /*0a48*/ 	.word	0x00017fa0
        /*0a4c*/ 	.word	0x00000071
        /*0a50*/ 	.word	0x00000000
        /*0a54*/ 	.short	0x0101
        /*0a56*/ 	.byte	0x3f
	.zero		1


	//   ....[41]....
        /*0a58*/ 	.word	0x00018b60
        /*0a5c*/ 	.word	0x0000000a
        /*0a60*/ 	.word	0x0002a830
        /*0a64*/ 	.short	0x010a
        /*0a66*/ 	.byte	0x3f
	.zero		1


	//   ....[42]....
        /*0a68*/ 	.word	0x00018bd0
        /*0a6c*/ 	.word	0x0000000a
        /*0a70*/ 	.word	0x0002a830
        /*0a74*/ 	.short	0x010a
        /*0a76*/ 	.byte	0x3f
	.zero		1


	//   ....[43]....
        /*0a78*/ 	.word	0x00019750
        /*0a7c*/ 	.word	0x00000014
        /*0a80*/ 	.word	0x0002a850
        /*0a84*/ 	.short	0x010a
        /*0a86*/ 	.byte	0x3f
	.zero		1


	//   ....[44]....
        /*0a88*/ 	.word	0x000197a0
        /*0a8c*/ 	.word	0x00000014
        /*0a90*/ 	.word	0x0002a850
        /*0a94*/ 	.short	0x010a
        /*0a96*/ 	.byte	0x3f
	.zero		1


	//   ....[45]....
        /*0a98*/ 	.word	0x0001ab50
        /*0a9c*/ 	.word	0x0000000d
        /*0aa0*/ 	.word	0x00000000
        /*0aa4*/ 	.short	0x0101
        /*0aa6*/ 	.byte	0x3f
	.zero		1


	//   ....[46]....
        /*0aa8*/ 	.word	0x0001ac10
        /*0aac*/ 	.word	0x0000000f
        /*0ab0*/ 	.word	0x00000000
        /*0ab4*/ 	.short	0x0101
        /*0ab6*/ 	.byte	0x3f
	.zero		1


	//   ....[47]....
        /*0ab8*/ 	.word	0x0001b170
        /*0abc*/ 	.word	0x0000000f
        /*0ac0*/ 	.word	0x0002a830
        /*0ac4*/ 	.short	0x010a
        /*0ac6*/ 	.byte	0x3f
	.zero		1


	//   ....[48]....
        /*0ac8*/ 	.word	0x0001b1e0
        /*0acc*/ 	.word	0x0000000f
        /*0ad0*/ 	.word	0x0002a830
        /*0ad4*/ 	.short	0x010a
        /*0ad6*/ 	.byte	0x3f
	.zero		1


	//   ....[49]....
        /*0ad8*/ 	.word	0x0001bd60
        /*0adc*/ 	.word	0x0000000a
        /*0ae0*/ 	.word	0x0002a850
        /*0ae4*/ 	.short	0x010a
        /*0ae6*/ 	.byte	0x3f
	.zero		1


	//   ....[50]....
        /*0ae8*/ 	.word	0x0001be00
        /*0aec*/ 	.word	0x0000000a
        /*0af0*/ 	.word	0x0002a850
        /*0af4*/ 	.short	0x010a
        /*0af6*/ 	.byte	0x3f
	.zero		1


	//   ....[51]....
        /*0af8*/ 	.word	0x0001c730
        /*0afc*/ 	.word	0x00000006
        /*0b00*/ 	.word	0x00000000
        /*0b04*/ 	.short	0x0101
        /*0b06*/ 	.byte	0x3f
	.zero		1


	//   ....[52]....
        /*0b08*/ 	.word	0x0001e280
        /*0b0c*/ 	.word	0x0000006d
        /*0b10*/ 	.word	0x00000000
        /*0b14*/ 	.short	0x0101
        /*0b16*/ 	.byte	0x3f
	.zero		1


	//   ....[53]....
        /*0b18*/ 	.word	0x0001ebe0
        /*0b1c*/ 	.word	0x0000000d
        /*0b20*/ 	.word	0x0002a850
        /*0b24*/ 	.short	0x010a
        /*0b26*/ 	.byte	0x3f
	.zero		1


	//   ....[54]....
        /*0b28*/ 	.word	0x0001ec80
        /*0b2c*/ 	.word	0x0000000d
        /*0b30*/ 	.word	0x0002a850
        /*0b34*/ 	.short	0x010a
        /*0b36*/ 	.byte	0x3f
	.zero		1


	//   ....[55]....
        /*0b38*/ 	.word	0x0001f150
        /*0b3c*/ 	.word	0x0000000c
        /*0b40*/ 	.word	0x00000000
        /*0b44*/ 	.short	0x0101
        /*0b46*/ 	.byte	0x3f
	.zero		1


	//   ....[56]....
        /*0b48*/ 	.word	0x00020400
        /*0b4c*/ 	.word	0x00000000
        /*0b50*/ 	.word	0x00000000
        /*0b54*/ 	.short	0x0101
        /*0b56*/ 	.byte	0x3f
	.zero		1


	//   ....[57]....
        /*0b58*/ 	.word	0x00022d60
        /*0b5c*/ 	.word	0x0000000b
        /*0b60*/ 	.word	0x0002a820
        /*0b64*/ 	.short	0x010a
        /*0b66*/ 	.byte	0x3f
	.zero		1


	//   ....[58]....
        /*0b68*/ 	.word	0x00022df0
        /*0b6c*/ 	.word	0x00000008
        /*0b70*/ 	.word	0x0002a8a0
        /*0b74*/ 	.short	0x010a
        /*0b76*/ 	.byte	0x3f
	.zero		1


	//   ....[59]....
        /*0b78*/ 	.word	0x00023080
        /*0b7c*/ 	.word	0x00000008
        /*0b80*/ 	.word	0x0002a8c0
        /*0b84*/ 	.short	0x010a
        /*0b86*/ 	.byte	0x3f
	.zero		1


	//   ....[60]....
        /*0b88*/ 	.word	0x000233c0
        /*0b8c*/ 	.word	0x00000008
        /*0b90*/ 	.word	0x0002a8a0
        /*0b94*/ 	.short	0x010a
        /*0b96*/ 	.byte	0x3f
	.zero		1


	//   ....[61]....
        /*0b98*/ 	.word	0x00023640
        /*0b9c*/ 	.word	0x00000008
        /*0ba0*/ 	.word	0x0002a8c0
        /*0ba4*/ 	.short	0x010a
        /*0ba6*/ 	.byte	0x3f
	.zero		1


	//   ....[62]....
        /*0ba8*/ 	.word	0x00024870
        /*0bac*/ 	.word	0x00000007
        /*0bb0*/ 	.word	0x0002a840
        /*0bb4*/ 	.short	0x010a
        /*0bb6*/ 	.byte	0x3f
	.zero		1


	//   ....[63]....
        /*0bb8*/ 	.word	0x00024e20
        /*0bbc*/ 	.word	0x0000000a
        /*0bc0*/ 	.word	0x0002a820
        /*0bc4*/ 	.short	0x010a
        /*0bc6*/ 	.byte	0x3f
	.zero		1


	//   ....[64]....
        /*0bc8*/ 	.word	0x00025170
        /*0bcc*/ 	.word	0x00000003
        /*0bd0*/ 	.word	0x0002a840
        /*0bd4*/ 	.short	0x010a
        /*0bd6*/ 	.byte	0x3f
	.zero		1


	//   ....[65]....
        /*0bd8*/ 	.word	0x00025470
        /*0bdc*/ 	.word	0x00000003
        /*0be0*/ 	.word	0x0002a860
        /*0be4*/ 	.short	0x010a
        /*0be6*/ 	.byte	0x3f
	.zero		1


	//   ....[66]....
        /*0be8*/ 	.word	0x00025a60
        /*0bec*/ 	.word	0x00000002
        /*0bf0*/ 	.word	0x0002a840
        /*0bf4*/ 	.short	0x010a
        /*0bf6*/ 	.byte	0x3f
	.zero		1


	//   ....[67]....
        /*0bf8*/ 	.word	0x00025d60
        /*0bfc*/ 	.word	0x00000002
        /*0c00*/ 	.word	0x0002a860
        /*0c04*/ 	.short	0x010a
        /*0c06*/ 	.byte	0x3f
	.zero		1


	//   ....[68]....
        /*0c08*/ 	.word	0x000262a0
        /*0c0c*/ 	.word	0x00000002
        /*0c10*/ 	.word	0x0002a840
        /*0c14*/ 	.short	0x010a
        /*0c16*/ 	.byte	0x3f
	.zero		1


	//   ....[69]....
        /*0c18*/ 	.word	0x00026590
        /*0c1c*/ 	.word	0x00000002
        /*0c20*/ 	.word	0x0002a860
        /*0c24*/ 	.short	0x010a
        /*0c26*/ 	.byte	0x3f
	.zero		1


	//   ....[70]....
        /*0c28*/ 	.word	0x00026a70
        /*0c2c*/ 	.word	0x00000003
        /*0c30*/ 	.word	0x0002a860
        /*0c34*/ 	.short	0x010a
        /*0c36*/ 	.byte	0x3f
	.zero		1


	//   ....[71]....
        /*0c38*/ 	.word	0x00027ab0
        /*0c3c*/ 	.word	0x00000000
        /*0c40*/ 	.word	0x0002a820
        /*0c44*/ 	.short	0x010a
        /*0c46*/ 	.byte	0x3f
	.zero		1


	//   ....[72]....
        /*0c48*/ 	.word	0x00027c60
        /*0c4c*/ 	.word	0x00000006
        /*0c50*/ 	.word	0x00000000
        /*0c54*/ 	.short	0x010a
        /*0c56*/ 	.byte	0x3f
	.zero		1


	//   ....[73]....
        /*0c58*/ 	.word	0x00027cd0
        /*0c5c*/ 	.word	0x00000007
        /*0c60*/ 	.word	0x00000000
        /*0c64*/ 	.short	0x010a
        /*0c66*/ 	.byte	0x3f
	.zero		1


	//   ....[74]....
        /*0c68*/ 	.word	0x00027d40
        /*0c6c*/ 	.word	0x00000004
        /*0c70*/ 	.word	0x00000000
        /*0c74*/ 	.short	0x010a
        /*0c76*/ 	.byte	0x3f
	.zero		1


	//   ....[75]....
        /*0c78*/ 	.word	0x00027d70
        /*0c7c*/ 	.word	0x00000003
        /*0c80*/ 	.word	0x00000000
        /*0c84*/ 	.short	0x010a
        /*0c86*/ 	.byte	0x3f
	.zero		1


	//   ....[76]....
        /*0c88*/ 	.word	0x00027dd0
        /*0c8c*/ 	.word	0x00000004
        /*0c90*/ 	.word	0x0002a890
        /*0c94*/ 	.short	0x010a
        /*0c96*/ 	.byte	0x3f
	.zero		1


	//   ....[77]....
        /*0c98*/ 	.word	0x00027e20
        /*0c9c*/ 	.word	0x00000004
        /*0ca0*/ 	.word	0x0002a890
        /*0ca4*/ 	.short	0x010a
        /*0ca6*/ 	.byte	0x3f
	.zero		1


	//   ....[78]....
        /*0ca8*/ 	.word	0x00027e70
        /*0cac*/ 	.word	0x00000004
        /*0cb0*/ 	.word	0x0002a890
        /*0cb4*/ 	.short	0x010a
        /*0cb6*/ 	.byte	0x3f
	.zero		1


	//   ....[79]....
        /*0cb8*/ 	.word	0x00027ec0
        /*0cbc*/ 	.word	0x00000004
        /*0cc0*/ 	.word	0x0002a8b0
        /*0cc4*/ 	.short	0x010a
        /*0cc6*/ 	.byte	0x3f
	.zero		1


	//   ....[80]....
        /*0cc8*/ 	.word	0x00028410
        /*0ccc*/ 	.word	0x00000012
        /*0cd0*/ 	.word	0x0002a800
        /*0cd4*/ 	.short	0x010a
        /*0cd6*/ 	.byte	0x3f
	.zero		1


	//   ....[81]....
        /*0cd8*/ 	.word	0x00028960
        /*0cdc*/ 	.word	0x00000012
        /*0ce0*/ 	.word	0x0002a800
        /*0ce4*/ 	.short	0x010a
        /*0ce6*/ 	.byte	0x3f
	.zero		1


	//   ....[82]....
        /*0ce8*/ 	.word	0x000289b0
        /*0cec*/ 	.word	0x00000004
        /*0cf0*/ 	.word	0x0002a830
        /*0cf4*/ 	.short	0x010a
        /*0cf6*/ 	.byte	0x3f
	.zero		1


	//   ....[83]....
        /*0cf8*/ 	.word	0x00028a00
        /*0cfc*/ 	.word	0x000000c0
        /*0d00*/ 	.word	0x0002a830
        /*0d04*/ 	.short	0x010a
        /*0d06*/ 	.byte	0x3f
	.zero		1


	//   ....[84]....
        /*0d08*/ 	.word	0x00028a50
        /*0d0c*/ 	.word	0x0000000c
        /*0d10*/ 	.word	0x0002a850
        /*0d14*/ 	.short	0x010a
        /*0d16*/ 	.byte	0x3f
	.zero		1


	//   ....[85]....
        /*0d18*/ 	.word	0x00028aa0
        /*0d1c*/ 	.word	0x0000000a
        /*0d20*/ 	.word	0x0002a830
        /*0d24*/ 	.short	0x010a
        /*0d26*/ 	.byte	0x3f
	.zero		1


	//   ....[86]....
        /*0d28*/ 	.word	0x00028af0
        /*0d2c*/ 	.word	0x00000014
        /*0d30*/ 	.word	0x0002a850
        /*0d34*/ 	.short	0x010a
        /*0d36*/ 	.byte	0x3f
	.zero		1


	//   ....[87]....
        /*0d38*/ 	.word	0x00028b40
        /*0d3c*/ 	.word	0x0000000f
        /*0d40*/ 	.word	0x0002a830
        /*0d44*/ 	.short	0x010a
        /*0d46*/ 	.byte	0x3f
	.zero		1


	//   ....[88]....
        /*0d48*/ 	.word	0x00028b90
        /*0d4c*/ 	.word	0x0000000a
        /*0d50*/ 	.word	0x0002a850
        /*0d54*/ 	.short	0x010a
        /*0d56*/ 	.byte	0x3f
	.zero		1


	//   ....[89]....
        /*0d58*/ 	.word	0x00028be0
        /*0d5c*/ 	.word	0x0000000d
        /*0d60*/ 	.word	0x0002a850
        /*0d64*/ 	.short	0x010a
        /*0d66*/ 	.byte	0x3f
	.zero		1


	//   ....[90]....
        /*0d68*/ 	.word	0x00028d80
        /*0d6c*/ 	.word	0x0000000b
        /*0d70*/ 	.word	0x0002a820
        /*0d74*/ 	.short	0x010a
        /*0d76*/ 	.byte	0x3f
	.zero		1


	//   ....[91]....
        /*0d78*/ 	.word	0x00028dd0
        /*0d7c*/ 	.word	0x00000008
        /*0d80*/ 	.word	0x0002a8a0
        /*0d84*/ 	.short	0x010a
        /*0d86*/ 	.byte	0x3f
	.zero		1


	//   ....[92]....
        /*0d88*/ 	.word	0x00028e20
        /*0d8c*/ 	.word	0x00000008
        /*0d90*/ 	.word	0x0002a8c0
        /*0d94*/ 	.short	0x010a
        /*0d96*/ 	.byte	0x3f
	.zero		1


	//   ....[93]....
        /*0d98*/ 	.word	0x00028e70
        /*0d9c*/ 	.word	0x00000008
        /*0da0*/ 	.word	0x0002a8a0
        /*0da4*/ 	.short	0x010a
        /*0da6*/ 	.byte	0x3f
	.zero		1


	//   ....[94]....
        /*0da8*/ 	.word	0x00028ec0
        /*0dac*/ 	.word	0x00000008
        /*0db0*/ 	.word	0x0002a8c0
        /*0db4*/ 	.short	0x010a
        /*0db6*/ 	.byte	0x3f
	.zero		1


	//   ....[95]....
        /*0db8*/ 	.word	0x00029060
        /*0dbc*/ 	.word	0x00000007
        /*0dc0*/ 	.word	0x0002a840
        /*0dc4*/ 	.short	0x010a
        /*0dc6*/ 	.byte	0x3f
	.zero		1


	//   ....[96]....
        /*0dc8*/ 	.word	0x000290e0
        /*0dcc*/ 	.word	0x00000003
        /*0dd0*/ 	.word	0x0002a820
        /*0dd4*/ 	.short	0x010a
        /*0dd6*/ 	.byte	0x3f
	.zero		1


	//   ....[97]....
        /*0dd8*/ 	.word	0x00029130
        /*0ddc*/ 	.word	0x00000003
        /*0de0*/ 	.word	0x0002a840
        /*0de4*/ 	.short	0x010a
        /*0de6*/ 	.byte	0x3f
	.zero		1


	//   ....[98]....
        /*0de8*/ 	.word	0x00029180
        /*0dec*/ 	.word	0x00000003
        /*0df0*/ 	.word	0x0002a860
        /*0df4*/ 	.short	0x010a
        /*0df6*/ 	.byte	0x3f
	.zero		1


	//   ....[99]....
        /*0df8*/ 	.word	0x000291d0
        /*0dfc*/ 	.word	0x00000002
        /*0e00*/ 	.word	0x0002a840
        /*0e04*/ 	.short	0x010a
        /*0e06*/ 	.byte	0x3f
	.zero		1


	//   ....[100]....
        /*0e08*/ 	.word	0x00029220
        /*0e0c*/ 	.word	0x00000002
        /*0e10*/ 	.word	0x0002a860
        /*0e14*/ 	.short	0x010a
        /*0e16*/ 	.byte	0x3f
	.zero		1


	//   ....[101]....
        /*0e18*/ 	.word	0x00029270
        /*0e1c*/ 	.word	0x00000002
        /*0e20*/ 	.word	0x0002a840
        /*0e24*/ 	.short	0x010a
        /*0e26*/ 	.byte	0x3f
	.zero		1


	//   ....[102]....
        /*0e28*/ 	.word	0x000292c0
        /*0e2c*/ 	.word	0x00000002
        /*0e30*/ 	.word	0x0002a860
        /*0e34*/ 	.short	0x010a
        /*0e36*/ 	.byte	0x3f
	.zero		1


	//   ....[103]....
        /*0e38*/ 	.word	0x00029310
        /*0e3c*/ 	.word	0x00000003
        /*0e40*/ 	.word	0x0002a860
        /*0e44*/ 	.short	0x010a
        /*0e46*/ 	.byte	0x3f
	.zero		1


	//   ....[104]....
        /*0e48*/ 	.word	0x00029cd0
        /*0e4c*/ 	.word	0x00000000
        /*0e50*/ 	.word	0x0002a820
        /*0e54*/ 	.short	0x010a
        /*0e56*/ 	.byte	0x3f
	.zero		1


	//   ....[105]....
        /*0e58*/ 	.word	0x00029e70
        /*0e5c*/ 	.word	0x00000006
        /*0e60*/ 	.word	0x00000000
        /*0e64*/ 	.short	0x010a
        /*0e66*/ 	.byte	0x3f
	.zero		1


	//   ....[106]....
        /*0e68*/ 	.word	0x00029ec0
        /*0e6c*/ 	.word	0x00000007
        /*0e70*/ 	.word	0x00000000
        /*0e74*/ 	.short	0x010a
        /*0e76*/ 	.byte	0x3f
	.zero		1


	//   ....[107]....
        /*0e78*/ 	.word	0x00029f10
        /*0e7c*/ 	.word	0x00000004
        /*0e80*/ 	.word	0x00000000
        /*0e84*/ 	.short	0x010a
        /*0e86*/ 	.byte	0x3f
	.zero		1


	//----- nvinfo : EIATTR_NUM_MBARRIERS
	.align		4
.L_509:
        /*0e88*/ 	.byte	0x03, 0x38
        /*0e8a*/ 	.short	0x0016


	//----- nvinfo : EIATTR_EXIT_INSTR_OFFSETS
	.align		4
        /*0e8c*/ 	.byte	0x04, 0x1c
        /*0e8e*/ 	.short	(.L_511 - .L_510)


	//   ....[0]....
.L_510:
        /*0e90*/ 	.word	0x00027dc0


	//----- nvinfo : EIATTR_MAX_THREADS
	.align		4
.L_511:
        /*0e94*/ 	.byte	0x04, 0x05
        /*0e96*/ 	.short	(.L_513 - .L_512)
.L_512:
        /*0e98*/ 	.word	0x00000180
        /*0e9c*/ 	.word	0x00000001
        /*0ea0*/ 	.word	0x00000001


	//----- nvinfo : EIATTR_CRS_STACK_SIZE
	.align		4
.L_513:
        /*0ea4*/ 	.byte	0x04, 0x1e
        /*0ea6*/ 	.short	(.L_515 - .L_514)
.L_514:
        /*0ea8*/ 	.word	0x00000000


	//----- nvinfo : EIATTR_CBANK_PARAM_SIZE
	.align		4
.L_515:
        /*0eac*/ 	.byte	0x03, 0x19
        /*0eae*/ 	.short	0x0a70


	//----- nvinfo : EIATTR_PARAM_CBANK
	.align		4
        /*0eb0*/ 	.byte	0x04, 0x0a
        /*0eb2*/ 	.short	(.L_517 - .L_516)
	.align		4
.L_516:
        /*0eb4*/ 	.word	index@(.nv.constant0._ZN7cutlass13device_kernelIN5flash11enable_sm90INS1_16FlashAttnFwdSm90INS1_25CollectiveMainloopFwdSm90ILi2EN4cute5tupleIJNS5_1CILi1EEES8_S8_EEENS6_IJNS7_ILi128EEENS7_ILi96EEENS7_ILi192EEEEEELi128ENS_6half_tEfNS_4arch4Sm90ELb0ELb1ELb1ELb1ELb0ELb1ELb0ELb1ELb1ELb0ELb0ELb0EEENS1_21CollectiveEpilogueFwdINS6_IJSA_SA_SB_EEES9_SE_SG_Li256ELb1ELb0ELb0ELb0EEENS1_36VarlenDynamicPersistentTileSchedulerILi128ELi96ELi256ELi32ELb0ELb0ELb1ELb1ELb0ELb1EEEEEEEEEvNT_6ParamsE)
        /*0eb8*/ 	.short	0x0210
        /*0eba*/ 	.short	0x0a70


	//----- nvinfo : EIATTR_SW_WAR
	.align		4
.L_517:
        /*0ebc*/ 	.byte	0x04, 0x36
        /*0ebe*/ 	.short	(.L_519 - .L_518)
.L_518:
        /*0ec0*/ 	.word	0x00000008
.L_519:


//--------------------- .nv.info._ZN7cutlass13device_kernelIN5flash11enable_sm90INS1_16FlashAttnFwdSm90INS1_25CollectiveMainloopFwdSm90ILi2EN4cute5tupleIJNS5_1CILi1EEES8_S8_EEENS6_IJNS7_ILi128EEESA_NS7_ILi192EEEEEELi128ENS_6half_tEfNS_4arch4Sm90ELb1ELb0ELb1ELb0ELb0ELb0ELb0ELb1ELb1ELb0ELb0ELb0EEENS1_21CollectiveEpilogueFwdINS6_IJSA_SA_SA_EEES9_SD_SF_Li256ELb0ELb0ELb0ELb0EEENS1_30DynamicPersistentTileSchedulerILi256ELi32ELb0ELb0ELb1EEEEEEEEEvNT_6ParamsE --------------------------
	.section	.nv.info._ZN7cutlass13device_kernelIN5flash11enable_sm90INS1_16FlashAttnFwdSm90INS1_25CollectiveMainloopFwdSm90ILi2EN4cute5tupleIJNS5_1CILi1EEES8_S8_EEENS6_IJNS7_ILi128EEESA_NS7_ILi192EEEEEELi128ENS_6half_tEfNS_4arch4Sm90ELb1ELb0ELb1ELb0ELb0ELb0ELb0ELb1ELb1ELb0ELb0ELb0EEENS1_21CollectiveEpilogueFwdINS6_IJSA_SA_SA_EEES9_SD_SF_Li256ELb0ELb0ELb0ELb0EEENS1_30DynamicPersistentTileSchedulerILi256ELi32ELb0ELb0ELb1EEEEEEEEEvNT_6ParamsE,"",@"SHT_CUDA_INFO"
	.sectionflags	@""
	.align	4


	//----- nvinfo : EIATTR_CUDA_API_VERSION
	.align		4
        /*0000*/ 	.byte	0x04, 0x37
        /*0002*/ 	.short	(.L_521 - .L_520)
.L_520:
        /*0004*/ 	.word	0x00000082


	//----- nvinfo : EIATTR_KPARAM_INFO
	.align		4
.L_521:
        /*0008*/ 	.byte	0x04, 0x17
        /*000a*/ 	.short	(.L_523 - .L_522)
.L_522:
        /*000c*/ 	.word	0x00000000
        /*0010*/ 	.short	0x0000
        /*0012*/ 	.short	0x0070
        /*0014*/ 	.byte	0x00, 0xf0, 0x01, 0x2e


	//----- nvinfo : EIATTR_SPARSE_MMA_MASK
	.align		4
.L_523:
        /*0018*/ 	.byte	0x03, 0x50
        /*001a*/ 	.short	0x0000


	//----- nvinfo : EIATTR_MAXREG_COUNT
	.align		4
        /*001c*/ 	.byte	0x03, 0x1b
        /*001e*/ 	.short	0x00a8


	//----- nvinfo : EIATTR_NUM_BARRIERS
	.align		4
        /*0020*/ 	.byte	0x02, 0x4c
        /*0022*/ 	.byte	0x09
	.zero		1


	//----- nvinfo : EIATTR_EXTERNS
	.align		4
        /*0024*/ 	.byte	0x04, 0x0f
        /*0026*/ 	.short	(.L_525 - .L_524)


	//   ....[0]....
	.align		4
.L_524:
        /*0028*/ 	.word	index@(__assertfail)


	//----- nvinfo : EIATTR_ANNOTATIONS
	.align		4
.L_525:
        /*002c*/ 	.byte	0x04, 0x55
        /*002e*/ 	.short	(.L_527 - .L_526)


	//   ....[0]....
.L_526:
        /*0030*/ 	.word	0x00000001
        /*0034*/ 	.byte	0x70, 0x09, 0x00, 0x00, 0x01, 0x00, 0x00, 0x00, 0x40, 0x0a, 0x00, 0x00, 0x01, 0x00, 0x00, 0x00
        /*0044*/ 	.byte	0x00, 0xf3, 0x00, 0x00


	//----- nvinfo : EIATTR_MERCURY_ISA_VERSION
	.align		4
.L_527:
        /*0048*/ 	.byte	0x03, 0x5f
        /*004a*/ 	.short	0x0101


	//----- nvinfo : EIATTR_INT_WARP_WIDE_INSTR_OFFSETS
	.align		4
        /*004c*/ 	.byte	0x04, 0x31
        /*004e*/ 	.short	(.L_529 - .L_528)


	//   ....[0]....
.L_528:
        /*0050*/ 	.word	0x00000190


	//   ....[1]....
        /*0054*/ 	.word	0x000001c0


	//   ....[2]....
        /*0058*/ 	.word	0x000001d0


	//   ....[3]....
        /*005c*/ 	.word	0x0000cae0


	//   ....[4]....
        /*0060*/ 	.word	0x0000cb80


	//   ....[5]....
        /*0064*/ 	.word	0x0000d0e0


	//   ....[6]....
        /*0068*/ 	.word	0x0000ed40


	//   ....[7]....
        /*006c*/ 	.word	0x0000ede0


	//----- nvinfo : EIATTR_COOP_GROUP_MASK_REGIDS
	.align		4
.L_529:
        /*0070*/ 	.byte	0x04, 0x29
        /*0072*/ 	.short	(.L_531 - .L_530)


	//   ....[0]....
.L_530:
        /*0074*/ 	.word	0xffffffff


	//   ....[1]....
        /*0078*/ 	.word	0xffffffff


	//   ....[2]....
        /*007c*/ 	.word	0xffffffff


	//   ....[3]....
        /*0080*/ 	.word	0xffffffff


	//   ....[4]....
        /*0084*/ 	.word	0xffffffff


	//   ....[5]....
        /*0088*/ 	.word	0xffffffff


	//   ....[6]....
        /*008c*/ 	.word	0xffffffff


	//   ....[7]....
        /*0090*/ 	.word	0xffffffff


	//   ....[8]....
        /*0094*/ 	.word	0xffffffff


	//   ....[9]....
        /*0098*/ 	.word	0xffffffff


	//   ....[10]....
        /*009c*/ 	.word	0xffffffff


	//   ....[11]....
        /*00a0*/ 	.word	0xffffffff


	//   ....[12]....
        /*00a4*/ 	.word	0xffffffff


	//   ....[13]....
        /*00a8*/ 	.word	0xffffffff


	//   ....[14]....
        /*00ac*/ 	.word	0xffffffff


	//   ....[15]....
        /*00b0*/ 	.word	0xffffffff


	//   ....[16]....
        /*00b4*/ 	.word	0xffffffff


	//   ....[17]....
        /*00b8*/ 	.word	0xffffffff


	//   ....[18]....
        /*00bc*/ 	.word	0xffffffff


	//   ....[19]....
        /*00c0*/ 	.word	0xffffffff


	//   ....[20]....
        /*00c4*/ 	.word	0xffffffff


	//   ....[21]....
        /*00c8*/ 	.word	0xffffffff


	//   ....[22]....
        /*00cc*/ 	.word	0xffffffff


	//   ....[23]....
        /*00d0*/ 	.word	0xffffffff


	//   ....[24]....
        /*00d4*/ 	.word	0xffffffff


	//   ....[25]....
        /*00d8*/ 	.word	0xffffffff


	//   ....[26]....
        /*00dc*/ 	.word	0xffffffff


	//   ....[27]....
        /*00e0*/ 	.word	0xffffffff


	//   ....[28]....
        /*00e4*/ 	.word	0x0500000f


	//   ....[29]....
        /*00e8*/ 	.word	0x0500000f


	//----- nvinfo : EIATTR_COOP_GROUP_INSTR_OFFSETS
	.align		4
.L_531:
        /*00ec*/ 	.byte	0x04, 0x28
        /*00ee*/ 	.short	(.L_533 - .L_532)


	//   ....[0]....
.L_532:
        /*00f0*/ 	.word	0x00000060


	//   ....[1]....
        /*00f4*/ 	.word	0x000001a0


	//   ....[2]....
        /*00f8*/ 	.word	0x000001f0


	//   ....[3]....
        /*00fc*/ 	.word	0x000003e0


	//   ....[4]....
        /*0100*/ 	.word	0x00000540


	//   ....[5]....
        /*0104*/ 	.word	0x00000660


	//   ....[6]....
        /*0108*/ 	.word	0x000007c0


	//   ....[7]....
        /*010c*/ 	.word	0x00001420


	//   ....[8]....
        /*0110*/ 	.word	0x00002e20


	//   ....[9]....
        /*0114*/ 	.word	0x00002e90


	//   ....[10]....
        /*0118*/ 	.word	0x000038d0


	//   ....[11]....
        /*011c*/ 	.word	0x00003940


	//   ....[12]....
        /*0120*/ 	.word	0x000065a0


	//   ....[13]....
        /*0124*/ 	.word	0x000066a0


	//   ....[14]....
        /*0128*/ 	.word	0x00006db0


	//   ....[15]....
        /*012c*/ 	.word	0x00006e00


	//   ....[16]....
        /*0130*/ 	.word	0x000092f0


	//   ....[17]....
        /*0134*/ 	.word	0x00009340


	//   ....[18]....
        /*0138*/ 	.word	0x000095c0


	//   ....[19]....
        /*013c*/ 	.word	0x00009640


	//   ....[20]....
        /*0140*/ 	.word	0x0000a970


	//   ....[21]....
        /*0144*/ 	.word	0x0000a9a0


	//   ....[22]....
        /*0148*/ 	.word	0x0000aaa0


	//   ....[23]....
        /*014c*/ 	.word	0x0000aac0


	//   ....[24]....
        /*0150*/ 	.word	0x0000b900


	//   ....[25]....
        /*0154*/ 	.word	0x0000c570


	//   ....[26]....
        /*0158*/ 	.word	0x0000f0f0


	//   ....[27]....
        /*015c*/ 	.word	0x0000f2a0


	//   ....[28]....
        /*0160*/ 	.word	0x0000f830


	//   ....[29]....
        /*0164*/ 	.word	0x0000fc10


	//----- nvinfo : EIATTR_REG_RECONFIG
	.align		4
.L_533:
        /*0168*/ 	.byte	0x01, 0x54
	.zero		2


	//----- nvinfo : EIATTR_SYSCALL_OFFSETS
	.align		4
        /*016c*/ 	.byte	0x04, 0x46
        /*016e*/ 	.short	(.L_535 - .L_534)


	//   ....[0]....
.L_534:
        /*0170*/ 	.word	0x000015d0


	//   ....[1]....
        /*0174*/ 	.word	0x0000cd10


	//   ....[2]....
        /*0178*/ 	.word	0x0000ce50


	//   ....[3]....
        /*017c*/ 	.word	0x0000cf50


	//----- nvinfo : EIATTR_MBARRIER_INSTR_OFFSETS
	.align		4
.L_535:
        /*0180*/ 	.byte	0x04, 0x39
        /*0182*/ 	.short	(.L_537 - .L_536)


	//   ....[0]....
.L_536:
        /*0184*/ 	.word	0x00000290
        /*0188*/ 	.word	0x000000ff
        /*018c*/ 	.word	0x00034800
        /*0190*/ 	.short	0x0100
        /*0192*/ 	.byte	0x06
	.zero		1


	//   ....[1]....
        /*0194*/ 	.word	0x000002a0
        /*0198*/ 	.word	0x000000ff
        /*019c*/ 	.word	0x00034820
        /*01a0*/ 	.short	0x0100
        /*01a2*/ 	.byte	0x06
	.zero		1


	//   ....[2]....
        /*01a4*/ 	.word	0x00000390
        /*01a8*/ 	.word	0x000000ff
        /*01ac*/ 	.word	0x00034830
        /*01b0*/ 	.short	0x0100
        /*01b2*/ 	.byte	0x08
	.zero		1


	//   ....[3]....
        /*01b4*/ 	.word	0x000003a0
        /*01b8*/ 	.word	0x000000ff
        /*01bc*/ 	.word	0x00034840
        /*01c0*/ 	.short	0x0100
        /*01c2*/ 	.byte	0x08
	.zero		1


	//   ....[4]....
        /*01c4*/ 	.word	0x000003b0
        /*01c8*/ 	.word	0x000000ff
        /*01cc*/ 	.word	0x00034838
        /*01d0*/ 	.short	0x0100
        /*01d2*/ 	.byte	0x08
	.zero		1


	//   ....[5]....
        /*01d4*/ 	.word	0x000003c0
        /*01d8*/ 	.word	0x000000ff
        /*01dc*/ 	.word	0x00034848
        /*01e0*/ 	.short	0x0100
        /*01e2*/ 	.byte	0x08
	.zero		1


	//   ....[6]....
        /*01e4*/ 	.word	0x000004f0
        /*01e8*/ 	.word	0x000000ff
        /*01ec*/ 	.word	0x00034850
        /*01f0*/ 	.short	0x0100
        /*01f2*/ 	.byte	0x08
	.zero		1


	//   ....[7]....
        /*01f4*/ 	.word	0x00000500
        /*01f8*/ 	.word	0x000000ff
        /*01fc*/ 	.word	0x00034860
        /*0200*/ 	.short	0x0100
        /*0202*/ 	.byte	0x08
	.zero		1


	//   ....[8]....
        /*0204*/ 	.word	0x00000510
        /*0208*/ 	.word	0x000000ff
        /*020c*/ 	.word	0x00034858
        /*0210*/ 	.short	0x0100
        /*0212*/ 	.byte	0x08
	.zero		1


	//   ....[9]....
        /*0214*/ 	.word	0x00000520
        /*0218*/ 	.word	0x000000ff
        /*021c*/ 	.word	0x00034868
        /*0220*/ 	.short	0x0100
        /*0222*/ 	.byte	0x08
	.zero		1


	//   ....[10]....
        /*0224*/ 	.word	0x00000610
        /*0228*/ 	.word	0x000000ff
        /*022c*/ 	.word	0x00034870
        /*0230*/ 	.short	0x0100
        /*0232*/ 	.byte	0x06
	.zero		1


	//   ....[11]....
        /*0234*/ 	.word	0x00000620
        /*0238*/ 	.word	0x000000ff
        /*023c*/ 	.word	0x00034880
        /*0240*/ 	.short	0x0100
        /*0242*/ 	.byte	0x06
	.zero		1


	//   ....[12]....
        /*0244*/ 	.word	0x00000630
        /*0248*/ 	.word	0x000000ff
        /*024c*/ 	.word	0x00034878
        /*0250*/ 	.short	0x0100
        /*0252*/ 	.byte	0x06
	.zero		1


	//   ....[13]....
        /*0254*/ 	.word	0x00000640
        /*0258*/ 	.word	0x000000ff
        /*025c*/ 	.word	0x00034888
        /*0260*/ 	.short	0x0100
        /*0262*/ 	.byte	0x06
	.zero		1


	//   ....[14]....
        /*0264*/ 	.word	0x00000770
        /*0268*/ 	.word	0x000000ff
        /*026c*/ 	.word	0x00034890
        /*0270*/ 	.short	0x0100
        /*0272*/ 	.byte	0x08
	.zero		1


	//   ....[15]....
        /*0274*/ 	.word	0x00000780
        /*0278*/ 	.word	0x000000ff
        /*027c*/ 	.word	0x000348a0
        /*0280*/ 	.short	0x0100
        /*0282*/ 	.byte	0x08
	.zero		1


	//   ....[16]....
        /*0284*/ 	.word	0x00000790
        /*0288*/ 	.word	0x000000ff
        /*028c*/ 	.word	0x00034898
        /*0290*/ 	.short	0x0100
        /*0292*/ 	.byte	0x08
	.zero		1


	//   ....[17]....
        /*0294*/ 	.word	0x000007a0
        /*0298*/ 	.word	0x000000ff
        /*029c*/ 	.word	0x000348a8
        /*02a0*/ 	.short	0x0100
        /*02a2*/ 	.byte	0x08
	.zero		1


	//   ....[18]....
        /*02a4*/ 	.word	0x000008d0
        /*02a8*/ 	.word	0x000000ff
        /*02ac*/ 	.word	0x000348b0
        /*02b0*/ 	.short	0x0100
        /*02b2*/ 	.byte	0x08
	.zero		1


	//   ....[19]....
        /*02b4*/ 	.word	0x000008e0
        /*02b8*/ 	.word	0x000000ff
        /*02bc*/ 	.word	0x000348c0
        /*02c0*/ 	.short	0x0100
        /*02c2*/ 	.byte	0x08
	.zero		1


	//   ....[20]....
        /*02c4*/ 	.word	0x000008f0
        /*02c8*/ 	.word	0x000000ff
        /*02cc*/ 	.word	0x000348b8
        /*02d0*/ 	.short	0x0100
        /*02d2*/ 	.byte	0x08
	.zero		1


	//   ....[21]....
        /*02d4*/ 	.word	0x00000900
        /*02d8*/ 	.word	0x000000ff
        /*02dc*/ 	.word	0x000348c8
        /*02e0*/ 	.short	0x0100
        /*02e2*/ 	.byte	0x08
	.zero		1


	//   ....[22]....
        /*02e4*/ 	.word	0x00001670
        /*02e8*/ 	.word	0x000000ff
        /*02ec*/ 	.word	0x00034800
        /*02f0*/ 	.short	0x010a
        /*02f2*/ 	.byte	0x26
	.zero		1


	//   ....[23]....
        /*02f4*/ 	.word	0x000016f0
        /*02f8*/ 	.word	0x00000000
        /*02fc*/ 	.word	0x00034830
        /*0300*/ 	.short	0x010a
        /*0302*/ 	.byte	0x3f
	.zero		1


	//   ....[24]....
        /*0304*/ 	.word	0x00001760
        /*0308*/ 	.word	0x00000000
        /*030c*/ 	.word	0x00034830
        /*0310*/ 	.short	0x010a
        /*0312*/ 	.byte	0x3f
	.zero		1


	//   ....[25]....
        /*0314*/ 	.word	0x00002910
        /*0318*/ 	.word	0x00000000
        /*031c*/ 	.word	0x00000000
        /*0320*/ 	.short	0x0101
        /*0322*/ 	.byte	0x3f
	.zero		1


	//   ....[26]....
        /*0324*/ 	.word	0x000049b0
        /*0328*/ 	.word	0x000000ff
        /*032c*/ 	.word	0x00034830
        /*0330*/ 	.short	0x010a
        /*0332*/ 	.byte	0x25
	.zero		1


	//   ....[27]....
        /*0334*/ 	.word	0x000049f0
        /*0338*/ 	.word	0x000000ff
        /*033c*/ 	.word	0x00034830
        /*0340*/ 	.short	0x010a
        /*0342*/ 	.byte	0x25
	.zero		1


	//   ....[28]....
        /*0344*/ 	.word	0x000052b0
        /*0348*/ 	.word	0x000000ff
        /*034c*/ 	.word	0x00034850
        /*0350*/ 	.short	0x010a
        /*0352*/ 	.byte	0x06
	.zero		1


	//   ....[29]....
        /*0354*/ 	.word	0x000052f0
        /*0358*/ 	.word	0x000000ff
        /*035c*/ 	.word	0x00034850
        /*0360*/ 	.short	0x010a
        /*0362*/ 	.byte	0x06
	.zero		1


	//   ....[30]....
        /*0364*/ 	.word	0x00007580
        /*0368*/ 	.word	0x00000003
        /*036c*/ 	.word	0x00000000
        /*0370*/ 	.short	0x0101
        /*0372*/ 	.byte	0x3f
	.zero		1


	//   ....[31]....
        /*0374*/ 	.word	0x000075b0
        /*0378*/ 	.word	0x00000037
        /*037c*/ 	.word	0x00000000
        /*0380*/ 	.short	0x0101
        /*0382*/ 	.byte	0x3f
	.zero		1


	//   ....[32]....
        /*0384*/ 	.word	0x00007c20
        /*0388*/ 	.word	0x000000ff
        /*038c*/ 	.word	0x00034830
        /*0390*/ 	.short	0x010a
        /*0392*/ 	.byte	0x06
	.zero		1


	//   ....[33]....
        /*0394*/ 	.word	0x00007c60
        /*0398*/ 	.word	0x000000ff
        /*039c*/ 	.word	0x00034830
        /*03a0*/ 	.short	0x010a
        /*03a2*/ 	.byte	0x06
	.zero		1


	//   ....[34]....
        /*03a4*/ 	.word	0x00008520
        /*03a8*/ 	.word	0x000000ff
        /*03ac*/ 	.word	0x00034850
        /*03b0*/ 	.short	0x010a
        /*03b2*/ 	.byte	0x06
	.zero		1


	//   ....[35]....
        /*03b4*/ 	.word	0x00008560
        /*03b8*/ 	.word	0x000000ff
        /*03bc*/ 	.word	0x00034850
        /*03c0*/ 	.short	0x010a
        /*03c2*/ 	.byte	0x06
	.zero		1


	//   ....[36]....
        /*03c4*/ 	.word	0x00009ee0
        /*03c8*/ 	.word	0x00000025
        /*03cc*/ 	.word	0x00000000
        /*03d0*/ 	.short	0x0101
        /*03d2*/ 	.byte	0x3f
	.zero		1


	//   ....[37]....
        /*03d4*/ 	.word	0x00009f30
        /*03d8*/ 	.word	0x0000002e
        /*03dc*/ 	.word	0x00000000
        /*03e0*/ 	.short	0x0101
        /*03e2*/ 	.byte	0x3f
	.zero		1


	//   ....[38]....
        /*03e4*/ 	.word	0x0000a8e0
        /*03e8*/ 	.word	0x000000ff
        /*03ec*/ 	.word	0x00034850
        /*03f0*/ 	.short	0x010a
        /*03f2*/ 	.byte	0x05
	.zero		1


	//   ....[39]....
        /*03f4*/ 	.word	0x0000a920
        /*03f8*/ 	.word	0x000000ff
        /*03fc*/ 	.word	0x00034850
        /*0400*/ 	.short	0x010a
        /*0402*/ 	.byte	0x05
	.zero		1


	//   ....[40]....
        /*0404*/ 	.word	0x0000ae60
        /*0408*/ 	.word	0x00000007
        /*040c*/ 	.word	0x00000000
        /*0410*/ 	.short	0x0101
        /*0412*/ 	.byte	0x3f
	.zero		1


	//   ....[41]....
        /*0414*/ 	.word	0x0000bc10
        /*0418*/ 	.word	0x000000ff
        /*041c*/ 	.word	0x00000000
        /*0420*/ 	.short	0x0101
        /*0422*/ 	.byte	0x05
	.zero		1


	//   ....[42]....
        /*0424*/ 	.word	0x0000d3d0
        /*0428*/ 	.word	0x00000008
        /*042c*/ 	.word	0x00034840
        /*0430*/ 	.short	0x010a
        /*0432*/ 	.byte	0x3f
	.zero		1


	//   ....[43]....
        /*0434*/ 	.word	0x0000d840
        /*0438*/ 	.word	0x000000ff
        /*043c*/ 	.word	0x00034820
        /*0440*/ 	.short	0x010a
        /*0442*/ 	.byte	0x26
	.zero		1


	//   ....[44]....
        /*0444*/ 	.word	0x0000db40
        /*0448*/ 	.word	0x00000003
        /*044c*/ 	.word	0x00034840
        /*0450*/ 	.short	0x010a
        /*0452*/ 	.byte	0x3f
	.zero		1


	//   ....[45]....
        /*0454*/ 	.word	0x0000dd90
        /*0458*/ 	.word	0x00000002
        /*045c*/ 	.word	0x00000060
        /*0460*/ 	.short	0x010a
        /*0462*/ 	.byte	0x3f
	.zero		1


	//   ....[46]....
        /*0464*/ 	.word	0x0000e230
        /*0468*/ 	.word	0x00000003
        /*046c*/ 	.word	0x00034840
        /*0470*/ 	.short	0x010a
        /*0472*/ 	.byte	0x3f
	.zero		1


	//   ....[47]....
        /*0474*/ 	.word	0x0000e480
        /*0478*/ 	.word	0x00000002
        /*047c*/ 	.word	0x00000060
        /*0480*/ 	.short	0x010a
        /*0482*/ 	.byte	0x3f
	.zero		1


	//   ....[48]....
        /*0484*/ 	.word	0x0000e880
        /*0488*/ 	.word	0x00000002
        /*048c*/ 	.word	0x00034840
        /*0490*/ 	.short	0x010a
        /*0492*/ 	.byte	0x3f
	.zero		1


	//   ....[49]....
        /*0494*/ 	.word	0x0000ead0
        /*0498*/ 	.word	0x00000002
        /*049c*/ 	.word	0x00000060
        /*04a0*/ 	.short	0x010a
        /*04a2*/ 	.byte	0x3f
	.zero		1


	//   ....[50]....
        /*04a4*/ 	.word	0x0000ee80
        /*04a8*/ 	.word	0x00000003
        /*04ac*/ 	.word	0x00034860
        /*04b0*/ 	.short	0x010a
        /*04b2*/ 	.byte	0x3f
	.zero		1


	//   ....[51]....
        /*04b4*/ 	.word	0x0000f250
        /*04b8*/ 	.word	0x00000007
        /*04bc*/ 	.word	0x00034820
        /*04c0*/ 	.short	0x010a
        /*04c2*/ 	.byte	0x3f
	.zero		1


	//   ....[52]....
        /*04c4*/ 	.word	0x0000f3c0
        /*04c8*/ 	.word	0x00000005
        /*04cc*/ 	.word	0x00000000
        /*04d0*/ 	.short	0x010a
        /*04d2*/ 	.byte	0x3f
	.zero		1


	//   ....[53]....
        /*04d4*/ 	.word	0x0000f430
        /*04d8*/ 	.word	0x00000003
        /*04dc*/ 	.word	0x00000000
        /*04e0*/ 	.short	0x010a
        /*04e2*/ 	.byte	0x3f
	.zero		1


	//   ....[54]....
        /*04e4*/ 	.word	0x0000f490
        /*04e8*/ 	.word	0x00000005
        /*04ec*/ 	.word	0x00000000
        /*04f0*/ 	.short	0x010a
        /*04f2*/ 	.byte	0x3f
	.zero		1


	//   ....[55]....
        /*04f4*/ 	.word	0x0000f4c0
        /*04f8*/ 	.word	0x00000003
        /*04fc*/ 	.word	0x00000000
        /*0500*/ 	.short	0x010a
        /*0502*/ 	.byte	0x3f
	.zero		1


	//   ....[56]....
        /*0504*/ 	.word	0x0000f530
        /*0508*/ 	.word	0x00000003
        /*050c*/ 	.word	0x00034800
        /*0510*/ 	.short	0x010a
        /*0512*/ 	.byte	0x3f
	.zero		1


	//   ....[57]....
        /*0514*/ 	.word	0x0000f580
        /*0518*/ 	.word	0x00000000
        /*051c*/ 	.word	0x00034830
        /*0520*/ 	.short	0x010a
        /*0522*/ 	.byte	0x3f
	.zero		1


	//   ....[58]....
        /*0524*/ 	.word	0x0000f5e0
        /*0528*/ 	.word	0x0000000c
        /*052c*/ 	.word	0x00034830
        /*0530*/ 	.short	0x010a
        /*0532*/ 	.byte	0x3f
	.zero		1


	//   ....[59]....
        /*0534*/ 	.word	0x0000f640
        /*0538*/ 	.word	0x00000005
        /*053c*/ 	.word	0x00034850
        /*0540*/ 	.short	0x010a
        /*0542*/ 	.byte	0x3f
	.zero		1


	//   ....[60]....
        /*0544*/ 	.word	0x0000f6a0
        /*0548*/ 	.word	0x0000000c
        /*054c*/ 	.word	0x00034830
        /*0550*/ 	.short	0x010a
        /*0552*/ 	.byte	0x3f
	.zero		1


	//   ....[61]....
        /*0554*/ 	.word	0x0000f700
        /*0558*/ 	.word	0x00000005
        /*055c*/ 	.word	0x00034850
        /*0560*/ 	.short	0x010a
        /*0562*/ 	.byte	0x3f
	.zero		1


	//   ....[62]....
        /*0564*/ 	.word	0x0000f760
        /*0568*/ 	.word	0x00000007
        /*056c*/ 	.word	0x00034850
        /*0570*/ 	.short	0x010a
        /*0572*/ 	.byte	0x3f
	.zero		1


	//   ....[63]....
        /*0574*/ 	.word	0x0000f8e0
        /*0578*/ 	.word	0x00000008
        /*057c*/ 	.word	0x00034840
        /*0580*/ 	.short	0x010a
        /*0582*/ 	.byte	0x3f
	.zero		1


	//   ....[64]....
        /*0584*/ 	.word	0x0000f940
        /*0588*/ 	.word	0x00000008
        /*058c*/ 	.word	0x00034820
        /*0590*/ 	.short	0x010a
        /*0592*/ 	.byte	0x3f
	.zero		1


	//   ....[65]....
        /*0594*/ 	.word	0x0000f990
        /*0598*/ 	.word	0x00000003
        /*059c*/ 	.word	0x00034840
        /*05a0*/ 	.short	0x010a
        /*05a2*/ 	.byte	0x3f
	.zero		1


	//   ....[66]....
        /*05a4*/ 	.word	0x0000f9e0
        /*05a8*/ 	.word	0x00000002
        /*05ac*/ 	.word	0x00000060
        /*05b0*/ 	.short	0x010a
        /*05b2*/ 	.byte	0x3f
	.zero		1


	//   ....[67]....
        /*05b4*/ 	.word	0x0000fa30
        /*05b8*/ 	.word	0x00000003
        /*05bc*/ 	.word	0x00034840
        /*05c0*/ 	.short	0x010a
        /*05c2*/ 	.byte	0x3f
	.zero		1


	//   ....[68]....
        /*05c4*/ 	.word	0x0000fa80
        /*05c8*/ 	.word	0x00000002
        /*05cc*/ 	.word	0x00000060
        /*05d0*/ 	.short	0x010a
        /*05d2*/ 	.byte	0x3f
	.zero		1


	//   ....[69]....
        /*05d4*/ 	.word	0x0000fad0
        /*05d8*/ 	.word	0x00000002
        /*05dc*/ 	.word	0x00034840
        /*05e0*/ 	.short	0x010a
        /*05e2*/ 	.byte	0x3f
	.zero		1


	//   ....[70]....
        /*05e4*/ 	.word	0x0000fb20
        /*05e8*/ 	.word	0x00000002
        /*05ec*/ 	.word	0x00000060
        /*05f0*/ 	.short	0x010a
        /*05f2*/ 	.byte	0x3f
	.zero		1


	//   ....[71]....
        /*05f4*/ 	.word	0x0000fb70
        /*05f8*/ 	.word	0x00000003
        /*05fc*/ 	.word	0x00034860
        /*0600*/ 	.short	0x010a
        /*0602*/ 	.byte	0x3f
	.zero		1


	//   ....[72]....
        /*0604*/ 	.word	0x0000fc50
        /*0608*/ 	.word	0x00000007
        /*060c*/ 	.word	0x00034820
        /*0610*/ 	.short	0x010a
        /*0612*/ 	.byte	0x3f
	.zero		1


	//   ....[73]....
        /*0614*/ 	.word	0x0000fca0
        /*0618*/ 	.word	0x00000005
        /*061c*/ 	.word	0x00000000
        /*0620*/ 	.short	0x010a
        /*0622*/ 	.byte	0x3f
	.zero		1


	//   ....[74]....
        /*0624*/ 	.word	0x0000fcf0
        /*0628*/ 	.word	0x00000003
        /*062c*/ 	.word	0x00000000
        /*0630*/ 	.short	0x010a
        /*0632*/ 	.byte	0x3f
	.zero		1


	//   ....[75]....
        /*0634*/ 	.word	0x0000fd40
        /*0638*/ 	.word	0x00000005
        /*063c*/ 	.word	0x00000000
        /*0640*/ 	.short	0x010a
        /*0642*/ 	.byte	0x3f
	.zero		1


	//----- nvinfo : EIATTR_NUM_MBARRIERS
	.align		4
.L_537:
        /*0644*/ 	.byte	0x03, 0x38
        /*0646*/ 	.short	0x0016


	//----- nvinfo : EIATTR_EXIT_INSTR_OFFSETS
	.align		4
        /*0648*/ 	.byte	0x04, 0x1c
        /*064a*/ 	.short	(.L_539 - .L_538)


	//   ....[0]....
.L_538:
        /*064c*/ 	.word	0x00000a30


	//   ....[1]....
        /*0650*/ 	.word	0x0000c530


	//   ....[2]....
        /*0654*/ 	.word	0x0000c590


	//   ....[3]....
        /*0658*/ 	.word	0x0000f2c0


	//   ....[4]....
        /*065c*/ 	.word	0x0000f510


	//----- nvinfo : EIATTR_MAX_THREADS
	.align		4
.L_539:
        /*0660*/ 	.byte	0x04, 0x05
        /*0662*/ 	.short	(.L_541 - .L_540)
.L_540:
        /*0664*/ 	.word	0x00000180
        /*0668*/ 	.word	0x00000001
        /*066c*/ 	.word	0x00000001


	//----- nvinfo : EIATTR_CRS_STACK_SIZE
	.align		4
.L_541:
        /*0670*/ 	.byte	0x04, 0x1e
        /*0672*/ 	.short	(.L_543 - .L_542)
.L_542:
        /*0674*/ 	.word	0x00000000


	//----- nvinfo : EIATTR_CBANK_PARAM_SIZE
	.align		4
.L_543:
        /*0678*/ 	.byte	0x03, 0x19
        /*067a*/ 	.short	0x0bf0


	//----- nvinfo : EIATTR_PARAM_CBANK
	.align		4
        /*067c*/ 	.byte	0x04, 0x0a
        /*067e*/ 	.short	(.L_545 - .L_544)
	.align		4
.L_544:
        /*0680*/ 	.word	index@(.nv.constant0._ZN7cutlass13device_kernelIN5flash11enable_sm90INS1_16FlashAttnFwdSm90INS1_25CollectiveMainloopFwdSm90ILi2EN4cute5tupleIJNS5_1CILi1EEES8_S8_EEENS6_IJNS7_ILi128EEESA_NS7_ILi192EEEEEELi128ENS_6half_tEfNS_4arch4Sm90ELb1ELb0ELb1ELb0ELb0ELb0ELb0ELb1ELb1ELb0ELb0ELb0EEENS1_21CollectiveEpilogueFwdINS6_IJSA_SA_SA_EEES9_SD_SF_Li256ELb0ELb0ELb0ELb0EEENS1_30DynamicPersistentTileSchedulerILi256ELi32ELb0ELb0ELb1EEEEEEEEEvNT_6ParamsE)
        /*0684*/ 	.short	0x0210
        /*0686*/ 	.short	0x0bf0


	//----- nvinfo : EIATTR_SW_WAR
	.align		4
.L_545:
        /*0688*/ 	.byte	0x04, 0x36
        /*068a*/ 	.short	(.L_547 - .L_546)
.L_546:
        /*068c*/ 	.word	0x00000008
.L_547:


//--------------------- .nv.info._ZN7cutlass13device_kernelIN5flash11enable_sm90INS1_16FlashAttnFwdSm90INS1_25CollectiveMainloopFwdSm90ILi2EN4cute5tupleIJNS5_1CILi1EEES8_S8_EEENS6_IJNS7_ILi128EEESA_NS7_ILi192EEEEEELi128ENS_6half_tEfNS_4arch4Sm90ELb1ELb0ELb1ELb1ELb0ELb0ELb0ELb1ELb1ELb0ELb0ELb0EEENS1_21CollectiveEpilogueFwdINS6_IJSA_SA_SA_EEES9_SD_SF_Li256ELb1ELb0ELb0ELb0EEENS1_36VarlenDynamicPersistentTileSchedulerILi128ELi128ELi256ELi32ELb0ELb0ELb1ELb1ELb1ELb1EEEEEEEEEvNT_6ParamsE --------------------------
	.section	.nv.info._ZN7cutlass13device_kernelIN5flash11enable_sm90INS1_16FlashAttnFwdSm90INS1_25CollectiveMainloopFwdSm90ILi2EN4cute5tupleIJNS5_1CILi1EEES8_S8_EEENS6_IJNS7_ILi128EEESA_NS7_ILi192EEEEEELi128ENS_6half_tEfNS_4arch4Sm90ELb1ELb0ELb1ELb1ELb0ELb0ELb0ELb1ELb1ELb0ELb0ELb0EEENS1_21CollectiveEpilogueFwdINS6_IJSA_SA_SA_EEES9_SD_SF_Li256ELb1ELb0ELb0ELb0EEENS1_36VarlenDynamicPersistentTileSchedulerILi128ELi128ELi256ELi32ELb0ELb0ELb1ELb1ELb1ELb1EEEEEEEEEvNT_6ParamsE,"",@"SHT_CUDA_INFO"
	.sectionflags	@""
	.align	4


	//----- nvinfo : EIATTR_CUDA_API_VERSION
	.align		4
        /*0000*/ 	.byte	0x04, 0x37
        /*0002*/ 	.short	(.L_549 - .L_548)
.L_548:
        /*0004*/ 	.word	0x00000082


	//----- nvinfo : EIATTR_KPARAM_INFO
	.align		4
.L_549:
        /*0008*/ 	.byte	0x04, 0x17
        /*000a*/ 	.short	(.L_551 - .L_550)
.L_550:
        /*000c*/ 	.word	0x00000000
        /*0010*/ 	.short	0x0000
        /*0012*/ 	.short	0x0070
        /*0014*/ 	.byte	0x00, 0xf0, 0x01, 0x28


	//----- nvinfo : EIATTR_SPARSE_MMA_MASK
	.align		4
.L_551:
        /*0018*/ 	.byte	0x03, 0x50
        /*001a*/ 	.short	0x0000


	//----- nvinfo : EIATTR_MAXREG_COUNT
	.align		4
        /*001c*/ 	.byte	0x03, 0x1b
        /*001e*/ 	.short	0x00a8


	//----- nvinfo : EIATTR_NUM_BARRIERS
	.align		4
        /*0020*/ 	.byte	0x02, 0x4c
        /*0022*/ 	.byte	0x09
	.zero		1


	//----- nvinfo : EIATTR_EXTERNS
	.align		4
        /*0024*/ 	.byte	0x04, 0x0f
        /*0026*/ 	.short	(.L_553 - .L_552)


	//   ....[0]....
	.align		4
.L_552:
        /*0028*/ 	.word	index@(__assertfail)


	//----- nvinfo : EIATTR_ANNOTATIONS
	.align		4
.L_553:
        /*002c*/ 	.byte	0x04, 0x55
        /*002e*/ 	.short	(.L_555 - .L_554)


	//   ....[0]....
.L_554:
        /* <DEDUP_REMOVED lines=33> */


	//----- nvinfo : EIATTR_MERCURY_ISA_VERSION
	.align		4
.L_555:
        /*0230*/ 	.byte	0x03, 0x5f
        /*0232*/ 	.short	0x0101


	//----- nvinfo : EIATTR_UNUSED_LOAD_BYTE_OFFSET
	.align		4
        /*0234*/ 	.byte	0x04, 0x44
        /*0236*/ 	.short	(.L_557 - .L_556)


	//   ....[0]....
.L_556:
        /*0238*/ 	.word	0x00000a40
        /*023c*/ 	.word	0x0000fff0


	//   ....[1]....
        /*0240*/ 	.word	0x0000b520
        /*0244*/ 	.word	0x0000fff0


	//----- nvinfo : EIATTR_INT_WARP_WIDE_INSTR_OFFSETS
	.align		4
.L_557:
        /*0248*/ 	.byte	0x04, 0x31
        /*024a*/ 	.short	(.L_559 - .L_558)


	//   ....[0]....
.L_558:
        /*024c*/ 	.word	0x00000160


	//   ....[1]....
        /*0250*/ 	.word	0x000001a0


	//   ....[2]....
        /*0254*/ 	.word	0x00000210


	//   ....[3]....
        /*0258*/ 	.word	0x0000e940


	//   ....[4]....
        /*025c*/ 	.word	0x0000e9e0


	//   ....[5]....
        /*0260*/ 	.word	0x0000ee70


	//   ....[6]....
        /*0264*/ 	.word	0x0000eea0


	//   ....[7]....
        /*0268*/ 	.word	0x0000f0b0


	//   ....[8]....
        /*026c*/ 	.word	0x0000f1a0


	//   ....[9]....
        /*0270*/ 	.word	0x000114a0


	//   ....[10]....
        /*0274*/ 	.word	0x00011540


	//----- nvinfo : EIATTR_COOP_GROUP_MASK_REGIDS
	.align		4
.L_559:
        /*0278*/ 	.byte	0x04, 0x29
        /*027a*/ 	.short	(.L_561 - .L_560)


	//   ....[0]....
.L_560:
        /*027c*/ 	.word	0xffffffff


	//   ....[1]....
        /*0280*/ 	.word	0xffffffff


	//   ....[2]....
        /*0284*/ 	.word	0xffffffff


	//   ....[3]....
        /*0288*/ 	.word	0xffffffff


	//   ....[4]....
        /*028c*/ 	.word	0xffffffff


	//   ....[5]....
        /*0290*/ 	.word	0xffffffff


	//   ....[6]....
        /*0294*/ 	.word	0xffffffff


	//   ....[7]....
        /*0298*/ 	.word	0xffffffff


	//   ....[8]....
        /*029c*/ 	.word	0xffffffff


	//   ....[9]....
        /*02a0*/ 	.word	0xffffffff


	//   ....[10]....
        /*02a4*/ 	.word	0xffffffff


	//   ....[11]....
        /*02a8*/ 	.word	0xffffffff


	//   ....[12]....
        /*02ac*/ 	.word	0xffffffff


	//   ....[13]....
        /*02b0*/ 	.word	0xffffffff


	//   ....[14]....
        /*02b4*/ 	.word	0xffffffff


	//   ....[15]....
        /*02b8*/ 	.word	0xffffffff


	//   ....[16]....
        /*02bc*/ 	.word	0xffffffff


	//   ....[17]....
        /*02c0*/ 	.word	0xffffffff


	//   ....[18]....
        /*02c4*/ 	.word	0xffffffff


	//   ....[19]....
        /*02c8*/ 	.word	0xffffffff


	//   ....[20]....
        /*02cc*/ 	.word	0xffffffff


	//   ....[21]....
        /*02d0*/ 	.word	0xffffffff


	//   ....[22]....
        /*02d4*/ 	.word	0xffffffff


	//   ....[23]....
        /*02d8*/ 	.word	0xffffffff


	//   ....[24]....
        /*02dc*/ 	.word	0xffffffff


	//   ....[25]....
        /*02e0*/ 	.word	0xffffffff


	//   ....[26]....
        /*02e4*/ 	.word	0xffffffff


	//   ....[27]....
        /*02e8*/ 	.word	0xffffffff


	//   ....[28]....
        /*02ec*/ 	.word	0xffffffff


	//   ....[29]....
        /*02f0*/ 	.word	0xffffffff


	//   ....[30]....
        /*02f4*/ 	.word	0xffffffff


	//   ....[31]....
        /*02f8*/ 	.word	0xffffffff


	//   ....[32]....
        /*02fc*/ 	.word	0xffffffff


	//   ....[33]....
        /*0300*/ 	.word	0xffffffff


	//   ....[34]....
        /*0304*/ 	.word	0xffffffff


	//   ....[35]....
        /*0308*/ 	.word	0xffffffff


	//   ....[36]....
        /*030c*/ 	.word	0xffffffff


	//   ....[37]....
        /*0310*/ 	.word	0xffffffff


	//   ....[38]....
        /*0314*/ 	.word	0xffffffff


	//   ....[39]....
        /*0318*/ 	.word	0xffffffff


	//   ....[40]....
        /*031c*/ 	.word	0xffffffff


	//   ....[41]....
        /*0320*/ 	.word	0xffffffff


	//   ....[42]....
        /*0324*/ 	.word	0xffffffff


	//   ....[43]....
        /*0328*/ 	.word	0xffffffff


	//   ....[44]....
        /*032c*/ 	.word	0xffffffff


	//   ....[45]....
        /*0330*/ 	.word	0xffffffff


	//   ....[46]....
        /*0334*/ 	.word	0xffffffff


	//   ....[47]....
        /*0338*/ 	.word	0xffffffff


	//   ....[48]....
        /*033c*/ 	.word	0xffffffff


	//   ....[49]....
        /*0340*/ 	.word	0xffffffff


	//   ....[50]....
        /*0344*/ 	.word	0xffffffff


	//   ....[51]....
        /*0348*/ 	.word	0xffffffff


	//   ....[52]....
        /*034c*/ 	.word	0xffffffff


	//   ....[53]....
        /*0350*/ 	.word	0xffffffff


	//   ....[54]....
        /*0354*/ 	.word	0xffffffff


	//   ....[55]....
        /*0358*/ 	.word	0xffffffff


	//   ....[56]....
        /*035c*/ 	.word	0xffffffff


	//   ....[57]....
        /*0360*/ 	.word	0xffffffff


	//   ....[58]....
        /*0364*/ 	.word	0x0500000f


	//   ....[59]....
        /*0368*/ 	.word	0x0500000f


	//   ....[60]....
        /*036c*/ 	.word	0x0500000f


	//   ....[61]....
        /*0370*/ 	.word	0x0500000f


	//   ....[62]....
        /*0374*/ 	.word	0x0500000f


	//   ....[63]....
        /*0378*/ 	.word	0x0500000f


	//   ....[64]....
        /*037c*/ 	.word	0x0500000f


	//   ....[65]....
        /*0380*/ 	.word	0x0500000f


	//   ....[66]....
        /*0384*/ 	.word	0x0500000f


	//   ....[67]....
        /*0388*/ 	.word	0x0500000f


	//   ....[68]....
        /*038c*/ 	.word	0x0500000f


	//   ....[69]....
        /*0390*/ 	.word	0x0500000f


	//   ....[70]....
        /*0394*/ 	.word	0x0500000f


	//   ....[71]....
        /*0398*/ 	.word	0x0500000f


	//   ....[72]....
        /*039c*/ 	.word	0x0500000f


	//   ....[73]....
        /*03a0*/ 	.word	0x0500000f


	//   ....[74]....
        /*03a4*/ 	.word	0x0500000f


	//   ....[75]....
        /*03a8*/ 	.word	0x0500000f


	//   ....[76]....
        /*03ac*/ 	.word	0x0500000f


	//----- nvinfo : EIATTR_COOP_GROUP_INSTR_OFFSETS
	.align		4
.L_561:
        /*03b0*/ 	.byte	0x04, 0x28
        /*03b2*/ 	.short	(.L_563 - .L_562)


	//   ....[0]....
.L_562:
        /*03b4*/ 	.word	0x00000060


	//   ....[1]....
        /*03b8*/ 	.word	0x00000170


	//   ....[2]....
        /*03bc*/ 	.word	0x000001c0


	//   ....[3]....
        /*03c0*/ 	.word	0x000003f0


	//   ....[4]....
        /*03c4*/ 	.word	0x00000550


	//   ....[5]....
        /*03c8*/ 	.word	0x00000670


	//   ....[6]....
        /*03cc*/ 	.word	0x000007d0


	//   ....[7]....
        /*03d0*/ 	.word	0x00001650


	//   ....[8]....
        /*03d4*/ 	.word	0x000030a0


	//   ....[9]....
        /*03d8*/ 	.word	0x00003110


	//   ....[10]....
        /*03dc*/ 	.word	0x00003b10


	//   ....[11]....
        /*03e0*/ 	.word	0x00003b80


	//   ....[12]....
        /*03e4*/ 	.word	0x00006650


	//   ....[13]....
        /*03e8*/ 	.word	0x00006810


	//   ....[14]....
        /*03ec*/ 	.word	0x00006f40


	//   ....[15]....
        /*03f0*/ 	.word	0x00006fa0


	//   ....[16]....
        /*03f4*/ 	.word	0x00009580


	//   ....[17]....
        /*03f8*/ 	.word	0x000095d0


	//   ....[18]....
        /*03fc*/ 	.word	0x00009860


	//   ....[19]....
        /*0400*/ 	.word	0x000098e0


	//   ....[20]....
        /*0404*/ 	.word	0x0000abd0


	//   ....[21]....
        /*0408*/ 	.word	0x0000ac00


	//   ....[22]....
        /*040c*/ 	.word	0x0000ad00


	//   ....[23]....
        /*0410*/ 	.word	0x0000ad30


	//   ....[24]....
        /*0414*/ 	.word	0x0000d6e0


	//   ....[25]....
        /*0418*/ 	.word	0x0000d870


	//   ....[26]....
        /*041c*/ 	.word	0x0000d8a0


	//   ....[27]....
        /*0420*/ 	.word	0x0000d8e0


	//   ....[28]....
        /*0424*/ 	.word	0x0000d950


	//   ....[29]....
        /*0428*/ 	.word	0x0000d9b0


	//   ....[30]....
        /*042c*/ 	.word	0x0000d9f0


	//   ....[31]....
        /*0430*/ 	.word	0x0000dba0


	//   ....[32]....
        /*0434*/ 	.word	0x0000dc00


	//   ....[33]....
        /*0438*/ 	.word	0x0000dc40


	//   ....[34]....
        /*043c*/ 	.word	0x0000dc80


	//   ....[35]....
        /*0440*/ 	.word	0x0000dcb0


	//   ....[36]....
        /*0444*/ 	.word	0x0000dce0


	//   ....[37]....
        /*0448*/ 	.word	0x0000dd80


	//   ....[38]....
        /*044c*/ 	.word	0x0000dde0


	//   ....[39]....
        /*0450*/ 	.word	0x0000de70


	//   ....[40]....
        /*0454*/ 	.word	0x00011950


	//   ....[41]....
        /*0458*/ 	.word	0x00011960


	//   ....[42]....
        /*045c*/ 	.word	0x00011a80


	//   ....[43]....
        /*0460*/ 	.word	0x00011ae0


	//   ....[44]....
        /*0464*/ 	.word	0x00011b20


	//   ....[45]....
        /*0468*/ 	.word	0x00011b60


	//   ....[46]....
        /*046c*/ 	.word	0x00011b90


	//   ....[47]....
        /*0470*/ 	.word	0x00011bc0


	//   ....[48]....
        /*0474*/ 	.word	0x00011d60


	//   ....[49]....
        /*0478*/ 	.word	0x00011dc0


	//   ....[50]....
        /*047c*/ 	.word	0x00011e00


	//   ....[51]....
        /*0480*/ 	.word	0x00011e40


	//   ....[52]....
        /*0484*/ 	.word	0x00011e70


	//   ....[53]....
        /*0488*/ 	.word	0x00011ea0


	//   ....[54]....
        /*048c*/ 	.word	0x00011f60


	//   ....[55]....
        /*0490*/ 	.word	0x00011f80


	//   ....[56]....
        /*0494*/ 	.word	0x00011ff0


	//   ....[57]....
        /*0498*/ 	.word	0x00012690


	//   ....[58]....
        /*049c*/ 	.word	0x00012c80


	//   ....[59]....
        /*04a0*/ 	.word	0x000130a0


	//   ....[60]....
        /*04a4*/ 	.word	0x00013130


	//   ....[61]....
        /*04a8*/ 	.word	0x000131d0


	//   ....[62]....
        /*04ac*/ 	.word	0x00013280


	//   ....[63]....
        /*04b0*/ 	.word	0x00013300


	//   ....[64]....
        /*04b4*/ 	.word	0x00013380


	//   ....[65]....
        /*04b8*/ 	.word	0x00013400


	//   ....[66]....
        /*04bc*/ 	.word	0x00013480


	//   ....[67]....
        /*04c0*/ 	.word	0x00013510


	//   ....[68]....
        /*04c4*/ 	.word	0x000135c0


	//   ....[69]....
        /*04c8*/ 	.word	0x00013640


	//   ....[70]....
        /*04cc*/ 	.word	0x000136c0


	//   ....[71]....
        /*04d0*/ 	.word	0x00013740


	//   ....[72]....
        /*04d4*/ 	.word	0x000137c0


	//   ....[73]....
        /*04d8*/ 	.word	0x00013830


	//   ....[74]....
        /*04dc*/ 	.word	0x000138d0


	//   ....[75]....
        /*04e0*/ 	.word	0x00013960


	//   ....[76]....
        /*04e4*/ 	.word	0x00013a90


	//----- nvinfo : EIATTR_REG_RECONFIG
	.align		4
.L_563:
        /*04e8*/ 	.byte	0x01, 0x54
	.zero		2


	//----- nvinfo : EIATTR_SYSCALL_OFFSETS
	.align		4
        /*04ec*/ 	.byte	0x04, 0x46
        /*04ee*/ 	.short	(.L_565 - .L_564)


	//   ....[0]....
.L_564:
        /*04f0*/ 	.word	0x00001830


	//   ....[1]....
        /*04f4*/ 	.word	0x0000eb70


	//   ....[2]....
        /*04f8*/ 	.word	0x0000ecb0


	//   ....[3]....
        /*04fc*/ 	.word	0x0000edb0


	//----- nvinfo : EIATTR_MBARRIER_INSTR_OFFSETS
	.align		4
.L_565:
        /*0500*/ 	.byte	0x04, 0x39
        /*0502*/ 	.short	(.L_567 - .L_566)


	//   ....[0]....
.L_566:
        /*0504*/ 	.word	0x000002a0
        /*0508*/ 	.word	0x000000ff
        /*050c*/ 	.word	0x00034800
        /*0510*/ 	.short	0x0100
        /*0512*/ 	.byte	0x08
	.zero		1


	//   ....[1]....
        /*0514*/ 	.word	0x000002b0
        /*0518*/ 	.word	0x000000ff
        /*051c*/ 	.word	0x00034820
        /*0520*/ 	.short	0x0100
        /*0522*/ 	.byte	0x08
	.zero		1


	//   ....[2]....
        /*0524*/ 	.word	0x000003a0
        /*0528*/ 	.word	0x000000ff
        /*052c*/ 	.word	0x00034830
        /*0530*/ 	.short	0x0100
        /*0532*/ 	.byte	0x08
	.zero		1


	//   ....[3]....
        /*0534*/ 	.word	0x000003b0
        /*0538*/ 	.word	0x000000ff
        /*053c*/ 	.word	0x00034840
        /*0540*/ 	.short	0x0100
        /*0542*/ 	.byte	0x08
	.zero		1


	//   ....[4]....
        /*0544*/ 	.word	0x000003c0
        /*0548*/ 	.word	0x000000ff
        /*054c*/ 	.word	0x00034838
        /*0550*/ 	.short	0x0100
        /*0552*/ 	.byte	0x08
	.zero		1


	//   ....[5]....
        /*0554*/ 	.word	0x000003d0
        /*0558*/ 	.word	0x000000ff
        /*055c*/ 	.word	0x00034848
        /*0560*/ 	.short	0x0100
        /*0562*/ 	.byte	0x08
	.zero		1


	//   ....[6]....
        /*0564*/ 	.word	0x00000500
        /*0568*/ 	.word	0x000000ff
        /*056c*/ 	.word	0x00034850
        /*0570*/ 	.short	0x0100
        /*0572*/ 	.byte	0x08
	.zero		1


	//   ....[7]....
        /*0574*/ 	.word	0x00000510
        /*0578*/ 	.word	0x000000ff
        /*057c*/ 	.word	0x00034860
        /*0580*/ 	.short	0x0100
        /*0582*/ 	.byte	0x08
	.zero		1


	//   ....[8]....
        /*0584*/ 	.word	0x00000520
        /*0588*/ 	.word	0x000000ff
        /*058c*/ 	.word	0x00034858
        /*0590*/ 	.short	0x0100
        /*0592*/ 	.byte	0x08
	.zero		1


	//   ....[9]....
        /*0594*/ 	.word	0x00000530
        /*0598*/ 	.word	0x000000ff
        /*059c*/ 	.word	0x00034868
        /*05a0*/ 	.short	0x0100
        /*05a2*/ 	.byte	0x08
	.zero		1


	//   ....[10]....
        /*05a4*/ 	.word	0x00000620
        /*05a8*/ 	.word	0x000000ff
        /*05ac*/ 	.word	0x00034870
        /*05b0*/ 	.short	0x0100
        /*05b2*/ 	.byte	0x06
	.zero		1


	//   ....[11]....
        /*05b4*/ 	.word	0x00000630
        /*05b8*/ 	.word	0x000000ff
        /*05bc*/ 	.word	0x00034880
        /*05c0*/ 	.short	0x0100
        /*05c2*/ 	.byte	0x06
	.zero		1


	//   ....[12]....
        /*05c4*/ 	.word	0x00000640
        /*05c8*/ 	.word	0x000000ff
        /*05cc*/ 	.word	0x00034878
        /*05d0*/ 	.short	0x0100
        /*05d2*/ 	.byte	0x06
	.zero		1


	//   ....[13]....
        /*05d4*/ 	.word	0x00000650
        /*05d8*/ 	.word	0x000000ff
        /*05dc*/ 	.word	0x00034888
        /*05e0*/ 	.short	0x0100
        /*05e2*/ 	.byte	0x06
	.zero		1


	//   ....[14]....
        /*05e4*/ 	.word	0x00000780
        /*05e8*/ 	.word	0x000000ff
        /*05ec*/ 	.word	0x00034890
        /*05f0*/ 	.short	0x0100
        /*05f2*/ 	.byte	0x08
	.zero		1


	//   ....[15]....
        /*05f4*/ 	.word	0x00000790
        /*05f8*/ 	.word	0x000000ff
        /*05fc*/ 	.word	0x000348a0
        /*0600*/ 	.short	0x0100
        /*0602*/ 	.byte	0x08
	.zero		1


	//   ....[16]....
        /*0604*/ 	.word	0x000007a0
        /*0608*/ 	.word	0x000000ff
        /*060c*/ 	.word	0x00034898
        /*0610*/ 	.short	0x0100
        /*0612*/ 	.byte	0x08
	.zero		1


	//   ....[17]....
        /*0614*/ 	.word	0x000007b0
        /*0618*/ 	.word	0x000000ff
        /*061c*/ 	.word	0x000348a8
        /*0620*/ 	.short	0x0100
        /*0622*/ 	.byte	0x08
	.zero		1


	//   ....[18]....
        /*0624*/ 	.word	0x000008e0
        /*0628*/ 	.word	0x000000ff
        /*062c*/ 	.word	0x000348b0
        /*0630*/ 	.short	0x0100
        /*0632*/ 	.byte	0x08
	.zero		1


	//   ....[19]....
        /*0634*/ 	.word	0x000008f0
        /*0638*/ 	.word	0x000000ff
        /*063c*/ 	.word	0x000348c0
        /*0640*/ 	.short	0x0100
        /*0642*/ 	.byte	0x08
	.zero		1


	//   ....[20]....
        /*0644*/ 	.word	0x00000900
        /*0648*/ 	.word	0x000000ff
        /*064c*/ 	.word	0x000348b8
        /*0650*/ 	.short	0x0100
        /*0652*/ 	.byte	0x08
	.zero		1


	//   ....[21]....
        /*0654*/ 	.word	0x00000910
        /*0658*/ 	.word	0x000000ff
        /*065c*/ 	.word	0x000348c8
        /*0660*/ 	.short	0x0100
        /*0662*/ 	.byte	0x08
	.zero		1


	//   ....[22]....
        /*0664*/ 	.word	0x000018d0
        /*0668*/ 	.word	0x000000ff
        /*066c*/ 	.word	0x00034800
        /*0670*/ 	.short	0x010a
        /*0672*/ 	.byte	0x26
	.zero		1


	//   ....[23]....
        /*0674*/ 	.word	0x00001950
        /*0678*/ 	.word	0x00000000
        /*067c*/ 	.word	0x00034830
        /*0680*/ 	.short	0x010a
        /*0682*/ 	.byte	0x3f
	.zero		1


	//   ....[24]....
        /*0684*/ 	.word	0x000019c0
        /*0688*/ 	.word	0x00000000
        /*068c*/ 	.word	0x00034830
        /*0690*/ 	.short	0x010a
        /*0692*/ 	.byte	0x3f
	.zero		1


	//   ....[25]....
        /*0694*/ 	.word	0x00002b00
        /*0698*/ 	.word	0x00000000
        /*069c*/ 	.word	0x00000000
        /*06a0*/ 	.short	0x0101
        /*06a2*/ 	.byte	0x3f
	.zero		1


	//   ....[26]....
        /*06a4*/ 	.word	0x00004b90
        /*06a8*/ 	.word	0x000000ff
        /*06ac*/ 	.word	0x00034830
        /*06b0*/ 	.short	0x010a
        /*06b2*/ 	.byte	0x08
	.zero		1


	//   ....[27]....
        /*06b4*/ 	.word	0x00004bd0
        /*06b8*/ 	.word	0x000000ff
        /*06bc*/ 	.word	0x00034830
        /*06c0*/ 	.short	0x010a
        /*06c2*/ 	.byte	0x08
	.zero		1


	//   ....[28]....
        /*06c4*/ 	.word	0x000054f0
        /*06c8*/ 	.word	0x000000ff
        /*06cc*/ 	.word	0x00034850
        /*06d0*/ 	.short	0x010a
        /*06d2*/ 	.byte	0x09
	.zero		1


	//   ....[29]....
        /*06d4*/ 	.word	0x00005530
        /*06d8*/ 	.word	0x000000ff
        /*06dc*/ 	.word	0x00034850
        /*06e0*/ 	.short	0x010a
        /*06e2*/ 	.byte	0x09
	.zero		1


	//   ....[30]....
        /*06e4*/ 	.word	0x000076e0
        /*06e8*/ 	.word	0x00000003
        /*06ec*/ 	.word	0x00000000
        /*06f0*/ 	.short	0x0101
        /*06f2*/ 	.byte	0x3f
	.zero		1


	//   ....[31]....
        /*06f4*/ 	.word	0x00007730
        /*06f8*/ 	.word	0x00000035
        /*06fc*/ 	.word	0x00000000
        /*0700*/ 	.short	0x0101
        /*0702*/ 	.byte	0x3f
	.zero		1


	//   ....[32]....
        /*0704*/ 	.word	0x00007e30
        /*0708*/ 	.word	0x000000ff
        /*070c*/ 	.word	0x00034830
        /*0710*/ 	.short	0x010a
        /*0712*/ 	.byte	0x08
	.zero		1


	//   ....[33]....
        /*0714*/ 	.word	0x00007e70
        /*0718*/ 	.word	0x000000ff
        /*071c*/ 	.word	0x00034830
        /*0720*/ 	.short	0x010a
        /*0722*/ 	.byte	0x08
	.zero		1


	//   ....[34]....
        /*0724*/ 	.word	0x00008790
        /*0728*/ 	.word	0x000000ff
        /*072c*/ 	.word	0x00034850
        /*0730*/ 	.short	0x010a
        /*0732*/ 	.byte	0x08
	.zero		1


	//   ....[35]....
        /*0734*/ 	.word	0x000087d0
        /*0738*/ 	.word	0x000000ff
        /*073c*/ 	.word	0x00034850
        /*0740*/ 	.short	0x010a
        /*0742*/ 	.byte	0x08
	.zero		1


	//   ....[36]....
        /*0744*/ 	.word	0x0000a140
        /*0748*/ 	.word	0x00000023
        /*074c*/ 	.word	0x00000000
        /*0750*/ 	.short	0x0101
        /*0752*/ 	.byte	0x3f
	.zero		1


	//   ....[37]....
        /*0754*/ 	.word	0x0000a190
        /*0758*/ 	.word	0x0000002c
        /*075c*/ 	.word	0x00000000
        /*0760*/ 	.short	0x0101
        /*0762*/ 	.byte	0x3f
	.zero		1


	//   ....[38]....
        /*0764*/ 	.word	0x0000ab40
        /*0768*/ 	.word	0x000000ff
        /*076c*/ 	.word	0x00034850
        /*0770*/ 	.short	0x010a
        /*0772*/ 	.byte	0x05
	.zero		1


	//   ....[39]....
        /*0774*/ 	.word	0x0000ab80
        /*0778*/ 	.word	0x000000ff
        /*077c*/ 	.word	0x00034850
        /*0780*/ 	.short	0x010a
        /*0782*/ 	.byte	0x05
	.zero		1


	//   ....[40]....
        /*0784*/ 	.word	0x0000b0c0
        /*0788*/ 	.word	0x00000008
        /*078c*/ 	.word	0x00000000
        /*0790*/ 	.short	0x0101
        /*0792*/ 	.byte	0x3f
	.zero		1


	//   ....[41]....
        /*0794*/ 	.word	0x0000c490
        /*0798*/ 	.word	0x00000003
        /*079c*/ 	.word	0x00000000
        /*07a0*/ 	.short	0x0101
        /*07a2*/ 	.byte	0x3f
	.zero		1


	//   ....[42]....
        /*07a4*/ 	.word	0x0000f4f0
        /*07a8*/ 	.word	0x00000008
        /*07ac*/ 	.word	0x00034840
        /*07b0*/ 	.short	0x010a
        /*07b2*/ 	.byte	0x3f
	.zero		1


	//   ....[43]....
        /*07b4*/ 	.word	0x0000faa0
        /*07b8*/ 	.word	0x00000009
        /*07bc*/ 	.word	0x00034820
        /*07c0*/ 	.short	0x010a
        /*07c2*/ 	.byte	0x3f
	.zero		1


	//   ....[44]....
        /*07c4*/ 	.word	0x0000fdd0
        /*07c8*/ 	.word	0x00000002
        /*07cc*/ 	.word	0x00034840
        /*07d0*/ 	.short	0x010a
        /*07d2*/ 	.byte	0x3f
	.zero		1


	//   ....[45]....
        /*07d4*/ 	.word	0x000100d0
        /*07d8*/ 	.word	0x00000003
        /*07dc*/ 	.word	0x00000060
        /*07e0*/ 	.short	0x010a
        /*07e2*/ 	.byte	0x3f
	.zero		1


	//   ....[46]....
        /*07e4*/ 	.word	0x000106a0
        /*07e8*/ 	.word	0x00000002
        /*07ec*/ 	.word	0x00034840
        /*07f0*/ 	.short	0x010a
        /*07f2*/ 	.byte	0x3f
	.zero		1


	//   ....[47]....
        /*07f4*/ 	.word	0x000109a0
        /*07f8*/ 	.word	0x00000003
        /*07fc*/ 	.word	0x00000060
        /*0800*/ 	.short	0x010a
        /*0802*/ 	.byte	0x3f
	.zero		1


	//   ....[48]....
        /*0804*/ 	.word	0x00010e70
        /*0808*/ 	.word	0x00000002
        /*080c*/ 	.word	0x00034840
        /*0810*/ 	.short	0x010a
        /*0812*/ 	.byte	0x3f
	.zero		1


	//   ....[49]....
        /*0814*/ 	.word	0x00011180
        /*0818*/ 	.word	0x00000002
        /*081c*/ 	.word	0x00000060
        /*0820*/ 	.short	0x010a
        /*0822*/ 	.byte	0x3f
	.zero		1


	//   ....[50]....
        /*0824*/ 	.word	0x00011600
        /*0828*/ 	.word	0x00000003
        /*082c*/ 	.word	0x00034860
        /*0830*/ 	.short	0x010a
        /*0832*/ 	.byte	0x3f
	.zero		1


	//   ....[51]....
        /*0834*/ 	.word	0x00012610
        /*0838*/ 	.word	0x00000000
        /*083c*/ 	.word	0x00034820
        /*0840*/ 	.short	0x010a
        /*0842*/ 	.byte	0x3f
	.zero		1


	//   ....[52]....
        /*0844*/ 	.word	0x000127f0
        /*0848*/ 	.word	0x00000006
        /*084c*/ 	.word	0x00000000
        /*0850*/ 	.short	0x010a
        /*0852*/ 	.byte	0x3f
	.zero		1


	//   ....[53]....
        /*0854*/ 	.word	0x00012860
        /*0858*/ 	.word	0x00000007
        /*085c*/ 	.word	0x00000000
        /*0860*/ 	.short	0x010a
        /*0862*/ 	.byte	0x3f
	.zero		1


	//   ....[54]....
        /*0864*/ 	.word	0x000128d0
        /*0868*/ 	.word	0x00000004
        /*086c*/ 	.word	0x00000000
        /*0870*/ 	.short	0x010a
        /*0872*/ 	.byte	0x3f
	.zero		1


	//   ....[55]....
        /*0874*/ 	.word	0x00012900
        /*0878*/ 	.word	0x00000003
        /*087c*/ 	.word	0x00000000
        /*0880*/ 	.short	0x010a
        /*0882*/ 	.byte	0x3f
	.zero		1


	//   ....[56]....
        /*0884*/ 	.word	0x00012970
        /*0888*/ 	.word	0x00000003
        /*088c*/ 	.word	0x00034800
        /*0890*/ 	.short	0x010a
        /*0892*/ 	.byte	0x3f
	.zero		1


	//   ....[57]....
        /*0894*/ 	.word	0x000129c0
        /*0898*/ 	.word	0x00000000
        /*089c*/ 	.word	0x00034830
        /*08a0*/ 	.short	0x010a
        /*08a2*/ 	.byte	0x3f
	.zero		1


	//   ....[58]....
        /*08a4*/ 	.word	0x00012a20
        /*08a8*/ 	.word	0x0000000a
        /*08ac*/ 	.word	0x00034830
        /*08b0*/ 	.short	0x010a
        /*08b2*/ 	.byte	0x3f
	.zero		1


	//   ....[59]....
        /*08b4*/ 	.word	0x00012a80
        /*08b8*/ 	.word	0x00000005
        /*08bc*/ 	.word	0x00034850
        /*08c0*/ 	.short	0x010a
        /*08c2*/ 	.byte	0x3f
	.zero		1


	//   ....[60]....
        /*08c4*/ 	.word	0x00012ae0
        /*08c8*/ 	.word	0x0000000a
        /*08cc*/ 	.word	0x00034830
        /*08d0*/ 	.short	0x010a
        /*08d2*/ 	.byte	0x3f
	.zero		1


	//   ....[61]....
        /*08d4*/ 	.word	0x00012b40
        /*08d8*/ 	.word	0x00000005
        /*08dc*/ 	.word	0x00034850
        /*08e0*/ 	.short	0x010a
        /*08e2*/ 	.byte	0x3f
	.zero		1


	//   ....[62]....
        /*08e4*/ 	.word	0x00012ba0
        /*08e8*/ 	.word	0x00000007
        /*08ec*/ 	.word	0x00034850
        /*08f0*/ 	.short	0x010a
        /*08f2*/ 	.byte	0x3f
	.zero		1


	//   ....[63]....
        /*08f4*/ 	.word	0x00012d40
        /*08f8*/ 	.word	0x00000008
        /*08fc*/ 	.word	0x00034840
        /*0900*/ 	.short	0x010a
        /*0902*/ 	.byte	0x3f
	.zero		1


	//   ....[64]....
        /*0904*/ 	.word	0x00012dc0
        /*0908*/ 	.word	0x00000008
        /*090c*/ 	.word	0x00034820
        /*0910*/ 	.short	0x010a
        /*0912*/ 	.byte	0x3f
	.zero		1


	//   ....[65]....
        /*0914*/ 	.word	0x00012e10
        /*0918*/ 	.word	0x00000002
        /*091c*/ 	.word	0x00034840
        /*0920*/ 	.short	0x010a
        /*0922*/ 	.byte	0x3f
	.zero		1


	//   ....[66]....
        /*0924*/ 	.word	0x00012e60
        /*0928*/ 	.word	0x00000003
        /*092c*/ 	.word	0x00000060
        /*0930*/ 	.short	0x010a
        /*0932*/ 	.byte	0x3f
	.zero		1


	//   ....[67]....
        /*0934*/ 	.word	0x00012eb0
        /*0938*/ 	.word	0x00000002
        /*093c*/ 	.word	0x00034840
        /*0940*/ 	.short	0x010a
        /*0942*/ 	.byte	0x3f
	.zero		1


	//   ....[68]....
        /*0944*/ 	.word	0x00012f00
        /*0948*/ 	.word	0x00000003
        /*094c*/ 	.word	0x00000060
        /*0950*/ 	.short	0x010a
        /*0952*/ 	.byte	0x3f
	.zero		1


	//   ....[69]....
        /*0954*/ 	.word	0x00012f50
        /*0958*/ 	.word	0x00000002
        /*095c*/ 	.word	0x00034840
        /*0960*/ 	.short	0x010a
        /*0962*/ 	.byte	0x3f
	.zero		1


	//   ....[70]....
        /*0964*/ 	.word	0x00012fa0
        /*0968*/ 	.word	0x00000002
        /*096c*/ 	.word	0x00000060
        /*0970*/ 	.short	0x010a
        /*0972*/ 	.byte	0x3f
	.zero		1


	//   ....[71]....
        /*0974*/ 	.word	0x00012ff0
        /*0978*/ 	.word	0x00000003
        /*097c*/ 	.word	0x00034860
        /*0980*/ 	.short	0x010a
        /*0982*/ 	.byte	0x3f
	.zero		1


	//   ....[72]....
        /*0984*/ 	.word	0x000139b0
        /*0988*/ 	.word	0x00000000
        /*098c*/ 	.word	0x00034820
        /*0990*/ 	.short	0x010a
        /*0992*/ 	.byte	0x3f
	.zero		1


	//   ....[73]....
        /*0994*/ 	.word	0x00013b50
        /*0998*/ 	.word	0x00000006
        /*099c*/ 	.word	0x00000000
        /*09a0*/ 	.short	0x010a
        /*09a2*/ 	.byte	0x3f
	.zero		1


	//   ....[74]....
        /*09a4*/ 	.word	0x00013ba0
        /*09a8*/ 	.word	0x00000007
        /*09ac*/ 	.word	0x00000000
        /*09b0*/ 	.short	0x010a
        /*09b2*/ 	.byte	0x3f
	.zero		1


	//   ....[75]....
        /*09b4*/ 	.word	0x00013bf0
        /*09b8*/ 	.word	0x00000004
        /*09bc*/ 	.word	0x00000000
        /*09c0*/ 	.short	0x010a
        /*09c2*/ 	.byte	0x3f
	.zero		1


	//----- nvinfo : EIATTR_NUM_MBARRIERS
	.align		4
.L_567:
        /*09c4*/ 	.byte	0x03, 0x38
        /*09c6*/ 	.short	0x0016


	//----- nvinfo : EIATTR_EXIT_INSTR_OFFSETS
	.align		4
        /*09c8*/ 	.byte	0x04, 0x1c
        /*09ca*/ 	.short	(.L_569 - .L_568)


	//   ....[0]....
.L_568:
        /*09cc*/ 	.word	0x00000a80


	//   ....[1]....
        /*09d0*/ 	.word	0x0000d6a0


	//   ....[2]....
        /*09d4*/ 	.word	0x0000d700


	//   ....[3]....
        /*09d8*/ 	.word	0x00012950


	//----- nvinfo : EIATTR_MAX_THREADS
	.align		4
.L_569:
        /*09dc*/ 	.byte	0x04, 0x05
        /*09de*/ 	.short	(.L_571 - .L_570)
.L_570:
        /*09e0*/ 	.word	0x00000180
        /*09e4*/ 	.word	0x00000001
        /*09e8*/ 	.word	0x00000001


	//----- nvinfo : EIATTR_CRS_STACK_SIZE
	.align		4
.L_571:
        /*09ec*/ 	.byte	0x04, 0x1e
        /*09ee*/ 	.short	(.L_573 - .L_572)
.L_572:
        /*09f0*/ 	.word	0x00000000


	//----- nvinfo : EIATTR_CBANK_PARAM_SIZE
	.align		4
.L_573:
        /*09f4*/ 	.byte	0x03, 0x19
        /*09f6*/ 	.short	0x0a70


	//----- nvinfo : EIATTR_PARAM_CBANK
	.align		4
        /*09f8*/ 	.byte	0x04, 0x0a
        /*09fa*/ 	.short	(.L_575 - .L_574)
	.align		4
.L_574:
        /*09fc*/ 	.word	index@(.nv.constant0._ZN7cutlass13device_kernelIN5flash11enable_sm90INS1_16FlashAttnFwdSm90INS1_25CollectiveMainloopFwdSm90ILi2EN4cute5tupleIJNS5_1CILi1EEES8_S8_EEENS6_IJNS7_ILi128EEESA_NS7_ILi192EEEEEELi128ENS_6half_tEfNS_4arch4Sm90ELb1ELb0ELb1ELb1ELb0ELb0ELb0ELb1ELb1ELb0ELb0ELb0EEENS1_21CollectiveEpilogueFwdINS6_IJSA_SA_SA_EEES9_SD_SF_Li256ELb1ELb0ELb0ELb0EEENS1_36VarlenDynamicPersistentTileSchedulerILi128ELi128ELi256ELi32ELb0ELb0ELb1ELb1ELb1ELb1EEEEEEEEEvNT_6ParamsE)
        /*0a00*/ 	.short	0x0210
        /*0a02*/ 	.short	0x0a70


	//----- nvinfo : EIATTR_SW_WAR
	.align		4
.L_575:
        /*0a04*/ 	.byte	0x04, 0x36
        /*0a06*/ 	.short	(.L_577 - .L_576)
.L_576:
        /*0a08*/ 	.word	0x00000008
.L_577:


//--------------------- .nv.info._ZN7cutlass13device_kernelIN5flash11enable_sm90INS1_16FlashAttnFwdSm90INS1_25CollectiveMainloopFwdSm90ILi2EN4cute5tupleIJNS5_1CILi1EEES8_S8_EEENS6_IJNS7_ILi128EEESA_NS7_ILi192EEEEEELi128ENS_6half_tEfNS_4arch4Sm90ELb1ELb0ELb1ELb1ELb0ELb1ELb0ELb1ELb1ELb0ELb0ELb0EEENS1_21CollectiveEpilogueFwdINS6_IJSA_SA_SA_EEES9_SD_SF_Li256ELb1ELb0ELb0ELb0EEENS1_36VarlenDynamicPersistentTileSchedulerILi128ELi128ELi256ELi32ELb0ELb0ELb1ELb1ELb1ELb1EEEEEEEEEvNT_6ParamsE --------------------------
	.section	.nv.info._ZN7cutlass13device_kernelIN5flash11enable_sm90INS1_16FlashAttnFwdSm90INS1_25CollectiveMainloopFwdSm90ILi2EN4cute5tupleIJNS5_1CILi1EEES8_S8_EEENS6_IJNS7_ILi128EEESA_NS7_ILi192EEEEEELi128ENS_6half_tEfNS_4arch4Sm90ELb1ELb0ELb1ELb1ELb0ELb1ELb0ELb1ELb1ELb0ELb0ELb0EEENS1_21CollectiveEpilogueFwdINS6_IJSA_SA_SA_EEES9_SD_SF_Li256ELb1ELb0ELb0ELb0EEENS1_36VarlenDynamicPersistentTileSchedulerILi128ELi128ELi256ELi32ELb0ELb0ELb1ELb1ELb1ELb1EEEEEEEEEvNT_6ParamsE,"",@"SHT_CUDA_INFO"
	.sectionflags	@""
	.align	4


	//----- nvinfo : EIATTR_CUDA_API_VERSION
	.align		4
        /*0000*/ 	.byte	0x04, 0x37
        /*0002*/ 	.short	(.L_579 - .L_578)
.L_578:
        /*0004*/ 	.word	0x00000082


	//----- nvinfo : EIATTR_KPARAM_INFO
	.align		4
.L_579:
        /*0008*/ 	.byte	0x04, 0x17
        /*000a*/ 	.short	(.L_581 - .L_580)
.L_580:
        /*000c*/ 	.word	0x00000000
        /*0010*/ 	.short	0x0000
        /*0012*/ 	.short	0x0070
        /*0014*/ 	.byte	0x00, 0xf0, 0x01, 0x28


	//----- nvinfo : EIATTR_SPARSE_MMA_MASK
	.align		4
.L_581:
        /*0018*/ 	.byte	0x03, 0x50
        /*001a*/ 	.short	0x0000


	//----- nvinfo : EIATTR_MAXREG_COUNT
	.align		4
        /*001c*/ 	.byte	0x03, 0x1b
        /*001e*/ 	.short	0x00a8


	//----- nvinfo : EIATTR_NUM_BARRIERS
	.align		4
        /*0020*/ 	.byte	0x02, 0x4c
        /*0022*/ 	.byte	0x10
	.zero		1


	//----- nvinfo : EIATTR_EXTERNS
	.align		4
        /*0024*/ 	.byte	0x04, 0x0f
        /*0026*/ 	.short	(.L_583 - .L_582)


	//   ....[0]....
	.align		4
.L_582:
        /*0028*/ 	.word	index@(__assertfail)


	//----- nvinfo : EIATTR_ANNOTATIONS
	.align		4
.L_583:
        /*002c*/ 	.byte	0x04, 0x55
        /*002e*/ 	.short	(.L_585 - .L_584)


	//   ....[0]....
.L_584:
        /* <DEDUP_REMOVED lines=62> */


	//----- nvinfo : EIATTR_MERCURY_ISA_VERSION
	.align		4
.L_585:
        /*03f8*/ 	.byte	0x03, 0x5f
        /*03fa*/ 	.short	0x0101


	//----- nvinfo : EIATTR_UNUSED_LOAD_BYTE_OFFSET
	.align		4
        /*03fc*/ 	.byte	0x04, 0x44
        /*03fe*/ 	.short	(.L_587 - .L_586)


	//   ....[0]....
.L_586:
        /*0400*/ 	.word	0x00000ae0
        /*0404*/ 	.word	0x0000fff0


	//   ....[1]....
        /*0408*/ 	.word	0x0001bbd0
        /*040c*/ 	.word	0x0000fff0


	//----- nvinfo : EIATTR_INT_WARP_WIDE_INSTR_OFFSETS
	.align		4
.L_587:
        /*0410*/ 	.byte	0x04, 0x31
        /*0412*/ 	.short	(.L_589 - .L_588)


	//   ....[0]....
.L_588:
        /*0414*/ 	.word	0x000001c0


	//   ....[1]....
        /*0418*/ 	.word	0x00000200


	//   ....[2]....
        /*041c*/ 	.word	0x00000270


	//   ....[3]....
        /*0420*/ 	.word	0x0001fc30


	//   ....[4]....
        /*0424*/ 	.word	0x0001fcc0


	//   ....[5]....
        /*0428*/ 	.word	0x00020140


	//   ....[6]....
        /*042c*/ 	.word	0x00020170


	//   ....[7]....
        /*0430*/ 	.word	0x00020380


	//   ....[8]....
        /*0434*/ 	.word	0x00020470


	//   ....[9]....
        /*0438*/ 	.word	0x000227a0


	//   ....[10]....
        /*043c*/ 	.word	0x00022830


	//----- nvinfo : EIATTR_COOP_GROUP_MASK_REGIDS
	.align		4
.L_589:
        /*0440*/ 	.byte	0x04, 0x29
        /*0442*/ 	.short	(.L_591 - .L_590)


	//   ....[0]....
.L_590:
        /*0444*/ 	.word	0xffffffff


	//   ....[1]....
        /*0448*/ 	.word	0xffffffff


	//   ....[2]....
        /*044c*/ 	.word	0xffffffff


	//   ....[3]....
        /*0450*/ 	.word	0xffffffff


	//   ....[4]....
        /*0454*/ 	.word	0xffffffff


	//   ....[5]....
        /*0458*/ 	.word	0xffffffff


	//   ....[6]....
        /*045c*/ 	.word	0xffffffff


	//   ....[7]....
        /*0460*/ 	.word	0xffffffff


	//   ....[8]....
        /*0464*/ 	.word	0xffffffff


	//   ....[9]....
        /*0468*/ 	.word	0xffffffff


	//   ....[10]....
        /*046c*/ 	.word	0xffffffff


	//   ....[11]....
        /*0470*/ 	.word	0xffffffff


	//   ....[12]....
        /*0474*/ 	.word	0xffffffff


	//   ....[13]....
        /*0478*/ 	.word	0xffffffff


	//   ....[14]....
        /*047c*/ 	.word	0xffffffff


	//   ....[15]....
        /*0480*/ 	.word	0xffffffff


	//   ....[16]....
        /*0484*/ 	.word	0xffffffff


	//   ....[17]....
        /*0488*/ 	.word	0xffffffff


	//   ....[18]....
        /*048c*/ 	.word	0xffffffff


	//   ....[19]....
        /*0490*/ 	.word	0xffffffff


	//   ....[20]....
        /*0494*/ 	.word	0xffffffff


	//   ....[21]....
        /*0498*/ 	.word	0xffffffff


	//   ....[22]....
        /*049c*/ 	.word	0xffffffff


	//   ....[23]....
        /*04a0*/ 	.word	0xffffffff


	//   ....[24]....
        /*04a4*/ 	.word	0xffffffff


	//   ....[25]....
        /*04a8*/ 	.word	0xffffffff


	//   ....[26]....
        /*04ac*/ 	.word	0xffffffff


	//   ....[27]....
        /*04b0*/ 	.word	0xffffffff


	//   ....[28]....
        /*04b4*/ 	.word	0xffffffff


	//   ....[29]....
        /*04b8*/ 	.word	0xffffffff


	//   ....[30]....
        /*04bc*/ 	.word	0xffffffff


	//   ....[31]....
        /*04c0*/ 	.word	0xffffffff


	//   ....[32]....
        /*04c4*/ 	.word	0xffffffff


	//   ....[33]....
        /*04c8*/ 	.word	0xffffffff


	//   ....[34]....
        /*04cc*/ 	.word	0xffffffff


	//   ....[35]....
        /*04d0*/ 	.word	0xffffffff


	//   ....[36]....
        /*04d4*/ 	.word	0xffffffff


	//   ....[37]....
        /*04d8*/ 	.word	0xffffffff


	//   ....[38]....
        /*04dc*/ 	.word	0xffffffff


	//   ....[39]....
        /*04e0*/ 	.word	0xffffffff


	//   ....[40]....
        /*04e4*/ 	.word	0xffffffff


	//   ....[41]....
        /*04e8*/ 	.word	0xffffffff


	//   ....[42]....
        /*04ec*/ 	.word	0xffffffff


	//   ....[43]....
        /*04f0*/ 	.word	0xffffffff


	//   ....[44]....
        /*04f4*/ 	.word	0xffffffff


	//   ....[45]....
        /*04f8*/ 	.word	0xffffffff


	//   ....[46]....
        /*04fc*/ 	.word	0xffffffff


	//   ....[47]....
        /*0500*/ 	.word	0xffffffff


	//   ....[48]....
        /*0504*/ 	.word	0xffffffff


	//   ....[49]....
        /*0508*/ 	.word	0xffffffff


	//   ....[50]....
        /*050c*/ 	.word	0xffffffff


	//   ....[51]....
        /*0510*/ 	.word	0xffffffff


	//   ....[52]....
        /*0514*/ 	.word	0xffffffff


	//   ....[53]....
        /*0518*/ 	.word	0xffffffff


	//   ....[54]....
        /*051c*/ 	.word	0xffffffff


	//   ....[55]....
        /*0520*/ 	.word	0xffffffff


	//   ....[56]....
        /*0524*/ 	.word	0xffffffff


	//   ....[57]....
        /*0528*/ 	.word	0xffffffff


	//   ....[58]....
        /*052c*/ 	.word	0x0500000f


	//   ....[59]....
        /*0530*/ 	.word	0x0500000f


	//   ....[60]....
        /*0534*/ 	.word	0x0500000f


	//   ....[61]....
        /*0538*/ 	.word	0x0500000f


	//   ....[62]....
        /*053c*/ 	.word	0x0500000f


	//   ....[63]....
        /*0540*/ 	.word	0x0500000f


	//   ....[64]....
        /*0544*/ 	.word	0x0500000f


	//   ....[65]....
        /*0548*/ 	.word	0x0500000f


	//   ....[66]....
        /*054c*/ 	.word	0x0500000f


	//   ....[67]....
        /*0550*/ 	.word	0x0500000f


	//   ....[68]....
        /*0554*/ 	.word	0x0500000f


	//   ....[69]....
        /*0558*/ 	.word	0x0500000f


	//   ....[70]....
        /*055c*/ 	.word	0x0500000f


	//   ....[71]....
        /*0560*/ 	.word	0x0500000f


	//   ....[72]....
        /*0564*/ 	.word	0x0500000f


	//   ....[73]....
        /*0568*/ 	.word	0x0500000f


	//   ....[74]....
        /*056c*/ 	.word	0x0500000f


	//   ....[75]....
        /*0570*/ 	.word	0x0500000f


	//   ....[76]....
        /*0574*/ 	.word	0x0500000f


	//   ....[77]....
        /*0578*/ 	.word	0x0500000f


	//   ....[78]....
        /*057c*/ 	.word	0x0500000f


	//   ....[79]....
        /*0580*/ 	.word	0x0500000f


	//   ....[80]....
        /*0584*/ 	.word	0x0500000f


	//   ....[81]....
        /*0588*/ 	.word	0x0500000f


	//   ....[82]....
        /*058c*/ 	.word	0x0500000f


	//   ....[83]....
        /*0590*/ 	.word	0x0500000f


	//   ....[84]....
        /*0594*/ 	.word	0x0500000f


	//   ....[85]....
        /*0598*/ 	.word	0x0500000f


	//   ....[86]....
        /*059c*/ 	.word	0x0500000f


	//   ....[87]....
        /*05a0*/ 	.word	0x0500000f


	//   ....[88]....
        /*05a4*/ 	.word	0x0500000f


	//   ....[89]....
        /*05a8*/ 	.word	0x0500000f


	//   ....[90]....
        /*05ac*/ 	.word	0x0500000f


	//   ....[91]....
        /*05b0*/ 	.word	0x0500000f


	//   ....[92]....
        /*05b4*/ 	.word	0x0500000f


	//   ....[93]....
        /*05b8*/ 	.word	0x0500000f


	//----- nvinfo : EIATTR_COOP_GROUP_INSTR_OFFSETS
	.align		4
.L_591:
        /*05bc*/ 	.byte	0x04, 0x28
        /*05be*/ 	.short	(.L_593 - .L_592)


	//   ....[0]....
.L_592:
        /*05c0*/ 	.word	0x00000060


	//   ....[1]....
        /*05c4*/ 	.word	0x000001d0


	//   ....[2]....
        /*05c8*/ 	.word	0x00000220


	//   ....[3]....
        /*05cc*/ 	.word	0x00000450


	//   ....[4]....
        /*05d0*/ 	.word	0x000005b0


	//   ....[5]....
        /*05d4*/ 	.word	0x000006d0


	//   ....[6]....
        /*05d8*/ 	.word	0x00000830


	//   ....[7]....
        /*05dc*/ 	.word	0x0000a5c0


	//   ....[8]....
        /*05e0*/ 	.word	0x00012f60


	//   ....[9]....
        /*05e4*/ 	.word	0x00012fd0


	//   ....[10]....
        /*05e8*/ 	.word	0x000139e0


	//   ....[11]....
        /*05ec*/ 	.word	0x00013a30


	//   ....[12]....
        /*05f0*/ 	.word	0x000167c0


	//   ....[13]....
        /*05f4*/ 	.word	0x000167e0


	//   ....[14]....
        /*05f8*/ 	.word	0x000172f0


	//   ....[15]....
        /*05fc*/ 	.word	0x00017330


	//   ....[16]....
        /*0600*/ 	.word	0x000197b0


	//   ....[17]....
        /*0604*/ 	.word	0x00019810


	//   ....[18]....
        /*0608*/ 	.word	0x00019f60


	//   ....[19]....
        /*060c*/ 	.word	0x00019fc0


	//   ....[20]....
        /*0610*/ 	.word	0x0001b250


	//   ....[21]....
        /*0614*/ 	.word	0x0001b290


	//   ....[22]....
        /*0618*/ 	.word	0x0001b360


	//   ....[23]....
        /*061c*/ 	.word	0x0001b660


	//   ....[24]....
        /*0620*/ 	.word	0x0001d990


	//   ....[25]....
        /*0624*/ 	.word	0x0001db10


	//   ....[26]....
        /*0628*/ 	.word	0x0001db40


	//   ....[27]....
        /*062c*/ 	.word	0x0001db80


	//   ....[28]....
        /*0630*/ 	.word	0x0001dbe0


	//   ....[29]....
        /*0634*/ 	.word	0x0001dc40


	//   ....[30]....
        /*0638*/ 	.word	0x0001dc90


	//   ....[31]....
        /*063c*/ 	.word	0x0001de40


	//   ....[32]....
        /*0640*/ 	.word	0x0001dea0


	//   ....[33]....
        /*0644*/ 	.word	0x0001dee0


	//   ....[34]....
        /*0648*/ 	.word	0x0001df20


	//   ....[35]....
        /*064c*/ 	.word	0x0001df50


	//   ....[36]....
        /*0650*/ 	.word	0x0001df80


	//   ....[37]....
        /*0654*/ 	.word	0x0001e010


	//   ....[38]....
        /*0658*/ 	.word	0x0001e070


	//   ....[39]....
        /*065c*/ 	.word	0x0001e100


	//   ....[40]....
        /*0660*/ 	.word	0x00022c70


	//   ....[41]....
        /*0664*/ 	.word	0x00022c80


	//   ....[42]....
        /*0668*/ 	.word	0x00022d90


	//   ....[43]....
        /*066c*/ 	.word	0x00022df0


	//   ....[44]....
        /*0670*/ 	.word	0x00022e30


	//   ....[45]....
        /*0674*/ 	.word	0x00022e70


	//   ....[46]....
        /*0678*/ 	.word	0x00022ea0


	//   ....[47]....
        /*067c*/ 	.word	0x00022ed0


	//   ....[48]....
        /*0680*/ 	.word	0x00023060


	//   ....[49]....
        /*0684*/ 	.word	0x000230c0


	//   ....[50]....
        /*0688*/ 	.word	0x00023100


	//   ....[51]....
        /*068c*/ 	.word	0x00023140


	//   ....[52]....
        /*0690*/ 	.word	0x00023170


	//   ....[53]....
        /*0694*/ 	.word	0x000231a0


	//   ....[54]....
        /*0698*/ 	.word	0x00023260


	//   ....[55]....
        /*069c*/ 	.word	0x00023280


	//   ....[56]....
        /*06a0*/ 	.word	0x000232f0


	//   ....[57]....
        /*06a4*/ 	.word	0x00023980


	//   ....[58]....
        /*06a8*/ 	.word	0x00023de0


	//   ....[59]....
        /*06ac*/ 	.word	0x00023e80


	//   ....[60]....
        /*06b0*/ 	.word	0x00023f20


	//   ....[61]....
        /*06b4*/ 	.word	0x00023fc0


	//   ....[62]....
        /*06b8*/ 	.word	0x00024060


	//   ....[63]....
        /*06bc*/ 	.word	0x00024100


	//   ....[64]....
        /*06c0*/ 	.word	0x000241a0


	//   ....[65]....
        /*06c4*/ 	.word	0x00024240


	//   ....[66]....
        /*06c8*/ 	.word	0x00024330


	//   ....[67]....
        /*06cc*/ 	.word	0x000243d0


	//   ....[68]....
        /*06d0*/ 	.word	0x00024470


	//   ....[69]....
        /*06d4*/ 	.word	0x00024510


	//   ....[70]....
        /*06d8*/ 	.word	0x000245b0


	//   ....[71]....
        /*06dc*/ 	.word	0x00024650


	//   ....[72]....
        /*06e0*/ 	.word	0x000246f0


	//   ....[73]....
        /*06e4*/ 	.word	0x00024790


	//   ....[74]....
        /*06e8*/ 	.word	0x00024a90


	//   ....[75]....
        /*06ec*/ 	.word	0x00024d70


	//   ....[76]....
        /*06f0*/ 	.word	0x00025190


	//   ....[77]....
        /*06f4*/ 	.word	0x00025220


	//   ....[78]....
        /*06f8*/ 	.word	0x000252c0


	//   ....[79]....
        /*06fc*/ 	.word	0x00025370


	//   ....[80]....
        /*0700*/ 	.word	0x000253f0


	//   ....[81]....
        /*0704*/ 	.word	0x00025470


	//   ....[82]....
        /*0708*/ 	.word	0x000254f0


	//   ....[83]....
        /*070c*/ 	.word	0x00025570


	//   ....[84]....
        /*0710*/ 	.word	0x00025600


	//   ....[85]....
        /*0714*/ 	.word	0x000256b0


	//   ....[86]....
        /*0718*/ 	.word	0x00025730


	//   ....[87]....
        /*071c*/ 	.word	0x000257b0


	//   ....[88]....
        /*0720*/ 	.word	0x00025830


	//   ....[89]....
        /*0724*/ 	.word	0x000258b0


	//   ....[90]....
        /*0728*/ 	.word	0x00025920


	//   ....[91]....
        /*072c*/ 	.word	0x000259c0


	//   ....[92]....
        /*0730*/ 	.word	0x00025a50


	//   ....[93]....
        /*0734*/ 	.word	0x00025b80


	//----- nvinfo : EIATTR_REG_RECONFIG
	.align		4
.L_593:
        /*0738*/ 	.byte	0x01, 0x54
	.zero		2


	//----- nvinfo : EIATTR_SYSCALL_OFFSETS
	.align		4
        /*073c*/ 	.byte	0x04, 0x46
        /*073e*/ 	.short	(.L_595 - .L_594)


	//   ....[0]....
.L_594:
        /*0740*/ 	.word	0x000019a0


	//   ....[1]....
        /*0744*/ 	.word	0x00001af0


	//   ....[2]....
        /*0748*/ 	.word	0x0000a770


	//   ....[3]....
        /*074c*/ 	.word	0x0000abe0


	//   ....[4]....
        /*0750*/ 	.word	0x0001fe50


	//   ....[5]....
        /*0754*/ 	.word	0x0001ff90


	//   ....[6]....
        /*0758*/ 	.word	0x00020090


	//----- nvinfo : EIATTR_MBARRIER_INSTR_OFFSETS
	.align		4
.L_595:
        /*075c*/ 	.byte	0x04, 0x39
        /*075e*/ 	.short	(.L_597 - .L_596)


	//   ....[0]....
.L_596:
        /*0760*/ 	.word	0x00000300
        /*0764*/ 	.word	0x000000ff
        /*0768*/ 	.word	0x00034800
        /*076c*/ 	.short	0x0100
        /*076e*/ 	.byte	0x08
	.zero		1


	//   ....[1]....
        /*0770*/ 	.word	0x00000310
        /*0774*/ 	.word	0x000000ff
        /*0778*/ 	.word	0x00034820
        /*077c*/ 	.short	0x0100
        /*077e*/ 	.byte	0x08
	.zero		1


	//   ....[2]....
        /*0780*/ 	.word	0x00000400
        /*0784*/ 	.word	0x000000ff
        /*0788*/ 	.word	0x00034830
        /*078c*/ 	.short	0x0100
        /*078e*/ 	.byte	0x08
	.zero		1


	//   ....[3]....
        /*0790*/ 	.word	0x00000410
        /*0794*/ 	.word	0x000000ff
        /*0798*/ 	.word	0x00034840
        /*079c*/ 	.short	0x0100
        /*079e*/ 	.byte	0x08
	.zero		1


	//   ....[4]....
        /*07a0*/ 	.word	0x00000420
        /*07a4*/ 	.word	0x000000ff
        /*07a8*/ 	.word	0x00034838
        /*07ac*/ 	.short	0x0100
        /*07ae*/ 	.byte	0x08
	.zero		1


	//   ....[5]....
        /*07b0*/ 	.word	0x00000430
        /*07b4*/ 	.word	0x000000ff
        /*07b8*/ 	.word	0x00034848
        /*07bc*/ 	.short	0x0100
        /*07be*/ 	.byte	0x08
	.zero		1


	//   ....[6]....
        /*07c0*/ 	.word	0x00000560
        /*07c4*/ 	.word	0x000000ff
        /*07c8*/ 	.word	0x00034850
        /*07cc*/ 	.short	0x0100
        /*07ce*/ 	.byte	0x08
	.zero		1


	//   ....[7]....
        /*07d0*/ 	.word	0x00000570
        /*07d4*/ 	.word	0x000000ff
        /*07d8*/ 	.word	0x00034860
        /*07dc*/ 	.short	0x0100
        /*07de*/ 	.byte	0x08
	.zero		1


	//   ....[8]....
        /*07e0*/ 	.word	0x00000580
        /*07e4*/ 	.word	0x000000ff
        /*07e8*/ 	.word	0x00034858
        /*07ec*/ 	.short	0x0100
        /*07ee*/ 	.byte	0x08
	.zero		1


	//   ....[9]....
        /*07f0*/ 	.word	0x00000590
        /*07f4*/ 	.word	0x000000ff
        /*07f8*/ 	.word	0x00034868
        /*07fc*/ 	.short	0x0100
        /*07fe*/ 	.byte	0x08
	.zero		1


	//   ....[10]....
        /*0800*/ 	.word	0x00000680
        /*0804*/ 	.word	0x000000ff
        /*0808*/ 	.word	0x00034870
        /*080c*/ 	.short	0x0100
        /*080e*/ 	.byte	0x06
	.zero		1


	//   ....[11]....
        /*0810*/ 	.word	0x00000690
        /*0814*/ 	.word	0x000000ff
        /*0818*/ 	.word	0x00034880
        /*081c*/ 	.short	0x0100
        /*081e*/ 	.byte	0x06
	.zero		1


	//   ....[12]....
        /*0820*/ 	.word	0x000006a0
        /*0824*/ 	.word	0x000000ff
        /*0828*/ 	.word	0x00034878
        /*082c*/ 	.short	0x0100
        /*082e*/ 	.byte	0x06
	.zero		1


	//   ....[13]....
        /*0830*/ 	.word	0x000006b0
        /*0834*/ 	.word	0x000000ff
        /*0838*/ 	.word	0x00034888
        /*083c*/ 	.short	0x0100
        /*083e*/ 	.byte	0x06
	.zero		1


	//   ....[14]....
        /*0840*/ 	.word	0x000007e0
        /*0844*/ 	.word	0x000000ff
        /*0848*/ 	.word	0x00034890
        /*084c*/ 	.short	0x0100
        /*084e*/ 	.byte	0x08
	.zero		1


	//   ....[15]....
        /*0850*/ 	.word	0x000007f0
        /*0854*/ 	.word	0x000000ff
        /*0858*/ 	.word	0x000348a0
        /*085c*/ 	.short	0x0100
        /*085e*/ 	.byte	0x08
	.zero		1


	//   ....[16]....
        /*0860*/ 	.word	0x00000800
        /*0864*/ 	.word	0x000000ff
        /*0868*/ 	.word	0x00034898
        /*086c*/ 	.short	0x0100
        /*086e*/ 	.byte	0x08
	.zero		1


	//   ....[17]....
        /*0870*/ 	.word	0x00000810
        /*0874*/ 	.word	0x000000ff
        /*0878*/ 	.word	0x000348a8
        /*087c*/ 	.short	0x0100
        /*087e*/ 	.byte	0x08
	.zero		1


	//   ....[18]....
        /*0880*/ 	.word	0x00000940
        /*0884*/ 	.word	0x000000ff
        /*0888*/ 	.word	0x000348b0
        /*088c*/ 	.short	0x0100
        /*088e*/ 	.byte	0x08
	.zero		1


	//   ....[19]....
        /*0890*/ 	.word	0x00000950
        /*0894*/ 	.word	0x000000ff
        /*0898*/ 	.word	0x000348c0
        /*089c*/ 	.short	0x0100
        /*089e*/ 	.byte	0x08
	.zero		1


	//   ....[20]....
        /*08a0*/ 	.word	0x00000960
        /*08a4*/ 	.word	0x000000ff
        /*08a8*/ 	.word	0x000348b8
        /*08ac*/ 	.short	0x0100
        /*08ae*/ 	.byte	0x08
	.zero		1


	//   ....[21]....
        /*08b0*/ 	.word	0x00000970
        /*08b4*/ 	.word	0x000000ff
        /*08b8*/ 	.word	0x000348c8
        /*08bc*/ 	.short	0x0100
        /*08be*/ 	.byte	0x08
	.zero		1


	//   ....[22]....
        /*08c0*/ 	.word	0x000036c0
        /*08c4*/ 	.word	0x00000003
        /*08c8*/ 	.word	0x00034890
        /*08cc*/ 	.short	0x010a
        /*08ce*/ 	.byte	0x3f
	.zero		1


	//   ....[23]....
        /*08d0*/ 	.word	0x000069b0
        /*08d4*/ 	.word	0x00000003
        /*08d8*/ 	.word	0x00034890
        /*08dc*/ 	.short	0x010a
        /*08de*/ 	.byte	0x3f
	.zero		1


	//   ....[24]....
        /*08e0*/ 	.word	0x000099a0
        /*08e4*/ 	.word	0x00000003
        /*08e8*/ 	.word	0x00034890
        /*08ec*/ 	.short	0x010a
        /*08ee*/ 	.byte	0x3f
	.zero		1


	//   ....[25]....
        /*08f0*/ 	.word	0x00009d70
        /*08f4*/ 	.word	0x00000024
        /*08f8*/ 	.word	0x00000000
        /*08fc*/ 	.short	0x0101
        /*08fe*/ 	.byte	0x3f
	.zero		1


	//   ....[26]....
        /*0900*/ 	.word	0x00009db0
        /*0904*/ 	.word	0x00000003
        /*0908*/ 	.word	0x000348b0
        /*090c*/ 	.short	0x010a
        /*090e*/ 	.byte	0x3f
	.zero		1


	//   ....[27]....
        /*0910*/ 	.word	0x0000a280
        /*0914*/ 	.word	0x00000003
        /*0918*/ 	.word	0x00000000
        /*091c*/ 	.short	0x0101
        /*091e*/ 	.byte	0x3f
	.zero		1


	//   ....[28]....
        /*0920*/ 	.word	0x0000a7f0
        /*0924*/ 	.word	0x00000012
        /*0928*/ 	.word	0x00034800
        /*092c*/ 	.short	0x010a
        /*092e*/ 	.byte	0x3f
	.zero		1


	//   ....[29]....
        /*0930*/ 	.word	0x0000a840
        /*0934*/ 	.word	0x00000012
        /*0938*/ 	.word	0x00034800
        /*093c*/ 	.short	0x010a
        /*093e*/ 	.byte	0x3f
	.zero		1


	//   ....[30]....
        /*0940*/ 	.word	0x0000bbb0
        /*0944*/ 	.word	0x00000012
        /*0948*/ 	.word	0x00034800
        /*094c*/ 	.short	0x010a
        /*094e*/ 	.byte	0x3f
	.zero		1


	//   ....[31]....
        /*0950*/ 	.word	0x0000ed20
        /*0954*/ 	.word	0x00000012
        /*0958*/ 	.word	0x00034800
        /*095c*/ 	.short	0x010a
        /*095e*/ 	.byte	0x3f
	.zero		1


	//   ....[32]....
        /*0960*/ 	.word	0x00011570
        /*0964*/ 	.word	0x00000000
        /*0968*/ 	.word	0x00034830
        /*096c*/ 	.short	0x010a
        /*096e*/ 	.byte	0x3f
	.zero		1


	//   ....[33]....
        /*0970*/ 	.word	0x000115f0
        /*0974*/ 	.word	0x00000000
        /*0978*/ 	.word	0x00034830
        /*097c*/ 	.short	0x010a
        /*097e*/ 	.byte	0x3f
	.zero		1


	//   ....[34]....
        /*0980*/ 	.word	0x000129b0
        /*0984*/ 	.word	0x00000000
        /*0988*/ 	.word	0x00000000
        /*098c*/ 	.short	0x0101
        /*098e*/ 	.byte	0x3f
	.zero		1


	//   ....[35]....
        /*0990*/ 	.word	0x00014a80
        /*0994*/ 	.word	0x0000000e
        /*0998*/ 	.word	0x00034830
        /*099c*/ 	.short	0x010a
        /*099e*/ 	.byte	0x3f
	.zero		1


	//   ....[36]....
        /*09a0*/ 	.word	0x00014af0
        /*09a4*/ 	.word	0x0000000e
        /*09a8*/ 	.word	0x00034830
        /*09ac*/ 	.short	0x010a
        /*09ae*/ 	.byte	0x3f
	.zero		1


	//   ....[37]....
        /*09b0*/ 	.word	0x00015670
        /*09b4*/ 	.word	0x0000000f
        /*09b8*/ 	.word	0x00034850
        /*09bc*/ 	.short	0x010a
        /*09be*/ 	.byte	0x3f
	.zero		1


	//   ....[38]....
        /*09c0*/ 	.word	0x000156c0
        /*09c4*/ 	.word	0x0000000f
        /*09c8*/ 	.word	0x00034850
        /*09cc*/ 	.short	0x010a
        /*09ce*/ 	.byte	0x3f
	.zero		1


	//   ....[39]....
        /*09d0*/ 	.word	0x00017cc0
        /*09d4*/ 	.word	0x0000000e
        /*09d8*/ 	.word	0x00000000
        /*09dc*/ 	.short	0x0101
        /*09de*/ 	.byte	0x3f
	.zero		1


	//   ....[40]....
        /*09e0*/ 	.word	0x00017d10
        /*09e4*/ 	.word	0x0000000f
        /*09e8*/ 	.word	0x00000000
        /*09ec*/ 	.short	0x0101
        /*09ee*/ 	.byte	0x3f
	.zero		1


	//   ....[41]....
        /*09f0*/ 	.word	0x000180a0
        /*09f4*/ 	.word	0x00000008
        /*09f8*/ 	.word	0x00034830
        /*09fc*/ 	.short	0x010a
        /*09fe*/ 	.byte	0x3f
	.zero		1


	//   ....[42]....
        /*0a00*/ 	.word	0x00018110
        /*0a04*/ 	.word	0x00000008
        /*0a08*/ 	.word	0x00034830
        /*0a0c*/ 	.short	0x010a
        /*0a0e*/ 	.byte	0x3f
	.zero		1


	//   ....[43]....
        /*0a10*/ 	.word	0x00018c90
        /*0a14*/ 	.word	0x0000000e
        /*0a18*/ 	.word	0x00034850
        /*0a1c*/ 	.short	0x010a
        /*0a1e*/ 	.byte	0x3f
	.zero		1


	//   ....[44]....
        /*0a20*/ 	.word	0x00018ce0
        /*0a24*/ 	.word	0x0000000e
        /*0a28*/ 	.word	0x00034850
        /*0a2c*/ 	.short	0x010a
        /*0a2e*/ 	.byte	0x3f
	.zero		1


	//   ....[45]....
        /*0a30*/ 	.word	0x0001a600
        /*0a34*/ 	.word	0x00000007
        /*0a38*/ 	.word	0x00000000
        /*0a3c*/ 	.short	0x0101
        /*0a3e*/ 	.byte	0x3f
	.zero		1


	//   ....[46]....
        /*0a40*/ 	.word	0x0001a7e0
        /*0a44*/ 	.word	0x0000000d
        /*0a48*/ 	.word	0x00000000
        /*0a4c*/ 	.short	0x0101
        /*0a4e*/ 	.byte	0x3f
	.zero		1


	//   ....[47]....
        /*0a50*/ 	.word	0x0001b120
        /*0a54*/ 	.word	0x0000000b
        /*0a58*/ 	.word	0x00034850
        /*0a5c*/ 	.short	0x010a
        /*0a5e*/ 	.byte	0x3f
	.zero		1


	//   ....[48]....
        /*0a60*/ 	.word	0x0001b1c0
        /*0a64*/ 	.word	0x0000000b
        /*0a68*/ 	.word	0x00034850
        /*0a6c*/ 	.short	0x010a
        /*0a6e*/ 	.byte	0x3f
	.zero		1


	//   ....[49]....
        /*0a70*/ 	.word	0x0001b750
        /*0a74*/ 	.word	0x0000000a
        /*0a78*/ 	.word	0x00000000
        /*0a7c*/ 	.short	0x0101
        /*0a7e*/ 	.byte	0x3f
	.zero		1


	//   ....[50]....
        /*0a80*/ 	.word	0x0001c9d0
        /*0a84*/ 	.word	0x00000000
        /*0a88*/ 	.word	0x00000000
        /*0a8c*/ 	.short	0x0101
        /*0a8e*/ 	.byte	0x3f
	.zero		1


	//   ....[51]....
        /*0a90*/ 	.word	0x0001ef40
        /*0a94*/ 	.word	0x00000004
        /*0a98*/ 	.word	0x00034820
        /*0a9c*/ 	.short	0x010a
        /*0a9e*/ 	.byte	0x3f
	.zero		1


	//   ....[52]....
        /*0aa0*/ 	.word	0x0001efd0
        /*0aa4*/ 	.word	0x00000006
        /*0aa8*/ 	.word	0x000348a0
        /*0aac*/ 	.short	0x010a
        /*0aae*/ 	.byte	0x3f
	.zero		1


	//   ....[53]....
        /*0ab0*/ 	.word	0x0001f260
        /*0ab4*/ 	.word	0x00000006
        /*0ab8*/ 	.word	0x000348c0
        /*0abc*/ 	.short	0x010a
        /*0abe*/ 	.byte	0x3f
	.zero		1


	//   ....[54]....
        /*0ac0*/ 	.word	0x0001f620
        /*0ac4*/ 	.word	0x00000007
        /*0ac8*/ 	.word	0x000348a0
        /*0acc*/ 	.short	0x010a
        /*0ace*/ 	.byte	0x3f
	.zero		1


	//   ....[55]....
        /*0ad0*/ 	.word	0x0001f890
        /*0ad4*/ 	.word	0x00000007
        /*0ad8*/ 	.word	0x000348c0
        /*0adc*/ 	.short	0x010a
        /*0ade*/ 	.byte	0x3f
	.zero		1


	//   ....[56]....
        /*0ae0*/ 	.word	0x000207a0
        /*0ae4*/ 	.word	0x00000007
        /*0ae8*/ 	.word	0x00034840
        /*0aec*/ 	.short	0x010a
        /*0aee*/ 	.byte	0x3f
	.zero		1


	//   ....[57]....
        /*0af0*/ 	.word	0x00020d50
        /*0af4*/ 	.word	0x0000000a
        /*0af8*/ 	.word	0x00034820
        /*0afc*/ 	.short	0x010a
        /*0afe*/ 	.byte	0x3f
	.zero		1


	//   ....[58]....
        /*0b00*/ 	.word	0x00021070
        /*0b04*/ 	.word	0x00000008
        /*0b08*/ 	.word	0x00034840
        /*0b0c*/ 	.short	0x010a
        /*0b0e*/ 	.byte	0x3f
	.zero		1


	//   ....[59]....
        /*0b10*/ 	.word	0x00021370
        /*0b14*/ 	.word	0x00000008
        /*0b18*/ 	.word	0x00034860
        /*0b1c*/ 	.short	0x010a
        /*0b1e*/ 	.byte	0x3f
	.zero		1


	//   ....[60]....
        /*0b20*/ 	.word	0x00021920
        /*0b24*/ 	.word	0x00000002
        /*0b28*/ 	.word	0x00034840
        /*0b2c*/ 	.short	0x010a
        /*0b2e*/ 	.byte	0x3f
	.zero		1


	//   ....[61]....
        /*0b30*/ 	.word	0x00021c20
        /*0b34*/ 	.word	0x00000002
        /*0b38*/ 	.word	0x00034860
        /*0b3c*/ 	.short	0x010a
        /*0b3e*/ 	.byte	0x3f
	.zero		1


	//   ....[62]....
        /*0b40*/ 	.word	0x00022140
        /*0b44*/ 	.word	0x00000002
        /*0b48*/ 	.word	0x00034840
        /*0b4c*/ 	.short	0x010a
        /*0b4e*/ 	.byte	0x3f
	.zero		1


	//   ....[63]....
        /*0b50*/ 	.word	0x00022430
        /*0b54*/ 	.word	0x00000002
        /*0b58*/ 	.word	0x00034860
        /*0b5c*/ 	.short	0x010a
        /*0b5e*/ 	.byte	0x3f
	.zero		1


	//   ....[64]....
        /*0b60*/ 	.word	0x000228f0
        /*0b64*/ 	.word	0x00000003
        /*0b68*/ 	.word	0x00034860
        /*0b6c*/ 	.short	0x010a
        /*0b6e*/ 	.byte	0x3f
	.zero		1


	//   ....[65]....
        /*0b70*/ 	.word	0x00023900
        /*0b74*/ 	.word	0x00000000
        /*0b78*/ 	.word	0x00034820
        /*0b7c*/ 	.short	0x010a
        /*0b7e*/ 	.byte	0x3f
	.zero		1


	//   ....[66]....
        /*0b80*/ 	.word	0x00023ad0
        /*0b84*/ 	.word	0x00000006
        /*0b88*/ 	.word	0x00000000
        /*0b8c*/ 	.short	0x010a
        /*0b8e*/ 	.byte	0x3f
	.zero		1


	//   ....[67]....
        /*0b90*/ 	.word	0x00023b40
        /*0b94*/ 	.word	0x00000007
        /*0b98*/ 	.word	0x00000000
        /*0b9c*/ 	.short	0x010a
        /*0b9e*/ 	.byte	0x3f
	.zero		1


	//   ....[68]....
        /*0ba0*/ 	.word	0x00023bb0
        /*0ba4*/ 	.word	0x00000004
        /*0ba8*/ 	.word	0x00000000
        /*0bac*/ 	.short	0x010a
        /*0bae*/ 	.byte	0x3f
	.zero		1


	//   ....[69]....
        /*0bb0*/ 	.word	0x00023be0
        /*0bb4*/ 	.word	0x00000003
        /*0bb8*/ 	.word	0x00000000
        /*0bbc*/ 	.short	0x010a
        /*0bbe*/ 	.byte	0x3f
	.zero		1


	//   ....[70]....
        /*0bc0*/ 	.word	0x00023c40
        /*0bc4*/ 	.word	0x00000003
        /*0bc8*/ 	.word	0x00034890
        /*0bcc*/ 	.short	0x010a
        /*0bce*/ 	.byte	0x3f
	.zero		1


	//   ....[71]....
        /*0bd0*/ 	.word	0x00023c90
        /*0bd4*/ 	.word	0x00000003
        /*0bd8*/ 	.word	0x00034890
        /*0bdc*/ 	.short	0x010a
        /*0bde*/ 	.byte	0x3f
	.zero		1


	//   ....[72]....
        /*0be0*/ 	.word	0x00023ce0
        /*0be4*/ 	.word	0x00000003
        /*0be8*/ 	.word	0x00034890
        /*0bec*/ 	.short	0x010a
        /*0bee*/ 	.byte	0x3f
	.zero		1


	//   ....[73]....
        /*0bf0*/ 	.word	0x00023d30
        /*0bf4*/ 	.word	0x00000003
        /*0bf8*/ 	.word	0x000348b0
        /*0bfc*/ 	.short	0x010a
        /*0bfe*/ 	.byte	0x3f
	.zero		1


	//   ....[74]....
        /*0c00*/ 	.word	0x00024280
        /*0c04*/ 	.word	0x00000012
        /*0c08*/ 	.word	0x00034800
        /*0c0c*/ 	.short	0x010a
        /*0c0e*/ 	.byte	0x3f
	.zero		1


	//   ....[75]....
        /*0c10*/ 	.word	0x000247d0
        /*0c14*/ 	.word	0x00000012
        /*0c18*/ 	.word	0x00034800
        /*0c1c*/ 	.short	0x010a
        /*0c1e*/ 	.byte	0x3f
	.zero		1


	//   ....[76]....
        /*0c20*/ 	.word	0x00024820
        /*0c24*/ 	.word	0x00000000
        /*0c28*/ 	.word	0x00034830
        /*0c2c*/ 	.short	0x010a
        /*0c2e*/ 	.byte	0x3f
	.zero		1


	//   ....[77]....
        /*0c30*/ 	.word	0x00024870
        /*0c34*/ 	.word	0x0000000e
        /*0c38*/ 	.word	0x00034830
        /*0c3c*/ 	.short	0x010a
        /*0c3e*/ 	.byte	0x3f
	.zero		1


	//   ....[78]....
        /*0c40*/ 	.word	0x000248c0
        /*0c44*/ 	.word	0x0000000f
        /*0c48*/ 	.word	0x00034850
        /*0c4c*/ 	.short	0x010a
        /*0c4e*/ 	.byte	0x3f
	.zero		1


	//   ....[79]....
        /*0c50*/ 	.word	0x00024910
        /*0c54*/ 	.word	0x00000008
        /*0c58*/ 	.word	0x00034830
        /*0c5c*/ 	.short	0x010a
        /*0c5e*/ 	.byte	0x3f
	.zero		1


	//   ....[80]....
        /*0c60*/ 	.word	0x00024960
        /*0c64*/ 	.word	0x0000000e
        /*0c68*/ 	.word	0x00034850
        /*0c6c*/ 	.short	0x010a
        /*0c6e*/ 	.byte	0x3f
	.zero		1


	//   ....[81]....
        /*0c70*/ 	.word	0x000249b0
        /*0c74*/ 	.word	0x0000000b
        /*0c78*/ 	.word	0x00034850
        /*0c7c*/ 	.short	0x010a
        /*0c7e*/ 	.byte	0x3f
	.zero		1


	//   ....[82]....
        /*0c80*/ 	.word	0x00024b50
        /*0c84*/ 	.word	0x00000004
        /*0c88*/ 	.word	0x00034820
        /*0c8c*/ 	.short	0x010a
        /*0c8e*/ 	.byte	0x3f
	.zero		1


	//   ....[83]....
        /*0c90*/ 	.word	0x00024ba0
        /*0c94*/ 	.word	0x00000006
        /*0c98*/ 	.word	0x000348a0
        /*0c9c*/ 	.short	0x010a
        /*0c9e*/ 	.byte	0x3f
	.zero		1


	//   ....[84]....
        /*0ca0*/ 	.word	0x00024bf0
        /*0ca4*/ 	.word	0x00000006
        /*0ca8*/ 	.word	0x000348c0
        /*0cac*/ 	.short	0x010a
        /*0cae*/ 	.byte	0x3f
	.zero		1


	//   ....[85]....
        /*0cb0*/ 	.word	0x00024c40
        /*0cb4*/ 	.word	0x00000007
        /*0cb8*/ 	.word	0x000348a0
        /*0cbc*/ 	.short	0x010a
        /*0cbe*/ 	.byte	0x3f
	.zero		1


	//   ....[86]....
        /*0cc0*/ 	.word	0x00024c90
        /*0cc4*/ 	.word	0x00000007
        /*0cc8*/ 	.word	0x000348c0
        /*0ccc*/ 	.short	0x010a
        /*0cce*/ 	.byte	0x3f
	.zero		1


	//   ....[87]....
        /*0cd0*/ 	.word	0x00024e30
        /*0cd4*/ 	.word	0x00000007
        /*0cd8*/ 	.word	0x00034840
        /*0cdc*/ 	.short	0x010a
        /*0cde*/ 	.byte	0x3f
	.zero		1


	//   ....[88]....
        /*0ce0*/ 	.word	0x00024eb0
        /*0ce4*/ 	.word	0x00000003
        /*0ce8*/ 	.word	0x00034820
        /*0cec*/ 	.short	0x010a
        /*0cee*/ 	.byte	0x3f
	.zero		1


	//   ....[89]....
        /*0cf0*/ 	.word	0x00024f00
        /*0cf4*/ 	.word	0x00000008
        /*0cf8*/ 	.word	0x00034840
        /*0cfc*/ 	.short	0x010a
        /*0cfe*/ 	.byte	0x3f
	.zero		1


	//   ....[90]....
        /*0d00*/ 	.word	0x00024f50
        /*0d04*/ 	.word	0x00000008
        /*0d08*/ 	.word	0x00034860
        /*0d0c*/ 	.short	0x010a
        /*0d0e*/ 	.byte	0x3f
	.zero		1


	//   ....[91]....
        /*0d10*/ 	.word	0x00024fa0
        /*0d14*/ 	.word	0x00000002
        /*0d18*/ 	.word	0x00034840
        /*0d1c*/ 	.short	0x010a
        /*0d1e*/ 	.byte	0x3f
	.zero		1


	//   ....[92]....
        /*0d20*/ 	.word	0x00024ff0
        /*0d24*/ 	.word	0x00000002
        /*0d28*/ 	.word	0x00034860
        /*0d2c*/ 	.short	0x010a
        /*0d2e*/ 	.byte	0x3f
	.zero		1


	//   ....[93]....
        /*0d30*/ 	.word	0x00025040
        /*0d34*/ 	.word	0x00000002
        /*0d38*/ 	.word	0x00034840
        /*0d3c*/ 	.short	0x010a
        /*0d3e*/ 	.byte	0x3f
	.zero		1


	//   ....[94]....
        /*0d40*/ 	.word	0x00025090
        /*0d44*/ 	.word	0x00000002
        /*0d48*/ 	.word	0x00034860
        /*0d4c*/ 	.short	0x010a
        /*0d4e*/ 	.byte	0x3f
	.zero		1


	//   ....[95]....
        /*0d50*/ 	.word	0x000250e0
        /*0d54*/ 	.word	0x00000003
        /*0d58*/ 	.word	0x00034860
        /*0d5c*/ 	.short	0x010a
        /*0d5e*/ 	.byte	0x3f
	.zero		1


	//   ....[96]....
        /*0d60*/ 	.word	0x00025aa0
        /*0d64*/ 	.word	0x00000000
        /*0d68*/ 	.word	0x00034820
        /*0d6c*/ 	.short	0x010a
        /*0d6e*/ 	.byte	0x3f
	.zero		1


	//   ....[97]....
        /*0d70*/ 	.word	0x00025c40
        /*0d74*/ 	.word	0x00000006
        /*0d78*/ 	.word	0x00000000
        /*0d7c*/ 	.short	0x010a
        /*0d7e*/ 	.byte	0x3f
	.zero		1


	//   ....[98]....
        /*0d80*/ 	.word	0x00025c90
        /*0d84*/ 	.word	0x00000007
        /*0d88*/ 	.word	0x00000000
        /*0d8c*/ 	.short	0x010a
        /*0d8e*/ 	.byte	0x3f
	.zero		1


	//   ....[99]....
        /*0d90*/ 	.word	0x00025ce0
        /*0d94*/ 	.word	0x00000004
        /*0d98*/ 	.word	0x00000000
        /*0d9c*/ 	.short	0x010a
        /*0d9e*/ 	.byte	0x3f
	.zero		1


	//----- nvinfo : EIATTR_NUM_MBARRIERS
	.align		4
.L_597:
        /*0da0*/ 	.byte	0x03, 0x38
        /*0da2*/ 	.short	0x0016


	//----- nvinfo : EIATTR_EXIT_INSTR_OFFSETS
	.align		4
        /*0da4*/ 	.byte	0x04, 0x1c
        /*0da6*/ 	.short	(.L_599 - .L_598)


	//   ....[0]....
.L_598:
        /*0da8*/ 	.word	0x00023c30


	//----- nvinfo : EIATTR_MAX_THREADS
	.align		4
.L_599:
        /*0dac*/ 	.byte	0x04, 0x05
        /*0dae*/ 	.short	(.L_601 - .L_600)
.L_600:
        /*0db0*/ 	.word	0x00000180
        /*0db4*/ 	.word	0x00000001
        /*0db8*/ 	.word	0x00000001


	//----- nvinfo : EIATTR_CRS_STACK_SIZE
	.align		4
.L_601:
        /*0dbc*/ 	.byte	0x04, 0x1e
        /*0dbe*/ 	.short	(.L_603 - .L_602)
.L_602:
        /*0dc0*/ 	.word	0x00000000


	//----- nvinfo : EIATTR_CBANK_PARAM_SIZE
	.align		4
.L_603:
        /*0dc4*/ 	.byte	0x03, 0x19
        /*0dc6*/ 	.short	0x0a70


	//----- nvinfo : EIATTR_PARAM_CBANK
	.align		4
        /*0dc8*/ 	.byte	0x04, 0x0a
        /*0dca*/ 	.short	(.L_605 - .L_604)
	.align		4
.L_604:
        /*0dcc*/ 	.word	index@(.nv.constant0._ZN7cutlass13device_kernelIN5flash11enable_sm90INS1_16FlashAttnFwdSm90INS1_25CollectiveMainloopFwdSm90ILi2EN4cute5tupleIJNS5_1CILi1EEES8_S8_EEENS6_IJNS7_ILi128EEESA_NS7_ILi192EEEEEELi128ENS_6half_tEfNS_4arch4Sm90ELb1ELb0ELb1ELb1ELb0ELb1ELb0ELb1ELb1ELb0ELb0ELb0EEENS1_21CollectiveEpilogueFwdINS6_IJSA_SA_SA_EEES9_SD_SF_Li256ELb1ELb0ELb0ELb0EEENS1_36VarlenDynamicPersistentTileSchedulerILi128ELi128ELi256ELi32ELb0ELb0ELb1ELb1ELb1ELb1EEEEEEEEEvNT_6ParamsE)
        /*0dd0*/ 	.short	0x0210
        /*0dd2*/ 	.short	0x0a70


	//----- nvinfo : EIATTR_SW_WAR
	.align		4
.L_605:
        /*0dd4*/ 	.byte	0x04, 0x36
        /*0dd6*/ 	.short	(.L_607 - .L_606)
.L_606:
        /*0dd8*/ 	.word	0x00000008
.L_607:


//--------------------- .nv.info._ZN7cutlass13device_kernelIN5flash11enable_sm90INS1_16FlashAttnFwdSm90INS1_25CollectiveMainloopFwdSm90ILi2EN4cute5tupleIJNS5_1CILi1EEES8_S8_EEENS6_IJNS7_ILi64EEESA_SA_EEELi512ENS_6half_tEfNS_4arch4Sm90ELb0ELb0ELb1ELb0ELb0ELb0ELb0ELb0ELb0ELb0ELb0ELb0EEENS1_21CollectiveEpilogueFwdINS6_IJSA_NS7_ILi512EEESA_EEES9_SC_SE_Li256ELb0ELb0ELb0ELb0EEENS1_29StaticPersistentTileSchedulerILb0EEEEEEEEEvNT_6ParamsE --------------------------
	.section	.nv.info._ZN7cutlass13device_kernelIN5flash11enable_sm90INS1_16FlashAttnFwdSm90INS1_25CollectiveMainloopFwdSm90ILi2EN4cute5tupleIJNS5_1CILi1EEES8_S8_EEENS6_IJNS7_ILi64EEESA_SA_EEELi512ENS_6half_tEfNS_4arch4Sm90ELb0ELb0ELb1ELb0ELb0ELb0ELb0ELb0ELb0ELb0ELb0ELb0EEENS1_21CollectiveEpilogueFwdINS6_IJSA_NS7_ILi512EEESA_EEES9_SC_SE_Li256ELb0ELb0ELb0ELb0EEENS1_29StaticPersistentTileSchedulerILb0EEEEEEEEEvNT_6ParamsE,"",@"SHT_CUDA_INFO"
	.sectionflags	@""
	.align	4


	//----- nvinfo : EIATTR_CUDA_API_VERSION
	.align		4
        /*0000*/ 	.byte	0x04, 0x37
        /*0002*/ 	.short	(.L_609 - .L_608)
.L_608:
        /*0004*/ 	.word	0x00000082


	//----- nvinfo : EIATTR_KPARAM_INFO
	.align		4
.L_609:
        /*0008*/ 	.byte	0x04, 0x17
        /*000a*/ 	.short	(.L_611 - .L_610)
.L_610:
        /*000c*/ 	.word	0x00000000
        /*0010*/ 	.short	0x0000
        /*0012*/ 	.short	0x0070
        /*0014*/ 	.byte	0x00, 0xf0, 0x01, 0x2e


	//----- nvinfo : EIATTR_SPARSE_MMA_MASK
	.align		4
.L_611:
        /*0018*/ 	.byte	0x03, 0x50
        /*001a*/ 	.short	0x0000


	//----- nvinfo : EIATTR_MAXREG_COUNT
	.align		4
        /*001c*/ 	.byte	0x03, 0x1b
        /*001e*/ 	.short	0x00a8


	//----- nvinfo : EIATTR_NUM_BARRIERS
	.align		4
        /*0020*/ 	.byte	0x02, 0x4c
        /*0022*/ 	.byte	0x10
	.zero		1


	//----- nvinfo : EIATTR_EXTERNS
	.align		4
        /*0024*/ 	.byte	0x04, 0x0f
        /*0026*/ 	.short	(.L_613 - .L_612)


	//   ....[0]....
	.align		4
.L_612:
        /*0028*/ 	.word	index@(__assertfail)


	//----- nvinfo : EIATTR_ANNOTATIONS
	.align		4
.L_613:
        /*002c*/ 	.byte	0x04, 0x55
        /*002e*/ 	.short	(.L_615 - .L_614)


	//   ....[0]....
.L_614:
        /* <DEDUP_REMOVED lines=13> */


	//----- nvinfo : EIATTR_MERCURY_ISA_VERSION
	.align		4
.L_615:
        /*00e8*/ 	.byte	0x03, 0x5f
        /*00ea*/ 	.short	0x0101


	//----- nvinfo : EIATTR_INT_WARP_WIDE_INSTR_OFFSETS
	.align		4
        /*00ec*/ 	.byte	0x04, 0x31
        /*00ee*/ 	.short	(.L_617 - .L_616)


	//   ....[0]....
.L_616:
        /*00f0*/ 	.word	0x00000190


	//   ....[1]....
        /*00f4*/ 	.word	0x000001c0


	//   ....[2]....
        /*00f8*/ 	.word	0x000001d0


	//   ....[3]....
        /*00fc*/ 	.word	0x000085a0


	//   ....[4]....
        /*0100*/ 	.word	0x00008600


	//----- nvinfo : EIATTR_COOP_GROUP_MASK_REGIDS
	.align		4
.L_617:
        /*0104*/ 	.byte	0x04, 0x29
        /*0106*/ 	.short	(.L_619 - .L_618)


	//   ....[0]....
.L_618:
        /*0108*/ 	.word	0xffffffff


	//   ....[1]....
        /*010c*/ 	.word	0xffffffff


	//   ....[2]....
        /*0110*/ 	.word	0xffffffff


	//   ....[3]....
        /*0114*/ 	.word	0xffffffff


	//   ....[4]....
        /*0118*/ 	.word	0xffffffff


	//   ....[5]....
        /*011c*/ 	.word	0xffffffff


	//   ....[6]....
        /*0120*/ 	.word	0xffffffff


	//   ....[7]....
        /*0124*/ 	.word	0xffffffff


	//   ....[8]....
        /*0128*/ 	.word	0xffffffff


	//   ....[9]....
        /*012c*/ 	.word	0xffffffff


	//   ....[10]....
        /*0130*/ 	.word	0xffffffff


	//   ....[11]....
        /*0134*/ 	.word	0xffffffff


	//   ....[12]....
        /*0138*/ 	.word	0xffffffff


	//   ....[13]....
        /*013c*/ 	.word	0xffffffff


	//   ....[14]....
        /*0140*/ 	.word	0xffffffff


	//   ....[15]....
        /*0144*/ 	.word	0xffffffff


	//   ....[16]....
        /*0148*/ 	.word	0xffffffff


	//   ....[17]....
        /*014c*/ 	.word	0xffffffff


	//   ....[18]....
        /*0150*/ 	.word	0xffffffff


	//   ....[19]....
        /*0154*/ 	.word	0xffffffff


	//   ....[20]....
        /*0158*/ 	.word	0xffffffff


	//   ....[21]....
        /*015c*/ 	.word	0xffffffff


	//   ....[22]....
        /*0160*/ 	.word	0xffffffff


	//   ....[23]....
        /*0164*/ 	.word	0xffffffff


	//   ....[24]....
        /*0168*/ 	.word	0xffffffff


	//   ....[25]....
        /*016c*/ 	.word	0xffffffff


	//   ....[26]....
        /*0170*/ 	.word	0xffffffff


	//   ....[27]....
        /*0174*/ 	.word	0x0500000f


	//   ....[28]....
        /*0178*/ 	.word	0x0500000f


	//----- nvinfo : EIATTR_COOP_GROUP_INSTR_OFFSETS
	.align		4
.L_619:
        /*017c*/ 	.byte	0x04, 0x28
        /*017e*/ 	.short	(.L_621 - .L_620)


	//   ....[0]....
.L_620:
        /*0180*/ 	.word	0x00000060


	//   ....[1]....
        /*0184*/ 	.word	0x000001a0


	//   ....[2]....
        /*0188*/ 	.word	0x000001f0


	//   ....[3]....
        /*018c*/ 	.word	0x000003a0


	//   ....[4]....
        /*0190*/ 	.word	0x00000500


	//   ....[5]....
        /*0194*/ 	.word	0x00000620


	//   ....[6]....
        /*0198*/ 	.word	0x00000780


	//   ....[7]....
        /*019c*/ 	.word	0x00001040


	//   ....[8]....
        /*01a0*/ 	.word	0x00002960


	//   ....[9]....
        /*01a4*/ 	.word	0x00003720


	//   ....[10]....
        /*01a8*/ 	.word	0x000037a0


	//   ....[11]....
        /*01ac*/ 	.word	0x00003980


	//   ....[12]....
        /*01b0*/ 	.word	0x00003a50


	//   ....[13]....
        /*01b4*/ 	.word	0x00004350


	//   ....[14]....
        /*01b8*/ 	.word	0x00004ac0


	//   ....[15]....
        /*01bc*/ 	.word	0x00004b40


	//   ....[16]....
        /*01c0*/ 	.word	0x00004e60


	//   ....[17]....
        /*01c4*/ 	.word	0x00005030


	//   ....[18]....
        /*01c8*/ 	.word	0x00006070


	//   ....[19]....
        /*01cc*/ 	.word	0x000060b0


	//   ....[20]....
        /*01d0*/ 	.word	0x000060f0


	//   ....[21]....
        /*01d4*/ 	.word	0x00006170


	//   ....[22]....
        /*01d8*/ 	.word	0x000061a0


	//   ....[23]....
        /*01dc*/ 	.word	0x00006b60


	//   ....[24]....
        /*01e0*/ 	.word	0x00007970


	//   ....[25]....
        /*01e4*/ 	.word	0x00007dd0


	//   ....[26]....
        /*01e8*/ 	.word	0x0000acb0


	//   ....[27]....
        /*01ec*/ 	.word	0x0000b230


	//   ....[28]....
        /*01f0*/ 	.word	0x0000b6d0


	//----- nvinfo : EIATTR_REG_RECONFIG
	.align		4
.L_621:
        /*01f4*/ 	.byte	0x01, 0x54
	.zero		2


	//----- nvinfo : EIATTR_SYSCALL_OFFSETS
	.align		4
        /*01f8*/ 	.byte	0x04, 0x46
        /*01fa*/ 	.short	(.L_623 - .L_622)


	//   ....[0]....
.L_622:
        /*01fc*/ 	.word	0x00002b20


	//   ....[1]....
        /*0200*/ 	.word	0x00008220


	//   ....[2]....
        /*0204*/ 	.word	0x00008360


	//   ....[3]....
        /*0208*/ 	.word	0x00008460


	//----- nvinfo : EIATTR_MBARRIER_INSTR_OFFSETS
	.align		4
.L_623:
        /*020c*/ 	.byte	0x04, 0x39
        /*020e*/ 	.short	(.L_625 - .L_624)


	//   ....[0]....
.L_624:
        /*0210*/ 	.word	0x00000290
        /*0214*/ 	.word	0x000000ff
        /*0218*/ 	.word	0x00028c00
        /*021c*/ 	.short	0x0100
        /*021e*/ 	.byte	0x06
	.zero		1


	//   ....[1]....
        /*0220*/ 	.word	0x000002a0
        /*0224*/ 	.word	0x000000ff
        /*0228*/ 	.word	0x00028c20
        /*022c*/ 	.short	0x0100
        /*022e*/ 	.byte	0x06
	.zero		1


	//   ....[2]....
        /*0230*/ 	.word	0x00000350
        /*0234*/ 	.word	0x000000ff
        /*0238*/ 	.word	0x00028c30
        /*023c*/ 	.short	0x0100
        /*023e*/ 	.byte	0x06
	.zero		1


	//   ....[3]....
        /*0240*/ 	.word	0x00000360
        /*0244*/ 	.word	0x000000ff
        /*0248*/ 	.word	0x00028c40
        /*024c*/ 	.short	0x0100
        /*024e*/ 	.byte	0x06
	.zero		1


	//   ....[4]....
        /*0250*/ 	.word	0x00000370
        /*0254*/ 	.word	0x000000ff
        /*0258*/ 	.word	0x00028c38
        /*025c*/ 	.short	0x0100
        /*025e*/ 	.byte	0x06
	.zero		1


	//   ....[5]....
        /*0260*/ 	.word	0x00000380
        /*0264*/ 	.word	0x000000ff
        /*0268*/ 	.word	0x00028c48
        /*026c*/ 	.short	0x0100
        /*026e*/ 	.byte	0x06
	.zero		1


	//   ....[6]....
        /*0270*/ 	.word	0x000004b0
        /*0274*/ 	.word	0x000000ff
        /*0278*/ 	.word	0x00028c50
        /*027c*/ 	.short	0x0100
        /*027e*/ 	.byte	0x08
	.zero		1


	//   ....[7]....
        /*0280*/ 	.word	0x000004c0
        /*0284*/ 	.word	0x000000ff
        /*0288*/ 	.word	0x00028c60
        /*028c*/ 	.short	0x0100
        /*028e*/ 	.byte	0x08
	.zero		1


	//   ....[8]....
        /*0290*/ 	.word	0x000004d0
        /*0294*/ 	.word	0x000000ff
        /*0298*/ 	.word	0x00028c58
        /*029c*/ 	.short	0x0100
        /*029e*/ 	.byte	0x08
	.zero		1


	//   ....[9]....
        /*02a0*/ 	.word	0x000004e0
        /*02a4*/ 	.word	0x000000ff
        /*02a8*/ 	.word	0x00028c68
        /*02ac*/ 	.short	0x0100
        /*02ae*/ 	.byte	0x08
	.zero		1


	//   ....[10]....
        /*02b0*/ 	.word	0x000005d0
        /*02b4*/ 	.word	0x000000ff
        /*02b8*/ 	.word	0x00028c70
        /*02bc*/ 	.short	0x0100
        /*02be*/ 	.byte	0x06
	.zero		1


	//   ....[11]....
        /*02c0*/ 	.word	0x000005e0
        /*02c4*/ 	.word	0x000000ff
        /*02c8*/ 	.word	0x00028c80
        /*02cc*/ 	.short	0x0100
        /*02ce*/ 	.byte	0x06
	.zero		1


	//   ....[12]....
        /*02d0*/ 	.word	0x000005f0
        /*02d4*/ 	.word	0x000000ff
        /*02d8*/ 	.word	0x00028c78
        /*02dc*/ 	.short	0x0100
        /*02de*/ 	.byte	0x06
	.zero		1


	//   ....[13]....
        /*02e0*/ 	.word	0x00000600
        /*02e4*/ 	.word	0x000000ff
        /*02e8*/ 	.word	0x00028c88
        /*02ec*/ 	.short	0x0100
        /*02ee*/ 	.byte	0x06
	.zero		1


	//   ....[14]....
        /*02f0*/ 	.word	0x00000730
        /*02f4*/ 	.word	0x000000ff
        /*02f8*/ 	.word	0x00028c90
        /*02fc*/ 	.short	0x0100
        /*02fe*/ 	.byte	0x08
	.zero		1


	//   ....[15]....
        /*0300*/ 	.word	0x00000740
        /*0304*/ 	.word	0x000000ff
        /*0308*/ 	.word	0x00028ca0
        /*030c*/ 	.short	0x0100
        /*030e*/ 	.byte	0x08
	.zero		1


	//   ....[16]....
        /*0310*/ 	.word	0x00000750
        /*0314*/ 	.word	0x000000ff
        /*0318*/ 	.word	0x00028c98
        /*031c*/ 	.short	0x0100
        /*031e*/ 	.byte	0x08
	.zero		1


	//   ....[17]....
        /*0320*/ 	.word	0x00000760
        /*0324*/ 	.word	0x000000ff
        /*0328*/ 	.word	0x00028ca8
        /*032c*/ 	.short	0x0100
        /*032e*/ 	.byte	0x08
	.zero		1


	//   ....[18]....
        /*0330*/ 	.word	0x00000890
        /*0334*/ 	.word	0x000000ff
        /*0338*/ 	.word	0x00028cb0
        /*033c*/ 	.short	0x0100
        /*033e*/ 	.byte	0x08
	.zero		1


	//   ....[19]....
        /*0340*/ 	.word	0x000008a0
        /*0344*/ 	.word	0x000000ff
        /*0348*/ 	.word	0x00028cc0
        /*034c*/ 	.short	0x0100
        /*034e*/ 	.byte	0x08
	.zero		1


	//   ....[20]....
        /*0350*/ 	.word	0x000008b0
        /*0354*/ 	.word	0x000000ff
        /*0358*/ 	.word	0x00028cb8
        /*035c*/ 	.short	0x0100
        /*035e*/ 	.byte	0x08
	.zero		1


	//   ....[21]....
        /*0360*/ 	.word	0x000008c0
        /*0364*/ 	.word	0x000000ff
        /*0368*/ 	.word	0x00028cc8
        /*036c*/ 	.short	0x0100
        /*036e*/ 	.byte	0x08
	.zero		1


	//   ....[22]....
        /*0370*/ 	.word	0x00001150
        /*0374*/ 	.word	0x000000ff
        /*0378*/ 	.word	0x00028c50
        /*037c*/ 	.short	0x010a
        /*037e*/ 	.byte	0x10
	.zero		1


	//   ....[23]....
        /*0380*/ 	.word	0x00001430
        /*0384*/ 	.word	0x00000000
        /*0388*/ 	.word	0x00000000
        /*038c*/ 	.short	0x0101
        /*038e*/ 	.byte	0x3f
	.zero		1


	//   ....[24]....
        /*0390*/ 	.word	0x00001dc0
        /*0394*/ 	.word	0x000000ff
        /*0398*/ 	.word	0x00028c50
        /*039c*/ 	.short	0x010a
        /*039e*/ 	.byte	0x06
	.zero		1


	//   ....[25]....
        /*03a0*/ 	.word	0x00001e00
        /*03a4*/ 	.word	0x000000ff
        /*03a8*/ 	.word	0x00028c50
        /*03ac*/ 	.short	0x010a
        /*03ae*/ 	.byte	0x06
	.zero		1


	//   ....[26]....
        /*03b0*/ 	.word	0x00002050
        /*03b4*/ 	.word	0x00000003
        /*03b8*/ 	.word	0x00000000
        /*03bc*/ 	.short	0x0101
        /*03be*/ 	.byte	0x3f
	.zero		1


	//   ....[27]....
        /*03c0*/ 	.word	0x00002ba0
        /*03c4*/ 	.word	0x000000ff
        /*03c8*/ 	.word	0x00028c00
        /*03cc*/ 	.short	0x010a
        /*03ce*/ 	.byte	0x2e
	.zero		1


	//   ....[28]....
        /*03d0*/ 	.word	0x00002c20
        /*03d4*/ 	.word	0x00000007
        /*03d8*/ 	.word	0x00028c30
        /*03dc*/ 	.short	0x010a
        /*03de*/ 	.byte	0x3f
	.zero		1


	//   ....[29]....
        /*03e0*/ 	.word	0x00002c60
        /*03e4*/ 	.word	0x00000007
        /*03e8*/ 	.word	0x00028c30
        /*03ec*/ 	.short	0x010a
        /*03ee*/ 	.byte	0x3f
	.zero		1


	//   ....[30]....
        /*03f0*/ 	.word	0x00003c40
        /*03f4*/ 	.word	0x00000005
        /*03f8*/ 	.word	0x00000000
        /*03fc*/ 	.short	0x0101
        /*03fe*/ 	.byte	0x3f
	.zero		1


	//   ....[31]....
        /*0400*/ 	.word	0x000040c0
        /*0404*/ 	.word	0x00000007
        /*0408*/ 	.word	0x00028c50
        /*040c*/ 	.short	0x010a
        /*040e*/ 	.byte	0x3f
	.zero		1


	//   ....[32]....
        /*0410*/ 	.word	0x00004110
        /*0414*/ 	.word	0x00000007
        /*0418*/ 	.word	0x00028c50
        /*041c*/ 	.short	0x010a
        /*041e*/ 	.byte	0x3f
	.zero		1


	//   ....[33]....
        /*0420*/ 	.word	0x00004370
        /*0424*/ 	.word	0x00000007
        /*0428*/ 	.word	0x00000000
        /*042c*/ 	.short	0x0101
        /*042e*/ 	.byte	0x3f
	.zero		1


	//   ....[34]....
        /*0430*/ 	.word	0x000044c0
        /*0434*/ 	.word	0x000000ff
        /*0438*/ 	.word	0x00028c30
        /*043c*/ 	.short	0x010a
        /*043e*/ 	.byte	0x17
	.zero		1


	//   ....[35]....
        /*0440*/ 	.word	0x00004500
        /*0444*/ 	.word	0x000000ff
        /*0448*/ 	.word	0x00028c30
        /*044c*/ 	.short	0x010a
        /*044e*/ 	.byte	0x17
	.zero		1


	//   ....[36]....
        /*0450*/ 	.word	0x00005440
        /*0454*/ 	.word	0x00000098
        /*0458*/ 	.word	0x00000000
        /*045c*/ 	.short	0x0101
        /*045e*/ 	.byte	0x3f
	.zero		1


	//   ....[37]....
        /*0460*/ 	.word	0x00005de0
        /*0464*/ 	.word	0x000000ff
        /*0468*/ 	.word	0x00028c50
        /*046c*/ 	.short	0x010a
        /*046e*/ 	.byte	0x17
	.zero		1


	//   ....[38]....
        /*0470*/ 	.word	0x00005e20
        /*0474*/ 	.word	0x000000ff
        /*0478*/ 	.word	0x00028c50
        /*047c*/ 	.short	0x010a
        /*047e*/ 	.byte	0x17
	.zero		1


	//   ....[39]....
        /*0480*/ 	.word	0x00006090
        /*0484*/ 	.word	0x000000a8
        /*0488*/ 	.word	0x00000000
        /*048c*/ 	.short	0x0101
        /*048e*/ 	.byte	0x3f
	.zero		1


	//   ....[40]....
        /*0490*/ 	.word	0x00007d40
        /*0494*/ 	.word	0x000000ff
        /*0498*/ 	.word	0x00000000
        /*049c*/ 	.short	0x0101
        /*049e*/ 	.byte	0x06
	.zero		1


	//   ....[41]....
        /*04a0*/ 	.word	0x00008960
        /*04a4*/ 	.word	0x00000005
        /*04a8*/ 	.word	0x00028c40
        /*04ac*/ 	.short	0x010a
        /*04ae*/ 	.byte	0x3f
	.zero		1


	//   ....[42]....
        /*04b0*/ 	.word	0x00008cf0
        /*04b4*/ 	.word	0x0000000a
        /*04b8*/ 	.word	0x00028c20
        /*04bc*/ 	.short	0x010a
        /*04be*/ 	.byte	0x3f
	.zero		1


	//   ....[43]....
        /*04c0*/ 	.word	0x00008db0
        /*04c4*/ 	.word	0x00000008
        /*04c8*/ 	.word	0x00028c60
        /*04cc*/ 	.short	0x010a
        /*04ce*/ 	.byte	0x3f
	.zero		1


	//   ....[44]....
        /*04d0*/ 	.word	0x000094a0
        /*04d4*/ 	.word	0x00000002
        /*04d8*/ 	.word	0x00028c40
        /*04dc*/ 	.short	0x010a
        /*04de*/ 	.byte	0x3f
	.zero		1


	//   ....[45]....
        /*04e0*/ 	.word	0x00009670
        /*04e4*/ 	.word	0x00000002
        /*04e8*/ 	.word	0x00028c60
        /*04ec*/ 	.short	0x010a
        /*04ee*/ 	.byte	0x3f
	.zero		1


	//   ....[46]....
        /*04f0*/ 	.word	0x00009cf0
        /*04f4*/ 	.word	0x00000003
        /*04f8*/ 	.word	0x00028c40
        /*04fc*/ 	.short	0x010a
        /*04fe*/ 	.byte	0x3f
	.zero		1


	//   ....[47]....
        /*0500*/ 	.word	0x00009ec0
        /*0504*/ 	.word	0x00000003
        /*0508*/ 	.word	0x00028c60
        /*050c*/ 	.short	0x010a
        /*050e*/ 	.byte	0x3f
	.zero		1


	//   ....[48]....
        /*0510*/ 	.word	0x0000a4e0
        /*0514*/ 	.word	0x00000003
        /*0518*/ 	.word	0x00028c40
        /*051c*/ 	.short	0x010a
        /*051e*/ 	.byte	0x3f
	.zero		1


	//   ....[49]....
        /*0520*/ 	.word	0x0000a6b0
        /*0524*/ 	.word	0x00000003
        /*0528*/ 	.word	0x00028c60
        /*052c*/ 	.short	0x010a
        /*052e*/ 	.byte	0x3f
	.zero		1


	//   ....[50]....
        /*0530*/ 	.word	0x0000ac30
        /*0534*/ 	.word	0x00000000
        /*0538*/ 	.word	0x00028c20
        /*053c*/ 	.short	0x010a
        /*053e*/ 	.byte	0x3f
	.zero		1


	//   ....[51]....
        /*0540*/ 	.word	0x0000add0
        /*0544*/ 	.word	0x00000006
        /*0548*/ 	.word	0x00000000
        /*054c*/ 	.short	0x010a
        /*054e*/ 	.byte	0x3f
	.zero		1


	//   ....[52]....
        /*0550*/ 	.word	0x0000ae40
        /*0554*/ 	.word	0x00000003
        /*0558*/ 	.word	0x00000000
        /*055c*/ 	.short	0x010a
        /*055e*/ 	.byte	0x3f
	.zero		1


	//   ....[53]....
        /*0560*/ 	.word	0x0000aea0
        /*0564*/ 	.word	0x00000010
        /*0568*/ 	.word	0x00000000
        /*056c*/ 	.short	0x010a
        /*056e*/ 	.byte	0x3f
	.zero		1


	//   ....[54]....
        /*0570*/ 	.word	0x0000aed0
        /*0574*/ 	.word	0x00000003
        /*0578*/ 	.word	0x00000000
        /*057c*/ 	.short	0x010a
        /*057e*/ 	.byte	0x3f
	.zero		1


	//   ....[55]....
        /*0580*/ 	.word	0x0000af40
        /*0584*/ 	.word	0x00000003
        /*0588*/ 	.word	0x00028c50
        /*058c*/ 	.short	0x010a
        /*058e*/ 	.byte	0x3f
	.zero		1


	//   ....[56]....
        /*0590*/ 	.word	0x0000afa0
        /*0594*/ 	.word	0x00000004
        /*0598*/ 	.word	0x00028c50
        /*059c*/ 	.short	0x010a
        /*059e*/ 	.byte	0x3f
	.zero		1


	//   ....[57]....
        /*05a0*/ 	.word	0x0000b000
        /*05a4*/ 	.word	0x00000003
        /*05a8*/ 	.word	0x00028c00
        /*05ac*/ 	.short	0x010a
        /*05ae*/ 	.byte	0x3f
	.zero		1


	//   ....[58]....
        /*05b0*/ 	.word	0x0000b050
        /*05b4*/ 	.word	0x00000007
        /*05b8*/ 	.word	0x00028c30
        /*05bc*/ 	.short	0x010a
        /*05be*/ 	.byte	0x3f
	.zero		1


	//   ....[59]....
        /*05c0*/ 	.word	0x0000b0a0
        /*05c4*/ 	.word	0x00000007
        /*05c8*/ 	.word	0x00028c50
        /*05cc*/ 	.short	0x010a
        /*05ce*/ 	.byte	0x3f
	.zero		1


	//   ....[60]....
        /*05d0*/ 	.word	0x0000b100
        /*05d4*/ 	.word	0x00000004
        /*05d8*/ 	.word	0x00028c30
        /*05dc*/ 	.short	0x010a
        /*05de*/ 	.byte	0x3f
	.zero		1


	//   ....[61]....
        /*05e0*/ 	.word	0x0000b150
        /*05e4*/ 	.word	0x000000a8
        /*05e8*/ 	.word	0x00028c50
        /*05ec*/ 	.short	0x010a
        /*05ee*/ 	.byte	0x3f
	.zero		1


	//   ....[62]....
        /*05f0*/ 	.word	0x0000b2f0
        /*05f4*/ 	.word	0x00000005
        /*05f8*/ 	.word	0x00028c40
        /*05fc*/ 	.short	0x010a
        /*05fe*/ 	.byte	0x3f
	.zero		1


	//   ....[63]....
        /*0600*/ 	.word	0x0000b370
        /*0604*/ 	.word	0x00000008
        /*0608*/ 	.word	0x00028c20
        /*060c*/ 	.short	0x010a
        /*060e*/ 	.byte	0x3f
	.zero		1


	//   ....[64]....
        /*0610*/ 	.word	0x0000b3c0
        /*0614*/ 	.word	0x00000008
        /*0618*/ 	.word	0x00028c60
        /*061c*/ 	.short	0x010a
        /*061e*/ 	.byte	0x3f
	.zero		1


	//   ....[65]....
        /*0620*/ 	.word	0x0000b410
        /*0624*/ 	.word	0x00000002
        /*0628*/ 	.word	0x00028c40
        /*062c*/ 	.short	0x010a
        /*062e*/ 	.byte	0x3f
	.zero		1


	//   ....[66]....
        /*0630*/ 	.word	0x0000b460
        /*0634*/ 	.word	0x00000002
        /*0638*/ 	.word	0x00028c60
        /*063c*/ 	.short	0x010a
        /*063e*/ 	.byte	0x3f
	.zero		1


	//   ....[67]....
        /*0640*/ 	.word	0x0000b4b0
        /*0644*/ 	.word	0x00000003
        /*0648*/ 	.word	0x00028c40
        /*064c*/ 	.short	0x010a
        /*064e*/ 	.byte	0x3f
	.zero		1


	//   ....[68]....
        /*0650*/ 	.word	0x0000b500
        /*0654*/ 	.word	0x00000003
        /*0658*/ 	.word	0x00028c60
        /*065c*/ 	.short	0x010a
        /*065e*/ 	.byte	0x3f
	.zero		1


	//   ....[69]....
        /*0660*/ 	.word	0x0000b550
        /*0664*/ 	.word	0x00000003
        /*0668*/ 	.word	0x00028c40
        /*066c*/ 	.short	0x010a
        /*066e*/ 	.byte	0x3f
	.zero		1


	//   ....[70]....
        /*0670*/ 	.word	0x0000b5a0
        /*0674*/ 	.word	0x00000003
        /*0678*/ 	.word	0x00028c60
        /*067c*/ 	.short	0x010a
        /*067e*/ 	.byte	0x3f
	.zero		1


	//   ....[71]....
        /*0680*/ 	.word	0x0000b5f0
        /*0684*/ 	.word	0x00000000
        /*0688*/ 	.word	0x00028c20
        /*068c*/ 	.short	0x010a
        /*068e*/ 	.byte	0x3f
	.zero		1


	//   ....[72]....
        /*0690*/ 	.word	0x0000b790
        /*0694*/ 	.word	0x00000006
        /*0698*/ 	.word	0x00000000
        /*069c*/ 	.short	0x010a
        /*069e*/ 	.byte	0x3f
	.zero		1


	//   ....[73]....
        /*06a0*/ 	.word	0x0000b7e0
        /*06a4*/ 	.word	0x00000003
        /*06a8*/ 	.word	0x00000000
        /*06ac*/ 	.short	0x010a
        /*06ae*/ 	.byte	0x3f
	.zero		1


	//   ....[74]....
        /*06b0*/ 	.word	0x0000b830
        /*06b4*/ 	.word	0x00000010
        /*06b8*/ 	.word	0x00000000
        /*06bc*/ 	.short	0x010a
        /*06be*/ 	.byte	0x3f
	.zero		1


	//----- nvinfo : EIATTR_NUM_MBARRIERS
	.align		4
.L_625:
        /*06c0*/ 	.byte	0x03, 0x38
        /*06c2*/ 	.short	0x0016


	//----- nvinfo : EIATTR_EXIT_INSTR_OFFSETS
	.align		4
        /*06c4*/ 	.byte	0x04, 0x1c
        /*06c6*/ 	.short	(.L_627 - .L_626)


	//   ....[0]....
.L_626:
        /*06c8*/ 	.word	0x00000a10


	//   ....[1]....
        /*06cc*/ 	.word	0x00007d90


	//   ....[2]....
        /*06d0*/ 	.word	0x00007df0


	//   ....[3]....
        /*06d4*/ 	.word	0x0000af20


	//----- nvinfo : EIATTR_MAX_THREADS
	.align		4
.L_627:
        /*06d8*/ 	.byte	0x04, 0x05
        /*06da*/ 	.short	(.L_629 - .L_628)
.L_628:
        /*06dc*/ 	.word	0x00000180
        /*06e0*/ 	.word	0x00000001
        /*06e4*/ 	.word	0x00000001


	//----- nvinfo : EIATTR_CRS_STACK_SIZE
	.align		4
.L_629:
        /*06e8*/ 	.byte	0x04, 0x1e
        /*06ea*/ 	.short	(.L_631 - .L_630)
.L_630:
        /*06ec*/ 	.word	0x00000000


	//----- nvinfo : EIATTR_CBANK_PARAM_SIZE
	.align		4
.L_631:
        /*06f0*/ 	.byte	0x03, 0x19
        /*06f2*/ 	.short	0x0bf0


	//----- nvinfo : EIATTR_PARAM_CBANK
	.align		4
        /*06f4*/ 	.byte	0x04, 0x0a
        /*06f6*/ 	.short	(.L_633 - .L_632)
	.align		4
.L_632:
        /*06f8*/ 	.word	index@(.nv.constant0._ZN7cutlass13device_kernelIN5flash11enable_sm90INS1_16FlashAttnFwdSm90INS1_25CollectiveMainloopFwdSm90ILi2EN4cute5tupleIJNS5_1CILi1EEES8_S8_EEENS6_IJNS7_ILi64EEESA_SA_EEELi512ENS_6half_tEfNS_4arch4Sm90ELb0ELb0ELb1ELb0ELb0ELb0ELb0ELb0ELb0ELb0ELb0ELb0EEENS1_21CollectiveEpilogueFwdINS6_IJSA_NS7_ILi512EEESA_EEES9_SC_SE_Li256ELb0ELb0ELb0ELb0EEENS1_29StaticPersistentTileSchedulerILb0EEEEEEEEEvNT_6ParamsE)
        /*06fc*/ 	.short	0x0210
        /*06fe*/ 	.short	0x0bf0


	//----- nvinfo : EIATTR_SW_WAR
	.align		4
.L_633:
        /*0700*/ 	.byte	0x04, 0x36
        /*0702*/ 	.short	(.L_635 - .L_634)
.L_634:
        /*0704*/ 	.word	0x00000008
.L_635:


//--------------------- .nv.info._ZN7cutlass13device_kernelIN5flash11enable_sm90INS1_16FlashAttnFwdSm90INS1_25CollectiveMainloopFwdSm90ILi2EN4cute5tupleIJNS5_1CILi1EEES8_S8_EEENS6_IJNS7_ILi64EEESA_SA_EEELi512ENS_6half_tEfNS_4arch4Sm90ELb0ELb0ELb1ELb0ELb0ELb0ELb1ELb0ELb0ELb0ELb0ELb0EEENS1_21CollectiveEpilogueFwdINS6_IJSA_NS7_ILi512EEESA_EEES9_SC_SE_Li256ELb0ELb0ELb0ELb0EEENS1_29StaticPersistentTileSchedulerILb0EEEEEEEEEvNT_6ParamsE --------------------------
	.section	.nv.info._ZN7cutlass13device_kernelIN5flash11enable_sm90INS1_16FlashAttnFwdSm90INS1_25CollectiveMainloopFwdSm90ILi2EN4cute5tupleIJNS5_1CILi1EEES8_S8_EEENS6_IJNS7_ILi64EEESA_SA_EEELi512ENS_6half_tEfNS_4arch4Sm90ELb0ELb0ELb1ELb0ELb0ELb0ELb1ELb0ELb0ELb0ELb0ELb0EEENS1_21CollectiveEpilogueFwdINS6_IJSA_NS7_ILi512EEESA_EEES9_SC_SE_Li256ELb0ELb0ELb0ELb0EEENS1_29StaticPersistentTileSchedulerILb0EEEEEEEEEvNT_6ParamsE,"",@"SHT_CUDA_INFO"
	.sectionflags	@""
	.align	4


	//----- nvinfo : EIATTR_CUDA_API_VERSION
	.align		4
        /*0000*/ 	.byte	0x04, 0x37
        /*0002*/ 	.short	(.L_637 - .L_636)
.L_636:
        /*0004*/ 	.word	0x00000082


	//----- nvinfo : EIATTR_KPARAM_INFO
	.align		4
.L_637:
        /*0008*/ 	.byte	0x04, 0x17
        /*000a*/ 	.short	(.L_639 - .L_638)
.L_638:
        /*000c*/ 	.word	0x00000000
        /*0010*/ 	.short	0x0000
        /*0012*/ 	.short	0x0070
        /*0014*/ 	.byte	0x00, 0xf0, 0x01, 0x32


	//----- nvinfo : EIATTR_SPARSE_MMA_MASK
	.align		4
.L_639:
        /*0018*/ 	.byte	0x03, 0x50
        /*001a*/ 	.short	0x0000


	//----- nvinfo : EIATTR_MAXREG_COUNT
	.align		4
        /*001c*/ 	.byte	0x03, 0x1b
        /*001e*/ 	.short	0x00a8


	//----- nvinfo : EIATTR_NUM_BARRIERS
	.align		4
        /*0020*/ 	.byte	0x02, 0x4c
        /*0022*/ 	.byte	0x10
	.zero		1


	//----- nvinfo : EIATTR_EXTERNS
	.align		4
        /*0024*/ 	.byte	0x04, 0x0f
        /*0026*/ 	.short	(.L_641 - .L_640)


	//   ....[0]....
	.align		4
.L_640:
        /*0028*/ 	.word	index@(__assertfail)


	//----- nvinfo : EIATTR_ANNOTATIONS
	.align		4
.L_641:
        /*002c*/ 	.byte	0x04, 0x55
        /*002e*/ 	.short	(.L_643 - .L_642)


	//   ....[0]....
.L_642:
        /* <DEDUP_REMOVED lines=14> */


	//----- nvinfo : EIATTR_MERCURY_ISA_VERSION
	.align		4
.L_643:
        /*00f8*/ 	.byte	0x03, 0x5f
        /*00fa*/ 	.short	0x0101


	//----- nvinfo : EIATTR_INT_WARP_WIDE_INSTR_OFFSETS
	.align		4
        /*00fc*/ 	.byte	0x04, 0x31
        /*00fe*/ 	.short	(.L_645 - .L_644)


	//   ....[0]....
.L_644:
        /*0100*/ 	.word	0x000001b0


	//   ....[1]....
        /*0104*/ 	.word	0x000001e0


	//   ....[2]....
        /*0108*/ 	.word	0x00000250


	//   ....[3]....
        /*010c*/ 	.word	0x00000290


	//   ....[4]....
        /*0110*/ 	.word	0x0000adc0


	//   ....[5]....
        /*0114*/ 	.word	0x0000ae20


	//----- nvinfo : EIATTR_COOP_GROUP_MASK_REGIDS
	.align		4
.L_645:
        /*0118*/ 	.byte	0x04, 0x29
        /*011a*/ 	.short	(.L_647 - .L_646)


	//   ....[0]....
.L_646:
        /*011c*/ 	.word	0xffffffff


	//   ....[1]....
        /*0120*/ 	.word	0xffffffff


	//   ....[2]....
        /*0124*/ 	.word	0xffffffff


	//   ....[3]....
        /*0128*/ 	.word	0xffffffff


	//   ....[4]....
        /*012c*/ 	.word	0xffffffff


	//   ....[5]....
        /*0130*/ 	.word	0xffffffff


	//   ....[6]....
        /*0134*/ 	.word	0xffffffff


	//   ....[7]....
        /*0138*/ 	.word	0xffffffff


	//   ....[8]....
        /*013c*/ 	.word	0xffffffff


	//   ....[9]....
        /*0140*/ 	.word	0xffffffff


	//   ....[10]....
        /*0144*/ 	.word	0xffffffff


	//   ....[11]....
        /*0148*/ 	.word	0xffffffff


	//   ....[12]....
        /*014c*/ 	.word	0xffffffff


	//   ....[13]....
        /*0150*/ 	.word	0xffffffff


	//   ....[14]....
        /*0154*/ 	.word	0xffffffff


	//   ....[15]....
        /*0158*/ 	.word	0xffffffff


	//   ....[16]....
        /*015c*/ 	.word	0xffffffff


	//   ....[17]....
        /*0160*/ 	.word	0xffffffff


	//   ....[18]....
        /*0164*/ 	.word	0xffffffff


	//   ....[19]....
        /*0168*/ 	.word	0xffffffff


	//   ....[20]....
        /*016c*/ 	.word	0xffffffff


	//   ....[21]....
        /*0170*/ 	.word	0xffffffff


	//   ....[22]....
        /*0174*/ 	.word	0xffffffff


	//   ....[23]....
        /*0178*/ 	.word	0xffffffff


	//   ....[24]....
        /*017c*/ 	.word	0xffffffff


	//   ....[25]....
        /*0180*/ 	.word	0xffffffff


	//   ....[26]....
        /*0184*/ 	.word	0xffffffff


	//   ....[27]....
        /*0188*/ 	.word	0xffffffff


	//   ....[28]....
        /*018c*/ 	.word	0xffffffff


	//   ....[29]....
        /*0190*/ 	.word	0x0500000f


	//   ....[30]....
        /*0194*/ 	.word	0x0500000f


	//----- nvinfo : EIATTR_COOP_GROUP_INSTR_OFFSETS
	.align		4
.L_647:
        /*0198*/ 	.byte	0x04, 0x28
        /*019a*/ 	.short	(.L_649 - .L_648)


	//   ....[0]....
.L_648:
        /*019c*/ 	.word	0x00000060


	//   ....[1]....
        /*01a0*/ 	.word	0x000001c0


	//   ....[2]....
        /*01a4*/ 	.word	0x00000270


	//   ....[3]....
        /*01a8*/ 	.word	0x000003d0


	//   ....[4]....
        /*01ac*/ 	.word	0x00000530


	//   ....[5]....
        /*01b0*/ 	.word	0x00000650


	//   ....[6]....
        /*01b4*/ 	.word	0x000007b0


	//   ....[7]....
        /*01b8*/ 	.word	0x00001010


	//   ....[8]....
        /*01bc*/ 	.word	0x00002790


	//   ....[9]....
        /*01c0*/ 	.word	0x00003750


	//   ....[10]....
        /*01c4*/ 	.word	0x00004ac0


	//   ....[11]....
        /*01c8*/ 	.word	0x00004b60


	//   ....[12]....
        /*01cc*/ 	.word	0x00004d50


	//   ....[13]....
        /*01d0*/ 	.word	0x00004e60


	//   ....[14]....
        /*01d4*/ 	.word	0x00005690


	//   ....[15]....
        /*01d8*/ 	.word	0x000063f0


	//   ....[16]....
        /*01dc*/ 	.word	0x00007380


	//   ....[17]....
        /*01e0*/ 	.word	0x00007400


	//   ....[18]....
        /*01e4*/ 	.word	0x00007700


	//   ....[19]....
        /*01e8*/ 	.word	0x000077e0


	//   ....[20]....
        /*01ec*/ 	.word	0x00008880


	//   ....[21]....
        /*01f0*/ 	.word	0x000088c0


	//   ....[22]....
        /*01f4*/ 	.word	0x00008900


	//   ....[23]....
        /*01f8*/ 	.word	0x00008990


	//   ....[24]....
        /*01fc*/ 	.word	0x000089a0


	//   ....[25]....
        /*0200*/ 	.word	0x00009360


	//   ....[26]....
        /*0204*/ 	.word	0x0000a170


	//   ....[27]....
        /*0208*/ 	.word	0x0000a5d0


	//   ....[28]....
        /*020c*/ 	.word	0x0000d8c0


	//   ....[29]....
        /*0210*/ 	.word	0x0000dd60


	//   ....[30]....
        /*0214*/ 	.word	0x0000e200


	//----- nvinfo : EIATTR_REG_RECONFIG
	.align		4
.L_649:
        /*0218*/ 	.byte	0x01, 0x54
	.zero		2


	//----- nvinfo : EIATTR_SYSCALL_OFFSETS
	.align		4
        /*021c*/ 	.byte	0x04, 0x46
        /*021e*/ 	.short	(.L_651 - .L_650)


	//   ....[0]....
.L_650:
        /*0220*/ 	.word	0x00002980


	//   ....[1]....
        /*0224*/ 	.word	0x0000aa40


	//   ....[2]....
        /*0228*/ 	.word	0x0000ab80


	//   ....[3]....
        /*022c*/ 	.word	0x0000ac80


	//----- nvinfo : EIATTR_MBARRIER_INSTR_OFFSETS
	.align		4
.L_651:
        /*0230*/ 	.byte	0x04, 0x39
        /*0232*/ 	.short	(.L_653 - .L_652)


	//   ....[0]....
.L_652:
        /*0234*/ 	.word	0x000002b0
        /*0238*/ 	.word	0x000000ff
        /*023c*/ 	.word	0x00038800
        /*0240*/ 	.short	0x0100
        /*0242*/ 	.byte	0x06
	.zero		1


	//   ....[1]....
        /*0244*/ 	.word	0x000002c0
        /*0248*/ 	.word	0x000000ff
        /*024c*/ 	.word	0x00038810
        /*0250*/ 	.short	0x0100
        /*0252*/ 	.byte	0x06
	.zero		1


	//   ....[2]....
        /*0254*/ 	.word	0x000002d0
        /*0258*/ 	.word	0x000000ff
        /*025c*/ 	.word	0x00038820
        /*0260*/ 	.short	0x0100
        /*0262*/ 	.byte	0x06
	.zero		1


	//   ....[3]....
        /*0264*/ 	.word	0x00000380
        /*0268*/ 	.word	0x000000ff
        /*026c*/ 	.word	0x00038830
        /*0270*/ 	.short	0x0100
        /*0272*/ 	.byte	0x06
	.zero		1


	//   ....[4]....
        /*0274*/ 	.word	0x00000390
        /*0278*/ 	.word	0x000000ff
        /*027c*/ 	.word	0x00038840
        /*0280*/ 	.short	0x0100
        /*0282*/ 	.byte	0x06
	.zero		1


	//   ....[5]....
        /*0284*/ 	.word	0x000003a0
        /*0288*/ 	.word	0x000000ff
        /*028c*/ 	.word	0x00038838
        /*0290*/ 	.short	0x0100
        /*0292*/ 	.byte	0x06
	.zero		1


	//   ....[6]....
        /*0294*/ 	.word	0x000003b0
        /*0298*/ 	.word	0x000000ff
        /*029c*/ 	.word	0x00038848
        /*02a0*/ 	.short	0x0100
        /*02a2*/ 	.byte	0x06
	.zero		1


	//   ....[7]....
        /*02a4*/ 	.word	0x000004e0
        /*02a8*/ 	.word	0x000000ff
        /*02ac*/ 	.word	0x00038850
        /*02b0*/ 	.short	0x0100
        /*02b2*/ 	.byte	0x08
	.zero		1


	//   ....[8]....
        /*02b4*/ 	.word	0x000004f0
        /*02b8*/ 	.word	0x000000ff
        /*02bc*/ 	.word	0x00038860
        /*02c0*/ 	.short	0x0100
        /*02c2*/ 	.byte	0x08
	.zero		1


	//   ....[9]....
        /*02c4*/ 	.word	0x00000500
        /*02c8*/ 	.word	0x000000ff
        /*02cc*/ 	.word	0x00038858
        /*02d0*/ 	.short	0x0100
        /*02d2*/ 	.byte	0x08
	.zero		1


	//   ....[10]....
        /*02d4*/ 	.word	0x00000510
        /*02d8*/ 	.word	0x000000ff
        /*02dc*/ 	.word	0x00038868
        /*02e0*/ 	.short	0x0100
        /*02e2*/ 	.byte	0x08
	.zero		1


	//   ....[11]....
        /*02e4*/ 	.word	0x00000600
        /*02e8*/ 	.word	0x000000ff
        /*02ec*/ 	.word	0x00038870
        /*02f0*/ 	.short	0x0100
        /*02f2*/ 	.byte	0x06
	.zero		1


	//   ....[12]....
        /*02f4*/ 	.word	0x00000610
        /*02f8*/ 	.word	0x000000ff
        /*02fc*/ 	.word	0x00038880
        /*0300*/ 	.short	0x0100
        /*0302*/ 	.byte	0x06
	.zero		1


	//   ....[13]....
        /*0304*/ 	.word	0x00000620
        /*0308*/ 	.word	0x000000ff
        /*030c*/ 	.word	0x00038878
        /*0310*/ 	.short	0x0100
        /*0312*/ 	.byte	0x06
	.zero		1


	//   ....[14]....
        /*0314*/ 	.word	0x00000630
        /*0318*/ 	.word	0x000000ff
        /*031c*/ 	.word	0x00038888
        /*0320*/ 	.short	0x0100
        /*0322*/ 	.byte	0x06
	.zero		1


	//   ....[15]....
        /*0324*/ 	.word	0x00000760
        /*0328*/ 	.word	0x000000ff
        /*032c*/ 	.word	0x00038890
        /*0330*/ 	.short	0x0100
        /*0332*/ 	.byte	0x08
	.zero		1


	//   ....[16]....
        /*0334*/ 	.word	0x00000770
        /*0338*/ 	.word	0x000000ff
        /*033c*/ 	.word	0x000388a0
        /*0340*/ 	.short	0x0100
        /*0342*/ 	.byte	0x08
	.zero		1


	//   ....[17]....
        /*0344*/ 	.word	0x00000780
        /*0348*/ 	.word	0x000000ff
        /*034c*/ 	.word	0x00038898
        /*0350*/ 	.short	0x0100
        /*0352*/ 	.byte	0x08
	.zero		1


	//   ....[18]....
        /*0354*/ 	.word	0x00000790
        /*0358*/ 	.word	0x000000ff
        /*035c*/ 	.word	0x000388a8
        /*0360*/ 	.short	0x0100
        /*0362*/ 	.byte	0x08
	.zero		1


	//   ....[19]....
        /*0364*/ 	.word	0x000008d0
        /*0368*/ 	.word	0x000000ff
        /*036c*/ 	.word	0x000388b0
        /*0370*/ 	.short	0x0100
        /*0372*/ 	.byte	0x08
	.zero		1


	//   ....[20]....
        /*0374*/ 	.word	0x000008e0
        /*0378*/ 	.word	0x000000ff
        /*037c*/ 	.word	0x000388c0
        /*0380*/ 	.short	0x0100
        /*0382*/ 	.byte	0x08
	.zero		1


	//   ....[21]....
        /*0384*/ 	.word	0x000008f0
        /*0388*/ 	.word	0x000000ff
        /*038c*/ 	.word	0x000388b8
        /*0390*/ 	.short	0x0100
        /*0392*/ 	.byte	0x08
	.zero		1


	//   ....[22]....
        /*0394*/ 	.word	0x00000900
        /*0398*/ 	.word	0x000000ff
        /*039c*/ 	.word	0x000388c8
        /*03a0*/ 	.short	0x0100
        /*03a2*/ 	.byte	0x08
	.zero		1


	//   ....[23]....
        /*03a4*/ 	.word	0x00001390
        /*03a8*/ 	.word	0x00000000
        /*03ac*/ 	.word	0x00000000
        /*03b0*/ 	.short	0x0101
        /*03b2*/ 	.byte	0x3f
	.zero		1


	//   ....[24]....
        /*03b4*/ 	.word	0x00001e80
        /*03b8*/ 	.word	0x00000003
        /*03bc*/ 	.word	0x00000000
        /*03c0*/ 	.short	0x0101
        /*03c2*/ 	.byte	0x3f
	.zero		1


	//   ....[25]....
        /*03c4*/ 	.word	0x000029f0
        /*03c8*/ 	.word	0x000000ff
        /*03cc*/ 	.word	0x00038800
        /*03d0*/ 	.short	0x010a
        /*03d2*/ 	.byte	0x2a
	.zero		1


	//   ....[26]....
        /*03d4*/ 	.word	0x00002a50
        /*03d8*/ 	.word	0x00000008
        /*03dc*/ 	.word	0x00038830
        /*03e0*/ 	.short	0x010a
        /*03e2*/ 	.byte	0x3f
	.zero		1


	//   ....[27]....
        /*03e4*/ 	.word	0x00002a90
        /*03e8*/ 	.word	0x00000008
        /*03ec*/ 	.word	0x00038830
        /*03f0*/ 	.short	0x010a
        /*03f2*/ 	.byte	0x3f
	.zero		1


	//   ....[28]....
        /*03f4*/ 	.word	0x00002d10
        /*03f8*/ 	.word	0x000000ff
        /*03fc*/ 	.word	0x00038810
        /*0400*/ 	.short	0x010a
        /*0402*/ 	.byte	0x2a
	.zero		1


	//   ....[29]....
        /*0404*/ 	.word	0x00002d50
        /*0408*/ 	.word	0x00000008
        /*040c*/ 	.word	0x00038850
        /*0410*/ 	.short	0x010a
        /*0412*/ 	.byte	0x3f
	.zero		1


	//   ....[30]....
        /*0414*/ 	.word	0x00002e30
        /*0418*/ 	.word	0x00000008
        /*041c*/ 	.word	0x00038850
        /*0420*/ 	.short	0x010a
        /*0422*/ 	.byte	0x3f
	.zero		1


	//   ....[31]....
        /*0424*/ 	.word	0x000050a0
        /*0428*/ 	.word	0x00000018
        /*042c*/ 	.word	0x00000000
        /*0430*/ 	.short	0x0101
        /*0432*/ 	.byte	0x3f
	.zero		1


	//   ....[32]....
        /*0434*/ 	.word	0x000056b0
        /*0438*/ 	.word	0x00000008
        /*043c*/ 	.word	0x00000000
        /*0440*/ 	.short	0x0101
        /*0442*/ 	.byte	0x3f
	.zero		1


	//   ....[33]....
        /*0444*/ 	.word	0x00005810
        /*0448*/ 	.word	0x0000000b
        /*044c*/ 	.word	0x00038830
        /*0450*/ 	.short	0x010a
        /*0452*/ 	.byte	0x3f
	.zero		1


	//   ....[34]....
        /*0454*/ 	.word	0x00005860
        /*0458*/ 	.word	0x0000000b
        /*045c*/ 	.word	0x00038830
        /*0460*/ 	.short	0x010a
        /*0462*/ 	.byte	0x3f
	.zero		1


	//   ....[35]....
        /*0464*/ 	.word	0x00005a30
        /*0468*/ 	.word	0x0000000b
        /*046c*/ 	.word	0x00038850
        /*0470*/ 	.short	0x010a
        /*0472*/ 	.byte	0x3f
	.zero		1


	//   ....[36]....
        /*0474*/ 	.word	0x00005a70
        /*0478*/ 	.word	0x0000000b
        /*047c*/ 	.word	0x00038850
        /*0480*/ 	.short	0x010a
        /*0482*/ 	.byte	0x3f
	.zero		1


	//   ....[37]....
        /*0484*/ 	.word	0x00007b40
        /*0488*/ 	.word	0x00000098
        /*048c*/ 	.word	0x00000000
        /*0490*/ 	.short	0x0101
        /*0492*/ 	.byte	0x3f
	.zero		1


	//   ....[38]....
        /*0494*/ 	.word	0x000088a0
        /*0498*/ 	.word	0x0000000b
        /*049c*/ 	.word	0x00000000
        /*04a0*/ 	.short	0x0101
        /*04a2*/ 	.byte	0x3f
	.zero		1


	//   ....[39]....
        /*04a4*/ 	.word	0x0000a540
        /*04a8*/ 	.word	0x000000ff
        /*04ac*/ 	.word	0x00000000
        /*04b0*/ 	.short	0x0101
        /*04b2*/ 	.byte	0x06
	.zero		1


	//   ....[40]....
        /*04b4*/ 	.word	0x0000b180
        /*04b8*/ 	.word	0x0000000a
        /*04bc*/ 	.word	0x00038840
        /*04c0*/ 	.short	0x010a
        /*04c2*/ 	.byte	0x3f
	.zero		1


	//   ....[41]....
        /*04c4*/ 	.word	0x0000b900
        /*04c8*/ 	.word	0x0000000b
        /*04cc*/ 	.word	0x00038820
        /*04d0*/ 	.short	0x010a
        /*04d2*/ 	.byte	0x3f
	.zero		1


	//   ....[42]....
        /*04d4*/ 	.word	0x0000b9d0
        /*04d8*/ 	.word	0x00000005
        /*04dc*/ 	.word	0x00038860
        /*04e0*/ 	.short	0x010a
        /*04e2*/ 	.byte	0x3f
	.zero		1


	//   ....[43]....
        /*04e4*/ 	.word	0x0000c0b0
        /*04e8*/ 	.word	0x00000002
        /*04ec*/ 	.word	0x00038840
        /*04f0*/ 	.short	0x010a
        /*04f2*/ 	.byte	0x3f
	.zero		1


	//   ....[44]....
        /*04f4*/ 	.word	0x0000c280
        /*04f8*/ 	.word	0x00000002
        /*04fc*/ 	.word	0x00038860
        /*0500*/ 	.short	0x010a
        /*0502*/ 	.byte	0x3f
	.zero		1


	//   ....[45]....
        /*0504*/ 	.word	0x0000c900
        /*0508*/ 	.word	0x00000002
        /*050c*/ 	.word	0x00038840
        /*0510*/ 	.short	0x010a
        /*0512*/ 	.byte	0x3f
	.zero		1


	//   ....[46]....
        /*0514*/ 	.word	0x0000cac0
        /*0518*/ 	.word	0x00000002
        /*051c*/ 	.word	0x00038860
        /*0520*/ 	.short	0x010a
        /*0522*/ 	.byte	0x3f
	.zero		1


	//   ....[47]....
        /*0524*/ 	.word	0x0000d0d0
        /*0528*/ 	.word	0x00000002
        /*052c*/ 	.word	0x00038840
        /*0530*/ 	.short	0x010a
        /*0532*/ 	.byte	0x3f
	.zero		1


	//   ....[48]....
        /*0534*/ 	.word	0x0000d2a0
        /*0538*/ 	.word	0x00000002
        /*053c*/ 	.word	0x00038860
        /*0540*/ 	.short	0x010a
        /*0542*/ 	.byte	0x3f
	.zero		1


	//   ....[49]....
        /*0544*/ 	.word	0x0000d840
        /*0548*/ 	.word	0x00000000
        /*054c*/ 	.word	0x00038820
        /*0550*/ 	.short	0x010a
        /*0552*/ 	.byte	0x3f
	.zero		1


	//   ....[50]....
        /*0554*/ 	.word	0x0000d990
        /*0558*/ 	.word	0x00000006
        /*055c*/ 	.word	0x00000000
        /*0560*/ 	.short	0x010a
        /*0562*/ 	.byte	0x3f
	.zero		1


	//   ....[51]....
        /*0564*/ 	.word	0x0000da00
        /*0568*/ 	.word	0x00000007
        /*056c*/ 	.word	0x00000000
        /*0570*/ 	.short	0x010a
        /*0572*/ 	.byte	0x3f
	.zero		1


	//   ....[52]....
        /*0574*/ 	.word	0x0000da40
        /*0578*/ 	.word	0x00000010
        /*057c*/ 	.word	0x00000000
        /*0580*/ 	.short	0x010a
        /*0582*/ 	.byte	0x3f
	.zero		1


	//   ....[53]....
        /*0584*/ 	.word	0x0000da70
        /*0588*/ 	.word	0x00000003
        /*058c*/ 	.word	0x00000000
        /*0590*/ 	.short	0x010a
        /*0592*/ 	.byte	0x3f
	.zero		1


	//   ....[54]....
        /*0594*/ 	.word	0x0000dae0
        /*0598*/ 	.word	0x00000003
        /*059c*/ 	.word	0x00038800
        /*05a0*/ 	.short	0x010a
        /*05a2*/ 	.byte	0x3f
	.zero		1


	//   ....[55]....
        /*05a4*/ 	.word	0x0000db30
        /*05a8*/ 	.word	0x00000008
        /*05ac*/ 	.word	0x00038830
        /*05b0*/ 	.short	0x010a
        /*05b2*/ 	.byte	0x3f
	.zero		1


	//   ....[56]....
        /*05b4*/ 	.word	0x0000db90
        /*05b8*/ 	.word	0x00000003
        /*05bc*/ 	.word	0x00038810
        /*05c0*/ 	.short	0x010a
        /*05c2*/ 	.byte	0x3f
	.zero		1


	//   ....[57]....
        /*05c4*/ 	.word	0x0000dbe0
        /*05c8*/ 	.word	0x00000008
        /*05cc*/ 	.word	0x00038850
        /*05d0*/ 	.short	0x010a
        /*05d2*/ 	.byte	0x3f
	.zero		1


	//   ....[58]....
        /*05d4*/ 	.word	0x0000dc30
        /*05d8*/ 	.word	0x0000000b
        /*05dc*/ 	.word	0x00038830
        /*05e0*/ 	.short	0x010a
        /*05e2*/ 	.byte	0x3f
	.zero		1


	//   ....[59]....
        /*05e4*/ 	.word	0x0000dc80
        /*05e8*/ 	.word	0x0000000b
        /*05ec*/ 	.word	0x00038850
        /*05f0*/ 	.short	0x010a
        /*05f2*/ 	.byte	0x3f
	.zero		1


	//   ....[60]....
        /*05f4*/ 	.word	0x0000de20
        /*05f8*/ 	.word	0x0000000a
        /*05fc*/ 	.word	0x00038840
        /*0600*/ 	.short	0x010a
        /*0602*/ 	.byte	0x3f
	.zero		1


	//   ....[61]....
        /*0604*/ 	.word	0x0000dea0
        /*0608*/ 	.word	0x00000008
        /*060c*/ 	.word	0x00038820
        /*0610*/ 	.short	0x010a
        /*0612*/ 	.byte	0x3f
	.zero		1


	//   ....[62]....
        /*0614*/ 	.word	0x0000def0
        /*0618*/ 	.word	0x00000005
        /*061c*/ 	.word	0x00038860
        /*0620*/ 	.short	0x010a
        /*0622*/ 	.byte	0x3f
	.zero		1


	//   ....[63]....
        /*0624*/ 	.word	0x0000df40
        /*0628*/ 	.word	0x00000002
        /*062c*/ 	.word	0x00038840
        /*0630*/ 	.short	0x010a
        /*0632*/ 	.byte	0x3f
	.zero		1


	//   ....[64]....
        /*0634*/ 	.word	0x0000df90
        /*0638*/ 	.word	0x00000002
        /*063c*/ 	.word	0x00038860
        /*0640*/ 	.short	0x010a
        /*0642*/ 	.byte	0x3f
	.zero		1


	//   ....[65]....
        /*0644*/ 	.word	0x0000dfe0
        /*0648*/ 	.word	0x00000002
        /*064c*/ 	.word	0x00038840
        /*0650*/ 	.short	0x010a
        /*0652*/ 	.byte	0x3f
	.zero		1


	//   ....[66]....
        /*0654*/ 	.word	0x0000e030
        /*0658*/ 	.word	0x00000002
        /*065c*/ 	.word	0x00038860
        /*0660*/ 	.short	0x010a
        /*0662*/ 	.byte	0x3f
	.zero		1


	//   ....[67]....
        /*0664*/ 	.word	0x0000e080
        /*0668*/ 	.word	0x00000002
        /*066c*/ 	.word	0x00038840
        /*0670*/ 	.short	0x010a
        /*0672*/ 	.byte	0x3f
	.zero		1


	//   ....[68]....
        /*0674*/ 	.word	0x0000e0d0
        /*0678*/ 	.word	0x00000002
        /*067c*/ 	.word	0x00038860
        /*0680*/ 	.short	0x010a
        /*0682*/ 	.byte	0x3f
	.zero		1


	//   ....[69]....
        /*0684*/ 	.word	0x0000e120
        /*0688*/ 	.word	0x00000000
        /*068c*/ 	.word	0x00038820
        /*0690*/ 	.short	0x010a
        /*0692*/ 	.byte	0x3f
	.zero		1


	//   ....[70]....
        /*0694*/ 	.word	0x0000e2c0
        /*0698*/ 	.word	0x00000006
        /*069c*/ 	.word	0x00000000
        /*06a0*/ 	.short	0x010a
        /*06a2*/ 	.byte	0x3f
	.zero		1


	//   ....[71]....
        /*06a4*/ 	.word	0x0000e310
        /*06a8*/ 	.word	0x00000007
        /*06ac*/ 	.word	0x00000000
        /*06b0*/ 	.short	0x010a
        /*06b2*/ 	.byte	0x3f
	.zero		1


	//   ....[72]....
        /*06b4*/ 	.word	0x0000e360
        /*06b8*/ 	.word	0x00000010
        /*06bc*/ 	.word	0x00000000
        /*06c0*/ 	.short	0x010a
        /*06c2*/ 	.byte	0x3f
	.zero		1


	//----- nvinfo : EIATTR_NUM_MBARRIERS
	.align		4
.L_653:
        /*06c4*/ 	.byte	0x03, 0x38
        /*06c6*/ 	.short	0x0017


	//----- nvinfo : EIATTR_EXIT_INSTR_OFFSETS
	.align		4
        /*06c8*/ 	.byte	0x04, 0x1c
        /*06ca*/ 	.short	(.L_655 - .L_654)


	//   ....[0]....
.L_654:
        /*06cc*/ 	.word	0x00000a30


	//   ....[1]....
        /*06d0*/ 	.word	0x0000a590


	//   ....[2]....
        /*06d4*/ 	.word	0x0000a5f0


	//   ....[3]....
        /*06d8*/ 	.word	0x0000dac0


	//----- nvinfo : EIATTR_MAX_THREADS
	.align		4
.L_655:
        /*06dc*/ 	.byte	0x04, 0x05
        /*06de*/ 	.short	(.L_657 - .L_656)
.L_656:
        /*06e0*/ 	.word	0x00000180
        /*06e4*/ 	.word	0x00000001
        /*06e8*/ 	.word	0x00000001


	//----- nvinfo : EIATTR_CRS_STACK_SIZE
	.align		4
.L_657:
        /*06ec*/ 	.byte	0x04, 0x1e
        /*06ee*/ 	.short	(.L_659 - .L_658)
.L_658:
        /*06f0*/ 	.word	0x00000000


	//----- nvinfo : EIATTR_CBANK_PARAM_SIZE
	.align		4
.L_659:
        /*06f4*/ 	.byte	0x03, 0x19
        /*06f6*/ 	.short	0x0cf0


	//----- nvinfo : EIATTR_PARAM_CBANK
	.align		4
        /*06f8*/ 	.byte	0x04, 0x0a
        /*06fa*/ 	.short	(.L_661 - .L_660)
	.align		4
.L_660:
        /*06fc*/ 	.word	index@(.nv.constant0._ZN7cutlass13device_kernelIN5flash11enable_sm90INS1_16FlashAttnFwdSm90INS1_25CollectiveMainloopFwdSm90ILi2EN4cute5tupleIJNS5_1CILi1EEES8_S8_EEENS6_IJNS7_ILi64EEESA_SA_EEELi512ENS_6half_tEfNS_4arch4Sm90ELb0ELb0ELb1ELb0ELb0ELb0ELb1ELb0ELb0ELb0ELb0ELb0EEENS1_21CollectiveEpilogueFwdINS6_IJSA_NS7_ILi512EEESA_EEES9_SC_SE_Li256ELb0ELb0ELb0ELb0EEENS1_29StaticPersistentTileSchedulerILb0EEEEEEEEEvNT_6ParamsE)
        /*0700*/ 	.short	0x0210
        /*0702*/ 	.short	0x0cf0


	//----- nvinfo : EIATTR_SW_WAR
	.align		4
.L_661:
        /*0704*/ 	.byte	0x04, 0x36
        /*0706*/ 	.short	(.L_663 - .L_662)
.L_662:
        /*0708*/ 	.word	0x00000008
.L_663:


//--------------------- .nv.info._ZN7cutlass13device_kernelIN5flash11enable_sm90INS1_16FlashAttnFwdSm90INS1_25CollectiveMainloopFwdSm90ILi2EN4cute5tupleIJNS5_1CILi1EEES8_S8_EEENS6_IJNS7_ILi64EEESA_SA_EEELi512ENS_6half_tEfNS_4arch4Sm90ELb0ELb0ELb1ELb1ELb0ELb0ELb0ELb0ELb0ELb0ELb0ELb0EEENS1_21CollectiveEpilogueFwdINS6_IJSA_NS7_ILi512EEESA_EEES9_SC_SE_Li256ELb1ELb0ELb0ELb0EEENS1_36VarlenDynamicPersistentTileSchedulerILi64ELi64ELi256ELi32ELb0ELb0ELb1ELb0ELb1ELb1EEEEEEEEEvNT_6ParamsE --------------------------
	.section	.nv.info._ZN7cutlass13device_kernelIN5flash11enable_sm90INS1_16FlashAttnFwdSm90INS1_25CollectiveMainloopFwdSm90ILi2EN4cute5tupleIJNS5_1CILi1EEES8_S8_EEENS6_IJNS7_ILi64EEESA_SA_EEELi512ENS_6half_tEfNS_4arch4Sm90ELb0ELb0ELb1ELb1ELb0ELb0ELb0ELb0ELb0ELb0ELb0ELb0EEENS1_21CollectiveEpilogueFwdINS6_IJSA_NS7_ILi512EEESA_EEES9_SC_SE_Li256ELb1ELb0ELb0ELb0EEENS1_36VarlenDynamicPersistentTileSchedulerILi64ELi64ELi256ELi32ELb0ELb0ELb1ELb0ELb1ELb1EEEEEEEEEvNT_6ParamsE,"",@"SHT_CUDA_INFO"
	.sectionflags	@""
	.align	4


	//----- nvinfo : EIATTR_CUDA_API_VERSION
	.align		4
        /*0000*/ 	.byte	0x04, 0x37
        /*0002*/ 	.short	(.L_665 - .L_664)
.L_664:
        /*0004*/ 	.word	0x00000082


	//----- nvinfo : EIATTR_KPARAM_INFO
	.align		4
.L_665:
        /*0008*/ 	.byte	0x04, 0x17
        /*000a*/ 	.short	(.L_667 - .L_666)
.L_666:
        /*000c*/ 	.word	0x00000000
        /*0010*/ 	.short	0x0000
        /*0012*/ 	.short	0x0070
        /*0014*/ 	.byte	0x00, 0xf0, 0x01, 0x28


	//----- nvinfo : EIATTR_SPARSE_MMA_MASK
	.align		4
.L_667:
        /*0018*/ 	.byte	0x03, 0x50
        /*001a*/ 	.short	0x0000


	//----- nvinfo : EIATTR_MAXREG_COUNT
	.align		4
        /*001c*/ 	.byte	0x03, 0x1b
        /*001e*/ 	.short	0x00a8


	//----- nvinfo : EIATTR_NUM_BARRIERS
	.align		4
        /*0020*/ 	.byte	0x02, 0x4c
        /*0022*/ 	.byte	0x10
	.zero		1


	//----- nvinfo : EIATTR_EXTERNS
	.align		4
        /*0024*/ 	.byte	0x04, 0x0f
        /*0026*/ 	.short	(.L_669 - .L_668)


	//   ....[0]....
	.align		4
.L_668:
        /*0028*/ 	.word	index@(__assertfail)


	//----- nvinfo : EIATTR_ANNOTATIONS
	.align		4
.L_669:
        /*002c*/ 	.byte	0x04, 0x55
        /*002e*/ 	.short	(.L_671 - .L_670)


	//   ....[0]....
.L_670:
        /* <DEDUP_REMOVED lines=31> */


	//----- nvinfo : EIATTR_MERCURY_ISA_VERSION
	.align		4
.L_671:
        /*0210*/ 	.byte	0x03, 0x5f
        /*0212*/ 	.short	0x0101


	//----- nvinfo : EIATTR_UNUSED_LOAD_BYTE_OFFSET
	.align		4
        /*0214*/ 	.byte	0x04, 0x44
        /*0216*/ 	.short	(.L_673 - .L_672)


	//   ....[0]....
.L_672:
        /*0218*/ 	.word	0x00000a50
        /*021c*/ 	.word	0x0000fff0


	//   ....[1]....
        /*0220*/ 	.word	0x00007250
        /*0224*/ 	.word	0x0000fff0


	//----- nvinfo : EIATTR_INT_WARP_WIDE_INSTR_OFFSETS
	.align		4
.L_673:
        /*0228*/ 	.byte	0x04, 0x31
        /*022a*/ 	.short	(.L_675 - .L_674)


	//   ....[0]....
.L_674:
        /*022c*/ 	.word	0x00000160


	//   ....[1]....
        /*0230*/ 	.word	0x000001a0


	//   ....[2]....
        /*0234*/ 	.word	0x00000210


	//   ....[3]....
        /*0238*/ 	.word	0x0000a980


	//   ....[4]....
        /*023c*/ 	.word	0x0000aa10


	//   ....[5]....
        /*0240*/ 	.word	0x0000ae90


	//   ....[6]....
        /*0244*/ 	.word	0x0000aec0


	//   ....[7]....
        /*0248*/ 	.word	0x0000d7f0


	//   ....[8]....
        /*024c*/ 	.word	0x0000d880


	//----- nvinfo : EIATTR_COOP_GROUP_MASK_REGIDS
	.align		4
.L_675:
        /*0250*/ 	.byte	0x04, 0x29
        /*0252*/ 	.short	(.L_677 - .L_676)


	//   ....[0]....
.L_676:
        /*0254*/ 	.word	0xffffffff


	//   ....[1]....
        /*0258*/ 	.word	0xffffffff


	//   ....[2]....
        /*025c*/ 	.word	0xffffffff


	//   ....[3]....
        /*0260*/ 	.word	0xffffffff


	//   ....[4]....
        /*0264*/ 	.word	0xffffffff


	//   ....[5]....
        /*0268*/ 	.word	0xffffffff


	//   ....[6]....
        /*026c*/ 	.word	0xffffffff


	//   ....[7]....
        /*0270*/ 	.word	0xffffffff


	//   ....[8]....
        /*0274*/ 	.word	0xffffffff


	//   ....[9]....
        /*0278*/ 	.word	0xffffffff


	//   ....[10]....
        /*027c*/ 	.word	0xffffffff


	//   ....[11]....
        /*0280*/ 	.word	0xffffffff


	//   ....[12]....
        /*0284*/ 	.word	0xffffffff


	//   ....[13]....
        /*0288*/ 	.word	0xffffffff


	//   ....[14]....
        /*028c*/ 	.word	0xffffffff


	//   ....[15]....
        /*0290*/ 	.word	0xffffffff


	//   ....[16]....
        /*0294*/ 	.word	0xffffffff


	//   ....[17]....
        /*0298*/ 	.word	0xffffffff


	//   ....[18]....
        /*029c*/ 	.word	0xffffffff


	//   ....[19]....
        /*02a0*/ 	.word	0xffffffff


	//   ....[20]....
        /*02a4*/ 	.word	0xffffffff


	//   ....[21]....
        /*02a8*/ 	.word	0xffffffff


	//   ....[22]....
        /*02ac*/ 	.word	0xffffffff


	//   ....[23]....
        /*02b0*/ 	.word	0xffffffff


	//   ....[24]....
        /*02b4*/ 	.word	0xffffffff


	//   ....[25]....
        /*02b8*/ 	.word	0xffffffff


	//   ....[26]....
        /*02bc*/ 	.word	0xffffffff


	//   ....[27]....
        /*02c0*/ 	.word	0xffffffff


	//   ....[28]....
        /*02c4*/ 	.word	0xffffffff


	//   ....[29]....
        /*02c8*/ 	.word	0xffffffff


	//   ....[30]....
        /*02cc*/ 	.word	0xffffffff


	//   ....[31]....
        /*02d0*/ 	.word	0xffffffff


	//   ....[32]....
        /*02d4*/ 	.word	0xffffffff


	//   ....[33]....
        /*02d8*/ 	.word	0xffffffff


	//   ....[34]....
        /*02dc*/ 	.word	0xffffffff


	//   ....[35]....
        /*02e0*/ 	.word	0xffffffff


	//   ....[36]....
        /*02e4*/ 	.word	0xffffffff


	//   ....[37]....
        /*02e8*/ 	.word	0xffffffff


	//   ....[38]....
        /*02ec*/ 	.word	0xffffffff


	//   ....[39]....
        /*02f0*/ 	.word	0xffffffff


	//   ....[40]....
        /*02f4*/ 	.word	0xffffffff


	//   ....[41]....
        /*02f8*/ 	.word	0xffffffff


	//   ....[42]....
        /*02fc*/ 	.word	0xffffffff


	//   ....[43]....
        /*0300*/ 	.word	0xffffffff


	//   ....[44]....
        /*0304*/ 	.word	0xffffffff


	//   ....[45]....
        /*0308*/ 	.word	0xffffffff


	//   ....[46]....
        /*030c*/ 	.word	0xffffffff


	//   ....[47]....
        /*0310*/ 	.word	0xffffffff


	//   ....[48]....
        /*0314*/ 	.word	0xffffffff


	//   ....[49]....
        /*0318*/ 	.word	0xffffffff


	//   ....[50]....
        /*031c*/ 	.word	0xffffffff


	//   ....[51]....
        /*0320*/ 	.word	0xffffffff


	//   ....[52]....
        /*0324*/ 	.word	0xffffffff


	//   ....[53]....
        /*0328*/ 	.word	0xffffffff


	//   ....[54]....
        /*032c*/ 	.word	0xffffffff


	//   ....[55]....
        /*0330*/ 	.word	0xffffffff


	//   ....[56]....
        /*0334*/ 	.word	0xffffffff


	//   ....[57]....
        /*0338*/ 	.word	0xffffffff


	//   ....[58]....
        /*033c*/ 	.word	0x0500000f


	//   ....[59]....
        /*0340*/ 	.word	0x0500000f


	//   ....[60]....
        /*0344*/ 	.word	0x0500000f


	//   ....[61]....
        /*0348*/ 	.word	0x0500000f


	//   ....[62]....
        /*034c*/ 	.word	0x0500000f


	//   ....[63]....
        /*0350*/ 	.word	0x0500000f


	//   ....[64]....
        /*0354*/ 	.word	0x0500000f


	//   ....[65]....
        /*0358*/ 	.word	0x0500000f


	//   ....[66]....
        /*035c*/ 	.word	0x0500000f


	//   ....[67]....
        /*0360*/ 	.word	0x0500000f


	//   ....[68]....
        /*0364*/ 	.word	0x0500000f


	//   ....[69]....
        /*0368*/ 	.word	0x0500000f


	//   ....[70]....
        /*036c*/ 	.word	0x0500000f


	//   ....[71]....
        /*0370*/ 	.word	0x0500000f


	//   ....[72]....
        /*0374*/ 	.word	0x0500000f


	//   ....[73]....
        /*0378*/ 	.word	0x0500000f


	//   ....[74]....
        /*037c*/ 	.word	0x0500000f


	//   ....[75]....
        /*0380*/ 	.word	0x0500000f


	//   ....[76]....
        /*0384*/ 	.word	0x0500000f


	//----- nvinfo : EIATTR_COOP_GROUP_INSTR_OFFSETS
	.align		4
.L_677:
        /*0388*/ 	.byte	0x04, 0x28
        /*038a*/ 	.short	(.L_679 - .L_678)


	//   ....[0]....
.L_678:
        /*038c*/ 	.word	0x00000060


	//   ....[1]....
        /*0390*/ 	.word	0x00000170


	//   ....[2]....
        /*0394*/ 	.word	0x000001c0


	//   ....[3]....
        /*0398*/ 	.word	0x000003b0


	//   ....[4]....
        /*039c*/ 	.word	0x00000510


	//   ....[5]....
        /*03a0*/ 	.word	0x00000630


	//   ....[6]....
        /*03a4*/ 	.word	0x00000790


	//   ....[7]....
        /*03a8*/ 	.word	0x00001700


	//   ....[8]....
        /*03ac*/ 	.word	0x00003040


	//   ....[9]....
        /*03b0*/ 	.word	0x00003df0


	//   ....[10]....
        /*03b4*/ 	.word	0x00003e70


	//   ....[11]....
        /*03b8*/ 	.word	0x00004050


	//   ....[12]....
        /*03bc*/ 	.word	0x00004120


	//   ....[13]....
        /*03c0*/ 	.word	0x00004a00


	//   ....[14]....
        /*03c4*/ 	.word	0x00005160


	//   ....[15]....
        /*03c8*/ 	.word	0x000051e0


	//   ....[16]....
        /*03cc*/ 	.word	0x000054f0


	//   ....[17]....
        /*03d0*/ 	.word	0x000056b0


	//   ....[18]....
        /*03d4*/ 	.word	0x00006710


	//   ....[19]....
        /*03d8*/ 	.word	0x00006750


	//   ....[20]....
        /*03dc*/ 	.word	0x00006780


	//   ....[21]....
        /*03e0*/ 	.word	0x000067e0


	//   ....[22]....
        /*03e4*/ 	.word	0x00006810


	//   ....[23]....
        /*03e8*/ 	.word	0x00008160


	//   ....[24]....
        /*03ec*/ 	.word	0x00009af0


	//   ....[25]....
        /*03f0*/ 	.word	0x00009c80


	//   ....[26]....
        /*03f4*/ 	.word	0x00009cb0


	//   ....[27]....
        /*03f8*/ 	.word	0x00009cf0


	//   ....[28]....
        /*03fc*/ 	.word	0x00009d50


	//   ....[29]....
        /*0400*/ 	.word	0x00009db0


	//   ....[30]....
        /*0404*/ 	.word	0x00009df0


	//   ....[31]....
        /*0408*/ 	.word	0x00009fa0


	//   ....[32]....
        /*040c*/ 	.word	0x0000a000


	//   ....[33]....
        /*0410*/ 	.word	0x0000a040


	//   ....[34]....
        /*0414*/ 	.word	0x0000a080


	//   ....[35]....
        /*0418*/ 	.word	0x0000a0b0


	//   ....[36]....
        /*041c*/ 	.word	0x0000a0e0


	//   ....[37]....
        /*0420*/ 	.word	0x0000a170


	//   ....[38]....
        /*0424*/ 	.word	0x0000a1a0


	//   ....[39]....
        /*0428*/ 	.word	0x0000a230


	//   ....[40]....
        /*042c*/ 	.word	0x0000d910


	//   ....[41]....
        /*0430*/ 	.word	0x0000d920


	//   ....[42]....
        /*0434*/ 	.word	0x0000da30


	//   ....[43]....
        /*0438*/ 	.word	0x0000da90


	//   ....[44]....
        /*043c*/ 	.word	0x0000dad0


	//   ....[45]....
        /*0440*/ 	.word	0x0000db10


	//   ....[46]....
        /*0444*/ 	.word	0x0000db40


	//   ....[47]....
        /*0448*/ 	.word	0x0000db70


	//   ....[48]....
        /*044c*/ 	.word	0x0000dd00


	//   ....[49]....
        /*0450*/ 	.word	0x0000dd60


	//   ....[50]....
        /*0454*/ 	.word	0x0000dda0


	//   ....[51]....
        /*0458*/ 	.word	0x0000dde0


	//   ....[52]....
        /*045c*/ 	.word	0x0000de10


	//   ....[53]....
        /*0460*/ 	.word	0x0000de40


	//   ....[54]....
        /*0464*/ 	.word	0x0000df00


	//   ....[55]....
        /*0468*/ 	.word	0x0000df20


	//   ....[56]....
        /*046c*/ 	.word	0x0000df90


	//   ....[57]....
        /*0470*/ 	.word	0x0000e3e0


	//   ....[58]....
        /*0474*/ 	.word	0x0000e990


	//   ....[59]....
        /*0478*/ 	.word	0x0000edb0


	//   ....[60]....
        /*047c*/ 	.word	0x0000ee40


	//   ....[61]....
        /*0480*/ 	.word	0x0000eee0


	//   ....[62]....
        /*0484*/ 	.word	0x0000ef90


	//   ....[63]....
        /*0488*/ 	.word	0x0000f010


	//   ....[64]....
        /*048c*/ 	.word	0x0000f090


	//   ....[65]....
        /*0490*/ 	.word	0x0000f110


	//   ....[66]....
        /*0494*/ 	.word	0x0000f190


	//   ....[67]....
        /*0498*/ 	.word	0x0000f220


	//   ....[68]....
        /*049c*/ 	.word	0x0000f2d0


	//   ....[69]....
        /*04a0*/ 	.word	0x0000f350


	//   ....[70]....
        /*04a4*/ 	.word	0x0000f3d0


	//   ....[71]....
        /*04a8*/ 	.word	0x0000f450


	//   ....[72]....
        /*04ac*/ 	.word	0x0000f4d0


	//   ....[73]....
        /*04b0*/ 	.word	0x0000f540


	//   ....[74]....
        /*04b4*/ 	.word	0x0000f5e0


	//   ....[75]....
        /*04b8*/ 	.word	0x0000f670


	//   ....[76]....
        /*04bc*/ 	.word	0x0000f790


	//----- nvinfo : EIATTR_REG_RECONFIG
	.align		4
.L_679:
        /*04c0*/ 	.byte	0x01, 0x54
	.zero		2


	//----- nvinfo : EIATTR_SYSCALL_OFFSETS
	.align		4
        /*04c4*/ 	.byte	0x04, 0x46
        /*04c6*/ 	.short	(.L_681 - .L_680)


	//   ....[0]....
.L_680:
        /*04c8*/ 	.word	0x00003200


	//   ....[1]....
        /*04cc*/ 	.word	0x0000aba0


	//   ....[2]....
        /*04d0*/ 	.word	0x0000ace0


	//   ....[3]....
        /*04d4*/ 	.word	0x0000ade0


	//----- nvinfo : EIATTR_MBARRIER_INSTR_OFFSETS
	.align		4
.L_681:
        /*04d8*/ 	.byte	0x04, 0x39
        /*04da*/ 	.short	(.L_683 - .L_682)


	//   ....[0]....
.L_682:
        /*04dc*/ 	.word	0x000002a0
        /*04e0*/ 	.word	0x000000ff
        /*04e4*/ 	.word	0x00028c00
        /*04e8*/ 	.short	0x0100
        /*04ea*/ 	.byte	0x08
	.zero		1


	//   ....[1]....
        /*04ec*/ 	.word	0x000002b0
        /*04f0*/ 	.word	0x000000ff
        /*04f4*/ 	.word	0x00028c20
        /*04f8*/ 	.short	0x0100
        /*04fa*/ 	.byte	0x08
	.zero		1


	//   ....[2]....
        /*04fc*/ 	.word	0x00000360
        /*0500*/ 	.word	0x000000ff
        /*0504*/ 	.word	0x00028c30
        /*0508*/ 	.short	0x0100
        /*050a*/ 	.byte	0x06
	.zero		1


	//   ....[3]....
        /*050c*/ 	.word	0x00000370
        /*0510*/ 	.word	0x000000ff
        /*0514*/ 	.word	0x00028c40
        /*0518*/ 	.short	0x0100
        /*051a*/ 	.byte	0x06
	.zero		1


	//   ....[4]....
        /*051c*/ 	.word	0x00000380
        /*0520*/ 	.word	0x000000ff
        /*0524*/ 	.word	0x00028c38
        /*0528*/ 	.short	0x0100
        /*052a*/ 	.byte	0x06
	.zero		1


	//   ....[5]....
        /*052c*/ 	.word	0x00000390
        /*0530*/ 	.word	0x000000ff
        /*0534*/ 	.word	0x00028c48
        /*0538*/ 	.short	0x0100
        /*053a*/ 	.byte	0x06
	.zero		1


	//   ....[6]....
        /*053c*/ 	.word	0x000004c0
        /*0540*/ 	.word	0x000000ff
        /*0544*/ 	.word	0x00028c50
        /*0548*/ 	.short	0x0100
        /*054a*/ 	.byte	0x08
	.zero		1


	//   ....[7]....
        /*054c*/ 	.word	0x000004d0
        /*0550*/ 	.word	0x000000ff
        /*0554*/ 	.word	0x00028c60
        /*0558*/ 	.short	0x0100
        /*055a*/ 	.byte	0x08
	.zero		1


	//   ....[8]....
        /*055c*/ 	.word	0x000004e0
        /*0560*/ 	.word	0x000000ff
        /*0564*/ 	.word	0x00028c58
        /*0568*/ 	.short	0x0100
        /*056a*/ 	.byte	0x08
	.zero		1


	//   ....[9]....
        /*056c*/ 	.word	0x000004f0
        /*0570*/ 	.word	0x000000ff
        /*0574*/ 	.word	0x00028c68
        /*0578*/ 	.short	0x0100
        /*057a*/ 	.byte	0x08
	.zero		1


	//   ....[10]....
        /*057c*/ 	.word	0x000005e0
        /*0580*/ 	.word	0x000000ff
        /*0584*/ 	.word	0x00028c70
        /*0588*/ 	.short	0x0100
        /*058a*/ 	.byte	0x06
	.zero		1


	//   ....[11]....
        /*058c*/ 	.word	0x000005f0
        /*0590*/ 	.word	0x000000ff
        /*0594*/ 	.word	0x00028c80
        /*0598*/ 	.short	0x0100
        /*059a*/ 	.byte	0x06
	.zero		1


	//   ....[12]....
        /*059c*/ 	.word	0x00000600
        /*05a0*/ 	.word	0x000000ff
        /*05a4*/ 	.word	0x00028c78
        /*05a8*/ 	.short	0x0100
        /*05aa*/ 	.byte	0x06
	.zero		1


	//   ....[13]....
        /*05ac*/ 	.word	0x00000610
        /*05b0*/ 	.word	0x000000ff
        /*05b4*/ 	.word	0x00028c88
        /*05b8*/ 	.short	0x0100
        /*05ba*/ 	.byte	0x06
	.zero		1


	//   ....[14]....
        /*05bc*/ 	.word	0x00000740
        /*05c0*/ 	.word	0x000000ff
        /*05c4*/ 	.word	0x00028c90
        /*05c8*/ 	.short	0x0100
        /*05ca*/ 	.byte	0x08
	.zero		1


	//   ....[15]....
        /*05cc*/ 	.word	0x00000750
        /*05d0*/ 	.word	0x000000ff
        /*05d4*/ 	.word	0x00028ca0
        /*05d8*/ 	.short	0x0100
        /*05da*/ 	.byte	0x08
	.zero		1


	//   ....[16]....
        /*05dc*/ 	.word	0x00000760
        /*05e0*/ 	.word	0x000000ff
        /*05e4*/ 	.word	0x00028c98
        /*05e8*/ 	.short	0x0100
        /*05ea*/ 	.byte	0x08
	.zero		1


	//   ....[17]....
        /*05ec*/ 	.word	0x00000770
        /*05f0*/ 	.word	0x000000ff
        /*05f4*/ 	.word	0x00028ca8
        /*05f8*/ 	.short	0x0100
        /*05fa*/ 	.byte	0x08
	.zero		1


	//   ....[18]....
        /*05fc*/ 	.word	0x000008a0
        /*0600*/ 	.word	0x000000ff
        /*0604*/ 	.word	0x00028cb0
        /*0608*/ 	.short	0x0100
        /*060a*/ 	.byte	0x08
	.zero		1


	//   ....[19]....
        /*060c*/ 	.word	0x000008b0
        /*0610*/ 	.word	0x000000ff
        /*0614*/ 	.word	0x00028cc0
        /*0618*/ 	.short	0x0100
        /*061a*/ 	.byte	0x08
	.zero		1


	//   ....[20]....
        /*061c*/ 	.word	0x000008c0
        /*0620*/ 	.word	0x000000ff
        /*0624*/ 	.word	0x00028cb8
        /*0628*/ 	.short	0x0100
        /*062a*/ 	.byte	0x08
	.zero		1


	//   ....[21]....
        /*062c*/ 	.word	0x000008d0
        /*0630*/ 	.word	0x000000ff
        /*0634*/ 	.word	0x00028cc8
        /*0638*/ 	.short	0x0100
        /*063a*/ 	.byte	0x08
	.zero		1


	//   ....[22]....
        /*063c*/ 	.word	0x00001810
        /*0640*/ 	.word	0x000000ff
        /*0644*/ 	.word	0x00028c50
        /*0648*/ 	.short	0x010a
        /*064a*/ 	.byte	0x10
	.zero		1


	//   ....[23]....
        /*064c*/ 	.word	0x00001ae0
        /*0650*/ 	.word	0x00000000
        /*0654*/ 	.word	0x00000000
        /*0658*/ 	.short	0x0101
        /*065a*/ 	.byte	0x3f
	.zero		1


	//   ....[24]....
        /*065c*/ 	.word	0x00002460
        /*0660*/ 	.word	0x000000ff
        /*0664*/ 	.word	0x00028c50
        /*0668*/ 	.short	0x010a
        /*066a*/ 	.byte	0x06
	.zero		1


	//   ....[25]....
        /*066c*/ 	.word	0x000024a0
        /*0670*/ 	.word	0x000000ff
        /*0674*/ 	.word	0x00028c50
        /*0678*/ 	.short	0x010a
        /*067a*/ 	.byte	0x06
	.zero		1


	//   ....[26]....
        /*067c*/ 	.word	0x000026f0
        /*0680*/ 	.word	0x00000000
        /*0684*/ 	.word	0x00000000
        /*0688*/ 	.short	0x0101
        /*068a*/ 	.byte	0x3f
	.zero		1


	//   ....[27]....
        /*068c*/ 	.word	0x00003280
        /*0690*/ 	.word	0x000000ff
        /*0694*/ 	.word	0x00028c00
        /*0698*/ 	.short	0x010a
        /*069a*/ 	.byte	0x2a
	.zero		1


	//   ....[28]....
        /*069c*/ 	.word	0x00003300
        /*06a0*/ 	.word	0x00000007
        /*06a4*/ 	.word	0x00028c30
        /*06a8*/ 	.short	0x010a
        /*06aa*/ 	.byte	0x3f
	.zero		1


	//   ....[29]....
        /*06ac*/ 	.word	0x00003340
        /*06b0*/ 	.word	0x00000007
        /*06b4*/ 	.word	0x00028c30
        /*06b8*/ 	.short	0x010a
        /*06ba*/ 	.byte	0x3f
	.zero		1


	//   ....[30]....
        /*06bc*/ 	.word	0x00004310
        /*06c0*/ 	.word	0x00000003
        /*06c4*/ 	.word	0x00000000
        /*06c8*/ 	.short	0x0101
        /*06ca*/ 	.byte	0x3f
	.zero		1


	//   ....[31]....
        /*06cc*/ 	.word	0x00004790
        /*06d0*/ 	.word	0x00000007
        /*06d4*/ 	.word	0x00028c50
        /*06d8*/ 	.short	0x010a
        /*06da*/ 	.byte	0x3f
	.zero		1


	//   ....[32]....
        /*06dc*/ 	.word	0x000047e0
        /*06e0*/ 	.word	0x00000007
        /*06e4*/ 	.word	0x00028c50
        /*06e8*/ 	.short	0x010a
        /*06ea*/ 	.byte	0x3f
	.zero		1


	//   ....[33]....
        /*06ec*/ 	.word	0x00004a20
        /*06f0*/ 	.word	0x00000007
        /*06f4*/ 	.word	0x00000000
        /*06f8*/ 	.short	0x0101
        /*06fa*/ 	.byte	0x3f
	.zero		1


	//   ....[34]....
        /*06fc*/ 	.word	0x00004b60
        /*0700*/ 	.word	0x000000ff
        /*0704*/ 	.word	0x00028c30
        /*0708*/ 	.short	0x010a
        /*070a*/ 	.byte	0x17
	.zero		1


	//   ....[35]....
        /*070c*/ 	.word	0x00004ba0
        /*0710*/ 	.word	0x000000ff
        /*0714*/ 	.word	0x00028c30
        /*0718*/ 	.short	0x010a
        /*071a*/ 	.byte	0x17
	.zero		1


	//   ....[36]....
        /*071c*/ 	.word	0x00005a80
        /*0720*/ 	.word	0x00000098
        /*0724*/ 	.word	0x00000000
        /*0728*/ 	.short	0x0101
        /*072a*/ 	.byte	0x3f
	.zero		1


	//   ....[37]....
        /*072c*/ 	.word	0x00006480
        /*0730*/ 	.word	0x000000ff
        /*0734*/ 	.word	0x00028c50
        /*0738*/ 	.short	0x010a
        /*073a*/ 	.byte	0x17
	.zero		1


	//   ....[38]....
        /*073c*/ 	.word	0x000064c0
        /*0740*/ 	.word	0x000000ff
        /*0744*/ 	.word	0x00028c50
        /*0748*/ 	.short	0x010a
        /*074a*/ 	.byte	0x17
	.zero		1


	//   ....[39]....
        /*074c*/ 	.word	0x00006730
        /*0750*/ 	.word	0x000000a9
        /*0754*/ 	.word	0x00000000
        /*0758*/ 	.short	0x0101
        /*075a*/ 	.byte	0x3f
	.zero		1


	//   ....[40]....
        /*075c*/ 	.word	0x00008bb0
        /*0760*/ 	.word	0x000000ff
        /*0764*/ 	.word	0x00000000
        /*0768*/ 	.short	0x0101
        /*076a*/ 	.byte	0x04
	.zero		1


	//   ....[41]....
        /*076c*/ 	.word	0x0000b340
        /*0770*/ 	.word	0x00000008
        /*0774*/ 	.word	0x00028c40
        /*0778*/ 	.short	0x010a
        /*077a*/ 	.byte	0x3f
	.zero		1


	//   ....[42]....
        /*077c*/ 	.word	0x0000b740
        /*0780*/ 	.word	0x0000000a
        /*0784*/ 	.word	0x00028c20
        /*0788*/ 	.short	0x010a
        /*078a*/ 	.byte	0x3f
	.zero		1


	//   ....[43]....
        /*078c*/ 	.word	0x0000b800
        /*0790*/ 	.word	0x00000008
        /*0794*/ 	.word	0x00028c60
        /*0798*/ 	.short	0x010a
        /*079a*/ 	.byte	0x3f
	.zero		1


	//   ....[44]....
        /*079c*/ 	.word	0x0000bfb0
        /*07a0*/ 	.word	0x00000003
        /*07a4*/ 	.word	0x00028c40
        /*07a8*/ 	.short	0x010a
        /*07aa*/ 	.byte	0x3f
	.zero		1


	//   ....[45]....
        /*07ac*/ 	.word	0x0000c1c0
        /*07b0*/ 	.word	0x00000003
        /*07b4*/ 	.word	0x00028c60
        /*07b8*/ 	.short	0x010a
        /*07ba*/ 	.byte	0x3f
	.zero		1


	//   ....[46]....
        /*07bc*/ 	.word	0x0000c880
        /*07c0*/ 	.word	0x00000002
        /*07c4*/ 	.word	0x00028c40
        /*07c8*/ 	.short	0x010a
        /*07ca*/ 	.byte	0x3f
	.zero		1


	//   ....[47]....
        /*07cc*/ 	.word	0x0000ca80
        /*07d0*/ 	.word	0x00000002
        /*07d4*/ 	.word	0x00028c60
        /*07d8*/ 	.short	0x010a
        /*07da*/ 	.byte	0x3f
	.zero		1


	//   ....[48]....
        /*07dc*/ 	.word	0x0000d0c0
        /*07e0*/ 	.word	0x00000002
        /*07e4*/ 	.word	0x00028c40
        /*07e8*/ 	.short	0x010a
        /*07ea*/ 	.byte	0x3f
	.zero		1


	//   ....[49]....
        /*07ec*/ 	.word	0x0000d2d0
        /*07f0*/ 	.word	0x00000002
        /*07f4*/ 	.word	0x00028c60
        /*07f8*/ 	.short	0x010a
        /*07fa*/ 	.byte	0x3f
	.zero		1


	//   ....[50]....
        /*07fc*/ 	.word	0x0000e360
        /*0800*/ 	.word	0x00000000
        /*0804*/ 	.word	0x00028c20
        /*0808*/ 	.short	0x010a
        /*080a*/ 	.byte	0x3f
	.zero		1


	//   ....[51]....
        /*080c*/ 	.word	0x0000e520
        /*0810*/ 	.word	0x00000006
        /*0814*/ 	.word	0x00000000
        /*0818*/ 	.short	0x010a
        /*081a*/ 	.byte	0x3f
	.zero		1


	//   ....[52]....
        /*081c*/ 	.word	0x0000e590
        /*0820*/ 	.word	0x00000007
        /*0824*/ 	.word	0x00000000
        /*0828*/ 	.short	0x010a
        /*082a*/ 	.byte	0x3f
	.zero		1


	//   ....[53]....
        /*082c*/ 	.word	0x0000e600
        /*0830*/ 	.word	0x00000004
        /*0834*/ 	.word	0x00000000
        /*0838*/ 	.short	0x010a
        /*083a*/ 	.byte	0x3f
	.zero		1


	//   ....[54]....
        /*083c*/ 	.word	0x0000e630
        /*0840*/ 	.word	0x00000003
        /*0844*/ 	.word	0x00000000
        /*0848*/ 	.short	0x010a
        /*084a*/ 	.byte	0x3f
	.zero		1


	//   ....[55]....
        /*084c*/ 	.word	0x0000e6a0
        /*0850*/ 	.word	0x00000003
        /*0854*/ 	.word	0x00028c50
        /*0858*/ 	.short	0x010a
        /*085a*/ 	.byte	0x3f
	.zero		1


	//   ....[56]....
        /*085c*/ 	.word	0x0000e700
        /*0860*/ 	.word	0x00000003
        /*0864*/ 	.word	0x00028c50
        /*0868*/ 	.short	0x010a
        /*086a*/ 	.byte	0x3f
	.zero		1


	//   ....[57]....
        /*086c*/ 	.word	0x0000e760
        /*0870*/ 	.word	0x00000003
        /*0874*/ 	.word	0x00028c00
        /*0878*/ 	.short	0x010a
        /*087a*/ 	.byte	0x3f
	.zero		1


	//   ....[58]....
        /*087c*/ 	.word	0x0000e7b0
        /*0880*/ 	.word	0x00000007
        /*0884*/ 	.word	0x00028c30
        /*0888*/ 	.short	0x010a
        /*088a*/ 	.byte	0x3f
	.zero		1


	//   ....[59]....
        /*088c*/ 	.word	0x0000e800
        /*0890*/ 	.word	0x00000007
        /*0894*/ 	.word	0x00028c50
        /*0898*/ 	.short	0x010a
        /*089a*/ 	.byte	0x3f
	.zero		1


	//   ....[60]....
        /*089c*/ 	.word	0x0000e860
        /*08a0*/ 	.word	0x00000005
        /*08a4*/ 	.word	0x00028c30
        /*08a8*/ 	.short	0x010a
        /*08aa*/ 	.byte	0x3f
	.zero		1


	//   ....[61]....
        /*08ac*/ 	.word	0x0000e8b0
        /*08b0*/ 	.word	0x000000a9
        /*08b4*/ 	.word	0x00028c50
        /*08b8*/ 	.short	0x010a
        /*08ba*/ 	.byte	0x3f
	.zero		1


	//   ....[62]....
        /*08bc*/ 	.word	0x0000ea50
        /*08c0*/ 	.word	0x00000008
        /*08c4*/ 	.word	0x00028c40
        /*08c8*/ 	.short	0x010a
        /*08ca*/ 	.byte	0x3f
	.zero		1


	//   ....[63]....
        /*08cc*/ 	.word	0x0000ead0
        /*08d0*/ 	.word	0x00000008
        /*08d4*/ 	.word	0x00028c20
        /*08d8*/ 	.short	0x010a
        /*08da*/ 	.byte	0x3f
	.zero		1


	//   ....[64]....
        /*08dc*/ 	.word	0x0000eb20
        /*08e0*/ 	.word	0x00000008
        /*08e4*/ 	.word	0x00028c60
        /*08e8*/ 	.short	0x010a
        /*08ea*/ 	.byte	0x3f
	.zero		1


	//   ....[65]....
        /*08ec*/ 	.word	0x0000eb70
        /*08f0*/ 	.word	0x00000003
        /*08f4*/ 	.word	0x00028c40
        /*08f8*/ 	.short	0x010a
        /*08fa*/ 	.byte	0x3f
	.zero		1


	//   ....[66]....
        /*08fc*/ 	.word	0x0000ebc0
        /*0900*/ 	.word	0x00000003
        /*0904*/ 	.word	0x00028c60
        /*0908*/ 	.short	0x010a
        /*090a*/ 	.byte	0x3f
	.zero		1


	//   ....[67]....
        /*090c*/ 	.word	0x0000ec10
        /*0910*/ 	.word	0x00000002
        /*0914*/ 	.word	0x00028c40
        /*0918*/ 	.short	0x010a
        /*091a*/ 	.byte	0x3f
	.zero		1


	//   ....[68]....
        /*091c*/ 	.word	0x0000ec60
        /*0920*/ 	.word	0x00000002
        /*0924*/ 	.word	0x00028c60
        /*0928*/ 	.short	0x010a
        /*092a*/ 	.byte	0x3f
	.zero		1


	//   ....[69]....
        /*092c*/ 	.word	0x0000ecb0
        /*0930*/ 	.word	0x00000002
        /*0934*/ 	.word	0x00028c40
        /*0938*/ 	.short	0x010a
        /*093a*/ 	.byte	0x3f
	.zero		1


	//   ....[70]....
        /*093c*/ 	.word	0x0000ed00
        /*0940*/ 	.word	0x00000002
        /*0944*/ 	.word	0x00028c60
        /*0948*/ 	.short	0x010a
        /*094a*/ 	.byte	0x3f
	.zero		1


	//   ....[71]....
        /*094c*/ 	.word	0x0000f6b0
        /*0950*/ 	.word	0x00000000
        /*0954*/ 	.word	0x00028c20
        /*0958*/ 	.short	0x010a
        /*095a*/ 	.byte	0x3f
	.zero		1


	//   ....[72]....
        /*095c*/ 	.word	0x0000f850
        /*0960*/ 	.word	0x00000006
        /*0964*/ 	.word	0x00000000
        /*0968*/ 	.short	0x010a
        /*096a*/ 	.byte	0x3f
	.zero		1


	//   ....[73]....
        /*096c*/ 	.word	0x0000f8a0
        /*0970*/ 	.word	0x00000007
        /*0974*/ 	.word	0x00000000
        /*0978*/ 	.short	0x010a
        /*097a*/ 	.byte	0x3f
	.zero		1


	//   ....[74]....
        /*097c*/ 	.word	0x0000f8f0
        /*0980*/ 	.word	0x00000004
        /*0984*/ 	.word	0x00000000
        /*0988*/ 	.short	0x010a
        /*098a*/ 	.byte	0x3f
	.zero		1


	//----- nvinfo : EIATTR_NUM_MBARRIERS
	.align		4
.L_683:
        /*098c*/ 	.byte	0x03, 0x38
        /*098e*/ 	.short	0x0016


	//----- nvinfo : EIATTR_EXIT_INSTR_OFFSETS
	.align		4
        /*0990*/ 	.byte	0x04, 0x1c
        /*0992*/ 	.short	(.L_685 - .L_684)


	//   ....[0]....
.L_684:
        /*0994*/ 	.word	0x00000a80


	//   ....[1]....
        /*0998*/ 	.word	0x00009ab0


	//   ....[2]....
        /*099c*/ 	.word	0x00009b10


	//   ....[3]....
        /*09a0*/ 	.word	0x0000e680


	//----- nvinfo : EIATTR_MAX_THREADS
	.align		4
.L_685:
        /*09a4*/ 	.byte	0x04, 0x05
        /*09a6*/ 	.short	(.L_687 - .L_686)
.L_686:
        /*09a8*/ 	.word	0x00000180
        /*09ac*/ 	.word	0x00000001
        /*09b0*/ 	.word	0x00000001


	//----- nvinfo : EIATTR_CRS_STACK_SIZE
	.align		4
.L_687:
        /*09b4*/ 	.byte	0x04, 0x1e
        /*09b6*/ 	.short	(.L_689 - .L_688)
.L_688:
        /*09b8*/ 	.word	0x00000000


	//----- nvinfo : EIATTR_CBANK_PARAM_SIZE
	.align		4
.L_689:
        /*09bc*/ 	.byte	0x03, 0x19
        /*09be*/ 	.short	0x0a70


	//----- nvinfo : EIATTR_PARAM_CBANK
	.align		4
        /*09c0*/ 	.byte	0x04, 0x0a
        /*09c2*/ 	.short	(.L_691 - .L_690)
	.align		4
.L_690:
        /*09c4*/ 	.word	index@(.nv.constant0._ZN7cutlass13device_kernelIN5flash11enable_sm90INS1_16FlashAttnFwdSm90INS1_25CollectiveMainloopFwdSm90ILi2EN4cute5tupleIJNS5_1CILi1EEES8_S8_EEENS6_IJNS7_ILi64EEESA_SA_EEELi512ENS_6half_tEfNS_4arch4Sm90ELb0ELb0ELb1ELb1ELb0ELb0ELb0ELb0ELb0ELb0ELb0ELb0EEENS1_21CollectiveEpilogueFwdINS6_IJSA_NS7_ILi512EEESA_EEES9_SC_SE_Li256ELb1ELb0ELb0ELb0EEENS1_36VarlenDynamicPersistentTileSchedulerILi64ELi64ELi256ELi32ELb0ELb0ELb1ELb0ELb1ELb1EEEEEEEEEvNT_6ParamsE)
        /*09c8*/ 	.short	0x0210
        /*09ca*/ 	.short	0x0a70


	//----- nvinfo : EIATTR_SW_WAR
	.align		4
.L_691:
        /*09cc*/ 	.byte	0x04, 0x36
        /*09ce*/ 	.short	(.L_693 - .L_692)
.L_692:
        /*09d0*/ 	.word	0x00000008
.L_693:


//--------------------- .nv.info._ZN7cutlass13device_kernelIN5flash11enable_sm90INS1_16FlashAttnFwdSm90INS1_25CollectiveMainloopFwdSm90ILi2EN4cute5tupleIJNS5_1CILi1EEES8_S8_EEENS6_IJNS7_ILi64EEESA_SA_EEELi512ENS_6half_tEfNS_4arch4Sm90ELb0ELb0ELb1ELb1ELb0ELb1ELb0ELb0ELb0ELb0ELb0ELb0EEENS1_21CollectiveEpilogueFwdINS6_IJSA_NS7_ILi512EEESA_EEES9_SC_SE_Li256ELb1ELb0ELb0ELb0EEENS1_36VarlenDynamicPersistentTileSchedulerILi64ELi64ELi256ELi32ELb0ELb0ELb1ELb0ELb1ELb1EEEEEEEEEvNT_6ParamsE --------------------------
	.section	.nv.info._ZN7cutlass13device_kernelIN5flash11enable_sm90INS1_16FlashAttnFwdSm90INS1_25CollectiveMainloopFwdSm90ILi2EN4cute5tupleIJNS5_1CILi1EEES8_S8_EEENS6_IJNS7_ILi64EEESA_SA_EEELi512ENS_6half_tEfNS_4arch4Sm90ELb0ELb0ELb1ELb1ELb0ELb1ELb0ELb0ELb0ELb0ELb0ELb0EEENS1_21CollectiveEpilogueFwdINS6_IJSA_NS7_ILi512EEESA_EEES9_SC_SE_Li256ELb1ELb0ELb0ELb0EEENS1_36VarlenDynamicPersistentTileSchedulerILi64ELi64ELi256ELi32ELb0ELb0ELb1ELb0ELb1ELb1EEEEEEEEEvNT_6ParamsE,"",@"SHT_CUDA_INFO"
	.sectionflags	@""
	.align	4


	//----- nvinfo : EIATTR_CUDA_API_VERSION
	.align		4
        /*0000*/ 	.byte	0x04, 0x37
        /*0002*/ 	.short	(.L_695 - .L_694)
.L_694:
        /*0004*/ 	.word	0x00000082


	//----- nvinfo : EIATTR_KPARAM_INFO
	.align		4
.L_695:
        /*0008*/ 	.byte	0x04, 0x17
        /*000a*/ 	.short	(.L_697 - .L_696)
.L_696:
        /*000c*/ 	.word	0x00000000
        /*0010*/ 	.short	0x0000
        /*0012*/ 	.short	0x0070
        /*0014*/ 	.byte	0x00, 0xf0, 0x01, 0x28


	//----- nvinfo : EIATTR_SPARSE_MMA_MASK
	.align		4
.L_697:
        /*0018*/ 	.byte	0x03, 0x50
        /*001a*/ 	.short	0x0000


	//----- nvinfo : EIATTR_MAXREG_COUNT
	.align		4
        /*001c*/ 	.byte	0x03, 0x1b
        /*001e*/ 	.short	0x00a8


	//----- nvinfo : EIATTR_NUM_BARRIERS
	.align		4
        /*0020*/ 	.byte	0x02, 0x4c
        /*0022*/ 	.byte	0x10
	.zero		1


	//----- nvinfo : EIATTR_EXTERNS
	.align		4
        /*0024*/ 	.byte	0x04, 0x0f
        /*0026*/ 	.short	(.L_699 - .L_698)


	//   ....[0]....
	.align		4
.L_698:
        /*0028*/ 	.word	index@(__assertfail)


	//----- nvinfo : EIATTR_ANNOTATIONS
	.align		4
.L_699:
        /*002c*/ 	.byte	0x04, 0x55
        /*002e*/ 	.short	(.L_701 - .L_700)


	//   ....[0]....
.L_700:
        /* <DEDUP_REMOVED lines=44> */


	//----- nvinfo : EIATTR_MERCURY_ISA_VERSION
	.align		4
.L_701:
        /*02d8*/ 	.byte	0x03, 0x5f
        /*02da*/ 	.short	0x0101


	//----- nvinfo : EIATTR_UNUSED_LOAD_BYTE_OFFSET
	.align		4
        /*02dc*/ 	.byte	0x04, 0x44
        /*02de*/ 	.short	(.L_703 - .L_702)


	//   ....[0]....
.L_702:
        /*02e0*/ 	.word	0x00000ae0
        /*02e4*/ 	.word	0x0000fff0


	//   ....[1]....
        /*02e8*/ 	.word	0x0000c7c0
        /*02ec*/ 	.word	0x0000fff0


	//----- nvinfo : EIATTR_INT_WARP_WIDE_INSTR_OFFSETS
	.align		4
.L_703:
        /*02f0*/ 	.byte	0x04, 0x31
        /*02f2*/ 	.short	(.L_705 - .L_704)


	//   ....[0]....
.L_704:
        /*02f4*/ 	.word	0x000001c0


	//   ....[1]....
        /*02f8*/ 	.word	0x00000200


	//   ....[2]....
        /*02fc*/ 	.word	0x000002d0


	//   ....[3]....
        /*0300*/ 	.word	0x00010f40


	//   ....[4]....
        /*0304*/ 	.word	0x00010fd0


	//   ....[5]....
        /*0308*/ 	.word	0x00011450


	//   ....[6]....
        /*030c*/ 	.word	0x00011480


	//   ....[7]....
        /*0310*/ 	.word	0x00013da0


	//   ....[8]....
        /*0314*/ 	.word	0x00013e30


	//----- nvinfo : EIATTR_COOP_GROUP_MASK_REGIDS
	.align		4
.L_705:
        /*0318*/ 	.byte	0x04, 0x29
        /*031a*/ 	.short	(.L_707 - .L_706)


	//   ....[0]....
.L_706:
        /*031c*/ 	.word	0xffffffff


	//   ....[1]....
        /*0320*/ 	.word	0xffffffff


	//   ....[2]....
        /*0324*/ 	.word	0xffffffff


	//   ....[3]....
        /*0328*/ 	.word	0xffffffff


	//   ....[4]....
        /*032c*/ 	.word	0xffffffff


	//   ....[5]....
        /*0330*/ 	.word	0xffffffff


	//   ....[6]....
        /*0334*/ 	.word	0xffffffff


	//   ....[7]....
        /*0338*/ 	.word	0xffffffff


	//   ....[8]....
        /*033c*/ 	.word	0xffffffff


	//   ....[9]....
        /*0340*/ 	.word	0xffffffff


	//   ....[10]....
        /*0344*/ 	.word	0xffffffff


	//   ....[11]....
        /*0348*/ 	.word	0xffffffff


	//   ....[12]....
        /*034c*/ 	.word	0xffffffff


	//   ....[13]....
        /*0350*/ 	.word	0xffffffff


	//   ....[14]....
        /*0354*/ 	.word	0xffffffff


	//   ....[15]....
        /*0358*/ 	.word	0xffffffff


	//   ....[16]....
        /*035c*/ 	.word	0xffffffff


	//   ....[17]....
        /*0360*/ 	.word	0xffffffff


	//   ....[18]....
        /*0364*/ 	.word	0xffffffff


	//   ....[19]....
        /*0368*/ 	.word	0xffffffff


	//   ....[20]....
        /*036c*/ 	.word	0xffffffff


	//   ....[21]....
        /*0370*/ 	.word	0xffffffff


	//   ....[22]....
        /*0374*/ 	.word	0xffffffff


	//   ....[23]....
        /*0378*/ 	.word	0xffffffff


	//   ....[24]....
        /*037c*/ 	.word	0xffffffff


	//   ....[25]....
        /*0380*/ 	.word	0xffffffff


	//   ....[26]....
        /*0384*/ 	.word	0xffffffff


	//   ....[27]....
        /*0388*/ 	.word	0xffffffff


	//   ....[28]....
        /*038c*/ 	.word	0xffffffff


	//   ....[29]....
        /*0390*/ 	.word	0xffffffff


	//   ....[30]....
        /*0394*/ 	.word	0xffffffff


	//   ....[31]....
        /*0398*/ 	.word	0xffffffff


	//   ....[32]....
        /*039c*/ 	.word	0xffffffff


	//   ....[33]....
        /*03a0*/ 	.word	0xffffffff


	//   ....[34]....
        /*03a4*/ 	.word	0xffffffff


	//   ....[35]....
        /*03a8*/ 	.word	0xffffffff


	//   ....[36]....
        /*03ac*/ 	.word	0xffffffff


	//   ....[37]....
        /*03b0*/ 	.word	0xffffffff


	//   ....[38]....
        /*03b4*/ 	.word	0xffffffff


	//   ....[39]....
        /*03b8*/ 	.word	0xffffffff


	//   ....[40]....
        /*03bc*/ 	.word	0xffffffff


	//   ....[41]....
        /*03c0*/ 	.word	0xffffffff


	//   ....[42]....
        /*03c4*/ 	.word	0xffffffff


	//   ....[43]....
        /*03c8*/ 	.word	0xffffffff


	//   ....[44]....
        /*03cc*/ 	.word	0xffffffff


	//   ....[45]....
        /*03d0*/ 	.word	0xffffffff


	//   ....[46]....
        /*03d4*/ 	.word	0xffffffff


	//   ....[47]....
        /*03d8*/ 	.word	0xffffffff


	//   ....[48]....
        /*03dc*/ 	.word	0xffffffff


	//   ....[49]....
        /*03e0*/ 	.word	0xffffffff


	//   ....[50]....
        /*03e4*/ 	.word	0xffffffff


	//   ....[51]....
        /*03e8*/ 	.word	0xffffffff


	//   ....[52]....
        /*03ec*/ 	.word	0xffffffff


	//   ....[53]....
        /*03f0*/ 	.word	0xffffffff


	//   ....[54]....
        /*03f4*/ 	.word	0xffffffff


	//   ....[55]....
        /*03f8*/ 	.word	0xffffffff


	//   ....[56]....
        /*03fc*/ 	.word	0xffffffff


	//   ....[57]....
        /*0400*/ 	.word	0xffffffff


	//   ....[58]....
        /*0404*/ 	.word	0x0500000f


	//   ....[59]....
        /*0408*/ 	.word	0x0500000f


	//   ....[60]....
        /*040c*/ 	.word	0x0500000f


	//   ....[61]....
        /*0410*/ 	.word	0x0500000f


	//   ....[62]....
        /*0414*/ 	.word	0x0500000f


	//   ....[63]....
        /*0418*/ 	.word	0x0500000f


	//   ....[64]....
        /*041c*/ 	.word	0x0500000f


	//   ....[65]....
        /*0420*/ 	.word	0x0500000f


	//   ....[66]....
        /*0424*/ 	.word	0x0500000f


	//   ....[67]....
        /*0428*/ 	.word	0x0500000f


	//   ....[68]....
        /*042c*/ 	.word	0x0500000f


	//   ....[69]....
        /*0430*/ 	.word	0x0500000f


	//   ....[70]....
        /*0434*/ 	.word	0x0500000f


	//   ....[71]....
        /*0438*/ 	.word	0x0500000f


	//   ....[72]....
        /*043c*/ 	.word	0x0500000f


	//   ....[73]....
        /*0440*/ 	.word	0x0500000f


	//   ....[74]....
        /*0444*/ 	.word	0x0500000f


	//   ....[75]....
        /*0448*/ 	.word	0x0500000f


	//   ....[76]....
        /*044c*/ 	.word	0x0500000f


	//   ....[77]....
        /*0450*/ 	.word	0x0500000f


	//   ....[78]....
        /*0454*/ 	.word	0x0500000f


	//   ....[79]....
        /*0458*/ 	.word	0x0500000f


	//   ....[80]....
        /*045c*/ 	.word	0x0500000f


	//   ....[81]....
        /*0460*/ 	.word	0x0500000f


	//   ....[82]....
        /*0464*/ 	.word	0x0500000f


	//   ....[83]....
        /*0468*/ 	.word	0x0500000f


	//   ....[84]....
        /*046c*/ 	.word	0x0500000f


	//   ....[85]....
        /*0470*/ 	.word	0x0500000f


	//----- nvinfo : EIATTR_COOP_GROUP_INSTR_OFFSETS
	.align		4
.L_707:
        /*0474*/ 	.byte	0x04, 0x28
        /*0476*/ 	.short	(.L_709 - .L_708)


	//   ....[0]....
.L_708:
        /*0478*/ 	.word	0x00000060


	//   ....[1]....
        /*047c*/ 	.word	0x000001d0


	//   ....[2]....
        /*0480*/ 	.word	0x00000210


	//   ....[3]....
        /*0484*/ 	.word	0x00000400


	//   ....[4]....
        /*0488*/ 	.word	0x00000560


	//   ....[5]....
        /*048c*/ 	.word	0x00000680


	//   ....[6]....
        /*0490*/ 	.word	0x000007e0


	//   ....[7]....
        /*0494*/ 	.word	0x000045c0


	//   ....[8]....
        /*0498*/ 	.word	0x000060a0


	//   ....[9]....
        /*049c*/ 	.word	0x000090f0


	//   ....[10]....
        /*04a0*/ 	.word	0x00009180


	//   ....[11]....
        /*04a4*/ 	.word	0x000093d0


	//   ....[12]....
        /*04a8*/ 	.word	0x00009470


	//   ....[13]....
        /*04ac*/ 	.word	0x00009e20


	//   ....[14]....
        /*04b0*/ 	.word	0x0000a680


	//   ....[15]....
        /*04b4*/ 	.word	0x0000a6f0


	//   ....[16]....
        /*04b8*/ 	.word	0x0000aa50


	//   ....[17]....
        /*04bc*/ 	.word	0x0000ac20


	//   ....[18]....
        /*04c0*/ 	.word	0x0000bc80


	//   ....[19]....
        /*04c4*/ 	.word	0x0000bcd0


	//   ....[20]....
        /*04c8*/ 	.word	0x0000bd10


	//   ....[21]....
        /*04cc*/ 	.word	0x0000bd70


	//   ....[22]....
        /*04d0*/ 	.word	0x0000bd80


	//   ....[23]....
        /*04d4*/ 	.word	0x0000d760


	//   ....[24]....
        /*04d8*/ 	.word	0x0000eef0


	//   ....[25]....
        /*04dc*/ 	.word	0x0000f080


	//   ....[26]....
        /*04e0*/ 	.word	0x0000f0b0


	//   ....[27]....
        /*04e4*/ 	.word	0x0000f0f0


	//   ....[28]....
        /*04e8*/ 	.word	0x0000f150


	//   ....[29]....
        /*04ec*/ 	.word	0x0000f1b0


	//   ....[30]....
        /*04f0*/ 	.word	0x0000f1f0


	//   ....[31]....
        /*04f4*/ 	.word	0x0000f3a0


	//   ....[32]....
        /*04f8*/ 	.word	0x0000f400


	//   ....[33]....
        /*04fc*/ 	.word	0x0000f440


	//   ....[34]....
        /*0500*/ 	.word	0x0000f480


	//   ....[35]....
        /*0504*/ 	.word	0x0000f4b0


	//   ....[36]....
        /*0508*/ 	.word	0x0000f4e0


	//   ....[37]....
        /*050c*/ 	.word	0x0000f570


	//   ....[38]....
        /*0510*/ 	.word	0x0000f5a0


	//   ....[39]....
        /*0514*/ 	.word	0x0000f630


	//   ....[40]....
        /*0518*/ 	.word	0x00013ec0


	//   ....[41]....
        /*051c*/ 	.word	0x00013ed0


	//   ....[42]....
        /*0520*/ 	.word	0x00013fe0


	//   ....[43]....
        /*0524*/ 	.word	0x00014040


	//   ....[44]....
        /*0528*/ 	.word	0x00014080


	//   ....[45]....
        /*052c*/ 	.word	0x000140c0


	//   ....[46]....
        /*0530*/ 	.word	0x000140f0


	//   ....[47]....
        /*0534*/ 	.word	0x00014120


	//   ....[48]....
        /*0538*/ 	.word	0x000142b0


	//   ....[49]....
        /*053c*/ 	.word	0x00014310


	//   ....[50]....
        /*0540*/ 	.word	0x00014350


	//   ....[51]....
        /*0544*/ 	.word	0x00014390


	//   ....[52]....
        /*0548*/ 	.word	0x000143c0


	//   ....[53]....
        /*054c*/ 	.word	0x000143f0


	//   ....[54]....
        /*0550*/ 	.word	0x000144b0


	//   ....[55]....
        /*0554*/ 	.word	0x000144d0


	//   ....[56]....
        /*0558*/ 	.word	0x00014540


	//   ....[57]....
        /*055c*/ 	.word	0x00014990


	//   ....[58]....
        /*0560*/ 	.word	0x00014e70


	//   ....[59]....
        /*0564*/ 	.word	0x00014f10


	//   ....[60]....
        /*0568*/ 	.word	0x00014fb0


	//   ....[61]....
        /*056c*/ 	.word	0x00015050


	//   ....[62]....
        /*0570*/ 	.word	0x00015140


	//   ....[63]....
        /*0574*/ 	.word	0x000151e0


	//   ....[64]....
        /*0578*/ 	.word	0x00015280


	//   ....[65]....
        /*057c*/ 	.word	0x00015320


	//   ....[66]....
        /*0580*/ 	.word	0x00015580


	//   ....[67]....
        /*0584*/ 	.word	0x00015860


	//   ....[68]....
        /*0588*/ 	.word	0x00015c80


	//   ....[69]....
        /*058c*/ 	.word	0x00015d10


	//   ....[70]....
        /*0590*/ 	.word	0x00015db0


	//   ....[71]....
        /*0594*/ 	.word	0x00015e60


	//   ....[72]....
        /*0598*/ 	.word	0x00015ee0


	//   ....[73]....
        /*059c*/ 	.word	0x00015f60


	//   ....[74]....
        /*05a0*/ 	.word	0x00015fe0


	//   ....[75]....
        /*05a4*/ 	.word	0x00016060


	//   ....[76]....
        /*05a8*/ 	.word	0x000160f0


	//   ....[77]....
        /*05ac*/ 	.word	0x000161a0


	//   ....[78]....
        /*05b0*/ 	.word	0x00016220


	//   ....[79]....
        /*05b4*/ 	.word	0x000162a0


	//   ....[80]....
        /*05b8*/ 	.word	0x00016320


	//   ....[81]....
        /*05bc*/ 	.word	0x000163a0


	//   ....[82]....
        /*05c0*/ 	.word	0x00016410


	//   ....[83]....
        /*05c4*/ 	.word	0x000164b0


	//   ....[84]....
        /*05c8*/ 	.word	0x00016540


	//   ....[85]....
        /*05cc*/ 	.word	0x00016660


	//----- nvinfo : EIATTR_REG_RECONFIG
	.align		4
.L_709:
        /*05d0*/ 	.byte	0x01, 0x54
	.zero		2


	//----- nvinfo : EIATTR_SYSCALL_OFFSETS
	.align		4
        /*05d4*/ 	.byte	0x04, 0x46
        /*05d6*/ 	.short	(.L_711 - .L_710)


	//   ....[0]....
.L_710:
        /*05d8*/ 	.word	0x00001850


	//   ....[1]....
        /*05dc*/ 	.word	0x000019a0


	//   ....[2]....
        /*05e0*/ 	.word	0x00006250


	//   ....[3]....
        /*05e4*/ 	.word	0x00006700


	//   ....[4]....
        /*05e8*/ 	.word	0x00011160


	//   ....[5]....
        /*05ec*/ 	.word	0x000112a0


	//   ....[6]....
        /*05f0*/ 	.word	0x000113a0


	//----- nvinfo : EIATTR_MBARRIER_INSTR_OFFSETS
	.align		4
.L_711:
        /*05f4*/ 	.byte	0x04, 0x39
        /*05f6*/ 	.short	(.L_713 - .L_712)


	//   ....[0]....
.L_712:
        /*05f8*/ 	.word	0x000002f0
        /*05fc*/ 	.word	0x000000ff
        /*0600*/ 	.word	0x00028c00
        /*0604*/ 	.short	0x0100
        /*0606*/ 	.byte	0x08
	.zero		1


	//   ....[1]....
        /*0608*/ 	.word	0x00000300
        /*060c*/ 	.word	0x000000ff
        /*0610*/ 	.word	0x00028c20
        /*0614*/ 	.short	0x0100
        /*0616*/ 	.byte	0x08
	.zero		1


	//   ....[2]....
        /*0618*/ 	.word	0x000003b0
        /*061c*/ 	.word	0x000000ff
        /*0620*/ 	.word	0x00028c30
        /*0624*/ 	.short	0x0100
        /*0626*/ 	.byte	0x06
	.zero		1


	//   ....[3]....
        /*0628*/ 	.word	0x000003c0
        /*062c*/ 	.word	0x000000ff
        /*0630*/ 	.word	0x00028c40
        /*0634*/ 	.short	0x0100
        /*0636*/ 	.byte	0x06
	.zero		1


	//   ....[4]....
        /*0638*/ 	.word	0x000003d0
        /*063c*/ 	.word	0x000000ff
        /*0640*/ 	.word	0x00028c38
        /*0644*/ 	.short	0x0100
        /*0646*/ 	.byte	0x06
	.zero		1


	//   ....[5]....
        /*0648*/ 	.word	0x000003e0
        /*064c*/ 	.word	0x000000ff
        /*0650*/ 	.word	0x00028c48
        /*0654*/ 	.short	0x0100
        /*0656*/ 	.byte	0x06
	.zero		1


	//   ....[6]....
        /*0658*/ 	.word	0x00000510
        /*065c*/ 	.word	0x000000ff
        /*0660*/ 	.word	0x00028c50
        /*0664*/ 	.short	0x0100
        /*0666*/ 	.byte	0x08
	.zero		1


	//   ....[7]....
        /*0668*/ 	.word	0x00000520
        /*066c*/ 	.word	0x000000ff
        /*0670*/ 	.word	0x00028c60
        /*0674*/ 	.short	0x0100
        /*0676*/ 	.byte	0x08
	.zero		1


	//   ....[8]....
        /*0678*/ 	.word	0x00000530
        /*067c*/ 	.word	0x000000ff
        /*0680*/ 	.word	0x00028c58
        /*0684*/ 	.short	0x0100
        /*0686*/ 	.byte	0x08
	.zero		1


	//   ....[9]....
        /*0688*/ 	.word	0x00000540
        /*068c*/ 	.word	0x000000ff
        /*0690*/ 	.word	0x00028c68
        /*0694*/ 	.short	0x0100
        /*0696*/ 	.byte	0x08
	.zero		1


	//   ....[10]....
        /*0698*/ 	.word	0x00000630
        /*069c*/ 	.word	0x000000ff
        /*06a0*/ 	.word	0x00028c70
        /*06a4*/ 	.short	0x0100
        /*06a6*/ 	.byte	0x06
	.zero		1


	//   ....[11]....
        /*06a8*/ 	.word	0x00000640
        /*06ac*/ 	.word	0x000000ff
        /*06b0*/ 	.word	0x00028c80
        /*06b4*/ 	.short	0x0100
        /*06b6*/ 	.byte	0x06
	.zero		1


	//   ....[12]....
        /*06b8*/ 	.word	0x00000650
        /*06bc*/ 	.word	0x000000ff
        /*06c0*/ 	.word	0x00028c78
        /*06c4*/ 	.short	0x0100
        /*06c6*/ 	.byte	0x06
	.zero		1


	//   ....[13]....
        /*06c8*/ 	.word	0x00000660
        /*06cc*/ 	.word	0x000000ff
        /*06d0*/ 	.word	0x00028c88
        /*06d4*/ 	.short	0x0100
        /*06d6*/ 	.byte	0x06
	.zero		1


	//   ....[14]....
        /*06d8*/ 	.word	0x00000790
        /*06dc*/ 	.word	0x000000ff
        /*06e0*/ 	.word	0x00028c90
        /*06e4*/ 	.short	0x0100
        /*06e6*/ 	.byte	0x08
	.zero		1


	//   ....[15]....
        /*06e8*/ 	.word	0x000007a0
        /*06ec*/ 	.word	0x000000ff
        /*06f0*/ 	.word	0x00028ca0
        /*06f4*/ 	.short	0x0100
        /*06f6*/ 	.byte	0x08
	.zero		1


	//   ....[16]....
        /*06f8*/ 	.word	0x000007b0
        /*06fc*/ 	.word	0x000000ff
        /*0700*/ 	.word	0x00028c98
        /*0704*/ 	.short	0x0100
        /*0706*/ 	.byte	0x08
	.zero		1


	//   ....[17]....
        /*0708*/ 	.word	0x000007c0
        /*070c*/ 	.word	0x000000ff
        /*0710*/ 	.word	0x00028ca8
        /*0714*/ 	.short	0x0100
        /*0716*/ 	.byte	0x08
	.zero		1


	//   ....[18]....
        /*0718*/ 	.word	0x000008f0
        /*071c*/ 	.word	0x000000ff
        /*0720*/ 	.word	0x00028cb0
        /*0724*/ 	.short	0x0100
        /*0726*/ 	.byte	0x08
	.zero		1


	//   ....[19]....
        /*0728*/ 	.word	0x00000900
        /*072c*/ 	.word	0x000000ff
        /*0730*/ 	.word	0x00028cc0
        /*0734*/ 	.short	0x0100
        /*0736*/ 	.byte	0x08
	.zero		1


	//   ....[20]....
        /*0738*/ 	.word	0x00000910
        /*073c*/ 	.word	0x000000ff
        /*0740*/ 	.word	0x00028cb8
        /*0744*/ 	.short	0x0100
        /*0746*/ 	.byte	0x08
	.zero		1


	//   ....[21]....
        /*0748*/ 	.word	0x00000920
        /*074c*/ 	.word	0x000000ff
        /*0750*/ 	.word	0x00028cc8
        /*0754*/ 	.short	0x0100
        /*0756*/ 	.byte	0x08
	.zero		1


	//   ....[22]....
        /*0758*/ 	.word	0x000025d0
        /*075c*/ 	.word	0x00000048
        /*0760*/ 	.word	0x00028c90
        /*0764*/ 	.short	0x010a
        /*0766*/ 	.byte	0x3f
	.zero		1


	//   ....[23]....
        /*0768*/ 	.word	0x00002f80
        /*076c*/ 	.word	0x00000048
        /*0770*/ 	.word	0x00028c90
        /*0774*/ 	.short	0x010a
        /*0776*/ 	.byte	0x3f
	.zero		1


	//   ....[24]....
        /*0778*/ 	.word	0x000037f0
        /*077c*/ 	.word	0x00000048
        /*0780*/ 	.word	0x00028c90
        /*0784*/ 	.short	0x010a
        /*0786*/ 	.byte	0x3f
	.zero		1


	//   ....[25]....
        /*0788*/ 	.word	0x000039f0
        /*078c*/ 	.word	0x00000004
        /*0790*/ 	.word	0x00000000
        /*0794*/ 	.short	0x0101
        /*0796*/ 	.byte	0x3f
	.zero		1


	//   ....[26]....
        /*0798*/ 	.word	0x00003a30
        /*079c*/ 	.word	0x00000048
        /*07a0*/ 	.word	0x00028cb0
        /*07a4*/ 	.short	0x010a
        /*07a6*/ 	.byte	0x3f
	.zero		1


	//   ....[27]....
        /*07a8*/ 	.word	0x00004080
        /*07ac*/ 	.word	0x00000048
        /*07b0*/ 	.word	0x00000000
        /*07b4*/ 	.short	0x0101
        /*07b6*/ 	.byte	0x3f
	.zero		1


	//   ....[28]....
        /*07b8*/ 	.word	0x000046d0
        /*07bc*/ 	.word	0x00000008
        /*07c0*/ 	.word	0x00028c50
        /*07c4*/ 	.short	0x010a
        /*07c6*/ 	.byte	0x3f
	.zero		1


	//   ....[29]....
        /*07c8*/ 	.word	0x00004a70
        /*07cc*/ 	.word	0x00000000
        /*07d0*/ 	.word	0x00000000
        /*07d4*/ 	.short	0x0101
        /*07d6*/ 	.byte	0x3f
	.zero		1


	//   ....[30]....
        /*07d8*/ 	.word	0x000053c0
        /*07dc*/ 	.word	0x00000000
        /*07e0*/ 	.word	0x00028c50
        /*07e4*/ 	.short	0x010a
        /*07e6*/ 	.byte	0x3f
	.zero		1


	//   ....[31]....
        /*07e8*/ 	.word	0x00005410
        /*07ec*/ 	.word	0x00000000
        /*07f0*/ 	.word	0x00028c50
        /*07f4*/ 	.short	0x010a
        /*07f6*/ 	.byte	0x3f
	.zero		1


	//   ....[32]....
        /*07f8*/ 	.word	0x00005760
        /*07fc*/ 	.word	0x00000000
        /*0800*/ 	.word	0x00000000
        /*0804*/ 	.short	0x0101
        /*0806*/ 	.byte	0x3f
	.zero		1


	//   ....[33]....
        /*0808*/ 	.word	0x000062e0
        /*080c*/ 	.word	0x00000002
        /*0810*/ 	.word	0x00028c00
        /*0814*/ 	.short	0x010a
        /*0816*/ 	.byte	0x3f
	.zero		1


	//   ....[34]....
        /*0818*/ 	.word	0x00006330
        /*081c*/ 	.word	0x00000002
        /*0820*/ 	.word	0x00028c00
        /*0824*/ 	.short	0x010a
        /*0826*/ 	.byte	0x3f
	.zero		1


	//   ....[35]....
        /*0828*/ 	.word	0x000069b0
        /*082c*/ 	.word	0x00000002
        /*0830*/ 	.word	0x00028c00
        /*0834*/ 	.short	0x010a
        /*0836*/ 	.byte	0x3f
	.zero		1


	//   ....[36]....
        /*0838*/ 	.word	0x00007820
        /*083c*/ 	.word	0x00000002
        /*0840*/ 	.word	0x00028c00
        /*0844*/ 	.short	0x010a
        /*0846*/ 	.byte	0x3f
	.zero		1


	//   ....[37]....
        /*0848*/ 	.word	0x00008590
        /*084c*/ 	.word	0x0000000f
        /*0850*/ 	.word	0x00028c30
        /*0854*/ 	.short	0x010a
        /*0856*/ 	.byte	0x3f
	.zero		1


	//   ....[38]....
        /*0858*/ 	.word	0x00008640
        /*085c*/ 	.word	0x0000000f
        /*0860*/ 	.word	0x00028c30
        /*0864*/ 	.short	0x010a
        /*0866*/ 	.byte	0x3f
	.zero		1


	//   ....[39]....
        /*0868*/ 	.word	0x00009770
        /*086c*/ 	.word	0x0000000c
        /*0870*/ 	.word	0x00000000
        /*0874*/ 	.short	0x0101
        /*0876*/ 	.byte	0x3f
	.zero		1


	//   ....[40]....
        /*0878*/ 	.word	0x00009af0
        /*087c*/ 	.word	0x0000000f
        /*0880*/ 	.word	0x00028c50
        /*0884*/ 	.short	0x010a
        /*0886*/ 	.byte	0x3f
	.zero		1


	//   ....[41]....
        /*0888*/ 	.word	0x00009b90
        /*088c*/ 	.word	0x0000000f
        /*0890*/ 	.word	0x00028c50
        /*0894*/ 	.short	0x010a
        /*0896*/ 	.byte	0x3f
	.zero		1


	//   ....[42]....
        /*0898*/ 	.word	0x00009e40
        /*089c*/ 	.word	0x0000000f
        /*08a0*/ 	.word	0x00000000
        /*08a4*/ 	.short	0x0101
        /*08a6*/ 	.byte	0x3f
	.zero		1


	//   ....[43]....
        /*08a8*/ 	.word	0x00009f50
        /*08ac*/ 	.word	0x0000000f
        /*08b0*/ 	.word	0x00028c30
        /*08b4*/ 	.short	0x010a
        /*08b6*/ 	.byte	0x3f
	.zero		1


	//   ....[44]....
        /*08b8*/ 	.word	0x0000a000
        /*08bc*/ 	.word	0x0000000f
        /*08c0*/ 	.word	0x00028c30
        /*08c4*/ 	.short	0x010a
        /*08c6*/ 	.byte	0x3f
	.zero		1


	//   ....[45]....
        /*08c8*/ 	.word	0x0000af60
        /*08cc*/ 	.word	0x00000098
        /*08d0*/ 	.word	0x00000000
        /*08d4*/ 	.short	0x0101
        /*08d6*/ 	.byte	0x3f
	.zero		1


	//   ....[46]....
        /*08d8*/ 	.word	0x0000b970
        /*08dc*/ 	.word	0x0000000f
        /*08e0*/ 	.word	0x00028c50
        /*08e4*/ 	.short	0x010a
        /*08e6*/ 	.byte	0x3f
	.zero		1


	//   ....[47]....
        /*08e8*/ 	.word	0x0000b9c0
        /*08ec*/ 	.word	0x0000000f
        /*08f0*/ 	.word	0x00028c50
        /*08f4*/ 	.short	0x010a
        /*08f6*/ 	.byte	0x3f
	.zero		1


	//   ....[48]....
        /*08f8*/ 	.word	0x0000bca0
        /*08fc*/ 	.word	0x0000000f
        /*0900*/ 	.word	0x00000000
        /*0904*/ 	.short	0x0101
        /*0906*/ 	.byte	0x3f
	.zero		1


	//   ....[49]....
        /*0908*/ 	.word	0x0000dfe0
        /*090c*/ 	.word	0x00000000
        /*0910*/ 	.word	0x00000000
        /*0914*/ 	.short	0x0101
        /*0916*/ 	.byte	0x3f
	.zero		1


	//   ....[50]....
        /*0918*/ 	.word	0x00010050
        /*091c*/ 	.word	0x00000005
        /*0920*/ 	.word	0x00028c20
        /*0924*/ 	.short	0x010a
        /*0926*/ 	.byte	0x3f
	.zero		1


	//   ....[51]....
        /*0928*/ 	.word	0x000100e0
        /*092c*/ 	.word	0x00000006
        /*0930*/ 	.word	0x00028ca0
        /*0934*/ 	.short	0x010a
        /*0936*/ 	.byte	0x3f
	.zero		1


	//   ....[52]....
        /*0938*/ 	.word	0x000102c0
        /*093c*/ 	.word	0x00000006
        /*0940*/ 	.word	0x00028cc0
        /*0944*/ 	.short	0x010a
        /*0946*/ 	.byte	0x3f
	.zero		1


	//   ....[53]....
        /*0948*/ 	.word	0x00010810
        /*094c*/ 	.word	0x00000007
        /*0950*/ 	.word	0x00028ca0
        /*0954*/ 	.short	0x010a
        /*0956*/ 	.byte	0x3f
	.zero		1


	//   ....[54]....
        /*0958*/ 	.word	0x000109d0
        /*095c*/ 	.word	0x00000007
        /*0960*/ 	.word	0x00028cc0
        /*0964*/ 	.short	0x010a
        /*0966*/ 	.byte	0x3f
	.zero		1


	//   ....[55]....
        /*0968*/ 	.word	0x00011900
        /*096c*/ 	.word	0x00000005
        /*0970*/ 	.word	0x00028c40
        /*0974*/ 	.short	0x010a
        /*0976*/ 	.byte	0x3f
	.zero		1


	//   ....[56]....
        /*0978*/ 	.word	0x00011d00
        /*097c*/ 	.word	0x00000007
        /*0980*/ 	.word	0x00028c20
        /*0984*/ 	.short	0x010a
        /*0986*/ 	.byte	0x3f
	.zero		1


	//   ....[57]....
        /*0988*/ 	.word	0x00011dc0
        /*098c*/ 	.word	0x00000002
        /*0990*/ 	.word	0x00028c60
        /*0994*/ 	.short	0x010a
        /*0996*/ 	.byte	0x3f
	.zero		1


	//   ....[58]....
        /*0998*/ 	.word	0x00012570
        /*099c*/ 	.word	0x00000002
        /*09a0*/ 	.word	0x00028c40
        /*09a4*/ 	.short	0x010a
        /*09a6*/ 	.byte	0x3f
	.zero		1


	//   ....[59]....
        /*09a8*/ 	.word	0x00012780
        /*09ac*/ 	.word	0x00000002
        /*09b0*/ 	.word	0x00028c60
        /*09b4*/ 	.short	0x010a
        /*09b6*/ 	.byte	0x3f
	.zero		1


	//   ....[60]....
        /*09b8*/ 	.word	0x00012e40
        /*09bc*/ 	.word	0x00000002
        /*09c0*/ 	.word	0x00028c40
        /*09c4*/ 	.short	0x010a
        /*09c6*/ 	.byte	0x3f
	.zero		1


	//   ....[61]....
        /*09c8*/ 	.word	0x00013040
        /*09cc*/ 	.word	0x00000002
        /*09d0*/ 	.word	0x00028c60
        /*09d4*/ 	.short	0x010a
        /*09d6*/ 	.byte	0x3f
	.zero		1


	//   ....[62]....
        /*09d8*/ 	.word	0x00013680
        /*09dc*/ 	.word	0x00000002
        /*09e0*/ 	.word	0x00028c40
        /*09e4*/ 	.short	0x010a
        /*09e6*/ 	.byte	0x3f
	.zero		1


	//   ....[63]....
        /*09e8*/ 	.word	0x00013890
        /*09ec*/ 	.word	0x00000002
        /*09f0*/ 	.word	0x00028c60
        /*09f4*/ 	.short	0x010a
        /*09f6*/ 	.byte	0x3f
	.zero		1


	//   ....[64]....
        /*09f8*/ 	.word	0x00014910
        /*09fc*/ 	.word	0x00000000
        /*0a00*/ 	.word	0x00028c20
        /*0a04*/ 	.short	0x010a
        /*0a06*/ 	.byte	0x3f
	.zero		1


	//   ....[65]....
        /*0a08*/ 	.word	0x00014ac0
        /*0a0c*/ 	.word	0x00000006
        /*0a10*/ 	.word	0x00000000
        /*0a14*/ 	.short	0x010a
        /*0a16*/ 	.byte	0x3f
	.zero		1


	//   ....[66]....
        /*0a18*/ 	.word	0x00014b30
        /*0a1c*/ 	.word	0x00000007
        /*0a20*/ 	.word	0x00000000
        /*0a24*/ 	.short	0x010a
        /*0a26*/ 	.byte	0x3f
	.zero		1


	//   ....[67]....
        /*0a28*/ 	.word	0x00014ba0
        /*0a2c*/ 	.word	0x00000004
        /*0a30*/ 	.word	0x00000000
        /*0a34*/ 	.short	0x010a
        /*0a36*/ 	.byte	0x3f
	.zero		1


	//   ....[68]....
        /*0a38*/ 	.word	0x00014bd0
        /*0a3c*/ 	.word	0x00000003
        /*0a40*/ 	.word	0x00000000
        /*0a44*/ 	.short	0x010a
        /*0a46*/ 	.byte	0x3f
	.zero		1


	//   ....[69]....
        /*0a48*/ 	.word	0x00014c30
        /*0a4c*/ 	.word	0x00000048
        /*0a50*/ 	.word	0x00028c90
        /*0a54*/ 	.short	0x010a
        /*0a56*/ 	.byte	0x3f
	.zero		1


	//   ....[70]....
        /*0a58*/ 	.word	0x00014c80
        /*0a5c*/ 	.word	0x00000048
        /*0a60*/ 	.word	0x00028c90
        /*0a64*/ 	.short	0x010a
        /*0a66*/ 	.byte	0x3f
	.zero		1


	//   ....[71]....
        /*0a68*/ 	.word	0x00014cd0
        /*0a6c*/ 	.word	0x00000048
        /*0a70*/ 	.word	0x00028c90
        /*0a74*/ 	.short	0x010a
        /*0a76*/ 	.byte	0x3f
	.zero		1


	//   ....[72]....
        /*0a78*/ 	.word	0x00014d20
        /*0a7c*/ 	.word	0x00000048
        /*0a80*/ 	.word	0x00028cb0
        /*0a84*/ 	.short	0x010a
        /*0a86*/ 	.byte	0x3f
	.zero		1


	//   ....[73]....
        /*0a88*/ 	.word	0x00014d70
        /*0a8c*/ 	.word	0x00000008
        /*0a90*/ 	.word	0x00028c50
        /*0a94*/ 	.short	0x010a
        /*0a96*/ 	.byte	0x3f
	.zero		1


	//   ....[74]....
        /*0a98*/ 	.word	0x00014dc0
        /*0a9c*/ 	.word	0x00000000
        /*0aa0*/ 	.word	0x00028c50
        /*0aa4*/ 	.short	0x010a
        /*0aa6*/ 	.byte	0x3f
	.zero		1


	//   ....[75]....
        /*0aa8*/ 	.word	0x00015090
        /*0aac*/ 	.word	0x00000002
        /*0ab0*/ 	.word	0x00028c00
        /*0ab4*/ 	.short	0x010a
        /*0ab6*/ 	.byte	0x3f
	.zero		1


	//   ....[76]....
        /*0ab8*/ 	.word	0x00015360
        /*0abc*/ 	.word	0x00000002
        /*0ac0*/ 	.word	0x00028c00
        /*0ac4*/ 	.short	0x010a
        /*0ac6*/ 	.byte	0x3f
	.zero		1


	//   ....[77]....
        /*0ac8*/ 	.word	0x000153b0
        /*0acc*/ 	.word	0x0000000f
        /*0ad0*/ 	.word	0x00028c30
        /*0ad4*/ 	.short	0x010a
        /*0ad6*/ 	.byte	0x3f
	.zero		1


	//   ....[78]....
        /*0ad8*/ 	.word	0x00015400
        /*0adc*/ 	.word	0x0000000f
        /*0ae0*/ 	.word	0x00028c50
        /*0ae4*/ 	.short	0x010a
        /*0ae6*/ 	.byte	0x3f
	.zero		1


	//   ....[79]....
        /*0ae8*/ 	.word	0x00015450
        /*0aec*/ 	.word	0x0000000f
        /*0af0*/ 	.word	0x00028c30
        /*0af4*/ 	.short	0x010a
        /*0af6*/ 	.byte	0x3f
	.zero		1


	//   ....[80]....
        /*0af8*/ 	.word	0x000154a0
        /*0afc*/ 	.word	0x0000000f
        /*0b00*/ 	.word	0x00028c50
        /*0b04*/ 	.short	0x010a
        /*0b06*/ 	.byte	0x3f
	.zero		1


	//   ....[81]....
        /*0b08*/ 	.word	0x00015640
        /*0b0c*/ 	.word	0x00000005
        /*0b10*/ 	.word	0x00028c20
        /*0b14*/ 	.short	0x010a
        /*0b16*/ 	.byte	0x3f
	.zero		1


	//   ....[82]....
        /*0b18*/ 	.word	0x00015690
        /*0b1c*/ 	.word	0x00000006
        /*0b20*/ 	.word	0x00028ca0
        /*0b24*/ 	.short	0x010a
        /*0b26*/ 	.byte	0x3f
	.zero		1


	//   ....[83]....
        /*0b28*/ 	.word	0x000156e0
        /*0b2c*/ 	.word	0x00000006
        /*0b30*/ 	.word	0x00028cc0
        /*0b34*/ 	.short	0x010a
        /*0b36*/ 	.byte	0x3f
	.zero		1


	//   ....[84]....
        /*0b38*/ 	.word	0x00015730
        /*0b3c*/ 	.word	0x00000007
        /*0b40*/ 	.word	0x00028ca0
        /*0b44*/ 	.short	0x010a
        /*0b46*/ 	.byte	0x3f
	.zero		1


	//   ....[85]....
        /*0b48*/ 	.word	0x00015780
        /*0b4c*/ 	.word	0x00000007
        /*0b50*/ 	.word	0x00028cc0
        /*0b54*/ 	.short	0x010a
        /*0b56*/ 	.byte	0x3f
	.zero		1


	//   ....[86]....
        /*0b58*/ 	.word	0x00015920
        /*0b5c*/ 	.word	0x00000005
        /*0b60*/ 	.word	0x00028c40
        /*0b64*/ 	.short	0x010a
        /*0b66*/ 	.byte	0x3f
	.zero		1


	//   ....[87]....
        /*0b68*/ 	.word	0x000159a0
        /*0b6c*/ 	.word	0x00000005
        /*0b70*/ 	.word	0x00028c20
        /*0b74*/ 	.short	0x010a
        /*0b76*/ 	.byte	0x3f
	.zero		1


	//   ....[88]....
        /*0b78*/ 	.word	0x000159f0
        /*0b7c*/ 	.word	0x00000002
        /*0b80*/ 	.word	0x00028c60
        /*0b84*/ 	.short	0x010a
        /*0b86*/ 	.byte	0x3f
	.zero		1


	//   ....[89]....
        /*0b88*/ 	.word	0x00015a40
        /*0b8c*/ 	.word	0x00000002
        /*0b90*/ 	.word	0x00028c40
        /*0b94*/ 	.short	0x010a
        /*0b96*/ 	.byte	0x3f
	.zero		1


	//   ....[90]....
        /*0b98*/ 	.word	0x00015a90
        /*0b9c*/ 	.word	0x00000002
        /*0ba0*/ 	.word	0x00028c60
        /*0ba4*/ 	.short	0x010a
        /*0ba6*/ 	.byte	0x3f
	.zero		1


	//   ....[91]....
        /*0ba8*/ 	.word	0x00015ae0
        /*0bac*/ 	.word	0x00000002
        /*0bb0*/ 	.word	0x00028c40
        /*0bb4*/ 	.short	0x010a
        /*0bb6*/ 	.byte	0x3f
	.zero		1


	//   ....[92]....
        /*0bb8*/ 	.word	0x00015b30
        /*0bbc*/ 	.word	0x00000002
        /*0bc0*/ 	.word	0x00028c60
        /*0bc4*/ 	.short	0x010a
        /*0bc6*/ 	.byte	0x3f
	.zero		1


	//   ....[93]....
        /*0bc8*/ 	.word	0x00015b80
        /*0bcc*/ 	.word	0x00000002
        /*0bd0*/ 	.word	0x00028c40
        /*0bd4*/ 	.short	0x010a
        /*0bd6*/ 	.byte	0x3f
	.zero		1


	//   ....[94]....
        /*0bd8*/ 	.word	0x00015bd0
        /*0bdc*/ 	.word	0x00000002
        /*0be0*/ 	.word	0x00028c60
        /*0be4*/ 	.short	0x010a
        /*0be6*/ 	.byte	0x3f
	.zero		1


	//   ....[95]....
        /*0be8*/ 	.word	0x00016580
        /*0bec*/ 	.word	0x00000000
        /*0bf0*/ 	.word	0x00028c20
        /*0bf4*/ 	.short	0x010a
        /*0bf6*/ 	.byte	0x3f
	.zero		1


	//   ....[96]....
        /*0bf8*/ 	.word	0x00016720
        /*0bfc*/ 	.word	0x00000006
        /*0c00*/ 	.word	0x00000000
        /*0c04*/ 	.short	0x010a
        /*0c06*/ 	.byte	0x3f
	.zero		1


	//   ....[97]....
        /*0c08*/ 	.word	0x00016770
        /*0c0c*/ 	.word	0x00000007
        /*0c10*/ 	.word	0x00000000
        /*0c14*/ 	.short	0x010a
        /*0c16*/ 	.byte	0x3f
	.zero		1


	//   ....[98]....
        /*0c18*/ 	.word	0x000167c0
        /*0c1c*/ 	.word	0x00000004
        /*0c20*/ 	.word	0x00000000
        /*0c24*/ 	.short	0x010a
        /*0c26*/ 	.byte	0x3f
	.zero		1


	//----- nvinfo : EIATTR_NUM_MBARRIERS
	.align		4
.L_713:
        /*0c28*/ 	.byte	0x03, 0x38
        /*0c2a*/ 	.short	0x0016


	//----- nvinfo : EIATTR_EXIT_INSTR_OFFSETS
	.align		4
        /*0c2c*/ 	.byte	0x04, 0x1c
        /*0c2e*/ 	.short	(.L_715 - .L_714)


	//   ....[0]....
.L_714:
        /*0c30*/ 	.word	0x00014c20


	//----- nvinfo : EIATTR_MAX_THREADS
	.align		4
.L_715:
        /*0c34*/ 	.byte	0x04, 0x05
        /*0c36*/ 	.short	(.L_717 - .L_716)
.L_716:
        /*0c38*/ 	.word	0x00000180
        /*0c3c*/ 	.word	0x00000001
        /*0c40*/ 	.word	0x00000001


	//----- nvinfo : EIATTR_CRS_STACK_SIZE
	.align		4
.L_717:
        /*0c44*/ 	.byte	0x04, 0x1e
        /*0c46*/ 	.short	(.L_719 - .L_718)
.L_718:
        /*0c48*/ 	.word	0x00000000


	//----- nvinfo : EIATTR_CBANK_PARAM_SIZE
	.align		4
.L_719:
        /*0c4c*/ 	.byte	0x03, 0x19
        /*0c4e*/ 	.short	0x0a70


	//----- nvinfo : EIATTR_PARAM_CBANK
	.align		4
        /*0c50*/ 	.byte	0x04, 0x0a
        /*0c52*/ 	.short	(.L_721 - .L_720)
	.align		4
.L_720:
        /*0c54*/ 	.word	index@(.nv.constant0._ZN7cutlass13device_kernelIN5flash11enable_sm90INS1_16FlashAttnFwdSm90INS1_25CollectiveMainloopFwdSm90ILi2EN4cute5tupleIJNS5_1CILi1EEES8_S8_EEENS6_IJNS7_ILi64EEESA_SA_EEELi512ENS_6half_tEfNS_4arch4Sm90ELb0ELb0ELb1ELb1ELb0ELb1ELb0ELb0ELb0ELb0ELb0ELb0EEENS1_21CollectiveEpilogueFwdINS6_IJSA_NS7_ILi512EEESA_EEES9_SC_SE_Li256ELb1ELb0ELb0ELb0EEENS1_36VarlenDynamicPersistentTileSchedulerILi64ELi64ELi256ELi32ELb0ELb0ELb1ELb0ELb1ELb1EEEEEEEEEvNT_6ParamsE)
        /*0c58*/ 	.short	0x0210
        /*0c5a*/ 	.short	0x0a70


	//----- nvinfo : EIATTR_SW_WAR
	.align		4
.L_721:
        /*0c5c*/ 	.byte	0x04, 0x36
        /*0c5e*/ 	.short	(.L_723 - .L_722)
.L_722:
        /*0c60*/ 	.word	0x00000008
.L_723:


//--------------------- .nv.info._ZN7cutlass13device_kernelIN5flash11enable_sm90INS1_16FlashAttnFwdSm90INS1_25CollectiveMainloopFwdSm90ILi2EN4cute5tupleIJNS5_1CILi1EEES8_S8_EEENS6_IJNS7_ILi64EEESA_SA_EEELi512ENS_6half_tEfNS_4arch4Sm90ELb0ELb0ELb1ELb1ELb0ELb0ELb1ELb0ELb0ELb0ELb0ELb0EEENS1_21CollectiveEpilogueFwdINS6_IJSA_NS7_ILi512EEESA_EEES9_SC_SE_Li256ELb1ELb0ELb0ELb0EEENS1_36VarlenDynamicPersistentTileSchedulerILi64ELi64ELi256ELi32ELb0ELb0ELb1ELb0ELb1ELb1EEEEEEEEEvNT_6ParamsE --------------------------
	.section	.nv.info._ZN7cutlass13device_kernelIN5flash11enable_sm90INS1_16FlashAttnFwdSm90INS1_25CollectiveMainloopFwdSm90ILi2EN4cute5tupleIJNS5_1CILi1EEES8_S8_EEENS6_IJNS7_ILi64EEESA_SA_EEELi512ENS_6half_tEfNS_4arch4Sm90ELb0ELb0ELb1ELb1ELb0ELb0ELb1ELb0ELb0ELb0ELb0ELb0EEENS1_21CollectiveEpilogueFwdINS6_IJSA_NS7_ILi512EEESA_EEES9_SC_SE_Li256ELb1ELb0ELb0ELb0EEENS1_36VarlenDynamicPersistentTileSchedulerILi64ELi64ELi256ELi32ELb0ELb0ELb1ELb0ELb1ELb1EEEEEEEEEvNT_6ParamsE,"",@"SHT_CUDA_INFO"
	.sectionflags	@""
	.align	4


	//----- nvinfo : EIATTR_CUDA_API_VERSION
	.align		4
        /*0000*/ 	.byte	0x04, 0x37
        /*0002*/ 	.short	(.L_725 - .L_724)
.L_724:
        /*0004*/ 	.word	0x00000082


	//----- nvinfo : EIATTR_KPARAM_INFO
	.align		4
.L_725:
        /*0008*/ 	.byte	0x04, 0x17
        /*000a*/ 	.short	(.L_727 - .L_726)
.L_726:
        /*000c*/ 	.word	0x00000000
        /*0010*/ 	.short	0x0000
        /*0012*/ 	.short	0x0070
        /*0014*/ 	.byte	0x00, 0xf0, 0x01, 0x2c


	//----- nvinfo : EIATTR_SPARSE_MMA_MASK
	.align		4
.L_727:
        /*0018*/ 	.byte	0x03, 0x50
        /*001a*/ 	.short	0x0000


	//----- nvinfo : EIATTR_MAXREG_COUNT
	.align		4
        /*001c*/ 	.byte	0x03, 0x1b
        /*001e*/ 	.short	0x00a8


	//----- nvinfo : EIATTR_NUM_BARRIERS
	.align		4
        /*0020*/ 	.byte	0x02, 0x4c
        /*0022*/ 	.byte	0x10
	.zero		1


	//----- nvinfo : EIATTR_EXTERNS
	.align		4
        /*0024*/ 	.byte	0x04, 0x0f
        /*0026*/ 	.short	(.L_729 - .L_728)


	//   ....[0]....
	.align		4
.L_728:
        /*0028*/ 	.word	index@(__assertfail)


	//----- nvinfo : EIATTR_ANNOTATIONS
	.align		4
.L_729:
        /*002c*/ 	.byte	0x04, 0x55
        /*002e*/ 	.short	(.L_731 - .L_730)


	//   ....[0]....
.L_730:
        /* <DEDUP_REMOVED lines=34> */


	//----- nvinfo : EIATTR_MERCURY_ISA_VERSION
	.align		4
.L_731:
        /*0240*/ 	.byte	0x03, 0x5f
        /*0242*/ 	.short	0x0101


	//----- nvinfo : EIATTR_UNUSED_LOAD_BYTE_OFFSET
	.align		4
        /*0244*/ 	.byte	0x04, 0x44
        /*0246*/ 	.short	(.L_733 - .L_732)


	//   ....[0]....
.L_732:
        /*0248*/ 	.word	0x00000a60
        /*024c*/ 	.word	0x0000fff0


	//   ....[1]....
        /*0250*/ 	.word	0x00009360
        /*0254*/ 	.word	0x0000fff0


	//----- nvinfo : EIATTR_INT_WARP_WIDE_INSTR_OFFSETS
	.align		4
.L_733:
        /*0258*/ 	.byte	0x04, 0x31
        /*025a*/ 	.short	(.L_735 - .L_734)


	//   ....[0]....
.L_734:
        /*025c*/ 	.word	0x00000190


	//   ....[1]....
        /*0260*/ 	.word	0x000001d0


	//   ....[2]....
        /*0264*/ 	.word	0x00000240


	//   ....[3]....
        /*0268*/ 	.word	0x000002b0


	//   ....[4]....
        /*026c*/ 	.word	0x0000cc20


	//   ....[5]....
        /*0270*/ 	.word	0x0000cce0


	//   ....[6]....
        /*0274*/ 	.word	0x0000d180


	//   ....[7]....
        /*0278*/ 	.word	0x0000d1b0


	//   ....[8]....
        /*027c*/ 	.word	0x0000fef0


	//   ....[9]....
        /*0280*/ 	.word	0x0000ffb0


	//----- nvinfo : EIATTR_COOP_GROUP_MASK_REGIDS
	.align		4
.L_735:
        /*0284*/ 	.byte	0x04, 0x29
        /*0286*/ 	.short	(.L_737 - .L_736)


	//   ....[0]....
.L_736:
        /*0288*/ 	.word	0xffffffff


	//   ....[1]....
        /*028c*/ 	.word	0xffffffff


	//   ....[2]....
        /*0290*/ 	.word	0xffffffff


	//   ....[3]....
        /*0294*/ 	.word	0xffffffff


	//   ....[4]....
        /*0298*/ 	.word	0xffffffff


	//   ....[5]....
        /*029c*/ 	.word	0xffffffff


	//   ....[6]....
        /*02a0*/ 	.word	0xffffffff


	//   ....[7]....
        /*02a4*/ 	.word	0xffffffff


	//   ....[8]....
        /*02a8*/ 	.word	0xffffffff


	//   ....[9]....
        /*02ac*/ 	.word	0xffffffff


	//   ....[10]....
        /*02b0*/ 	.word	0xffffffff


	//   ....[11]....
        /*02b4*/ 	.word	0xffffffff


	//   ....[12]....
        /*02b8*/ 	.word	0xffffffff


	//   ....[13]....
        /*02bc*/ 	.word	0xffffffff


	//   ....[14]....
        /*02c0*/ 	.word	0xffffffff


	//   ....[15]....
        /*02c4*/ 	.word	0xffffffff


	//   ....[16]....
        /*02c8*/ 	.word	0xffffffff


	//   ....[17]....
        /*02cc*/ 	.word	0xffffffff


	//   ....[18]....
        /*02d0*/ 	.word	0xffffffff


	//   ....[19]....
        /*02d4*/ 	.word	0xffffffff


	//   ....[20]....
        /*02d8*/ 	.word	0xffffffff


	//   ....[21]....
        /*02dc*/ 	.word	0xffffffff


	//   ....[22]....
        /*02e0*/ 	.word	0xffffffff


	//   ....[23]....
        /*02e4*/ 	.word	0xffffffff


	//   ....[24]....
        /*02e8*/ 	.word	0xffffffff


	//   ....[25]....
        /*02ec*/ 	.word	0xffffffff


	//   ....[26]....
        /*02f0*/ 	.word	0xffffffff


	//   ....[27]....
        /*02f4*/ 	.word	0xffffffff


	//   ....[28]....
        /*02f8*/ 	.word	0xffffffff


	//   ....[29]....
        /*02fc*/ 	.word	0xffffffff


	//   ....[30]....
        /*0300*/ 	.word	0xffffffff


	//   ....[31]....
        /*0304*/ 	.word	0xffffffff


	//   ....[32]....
        /*0308*/ 	.word	0xffffffff


	//   ....[33]....
        /*030c*/ 	.word	0xffffffff


	//   ....[34]....
        /*0310*/ 	.word	0xffffffff


	//   ....[35]....
        /*0314*/ 	.word	0xffffffff


	//   ....[36]....
        /*0318*/ 	.word	0xffffffff


	//   ....[37]....
        /*031c*/ 	.word	0xffffffff


	//   ....[38]....
        /*0320*/ 	.word	0xffffffff


	//   ....[39]....
        /*0324*/ 	.word	0xffffffff


	//   ....[40]....
        /*0328*/ 	.word	0xffffffff


	//   ....[41]....
        /*032c*/ 	.word	0xffffffff


	//   ....[42]....
        /*0330*/ 	.word	0xffffffff


	//   ....[43]....
        /*0334*/ 	.word	0xffffffff


	//   ....[44]....
        /*0338*/ 	.word	0xffffffff


	//   ....[45]....
        /*033c*/ 	.word	0xffffffff


	//   ....[46]....
        /*0340*/ 	.word	0xffffffff


	//   ....[47]....
        /*0344*/ 	.word	0xffffffff


	//   ....[48]....
        /*0348*/ 	.word	0xffffffff


	//   ....[49]....
        /*034c*/ 	.word	0xffffffff


	//   ....[50]....
        /*0350*/ 	.word	0xffffffff


	//   ....[51]....
        /*0354*/ 	.word	0xffffffff


	//   ....[52]....
        /*0358*/ 	.word	0xffffffff


	//   ....[53]....
        /*035c*/ 	.word	0xffffffff


	//   ....[54]....
        /*0360*/ 	.word	0xffffffff


	//   ....[55]....
        /*0364*/ 	.word	0xffffffff


	//   ....[56]....
        /*0368*/ 	.word	0xffffffff


	//   ....[57]....
        /*036c*/ 	.word	0xffffffff


	//   ....[58]....
        /*0370*/ 	.word	0xffffffff


	//   ....[59]....
        /*0374*/ 	.word	0xffffffff


	//   ....[60]....
        /*0378*/ 	.word	0x0500000f


	//   ....[61]....
        /*037c*/ 	.word	0x0500000f


	//   ....[62]....
        /*0380*/ 	.word	0x0500000f


	//   ....[63]....
        /*0384*/ 	.word	0x0500000f


	//   ....[64]....
        /*0388*/ 	.word	0x0500000f


	//   ....[65]....
        /*038c*/ 	.word	0x0500000f


	//   ....[66]....
        /*0390*/ 	.word	0x0500000f


	//   ....[67]....
        /*0394*/ 	.word	0x0500000f


	//   ....[68]....
        /*0398*/ 	.word	0x0500000f


	//   ....[69]....
        /*039c*/ 	.word	0x0500000f


	//   ....[70]....
        /*03a0*/ 	.word	0x0500000f


	//   ....[71]....
        /*03a4*/ 	.word	0x0500000f


	//   ....[72]....
        /*03a8*/ 	.word	0x0500000f


	//   ....[73]....
        /*03ac*/ 	.word	0x0500000f


	//   ....[74]....
        /*03b0*/ 	.word	0x0500000f


	//   ....[75]....
        /*03b4*/ 	.word	0x0500000f


	//   ....[76]....
        /*03b8*/ 	.word	0x0500000f


	//   ....[77]....
        /*03bc*/ 	.word	0x0500000f


	//   ....[78]....
        /*03c0*/ 	.word	0x0500000f


	//----- nvinfo : EIATTR_COOP_GROUP_INSTR_OFFSETS
	.align		4
.L_737:
        /*03c4*/ 	.byte	0x04, 0x28
        /*03c6*/ 	.short	(.L_739 - .L_738)


	//   ....[0]....
.L_738:
        /*03c8*/ 	.word	0x00000060


	//   ....[1]....
        /*03cc*/ 	.word	0x000001a0


	//   ....[2]....
        /*03d0*/ 	.word	0x000001e0


	//   ....[3]....
        /*03d4*/ 	.word	0x000003f0


	//   ....[4]....
        /*03d8*/ 	.word	0x00000550


	//   ....[5]....
        /*03dc*/ 	.word	0x00000670


	//   ....[6]....
        /*03e0*/ 	.word	0x000007d0


	//   ....[7]....
        /*03e4*/ 	.word	0x00001720


	//   ....[8]....
        /*03e8*/ 	.word	0x00002e70


	//   ....[9]....
        /*03ec*/ 	.word	0x000036b0


	//   ....[10]....
        /*03f0*/ 	.word	0x00004e00


	//   ....[11]....
        /*03f4*/ 	.word	0x00004ea0


	//   ....[12]....
        /*03f8*/ 	.word	0x000050d0


	//   ....[13]....
        /*03fc*/ 	.word	0x00005180


	//   ....[14]....
        /*0400*/ 	.word	0x00005960


	//   ....[15]....
        /*0404*/ 	.word	0x00005f40


	//   ....[16]....
        /*0408*/ 	.word	0x00007320


	//   ....[17]....
        /*040c*/ 	.word	0x000073b0


	//   ....[18]....
        /*0410*/ 	.word	0x000076c0


	//   ....[19]....
        /*0414*/ 	.word	0x00007820


	//   ....[20]....
        /*0418*/ 	.word	0x00008800


	//   ....[21]....
        /*041c*/ 	.word	0x00008870


	//   ....[22]....
        /*0420*/ 	.word	0x000088a0


	//   ....[23]....
        /*0424*/ 	.word	0x00008900


	//   ....[24]....
        /*0428*/ 	.word	0x00008910


	//   ....[25]....
        /*042c*/ 	.word	0x0000a290


	//   ....[26]....
        /*0430*/ 	.word	0x0000bce0


	//   ....[27]....
        /*0434*/ 	.word	0x0000be80


	//   ....[28]....
        /*0438*/ 	.word	0x0000beb0


	//   ....[29]....
        /*043c*/ 	.word	0x0000bef0


	//   ....[30]....
        /*0440*/ 	.word	0x0000bf50


	//   ....[31]....
        /*0444*/ 	.word	0x0000bfb0


	//   ....[32]....
        /*0448*/ 	.word	0x0000bff0


	//   ....[33]....
        /*044c*/ 	.word	0x0000c1b0


	//   ....[34]....
        /*0450*/ 	.word	0x0000c210


	//   ....[35]....
        /*0454*/ 	.word	0x0000c250


	//   ....[36]....
        /*0458*/ 	.word	0x0000c290


	//   ....[37]....
        /*045c*/ 	.word	0x0000c2c0


	//   ....[38]....
        /*0460*/ 	.word	0x0000c2f0


	//   ....[39]....
        /*0464*/ 	.word	0x0000c380


	//   ....[40]....
        /*0468*/ 	.word	0x0000c3b0


	//   ....[41]....
        /*046c*/ 	.word	0x0000c440


	//   ....[42]....
        /*0470*/ 	.word	0x00010040


	//   ....[43]....
        /*0474*/ 	.word	0x00010050


	//   ....[44]....
        /*0478*/ 	.word	0x00010170


	//   ....[45]....
        /*047c*/ 	.word	0x000101d0


	//   ....[46]....
        /*0480*/ 	.word	0x00010210


	//   ....[47]....
        /*0484*/ 	.word	0x00010250


	//   ....[48]....
        /*0488*/ 	.word	0x00010280


	//   ....[49]....
        /*048c*/ 	.word	0x000102b0


	//   ....[50]....
        /*0490*/ 	.word	0x00010450


	//   ....[51]....
        /*0494*/ 	.word	0x000104b0


	//   ....[52]....
        /*0498*/ 	.word	0x000104f0


	//   ....[53]....
        /*049c*/ 	.word	0x00010530


	//   ....[54]....
        /*04a0*/ 	.word	0x00010560


	//   ....[55]....
        /*04a4*/ 	.word	0x00010590


	//   ....[56]....
        /*04a8*/ 	.word	0x00010650


	//   ....[57]....
        /*04ac*/ 	.word	0x00010670


	//   ....[58]....
        /*04b0*/ 	.word	0x000106e0


	//   ....[59]....
        /*04b4*/ 	.word	0x00010b30


	//   ....[60]....
        /*04b8*/ 	.word	0x00011020


	//   ....[61]....
        /*04bc*/ 	.word	0x00011440


	//   ....[62]....
        /*04c0*/ 	.word	0x000114d0


	//   ....[63]....
        /*04c4*/ 	.word	0x00011570


	//   ....[64]....
        /*04c8*/ 	.word	0x00011620


	//   ....[65]....
        /*04cc*/ 	.word	0x000116a0


	//   ....[66]....
        /*04d0*/ 	.word	0x00011720


	//   ....[67]....
        /*04d4*/ 	.word	0x000117a0


	//   ....[68]....
        /*04d8*/ 	.word	0x00011820


	//   ....[69]....
        /*04dc*/ 	.word	0x000118b0


	//   ....[70]....
        /*04e0*/ 	.word	0x00011960


	//   ....[71]....
        /*04e4*/ 	.word	0x000119e0


	//   ....[72]....
        /*04e8*/ 	.word	0x00011a60


	//   ....[73]....
        /*04ec*/ 	.word	0x00011ae0


	//   ....[74]....
        /*04f0*/ 	.word	0x00011b60


	//   ....[75]....
        /*04f4*/ 	.word	0x00011bd0


	//   ....[76]....
        /*04f8*/ 	.word	0x00011c70


	//   ....[77]....
        /*04fc*/ 	.word	0x00011d00


	//   ....[78]....
        /*0500*/ 	.word	0x00011e20


	//----- nvinfo : EIATTR_REG_RECONFIG
	.align		4
.L_739:
        /*0504*/ 	.byte	0x01, 0x54
	.zero		2


	//----- nvinfo : EIATTR_SYSCALL_OFFSETS
	.align		4
        /*0508*/ 	.byte	0x04, 0x46
        /*050a*/ 	.short	(.L_741 - .L_740)


	//   ....[0]....
.L_740:
        /*050c*/ 	.word	0x00003030


	//   ....[1]....
        /*0510*/ 	.word	0x0000ce70


	//   ....[2]....
        /*0514*/ 	.word	0x0000cfb0


	//   ....[3]....
        /*0518*/ 	.word	0x0000d0b0


	//----- nvinfo : EIATTR_MBARRIER_INSTR_OFFSETS
	.align		4
.L_741:
        /*051c*/ 	.byte	0x04, 0x39
        /*051e*/ 	.short	(.L_743 - .L_742)


	//   ....[0]....
.L_742:
        /*0520*/ 	.word	0x000002d0
        /*0524*/ 	.word	0x000000ff
        /*0528*/ 	.word	0x00038800
        /*052c*/ 	.short	0x0100
        /*052e*/ 	.byte	0x08
	.zero		1


	//   ....[1]....
        /*0530*/ 	.word	0x000002e0
        /*0534*/ 	.word	0x000000ff
        /*0538*/ 	.word	0x00038810
        /*053c*/ 	.short	0x0100
        /*053e*/ 	.byte	0x08
	.zero		1


	//   ....[2]....
        /*0540*/ 	.word	0x000002f0
        /*0544*/ 	.word	0x000000ff
        /*0548*/ 	.word	0x00038820
        /*054c*/ 	.short	0x0100
        /*054e*/ 	.byte	0x08
	.zero		1


	//   ....[3]....
        /*0550*/ 	.word	0x000003a0
        /*0554*/ 	.word	0x000000ff
        /*0558*/ 	.word	0x00038830
        /*055c*/ 	.short	0x0100
        /*055e*/ 	.byte	0x06
	.zero		1


	//   ....[4]....
        /*0560*/ 	.word	0x000003b0
        /*0564*/ 	.word	0x000000ff
        /*0568*/ 	.word	0x00038840
        /*056c*/ 	.short	0x0100
        /*056e*/ 	.byte	0x06
	.zero		1


	//   ....[5]....
        /*0570*/ 	.word	0x000003c0
        /*0574*/ 	.word	0x000000ff
        /*0578*/ 	.word	0x00038838
        /*057c*/ 	.short	0x0100
        /*057e*/ 	.byte	0x06
	.zero		1


	//   ....[6]....
        /*0580*/ 	.word	0x000003d0
        /*0584*/ 	.word	0x000000ff
        /*0588*/ 	.word	0x00038848
        /*058c*/ 	.short	0x0100
        /*058e*/ 	.byte	0x06
	.zero		1


	//   ....[7]....
        /*0590*/ 	.word	0x00000500
        /*0594*/ 	.word	0x000000ff
        /*0598*/ 	.word	0x00038850
        /*059c*/ 	.short	0x0100
        /*059e*/ 	.byte	0x08
	.zero		1


	//   ....[8]....
        /*05a0*/ 	.word	0x00000510
        /*05a4*/ 	.word	0x000000ff
        /*05a8*/ 	.word	0x00038860
        /*05ac*/ 	.short	0x0100
        /*05ae*/ 	.byte	0x08
	.zero		1


	//   ....[9]....
        /*05b0*/ 	.word	0x00000520
        /*05b4*/ 	.word	0x000000ff
        /*05b8*/ 	.word	0x00038858
        /*05bc*/ 	.short	0x0100
        /*05be*/ 	.byte	0x08
	.zero		1


	//   ....[10]....
        /*05c0*/ 	.word	0x00000530
        /*05c4*/ 	.word	0x000000ff
        /*05c8*/ 	.word	0x00038868
        /*05cc*/ 	.short	0x0100
        /*05ce*/ 	.byte	0x08
	.zero		1


	//   ....[11]....
        /*05d0*/ 	.word	0x00000620
        /*05d4*/ 	.word	0x000000ff
        /*05d8*/ 	.word	0x00038870
        /*05dc*/ 	.short	0x0100
        /*05de*/ 	.byte	0x06
	.zero		1


	//   ....[12]....
        /*05e0*/ 	.word	0x00000630
        /*05e4*/ 	.word	0x000000ff
        /*05e8*/ 	.word	0x00038880
        /*05ec*/ 	.short	0x0100
        /*05ee*/ 	.byte	0x06
	.zero		1


	//   ....[13]....
        /*05f0*/ 	.word	0x00000640
        /*05f4*/ 	.word	0x000000ff
        /*05f8*/ 	.word	0x00038878
        /*05fc*/ 	.short	0x0100
        /*05fe*/ 	.byte	0x06
	.zero		1


	//   ....[14]....
        /*0600*/ 	.word	0x00000650
        /*0604*/ 	.word	0x000000ff
        /*0608*/ 	.word	0x00038888
        /*060c*/ 	.short	0x0100
        /*060e*/ 	.byte	0x06
	.zero		1


	//   ....[15]....
        /*0610*/ 	.word	0x00000780
        /*0614*/ 	.word	0x000000ff
        /*0618*/ 	.word	0x00038890
        /*061c*/ 	.short	0x0100
        /*061e*/ 	.byte	0x08
	.zero		1


	//   ....[16]....
        /*0620*/ 	.word	0x00000790
        /*0624*/ 	.word	0x000000ff
        /*0628*/ 	.word	0x000388a0
        /*062c*/ 	.short	0x0100
        /*062e*/ 	.byte	0x08
	.zero		1


	//   ....[17]....
        /*0630*/ 	.word	0x000007a0
        /*0634*/ 	.word	0x000000ff
        /*0638*/ 	.word	0x00038898
        /*063c*/ 	.short	0x0100
        /*063e*/ 	.byte	0x08
	.zero		1


	//   ....[18]....
        /*0640*/ 	.word	0x000007b0
        /*0644*/ 	.word	0x000000ff
        /*0648*/ 	.word	0x000388a8
        /*064c*/ 	.short	0x0100
        /*064e*/ 	.byte	0x08
	.zero		1


	//   ....[19]....
        /*0650*/ 	.word	0x000008e0
        /*0654*/ 	.word	0x000000ff
        /*0658*/ 	.word	0x000388b0
        /*065c*/ 	.short	0x0100
        /*065e*/ 	.byte	0x08
	.zero		1


	//   ....[20]....
        /*0660*/ 	.word	0x000008f0
        /*0664*/ 	.word	0x000000ff
        /*0668*/ 	.word	0x000388c0
        /*066c*/ 	.short	0x0100
        /*066e*/ 	.byte	0x08
	.zero		1


	//   ....[21]....
        /*0670*/ 	.word	0x00000900
        /*0674*/ 	.word	0x000000ff
        /*0678*/ 	.word	0x000388b8
        /*067c*/ 	.short	0x0100
        /*067e*/ 	.byte	0x08
	.zero		1


	//   ....[22]....
        /*0680*/ 	.word	0x00000910
        /*0684*/ 	.word	0x000000ff
        /*0688*/ 	.word	0x000388c8
        /*068c*/ 	.short	0x0100
        /*068e*/ 	.byte	0x08
	.zero		1


	//   ....[23]....
        /*0690*/ 	.word	0x00001a80
        /*0694*/ 	.word	0x00000004
        /*0698*/ 	.word	0x00000000
        /*069c*/ 	.short	0x0101
        /*069e*/ 	.byte	0x3f
	.zero		1


	//   ....[24]....
        /*06a0*/ 	.word	0x00002540
        /*06a4*/ 	.word	0x00000004
        /*06a8*/ 	.word	0x00000000
        /*06ac*/ 	.short	0x0101
        /*06ae*/ 	.byte	0x3f
	.zero		1


	//   ....[25]....
        /*06b0*/ 	.word	0x000030a0
        /*06b4*/ 	.word	0x000000ff
        /*06b8*/ 	.word	0x00038800
        /*06bc*/ 	.short	0x010a
        /*06be*/ 	.byte	0x25
	.zero		1


	//   ....[26]....
        /*06c0*/ 	.word	0x00003120
        /*06c4*/ 	.word	0x00000003
        /*06c8*/ 	.word	0x00038830
        /*06cc*/ 	.short	0x010a
        /*06ce*/ 	.byte	0x3f
	.zero		1


	//   ....[27]....
        /*06d0*/ 	.word	0x00003160
        /*06d4*/ 	.word	0x00000003
        /*06d8*/ 	.word	0x00038830
        /*06dc*/ 	.short	0x010a
        /*06de*/ 	.byte	0x3f
	.zero		1


	//   ....[28]....
        /*06e0*/ 	.word	0x000033e0
        /*06e4*/ 	.word	0x000000ff
        /*06e8*/ 	.word	0x00038810
        /*06ec*/ 	.short	0x010a
        /*06ee*/ 	.byte	0x25
	.zero		1


	//   ....[29]....
        /*06f0*/ 	.word	0x00003420
        /*06f4*/ 	.word	0x00000003
        /*06f8*/ 	.word	0x00038850
        /*06fc*/ 	.short	0x010a
        /*06fe*/ 	.byte	0x3f
	.zero		1


	//   ....[30]....
        /*0700*/ 	.word	0x00003460
        /*0704*/ 	.word	0x00000003
        /*0708*/ 	.word	0x00038850
        /*070c*/ 	.short	0x010a
        /*070e*/ 	.byte	0x3f
	.zero		1


	//   ....[31]....
        /*0710*/ 	.word	0x000053c0
        /*0714*/ 	.word	0x00000018
        /*0718*/ 	.word	0x00000000
        /*071c*/ 	.short	0x0101
        /*071e*/ 	.byte	0x3f
	.zero		1


	//   ....[32]....
        /*0720*/ 	.word	0x00005980
        /*0724*/ 	.word	0x00000003
        /*0728*/ 	.word	0x00000000
        /*072c*/ 	.short	0x0101
        /*072e*/ 	.byte	0x3f
	.zero		1


	//   ....[33]....
        /*0730*/ 	.word	0x00005ac0
        /*0734*/ 	.word	0x000000ff
        /*0738*/ 	.word	0x00038830
        /*073c*/ 	.short	0x010a
        /*073e*/ 	.byte	0x06
	.zero		1


	//   ....[34]....
        /*0740*/ 	.word	0x00005b00
        /*0744*/ 	.word	0x000000ff
        /*0748*/ 	.word	0x00038830
        /*074c*/ 	.short	0x010a
        /*074e*/ 	.byte	0x06
	.zero		1


	//   ....[35]....
        /*0750*/ 	.word	0x00005d50
        /*0754*/ 	.word	0x000000ff
        /*0758*/ 	.word	0x00038850
        /*075c*/ 	.short	0x010a
        /*075e*/ 	.byte	0x06
	.zero		1


	//   ....[36]....
        /*0760*/ 	.word	0x00005d90
        /*0764*/ 	.word	0x000000ff
        /*0768*/ 	.word	0x00038850
        /*076c*/ 	.short	0x010a
        /*076e*/ 	.byte	0x06
	.zero		1


	//   ....[37]....
        /*0770*/ 	.word	0x00007bb0
        /*0774*/ 	.word	0x00000098
        /*0778*/ 	.word	0x00000000
        /*077c*/ 	.short	0x0101
        /*077e*/ 	.byte	0x3f
	.zero		1


	//   ....[38]....
        /*0780*/ 	.word	0x00008820
        /*0784*/ 	.word	0x00000003
        /*0788*/ 	.word	0x00000000
        /*078c*/ 	.short	0x0101
        /*078e*/ 	.byte	0x3f
	.zero		1


	//   ....[39]....
        /*0790*/ 	.word	0x0000ad00
        /*0794*/ 	.word	0x000000ff
        /*0798*/ 	.word	0x00000000
        /*079c*/ 	.short	0x0101
        /*079e*/ 	.byte	0x04
	.zero		1


	//   ....[40]....
        /*07a0*/ 	.word	0x0000d630
        /*07a4*/ 	.word	0x00000008
        /*07a8*/ 	.word	0x00038840
        /*07ac*/ 	.short	0x010a
        /*07ae*/ 	.byte	0x3f
	.zero		1


	//   ....[41]....
        /*07b0*/ 	.word	0x0000de30
        /*07b4*/ 	.word	0x0000000b
        /*07b8*/ 	.word	0x00038820
        /*07bc*/ 	.short	0x010a
        /*07be*/ 	.byte	0x3f
	.zero		1


	//   ....[42]....
        /*07c0*/ 	.word	0x0000df00
        /*07c4*/ 	.word	0x00000006
        /*07c8*/ 	.word	0x00038860
        /*07cc*/ 	.short	0x010a
        /*07ce*/ 	.byte	0x3f
	.zero		1


	//   ....[43]....
        /*07d0*/ 	.word	0x0000e6c0
        /*07d4*/ 	.word	0x00000002
        /*07d8*/ 	.word	0x00038840
        /*07dc*/ 	.short	0x010a
        /*07de*/ 	.byte	0x3f
	.zero		1


	//   ....[44]....
        /*07e0*/ 	.word	0x0000e8d0
        /*07e4*/ 	.word	0x00000002
        /*07e8*/ 	.word	0x00038860
        /*07ec*/ 	.short	0x010a
        /*07ee*/ 	.byte	0x3f
	.zero		1


	//   ....[45]....
        /*07f0*/ 	.word	0x0000ef90
        /*07f4*/ 	.word	0x00000002
        /*07f8*/ 	.word	0x00038840
        /*07fc*/ 	.short	0x010a
        /*07fe*/ 	.byte	0x3f
	.zero		1


	//   ....[46]....
        /*0800*/ 	.word	0x0000f190
        /*0804*/ 	.word	0x00000002
        /*0808*/ 	.word	0x00038860
        /*080c*/ 	.short	0x010a
        /*080e*/ 	.byte	0x3f
	.zero		1


	//   ....[47]....
        /*0810*/ 	.word	0x0000f7c0
        /*0814*/ 	.word	0x00000002
        /*0818*/ 	.word	0x00038840
        /*081c*/ 	.short	0x010a
        /*081e*/ 	.byte	0x3f
	.zero		1


	//   ....[48]....
        /*0820*/ 	.word	0x0000f9d0
        /*0824*/ 	.word	0x00000002
        /*0828*/ 	.word	0x00038860
        /*082c*/ 	.short	0x010a
        /*082e*/ 	.byte	0x3f
	.zero		1


	//   ....[49]....
        /*0830*/ 	.word	0x00010ac0
        /*0834*/ 	.word	0x00000000
        /*0838*/ 	.word	0x00038820
        /*083c*/ 	.short	0x010a
        /*083e*/ 	.byte	0x3f
	.zero		1


	//   ....[50]....
        /*0840*/ 	.word	0x00010c20
        /*0844*/ 	.word	0x00000006
        /*0848*/ 	.word	0x00000000
        /*084c*/ 	.short	0x010a
        /*084e*/ 	.byte	0x3f
	.zero		1


	//   ....[51]....
        /*0850*/ 	.word	0x00010ca0
        /*0854*/ 	.word	0x00000007
        /*0858*/ 	.word	0x00000000
        /*085c*/ 	.short	0x010a
        /*085e*/ 	.byte	0x3f
	.zero		1


	//   ....[52]....
        /*0860*/ 	.word	0x00010ce0
        /*0864*/ 	.word	0x00000004
        /*0868*/ 	.word	0x00000000
        /*086c*/ 	.short	0x010a
        /*086e*/ 	.byte	0x3f
	.zero		1


	//   ....[53]....
        /*0870*/ 	.word	0x00010d10
        /*0874*/ 	.word	0x00000003
        /*0878*/ 	.word	0x00000000
        /*087c*/ 	.short	0x010a
        /*087e*/ 	.byte	0x3f
	.zero		1


	//   ....[54]....
        /*0880*/ 	.word	0x00010d80
        /*0884*/ 	.word	0x00000003
        /*0888*/ 	.word	0x00038800
        /*088c*/ 	.short	0x010a
        /*088e*/ 	.byte	0x3f
	.zero		1


	//   ....[55]....
        /*0890*/ 	.word	0x00010dd0
        /*0894*/ 	.word	0x00000003
        /*0898*/ 	.word	0x00038830
        /*089c*/ 	.short	0x010a
        /*089e*/ 	.byte	0x3f
	.zero		1


	//   ....[56]....
        /*08a0*/ 	.word	0x00010e30
        /*08a4*/ 	.word	0x00000005
        /*08a8*/ 	.word	0x00038810
        /*08ac*/ 	.short	0x010a
        /*08ae*/ 	.byte	0x3f
	.zero		1


	//   ....[57]....
        /*08b0*/ 	.word	0x00010e80
        /*08b4*/ 	.word	0x00000003
        /*08b8*/ 	.word	0x00038850
        /*08bc*/ 	.short	0x010a
        /*08be*/ 	.byte	0x3f
	.zero		1


	//   ....[58]....
        /*08c0*/ 	.word	0x00010ee0
        /*08c4*/ 	.word	0x00000005
        /*08c8*/ 	.word	0x00038830
        /*08cc*/ 	.short	0x010a
        /*08ce*/ 	.byte	0x3f
	.zero		1


	//   ....[59]....
        /*08d0*/ 	.word	0x00010f40
        /*08d4*/ 	.word	0x00000005
        /*08d8*/ 	.word	0x00038850
        /*08dc*/ 	.short	0x010a
        /*08de*/ 	.byte	0x3f
	.zero		1


	//   ....[60]....
        /*08e0*/ 	.word	0x000110e0
        /*08e4*/ 	.word	0x00000008
        /*08e8*/ 	.word	0x00038840
        /*08ec*/ 	.short	0x010a
        /*08ee*/ 	.byte	0x3f
	.zero		1


	//   ....[61]....
        /*08f0*/ 	.word	0x00011160
        /*08f4*/ 	.word	0x00000008
        /*08f8*/ 	.word	0x00038820
        /*08fc*/ 	.short	0x010a
        /*08fe*/ 	.byte	0x3f
	.zero		1


	//   ....[62]....
        /*0900*/ 	.word	0x000111b0
        /*0904*/ 	.word	0x00000006
        /*0908*/ 	.word	0x00038860
        /*090c*/ 	.short	0x010a
        /*090e*/ 	.byte	0x3f
	.zero		1


	//   ....[63]....
        /*0910*/ 	.word	0x00011200
        /*0914*/ 	.word	0x00000002
        /*0918*/ 	.word	0x00038840
        /*091c*/ 	.short	0x010a
        /*091e*/ 	.byte	0x3f
	.zero		1


	//   ....[64]....
        /*0920*/ 	.word	0x00011250
        /*0924*/ 	.word	0x00000002
        /*0928*/ 	.word	0x00038860
        /*092c*/ 	.short	0x010a
        /*092e*/ 	.byte	0x3f
	.zero		1


	//   ....[65]....
        /*0930*/ 	.word	0x000112a0
        /*0934*/ 	.word	0x00000002
        /*0938*/ 	.word	0x00038840
        /*093c*/ 	.short	0x010a
        /*093e*/ 	.byte	0x3f
	.zero		1


	//   ....[66]....
        /*0940*/ 	.word	0x000112f0
        /*0944*/ 	.word	0x00000002
        /*0948*/ 	.word	0x00038860
        /*094c*/ 	.short	0x010a
        /*094e*/ 	.byte	0x3f
	.zero		1


	//   ....[67]....
        /*0950*/ 	.word	0x00011340
        /*0954*/ 	.word	0x00000002
        /*0958*/ 	.word	0x00038840
        /*095c*/ 	.short	0x010a
        /*095e*/ 	.byte	0x3f
	.zero		1


	//   ....[68]....
        /*0960*/ 	.word	0x00011390
        /*0964*/ 	.word	0x00000002
        /*0968*/ 	.word	0x00038860
        /*096c*/ 	.short	0x010a
        /*096e*/ 	.byte	0x3f
	.zero		1


	//   ....[69]....
        /*0970*/ 	.word	0x00011d40
        /*0974*/ 	.word	0x00000000
        /*0978*/ 	.word	0x00038820
        /*097c*/ 	.short	0x010a
        /*097e*/ 	.byte	0x3f
	.zero		1


	//   ....[70]....
        /*0980*/ 	.word	0x00011ee0
        /*0984*/ 	.word	0x00000006
        /*0988*/ 	.word	0x00000000
        /*098c*/ 	.short	0x010a
        /*098e*/ 	.byte	0x3f
	.zero		1


	//   ....[71]....
        /*0990*/ 	.word	0x00011f30
        /*0994*/ 	.word	0x00000007
        /*0998*/ 	.word	0x00000000
        /*099c*/ 	.short	0x010a
        /*099e*/ 	.byte	0x3f
	.zero		1


	//   ....[72]....
        /*09a0*/ 	.word	0x00011f80
        /*09a4*/ 	.word	0x00000004
        /*09a8*/ 	.word	0x00000000
        /*09ac*/ 	.short	0x010a
        /*09ae*/ 	.byte	0x3f
	.zero		1


	//----- nvinfo : EIATTR_NUM_MBARRIERS
	.align		4
.L_743:
        /*09b0*/ 	.byte	0x03, 0x38
        /*09b2*/ 	.short	0x0017


	//----- nvinfo : EIATTR_EXIT_INSTR_OFFSETS
	.align		4
        /*09b4*/ 	.byte	0x04, 0x1c
        /*09b6*/ 	.short	(.L_745 - .L_744)


	//   ....[0]....
.L_744:
        /*09b8*/ 	.word	0x00000a90


	//   ....[1]....
        /*09bc*/ 	.word	0x0000bca0


	//   ....[2]....
        /*09c0*/ 	.word	0x0000bd00


	//   ....[3]....
        /*09c4*/ 	.word	0x00010d60


	//----- nvinfo : EIATTR_MAX_THREADS
	.align		4
.L_745:
        /*09c8*/ 	.byte	0x04, 0x05
        /*09ca*/ 	.short	(.L_747 - .L_746)
.L_746:
        /*09cc*/ 	.word	0x00000180
        /*09d0*/ 	.word	0x00000001
        /*09d4*/ 	.word	0x00000001


	//----- nvinfo : EIATTR_CRS_STACK_SIZE
	.align		4
.L_747:
        /*09d8*/ 	.byte	0x04, 0x1e
        /*09da*/ 	.short	(.L_749 - .L_748)
.L_748:
        /*09dc*/ 	.word	0x00000000


	//----- nvinfo : EIATTR_CBANK_PARAM_SIZE
	.align		4
.L_749:
        /*09e0*/ 	.byte	0x03, 0x19
        /*09e2*/ 	.short	0x0b70


	//----- nvinfo : EIATTR_PARAM_CBANK
	.align		4
        /*09e4*/ 	.byte	0x04, 0x0a
        /*09e6*/ 	.short	(.L_751 - .L_750)
	.align		4
.L_750:
        /*09e8*/ 	.word	index@(.nv.constant0._ZN7cutlass13device_kernelIN5flash11enable_sm90INS1_16FlashAttnFwdSm90INS1_25CollectiveMainloopFwdSm90ILi2EN4cute5tupleIJNS5_1CILi1EEES8_S8_EEENS6_IJNS7_ILi64EEESA_SA_EEELi512ENS_6half_tEfNS_4arch4Sm90ELb0ELb0ELb1ELb1ELb0ELb0ELb1ELb0ELb0ELb0ELb0ELb0EEENS1_21CollectiveEpilogueFwdINS6_IJSA_NS7_ILi512EEESA_EEES9_SC_SE_Li256ELb1ELb0ELb0ELb0EEENS1_36VarlenDynamicPersistentTileSchedulerILi64ELi64ELi256ELi32ELb0ELb0ELb1ELb0ELb1ELb1EEEEEEEEEvNT_6ParamsE)
        /*09ec*/ 	.short	0x0210
        /*09ee*/ 	.short	0x0b70


	//----- nvinfo : EIATTR_SW_WAR
	.align		4
.L_751:
        /*09f0*/ 	.byte	0x04, 0x36
        /*09f2*/ 	.short	(.L_753 - .L_752)
.L_752:
        /*09f4*/ 	.word	0x00000008
.L_753:


//--------------------- .nv.info._ZN7cutlass13device_kernelIN5flash11enable_sm90INS1_16FlashAttnFwdSm90INS1_25CollectiveMainloopFwdSm90ILi2EN4cute5tupleIJNS5_1CILi1EEES8_S8_EEENS6_IJNS7_ILi64EEESA_SA_EEELi512ENS_6half_tEfNS_4arch4Sm90ELb0ELb0ELb1ELb1ELb0ELb1ELb1ELb0ELb0ELb0ELb0ELb0EEENS1_21CollectiveEpilogueFwdINS6_IJSA_NS7_ILi512EEESA_EEES9_SC_SE_Li256ELb1ELb0ELb0ELb0EEENS1_36VarlenDynamicPersistentTileSchedulerILi64ELi64ELi256ELi32ELb0ELb0ELb1ELb0ELb1ELb1EEEEEEEEEvNT_6ParamsE --------------------------
	.section	.nv.info._ZN7cutlass13device_kernelIN5flash11enable_sm90INS1_16FlashAttnFwdSm90INS1_25CollectiveMainloopFwdSm90ILi2EN4cute5tupleIJNS5_1CILi1EEES8_S8_EEENS6_IJNS7_ILi64EEESA_SA_EEELi512ENS_6half_tEfNS_4arch4Sm90ELb0ELb0ELb1ELb1ELb0ELb1ELb1ELb0ELb0ELb0ELb0ELb0EEENS1_21CollectiveEpilogueFwdINS6_IJSA_NS7_ILi512EEESA_EEES9_SC_SE_Li256ELb1ELb0ELb0ELb0EEENS1_36VarlenDynamicPersistentTileSchedulerILi64ELi64ELi256ELi32ELb0ELb0ELb1ELb0ELb1ELb1EEEEEEEEEvNT_6ParamsE,"",@"SHT_CUDA_INFO"
	.sectionflags	@""
	.align	4


	//----- nvinfo : EIATTR_CUDA_API_VERSION
	.align		4
        /*0000*/ 	.byte	0x04, 0x37
        /*0002*/ 	.short	(.L_755 - .L_754)
.L_754:
        /*0004*/ 	.word	0x00000082


	//----- nvinfo : EIATTR_KPARAM_INFO
	.align		4
.L_755:
        /*0008*/ 	.byte	0x04, 0x17
        /*000a*/ 	.short	(.L_757 - .L_756)
.L_756:
        /*000c*/ 	.word	0x00000000
        /*0010*/ 	.short	0x0000
        /*0012*/ 	.short	0x0070
        /*0014*/ 	.byte	0x00, 0xf0, 0x01, 0x2c


	//----- nvinfo : EIATTR_SPARSE_MMA_MASK
	.align		4
.L_757:
        /*0018*/ 	.byte	0x03, 0x50
        /*001a*/ 	.short	0x0000


	//----- nvinfo : EIATTR_MAXREG_COUNT
	.align		4
        /*001c*/ 	.byte	0x03, 0x1b
        /*001e*/ 	.short	0x00a8


	//----- nvinfo : EIATTR_NUM_BARRIERS
	.align		4
        /*0020*/ 	.byte	0x02, 0x4c
        /*0022*/ 	.byte	0x10
	.zero		1


	//----- nvinfo : EIATTR_EXTERNS
	.align		4
        /*0024*/ 	.byte	0x04, 0x0f
        /*0026*/ 	.short	(.L_759 - .L_758)


	//   ....[0]....
	.align		4
.L_758:
        /*0028*/ 	.word	index@(__assertfail)


	//----- nvinfo : EIATTR_ANNOTATIONS
	.align		4
.L_759:
        /*002c*/ 	.byte	0x04, 0x55
        /*002e*/ 	.short	(.L_761 - .L_760)


	//   ....[0]....
.L_760:
        /* <DEDUP_REMOVED lines=45> */


	//----- nvinfo : EIATTR_MERCURY_ISA_VERSION
	.align		4
.L_761:
        /*02f0*/ 	.byte	0x03, 0x5f
        /*02f2*/ 	.short	0x0101


	//----- nvinfo : EIATTR_UNUSED_LOAD_BYTE_OFFSET
	.align		4
        /*02f4*/ 	.byte	0x04, 0x44
        /*02f6*/ 	.short	(.L_763 - .L_762)


	//   ....[0]....
.L_762:
        /*02f8*/ 	.word	0x00000b30
        /*02fc*/ 	.word	0x0000fff0


	//   ....[1]....
        /*0300*/ 	.word	0x0000f880
        /*0304*/ 	.word	0x0000fff0


	//----- nvinfo : EIATTR_INT_WARP_WIDE_INSTR_OFFSETS
	.align		4
.L_763:
        /*0308*/ 	.byte	0x04, 0x31
        /*030a*/ 	.short	(.L_765 - .L_764)


	//   ....[0]....
.L_764:
        /*030c*/ 	.word	0x000001f0


	//   ....[1]....
        /*0310*/ 	.word	0x00000230


	//   ....[2]....
        /*0314*/ 	.word	0x000002a0


	//   ....[3]....
        /*0318*/ 	.word	0x00000310


	//   ....[4]....
        /*031c*/ 	.word	0x00014030


	//   ....[5]....
        /*0320*/ 	.word	0x000140e0


	//   ....[6]....
        /*0324*/ 	.word	0x00014570


	//   ....[7]....
        /*0328*/ 	.word	0x000145a0


	//   ....[8]....
        /*032c*/ 	.word	0x000172f0


	//   ....[9]....
        /*0330*/ 	.word	0x000173a0


	//----- nvinfo : EIATTR_COOP_GROUP_MASK_REGIDS
	.align		4
.L_765:
        /*0334*/ 	.byte	0x04, 0x29
        /*0336*/ 	.short	(.L_767 - .L_766)


	//   ....[0]....
.L_766:
        /*0338*/ 	.word	0xffffffff


	//   ....[1]....
        /*033c*/ 	.word	0xffffffff


	//   ....[2]....
        /*0340*/ 	.word	0xffffffff


	//   ....[3]....
        /*0344*/ 	.word	0xffffffff


	//   ....[4]....
        /*0348*/ 	.word	0xffffffff


	//   ....[5]....
        /*034c*/ 	.word	0xffffffff


	//   ....[6]....
        /*0350*/ 	.word	0xffffffff


	//   ....[7]....
        /*0354*/ 	.word	0xffffffff


	//   ....[8]....
        /*0358*/ 	.word	0xffffffff


	//   ....[9]....
        /*035c*/ 	.word	0xffffffff


	//   ....[10]....
        /*0360*/ 	.word	0xffffffff


	//   ....[11]....
        /*0364*/ 	.word	0xffffffff


	//   ....[12]....
        /*0368*/ 	.word	0xffffffff


	//   ....[13]....
        /*036c*/ 	.word	0xffffffff


	//   ....[14]....
        /*0370*/ 	.word	0xffffffff


	//   ....[15]....
        /*0374*/ 	.word	0xffffffff


	//   ....[16]....
        /*0378*/ 	.word	0xffffffff


	//   ....[17]....
        /*037c*/ 	.word	0xffffffff


	//   ....[18]....
        /*0380*/ 	.word	0xffffffff


	//   ....[19]....
        /*0384*/ 	.word	0xffffffff


	//   ....[20]....
        /*0388*/ 	.word	0xffffffff


	//   ....[21]....
        /*038c*/ 	.word	0xffffffff


	//   ....[22]....
        /*0390*/ 	.word	0xffffffff


	//   ....[23]....
        /*0394*/ 	.word	0xffffffff


	//   ....[24]....
        /*0398*/ 	.word	0xffffffff


	//   ....[25]....
        /*039c*/ 	.word	0xffffffff


	//   ....[26]....
        /*03a0*/ 	.word	0xffffffff


	//   ....[27]....
        /*03a4*/ 	.word	0xffffffff


	//   ....[28]....
        /*03a8*/ 	.word	0xffffffff


	//   ....[29]....
        /*03ac*/ 	.word	0xffffffff


	//   ....[30]....
        /*03b0*/ 	.word	0xffffffff


	//   ....[31]....
        /*03b4*/ 	.word	0xffffffff


	//   ....[32]....
        /*03b8*/ 	.word	0xffffffff


	//   ....[33]....
        /*03bc*/ 	.word	0xffffffff


	//   ....[34]....
        /*03c0*/ 	.word	0xffffffff


	//   ....[35]....
        /*03c4*/ 	.word	0xffffffff


	//   ....[36]....
        /*03c8*/ 	.word	0xffffffff


	//   ....[37]....
        /*03cc*/ 	.word	0xffffffff


	//   ....[38]....
        /*03d0*/ 	.word	0xffffffff


	//   ....[39]....
        /*03d4*/ 	.word	0xffffffff


	//   ....[40]....
        /*03d8*/ 	.word	0xffffffff


	//   ....[41]....
        /*03dc*/ 	.word	0xffffffff


	//   ....[42]....
        /*03e0*/ 	.word	0xffffffff


	//   ....[43]....
        /*03e4*/ 	.word	0xffffffff


	//   ....[44]....
        /*03e8*/ 	.word	0xffffffff


	//   ....[45]....
        /*03ec*/ 	.word	0xffffffff


	//   ....[46]....
        /*03f0*/ 	.word	0xffffffff


	//   ....[47]....
        /*03f4*/ 	.word	0xffffffff


	//   ....[48]....
        /*03f8*/ 	.word	0xffffffff


	//   ....[49]....
        /*03fc*/ 	.word	0xffffffff


	//   ....[50]....
        /*0400*/ 	.word	0xffffffff


	//   ....[51]....
        /*0404*/ 	.word	0xffffffff


	//   ....[52]....
        /*0408*/ 	.word	0xffffffff


	//   ....[53]....
        /*040c*/ 	.word	0xffffffff


	//   ....[54]....
        /*0410*/ 	.word	0xffffffff


	//   ....[55]....
        /*0414*/ 	.word	0xffffffff


	//   ....[56]....
        /*0418*/ 	.word	0xffffffff


	//   ....[57]....
        /*041c*/ 	.word	0xffffffff


	//   ....[58]....
        /*0420*/ 	.word	0xffffffff


	//   ....[59]....
        /*0424*/ 	.word	0xffffffff


	//   ....[60]....
        /*0428*/ 	.word	0x0500000f


	//   ....[61]....
        /*042c*/ 	.word	0x0500000f


	//   ....[62]....
        /*0430*/ 	.word	0x0500000f


	//   ....[63]....
        /*0434*/ 	.word	0x0500000f


	//   ....[64]....
        /*0438*/ 	.word	0x0500000f


	//   ....[65]....
        /*043c*/ 	.word	0x0500000f


	//   ....[66]....
        /*0440*/ 	.word	0x0500000f


	//   ....[67]....
        /*0444*/ 	.word	0x0500000f


	//   ....[68]....
        /*0448*/ 	.word	0x0500000f


	//   ....[69]....
        /*044c*/ 	.word	0x0500000f


	//   ....[70]....
        /*0450*/ 	.word	0x0500000f


	//   ....[71]....
        /*0454*/ 	.word	0x0500000f


	//   ....[72]....
        /*0458*/ 	.word	0x0500000f


	//   ....[73]....
        /*045c*/ 	.word	0x0500000f


	//   ....[74]....
        /*0460*/ 	.word	0x0500000f


	//   ....[75]....
        /*0464*/ 	.word	0x0500000f


	//   ....[76]....
        /*0468*/ 	.word	0x0500000f


	//   ....[77]....
        /*046c*/ 	.word	0x0500000f


	//   ....[78]....
        /*0470*/ 	.word	0x0500000f


	//   ....[79]....
        /*0474*/ 	.word	0x0500000f


	//   ....[80]....
        /*0478*/ 	.word	0x0500000f


	//   ....[81]....
        /*047c*/ 	.word	0x0500000f


	//   ....[82]....
        /*0480*/ 	.word	0x0500000f


	//   ....[83]....
        /*0484*/ 	.word	0x0500000f


	//   ....[84]....
        /*0488*/ 	.word	0x0500000f


	//   ....[85]....
        /*048c*/ 	.word	0x0500000f


	//   ....[86]....
        /*0490*/ 	.word	0x0500000f


	//   ....[87]....
        /*0494*/ 	.word	0x0500000f


	//----- nvinfo : EIATTR_COOP_GROUP_INSTR_OFFSETS
	.align		4
.L_767:
        /*0498*/ 	.byte	0x04, 0x28
        /*049a*/ 	.short	(.L_769 - .L_768)


	//   ....[0]....
.L_768:
        /*049c*/ 	.word	0x00000060


	//   ....[1]....
        /*04a0*/ 	.word	0x00000200


	//   ....[2]....
        /*04a4*/ 	.word	0x00000240


	//   ....[3]....
        /*04a8*/ 	.word	0x00000450


	//   ....[4]....
        /*04ac*/ 	.word	0x000005b0


	//   ....[5]....
        /*04b0*/ 	.word	0x000006d0


	//   ....[6]....
        /*04b4*/ 	.word	0x00000830


	//   ....[7]....
        /*04b8*/ 	.word	0x00004610


	//   ....[8]....
        /*04bc*/ 	.word	0x00005f30


	//   ....[9]....
        /*04c0*/ 	.word	0x00008b20


	//   ....[10]....
        /*04c4*/ 	.word	0x0000a9a0


	//   ....[11]....
        /*04c8*/ 	.word	0x0000aa40


	//   ....[12]....
        /*04cc*/ 	.word	0x0000ac70


	//   ....[13]....
        /*04d0*/ 	.word	0x0000ad00


	//   ....[14]....
        /*04d4*/ 	.word	0x0000b5f0


	//   ....[15]....
        /*04d8*/ 	.word	0x0000c630


	//   ....[16]....
        /*04dc*/ 	.word	0x0000d7f0


	//   ....[17]....
        /*04e0*/ 	.word	0x0000d8c0


	//   ....[18]....
        /*04e4*/ 	.word	0x0000dbc0


	//   ....[19]....
        /*04e8*/ 	.word	0x0000dd80


	//   ....[20]....
        /*04ec*/ 	.word	0x0000ed40


	//   ....[21]....
        /*04f0*/ 	.word	0x0000ed90


	//   ....[22]....
        /*04f4*/ 	.word	0x0000edc0


	//   ....[23]....
        /*04f8*/ 	.word	0x0000ee30


	//   ....[24]....
        /*04fc*/ 	.word	0x0000ee40


	//   ....[25]....
        /*0500*/ 	.word	0x00010820


	//   ....[26]....
        /*0504*/ 	.word	0x00011fa0


	//   ....[27]....
        /*0508*/ 	.word	0x00012130


	//   ....[28]....
        /*050c*/ 	.word	0x00012160


	//   ....[29]....
        /*0510*/ 	.word	0x000121a0


	//   ....[30]....
        /*0514*/ 	.word	0x00012200


	//   ....[31]....
        /*0518*/ 	.word	0x00012260


	//   ....[32]....
        /*051c*/ 	.word	0x000122a0


	//   ....[33]....
        /*0520*/ 	.word	0x00012450


	//   ....[34]....
        /*0524*/ 	.word	0x000124b0


	//   ....[35]....
        /*0528*/ 	.word	0x000124f0


	//   ....[36]....
        /*052c*/ 	.word	0x00012530


	//   ....[37]....
        /*0530*/ 	.word	0x00012560


	//   ....[38]....
        /*0534*/ 	.word	0x00012590


	//   ....[39]....
        /*0538*/ 	.word	0x00012620


	//   ....[40]....
        /*053c*/ 	.word	0x00012650


	//   ....[41]....
        /*0540*/ 	.word	0x000126e0


	//   ....[42]....
        /*0544*/ 	.word	0x00017430


	//   ....[43]....
        /*0548*/ 	.word	0x00017440


	//   ....[44]....
        /*054c*/ 	.word	0x00017550


	//   ....[45]....
        /*0550*/ 	.word	0x000175b0


	//   ....[46]....
        /*0554*/ 	.word	0x000175f0


	//   ....[47]....
        /*0558*/ 	.word	0x00017630


	//   ....[48]....
        /*055c*/ 	.word	0x00017660


	//   ....[49]....
        /*0560*/ 	.word	0x00017690


	//   ....[50]....
        /*0564*/ 	.word	0x00017820


	//   ....[51]....
        /*0568*/ 	.word	0x00017880


	//   ....[52]....
        /*056c*/ 	.word	0x000178c0


	//   ....[53]....
        /*0570*/ 	.word	0x00017900


	//   ....[54]....
        /*0574*/ 	.word	0x00017930


	//   ....[55]....
        /*0578*/ 	.word	0x00017960


	//   ....[56]....
        /*057c*/ 	.word	0x00017a20


	//   ....[57]....
        /*0580*/ 	.word	0x00017a40


	//   ....[58]....
        /*0584*/ 	.word	0x00017ab0


	//   ....[59]....
        /*0588*/ 	.word	0x00017ee0


	//   ....[60]....
        /*058c*/ 	.word	0x00018320


	//   ....[61]....
        /*0590*/ 	.word	0x000183c0


	//   ....[62]....
        /*0594*/ 	.word	0x00018460


	//   ....[63]....
        /*0598*/ 	.word	0x00018500


	//   ....[64]....
        /*059c*/ 	.word	0x000185f0


	//   ....[65]....
        /*05a0*/ 	.word	0x00018690


	//   ....[66]....
        /*05a4*/ 	.word	0x00018730


	//   ....[67]....
        /*05a8*/ 	.word	0x000187d0


	//   ....[68]....
        /*05ac*/ 	.word	0x00018a80


	//   ....[69]....
        /*05b0*/ 	.word	0x00018d60


	//   ....[70]....
        /*05b4*/ 	.word	0x00019180


	//   ....[71]....
        /*05b8*/ 	.word	0x00019210


	//   ....[72]....
        /*05bc*/ 	.word	0x000192b0


	//   ....[73]....
        /*05c0*/ 	.word	0x00019360


	//   ....[74]....
        /*05c4*/ 	.word	0x000193e0


	//   ....[75]....
        /*05c8*/ 	.word	0x00019460


	//   ....[76]....
        /*05cc*/ 	.word	0x000194e0


	//   ....[77]....
        /*05d0*/ 	.word	0x00019560


	//   ....[78]....
        /*05d4*/ 	.word	0x000195f0


	//   ....[79]....
        /*05d8*/ 	.word	0x000196b0


	//   ....[80]....
        /*05dc*/ 	.word	0x00019730


	//   ....[81]....
        /*05e0*/ 	.word	0x000197b0


	//   ....[82]....
        /*05e4*/ 	.word	0x00019830


	//   ....[83]....
        /*05e8*/ 	.word	0x000198b0


	//   ....[84]....
        /*05ec*/ 	.word	0x00019920


	//   ....[85]....
        /*05f0*/ 	.word	0x000199c0


	//   ....[86]....
        /*05f4*/ 	.word	0x00019a50


	//   ....[87]....
        /*05f8*/ 	.word	0x00019b70


	//----- nvinfo : EIATTR_REG_RECONFIG
	.align		4
.L_769:
        /*05fc*/ 	.byte	0x01, 0x54
	.zero		2


	//----- nvinfo : EIATTR_SYSCALL_OFFSETS
	.align		4
        /*0600*/ 	.byte	0x04, 0x46
        /*0602*/ 	.short	(.L_771 - .L_770)


	//   ....[0]....
.L_770:
        /*0604*/ 	.word	0x000018a0


	//   ....[1]....
        /*0608*/ 	.word	0x000019f0


	//   ....[2]....
        /*060c*/ 	.word	0x000060e0


	//   ....[3]....
        /*0610*/ 	.word	0x00006590


	//   ....[4]....
        /*0614*/ 	.word	0x00014270


	//   ....[5]....
        /*0618*/ 	.word	0x000143b0


	//   ....[6]....
        /*061c*/ 	.word	0x000144b0


	//----- nvinfo : EIATTR_MBARRIER_INSTR_OFFSETS
	.align		4
.L_771:
        /*0620*/ 	.byte	0x04, 0x39
        /*0622*/ 	.short	(.L_773 - .L_772)


	//   ....[0]....
.L_772:
        /*0624*/ 	.word	0x00000330
        /*0628*/ 	.word	0x000000ff
        /*062c*/ 	.word	0x00038800
        /*0630*/ 	.short	0x0100
        /*0632*/ 	.byte	0x08
	.zero		1


	//   ....[1]....
        /*0634*/ 	.word	0x00000340
        /*0638*/ 	.word	0x000000ff
        /*063c*/ 	.word	0x00038810
        /*0640*/ 	.short	0x0100
        /*0642*/ 	.byte	0x08
	.zero		1


	//   ....[2]....
        /*0644*/ 	.word	0x00000350
        /*0648*/ 	.word	0x000000ff
        /*064c*/ 	.word	0x00038820
        /*0650*/ 	.short	0x0100
        /*0652*/ 	.byte	0x08
	.zero		1


	//   ....[3]....
        /*0654*/ 	.word	0x00000400
        /*0658*/ 	.word	0x000000ff
        /*065c*/ 	.word	0x00038830
        /*0660*/ 	.short	0x0100
        /*0662*/ 	.byte	0x06
	.zero		1


	//   ....[4]....
        /*0664*/ 	.word	0x00000410
        /*0668*/ 	.word	0x000000ff
        /*066c*/ 	.word	0x00038840
        /*0670*/ 	.short	0x0100
        /*0672*/ 	.byte	0x06
	.zero		1


	//   ....[5]....
        /*0674*/ 	.word	0x00000420
        /*0678*/ 	.word	0x000000ff
        /*067c*/ 	.word	0x00038838
        /*0680*/ 	.short	0x0100
        /*0682*/ 	.byte	0x06
	.zero		1


	//   ....[6]....
        /*0684*/ 	.word	0x00000430
        /*0688*/ 	.word	0x000000ff
        /*068c*/ 	.word	0x00038848
        /*0690*/ 	.short	0x0100
        /*0692*/ 	.byte	0x06
	.zero		1


	//   ....[7]....
        /*0694*/ 	.word	0x00000560
        /*0698*/ 	.word	0x000000ff
        /*069c*/ 	.word	0x00038850
        /*06a0*/ 	.short	0x0100
        /*06a2*/ 	.byte	0x08
	.zero		1


	//   ....[8]....
        /*06a4*/ 	.word	0x00000570
        /*06a8*/ 	.word	0x000000ff
        /*06ac*/ 	.word	0x00038860
        /*06b0*/ 	.short	0x0100
        /*06b2*/ 	.byte	0x08
	.zero		1


	//   ....[9]....
        /*06b4*/ 	.word	0x00000580
        /*06b8*/ 	.word	0x000000ff
        /*06bc*/ 	.word	0x00038858
        /*06c0*/ 	.short	0x0100
        /*06c2*/ 	.byte	0x08
	.zero		1


	//   ....[10]....
        /*06c4*/ 	.word	0x00000590
        /*06c8*/ 	.word	0x000000ff
        /*06cc*/ 	.word	0x00038868
        /*06d0*/ 	.short	0x0100
        /*06d2*/ 	.byte	0x08
	.zero		1


	//   ....[11]....
        /*06d4*/ 	.word	0x00000680
        /*06d8*/ 	.word	0x000000ff
        /*06dc*/ 	.word	0x00038870
        /*06e0*/ 	.short	0x0100
        /*06e2*/ 	.byte	0x06
	.zero		1


	//   ....[12]....
        /*06e4*/ 	.word	0x00000690
        /*06e8*/ 	.word	0x000000ff
        /*06ec*/ 	.word	0x00038880
        /*06f0*/ 	.short	0x0100
        /*06f2*/ 	.byte	0x06
	.zero		1


	//   ....[13]....
        /*06f4*/ 	.word	0x000006a0
        /*06f8*/ 	.word	0x000000ff
        /*06fc*/ 	.word	0x00038878
        /*0700*/ 	.short	0x0100
        /*0702*/ 	.byte	0x06
	.zero		1


	//   ....[14]....
        /*0704*/ 	.word	0x000006b0
        /*0708*/ 	.word	0x000000ff
        /*070c*/ 	.word	0x00038888
        /*0710*/ 	.short	0x0100
        /*0712*/ 	.byte	0x06
	.zero		1


	//   ....[15]....
        /*0714*/ 	.word	0x000007e0
        /*0718*/ 	.word	0x000000ff
        /*071c*/ 	.word	0x00038890
        /*0720*/ 	.short	0x0100
        /*0722*/ 	.byte	0x08
	.zero		1


	//   ....[16]....
        /*0724*/ 	.word	0x000007f0
        /*0728*/ 	.word	0x000000ff
        /*072c*/ 	.word	0x000388a0
        /*0730*/ 	.short	0x0100
        /*0732*/ 	.byte	0x08
	.zero		1


	//   ....[17]....
        /*0734*/ 	.word	0x00000800
        /*0738*/ 	.word	0x000000ff
        /*073c*/ 	.word	0x00038898
        /*0740*/ 	.short	0x0100
        /*0742*/ 	.byte	0x08
	.zero		1


	//   ....[18]....
        /*0744*/ 	.word	0x00000810
        /*0748*/ 	.word	0x000000ff
        /*074c*/ 	.word	0x000388a8
        /*0750*/ 	.short	0x0100
        /*0752*/ 	.byte	0x08
	.zero		1


	//   ....[19]....
        /*0754*/ 	.word	0x00000940
        /*0758*/ 	.word	0x000000ff
        /*075c*/ 	.word	0x000388b0
        /*0760*/ 	.short	0x0100
        /*0762*/ 	.byte	0x08
	.zero		1


	//   ....[20]....
        /*0764*/ 	.word	0x00000950
        /*0768*/ 	.word	0x000000ff
        /*076c*/ 	.word	0x000388c0
        /*0770*/ 	.short	0x0100
        /*0772*/ 	.byte	0x08
	.zero		1


	//   ....[21]....
        /*0774*/ 	.word	0x00000960
        /*0778*/ 	.word	0x000000ff
        /*077c*/ 	.word	0x000388b8
        /*0780*/ 	.short	0x0100
        /*0782*/ 	.byte	0x08
	.zero		1


	//   ....[22]....
        /*0784*/ 	.word	0x00000970
        /*0788*/ 	.word	0x000000ff
        /*078c*/ 	.word	0x000388c8
        /*0790*/ 	.short	0x0100
        /*0792*/ 	.byte	0x08
	.zero		1


	//   ....[23]....
        /*0794*/ 	.word	0x00002620
        /*0798*/ 	.word	0x00000048
        /*079c*/ 	.word	0x00038890
        /*07a0*/ 	.short	0x010a
        /*07a2*/ 	.byte	0x3f
	.zero		1


	//   ....[24]....
        /*07a4*/ 	.word	0x00002fd0
        /*07a8*/ 	.word	0x00000048
        /*07ac*/ 	.word	0x00038890
        /*07b0*/ 	.short	0x010a
        /*07b2*/ 	.byte	0x3f
	.zero		1


	//   ....[25]....
        /*07b4*/ 	.word	0x00003840
        /*07b8*/ 	.word	0x00000048
        /*07bc*/ 	.word	0x00038890
        /*07c0*/ 	.short	0x010a
        /*07c2*/ 	.byte	0x3f
	.zero		1


	//   ....[26]....
        /*07c4*/ 	.word	0x00003a40
        /*07c8*/ 	.word	0x00000004
        /*07cc*/ 	.word	0x00000000
        /*07d0*/ 	.short	0x0101
        /*07d2*/ 	.byte	0x3f
	.zero		1


	//   ....[27]....
        /*07d4*/ 	.word	0x00003a80
        /*07d8*/ 	.word	0x00000048
        /*07dc*/ 	.word	0x000388b0
        /*07e0*/ 	.short	0x010a
        /*07e2*/ 	.byte	0x3f
	.zero		1


	//   ....[28]....
        /*07e4*/ 	.word	0x000040d0
        /*07e8*/ 	.word	0x00000048
        /*07ec*/ 	.word	0x00000000
        /*07f0*/ 	.short	0x0101
        /*07f2*/ 	.byte	0x3f
	.zero		1


	//   ....[29]....
        /*07f4*/ 	.word	0x00004a60
        /*07f8*/ 	.word	0x00000000
        /*07fc*/ 	.word	0x00000000
        /*0800*/ 	.short	0x0101
        /*0802*/ 	.byte	0x3f
	.zero		1


	//   ....[30]....
        /*0804*/ 	.word	0x000055e0
        /*0808*/ 	.word	0x00000000
        /*080c*/ 	.word	0x00000000
        /*0810*/ 	.short	0x0101
        /*0812*/ 	.byte	0x3f
	.zero		1


	//   ....[31]....
        /*0814*/ 	.word	0x00006170
        /*0818*/ 	.word	0x00000002
        /*081c*/ 	.word	0x00038800
        /*0820*/ 	.short	0x010a
        /*0822*/ 	.byte	0x3f
	.zero		1


	//   ....[32]....
        /*0824*/ 	.word	0x000061c0
        /*0828*/ 	.word	0x00000002
        /*082c*/ 	.word	0x00038800
        /*0830*/ 	.short	0x010a
        /*0832*/ 	.byte	0x3f
	.zero		1


	//   ....[33]....
        /*0834*/ 	.word	0x00006840
        /*0838*/ 	.word	0x00000002
        /*083c*/ 	.word	0x00038800
        /*0840*/ 	.short	0x010a
        /*0842*/ 	.byte	0x3f
	.zero		1


	//   ....[34]....
        /*0844*/ 	.word	0x000076b0
        /*0848*/ 	.word	0x00000002
        /*084c*/ 	.word	0x00038800
        /*0850*/ 	.short	0x010a
        /*0852*/ 	.byte	0x3f
	.zero		1


	//   ....[35]....
        /*0854*/ 	.word	0x00008420
        /*0858*/ 	.word	0x00000014
        /*085c*/ 	.word	0x00038830
        /*0860*/ 	.short	0x010a
        /*0862*/ 	.byte	0x3f
	.zero		1


	//   ....[36]....
        /*0864*/ 	.word	0x000084d0
        /*0868*/ 	.word	0x00000014
        /*086c*/ 	.word	0x00038830
        /*0870*/ 	.short	0x010a
        /*0872*/ 	.byte	0x3f
	.zero		1


	//   ....[37]....
        /*0874*/ 	.word	0x000087e0
        /*0878*/ 	.word	0x00000002
        /*087c*/ 	.word	0x00038810
        /*0880*/ 	.short	0x010a
        /*0882*/ 	.byte	0x3f
	.zero		1


	//   ....[38]....
        /*0884*/ 	.word	0x00008830
        /*0888*/ 	.word	0x00000014
        /*088c*/ 	.word	0x00038850
        /*0890*/ 	.short	0x010a
        /*0892*/ 	.byte	0x3f
	.zero		1


	//   ....[39]....
        /*0894*/ 	.word	0x000088f0
        /*0898*/ 	.word	0x00000014
        /*089c*/ 	.word	0x00038850
        /*08a0*/ 	.short	0x010a
        /*08a2*/ 	.byte	0x3f
	.zero		1


	//   ....[40]....
        /*08a4*/ 	.word	0x0000af50
        /*08a8*/ 	.word	0x0000000d
        /*08ac*/ 	.word	0x00000000
        /*08b0*/ 	.short	0x0101
        /*08b2*/ 	.byte	0x3f
	.zero		1


	//   ....[41]....
        /*08b4*/ 	.word	0x0000b610
        /*08b8*/ 	.word	0x00000014
        /*08bc*/ 	.word	0x00000000
        /*08c0*/ 	.short	0x0101
        /*08c2*/ 	.byte	0x3f
	.zero		1


	//   ....[42]....
        /*08c4*/ 	.word	0x0000b730
        /*08c8*/ 	.word	0x0000000c
        /*08cc*/ 	.word	0x00038830
        /*08d0*/ 	.short	0x010a
        /*08d2*/ 	.byte	0x3f
	.zero		1


	//   ....[43]....
        /*08d4*/ 	.word	0x0000b7e0
        /*08d8*/ 	.word	0x0000000c
        /*08dc*/ 	.word	0x00038830
        /*08e0*/ 	.short	0x010a
        /*08e2*/ 	.byte	0x3f
	.zero		1


	//   ....[44]....
        /*08e4*/ 	.word	0x0000ba60
        /*08e8*/ 	.word	0x0000000c
        /*08ec*/ 	.word	0x00038850
        /*08f0*/ 	.short	0x010a
        /*08f2*/ 	.byte	0x3f
	.zero		1


	//   ....[45]....
        /*08f4*/ 	.word	0x0000bab0
        /*08f8*/ 	.word	0x0000000c
        /*08fc*/ 	.word	0x00038850
        /*0900*/ 	.short	0x010a
        /*0902*/ 	.byte	0x3f
	.zero		1


	//   ....[46]....
        /*0904*/ 	.word	0x0000e050
        /*0908*/ 	.word	0x0000009a
        /*090c*/ 	.word	0x00000000
        /*0910*/ 	.short	0x0101
        /*0912*/ 	.byte	0x3f
	.zero		1


	//   ....[47]....
        /*0914*/ 	.word	0x0000ed60
        /*0918*/ 	.word	0x0000000c
        /*091c*/ 	.word	0x00000000
        /*0920*/ 	.short	0x0101
        /*0922*/ 	.byte	0x3f
	.zero		1


	//   ....[48]....
        /*0924*/ 	.word	0x00011090
        /*0928*/ 	.word	0x00000000
        /*092c*/ 	.word	0x00000000
        /*0930*/ 	.short	0x0101
        /*0932*/ 	.byte	0x3f
	.zero		1


	//   ....[49]....
        /*0934*/ 	.word	0x00013110
        /*0938*/ 	.word	0x00000005
        /*093c*/ 	.word	0x00038820
        /*0940*/ 	.short	0x010a
        /*0942*/ 	.byte	0x3f
	.zero		1


	//   ....[50]....
        /*0944*/ 	.word	0x00013190
        /*0948*/ 	.word	0x00000006
        /*094c*/ 	.word	0x000388a0
        /*0950*/ 	.short	0x010a
        /*0952*/ 	.byte	0x3f
	.zero		1


	//   ....[51]....
        /*0954*/ 	.word	0x00013380
        /*0958*/ 	.word	0x00000006
        /*095c*/ 	.word	0x000388c0
        /*0960*/ 	.short	0x010a
        /*0962*/ 	.byte	0x3f
	.zero		1


	//   ....[52]....
        /*0964*/ 	.word	0x000138e0
        /*0968*/ 	.word	0x00000007
        /*096c*/ 	.word	0x000388a0
        /*0970*/ 	.short	0x010a
        /*0972*/ 	.byte	0x3f
	.zero		1


	//   ....[53]....
        /*0974*/ 	.word	0x00013ab0
        /*0978*/ 	.word	0x00000007
        /*097c*/ 	.word	0x000388c0
        /*0980*/ 	.short	0x010a
        /*0982*/ 	.byte	0x3f
	.zero		1


	//   ....[54]....
        /*0984*/ 	.word	0x00014a20
        /*0988*/ 	.word	0x00000009
        /*098c*/ 	.word	0x00038840
        /*0990*/ 	.short	0x010a
        /*0992*/ 	.byte	0x3f
	.zero		1


	//   ....[55]....
        /*0994*/ 	.word	0x00015210
        /*0998*/ 	.word	0x0000000b
        /*099c*/ 	.word	0x00038820
        /*09a0*/ 	.short	0x010a
        /*09a2*/ 	.byte	0x3f
	.zero		1


	//   ....[56]....
        /*09a4*/ 	.word	0x000152e0
        /*09a8*/ 	.word	0x00000005
        /*09ac*/ 	.word	0x00038860
        /*09b0*/ 	.short	0x010a
        /*09b2*/ 	.byte	0x3f
	.zero		1


	//   ....[57]....
        /*09b4*/ 	.word	0x00015aa0
        /*09b8*/ 	.word	0x00000002
        /*09bc*/ 	.word	0x00038840
        /*09c0*/ 	.short	0x010a
        /*09c2*/ 	.byte	0x3f
	.zero		1


	//   ....[58]....
        /*09c4*/ 	.word	0x00015cc0
        /*09c8*/ 	.word	0x00000002
        /*09cc*/ 	.word	0x00038860
        /*09d0*/ 	.short	0x010a
        /*09d2*/ 	.byte	0x3f
	.zero		1


	//   ....[59]....
        /*09d4*/ 	.word	0x00016370
        /*09d8*/ 	.word	0x00000002
        /*09dc*/ 	.word	0x00038840
        /*09e0*/ 	.short	0x010a
        /*09e2*/ 	.byte	0x3f
	.zero		1


	//   ....[60]....
        /*09e4*/ 	.word	0x00016580
        /*09e8*/ 	.word	0x00000002
        /*09ec*/ 	.word	0x00038860
        /*09f0*/ 	.short	0x010a
        /*09f2*/ 	.byte	0x3f
	.zero		1


	//   ....[61]....
        /*09f4*/ 	.word	0x00016bb0
        /*09f8*/ 	.word	0x00000002
        /*09fc*/ 	.word	0x00038840
        /*0a00*/ 	.short	0x010a
        /*0a02*/ 	.byte	0x3f
	.zero		1


	//   ....[62]....
        /*0a04*/ 	.word	0x00016dd0
        /*0a08*/ 	.word	0x00000002
        /*0a0c*/ 	.word	0x00038860
        /*0a10*/ 	.short	0x010a
        /*0a12*/ 	.byte	0x3f
	.zero		1


	//   ....[63]....
        /*0a14*/ 	.word	0x00017e70
        /*0a18*/ 	.word	0x00000000
        /*0a1c*/ 	.word	0x00038820
        /*0a20*/ 	.short	0x010a
        /*0a22*/ 	.byte	0x3f
	.zero		1


	//   ....[64]....
        /*0a24*/ 	.word	0x00018010
        /*0a28*/ 	.word	0x00000006
        /*0a2c*/ 	.word	0x00000000
        /*0a30*/ 	.short	0x010a
        /*0a32*/ 	.byte	0x3f
	.zero		1


	//   ....[65]....
        /*0a34*/ 	.word	0x00018080
        /*0a38*/ 	.word	0x00000007
        /*0a3c*/ 	.word	0x00000000
        /*0a40*/ 	.short	0x010a
        /*0a42*/ 	.byte	0x3f
	.zero		1


	//   ....[66]....
        /*0a44*/ 	.word	0x000180f0
        /*0a48*/ 	.word	0x00000004
        /*0a4c*/ 	.word	0x00000000
        /*0a50*/ 	.short	0x010a
        /*0a52*/ 	.byte	0x3f
	.zero		1


	//   ....[67]....
        /*0a54*/ 	.word	0x00018120
        /*0a58*/ 	.word	0x00000003
        /*0a5c*/ 	.word	0x00000000
        /*0a60*/ 	.short	0x010a
        /*0a62*/ 	.byte	0x3f
	.zero		1


	//   ....[68]....
        /*0a64*/ 	.word	0x00018180
        /*0a68*/ 	.word	0x00000048
        /*0a6c*/ 	.word	0x00038890
        /*0a70*/ 	.short	0x010a
        /*0a72*/ 	.byte	0x3f
	.zero		1


	//   ....[69]....
        /*0a74*/ 	.word	0x000181d0
        /*0a78*/ 	.word	0x00000048
        /*0a7c*/ 	.word	0x00038890
        /*0a80*/ 	.short	0x010a
        /*0a82*/ 	.byte	0x3f
	.zero		1


	//   ....[70]....
        /*0a84*/ 	.word	0x00018220
        /*0a88*/ 	.word	0x00000048
        /*0a8c*/ 	.word	0x00038890
        /*0a90*/ 	.short	0x010a
        /*0a92*/ 	.byte	0x3f
	.zero		1


	//   ....[71]....
        /*0a94*/ 	.word	0x00018270
        /*0a98*/ 	.word	0x00000048
        /*0a9c*/ 	.word	0x000388b0
        /*0aa0*/ 	.short	0x010a
        /*0aa2*/ 	.byte	0x3f
	.zero		1


	//   ....[72]....
        /*0aa4*/ 	.word	0x00018540
        /*0aa8*/ 	.word	0x00000002
        /*0aac*/ 	.word	0x00038800
        /*0ab0*/ 	.short	0x010a
        /*0ab2*/ 	.byte	0x3f
	.zero		1


	//   ....[73]....
        /*0ab4*/ 	.word	0x00018810
        /*0ab8*/ 	.word	0x00000002
        /*0abc*/ 	.word	0x00038800
        /*0ac0*/ 	.short	0x010a
        /*0ac2*/ 	.byte	0x3f
	.zero		1


	//   ....[74]....
        /*0ac4*/ 	.word	0x00018860
        /*0ac8*/ 	.word	0x00000014
        /*0acc*/ 	.word	0x00038830
        /*0ad0*/ 	.short	0x010a
        /*0ad2*/ 	.byte	0x3f
	.zero		1


	//   ....[75]....
        /*0ad4*/ 	.word	0x000188b0
        /*0ad8*/ 	.word	0x00000002
        /*0adc*/ 	.word	0x00038810
        /*0ae0*/ 	.short	0x010a
        /*0ae2*/ 	.byte	0x3f
	.zero		1


	//   ....[76]....
        /*0ae4*/ 	.word	0x00018900
        /*0ae8*/ 	.word	0x00000014
        /*0aec*/ 	.word	0x00038850
        /*0af0*/ 	.short	0x010a
        /*0af2*/ 	.byte	0x3f
	.zero		1


	//   ....[77]....
        /*0af4*/ 	.word	0x00018950
        /*0af8*/ 	.word	0x0000000c
        /*0afc*/ 	.word	0x00038830
        /*0b00*/ 	.short	0x010a
        /*0b02*/ 	.byte	0x3f
	.zero		1


	//   ....[78]....
        /*0b04*/ 	.word	0x000189a0
        /*0b08*/ 	.word	0x0000000c
        /*0b0c*/ 	.word	0x00038850
        /*0b10*/ 	.short	0x010a
        /*0b12*/ 	.byte	0x3f
	.zero		1


	//   ....[79]....
        /*0b14*/ 	.word	0x00018b40
        /*0b18*/ 	.word	0x00000005
        /*0b1c*/ 	.word	0x00038820
        /*0b20*/ 	.short	0x010a
        /*0b22*/ 	.byte	0x3f
	.zero		1


	//   ....[80]....
        /*0b24*/ 	.word	0x00018b90
        /*0b28*/ 	.word	0x00000006
        /*0b2c*/ 	.word	0x000388a0
        /*0b30*/ 	.short	0x010a
        /*0b32*/ 	.byte	0x3f
	.zero		1


	//   ....[81]....
        /*0b34*/ 	.word	0x00018be0
        /*0b38*/ 	.word	0x00000006
        /*0b3c*/ 	.word	0x000388c0
        /*0b40*/ 	.short	0x010a
        /*0b42*/ 	.byte	0x3f
	.zero		1


	//   ....[82]....
        /*0b44*/ 	.word	0x00018c30
        /*0b48*/ 	.word	0x00000007
        /*0b4c*/ 	.word	0x000388a0
        /*0b50*/ 	.short	0x010a
        /*0b52*/ 	.byte	0x3f
	.zero		1


	//   ....[83]....
        /*0b54*/ 	.word	0x00018c80
        /*0b58*/ 	.word	0x00000007
        /*0b5c*/ 	.word	0x000388c0
        /*0b60*/ 	.short	0x010a
        /*0b62*/ 	.byte	0x3f
	.zero		1


	//   ....[84]....
        /*0b64*/ 	.word	0x00018e20
        /*0b68*/ 	.word	0x00000009
        /*0b6c*/ 	.word	0x00038840
        /*0b70*/ 	.short	0x010a
        /*0b72*/ 	.byte	0x3f
	.zero		1


	//   ....[85]....
        /*0b74*/ 	.word	0x00018ea0
        /*0b78*/ 	.word	0x00000009
        /*0b7c*/ 	.word	0x00038820
        /*0b80*/ 	.short	0x010a
        /*0b82*/ 	.byte	0x3f
	.zero		1


	//   ....[86]....
        /*0b84*/ 	.word	0x00018ef0
        /*0b88*/ 	.word	0x00000005
        /*0b8c*/ 	.word	0x00038860
        /*0b90*/ 	.short	0x010a
        /*0b92*/ 	.byte	0x3f
	.zero		1


	//   ....[87]....
        /*0b94*/ 	.word	0x00018f40
        /*0b98*/ 	.word	0x00000002
        /*0b9c*/ 	.word	0x00038840
        /*0ba0*/ 	.short	0x010a
        /*0ba2*/ 	.byte	0x3f
	.zero		1


	//   ....[88]....
        /*0ba4*/ 	.word	0x00018f90
        /*0ba8*/ 	.word	0x00000002
        /*0bac*/ 	.word	0x00038860
        /*0bb0*/ 	.short	0x010a
        /*0bb2*/ 	.byte	0x3f
	.zero		1


	//   ....[89]....
        /*0bb4*/ 	.word	0x00018fe0
        /*0bb8*/ 	.word	0x00000002
        /*0bbc*/ 	.word	0x00038840
        /*0bc0*/ 	.short	0x010a
        /*0bc2*/ 	.byte	0x3f
	.zero		1


	//   ....[90]....
        /*0bc4*/ 	.word	0x00019030
        /*0bc8*/ 	.word	0x00000002
        /*0bcc*/ 	.word	0x00038860
        /*0bd0*/ 	.short	0x010a
        /*0bd2*/ 	.byte	0x3f
	.zero		1


	//   ....[91]....
        /*0bd4*/ 	.word	0x00019080
        /*0bd8*/ 	.word	0x00000002
        /*0bdc*/ 	.word	0x00038840
        /*0be0*/ 	.short	0x010a
        /*0be2*/ 	.byte	0x3f
	.zero		1


	//   ....[92]....
        /*0be4*/ 	.word	0x000190d0
        /*0be8*/ 	.word	0x00000002
        /*0bec*/ 	.word	0x00038860
        /*0bf0*/ 	.short	0x010a
        /*0bf2*/ 	.byte	0x3f
	.zero		1


	//   ....[93]....
        /*0bf4*/ 	.word	0x00019a90
        /*0bf8*/ 	.word	0x00000000
        /*0bfc*/ 	.word	0x00038820
        /*0c00*/ 	.short	0x010a
        /*0c02*/ 	.byte	0x3f
	.zero		1


	//   ....[94]....
        /*0c04*/ 	.word	0x00019c30
        /*0c08*/ 	.word	0x00000006
        /*0c0c*/ 	.word	0x00000000
        /*0c10*/ 	.short	0x010a
        /*0c12*/ 	.byte	0x3f
	.zero		1


	//   ....[95]....
        /*0c14*/ 	.word	0x00019c80
        /*0c18*/ 	.word	0x00000007
        /*0c1c*/ 	.word	0x00000000
        /*0c20*/ 	.short	0x010a
        /*0c22*/ 	.byte	0x3f
	.zero		1


	//   ....[96]....
        /*0c24*/ 	.word	0x00019cd0
        /*0c28*/ 	.word	0x00000004
        /*0c2c*/ 	.word	0x00000000
        /*0c30*/ 	.short	0x010a
        /*0c32*/ 	.byte	0x3f
	.zero		1


	//----- nvinfo : EIATTR_NUM_MBARRIERS
	.align		4
.L_773:
        /*0c34*/ 	.byte	0x03, 0x38
        /*0c36*/ 	.short	0x0017


	//----- nvinfo : EIATTR_EXIT_INSTR_OFFSETS
	.align		4
        /*0c38*/ 	.byte	0x04, 0x1c
        /*0c3a*/ 	.short	(.L_775 - .L_774)


	//   ....[0]....
.L_774:
        /*0c3c*/ 	.word	0x00018170


	//----- nvinfo : EIATTR_MAX_THREADS
	.align		4
.L_775:
        /*0c40*/ 	.byte	0x04, 0x05
        /*0c42*/ 	.short	(.L_777 - .L_776)
.L_776:
        /*0c44*/ 	.word	0x00000180
        /*0c48*/ 	.word	0x00000001
        /*0c4c*/ 	.word	0x00000001


	//----- nvinfo : EIATTR_CRS_STACK_SIZE
	.align		4
.L_777:
        /*0c50*/ 	.byte	0x04, 0x1e
        /*0c52*/ 	.short	(.L_779 - .L_778)
.L_778:
        /*0c54*/ 	.word	0x00000000


	//----- nvinfo : EIATTR_CBANK_PARAM_SIZE
	.align		4
.L_779:
        /*0c58*/ 	.byte	0x03, 0x19
        /*0c5a*/ 	.short	0x0b70


	//----- nvinfo : EIATTR_PARAM_CBANK
	.align		4
        /*0c5c*/ 	.byte	0x04, 0x0a
        /*0c5e*/ 	.short	(.L_781 - .L_780)
	.align		4
.L_780:
        /*0c60*/ 	.word	index@(.nv.constant0._ZN7cutlass13device_kernelIN5flash11enable_sm90INS1_16FlashAttnFwdSm90INS1_25CollectiveMainloopFwdSm90ILi2EN4cute5tupleIJNS5_1CILi1EEES8_S8_EEENS6_IJNS7_ILi64EEESA_SA_EEELi512ENS_6half_tEfNS_4arch4Sm90ELb0ELb0ELb1ELb1ELb0ELb1ELb1ELb0ELb0ELb0ELb0ELb0EEENS1_21CollectiveEpilogueFwdINS6_IJSA_NS7_ILi512EEESA_EEES9_SC_SE_Li256ELb1ELb0ELb0ELb0EEENS1_36VarlenDynamicPersistentTileSchedulerILi64ELi64ELi256ELi32ELb0ELb0ELb1ELb0ELb1ELb1EEEEEEEEEvNT_6ParamsE)
        /*0c64*/ 	.short	0x0210
        /*0c66*/ 	.short	0x0b70


	//----- nvinfo : EIATTR_SW_WAR
	.align		4
.L_781:
        /*0c68*/ 	.byte	0x04, 0x36
        /*0c6a*/ 	.short	(.L_783 - .L_782)
.L_782:
        /*0c6c*/ 	.word	0x00000008
.L_783:


//--------------------- .nv.info._ZN7cutlass13device_kernelIN5flash11enable_sm90INS1_16FlashAttnFwdSm90INS1_25CollectiveMainloopFwdSm90ILi2EN4cute5tupleIJNS5_1CILi1EEES8_S8_EEENS6_IJNS7_ILi64EEESA_SA_EEELi512ENS_6half_tEfNS_4arch4Sm90ELb0ELb1ELb1ELb0ELb0ELb0ELb0ELb0ELb0ELb0ELb0ELb0EEENS1_21CollectiveEpilogueFwdINS6_IJSA_NS7_ILi512EEESA_EEES9_SC_SE_Li256ELb0ELb0ELb0ELb0EEENS1_30DynamicPersistentTileSchedulerILi256ELi32ELb0ELb0ELb1EEEEEEEEEvNT_6ParamsE --------------------------
	.section	.nv.info._ZN7cutlass13device_kernelIN5flash11enable_sm90INS1_16FlashAttnFwdSm90INS1_25CollectiveMainloopFwdSm90ILi2EN4cute5tupleIJNS5_1CILi1EEES8_S8_EEENS6_IJNS7_ILi64EEESA_SA_EEELi512ENS_6half_tEfNS_4arch4Sm90ELb0ELb1ELb1ELb0ELb0ELb0ELb0ELb0ELb0ELb0ELb0ELb0EEENS1_21CollectiveEpilogueFwdINS6_IJSA_NS7_ILi512EEESA_EEES9_SC_SE_Li256ELb0ELb0ELb0ELb0EEENS1_30DynamicPersistentTileSchedulerILi256ELi32ELb0ELb0ELb1EEEEEEEEEvNT_6ParamsE,"",@"SHT_CUDA_INFO"
	.sectionflags	@""
	.align	4


	//----- nvinfo : EIATTR_CUDA_API_VERSION
	.align		4
        /*0000*/ 	.byte	0x04, 0x37
        /*0002*/ 	.short	(.L_785 - .L_784)
.L_784:
        /*0004*/ 	.word	0x00000082


	//----- nvinfo : EIATTR_KPARAM_INFO
	.align		4
.L_785:
        /*0008*/ 	.byte	0x04, 0x17
        /*000a*/ 	.short	(.L_787 - .L_786)
.L_786:
        /*000c*/ 	.word	0x00000000
        /*0010*/ 	.short	0x0000
        /*0012*/ 	.short	0x0070
        /*0014*/ 	.byte	0x00, 0xf0, 0x01, 0x2e


	//----- nvinfo : EIATTR_SPARSE_MMA_MASK
	.align		4
.L_787:
        /*0018*/ 	.byte	0x03, 0x50
        /*001a*/ 	.short	0x0000


	//----- nvinfo : EIATTR_MAXREG_COUNT
	.align		4
        /*001c*/ 	.byte	0x03, 0x1b
        /*001e*/ 	.short	0x00a8


	//----- nvinfo : EIATTR_NUM_BARRIERS
	.align		4
        /*0020*/ 	.byte	0x02, 0x4c
        /*0022*/ 	.byte	0x10
	.zero		1


	//----- nvinfo : EIATTR_EXTERNS
	.align		4
        /*0024*/ 	.byte	0x04, 0x0f
        /*0026*/ 	.short	(.L_789 - .L_788)


	//   ....[0]....
	.align		4
.L_788:
        /*0028*/ 	.word	index@(__assertfail)


	//----- nvinfo : EIATTR_MERCURY_ISA_VERSION
	.align		4
.L_789:
        /*002c*/ 	.byte	0x03, 0x5f
        /*002e*/ 	.short	0x0101


	//----- nvinfo : EIATTR_INT_WARP_WIDE_INSTR_OFFSETS
	.align		4
        /*0030*/ 	.byte	0x04, 0x31
        /*0032*/ 	.short	(.L_791 - .L_790)


	//   ....[0]....
.L_790:
        /*0034*/ 	.word	0x00000180


	//   ....[1]....
        /*0038*/ 	.word	0x000001b0


	//   ....[2]....
        /*003c*/ 	.word	0x000001c0


	//   ....[3]....
        /*0040*/ 	.word	0x0000fa30


	//   ....[4]....
        /*0044*/ 	.word	0x0000fac0


	//   ....[5]....
        /*0048*/ 	.word	0x0000ffb0


	//   ....[6]....
        /*004c*/ 	.word	0x000120d0


	//   ....[7]....
        /*0050*/ 	.word	0x00012160


	//----- nvinfo : EIATTR_COOP_GROUP_MASK_REGIDS
	.align		4
.L_791:
        /*0054*/ 	.byte	0x04, 0x29
        /*0056*/ 	.short	(.L_793 - .L_792)


	//   ....[0]....
.L_792:
        /*0058*/ 	.word	0xffffffff


	//   ....[1]....
        /*005c*/ 	.word	0xffffffff


	//   ....[2]....
        /*0060*/ 	.word	0xffffffff


	//   ....[3]....
        /*0064*/ 	.word	0xffffffff


	//   ....[4]....
        /*0068*/ 	.word	0xffffffff


	//   ....[5]....
        /*006c*/ 	.word	0xffffffff


	//   ....[6]....
        /*0070*/ 	.word	0xffffffff


	//   ....[7]....
        /*0074*/ 	.word	0xffffffff


	//   ....[8]....
        /*0078*/ 	.word	0xffffffff


	//   ....[9]....
        /*007c*/ 	.word	0xffffffff


	//   ....[10]....
        /*0080*/ 	.word	0xffffffff


	//   ....[11]....
        /*0084*/ 	.word	0xffffffff


	//   ....[12]....
        /*0088*/ 	.word	0xffffffff


	//   ....[13]....
        /*008c*/ 	.word	0xffffffff


	//   ....[14]....
        /*0090*/ 	.word	0xffffffff


	//   ....[15]....
        /*0094*/ 	.word	0xffffffff


	//   ....[16]....
        /*0098*/ 	.word	0xffffffff


	//   ....[17]....
        /*009c*/ 	.word	0xffffffff


	//   ....[18]....
        /*00a0*/ 	.word	0xffffffff


	//   ....[19]....
        /*00a4*/ 	.word	0xffffffff


	//   ....[20]....
        /*00a8*/ 	.word	0xffffffff


	//   ....[21]....
        /*00ac*/ 	.word	0xffffffff


	//   ....[22]....
        /*00b0*/ 	.word	0xffffffff


	//   ....[23]....
        /*00b4*/ 	.word	0xffffffff


	//   ....[24]....
        /*00b8*/ 	.word	0xffffffff


	//   ....[25]....
        /*00bc*/ 	.word	0xffffffff


	//   ....[26]....
        /*00c0*/ 	.word	0xffffffff


	//   ....[27]....
        /*00c4*/ 	.word	0xffffffff


	//   ....[28]....
        /*00c8*/ 	.word	0xffffffff


	//   ....[29]....
        /*00cc*/ 	.word	0xffffffff


	//   ....[30]....
        /*00d0*/ 	.word	0xffffffff


	//   ....[31]....
        /*00d4*/ 	.word	0xffffffff


	//   ....[32]....
        /*00d8*/ 	.word	0xffffffff


	//   ....[33]....
        /*00dc*/ 	.word	0xffffffff


	//   ....[34]....
        /*00e0*/ 	.word	0xffffffff


	//   ....[35]....
        /*00e4*/ 	.word	0xffffffff


	//   ....[36]....
        /*00e8*/ 	.word	0xffffffff


	//   ....[37]....
        /*00ec*/ 	.word	0xffffffff


	//   ....[38]....
        /*00f0*/ 	.word	0x0500000f


	//   ....[39]....
        /*00f4*/ 	.word	0x0500000f


	//----- nvinfo : EIATTR_COOP_GROUP_INSTR_OFFSETS
	.align		4
.L_793:
        /*00f8*/ 	.byte	0x04, 0x28
        /*00fa*/ 	.short	(.L_795 - .L_794)


	//   ....[0]....
.L_794:
        /*00fc*/ 	.word	0x00000050


	//   ....[1]....
        /*0100*/ 	.word	0x00000190


	//   ....[2]....
        /*0104*/ 	.word	0x000001e0


	//   ....[3]....
        /*0108*/ 	.word	0x00000390


	//   ....[4]....
        /*010c*/ 	.word	0x000004f0


	//   ....[5]....
        /*0110*/ 	.word	0x00000610


	//   ....[6]....
        /*0114*/ 	.word	0x00000770


	//   ....[7]....
        /*0118*/ 	.word	0x00001a40


	//   ....[8]....
        /*011c*/ 	.word	0x00003a30


	//   ....[9]....
        /*0120*/ 	.word	0x00004f80


	//   ....[10]....
        /*0124*/ 	.word	0x00005090


	//   ....[11]....
        /*0128*/ 	.word	0x000054d0


	//   ....[12]....
        /*012c*/ 	.word	0x00005550


	//   ....[13]....
        /*0130*/ 	.word	0x00005d60


	//   ....[14]....
        /*0134*/ 	.word	0x00006ef0


	//   ....[15]....
        /*0138*/ 	.word	0x00006ff0


	//   ....[16]....
        /*013c*/ 	.word	0x00007370


	//   ....[17]....
        /*0140*/ 	.word	0x00007420


	//   ....[18]....
        /*0144*/ 	.word	0x000085d0


	//   ....[19]....
        /*0148*/ 	.word	0x00008f20


	//   ....[20]....
        /*014c*/ 	.word	0x00008f90


	//   ....[21]....
        /*0150*/ 	.word	0x00009290


	//   ....[22]....
        /*0154*/ 	.word	0x00009450


	//   ....[23]....
        /*0158*/ 	.word	0x0000a4c0


	//   ....[24]....
        /*015c*/ 	.word	0x0000b510


	//   ....[25]....
        /*0160*/ 	.word	0x0000b5e0


	//   ....[26]....
        /*0164*/ 	.word	0x0000b9b0


	//   ....[27]....
        /*0168*/ 	.word	0x0000ba60


	//   ....[28]....
        /*016c*/ 	.word	0x0000cbf0


	//   ....[29]....
        /*0170*/ 	.word	0x0000cc30


	//   ....[30]....
        /*0174*/ 	.word	0x0000cc70


	//   ....[31]....
        /*0178*/ 	.word	0x0000ccf0


	//   ....[32]....
        /*017c*/ 	.word	0x0000cd20


	//   ....[33]....
        /*0180*/ 	.word	0x0000d770


	//   ....[34]....
        /*0184*/ 	.word	0x0000e520


	//   ....[35]....
        /*0188*/ 	.word	0x0000f1a0


	//   ....[36]....
        /*018c*/ 	.word	0x000121e0


	//   ....[37]....
        /*0190*/ 	.word	0x00012390


	//   ....[38]....
        /*0194*/ 	.word	0x00012a40


	//   ....[39]....
        /*0198*/ 	.word	0x00012e20


	//----- nvinfo : EIATTR_REG_RECONFIG
	.align		4
.L_795:
        /*019c*/ 	.byte	0x01, 0x54
	.zero		2


	//----- nvinfo : EIATTR_SYSCALL_OFFSETS
	.align		4
        /*01a0*/ 	.byte	0x04, 0x46
        /*01a2*/ 	.short	(.L_797 - .L_796)


	//   ....[0]....
.L_796:
        /*01a4*/ 	.word	0x00003c00


	//   ....[1]....
        /*01a8*/ 	.word	0x0000fc50


	//   ....[2]....
        /*01ac*/ 	.word	0x0000fd90


	//   ....[3]....
        /*01b0*/ 	.word	0x0000fe90


	//----- nvinfo : EIATTR_MBARRIER_INSTR_OFFSETS
	.align		4
.L_797:
        /*01b4*/ 	.byte	0x04, 0x39
        /*01b6*/ 	.short	(.L_799 - .L_798)


	//   ....[0]....
.L_798:
        /*01b8*/ 	.word	0x00000280
        /*01bc*/ 	.word	0x000000ff
        /*01c0*/ 	.word	0x00028c00
        /*01c4*/ 	.short	0x0100
        /*01c6*/ 	.byte	0x06
	.zero		1


	//   ....[1]....
        /*01c8*/ 	.word	0x00000290
        /*01cc*/ 	.word	0x000000ff
        /*01d0*/ 	.word	0x00028c20
        /*01d4*/ 	.short	0x0100
        /*01d6*/ 	.byte	0x06
	.zero		1


	//   ....[2]....
        /*01d8*/ 	.word	0x00000340
        /*01dc*/ 	.word	0x000000ff
        /*01e0*/ 	.word	0x00028c30
        /*01e4*/ 	.short	0x0100
        /*01e6*/ 	.byte	0x06
	.zero		1


	//   ....[3]....
        /*01e8*/ 	.word	0x00000350
        /*01ec*/ 	.word	0x000000ff
        /*01f0*/ 	.word	0x00028c40
        /*01f4*/ 	.short	0x0100
        /*01f6*/ 	.byte	0x06
	.zero		1


	//   ....[4]....
        /*01f8*/ 	.word	0x00000360
        /*01fc*/ 	.word	0x000000ff
        /*0200*/ 	.word	0x00028c38
        /*0204*/ 	.short	0x0100
        /*0206*/ 	.byte	0x06
	.zero		1


	//   ....[5]....
        /*0208*/ 	.word	0x00000370
        /*020c*/ 	.word	0x000000ff
        /*0210*/ 	.word	0x00028c48
        /*0214*/ 	.short	0x0100
        /*0216*/ 	.byte	0x06
	.zero		1


	//   ....[6]....
        /*0218*/ 	.word	0x000004a0
        /*021c*/ 	.word	0x000000ff
        /*0220*/ 	.word	0x00028c50
        /*0224*/ 	.short	0x0100
        /*0226*/ 	.byte	0x08
	.zero		1


	//   ....[7]....
        /*0228*/ 	.word	0x000004b0
        /*022c*/ 	.word	0x000000ff
        /*0230*/ 	.word	0x00028c60
        /*0234*/ 	.short	0x0100
        /*0236*/ 	.byte	0x08
	.zero		1


	//   ....[8]....
        /*0238*/ 	.word	0x000004c0
        /*023c*/ 	.word	0x000000ff
        /*0240*/ 	.word	0x00028c58
        /*0244*/ 	.short	0x0100
        /*0246*/ 	.byte	0x08
	.zero		1


	//   ....[9]....
        /*0248*/ 	.word	0x000004d0
        /*024c*/ 	.word	0x000000ff
        /*0250*/ 	.word	0x00028c68
        /*0254*/ 	.short	0x0100
        /*0256*/ 	.byte	0x08
	.zero		1


	//   ....[10]....
        /*0258*/ 	.word	0x000005c0
        /*025c*/ 	.word	0x000000ff
        /*0260*/ 	.word	0x00028c70
        /*0264*/ 	.short	0x0100
        /*0266*/ 	.byte	0x06
	.zero		1


	//   ....[11]....
        /*0268*/ 	.word	0x000005d0
        /*026c*/ 	.word	0x000000ff
        /*0270*/ 	.word	0x00028c80
        /*0274*/ 	.short	0x0100
        /*0276*/ 	.byte	0x06
	.zero		1


	//   ....[12]....
        /*0278*/ 	.word	0x000005e0
        /*027c*/ 	.word	0x000000ff
        /*0280*/ 	.word	0x00028c78
        /*0284*/ 	.short	0x0100
        /*0286*/ 	.byte	0x06
	.zero		1


	//   ....[13]....
        /*0288*/ 	.word	0x000005f0
        /*028c*/ 	.word	0x000000ff
        /*0290*/ 	.word	0x00028c88
        /*0294*/ 	.short	0x0100
        /*0296*/ 	.byte	0x06
	.zero		1


	//   ....[14]....
        /*0298*/ 	.word	0x00000720
        /*029c*/ 	.word	0x000000ff
        /*02a0*/ 	.word	0x00028c90
        /*02a4*/ 	.short	0x0100
        /*02a6*/ 	.byte	0x08
	.zero		1


	//   ....[15]....
        /*02a8*/ 	.word	0x00000730
        /*02ac*/ 	.word	0x000000ff
        /*02b0*/ 	.word	0x00028ca0
        /*02b4*/ 	.short	0x0100
        /*02b6*/ 	.byte	0x08
	.zero		1


	//   ....[16]....
        /*02b8*/ 	.word	0x00000740
        /*02bc*/ 	.word	0x000000ff
        /*02c0*/ 	.word	0x00028c98
        /*02c4*/ 	.short	0x0100
        /*02c6*/ 	.byte	0x08
	.zero		1


	//   ....[17]....
        /*02c8*/ 	.word	0x00000750
        /*02cc*/ 	.word	0x000000ff
        /*02d0*/ 	.word	0x00028ca8
        /*02d4*/ 	.short	0x0100
        /*02d6*/ 	.byte	0x08
	.zero		1


	//   ....[18]....
        /*02d8*/ 	.word	0x00000880
        /*02dc*/ 	.word	0x000000ff
        /*02e0*/ 	.word	0x00028cb0
        /*02e4*/ 	.short	0x0100
        /*02e6*/ 	.byte	0x08
	.zero		1


	//   ....[19]....
        /*02e8*/ 	.word	0x00000890
        /*02ec*/ 	.word	0x000000ff
        /*02f0*/ 	.word	0x00028cc0
        /*02f4*/ 	.short	0x0100
        /*02f6*/ 	.byte	0x08
	.zero		1


	//   ....[20]....
        /*02f8*/ 	.word	0x000008a0
        /*02fc*/ 	.word	0x000000ff
        /*0300*/ 	.word	0x00028cb8
        /*0304*/ 	.short	0x0100
        /*0306*/ 	.byte	0x08
	.zero		1


	//   ....[21]....
        /*0308*/ 	.word	0x000008b0
        /*030c*/ 	.word	0x000000ff
        /*0310*/ 	.word	0x00028cc8
        /*0314*/ 	.short	0x0100
        /*0316*/ 	.byte	0x08
	.zero		1


	//   ....[22]....
        /*0318*/ 	.word	0x00001b50
        /*031c*/ 	.word	0x000000ff
        /*0320*/ 	.word	0x00028c50
        /*0324*/ 	.short	0x010a
        /*0326*/ 	.byte	0x15
	.zero		1


	//   ....[23]....
        /*0328*/ 	.word	0x00001e00
        /*032c*/ 	.word	0x00000003
        /*0330*/ 	.word	0x00000000
        /*0334*/ 	.short	0x0101
        /*0336*/ 	.byte	0x3f
	.zero		1


	//   ....[24]....
        /*0338*/ 	.word	0x00002760
        /*033c*/ 	.word	0x000000ff
        /*0340*/ 	.word	0x00028c50
        /*0344*/ 	.short	0x010a
        /*0346*/ 	.byte	0x15
	.zero		1


	//   ....[25]....
        /*0348*/ 	.word	0x000027a0
        /*034c*/ 	.word	0x000000ff
        /*0350*/ 	.word	0x00028c50
        /*0354*/ 	.short	0x010a
        /*0356*/ 	.byte	0x15
	.zero		1


	//   ....[26]....
        /*0358*/ 	.word	0x00002970
        /*035c*/ 	.word	0x00000004
        /*0360*/ 	.word	0x00000000
        /*0364*/ 	.short	0x0101
        /*0366*/ 	.byte	0x3f
	.zero		1


	//   ....[27]....
        /*0368*/ 	.word	0x00003c80
        /*036c*/ 	.word	0x000000ff
        /*0370*/ 	.word	0x00028c00
        /*0374*/ 	.short	0x010a
        /*0376*/ 	.byte	0x30
	.zero		1


	//   ....[28]....
        /*0378*/ 	.word	0x00003d00
        /*037c*/ 	.word	0x00000006
        /*0380*/ 	.word	0x00028c30
        /*0384*/ 	.short	0x010a
        /*0386*/ 	.byte	0x3f
	.zero		1


	//   ....[29]....
        /*0388*/ 	.word	0x00003d40
        /*038c*/ 	.word	0x00000006
        /*0390*/ 	.word	0x00028c30
        /*0394*/ 	.short	0x010a
        /*0396*/ 	.byte	0x3f
	.zero		1


	//   ....[30]....
        /*0398*/ 	.word	0x000042b0
        /*039c*/ 	.word	0x00000003
        /*03a0*/ 	.word	0x00000000
        /*03a4*/ 	.short	0x0101
        /*03a6*/ 	.byte	0x3f
	.zero		1


	//   ....[31]....
        /*03a8*/ 	.word	0x00005b00
        /*03ac*/ 	.word	0x00000006
        /*03b0*/ 	.word	0x00028c50
        /*03b4*/ 	.short	0x010a
        /*03b6*/ 	.byte	0x3f
	.zero		1


	//   ....[32]....
        /*03b8*/ 	.word	0x00005b40
        /*03bc*/ 	.word	0x00000006
        /*03c0*/ 	.word	0x00028c50
        /*03c4*/ 	.short	0x010a
        /*03c6*/ 	.byte	0x3f
	.zero		1


	//   ....[33]....
        /*03c8*/ 	.word	0x00005d80
        /*03cc*/ 	.word	0x00000006
        /*03d0*/ 	.word	0x00000000
        /*03d4*/ 	.short	0x0101
        /*03d6*/ 	.byte	0x3f
	.zero		1


	//   ....[34]....
        /*03d8*/ 	.word	0x00006030
        /*03dc*/ 	.word	0x000000ff
        /*03e0*/ 	.word	0x00028c30
        /*03e4*/ 	.short	0x010a
        /*03e6*/ 	.byte	0x1b
	.zero		1


	//   ....[35]....
        /*03e8*/ 	.word	0x00006070
        /*03ec*/ 	.word	0x000000ff
        /*03f0*/ 	.word	0x00028c30
        /*03f4*/ 	.short	0x010a
        /*03f6*/ 	.byte	0x1b
	.zero		1


	//   ....[36]....
        /*03f8*/ 	.word	0x00006420
        /*03fc*/ 	.word	0x0000000e
        /*0400*/ 	.word	0x00000000
        /*0404*/ 	.short	0x0101
        /*0406*/ 	.byte	0x3f
	.zero		1


	//   ....[37]....
        /*0408*/ 	.word	0x00008320
        /*040c*/ 	.word	0x000000ff
        /*0410*/ 	.word	0x00028c50
        /*0414*/ 	.short	0x010a
        /*0416*/ 	.byte	0x1b
	.zero		1


	//   ....[38]....
        /*0418*/ 	.word	0x00008360
        /*041c*/ 	.word	0x000000ff
        /*0420*/ 	.word	0x00028c50
        /*0424*/ 	.short	0x010a
        /*0426*/ 	.byte	0x1b
	.zero		1


	//   ....[39]....
        /*0428*/ 	.word	0x000085f0
        /*042c*/ 	.word	0x0000000d
        /*0430*/ 	.word	0x00000000
        /*0434*/ 	.short	0x0101
        /*0436*/ 	.byte	0x3f
	.zero		1


	//   ....[40]....
        /*0438*/ 	.word	0x00008950
        /*043c*/ 	.word	0x000000ff
        /*0440*/ 	.word	0x00028c30
        /*0444*/ 	.short	0x010a
        /*0446*/ 	.byte	0x19
	.zero		1


	//   ....[41]....
        /*0448*/ 	.word	0x00008990
        /*044c*/ 	.word	0x000000ff
        /*0450*/ 	.word	0x00028c30
        /*0454*/ 	.short	0x010a
        /*0456*/ 	.byte	0x19
	.zero		1


	//   ....[42]....
        /*0458*/ 	.word	0x00009820
        /*045c*/ 	.word	0x00000098
        /*0460*/ 	.word	0x00000000
        /*0464*/ 	.short	0x0101
        /*0466*/ 	.byte	0x3f
	.zero		1


	//   ....[43]....
        /*0468*/ 	.word	0x0000a230
        /*046c*/ 	.word	0x000000ff
        /*0470*/ 	.word	0x00028c50
        /*0474*/ 	.short	0x010a
        /*0476*/ 	.byte	0x19
	.zero		1


	//   ....[44]....
        /*0478*/ 	.word	0x0000a270
        /*047c*/ 	.word	0x000000ff
        /*0480*/ 	.word	0x00028c50
        /*0484*/ 	.short	0x010a
        /*0486*/ 	.byte	0x19
	.zero		1


	//   ....[45]....
        /*0488*/ 	.word	0x0000a4e0
        /*048c*/ 	.word	0x000000aa
        /*0490*/ 	.word	0x00000000
        /*0494*/ 	.short	0x0101
        /*0496*/ 	.byte	0x3f
	.zero		1


	//   ....[46]....
        /*0498*/ 	.word	0x0000a650
        /*049c*/ 	.word	0x000000ff
        /*04a0*/ 	.word	0x00028c30
        /*04a4*/ 	.short	0x010a
        /*04a6*/ 	.byte	0x1b
	.zero		1


	//   ....[47]....
        /*04a8*/ 	.word	0x0000a690
        /*04ac*/ 	.word	0x000000ff
        /*04b0*/ 	.word	0x00028c30
        /*04b4*/ 	.short	0x010a
        /*04b6*/ 	.byte	0x1b
	.zero		1


	//   ....[48]....
        /*04b8*/ 	.word	0x0000aa30
        /*04bc*/ 	.word	0x000000a4
        /*04c0*/ 	.word	0x00000000
        /*04c4*/ 	.short	0x0101
        /*04c6*/ 	.byte	0x3f
	.zero		1


	//   ....[49]....
        /*04c8*/ 	.word	0x0000c940
        /*04cc*/ 	.word	0x000000ff
        /*04d0*/ 	.word	0x00028c50
        /*04d4*/ 	.short	0x010a
        /*04d6*/ 	.byte	0x1b
	.zero		1


	//   ....[50]....
        /*04d8*/ 	.word	0x0000c980
        /*04dc*/ 	.word	0x000000ff
        /*04e0*/ 	.word	0x00028c50
        /*04e4*/ 	.short	0x010a
        /*04e6*/ 	.byte	0x1b
	.zero		1


	//   ....[51]....
        /*04e8*/ 	.word	0x0000cc10
        /*04ec*/ 	.word	0x0000000f
        /*04f0*/ 	.word	0x00000000
        /*04f4*/ 	.short	0x0101
        /*04f6*/ 	.byte	0x3f
	.zero		1


	//   ....[52]....
        /*04f8*/ 	.word	0x0000e860
        /*04fc*/ 	.word	0x000000ff
        /*0500*/ 	.word	0x00000000
        /*0504*/ 	.short	0x0101
        /*0506*/ 	.byte	0x05
	.zero		1


	//   ....[53]....
        /*0508*/ 	.word	0x00010230
        /*050c*/ 	.word	0x00000008
        /*0510*/ 	.word	0x00028c40
        /*0514*/ 	.short	0x010a
        /*0516*/ 	.byte	0x3f
	.zero		1


	//   ....[54]....
        /*0518*/ 	.word	0x00010530
        /*051c*/ 	.word	0x000000ff
        /*0520*/ 	.word	0x00028c20
        /*0524*/ 	.short	0x010a
        /*0526*/ 	.byte	0x25
	.zero		1


	//   ....[55]....
        /*0528*/ 	.word	0x000105b0
        /*052c*/ 	.word	0x00000008
        /*0530*/ 	.word	0x00028c60
        /*0534*/ 	.short	0x010a
        /*0536*/ 	.byte	0x3f
	.zero		1


	//   ....[56]....
        /*0538*/ 	.word	0x00010c20
        /*053c*/ 	.word	0x00000002
        /*0540*/ 	.word	0x00028c40
        /*0544*/ 	.short	0x010a
        /*0546*/ 	.byte	0x3f
	.zero		1


	//   ....[57]....
        /*0548*/ 	.word	0x00010db0
        /*054c*/ 	.word	0x00000002
        /*0550*/ 	.word	0x00028c60
        /*0554*/ 	.short	0x010a
        /*0556*/ 	.byte	0x3f
	.zero		1


	//   ....[58]....
        /*0558*/ 	.word	0x000113c0
        /*055c*/ 	.word	0x00000003
        /*0560*/ 	.word	0x00028c40
        /*0564*/ 	.short	0x010a
        /*0566*/ 	.byte	0x3f
	.zero		1


	//   ....[59]....
        /*0568*/ 	.word	0x00011550
        /*056c*/ 	.word	0x00000003
        /*0570*/ 	.word	0x00028c60
        /*0574*/ 	.short	0x010a
        /*0576*/ 	.byte	0x3f
	.zero		1


	//   ....[60]....
        /*0578*/ 	.word	0x00011ae0
        /*057c*/ 	.word	0x00000002
        /*0580*/ 	.word	0x00028c40
        /*0584*/ 	.short	0x010a
        /*0586*/ 	.byte	0x3f
	.zero		1


	//   ....[61]....
        /*0588*/ 	.word	0x00011c70
        /*058c*/ 	.word	0x00000002
        /*0590*/ 	.word	0x00028c60
        /*0594*/ 	.short	0x010a
        /*0596*/ 	.byte	0x3f
	.zero		1


	//   ....[62]....
        /*0598*/ 	.word	0x00012340
        /*059c*/ 	.word	0x00000007
        /*05a0*/ 	.word	0x00028c20
        /*05a4*/ 	.short	0x010a
        /*05a6*/ 	.byte	0x3f
	.zero		1


	//   ....[63]....
        /*05a8*/ 	.word	0x00012490
        /*05ac*/ 	.word	0x00000005
        /*05b0*/ 	.word	0x00000000
        /*05b4*/ 	.short	0x010a
        /*05b6*/ 	.byte	0x3f
	.zero		1


	//   ....[64]....
        /*05b8*/ 	.word	0x00012500
        /*05bc*/ 	.word	0x00000003
        /*05c0*/ 	.word	0x00000000
        /*05c4*/ 	.short	0x010a
        /*05c6*/ 	.byte	0x3f
	.zero		1


	//   ....[65]....
        /*05c8*/ 	.word	0x00012560
        /*05cc*/ 	.word	0x00000005
        /*05d0*/ 	.word	0x00000000
        /*05d4*/ 	.short	0x010a
        /*05d6*/ 	.byte	0x3f
	.zero		1


	//   ....[66]....
        /*05d8*/ 	.word	0x00012590
        /*05dc*/ 	.word	0x00000003
        /*05e0*/ 	.word	0x00000000
        /*05e4*/ 	.short	0x010a
        /*05e6*/ 	.byte	0x3f
	.zero		1


	//   ....[67]....
        /*05e8*/ 	.word	0x00012600
        /*05ec*/ 	.word	0x00000006
        /*05f0*/ 	.word	0x00028c50
        /*05f4*/ 	.short	0x010a
        /*05f6*/ 	.byte	0x3f
	.zero		1


	//   ....[68]....
        /*05f8*/ 	.word	0x00012660
        /*05fc*/ 	.word	0x00000005
        /*0600*/ 	.word	0x00028c50
        /*0604*/ 	.short	0x010a
        /*0606*/ 	.byte	0x3f
	.zero		1


	//   ....[69]....
        /*0608*/ 	.word	0x000126c0
        /*060c*/ 	.word	0x00000003
        /*0610*/ 	.word	0x00028c00
        /*0614*/ 	.short	0x010a
        /*0616*/ 	.byte	0x3f
	.zero		1


	//   ....[70]....
        /*0618*/ 	.word	0x00012710
        /*061c*/ 	.word	0x00000006
        /*0620*/ 	.word	0x00028c30
        /*0624*/ 	.short	0x010a
        /*0626*/ 	.byte	0x3f
	.zero		1


	//   ....[71]....
        /*0628*/ 	.word	0x00012760
        /*062c*/ 	.word	0x00000006
        /*0630*/ 	.word	0x00028c50
        /*0634*/ 	.short	0x010a
        /*0636*/ 	.byte	0x3f
	.zero		1


	//   ....[72]....
        /*0638*/ 	.word	0x000127c0
        /*063c*/ 	.word	0x0000000b
        /*0640*/ 	.word	0x00028c30
        /*0644*/ 	.short	0x010a
        /*0646*/ 	.byte	0x3f
	.zero		1


	//   ....[73]....
        /*0648*/ 	.word	0x00012810
        /*064c*/ 	.word	0x0000000d
        /*0650*/ 	.word	0x00028c50
        /*0654*/ 	.short	0x010a
        /*0656*/ 	.byte	0x3f
	.zero		1


	//   ....[74]....
        /*0658*/ 	.word	0x00012870
        /*065c*/ 	.word	0x00000008
        /*0660*/ 	.word	0x00028c30
        /*0664*/ 	.short	0x010a
        /*0666*/ 	.byte	0x3f
	.zero		1


	//   ....[75]....
        /*0668*/ 	.word	0x000128c0
        /*066c*/ 	.word	0x000000aa
        /*0670*/ 	.word	0x00028c50
        /*0674*/ 	.short	0x010a
        /*0676*/ 	.byte	0x3f
	.zero		1


	//   ....[76]....
        /*0678*/ 	.word	0x00012920
        /*067c*/ 	.word	0x00000007
        /*0680*/ 	.word	0x00028c30
        /*0684*/ 	.short	0x010a
        /*0686*/ 	.byte	0x3f
	.zero		1


	//   ....[77]....
        /*0688*/ 	.word	0x00012970
        /*068c*/ 	.word	0x0000000f
        /*0690*/ 	.word	0x00028c50
        /*0694*/ 	.short	0x010a
        /*0696*/ 	.byte	0x3f
	.zero		1


	//   ....[78]....
        /*0698*/ 	.word	0x00012af0
        /*069c*/ 	.word	0x00000008
        /*06a0*/ 	.word	0x00028c40
        /*06a4*/ 	.short	0x010a
        /*06a6*/ 	.byte	0x3f
	.zero		1


	//   ....[79]....
        /*06a8*/ 	.word	0x00012b50
        /*06ac*/ 	.word	0x00000008
        /*06b0*/ 	.word	0x00028c20
        /*06b4*/ 	.short	0x010a
        /*06b6*/ 	.byte	0x3f
	.zero		1


	//   ....[80]....
        /*06b8*/ 	.word	0x00012ba0
        /*06bc*/ 	.word	0x00000008
        /*06c0*/ 	.word	0x00028c60
        /*06c4*/ 	.short	0x010a
        /*06c6*/ 	.byte	0x3f
	.zero		1


	//   ....[81]....
        /*06c8*/ 	.word	0x00012bf0
        /*06cc*/ 	.word	0x00000002
        /*06d0*/ 	.word	0x00028c40
        /*06d4*/ 	.short	0x010a
        /*06d6*/ 	.byte	0x3f
	.zero		1


	//   ....[82]....
        /*06d8*/ 	.word	0x00012c40
        /*06dc*/ 	.word	0x00000002
        /*06e0*/ 	.word	0x00028c60
        /*06e4*/ 	.short	0x010a
        /*06e6*/ 	.byte	0x3f
	.zero		1


	//   ....[83]....
        /*06e8*/ 	.word	0x00012c90
        /*06ec*/ 	.word	0x00000003
        /*06f0*/ 	.word	0x00028c40
        /*06f4*/ 	.short	0x010a
        /*06f6*/ 	.byte	0x3f
	.zero		1


	//   ....[84]....
        /*06f8*/ 	.word	0x00012ce0
        /*06fc*/ 	.word	0x00000003
        /*0700*/ 	.word	0x00028c60
        /*0704*/ 	.short	0x010a
        /*0706*/ 	.byte	0x3f
	.zero		1


	//   ....[85]....
        /*0708*/ 	.word	0x00012d30
        /*070c*/ 	.word	0x00000002
        /*0710*/ 	.word	0x00028c40
        /*0714*/ 	.short	0x010a
        /*0716*/ 	.byte	0x3f
	.zero		1


	//   ....[86]....
        /*0718*/ 	.word	0x00012d80
        /*071c*/ 	.word	0x00000002
        /*0720*/ 	.word	0x00028c60
        /*0724*/ 	.short	0x010a
        /*0726*/ 	.byte	0x3f
	.zero		1


	//   ....[87]....
        /*0728*/ 	.word	0x00012e60
        /*072c*/ 	.word	0x00000007
        /*0730*/ 	.word	0x00028c20
        /*0734*/ 	.short	0x010a
        /*0736*/ 	.byte	0x3f
	.zero		1


	//   ....[88]....
        /*0738*/ 	.word	0x00012eb0
        /*073c*/ 	.word	0x00000005
        /*0740*/ 	.word	0x00000000
        /*0744*/ 	.short	0x010a
        /*0746*/ 	.byte	0x3f
	.zero		1


	//   ....[89]....
        /*0748*/ 	.word	0x00012f00
        /*074c*/ 	.word	0x00000003
        /*0750*/ 	.word	0x00000000
        /*0754*/ 	.short	0x010a
        /*0756*/ 	.byte	0x3f
	.zero		1


	//   ....[90]....
        /*0758*/ 	.word	0x00012f50
        /*075c*/ 	.word	0x00000005
        /*0760*/ 	.word	0x00000000
        /*0764*/ 	.short	0x010a
        /*0766*/ 	.byte	0x3f
	.zero		1


	//----- nvinfo : EIATTR_NUM_MBARRIERS
	.align		4
.L_799:
        /*0768*/ 	.byte	0x03, 0x38
        /*076a*/ 	.short	0x0016


	//----- nvinfo : EIATTR_EXIT_INSTR_OFFSETS
	.align		4
        /*076c*/ 	.byte	0x04, 0x1c
        /*076e*/ 	.short	(.L_801 - .L_800)


	//   ....[0]....
.L_800:
        /*0770*/ 	.word	0x00000a10


	//   ....[1]....
        /*0774*/ 	.word	0x0000f160


	//   ....[2]....
        /*0778*/ 	.word	0x0000f1c0


	//   ....[3]....
        /*077c*/ 	.word	0x000123b0


	//   ....[4]....
        /*0780*/ 	.word	0x000125e0


	//----- nvinfo : EIATTR_MAX_THREADS
	.align		4
.L_801:
        /*0784*/ 	.byte	0x04, 0x05
        /*0786*/ 	.short	(.L_803 - .L_802)
.L_802:
        /*0788*/ 	.word	0x00000180
        /*078c*/ 	.word	0x00000001
        /*0790*/ 	.word	0x00000001


	//----- nvinfo : EIATTR_CRS_STACK_SIZE
	.align		4
.L_803:
        /*0794*/ 	.byte	0x04, 0x1e
        /*0796*/ 	.short	(.L_805 - .L_804)
.L_804:
        /*0798*/ 	.word	0x00000000


	//----- nvinfo : EIATTR_CBANK_PARAM_SIZE
	.align		4
.L_805:
        /*079c*/ 	.byte	0x03, 0x19
        /*079e*/ 	.short	0x0bf0


	//----- nvinfo : EIATTR_PARAM_CBANK
	.align		4
        /*07a0*/ 	.byte	0x04, 0x0a
        /*07a2*/ 	.short	(.L_807 - .L_806)
	.align		4
.L_806:
        /*07a4*/ 	.word	index@(.nv.constant0._ZN7cutlass13device_kernelIN5flash11enable_sm90INS1_16FlashAttnFwdSm90INS1_25CollectiveMainloopFwdSm90ILi2EN4cute5tupleIJNS5_1CILi1EEES8_S8_EEENS6_IJNS7_ILi64EEESA_SA_EEELi512ENS_6half_tEfNS_4arch4Sm90ELb0ELb1ELb1ELb0ELb0ELb0ELb0ELb0ELb0ELb0ELb0ELb0EEENS1_21CollectiveEpilogueFwdINS6_IJSA_NS7_ILi512EEESA_EEES9_SC_SE_Li256ELb0ELb0ELb0ELb0EEENS1_30DynamicPersistentTileSchedulerILi256ELi32ELb0ELb0ELb1EEEEEEEEEvNT_6ParamsE)
        /*07a8*/ 	.short	0x0210
        /*07aa*/ 	.short	0x0bf0


	//----- nvinfo : EIATTR_SW_WAR
	.align		4
.L_807:
        /*07ac*/ 	.byte	0x04, 0x36
        /*07ae*/ 	.short	(.L_809 - .L_808)
.L_808:
        /*07b0*/ 	.word	0x00000008
.L_809:


//--------------------- .nv.info._ZN7cutlass13device_kernelIN5flash11enable_sm90INS1_16FlashAttnFwdSm90INS1_25CollectiveMainloopFwdSm90ILi2EN4cute5tupleIJNS5_1CILi1EEES8_S8_EEENS6_IJNS7_ILi64EEESA_SA_EEELi512ENS_6half_tEfNS_4arch4Sm90ELb0ELb1ELb1ELb0ELb0ELb0ELb1ELb0ELb0ELb0ELb0ELb0EEENS1_21CollectiveEpilogueFwdINS6_IJSA_NS7_ILi512EEESA_EEES9_SC_SE_Li256ELb0ELb0ELb0ELb0EEENS1_30DynamicPersistentTileSchedulerILi256ELi32ELb0ELb0ELb1EEEEEEEEEvNT_6ParamsE --------------------------
	.section	.nv.info._ZN7cutlass13device_kernelIN5flash11enable_sm90INS1_16FlashAttnFwdSm90INS1_25CollectiveMainloopFwdSm90ILi2EN4cute5tupleIJNS5_1CILi1EEES8_S8_EEENS6_IJNS7_ILi64EEESA_SA_EEELi512ENS_6half_tEfNS_4arch4Sm90ELb0ELb1ELb1ELb0ELb0ELb0ELb1ELb0ELb0ELb0ELb0ELb0EEENS1_21CollectiveEpilogueFwdINS6_IJSA_NS7_ILi512EEESA_EEES9_SC_SE_Li256ELb0ELb0ELb0ELb0EEENS1_30DynamicPersistentTileSchedulerILi256ELi32ELb0ELb0ELb1EEEEEEEEEvNT_6ParamsE,"",@"SHT_CUDA_INFO"
	.sectionflags	@""
	.align	4


	//----- nvinfo : EIATTR_CUDA_API_VERSION
	.align		4
        /*0000*/ 	.byte	0x04, 0x37
        /*0002*/ 	.short	(.L_811 - .L_810)
.L_810:
        /*0004*/ 	.word	0x00000082


	//----- nvinfo : EIATTR_KPARAM_INFO
	.align		4
.L_811:
        /*0008*/ 	.byte	0x04, 0x17
        /*000a*/ 	.short	(.L_813 - .L_812)
.L_812:
        /*000c*/ 	.word	0x00000000
        /*0010*/ 	.short	0x0000
        /*0012*/ 	.short	0x0070
        /*0014*/ 	.byte	0x00, 0xf0, 0x01, 0x32


	//----- nvinfo : EIATTR_SPARSE_MMA_MASK
	.align		4
.L_813:
        /*0018*/ 	.byte	0x03, 0x50
        /*001a*/ 	.short	0x0000


	//----- nvinfo : EIATTR_MAXREG_COUNT
	.align		4
        /*001c*/ 	.byte	0x03, 0x1b
        /*001e*/ 	.short	0x00a8


	//----- nvinfo : EIATTR_NUM_BARRIERS
	.align		4
        /*0020*/ 	.byte	0x02, 0x4c
        /*0022*/ 	.byte	0x10
	.zero		1


	//----- nvinfo : EIATTR_EXTERNS
	.align		4
        /*0024*/ 	.byte	0x04, 0x0f
        /*0026*/ 	.short	(.L_815 - .L_814)


	//   ....[0]....
	.align		4
.L_814:
        /*0028*/ 	.word	index@(__assertfail)


	//----- nvinfo : EIATTR_ANNOTATIONS
	.align		4
.L_815:
        /*002c*/ 	.byte	0x04, 0x55
        /*002e*/ 	.short	(.L_817 - .L_816)


	//   ....[0]....
.L_816:
        /*0030*/ 	.word	0x00000001
        /*0034*/ 	.byte	0x90, 0x09, 0x00, 0x00, 0x01, 0x00, 0x00, 0x00, 0xa0, 0x0a, 0x00, 0x00, 0x01, 0x00, 0x00, 0x00
        /*0044*/ 	.byte	0x00, 0x44, 0x01, 0x00, 0x01, 0x00, 0x00, 0x00, 0x90, 0x4b, 0x01, 0x00, 0x01, 0x00, 0x00, 0x00
        /*0054*/ 	.byte	0xa0, 0x75, 0x01, 0x00, 0x01, 0x00, 0x00, 0x00, 0xf0, 0x78, 0x01, 0x00


	//----- nvinfo : EIATTR_MERCURY_ISA_VERSION
	.align		4
.L_817:
        /*0060*/ 	.byte	0x03, 0x5f
        /*0062*/ 	.short	0x0101


	//----- nvinfo : EIATTR_INT_WARP_WIDE_INSTR_OFFSETS
	.align		4
        /*0064*/ 	.byte	0x04, 0x31
        /*0066*/ 	.short	(.L_819 - .L_818)


	//   ....[0]....
.L_818:
        /*0068*/ 	.word	0x000001c0


	//   ....[1]....
        /*006c*/ 	.word	0x000001f0


	//   ....[2]....
        /*0070*/ 	.word	0x00000200


	//   ....[3]....
        /*0074*/ 	.word	0x00000270


	//   ....[4]....
        /*0078*/ 	.word	0x00014ba0


	//   ....[5]....
        /*007c*/ 	.word	0x00014c50


	//   ....[6]....
        /*0080*/ 	.word	0x00015140


	//   ....[7]....
        /*0084*/ 	.word	0x000175b0


	//   ....[8]....
        /*0088*/ 	.word	0x00017660


	//----- nvinfo : EIATTR_COOP_GROUP_MASK_REGIDS
	.align		4
.L_819:
        /*008c*/ 	.byte	0x04, 0x29
        /*008e*/ 	.short	(.L_821 - .L_820)


	//   ....[0]....
.L_820:
        /*0090*/ 	.word	0xffffffff


	//   ....[1]....
        /*0094*/ 	.word	0xffffffff


	//   ....[2]....
        /*0098*/ 	.word	0xffffffff


	//   ....[3]....
        /*009c*/ 	.word	0xffffffff


	//   ....[4]....
        /*00a0*/ 	.word	0xffffffff


	//   ....[5]....
        /*00a4*/ 	.word	0xffffffff


	//   ....[6]....
        /*00a8*/ 	.word	0xffffffff


	//   ....[7]....
        /*00ac*/ 	.word	0xffffffff


	//   ....[8]....
        /*00b0*/ 	.word	0xffffffff


	//   ....[9]....
        /*00b4*/ 	.word	0xffffffff


	//   ....[10]....
        /*00b8*/ 	.word	0xffffffff


	//   ....[11]....
        /*00bc*/ 	.word	0xffffffff


	//   ....[12]....
        /*00c0*/ 	.word	0xffffffff


	//   ....[13]....
        /*00c4*/ 	.word	0xffffffff


	//   ....[14]....
        /*00c8*/ 	.word	0xffffffff


	//   ....[15]....
        /*00cc*/ 	.word	0xffffffff


	//   ....[16]....
        /*00d0*/ 	.word	0xffffffff


	//   ....[17]....
        /*00d4*/ 	.word	0xffffffff


	//   ....[18]....
        /*00d8*/ 	.word	0xffffffff


	//   ....[19]....
        /*00dc*/ 	.word	0xffffffff


	//   ....[20]....
        /*00e0*/ 	.word	0xffffffff


	//   ....[21]....
        /*00e4*/ 	.word	0xffffffff


	//   ....[22]....
        /*00e8*/ 	.word	0xffffffff


	//   ....[23]....
        /*00ec*/ 	.word	0xffffffff


	//   ....[24]....
        /*00f0*/ 	.word	0xffffffff


	//   ....[25]....
        /*00f4*/ 	.word	0xffffffff


	//   ....[26]....
        /*00f8*/ 	.word	0xffffffff


	//   ....[27]....
        /*00fc*/ 	.word	0xffffffff


	//   ....[28]....
        /*0100*/ 	.word	0xffffffff


	//   ....[29]....
        /*0104*/ 	.word	0xffffffff


	//   ....[30]....
        /*0108*/ 	.word	0xffffffff


	//   ....[31]....
        /*010c*/ 	.word	0xffffffff


	//   ....[32]....
        /*0110*/ 	.word	0xffffffff


	//   ....[33]....
        /*0114*/ 	.word	0xffffffff


	//   ....[34]....
        /*0118*/ 	.word	0xffffffff


	//   ....[35]....
        /*011c*/ 	.word	0xffffffff


	//   ....[36]....
        /*0120*/ 	.word	0xffffffff


	//   ....[37]....
        /*0124*/ 	.word	0xffffffff


	//   ....[38]....
        /*0128*/ 	.word	0xffffffff


	//   ....[39]....
        /*012c*/ 	.word	0xffffffff


	//   ....[40]....
        /*0130*/ 	.word	0xffffffff


	//   ....[41]....
        /*0134*/ 	.word	0xffffffff


	//   ....[42]....
        /*0138*/ 	.word	0x0500000f


	//   ....[43]....
        /*013c*/ 	.word	0x0500000f


	//----- nvinfo : EIATTR_COOP_GROUP_INSTR_OFFSETS
	.align		4
.L_821:
        /*0140*/ 	.byte	0x04, 0x28
        /*0142*/ 	.short	(.L_823 - .L_822)


	//   ....[0]....
.L_822:
        /*0144*/ 	.word	0x00000070


	//   ....[1]....
        /*0148*/ 	.word	0x000001d0


	//   ....[2]....
        /*014c*/ 	.word	0x00000220


	//   ....[3]....
        /*0150*/ 	.word	0x000003f0


	//   ....[4]....
        /*0154*/ 	.word	0x00000550


	//   ....[5]....
        /*0158*/ 	.word	0x00000670


	//   ....[6]....
        /*015c*/ 	.word	0x000007d0


	//   ....[7]....
        /*0160*/ 	.word	0x00001ae0


	//   ....[8]....
        /*0164*/ 	.word	0x000039d0


	//   ....[9]....
        /*0168*/ 	.word	0x00004960


	//   ....[10]....
        /*016c*/ 	.word	0x00006720


	//   ....[11]....
        /*0170*/ 	.word	0x00006760


	//   ....[12]....
        /*0174*/ 	.word	0x00006a50


	//   ....[13]....
        /*0178*/ 	.word	0x00006af0


	//   ....[14]....
        /*017c*/ 	.word	0x00007210


	//   ....[15]....
        /*0180*/ 	.word	0x00007f70


	//   ....[16]....
        /*0184*/ 	.word	0x00009830


	//   ....[17]....
        /*0188*/ 	.word	0x00009930


	//   ....[18]....
        /*018c*/ 	.word	0x00009bc0


	//   ....[19]....
        /*0190*/ 	.word	0x00009d00


	//   ....[20]....
        /*0194*/ 	.word	0x0000ae80


	//   ....[21]....
        /*0198*/ 	.word	0x0000bd40


	//   ....[22]....
        /*019c*/ 	.word	0x0000ccf0


	//   ....[23]....
        /*01a0*/ 	.word	0x0000cd60


	//   ....[24]....
        /*01a4*/ 	.word	0x0000d060


	//   ....[25]....
        /*01a8*/ 	.word	0x0000d1b0


	//   ....[26]....
        /*01ac*/ 	.word	0x0000e1e0


	//   ....[27]....
        /*01b0*/ 	.word	0x0000ee30


	//   ....[28]....
        /*01b4*/ 	.word	0x000106f0


	//   ....[29]....
        /*01b8*/ 	.word	0x000107f0


	//   ....[30]....
        /*01bc*/ 	.word	0x00010b10


	//   ....[31]....
        /*01c0*/ 	.word	0x00010c10


	//   ....[32]....
        /*01c4*/ 	.word	0x00011d30


	//   ....[33]....
        /*01c8*/ 	.word	0x00011d90


	//   ....[34]....
        /*01cc*/ 	.word	0x00011dd0


	//   ....[35]....
        /*01d0*/ 	.word	0x00011e30


	//   ....[36]....
        /*01d4*/ 	.word	0x00011e60


	//   ....[37]....
        /*01d8*/ 	.word	0x000128c0


	//   ....[38]....
        /*01dc*/ 	.word	0x00013670


	//   ....[39]....
        /*01e0*/ 	.word	0x000142f0


	//   ....[40]....
        /*01e4*/ 	.word	0x000176e0


	//   ....[41]....
        /*01e8*/ 	.word	0x00017890


	//   ....[42]....
        /*01ec*/ 	.word	0x00017ed0


	//   ....[43]....
        /*01f0*/ 	.word	0x000182b0


	//----- nvinfo : EIATTR_REG_RECONFIG
	.align		4
.L_823:
        /*01f4*/ 	.byte	0x01, 0x54
	.zero		2


	//----- nvinfo : EIATTR_SYSCALL_OFFSETS
	.align		4
        /*01f8*/ 	.byte	0x04, 0x46
        /*01fa*/ 	.short	(.L_825 - .L_824)


	//   ....[0]....
.L_824:
        /*01fc*/ 	.word	0x00003b90


	//   ....[1]....
        /*0200*/ 	.word	0x00014de0


	//   ....[2]....
        /*0204*/ 	.word	0x00014f20


	//   ....[3]....
        /*0208*/ 	.word	0x00015020


	//----- nvinfo : EIATTR_MBARRIER_INSTR_OFFSETS
	.align		4
.L_825:
        /*020c*/ 	.byte	0x04, 0x39
        /*020e*/ 	.short	(.L_827 - .L_826)


	//   ....[0]....
.L_826:
        /*0210*/ 	.word	0x000002d0
        /*0214*/ 	.word	0x000000ff
        /*0218*/ 	.word	0x00038800
        /*021c*/ 	.short	0x0100
        /*021e*/ 	.byte	0x06
	.zero		1


	//   ....[1]....
        /*0220*/ 	.word	0x000002e0
        /*0224*/ 	.word	0x000000ff
        /*0228*/ 	.word	0x00038810
        /*022c*/ 	.short	0x0100
        /*022e*/ 	.byte	0x06
	.zero		1


	//   ....[2]....
        /*0230*/ 	.word	0x000002f0
        /*0234*/ 	.word	0x000000ff
        /*0238*/ 	.word	0x00038820
        /*023c*/ 	.short	0x0100
        /*023e*/ 	.byte	0x06
	.zero		1


	//   ....[3]....
        /*0240*/ 	.word	0x000003a0
        /*0244*/ 	.word	0x000000ff
        /*0248*/ 	.word	0x00038830
        /*024c*/ 	.short	0x0100
        /*024e*/ 	.byte	0x06
	.zero		1


	//   ....[4]....
        /*0250*/ 	.word	0x000003b0
        /*0254*/ 	.word	0x000000ff
        /*0258*/ 	.word	0x00038840
        /*025c*/ 	.short	0x0100
        /*025e*/ 	.byte	0x06
	.zero		1


	//   ....[5]....
        /*0260*/ 	.word	0x000003c0
        /*0264*/ 	.word	0x000000ff
        /*0268*/ 	.word	0x00038838
        /*026c*/ 	.short	0x0100
        /*026e*/ 	.byte	0x06
	.zero		1


	//   ....[6]....
        /*0270*/ 	.word	0x000003d0
        /*0274*/ 	.word	0x000000ff
        /*0278*/ 	.word	0x00038848
        /*027c*/ 	.short	0x0100
        /*027e*/ 	.byte	0x06
	.zero		1


	//   ....[7]....
        /*0280*/ 	.word	0x00000500
        /*0284*/ 	.word	0x000000ff
        /*0288*/ 	.word	0x00038850
        /*028c*/ 	.short	0x0100
        /*028e*/ 	.byte	0x08
	.zero		1


	//   ....[8]....
        /*0290*/ 	.word	0x00000510
        /*0294*/ 	.word	0x000000ff
        /*0298*/ 	.word	0x00038860
        /*029c*/ 	.short	0x0100
        /*029e*/ 	.byte	0x08
	.zero		1


	//   ....[9]....
        /*02a0*/ 	.word	0x00000520
        /*02a4*/ 	.word	0x000000ff
        /*02a8*/ 	.word	0x00038858
        /*02ac*/ 	.short	0x0100
        /*02ae*/ 	.byte	0x08
	.zero		1


	//   ....[10]....
        /*02b0*/ 	.word	0x00000530
        /*02b4*/ 	.word	0x000000ff
        /*02b8*/ 	.word	0x00038868
        /*02bc*/ 	.short	0x0100
        /*02be*/ 	.byte	0x08
	.zero		1


	//   ....[11]....
        /*02c0*/ 	.word	0x00000620
        /*02c4*/ 	.word	0x000000ff
        /*02c8*/ 	.word	0x00038870
        /*02cc*/ 	.short	0x0100
        /*02ce*/ 	.byte	0x06
	.zero		1


	//   ....[12]....
        /*02d0*/ 	.word	0x00000630
        /*02d4*/ 	.word	0x000000ff
        /*02d8*/ 	.word	0x00038880
        /*02dc*/ 	.short	0x0100
        /*02de*/ 	.byte	0x06
	.zero		1


	//   ....[13]....
        /*02e0*/ 	.word	0x00000640
        /*02e4*/ 	.word	0x000000ff
        /*02e8*/ 	.word	0x00038878
        /*02ec*/ 	.short	0x0100
        /*02ee*/ 	.byte	0x06
	.zero		1


	//   ....[14]....
        /*02f0*/ 	.word	0x00000650
        /*02f4*/ 	.word	0x000000ff
        /*02f8*/ 	.word	0x00038888
        /*02fc*/ 	.short	0x0100
        /*02fe*/ 	.byte	0x06
	.zero		1


	//   ....[15]....
        /*0300*/ 	.word	0x00000780
        /*0304*/ 	.word	0x000000ff
        /*0308*/ 	.word	0x00038890
        /*030c*/ 	.short	0x0100
        /*030e*/ 	.byte	0x08
	.zero		1


	//   ....[16]....
        /*0310*/ 	.word	0x00000790
        /*0314*/ 	.word	0x000000ff
        /*0318*/ 	.word	0x000388a0
        /*031c*/ 	.short	0x0100
        /*031e*/ 	.byte	0x08
	.zero		1


	//   ....[17]....
        /*0320*/ 	.word	0x000007a0
        /*0324*/ 	.word	0x000000ff
        /*0328*/ 	.word	0x00038898
        /*032c*/ 	.short	0x0100
        /*032e*/ 	.byte	0x08
	.zero		1


	//   ....[18]....
        /*0330*/ 	.word	0x000007b0
        /*0334*/ 	.word	0x000000ff
        /*0338*/ 	.word	0x000388a8
        /*033c*/ 	.short	0x0100
        /*033e*/ 	.byte	0x08
	.zero		1


	//   ....[19]....
        /*0340*/ 	.word	0x000008e0
        /*0344*/ 	.word	0x000000ff
        /*0348*/ 	.word	0x000388b0
        /*034c*/ 	.short	0x0100
        /*034e*/ 	.byte	0x08
	.zero		1


	//   ....[20]....
        /*0350*/ 	.word	0x000008f0
        /*0354*/ 	.word	0x000000ff
        /*0358*/ 	.word	0x000388c0
        /*035c*/ 	.short	0x0100
        /*035e*/ 	.byte	0x08
	.zero		1


	//   ....[21]....
        /*0360*/ 	.word	0x00000900
        /*0364*/ 	.word	0x000000ff
        /*0368*/ 	.word	0x000388b8
        /*036c*/ 	.short	0x0100
        /*036e*/ 	.byte	0x08
	.zero		1


	//   ....[22]....
        /*0370*/ 	.word	0x00000910
        /*0374*/ 	.word	0x000000ff
        /*0378*/ 	.word	0x000388c8
        /*037c*/ 	.short	0x0100
        /*037e*/ 	.byte	0x08
	.zero		1


	//   ....[23]....
        /*0380*/ 	.word	0x00001e60
        /*0384*/ 	.word	0x00000003
        /*0388*/ 	.word	0x00000000
        /*038c*/ 	.short	0x0101
        /*038e*/ 	.byte	0x3f
	.zero		1


	//   ....[24]....
        /*0390*/ 	.word	0x00002920
        /*0394*/ 	.word	0x00000000
        /*0398*/ 	.word	0x00000000
        /*039c*/ 	.short	0x0101
        /*039e*/ 	.byte	0x3f
	.zero		1


	//   ....[25]....
        /*03a0*/ 	.word	0x00003c10
        /*03a4*/ 	.word	0x000000ff
        /*03a8*/ 	.word	0x00038800
        /*03ac*/ 	.short	0x010a
        /*03ae*/ 	.byte	0x24
	.zero		1


	//   ....[26]....
        /*03b0*/ 	.word	0x00003c70
        /*03b4*/ 	.word	0x00000006
        /*03b8*/ 	.word	0x00038830
        /*03bc*/ 	.short	0x010a
        /*03be*/ 	.byte	0x3f
	.zero		1


	//   ....[27]....
        /*03c0*/ 	.word	0x00003cb0
        /*03c4*/ 	.word	0x00000006
        /*03c8*/ 	.word	0x00038830
        /*03cc*/ 	.short	0x010a
        /*03ce*/ 	.byte	0x3f
	.zero		1


	//   ....[28]....
        /*03d0*/ 	.word	0x00003f30
        /*03d4*/ 	.word	0x000000ff
        /*03d8*/ 	.word	0x00038810
        /*03dc*/ 	.short	0x010a
        /*03de*/ 	.byte	0x24
	.zero		1


	//   ....[29]....
        /*03e0*/ 	.word	0x00003f70
        /*03e4*/ 	.word	0x00000006
        /*03e8*/ 	.word	0x00038850
        /*03ec*/ 	.short	0x010a
        /*03ee*/ 	.byte	0x3f
	.zero		1


	//   ....[30]....
        /*03f0*/ 	.word	0x00004050
        /*03f4*/ 	.word	0x00000006
        /*03f8*/ 	.word	0x00038850
        /*03fc*/ 	.short	0x010a
        /*03fe*/ 	.byte	0x3f
	.zero		1


	//   ....[31]....
        /*0400*/ 	.word	0x000057a0
        /*0404*/ 	.word	0x00000005
        /*0408*/ 	.word	0x00000000
        /*040c*/ 	.short	0x0101
        /*040e*/ 	.byte	0x3f
	.zero		1


	//   ....[32]....
        /*0410*/ 	.word	0x00007230
        /*0414*/ 	.word	0x00000006
        /*0418*/ 	.word	0x00000000
        /*041c*/ 	.short	0x0101
        /*041e*/ 	.byte	0x3f
	.zero		1


	//   ....[33]....
        /*0420*/ 	.word	0x00007450
        /*0424*/ 	.word	0x0000000c
        /*0428*/ 	.word	0x00038830
        /*042c*/ 	.short	0x010a
        /*042e*/ 	.byte	0x3f
	.zero		1


	//   ....[34]....
        /*0430*/ 	.word	0x000074a0
        /*0434*/ 	.word	0x0000000c
        /*0438*/ 	.word	0x00038830
        /*043c*/ 	.short	0x010a
        /*043e*/ 	.byte	0x3f
	.zero		1


	//   ....[35]....
        /*0440*/ 	.word	0x00007620
        /*0444*/ 	.word	0x0000000c
        /*0448*/ 	.word	0x00038850
        /*044c*/ 	.short	0x010a
        /*044e*/ 	.byte	0x3f
	.zero		1


	//   ....[36]....
        /*0450*/ 	.word	0x00007670
        /*0454*/ 	.word	0x0000000c
        /*0458*/ 	.word	0x00038850
        /*045c*/ 	.short	0x010a
        /*045e*/ 	.byte	0x3f
	.zero		1


	//   ....[37]....
        /*0460*/ 	.word	0x00008d30
        /*0464*/ 	.word	0x00000014
        /*0468*/ 	.word	0x00000000
        /*046c*/ 	.short	0x0101
        /*046e*/ 	.byte	0x3f
	.zero		1


	//   ....[38]....
        /*0470*/ 	.word	0x0000aea0
        /*0474*/ 	.word	0x0000000c
        /*0478*/ 	.word	0x00000000
        /*047c*/ 	.short	0x0101
        /*047e*/ 	.byte	0x3f
	.zero		1


	//   ....[39]....
        /*0480*/ 	.word	0x0000b200
        /*0484*/ 	.word	0x00000008
        /*0488*/ 	.word	0x00038830
        /*048c*/ 	.short	0x010a
        /*048e*/ 	.byte	0x3f
	.zero		1


	//   ....[40]....
        /*0490*/ 	.word	0x0000b250
        /*0494*/ 	.word	0x00000008
        /*0498*/ 	.word	0x00038830
        /*049c*/ 	.short	0x010a
        /*049e*/ 	.byte	0x3f
	.zero		1


	//   ....[41]....
        /*04a0*/ 	.word	0x0000b3d0
        /*04a4*/ 	.word	0x00000008
        /*04a8*/ 	.word	0x00038850
        /*04ac*/ 	.short	0x010a
        /*04ae*/ 	.byte	0x3f
	.zero		1


	//   ....[42]....
        /*04b0*/ 	.word	0x0000b410
        /*04b4*/ 	.word	0x00000008
        /*04b8*/ 	.word	0x00038850
        /*04bc*/ 	.short	0x010a
        /*04be*/ 	.byte	0x3f
	.zero		1


	//   ....[43]....
        /*04c0*/ 	.word	0x0000d500
        /*04c4*/ 	.word	0x00000098
        /*04c8*/ 	.word	0x00000000
        /*04cc*/ 	.short	0x0101
        /*04ce*/ 	.byte	0x3f
	.zero		1


	//   ....[44]....
        /*04d0*/ 	.word	0x0000e200
        /*04d4*/ 	.word	0x00000008
        /*04d8*/ 	.word	0x00000000
        /*04dc*/ 	.short	0x0101
        /*04de*/ 	.byte	0x3f
	.zero		1


	//   ....[45]....
        /*04e0*/ 	.word	0x0000e310
        /*04e4*/ 	.word	0x0000000c
        /*04e8*/ 	.word	0x00038830
        /*04ec*/ 	.short	0x010a
        /*04ee*/ 	.byte	0x3f
	.zero		1


	//   ....[46]....
        /*04f0*/ 	.word	0x0000e360
        /*04f4*/ 	.word	0x0000000c
        /*04f8*/ 	.word	0x00038830
        /*04fc*/ 	.short	0x010a
        /*04fe*/ 	.byte	0x3f
	.zero		1


	//   ....[47]....
        /*0500*/ 	.word	0x0000e4e0
        /*0504*/ 	.word	0x0000000c
        /*0508*/ 	.word	0x00038850
        /*050c*/ 	.short	0x010a
        /*050e*/ 	.byte	0x3f
	.zero		1


	//   ....[48]....
        /*0510*/ 	.word	0x0000e530
        /*0514*/ 	.word	0x0000000c
        /*0518*/ 	.word	0x00038850
        /*051c*/ 	.short	0x010a
        /*051e*/ 	.byte	0x3f
	.zero		1


	//   ....[49]....
        /*0520*/ 	.word	0x0000fbf0
        /*0524*/ 	.word	0x0000000a
        /*0528*/ 	.word	0x00000000
        /*052c*/ 	.short	0x0101
        /*052e*/ 	.byte	0x3f
	.zero		1


	//   ....[50]....
        /*0530*/ 	.word	0x00011d50
        /*0534*/ 	.word	0x0000000c
        /*0538*/ 	.word	0x00000000
        /*053c*/ 	.short	0x0101
        /*053e*/ 	.byte	0x3f
	.zero		1


	//   ....[51]....
        /*0540*/ 	.word	0x000139b0
        /*0544*/ 	.word	0x000000ff
        /*0548*/ 	.word	0x00000000
        /*054c*/ 	.short	0x0101
        /*054e*/ 	.byte	0x05
	.zero		1


	//   ....[52]....
        /*0550*/ 	.word	0x000153c0
        /*0554*/ 	.word	0x00000008
        /*0558*/ 	.word	0x00038840
        /*055c*/ 	.short	0x010a
        /*055e*/ 	.byte	0x3f
	.zero		1


	//   ....[53]....
        /*0560*/ 	.word	0x00015a10
        /*0564*/ 	.word	0x000000ff
        /*0568*/ 	.word	0x00038820
        /*056c*/ 	.short	0x010a
        /*056e*/ 	.byte	0x26
	.zero		1


	//   ....[54]....
        /*0570*/ 	.word	0x00015a90
        /*0574*/ 	.word	0x00000005
        /*0578*/ 	.word	0x00038860
        /*057c*/ 	.short	0x010a
        /*057e*/ 	.byte	0x3f
	.zero		1


	//   ....[55]....
        /*0580*/ 	.word	0x00016100
        /*0584*/ 	.word	0x00000002
        /*0588*/ 	.word	0x00038840
        /*058c*/ 	.short	0x010a
        /*058e*/ 	.byte	0x3f
	.zero		1


	//   ....[56]....
        /*0590*/ 	.word	0x00016290
        /*0594*/ 	.word	0x00000002
        /*0598*/ 	.word	0x00038860
        /*059c*/ 	.short	0x010a
        /*059e*/ 	.byte	0x3f
	.zero		1


	//   ....[57]....
        /*05a0*/ 	.word	0x000168a0
        /*05a4*/ 	.word	0x00000003
        /*05a8*/ 	.word	0x00038840
        /*05ac*/ 	.short	0x010a
        /*05ae*/ 	.byte	0x3f
	.zero		1


	//   ....[58]....
        /*05b0*/ 	.word	0x00016a30
        /*05b4*/ 	.word	0x00000003
        /*05b8*/ 	.word	0x00038860
        /*05bc*/ 	.short	0x010a
        /*05be*/ 	.byte	0x3f
	.zero		1


	//   ....[59]....
        /*05c0*/ 	.word	0x00016fc0
        /*05c4*/ 	.word	0x00000002
        /*05c8*/ 	.word	0x00038840
        /*05cc*/ 	.short	0x010a
        /*05ce*/ 	.byte	0x3f
	.zero		1


	//   ....[60]....
        /*05d0*/ 	.word	0x00017150
        /*05d4*/ 	.word	0x00000002
        /*05d8*/ 	.word	0x00038860
        /*05dc*/ 	.short	0x010a
        /*05de*/ 	.byte	0x3f
	.zero		1


	//   ....[61]....
        /*05e0*/ 	.word	0x00017840
        /*05e4*/ 	.word	0x00000007
        /*05e8*/ 	.word	0x00038820
        /*05ec*/ 	.short	0x010a
        /*05ee*/ 	.byte	0x3f
	.zero		1


	//   ....[62]....
        /*05f0*/ 	.word	0x000179b0
        /*05f4*/ 	.word	0x00000005
        /*05f8*/ 	.word	0x00000000
        /*05fc*/ 	.short	0x010a
        /*05fe*/ 	.byte	0x3f
	.zero		1


	//   ....[63]....
        /*0600*/ 	.word	0x00017a20
        /*0604*/ 	.word	0x00000003
        /*0608*/ 	.word	0x00000000
        /*060c*/ 	.short	0x010a
        /*060e*/ 	.byte	0x3f
	.zero		1


	//   ....[64]....
        /*0610*/ 	.word	0x00017a80
        /*0614*/ 	.word	0x00000005
        /*0618*/ 	.word	0x00000000
        /*061c*/ 	.short	0x010a
        /*061e*/ 	.byte	0x3f
	.zero		1


	//   ....[65]....
        /*0620*/ 	.word	0x00017ab0
        /*0624*/ 	.word	0x00000003
        /*0628*/ 	.word	0x00000000
        /*062c*/ 	.short	0x010a
        /*062e*/ 	.byte	0x3f
	.zero		1


	//   ....[66]....
        /*0630*/ 	.word	0x00017b20
        /*0634*/ 	.word	0x00000003
        /*0638*/ 	.word	0x00038800
        /*063c*/ 	.short	0x010a
        /*063e*/ 	.byte	0x3f
	.zero		1


	//   ....[67]....
        /*0640*/ 	.word	0x00017b70
        /*0644*/ 	.word	0x00000006
        /*0648*/ 	.word	0x00038830
        /*064c*/ 	.short	0x010a
        /*064e*/ 	.byte	0x3f
	.zero		1


	//   ....[68]....
        /*0650*/ 	.word	0x00017bd0
        /*0654*/ 	.word	0x00000003
        /*0658*/ 	.word	0x00038810
        /*065c*/ 	.short	0x010a
        /*065e*/ 	.byte	0x3f
	.zero		1


	//   ....[69]....
        /*0660*/ 	.word	0x00017c20
        /*0664*/ 	.word	0x00000006
        /*0668*/ 	.word	0x00038850
        /*066c*/ 	.short	0x010a
        /*066e*/ 	.byte	0x3f
	.zero		1


	//   ....[70]....
        /*0670*/ 	.word	0x00017c70
        /*0674*/ 	.word	0x0000000c
        /*0678*/ 	.word	0x00038830
        /*067c*/ 	.short	0x010a
        /*067e*/ 	.byte	0x3f
	.zero		1


	//   ....[71]....
        /*0680*/ 	.word	0x00017cc0
        /*0684*/ 	.word	0x0000000c
        /*0688*/ 	.word	0x00038850
        /*068c*/ 	.short	0x010a
        /*068e*/ 	.byte	0x3f
	.zero		1


	//   ....[72]....
        /*0690*/ 	.word	0x00017d10
        /*0694*/ 	.word	0x00000008
        /*0698*/ 	.word	0x00038830
        /*069c*/ 	.short	0x010a
        /*069e*/ 	.byte	0x3f
	.zero		1


	//   ....[73]....
        /*06a0*/ 	.word	0x00017d60
        /*06a4*/ 	.word	0x00000008
        /*06a8*/ 	.word	0x00038850
        /*06ac*/ 	.short	0x010a
        /*06ae*/ 	.byte	0x3f
	.zero		1


	//   ....[74]....
        /*06b0*/ 	.word	0x00017db0
        /*06b4*/ 	.word	0x0000000c
        /*06b8*/ 	.word	0x00038830
        /*06bc*/ 	.short	0x010a
        /*06be*/ 	.byte	0x3f
	.zero		1


	//   ....[75]....
        /*06c0*/ 	.word	0x00017e00
        /*06c4*/ 	.word	0x0000000c
        /*06c8*/ 	.word	0x00038850
        /*06cc*/ 	.short	0x010a
        /*06ce*/ 	.byte	0x3f
	.zero		1


	//   ....[76]....
        /*06d0*/ 	.word	0x00017f80
        /*06d4*/ 	.word	0x00000008
        /*06d8*/ 	.word	0x00038840
        /*06dc*/ 	.short	0x010a
        /*06de*/ 	.byte	0x3f
	.zero		1


	//   ....[77]....
        /*06e0*/ 	.word	0x00017fe0
        /*06e4*/ 	.word	0x00000008
        /*06e8*/ 	.word	0x00038820
        /*06ec*/ 	.short	0x010a
        /*06ee*/ 	.byte	0x3f
	.zero		1


	//   ....[78]....
        /*06f0*/ 	.word	0x00018030
        /*06f4*/ 	.word	0x00000005
        /*06f8*/ 	.word	0x00038860
        /*06fc*/ 	.short	0x010a
        /*06fe*/ 	.byte	0x3f
	.zero		1


	//   ....[79]....
        /*0700*/ 	.word	0x00018080
        /*0704*/ 	.word	0x00000002
        /*0708*/ 	.word	0x00038840
        /*070c*/ 	.short	0x010a
        /*070e*/ 	.byte	0x3f
	.zero		1


	//   ....[80]....
        /*0710*/ 	.word	0x000180d0
        /*0714*/ 	.word	0x00000002
        /*0718*/ 	.word	0x00038860
        /*071c*/ 	.short	0x010a
        /*071e*/ 	.byte	0x3f
	.zero		1


	//   ....[81]....
        /*0720*/ 	.word	0x00018120
        /*0724*/ 	.word	0x00000003
        /*0728*/ 	.word	0x00038840
        /*072c*/ 	.short	0x010a
        /*072e*/ 	.byte	0x3f
	.zero		1


	//   ....[82]....
        /*0730*/ 	.word	0x00018170
        /*0734*/ 	.word	0x00000003
        /*0738*/ 	.word	0x00038860
        /*073c*/ 	.short	0x010a
        /*073e*/ 	.byte	0x3f
	.zero		1


	//   ....[83]....
        /*0740*/ 	.word	0x000181c0
        /*0744*/ 	.word	0x00000002
        /*0748*/ 	.word	0x00038840
        /*074c*/ 	.short	0x010a
        /*074e*/ 	.byte	0x3f
	.zero		1


	//   ....[84]....
        /*0750*/ 	.word	0x00018210
        /*0754*/ 	.word	0x00000002
        /*0758*/ 	.word	0x00038860
        /*075c*/ 	.short	0x010a
        /*075e*/ 	.byte	0x3f
	.zero		1


	//   ....[85]....
        /*0760*/ 	.word	0x000182f0
        /*0764*/ 	.word	0x00000007
        /*0768*/ 	.word	0x00038820
        /*076c*/ 	.short	0x010a
        /*076e*/ 	.byte	0x3f
	.zero		1


	//   ....[86]....
        /*0770*/ 	.word	0x00018340
        /*0774*/ 	.word	0x00000005
        /*0778*/ 	.word	0x00000000
        /*077c*/ 	.short	0x010a
        /*077e*/ 	.byte	0x3f
	.zero		1


	//   ....[87]....
        /*0780*/ 	.word	0x00018390
        /*0784*/ 	.word	0x00000003
        /*0788*/ 	.word	0x00000000
        /*078c*/ 	.short	0x010a
        /*078e*/ 	.byte	0x3f
	.zero		1


	//   ....[88]....
        /*0790*/ 	.word	0x000183e0
        /*0794*/ 	.word	0x00000005
        /*0798*/ 	.word	0x00000000
        /*079c*/ 	.short	0x010a
        /*079e*/ 	.byte	0x3f
	.zero		1


	//----- nvinfo : EIATTR_NUM_MBARRIERS
	.align		4
.L_827:
        /*07a0*/ 	.byte	0x03, 0x38
        /*07a2*/ 	.short	0x0017


	//----- nvinfo : EIATTR_EXIT_INSTR_OFFSETS
	.align		4
        /*07a4*/ 	.byte	0x04, 0x1c
        /*07a6*/ 	.short	(.L_829 - .L_828)


	//   ....[0]....
.L_828:
        /*07a8*/ 	.word	0x00000a90


	//   ....[1]....
        /*07ac*/ 	.word	0x000142b0


	//   ....[2]....
        /*07b0*/ 	.word	0x00014310


	//   ....[3]....
        /*07b4*/ 	.word	0x000178b0


	//   ....[4]....
        /*07b8*/ 	.word	0x00017b00


	//----- nvinfo : EIATTR_MAX_THREADS
	.align		4
.L_829:
        /*07bc*/ 	.byte	0x04, 0x05
        /*07be*/ 	.short	(.L_831 - .L_830)
.L_830:
        /*07c0*/ 	.word	0x00000180
        /*07c4*/ 	.word	0x00000001
        /*07c8*/ 	.word	0x00000001


	//----- nvinfo : EIATTR_CRS_STACK_SIZE
	.align		4
.L_831:
        /*07cc*/ 	.byte	0x04, 0x1e
        /*07ce*/ 	.short	(.L_833 - .L_832)
.L_832:
        /*07d0*/ 	.word	0x00000000


	//----- nvinfo : EIATTR_CBANK_PARAM_SIZE
	.align		4
.L_833:
        /*07d4*/ 	.byte	0x03, 0x19
        /*07d6*/ 	.short	0x0cf0


	//----- nvinfo : EIATTR_PARAM_CBANK
	.align		4
        /*07d8*/ 	.byte	0x04, 0x0a
        /*07da*/ 	.short	(.L_835 - .L_834)
	.align		4
.L_834:
        /*07dc*/ 	.word	index@(.nv.constant0._ZN7cutlass13device_kernelIN5flash11enable_sm90INS1_16FlashAttnFwdSm90INS1_25CollectiveMainloopFwdSm90ILi2EN4cute5tupleIJNS5_1CILi1EEES8_S8_EEENS6_IJNS7_ILi64EEESA_SA_EEELi512ENS_6half_tEfNS_4arch4Sm90ELb0ELb1ELb1ELb0ELb0ELb0ELb1ELb0ELb0ELb0ELb0ELb0EEENS1_21CollectiveEpilogueFwdINS6_IJSA_NS7_ILi512EEESA_EEES9_SC_SE_Li256ELb0ELb0ELb0ELb0EEENS1_30DynamicPersistentTileSchedulerILi256ELi32ELb0ELb0ELb1EEEEEEEEEvNT_6ParamsE)
        /*07e0*/ 	.short	0x0210
        /*07e2*/ 	.short	0x0cf0


	//----- nvinfo : EIATTR_SW_WAR
	.align		4
.L_835:
        /*07e4*/ 	.byte	0x04, 0x36
        /*07e6*/ 	.short	(.L_837 - .L_836)
.L_836:
        /*07e8*/ 	.word	0x00000008
.L_837:


//--------------------- .nv.info._ZN7cutlass13device_kernelIN5flash11enable_sm90INS1_16FlashAttnFwdSm90INS1_25CollectiveMainloopFwdSm90ILi2EN4cute5tupleIJNS5_1CILi1EEES8_S8_EEENS6_IJNS7_ILi64EEESA_SA_EEELi512ENS_6half_tEfNS_4arch4Sm90ELb0ELb1ELb1ELb1ELb0ELb0ELb0ELb0ELb0ELb0ELb0ELb0EEENS1_21CollectiveEpilogueFwdINS6_IJSA_NS7_ILi512EEESA_EEES9_SC_SE_Li256ELb1ELb0ELb0ELb0EEENS1_36VarlenDynamicPersistentTileSchedulerILi64ELi64ELi256ELi32ELb0ELb0ELb1ELb1ELb0ELb1EEEEEEEEEvNT_6ParamsE --------------------------
	.section	.nv.info._ZN7cutlass13device_kernelIN5flash11enable_sm90INS1_16FlashAttnFwdSm90INS1_25CollectiveMainloopFwdSm90ILi2EN4cute5tupleIJNS5_1CILi1EEES8_S8_EEENS6_IJNS7_ILi64EEESA_SA_EEELi512ENS_6half_tEfNS_4arch4Sm90ELb0ELb1ELb1ELb1ELb0ELb0ELb0ELb0ELb0ELb0ELb0ELb0EEENS1_21CollectiveEpilogueFwdINS6_IJSA_NS7_ILi512EEESA_EEES9_SC_SE_Li256ELb1ELb0ELb0ELb0EEENS1_36VarlenDynamicPersistentTileSchedulerILi64ELi64ELi256ELi32ELb0ELb0ELb1ELb1ELb0ELb1EEEEEEEEEvNT_6ParamsE,"",@"SHT_CUDA_INFO"
	.sectionflags	@""
	.align	4


	//----- nvinfo : EIATTR_CUDA_API_VERSION
	.align		4
        /*0000*/ 	.byte	0x04, 0x37
        /*0002*/ 	.short	(.L_839 - .L_838)
.L_838:
        /*0004*/ 	.word	0x00000082


	//----- nvinfo : EIATTR_KPARAM_INFO
	.align		4
.L_839:
        /*0008*/ 	.byte	0x04, 0x17
        /*000a*/ 	.short	(.L_841 - .L_840)
.L_840:
        /*000c*/ 	.word	0x00000000
        /*0010*/ 	.short	0x0000
        /*0012*/ 	.short	0x0070
        /*0014*/ 	.byte	0x00, 0xf0, 0x01, 0x28


	//----- nvinfo : EIATTR_SPARSE_MMA_MASK
	.align		4
.L_841:
        /*0018*/ 	.byte	0x03, 0x50
        /*001a*/ 	.short	0x0000


	//----- nvinfo : EIATTR_MAXREG_COUNT
	.align		4
        /*001c*/ 	.byte	0x03, 0x1b
        /*001e*/ 	.short	0x00a8


	//----- nvinfo : EIATTR_NUM_BARRIERS
	.align		4
        /*0020*/ 	.byte	0x02, 0x4c
        /*0022*/ 	.byte	0x10
	.zero		1


	//----- nvinfo : EIATTR_EXTERNS
	.align		4
        /*0024*/ 	.byte	0x04, 0x0f
        /*0026*/ 	.short	(.L_843 - .L_842)


	//   ....[0]....
	.align		4
.L_842:
        /*0028*/ 	.word	index@(__assertfail)


	//----- nvinfo : EIATTR_ANNOTATIONS
	.align		4
.L_843:
        /*002c*/ 	.byte	0x04, 0x55
        /*002e*/ 	.short	(.L_845 - .L_844)


	//   ....[0]....
.L_844:
        /* <DEDUP_REMOVED lines=27> */


	//----- nvinfo : EIATTR_MERCURY_ISA_VERSION
	.align		4
.L_845:
        /*01d0*/ 	.byte	0x03, 0x5f
        /*01d2*/ 	.short	0x0101


	//----- nvinfo : EIATTR_UNUSED_LOAD_BYTE_OFFSET
	.align		4
        /*01d4*/ 	.byte	0x04, 0x44
        /*01d6*/ 	.short	(.L_847 - .L_846)


	//   ....[0]....
.L_846:
        /*01d8*/ 	.word	0x00000a40
        /*01dc*/ 	.word	0x0000fff0


	//   ....[1]....
        /*01e0*/ 	.word	0x0000db20
        /*01e4*/ 	.word	0x0000fff0


	//----- nvinfo : EIATTR_INT_WARP_WIDE_INSTR_OFFSETS
	.align		4
.L_847:
        /*01e8*/ 	.byte	0x04, 0x31
        /*01ea*/ 	.short	(.L_849 - .L_848)


	//   ....[0]....
.L_848:
        /*01ec*/ 	.word	0x00000160


	//   ....[1]....
        /*01f0*/ 	.word	0x000001a0


	//   ....[2]....
        /*01f4*/ 	.word	0x00000210


	//   ....[3]....
        /*01f8*/ 	.word	0x000118e0


	//   ....[4]....
        /*01fc*/ 	.word	0x00011970


	//   ....[5]....
        /*0200*/ 	.word	0x00011e70


	//   ....[6]....
        /*0204*/ 	.word	0x00011ef0


	//   ....[7]....
        /*0208*/ 	.word	0x00014710


	//   ....[8]....
        /*020c*/ 	.word	0x000147a0


	//----- nvinfo : EIATTR_COOP_GROUP_MASK_REGIDS
	.align		4
.L_849:
        /*0210*/ 	.byte	0x04, 0x29
        /*0212*/ 	.short	(.L_851 - .L_850)


	//   ....[0]....
.L_850:
        /*0214*/ 	.word	0xffffffff


	//   ....[1]....
        /*0218*/ 	.word	0xffffffff


	//   ....[2]....
        /*021c*/ 	.word	0xffffffff


	//   ....[3]....
        /*0220*/ 	.word	0xffffffff


	//   ....[4]....
        /*0224*/ 	.word	0xffffffff


	//   ....[5]....
        /*0228*/ 	.word	0xffffffff


	//   ....[6]....
        /*022c*/ 	.word	0xffffffff


	//   ....[7]....
        /*0230*/ 	.word	0xffffffff


	//   ....[8]....
        /*0234*/ 	.word	0xffffffff


	//   ....[9]....
        /*0238*/ 	.word	0xffffffff


	//   ....[10]....
        /*023c*/ 	.word	0xffffffff


	//   ....[11]....
        /*0240*/ 	.word	0xffffffff


	//   ....[12]....
        /*0244*/ 	.word	0xffffffff


	//   ....[13]....
        /*0248*/ 	.word	0xffffffff


	//   ....[14]....
        /*024c*/ 	.word	0xffffffff


	//   ....[15]....
        /*0250*/ 	.word	0xffffffff


	//   ....[16]....
        /*0254*/ 	.word	0xffffffff


	//   ....[17]....
        /*0258*/ 	.word	0xffffffff


	//   ....[18]....
        /*025c*/ 	.word	0xffffffff


	//   ....[19]....
        /*0260*/ 	.word	0xffffffff


	//   ....[20]....
        /*0264*/ 	.word	0xffffffff


	//   ....[21]....
        /*0268*/ 	.word	0xffffffff


	//   ....[22]....
        /*026c*/ 	.word	0xffffffff


	//   ....[23]....
        /*0270*/ 	.word	0xffffffff


	//   ....[24]....
        /*0274*/ 	.word	0xffffffff


	//   ....[25]....
        /*0278*/ 	.word	0xffffffff


	//   ....[26]....
        /*027c*/ 	.word	0xffffffff


	//   ....[27]....
        /*0280*/ 	.word	0xffffffff


	//   ....[28]....
        /*0284*/ 	.word	0xffffffff


	//   ....[29]....
        /*0288*/ 	.word	0xffffffff


	//   ....[30]....
        /*028c*/ 	.word	0xffffffff


	//   ....[31]....
        /*0290*/ 	.word	0xffffffff


	//   ....[32]....
        /*0294*/ 	.word	0xffffffff


	//   ....[33]....
        /*0298*/ 	.word	0xffffffff


	//   ....[34]....
        /*029c*/ 	.word	0xffffffff


	//   ....[35]....
        /*02a0*/ 	.word	0xffffffff


	//   ....[36]....
        /*02a4*/ 	.word	0xffffffff


	//   ....[37]....
        /*02a8*/ 	.word	0xffffffff


	//   ....[38]....
        /*02ac*/ 	.word	0xffffffff


	//   ....[39]....
        /*02b0*/ 	.word	0xffffffff


	//   ....[40]....
        /*02b4*/ 	.word	0xffffffff


	//   ....[41]....
        /*02b8*/ 	.word	0xffffffff


	//   ....[42]....
        /*02bc*/ 	.word	0xffffffff


	//   ....[43]....
        /*02c0*/ 	.word	0xffffffff


	//   ....[44]....
        /*02c4*/ 	.word	0xffffffff


	//   ....[45]....
        /*02c8*/ 	.word	0xffffffff


	//   ....[46]....
        /*02cc*/ 	.word	0xffffffff


	//   ....[47]....
        /*02d0*/ 	.word	0xffffffff


	//   ....[48]....
        /*02d4*/ 	.word	0xffffffff


	//   ....[49]....
        /*02d8*/ 	.word	0xffffffff


	//   ....[50]....
        /*02dc*/ 	.word	0xffffffff


	//   ....[51]....
        /*02e0*/ 	.word	0xffffffff


	//   ....[52]....
        /*02e4*/ 	.word	0xffffffff


	//   ....[53]....
        /*02e8*/ 	.word	0xffffffff


	//   ....[54]....
        /*02ec*/ 	.word	0xffffffff


	//   ....[55]....
        /*02f0*/ 	.word	0xffffffff


	//   ....[56]....
        /*02f4*/ 	.word	0xffffffff


	//   ....[57]....
        /*02f8*/ 	.word	0xffffffff


	//   ....[58]....
        /*02fc*/ 	.word	0xffffffff


	//   ....[59]....
        /*0300*/ 	.word	0xffffffff


	//   ....[60]....
        /*0304*/ 	.word	0xffffffff


	//   ....[61]....
        /*0308*/ 	.word	0xffffffff


	//   ....[62]....
        /*030c*/ 	.word	0xffffffff


	//   ....[63]....
        /*0310*/ 	.word	0xffffffff


	//   ....[64]....
        /*0314*/ 	.word	0xffffffff


	//   ....[65]....
        /*0318*/ 	.word	0xffffffff


	//   ....[66]....
        /*031c*/ 	.word	0xffffffff


	//   ....[67]....
        /*0320*/ 	.word	0xffffffff


	//   ....[68]....
        /*0324*/ 	.word	0x0500000f


	//   ....[69]....
        /*0328*/ 	.word	0x0500000f


	//   ....[70]....
        /*032c*/ 	.word	0x0500000f


	//   ....[71]....
        /*0330*/ 	.word	0x0500000f


	//   ....[72]....
        /*0334*/ 	.word	0x0500000f


	//   ....[73]....
        /*0338*/ 	.word	0x0500000f


	//   ....[74]....
        /*033c*/ 	.word	0x0500000f


	//   ....[75]....
        /*0340*/ 	.word	0x0500000f


	//   ....[76]....
        /*0344*/ 	.word	0x0500000f


	//   ....[77]....
        /*0348*/ 	.word	0x0500000f


	//   ....[78]....
        /*034c*/ 	.word	0x0500000f


	//   ....[79]....
        /*0350*/ 	.word	0x0500000f


	//   ....[80]....
        /*0354*/ 	.word	0x0500000f


	//   ....[81]....
        /*0358*/ 	.word	0x0500000f


	//   ....[82]....
        /*035c*/ 	.word	0x0500000f


	//   ....[83]....
        /*0360*/ 	.word	0x0500000f


	//   ....[84]....
        /*0364*/ 	.word	0x0500000f


	//   ....[85]....
        /*0368*/ 	.word	0x0500000f


	//   ....[86]....
        /*036c*/ 	.word	0x0500000f


	//----- nvinfo : EIATTR_COOP_GROUP_INSTR_OFFSETS
	.align		4
.L_851:
        /*0370*/ 	.byte	0x04, 0x28
        /*0372*/ 	.short	(.L_853 - .L_852)


	//   ....[0]....
.L_852:
        /*0374*/ 	.word	0x00000060


	//   ....[1]....
        /*0378*/ 	.word	0x00000170


	//   ....[2]....
        /*037c*/ 	.word	0x000001c0


	//   ....[3]....
        /*0380*/ 	.word	0x000003b0


	//   ....[4]....
        /*0384*/ 	.word	0x00000510


	//   ....[5]....
        /*0388*/ 	.word	0x00000630


	//   ....[6]....
        /*038c*/ 	.word	0x00000790


	//   ....[7]....
        /*0390*/ 	.word	0x00001bf0


	//   ....[8]....
        /*0394*/ 	.word	0x00003be0


	//   ....[9]....
        /*0398*/ 	.word	0x00005220


	//   ....[10]....
        /*039c*/ 	.word	0x00005280


	//   ....[11]....
        /*03a0*/ 	.word	0x00005900


	//   ....[12]....
        /*03a4*/ 	.word	0x00005950


	//   ....[13]....
        /*03a8*/ 	.word	0x00006150


	//   ....[14]....
        /*03ac*/ 	.word	0x000072c0


	//   ....[15]....
        /*03b0*/ 	.word	0x000073c0


	//   ....[16]....
        /*03b4*/ 	.word	0x00007740


	//   ....[17]....
        /*03b8*/ 	.word	0x000077d0


	//   ....[18]....
        /*03bc*/ 	.word	0x000089a0


	//   ....[19]....
        /*03c0*/ 	.word	0x000092d0


	//   ....[20]....
        /*03c4*/ 	.word	0x00009370


	//   ....[21]....
        /*03c8*/ 	.word	0x00009670


	//   ....[22]....
        /*03cc*/ 	.word	0x00009830


	//   ....[23]....
        /*03d0*/ 	.word	0x0000a880


	//   ....[24]....
        /*03d4*/ 	.word	0x0000b900


	//   ....[25]....
        /*03d8*/ 	.word	0x0000b9e0


	//   ....[26]....
        /*03dc*/ 	.word	0x0000bca0


	//   ....[27]....
        /*03e0*/ 	.word	0x0000be10


	//   ....[28]....
        /*03e4*/ 	.word	0x0000cfe0


	//   ....[29]....
        /*03e8*/ 	.word	0x0000d020


	//   ....[30]....
        /*03ec*/ 	.word	0x0000d050


	//   ....[31]....
        /*03f0*/ 	.word	0x0000d0e0


	//   ....[32]....
        /*03f4*/ 	.word	0x0000d100


	//   ....[33]....
        /*03f8*/ 	.word	0x0000ea60


	//   ....[34]....
        /*03fc*/ 	.word	0x00010490


	//   ....[35]....
        /*0400*/ 	.word	0x00010600


	//   ....[36]....
        /*0404*/ 	.word	0x00010630


	//   ....[37]....
        /*0408*/ 	.word	0x00010670


	//   ....[38]....
        /*040c*/ 	.word	0x000106e0


	//   ....[39]....
        /*0410*/ 	.word	0x00010740


	//   ....[40]....
        /*0414*/ 	.word	0x00010780


	//   ....[41]....
        /*0418*/ 	.word	0x00010920


	//   ....[42]....
        /*041c*/ 	.word	0x00010980


	//   ....[43]....
        /*0420*/ 	.word	0x000109c0


	//   ....[44]....
        /*0424*/ 	.word	0x00010a00


	//   ....[45]....
        /*0428*/ 	.word	0x00010a30


	//   ....[46]....
        /*042c*/ 	.word	0x00010a60


	//   ....[47]....
        /*0430*/ 	.word	0x00010af0


	//   ....[48]....
        /*0434*/ 	.word	0x00010b50


	//   ....[49]....
        /*0438*/ 	.word	0x00010be0


	//   ....[50]....
        /*043c*/ 	.word	0x00014830


	//   ....[51]....
        /*0440*/ 	.word	0x00014840


	//   ....[52]....
        /*0444*/ 	.word	0x00014950


	//   ....[53]....
        /*0448*/ 	.word	0x000149b0


	//   ....[54]....
        /*044c*/ 	.word	0x000149f0


	//   ....[55]....
        /*0450*/ 	.word	0x00014a30


	//   ....[56]....
        /*0454*/ 	.word	0x00014a60


	//   ....[57]....
        /*0458*/ 	.word	0x00014a90


	//   ....[58]....
        /*045c*/ 	.word	0x00014c20


	//   ....[59]....
        /*0460*/ 	.word	0x00014c80


	//   ....[60]....
        /*0464*/ 	.word	0x00014cc0


	//   ....[61]....
        /*0468*/ 	.word	0x00014d00


	//   ....[62]....
        /*046c*/ 	.word	0x00014d30


	//   ....[63]....
        /*0470*/ 	.word	0x00014d60


	//   ....[64]....
        /*0474*/ 	.word	0x00014e20


	//   ....[65]....
        /*0478*/ 	.word	0x00014e40


	//   ....[66]....
        /*047c*/ 	.word	0x00014eb0


	//   ....[67]....
        /*0480*/ 	.word	0x00015540


	//   ....[68]....
        /*0484*/ 	.word	0x00015c50


	//   ....[69]....
        /*0488*/ 	.word	0x00016070


	//   ....[70]....
        /*048c*/ 	.word	0x00016100


	//   ....[71]....
        /*0490*/ 	.word	0x000161a0


	//   ....[72]....
        /*0494*/ 	.word	0x00016250


	//   ....[73]....
        /*0498*/ 	.word	0x000162d0


	//   ....[74]....
        /*049c*/ 	.word	0x00016350


	//   ....[75]....
        /*04a0*/ 	.word	0x000163d0


	//   ....[76]....
        /*04a4*/ 	.word	0x00016450


	//   ....[77]....
        /*04a8*/ 	.word	0x000164e0


	//   ....[78]....
        /*04ac*/ 	.word	0x00016590


	//   ....[79]....
        /*04b0*/ 	.word	0x00016610


	//   ....[80]....
        /*04b4*/ 	.word	0x00016690


	//   ....[81]....
        /*04b8*/ 	.word	0x00016710


	//   ....[82]....
        /*04bc*/ 	.word	0x00016790


	//   ....[83]....
        /*04c0*/ 	.word	0x00016800


	//   ....[84]....
        /*04c4*/ 	.word	0x000168a0


	//   ....[85]....
        /*04c8*/ 	.word	0x00016930


	//   ....[86]....
        /*04cc*/ 	.word	0x00016a60


	//----- nvinfo : EIATTR_REG_RECONFIG
	.align		4
.L_853:
        /*04d0*/ 	.byte	0x01, 0x54
	.zero		2


	//----- nvinfo : EIATTR_SYSCALL_OFFSETS
	.align		4
        /*04d4*/ 	.byte	0x04, 0x46
        /*04d6*/ 	.short	(.L_855 - .L_854)


	//   ....[0]....
.L_854:
        /*04d8*/ 	.word	0x00003db0


	//   ....[1]....
        /*04dc*/ 	.word	0x00011b00


	//   ....[2]....
        /*04e0*/ 	.word	0x00011c40


	//   ....[3]....
        /*04e4*/ 	.word	0x00011d40


	//----- nvinfo : EIATTR_MBARRIER_INSTR_OFFSETS
	.align		4
.L_855:
        /*04e8*/ 	.byte	0x04, 0x39
        /*04ea*/ 	.short	(.L_857 - .L_856)


	//   ....[0]....
.L_856:
        /*04ec*/ 	.word	0x000002a0
        /*04f0*/ 	.word	0x000000ff
        /*04f4*/ 	.word	0x00028c00
        /*04f8*/ 	.short	0x0100
        /*04fa*/ 	.byte	0x08
	.zero		1


	//   ....[1]....
        /*04fc*/ 	.word	0x000002b0
        /*0500*/ 	.word	0x000000ff
        /*0504*/ 	.word	0x00028c20
        /*0508*/ 	.short	0x0100
        /*050a*/ 	.byte	0x08
	.zero		1


	//   ....[2]....
        /*050c*/ 	.word	0x00000360
        /*0510*/ 	.word	0x000000ff
        /*0514*/ 	.word	0x00028c30
        /*0518*/ 	.short	0x0100
        /*051a*/ 	.byte	0x06
	.zero		1


	//   ....[3]....
        /*051c*/ 	.word	0x00000370
        /*0520*/ 	.word	0x000000ff
        /*0524*/ 	.word	0x00028c40
        /*0528*/ 	.short	0x0100
        /*052a*/ 	.byte	0x06
	.zero		1


	//   ....[4]....
        /*052c*/ 	.word	0x00000380
        /*0530*/ 	.word	0x000000ff
        /*0534*/ 	.word	0x00028c38
        /*0538*/ 	.short	0x0100
        /*053a*/ 	.byte	0x06
	.zero		1


	//   ....[5]....
        /*053c*/ 	.word	0x00000390
        /*0540*/ 	.word	0x000000ff
        /*0544*/ 	.word	0x00028c48
        /*0548*/ 	.short	0x0100
        /*054a*/ 	.byte	0x06
	.zero		1


	//   ....[6]....
        /*054c*/ 	.word	0x000004c0
        /*0550*/ 	.word	0x000000ff
        /*0554*/ 	.word	0x00028c50
        /*0558*/ 	.short	0x0100
        /*055a*/ 	.byte	0x08
	.zero		1


	//   ....[7]....
        /*055c*/ 	.word	0x000004d0
        /*0560*/ 	.word	0x000000ff
        /*0564*/ 	.word	0x00028c60
        /*0568*/ 	.short	0x0100
        /*056a*/ 	.byte	0x08
	.zero		1


	//   ....[8]....
        /*056c*/ 	.word	0x000004e0
        /*0570*/ 	.word	0x000000ff
        /*0574*/ 	.word	0x00028c58
        /*0578*/ 	.short	0x0100
        /*057a*/ 	.byte	0x08
	.zero		1


	//   ....[9]....
        /*057c*/ 	.word	0x000004f0
        /*0580*/ 	.word	0x000000ff
        /*0584*/ 	.word	0x00028c68
        /*0588*/ 	.short	0x0100
        /*058a*/ 	.byte	0x08
	.zero		1


	//   ....[10]....
        /*058c*/ 	.word	0x000005e0
        /*0590*/ 	.word	0x000000ff
        /*0594*/ 	.word	0x00028c70
        /*0598*/ 	.short	0x0100
        /*059a*/ 	.byte	0x06
	.zero		1


	//   ....[11]....
        /*059c*/ 	.word	0x000005f0
        /*05a0*/ 	.word	0x000000ff
        /*05a4*/ 	.word	0x00028c80
        /*05a8*/ 	.short	0x0100
        /*05aa*/ 	.byte	0x06
	.zero		1


	//   ....[12]....
        /*05ac*/ 	.word	0x00000600
        /*05b0*/ 	.word	0x000000ff
        /*05b4*/ 	.word	0x00028c78
        /*05b8*/ 	.short	0x0100
        /*05ba*/ 	.byte	0x06
	.zero		1


	//   ....[13]....
        /*05bc*/ 	.word	0x00000610
        /*05c0*/ 	.word	0x000000ff
        /*05c4*/ 	.word	0x00028c88
        /*05c8*/ 	.short	0x0100
        /*05ca*/ 	.byte	0x06
	.zero		1


	//   ....[14]....
        /*05cc*/ 	.word	0x00000740
        /*05d0*/ 	.word	0x000000ff
        /*05d4*/ 	.word	0x00028c90
        /*05d8*/ 	.short	0x0100
        /*05da*/ 	.byte	0x08
	.zero		1


	//   ....[15]....
        /*05dc*/ 	.word	0x00000750
        /*05e0*/ 	.word	0x000000ff
        /*05e4*/ 	.word	0x00028ca0
        /*05e8*/ 	.short	0x0100
        /*05ea*/ 	.byte	0x08
	.zero		1


	//   ....[16]....
        /*05ec*/ 	.word	0x00000760
        /*05f0*/ 	.word	0x000000ff
        /*05f4*/ 	.word	0x00028c98
        /*05f8*/ 	.short	0x0100
        /*05fa*/ 	.byte	0x08
	.zero		1


	//   ....[17]....
        /*05fc*/ 	.word	0x00000770
        /*0600*/ 	.word	0x000000ff
        /*0604*/ 	.word	0x00028ca8
        /*0608*/ 	.short	0x0100
        /*060a*/ 	.byte	0x08
	.zero		1


	//   ....[18]....
        /*060c*/ 	.word	0x000008a0
        /*0610*/ 	.word	0x000000ff
        /*0614*/ 	.word	0x00028cb0
        /*0618*/ 	.short	0x0100
        /*061a*/ 	.byte	0x08
	.zero		1


	//   ....[19]....
        /*061c*/ 	.word	0x000008b0
        /*0620*/ 	.word	0x000000ff
        /*0624*/ 	.word	0x00028cc0
        /*0628*/ 	.short	0x0100
        /*062a*/ 	.byte	0x08
	.zero		1


	//   ....[20]....
        /*062c*/ 	.word	0x000008c0
        /*0630*/ 	.word	0x000000ff
        /*0634*/ 	.word	0x00028cb8
        /*0638*/ 	.short	0x0100
        /*063a*/ 	.byte	0x08
	.zero		1


	//   ....[21]....
        /*063c*/ 	.word	0x000008d0
        /*0640*/ 	.word	0x000000ff
        /*0644*/ 	.word	0x00028cc8
        /*0648*/ 	.short	0x0100
        /*064a*/ 	.byte	0x08
	.zero		1


	//   ....[22]....
        /*064c*/ 	.word	0x00001cf0
        /*0650*/ 	.word	0x000000ff
        /*0654*/ 	.word	0x00028c50
        /*0658*/ 	.short	0x010a
        /*065a*/ 	.byte	0x16
	.zero		1


	//   ....[23]....
        /*065c*/ 	.word	0x00001fc0
        /*0660*/ 	.word	0x00000000
        /*0664*/ 	.word	0x00000000
        /*0668*/ 	.short	0x0101
        /*066a*/ 	.byte	0x3f
	.zero		1


	//   ....[24]....
        /*066c*/ 	.word	0x00002900
        /*0670*/ 	.word	0x000000ff
        /*0674*/ 	.word	0x00028c50
        /*0678*/ 	.short	0x010a
        /*067a*/ 	.byte	0x14
	.zero		1


	//   ....[25]....
        /*067c*/ 	.word	0x00002940
        /*0680*/ 	.word	0x000000ff
        /*0684*/ 	.word	0x00028c50
        /*0688*/ 	.short	0x010a
        /*068a*/ 	.byte	0x14
	.zero		1


	//   ....[26]....
        /*068c*/ 	.word	0x00002b10
        /*0690*/ 	.word	0x00000003
        /*0694*/ 	.word	0x00000000
        /*0698*/ 	.short	0x0101
        /*069a*/ 	.byte	0x3f
	.zero		1


	//   ....[27]....
        /*069c*/ 	.word	0x00003e20
        /*06a0*/ 	.word	0x000000ff
        /*06a4*/ 	.word	0x00028c00
        /*06a8*/ 	.short	0x010a
        /*06aa*/ 	.byte	0x26
	.zero		1


	//   ....[28]....
        /*06ac*/ 	.word	0x00003e90
        /*06b0*/ 	.word	0x00000008
        /*06b4*/ 	.word	0x00028c30
        /*06b8*/ 	.short	0x010a
        /*06ba*/ 	.byte	0x3f
	.zero		1


	//   ....[29]....
        /*06bc*/ 	.word	0x00003ed0
        /*06c0*/ 	.word	0x00000008
        /*06c4*/ 	.word	0x00028c30
        /*06c8*/ 	.short	0x010a
        /*06ca*/ 	.byte	0x3f
	.zero		1


	//   ....[30]....
        /*06cc*/ 	.word	0x00004480
        /*06d0*/ 	.word	0x00000003
        /*06d4*/ 	.word	0x00000000
        /*06d8*/ 	.short	0x0101
        /*06da*/ 	.byte	0x3f
	.zero		1


	//   ....[31]....
        /*06dc*/ 	.word	0x00005eb0
        /*06e0*/ 	.word	0x00000008
        /*06e4*/ 	.word	0x00028c50
        /*06e8*/ 	.short	0x010a
        /*06ea*/ 	.byte	0x3f
	.zero		1


	//   ....[32]....
        /*06ec*/ 	.word	0x00005ef0
        /*06f0*/ 	.word	0x00000008
        /*06f4*/ 	.word	0x00028c50
        /*06f8*/ 	.short	0x010a
        /*06fa*/ 	.byte	0x3f
	.zero		1


	//   ....[33]....
        /*06fc*/ 	.word	0x00006170
        /*0700*/ 	.word	0x00000008
        /*0704*/ 	.word	0x00000000
        /*0708*/ 	.short	0x0101
        /*070a*/ 	.byte	0x3f
	.zero		1


	//   ....[34]....
        /*070c*/ 	.word	0x00006400
        /*0710*/ 	.word	0x000000ff
        /*0714*/ 	.word	0x00028c30
        /*0718*/ 	.short	0x010a
        /*071a*/ 	.byte	0x1b
	.zero		1


	//   ....[35]....
        /*071c*/ 	.word	0x00006440
        /*0720*/ 	.word	0x000000ff
        /*0724*/ 	.word	0x00028c30
        /*0728*/ 	.short	0x010a
        /*072a*/ 	.byte	0x1b
	.zero		1


	//   ....[36]....
        /*072c*/ 	.word	0x00006800
        /*0730*/ 	.word	0x0000000e
        /*0734*/ 	.word	0x00000000
        /*0738*/ 	.short	0x0101
        /*073a*/ 	.byte	0x3f
	.zero		1


	//   ....[37]....
        /*073c*/ 	.word	0x000086f0
        /*0740*/ 	.word	0x000000ff
        /*0744*/ 	.word	0x00028c50
        /*0748*/ 	.short	0x010a
        /*074a*/ 	.byte	0x1b
	.zero		1


	//   ....[38]....
        /*074c*/ 	.word	0x00008730
        /*0750*/ 	.word	0x000000ff
        /*0754*/ 	.word	0x00028c50
        /*0758*/ 	.short	0x010a
        /*075a*/ 	.byte	0x1b
	.zero		1


	//   ....[39]....
        /*075c*/ 	.word	0x000089c0
        /*0760*/ 	.word	0x00000015
        /*0764*/ 	.word	0x00000000
        /*0768*/ 	.short	0x0101
        /*076a*/ 	.byte	0x3f
	.zero		1


	//   ....[40]....
        /*076c*/ 	.word	0x00008d10
        /*0770*/ 	.word	0x000000ff
        /*0774*/ 	.word	0x00028c30
        /*0778*/ 	.short	0x010a
        /*077a*/ 	.byte	0x18
	.zero		1


	//   ....[41]....
        /*077c*/ 	.word	0x00008d50
        /*0780*/ 	.word	0x000000ff
        /*0784*/ 	.word	0x00028c30
        /*0788*/ 	.short	0x010a
        /*078a*/ 	.byte	0x18
	.zero		1


	//   ....[42]....
        /*078c*/ 	.word	0x00009bb0
        /*0790*/ 	.word	0x00000098
        /*0794*/ 	.word	0x00000000
        /*0798*/ 	.short	0x0101
        /*079a*/ 	.byte	0x3f
	.zero		1


	//   ....[43]....
        /*079c*/ 	.word	0x0000a5f0
        /*07a0*/ 	.word	0x000000ff
        /*07a4*/ 	.word	0x00028c50
        /*07a8*/ 	.short	0x010a
        /*07aa*/ 	.byte	0x18
	.zero		1


	//   ....[44]....
        /*07ac*/ 	.word	0x0000a630
        /*07b0*/ 	.word	0x000000ff
        /*07b4*/ 	.word	0x00028c50
        /*07b8*/ 	.short	0x010a
        /*07ba*/ 	.byte	0x18
	.zero		1


	//   ....[45]....
        /*07bc*/ 	.word	0x0000a8a0
        /*07c0*/ 	.word	0x000000aa
        /*07c4*/ 	.word	0x00000000
        /*07c8*/ 	.short	0x0101
        /*07ca*/ 	.byte	0x3f
	.zero		1


	//   ....[46]....
        /*07cc*/ 	.word	0x0000aa30
        /*07d0*/ 	.word	0x000000ff
        /*07d4*/ 	.word	0x00028c30
        /*07d8*/ 	.short	0x010a
        /*07da*/ 	.byte	0x1a
	.zero		1


	//   ....[47]....
        /*07dc*/ 	.word	0x0000aa70
        /*07e0*/ 	.word	0x000000ff
        /*07e4*/ 	.word	0x00028c30
        /*07e8*/ 	.short	0x010a
        /*07ea*/ 	.byte	0x1a
	.zero		1


	//   ....[48]....
        /*07ec*/ 	.word	0x0000ae30
        /*07f0*/ 	.word	0x00000006
        /*07f4*/ 	.word	0x00000000
        /*07f8*/ 	.short	0x0101
        /*07fa*/ 	.byte	0x3f
	.zero		1


	//   ....[49]....
        /*07fc*/ 	.word	0x0000cd30
        /*0800*/ 	.word	0x000000ff
        /*0804*/ 	.word	0x00028c50
        /*0808*/ 	.short	0x010a
        /*080a*/ 	.byte	0x1a
	.zero		1


	//   ....[50]....
        /*080c*/ 	.word	0x0000cd70
        /*0810*/ 	.word	0x000000ff
        /*0814*/ 	.word	0x00028c50
        /*0818*/ 	.short	0x010a
        /*081a*/ 	.byte	0x1a
	.zero		1


	//   ....[51]....
        /*081c*/ 	.word	0x0000d000
        /*0820*/ 	.word	0x0000000f
        /*0824*/ 	.word	0x00000000
        /*0828*/ 	.short	0x0101
        /*082a*/ 	.byte	0x3f
	.zero		1


	//   ....[52]....
        /*082c*/ 	.word	0x0000f4c0
        /*0830*/ 	.word	0x000000ff
        /*0834*/ 	.word	0x00000000
        /*0838*/ 	.short	0x0101
        /*083a*/ 	.byte	0x04
	.zero		1


	//   ....[53]....
        /*083c*/ 	.word	0x00012250
        /*0840*/ 	.word	0x00000009
        /*0844*/ 	.word	0x00028c40
        /*0848*/ 	.short	0x010a
        /*084a*/ 	.byte	0x3f
	.zero		1


	//   ....[54]....
        /*084c*/ 	.word	0x00012640
        /*0850*/ 	.word	0x0000000a
        /*0854*/ 	.word	0x00028c20
        /*0858*/ 	.short	0x010a
        /*085a*/ 	.byte	0x3f
	.zero		1


	//   ....[55]....
        /*085c*/ 	.word	0x00012700
        /*0860*/ 	.word	0x00000006
        /*0864*/ 	.word	0x00028c60
        /*0868*/ 	.short	0x010a
        /*086a*/ 	.byte	0x3f
	.zero		1


	//   ....[56]....
        /*086c*/ 	.word	0x00012ea0
        /*0870*/ 	.word	0x00000002
        /*0874*/ 	.word	0x00028c40
        /*0878*/ 	.short	0x010a
        /*087a*/ 	.byte	0x3f
	.zero		1


	//   ....[57]....
        /*087c*/ 	.word	0x000130b0
        /*0880*/ 	.word	0x00000002
        /*0884*/ 	.word	0x00028c60
        /*0888*/ 	.short	0x010a
        /*088a*/ 	.byte	0x3f
	.zero		1


	//   ....[58]....
        /*088c*/ 	.word	0x00013790
        /*0890*/ 	.word	0x00000002
        /*0894*/ 	.word	0x00028c40
        /*0898*/ 	.short	0x010a
        /*089a*/ 	.byte	0x3f
	.zero		1


	//   ....[59]....
        /*089c*/ 	.word	0x00013990
        /*08a0*/ 	.word	0x00000002
        /*08a4*/ 	.word	0x00028c60
        /*08a8*/ 	.short	0x010a
        /*08aa*/ 	.byte	0x3f
	.zero		1


	//   ....[60]....
        /*08ac*/ 	.word	0x00013fe0
        /*08b0*/ 	.word	0x00000002
        /*08b4*/ 	.word	0x00028c40
        /*08b8*/ 	.short	0x010a
        /*08ba*/ 	.byte	0x3f
	.zero		1


	//   ....[61]....
        /*08bc*/ 	.word	0x000141f0
        /*08c0*/ 	.word	0x00000002
        /*08c4*/ 	.word	0x00028c60
        /*08c8*/ 	.short	0x010a
        /*08ca*/ 	.byte	0x3f
	.zero		1


	//   ....[62]....
        /*08cc*/ 	.word	0x000154c0
        /*08d0*/ 	.word	0x00000000
        /*08d4*/ 	.word	0x00028c20
        /*08d8*/ 	.short	0x010a
        /*08da*/ 	.byte	0x3f
	.zero		1


	//   ....[63]....
        /*08dc*/ 	.word	0x00015680
        /*08e0*/ 	.word	0x00000006
        /*08e4*/ 	.word	0x00000000
        /*08e8*/ 	.short	0x010a
        /*08ea*/ 	.byte	0x3f
	.zero		1


	//   ....[64]....
        /*08ec*/ 	.word	0x000156f0
        /*08f0*/ 	.word	0x00000007
        /*08f4*/ 	.word	0x00000000
        /*08f8*/ 	.short	0x010a
        /*08fa*/ 	.byte	0x3f
	.zero		1


	//   ....[65]....
        /*08fc*/ 	.word	0x00015760
        /*0900*/ 	.word	0x00000004
        /*0904*/ 	.word	0x00000000
        /*0908*/ 	.short	0x010a
        /*090a*/ 	.byte	0x3f
	.zero		1


	//   ....[66]....
        /*090c*/ 	.word	0x00015790
        /*0910*/ 	.word	0x00000003
        /*0914*/ 	.word	0x00000000
        /*0918*/ 	.short	0x010a
        /*091a*/ 	.byte	0x3f
	.zero		1


	//   ....[67]....
        /*091c*/ 	.word	0x00015800
        /*0920*/ 	.word	0x00000003
        /*0924*/ 	.word	0x00028c50
        /*0928*/ 	.short	0x010a
        /*092a*/ 	.byte	0x3f
	.zero		1


	//   ....[68]....
        /*092c*/ 	.word	0x00015860
        /*0930*/ 	.word	0x00000006
        /*0934*/ 	.word	0x00028c50
        /*0938*/ 	.short	0x010a
        /*093a*/ 	.byte	0x3f
	.zero		1


	//   ....[69]....
        /*093c*/ 	.word	0x000158c0
        /*0940*/ 	.word	0x00000003
        /*0944*/ 	.word	0x00028c00
        /*0948*/ 	.short	0x010a
        /*094a*/ 	.byte	0x3f
	.zero		1


	//   ....[70]....
        /*094c*/ 	.word	0x00015910
        /*0950*/ 	.word	0x00000008
        /*0954*/ 	.word	0x00028c30
        /*0958*/ 	.short	0x010a
        /*095a*/ 	.byte	0x3f
	.zero		1


	//   ....[71]....
        /*095c*/ 	.word	0x00015960
        /*0960*/ 	.word	0x00000008
        /*0964*/ 	.word	0x00028c50
        /*0968*/ 	.short	0x010a
        /*096a*/ 	.byte	0x3f
	.zero		1


	//   ....[72]....
        /*096c*/ 	.word	0x000159c0
        /*0970*/ 	.word	0x0000000f
        /*0974*/ 	.word	0x00028c30
        /*0978*/ 	.short	0x010a
        /*097a*/ 	.byte	0x3f
	.zero		1


	//   ....[73]....
        /*097c*/ 	.word	0x00015a10
        /*0980*/ 	.word	0x00000015
        /*0984*/ 	.word	0x00028c50
        /*0988*/ 	.short	0x010a
        /*098a*/ 	.byte	0x3f
	.zero		1


	//   ....[74]....
        /*098c*/ 	.word	0x00015a70
        /*0990*/ 	.word	0x00000006
        /*0994*/ 	.word	0x00028c30
        /*0998*/ 	.short	0x010a
        /*099a*/ 	.byte	0x3f
	.zero		1


	//   ....[75]....
        /*099c*/ 	.word	0x00015ac0
        /*09a0*/ 	.word	0x000000aa
        /*09a4*/ 	.word	0x00028c50
        /*09a8*/ 	.short	0x010a
        /*09aa*/ 	.byte	0x3f
	.zero		1


	//   ....[76]....
        /*09ac*/ 	.word	0x00015b20
        /*09b0*/ 	.word	0x00000007
        /*09b4*/ 	.word	0x00028c30
        /*09b8*/ 	.short	0x010a
        /*09ba*/ 	.byte	0x3f
	.zero		1


	//   ....[77]....
        /*09bc*/ 	.word	0x00015b70
        /*09c0*/ 	.word	0x0000000f
        /*09c4*/ 	.word	0x00028c50
        /*09c8*/ 	.short	0x010a
        /*09ca*/ 	.byte	0x3f
	.zero		1


	//   ....[78]....
        /*09cc*/ 	.word	0x00015d10
        /*09d0*/ 	.word	0x00000009
        /*09d4*/ 	.word	0x00028c40
        /*09d8*/ 	.short	0x010a
        /*09da*/ 	.byte	0x3f
	.zero		1


	//   ....[79]....
        /*09dc*/ 	.word	0x00015d90
        /*09e0*/ 	.word	0x00000009
        /*09e4*/ 	.word	0x00028c20
        /*09e8*/ 	.short	0x010a
        /*09ea*/ 	.byte	0x3f
	.zero		1


	//   ....[80]....
        /*09ec*/ 	.word	0x00015de0
        /*09f0*/ 	.word	0x00000006
        /*09f4*/ 	.word	0x00028c60
        /*09f8*/ 	.short	0x010a
        /*09fa*/ 	.byte	0x3f
	.zero		1


	//   ....[81]....
        /*09fc*/ 	.word	0x00015e30
        /*0a00*/ 	.word	0x00000002
        /*0a04*/ 	.word	0x00028c40
        /*0a08*/ 	.short	0x010a
        /*0a0a*/ 	.byte	0x3f
	.zero		1


	//   ....[82]....
        /*0a0c*/ 	.word	0x00015e80
        /*0a10*/ 	.word	0x00000002
        /*0a14*/ 	.word	0x00028c60
        /*0a18*/ 	.short	0x010a
        /*0a1a*/ 	.byte	0x3f
	.zero		1


	//   ....[83]....
        /*0a1c*/ 	.word	0x00015ed0
        /*0a20*/ 	.word	0x00000002
        /*0a24*/ 	.word	0x00028c40
        /*0a28*/ 	.short	0x010a
        /*0a2a*/ 	.byte	0x3f
	.zero		1


	//   ....[84]....
        /*0a2c*/ 	.word	0x00015f20
        /*0a30*/ 	.word	0x00000002
        /*0a34*/ 	.word	0x00028c60
        /*0a38*/ 	.short	0x010a
        /*0a3a*/ 	.byte	0x3f
	.zero		1


	//   ....[85]....
        /*0a3c*/ 	.word	0x00015f70
        /*0a40*/ 	.word	0x00000002
        /*0a44*/ 	.word	0x00028c40
        /*0a48*/ 	.short	0x010a
        /*0a4a*/ 	.byte	0x3f
	.zero		1


	//   ....[86]....
        /*0a4c*/ 	.word	0x00015fc0
        /*0a50*/ 	.word	0x00000002
        /*0a54*/ 	.word	0x00028c60
        /*0a58*/ 	.short	0x010a
        /*0a5a*/ 	.byte	0x3f
	.zero		1


	//   ....[87]....
        /*0a5c*/ 	.word	0x00016980
        /*0a60*/ 	.word	0x00000000
        /*0a64*/ 	.word	0x00028c20
        /*0a68*/ 	.short	0x010a
        /*0a6a*/ 	.byte	0x3f
	.zero		1


	//   ....[88]....
        /*0a6c*/ 	.word	0x00016b20
        /*0a70*/ 	.word	0x00000006
        /*0a74*/ 	.word	0x00000000
        /*0a78*/ 	.short	0x010a
        /*0a7a*/ 	.byte	0x3f
	.zero		1


	//   ....[89]....
        /*0a7c*/ 	.word	0x00016b70
        /*0a80*/ 	.word	0x00000007
        /*0a84*/ 	.word	0x00000000
        /*0a88*/ 	.short	0x010a
        /*0a8a*/ 	.byte	0x3f
	.zero		1


	//   ....[90]....
        /*0a8c*/ 	.word	0x00016bc0
        /*0a90*/ 	.word	0x00000004
        /*0a94*/ 	.word	0x00000000
        /*0a98*/ 	.short	0x010a
        /*0a9a*/ 	.byte	0x3f
	.zero		1


	//----- nvinfo : EIATTR_NUM_MBARRIERS
	.align		4
.L_857:
        /*0a9c*/ 	.byte	0x03, 0x38
        /*0a9e*/ 	.short	0x0016


	//----- nvinfo : EIATTR_EXIT_INSTR_OFFSETS
	.align		4
        /*0aa0*/ 	.byte	0x04, 0x1c
        /*0aa2*/ 	.short	(.L_859 - .L_858)


	//   ....[0]....
.L_858:
        /*0aa4*/ 	.word	0x00000a70


	//   ....[1]....
        /*0aa8*/ 	.word	0x00010450


	//   ....[2]....
        /*0aac*/ 	.word	0x000104b0


	//   ....[3]....
        /*0ab0*/ 	.word	0x000157e0


	//----- nvinfo : EIATTR_MAX_THREADS
	.align		4
.L_859:
        /*0ab4*/ 	.byte	0x04, 0x05
        /*0ab6*/ 	.short	(.L_861 - .L_860)
.L_860:
        /*0ab8*/ 	.word	0x00000180
        /*0abc*/ 	.word	0x00000001
        /*0ac0*/ 	.word	0x00000001


	//----- nvinfo : EIATTR_CRS_STACK_SIZE
	.align		4
.L_861:
        /*0ac4*/ 	.byte	0x04, 0x1e
        /*0ac6*/ 	.short	(.L_863 - .L_862)
.L_862:
        /*0ac8*/ 	.word	0x00000000


	//----- nvinfo : EIATTR_CBANK_PARAM_SIZE
	.align		4
.L_863:
        /*0acc*/ 	.byte	0x03, 0x19
        /*0ace*/ 	.short	0x0a70


	//----- nvinfo : EIATTR_PARAM_CBANK
	.align		4
        /*0ad0*/ 	.byte	0x04, 0x0a
        /*0ad2*/ 	.short	(.L_865 - .L_864)
	.align		4
.L_864:
        /*0ad4*/ 	.word	index@(.nv.constant0._ZN7cutlass13device_kernelIN5flash11enable_sm90INS1_16FlashAttnFwdSm90INS1_25CollectiveMainloopFwdSm90ILi2EN4cute5tupleIJNS5_1CILi1EEES8_S8_EEENS6_IJNS7_ILi64EEESA_SA_EEELi512ENS_6half_tEfNS_4arch4Sm90ELb0ELb1ELb1ELb1ELb0ELb0ELb0ELb0ELb0ELb0ELb0ELb0EEENS1_21CollectiveEpilogueFwdINS6_IJSA_NS7_ILi512EEESA_EEES9_SC_SE_Li256ELb1ELb0ELb0ELb0EEENS1_36VarlenDynamicPersistentTileSchedulerILi64ELi64ELi256ELi32ELb0ELb0ELb1ELb1ELb0ELb1EEEEEEEEEvNT_6ParamsE)
        /*0ad8*/ 	.short	0x0210
        /*0ada*/ 	.short	0x0a70


	//----- nvinfo : EIATTR_SW_WAR
	.align		4
.L_865:
        /*0adc*/ 	.byte	0x04, 0x36
        /*0ade*/ 	.short	(.L_867 - .L_866)
.L_866:
        /*0ae0*/ 	.word	0x00000008
.L_867:


//--------------------- .nv.info._ZN7cutlass13device_kernelIN5flash11enable_sm90INS1_16FlashAttnFwdSm90INS1_25CollectiveMainloopFwdSm90ILi2EN4cute5tupleIJNS5_1CILi1EEES8_S8_EEENS6_IJNS7_ILi64EEESA_SA_EEELi512ENS_6half_tEfNS_4arch4Sm90ELb0ELb1ELb1ELb1ELb0ELb1ELb0ELb0ELb0ELb0ELb0ELb0EEENS1_21CollectiveEpilogueFwdINS6_IJSA_NS7_ILi512EEESA_EEES9_SC_SE_Li256ELb1ELb0ELb0ELb0EEENS1_36VarlenDynamicPersistentTileSchedulerILi64ELi64ELi256ELi32ELb0ELb0ELb1ELb1ELb0ELb1EEEEEEEEEvNT_6ParamsE --------------------------
	.section	.nv.info._ZN7cutlass13device_kernelIN5flash11enable_sm90INS1_16FlashAttnFwdSm90INS1_25CollectiveMainloopFwdSm90ILi2EN4cute5tupleIJNS5_1CILi1EEES8_S8_EEENS6_IJNS7_ILi64EEESA_SA_EEELi512ENS_6half_tEfNS_4arch4Sm90ELb0ELb1ELb1ELb1ELb0ELb1ELb0ELb0ELb0ELb0ELb0ELb0EEENS1_21CollectiveEpilogueFwdINS6_IJSA_NS7_ILi512EEESA_EEES9_SC_SE_Li256ELb1ELb0ELb0ELb0EEENS1_36VarlenDynamicPersistentTileSchedulerILi64ELi64ELi256ELi32ELb0ELb0ELb1ELb1ELb0ELb1EEEEEEEEEvNT_6ParamsE,"",@"SHT_CUDA_INFO"
	.sectionflags	@""
	.align	4


	//----- nvinfo : EIATTR_CUDA_API_VERSION
	.align		4
        /*0000*/ 	.byte	0x04, 0x37
        /*0002*/ 	.short	(.L_869 - .L_868)
.L_868:
        /*0004*/ 	.word	0x00000082


	//----- nvinfo : EIATTR_KPARAM_INFO
	.align		4
.L_869:
        /*0008*/ 	.byte	0x04, 0x17
        /*000a*/ 	.short	(.L_871 - .L_870)
.L_870:
        /*000c*/ 	.word	0x00000000
        /*0010*/ 	.short	0x0000
        /*0012*/ 	.short	0x0070
        /*0014*/ 	.byte	0x00, 0xf0, 0x01, 0x28


	//----- nvinfo : EIATTR_SPARSE_MMA_MASK
	.align		4
.L_871:
        /*0018*/ 	.byte	0x03, 0x50
        /*001a*/ 	.short	0x0000


	//----- nvinfo : EIATTR_MAXREG_COUNT
	.align		4
        /*001c*/ 	.byte	0x03, 0x1b
        /*001e*/ 	.short	0x00a8


	//----- nvinfo : EIATTR_NUM_BARRIERS
	.align		4
        /*0020*/ 	.byte	0x02, 0x4c
        /*0022*/ 	.byte	0x10
	.zero		1


	//----- nvinfo : EIATTR_EXTERNS
	.align		4
        /*0024*/ 	.byte	0x04, 0x0f
        /*0026*/ 	.short	(.L_873 - .L_872)


	//   ....[0]....
	.align		4
.L_872:
        /*0028*/ 	.word	index@(__assertfail)


	//----- nvinfo : EIATTR_ANNOTATIONS
	.align		4
.L_873:
        /*002c*/ 	.byte	0x04, 0x55
        /*002e*/ 	.short	(.L_875 - .L_874)


	//   ....[0]....
.L_874:
        /* <DEDUP_REMOVED lines=37> */


	//----- nvinfo : EIATTR_MERCURY_ISA_VERSION
	.align		4
.L_875:
        /*0268*/ 	.byte	0x03, 0x5f
        /*026a*/ 	.short	0x0101


	//----- nvinfo : EIATTR_UNUSED_LOAD_BYTE_OFFSET
	.align		4
        /*026c*/ 	.byte	0x04, 0x44
        /*026e*/ 	.short	(.L_877 - .L_876)


	//   ....[0]....
.L_876:
        /*0270*/ 	.word	0x00000ab0
        /*0274*/ 	.word	0x0000fff0


	//   ....[1]....
        /*0278*/ 	.word	0x00013ff0
        /*027c*/ 	.word	0x0000fff0


	//----- nvinfo : EIATTR_INT_WARP_WIDE_INSTR_OFFSETS
	.align		4
.L_877:
        /*0280*/ 	.byte	0x04, 0x31
        /*0282*/ 	.short	(.L_879 - .L_878)


	//   ....[0]....
.L_878:
        /*0284*/ 	.word	0x000001c0


	//   ....[1]....
        /*0288*/ 	.word	0x00000200


	//   ....[2]....
        /*028c*/ 	.word	0x00000270


	//   ....[3]....
        /*0290*/ 	.word	0x00019050


	//   ....[4]....
        /*0294*/ 	.word	0x000190e0


	//   ....[5]....
        /*0298*/ 	.word	0x000195d0


	//   ....[6]....
        /*029c*/ 	.word	0x00019610


	//   ....[7]....
        /*02a0*/ 	.word	0x0001be70


	//   ....[8]....
        /*02a4*/ 	.word	0x0001bf00


	//----- nvinfo : EIATTR_COOP_GROUP_MASK_REGIDS
	.align		4
.L_879:
        /*02a8*/ 	.byte	0x04, 0x29
        /*02aa*/ 	.short	(.L_881 - .L_880)


	//   ....[0]....
.L_880:
        /*02ac*/ 	.word	0xffffffff


	//   ....[1]....
        /*02b0*/ 	.word	0xffffffff


	//   ....[2]....
        /*02b4*/ 	.word	0xffffffff


	//   ....[3]....
        /*02b8*/ 	.word	0xffffffff


	//   ....[4]....
        /*02bc*/ 	.word	0xffffffff


	//   ....[5]....
        /*02c0*/ 	.word	0xffffffff


	//   ....[6]....
        /*02c4*/ 	.word	0xffffffff


	//   ....[7]....
        /*02c8*/ 	.word	0xffffffff


	//   ....[8]....
        /*02cc*/ 	.word	0xffffffff


	//   ....[9]....
        /*02d0*/ 	.word	0xffffffff


	//   ....[10]....
        /*02d4*/ 	.word	0xffffffff


	//   ....[11]....
        /*02d8*/ 	.word	0xffffffff


	//   ....[12]....
        /*02dc*/ 	.word	0xffffffff


	//   ....[13]....
        /*02e0*/ 	.word	0xffffffff


	//   ....[14]....
        /*02e4*/ 	.word	0xffffffff


	//   ....[15]....
        /*02e8*/ 	.word	0xffffffff


	//   ....[16]....
        /*02ec*/ 	.word	0xffffffff


	//   ....[17]....
        /*02f0*/ 	.word	0xffffffff


	//   ....[18]....
        /*02f4*/ 	.word	0xffffffff


	//   ....[19]....
        /*02f8*/ 	.word	0xffffffff


	//   ....[20]....
        /*02fc*/ 	.word	0xffffffff


	//   ....[21]....
        /*0300*/ 	.word	0xffffffff


	//   ....[22]....
        /*0304*/ 	.word	0xffffffff


	//   ....[23]....
        /*0308*/ 	.word	0xffffffff


	//   ....[24]....
        /*030c*/ 	.word	0xffffffff


	//   ....[25]....
        /*0310*/ 	.word	0xffffffff


	//   ....[26]....
        /*0314*/ 	.word	0xffffffff


	//   ....[27]....
        /*0318*/ 	.word	0xffffffff


	//   ....[28]....
        /*031c*/ 	.word	0xffffffff


	//   ....[29]....
        /*0320*/ 	.word	0xffffffff


	//   ....[30]....
        /*0324*/ 	.word	0xffffffff


	//   ....[31]....
        /*0328*/ 	.word	0xffffffff


	//   ....[32]....
        /*032c*/ 	.word	0xffffffff


	//   ....[33]....
        /*0330*/ 	.word	0xffffffff


	//   ....[34]....
        /*0334*/ 	.word	0xffffffff


	//   ....[35]....
        /*0338*/ 	.word	0xffffffff


	//   ....[36]....
        /*033c*/ 	.word	0xffffffff


	//   ....[37]....
        /*0340*/ 	.word	0xffffffff


	//   ....[38]....
        /*0344*/ 	.word	0xffffffff


	//   ....[39]....
        /*0348*/ 	.word	0xffffffff


	//   ....[40]....
        /*034c*/ 	.word	0xffffffff


	//   ....[41]....
        /*0350*/ 	.word	0xffffffff


	//   ....[42]....
        /*0354*/ 	.word	0xffffffff


	//   ....[43]....
        /*0358*/ 	.word	0xffffffff


	//   ....[44]....
        /*035c*/ 	.word	0xffffffff


	//   ....[45]....
        /*0360*/ 	.word	0xffffffff


	//   ....[46]....
        /*0364*/ 	.word	0xffffffff


	//   ....[47]....
        /*0368*/ 	.word	0xffffffff


	//   ....[48]....
        /*036c*/ 	.word	0xffffffff


	//   ....[49]....
        /*0370*/ 	.word	0xffffffff


	//   ....[50]....
        /*0374*/ 	.word	0xffffffff


	//   ....[51]....
        /*0378*/ 	.word	0xffffffff


	//   ....[52]....
        /*037c*/ 	.word	0xffffffff


	//   ....[53]....
        /*0380*/ 	.word	0xffffffff


	//   ....[54]....
        /*0384*/ 	.word	0xffffffff


	//   ....[55]....
        /*0388*/ 	.word	0xffffffff


	//   ....[56]....
        /*038c*/ 	.word	0xffffffff


	//   ....[57]....
        /*0390*/ 	.word	0xffffffff


	//   ....[58]....
        /*0394*/ 	.word	0xffffffff


	//   ....[59]....
        /*0398*/ 	.word	0xffffffff


	//   ....[60]....
        /*039c*/ 	.word	0xffffffff


	//   ....[61]....
        /*03a0*/ 	.word	0xffffffff


	//   ....[62]....
        /*03a4*/ 	.word	0xffffffff


	//   ....[63]....
        /*03a8*/ 	.word	0xffffffff


	//   ....[64]....
        /*03ac*/ 	.word	0xffffffff


	//   ....[65]....
        /*03b0*/ 	.word	0xffffffff


	//   ....[66]....
        /*03b4*/ 	.word	0xffffffff


	//   ....[67]....
        /*03b8*/ 	.word	0xffffffff


	//   ....[68]....
        /*03bc*/ 	.word	0x0500000f


	//   ....[69]....
        /*03c0*/ 	.word	0x0500000f


	//   ....[70]....
        /*03c4*/ 	.word	0x0500000f


	//   ....[71]....
        /*03c8*/ 	.word	0x0500000f


	//   ....[72]....
        /*03cc*/ 	.word	0x0500000f


	//   ....[73]....
        /*03d0*/ 	.word	0x0500000f


	//   ....[74]....
        /*03d4*/ 	.word	0x0500000f


	//   ....[75]....
        /*03d8*/ 	.word	0x0500000f


	//   ....[76]....
        /*03dc*/ 	.word	0x0500000f


	//   ....[77]....
        /*03e0*/ 	.word	0x0500000f


	//   ....[78]....
        /*03e4*/ 	.word	0x0500000f


	//   ....[79]....
        /*03e8*/ 	.word	0x0500000f


	//   ....[80]....
        /*03ec*/ 	.word	0x0500000f


	//   ....[81]....
        /*03f0*/ 	.word	0x0500000f


	//   ....[82]....
        /*03f4*/ 	.word	0x0500000f


	//   ....[83]....
        /*03f8*/ 	.word	0x0500000f


	//   ....[84]....
        /*03fc*/ 	.word	0x0500000f


	//   ....[85]....
        /*0400*/ 	.word	0x0500000f


	//   ....[86]....
        /*0404*/ 	.word	0x0500000f


	//   ....[87]....
        /*0408*/ 	.word	0x0500000f


	//   ....[88]....
        /*040c*/ 	.word	0x0500000f


	//   ....[89]....
        /*0410*/ 	.word	0x0500000f


	//   ....[90]....
        /*0414*/ 	.word	0x0500000f


	//   ....[91]....
        /*0418*/ 	.word	0x0500000f


	//   ....[92]....
        /*041c*/ 	.word	0x0500000f


	//   ....[93]....
        /*0420*/ 	.word	0x0500000f


	//   ....[94]....
        /*0424*/ 	.word	0x0500000f


	//   ....[95]....
        /*0428*/ 	.word	0x0500000f


	//   ....[96]....
        /*042c*/ 	.word	0x0500000f


	//   ....[97]....
        /*0430*/ 	.word	0x0500000f


	//   ....[98]....
        /*0434*/ 	.word	0x0500000f


	//   ....[99]....
        /*0438*/ 	.word	0x0500000f


	//   ....[100]....
        /*043c*/ 	.word	0x0500000f


	//   ....[101]....
        /*0440*/ 	.word	0x0500000f


	//   ....[102]....
        /*0444*/ 	.word	0x0500000f


	//   ....[103]....
        /*0448*/ 	.word	0x0500000f


	//----- nvinfo : EIATTR_COOP_GROUP_INSTR_OFFSETS
	.align		4
.L_881:
        /*044c*/ 	.byte	0x04, 0x28
        /*044e*/ 	.short	(.L_883 - .L_882)


	//   ....[0]....
.L_882:
        /*0450*/ 	.word	0x00000060


	//   ....[1]....
        /*0454*/ 	.word	0x000001d0


	//   ....[2]....
        /*0458*/ 	.word	0x00000220


	//   ....[3]....
        /*045c*/ 	.word	0x00000410


	//   ....[4]....
        /*0460*/ 	.word	0x00000570


	//   ....[5]....
        /*0464*/ 	.word	0x00000690


	//   ....[6]....
        /*0468*/ 	.word	0x000007f0


	//   ....[7]....
        /*046c*/ 	.word	0x00004bf0


	//   ....[8]....
        /*0470*/ 	.word	0x00006db0


	//   ....[9]....
        /*0474*/ 	.word	0x0000b3d0


	//   ....[10]....
        /*0478*/ 	.word	0x0000b430


	//   ....[11]....
        /*047c*/ 	.word	0x0000b6a0


	//   ....[12]....
        /*0480*/ 	.word	0x0000b720


	//   ....[13]....
        /*0484*/ 	.word	0x0000c0f0


	//   ....[14]....
        /*0488*/ 	.word	0x0000d3a0


	//   ....[15]....
        /*048c*/ 	.word	0x0000d480


	//   ....[16]....
        /*0490*/ 	.word	0x0000d860


	//   ....[17]....
        /*0494*/ 	.word	0x0000d8f0


	//   ....[18]....
        /*0498*/ 	.word	0x0000eb00


	//   ....[19]....
        /*049c*/ 	.word	0x0000f5b0


	//   ....[20]....
        /*04a0*/ 	.word	0x0000f620


	//   ....[21]....
        /*04a4*/ 	.word	0x0000f910


	//   ....[22]....
        /*04a8*/ 	.word	0x0000fa00


	//   ....[23]....
        /*04ac*/ 	.word	0x00010bb0


	//   ....[24]....
        /*04b0*/ 	.word	0x00011d50


	//   ....[25]....
        /*04b4*/ 	.word	0x00011e50


	//   ....[26]....
        /*04b8*/ 	.word	0x000121e0


	//   ....[27]....
        /*04bc*/ 	.word	0x00012240


	//   ....[28]....
        /*04c0*/ 	.word	0x000134b0


	//   ....[29]....
        /*04c4*/ 	.word	0x00013500


	//   ....[30]....
        /*04c8*/ 	.word	0x00013530


	//   ....[31]....
        /*04cc*/ 	.word	0x000135d0


	//   ....[32]....
        /*04d0*/ 	.word	0x000135f0


	//   ....[33]....
        /*04d4*/ 	.word	0x00014f80


	//   ....[34]....
        /*04d8*/ 	.word	0x00016710


	//   ....[35]....
        /*04dc*/ 	.word	0x00016880


	//   ....[36]....
        /*04e0*/ 	.word	0x000168b0


	//   ....[37]....
        /*04e4*/ 	.word	0x000168f0


	//   ....[38]....
        /*04e8*/ 	.word	0x00016960


	//   ....[39]....
        /*04ec*/ 	.word	0x000169c0


	//   ....[40]....
        /*04f0*/ 	.word	0x00016a00


	//   ....[41]....
        /*04f4*/ 	.word	0x00016ba0


	//   ....[42]....
        /*04f8*/ 	.word	0x00016c00


	//   ....[43]....
        /*04fc*/ 	.word	0x00016c40


	//   ....[44]....
        /*0500*/ 	.word	0x00016c80


	//   ....[45]....
        /*0504*/ 	.word	0x00016cb0


	//   ....[46]....
        /*0508*/ 	.word	0x00016ce0


	//   ....[47]....
        /*050c*/ 	.word	0x00016d70


	//   ....[48]....
        /*0510*/ 	.word	0x00016dd0


	//   ....[49]....
        /*0514*/ 	.word	0x00016e60


	//   ....[50]....
        /*0518*/ 	.word	0x0001bf90


	//   ....[51]....
        /*051c*/ 	.word	0x0001bfa0


	//   ....[52]....
        /*0520*/ 	.word	0x0001c0b0


	//   ....[53]....
        /*0524*/ 	.word	0x0001c110


	//   ....[54]....
        /*0528*/ 	.word	0x0001c150


	//   ....[55]....
        /*052c*/ 	.word	0x0001c190


	//   ....[56]....
        /*0530*/ 	.word	0x0001c1c0


	//   ....[57]....
        /*0534*/ 	.word	0x0001c1f0


	//   ....[58]....
        /*0538*/ 	.word	0x0001c380


	//   ....[59]....
        /*053c*/ 	.word	0x0001c3e0


	//   ....[60]....
        /*0540*/ 	.word	0x0001c420


	//   ....[61]....
        /*0544*/ 	.word	0x0001c460


	//   ....[62]....
        /*0548*/ 	.word	0x0001c490


	//   ....[63]....
        /*054c*/ 	.word	0x0001c4c0


	//   ....[64]....
        /*0550*/ 	.word	0x0001c580


	//   ....[65]....
        /*0554*/ 	.word	0x0001c5a0


	//   ....[66]....
        /*0558*/ 	.word	0x0001c610


	//   ....[67]....
        /*055c*/ 	.word	0x0001cca0


	//   ....[68]....
        /*0560*/ 	.word	0x0001d180


	//   ....[69]....
        /*0564*/ 	.word	0x0001d220


	//   ....[70]....
        /*0568*/ 	.word	0x0001d2c0


	//   ....[71]....
        /*056c*/ 	.word	0x0001d360


	//   ....[72]....
        /*0570*/ 	.word	0x0001d400


	//   ....[73]....
        /*0574*/ 	.word	0x0001d4a0


	//   ....[74]....
        /*0578*/ 	.word	0x0001d540


	//   ....[75]....
        /*057c*/ 	.word	0x0001d5e0


	//   ....[76]....
        /*0580*/ 	.word	0x0001d6d0


	//   ....[77]....
        /*0584*/ 	.word	0x0001d770


	//   ....[78]....
        /*0588*/ 	.word	0x0001d810


	//   ....[79]....
        /*058c*/ 	.word	0x0001d8b0


	//   ....[80]....
        /*0590*/ 	.word	0x0001d950


	//   ....[81]....
        /*0594*/ 	.word	0x0001d9f0


	//   ....[82]....
        /*0598*/ 	.word	0x0001da90


	//   ....[83]....
        /*059c*/ 	.word	0x0001db30


	//   ....[84]....
        /*05a0*/ 	.word	0x0001ded0


	//   ....[85]....
        /*05a4*/ 	.word	0x0001e1b0


	//   ....[86]....
        /*05a8*/ 	.word	0x0001e5d0


	//   ....[87]....
        /*05ac*/ 	.word	0x0001e660


	//   ....[88]....
        /*05b0*/ 	.word	0x0001e700


	//   ....[89]....
        /*05b4*/ 	.word	0x0001e7b0


	//   ....[90]....
        /*05b8*/ 	.word	0x0001e830


	//   ....[91]....
        /*05bc*/ 	.word	0x0001e8b0


	//   ....[92]....
        /*05c0*/ 	.word	0x0001e930


	//   ....[93]....
        /*05c4*/ 	.word	0x0001e9b0


	//   ....[94]....
        /*05c8*/ 	.word	0x0001ea40


	//   ....[95]....
        /*05cc*/ 	.word	0x0001eaf0


	//   ....[96]....
        /*05d0*/ 	.word	0x0001eb70


	//   ....[97]....
        /*05d4*/ 	.word	0x0001ebf0


	//   ....[98]....
        /*05d8*/ 	.word	0x0001ec70


	//   ....[99]....
        /*05dc*/ 	.word	0x0001ecf0


	//   ....[100]....
        /*05e0*/ 	.word	0x0001ed60


	//   ....[101]....
        /*05e4*/ 	.word	0x0001ee00


	//   ....[102]....
        /*05e8*/ 	.word	0x0001ee90


	//   ....[103]....
        /*05ec*/ 	.word	0x0001efc0


	//----- nvinfo : EIATTR_REG_RECONFIG
	.align		4
.L_883:
        /*05f0*/ 	.byte	0x01, 0x54
	.zero		2


	//----- nvinfo : EIATTR_SYSCALL_OFFSETS
	.align		4
        /*05f4*/ 	.byte	0x04, 0x46
        /*05f6*/ 	.short	(.L_885 - .L_884)


	//   ....[0]....
.L_884:
        /*05f8*/ 	.word	0x00001b30


	//   ....[1]....
        /*05fc*/ 	.word	0x00001c80


	//   ....[2]....
        /*0600*/ 	.word	0x00006f70


	//   ....[3]....
        /*0604*/ 	.word	0x00007410


	//   ....[4]....
        /*0608*/ 	.word	0x00019270


	//   ....[5]....
        /*060c*/ 	.word	0x000193b0


	//   ....[6]....
        /*0610*/ 	.word	0x000194b0


	//----- nvinfo : EIATTR_MBARRIER_INSTR_OFFSETS
	.align		4
.L_885:
        /*0614*/ 	.byte	0x04, 0x39
        /*0616*/ 	.short	(.L_887 - .L_886)


	//   ....[0]....
.L_886:
        /*0618*/ 	.word	0x00000300
        /*061c*/ 	.word	0x000000ff
        /*0620*/ 	.word	0x00028c00
        /*0624*/ 	.short	0x0100
        /*0626*/ 	.byte	0x08
	.zero		1


	//   ....[1]....
        /*0628*/ 	.word	0x00000310
        /*062c*/ 	.word	0x000000ff
        /*0630*/ 	.word	0x00028c20
        /*0634*/ 	.short	0x0100
        /*0636*/ 	.byte	0x08
	.zero		1


	//   ....[2]....
        /*0638*/ 	.word	0x000003c0
        /*063c*/ 	.word	0x000000ff
        /*0640*/ 	.word	0x00028c30
        /*0644*/ 	.short	0x0100
        /*0646*/ 	.byte	0x06
	.zero		1


	//   ....[3]....
        /*0648*/ 	.word	0x000003d0
        /*064c*/ 	.word	0x000000ff
        /*0650*/ 	.word	0x00028c40
        /*0654*/ 	.short	0x0100
        /*0656*/ 	.byte	0x06
	.zero		1


	//   ....[4]....
        /*0658*/ 	.word	0x000003e0
        /*065c*/ 	.word	0x000000ff
        /*0660*/ 	.word	0x00028c38
        /*0664*/ 	.short	0x0100
        /*0666*/ 	.byte	0x06
	.zero		1


	//   ....[5]....
        /*0668*/ 	.word	0x000003f0
        /*066c*/ 	.word	0x000000ff
        /*0670*/ 	.word	0x00028c48
        /*0674*/ 	.short	0x0100
        /*0676*/ 	.byte	0x06
	.zero		1


	//   ....[6]....
        /*0678*/ 	.word	0x00000520
        /*067c*/ 	.word	0x000000ff
        /*0680*/ 	.word	0x00028c50
        /*0684*/ 	.short	0x0100
        /*0686*/ 	.byte	0x08
	.zero		1


	//   ....[7]....
        /*0688*/ 	.word	0x00000530
        /*068c*/ 	.word	0x000000ff
        /*0690*/ 	.word	0x00028c60
        /*0694*/ 	.short	0x0100
        /*0696*/ 	.byte	0x08
	.zero		1


	//   ....[8]....
        /*0698*/ 	.word	0x00000540
        /*069c*/ 	.word	0x000000ff
        /*06a0*/ 	.word	0x00028c58
        /*06a4*/ 	.short	0x0100
        /*06a6*/ 	.byte	0x08
	.zero		1


	//   ....[9]....
        /*06a8*/ 	.word	0x00000550
        /*06ac*/ 	.word	0x000000ff
        /*06b0*/ 	.word	0x00028c68
        /*06b4*/ 	.short	0x0100
        /*06b6*/ 	.byte	0x08
	.zero		1


	//   ....[10]....
        /*06b8*/ 	.word	0x00000640
        /*06bc*/ 	.word	0x000000ff
        /*06c0*/ 	.word	0x00028c70
        /*06c4*/ 	.short	0x0100
        /*06c6*/ 	.byte	0x06
	.zero		1


	//   ....[11]....
        /*06c8*/ 	.word	0x00000650
        /*06cc*/ 	.word	0x000000ff
        /*06d0*/ 	.word	0x00028c80
        /*06d4*/ 	.short	0x0100
        /*06d6*/ 	.byte	0x06
	.zero		1


	//   ....[12]....
        /*06d8*/ 	.word	0x00000660
        /*06dc*/ 	.word	0x000000ff
        /*06e0*/ 	.word	0x00028c78
        /*06e4*/ 	.short	0x0100
        /*06e6*/ 	.byte	0x06
	.zero		1


	//   ....[13]....
        /*06e8*/ 	.word	0x00000670
        /*06ec*/ 	.word	0x000000ff
        /*06f0*/ 	.word	0x00028c88
        /*06f4*/ 	.short	0x0100
        /*06f6*/ 	.byte	0x06
	.zero		1


	//   ....[14]....
        /*06f8*/ 	.word	0x000007a0
        /*06fc*/ 	.word	0x000000ff
        /*0700*/ 	.word	0x00028c90
        /*0704*/ 	.short	0x0100
        /*0706*/ 	.byte	0x08
	.zero		1


	//   ....[15]....
        /*0708*/ 	.word	0x000007b0
        /*070c*/ 	.word	0x000000ff
        /*0710*/ 	.word	0x00028ca0
        /*0714*/ 	.short	0x0100
        /*0716*/ 	.byte	0x08
	.zero		1


	//   ....[16]....
        /*0718*/ 	.word	0x000007c0
        /*071c*/ 	.word	0x000000ff
        /*0720*/ 	.word	0x00028c98
        /*0724*/ 	.short	0x0100
        /*0726*/ 	.byte	0x08
	.zero		1


	//   ....[17]....
        /*0728*/ 	.word	0x000007d0
        /*072c*/ 	.word	0x000000ff
        /*0730*/ 	.word	0x00028ca8
        /*0734*/ 	.short	0x0100
        /*0736*/ 	.byte	0x08
	.zero		1


	//   ....[18]....
        /*0738*/ 	.word	0x00000900
        /*073c*/ 	.word	0x000000ff
        /*0740*/ 	.word	0x00028cb0
        /*0744*/ 	.short	0x0100
        /*0746*/ 	.byte	0x08
	.zero		1


	//   ....[19]....
        /*0748*/ 	.word	0x00000910
        /*074c*/ 	.word	0x000000ff
        /*0750*/ 	.word	0x00028cc0
        /*0754*/ 	.short	0x0100
        /*0756*/ 	.byte	0x08
	.zero		1


	//   ....[20]....
        /*0758*/ 	.word	0x00000920
        /*075c*/ 	.word	0x000000ff
        /*0760*/ 	.word	0x00028cb8
        /*0764*/ 	.short	0x0100
        /*0766*/ 	.byte	0x08
	.zero		1


	//   ....[21]....
        /*0768*/ 	.word	0x00000930
        /*076c*/ 	.word	0x000000ff
        /*0770*/ 	.word	0x00028cc8
        /*0774*/ 	.short	0x0100
        /*0776*/ 	.byte	0x08
	.zero		1


	//   ....[22]....
        /*0778*/ 	.word	0x000028c0
        /*077c*/ 	.word	0x00000046
        /*0780*/ 	.word	0x00028c90
        /*0784*/ 	.short	0x010a
        /*0786*/ 	.byte	0x3f
	.zero		1


	//   ....[23]....
        /*0788*/ 	.word	0x00003280
        /*078c*/ 	.word	0x00000046
        /*0790*/ 	.word	0x00028c90
        /*0794*/ 	.short	0x010a
        /*0796*/ 	.byte	0x3f
	.zero		1


	//   ....[24]....
        /*0798*/ 	.word	0x00003b00
        /*079c*/ 	.word	0x00000046
        /*07a0*/ 	.word	0x00028c90
        /*07a4*/ 	.short	0x010a
        /*07a6*/ 	.byte	0x3f
	.zero		1


	//   ....[25]....
        /*07a8*/ 	.word	0x00003d00
        /*07ac*/ 	.word	0x00000004
        /*07b0*/ 	.word	0x00000000
        /*07b4*/ 	.short	0x0101
        /*07b6*/ 	.byte	0x3f
	.zero		1


	//   ....[26]....
        /*07b8*/ 	.word	0x00003d40
        /*07bc*/ 	.word	0x00000046
        /*07c0*/ 	.word	0x00028cb0
        /*07c4*/ 	.short	0x010a
        /*07c6*/ 	.byte	0x3f
	.zero		1


	//   ....[27]....
        /*07c8*/ 	.word	0x00004390
        /*07cc*/ 	.word	0x00000046
        /*07d0*/ 	.word	0x00000000
        /*07d4*/ 	.short	0x0101
        /*07d6*/ 	.byte	0x3f
	.zero		1


	//   ....[28]....
        /*07d8*/ 	.word	0x00004d10
        /*07dc*/ 	.word	0x00000098
        /*07e0*/ 	.word	0x00028c50
        /*07e4*/ 	.short	0x010a
        /*07e6*/ 	.byte	0x3f
	.zero		1


	//   ....[29]....
        /*07e8*/ 	.word	0x000050d0
        /*07ec*/ 	.word	0x00000000
        /*07f0*/ 	.word	0x00000000
        /*07f4*/ 	.short	0x0101
        /*07f6*/ 	.byte	0x3f
	.zero		1


	//   ....[30]....
        /*07f8*/ 	.word	0x000059f0
        /*07fc*/ 	.word	0x00000000
        /*0800*/ 	.word	0x00028c50
        /*0804*/ 	.short	0x010a
        /*0806*/ 	.byte	0x3f
	.zero		1


	//   ....[31]....
        /*0808*/ 	.word	0x00005a40
        /*080c*/ 	.word	0x00000000
        /*0810*/ 	.word	0x00028c50
        /*0814*/ 	.short	0x010a
        /*0816*/ 	.byte	0x3f
	.zero		1


	//   ....[32]....
        /*0818*/ 	.word	0x00005d00
        /*081c*/ 	.word	0x00000000
        /*0820*/ 	.word	0x00000000
        /*0824*/ 	.short	0x0101
        /*0826*/ 	.byte	0x3f
	.zero		1


	//   ....[33]....
        /*0828*/ 	.word	0x00007000
        /*082c*/ 	.word	0x00000002
        /*0830*/ 	.word	0x00028c00
        /*0834*/ 	.short	0x010a
        /*0836*/ 	.byte	0x3f
	.zero		1


	//   ....[34]....
        /*0838*/ 	.word	0x00007050
        /*083c*/ 	.word	0x00000002
        /*0840*/ 	.word	0x00028c00
        /*0844*/ 	.short	0x010a
        /*0846*/ 	.byte	0x3f
	.zero		1


	//   ....[35]....
        /*0848*/ 	.word	0x00007c80
        /*084c*/ 	.word	0x00000002
        /*0850*/ 	.word	0x00028c00
        /*0854*/ 	.short	0x010a
        /*0856*/ 	.byte	0x3f
	.zero		1


	//   ....[36]....
        /*0858*/ 	.word	0x00008fb0
        /*085c*/ 	.word	0x00000002
        /*0860*/ 	.word	0x00028c00
        /*0864*/ 	.short	0x010a
        /*0866*/ 	.byte	0x3f
	.zero		1


	//   ....[37]....
        /*0868*/ 	.word	0x00009e40
        /*086c*/ 	.word	0x00000009
        /*0870*/ 	.word	0x00028c30
        /*0874*/ 	.short	0x010a
        /*0876*/ 	.byte	0x3f
	.zero		1


	//   ....[38]....
        /*0878*/ 	.word	0x00009ed0
        /*087c*/ 	.word	0x00000009
        /*0880*/ 	.word	0x00028c30
        /*0884*/ 	.short	0x010a
        /*0886*/ 	.byte	0x3f
	.zero		1


	//   ....[39]....
        /*0888*/ 	.word	0x0000a520
        /*088c*/ 	.word	0x00000000
        /*0890*/ 	.word	0x00000000
        /*0894*/ 	.short	0x0101
        /*0896*/ 	.byte	0x3f
	.zero		1


	//   ....[40]....
        /*0898*/ 	.word	0x0000bd70
        /*089c*/ 	.word	0x00000009
        /*08a0*/ 	.word	0x00028c50
        /*08a4*/ 	.short	0x010a
        /*08a6*/ 	.byte	0x3f
	.zero		1


	//   ....[41]....
        /*08a8*/ 	.word	0x0000be20
        /*08ac*/ 	.word	0x00000009
        /*08b0*/ 	.word	0x00028c50
        /*08b4*/ 	.short	0x010a
        /*08b6*/ 	.byte	0x3f
	.zero		1


	//   ....[42]....
        /*08b8*/ 	.word	0x0000c110
        /*08bc*/ 	.word	0x00000009
        /*08c0*/ 	.word	0x00000000
        /*08c4*/ 	.short	0x0101
        /*08c6*/ 	.byte	0x3f
	.zero		1


	//   ....[43]....
        /*08c8*/ 	.word	0x0000c3c0
        /*08cc*/ 	.word	0x000000d8
        /*08d0*/ 	.word	0x00028c30
        /*08d4*/ 	.short	0x010a
        /*08d6*/ 	.byte	0x3f
	.zero		1


	//   ....[44]....
        /*08d8*/ 	.word	0x0000c430
        /*08dc*/ 	.word	0x000000d8
        /*08e0*/ 	.word	0x00028c30
        /*08e4*/ 	.short	0x010a
        /*08e6*/ 	.byte	0x3f
	.zero		1


	//   ....[45]....
        /*08e8*/ 	.word	0x0000c8d0
        /*08ec*/ 	.word	0x00000098
        /*08f0*/ 	.word	0x00000000
        /*08f4*/ 	.short	0x0101
        /*08f6*/ 	.byte	0x3f
	.zero		1


	//   ....[46]....
        /*08f8*/ 	.word	0x0000e7d0
        /*08fc*/ 	.word	0x000000d8
        /*0900*/ 	.word	0x00028c50
        /*0904*/ 	.short	0x010a
        /*0906*/ 	.byte	0x3f
	.zero		1


	//   ....[47]....
        /*0908*/ 	.word	0x0000e820
        /*090c*/ 	.word	0x000000d8
        /*0910*/ 	.word	0x00028c50
        /*0914*/ 	.short	0x010a
        /*0916*/ 	.byte	0x3f
	.zero		1


	//   ....[48]....
        /*0918*/ 	.word	0x0000eb20
        /*091c*/ 	.word	0x000000d8
        /*0920*/ 	.word	0x00000000
        /*0924*/ 	.short	0x0101
        /*0926*/ 	.byte	0x3f
	.zero		1


	//   ....[49]....
        /*0928*/ 	.word	0x0000eeb0
        /*092c*/ 	.word	0x00000009
        /*0930*/ 	.word	0x00028c30
        /*0934*/ 	.short	0x010a
        /*0936*/ 	.byte	0x3f
	.zero		1


	//   ....[50]....
        /*0938*/ 	.word	0x0000ef20
        /*093c*/ 	.word	0x00000009
        /*0940*/ 	.word	0x00028c30
        /*0944*/ 	.short	0x010a
        /*0946*/ 	.byte	0x3f
	.zero		1


	//   ....[51]....
        /*0948*/ 	.word	0x0000fd30
        /*094c*/ 	.word	0x0000009a
        /*0950*/ 	.word	0x00000000
        /*0954*/ 	.short	0x0101
        /*0956*/ 	.byte	0x3f
	.zero		1


	//   ....[52]....
        /*0958*/ 	.word	0x000108a0
        /*095c*/ 	.word	0x00000009
        /*0960*/ 	.word	0x00028c50
        /*0964*/ 	.short	0x010a
        /*0966*/ 	.byte	0x3f
	.zero		1


	//   ....[53]....
        /*0968*/ 	.word	0x000108f0
        /*096c*/ 	.word	0x00000009
        /*0970*/ 	.word	0x00028c50
        /*0974*/ 	.short	0x010a
        /*0976*/ 	.byte	0x3f
	.zero		1


	//   ....[54]....
        /*0978*/ 	.word	0x00010bd0
        /*097c*/ 	.word	0x00000009
        /*0980*/ 	.word	0x00000000
        /*0984*/ 	.short	0x0101
        /*0986*/ 	.byte	0x3f
	.zero		1


	//   ....[55]....
        /*0988*/ 	.word	0x00010d30
        /*098c*/ 	.word	0x000000bf
        /*0990*/ 	.word	0x00028c30
        /*0994*/ 	.short	0x010a
        /*0996*/ 	.byte	0x3f
	.zero		1


	//   ....[56]....
        /*0998*/ 	.word	0x00010da0
        /*099c*/ 	.word	0x000000bf
        /*09a0*/ 	.word	0x00028c30
        /*09a4*/ 	.short	0x010a
        /*09a6*/ 	.byte	0x3f
	.zero		1


	//   ....[57]....
        /*09a8*/ 	.word	0x00011230
        /*09ac*/ 	.word	0x00000014
        /*09b0*/ 	.word	0x00000000
        /*09b4*/ 	.short	0x0101
        /*09b6*/ 	.byte	0x3f
	.zero		1


	//   ....[58]....
        /*09b8*/ 	.word	0x00013180
        /*09bc*/ 	.word	0x000000bf
        /*09c0*/ 	.word	0x00028c50
        /*09c4*/ 	.short	0x010a
        /*09c6*/ 	.byte	0x3f
	.zero		1


	//   ....[59]....
        /*09c8*/ 	.word	0x000131d0
        /*09cc*/ 	.word	0x000000bf
        /*09d0*/ 	.word	0x00028c50
        /*09d4*/ 	.short	0x010a
        /*09d6*/ 	.byte	0x3f
	.zero		1


	//   ....[60]....
        /*09d8*/ 	.word	0x000134d0
        /*09dc*/ 	.word	0x000000bf
        /*09e0*/ 	.word	0x00000000
        /*09e4*/ 	.short	0x0101
        /*09e6*/ 	.byte	0x3f
	.zero		1


	//   ....[61]....
        /*09e8*/ 	.word	0x000157f0
        /*09ec*/ 	.word	0x00000000
        /*09f0*/ 	.word	0x00000000
        /*09f4*/ 	.short	0x0101
        /*09f6*/ 	.byte	0x3f
	.zero		1


	//   ....[62]....
        /*09f8*/ 	.word	0x00017e20
        /*09fc*/ 	.word	0x00000007
        /*0a00*/ 	.word	0x00028c20
        /*0a04*/ 	.short	0x010a
        /*0a06*/ 	.byte	0x3f
	.zero		1


	//   ....[63]....
        /*0a08*/ 	.word	0x00017eb0
        /*0a0c*/ 	.word	0x00000008
        /*0a10*/ 	.word	0x00028ca0
        /*0a14*/ 	.short	0x010a
        /*0a16*/ 	.byte	0x3f
	.zero		1


	//   ....[64]....
        /*0a18*/ 	.word	0x00018090
        /*0a1c*/ 	.word	0x00000008
        /*0a20*/ 	.word	0x00028cc0
        /*0a24*/ 	.short	0x010a
        /*0a26*/ 	.byte	0x3f
	.zero		1


	//   ....[65]....
        /*0a28*/ 	.word	0x000185e0
        /*0a2c*/ 	.word	0x00000009
        /*0a30*/ 	.word	0x00028ca0
        /*0a34*/ 	.short	0x010a
        /*0a36*/ 	.byte	0x3f
	.zero		1


	//   ....[66]....
        /*0a38*/ 	.word	0x000187a0
        /*0a3c*/ 	.word	0x00000009
        /*0a40*/ 	.word	0x00028cc0
        /*0a44*/ 	.short	0x010a
        /*0a46*/ 	.byte	0x3f
	.zero		1


	//   ....[67]....
        /*0a48*/ 	.word	0x000199c0
        /*0a4c*/ 	.word	0x00000005
        /*0a50*/ 	.word	0x00028c40
        /*0a54*/ 	.short	0x010a
        /*0a56*/ 	.byte	0x3f
	.zero		1


	//   ....[68]....
        /*0a58*/ 	.word	0x00019db0
        /*0a5c*/ 	.word	0x00000007
        /*0a60*/ 	.word	0x00028c20
        /*0a64*/ 	.short	0x010a
        /*0a66*/ 	.byte	0x3f
	.zero		1


	//   ....[69]....
        /*0a68*/ 	.word	0x00019e70
        /*0a6c*/ 	.word	0x00000002
        /*0a70*/ 	.word	0x00028c60
        /*0a74*/ 	.short	0x010a
        /*0a76*/ 	.byte	0x3f
	.zero		1


	//   ....[70]....
        /*0a78*/ 	.word	0x0001a600
        /*0a7c*/ 	.word	0x00000002
        /*0a80*/ 	.word	0x00028c40
        /*0a84*/ 	.short	0x010a
        /*0a86*/ 	.byte	0x3f
	.zero		1


	//   ....[71]....
        /*0a88*/ 	.word	0x0001a810
        /*0a8c*/ 	.word	0x00000002
        /*0a90*/ 	.word	0x00028c60
        /*0a94*/ 	.short	0x010a
        /*0a96*/ 	.byte	0x3f
	.zero		1


	//   ....[72]....
        /*0a98*/ 	.word	0x0001aef0
        /*0a9c*/ 	.word	0x00000002
        /*0aa0*/ 	.word	0x00028c40
        /*0aa4*/ 	.short	0x010a
        /*0aa6*/ 	.byte	0x3f
	.zero		1


	//   ....[73]....
        /*0aa8*/ 	.word	0x0001b0f0
        /*0aac*/ 	.word	0x00000002
        /*0ab0*/ 	.word	0x00028c60
        /*0ab4*/ 	.short	0x010a
        /*0ab6*/ 	.byte	0x3f
	.zero		1


	//   ....[74]....
        /*0ab8*/ 	.word	0x0001b740
        /*0abc*/ 	.word	0x00000002
        /*0ac0*/ 	.word	0x00028c40
        /*0ac4*/ 	.short	0x010a
        /*0ac6*/ 	.byte	0x3f
	.zero		1


	//   ....[75]....
        /*0ac8*/ 	.word	0x0001b950
        /*0acc*/ 	.word	0x00000002
        /*0ad0*/ 	.word	0x00028c60
        /*0ad4*/ 	.short	0x010a
        /*0ad6*/ 	.byte	0x3f
	.zero		1


	//   ....[76]....
        /*0ad8*/ 	.word	0x0001cc20
        /*0adc*/ 	.word	0x00000000
        /*0ae0*/ 	.word	0x00028c20
        /*0ae4*/ 	.short	0x010a
        /*0ae6*/ 	.byte	0x3f
	.zero		1


	//   ....[77]....
        /*0ae8*/ 	.word	0x0001cdd0
        /*0aec*/ 	.word	0x00000006
        /*0af0*/ 	.word	0x00000000
        /*0af4*/ 	.short	0x010a
        /*0af6*/ 	.byte	0x3f
	.zero		1


	//   ....[78]....
        /*0af8*/ 	.word	0x0001ce40
        /*0afc*/ 	.word	0x00000007
        /*0b00*/ 	.word	0x00000000
        /*0b04*/ 	.short	0x010a
        /*0b06*/ 	.byte	0x3f
	.zero		1


	//   ....[79]....
        /*0b08*/ 	.word	0x0001ceb0
        /*0b0c*/ 	.word	0x00000004
        /*0b10*/ 	.word	0x00000000
        /*0b14*/ 	.short	0x010a
        /*0b16*/ 	.byte	0x3f
	.zero		1


	//   ....[80]....
        /*0b18*/ 	.word	0x0001cee0
        /*0b1c*/ 	.word	0x00000003
        /*0b20*/ 	.word	0x00000000
        /*0b24*/ 	.short	0x010a
        /*0b26*/ 	.byte	0x3f
	.zero		1


	//   ....[81]....
        /*0b28*/ 	.word	0x0001cf40
        /*0b2c*/ 	.word	0x00000046
        /*0b30*/ 	.word	0x00028c90
        /*0b34*/ 	.short	0x010a
        /*0b36*/ 	.byte	0x3f
	.zero		1


	//   ....[82]....
        /*0b38*/ 	.word	0x0001cf90
        /*0b3c*/ 	.word	0x00000046
        /*0b40*/ 	.word	0x00028c90
        /*0b44*/ 	.short	0x010a
        /*0b46*/ 	.byte	0x3f
	.zero		1


	//   ....[83]....
        /*0b48*/ 	.word	0x0001cfe0
        /*0b4c*/ 	.word	0x00000046
        /*0b50*/ 	.word	0x00028c90
        /*0b54*/ 	.short	0x010a
        /*0b56*/ 	.byte	0x3f
	.zero		1


	//   ....[84]....
        /*0b58*/ 	.word	0x0001d030
        /*0b5c*/ 	.word	0x00000046
        /*0b60*/ 	.word	0x00028cb0
        /*0b64*/ 	.short	0x010a
        /*0b66*/ 	.byte	0x3f
	.zero		1


	//   ....[85]....
        /*0b68*/ 	.word	0x0001d080
        /*0b6c*/ 	.word	0x00000098
        /*0b70*/ 	.word	0x00028c50
        /*0b74*/ 	.short	0x010a
        /*0b76*/ 	.byte	0x3f
	.zero		1


	//   ....[86]....
        /*0b78*/ 	.word	0x0001d0d0
        /*0b7c*/ 	.word	0x00000000
        /*0b80*/ 	.word	0x00028c50
        /*0b84*/ 	.short	0x010a
        /*0b86*/ 	.byte	0x3f
	.zero		1


	//   ....[87]....
        /*0b88*/ 	.word	0x0001d620
        /*0b8c*/ 	.word	0x00000002
        /*0b90*/ 	.word	0x00028c00
        /*0b94*/ 	.short	0x010a
        /*0b96*/ 	.byte	0x3f
	.zero		1


	//   ....[88]....
        /*0b98*/ 	.word	0x0001db70
        /*0b9c*/ 	.word	0x00000002
        /*0ba0*/ 	.word	0x00028c00
        /*0ba4*/ 	.short	0x010a
        /*0ba6*/ 	.byte	0x3f
	.zero		1


	//   ....[89]....
        /*0ba8*/ 	.word	0x0001dbc0
        /*0bac*/ 	.word	0x00000009
        /*0bb0*/ 	.word	0x00028c30
        /*0bb4*/ 	.short	0x010a
        /*0bb6*/ 	.byte	0x3f
	.zero		1


	//   ....[90]....
        /*0bb8*/ 	.word	0x0001dc10
        /*0bbc*/ 	.word	0x00000009
        /*0bc0*/ 	.word	0x00028c50
        /*0bc4*/ 	.short	0x010a
        /*0bc6*/ 	.byte	0x3f
	.zero		1


	//   ....[91]....
        /*0bc8*/ 	.word	0x0001dc60
        /*0bcc*/ 	.word	0x000000d8
        /*0bd0*/ 	.word	0x00028c30
        /*0bd4*/ 	.short	0x010a
        /*0bd6*/ 	.byte	0x3f
	.zero		1


	//   ....[92]....
        /*0bd8*/ 	.word	0x0001dcb0
        /*0bdc*/ 	.word	0x000000d8
        /*0be0*/ 	.word	0x00028c50
        /*0be4*/ 	.short	0x010a
        /*0be6*/ 	.byte	0x3f
	.zero		1


	//   ....[93]....
        /*0be8*/ 	.word	0x0001dd00
        /*0bec*/ 	.word	0x00000009
        /*0bf0*/ 	.word	0x00028c30
        /*0bf4*/ 	.short	0x010a
        /*0bf6*/ 	.byte	0x3f
	.zero		1


	//   ....[94]....
        /*0bf8*/ 	.word	0x0001dd50
        /*0bfc*/ 	.word	0x00000009
        /*0c00*/ 	.word	0x00028c50
        /*0c04*/ 	.short	0x010a
        /*0c06*/ 	.byte	0x3f
	.zero		1


	//   ....[95]....
        /*0c08*/ 	.word	0x0001dda0
        /*0c0c*/ 	.word	0x000000bf
        /*0c10*/ 	.word	0x00028c30
        /*0c14*/ 	.short	0x010a
        /*0c16*/ 	.byte	0x3f
	.zero		1


	//   ....[96]....
        /*0c18*/ 	.word	0x0001ddf0
        /*0c1c*/ 	.word	0x000000bf
        /*0c20*/ 	.word	0x00028c50
        /*0c24*/ 	.short	0x010a
        /*0c26*/ 	.byte	0x3f
	.zero		1


	//   ....[97]....
        /*0c28*/ 	.word	0x0001df90
        /*0c2c*/ 	.word	0x00000007
        /*0c30*/ 	.word	0x00028c20
        /*0c34*/ 	.short	0x010a
        /*0c36*/ 	.byte	0x3f
	.zero		1


	//   ....[98]....
        /*0c38*/ 	.word	0x0001dfe0
        /*0c3c*/ 	.word	0x00000008
        /*0c40*/ 	.word	0x00028ca0
        /*0c44*/ 	.short	0x010a
        /*0c46*/ 	.byte	0x3f
	.zero		1


	//   ....[99]....
        /*0c48*/ 	.word	0x0001e030
        /*0c4c*/ 	.word	0x00000008
        /*0c50*/ 	.word	0x00028cc0
        /*0c54*/ 	.short	0x010a
        /*0c56*/ 	.byte	0x3f
	.zero		1


	//   ....[100]....
        /*0c58*/ 	.word	0x0001e080
        /*0c5c*/ 	.word	0x00000009
        /*0c60*/ 	.word	0x00028ca0
        /*0c64*/ 	.short	0x010a
        /*0c66*/ 	.byte	0x3f
	.zero		1


	//   ....[101]....
        /*0c68*/ 	.word	0x0001e0d0
        /*0c6c*/ 	.word	0x00000009
        /*0c70*/ 	.word	0x00028cc0
        /*0c74*/ 	.short	0x010a
        /*0c76*/ 	.byte	0x3f
	.zero		1


	//   ....[102]....
        /*0c78*/ 	.word	0x0001e270
        /*0c7c*/ 	.word	0x00000005
        /*0c80*/ 	.word	0x00028c40
        /*0c84*/ 	.short	0x010a
        /*0c86*/ 	.byte	0x3f
	.zero		1


	//   ....[103]....
        /*0c88*/ 	.word	0x0001e2f0
        /*0c8c*/ 	.word	0x00000005
        /*0c90*/ 	.word	0x00028c20
        /*0c94*/ 	.short	0x010a
        /*0c96*/ 	.byte	0x3f
	.zero		1


	//   ....[104]....
        /*0c98*/ 	.word	0x0001e340
        /*0c9c*/ 	.word	0x00000002
        /*0ca0*/ 	.word	0x00028c60
        /*0ca4*/ 	.short	0x010a
        /*0ca6*/ 	.byte	0x3f
	.zero		1


	//   ....[105]....
        /*0ca8*/ 	.word	0x0001e390
        /*0cac*/ 	.word	0x00000002
        /*0cb0*/ 	.word	0x00028c40
        /*0cb4*/ 	.short	0x010a
        /*0cb6*/ 	.byte	0x3f
	.zero		1


	//   ....[106]....
        /*0cb8*/ 	.word	0x0001e3e0
        /*0cbc*/ 	.word	0x00000002
        /*0cc0*/ 	.word	0x00028c60
        /*0cc4*/ 	.short	0x010a
        /*0cc6*/ 	.byte	0x3f
	.zero		1


	//   ....[107]....
        /*0cc8*/ 	.word	0x0001e430
        /*0ccc*/ 	.word	0x00000002
        /*0cd0*/ 	.word	0x00028c40
        /*0cd4*/ 	.short	0x010a
        /*0cd6*/ 	.byte	0x3f
	.zero		1


	//   ....[108]....
        /*0cd8*/ 	.word	0x0001e480
        /*0cdc*/ 	.word	0x00000002
        /*0ce0*/ 	.word	0x00028c60
        /*0ce4*/ 	.short	0x010a
        /*0ce6*/ 	.byte	0x3f
	.zero		1


	//   ....[109]....
        /*0ce8*/ 	.word	0x0001e4d0
        /*0cec*/ 	.word	0x00000002
        /*0cf0*/ 	.word	0x00028c40
        /*0cf4*/ 	.short	0x010a
        /*0cf6*/ 	.byte	0x3f
	.zero		1


	//   ....[110]....
        /*0cf8*/ 	.word	0x0001e520
        /*0cfc*/ 	.word	0x00000002
        /*0d00*/ 	.word	0x00028c60
        /*0d04*/ 	.short	0x010a
        /*0d06*/ 	.byte	0x3f
	.zero		1


	//   ....[111]....
        /*0d08*/ 	.word	0x0001eee0
        /*0d0c*/ 	.word	0x00000000
        /*0d10*/ 	.word	0x00028c20
        /*0d14*/ 	.short	0x010a
        /*0d16*/ 	.byte	0x3f
	.zero		1


	//   ....[112]....
        /*0d18*/ 	.word	0x0001f080
        /*0d1c*/ 	.word	0x00000006
        /*0d20*/ 	.word	0x00000000
        /*0d24*/ 	.short	0x010a
        /*0d26*/ 	.byte	0x3f
	.zero		1


	//   ....[113]....
        /*0d28*/ 	.word	0x0001f0d0
        /*0d2c*/ 	.word	0x00000007
        /*0d30*/ 	.word	0x00000000
        /*0d34*/ 	.short	0x010a
        /*0d36*/ 	.byte	0x3f
	.zero		1


	//   ....[114]....
        /*0d38*/ 	.word	0x0001f120
        /*0d3c*/ 	.word	0x00000004
        /*0d40*/ 	.word	0x00000000
        /*0d44*/ 	.short	0x010a
        /*0d46*/ 	.byte	0x3f
	.zero		1


	//----- nvinfo : EIATTR_NUM_MBARRIERS
	.align		4
.L_887:
        /*0d48*/ 	.byte	0x03, 0x38
        /*0d4a*/ 	.short	0x0016


	//----- nvinfo : EIATTR_EXIT_INSTR_OFFSETS
	.align		4
        /*0d4c*/ 	.byte	0x04, 0x1c
        /*0d4e*/ 	.short	(.L_889 - .L_888)


	//   ....[0]....
.L_888:
        /*0d50*/ 	.word	0x0001cf30


	//----- nvinfo : EIATTR_MAX_THREADS
	.align		4
.L_889:
        /*0d54*/ 	.byte	0x04, 0x05
        /*0d56*/ 	.short	(.L_891 - .L_890)
.L_890:
        /*0d58*/ 	.word	0x00000180
        /*0d5c*/ 	.word	0x00000001
        /*0d60*/ 	.word	0x00000001


	//----- nvinfo : EIATTR_CRS_STACK_SIZE
	.align		4
.L_891:
        /*0d64*/ 	.byte	0x04, 0x1e
        /*0d66*/ 	.short	(.L_893 - .L_892)
.L_892:
        /*0d68*/ 	.word	0x00000000


	//----- nvinfo : EIATTR_CBANK_PARAM_SIZE
	.align		4
.L_893:
        /*0d6c*/ 	.byte	0x03, 0x19
        /*0d6e*/ 	.short	0x0a70


	//----- nvinfo : EIATTR_PARAM_CBANK
	.align		4
        /*0d70*/ 	.byte	0x04, 0x0a
        /*0d72*/ 	.short	(.L_895 - .L_894)
	.align		4
.L_894:
        /*0d74*/ 	.word	index@(.nv.constant0._ZN7cutlass13device_kernelIN5flash11enable_sm90INS1_16FlashAttnFwdSm90INS1_25CollectiveMainloopFwdSm90ILi2EN4cute5tupleIJNS5_1CILi1EEES8_S8_EEENS6_IJNS7_ILi64EEESA_SA_EEELi512ENS_6half_tEfNS_4arch4Sm90ELb0ELb1ELb1ELb1ELb0ELb1ELb0ELb0ELb0ELb0ELb0ELb0EEENS1_21CollectiveEpilogueFwdINS6_IJSA_NS7_ILi512EEESA_EEES9_SC_SE_Li256ELb1ELb0ELb0ELb0EEENS1_36VarlenDynamicPersistentTileSchedulerILi64ELi64ELi256ELi32ELb0ELb0ELb1ELb1ELb0ELb1EEEEEEEEEvNT_6ParamsE)
        /*0d78*/ 	.short	0x0210
        /*0d7a*/ 	.short	0x0a70


	//----- nvinfo : EIATTR_SW_WAR
	.align		4
.L_895:
        /*0d7c*/ 	.byte	0x04, 0x36
        /*0d7e*/ 	.short	(.L_897 - .L_896)
.L_896:
        /*0d80*/ 	.word	0x00000008
.L_897:


//--------------------- .nv.info._ZN7cutlass13device_kernelIN5flash11enable_sm90INS1_16FlashAttnFwdSm90INS1_25CollectiveMainloopFwdSm90ILi2EN4cute5tupleIJNS5_1CILi1EEES8_S8_EEENS6_IJNS7_ILi64EEESA_SA_EEELi512ENS_6half_tEfNS_4arch4Sm90ELb0ELb1ELb1ELb1ELb0ELb0ELb1ELb0ELb0ELb0ELb0ELb0EEENS1_21CollectiveEpilogueFwdINS6_IJSA_NS7_ILi512EEESA_EEES9_SC_SE_Li256ELb1ELb0ELb0ELb0EEENS1_36VarlenDynamicPersistentTileSchedulerILi64ELi64ELi256ELi32ELb0ELb0ELb1ELb1ELb0ELb1EEEEEEEEEvNT_6ParamsE --------------------------
	.section	.nv.info._ZN7cutlass13device_kernelIN5flash11enable_sm90INS1_16FlashAttnFwdSm90INS1_25CollectiveMainloopFwdSm90ILi2EN4cute5tupleIJNS5_1CILi1EEES8_S8_EEENS6_IJNS7_ILi64EEESA_SA_EEELi512ENS_6half_tEfNS_4arch4Sm90ELb0ELb1ELb1ELb1ELb0ELb0ELb1ELb0ELb0ELb0ELb0ELb0EEENS1_21CollectiveEpilogueFwdINS6_IJSA_NS7_ILi512EEESA_EEES9_SC_SE_Li256ELb1ELb0ELb0ELb0EEENS1_36VarlenDynamicPersistentTileSchedulerILi64ELi64ELi256ELi32ELb0ELb0ELb1ELb1ELb0ELb1EEEEEEEEEvNT_6ParamsE,"",@"SHT_CUDA_INFO"
	.sectionflags	@""
	.align	4


	//----- nvinfo : EIATTR_CUDA_API_VERSION
	.align		4
        /*0000*/ 	.byte	0x04, 0x37
        /*0002*/ 	.short	(.L_899 - .L_898)
.L_898:
        /*0004*/ 	.word	0x00000082


	//----- nvinfo : EIATTR_KPARAM_INFO
	.align		4
.L_899:
        /*0008*/ 	.byte	0x04, 0x17
        /*000a*/ 	.short	(.L_901 - .L_900)
.L_900:
        /*000c*/ 	.word	0x00000000
        /*0010*/ 	.short	0x0000
        /*0012*/ 	.short	0x0070
        /*0014*/ 	.byte	0x00, 0xf0, 0x01, 0x2c


	//----- nvinfo : EIATTR_SPARSE_MMA_MASK
	.align		4
.L_901:
        /*0018*/ 	.byte	0x03, 0x50
        /*001a*/ 	.short	0x0000


	//----- nvinfo : EIATTR_MAXREG_COUNT
	.align		4
        /*001c*/ 	.byte	0x03, 0x1b
        /*001e*/ 	.short	0x00a8


	//----- nvinfo : EIATTR_NUM_BARRIERS
	.align		4
        /*0020*/ 	.byte	0x02, 0x4c
        /*0022*/ 	.byte	0x10
	.zero		1


	//----- nvinfo : EIATTR_EXTERNS
	.align		4
        /*0024*/ 	.byte	0x04, 0x0f
        /*0026*/ 	.short	(.L_903 - .L_902)


	//   ....[0]....
	.align		4
.L_902:
        /*0028*/ 	.word	index@(__assertfail)


	//----- nvinfo : EIATTR_ANNOTATIONS
	.align		4
.L_903:
        /*002c*/ 	.byte	0x04, 0x55
        /*002e*/ 	.short	(.L_905 - .L_904)


	//   ....[0]....
.L_904:
        /* <DEDUP_REMOVED lines=31> */


	//----- nvinfo : EIATTR_MERCURY_ISA_VERSION
	.align		4
.L_905:
        /*0210*/ 	.byte	0x03, 0x5f
        /*0212*/ 	.short	0x0101


	//----- nvinfo : EIATTR_UNUSED_LOAD_BYTE_OFFSET
	.align		4
        /*0214*/ 	.byte	0x04, 0x44
        /*0216*/ 	.short	(.L_907 - .L_906)


	//   ....[0]....
.L_906:
        /*0218*/ 	.word	0x00000a90
        /*021c*/ 	.word	0x0000fff0


	//   ....[1]....
        /*0220*/ 	.word	0x00011bb0
        /*0224*/ 	.word	0x0000fff0


	//----- nvinfo : EIATTR_INT_WARP_WIDE_INSTR_OFFSETS
	.align		4
.L_907:
        /*0228*/ 	.byte	0x04, 0x31
        /*022a*/ 	.short	(.L_909 - .L_908)


	//   ....[0]....
.L_908:
        /*022c*/ 	.word	0x00000190


	//   ....[1]....
        /*0230*/ 	.word	0x000001d0


	//   ....[2]....
        /*0234*/ 	.word	0x00000240


	//   ....[3]....
        /*0238*/ 	.word	0x000002b0


	//   ....[4]....
        /*023c*/ 	.word	0x00015900


	//   ....[5]....
        /*0240*/ 	.word	0x000159c0


	//   ....[6]....
        /*0244*/ 	.word	0x00015ed0


	//   ....[7]....
        /*0248*/ 	.word	0x00015f50


	//   ....[8]....
        /*024c*/ 	.word	0x00018b80


	//   ....[9]....
        /*0250*/ 	.word	0x00018c40


	//----- nvinfo : EIATTR_COOP_GROUP_MASK_REGIDS
	.align		4
.L_909:
        /*0254*/ 	.byte	0x04, 0x29
        /*0256*/ 	.short	(.L_911 - .L_910)


	//   ....[0]....
.L_910:
        /*0258*/ 	.word	0xffffffff


	//   ....[1]....
        /*025c*/ 	.word	0xffffffff


	//   ....[2]....
        /*0260*/ 	.word	0xffffffff


	//   ....[3]....
        /*0264*/ 	.word	0xffffffff


	//   ....[4]....
        /*0268*/ 	.word	0xffffffff


	//   ....[5]....
        /*026c*/ 	.word	0xffffffff


	//   ....[6]....
        /*0270*/ 	.word	0xffffffff


	//   ....[7]....
        /*0274*/ 	.word	0xffffffff


	//   ....[8]....
        /*0278*/ 	.word	0xffffffff


	//   ....[9]....
        /*027c*/ 	.word	0xffffffff


	//   ....[10]....
        /*0280*/ 	.word	0xffffffff


	//   ....[11]....
        /*0284*/ 	.word	0xffffffff


	//   ....[12]....
        /*0288*/ 	.word	0xffffffff


	//   ....[13]....
        /*028c*/ 	.word	0xffffffff


	//   ....[14]....
        /*0290*/ 	.word	0xffffffff


	//   ....[15]....
        /*0294*/ 	.word	0xffffffff


	//   ....[16]....
        /*0298*/ 	.word	0xffffffff


	//   ....[17]....
        /*029c*/ 	.word	0xffffffff


	//   ....[18]....
        /*02a0*/ 	.word	0xffffffff


	//   ....[19]....
        /*02a4*/ 	.word	0xffffffff


	//   ....[20]....
        /*02a8*/ 	.word	0xffffffff


	//   ....[21]....
        /*02ac*/ 	.word	0xffffffff


	//   ....[22]....
        /*02b0*/ 	.word	0xffffffff


	//   ....[23]....
        /*02b4*/ 	.word	0xffffffff


	//   ....[24]....
        /*02b8*/ 	.word	0xffffffff


	//   ....[25]....
        /*02bc*/ 	.word	0xffffffff


	//   ....[26]....
        /*02c0*/ 	.word	0xffffffff


	//   ....[27]....
        /*02c4*/ 	.word	0xffffffff


	//   ....[28]....
        /*02c8*/ 	.word	0xffffffff


	//   ....[29]....
        /*02cc*/ 	.word	0xffffffff


	//   ....[30]....
        /*02d0*/ 	.word	0xffffffff


	//   ....[31]....
        /*02d4*/ 	.word	0xffffffff


	//   ....[32]....
        /*02d8*/ 	.word	0xffffffff


	//   ....[33]....
        /*02dc*/ 	.word	0xffffffff


	//   ....[34]....
        /*02e0*/ 	.word	0xffffffff


	//   ....[35]....
        /*02e4*/ 	.word	0xffffffff


	//   ....[36]....
        /*02e8*/ 	.word	0xffffffff


	//   ....[37]....
        /*02ec*/ 	.word	0xffffffff


	//   ....[38]....
        /*02f0*/ 	.word	0xffffffff


	//   ....[39]....
        /*02f4*/ 	.word	0xffffffff


	//   ....[40]....
        /*02f8*/ 	.word	0xffffffff


	//   ....[41]....
        /*02fc*/ 	.word	0xffffffff


	//   ....[42]....
        /*0300*/ 	.word	0xffffffff


	//   ....[43]....
        /*0304*/ 	.word	0xffffffff


	//   ....[44]....
        /*0308*/ 	.word	0xffffffff


	//   ....[45]....
        /*030c*/ 	.word	0xffffffff


	//   ....[46]....
        /*0310*/ 	.word	0xffffffff


	//   ....[47]....
        /*0314*/ 	.word	0xffffffff


	//   ....[48]....
        /*0318*/ 	.word	0xffffffff


	//   ....[49]....
        /*031c*/ 	.word	0xffffffff


	//   ....[50]....
        /*0320*/ 	.word	0xffffffff


	//   ....[51]....
        /*0324*/ 	.word	0xffffffff


	//   ....[52]....
        /*0328*/ 	.word	0xffffffff


	//   ....[53]....
        /*032c*/ 	.word	0xffffffff


	//   ....[54]....
        /*0330*/ 	.word	0xffffffff


	//   ....[55]....
        /*0334*/ 	.word	0xffffffff


	//   ....[56]....
        /*0338*/ 	.word	0xffffffff


	//   ....[57]....
        /*033c*/ 	.word	0xffffffff


	//   ....[58]....
        /*0340*/ 	.word	0xffffffff


	//   ....[59]....
        /*0344*/ 	.word	0xffffffff


	//   ....[60]....
        /*0348*/ 	.word	0xffffffff


	//   ....[61]....
        /*034c*/ 	.word	0xffffffff


	//   ....[62]....
        /*0350*/ 	.word	0xffffffff


	//   ....[63]....
        /*0354*/ 	.word	0xffffffff


	//   ....[64]....
        /*0358*/ 	.word	0xffffffff


	//   ....[65]....
        /*035c*/ 	.word	0xffffffff


	//   ....[66]....
        /*0360*/ 	.word	0xffffffff


	//   ....[67]....
        /*0364*/ 	.word	0xffffffff


	//   ....[68]....
        /*0368*/ 	.word	0xffffffff


	//   ....[69]....
        /*036c*/ 	.word	0xffffffff


	//   ....[70]....
        /*0370*/ 	.word	0xffffffff


	//   ....[71]....
        /*0374*/ 	.word	0xffffffff


	//   ....[72]....
        /*0378*/ 	.word	0x0500000f


	//   ....[73]....
        /*037c*/ 	.word	0x0500000f


	//   ....[74]....
        /*0380*/ 	.word	0x0500000f


	//   ....[75]....
        /*0384*/ 	.word	0x0500000f


	//   ....[76]....
        /*0388*/ 	.word	0x0500000f


	//   ....[77]....
        /*038c*/ 	.word	0x0500000f


	//   ....[78]....
        /*0390*/ 	.word	0x0500000f


	//   ....[79]....
        /*0394*/ 	.word	0x0500000f


	//   ....[80]....
        /*0398*/ 	.word	0x0500000f


	//   ....[81]....
        /*039c*/ 	.word	0x0500000f


	//   ....[82]....
        /*03a0*/ 	.word	0x0500000f


	//   ....[83]....
        /*03a4*/ 	.word	0x0500000f


	//   ....[84]....
        /*03a8*/ 	.word	0x0500000f


	//   ....[85]....
        /*03ac*/ 	.word	0x0500000f


	//   ....[86]....
        /*03b0*/ 	.word	0x0500000f


	//   ....[87]....
        /*03b4*/ 	.word	0x0500000f


	//   ....[88]....
        /*03b8*/ 	.word	0x0500000f


	//   ....[89]....
        /*03bc*/ 	.word	0x0500000f


	//   ....[90]....
        /*03c0*/ 	.word	0x0500000f


	//----- nvinfo : EIATTR_COOP_GROUP_INSTR_OFFSETS
	.align		4
.L_911:
        /*03c4*/ 	.byte	0x04, 0x28
        /*03c6*/ 	.short	(.L_913 - .L_912)


	//   ....[0]....
.L_912:
        /*03c8*/ 	.word	0x00000060


	//   ....[1]....
        /*03cc*/ 	.word	0x000001a0


	//   ....[2]....
        /*03d0*/ 	.word	0x000001e0


	//   ....[3]....
        /*03d4*/ 	.word	0x000003f0


	//   ....[4]....
        /*03d8*/ 	.word	0x00000550


	//   ....[5]....
        /*03dc*/ 	.word	0x00000670


	//   ....[6]....
        /*03e0*/ 	.word	0x000007d0


	//   ....[7]....
        /*03e4*/ 	.word	0x00001af0


	//   ....[8]....
        /*03e8*/ 	.word	0x000039b0


	//   ....[9]....
        /*03ec*/ 	.word	0x00004180


	//   ....[10]....
        /*03f0*/ 	.word	0x000061a0


	//   ....[11]....
        /*03f4*/ 	.word	0x00006300


	//   ....[12]....
        /*03f8*/ 	.word	0x000065c0


	//   ....[13]....
        /*03fc*/ 	.word	0x00006660


	//   ....[14]....
        /*0400*/ 	.word	0x00006e60


	//   ....[15]....
        /*0404*/ 	.word	0x000074c0


	//   ....[16]....
        /*0408*/ 	.word	0x000091f0


	//   ....[17]....
        /*040c*/ 	.word	0x000092f0


	//   ....[18]....
        /*0410*/ 	.word	0x000096c0


	//   ....[19]....
        /*0414*/ 	.word	0x00009760


	//   ....[20]....
        /*0418*/ 	.word	0x0000a830


	//   ....[21]....
        /*041c*/ 	.word	0x0000af10


	//   ....[22]....
        /*0420*/ 	.word	0x0000c310


	//   ....[23]....
        /*0424*/ 	.word	0x0000c380


	//   ....[24]....
        /*0428*/ 	.word	0x0000c690


	//   ....[25]....
        /*042c*/ 	.word	0x0000c780


	//   ....[26]....
        /*0430*/ 	.word	0x0000d820


	//   ....[27]....
        /*0434*/ 	.word	0x0000dd70


	//   ....[28]....
        /*0438*/ 	.word	0x0000fa30


	//   ....[29]....
        /*043c*/ 	.word	0x0000fb30


	//   ....[30]....
        /*0440*/ 	.word	0x0000ff10


	//   ....[31]....
        /*0444*/ 	.word	0x0000ffc0


	//   ....[32]....
        /*0448*/ 	.word	0x00011070


	//   ....[33]....
        /*044c*/ 	.word	0x000110b0


	//   ....[34]....
        /*0450*/ 	.word	0x000110e0


	//   ....[35]....
        /*0454*/ 	.word	0x00011160


	//   ....[36]....
        /*0458*/ 	.word	0x00011170


	//   ....[37]....
        /*045c*/ 	.word	0x00012b70


	//   ....[38]....
        /*0460*/ 	.word	0x000143b0


	//   ....[39]....
        /*0464*/ 	.word	0x00014540


	//   ....[40]....
        /*0468*/ 	.word	0x00014570


	//   ....[41]....
        /*046c*/ 	.word	0x000145b0


	//   ....[42]....
        /*0470*/ 	.word	0x00014620


	//   ....[43]....
        /*0474*/ 	.word	0x00014680


	//   ....[44]....
        /*0478*/ 	.word	0x000146c0


	//   ....[45]....
        /*047c*/ 	.word	0x00014870


	//   ....[46]....
        /*0480*/ 	.word	0x000148d0


	//   ....[47]....
        /*0484*/ 	.word	0x00014910


	//   ....[48]....
        /*0488*/ 	.word	0x00014950


	//   ....[49]....
        /*048c*/ 	.word	0x00014980


	//   ....[50]....
        /*0490*/ 	.word	0x000149b0


	//   ....[51]....
        /*0494*/ 	.word	0x00014a50


	//   ....[52]....
        /*0498*/ 	.word	0x00014ab0


	//   ....[53]....
        /*049c*/ 	.word	0x00014b40


	//   ....[54]....
        /*04a0*/ 	.word	0x00018cd0


	//   ....[55]....
        /*04a4*/ 	.word	0x00018ce0


	//   ....[56]....
        /*04a8*/ 	.word	0x00018e00


	//   ....[57]....
        /*04ac*/ 	.word	0x00018e60


	//   ....[58]....
        /*04b0*/ 	.word	0x00018ea0


	//   ....[59]....
        /*04b4*/ 	.word	0x00018ee0


	//   ....[60]....
        /*04b8*/ 	.word	0x00018f10


	//   ....[61]....
        /*04bc*/ 	.word	0x00018f40


	//   ....[62]....
        /*04c0*/ 	.word	0x000190e0


	//   ....[63]....
        /*04c4*/ 	.word	0x00019140


	//   ....[64]....
        /*04c8*/ 	.word	0x00019180


	//   ....[65]....
        /*04cc*/ 	.word	0x000191c0


	//   ....[66]....
        /*04d0*/ 	.word	0x000191f0


	//   ....[67]....
        /*04d4*/ 	.word	0x00019220


	//   ....[68]....
        /*04d8*/ 	.word	0x000192e0


	//   ....[69]....
        /*04dc*/ 	.word	0x00019300


	//   ....[70]....
        /*04e0*/ 	.word	0x00019370


	//   ....[71]....
        /*04e4*/ 	.word	0x00019a10


	//   ....[72]....
        /*04e8*/ 	.word	0x0001a0f0


	//   ....[73]....
        /*04ec*/ 	.word	0x0001a510


	//   ....[74]....
        /*04f0*/ 	.word	0x0001a5a0


	//   ....[75]....
        /*04f4*/ 	.word	0x0001a640


	//   ....[76]....
        /*04f8*/ 	.word	0x0001a6f0


	//   ....[77]....
        /*04fc*/ 	.word	0x0001a770


	//   ....[78]....
        /*0500*/ 	.word	0x0001a7f0


	//   ....[79]....
        /*0504*/ 	.word	0x0001a870


	//   ....[80]....
        /*0508*/ 	.word	0x0001a8f0


	//   ....[81]....
        /*050c*/ 	.word	0x0001a980


	//   ....[82]....
        /*0510*/ 	.word	0x0001aa30


	//   ....[83]....
        /*0514*/ 	.word	0x0001aab0


	//   ....[84]....
        /*0518*/ 	.word	0x0001ab30


	//   ....[85]....
        /*051c*/ 	.word	0x0001abb0


	//   ....[86]....
        /*0520*/ 	.word	0x0001ac30


	//   ....[87]....
        /*0524*/ 	.word	0x0001aca0


	//   ....[88]....
        /*0528*/ 	.word	0x0001ad40


	//   ....[89]....
        /*052c*/ 	.word	0x0001add0


	//   ....[90]....
        /*0530*/ 	.word	0x0001af00


	//----- nvinfo : EIATTR_REG_RECONFIG
	.align		4
.L_913:
        /*0534*/ 	.byte	0x01, 0x54
	.zero		2


	//----- nvinfo : EIATTR_SYSCALL_OFFSETS
	.align		4
        /*0538*/ 	.byte	0x04, 0x46
        /*053a*/ 	.short	(.L_915 - .L_914)


	//   ....[0]....
.L_914:
        /*053c*/ 	.word	0x00003b80


	//   ....[1]....
        /*0540*/ 	.word	0x00015b50


	//   ....[2]....
        /*0544*/ 	.word	0x00015c90


	//   ....[3]....
        /*0548*/ 	.word	0x00015d90


	//----- nvinfo : EIATTR_MBARRIER_INSTR_OFFSETS
	.align		4
.L_915:
        /*054c*/ 	.byte	0x04, 0x39
        /*054e*/ 	.short	(.L_917 - .L_916)


	//   ....[0]....
.L_916:
        /*0550*/ 	.word	0x000002d0
        /*0554*/ 	.word	0x000000ff
        /*0558*/ 	.word	0x00038800
        /*055c*/ 	.short	0x0100
        /*055e*/ 	.byte	0x08
	.zero		1


	//   ....[1]....
        /*0560*/ 	.word	0x000002e0
        /*0564*/ 	.word	0x000000ff
        /*0568*/ 	.word	0x00038810
        /*056c*/ 	.short	0x0100
        /*056e*/ 	.byte	0x08
	.zero		1


	//   ....[2]....
        /*0570*/ 	.word	0x000002f0
        /*0574*/ 	.word	0x000000ff
        /*0578*/ 	.word	0x00038820
        /*057c*/ 	.short	0x0100
        /*057e*/ 	.byte	0x08
	.zero		1


	//   ....[3]....
        /*0580*/ 	.word	0x000003a0
        /*0584*/ 	.word	0x000000ff
        /*0588*/ 	.word	0x00038830
        /*058c*/ 	.short	0x0100
        /*058e*/ 	.byte	0x06
	.zero		1


	//   ....[4]....
        /*0590*/ 	.word	0x000003b0
        /*0594*/ 	.word	0x000000ff
        /*0598*/ 	.word	0x00038840
        /*059c*/ 	.short	0x0100
        /*059e*/ 	.byte	0x06
	.zero		1


	//   ....[5]....
        /*05a0*/ 	.word	0x000003c0
        /*05a4*/ 	.word	0x000000ff
        /*05a8*/ 	.word	0x00038838
        /*05ac*/ 	.short	0x0100
        /*05ae*/ 	.byte	0x06
	.zero		1


	//   ....[6]....
        /*05b0*/ 	.word	0x000003d0
        /*05b4*/ 	.word	0x000000ff
        /*05b8*/ 	.word	0x00038848
        /*05bc*/ 	.short	0x0100
        /*05be*/ 	.byte	0x06
	.zero		1


	//   ....[7]....
        /*05c0*/ 	.word	0x00000500
        /*05c4*/ 	.word	0x000000ff
        /*05c8*/ 	.word	0x00038850
        /*05cc*/ 	.short	0x0100
        /*05ce*/ 	.byte	0x08
	.zero		1


	//   ....[8]....
        /*05d0*/ 	.word	0x00000510
        /*05d4*/ 	.word	0x000000ff
        /*05d8*/ 	.word	0x00038860
        /*05dc*/ 	.short	0x0100
        /*05de*/ 	.byte	0x08
	.zero		1


	//   ....[9]....
        /*05e0*/ 	.word	0x00000520
        /*05e4*/ 	.word	0x000000ff
        /*05e8*/ 	.word	0x00038858
        /*05ec*/ 	.short	0x0100
        /*05ee*/ 	.byte	0x08
	.zero		1


	//   ....[10]....
        /*05f0*/ 	.word	0x00000530
        /*05f4*/ 	.word	0x000000ff
        /*05f8*/ 	.word	0x00038868
        /*05fc*/ 	.short	0x0100
        /*05fe*/ 	.byte	0x08
	.zero		1


	//   ....[11]....
        /*0600*/ 	.word	0x00000620
        /*0604*/ 	.word	0x000000ff
        /*0608*/ 	.word	0x00038870
        /*060c*/ 	.short	0x0100
        /*060e*/ 	.byte	0x06
	.zero		1


	//   ....[12]....
        /*0610*/ 	.word	0x00000630
        /*0614*/ 	.word	0x000000ff
        /*0618*/ 	.word	0x00038880
        /*061c*/ 	.short	0x0100
        /*061e*/ 	.byte	0x06
	.zero		1


	//   ....[13]....
        /*0620*/ 	.word	0x00000640
        /*0624*/ 	.word	0x000000ff
        /*0628*/ 	.word	0x00038878
        /*062c*/ 	.short	0x0100
        /*062e*/ 	.byte	0x06
	.zero		1


	//   ....[14]....
        /*0630*/ 	.word	0x00000650
        /*0634*/ 	.word	0x000000ff
        /*0638*/ 	.word	0x00038888
        /*063c*/ 	.short	0x0100
        /*063e*/ 	.byte	0x06
	.zero		1


	//   ....[15]....
        /*0640*/ 	.word	0x00000780
        /*0644*/ 	.word	0x000000ff
        /*0648*/ 	.word	0x00038890
        /*064c*/ 	.short	0x0100
        /*064e*/ 	.byte	0x08
	.zero		1


	//   ....[16]....
        /*0650*/ 	.word	0x00000790
        /*0654*/ 	.word	0x000000ff
        /*0658*/ 	.word	0x000388a0
        /*065c*/ 	.short	0x0100
        /*065e*/ 	.byte	0x08
	.zero		1


	//   ....[17]....
        /*0660*/ 	.word	0x000007a0
        /*0664*/ 	.word	0x000000ff
        /*0668*/ 	.word	0x00038898
        /*066c*/ 	.short	0x0100
        /*066e*/ 	.byte	0x08
	.zero		1


	//   ....[18]....
        /*0670*/ 	.word	0x000007b0
        /*0674*/ 	.word	0x000000ff
        /*0678*/ 	.word	0x000388a8
        /*067c*/ 	.short	0x0100
        /*067e*/ 	.byte	0x08
	.zero		1


	//   ....[19]....
        /*0680*/ 	.word	0x000008e0
        /*0684*/ 	.word	0x000000ff
        /*0688*/ 	.word	0x000388b0
        /*068c*/ 	.short	0x0100
        /*068e*/ 	.byte	0x08
	.zero		1


	//   ....[20]....
        /*0690*/ 	.word	0x000008f0
        /*0694*/ 	.word	0x000000ff
        /*0698*/ 	.word	0x000388c0
        /*069c*/ 	.short	0x0100
        /*069e*/ 	.byte	0x08
	.zero		1


	//   ....[21]....
        /*06a0*/ 	.word	0x00000900
        /*06a4*/ 	.word	0x000000ff
        /*06a8*/ 	.word	0x000388b8
        /*06ac*/ 	.short	0x0100
        /*06ae*/ 	.byte	0x08
	.zero		1


	//   ....[22]....
        /*06b0*/ 	.word	0x00000910
        /*06b4*/ 	.word	0x000000ff
        /*06b8*/ 	.word	0x000388c8
        /*06bc*/ 	.short	0x0100
        /*06be*/ 	.byte	0x08
	.zero		1


	//   ....[23]....
        /*06c0*/ 	.word	0x00001e60
        /*06c4*/ 	.word	0x00000000
        /*06c8*/ 	.word	0x00000000
        /*06cc*/ 	.short	0x0101
        /*06ce*/ 	.byte	0x3f
	.zero		1


	//   ....[24]....
        /*06d0*/ 	.word	0x00002910
        /*06d4*/ 	.word	0x00000000
        /*06d8*/ 	.word	0x00000000
        /*06dc*/ 	.short	0x0101
        /*06de*/ 	.byte	0x3f
	.zero		1


	//   ....[25]....
        /*06e0*/ 	.word	0x00003be0
        /*06e4*/ 	.word	0x000000ff
        /*06e8*/ 	.word	0x00038800
        /*06ec*/ 	.short	0x010a
        /*06ee*/ 	.byte	0x25
	.zero		1


	//   ....[26]....
        /*06f0*/ 	.word	0x00003c50
        /*06f4*/ 	.word	0x00000004
        /*06f8*/ 	.word	0x00038830
        /*06fc*/ 	.short	0x010a
        /*06fe*/ 	.byte	0x3f
	.zero		1


	//   ....[27]....
        /*0700*/ 	.word	0x00003c90
        /*0704*/ 	.word	0x00000004
        /*0708*/ 	.word	0x00038830
        /*070c*/ 	.short	0x010a
        /*070e*/ 	.byte	0x3f
	.zero		1


	//   ....[28]....
        /*0710*/ 	.word	0x00003f10
        /*0714*/ 	.word	0x000000ff
        /*0718*/ 	.word	0x00038810
        /*071c*/ 	.short	0x010a
        /*071e*/ 	.byte	0x25
	.zero		1


	//   ....[29]....
        /*0720*/ 	.word	0x00003f50
        /*0724*/ 	.word	0x00000004
        /*0728*/ 	.word	0x00038850
        /*072c*/ 	.short	0x010a
        /*072e*/ 	.byte	0x3f
	.zero		1


	//   ....[30]....
        /*0730*/ 	.word	0x00003f90
        /*0734*/ 	.word	0x00000004
        /*0738*/ 	.word	0x00038850
        /*073c*/ 	.short	0x010a
        /*073e*/ 	.byte	0x3f
	.zero		1


	//   ....[31]....
        /*0740*/ 	.word	0x000053e0
        /*0744*/ 	.word	0x00000003
        /*0748*/ 	.word	0x00000000
        /*074c*/ 	.short	0x0101
        /*074e*/ 	.byte	0x3f
	.zero		1


	//   ....[32]....
        /*0750*/ 	.word	0x00006e80
        /*0754*/ 	.word	0x00000004
        /*0758*/ 	.word	0x00000000
        /*075c*/ 	.short	0x0101
        /*075e*/ 	.byte	0x3f
	.zero		1


	//   ....[33]....
        /*0760*/ 	.word	0x00007110
        /*0764*/ 	.word	0x000000ff
        /*0768*/ 	.word	0x00038830
        /*076c*/ 	.short	0x010a
        /*076e*/ 	.byte	0x07
	.zero		1


	//   ....[34]....
        /*0770*/ 	.word	0x00007150
        /*0774*/ 	.word	0x000000ff
        /*0778*/ 	.word	0x00038830
        /*077c*/ 	.short	0x010a
        /*077e*/ 	.byte	0x07
	.zero		1


	//   ....[35]....
        /*0780*/ 	.word	0x00007370
        /*0784*/ 	.word	0x000000ff
        /*0788*/ 	.word	0x00038850
        /*078c*/ 	.short	0x010a
        /*078e*/ 	.byte	0x07
	.zero		1


	//   ....[36]....
        /*0790*/ 	.word	0x000073b0
        /*0794*/ 	.word	0x000000ff
        /*0798*/ 	.word	0x00038850
        /*079c*/ 	.short	0x010a
        /*079e*/ 	.byte	0x07
	.zero		1


	//   ....[37]....
        /*07a0*/ 	.word	0x000086f0
        /*07a4*/ 	.word	0x0000000e
        /*07a8*/ 	.word	0x00000000
        /*07ac*/ 	.short	0x0101
        /*07ae*/ 	.byte	0x3f
	.zero		1


	//   ....[38]....
        /*07b0*/ 	.word	0x0000a850
        /*07b4*/ 	.word	0x0000000a
        /*07b8*/ 	.word	0x00000000
        /*07bc*/ 	.short	0x0101
        /*07be*/ 	.byte	0x3f
	.zero		1


	//   ....[39]....
        /*07c0*/ 	.word	0x0000ab70
        /*07c4*/ 	.word	0x000000ff
        /*07c8*/ 	.word	0x00038830
        /*07cc*/ 	.short	0x010a
        /*07ce*/ 	.byte	0x06
	.zero		1


	//   ....[40]....
        /*07d0*/ 	.word	0x0000abb0
        /*07d4*/ 	.word	0x000000ff
        /*07d8*/ 	.word	0x00038830
        /*07dc*/ 	.short	0x010a
        /*07de*/ 	.byte	0x06
	.zero		1


	//   ....[41]....
        /*07e0*/ 	.word	0x0000add0
        /*07e4*/ 	.word	0x000000ff
        /*07e8*/ 	.word	0x00038850
        /*07ec*/ 	.short	0x010a
        /*07ee*/ 	.byte	0x06
	.zero		1


	//   ....[42]....
        /*07f0*/ 	.word	0x0000ae10
        /*07f4*/ 	.word	0x000000ff
        /*07f8*/ 	.word	0x00038850
        /*07fc*/ 	.short	0x010a
        /*07fe*/ 	.byte	0x06
	.zero		1


	//   ....[43]....
        /*0800*/ 	.word	0x0000cae0
        /*0804*/ 	.word	0x00000098
        /*0808*/ 	.word	0x00000000
        /*080c*/ 	.short	0x0101
        /*080e*/ 	.byte	0x3f
	.zero		1


	//   ....[44]....
        /*0810*/ 	.word	0x0000d840
        /*0814*/ 	.word	0x000000b3
        /*0818*/ 	.word	0x00000000
        /*081c*/ 	.short	0x0101
        /*081e*/ 	.byte	0x3f
	.zero		1


	//   ....[45]....
        /*0820*/ 	.word	0x0000d990
        /*0824*/ 	.word	0x000000ff
        /*0828*/ 	.word	0x00038830
        /*082c*/ 	.short	0x010a
        /*082e*/ 	.byte	0x07
	.zero		1


	//   ....[46]....
        /*0830*/ 	.word	0x0000d9d0
        /*0834*/ 	.word	0x000000ff
        /*0838*/ 	.word	0x00038830
        /*083c*/ 	.short	0x010a
        /*083e*/ 	.byte	0x07
	.zero		1


	//   ....[47]....
        /*0840*/ 	.word	0x0000dbf0
        /*0844*/ 	.word	0x000000ff
        /*0848*/ 	.word	0x00038850
        /*084c*/ 	.short	0x010a
        /*084e*/ 	.byte	0x07
	.zero		1


	//   ....[48]....
        /*0850*/ 	.word	0x0000dc30
        /*0854*/ 	.word	0x000000ff
        /*0858*/ 	.word	0x00038850
        /*085c*/ 	.short	0x010a
        /*085e*/ 	.byte	0x07
	.zero		1


	//   ....[49]....
        /*0860*/ 	.word	0x0000ef50
        /*0864*/ 	.word	0x0000000e
        /*0868*/ 	.word	0x00000000
        /*086c*/ 	.short	0x0101
        /*086e*/ 	.byte	0x3f
	.zero		1


	//   ....[50]....
        /*0870*/ 	.word	0x00011090
        /*0874*/ 	.word	0x00000014
        /*0878*/ 	.word	0x00000000
        /*087c*/ 	.short	0x0101
        /*087e*/ 	.byte	0x3f
	.zero		1


	//   ....[51]....
        /*0880*/ 	.word	0x000133e0
        /*0884*/ 	.word	0x000000ff
        /*0888*/ 	.word	0x00000000
        /*088c*/ 	.short	0x0101
        /*088e*/ 	.byte	0x04
	.zero		1


	//   ....[52]....
        /*0890*/ 	.word	0x000162c0
        /*0894*/ 	.word	0x00000009
        /*0898*/ 	.word	0x00038840
        /*089c*/ 	.short	0x010a
        /*089e*/ 	.byte	0x3f
	.zero		1


	//   ....[53]....
        /*08a0*/ 	.word	0x00016ab0
        /*08a4*/ 	.word	0x0000000b
        /*08a8*/ 	.word	0x00038820
        /*08ac*/ 	.short	0x010a
        /*08ae*/ 	.byte	0x3f
	.zero		1


	//   ....[54]....
        /*08b0*/ 	.word	0x00016b80
        /*08b4*/ 	.word	0x00000006
        /*08b8*/ 	.word	0x00038860
        /*08bc*/ 	.short	0x010a
        /*08be*/ 	.byte	0x3f
	.zero		1


	//   ....[55]....
        /*08c0*/ 	.word	0x00017330
        /*08c4*/ 	.word	0x00000002
        /*08c8*/ 	.word	0x00038840
        /*08cc*/ 	.short	0x010a
        /*08ce*/ 	.byte	0x3f
	.zero		1


	//   ....[56]....
        /*08d0*/ 	.word	0x00017540
        /*08d4*/ 	.word	0x00000002
        /*08d8*/ 	.word	0x00038860
        /*08dc*/ 	.short	0x010a
        /*08de*/ 	.byte	0x3f
	.zero		1


	//   ....[57]....
        /*08e0*/ 	.word	0x00017c10
        /*08e4*/ 	.word	0x00000002
        /*08e8*/ 	.word	0x00038840
        /*08ec*/ 	.short	0x010a
        /*08ee*/ 	.byte	0x3f
	.zero		1


	//   ....[58]....
        /*08f0*/ 	.word	0x00017e10
        /*08f4*/ 	.word	0x00000002
        /*08f8*/ 	.word	0x00038860
        /*08fc*/ 	.short	0x010a
        /*08fe*/ 	.byte	0x3f
	.zero		1


	//   ....[59]....
        /*0900*/ 	.word	0x00018450
        /*0904*/ 	.word	0x00000002
        /*0908*/ 	.word	0x00038840
        /*090c*/ 	.short	0x010a
        /*090e*/ 	.byte	0x3f
	.zero		1


	//   ....[60]....
        /*0910*/ 	.word	0x00018660
        /*0914*/ 	.word	0x00000002
        /*0918*/ 	.word	0x00038860
        /*091c*/ 	.short	0x010a
        /*091e*/ 	.byte	0x3f
	.zero		1


	//   ....[61]....
        /*0920*/ 	.word	0x000199a0
        /*0924*/ 	.word	0x00000000
        /*0928*/ 	.word	0x00038820
        /*092c*/ 	.short	0x010a
        /*092e*/ 	.byte	0x3f
	.zero		1


	//   ....[62]....
        /*0930*/ 	.word	0x00019b50
        /*0934*/ 	.word	0x00000006
        /*0938*/ 	.word	0x00000000
        /*093c*/ 	.short	0x010a
        /*093e*/ 	.byte	0x3f
	.zero		1


	//   ....[63]....
        /*0940*/ 	.word	0x00019bc0
        /*0944*/ 	.word	0x00000007
        /*0948*/ 	.word	0x00000000
        /*094c*/ 	.short	0x010a
        /*094e*/ 	.byte	0x3f
	.zero		1


	//   ....[64]....
        /*0950*/ 	.word	0x00019c30
        /*0954*/ 	.word	0x00000004
        /*0958*/ 	.word	0x00000000
        /*095c*/ 	.short	0x010a
        /*095e*/ 	.byte	0x3f
	.zero		1


	//   ....[65]....
        /*0960*/ 	.word	0x00019c60
        /*0964*/ 	.word	0x00000003
        /*0968*/ 	.word	0x00000000
        /*096c*/ 	.short	0x010a
        /*096e*/ 	.byte	0x3f
	.zero		1


	//   ....[66]....
        /*0970*/ 	.word	0x00019cd0
        /*0974*/ 	.word	0x00000000
        /*0978*/ 	.word	0x00038800
        /*097c*/ 	.short	0x010a
        /*097e*/ 	.byte	0x3f
	.zero		1


	//   ....[67]....
        /*0980*/ 	.word	0x00019d20
        /*0984*/ 	.word	0x00000004
        /*0988*/ 	.word	0x00038830
        /*098c*/ 	.short	0x010a
        /*098e*/ 	.byte	0x3f
	.zero		1


	//   ....[68]....
        /*0990*/ 	.word	0x00019d80
        /*0994*/ 	.word	0x00000006
        /*0998*/ 	.word	0x00038810
        /*099c*/ 	.short	0x010a
        /*099e*/ 	.byte	0x3f
	.zero		1


	//   ....[69]....
        /*09a0*/ 	.word	0x00019dd0
        /*09a4*/ 	.word	0x00000004
        /*09a8*/ 	.word	0x00038850
        /*09ac*/ 	.short	0x010a
        /*09ae*/ 	.byte	0x3f
	.zero		1


	//   ....[70]....
        /*09b0*/ 	.word	0x00019e30
        /*09b4*/ 	.word	0x0000000f
        /*09b8*/ 	.word	0x00038830
        /*09bc*/ 	.short	0x010a
        /*09be*/ 	.byte	0x3f
	.zero		1


	//   ....[71]....
        /*09c0*/ 	.word	0x00019e90
        /*09c4*/ 	.word	0x0000000f
        /*09c8*/ 	.word	0x00038850
        /*09cc*/ 	.short	0x010a
        /*09ce*/ 	.byte	0x3f
	.zero		1


	//   ....[72]....
        /*09d0*/ 	.word	0x00019ef0
        /*09d4*/ 	.word	0x00000008
        /*09d8*/ 	.word	0x00038830
        /*09dc*/ 	.short	0x010a
        /*09de*/ 	.byte	0x3f
	.zero		1


	//   ....[73]....
        /*09e0*/ 	.word	0x00019f50
        /*09e4*/ 	.word	0x00000008
        /*09e8*/ 	.word	0x00038850
        /*09ec*/ 	.short	0x010a
        /*09ee*/ 	.byte	0x3f
	.zero		1


	//   ....[74]....
        /*09f0*/ 	.word	0x00019fb0
        /*09f4*/ 	.word	0x00000008
        /*09f8*/ 	.word	0x00038830
        /*09fc*/ 	.short	0x010a
        /*09fe*/ 	.byte	0x3f
	.zero		1


	//   ....[75]....
        /*0a00*/ 	.word	0x0001a010
        /*0a04*/ 	.word	0x00000008
        /*0a08*/ 	.word	0x00038850
        /*0a0c*/ 	.short	0x010a
        /*0a0e*/ 	.byte	0x3f
	.zero		1


	//   ....[76]....
        /*0a10*/ 	.word	0x0001a1b0
        /*0a14*/ 	.word	0x00000009
        /*0a18*/ 	.word	0x00038840
        /*0a1c*/ 	.short	0x010a
        /*0a1e*/ 	.byte	0x3f
	.zero		1


	//   ....[77]....
        /*0a20*/ 	.word	0x0001a230
        /*0a24*/ 	.word	0x00000009
        /*0a28*/ 	.word	0x00038820
        /*0a2c*/ 	.short	0x010a
        /*0a2e*/ 	.byte	0x3f
	.zero		1


	//   ....[78]....
        /*0a30*/ 	.word	0x0001a280
        /*0a34*/ 	.word	0x00000006
        /*0a38*/ 	.word	0x00038860
        /*0a3c*/ 	.short	0x010a
        /*0a3e*/ 	.byte	0x3f
	.zero		1


	//   ....[79]....
        /*0a40*/ 	.word	0x0001a2d0
        /*0a44*/ 	.word	0x00000002
        /*0a48*/ 	.word	0x00038840
        /*0a4c*/ 	.short	0x010a
        /*0a4e*/ 	.byte	0x3f
	.zero		1


	//   ....[80]....
        /*0a50*/ 	.word	0x0001a320
        /*0a54*/ 	.word	0x00000002
        /*0a58*/ 	.word	0x00038860
        /*0a5c*/ 	.short	0x010a
        /*0a5e*/ 	.byte	0x3f
	.zero		1


	//   ....[81]....
        /*0a60*/ 	.word	0x0001a370
        /*0a64*/ 	.word	0x00000002
        /*0a68*/ 	.word	0x00038840
        /*0a6c*/ 	.short	0x010a
        /*0a6e*/ 	.byte	0x3f
	.zero		1


	//   ....[82]....
        /*0a70*/ 	.word	0x0001a3c0
        /*0a74*/ 	.word	0x00000002
        /*0a78*/ 	.word	0x00038860
        /*0a7c*/ 	.short	0x010a
        /*0a7e*/ 	.byte	0x3f
	.zero		1


	//   ....[83]....
        /*0a80*/ 	.word	0x0001a410
        /*0a84*/ 	.word	0x00000002
        /*0a88*/ 	.word	0x00038840
        /*0a8c*/ 	.short	0x010a
        /*0a8e*/ 	.byte	0x3f
	.zero		1


	//   ....[84]....
        /*0a90*/ 	.word	0x0001a460
        /*0a94*/ 	.word	0x00000002
        /*0a98*/ 	.word	0x00038860
        /*0a9c*/ 	.short	0x010a
        /*0a9e*/ 	.byte	0x3f
	.zero		1


	//   ....[85]....
        /*0aa0*/ 	.word	0x0001ae20
        /*0aa4*/ 	.word	0x00000000
        /*0aa8*/ 	.word	0x00038820
        /*0aac*/ 	.short	0x010a
        /*0aae*/ 	.byte	0x3f
	.zero		1


	//   ....[86]....
        /*0ab0*/ 	.word	0x0001afc0
        /*0ab4*/ 	.word	0x00000006
        /*0ab8*/ 	.word	0x00000000
        /*0abc*/ 	.short	0x010a
        /*0abe*/ 	.byte	0x3f
	.zero		1


	//   ....[87]....
        /*0ac0*/ 	.word	0x0001b010
        /*0ac4*/ 	.word	0x00000007
        /*0ac8*/ 	.word	0x00000000
        /*0acc*/ 	.short	0x010a
        /*0ace*/ 	.byte	0x3f
	.zero		1


	//   ....[88]....
        /*0ad0*/ 	.word	0x0001b060
        /*0ad4*/ 	.word	0x00000004
        /*0ad8*/ 	.word	0x00000000
        /*0adc*/ 	.short	0x010a
        /*0ade*/ 	.byte	0x3f
	.zero		1


	//----- nvinfo : EIATTR_NUM_MBARRIERS
	.align		4
.L_917:
        /*0ae0*/ 	.byte	0x03, 0x38
        /*0ae2*/ 	.short	0x0017


	//----- nvinfo : EIATTR_EXIT_INSTR_OFFSETS
	.align		4
        /*0ae4*/ 	.byte	0x04, 0x1c
        /*0ae6*/ 	.short	(.L_919 - .L_918)


	//   ....[0]....
.L_918:
        /*0ae8*/ 	.word	0x00000ac0


	//   ....[1]....
        /*0aec*/ 	.word	0x00014370


	//   ....[2]....
        /*0af0*/ 	.word	0x000143d0


	//   ....[3]....
        /*0af4*/ 	.word	0x00019cb0


	//----- nvinfo : EIATTR_MAX_THREADS
	.align		4
.L_919:
        /*0af8*/ 	.byte	0x04, 0x05
        /*0afa*/ 	.short	(.L_921 - .L_920)
.L_920:
        /*0afc*/ 	.word	0x00000180
        /*0b00*/ 	.word	0x00000001
        /*0b04*/ 	.word	0x00000001


	//----- nvinfo : EIATTR_CRS_STACK_SIZE
	.align		4
.L_921:
        /*0b08*/ 	.byte	0x04, 0x1e
        /*0b0a*/ 	.short	(.L_923 - .L_922)
.L_922:
        /*0b0c*/ 	.word	0x00000000


	//----- nvinfo : EIATTR_CBANK_PARAM_SIZE
	.align		4
.L_923:
        /*0b10*/ 	.byte	0x03, 0x19
        /*0b12*/ 	.short	0x0b70


	//----- nvinfo : EIATTR_PARAM_CBANK
	.align		4
        /*0b14*/ 	.byte	0x04, 0x0a
        /*0b16*/ 	.short	(.L_925 - .L_924)
	.align		4
.L_924:
        /*0b18*/ 	.word	index@(.nv.constant0._ZN7cutlass13device_kernelIN5flash11enable_sm90INS1_16FlashAttnFwdSm90INS1_25CollectiveMainloopFwdSm90ILi2EN4cute5tupleIJNS5_1CILi1EEES8_S8_EEENS6_IJNS7_ILi64EEESA_SA_EEELi512ENS_6half_tEfNS_4arch4Sm90ELb0ELb1ELb1ELb1ELb0ELb0ELb1ELb0ELb0ELb0ELb0ELb0EEENS1_21CollectiveEpilogueFwdINS6_IJSA_NS7_ILi512EEESA_EEES9_SC_SE_Li256ELb1ELb0ELb0ELb0EEENS1_36VarlenDynamicPersistentTileSchedulerILi64ELi64ELi256ELi32ELb0ELb0ELb1ELb1ELb0ELb1EEEEEEEEEvNT_6ParamsE)
        /*0b1c*/ 	.short	0x0210
        /*0b1e*/ 	.short	0x0b70


	//----- nvinfo : EIATTR_SW_WAR
	.align		4
.L_925:
        /*0b20*/ 	.byte	0x04, 0x36
        /*0b22*/ 	.short	(.L_927 - .L_926)
.L_926:
        /*0b24*/ 	.word	0x00000008
.L_927:


//--------------------- .nv.info._ZN7cutlass13device_kernelIN5flash11enable_sm90INS1_16FlashAttnFwdSm90INS1_25CollectiveMainloopFwdSm90ILi2EN4cute5tupleIJNS5_1CILi1EEES8_S8_EEENS6_IJNS7_ILi64EEESA_SA_EEELi512ENS_6half_tEfNS_4arch4Sm90ELb0ELb1ELb1ELb1ELb0ELb1ELb1ELb0ELb0ELb0ELb0ELb0EEENS1_21CollectiveEpilogueFwdINS6_IJSA_NS7_ILi512EEESA_EEES9_SC_SE_Li256ELb1ELb0ELb0ELb0EEENS1_36VarlenDynamicPersistentTileSchedulerILi64ELi64ELi256ELi32ELb0ELb0ELb1ELb1ELb0ELb1EEEEEEEEEvNT_6ParamsE --------------------------
	.section	.nv.info._ZN7cutlass13device_kernelIN5flash11enable_sm90INS1_16FlashAttnFwdSm90INS1_25CollectiveMainloopFwdSm90ILi2EN4cute5tupleIJNS5_1CILi1EEES8_S8_EEENS6_IJNS7_ILi64EEESA_SA_EEELi512ENS_6half_tEfNS_4arch4Sm90ELb0ELb1ELb1ELb1ELb0ELb1ELb1ELb0ELb0ELb0ELb0ELb0EEENS1_21CollectiveEpilogueFwdINS6_IJSA_NS7_ILi512EEESA_EEES9_SC_SE_Li256ELb1ELb0ELb0ELb0EEENS1_36VarlenDynamicPersistentTileSchedulerILi64ELi64ELi256ELi32ELb0ELb0ELb1ELb1ELb0ELb1EEEEEEEEEvNT_6ParamsE,"",@"SHT_CUDA_INFO"
	.sectionflags	@""
	.align	4


	//----- nvinfo : EIATTR_CUDA_API_VERSION
	.align		4
        /*0000*/ 	.byte	0x04, 0x37
        /*0002*/ 	.short	(.L_929 - .L_928)
.L_928:
        /*0004*/ 	.word	0x00000082


	//----- nvinfo : EIATTR_KPARAM_INFO
	.align		4
.L_929:
        /*0008*/ 	.byte	0x04, 0x17
        /*000a*/ 	.short	(.L_931 - .L_930)
.L_930:
        /*000c*/ 	.word	0x00000000
        /*0010*/ 	.short	0x0000
        /*0012*/ 	.short	0x0070
        /*0014*/ 	.byte	0x00, 0xf0, 0x01, 0x2c


	//----- nvinfo : EIATTR_SPARSE_MMA_MASK
	.align		4
.L_931:
        /*0018*/ 	.byte	0x03, 0x50
        /*001a*/ 	.short	0x0000


	//----- nvinfo : EIATTR_MAXREG_COUNT
	.align		4
        /*001c*/ 	.byte	0x03, 0x1b
        /*001e*/ 	.short	0x00a8


	//----- nvinfo : EIATTR_NUM_BARRIERS
	.align		4
        /*0020*/ 	.byte	0x02, 0x4c
        /*0022*/ 	.byte	0x10
	.zero		1


	//----- nvinfo : EIATTR_EXTERNS
	.align		4
        /*0024*/ 	.byte	0x04, 0x0f
        /*0026*/ 	.short	(.L_933 - .L_932)


	//   ....[0]....
	.align		4
.L_932:
        /*0028*/ 	.word	index@(__assertfail)


	//----- nvinfo : EIATTR_ANNOTATIONS
	.align		4
.L_933:
        /*002c*/ 	.byte	0x04, 0x55
        /*002e*/ 	.short	(.L_935 - .L_934)


	//   ....[0]....
.L_934:
        /* <DEDUP_REMOVED lines=41> */


	//----- nvinfo : EIATTR_MERCURY_ISA_VERSION
	.align		4
.L_935:
        /*02a8*/ 	.byte	0x03, 0x5f
        /*02aa*/ 	.short	0x0101


	//----- nvinfo : EIATTR_UNUSED_LOAD_BYTE_OFFSET
	.align		4
        /*02ac*/ 	.byte	0x04, 0x44
        /*02ae*/ 	.short	(.L_937 - .L_936)


	//   ....[0]....
.L_936:
        /*02b0*/ 	.word	0x00000b50
        /*02b4*/ 	.word	0x0000fff0


	//   ....[1]....
        /*02b8*/ 	.word	0x0001a1b0
        /*02bc*/ 	.word	0x0000fff0


	//----- nvinfo : EIATTR_INT_WARP_WIDE_INSTR_OFFSETS
	.align		4
.L_937:
        /*02c0*/ 	.byte	0x04, 0x31
        /*02c2*/ 	.short	(.L_939 - .L_938)


	//   ....[0]....
.L_938:
        /*02c4*/ 	.word	0x00000200


	//   ....[1]....
        /*02c8*/ 	.word	0x00000240


	//   ....[2]....
        /*02cc*/ 	.word	0x000002a0


	//   ....[3]....
        /*02d0*/ 	.word	0x000002b0


	//   ....[4]....
        /*02d4*/ 	.word	0x0001f2e0


	//   ....[5]....
        /*02d8*/ 	.word	0x0001f390


	//   ....[6]....
        /*02dc*/ 	.word	0x0001f8a0


	//   ....[7]....
        /*02e0*/ 	.word	0x0001f910


	//   ....[8]....
        /*02e4*/ 	.word	0x00022590


	//   ....[9]....
        /*02e8*/ 	.word	0x00022640


	//----- nvinfo : EIATTR_COOP_GROUP_MASK_REGIDS
	.align		4
.L_939:
        /*02ec*/ 	.byte	0x04, 0x29
        /*02ee*/ 	.short	(.L_941 - .L_940)


	//   ....[0]....
.L_940:
        /*02f0*/ 	.word	0xffffffff


	//   ....[1]....
        /*02f4*/ 	.word	0xffffffff


	//   ....[2]....
        /*02f8*/ 	.word	0xffffffff


	//   ....[3]....
        /*02fc*/ 	.word	0xffffffff


	//   ....[4]....
        /*0300*/ 	.word	0xffffffff


	//   ....[5]....
        /*0304*/ 	.word	0xffffffff


	//   ....[6]....
        /*0308*/ 	.word	0xffffffff


	//   ....[7]....
        /*030c*/ 	.word	0xffffffff


	//   ....[8]....
        /*0310*/ 	.word	0xffffffff


	//   ....[9]....
        /*0314*/ 	.word	0xffffffff


	//   ....[10]....
        /*0318*/ 	.word	0xffffffff


	//   ....[11]....
        /*031c*/ 	.word	0xffffffff


	//   ....[12]....
        /*0320*/ 	.word	0xffffffff


	//   ....[13]....
        /*0324*/ 	.word	0xffffffff


	//   ....[14]....
        /*0328*/ 	.word	0xffffffff


	//   ....[15]....
        /*032c*/ 	.word	0xffffffff


	//   ....[16]....
        /*0330*/ 	.word	0xffffffff


	//   ....[17]....
        /*0334*/ 	.word	0xffffffff


	//   ....[18]....
        /*0338*/ 	.word	0xffffffff


	//   ....[19]....
        /*033c*/ 	.word	0xffffffff


	//   ....[20]....
        /*0340*/ 	.word	0xffffffff


	//   ....[21]....
        /*0344*/ 	.word	0xffffffff


	//   ....[22]....
        /*0348*/ 	.word	0xffffffff


	//   ....[23]....
        /*034c*/ 	.word	0xffffffff


	//   ....[24]....
        /*0350*/ 	.word	0xffffffff


	//   ....[25]....
        /*0354*/ 	.word	0xffffffff


	//   ....[26]....
        /*0358*/ 	.word	0xffffffff


	//   ....[27]....
        /*035c*/ 	.word	0xffffffff


	//   ....[28]....
        /*0360*/ 	.word	0xffffffff


	//   ....[29]....
        /*0364*/ 	.word	0xffffffff


	//   ....[30]....
        /*0368*/ 	.word	0xffffffff


	//   ....[31]....
        /*036c*/ 	.word	0xffffffff


	//   ....[32]....
        /*0370*/ 	.word	0xffffffff


	//   ....[33]....
        /*0374*/ 	.word	0xffffffff


	//   ....[34]....
        /*0378*/ 	.word	0xffffffff


	//   ....[35]....
        /*037c*/ 	.word	0xffffffff


	//   ....[36]....
        /*0380*/ 	.word	0xffffffff


	//   ....[37]....
        /*0384*/ 	.word	0xffffffff


	//   ....[38]....
        /*0388*/ 	.word	0xffffffff


	//   ....[39]....
        /*038c*/ 	.word	0xffffffff


	//   ....[40]....
        /*0390*/ 	.word	0xffffffff


	//   ....[41]....
        /*0394*/ 	.word	0xffffffff


	//   ....[42]....
        /*0398*/ 	.word	0xffffffff


	//   ....[43]....
        /*039c*/ 	.word	0xffffffff


	//   ....[44]....
        /*03a0*/ 	.word	0xffffffff


	//   ....[45]....
        /*03a4*/ 	.word	0xffffffff


	//   ....[46]....
        /*03a8*/ 	.word	0xffffffff


	//   ....[47]....
        /*03ac*/ 	.word	0xffffffff


	//   ....[48]....
        /*03b0*/ 	.word	0xffffffff


	//   ....[49]....
        /*03b4*/ 	.word	0xffffffff


	//   ....[50]....
        /*03b8*/ 	.word	0xffffffff


	//   ....[51]....
        /*03bc*/ 	.word	0xffffffff


	//   ....[52]....
        /*03c0*/ 	.word	0xffffffff


	//   ....[53]....
        /*03c4*/ 	.word	0xffffffff


	//   ....[54]....
        /*03c8*/ 	.word	0xffffffff


	//   ....[55]....
        /*03cc*/ 	.word	0xffffffff


	//   ....[56]....
        /*03d0*/ 	.word	0xffffffff


	//   ....[57]....
        /*03d4*/ 	.word	0xffffffff


	//   ....[58]....
        /*03d8*/ 	.word	0xffffffff


	//   ....[59]....
        /*03dc*/ 	.word	0xffffffff


	//   ....[60]....
        /*03e0*/ 	.word	0xffffffff


	//   ....[61]....
        /*03e4*/ 	.word	0xffffffff


	//   ....[62]....
        /*03e8*/ 	.word	0xffffffff


	//   ....[63]....
        /*03ec*/ 	.word	0xffffffff


	//   ....[64]....
        /*03f0*/ 	.word	0xffffffff


	//   ....[65]....
        /*03f4*/ 	.word	0xffffffff


	//   ....[66]....
        /*03f8*/ 	.word	0xffffffff


	//   ....[67]....
        /*03fc*/ 	.word	0xffffffff


	//   ....[68]....
        /*0400*/ 	.word	0xffffffff


	//   ....[69]....
        /*0404*/ 	.word	0xffffffff


	//   ....[70]....
        /*0408*/ 	.word	0xffffffff


	//   ....[71]....
        /*040c*/ 	.word	0xffffffff


	//   ....[72]....
        /*0410*/ 	.word	0x0500000f


	//   ....[73]....
        /*0414*/ 	.word	0x0500000f


	//   ....[74]....
        /*0418*/ 	.word	0x0500000f


	//   ....[75]....
        /*041c*/ 	.word	0x0500000f


	//   ....[76]....
        /*0420*/ 	.word	0x0500000f


	//   ....[77]....
        /*0424*/ 	.word	0x0500000f


	//   ....[78]....
        /*0428*/ 	.word	0x0500000f


	//   ....[79]....
        /*042c*/ 	.word	0x0500000f


	//   ....[80]....
        /*0430*/ 	.word	0x0500000f


	//   ....[81]....
        /*0434*/ 	.word	0x0500000f


	//   ....[82]....
        /*0438*/ 	.word	0x0500000f


	//   ....[83]....
        /*043c*/ 	.word	0x0500000f


	//   ....[84]....
        /*0440*/ 	.word	0x0500000f


	//   ....[85]....
        /*0444*/ 	.word	0x0500000f


	//   ....[86]....
        /*0448*/ 	.word	0x0500000f


	//   ....[87]....
        /*044c*/ 	.word	0x0500000f


	//   ....[88]....
        /*0450*/ 	.word	0x0500000f


	//   ....[89]....
        /*0454*/ 	.word	0x0500000f


	//   ....[90]....
        /*0458*/ 	.word	0x0500000f


	//   ....[91]....
        /*045c*/ 	.word	0x0500000f


	//   ....[92]....
        /*0460*/ 	.word	0x0500000f


	//   ....[93]....
        /*0464*/ 	.word	0x0500000f


	//   ....[94]....
        /*0468*/ 	.word	0x0500000f


	//   ....[95]....
        /*046c*/ 	.word	0x0500000f


	//   ....[96]....
        /*0470*/ 	.word	0x0500000f


	//   ....[97]....
        /*0474*/ 	.word	0x0500000f


	//   ....[98]....
        /*0478*/ 	.word	0x0500000f


	//   ....[99]....
        /*047c*/ 	.word	0x0500000f


	//   ....[100]....
        /*0480*/ 	.word	0x0500000f


	//   ....[101]....
        /*0484*/ 	.word	0x0500000f


	//   ....[102]....
        /*0488*/ 	.word	0x0500000f


	//   ....[103]....
        /*048c*/ 	.word	0x0500000f


	//   ....[104]....
        /*0490*/ 	.word	0x0500000f


	//   ....[105]....
        /*0494*/ 	.word	0x0500000f


	//   ....[106]....
        /*0498*/ 	.word	0x0500000f


	//   ....[107]....
        /*049c*/ 	.word	0x0500000f


	//----- nvinfo : EIATTR_COOP_GROUP_INSTR_OFFSETS
	.align		4
.L_941:
        /*04a0*/ 	.byte	0x04, 0x28
        /*04a2*/ 	.short	(.L_943 - .L_942)


	//   ....[0]....
.L_942:
        /*04a4*/ 	.word	0x00000070


	//   ....[1]....
        /*04a8*/ 	.word	0x000001f0


	//   ....[2]....
        /*04ac*/ 	.word	0x00000230


	//   ....[3]....
        /*04b0*/ 	.word	0x00000480


	//   ....[4]....
        /*04b4*/ 	.word	0x000005e0


	//   ....[5]....
        /*04b8*/ 	.word	0x00000700


	//   ....[6]....
        /*04bc*/ 	.word	0x00000860


	//   ....[7]....
        /*04c0*/ 	.word	0x00004cf0


	//   ....[8]....
        /*04c4*/ 	.word	0x00006d50


	//   ....[9]....
        /*04c8*/ 	.word	0x0000a4e0


	//   ....[10]....
        /*04cc*/ 	.word	0x0000cc20


	//   ....[11]....
        /*04d0*/ 	.word	0x0000cd40


	//   ....[12]....
        /*04d4*/ 	.word	0x0000d040


	//   ....[13]....
        /*04d8*/ 	.word	0x0000d0e0


	//   ....[14]....
        /*04dc*/ 	.word	0x0000d910


	//   ....[15]....
        /*04e0*/ 	.word	0x0000eb00


	//   ....[16]....
        /*04e4*/ 	.word	0x000105c0


	//   ....[17]....
        /*04e8*/ 	.word	0x000106c0


	//   ....[18]....
        /*04ec*/ 	.word	0x00010a80


	//   ....[19]....
        /*04f0*/ 	.word	0x00010b10


	//   ....[20]....
        /*04f4*/ 	.word	0x00011c70


	//   ....[21]....
        /*04f8*/ 	.word	0x00012500


	//   ....[22]....
        /*04fc*/ 	.word	0x00014040


	//   ....[23]....
        /*0500*/ 	.word	0x000140e0


	//   ....[24]....
        /*0504*/ 	.word	0x000143a0


	//   ....[25]....
        /*0508*/ 	.word	0x00014560


	//   ....[26]....
        /*050c*/ 	.word	0x00015560


	//   ....[27]....
        /*0510*/ 	.word	0x00015bd0


	//   ....[28]....
        /*0514*/ 	.word	0x00017fd0


	//   ....[29]....
        /*0518*/ 	.word	0x000180d0


	//   ....[30]....
        /*051c*/ 	.word	0x00018490


	//   ....[31]....
        /*0520*/ 	.word	0x00018550


	//   ....[32]....
        /*0524*/ 	.word	0x00019670


	//   ....[33]....
        /*0528*/ 	.word	0x000196c0


	//   ....[34]....
        /*052c*/ 	.word	0x000196f0


	//   ....[35]....
        /*0530*/ 	.word	0x00019760


	//   ....[36]....
        /*0534*/ 	.word	0x00019770


	//   ....[37]....
        /*0538*/ 	.word	0x0001b140


	//   ....[38]....
        /*053c*/ 	.word	0x0001c8d0


	//   ....[39]....
        /*0540*/ 	.word	0x0001ca50


	//   ....[40]....
        /*0544*/ 	.word	0x0001ca80


	//   ....[41]....
        /*0548*/ 	.word	0x0001cac0


	//   ....[42]....
        /*054c*/ 	.word	0x0001cb20


	//   ....[43]....
        /*0550*/ 	.word	0x0001cb80


	//   ....[44]....
        /*0554*/ 	.word	0x0001cbc0


	//   ....[45]....
        /*0558*/ 	.word	0x0001cd70


	//   ....[46]....
        /*055c*/ 	.word	0x0001cdd0


	//   ....[47]....
        /*0560*/ 	.word	0x0001ce10


	//   ....[48]....
        /*0564*/ 	.word	0x0001ce50


	//   ....[49]....
        /*0568*/ 	.word	0x0001ce80


	//   ....[50]....
        /*056c*/ 	.word	0x0001ceb0


	//   ....[51]....
        /*0570*/ 	.word	0x0001cf50


	//   ....[52]....
        /*0574*/ 	.word	0x0001cfb0


	//   ....[53]....
        /*0578*/ 	.word	0x0001d040


	//   ....[54]....
        /*057c*/ 	.word	0x000226d0


	//   ....[55]....
        /*0580*/ 	.word	0x000226e0


	//   ....[56]....
        /*0584*/ 	.word	0x000227f0


	//   ....[57]....
        /*0588*/ 	.word	0x00022850


	//   ....[58]....
        /*058c*/ 	.word	0x00022890


	//   ....[59]....
        /*0590*/ 	.word	0x000228d0


	//   ....[60]....
        /*0594*/ 	.word	0x00022900


	//   ....[61]....
        /*0598*/ 	.word	0x00022930


	//   ....[62]....
        /*059c*/ 	.word	0x00022ac0


	//   ....[63]....
        /*05a0*/ 	.word	0x00022b20


	//   ....[64]....
        /*05a4*/ 	.word	0x00022b60


	//   ....[65]....
        /*05a8*/ 	.word	0x00022ba0


	//   ....[66]....
        /*05ac*/ 	.word	0x00022bd0


	//   ....[67]....
        /*05b0*/ 	.word	0x00022c00


	//   ....[68]....
        /*05b4*/ 	.word	0x00022cc0


	//   ....[69]....
        /*05b8*/ 	.word	0x00022ce0


	//   ....[70]....
        /*05bc*/ 	.word	0x00022d50


	//   ....[71]....
        /*05c0*/ 	.word	0x000233e0


	//   ....[72]....
        /*05c4*/ 	.word	0x00023840


	//   ....[73]....
        /*05c8*/ 	.word	0x000238e0


	//   ....[74]....
        /*05cc*/ 	.word	0x00023980


	//   ....[75]....
        /*05d0*/ 	.word	0x00023a20


	//   ....[76]....
        /*05d4*/ 	.word	0x00023ac0


	//   ....[77]....
        /*05d8*/ 	.word	0x00023b60


	//   ....[78]....
        /*05dc*/ 	.word	0x00023c00


	//   ....[79]....
        /*05e0*/ 	.word	0x00023ca0


	//   ....[80]....
        /*05e4*/ 	.word	0x00023d90


	//   ....[81]....
        /*05e8*/ 	.word	0x00023e30


	//   ....[82]....
        /*05ec*/ 	.word	0x00023ed0


	//   ....[83]....
        /*05f0*/ 	.word	0x00023f70


	//   ....[84]....
        /*05f4*/ 	.word	0x00024010


	//   ....[85]....
        /*05f8*/ 	.word	0x000240b0


	//   ....[86]....
        /*05fc*/ 	.word	0x00024150


	//   ....[87]....
        /*0600*/ 	.word	0x000241f0


	//   ....[88]....
        /*0604*/ 	.word	0x000245e0


	//   ....[89]....
        /*0608*/ 	.word	0x000248c0


	//   ....[90]....
        /*060c*/ 	.word	0x00024ce0


	//   ....[91]....
        /*0610*/ 	.word	0x00024d70


	//   ....[92]....
        /*0614*/ 	.word	0x00024e10


	//   ....[93]....
        /*0618*/ 	.word	0x00024ec0


	//   ....[94]....
        /*061c*/ 	.word	0x00024f40


	//   ....[95]....
        /*0620*/ 	.word	0x00024fc0


	//   ....[96]....
        /*0624*/ 	.word	0x00025040


	//   ....[97]....
        /*0628*/ 	.word	0x000250c0


	//   ....[98]....
        /*062c*/ 	.word	0x00025150


	//   ....[99]....
        /*0630*/ 	.word	0x00025210


	//   ....[100]....
        /*0634*/ 	.word	0x00025290


	//   ....[101]....
        /*0638*/ 	.word	0x00025310


	//   ....[102]....
        /*063c*/ 	.word	0x00025390


	//   ....[103]....
        /*0640*/ 	.word	0x00025410


	//   ....[104]....
        /*0644*/ 	.word	0x00025480


	//   ....[105]....
        /*0648*/ 	.word	0x00025520


	//   ....[106]....
        /*064c*/ 	.word	0x000255b0


	//   ....[107]....
        /*0650*/ 	.word	0x000256e0


	//----- nvinfo : EIATTR_REG_RECONFIG
	.align		4
.L_943:
        /*0654*/ 	.byte	0x01, 0x54
	.zero		2


	//----- nvinfo : EIATTR_SYSCALL_OFFSETS
	.align		4
        /*0658*/ 	.byte	0x04, 0x46
        /*065a*/ 	.short	(.L_945 - .L_944)


	//   ....[0]....
.L_944:
        /*065c*/ 	.word	0x00001c00


	//   ....[1]....
        /*0660*/ 	.word	0x00001d50


	//   ....[2]....
        /*0664*/ 	.word	0x00006f10


	//   ....[3]....
        /*0668*/ 	.word	0x000073b0


	//   ....[4]....
        /*066c*/ 	.word	0x0001f520


	//   ....[5]....
        /*0670*/ 	.word	0x0001f660


	//   ....[6]....
        /*0674*/ 	.word	0x0001f760


	//----- nvinfo : EIATTR_MBARRIER_INSTR_OFFSETS
	.align		4
.L_945:
        /*0678*/ 	.byte	0x04, 0x39
        /*067a*/ 	.short	(.L_947 - .L_946)


	//   ....[0]....
.L_946:
        /*067c*/ 	.word	0x00000360
        /*0680*/ 	.word	0x000000ff
        /*0684*/ 	.word	0x00038800
        /*0688*/ 	.short	0x0100
        /*068a*/ 	.byte	0x08
	.zero		1


	//   ....[1]....
        /*068c*/ 	.word	0x00000370
        /*0690*/ 	.word	0x000000ff
        /*0694*/ 	.word	0x00038810
        /*0698*/ 	.short	0x0100
        /*069a*/ 	.byte	0x08
	.zero		1


	//   ....[2]....
        /*069c*/ 	.word	0x00000380
        /*06a0*/ 	.word	0x000000ff
        /*06a4*/ 	.word	0x00038820
        /*06a8*/ 	.short	0x0100
        /*06aa*/ 	.byte	0x08
	.zero		1


	//   ....[3]....
        /*06ac*/ 	.word	0x00000430
        /*06b0*/ 	.word	0x000000ff
        /*06b4*/ 	.word	0x00038830
        /*06b8*/ 	.short	0x0100
        /*06ba*/ 	.byte	0x06
	.zero		1


	//   ....[4]....
        /*06bc*/ 	.word	0x00000440
        /*06c0*/ 	.word	0x000000ff
        /*06c4*/ 	.word	0x00038840
        /*06c8*/ 	.short	0x0100
        /*06ca*/ 	.byte	0x06
	.zero		1


	//   ....[5]....
        /*06cc*/ 	.word	0x00000450
        /*06d0*/ 	.word	0x000000ff
        /*06d4*/ 	.word	0x00038838
        /*06d8*/ 	.short	0x0100
        /*06da*/ 	.byte	0x06
	.zero		1


	//   ....[6]....
        /*06dc*/ 	.word	0x00000460
        /*06e0*/ 	.word	0x000000ff
        /*06e4*/ 	.word	0x00038848
        /*06e8*/ 	.short	0x0100
        /*06ea*/ 	.byte	0x06
	.zero		1


	//   ....[7]....
        /*06ec*/ 	.word	0x00000590
        /*06f0*/ 	.word	0x000000ff
        /*06f4*/ 	.word	0x00038850
        /*06f8*/ 	.short	0x0100
        /*06fa*/ 	.byte	0x08
	.zero		1


	//   ....[8]....
        /*06fc*/ 	.word	0x000005a0
        /*0700*/ 	.word	0x000000ff
        /*0704*/ 	.word	0x00038860
        /*0708*/ 	.short	0x0100
        /*070a*/ 	.byte	0x08
	.zero		1


	//   ....[9]....
        /*070c*/ 	.word	0x000005b0
        /*0710*/ 	.word	0x000000ff
        /*0714*/ 	.word	0x00038858
        /*0718*/ 	.short	0x0100
        /*071a*/ 	.byte	0x08
	.zero		1


	//   ....[10]....
        /*071c*/ 	.word	0x000005c0
        /*0720*/ 	.word	0x000000ff
        /*0724*/ 	.word	0x00038868
        /*0728*/ 	.short	0x0100
        /*072a*/ 	.byte	0x08
	.zero		1


	//   ....[11]....
        /*072c*/ 	.word	0x000006b0
        /*0730*/ 	.word	0x000000ff
        /*0734*/ 	.word	0x00038870
        /*0738*/ 	.short	0x0100
        /*073a*/ 	.byte	0x06
	.zero		1


	//   ....[12]....
        /*073c*/ 	.word	0x000006c0
        /*0740*/ 	.word	0x000000ff
        /*0744*/ 	.word	0x00038880
        /*0748*/ 	.short	0x0100
        /*074a*/ 	.byte	0x06
	.zero		1


	//   ....[13]....
        /*074c*/ 	.word	0x000006d0
        /*0750*/ 	.word	0x000000ff
        /*0754*/ 	.word	0x00038878
        /*0758*/ 	.short	0x0100
        /*075a*/ 	.byte	0x06
	.zero		1


	//   ....[14]....
        /*075c*/ 	.word	0x000006e0
        /*0760*/ 	.word	0x000000ff
        /*0764*/ 	.word	0x00038888
        /*0768*/ 	.short	0x0100
        /*076a*/ 	.byte	0x06
	.zero		1


	//   ....[15]....
        /*076c*/ 	.word	0x00000810
        /*0770*/ 	.word	0x000000ff
        /*0774*/ 	.word	0x00038890
        /*0778*/ 	.short	0x0100
        /*077a*/ 	.byte	0x08
	.zero		1


	//   ....[16]....
        /*077c*/ 	.word	0x00000820
        /*0780*/ 	.word	0x000000ff
        /*0784*/ 	.word	0x000388a0
        /*0788*/ 	.short	0x0100
        /*078a*/ 	.byte	0x08
	.zero		1


	//   ....[17]....
        /*078c*/ 	.word	0x00000830
        /*0790*/ 	.word	0x000000ff
        /*0794*/ 	.word	0x00038898
        /*0798*/ 	.short	0x0100
        /*079a*/ 	.byte	0x08
	.zero		1


	//   ....[18]....
        /*079c*/ 	.word	0x00000840
        /*07a0*/ 	.word	0x000000ff
        /*07a4*/ 	.word	0x000388a8
        /*07a8*/ 	.short	0x0100
        /*07aa*/ 	.byte	0x08
	.zero		1


	//   ....[19]....
        /*07ac*/ 	.word	0x00000970
        /*07b0*/ 	.word	0x000000ff
        /*07b4*/ 	.word	0x000388b0
        /*07b8*/ 	.short	0x0100
        /*07ba*/ 	.byte	0x08
	.zero		1


	//   ....[20]....
        /*07bc*/ 	.word	0x00000980
        /*07c0*/ 	.word	0x000000ff
        /*07c4*/ 	.word	0x000388c0
        /*07c8*/ 	.short	0x0100
        /*07ca*/ 	.byte	0x08
	.zero		1


	//   ....[21]....
        /*07cc*/ 	.word	0x00000990
        /*07d0*/ 	.word	0x000000ff
        /*07d4*/ 	.word	0x000388b8
        /*07d8*/ 	.short	0x0100
        /*07da*/ 	.byte	0x08
	.zero		1


	//   ....[22]....
        /*07dc*/ 	.word	0x000009a0
        /*07e0*/ 	.word	0x000000ff
        /*07e4*/ 	.word	0x000388c8
        /*07e8*/ 	.short	0x0100
        /*07ea*/ 	.byte	0x08
	.zero		1


	//   ....[23]....
        /*07ec*/ 	.word	0x000029a0
        /*07f0*/ 	.word	0x00000046
        /*07f4*/ 	.word	0x00038890
        /*07f8*/ 	.short	0x010a
        /*07fa*/ 	.byte	0x3f
	.zero		1


	//   ....[24]....
        /*07fc*/ 	.word	0x00003360
        /*0800*/ 	.word	0x00000046
        /*0804*/ 	.word	0x00038890
        /*0808*/ 	.short	0x010a
        /*080a*/ 	.byte	0x3f
	.zero		1


	//   ....[25]....
        /*080c*/ 	.word	0x00003be0
        /*0810*/ 	.word	0x00000046
        /*0814*/ 	.word	0x00038890
        /*0818*/ 	.short	0x010a
        /*081a*/ 	.byte	0x3f
	.zero		1


	//   ....[26]....
        /*081c*/ 	.word	0x00003de0
        /*0820*/ 	.word	0x00000004
        /*0824*/ 	.word	0x00000000
        /*0828*/ 	.short	0x0101
        /*082a*/ 	.byte	0x3f
	.zero		1


	//   ....[27]....
        /*082c*/ 	.word	0x00003e20
        /*0830*/ 	.word	0x00000046
        /*0834*/ 	.word	0x000388b0
        /*0838*/ 	.short	0x010a
        /*083a*/ 	.byte	0x3f
	.zero		1


	//   ....[28]....
        /*083c*/ 	.word	0x00004480
        /*0840*/ 	.word	0x00000046
        /*0844*/ 	.word	0x00000000
        /*0848*/ 	.short	0x0101
        /*084a*/ 	.byte	0x3f
	.zero		1


	//   ....[29]....
        /*084c*/ 	.word	0x00005140
        /*0850*/ 	.word	0x00000000
        /*0854*/ 	.word	0x00000000
        /*0858*/ 	.short	0x0101
        /*085a*/ 	.byte	0x3f
	.zero		1


	//   ....[30]....
        /*085c*/ 	.word	0x00005cb0
        /*0860*/ 	.word	0x00000000
        /*0864*/ 	.word	0x00000000
        /*0868*/ 	.short	0x0101
        /*086a*/ 	.byte	0x3f
	.zero		1


	//   ....[31]....
        /*086c*/ 	.word	0x00006fa0
        /*0870*/ 	.word	0x00000012
        /*0874*/ 	.word	0x00038800
        /*0878*/ 	.short	0x010a
        /*087a*/ 	.byte	0x3f
	.zero		1


	//   ....[32]....
        /*087c*/ 	.word	0x00006ff0
        /*0880*/ 	.word	0x00000012
        /*0884*/ 	.word	0x00038800
        /*0888*/ 	.short	0x010a
        /*088a*/ 	.byte	0x3f
	.zero		1


	//   ....[33]....
        /*088c*/ 	.word	0x00007c20
        /*0890*/ 	.word	0x00000012
        /*0894*/ 	.word	0x00038800
        /*0898*/ 	.short	0x010a
        /*089a*/ 	.byte	0x3f
	.zero		1


	//   ....[34]....
        /*089c*/ 	.word	0x00008f50
        /*08a0*/ 	.word	0x00000012
        /*08a4*/ 	.word	0x00038800
        /*08a8*/ 	.short	0x010a
        /*08aa*/ 	.byte	0x3f
	.zero		1


	//   ....[35]....
        /*08ac*/ 	.word	0x00009de0
        /*08b0*/ 	.word	0x0000000e
        /*08b4*/ 	.word	0x00038830
        /*08b8*/ 	.short	0x010a
        /*08ba*/ 	.byte	0x3f
	.zero		1


	//   ....[36]....
        /*08bc*/ 	.word	0x00009e90
        /*08c0*/ 	.word	0x0000000e
        /*08c4*/ 	.word	0x00038830
        /*08c8*/ 	.short	0x010a
        /*08ca*/ 	.byte	0x3f
	.zero		1


	//   ....[37]....
        /*08cc*/ 	.word	0x0000a1a0
        /*08d0*/ 	.word	0x00000012
        /*08d4*/ 	.word	0x00038810
        /*08d8*/ 	.short	0x010a
        /*08da*/ 	.byte	0x3f
	.zero		1


	//   ....[38]....
        /*08dc*/ 	.word	0x0000a1f0
        /*08e0*/ 	.word	0x0000000e
        /*08e4*/ 	.word	0x00038850
        /*08e8*/ 	.short	0x010a
        /*08ea*/ 	.byte	0x3f
	.zero		1


	//   ....[39]....
        /*08ec*/ 	.word	0x0000a280
        /*08f0*/ 	.word	0x0000000e
        /*08f4*/ 	.word	0x00038850
        /*08f8*/ 	.short	0x010a
        /*08fa*/ 	.byte	0x3f
	.zero		1


	//   ....[40]....
        /*08fc*/ 	.word	0x0000be40
        /*0900*/ 	.word	0x00000000
        /*0904*/ 	.word	0x00000000
        /*0908*/ 	.short	0x0101
        /*090a*/ 	.byte	0x3f
	.zero		1


	//   ....[41]....
        /*090c*/ 	.word	0x0000d930
        /*0910*/ 	.word	0x0000000e
        /*0914*/ 	.word	0x00000000
        /*0918*/ 	.short	0x0101
        /*091a*/ 	.byte	0x3f
	.zero		1


	//   ....[42]....
        /*091c*/ 	.word	0x0000dcb0
        /*0920*/ 	.word	0x000000c7
        /*0924*/ 	.word	0x00038830
        /*0928*/ 	.short	0x010a
        /*092a*/ 	.byte	0x3f
	.zero		1


	//   ....[43]....
        /*092c*/ 	.word	0x0000dd20
        /*0930*/ 	.word	0x000000c7
        /*0934*/ 	.word	0x00038830
        /*0938*/ 	.short	0x010a
        /*093a*/ 	.byte	0x3f
	.zero		1


	//   ....[44]....
        /*093c*/ 	.word	0x0000df90
        /*0940*/ 	.word	0x000000c7
        /*0944*/ 	.word	0x00038850
        /*0948*/ 	.short	0x010a
        /*094a*/ 	.byte	0x3f
	.zero		1


	//   ....[45]....
        /*094c*/ 	.word	0x0000dfe0
        /*0950*/ 	.word	0x000000c7
        /*0954*/ 	.word	0x00038850
        /*0958*/ 	.short	0x010a
        /*095a*/ 	.byte	0x3f
	.zero		1


	//   ....[46]....
        /*095c*/ 	.word	0x0000fac0
        /*0960*/ 	.word	0x0000009a
        /*0964*/ 	.word	0x00000000
        /*0968*/ 	.short	0x0101
        /*096a*/ 	.byte	0x3f
	.zero		1


	//   ....[47]....
        /*096c*/ 	.word	0x00011c90
        /*0970*/ 	.word	0x000000c7
        /*0974*/ 	.word	0x00000000
        /*0978*/ 	.short	0x0101
        /*097a*/ 	.byte	0x3f
	.zero		1


	//   ....[48]....
        /*097c*/ 	.word	0x00012020
        /*0980*/ 	.word	0x0000000e
        /*0984*/ 	.word	0x00038830
        /*0988*/ 	.short	0x010a
        /*098a*/ 	.byte	0x3f
	.zero		1


	//   ....[49]....
        /*098c*/ 	.word	0x00012090
        /*0990*/ 	.word	0x0000000e
        /*0994*/ 	.word	0x00038830
        /*0998*/ 	.short	0x010a
        /*099a*/ 	.byte	0x3f
	.zero		1


	//   ....[50]....
        /*099c*/ 	.word	0x00012300
        /*09a0*/ 	.word	0x0000000e
        /*09a4*/ 	.word	0x00038850
        /*09a8*/ 	.short	0x010a
        /*09aa*/ 	.byte	0x3f
	.zero		1


	//   ....[51]....
        /*09ac*/ 	.word	0x00012350
        /*09b0*/ 	.word	0x0000000e
        /*09b4*/ 	.word	0x00038850
        /*09b8*/ 	.short	0x010a
        /*09ba*/ 	.byte	0x3f
	.zero		1


	//   ....[52]....
        /*09bc*/ 	.word	0x00014870
        /*09c0*/ 	.word	0x0000009e
        /*09c4*/ 	.word	0x00000000
        /*09c8*/ 	.short	0x0101
        /*09ca*/ 	.byte	0x3f
	.zero		1


	//   ....[53]....
        /*09cc*/ 	.word	0x00015580
        /*09d0*/ 	.word	0x0000000e
        /*09d4*/ 	.word	0x00000000
        /*09d8*/ 	.short	0x0101
        /*09da*/ 	.byte	0x3f
	.zero		1


	//   ....[54]....
        /*09dc*/ 	.word	0x000156e0
        /*09e0*/ 	.word	0x000000bf
        /*09e4*/ 	.word	0x00038830
        /*09e8*/ 	.short	0x010a
        /*09ea*/ 	.byte	0x3f
	.zero		1


	//   ....[55]....
        /*09ec*/ 	.word	0x00015750
        /*09f0*/ 	.word	0x000000bf
        /*09f4*/ 	.word	0x00038830
        /*09f8*/ 	.short	0x010a
        /*09fa*/ 	.byte	0x3f
	.zero		1


	//   ....[56]....
        /*09fc*/ 	.word	0x000159c0
        /*0a00*/ 	.word	0x000000bf
        /*0a04*/ 	.word	0x00038850
        /*0a08*/ 	.short	0x010a
        /*0a0a*/ 	.byte	0x3f
	.zero		1


	//   ....[57]....
        /*0a0c*/ 	.word	0x00015a10
        /*0a10*/ 	.word	0x000000bf
        /*0a14*/ 	.word	0x00038850
        /*0a18*/ 	.short	0x010a
        /*0a1a*/ 	.byte	0x3f
	.zero		1


	//   ....[58]....
        /*0a1c*/ 	.word	0x000174d0
        /*0a20*/ 	.word	0x0000009a
        /*0a24*/ 	.word	0x00000000
        /*0a28*/ 	.short	0x0101
        /*0a2a*/ 	.byte	0x3f
	.zero		1


	//   ....[59]....
        /*0a2c*/ 	.word	0x00019690
        /*0a30*/ 	.word	0x000000bf
        /*0a34*/ 	.word	0x00000000
        /*0a38*/ 	.short	0x0101
        /*0a3a*/ 	.byte	0x3f
	.zero		1


	//   ....[60]....
        /*0a3c*/ 	.word	0x0001b9b0
        /*0a40*/ 	.word	0x00000000
        /*0a44*/ 	.word	0x00000000
        /*0a48*/ 	.short	0x0101
        /*0a4a*/ 	.byte	0x3f
	.zero		1


	//   ....[61]....
        /*0a4c*/ 	.word	0x0001e080
        /*0a50*/ 	.word	0x00000007
        /*0a54*/ 	.word	0x00038820
        /*0a58*/ 	.short	0x010a
        /*0a5a*/ 	.byte	0x3f
	.zero		1


	//   ....[62]....
        /*0a5c*/ 	.word	0x0001e100
        /*0a60*/ 	.word	0x00000008
        /*0a64*/ 	.word	0x000388a0
        /*0a68*/ 	.short	0x010a
        /*0a6a*/ 	.byte	0x3f
	.zero		1


	//   ....[63]....
        /*0a6c*/ 	.word	0x0001e2f0
        /*0a70*/ 	.word	0x00000008
        /*0a74*/ 	.word	0x000388c0
        /*0a78*/ 	.short	0x010a
        /*0a7a*/ 	.byte	0x3f
	.zero		1


	//   ....[64]....
        /*0a7c*/ 	.word	0x0001e850
        /*0a80*/ 	.word	0x00000009
        /*0a84*/ 	.word	0x000388a0
        /*0a88*/ 	.short	0x010a
        /*0a8a*/ 	.byte	0x3f
	.zero		1


	//   ....[65]....
        /*0a8c*/ 	.word	0x0001ea20
        /*0a90*/ 	.word	0x00000009
        /*0a94*/ 	.word	0x000388c0
        /*0a98*/ 	.short	0x010a
        /*0a9a*/ 	.byte	0x3f
	.zero		1


	//   ....[66]....
        /*0a9c*/ 	.word	0x0001fc80
        /*0aa0*/ 	.word	0x00000005
        /*0aa4*/ 	.word	0x00038840
        /*0aa8*/ 	.short	0x010a
        /*0aaa*/ 	.byte	0x3f
	.zero		1


	//   ....[67]....
        /*0aac*/ 	.word	0x00020490
        /*0ab0*/ 	.word	0x00000009
        /*0ab4*/ 	.word	0x00038820
        /*0ab8*/ 	.short	0x010a
        /*0aba*/ 	.byte	0x3f
	.zero		1


	//   ....[68]....
        /*0abc*/ 	.word	0x00020560
        /*0ac0*/ 	.word	0x00000002
        /*0ac4*/ 	.word	0x00038860
        /*0ac8*/ 	.short	0x010a
        /*0aca*/ 	.byte	0x3f
	.zero		1


	//   ....[69]....
        /*0acc*/ 	.word	0x00020d00
        /*0ad0*/ 	.word	0x00000002
        /*0ad4*/ 	.word	0x00038840
        /*0ad8*/ 	.short	0x010a
        /*0ada*/ 	.byte	0x3f
	.zero		1


	//   ....[70]....
        /*0adc*/ 	.word	0x00020f20
        /*0ae0*/ 	.word	0x00000002
        /*0ae4*/ 	.word	0x00038860
        /*0ae8*/ 	.short	0x010a
        /*0aea*/ 	.byte	0x3f
	.zero		1


	//   ....[71]....
        /*0aec*/ 	.word	0x000215f0
        /*0af0*/ 	.word	0x00000002
        /*0af4*/ 	.word	0x00038840
        /*0af8*/ 	.short	0x010a
        /*0afa*/ 	.byte	0x3f
	.zero		1


	//   ....[72]....
        /*0afc*/ 	.word	0x00021800
        /*0b00*/ 	.word	0x00000002
        /*0b04*/ 	.word	0x00038860
        /*0b08*/ 	.short	0x010a
        /*0b0a*/ 	.byte	0x3f
	.zero		1


	//   ....[73]....
        /*0b0c*/ 	.word	0x00021e40
        /*0b10*/ 	.word	0x00000002
        /*0b14*/ 	.word	0x00038840
        /*0b18*/ 	.short	0x010a
        /*0b1a*/ 	.byte	0x3f
	.zero		1


	//   ....[74]....
        /*0b1c*/ 	.word	0x00022060
        /*0b20*/ 	.word	0x00000002
        /*0b24*/ 	.word	0x00038860
        /*0b28*/ 	.short	0x010a
        /*0b2a*/ 	.byte	0x3f
	.zero		1


	//   ....[75]....
        /*0b2c*/ 	.word	0x00023370
        /*0b30*/ 	.word	0x00000000
        /*0b34*/ 	.word	0x00038820
        /*0b38*/ 	.short	0x010a
        /*0b3a*/ 	.byte	0x3f
	.zero		1


	//   ....[76]....
        /*0b3c*/ 	.word	0x00023530
        /*0b40*/ 	.word	0x00000006
        /*0b44*/ 	.word	0x00000000
        /*0b48*/ 	.short	0x010a
        /*0b4a*/ 	.byte	0x3f
	.zero		1


	//   ....[77]....
        /*0b4c*/ 	.word	0x000235a0
        /*0b50*/ 	.word	0x00000007
        /*0b54*/ 	.word	0x00000000
        /*0b58*/ 	.short	0x010a
        /*0b5a*/ 	.byte	0x3f
	.zero		1


	//   ....[78]....
        /*0b5c*/ 	.word	0x00023610
        /*0b60*/ 	.word	0x00000004
        /*0b64*/ 	.word	0x00000000
        /*0b68*/ 	.short	0x010a
        /*0b6a*/ 	.byte	0x3f
	.zero		1


	//   ....[79]....
        /*0b6c*/ 	.word	0x00023640
        /*0b70*/ 	.word	0x00000003
        /*0b74*/ 	.word	0x00000000
        /*0b78*/ 	.short	0x010a
        /*0b7a*/ 	.byte	0x3f
	.zero		1


	//   ....[80]....
        /*0b7c*/ 	.word	0x000236a0
        /*0b80*/ 	.word	0x00000046
        /*0b84*/ 	.word	0x00038890
        /*0b88*/ 	.short	0x010a
        /*0b8a*/ 	.byte	0x3f
	.zero		1


	//   ....[81]....
        /*0b8c*/ 	.word	0x000236f0
        /*0b90*/ 	.word	0x00000046
        /*0b94*/ 	.word	0x00038890
        /*0b98*/ 	.short	0x010a
        /*0b9a*/ 	.byte	0x3f
	.zero		1


	//   ....[82]....
        /*0b9c*/ 	.word	0x00023740
        /*0ba0*/ 	.word	0x00000046
        /*0ba4*/ 	.word	0x00038890
        /*0ba8*/ 	.short	0x010a
        /*0baa*/ 	.byte	0x3f
	.zero		1


	//   ....[83]....
        /*0bac*/ 	.word	0x00023790
        /*0bb0*/ 	.word	0x00000046
        /*0bb4*/ 	.word	0x000388b0
        /*0bb8*/ 	.short	0x010a
        /*0bba*/ 	.byte	0x3f
	.zero		1


	//   ....[84]....
        /*0bbc*/ 	.word	0x00023ce0
        /*0bc0*/ 	.word	0x00000012
        /*0bc4*/ 	.word	0x00038800
        /*0bc8*/ 	.short	0x010a
        /*0bca*/ 	.byte	0x3f
	.zero		1


	//   ....[85]....
        /*0bcc*/ 	.word	0x00024230
        /*0bd0*/ 	.word	0x00000012
        /*0bd4*/ 	.word	0x00038800
        /*0bd8*/ 	.short	0x010a
        /*0bda*/ 	.byte	0x3f
	.zero		1


	//   ....[86]....
        /*0bdc*/ 	.word	0x00024280
        /*0be0*/ 	.word	0x0000000e
        /*0be4*/ 	.word	0x00038830
        /*0be8*/ 	.short	0x010a
        /*0bea*/ 	.byte	0x3f
	.zero		1


	//   ....[87]....
        /*0bec*/ 	.word	0x000242d0
        /*0bf0*/ 	.word	0x00000012
        /*0bf4*/ 	.word	0x00038810
        /*0bf8*/ 	.short	0x010a
        /*0bfa*/ 	.byte	0x3f
	.zero		1


	//   ....[88]....
        /*0bfc*/ 	.word	0x00024320
        /*0c00*/ 	.word	0x0000000e
        /*0c04*/ 	.word	0x00038850
        /*0c08*/ 	.short	0x010a
        /*0c0a*/ 	.byte	0x3f
	.zero		1


	//   ....[89]....
        /*0c0c*/ 	.word	0x00024370
        /*0c10*/ 	.word	0x000000c7
        /*0c14*/ 	.word	0x00038830
        /*0c18*/ 	.short	0x010a
        /*0c1a*/ 	.byte	0x3f
	.zero		1


	//   ....[90]....
        /*0c1c*/ 	.word	0x000243c0
        /*0c20*/ 	.word	0x000000c7
        /*0c24*/ 	.word	0x00038850
        /*0c28*/ 	.short	0x010a
        /*0c2a*/ 	.byte	0x3f
	.zero		1


	//   ....[91]....
        /*0c2c*/ 	.word	0x00024410
        /*0c30*/ 	.word	0x0000000e
        /*0c34*/ 	.word	0x00038830
        /*0c38*/ 	.short	0x010a
        /*0c3a*/ 	.byte	0x3f
	.zero		1


	//   ....[92]....
        /*0c3c*/ 	.word	0x00024460
        /*0c40*/ 	.word	0x0000000e
        /*0c44*/ 	.word	0x00038850
        /*0c48*/ 	.short	0x010a
        /*0c4a*/ 	.byte	0x3f
	.zero		1


	//   ....[93]....
        /*0c4c*/ 	.word	0x000244b0
        /*0c50*/ 	.word	0x000000bf
        /*0c54*/ 	.word	0x00038830
        /*0c58*/ 	.short	0x010a
        /*0c5a*/ 	.byte	0x3f
	.zero		1


	//   ....[94]....
        /*0c5c*/ 	.word	0x00024500
        /*0c60*/ 	.word	0x000000bf
        /*0c64*/ 	.word	0x00038850
        /*0c68*/ 	.short	0x010a
        /*0c6a*/ 	.byte	0x3f
	.zero		1


	//   ....[95]....
        /*0c6c*/ 	.word	0x000246a0
        /*0c70*/ 	.word	0x00000007
        /*0c74*/ 	.word	0x00038820
        /*0c78*/ 	.short	0x010a
        /*0c7a*/ 	.byte	0x3f
	.zero		1


	//   ....[96]....
        /*0c7c*/ 	.word	0x000246f0
        /*0c80*/ 	.word	0x00000008
        /*0c84*/ 	.word	0x000388a0
        /*0c88*/ 	.short	0x010a
        /*0c8a*/ 	.byte	0x3f
	.zero		1


	//   ....[97]....
        /*0c8c*/ 	.word	0x00024740
        /*0c90*/ 	.word	0x00000008
        /*0c94*/ 	.word	0x000388c0
        /*0c98*/ 	.short	0x010a
        /*0c9a*/ 	.byte	0x3f
	.zero		1


	//   ....[98]....
        /*0c9c*/ 	.word	0x00024790
        /*0ca0*/ 	.word	0x00000009
        /*0ca4*/ 	.word	0x000388a0
        /*0ca8*/ 	.short	0x010a
        /*0caa*/ 	.byte	0x3f
	.zero		1


	//   ....[99]....
        /*0cac*/ 	.word	0x000247e0
        /*0cb0*/ 	.word	0x00000009
        /*0cb4*/ 	.word	0x000388c0
        /*0cb8*/ 	.short	0x010a
        /*0cba*/ 	.byte	0x3f
	.zero		1


	//   ....[100]....
        /*0cbc*/ 	.word	0x00024980
        /*0cc0*/ 	.word	0x00000005
        /*0cc4*/ 	.word	0x00038840
        /*0cc8*/ 	.short	0x010a
        /*0cca*/ 	.byte	0x3f
	.zero		1


	//   ....[101]....
        /*0ccc*/ 	.word	0x00024a00
        /*0cd0*/ 	.word	0x00000005
        /*0cd4*/ 	.word	0x00038820
        /*0cd8*/ 	.short	0x010a
        /*0cda*/ 	.byte	0x3f
	.zero		1


	//   ....[102]....
        /*0cdc*/ 	.word	0x00024a50
        /*0ce0*/ 	.word	0x00000002
        /*0ce4*/ 	.word	0x00038860
        /*0ce8*/ 	.short	0x010a
        /*0cea*/ 	.byte	0x3f
	.zero		1


	//   ....[103]....
        /*0cec*/ 	.word	0x00024aa0
        /*0cf0*/ 	.word	0x00000002
        /*0cf4*/ 	.word	0x00038840
        /*0cf8*/ 	.short	0x010a
        /*0cfa*/ 	.byte	0x3f
	.zero		1


	//   ....[104]....
        /*0cfc*/ 	.word	0x00024af0
        /*0d00*/ 	.word	0x00000002
        /*0d04*/ 	.word	0x00038860
        /*0d08*/ 	.short	0x010a
        /*0d0a*/ 	.byte	0x3f
	.zero		1


	//   ....[105]....
        /*0d0c*/ 	.word	0x00024b40
        /*0d10*/ 	.word	0x00000002
        /*0d14*/ 	.word	0x00038840
        /*0d18*/ 	.short	0x010a
        /*0d1a*/ 	.byte	0x3f
	.zero		1


	//   ....[106]....
        /*0d1c*/ 	.word	0x00024b90
        /*0d20*/ 	.word	0x00000002
        /*0d24*/ 	.word	0x00038860
        /*0d28*/ 	.short	0x010a
        /*0d2a*/ 	.byte	0x3f
	.zero		1


	//   ....[107]....
        /*0d2c*/ 	.word	0x00024be0
        /*0d30*/ 	.word	0x00000002
        /*0d34*/ 	.word	0x00038840
        /*0d38*/ 	.short	0x010a
        /*0d3a*/ 	.byte	0x3f
	.zero		1


	//   ....[108]....
        /*0d3c*/ 	.word	0x00024c30
        /*0d40*/ 	.word	0x00000002
        /*0d44*/ 	.word	0x00038860
        /*0d48*/ 	.short	0x010a
        /*0d4a*/ 	.byte	0x3f
	.zero		1


	//   ....[109]....
        /*0d4c*/ 	.word	0x00025600
        /*0d50*/ 	.word	0x00000000
        /*0d54*/ 	.word	0x00038820
        /*0d58*/ 	.short	0x010a
        /*0d5a*/ 	.byte	0x3f
	.zero		1


	//   ....[110]....
        /*0d5c*/ 	.word	0x000257a0
        /*0d60*/ 	.word	0x00000006
        /*0d64*/ 	.word	0x00000000
        /*0d68*/ 	.short	0x010a
        /*0d6a*/ 	.byte	0x3f
	.zero		1


	//   ....[111]....
        /*0d6c*/ 	.word	0x000257f0
        /*0d70*/ 	.word	0x00000007
        /*0d74*/ 	.word	0x00000000
        /*0d78*/ 	.short	0x010a
        /*0d7a*/ 	.byte	0x3f
	.zero		1


	//   ....[112]....
        /*0d7c*/ 	.word	0x00025840
        /*0d80*/ 	.word	0x00000004
        /*0d84*/ 	.word	0x00000000
        /*0d88*/ 	.short	0x010a
        /*0d8a*/ 	.byte	0x3f
	.zero		1


	//----- nvinfo : EIATTR_NUM_MBARRIERS
	.align		4
.L_947:
        /*0d8c*/ 	.byte	0x03, 0x38
        /*0d8e*/ 	.short	0x0017


	//----- nvinfo : EIATTR_EXIT_INSTR_OFFSETS
	.align		4
        /*0d90*/ 	.byte	0x04, 0x1c
        /*0d92*/ 	.short	(.L_949 - .L_948)


	//   ....[0]....
.L_948:
        /*0d94*/ 	.word	0x00023690


	//----- nvinfo : EIATTR_MAX_THREADS
	.align		4
.L_949:
        /*0d98*/ 	.byte	0x04, 0x05
        /*0d9a*/ 	.short	(.L_951 - .L_950)
.L_950:
        /*0d9c*/ 	.word	0x00000180
        /*0da0*/ 	.word	0x00000001
        /*0da4*/ 	.word	0x00000001


	//----- nvinfo : EIATTR_CRS_STACK_SIZE
	.align		4
.L_951:
        /*0da8*/ 	.byte	0x04, 0x1e
        /*0daa*/ 	.short	(.L_953 - .L_952)
.L_952:
        /*0dac*/ 	.word	0x00000000


	//----- nvinfo : EIATTR_CBANK_PARAM_SIZE
	.align		4
.L_953:
        /*0db0*/ 	.byte	0x03, 0x19
        /*0db2*/ 	.short	0x0b70


	//----- nvinfo : EIATTR_PARAM_CBANK
	.align		4
        /*0db4*/ 	.byte	0x04, 0x0a
        /*0db6*/ 	.short	(.L_955 - .L_954)
	.align		4
.L_954:
        /*0db8*/ 	.word	index@(.nv.constant0._ZN7cutlass13device_kernelIN5flash11enable_sm90INS1_16FlashAttnFwdSm90INS1_25CollectiveMainloopFwdSm90ILi2EN4cute5tupleIJNS5_1CILi1EEES8_S8_EEENS6_IJNS7_ILi64EEESA_SA_EEELi512ENS_6half_tEfNS_4arch4Sm90ELb0ELb1ELb1ELb1ELb0ELb1ELb1ELb0ELb0ELb0ELb0ELb0EEENS1_21CollectiveEpilogueFwdINS6_IJSA_NS7_ILi512EEESA_EEES9_SC_SE_Li256ELb1ELb0ELb0ELb0EEENS1_36VarlenDynamicPersistentTileSchedulerILi64ELi64ELi256ELi32ELb0ELb0ELb1ELb1ELb0ELb1EEEEEEEEEvNT_6ParamsE)
        /*0dbc*/ 	.short	0x0210
        /*0dbe*/ 	.short	0x0b70


	//----- nvinfo : EIATTR_SW_WAR
	.align		4
.L_955:
        /*0dc0*/ 	.byte	0x04, 0x36
        /*0dc2*/ 	.short	(.L_957 - .L_956)
.L_956:
        /*0dc4*/ 	.word	0x00000008
.L_957:


//--------------------- .nv.info._ZN7cutlass13device_kernelIN5flash11enable_sm90INS1_16FlashAttnFwdSm90INS1_25CollectiveMainloopFwdSm90ILi2EN4cute5tupleIJNS5_1CILi1EEES8_S8_EEENS6_IJNS7_ILi64EEESA_SA_EEELi512ENS_6half_tEfNS_4arch4Sm90ELb1ELb0ELb1ELb0ELb0ELb0ELb0ELb0ELb0ELb0ELb0ELb0EEENS1_21CollectiveEpilogueFwdINS6_IJSA_NS7_ILi512EEESA_EEES9_SC_SE_Li256ELb0ELb0ELb0ELb0EEENS1_30DynamicPersistentTileSchedulerILi256ELi32ELb0ELb0ELb1EEEEEEEEEvNT_6ParamsE --------------------------
	.section	.nv.info._ZN7cutlass13device_kernelIN5flash11enable_sm90INS1_16FlashAttnFwdSm90INS1_25CollectiveMainloopFwdSm90ILi2EN4cute5tupleIJNS5_1CILi1EEES8_S8_EEENS6_IJNS7_ILi64EEESA_SA_EEELi512ENS_6half_tEfNS_4arch4Sm90ELb1ELb0ELb1ELb0ELb0ELb0ELb0ELb0ELb0ELb0ELb0ELb0EEENS1_21CollectiveEpilogueFwdINS6_IJSA_NS7_ILi512EEESA_EEES9_SC_SE_Li256ELb0ELb0ELb0ELb0EEENS1_30DynamicPersistentTileSchedulerILi256ELi32ELb0ELb0ELb1EEEEEEEEEvNT_6ParamsE,"",@"SHT_CUDA_INFO"
	.sectionflags	@""
	.align	4


	//----- nvinfo : EIATTR_CUDA_API_VERSION
	.align		4
        /*0000*/ 	.byte	0x04, 0x37
        /*0002*/ 	.short	(.L_959 - .L_958)
.L_958:
        /*0004*/ 	.word	0x00000082


	//----- nvinfo : EIATTR_KPARAM_INFO
	.align		4
.L_959:
        /*0008*/ 	.byte	0x04, 0x17
        /*000a*/ 	.short	(.L_961 - .L_960)
.L_960:
        /*000c*/ 	.word	0x00000000
        /*0010*/ 	.short	0x0000
        /*0012*/ 	.short	0x0070
        /*0014*/ 	.byte	0x00, 0xf0, 0x01, 0x2e


	//----- nvinfo : EIATTR_SPARSE_MMA_MASK
	.align		4
.L_961:
        /*0018*/ 	.byte	0x03, 0x50
        /*001a*/ 	.short	0x0000


	//----- nvinfo : EIATTR_MAXREG_COUNT
	.align		4
        /*001c*/ 	.byte	0x03, 0x1b
        /*001e*/ 	.short	0x00a8


	//----- nvinfo : EIATTR_NUM_BARRIERS
	.align		4
        /*0020*/ 	.byte	0x02, 0x4c
        /*0022*/ 	.byte	0x10
	.zero		1


	//----- nvinfo : EIATTR_EXTERNS
	.align		4
        /*0024*/ 	.byte	0x04, 0x0f
        /*0026*/ 	.short	(.L_963 - .L_962)


	//   ....[0]....
	.align		4
.L_962:
        /*0028*/ 	.word	index@(__assertfail)


	//----- nvinfo : EIATTR_MERCURY_ISA_VERSION
	.align		4
.L_963:
        /*002c*/ 	.byte	0x03, 0x5f
        /*002e*/ 	.short	0x0101


	//----- nvinfo : EIATTR_INT_WARP_WIDE_INSTR_OFFSETS
	.align		4
        /*0030*/ 	.byte	0x04, 0x31
        /*0032*/ 	.short	(.L_965 - .L_964)


	//   ....[0]....
.L_964:
        /*0034*/ 	.word	0x00000180


	//   ....[1]....
        /*0038*/ 	.word	0x000001b0


	//   ....[2]....
        /*003c*/ 	.word	0x000001c0


	//   ....[3]....
        /*0040*/ 	.word	0x0000b6c0


	//   ....[4]....
        /*0044*/ 	.word	0x0000b750


	//   ....[5]....
        /*0048*/ 	.word	0x0000bc40


	//   ....[6]....
        /*004c*/ 	.word	0x0000dd30


	//   ....[7]....
        /*0050*/ 	.word	0x0000ddc0


	//----- nvinfo : EIATTR_COOP_GROUP_MASK_REGIDS
	.align		4
.L_965:
        /*0054*/ 	.byte	0x04, 0x29
        /*0056*/ 	.short	(.L_967 - .L_966)


	//   ....[0]....
.L_966:
        /*0058*/ 	.word	0xffffffff


	//   ....[1]....
        /*005c*/ 	.word	0xffffffff


	//   ....[2]....
        /*0060*/ 	.word	0xffffffff


	//   ....[3]....
        /*0064*/ 	.word	0xffffffff


	//   ....[4]....
        /*0068*/ 	.word	0xffffffff


	//   ....[5]....
        /*006c*/ 	.word	0xffffffff


	//   ....[6]....
        /*0070*/ 	.word	0xffffffff


	//   ....[7]....
        /*0074*/ 	.word	0xffffffff


	//   ....[8]....
        /*0078*/ 	.word	0xffffffff


	//   ....[9]....
        /*007c*/ 	.word	0xffffffff


	//   ....[10]....
        /*0080*/ 	.word	0xffffffff


	//   ....[11]....
        /*0084*/ 	.word	0xffffffff


	//   ....[12]....
        /*0088*/ 	.word	0xffffffff


	//   ....[13]....
        /*008c*/ 	.word	0xffffffff


	//   ....[14]....
        /*0090*/ 	.word	0xffffffff


	//   ....[15]....
        /*0094*/ 	.word	0xffffffff


	//   ....[16]....
        /*0098*/ 	.word	0xffffffff


	//   ....[17]....
        /*009c*/ 	.word	0xffffffff


	//   ....[18]....
        /*00a0*/ 	.word	0xffffffff


	//   ....[19]....
        /*00a4*/ 	.word	0xffffffff


	//   ....[20]....
        /*00a8*/ 	.word	0xffffffff


	//   ....[21]....
        /*00ac*/ 	.word	0xffffffff


	//   ....[22]....
        /*00b0*/ 	.word	0xffffffff


	//   ....[23]....
        /*00b4*/ 	.word	0xffffffff


	//   ....[24]....
        /*00b8*/ 	.word	0xffffffff


	//   ....[25]....
        /*00bc*/ 	.word	0xffffffff


	//   ....[26]....
        /*00c0*/ 	.word	0xffffffff


	//   ....[27]....
        /*00c4*/ 	.word	0xffffffff


	//   ....[28]....
        /*00c8*/ 	.word	0xffffffff


	//   ....[29]....
        /*00cc*/ 	.word	0xffffffff


	//   ....[30]....
        /*00d0*/ 	.word	0xffffffff


	//   ....[31]....
        /*00d4*/ 	.word	0xffffffff


	//   ....[32]....
        /*00d8*/ 	.word	0xffffffff


	//   ....[33]....
        /*00dc*/ 	.word	0x0500000f


	//   ....[34]....
        /*00e0*/ 	.word	0x0500000f


	//----- nvinfo : EIATTR_COOP_GROUP_INSTR_OFFSETS
	.align		4
.L_967:
        /*00e4*/ 	.byte	0x04, 0x28
        /*00e6*/ 	.short	(.L_969 - .L_968)


	//   ....[0]....
.L_968:
        /*00e8*/ 	.word	0x00000050


	//   ....[1]....
        /*00ec*/ 	.word	0x00000190


	//   ....[2]....
        /*00f0*/ 	.word	0x000001e0


	//   ....[3]....
        /*00f4*/ 	.word	0x00000390


	//   ....[4]....
        /*00f8*/ 	.word	0x000004f0


	//   ....[5]....
        /*00fc*/ 	.word	0x00000610


	//   ....[6]....
        /*0100*/ 	.word	0x00000770


	//   ....[7]....
        /*0104*/ 	.word	0x00001730


	//   ....[8]....
        /*0108*/ 	.word	0x000030a0


	//   ....[9]....
        /*010c*/ 	.word	0x00003dd0


	//   ....[10]....
        /*0110*/ 	.word	0x00003ea0


	//   ....[11]....
        /*0114*/ 	.word	0x000042e0


	//   ....[12]....
        /*0118*/ 	.word	0x00004350


	//   ....[13]....
        /*011c*/ 	.word	0x00004ca0


	//   ....[14]....
        /*0120*/ 	.word	0x000056f0


	//   ....[15]....
        /*0124*/ 	.word	0x000057d0


	//   ....[16]....
        /*0128*/ 	.word	0x00005be0


	//   ....[17]....
        /*012c*/ 	.word	0x00005ca0


	//   ....[18]....
        /*0130*/ 	.word	0x00006ec0


	//   ....[19]....
        /*0134*/ 	.word	0x000075e0


	//   ....[20]....
        /*0138*/ 	.word	0x00007650


	//   ....[21]....
        /*013c*/ 	.word	0x00007940


	//   ....[22]....
        /*0140*/ 	.word	0x00007b00


	//   ....[23]....
        /*0144*/ 	.word	0x00008ba0


	//   ....[24]....
        /*0148*/ 	.word	0x00008be0


	//   ....[25]....
        /*014c*/ 	.word	0x00008c20


	//   ....[26]....
        /*0150*/ 	.word	0x00008ca0


	//   ....[27]....
        /*0154*/ 	.word	0x00008cc0


	//   ....[28]....
        /*0158*/ 	.word	0x00009720


	//   ....[29]....
        /*015c*/ 	.word	0x0000a4d0


	//   ....[30]....
        /*0160*/ 	.word	0x0000b150


	//   ....[31]....
        /*0164*/ 	.word	0x0000de40


	//   ....[32]....
        /*0168*/ 	.word	0x0000dff0


	//   ....[33]....
        /*016c*/ 	.word	0x0000e5f0


	//   ....[34]....
        /*0170*/ 	.word	0x0000e9d0


	//----- nvinfo : EIATTR_REG_RECONFIG
	.align		4
.L_969:
        /*0174*/ 	.byte	0x01, 0x54
	.zero		2


	//----- nvinfo : EIATTR_SYSCALL_OFFSETS
	.align		4
        /*0178*/ 	.byte	0x04, 0x46
        /*017a*/ 	.short	(.L_971 - .L_970)


	//   ....[0]....
.L_970:
        /*017c*/ 	.word	0x00003270


	//   ....[1]....
        /*0180*/ 	.word	0x0000b8e0


	//   ....[2]....
        /*0184*/ 	.word	0x0000ba20


	//   ....[3]....
        /*0188*/ 	.word	0x0000bb20


	//----- nvinfo : EIATTR_MBARRIER_INSTR_OFFSETS
	.align		4
.L_971:
        /*018c*/ 	.byte	0x04, 0x39
        /*018e*/ 	.short	(.L_973 - .L_972)


	//   ....[0]....
.L_972:
        /*0190*/ 	.word	0x00000280
        /*0194*/ 	.word	0x000000ff
        /*0198*/ 	.word	0x00028c00
        /*019c*/ 	.short	0x0100
        /*019e*/ 	.byte	0x06
	.zero		1


	//   ....[1]....
        /*01a0*/ 	.word	0x00000290
        /*01a4*/ 	.word	0x000000ff
        /*01a8*/ 	.word	0x00028c20
        /*01ac*/ 	.short	0x0100
        /*01ae*/ 	.byte	0x06
	.zero		1


	//   ....[2]....
        /*01b0*/ 	.word	0x00000340
        /*01b4*/ 	.word	0x000000ff
        /*01b8*/ 	.word	0x00028c30
        /*01bc*/ 	.short	0x0100
        /*01be*/ 	.byte	0x06
	.zero		1


	//   ....[3]....
        /*01c0*/ 	.word	0x00000350
        /*01c4*/ 	.word	0x000000ff
        /*01c8*/ 	.word	0x00028c40
        /*01cc*/ 	.short	0x0100
        /*01ce*/ 	.byte	0x06
	.zero		1


	//   ....[4]....
        /*01d0*/ 	.word	0x00000360
        /*01d4*/ 	.word	0x000000ff
        /*01d8*/ 	.word	0x00028c38
        /*01dc*/ 	.short	0x0100
        /*01de*/ 	.byte	0x06
	.zero		1


	//   ....[5]....
        /*01e0*/ 	.word	0x00000370
        /*01e4*/ 	.word	0x000000ff
        /*01e8*/ 	.word	0x00028c48
        /*01ec*/ 	.short	0x0100
        /*01ee*/ 	.byte	0x06
	.zero		1


	//   ....[6]....
        /*01f0*/ 	.word	0x000004a0
        /*01f4*/ 	.word	0x000000ff
        /*01f8*/ 	.word	0x00028c50
        /*01fc*/ 	.short	0x0100
        /*01fe*/ 	.byte	0x08
	.zero		1


	//   ....[7]....
        /*0200*/ 	.word	0x000004b0
        /*0204*/ 	.word	0x000000ff
        /*0208*/ 	.word	0x00028c60
        /*020c*/ 	.short	0x0100
        /*020e*/ 	.byte	0x08
	.zero		1


	//   ....[8]....
        /*0210*/ 	.word	0x000004c0
        /*0214*/ 	.word	0x000000ff
        /*0218*/ 	.word	0x00028c58
        /*021c*/ 	.short	0x0100
        /*021e*/ 	.byte	0x08
	.zero		1


	//   ....[9]....
        /*0220*/ 	.word	0x000004d0
        /*0224*/ 	.word	0x000000ff
        /*0228*/ 	.word	0x00028c68
        /*022c*/ 	.short	0x0100
        /*022e*/ 	.byte	0x08
	.zero		1


	//   ....[10]....
        /*0230*/ 	.word	0x000005c0
        /*0234*/ 	.word	0x000000ff
        /*0238*/ 	.word	0x00028c70
        /*023c*/ 	.short	0x0100
        /*023e*/ 	.byte	0x06
	.zero		1


	//   ....[11]....
        /*0240*/ 	.word	0x000005d0
        /*0244*/ 	.word	0x000000ff
        /*0248*/ 	.word	0x00028c80
        /*024c*/ 	.short	0x0100
        /*024e*/ 	.byte	0x06
	.zero		1


	//   ....[12]....
        /*0250*/ 	.word	0x000005e0
        /*0254*/ 	.word	0x000000ff
        /*0258*/ 	.word	0x00028c78
        /*025c*/ 	.short	0x0100
        /*025e*/ 	.byte	0x06
	.zero		1


	//   ....[13]....
        /*0260*/ 	.word	0x000005f0
        /*0264*/ 	.word	0x000000ff
        /*0268*/ 	.word	0x00028c88
        /*026c*/ 	.short	0x0100
        /*026e*/ 	.byte	0x06
	.zero		1


	//   ....[14]....
        /*0270*/ 	.word	0x00000720
        /*0274*/ 	.word	0x000000ff
        /*0278*/ 	.word	0x00028c90
        /*027c*/ 	.short	0x0100
        /*027e*/ 	.byte	0x08
	.zero		1


	//   ....[15]....
        /*0280*/ 	.word	0x00000730
        /*0284*/ 	.word	0x000000ff
        /*0288*/ 	.word	0x00028ca0
        /*028c*/ 	.short	0x0100
        /*028e*/ 	.byte	0x08
	.zero		1


	//   ....[16]....
        /*0290*/ 	.word	0x00000740
        /*0294*/ 	.word	0x000000ff
        /*0298*/ 	.word	0x00028c98
        /*029c*/ 	.short	0x0100
        /*029e*/ 	.byte	0x08
	.zero		1


	//   ....[17]....
        /*02a0*/ 	.word	0x00000750
        /*02a4*/ 	.word	0x000000ff
        /*02a8*/ 	.word	0x00028ca8
        /*02ac*/ 	.short	0x0100
        /*02ae*/ 	.byte	0x08
	.zero		1


	//   ....[18]....
        /*02b0*/ 	.word	0x00000880
        /*02b4*/ 	.word	0x000000ff
        /*02b8*/ 	.word	0x00028cb0
        /*02bc*/ 	.short	0x0100
        /*02be*/ 	.byte	0x08
	.zero		1


	//   ....[19]....
        /*02c0*/ 	.word	0x00000890
        /*02c4*/ 	.word	0x000000ff
        /*02c8*/ 	.word	0x00028cc0
        /*02cc*/ 	.short	0x0100
        /*02ce*/ 	.byte	0x08
	.zero		1


	//   ....[20]....
        /*02d0*/ 	.word	0x000008a0
        /*02d4*/ 	.word	0x000000ff
        /*02d8*/ 	.word	0x00028cb8
        /*02dc*/ 	.short	0x0100
        /*02de*/ 	.byte	0x08
	.zero		1


	//   ....[21]....
        /*02e0*/ 	.word	0x000008b0
        /*02e4*/ 	.word	0x000000ff
        /*02e8*/ 	.word	0x00028cc8
        /*02ec*/ 	.short	0x0100
        /*02ee*/ 	.byte	0x08
	.zero		1


	//   ....[22]....
        /*02f0*/ 	.word	0x00001840
        /*02f4*/ 	.word	0x000000ff
        /*02f8*/ 	.word	0x00028c50
        /*02fc*/ 	.short	0x010a
        /*02fe*/ 	.byte	0x10
	.zero		1


	//   ....[23]....
        /*0300*/ 	.word	0x00001b20
        /*0304*/ 	.word	0x00000000
        /*0308*/ 	.word	0x00000000
        /*030c*/ 	.short	0x0101
        /*030e*/ 	.byte	0x3f
	.zero		1


	//   ....[24]....
        /*0310*/ 	.word	0x000024b0
        /*0314*/ 	.word	0x000000ff
        /*0318*/ 	.word	0x00028c50
        /*031c*/ 	.short	0x010a
        /*031e*/ 	.byte	0x06
	.zero		1


	//   ....[25]....
        /*0320*/ 	.word	0x000024f0
        /*0324*/ 	.word	0x000000ff
        /*0328*/ 	.word	0x00028c50
        /*032c*/ 	.short	0x010a
        /*032e*/ 	.byte	0x06
	.zero		1


	//   ....[26]....
        /*0330*/ 	.word	0x00002740
        /*0334*/ 	.word	0x00000003
        /*0338*/ 	.word	0x00000000
        /*033c*/ 	.short	0x0101
        /*033e*/ 	.byte	0x3f
	.zero		1


	//   ....[27]....
        /*0340*/ 	.word	0x000032f0
        /*0344*/ 	.word	0x000000ff
        /*0348*/ 	.word	0x00028c00
        /*034c*/ 	.short	0x010a
        /*034e*/ 	.byte	0x30
	.zero		1


	//   ....[28]....
        /*0350*/ 	.word	0x00003370
        /*0354*/ 	.word	0x00000007
        /*0358*/ 	.word	0x00028c30
        /*035c*/ 	.short	0x010a
        /*035e*/ 	.byte	0x3f
	.zero		1


	//   ....[29]....
        /*0360*/ 	.word	0x000033b0
        /*0364*/ 	.word	0x00000007
        /*0368*/ 	.word	0x00028c30
        /*036c*/ 	.short	0x010a
        /*036e*/ 	.byte	0x3f
	.zero		1


	//   ....[30]....
        /*0370*/ 	.word	0x00004530
        /*0374*/ 	.word	0x00000005
        /*0378*/ 	.word	0x00000000
        /*037c*/ 	.short	0x0101
        /*037e*/ 	.byte	0x3f
	.zero		1


	//   ....[31]....
        /*0380*/ 	.word	0x000049a0
        /*0384*/ 	.word	0x00000007
        /*0388*/ 	.word	0x00028c50
        /*038c*/ 	.short	0x010a
        /*038e*/ 	.byte	0x3f
	.zero		1


	//   ....[32]....
        /*0390*/ 	.word	0x000049e0
        /*0394*/ 	.word	0x00000007
        /*0398*/ 	.word	0x00028c50
        /*039c*/ 	.short	0x010a
        /*039e*/ 	.byte	0x3f
	.zero		1


	//   ....[33]....
        /*03a0*/ 	.word	0x00004cc0
        /*03a4*/ 	.word	0x00000007
        /*03a8*/ 	.word	0x00000000
        /*03ac*/ 	.short	0x0101
        /*03ae*/ 	.byte	0x3f
	.zero		1


	//   ....[34]....
        /*03b0*/ 	.word	0x00004e10
        /*03b4*/ 	.word	0x000000ff
        /*03b8*/ 	.word	0x00028c30
        /*03bc*/ 	.short	0x010a
        /*03be*/ 	.byte	0x1e
	.zero		1


	//   ....[35]....
        /*03c0*/ 	.word	0x00004e50
        /*03c4*/ 	.word	0x000000ff
        /*03c8*/ 	.word	0x00028c30
        /*03cc*/ 	.short	0x010a
        /*03ce*/ 	.byte	0x1e
	.zero		1


	//   ....[36]....
        /*03d0*/ 	.word	0x00005fd0
        /*03d4*/ 	.word	0x0000009a
        /*03d8*/ 	.word	0x00000000
        /*03dc*/ 	.short	0x0101
        /*03de*/ 	.byte	0x3f
	.zero		1


	//   ....[37]....
        /*03e0*/ 	.word	0x00006c00
        /*03e4*/ 	.word	0x000000ff
        /*03e8*/ 	.word	0x00028c50
        /*03ec*/ 	.short	0x010a
        /*03ee*/ 	.byte	0x1e
	.zero		1


	//   ....[38]....
        /*03f0*/ 	.word	0x00006c40
        /*03f4*/ 	.word	0x000000ff
        /*03f8*/ 	.word	0x00028c50
        /*03fc*/ 	.short	0x010a
        /*03fe*/ 	.byte	0x1e
	.zero		1


	//   ....[39]....
        /*0400*/ 	.word	0x00006ee0
        /*0404*/ 	.word	0x000000aa
        /*0408*/ 	.word	0x00000000
        /*040c*/ 	.short	0x0101
        /*040e*/ 	.byte	0x3f
	.zero		1


	//   ....[40]....
        /*0410*/ 	.word	0x00007010
        /*0414*/ 	.word	0x000000ff
        /*0418*/ 	.word	0x00028c30
        /*041c*/ 	.short	0x010a
        /*041e*/ 	.byte	0x18
	.zero		1


	//   ....[41]....
        /*0420*/ 	.word	0x00007050
        /*0424*/ 	.word	0x000000ff
        /*0428*/ 	.word	0x00028c30
        /*042c*/ 	.short	0x010a
        /*042e*/ 	.byte	0x18
	.zero		1


	//   ....[42]....
        /*0430*/ 	.word	0x00007e90
        /*0434*/ 	.word	0x00000098
        /*0438*/ 	.word	0x00000000
        /*043c*/ 	.short	0x0101
        /*043e*/ 	.byte	0x3f
	.zero		1


	//   ....[43]....
        /*0440*/ 	.word	0x000088f0
        /*0444*/ 	.word	0x000000ff
        /*0448*/ 	.word	0x00028c50
        /*044c*/ 	.short	0x010a
        /*044e*/ 	.byte	0x18
	.zero		1


	//   ....[44]....
        /*0450*/ 	.word	0x00008930
        /*0454*/ 	.word	0x000000ff
        /*0458*/ 	.word	0x00028c50
        /*045c*/ 	.short	0x010a
        /*045e*/ 	.byte	0x18
	.zero		1


	//   ....[45]....
        /*0460*/ 	.word	0x00008bc0
        /*0464*/ 	.word	0x000000a8
        /*0468*/ 	.word	0x00000000
        /*046c*/ 	.short	0x0101
        /*046e*/ 	.byte	0x3f
	.zero		1


	//   ....[46]....
        /*0470*/ 	.word	0x0000a810
        /*0474*/ 	.word	0x000000ff
        /*0478*/ 	.word	0x00000000
        /*047c*/ 	.short	0x0101
        /*047e*/ 	.byte	0x05
	.zero		1


	//   ....[47]....
        /*0480*/ 	.word	0x0000bee0
        /*0484*/ 	.word	0x00000008
        /*0488*/ 	.word	0x00028c40
        /*048c*/ 	.short	0x010a
        /*048e*/ 	.byte	0x3f
	.zero		1


	//   ....[48]....
        /*0490*/ 	.word	0x0000c1c0
        /*0494*/ 	.word	0x000000ff
        /*0498*/ 	.word	0x00028c20
        /*049c*/ 	.short	0x010a
        /*049e*/ 	.byte	0x25
	.zero		1


	//   ....[49]....
        /*04a0*/ 	.word	0x0000c260
        /*04a4*/ 	.word	0x00000008
        /*04a8*/ 	.word	0x00028c60
        /*04ac*/ 	.short	0x010a
        /*04ae*/ 	.byte	0x3f
	.zero		1


	//   ....[50]....
        /*04b0*/ 	.word	0x0000c8c0
        /*04b4*/ 	.word	0x00000002
        /*04b8*/ 	.word	0x00028c40
        /*04bc*/ 	.short	0x010a
        /*04be*/ 	.byte	0x3f
	.zero		1


	//   ....[51]....
        /*04c0*/ 	.word	0x0000ca30
        /*04c4*/ 	.word	0x00000002
        /*04c8*/ 	.word	0x00028c60
        /*04cc*/ 	.short	0x010a
        /*04ce*/ 	.byte	0x3f
	.zero		1


	//   ....[52]....
        /*04d0*/ 	.word	0x0000d040
        /*04d4*/ 	.word	0x00000003
        /*04d8*/ 	.word	0x00028c40
        /*04dc*/ 	.short	0x010a
        /*04de*/ 	.byte	0x3f
	.zero		1


	//   ....[53]....
        /*04e0*/ 	.word	0x0000d1b0
        /*04e4*/ 	.word	0x00000003
        /*04e8*/ 	.word	0x00028c60
        /*04ec*/ 	.short	0x010a
        /*04ee*/ 	.byte	0x3f
	.zero		1


	//   ....[54]....
        /*04f0*/ 	.word	0x0000d760
        /*04f4*/ 	.word	0x00000002
        /*04f8*/ 	.word	0x00028c40
        /*04fc*/ 	.short	0x010a
        /*04fe*/ 	.byte	0x3f
	.zero		1


	//   ....[55]....
        /*0500*/ 	.word	0x0000d8d0
        /*0504*/ 	.word	0x00000002
        /*0508*/ 	.word	0x00028c60
        /*050c*/ 	.short	0x010a
        /*050e*/ 	.byte	0x3f
	.zero		1


	//   ....[56]....
        /*0510*/ 	.word	0x0000dfa0
        /*0514*/ 	.word	0x00000007
        /*0518*/ 	.word	0x00028c20
        /*051c*/ 	.short	0x010a
        /*051e*/ 	.byte	0x3f
	.zero		1


	//   ....[57]....
        /*0520*/ 	.word	0x0000e0f0
        /*0524*/ 	.word	0x00000005
        /*0528*/ 	.word	0x00000000
        /*052c*/ 	.short	0x010a
        /*052e*/ 	.byte	0x3f
	.zero		1


	//   ....[58]....
        /*0530*/ 	.word	0x0000e160
        /*0534*/ 	.word	0x00000003
        /*0538*/ 	.word	0x00000000
        /*053c*/ 	.short	0x010a
        /*053e*/ 	.byte	0x3f
	.zero		1


	//   ....[59]....
        /*0540*/ 	.word	0x0000e1c0
        /*0544*/ 	.word	0x00000005
        /*0548*/ 	.word	0x00000000
        /*054c*/ 	.short	0x010a
        /*054e*/ 	.byte	0x3f
	.zero		1


	//   ....[60]....
        /*0550*/ 	.word	0x0000e1f0
        /*0554*/ 	.word	0x00000003
        /*0558*/ 	.word	0x00000000
        /*055c*/ 	.short	0x010a
        /*055e*/ 	.byte	0x3f
	.zero		1


	//   ....[61]....
        /*0560*/ 	.word	0x0000e260
        /*0564*/ 	.word	0x00000003
        /*0568*/ 	.word	0x00028c50
        /*056c*/ 	.short	0x010a
        /*056e*/ 	.byte	0x3f
	.zero		1


	//   ....[62]....
        /*0570*/ 	.word	0x0000e2c0
        /*0574*/ 	.word	0x00000004
        /*0578*/ 	.word	0x00028c50
        /*057c*/ 	.short	0x010a
        /*057e*/ 	.byte	0x3f
	.zero		1


	//   ....[63]....
        /*0580*/ 	.word	0x0000e320
        /*0584*/ 	.word	0x00000003
        /*0588*/ 	.word	0x00028c00
        /*058c*/ 	.short	0x010a
        /*058e*/ 	.byte	0x3f
	.zero		1


	//   ....[64]....
        /*0590*/ 	.word	0x0000e370
        /*0594*/ 	.word	0x00000007
        /*0598*/ 	.word	0x00028c30
        /*059c*/ 	.short	0x010a
        /*059e*/ 	.byte	0x3f
	.zero		1


	//   ....[65]....
        /*05a0*/ 	.word	0x0000e3c0
        /*05a4*/ 	.word	0x00000007
        /*05a8*/ 	.word	0x00028c50
        /*05ac*/ 	.short	0x010a
        /*05ae*/ 	.byte	0x3f
	.zero		1


	//   ....[66]....
        /*05b0*/ 	.word	0x0000e420
        /*05b4*/ 	.word	0x00000004
        /*05b8*/ 	.word	0x00028c30
        /*05bc*/ 	.short	0x010a
        /*05be*/ 	.byte	0x3f
	.zero		1


	//   ....[67]....
        /*05c0*/ 	.word	0x0000e470
        /*05c4*/ 	.word	0x000000aa
        /*05c8*/ 	.word	0x00028c50
        /*05cc*/ 	.short	0x010a
        /*05ce*/ 	.byte	0x3f
	.zero		1


	//   ....[68]....
        /*05d0*/ 	.word	0x0000e4d0
        /*05d4*/ 	.word	0x00000004
        /*05d8*/ 	.word	0x00028c30
        /*05dc*/ 	.short	0x010a
        /*05de*/ 	.byte	0x3f
	.zero		1


	//   ....[69]....
        /*05e0*/ 	.word	0x0000e520
        /*05e4*/ 	.word	0x000000a8
        /*05e8*/ 	.word	0x00028c50
        /*05ec*/ 	.short	0x010a
        /*05ee*/ 	.byte	0x3f
	.zero		1


	//   ....[70]....
        /*05f0*/ 	.word	0x0000e6a0
        /*05f4*/ 	.word	0x00000008
        /*05f8*/ 	.word	0x00028c40
        /*05fc*/ 	.short	0x010a
        /*05fe*/ 	.byte	0x3f
	.zero		1


	//   ....[71]....
        /*0600*/ 	.word	0x0000e700
        /*0604*/ 	.word	0x00000008
        /*0608*/ 	.word	0x00028c20
        /*060c*/ 	.short	0x010a
        /*060e*/ 	.byte	0x3f
	.zero		1


	//   ....[72]....
        /*0610*/ 	.word	0x0000e750
        /*0614*/ 	.word	0x00000008
        /*0618*/ 	.word	0x00028c60
        /*061c*/ 	.short	0x010a
        /*061e*/ 	.byte	0x3f
	.zero		1


	//   ....[73]....
        /*0620*/ 	.word	0x0000e7a0
        /*0624*/ 	.word	0x00000002
        /*0628*/ 	.word	0x00028c40
        /*062c*/ 	.short	0x010a
        /*062e*/ 	.byte	0x3f
	.zero		1


	//   ....[74]....
        /*0630*/ 	.word	0x0000e7f0
        /*0634*/ 	.word	0x00000002
        /*0638*/ 	.word	0x00028c60
        /*063c*/ 	.short	0x010a
        /*063e*/ 	.byte	0x3f
	.zero		1


	//   ....[75]....
        /*0640*/ 	.word	0x0000e840
        /*0644*/ 	.word	0x00000003
        /*0648*/ 	.word	0x00028c40
        /*064c*/ 	.short	0x010a
        /*064e*/ 	.byte	0x3f
	.zero		1


	//   ....[76]....
        /*0650*/ 	.word	0x0000e890
        /*0654*/ 	.word	0x00000003
        /*0658*/ 	.word	0x00028c60
        /*065c*/ 	.short	0x010a
        /*065e*/ 	.byte	0x3f
	.zero		1


	//   ....[77]....
        /*0660*/ 	.word	0x0000e8e0
        /*0664*/ 	.word	0x00000002
        /*0668*/ 	.word	0x00028c40
        /*066c*/ 	.short	0x010a
        /*066e*/ 	.byte	0x3f
	.zero		1


	//   ....[78]....
        /*0670*/ 	.word	0x0000e930
        /*0674*/ 	.word	0x00000002
        /*0678*/ 	.word	0x00028c60
        /*067c*/ 	.short	0x010a
        /*067e*/ 	.byte	0x3f
	.zero		1


	//   ....[79]....
        /*0680*/ 	.word	0x0000ea10
        /*0684*/ 	.word	0x00000007
        /*0688*/ 	.word	0x00028c20
        /*068c*/ 	.short	0x010a
        /*068e*/ 	.byte	0x3f
	.zero		1


	//   ....[80]....
        /*0690*/ 	.word	0x0000ea60
        /*0694*/ 	.word	0x00000005
        /*0698*/ 	.word	0x00000000
        /*069c*/ 	.short	0x010a
        /*069e*/ 	.byte	0x3f
	.zero		1


	//   ....[81]....
        /*06a0*/ 	.word	0x0000eab0
        /*06a4*/ 	.word	0x00000003
        /*06a8*/ 	.word	0x00000000
        /*06ac*/ 	.short	0x010a
        /*06ae*/ 	.byte	0x3f
	.zero		1


	//   ....[82]....
        /*06b0*/ 	.word	0x0000eb00
        /*06b4*/ 	.word	0x00000005
        /*06b8*/ 	.word	0x00000000
        /*06bc*/ 	.short	0x010a
        /*06be*/ 	.byte	0x3f
	.zero		1


	//----- nvinfo : EIATTR_NUM_MBARRIERS
	.align		4
.L_973:
        /*06c0*/ 	.byte	0x03, 0x38
        /*06c2*/ 	.short	0x0016


	//----- nvinfo : EIATTR_EXIT_INSTR_OFFSETS
	.align		4
        /*06c4*/ 	.byte	0x04, 0x1c
        /*06c6*/ 	.short	(.L_975 - .L_974)


	//   ....[0]....
.L_974:
        /*06c8*/ 	.word	0x00000a20


	//   ....[1]....
        /*06cc*/ 	.word	0x0000b110


	//   ....[2]....
        /*06d0*/ 	.word	0x0000b170


	//   ....[3]....
        /*06d4*/ 	.word	0x0000e010


	//   ....[4]....
        /*06d8*/ 	.word	0x0000e240


	//----- nvinfo : EIATTR_MAX_THREADS
	.align		4
.L_975:
        /*06dc*/ 	.byte	0x04, 0x05
        /*06de*/ 	.short	(.L_977 - .L_976)
.L_976:
        /*06e0*/ 	.word	0x00000180
        /*06e4*/ 	.word	0x00000001
        /*06e8*/ 	.word	0x00000001


	//----- nvinfo : EIATTR_CRS_STACK_SIZE
	.align		4
.L_977:
        /*06ec*/ 	.byte	0x04, 0x1e
        /*06ee*/ 	.short	(.L_979 - .L_978)
.L_978:
        /*06f0*/ 	.word	0x00000000


	//----- nvinfo : EIATTR_CBANK_PARAM_SIZE
	.align		4
.L_979:
        /*06f4*/ 	.byte	0x03, 0x19
        /*06f6*/ 	.short	0x0bf0


	//----- nvinfo : EIATTR_PARAM_CBANK
	.align		4
        /*06f8*/ 	.byte	0x04, 0x0a
        /*06fa*/ 	.short	(.L_981 - .L_980)
	.align		4
.L_980:
        /*06fc*/ 	.word	index@(.nv.constant0._ZN7cutlass13device_kernelIN5flash11enable_sm90INS1_16FlashAttnFwdSm90INS1_25CollectiveMainloopFwdSm90ILi2EN4cute5tupleIJNS5_1CILi1EEES8_S8_EEENS6_IJNS7_ILi64EEESA_SA_EEELi512ENS_6half_tEfNS_4arch4Sm90ELb1ELb0ELb1ELb0ELb0ELb0ELb0ELb0ELb0ELb0ELb0ELb0EEENS1_21CollectiveEpilogueFwdINS6_IJSA_NS7_ILi512EEESA_EEES9_SC_SE_Li256ELb0ELb0ELb0ELb0EEENS1_30DynamicPersistentTileSchedulerILi256ELi32ELb0ELb0ELb1EEEEEEEEEvNT_6ParamsE)
        /*0700*/ 	.short	0x0210
        /*0702*/ 	.short	0x0bf0


	//----- nvinfo : EIATTR_SW_WAR
	.align		4
.L_981:
        /*0704*/ 	.byte	0x04, 0x36
        /*0706*/ 	.short	(.L_983 - .L_982)
.L_982:
        /*0708*/ 	.word	0x00000008
.L_983:


//--------------------- .nv.info._ZN7cutlass13device_kernelIN5flash11enable_sm90INS1_16FlashAttnFwdSm90INS1_25CollectiveMainloopFwdSm90ILi2EN4cute5tupleIJNS5_1CILi1EEES8_S8_EEENS6_IJNS7_ILi64EEESA_SA_EEELi512ENS_6half_tEfNS_4arch4Sm90ELb1ELb0ELb1ELb0ELb0ELb0ELb1ELb0ELb0ELb0ELb0ELb0EEENS1_21CollectiveEpilogueFwdINS6_IJSA_NS7_ILi512EEESA_EEES9_SC_SE_Li256ELb0ELb0ELb0ELb0EEENS1_30DynamicPersistentTileSchedulerILi256ELi32ELb0ELb0ELb1EEEEEEEEEvNT_6ParamsE --------------------------
	.section	.nv.info._ZN7cutlass13device_kernelIN5flash11enable_sm90INS1_16FlashAttnFwdSm90INS1_25CollectiveMainloopFwdSm90ILi2EN4cute5tupleIJNS5_1CILi1EEES8_S8_EEENS6_IJNS7_ILi64EEESA_SA_EEELi512ENS_6half_tEfNS_4arch4Sm90ELb1ELb0ELb1ELb0ELb0ELb0ELb1ELb0ELb0ELb0ELb0ELb0EEENS1_21CollectiveEpilogueFwdINS6_IJSA_NS7_ILi512EEESA_EEES9_SC_SE_Li256ELb0ELb0ELb0ELb0EEENS1_30DynamicPersistentTileSchedulerILi256ELi32ELb0ELb0ELb1EEEEEEEEEvNT_6ParamsE,"",@"SHT_CUDA_INFO"
	.sectionflags	@""
	.align	4


	//----- nvinfo : EIATTR_CUDA_API_VERSION
	.align		4
        /*0000*/ 	.byte	0x04, 0x37
        /*0002*/ 	.short	(.L_985 - .L_984)
.L_984:
        /*0004*/ 	.word	0x00000082


	//----- nvinfo : EIATTR_KPARAM_INFO
	.align		4
.L_985:
        /*0008*/ 	.byte	0x04, 0x17
        /*000a*/ 	.short	(.L_987 - .L_986)
.L_986:
        /*000c*/ 	.word	0x00000000
        /*0010*/ 	.short	0x0000
        /*0012*/ 	.short	0x0070
        /*0014*/ 	.byte	0x00, 0xf0, 0x01, 0x32


	//----- nvinfo : EIATTR_SPARSE_MMA_MASK
	.align		4
.L_987:
        /*0018*/ 	.byte	0x03, 0x50
        /*001a*/ 	.short	0x0000


	//----- nvinfo : EIATTR_MAXREG_COUNT
	.align		4
        /*001c*/ 	.byte	0x03, 0x1b
        /*001e*/ 	.short	0x00a8


	//----- nvinfo : EIATTR_NUM_BARRIERS
	.align		4
        /*0020*/ 	.byte	0x02, 0x4c
        /*0022*/ 	.byte	0x10
	.zero		1


	//----- nvinfo : EIATTR_EXTERNS
	.align		4
        /*0024*/ 	.byte	0x04, 0x0f
        /*0026*/ 	.short	(.L_989 - .L_988)


	//   ....[0]....
	.align		4
.L_988:
        /*0028*/ 	.word	index@(__assertfail)


	//----- nvinfo : EIATTR_ANNOTATIONS
	.align		4
.L_989:
        /*002c*/ 	.byte	0x04, 0x55
        /*002e*/ 	.short	(.L_991 - .L_990)


	//   ....[0]....
.L_990:
        /*0030*/ 	.word	0x00000001
        /*0034*/ 	.byte	0x90, 0x09, 0x00, 0x00, 0x01, 0x00, 0x00, 0x00, 0xb0, 0x0a, 0x00, 0x00, 0x01, 0x00, 0x00, 0x00
        /*0044*/ 	.byte	0xe0, 0x1f, 0x01, 0x00


	//----- nvinfo : EIATTR_MERCURY_ISA_VERSION
	.align		4
.L_991:
        /*0048*/ 	.byte	0x03, 0x5f
        /*004a*/ 	.short	0x0101


	//----- nvinfo : EIATTR_INT_WARP_WIDE_INSTR_OFFSETS
	.align		4
        /*004c*/ 	.byte	0x04, 0x31
        /*004e*/ 	.short	(.L_993 - .L_992)


	//   ....[0]....
.L_992:
        /*0050*/ 	.word	0x000001c0


	//   ....[1]....
        /*0054*/ 	.word	0x000001f0


	//   ....[2]....
        /*0058*/ 	.word	0x00000200


	//   ....[3]....
        /*005c*/ 	.word	0x00000270


	//   ....[4]....
        /*0060*/ 	.word	0x0000f300


	//   ....[5]....
        /*0064*/ 	.word	0x0000f390


	//   ....[6]....
        /*0068*/ 	.word	0x0000f880


	//   ....[7]....
        /*006c*/ 	.word	0x00011cc0


	//   ....[8]....
        /*0070*/ 	.word	0x00011d50


	//----- nvinfo : EIATTR_COOP_GROUP_MASK_REGIDS
	.align		4
.L_993:
        /*0074*/ 	.byte	0x04, 0x29
        /*0076*/ 	.short	(.L_995 - .L_994)


	//   ....[0]....
.L_994:
        /*0078*/ 	.word	0xffffffff


	//   ....[1]....
        /*007c*/ 	.word	0xffffffff


	//   ....[2]....
        /*0080*/ 	.word	0xffffffff


	//   ....[3]....
        /*0084*/ 	.word	0xffffffff


	//   ....[4]....
        /*0088*/ 	.word	0xffffffff


	//   ....[5]....
        /*008c*/ 	.word	0xffffffff


	//   ....[6]....
        /*0090*/ 	.word	0xffffffff


	//   ....[7]....
        /*0094*/ 	.word	0xffffffff


	//   ....[8]....
        /*0098*/ 	.word	0xffffffff


	//   ....[9]....
        /*009c*/ 	.word	0xffffffff


	//   ....[10]....
        /*00a0*/ 	.word	0xffffffff


	//   ....[11]....
        /*00a4*/ 	.word	0xffffffff


	//   ....[12]....
        /*00a8*/ 	.word	0xffffffff


	//   ....[13]....
        /*00ac*/ 	.word	0xffffffff


	//   ....[14]....
        /*00b0*/ 	.word	0xffffffff


	//   ....[15]....
        /*00b4*/ 	.word	0xffffffff


	//   ....[16]....
        /*00b8*/ 	.word	0xffffffff


	//   ....[17]....
        /*00bc*/ 	.word	0xffffffff


	//   ....[18]....
        /*00c0*/ 	.word	0xffffffff


	//   ....[19]....
        /*00c4*/ 	.word	0xffffffff


	//   ....[20]....
        /*00c8*/ 	.word	0xffffffff


	//   ....[21]....
        /*00cc*/ 	.word	0xffffffff


	//   ....[22]....
        /*00d0*/ 	.word	0xffffffff


	//   ....[23]....
        /*00d4*/ 	.word	0xffffffff


	//   ....[24]....
        /*00d8*/ 	.word	0xffffffff


	//   ....[25]....
        /*00dc*/ 	.word	0xffffffff


	//   ....[26]....
        /*00e0*/ 	.word	0xffffffff


	//   ....[27]....
        /*00e4*/ 	.word	0xffffffff


	//   ....[28]....
        /*00e8*/ 	.word	0xffffffff


	//   ....[29]....
        /*00ec*/ 	.word	0xffffffff


	//   ....[30]....
        /*00f0*/ 	.word	0xffffffff


	//   ....[31]....
        /*00f4*/ 	.word	0xffffffff


	//   ....[32]....
        /*00f8*/ 	.word	0xffffffff


	//   ....[33]....
        /*00fc*/ 	.word	0xffffffff


	//   ....[34]....
        /*0100*/ 	.word	0xffffffff


	//   ....[35]....
        /*0104*/ 	.word	0xffffffff


	//   ....[36]....
        /*0108*/ 	.word	0x0500000f


	//   ....[37]....
        /*010c*/ 	.word	0x0500000f


	//----- nvinfo : EIATTR_COOP_GROUP_INSTR_OFFSETS
	.align		4
.L_995:
        /*0110*/ 	.byte	0x04, 0x28
        /*0112*/ 	.short	(.L_997 - .L_996)


	//   ....[0]....
.L_996:
        /*0114*/ 	.word	0x00000070


	//   ....[1]....
        /*0118*/ 	.word	0x000001d0


	//   ....[2]....
        /*011c*/ 	.word	0x00000220


	//   ....[3]....
        /*0120*/ 	.word	0x000003f0


	//   ....[4]....
        /*0124*/ 	.word	0x00000550


	//   ....[5]....
        /*0128*/ 	.word	0x00000670


	//   ....[6]....
        /*012c*/ 	.word	0x000007d0


	//   ....[7]....
        /*0130*/ 	.word	0x000017e0


	//   ....[8]....
        /*0134*/ 	.word	0x00002f40


	//   ....[9]....
        /*0138*/ 	.word	0x00003f00


	//   ....[10]....
        /*013c*/ 	.word	0x00005290


	//   ....[11]....
        /*0140*/ 	.word	0x00005360


	//   ....[12]....
        /*0144*/ 	.word	0x00005790


	//   ....[13]....
        /*0148*/ 	.word	0x00005830


	//   ....[14]....
        /*014c*/ 	.word	0x00006050


	//   ....[15]....
        /*0150*/ 	.word	0x00006d00


	//   ....[16]....
        /*0154*/ 	.word	0x00007f10


	//   ....[17]....
        /*0158*/ 	.word	0x00007fa0


	//   ....[18]....
        /*015c*/ 	.word	0x000083a0


	//   ....[19]....
        /*0160*/ 	.word	0x000084f0


	//   ....[20]....
        /*0164*/ 	.word	0x00009690


	//   ....[21]....
        /*0168*/ 	.word	0x0000a340


	//   ....[22]....
        /*016c*/ 	.word	0x0000b2e0


	//   ....[23]....
        /*0170*/ 	.word	0x0000b350


	//   ....[24]....
        /*0174*/ 	.word	0x0000b6e0


	//   ....[25]....
        /*0178*/ 	.word	0x0000b8b0


	//   ....[26]....
        /*017c*/ 	.word	0x0000c7e0


	//   ....[27]....
        /*0180*/ 	.word	0x0000c840


	//   ....[28]....
        /*0184*/ 	.word	0x0000c880


	//   ....[29]....
        /*0188*/ 	.word	0x0000c8f0


	//   ....[30]....
        /*018c*/ 	.word	0x0000c910


	//   ....[31]....
        /*0190*/ 	.word	0x0000d370


	//   ....[32]....
        /*0194*/ 	.word	0x0000e120


	//   ....[33]....
        /*0198*/ 	.word	0x0000ed90


	//   ....[34]....
        /*019c*/ 	.word	0x00011dd0


	//   ....[35]....
        /*01a0*/ 	.word	0x00011f80


	//   ....[36]....
        /*01a4*/ 	.word	0x00012520


	//   ....[37]....
        /*01a8*/ 	.word	0x00012900


	//----- nvinfo : EIATTR_REG_RECONFIG
	.align		4
.L_997:
        /*01ac*/ 	.byte	0x01, 0x54
	.zero		2


	//----- nvinfo : EIATTR_SYSCALL_OFFSETS
	.align		4
        /*01b0*/ 	.byte	0x04, 0x46
        /*01b2*/ 	.short	(.L_999 - .L_998)


	//   ....[0]....
.L_998:
        /*01b4*/ 	.word	0x00003100


	//   ....[1]....
        /*01b8*/ 	.word	0x0000f520


	//   ....[2]....
        /*01bc*/ 	.word	0x0000f660


	//   ....[3]....
        /*01c0*/ 	.word	0x0000f760


	//----- nvinfo : EIATTR_MBARRIER_INSTR_OFFSETS
	.align		4
.L_999:
        /*01c4*/ 	.byte	0x04, 0x39
        /*01c6*/ 	.short	(.L_1001 - .L_1000)


	//   ....[0]....
.L_1000:
        /*01c8*/ 	.word	0x000002d0
        /*01cc*/ 	.word	0x000000ff
        /*01d0*/ 	.word	0x00038800
        /*01d4*/ 	.short	0x0100
        /*01d6*/ 	.byte	0x06
	.zero		1


	//   ....[1]....
        /*01d8*/ 	.word	0x000002e0
        /*01dc*/ 	.word	0x000000ff
        /*01e0*/ 	.word	0x00038810
        /*01e4*/ 	.short	0x0100
        /*01e6*/ 	.byte	0x06
	.zero		1


	//   ....[2]....
        /*01e8*/ 	.word	0x000002f0
        /*01ec*/ 	.word	0x000000ff
        /*01f0*/ 	.word	0x00038820
        /*01f4*/ 	.short	0x0100
        /*01f6*/ 	.byte	0x06
	.zero		1


	//   ....[3]....
        /*01f8*/ 	.word	0x000003a0
        /*01fc*/ 	.word	0x000000ff
        /*0200*/ 	.word	0x00038830
        /*0204*/ 	.short	0x0100
        /*0206*/ 	.byte	0x06
	.zero		1


	//   ....[4]....
        /*0208*/ 	.word	0x000003b0
        /*020c*/ 	.word	0x000000ff
        /*0210*/ 	.word	0x00038840
        /*0214*/ 	.short	0x0100
        /*0216*/ 	.byte	0x06
	.zero		1


	//   ....[5]....
        /*0218*/ 	.word	0x000003c0
        /*021c*/ 	.word	0x000000ff
        /*0220*/ 	.word	0x00038838
        /*0224*/ 	.short	0x0100
        /*0226*/ 	.byte	0x06
	.zero		1


	//   ....[6]....
        /*0228*/ 	.word	0x000003d0
        /*022c*/ 	.word	0x000000ff
        /*0230*/ 	.word	0x00038848
        /*0234*/ 	.short	0x0100
        /*0236*/ 	.byte	0x06
	.zero		1


	//   ....[7]....
        /*0238*/ 	.word	0x00000500
        /*023c*/ 	.word	0x000000ff
        /*0240*/ 	.word	0x00038850
        /*0244*/ 	.short	0x0100
        /*0246*/ 	.byte	0x08
	.zero		1


	//   ....[8]....
        /*0248*/ 	.word	0x00000510
        /*024c*/ 	.word	0x000000ff
        /*0250*/ 	.word	0x00038860
        /*0254*/ 	.short	0x0100
        /*0256*/ 	.byte	0x08
	.zero		1


	//   ....[9]....
        /*0258*/ 	.word	0x00000520
        /*025c*/ 	.word	0x000000ff
        /*0260*/ 	.word	0x00038858
        /*0264*/ 	.short	0x0100
        /*0266*/ 	.byte	0x08
	.zero		1


	//   ....[10]....
        /*0268*/ 	.word	0x00000530
        /*026c*/ 	.word	0x000000ff
        /*0270*/ 	.word	0x00038868
        /*0274*/ 	.short	0x0100
        /*0276*/ 	.byte	0x08
	.zero		1


	//   ....[11]....
        /*0278*/ 	.word	0x00000620
        /*027c*/ 	.word	0x000000ff
        /*0280*/ 	.word	0x00038870
        /*0284*/ 	.short	0x0100
        /*0286*/ 	.byte	0x06
	.zero		1


	//   ....[12]....
        /*0288*/ 	.word	0x00000630
        /*028c*/ 	.word	0x000000ff
        /*0290*/ 	.word	0x00038880
        /*0294*/ 	.short	0x0100
        /*0296*/ 	.byte	0x06
	.zero		1


	//   ....[13]....
        /*0298*/ 	.word	0x00000640
        /*029c*/ 	.word	0x000000ff
        /*02a0*/ 	.word	0x00038878
        /*02a4*/ 	.short	0x0100
        /*02a6*/ 	.byte	0x06
	.zero		1


	//   ....[14]....
        /*02a8*/ 	.word	0x00000650
        /*02ac*/ 	.word	0x000000ff
        /*02b0*/ 	.word	0x00038888
        /*02b4*/ 	.short	0x0100
        /*02b6*/ 	.byte	0x06
	.zero		1


	//   ....[15]....
        /*02b8*/ 	.word	0x00000780
        /*02bc*/ 	.word	0x000000ff
        /*02c0*/ 	.word	0x00038890
        /*02c4*/ 	.short	0x0100
        /*02c6*/ 	.byte	0x08
	.zero		1


	//   ....[16]....
        /*02c8*/ 	.word	0x00000790
        /*02cc*/ 	.word	0x000000ff
        /*02d0*/ 	.word	0x000388a0
        /*02d4*/ 	.short	0x0100
        /*02d6*/ 	.byte	0x08
	.zero		1


	//   ....[17]....
        /*02d8*/ 	.word	0x000007a0
        /*02dc*/ 	.word	0x000000ff
        /*02e0*/ 	.word	0x00038898
        /*02e4*/ 	.short	0x0100
        /*02e6*/ 	.byte	0x08
	.zero		1


	//   ....[18]....
        /*02e8*/ 	.word	0x000007b0
        /*02ec*/ 	.word	0x000000ff
        /*02f0*/ 	.word	0x000388a8
        /*02f4*/ 	.short	0x0100
        /*02f6*/ 	.byte	0x08
	.zero		1


	//   ....[19]....
        /*02f8*/ 	.word	0x000008e0
        /*02fc*/ 	.word	0x000000ff
        /*0300*/ 	.word	0x000388b0
        /*0304*/ 	.short	0x0100
        /*0306*/ 	.byte	0x08
	.zero		1


	//   ....[20]....
        /*0308*/ 	.word	0x000008f0
        /*030c*/ 	.word	0x000000ff
        /*0310*/ 	.word	0x000388c0
        /*0314*/ 	.short	0x0100
        /*0316*/ 	.byte	0x08
	.zero		1


	//   ....[21]....
        /*0318*/ 	.word	0x00000900
        /*031c*/ 	.word	0x000000ff
        /*0320*/ 	.word	0x000388b8
        /*0324*/ 	.short	0x0100
        /*0326*/ 	.byte	0x08
	.zero		1


	//   ....[22]....
        /*0328*/ 	.word	0x00000910
        /*032c*/ 	.word	0x000000ff
        /*0330*/ 	.word	0x000388c8
        /*0334*/ 	.short	0x0100
        /*0336*/ 	.byte	0x08
	.zero		1


	//   ....[23]....
        /*0338*/ 	.word	0x00001b50
        /*033c*/ 	.word	0x00000004
        /*0340*/ 	.word	0x00000000
        /*0344*/ 	.short	0x0101
        /*0346*/ 	.byte	0x3f
	.zero		1


	//   ....[24]....
        /*0348*/ 	.word	0x00002620
        /*034c*/ 	.word	0x00000004
        /*0350*/ 	.word	0x00000000
        /*0354*/ 	.short	0x0101
        /*0356*/ 	.byte	0x3f
	.zero		1


	//   ....[25]....
        /*0358*/ 	.word	0x00003180
        /*035c*/ 	.word	0x000000ff
        /*0360*/ 	.word	0x00038800
        /*0364*/ 	.short	0x010a
        /*0366*/ 	.byte	0x25
	.zero		1


	//   ....[26]....
        /*0368*/ 	.word	0x000031e0
        /*036c*/ 	.word	0x00000005
        /*0370*/ 	.word	0x00038830
        /*0374*/ 	.short	0x010a
        /*0376*/ 	.byte	0x3f
	.zero		1


	//   ....[27]....
        /*0378*/ 	.word	0x00003220
        /*037c*/ 	.word	0x00000005
        /*0380*/ 	.word	0x00038830
        /*0384*/ 	.short	0x010a
        /*0386*/ 	.byte	0x3f
	.zero		1


	//   ....[28]....
        /*0388*/ 	.word	0x000034a0
        /*038c*/ 	.word	0x000000ff
        /*0390*/ 	.word	0x00038810
        /*0394*/ 	.short	0x010a
        /*0396*/ 	.byte	0x25
	.zero		1


	//   ....[29]....
        /*0398*/ 	.word	0x000034e0
        /*039c*/ 	.word	0x00000005
        /*03a0*/ 	.word	0x00038850
        /*03a4*/ 	.short	0x010a
        /*03a6*/ 	.byte	0x3f
	.zero		1


	//   ....[30]....
        /*03a8*/ 	.word	0x000035c0
        /*03ac*/ 	.word	0x00000005
        /*03b0*/ 	.word	0x00038850
        /*03b4*/ 	.short	0x010a
        /*03b6*/ 	.byte	0x3f
	.zero		1


	//   ....[31]....
        /*03b8*/ 	.word	0x00005aa0
        /*03bc*/ 	.word	0x00000018
        /*03c0*/ 	.word	0x00000000
        /*03c4*/ 	.short	0x0101
        /*03c6*/ 	.byte	0x3f
	.zero		1


	//   ....[32]....
        /*03c8*/ 	.word	0x00006070
        /*03cc*/ 	.word	0x00000005
        /*03d0*/ 	.word	0x00000000
        /*03d4*/ 	.short	0x0101
        /*03d6*/ 	.byte	0x3f
	.zero		1


	//   ....[33]....
        /*03d8*/ 	.word	0x00006180
        /*03dc*/ 	.word	0x0000000a
        /*03e0*/ 	.word	0x00038830
        /*03e4*/ 	.short	0x010a
        /*03e6*/ 	.byte	0x3f
	.zero		1


	//   ....[34]....
        /*03e8*/ 	.word	0x000061d0
        /*03ec*/ 	.word	0x0000000a
        /*03f0*/ 	.word	0x00038830
        /*03f4*/ 	.short	0x010a
        /*03f6*/ 	.byte	0x3f
	.zero		1


	//   ....[35]....
        /*03f8*/ 	.word	0x00006350
        /*03fc*/ 	.word	0x0000000a
        /*0400*/ 	.word	0x00038850
        /*0404*/ 	.short	0x010a
        /*0406*/ 	.byte	0x3f
	.zero		1


	//   ....[36]....
        /*0408*/ 	.word	0x00006390
        /*040c*/ 	.word	0x0000000a
        /*0410*/ 	.word	0x00038850
        /*0414*/ 	.short	0x010a
        /*0416*/ 	.byte	0x3f
	.zero		1


	//   ....[37]....
        /*0418*/ 	.word	0x000087b0
        /*041c*/ 	.word	0x0000000e
        /*0420*/ 	.word	0x00000000
        /*0424*/ 	.short	0x0101
        /*0426*/ 	.byte	0x3f
	.zero		1


	//   ....[38]....
        /*0428*/ 	.word	0x000096b0
        /*042c*/ 	.word	0x0000000a
        /*0430*/ 	.word	0x00000000
        /*0434*/ 	.short	0x0101
        /*0436*/ 	.byte	0x3f
	.zero		1


	//   ....[39]....
        /*0438*/ 	.word	0x00009800
        /*043c*/ 	.word	0x00000009
        /*0440*/ 	.word	0x00038830
        /*0444*/ 	.short	0x010a
        /*0446*/ 	.byte	0x3f
	.zero		1


	//   ....[40]....
        /*0448*/ 	.word	0x00009850
        /*044c*/ 	.word	0x00000009
        /*0450*/ 	.word	0x00038830
        /*0454*/ 	.short	0x010a
        /*0456*/ 	.byte	0x3f
	.zero		1


	//   ....[41]....
        /*0458*/ 	.word	0x000099d0
        /*045c*/ 	.word	0x00000009
        /*0460*/ 	.word	0x00038850
        /*0464*/ 	.short	0x010a
        /*0466*/ 	.byte	0x3f
	.zero		1


	//   ....[42]....
        /*0468*/ 	.word	0x00009a10
        /*046c*/ 	.word	0x00000009
        /*0470*/ 	.word	0x00038850
        /*0474*/ 	.short	0x010a
        /*0476*/ 	.byte	0x3f
	.zero		1


	//   ....[43]....
        /*0478*/ 	.word	0x0000b620
        /*047c*/ 	.word	0x00000098
        /*0480*/ 	.word	0x00000000
        /*0484*/ 	.short	0x0101
        /*0486*/ 	.byte	0x3f
	.zero		1


	//   ....[44]....
        /*0488*/ 	.word	0x0000c800
        /*048c*/ 	.word	0x00000009
        /*0490*/ 	.word	0x00000000
        /*0494*/ 	.short	0x0101
        /*0496*/ 	.byte	0x3f
	.zero		1


	//   ....[45]....
        /*0498*/ 	.word	0x0000e460
        /*049c*/ 	.word	0x000000ff
        /*04a0*/ 	.word	0x00000000
        /*04a4*/ 	.short	0x0101
        /*04a6*/ 	.byte	0x05
	.zero		1


	//   ....[46]....
        /*04a8*/ 	.word	0x0000fb20
        /*04ac*/ 	.word	0x00000008
        /*04b0*/ 	.word	0x00038840
        /*04b4*/ 	.short	0x010a
        /*04b6*/ 	.byte	0x3f
	.zero		1


	//   ....[47]....
        /*04b8*/ 	.word	0x00010150
        /*04bc*/ 	.word	0x000000ff
        /*04c0*/ 	.word	0x00038820
        /*04c4*/ 	.short	0x010a
        /*04c6*/ 	.byte	0x26
	.zero		1


	//   ....[48]....
        /*04c8*/ 	.word	0x000101f0
        /*04cc*/ 	.word	0x00000005
        /*04d0*/ 	.word	0x00038860
        /*04d4*/ 	.short	0x010a
        /*04d6*/ 	.byte	0x3f
	.zero		1


	//   ....[49]....
        /*04d8*/ 	.word	0x00010850
        /*04dc*/ 	.word	0x00000002
        /*04e0*/ 	.word	0x00038840
        /*04e4*/ 	.short	0x010a
        /*04e6*/ 	.byte	0x3f
	.zero		1


	//   ....[50]....
        /*04e8*/ 	.word	0x000109c0
        /*04ec*/ 	.word	0x00000002
        /*04f0*/ 	.word	0x00038860
        /*04f4*/ 	.short	0x010a
        /*04f6*/ 	.byte	0x3f
	.zero		1


	//   ....[51]....
        /*04f8*/ 	.word	0x00010fd0
        /*04fc*/ 	.word	0x00000003
        /*0500*/ 	.word	0x00038840
        /*0504*/ 	.short	0x010a
        /*0506*/ 	.byte	0x3f
	.zero		1


	//   ....[52]....
        /*0508*/ 	.word	0x00011140
        /*050c*/ 	.word	0x00000003
        /*0510*/ 	.word	0x00038860
        /*0514*/ 	.short	0x010a
        /*0516*/ 	.byte	0x3f
	.zero		1


	//   ....[53]....
        /*0518*/ 	.word	0x000116f0
        /*051c*/ 	.word	0x00000002
        /*0520*/ 	.word	0x00038840
        /*0524*/ 	.short	0x010a
        /*0526*/ 	.byte	0x3f
	.zero		1


	//   ....[54]....
        /*0528*/ 	.word	0x00011860
        /*052c*/ 	.word	0x00000002
        /*0530*/ 	.word	0x00038860
        /*0534*/ 	.short	0x010a
        /*0536*/ 	.byte	0x3f
	.zero		1


	//   ....[55]....
        /*0538*/ 	.word	0x00011f30
        /*053c*/ 	.word	0x00000007
        /*0540*/ 	.word	0x00038820
        /*0544*/ 	.short	0x010a
        /*0546*/ 	.byte	0x3f
	.zero		1


	//   ....[56]....
        /*0548*/ 	.word	0x000120a0
        /*054c*/ 	.word	0x00000005
        /*0550*/ 	.word	0x00000000
        /*0554*/ 	.short	0x010a
        /*0556*/ 	.byte	0x3f
	.zero		1


	//   ....[57]....
        /*0558*/ 	.word	0x00012110
        /*055c*/ 	.word	0x00000003
        /*0560*/ 	.word	0x00000000
        /*0564*/ 	.short	0x010a
        /*0566*/ 	.byte	0x3f
	.zero		1


	//   ....[58]....
        /*0568*/ 	.word	0x00012170
        /*056c*/ 	.word	0x00000005
        /*0570*/ 	.word	0x00000000
        /*0574*/ 	.short	0x010a
        /*0576*/ 	.byte	0x3f
	.zero		1


	//   ....[59]....
        /*0578*/ 	.word	0x000121a0
        /*057c*/ 	.word	0x00000003
        /*0580*/ 	.word	0x00000000
        /*0584*/ 	.short	0x010a
        /*0586*/ 	.byte	0x3f
	.zero		1


	//   ....[60]....
        /*0588*/ 	.word	0x00012210
        /*058c*/ 	.word	0x00000000
        /*0590*/ 	.word	0x00038800
        /*0594*/ 	.short	0x010a
        /*0596*/ 	.byte	0x3f
	.zero		1


	//   ....[61]....
        /*0598*/ 	.word	0x00012260
        /*059c*/ 	.word	0x00000005
        /*05a0*/ 	.word	0x00038830
        /*05a4*/ 	.short	0x010a
        /*05a6*/ 	.byte	0x3f
	.zero		1


	//   ....[62]....
        /*05a8*/ 	.word	0x000122c0
        /*05ac*/ 	.word	0x00000004
        /*05b0*/ 	.word	0x00038810
        /*05b4*/ 	.short	0x010a
        /*05b6*/ 	.byte	0x3f
	.zero		1


	//   ....[63]....
        /*05b8*/ 	.word	0x00012310
        /*05bc*/ 	.word	0x00000005
        /*05c0*/ 	.word	0x00038850
        /*05c4*/ 	.short	0x010a
        /*05c6*/ 	.byte	0x3f
	.zero		1


	//   ....[64]....
        /*05c8*/ 	.word	0x00012360
        /*05cc*/ 	.word	0x0000000a
        /*05d0*/ 	.word	0x00038830
        /*05d4*/ 	.short	0x010a
        /*05d6*/ 	.byte	0x3f
	.zero		1


	//   ....[65]....
        /*05d8*/ 	.word	0x000123b0
        /*05dc*/ 	.word	0x0000000a
        /*05e0*/ 	.word	0x00038850
        /*05e4*/ 	.short	0x010a
        /*05e6*/ 	.byte	0x3f
	.zero		1


	//   ....[66]....
        /*05e8*/ 	.word	0x00012400
        /*05ec*/ 	.word	0x00000009
        /*05f0*/ 	.word	0x00038830
        /*05f4*/ 	.short	0x010a
        /*05f6*/ 	.byte	0x3f
	.zero		1


	//   ....[67]....
        /*05f8*/ 	.word	0x00012450
        /*05fc*/ 	.word	0x00000009
        /*0600*/ 	.word	0x00038850
        /*0604*/ 	.short	0x010a
        /*0606*/ 	.byte	0x3f
	.zero		1


	//   ....[68]....
        /*0608*/ 	.word	0x000125d0
        /*060c*/ 	.word	0x00000008
        /*0610*/ 	.word	0x00038840
        /*0614*/ 	.short	0x010a
        /*0616*/ 	.byte	0x3f
	.zero		1


	//   ....[69]....
        /*0618*/ 	.word	0x00012630
        /*061c*/ 	.word	0x00000008
        /*0620*/ 	.word	0x00038820
        /*0624*/ 	.short	0x010a
        /*0626*/ 	.byte	0x3f
	.zero		1


	//   ....[70]....
        /*0628*/ 	.word	0x00012680
        /*062c*/ 	.word	0x00000005
        /*0630*/ 	.word	0x00038860
        /*0634*/ 	.short	0x010a
        /*0636*/ 	.byte	0x3f
	.zero		1


	//   ....[71]....
        /*0638*/ 	.word	0x000126d0
        /*063c*/ 	.word	0x00000002
        /*0640*/ 	.word	0x00038840
        /*0644*/ 	.short	0x010a
        /*0646*/ 	.byte	0x3f
	.zero		1


	//   ....[72]....
        /*0648*/ 	.word	0x00012720
        /*064c*/ 	.word	0x00000002
        /*0650*/ 	.word	0x00038860
        /*0654*/ 	.short	0x010a
        /*0656*/ 	.byte	0x3f
	.zero		1


	//   ....[73]....
        /*0658*/ 	.word	0x00012770
        /*065c*/ 	.word	0x00000003
        /*0660*/ 	.word	0x00038840
        /*0664*/ 	.short	0x010a
        /*0666*/ 	.byte	0x3f
	.zero		1


	//   ....[74]....
        /*0668*/ 	.word	0x000127c0
        /*066c*/ 	.word	0x00000003
        /*0670*/ 	.word	0x00038860
        /*0674*/ 	.short	0x010a
        /*0676*/ 	.byte	0x3f
	.zero		1


	//   ....[75]....
        /*0678*/ 	.word	0x00012810
        /*067c*/ 	.word	0x00000002
        /*0680*/ 	.word	0x00038840
        /*0684*/ 	.short	0x010a
        /*0686*/ 	.byte	0x3f
	.zero		1


	//   ....[76]....
        /*0688*/ 	.word	0x00012860
        /*068c*/ 	.word	0x00000002
        /*0690*/ 	.word	0x00038860
        /*0694*/ 	.short	0x010a
        /*0696*/ 	.byte	0x3f
	.zero		1


	//   ....[77]....
        /*0698*/ 	.word	0x00012940
        /*069c*/ 	.word	0x00000007
        /*06a0*/ 	.word	0x00038820
        /*06a4*/ 	.short	0x010a
        /*06a6*/ 	.byte	0x3f
	.zero		1


	//   ....[78]....
        /*06a8*/ 	.word	0x00012990
        /*06ac*/ 	.word	0x00000005
        /*06b0*/ 	.word	0x00000000
        /*06b4*/ 	.short	0x010a
        /*06b6*/ 	.byte	0x3f
	.zero		1


	//   ....[79]....
        /*06b8*/ 	.word	0x000129e0
        /*06bc*/ 	.word	0x00000003
        /*06c0*/ 	.word	0x00000000
        /*06c4*/ 	.short	0x010a
        /*06c6*/ 	.byte	0x3f
	.zero		1


	//   ....[80]....
        /*06c8*/ 	.word	0x00012a30
        /*06cc*/ 	.word	0x00000005
        /*06d0*/ 	.word	0x00000000
        /*06d4*/ 	.short	0x010a
        /*06d6*/ 	.byte	0x3f
	.zero		1


	//----- nvinfo : EIATTR_NUM_MBARRIERS
	.align		4
.L_1001:
        /*06d8*/ 	.byte	0x03, 0x38
        /*06da*/ 	.short	0x0017


	//----- nvinfo : EIATTR_EXIT_INSTR_OFFSETS
	.align		4
        /*06dc*/ 	.byte	0x04, 0x1c
        /*06de*/ 	.short	(.L_1003 - .L_1002)


	//   ....[0]....
.L_1002:
        /*06e0*/ 	.word	0x00000aa0


	//   ....[1]....
        /*06e4*/ 	.word	0x0000ed50


	//   ....[2]....
        /*06e8*/ 	.word	0x0000edb0


	//   ....[3]....
        /*06ec*/ 	.word	0x00011fa0


	//   ....[4]....
        /*06f0*/ 	.word	0x000121f0


	//----- nvinfo : EIATTR_MAX_THREADS
	.align		4
.L_1003:
        /*06f4*/ 	.byte	0x04, 0x05
        /*06f6*/ 	.short	(.L_1005 - .L_1004)
.L_1004:
        /*06f8*/ 	.word	0x00000180
        /*06fc*/ 	.word	0x00000001
        /*0700*/ 	.word	0x00000001


	//----- nvinfo : EIATTR_CRS_STACK_SIZE
	.align		4
.L_1005:
        /*0704*/ 	.byte	0x04, 0x1e
        /*0706*/ 	.short	(.L_1007 - .L_1006)
.L_1006:
        /*0708*/ 	.word	0x00000000


	//----- nvinfo : EIATTR_CBANK_PARAM_SIZE
	.align		4
.L_1007:
        /*070c*/ 	.byte	0x03, 0x19
        /*070e*/ 	.short	0x0cf0


	//----- nvinfo : EIATTR_PARAM_CBANK
	.align		4
        /*0710*/ 	.byte	0x04, 0x0a
        /*0712*/ 	.short	(.L_1009 - .L_1008)
	.align		4
.L_1008:
        /*0714*/ 	.word	index@(.nv.constant0._ZN7cutlass13device_kernelIN5flash11enable_sm90INS1_16FlashAttnFwdSm90INS1_25CollectiveMainloopFwdSm90ILi2EN4cute5tupleIJNS5_1CILi1EEES8_S8_EEENS6_IJNS7_ILi64EEESA_SA_EEELi512ENS_6half_tEfNS_4arch4Sm90ELb1ELb0ELb1ELb0ELb0ELb0ELb1ELb0ELb0ELb0ELb0ELb0EEENS1_21CollectiveEpilogueFwdINS6_IJSA_NS7_ILi512EEESA_EEES9_SC_SE_Li256ELb0ELb0ELb0ELb0EEENS1_30DynamicPersistentTileSchedulerILi256ELi32ELb0ELb0ELb1EEEEEEEEEvNT_6ParamsE)
        /*0718*/ 	.short	0x0210
        /*071a*/ 	.short	0x0cf0


	//----- nvinfo : EIATTR_SW_WAR
	.align		4
.L_1009:
        /*071c*/ 	.byte	0x04, 0x36
        /*071e*/ 	.short	(.L_1011 - .L_1010)
.L_1010:
        /*0720*/ 	.word	0x00000008
.L_1011:


//--------------------- .nv.info._ZN7cutlass13device_kernelIN5flash11enable_sm90INS1_16FlashAttnFwdSm90INS1_25CollectiveMainloopFwdSm90ILi2EN4cute5tupleIJNS5_1CILi1EEES8_S8_EEENS6_IJNS7_ILi64EEESA_SA_EEELi512ENS_6half_tEfNS_4arch4Sm90ELb1ELb0ELb1ELb1ELb0ELb0ELb0ELb0ELb0ELb0ELb0ELb0EEENS1_21CollectiveEpilogueFwdINS6_IJSA_NS7_ILi512EEESA_EEES9_SC_SE_Li256ELb1ELb0ELb0ELb0EEENS1_36VarlenDynamicPersistentTileSchedulerILi64ELi64ELi256ELi32ELb0ELb0ELb1ELb1ELb1ELb1EEEEEEEEEvNT_6ParamsE --------------------------
	.section	.nv.info._ZN7cutlass13device_kernelIN5flash11enable_sm90INS1_16FlashAttnFwdSm90INS1_25CollectiveMainloopFwdSm90ILi2EN4cute5tupleIJNS5_1CILi1EEES8_S8_EEENS6_IJNS7_ILi64EEESA_SA_EEELi512ENS_6half_tEfNS_4arch4Sm90ELb1ELb0ELb1ELb1ELb0ELb0ELb0ELb0ELb0ELb0ELb0ELb0EEENS1_21CollectiveEpilogueFwdINS6_IJSA_NS7_ILi512EEESA_EEES9_SC_SE_Li256ELb1ELb0ELb0ELb0EEENS1_36VarlenDynamicPersistentTileSchedulerILi64ELi64ELi256ELi32ELb0ELb0ELb1ELb1ELb1ELb1EEEEEEEEEvNT_6ParamsE,"",@"SHT_CUDA_INFO"
	.sectionflags	@""
	.align	4


	//----- nvinfo : EIATTR_CUDA_API_VERSION
	.align		4
        /*0000*/ 	.byte	0x04, 0x37
        /*0002*/ 	.short	(.L_1013 - .L_1012)
.L_1012:
        /*0004*/ 	.word	0x00000082


	//----- nvinfo : EIATTR_KPARAM_INFO
	.align		4
.L_1013:
        /*0008*/ 	.byte	0x04, 0x17
        /*000a*/ 	.short	(.L_1015 - .L_1014)
.L_1014:
        /*000c*/ 	.word	0x00000000
        /*0010*/ 	.short	0x0000
        /*0012*/ 	.short	0x0070
        /*0014*/ 	.byte	0x00, 0xf0, 0x01, 0x28


	//----- nvinfo : EIATTR_SPARSE_MMA_MASK
	.align		4
.L_1015:
        /*0018*/ 	.byte	0x03, 0x50
        /*001a*/ 	.short	0x0000


	//----- nvinfo : EIATTR_MAXREG_COUNT
	.align		4
        /*001c*/ 	.byte	0x03, 0x1b
        /*001e*/ 	.short	0x00a8


	//----- nvinfo : EIATTR_NUM_BARRIERS
	.align		4
        /*0020*/ 	.byte	0x02, 0x4c
        /*0022*/ 	.byte	0x10
	.zero		1


	//----- nvinfo : EIATTR_EXTERNS
	.align		4
        /*0024*/ 	.byte	0x04, 0x0f
        /*0026*/ 	.short	(.L_1017 - .L_1016)


	//   ....[0]....
	.align		4
.L_1016:
        /*0028*/ 	.word	index@(__assertfail)


	//----- nvinfo : EIATTR_ANNOTATIONS
	.align		4
.L_1017:
        /*002c*/ 	.byte	0x04, 0x55
        /*002e*/ 	.short	(.L_1019 - .L_1018)


	//   ....[0]....
.L_1018:
        /* <DEDUP_REMOVED lines=28> */


	//----- nvinfo : EIATTR_MERCURY_ISA_VERSION
	.align		4
.L_1019:
        /*01e0*/ 	.byte	0x03, 0x5f
        /*01e2*/ 	.short	0x0101


	//----- nvinfo : EIATTR_UNUSED_LOAD_BYTE_OFFSET
	.align		4
        /*01e4*/ 	.byte	0x04, 0x44
        /*01e6*/ 	.short	(.L_1021 - .L_1020)


	//   ....[0]....
.L_1020:
        /*01e8*/ 	.word	0x00000a50
        /*01ec*/ 	.word	0x0000fff0


	//   ....[1]....
        /*01f0*/ 	.word	0x00009730
        /*01f4*/ 	.word	0x0000fff0


	//----- nvinfo : EIATTR_INT_WARP_WIDE_INSTR_OFFSETS
	.align		4
.L_1021:
        /*01f8*/ 	.byte	0x04, 0x31
        /*01fa*/ 	.short	(.L_1023 - .L_1022)


	//   ....[0]....
.L_1022:
        /*01fc*/ 	.word	0x00000160


	//   ....[1]....
        /*0200*/ 	.word	0x000001a0


	//   ....[2]....
        /*0204*/ 	.word	0x00000210


	//   ....[3]....
        /*0208*/ 	.word	0x0000d270


	//   ....[4]....
        /*020c*/ 	.word	0x0000d300


	//   ....[5]....
        /*0210*/ 	.word	0x0000d790


	//   ....[6]....
        /*0214*/ 	.word	0x0000d7c0


	//   ....[7]....
        /*0218*/ 	.word	0x00010060


	//   ....[8]....
        /*021c*/ 	.word	0x000100f0


	//----- nvinfo : EIATTR_COOP_GROUP_MASK_REGIDS
	.align		4
.L_1023:
        /*0220*/ 	.byte	0x04, 0x29
        /*0222*/ 	.short	(.L_1025 - .L_1024)


	//   ....[0]....
.L_1024:
        /*0224*/ 	.word	0xffffffff


	//   ....[1]....
        /*0228*/ 	.word	0xffffffff


	//   ....[2]....
        /*022c*/ 	.word	0xffffffff


	//   ....[3]....
        /*0230*/ 	.word	0xffffffff


	//   ....[4]....
        /*0234*/ 	.word	0xffffffff


	//   ....[5]....
        /*0238*/ 	.word	0xffffffff


	//   ....[6]....
        /*023c*/ 	.word	0xffffffff


	//   ....[7]....
        /*0240*/ 	.word	0xffffffff


	//   ....[8]....
        /*0244*/ 	.word	0xffffffff


	//   ....[9]....
        /*0248*/ 	.word	0xffffffff


	//   ....[10]....
        /*024c*/ 	.word	0xffffffff


	//   ....[11]....
        /*0250*/ 	.word	0xffffffff


	//   ....[12]....
        /*0254*/ 	.word	0xffffffff


	//   ....[13]....
        /*0258*/ 	.word	0xffffffff


	//   ....[14]....
        /*025c*/ 	.word	0xffffffff


	//   ....[15]....
        /*0260*/ 	.word	0xffffffff


	//   ....[16]....
        /*0264*/ 	.word	0xffffffff


	//   ....[17]....
        /*0268*/ 	.word	0xffffffff


	//   ....[18]....
        /*026c*/ 	.word	0xffffffff


	//   ....[19]....
        /*0270*/ 	.word	0xffffffff


	//   ....[20]....
        /*0274*/ 	.word	0xffffffff


	//   ....[21]....
        /*0278*/ 	.word	0xffffffff


	//   ....[22]....
        /*027c*/ 	.word	0xffffffff


	//   ....[23]....
        /*0280*/ 	.word	0xffffffff


	//   ....[24]....
        /*0284*/ 	.word	0xffffffff


	//   ....[25]....
        /*0288*/ 	.word	0xffffffff


	//   ....[26]....
        /*028c*/ 	.word	0xffffffff


	//   ....[27]....
        /*0290*/ 	.word	0xffffffff


	//   ....[28]....
        /*0294*/ 	.word	0xffffffff


	//   ....[29]....
        /*0298*/ 	.word	0xffffffff


	//   ....[30]....
        /*029c*/ 	.word	0xffffffff


	//   ....[31]....
        /*02a0*/ 	.word	0xffffffff


	//   ....[32]....
        /*02a4*/ 	.word	0xffffffff


	//   ....[33]....
        /*02a8*/ 	.word	0xffffffff


	//   ....[34]....
        /*02ac*/ 	.word	0xffffffff


	//   ....[35]....
        /*02b0*/ 	.word	0xffffffff


	//   ....[36]....
        /*02b4*/ 	.word	0xffffffff


	//   ....[37]....
        /*02b8*/ 	.word	0xffffffff


	//   ....[38]....
        /*02bc*/ 	.word	0xffffffff


	//   ....[39]....
        /*02c0*/ 	.word	0xffffffff


	//   ....[40]....
        /*02c4*/ 	.word	0xffffffff


	//   ....[41]....
        /*02c8*/ 	.word	0xffffffff


	//   ....[42]....
        /*02cc*/ 	.word	0xffffffff


	//   ....[43]....
        /*02d0*/ 	.word	0xffffffff


	//   ....[44]....
        /*02d4*/ 	.word	0xffffffff


	//   ....[45]....
        /*02d8*/ 	.word	0xffffffff


	//   ....[46]....
        /*02dc*/ 	.word	0xffffffff


	//   ....[47]....
        /*02e0*/ 	.word	0xffffffff


	//   ....[48]....
        /*02e4*/ 	.word	0xffffffff


	//   ....[49]....
        /*02e8*/ 	.word	0xffffffff


	//   ....[50]....
        /*02ec*/ 	.word	0xffffffff


	//   ....[51]....
        /*02f0*/ 	.word	0xffffffff


	//   ....[52]....
        /*02f4*/ 	.word	0xffffffff


	//   ....[53]....
        /*02f8*/ 	.word	0xffffffff


	//   ....[54]....
        /*02fc*/ 	.word	0xffffffff


	//   ....[55]....
        /*0300*/ 	.word	0xffffffff


	//   ....[56]....
        /*0304*/ 	.word	0xffffffff


	//   ....[57]....
        /*0308*/ 	.word	0xffffffff


	//   ....[58]....
        /*030c*/ 	.word	0xffffffff


	//   ....[59]....
        /*0310*/ 	.word	0xffffffff


	//   ....[60]....
        /*0314*/ 	.word	0xffffffff


	//   ....[61]....
        /*0318*/ 	.word	0xffffffff


	//   ....[62]....
        /*031c*/ 	.word	0xffffffff


	//   ....[63]....
        /*0320*/ 	.word	0x0500000f


	//   ....[64]....
        /*0324*/ 	.word	0x0500000f


	//   ....[65]....
        /*0328*/ 	.word	0x0500000f


	//   ....[66]....
        /*032c*/ 	.word	0x0500000f


	//   ....[67]....
        /*0330*/ 	.word	0x0500000f


	//   ....[68]....
        /*0334*/ 	.word	0x0500000f


	//   ....[69]....
        /*0338*/ 	.word	0x0500000f


	//   ....[70]....
        /*033c*/ 	.word	0x0500000f


	//   ....[71]....
        /*0340*/ 	.word	0x0500000f


	//   ....[72]....
        /*0344*/ 	.word	0x0500000f


	//   ....[73]....
        /*0348*/ 	.word	0x0500000f


	//   ....[74]....
        /*034c*/ 	.word	0x0500000f


	//   ....[75]....
        /*0350*/ 	.word	0x0500000f


	//   ....[76]....
        /*0354*/ 	.word	0x0500000f


	//   ....[77]....
        /*0358*/ 	.word	0x0500000f


	//   ....[78]....
        /*035c*/ 	.word	0x0500000f


	//   ....[79]....
        /*0360*/ 	.word	0x0500000f


	//   ....[80]....
        /*0364*/ 	.word	0x0500000f


	//   ....[81]....
        /*0368*/ 	.word	0x0500000f


	//----- nvinfo : EIATTR_COOP_GROUP_INSTR_OFFSETS
	.align		4
.L_1025:
        /*036c*/ 	.byte	0x04, 0x28
        /*036e*/ 	.short	(.L_1027 - .L_1026)


	//   ....[0]....
.L_1026:
        /*0370*/ 	.word	0x00000060


	//   ....[1]....
        /*0374*/ 	.word	0x00000170


	//   ....[2]....
        /*0378*/ 	.word	0x000001c0


	//   ....[3]....
        /*037c*/ 	.word	0x000003b0


	//   ....[4]....
        /*0380*/ 	.word	0x00000510


	//   ....[5]....
        /*0384*/ 	.word	0x00000630


	//   ....[6]....
        /*0388*/ 	.word	0x00000790


	//   ....[7]....
        /*038c*/ 	.word	0x00001920


	//   ....[8]....
        /*0390*/ 	.word	0x000031b0


	//   ....[9]....
        /*0394*/ 	.word	0x00003ec0


	//   ....[10]....
        /*0398*/ 	.word	0x00003f90


	//   ....[11]....
        /*039c*/ 	.word	0x000043d0


	//   ....[12]....
        /*03a0*/ 	.word	0x00004440


	//   ....[13]....
        /*03a4*/ 	.word	0x00004d90


	//   ....[14]....
        /*03a8*/ 	.word	0x00005700


	//   ....[15]....
        /*03ac*/ 	.word	0x00005760


	//   ....[16]....
        /*03b0*/ 	.word	0x00005c50


	//   ....[17]....
        /*03b4*/ 	.word	0x00005ce0


	//   ....[18]....
        /*03b8*/ 	.word	0x00006f20


	//   ....[19]....
        /*03bc*/ 	.word	0x00007630


	//   ....[20]....
        /*03c0*/ 	.word	0x000076b0


	//   ....[21]....
        /*03c4*/ 	.word	0x000079c0


	//   ....[22]....
        /*03c8*/ 	.word	0x00007b80


	//   ....[23]....
        /*03cc*/ 	.word	0x00008c00


	//   ....[24]....
        /*03d0*/ 	.word	0x00008c40


	//   ....[25]....
        /*03d4*/ 	.word	0x00008c80


	//   ....[26]....
        /*03d8*/ 	.word	0x00008cf0


	//   ....[27]....
        /*03dc*/ 	.word	0x00008d10


	//   ....[28]....
        /*03e0*/ 	.word	0x0000a680


	//   ....[29]....
        /*03e4*/ 	.word	0x0000c0a0


	//   ....[30]....
        /*03e8*/ 	.word	0x0000c220


	//   ....[31]....
        /*03ec*/ 	.word	0x0000c250


	//   ....[32]....
        /*03f0*/ 	.word	0x0000c290


	//   ....[33]....
        /*03f4*/ 	.word	0x0000c300


	//   ....[34]....
        /*03f8*/ 	.word	0x0000c360


	//   ....[35]....
        /*03fc*/ 	.word	0x0000c3a0


	//   ....[36]....
        /*0400*/ 	.word	0x0000c540


	//   ....[37]....
        /*0404*/ 	.word	0x0000c5a0


	//   ....[38]....
        /*0408*/ 	.word	0x0000c5e0


	//   ....[39]....
        /*040c*/ 	.word	0x0000c620


	//   ....[40]....
        /*0410*/ 	.word	0x0000c650


	//   ....[41]....
        /*0414*/ 	.word	0x0000c680


	//   ....[42]....
        /*0418*/ 	.word	0x0000c710


	//   ....[43]....
        /*041c*/ 	.word	0x0000c770


	//   ....[44]....
        /*0420*/ 	.word	0x0000c800


	//   ....[45]....
        /*0424*/ 	.word	0x00010180


	//   ....[46]....
        /*0428*/ 	.word	0x00010190


	//   ....[47]....
        /*042c*/ 	.word	0x000102a0


	//   ....[48]....
        /*0430*/ 	.word	0x00010300


	//   ....[49]....
        /*0434*/ 	.word	0x00010340


	//   ....[50]....
        /*0438*/ 	.word	0x00010380


	//   ....[51]....
        /*043c*/ 	.word	0x000103b0


	//   ....[52]....
        /*0440*/ 	.word	0x000103e0


	//   ....[53]....
        /*0444*/ 	.word	0x00010570


	//   ....[54]....
        /*0448*/ 	.word	0x000105d0


	//   ....[55]....
        /*044c*/ 	.word	0x00010610


	//   ....[56]....
        /*0450*/ 	.word	0x00010650


	//   ....[57]....
        /*0454*/ 	.word	0x00010680


	//   ....[58]....
        /*0458*/ 	.word	0x000106b0


	//   ....[59]....
        /*045c*/ 	.word	0x00010770


	//   ....[60]....
        /*0460*/ 	.word	0x00010790


	//   ....[61]....
        /*0464*/ 	.word	0x00010800


	//   ....[62]....
        /*0468*/ 	.word	0x00010e90


	//   ....[63]....
        /*046c*/ 	.word	0x000114f0


	//   ....[64]....
        /*0470*/ 	.word	0x00011910


	//   ....[65]....
        /*0474*/ 	.word	0x000119a0


	//   ....[66]....
        /*0478*/ 	.word	0x00011a40


	//   ....[67]....
        /*047c*/ 	.word	0x00011af0


	//   ....[68]....
        /*0480*/ 	.word	0x00011b70


	//   ....[69]....
        /*0484*/ 	.word	0x00011bf0


	//   ....[70]....
        /*0488*/ 	.word	0x00011c70


	//   ....[71]....
        /*048c*/ 	.word	0x00011cf0


	//   ....[72]....
        /*0490*/ 	.word	0x00011d80


	//   ....[73]....
        /*0494*/ 	.word	0x00011e30


	//   ....[74]....
        /*0498*/ 	.word	0x00011eb0


	//   ....[75]....
        /*049c*/ 	.word	0x00011f30


	//   ....[76]....
        /*04a0*/ 	.word	0x00011fb0


	//   ....[77]....
        /*04a4*/ 	.word	0x00012030


	//   ....[78]....
        /*04a8*/ 	.word	0x000120a0


	//   ....[79]....
        /*04ac*/ 	.word	0x00012140


	//   ....[80]....
        /*04b0*/ 	.word	0x000121d0


	//   ....[81]....
        /*04b4*/ 	.word	0x00012300


	//----- nvinfo : EIATTR_REG_RECONFIG
	.align		4
.L_1027:
        /*04b8*/ 	.byte	0x01, 0x54
	.zero		2


	//----- nvinfo : EIATTR_SYSCALL_OFFSETS
	.align		4
        /*04bc*/ 	.byte	0x04, 0x46
        /*04be*/ 	.short	(.L_1029 - .L_1028)


	//   ....[0]....
.L_1028:
        /*04c0*/ 	.word	0x00003380


	//   ....[1]....
        /*04c4*/ 	.word	0x0000d490


	//   ....[2]....
        /*04c8*/ 	.word	0x0000d5d0


	//   ....[3]....
        /*04cc*/ 	.word	0x0000d6d0


	//----- nvinfo : EIATTR_MBARRIER_INSTR_OFFSETS
	.align		4
.L_1029:
        /*04d0*/ 	.byte	0x04, 0x39
        /*04d2*/ 	.short	(.L_1031 - .L_1030)


	//   ....[0]....
.L_1030:
        /*04d4*/ 	.word	0x000002a0
        /*04d8*/ 	.word	0x000000ff
        /*04dc*/ 	.word	0x00028c00
        /*04e0*/ 	.short	0x0100
        /*04e2*/ 	.byte	0x08
	.zero		1


	//   ....[1]....
        /*04e4*/ 	.word	0x000002b0
        /*04e8*/ 	.word	0x000000ff
        /*04ec*/ 	.word	0x00028c20
        /*04f0*/ 	.short	0x0100
        /*04f2*/ 	.byte	0x08
	.zero		1


	//   ....[2]....
        /*04f4*/ 	.word	0x00000360
        /*04f8*/ 	.word	0x000000ff
        /*04fc*/ 	.word	0x00028c30
        /*0500*/ 	.short	0x0100
        /*0502*/ 	.byte	0x06
	.zero		1


	//   ....[3]....
        /*0504*/ 	.word	0x00000370
        /*0508*/ 	.word	0x000000ff
        /*050c*/ 	.word	0x00028c40
        /*0510*/ 	.short	0x0100
        /*0512*/ 	.byte	0x06
	.zero		1


	//   ....[4]....
        /*0514*/ 	.word	0x00000380
        /*0518*/ 	.word	0x000000ff
        /*051c*/ 	.word	0x00028c38
        /*0520*/ 	.short	0x0100
        /*0522*/ 	.byte	0x06
	.zero		1


	//   ....[5]....
        /*0524*/ 	.word	0x00000390
        /*0528*/ 	.word	0x000000ff
        /*052c*/ 	.word	0x00028c48
        /*0530*/ 	.short	0x0100
        /*0532*/ 	.byte	0x06
	.zero		1


	//   ....[6]....
        /*0534*/ 	.word	0x000004c0
        /*0538*/ 	.word	0x000000ff
        /*053c*/ 	.word	0x00028c50
        /*0540*/ 	.short	0x0100
        /*0542*/ 	.byte	0x08
	.zero		1


	//   ....[7]....
        /*0544*/ 	.word	0x000004d0
        /*0548*/ 	.word	0x000000ff
        /*054c*/ 	.word	0x00028c60
        /*0550*/ 	.short	0x0100
        /*0552*/ 	.byte	0x08
	.zero		1


	//   ....[8]....
        /*0554*/ 	.word	0x000004e0
        /*0558*/ 	.word	0x000000ff
        /*055c*/ 	.word	0x00028c58
        /*0560*/ 	.short	0x0100
        /*0562*/ 	.byte	0x08
	.zero		1


	//   ....[9]....
        /*0564*/ 	.word	0x000004f0
        /*0568*/ 	.word	0x000000ff
        /*056c*/ 	.word	0x00028c68
        /*0570*/ 	.short	0x0100
        /*0572*/ 	.byte	0x08
	.zero		1


	//   ....[10]....
        /*0574*/ 	.word	0x000005e0
        /*0578*/ 	.word	0x000000ff
        /*057c*/ 	.word	0x00028c70
        /*0580*/ 	.short	0x0100
        /*0582*/ 	.byte	0x06
	.zero		1


	//   ....[11]....
        /*0584*/ 	.word	0x000005f0
        /*0588*/ 	.word	0x000000ff
        /*058c*/ 	.word	0x00028c80
        /*0590*/ 	.short	0x0100
        /*0592*/ 	.byte	0x06
	.zero		1


	//   ....[12]....
        /*0594*/ 	.word	0x00000600
        /*0598*/ 	.word	0x000000ff
        /*059c*/ 	.word	0x00028c78
        /*05a0*/ 	.short	0x0100
        /*05a2*/ 	.byte	0x06
	.zero		1


	//   ....[13]....
        /*05a4*/ 	.word	0x00000610
        /*05a8*/ 	.word	0x000000ff
        /*05ac*/ 	.word	0x00028c88
        /*05b0*/ 	.short	0x0100
        /*05b2*/ 	.byte	0x06
	.zero		1


	//   ....[14]....
        /*05b4*/ 	.word	0x00000740
        /*05b8*/ 	.word	0x000000ff
        /*05bc*/ 	.word	0x00028c90
        /*05c0*/ 	.short	0x0100
        /*05c2*/ 	.byte	0x08
	.zero		1


	//   ....[15]....
        /*05c4*/ 	.word	0x00000750
        /*05c8*/ 	.word	0x000000ff
        /*05cc*/ 	.word	0x00028ca0
        /*05d0*/ 	.short	0x0100
        /*05d2*/ 	.byte	0x08
	.zero		1


	//   ....[16]....
        /*05d4*/ 	.word	0x00000760
        /*05d8*/ 	.word	0x000000ff
        /*05dc*/ 	.word	0x00028c98
        /*05e0*/ 	.short	0x0100
        /*05e2*/ 	.byte	0x08
	.zero		1


	//   ....[17]....
        /*05e4*/ 	.word	0x00000770
        /*05e8*/ 	.word	0x000000ff
        /*05ec*/ 	.word	0x00028ca8
        /*05f0*/ 	.short	0x0100
        /*05f2*/ 	.byte	0x08
	.zero		1


	//   ....[18]....
        /*05f4*/ 	.word	0x000008a0
        /*05f8*/ 	.word	0x000000ff
        /*05fc*/ 	.word	0x00028cb0
        /*0600*/ 	.short	0x0100
        /*0602*/ 	.byte	0x08
	.zero		1


	//   ....[19]....
        /*0604*/ 	.word	0x000008b0
        /*0608*/ 	.word	0x000000ff
        /*060c*/ 	.word	0x00028cc0
        /*0610*/ 	.short	0x0100
        /*0612*/ 	.byte	0x08
	.zero		1


	//   ....[20]....
        /*0614*/ 	.word	0x000008c0
        /*0618*/ 	.word	0x000000ff
        /*061c*/ 	.word	0x00028cb8
        /*0620*/ 	.short	0x0100
        /*0622*/ 	.byte	0x08
	.zero		1


	//   ....[21]....
        /*0624*/ 	.word	0x000008d0
        /*0628*/ 	.word	0x000000ff
        /*062c*/ 	.word	0x00028cc8
        /*0630*/ 	.short	0x0100
        /*0632*/ 	.byte	0x08
	.zero		1


	//   ....[22]....
        /*0634*/ 	.word	0x00001a30
        /*0638*/ 	.word	0x000000ff
        /*063c*/ 	.word	0x00028c50
        /*0640*/ 	.short	0x010a
        /*0642*/ 	.byte	0x15
	.zero		1


	//   ....[23]....
        /*0644*/ 	.word	0x00001d00
        /*0648*/ 	.word	0x00000004
        /*064c*/ 	.word	0x00000000
        /*0650*/ 	.short	0x0101
        /*0652*/ 	.byte	0x3f
	.zero		1


	//   ....[24]....
        /*0654*/ 	.word	0x00002660
        /*0658*/ 	.word	0x000000ff
        /*065c*/ 	.word	0x00028c50
        /*0660*/ 	.short	0x010a
        /*0662*/ 	.byte	0x15
	.zero		1


	//   ....[25]....
        /*0664*/ 	.word	0x000026a0
        /*0668*/ 	.word	0x000000ff
        /*066c*/ 	.word	0x00028c50
        /*0670*/ 	.short	0x010a
        /*0672*/ 	.byte	0x15
	.zero		1


	//   ....[26]....
        /*0674*/ 	.word	0x00002870
        /*0678*/ 	.word	0x00000005
        /*067c*/ 	.word	0x00000000
        /*0680*/ 	.short	0x0101
        /*0682*/ 	.byte	0x3f
	.zero		1


	//   ....[27]....
        /*0684*/ 	.word	0x00003400
        /*0688*/ 	.word	0x000000ff
        /*068c*/ 	.word	0x00028c00
        /*0690*/ 	.short	0x010a
        /*0692*/ 	.byte	0x28
	.zero		1


	//   ....[28]....
        /*0694*/ 	.word	0x00003480
        /*0698*/ 	.word	0x00000007
        /*069c*/ 	.word	0x00028c30
        /*06a0*/ 	.short	0x010a
        /*06a2*/ 	.byte	0x3f
	.zero		1


	//   ....[29]....
        /*06a4*/ 	.word	0x000034c0
        /*06a8*/ 	.word	0x00000007
        /*06ac*/ 	.word	0x00028c30
        /*06b0*/ 	.short	0x010a
        /*06b2*/ 	.byte	0x3f
	.zero		1


	//   ....[30]....
        /*06b4*/ 	.word	0x00004640
        /*06b8*/ 	.word	0x00000003
        /*06bc*/ 	.word	0x00000000
        /*06c0*/ 	.short	0x0101
        /*06c2*/ 	.byte	0x3f
	.zero		1


	//   ....[31]....
        /*06c4*/ 	.word	0x00004a90
        /*06c8*/ 	.word	0x00000007
        /*06cc*/ 	.word	0x00028c50
        /*06d0*/ 	.short	0x010a
        /*06d2*/ 	.byte	0x3f
	.zero		1


	//   ....[32]....
        /*06d4*/ 	.word	0x00004ad0
        /*06d8*/ 	.word	0x00000007
        /*06dc*/ 	.word	0x00028c50
        /*06e0*/ 	.short	0x010a
        /*06e2*/ 	.byte	0x3f
	.zero		1


	//   ....[33]....
        /*06e4*/ 	.word	0x00004db0
        /*06e8*/ 	.word	0x00000007
        /*06ec*/ 	.word	0x00000000
        /*06f0*/ 	.short	0x0101
        /*06f2*/ 	.byte	0x3f
	.zero		1


	//   ....[34]....
        /*06f4*/ 	.word	0x00004ec0
        /*06f8*/ 	.word	0x000000ff
        /*06fc*/ 	.word	0x00028c30
        /*0700*/ 	.short	0x010a
        /*0702*/ 	.byte	0x19
	.zero		1


	//   ....[35]....
        /*0704*/ 	.word	0x00004f00
        /*0708*/ 	.word	0x000000ff
        /*070c*/ 	.word	0x00028c30
        /*0710*/ 	.short	0x010a
        /*0712*/ 	.byte	0x19
	.zero		1


	//   ....[36]....
        /*0714*/ 	.word	0x00005f50
        /*0718*/ 	.word	0x00000098
        /*071c*/ 	.word	0x00000000
        /*0720*/ 	.short	0x0101
        /*0722*/ 	.byte	0x3f
	.zero		1


	//   ....[37]....
        /*0724*/ 	.word	0x00006c60
        /*0728*/ 	.word	0x000000ff
        /*072c*/ 	.word	0x00028c50
        /*0730*/ 	.short	0x010a
        /*0732*/ 	.byte	0x19
	.zero		1


	//   ....[38]....
        /*0734*/ 	.word	0x00006ca0
        /*0738*/ 	.word	0x000000ff
        /*073c*/ 	.word	0x00028c50
        /*0740*/ 	.short	0x010a
        /*0742*/ 	.byte	0x19
	.zero		1


	//   ....[39]....
        /*0744*/ 	.word	0x00006f40
        /*0748*/ 	.word	0x000000a8
        /*074c*/ 	.word	0x00000000
        /*0750*/ 	.short	0x0101
        /*0752*/ 	.byte	0x3f
	.zero		1


	//   ....[40]....
        /*0754*/ 	.word	0x00007070
        /*0758*/ 	.word	0x000000ff
        /*075c*/ 	.word	0x00028c30
        /*0760*/ 	.short	0x010a
        /*0762*/ 	.byte	0x18
	.zero		1


	//   ....[41]....
        /*0764*/ 	.word	0x000070b0
        /*0768*/ 	.word	0x000000ff
        /*076c*/ 	.word	0x00028c30
        /*0770*/ 	.short	0x010a
        /*0772*/ 	.byte	0x18
	.zero		1


	//   ....[42]....
        /*0774*/ 	.word	0x00007ea0
        /*0778*/ 	.word	0x00000098
        /*077c*/ 	.word	0x00000000
        /*0780*/ 	.short	0x0101
        /*0782*/ 	.byte	0x3f
	.zero		1


	//   ....[43]....
        /*0784*/ 	.word	0x00008950
        /*0788*/ 	.word	0x000000ff
        /*078c*/ 	.word	0x00028c50
        /*0790*/ 	.short	0x010a
        /*0792*/ 	.byte	0x18
	.zero		1


	//   ....[44]....
        /*0794*/ 	.word	0x00008990
        /*0798*/ 	.word	0x000000ff
        /*079c*/ 	.word	0x00028c50
        /*07a0*/ 	.short	0x010a
        /*07a2*/ 	.byte	0x18
	.zero		1


	//   ....[45]....
        /*07a4*/ 	.word	0x00008c20
        /*07a8*/ 	.word	0x000000a8
        /*07ac*/ 	.word	0x00000000
        /*07b0*/ 	.short	0x0101
        /*07b2*/ 	.byte	0x3f
	.zero		1


	//   ....[46]....
        /*07b4*/ 	.word	0x0000b0d0
        /*07b8*/ 	.word	0x000000ff
        /*07bc*/ 	.word	0x00000000
        /*07c0*/ 	.short	0x0101
        /*07c2*/ 	.byte	0x04
	.zero		1


	//   ....[47]....
        /*07c4*/ 	.word	0x0000dc00
        /*07c8*/ 	.word	0x00000008
        /*07cc*/ 	.word	0x00028c40
        /*07d0*/ 	.short	0x010a
        /*07d2*/ 	.byte	0x3f
	.zero		1


	//   ....[48]....
        /*07d4*/ 	.word	0x0000dff0
        /*07d8*/ 	.word	0x0000000a
        /*07dc*/ 	.word	0x00028c20
        /*07e0*/ 	.short	0x010a
        /*07e2*/ 	.byte	0x3f
	.zero		1


	//   ....[49]....
        /*07e4*/ 	.word	0x0000e0b0
        /*07e8*/ 	.word	0x0000000b
        /*07ec*/ 	.word	0x00028c60
        /*07f0*/ 	.short	0x010a
        /*07f2*/ 	.byte	0x3f
	.zero		1


	//   ....[50]....
        /*07f4*/ 	.word	0x0000e820
        /*07f8*/ 	.word	0x00000002
        /*07fc*/ 	.word	0x00028c40
        /*0800*/ 	.short	0x010a
        /*0802*/ 	.byte	0x3f
	.zero		1


	//   ....[51]....
        /*0804*/ 	.word	0x0000ea30
        /*0808*/ 	.word	0x00000002
        /*080c*/ 	.word	0x00028c60
        /*0810*/ 	.short	0x010a
        /*0812*/ 	.byte	0x3f
	.zero		1


	//   ....[52]....
        /*0814*/ 	.word	0x0000f0f0
        /*0818*/ 	.word	0x00000002
        /*081c*/ 	.word	0x00028c40
        /*0820*/ 	.short	0x010a
        /*0822*/ 	.byte	0x3f
	.zero		1


	//   ....[53]....
        /*0824*/ 	.word	0x0000f2f0
        /*0828*/ 	.word	0x00000002
        /*082c*/ 	.word	0x00028c60
        /*0830*/ 	.short	0x010a
        /*0832*/ 	.byte	0x3f
	.zero		1


	//   ....[54]....
        /*0834*/ 	.word	0x0000f930
        /*0838*/ 	.word	0x00000002
        /*083c*/ 	.word	0x00028c40
        /*0840*/ 	.short	0x010a
        /*0842*/ 	.byte	0x3f
	.zero		1


	//   ....[55]....
        /*0844*/ 	.word	0x0000fb40
        /*0848*/ 	.word	0x00000002
        /*084c*/ 	.word	0x00028c60
        /*0850*/ 	.short	0x010a
        /*0852*/ 	.byte	0x3f
	.zero		1


	//   ....[56]....
        /*0854*/ 	.word	0x00010e10
        /*0858*/ 	.word	0x00000000
        /*085c*/ 	.word	0x00028c20
        /*0860*/ 	.short	0x010a
        /*0862*/ 	.byte	0x3f
	.zero		1


	//   ....[57]....
        /*0864*/ 	.word	0x00010fd0
        /*0868*/ 	.word	0x00000006
        /*086c*/ 	.word	0x00000000
        /*0870*/ 	.short	0x010a
        /*0872*/ 	.byte	0x3f
	.zero		1


	//   ....[58]....
        /*0874*/ 	.word	0x00011040
        /*0878*/ 	.word	0x00000007
        /*087c*/ 	.word	0x00000000
        /*0880*/ 	.short	0x010a
        /*0882*/ 	.byte	0x3f
	.zero		1


	//   ....[59]....
        /*0884*/ 	.word	0x000110b0
        /*0888*/ 	.word	0x00000004
        /*088c*/ 	.word	0x00000000
        /*0890*/ 	.short	0x010a
        /*0892*/ 	.byte	0x3f
	.zero		1


	//   ....[60]....
        /*0894*/ 	.word	0x000110e0
        /*0898*/ 	.word	0x00000003
        /*089c*/ 	.word	0x00000000
        /*08a0*/ 	.short	0x010a
        /*08a2*/ 	.byte	0x3f
	.zero		1


	//   ....[61]....
        /*08a4*/ 	.word	0x00011150
        /*08a8*/ 	.word	0x00000005
        /*08ac*/ 	.word	0x00028c50
        /*08b0*/ 	.short	0x010a
        /*08b2*/ 	.byte	0x3f
	.zero		1


	//   ....[62]....
        /*08b4*/ 	.word	0x000111b0
        /*08b8*/ 	.word	0x00000006
        /*08bc*/ 	.word	0x00028c50
        /*08c0*/ 	.short	0x010a
        /*08c2*/ 	.byte	0x3f
	.zero		1


	//   ....[63]....
        /*08c4*/ 	.word	0x00011210
        /*08c8*/ 	.word	0x00000003
        /*08cc*/ 	.word	0x00028c00
        /*08d0*/ 	.short	0x010a
        /*08d2*/ 	.byte	0x3f
	.zero		1


	//   ....[64]....
        /*08d4*/ 	.word	0x00011260
        /*08d8*/ 	.word	0x00000007
        /*08dc*/ 	.word	0x00028c30
        /*08e0*/ 	.short	0x010a
        /*08e2*/ 	.byte	0x3f
	.zero		1


	//   ....[65]....
        /*08e4*/ 	.word	0x000112b0
        /*08e8*/ 	.word	0x00000007
        /*08ec*/ 	.word	0x00028c50
        /*08f0*/ 	.short	0x010a
        /*08f2*/ 	.byte	0x3f
	.zero		1


	//   ....[66]....
        /*08f4*/ 	.word	0x00011310
        /*08f8*/ 	.word	0x00000004
        /*08fc*/ 	.word	0x00028c30
        /*0900*/ 	.short	0x010a
        /*0902*/ 	.byte	0x3f
	.zero		1


	//   ....[67]....
        /*0904*/ 	.word	0x00011360
        /*0908*/ 	.word	0x000000a8
        /*090c*/ 	.word	0x00028c50
        /*0910*/ 	.short	0x010a
        /*0912*/ 	.byte	0x3f
	.zero		1


	//   ....[68]....
        /*0914*/ 	.word	0x000113c0
        /*0918*/ 	.word	0x00000004
        /*091c*/ 	.word	0x00028c30
        /*0920*/ 	.short	0x010a
        /*0922*/ 	.byte	0x3f
	.zero		1


	//   ....[69]....
        /*0924*/ 	.word	0x00011410
        /*0928*/ 	.word	0x000000a8
        /*092c*/ 	.word	0x00028c50
        /*0930*/ 	.short	0x010a
        /*0932*/ 	.byte	0x3f
	.zero		1


	//   ....[70]....
        /*0934*/ 	.word	0x000115b0
        /*0938*/ 	.word	0x00000008
        /*093c*/ 	.word	0x00028c40
        /*0940*/ 	.short	0x010a
        /*0942*/ 	.byte	0x3f
	.zero		1


	//   ....[71]....
        /*0944*/ 	.word	0x00011630
        /*0948*/ 	.word	0x00000008
        /*094c*/ 	.word	0x00028c20
        /*0950*/ 	.short	0x010a
        /*0952*/ 	.byte	0x3f
	.zero		1


	//   ....[72]....
        /*0954*/ 	.word	0x00011680
        /*0958*/ 	.word	0x0000000b
        /*095c*/ 	.word	0x00028c60
        /*0960*/ 	.short	0x010a
        /*0962*/ 	.byte	0x3f
	.zero		1


	//   ....[73]....
        /*0964*/ 	.word	0x000116d0
        /*0968*/ 	.word	0x00000002
        /*096c*/ 	.word	0x00028c40
        /*0970*/ 	.short	0x010a
        /*0972*/ 	.byte	0x3f
	.zero		1


	//   ....[74]....
        /*0974*/ 	.word	0x00011720
        /*0978*/ 	.word	0x00000002
        /*097c*/ 	.word	0x00028c60
        /*0980*/ 	.short	0x010a
        /*0982*/ 	.byte	0x3f
	.zero		1


	//   ....[75]....
        /*0984*/ 	.word	0x00011770
        /*0988*/ 	.word	0x00000002
        /*098c*/ 	.word	0x00028c40
        /*0990*/ 	.short	0x010a
        /*0992*/ 	.byte	0x3f
	.zero		1


	//   ....[76]....
        /*0994*/ 	.word	0x000117c0
        /*0998*/ 	.word	0x00000002
        /*099c*/ 	.word	0x00028c60
        /*09a0*/ 	.short	0x010a
        /*09a2*/ 	.byte	0x3f
	.zero		1


	//   ....[77]....
        /*09a4*/ 	.word	0x00011810
        /*09a8*/ 	.word	0x00000002
        /*09ac*/ 	.word	0x00028c40
        /*09b0*/ 	.short	0x010a
        /*09b2*/ 	.byte	0x3f
	.zero		1


	//   ....[78]....
        /*09b4*/ 	.word	0x00011860
        /*09b8*/ 	.word	0x00000002
        /*09bc*/ 	.word	0x00028c60
        /*09c0*/ 	.short	0x010a
        /*09c2*/ 	.byte	0x3f
	.zero		1


	//   ....[79]....
        /*09c4*/ 	.word	0x00012220
        /*09c8*/ 	.word	0x00000000
        /*09cc*/ 	.word	0x00028c20
        /*09d0*/ 	.short	0x010a
        /*09d2*/ 	.byte	0x3f
	.zero		1


	//   ....[80]....
        /*09d4*/ 	.word	0x000123c0
        /*09d8*/ 	.word	0x00000006
        /*09dc*/ 	.word	0x00000000
        /*09e0*/ 	.short	0x010a
        /*09e2*/ 	.byte	0x3f
	.zero		1


	//   ....[81]....
        /*09e4*/ 	.word	0x00012410
        /*09e8*/ 	.word	0x00000007
        /*09ec*/ 	.word	0x00000000
        /*09f0*/ 	.short	0x010a
        /*09f2*/ 	.byte	0x3f
	.zero		1


	//   ....[82]....
        /*09f4*/ 	.word	0x00012460
        /*09f8*/ 	.word	0x00000004
        /*09fc*/ 	.word	0x00000000
        /*0a00*/ 	.short	0x010a
        /*0a02*/ 	.byte	0x3f
	.zero		1


	//----- nvinfo : EIATTR_NUM_MBARRIERS
	.align		4
.L_1031:
        /*0a04*/ 	.byte	0x03, 0x38
        /*0a06*/ 	.short	0x0016


	//----- nvinfo : EIATTR_EXIT_INSTR_OFFSETS
	.align		4
        /*0a08*/ 	.byte	0x04, 0x1c
        /*0a0a*/ 	.short	(.L_1033 - .L_1032)


	//   ....[0]....
.L_1032:
        /*0a0c*/ 	.word	0x00000a80


	//   ....[1]....
        /*0a10*/ 	.word	0x0000c060


	//   ....[2]....
        /*0a14*/ 	.word	0x0000c0c0


	//   ....[3]....
        /*0a18*/ 	.word	0x00011130


	//----- nvinfo : EIATTR_MAX_THREADS
	.align		4
.L_1033:
        /*0a1c*/ 	.byte	0x04, 0x05
        /*0a1e*/ 	.short	(.L_1035 - .L_1034)
.L_1034:
        /*0a20*/ 	.word	0x00000180
        /*0a24*/ 	.word	0x00000001
        /*0a28*/ 	.word	0x00000001


	//----- nvinfo : EIATTR_CRS_STACK_SIZE
	.align		4
.L_1035:
        /*0a2c*/ 	.byte	0x04, 0x1e
        /*0a2e*/ 	.short	(.L_1037 - .L_1036)
.L_1036:
        /*0a30*/ 	.word	0x00000000


	//----- nvinfo : EIATTR_CBANK_PARAM_SIZE
	.align		4
.L_1037:
        /*0a34*/ 	.byte	0x03, 0x19
        /*0a36*/ 	.short	0x0a70


	//----- nvinfo : EIATTR_PARAM_CBANK
	.align		4
        /*0a38*/ 	.byte	0x04, 0x0a
        /*0a3a*/ 	.short	(.L_1039 - .L_1038)
	.align		4
.L_1038:
        /*0a3c*/ 	.word	index@(.nv.constant0._ZN7cutlass13device_kernelIN5flash11enable_sm90INS1_16FlashAttnFwdSm90INS1_25CollectiveMainloopFwdSm90ILi2EN4cute5tupleIJNS5_1CILi1EEES8_S8_EEENS6_IJNS7_ILi64EEESA_SA_EEELi512ENS_6half_tEfNS_4arch4Sm90ELb1ELb0ELb1ELb1ELb0ELb0ELb0ELb0ELb0ELb0ELb0ELb0EEENS1_21CollectiveEpilogueFwdINS6_IJSA_NS7_ILi512EEESA_EEES9_SC_SE_Li256ELb1ELb0ELb0ELb0EEENS1_36VarlenDynamicPersistentTileSchedulerILi64ELi64ELi256ELi32ELb0ELb0ELb1ELb1ELb1ELb1EEEEEEEEEvNT_6ParamsE)
        /*0a40*/ 	.short	0x0210
        /*0a42*/ 	.short	0x0a70


	//----- nvinfo : EIATTR_SW_WAR
	.align		4
.L_1039:
        /*0a44*/ 	.byte	0x04, 0x36
        /*0a46*/ 	.short	(.L_1041 - .L_1040)
.L_1040:
        /*0a48*/ 	.word	0x00000008
.L_1041:


//--------------------- .nv.info._ZN7cutlass13device_kernelIN5flash11enable_sm90INS1_16FlashAttnFwdSm90INS1_25CollectiveMainloopFwdSm90ILi2EN4cute5tupleIJNS5_1CILi1EEES8_S8_EEENS6_IJNS7_ILi64EEESA_SA_EEELi512ENS_6half_tEfNS_4arch4Sm90ELb1ELb0ELb1ELb1ELb0ELb1ELb0ELb0ELb0ELb0ELb0ELb0EEENS1_21CollectiveEpilogueFwdINS6_IJSA_NS7_ILi512EEESA_EEES9_SC_SE_Li256ELb1ELb0ELb0ELb0EEENS1_36VarlenDynamicPersistentTileSchedulerILi64ELi64ELi256ELi32ELb0ELb0ELb1ELb1ELb1ELb1EEEEEEEEEvNT_6ParamsE --------------------------
	.section	.nv.info._ZN7cutlass13device_kernelIN5flash11enable_sm90INS1_16FlashAttnFwdSm90INS1_25CollectiveMainloopFwdSm90ILi2EN4cute5tupleIJNS5_1CILi1EEES8_S8_EEENS6_IJNS7_ILi64EEESA_SA_EEELi512ENS_6half_tEfNS_4arch4Sm90ELb1ELb0ELb1ELb1ELb0ELb1ELb0ELb0ELb0ELb0ELb0ELb0EEENS1_21CollectiveEpilogueFwdINS6_IJSA_NS7_ILi512EEESA_EEES9_SC_SE_Li256ELb1ELb0ELb0ELb0EEENS1_36VarlenDynamicPersistentTileSchedulerILi64ELi64ELi256ELi32ELb0ELb0ELb1ELb1ELb1ELb1EEEEEEEEEvNT_6ParamsE,"",@"SHT_CUDA_INFO"
	.sectionflags	@""
	.align	4


	//----- nvinfo : EIATTR_CUDA_API_VERSION
	.align		4
        /*0000*/ 	.byte	0x04, 0x37
        /*0002*/ 	.short	(.L_1043 - .L_1042)
.L_1042:
        /*0004*/ 	.word	0x00000082


	//----- nvinfo : EIATTR_KPARAM_INFO
	.align		4
.L_1043:
        /*0008*/ 	.byte	0x04, 0x17
        /*000a*/ 	.short	(.L_1045 - .L_1044)
.L_1044:
        /*000c*/ 	.word	0x00000000
        /*0010*/ 	.short	0x0000
        /*0012*/ 	.short	0x0070
        /*0014*/ 	.byte	0x00, 0xf0, 0x01, 0x28


	//----- nvinfo : EIATTR_SPARSE_MMA_MASK
	.align		4
.L_1045:
        /*0018*/ 	.byte	0x03, 0x50
        /*001a*/ 	.short	0x0000


	//----- nvinfo : EIATTR_MAXREG_COUNT
	.align		4
        /*001c*/ 	.byte	0x03, 0x1b
        /*001e*/ 	.short	0x00a8


	//----- nvinfo : EIATTR_NUM_BARRIERS
	.align		4
        /*0020*/ 	.byte	0x02, 0x4c
        /*0022*/ 	.byte	0x10
	.zero		1


	//----- nvinfo : EIATTR_EXTERNS
	.align		4
        /*0024*/ 	.byte	0x04, 0x0f
        /*0026*/ 	.short	(.L_1047 - .L_1046)


	//   ....[0]....
	.align		4
.L_1046:
        /*0028*/ 	.word	index@(__assertfail)


	//----- nvinfo : EIATTR_ANNOTATIONS
	.align		4
.L_1047:
        /*002c*/ 	.byte	0x04, 0x55
        /*002e*/ 	.short	(.L_1049 - .L_1048)


	//   ....[0]....
.L_1048:
        /* <DEDUP_REMOVED lines=41> */


	//----- nvinfo : EIATTR_MERCURY_ISA_VERSION
	.align		4
.L_1049:
        /*02a8*/ 	.byte	0x03, 0x5f
        /*02aa*/ 	.short	0x0101


	//----- nvinfo : EIATTR_UNUSED_LOAD_BYTE_OFFSET
	.align		4
        /*02ac*/ 	.byte	0x04, 0x44
        /*02ae*/ 	.short	(.L_1051 - .L_1050)


	//   ....[0]....
.L_1050:
        /*02b0*/ 	.word	0x00000ae0
        /*02b4*/ 	.word	0x0000fff0


	//   ....[1]....
        /*02b8*/ 	.word	0x0000f7c0
        /*02bc*/ 	.word	0x0000fff0


	//----- nvinfo : EIATTR_INT_WARP_WIDE_INSTR_OFFSETS
	.align		4
.L_1051:
        /*02c0*/ 	.byte	0x04, 0x31
        /*02c2*/ 	.short	(.L_1053 - .L_1052)


	//   ....[0]....
.L_1052:
        /*02c4*/ 	.word	0x000001c0


	//   ....[1]....
        /*02c8*/ 	.word	0x00000200


	//   ....[2]....
        /*02cc*/ 	.word	0x000002d0


	//   ....[3]....
        /*02d0*/ 	.word	0x00014260


	//   ....[4]....
        /*02d4*/ 	.word	0x000142f0


	//   ....[5]....
        /*02d8*/ 	.word	0x00014770


	//   ....[6]....
        /*02dc*/ 	.word	0x000147a0


	//   ....[7]....
        /*02e0*/ 	.word	0x00017030


	//   ....[8]....
        /*02e4*/ 	.word	0x000170c0


	//----- nvinfo : EIATTR_COOP_GROUP_MASK_REGIDS
	.align		4
.L_1053:
        /*02e8*/ 	.byte	0x04, 0x29
        /*02ea*/ 	.short	(.L_1055 - .L_1054)


	//   ....[0]....
.L_1054:
        /*02ec*/ 	.word	0xffffffff


	//   ....[1]....
        /*02f0*/ 	.word	0xffffffff


	//   ....[2]....
        /*02f4*/ 	.word	0xffffffff


	//   ....[3]....
        /*02f8*/ 	.word	0xffffffff


	//   ....[4]....
        /*02fc*/ 	.word	0xffffffff


	//   ....[5]....
        /*0300*/ 	.word	0xffffffff


	//   ....[6]....
        /*0304*/ 	.word	0xffffffff


	//   ....[7]....
        /*0308*/ 	.word	0xffffffff


	//   ....[8]....
        /*030c*/ 	.word	0xffffffff


	//   ....[9]....
        /*0310*/ 	.word	0xffffffff


	//   ....[10]....
        /*0314*/ 	.word	0xffffffff


	//   ....[11]....
        /*0318*/ 	.word	0xffffffff


	//   ....[12]....
        /*031c*/ 	.word	0xffffffff


	//   ....[13]....
        /*0320*/ 	.word	0xffffffff


	//   ....[14]....
        /*0324*/ 	.word	0xffffffff


	//   ....[15]....
        /*0328*/ 	.word	0xffffffff


	//   ....[16]....
        /*032c*/ 	.word	0xffffffff


	//   ....[17]....
        /*0330*/ 	.word	0xffffffff


	//   ....[18]....
        /*0334*/ 	.word	0xffffffff


	//   ....[19]....
        /*0338*/ 	.word	0xffffffff


	//   ....[20]....
        /*033c*/ 	.word	0xffffffff


	//   ....[21]....
        /*0340*/ 	.word	0xffffffff


	//   ....[22]....
        /*0344*/ 	.word	0xffffffff


	//   ....[23]....
        /*0348*/ 	.word	0xffffffff


	//   ....[24]....
        /*034c*/ 	.word	0xffffffff


	//   ....[25]....
        /*0350*/ 	.word	0xffffffff


	//   ....[26]....
        /*0354*/ 	.word	0xffffffff


	//   ....[27]....
        /*0358*/ 	.word	0xffffffff


	//   ....[28]....
        /*035c*/ 	.word	0xffffffff


	//   ....[29]....
        /*0360*/ 	.word	0xffffffff


	//   ....[30]....
        /*0364*/ 	.word	0xffffffff


	//   ....[31]....
        /*0368*/ 	.word	0xffffffff


	//   ....[32]....
        /*036c*/ 	.word	0xffffffff


	//   ....[33]....
        /*0370*/ 	.word	0xffffffff


	//   ....[34]....
        /*0374*/ 	.word	0xffffffff


	//   ....[35]....
        /*0378*/ 	.word	0xffffffff


	//   ....[36]....
        /*037c*/ 	.word	0xffffffff


	//   ....[37]....
        /*0380*/ 	.word	0xffffffff


	//   ....[38]....
        /*0384*/ 	.word	0xffffffff


	//   ....[39]....
        /*0388*/ 	.word	0xffffffff


	//   ....[40]....
        /*038c*/ 	.word	0xffffffff


	//   ....[41]....
        /*0390*/ 	.word	0xffffffff


	//   ....[42]....
        /*0394*/ 	.word	0xffffffff


	//   ....[43]....
        /*0398*/ 	.word	0xffffffff


	//   ....[44]....
        /*039c*/ 	.word	0xffffffff


	//   ....[45]....
        /*03a0*/ 	.word	0xffffffff


	//   ....[46]....
        /*03a4*/ 	.word	0xffffffff


	//   ....[47]....
        /*03a8*/ 	.word	0xffffffff


	//   ....[48]....
        /*03ac*/ 	.word	0xffffffff


	//   ....[49]....
        /*03b0*/ 	.word	0xffffffff


	//   ....[50]....
        /*03b4*/ 	.word	0xffffffff


	//   ....[51]....
        /*03b8*/ 	.word	0xffffffff


	//   ....[52]....
        /*03bc*/ 	.word	0xffffffff


	//   ....[53]....
        /*03c0*/ 	.word	0xffffffff


	//   ....[54]....
        /*03c4*/ 	.word	0xffffffff


	//   ....[55]....
        /*03c8*/ 	.word	0xffffffff


	//   ....[56]....
        /*03cc*/ 	.word	0xffffffff


	//   ....[57]....
        /*03d0*/ 	.word	0xffffffff


	//   ....[58]....
        /*03d4*/ 	.word	0xffffffff


	//   ....[59]....
        /*03d8*/ 	.word	0xffffffff


	//   ....[60]....
        /*03dc*/ 	.word	0xffffffff


	//   ....[61]....
        /*03e0*/ 	.word	0xffffffff


	//   ....[62]....
        /*03e4*/ 	.word	0xffffffff


	//   ....[63]....
        /*03e8*/ 	.word	0x0500000f


	//   ....[64]....
        /*03ec*/ 	.word	0x0500000f


	//   ....[65]....
        /*03f0*/ 	.word	0x0500000f


	//   ....[66]....
        /*03f4*/ 	.word	0x0500000f


	//   ....[67]....
        /*03f8*/ 	.word	0x0500000f


	//   ....[68]....
        /*03fc*/ 	.word	0x0500000f


	//   ....[69]....
        /*0400*/ 	.word	0x0500000f


	//   ....[70]....
        /*0404*/ 	.word	0x0500000f


	//   ....[71]....
        /*0408*/ 	.word	0x0500000f


	//   ....[72]....
        /*040c*/ 	.word	0x0500000f


	//   ....[73]....
        /*0410*/ 	.word	0x0500000f


	//   ....[74]....
        /*0414*/ 	.word	0x0500000f


	//   ....[75]....
        /*0418*/ 	.word	0x0500000f


	//   ....[76]....
        /*041c*/ 	.word	0x0500000f


	//   ....[77]....
        /*0420*/ 	.word	0x0500000f


	//   ....[78]....
        /*0424*/ 	.word	0x0500000f


	//   ....[79]....
        /*0428*/ 	.word	0x0500000f


	//   ....[80]....
        /*042c*/ 	.word	0x0500000f


	//   ....[81]....
        /*0430*/ 	.word	0x0500000f


	//   ....[82]....
        /*0434*/ 	.word	0x0500000f


	//   ....[83]....
        /*0438*/ 	.word	0x0500000f


	//   ....[84]....
        /*043c*/ 	.word	0x0500000f


	//   ....[85]....
        /*0440*/ 	.word	0x0500000f


	//   ....[86]....
        /*0444*/ 	.word	0x0500000f


	//   ....[87]....
        /*0448*/ 	.word	0x0500000f


	//   ....[88]....
        /*044c*/ 	.word	0x0500000f


	//   ....[89]....
        /*0450*/ 	.word	0x0500000f


	//   ....[90]....
        /*0454*/ 	.word	0x0500000f


	//   ....[91]....
        /*0458*/ 	.word	0x0500000f


	//   ....[92]....
        /*045c*/ 	.word	0x0500000f


	//   ....[93]....
        /*0460*/ 	.word	0x0500000f


	//   ....[94]....
        /*0464*/ 	.word	0x0500000f


	//   ....[95]....
        /*0468*/ 	.word	0x0500000f


	//   ....[96]....
        /*046c*/ 	.word	0x0500000f


	//   ....[97]....
        /*0470*/ 	.word	0x0500000f


	//   ....[98]....
        /*0474*/ 	.word	0x0500000f


	//----- nvinfo : EIATTR_COOP_GROUP_INSTR_OFFSETS
	.align		4
.L_1055:
        /*0478*/ 	.byte	0x04, 0x28
        /*047a*/ 	.short	(.L_1057 - .L_1056)


	//   ....[0]....
.L_1056:
        /*047c*/ 	.word	0x00000060


	//   ....[1]....
        /*0480*/ 	.word	0x000001d0


	//   ....[2]....
        /*0484*/ 	.word	0x00000210


	//   ....[3]....
        /*0488*/ 	.word	0x00000400


	//   ....[4]....
        /*048c*/ 	.word	0x00000560


	//   ....[5]....
        /*0490*/ 	.word	0x00000680


	//   ....[6]....
        /*0494*/ 	.word	0x000007e0


	//   ....[7]....
        /*0498*/ 	.word	0x00004630


	//   ....[8]....
        /*049c*/ 	.word	0x00006070


	//   ....[9]....
        /*04a0*/ 	.word	0x00009bd0


	//   ....[10]....
        /*04a4*/ 	.word	0x00009cd0


	//   ....[11]....
        /*04a8*/ 	.word	0x0000a0e0


	//   ....[12]....
        /*04ac*/ 	.word	0x0000a150


	//   ....[13]....
        /*04b0*/ 	.word	0x0000ab60


	//   ....[14]....
        /*04b4*/ 	.word	0x0000b5e0


	//   ....[15]....
        /*04b8*/ 	.word	0x0000b6d0


	//   ....[16]....
        /*04bc*/ 	.word	0x0000bb50


	//   ....[17]....
        /*04c0*/ 	.word	0x0000bbc0


	//   ....[18]....
        /*04c4*/ 	.word	0x0000ce30


	//   ....[19]....
        /*04c8*/ 	.word	0x0000d670


	//   ....[20]....
        /*04cc*/ 	.word	0x0000d6e0


	//   ....[21]....
        /*04d0*/ 	.word	0x0000d9e0


	//   ....[22]....
        /*04d4*/ 	.word	0x0000dba0


	//   ....[23]....
        /*04d8*/ 	.word	0x0000ec80


	//   ....[24]....
        /*04dc*/ 	.word	0x0000ecd0


	//   ....[25]....
        /*04e0*/ 	.word	0x0000ed10


	//   ....[26]....
        /*04e4*/ 	.word	0x0000ed70


	//   ....[27]....
        /*04e8*/ 	.word	0x0000ed80


	//   ....[28]....
        /*04ec*/ 	.word	0x00010760


	//   ....[29]....
        /*04f0*/ 	.word	0x00011ee0


	//   ....[30]....
        /*04f4*/ 	.word	0x00012060


	//   ....[31]....
        /*04f8*/ 	.word	0x00012090


	//   ....[32]....
        /*04fc*/ 	.word	0x000120d0


	//   ....[33]....
        /*0500*/ 	.word	0x00012140


	//   ....[34]....
        /*0504*/ 	.word	0x000121a0


	//   ....[35]....
        /*0508*/ 	.word	0x000121e0


	//   ....[36]....
        /*050c*/ 	.word	0x00012380


	//   ....[37]....
        /*0510*/ 	.word	0x000123e0


	//   ....[38]....
        /*0514*/ 	.word	0x00012420


	//   ....[39]....
        /*0518*/ 	.word	0x00012460


	//   ....[40]....
        /*051c*/ 	.word	0x00012490


	//   ....[41]....
        /*0520*/ 	.word	0x000124c0


	//   ....[42]....
        /*0524*/ 	.word	0x00012550


	//   ....[43]....
        /*0528*/ 	.word	0x000125b0


	//   ....[44]....
        /*052c*/ 	.word	0x00012640


	//   ....[45]....
        /*0530*/ 	.word	0x00017150


	//   ....[46]....
        /*0534*/ 	.word	0x00017160


	//   ....[47]....
        /*0538*/ 	.word	0x00017270


	//   ....[48]....
        /*053c*/ 	.word	0x000172d0


	//   ....[49]....
        /*0540*/ 	.word	0x00017310


	//   ....[50]....
        /*0544*/ 	.word	0x00017350


	//   ....[51]....
        /*0548*/ 	.word	0x00017380


	//   ....[52]....
        /*054c*/ 	.word	0x000173b0


	//   ....[53]....
        /*0550*/ 	.word	0x00017540


	//   ....[54]....
        /*0554*/ 	.word	0x000175a0


	//   ....[55]....
        /*0558*/ 	.word	0x000175e0


	//   ....[56]....
        /*055c*/ 	.word	0x00017620


	//   ....[57]....
        /*0560*/ 	.word	0x00017650


	//   ....[58]....
        /*0564*/ 	.word	0x00017680


	//   ....[59]....
        /*0568*/ 	.word	0x00017740


	//   ....[60]....
        /*056c*/ 	.word	0x00017760


	//   ....[61]....
        /*0570*/ 	.word	0x000177d0


	//   ....[62]....
        /*0574*/ 	.word	0x00017e60


	//   ....[63]....
        /*0578*/ 	.word	0x00018340


	//   ....[64]....
        /*057c*/ 	.word	0x000183e0


	//   ....[65]....
        /*0580*/ 	.word	0x00018480


	//   ....[66]....
        /*0584*/ 	.word	0x00018520


	//   ....[67]....
        /*0588*/ 	.word	0x000185c0


	//   ....[68]....
        /*058c*/ 	.word	0x00018660


	//   ....[69]....
        /*0590*/ 	.word	0x00018700


	//   ....[70]....
        /*0594*/ 	.word	0x000187a0


	//   ....[71]....
        /*0598*/ 	.word	0x00018890


	//   ....[72]....
        /*059c*/ 	.word	0x00018930


	//   ....[73]....
        /*05a0*/ 	.word	0x000189d0


	//   ....[74]....
        /*05a4*/ 	.word	0x00018a70


	//   ....[75]....
        /*05a8*/ 	.word	0x00018b10


	//   ....[76]....
        /*05ac*/ 	.word	0x00018bb0


	//   ....[77]....
        /*05b0*/ 	.word	0x00018c50


	//   ....[78]....
        /*05b4*/ 	.word	0x00018cf0


	//   ....[79]....
        /*05b8*/ 	.word	0x00018ff0


	//   ....[80]....
        /*05bc*/ 	.word	0x000192d0


	//   ....[81]....
        /*05c0*/ 	.word	0x000196f0


	//   ....[82]....
        /*05c4*/ 	.word	0x00019780


	//   ....[83]....
        /*05c8*/ 	.word	0x00019820


	//   ....[84]....
        /*05cc*/ 	.word	0x000198d0


	//   ....[85]....
        /*05d0*/ 	.word	0x00019950


	//   ....[86]....
        /*05d4*/ 	.word	0x000199d0


	//   ....[87]....
        /*05d8*/ 	.word	0x00019a50


	//   ....[88]....
        /*05dc*/ 	.word	0x00019ad0


	//   ....[89]....
        /*05e0*/ 	.word	0x00019b60


	//   ....[90]....
        /*05e4*/ 	.word	0x00019c10


	//   ....[91]....
        /*05e8*/ 	.word	0x00019c90


	//   ....[92]....
        /*05ec*/ 	.word	0x00019d10


	//   ....[93]....
        /*05f0*/ 	.word	0x00019d90


	//   ....[94]....
        /*05f4*/ 	.word	0x00019e10


	//   ....[95]....
        /*05f8*/ 	.word	0x00019e80


	//   ....[96]....
        /*05fc*/ 	.word	0x00019f20


	//   ....[97]....
        /*0600*/ 	.word	0x00019fb0


	//   ....[98]....
        /*0604*/ 	.word	0x0001a0e0


	//----- nvinfo : EIATTR_REG_RECONFIG
	.align		4
.L_1057:
        /*0608*/ 	.byte	0x01, 0x54
	.zero		2


	//----- nvinfo : EIATTR_SYSCALL_OFFSETS
	.align		4
        /*060c*/ 	.byte	0x04, 0x46
        /*060e*/ 	.short	(.L_1059 - .L_1058)


	//   ....[0]....
.L_1058:
        /*0610*/ 	.word	0x000018b0


	//   ....[1]....
        /*0614*/ 	.word	0x00001a00


	//   ....[2]....
        /*0618*/ 	.word	0x00006220


	//   ....[3]....
        /*061c*/ 	.word	0x000066c0


	//   ....[4]....
        /*0620*/ 	.word	0x00014480


	//   ....[5]....
        /*0624*/ 	.word	0x000145c0


	//   ....[6]....
        /*0628*/ 	.word	0x000146c0


	//----- nvinfo : EIATTR_MBARRIER_INSTR_OFFSETS
	.align		4
.L_1059:
        /*062c*/ 	.byte	0x04, 0x39
        /*062e*/ 	.short	(.L_1061 - .L_1060)


	//   ....[0]....
.L_1060:
        /*0630*/ 	.word	0x000002f0
        /*0634*/ 	.word	0x000000ff
        /*0638*/ 	.word	0x00028c00
        /*063c*/ 	.short	0x0100
        /*063e*/ 	.byte	0x08
	.zero		1


	//   ....[1]....
        /*0640*/ 	.word	0x00000300
        /*0644*/ 	.word	0x000000ff
        /*0648*/ 	.word	0x00028c20
        /*064c*/ 	.short	0x0100
        /*064e*/ 	.byte	0x08
	.zero		1


	//   ....[2]....
        /*0650*/ 	.word	0x000003b0
        /*0654*/ 	.word	0x000000ff
        /*0658*/ 	.word	0x00028c30
        /*065c*/ 	.short	0x0100
        /*065e*/ 	.byte	0x06
	.zero		1


	//   ....[3]....
        /*0660*/ 	.word	0x000003c0
        /*0664*/ 	.word	0x000000ff
        /*0668*/ 	.word	0x00028c40
        /*066c*/ 	.short	0x0100
        /*066e*/ 	.byte	0x06
	.zero		1


	//   ....[4]....
        /*0670*/ 	.word	0x000003d0
        /*0674*/ 	.word	0x000000ff
        /*0678*/ 	.word	0x00028c38
        /*067c*/ 	.short	0x0100
        /*067e*/ 	.byte	0x06
	.zero		1


	//   ....[5]....
        /*0680*/ 	.word	0x000003e0
        /*0684*/ 	.word	0x000000ff
        /*0688*/ 	.word	0x00028c48
        /*068c*/ 	.short	0x0100
        /*068e*/ 	.byte	0x06
	.zero		1


	//   ....[6]....
        /*0690*/ 	.word	0x00000510
        /*0694*/ 	.word	0x000000ff
        /*0698*/ 	.word	0x00028c50
        /*069c*/ 	.short	0x0100
        /*069e*/ 	.byte	0x08
	.zero		1


	//   ....[7]....
        /*06a0*/ 	.word	0x00000520
        /*06a4*/ 	.word	0x000000ff
        /*06a8*/ 	.word	0x00028c60
        /*06ac*/ 	.short	0x0100
        /*06ae*/ 	.byte	0x08
	.zero		1


	//   ....[8]....
        /*06b0*/ 	.word	0x00000530
        /*06b4*/ 	.word	0x000000ff
        /*06b8*/ 	.word	0x00028c58
        /*06bc*/ 	.short	0x0100
        /*06be*/ 	.byte	0x08
	.zero		1


	//   ....[9]....
        /*06c0*/ 	.word	0x00000540
        /*06c4*/ 	.word	0x000000ff
        /*06c8*/ 	.word	0x00028c68
        /*06cc*/ 	.short	0x0100
        /*06ce*/ 	.byte	0x08
	.zero		1


	//   ....[10]....
        /*06d0*/ 	.word	0x00000630
        /*06d4*/ 	.word	0x000000ff
        /*06d8*/ 	.word	0x00028c70
        /*06dc*/ 	.short	0x0100
        /*06de*/ 	.byte	0x06
	.zero		1


	//   ....[11]....
        /*06e0*/ 	.word	0x00000640
        /*06e4*/ 	.word	0x000000ff
        /*06e8*/ 	.word	0x00028c80
        /*06ec*/ 	.short	0x0100
        /*06ee*/ 	.byte	0x06
	.zero		1


	//   ....[12]....
        /*06f0*/ 	.word	0x00000650
        /*06f4*/ 	.word	0x000000ff
        /*06f8*/ 	.word	0x00028c78
        /*06fc*/ 	.short	0x0100
        /*06fe*/ 	.byte	0x06
	.zero		1


	//   ....[13]....
        /*0700*/ 	.word	0x00000660
        /*0704*/ 	.word	0x000000ff
        /*0708*/ 	.word	0x00028c88
        /*070c*/ 	.short	0x0100
        /*070e*/ 	.byte	0x06
	.zero		1


	//   ....[14]....
        /*0710*/ 	.word	0x00000790
        /*0714*/ 	.word	0x000000ff
        /*0718*/ 	.word	0x00028c90
        /*071c*/ 	.short	0x0100
        /*071e*/ 	.byte	0x08
	.zero		1


	//   ....[15]....
        /*0720*/ 	.word	0x000007a0
        /*0724*/ 	.word	0x000000ff
        /*0728*/ 	.word	0x00028ca0
        /*072c*/ 	.short	0x0100
        /*072e*/ 	.byte	0x08
	.zero		1


	//   ....[16]....
        /*0730*/ 	.word	0x000007b0
        /*0734*/ 	.word	0x000000ff
        /*0738*/ 	.word	0x00028c98
        /*073c*/ 	.short	0x0100
        /*073e*/ 	.byte	0x08
	.zero		1


	//   ....[17]....
        /*0740*/ 	.word	0x000007c0
        /*0744*/ 	.word	0x000000ff
        /*0748*/ 	.word	0x00028ca8
        /*074c*/ 	.short	0x0100
        /*074e*/ 	.byte	0x08
	.zero		1


	//   ....[18]....
        /*0750*/ 	.word	0x000008f0
        /*0754*/ 	.word	0x000000ff
        /*0758*/ 	.word	0x00028cb0
        /*075c*/ 	.short	0x0100
        /*075e*/ 	.byte	0x08
	.zero		1


	//   ....[19]....
        /*0760*/ 	.word	0x00000900
        /*0764*/ 	.word	0x000000ff
        /*0768*/ 	.word	0x00028cc0
        /*076c*/ 	.short	0x0100
        /*076e*/ 	.byte	0x08
	.zero		1


	//   ....[20]....
        /*0770*/ 	.word	0x00000910
        /*0774*/ 	.word	0x000000ff
        /*0778*/ 	.word	0x00028cb8
        /*077c*/ 	.short	0x0100
        /*077e*/ 	.byte	0x08
	.zero		1


	//   ....[21]....
        /*0780*/ 	.word	0x00000920
        /*0784*/ 	.word	0x000000ff
        /*0788*/ 	.word	0x00028cc8
        /*078c*/ 	.short	0x0100
        /*078e*/ 	.byte	0x08
	.zero		1


	//   ....[22]....
        /*0790*/ 	.word	0x00002630
        /*0794*/ 	.word	0x00000046
        /*0798*/ 	.word	0x00028c90
        /*079c*/ 	.short	0x010a
        /*079e*/ 	.byte	0x3f
	.zero		1


	//   ....[23]....
        /*07a0*/ 	.word	0x00002fe0
        /*07a4*/ 	.word	0x00000046
        /*07a8*/ 	.word	0x00028c90
        /*07ac*/ 	.short	0x010a
        /*07ae*/ 	.byte	0x3f
	.zero		1


	//   ....[24]....
        /*07b0*/ 	.word	0x00003850
        /*07b4*/ 	.word	0x00000046
        /*07b8*/ 	.word	0x00028c90
        /*07bc*/ 	.short	0x010a
        /*07be*/ 	.byte	0x3f
	.zero		1


	//   ....[25]....
        /*07c0*/ 	.word	0x00003a50
        /*07c4*/ 	.word	0x00000004
        /*07c8*/ 	.word	0x00000000
        /*07cc*/ 	.short	0x0101
        /*07ce*/ 	.byte	0x3f
	.zero		1


	//   ....[26]....
        /*07d0*/ 	.word	0x00003a90
        /*07d4*/ 	.word	0x00000046
        /*07d8*/ 	.word	0x00028cb0
        /*07dc*/ 	.short	0x010a
        /*07de*/ 	.byte	0x3f
	.zero		1


	//   ....[27]....
        /*07e0*/ 	.word	0x000040e0
        /*07e4*/ 	.word	0x00000046
        /*07e8*/ 	.word	0x00000000
        /*07ec*/ 	.short	0x0101
        /*07ee*/ 	.byte	0x3f
	.zero		1


	//   ....[28]....
        /*07f0*/ 	.word	0x00004740
        /*07f4*/ 	.word	0x0000000e
        /*07f8*/ 	.word	0x00028c50
        /*07fc*/ 	.short	0x010a
        /*07fe*/ 	.byte	0x3f
	.zero		1


	//   ....[29]....
        /*0800*/ 	.word	0x00004af0
        /*0804*/ 	.word	0x00000000
        /*0808*/ 	.word	0x00000000
        /*080c*/ 	.short	0x0101
        /*080e*/ 	.byte	0x3f
	.zero		1


	//   ....[30]....
        /*0810*/ 	.word	0x00005420
        /*0814*/ 	.word	0x00000000
        /*0818*/ 	.word	0x00028c50
        /*081c*/ 	.short	0x010a
        /*081e*/ 	.byte	0x3f
	.zero		1


	//   ....[31]....
        /*0820*/ 	.word	0x00005470
        /*0824*/ 	.word	0x00000000
        /*0828*/ 	.word	0x00028c50
        /*082c*/ 	.short	0x010a
        /*082e*/ 	.byte	0x3f
	.zero		1


	//   ....[32]....
        /*0830*/ 	.word	0x00005740
        /*0834*/ 	.word	0x00000000
        /*0838*/ 	.word	0x00000000
        /*083c*/ 	.short	0x0101
        /*083e*/ 	.byte	0x3f
	.zero		1


	//   ....[33]....
        /*0840*/ 	.word	0x000062b0
        /*0844*/ 	.word	0x00000002
        /*0848*/ 	.word	0x00028c00
        /*084c*/ 	.short	0x010a
        /*084e*/ 	.byte	0x3f
	.zero		1


	//   ....[34]....
        /*0850*/ 	.word	0x00006300
        /*0854*/ 	.word	0x00000002
        /*0858*/ 	.word	0x00028c00
        /*085c*/ 	.short	0x010a
        /*085e*/ 	.byte	0x3f
	.zero		1


	//   ....[35]....
        /*0860*/ 	.word	0x00006f30
        /*0864*/ 	.word	0x00000002
        /*0868*/ 	.word	0x00028c00
        /*086c*/ 	.short	0x010a
        /*086e*/ 	.byte	0x3f
	.zero		1


	//   ....[36]....
        /*0870*/ 	.word	0x00008260
        /*0874*/ 	.word	0x00000002
        /*0878*/ 	.word	0x00028c00
        /*087c*/ 	.short	0x010a
        /*087e*/ 	.byte	0x3f
	.zero		1


	//   ....[37]....
        /*0880*/ 	.word	0x000090e0
        /*0884*/ 	.word	0x00000015
        /*0888*/ 	.word	0x00028c30
        /*088c*/ 	.short	0x010a
        /*088e*/ 	.byte	0x3f
	.zero		1


	//   ....[38]....
        /*0890*/ 	.word	0x00009190
        /*0894*/ 	.word	0x00000015
        /*0898*/ 	.word	0x00028c30
        /*089c*/ 	.short	0x010a
        /*089e*/ 	.byte	0x3f
	.zero		1


	//   ....[39]....
        /*08a0*/ 	.word	0x0000a340
        /*08a4*/ 	.word	0x00000000
        /*08a8*/ 	.word	0x00000000
        /*08ac*/ 	.short	0x0101
        /*08ae*/ 	.byte	0x3f
	.zero		1


	//   ....[40]....
        /*08b0*/ 	.word	0x0000a7b0
        /*08b4*/ 	.word	0x00000015
        /*08b8*/ 	.word	0x00028c50
        /*08bc*/ 	.short	0x010a
        /*08be*/ 	.byte	0x3f
	.zero		1


	//   ....[41]....
        /*08c0*/ 	.word	0x0000a870
        /*08c4*/ 	.word	0x00000015
        /*08c8*/ 	.word	0x00028c50
        /*08cc*/ 	.short	0x010a
        /*08ce*/ 	.byte	0x3f
	.zero		1


	//   ....[42]....
        /*08d0*/ 	.word	0x0000ab80
        /*08d4*/ 	.word	0x00000015
        /*08d8*/ 	.word	0x00000000
        /*08dc*/ 	.short	0x0101
        /*08de*/ 	.byte	0x3f
	.zero		1


	//   ....[43]....
        /*08e0*/ 	.word	0x0000ac70
        /*08e4*/ 	.word	0x000000d4
        /*08e8*/ 	.word	0x00028c30
        /*08ec*/ 	.short	0x010a
        /*08ee*/ 	.byte	0x3f
	.zero		1


	//   ....[44]....
        /*08f0*/ 	.word	0x0000ace0
        /*08f4*/ 	.word	0x000000d4
        /*08f8*/ 	.word	0x00028c30
        /*08fc*/ 	.short	0x010a
        /*08fe*/ 	.byte	0x3f
	.zero		1


	//   ....[45]....
        /*0900*/ 	.word	0x0000bd90
        /*0904*/ 	.word	0x0000009e
        /*0908*/ 	.word	0x00000000
        /*090c*/ 	.short	0x0101
        /*090e*/ 	.byte	0x3f
	.zero		1


	//   ....[46]....
        /*0910*/ 	.word	0x0000cb00
        /*0914*/ 	.word	0x000000d4
        /*0918*/ 	.word	0x00028c50
        /*091c*/ 	.short	0x010a
        /*091e*/ 	.byte	0x3f
	.zero		1


	//   ....[47]....
        /*0920*/ 	.word	0x0000cb50
        /*0924*/ 	.word	0x000000d4
        /*0928*/ 	.word	0x00028c50
        /*092c*/ 	.short	0x010a
        /*092e*/ 	.byte	0x3f
	.zero		1


	//   ....[48]....
        /*0930*/ 	.word	0x0000ce50
        /*0934*/ 	.word	0x000000d4
        /*0938*/ 	.word	0x00000000
        /*093c*/ 	.short	0x0101
        /*093e*/ 	.byte	0x3f
	.zero		1


	//   ....[49]....
        /*0940*/ 	.word	0x0000cf80
        /*0944*/ 	.word	0x000000b8
        /*0948*/ 	.word	0x00028c30
        /*094c*/ 	.short	0x010a
        /*094e*/ 	.byte	0x3f
	.zero		1


	//   ....[50]....
        /*0950*/ 	.word	0x0000cff0
        /*0954*/ 	.word	0x000000b8
        /*0958*/ 	.word	0x00028c30
        /*095c*/ 	.short	0x010a
        /*095e*/ 	.byte	0x3f
	.zero		1


	//   ....[51]....
        /*0960*/ 	.word	0x0000de80
        /*0964*/ 	.word	0x00000098
        /*0968*/ 	.word	0x00000000
        /*096c*/ 	.short	0x0101
        /*096e*/ 	.byte	0x3f
	.zero		1


	//   ....[52]....
        /*0970*/ 	.word	0x0000e950
        /*0974*/ 	.word	0x000000b8
        /*0978*/ 	.word	0x00028c50
        /*097c*/ 	.short	0x010a
        /*097e*/ 	.byte	0x3f
	.zero		1


	//   ....[53]....
        /*0980*/ 	.word	0x0000e9a0
        /*0984*/ 	.word	0x000000b8
        /*0988*/ 	.word	0x00028c50
        /*098c*/ 	.short	0x010a
        /*098e*/ 	.byte	0x3f
	.zero		1


	//   ....[54]....
        /*0990*/ 	.word	0x0000eca0
        /*0994*/ 	.word	0x000000b8
        /*0998*/ 	.word	0x00000000
        /*099c*/ 	.short	0x0101
        /*099e*/ 	.byte	0x3f
	.zero		1


	//   ....[55]....
        /*09a0*/ 	.word	0x00010fc0
        /*09a4*/ 	.word	0x00000000
        /*09a8*/ 	.word	0x00000000
        /*09ac*/ 	.short	0x0101
        /*09ae*/ 	.byte	0x3f
	.zero		1


	//   ....[56]....
        /*09b0*/ 	.word	0x00013370
        /*09b4*/ 	.word	0x00000009
        /*09b8*/ 	.word	0x00028c20
        /*09bc*/ 	.short	0x010a
        /*09be*/ 	.byte	0x3f
	.zero		1


	//   ....[57]....
        /*09c0*/ 	.word	0x00013400
        /*09c4*/ 	.word	0x00000005
        /*09c8*/ 	.word	0x00028ca0
        /*09cc*/ 	.short	0x010a
        /*09ce*/ 	.byte	0x3f
	.zero		1


	//   ....[58]....
        /*09d0*/ 	.word	0x000135e0
        /*09d4*/ 	.word	0x00000005
        /*09d8*/ 	.word	0x00028cc0
        /*09dc*/ 	.short	0x010a
        /*09de*/ 	.byte	0x3f
	.zero		1


	//   ....[59]....
        /*09e0*/ 	.word	0x00013b30
        /*09e4*/ 	.word	0x00000006
        /*09e8*/ 	.word	0x00028ca0
        /*09ec*/ 	.short	0x010a
        /*09ee*/ 	.byte	0x3f
	.zero		1


	//   ....[60]....
        /*09f0*/ 	.word	0x00013cf0
        /*09f4*/ 	.word	0x00000006
        /*09f8*/ 	.word	0x00028cc0
        /*09fc*/ 	.short	0x010a
        /*09fe*/ 	.byte	0x3f
	.zero		1


	//   ....[61]....
        /*0a00*/ 	.word	0x00014c00
        /*0a04*/ 	.word	0x00000005
        /*0a08*/ 	.word	0x00028c40
        /*0a0c*/ 	.short	0x010a
        /*0a0e*/ 	.byte	0x3f
	.zero		1


	//   ....[62]....
        /*0a10*/ 	.word	0x00014ff0
        /*0a14*/ 	.word	0x00000007
        /*0a18*/ 	.word	0x00028c20
        /*0a1c*/ 	.short	0x010a
        /*0a1e*/ 	.byte	0x3f
	.zero		1


	//   ....[63]....
        /*0a20*/ 	.word	0x000150b0
        /*0a24*/ 	.word	0x00000002
        /*0a28*/ 	.word	0x00028c60
        /*0a2c*/ 	.short	0x010a
        /*0a2e*/ 	.byte	0x3f
	.zero		1


	//   ....[64]....
        /*0a30*/ 	.word	0x00015810
        /*0a34*/ 	.word	0x00000003
        /*0a38*/ 	.word	0x00028c40
        /*0a3c*/ 	.short	0x010a
        /*0a3e*/ 	.byte	0x3f
	.zero		1


	//   ....[65]....
        /*0a40*/ 	.word	0x00015a20
        /*0a44*/ 	.word	0x00000003
        /*0a48*/ 	.word	0x00028c60
        /*0a4c*/ 	.short	0x010a
        /*0a4e*/ 	.byte	0x3f
	.zero		1


	//   ....[66]....
        /*0a50*/ 	.word	0x000160d0
        /*0a54*/ 	.word	0x00000002
        /*0a58*/ 	.word	0x00028c40
        /*0a5c*/ 	.short	0x010a
        /*0a5e*/ 	.byte	0x3f
	.zero		1


	//   ....[67]....
        /*0a60*/ 	.word	0x000162d0
        /*0a64*/ 	.word	0x00000002
        /*0a68*/ 	.word	0x00028c60
        /*0a6c*/ 	.short	0x010a
        /*0a6e*/ 	.byte	0x3f
	.zero		1


	//   ....[68]....
        /*0a70*/ 	.word	0x00016910
        /*0a74*/ 	.word	0x00000002
        /*0a78*/ 	.word	0x00028c40
        /*0a7c*/ 	.short	0x010a
        /*0a7e*/ 	.byte	0x3f
	.zero		1


	//   ....[69]....
        /*0a80*/ 	.word	0x00016b20
        /*0a84*/ 	.word	0x00000002
        /*0a88*/ 	.word	0x00028c60
        /*0a8c*/ 	.short	0x010a
        /*0a8e*/ 	.byte	0x3f
	.zero		1


	//   ....[70]....
        /*0a90*/ 	.word	0x00017de0
        /*0a94*/ 	.word	0x00000000
        /*0a98*/ 	.word	0x00028c20
        /*0a9c*/ 	.short	0x010a
        /*0a9e*/ 	.byte	0x3f
	.zero		1


	//   ....[71]....
        /*0aa0*/ 	.word	0x00017f90
        /*0aa4*/ 	.word	0x00000006
        /*0aa8*/ 	.word	0x00000000
        /*0aac*/ 	.short	0x010a
        /*0aae*/ 	.byte	0x3f
	.zero		1


	//   ....[72]....
        /*0ab0*/ 	.word	0x00018000
        /*0ab4*/ 	.word	0x00000007
        /*0ab8*/ 	.word	0x00000000
        /*0abc*/ 	.short	0x010a
        /*0abe*/ 	.byte	0x3f
	.zero		1


	//   ....[73]....
        /*0ac0*/ 	.word	0x00018070
        /*0ac4*/ 	.word	0x00000004
        /*0ac8*/ 	.word	0x00000000
        /*0acc*/ 	.short	0x010a
        /*0ace*/ 	.byte	0x3f
	.zero		1


	//   ....[74]....
        /*0ad0*/ 	.word	0x000180a0
        /*0ad4*/ 	.word	0x00000003
        /*0ad8*/ 	.word	0x00000000
        /*0adc*/ 	.short	0x010a
        /*0ade*/ 	.byte	0x3f
	.zero		1


	//   ....[75]....
        /*0ae0*/ 	.word	0x00018100
        /*0ae4*/ 	.word	0x00000046
        /*0ae8*/ 	.word	0x00028c90
        /*0aec*/ 	.short	0x010a
        /*0aee*/ 	.byte	0x3f
	.zero		1


	//   ....[76]....
        /*0af0*/ 	.word	0x00018150
        /*0af4*/ 	.word	0x00000046
        /*0af8*/ 	.word	0x00028c90
        /*0afc*/ 	.short	0x010a
        /*0afe*/ 	.byte	0x3f
	.zero		1


	//   ....[77]....
        /*0b00*/ 	.word	0x000181a0
        /*0b04*/ 	.word	0x00000046
        /*0b08*/ 	.word	0x00028c90
        /*0b0c*/ 	.short	0x010a
        /*0b0e*/ 	.byte	0x3f
	.zero		1


	//   ....[78]....
        /*0b10*/ 	.word	0x000181f0
        /*0b14*/ 	.word	0x00000046
        /*0b18*/ 	.word	0x00028cb0
        /*0b1c*/ 	.short	0x010a
        /*0b1e*/ 	.byte	0x3f
	.zero		1


	//   ....[79]....
        /*0b20*/ 	.word	0x00018240
        /*0b24*/ 	.word	0x0000000e
        /*0b28*/ 	.word	0x00028c50
        /*0b2c*/ 	.short	0x010a
        /*0b2e*/ 	.byte	0x3f
	.zero		1


	//   ....[80]....
        /*0b30*/ 	.word	0x00018290
        /*0b34*/ 	.word	0x00000000
        /*0b38*/ 	.word	0x00028c50
        /*0b3c*/ 	.short	0x010a
        /*0b3e*/ 	.byte	0x3f
	.zero		1


	//   ....[81]....
        /*0b40*/ 	.word	0x000187e0
        /*0b44*/ 	.word	0x00000002
        /*0b48*/ 	.word	0x00028c00
        /*0b4c*/ 	.short	0x010a
        /*0b4e*/ 	.byte	0x3f
	.zero		1


	//   ....[82]....
        /*0b50*/ 	.word	0x00018d30
        /*0b54*/ 	.word	0x00000002
        /*0b58*/ 	.word	0x00028c00
        /*0b5c*/ 	.short	0x010a
        /*0b5e*/ 	.byte	0x3f
	.zero		1


	//   ....[83]....
        /*0b60*/ 	.word	0x00018d80
        /*0b64*/ 	.word	0x00000015
        /*0b68*/ 	.word	0x00028c30
        /*0b6c*/ 	.short	0x010a
        /*0b6e*/ 	.byte	0x3f
	.zero		1


	//   ....[84]....
        /*0b70*/ 	.word	0x00018dd0
        /*0b74*/ 	.word	0x00000015
        /*0b78*/ 	.word	0x00028c50
        /*0b7c*/ 	.short	0x010a
        /*0b7e*/ 	.byte	0x3f
	.zero		1


	//   ....[85]....
        /*0b80*/ 	.word	0x00018e20
        /*0b84*/ 	.word	0x000000d4
        /*0b88*/ 	.word	0x00028c30
        /*0b8c*/ 	.short	0x010a
        /*0b8e*/ 	.byte	0x3f
	.zero		1


	//   ....[86]....
        /*0b90*/ 	.word	0x00018e70
        /*0b94*/ 	.word	0x000000d4
        /*0b98*/ 	.word	0x00028c50
        /*0b9c*/ 	.short	0x010a
        /*0b9e*/ 	.byte	0x3f
	.zero		1


	//   ....[87]....
        /*0ba0*/ 	.word	0x00018ec0
        /*0ba4*/ 	.word	0x000000b8
        /*0ba8*/ 	.word	0x00028c30
        /*0bac*/ 	.short	0x010a
        /*0bae*/ 	.byte	0x3f
	.zero		1


	//   ....[88]....
        /*0bb0*/ 	.word	0x00018f10
        /*0bb4*/ 	.word	0x000000b8
        /*0bb8*/ 	.word	0x00028c50
        /*0bbc*/ 	.short	0x010a
        /*0bbe*/ 	.byte	0x3f
	.zero		1


	//   ....[89]....
        /*0bc0*/ 	.word	0x000190b0
        /*0bc4*/ 	.word	0x00000009
        /*0bc8*/ 	.word	0x00028c20
        /*0bcc*/ 	.short	0x010a
        /*0bce*/ 	.byte	0x3f
	.zero		1


	//   ....[90]....
        /*0bd0*/ 	.word	0x00019100
        /*0bd4*/ 	.word	0x00000005
        /*0bd8*/ 	.word	0x00028ca0
        /*0bdc*/ 	.short	0x010a
        /*0bde*/ 	.byte	0x3f
	.zero		1


	//   ....[91]....
        /*0be0*/ 	.word	0x00019150
        /*0be4*/ 	.word	0x00000005
        /*0be8*/ 	.word	0x00028cc0
        /*0bec*/ 	.short	0x010a
        /*0bee*/ 	.byte	0x3f
	.zero		1


	//   ....[92]....
        /*0bf0*/ 	.word	0x000191a0
        /*0bf4*/ 	.word	0x00000006
        /*0bf8*/ 	.word	0x00028ca0
        /*0bfc*/ 	.short	0x010a
        /*0bfe*/ 	.byte	0x3f
	.zero		1


	//   ....[93]....
        /*0c00*/ 	.word	0x000191f0
        /*0c04*/ 	.word	0x00000006
        /*0c08*/ 	.word	0x00028cc0
        /*0c0c*/ 	.short	0x010a
        /*0c0e*/ 	.byte	0x3f
	.zero		1


	//   ....[94]....
        /*0c10*/ 	.word	0x00019390
        /*0c14*/ 	.word	0x00000005
        /*0c18*/ 	.word	0x00028c40
        /*0c1c*/ 	.short	0x010a
        /*0c1e*/ 	.byte	0x3f
	.zero		1


	//   ....[95]....
        /*0c20*/ 	.word	0x00019410
        /*0c24*/ 	.word	0x00000005
        /*0c28*/ 	.word	0x00028c20
        /*0c2c*/ 	.short	0x010a
        /*0c2e*/ 	.byte	0x3f
	.zero		1


	//   ....[96]....
        /*0c30*/ 	.word	0x00019460
        /*0c34*/ 	.word	0x00000002
        /*0c38*/ 	.word	0x00028c60
        /*0c3c*/ 	.short	0x010a
        /*0c3e*/ 	.byte	0x3f
	.zero		1


	//   ....[97]....
        /*0c40*/ 	.word	0x000194b0
        /*0c44*/ 	.word	0x00000003
        /*0c48*/ 	.word	0x00028c40
        /*0c4c*/ 	.short	0x010a
        /*0c4e*/ 	.byte	0x3f
	.zero		1


	//   ....[98]....
        /*0c50*/ 	.word	0x00019500
        /*0c54*/ 	.word	0x00000003
        /*0c58*/ 	.word	0x00028c60
        /*0c5c*/ 	.short	0x010a
        /*0c5e*/ 	.byte	0x3f
	.zero		1


	//   ....[99]....
        /*0c60*/ 	.word	0x00019550
        /*0c64*/ 	.word	0x00000002
        /*0c68*/ 	.word	0x00028c40
        /*0c6c*/ 	.short	0x010a
        /*0c6e*/ 	.byte	0x3f
	.zero		1


	//   ....[100]....
        /*0c70*/ 	.word	0x000195a0
        /*0c74*/ 	.word	0x00000002
        /*0c78*/ 	.word	0x00028c60
        /*0c7c*/ 	.short	0x010a
        /*0c7e*/ 	.byte	0x3f
	.zero		1


	//   ....[101]....
        /*0c80*/ 	.word	0x000195f0
        /*0c84*/ 	.word	0x00000002
        /*0c88*/ 	.word	0x00028c40
        /*0c8c*/ 	.short	0x010a
        /*0c8e*/ 	.byte	0x3f
	.zero		1


	//   ....[102]....
        /*0c90*/ 	.word	0x00019640
        /*0c94*/ 	.word	0x00000002
        /*0c98*/ 	.word	0x00028c60
        /*0c9c*/ 	.short	0x010a
        /*0c9e*/ 	.byte	0x3f
	.zero		1


	//   ....[103]....
        /*0ca0*/ 	.word	0x0001a000
        /*0ca4*/ 	.word	0x00000000
        /*0ca8*/ 	.word	0x00028c20
        /*0cac*/ 	.short	0x010a
        /*0cae*/ 	.byte	0x3f
	.zero		1


	//   ....[104]....
        /*0cb0*/ 	.word	0x0001a1a0
        /*0cb4*/ 	.word	0x00000006
        /*0cb8*/ 	.word	0x00000000
        /*0cbc*/ 	.short	0x010a
        /*0cbe*/ 	.byte	0x3f
	.zero		1


	//   ....[105]....
        /*0cc0*/ 	.word	0x0001a1f0
        /*0cc4*/ 	.word	0x00000007
        /*0cc8*/ 	.word	0x00000000
        /*0ccc*/ 	.short	0x010a
        /*0cce*/ 	.byte	0x3f
	.zero		1


	//   ....[106]....
        /*0cd0*/ 	.word	0x0001a240
        /*0cd4*/ 	.word	0x00000004
        /*0cd8*/ 	.word	0x00000000
        /*0cdc*/ 	.short	0x010a
        /*0cde*/ 	.byte	0x3f
	.zero		1


	//----- nvinfo : EIATTR_NUM_MBARRIERS
	.align		4
.L_1061:
        /*0ce0*/ 	.byte	0x03, 0x38
        /*0ce2*/ 	.short	0x0016


	//----- nvinfo : EIATTR_EXIT_INSTR_OFFSETS
	.align		4
        /*0ce4*/ 	.byte	0x04, 0x1c
        /*0ce6*/ 	.short	(.L_1063 - .L_1062)


	//   ....[0]....
.L_1062:
        /*0ce8*/ 	.word	0x000180f0


	//----- nvinfo : EIATTR_MAX_THREADS
	.align		4
.L_1063:
        /*0cec*/ 	.byte	0x04, 0x05
        /*0cee*/ 	.short	(.L_1065 - .L_1064)
.L_1064:
        /*0cf0*/ 	.word	0x00000180
        /*0cf4*/ 	.word	0x00000001
        /*0cf8*/ 	.word	0x00000001


	//----- nvinfo : EIATTR_CRS_STACK_SIZE
	.align		4
.L_1065:
        /*0cfc*/ 	.byte	0x04, 0x1e
        /*0cfe*/ 	.short	(.L_1067 - .L_1066)
.L_1066:
        /*0d00*/ 	.word	0x00000000


	//----- nvinfo : EIATTR_CBANK_PARAM_SIZE
	.align		4
.L_1067:
        /*0d04*/ 	.byte	0x03, 0x19
        /*0d06*/ 	.short	0x0a70


	//----- nvinfo : EIATTR_PARAM_CBANK
	.align		4
        /*0d08*/ 	.byte	0x04, 0x0a
        /*0d0a*/ 	.short	(.L_1069 - .L_1068)
	.align		4
.L_1068:
        /*0d0c*/ 	.word	index@(.nv.constant0._ZN7cutlass13device_kernelIN5flash11enable_sm90INS1_16FlashAttnFwdSm90INS1_25CollectiveMainloopFwdSm90ILi2EN4cute5tupleIJNS5_1CILi1EEES8_S8_EEENS6_IJNS7_ILi64EEESA_SA_EEELi512ENS_6half_tEfNS_4arch4Sm90ELb1ELb0ELb1ELb1ELb0ELb1ELb0ELb0ELb0ELb0ELb0ELb0EEENS1_21CollectiveEpilogueFwdINS6_IJSA_NS7_ILi512EEESA_EEES9_SC_SE_Li256ELb1ELb0ELb0ELb0EEENS1_36VarlenDynamicPersistentTileSchedulerILi64ELi64ELi256ELi32ELb0ELb0ELb1ELb1ELb1ELb1EEEEEEEEEvNT_6ParamsE)
        /*0d10*/ 	.short	0x0210
        /*0d12*/ 	.short	0x0a70


	//----- nvinfo : EIATTR_SW_WAR
	.align		4
.L_1069:
        /*0d14*/ 	.byte	0x04, 0x36
        /*0d16*/ 	.short	(.L_1071 - .L_1070)
.L_1070:
        /*0d18*/ 	.word	0x00000008
.L_1071:


//--------------------- .nv.info._ZN7cutlass13device_kernelIN5flash11enable_sm90INS1_16FlashAttnFwdSm90INS1_25CollectiveMainloopFwdSm90ILi2EN4cute5tupleIJNS5_1CILi1EEES8_S8_EEENS6_IJNS7_ILi64EEESA_SA_EEELi512ENS_6half_tEfNS_4arch4Sm90ELb1ELb0ELb1ELb1ELb0ELb0ELb1ELb0ELb0ELb0ELb0ELb0EEENS1_21CollectiveEpilogueFwdINS6_IJSA_NS7_ILi512EEESA_EEES9_SC_SE_Li256ELb1ELb0ELb0ELb0EEENS1_36VarlenDynamicPersistentTileSchedulerILi64ELi64ELi256ELi32ELb0ELb0ELb1ELb1ELb1ELb1EEEEEEEEEvNT_6ParamsE --------------------------
	.section	.nv.info._ZN7cutlass13device_kernelIN5flash11enable_sm90INS1_16FlashAttnFwdSm90INS1_25CollectiveMainloopFwdSm90ILi2EN4cute5tupleIJNS5_1CILi1EEES8_S8_EEENS6_IJNS7_ILi64EEESA_SA_EEELi512ENS_6half_tEfNS_4arch4Sm90ELb1ELb0ELb1ELb1ELb0ELb0ELb1ELb0ELb0ELb0ELb0ELb0EEENS1_21CollectiveEpilogueFwdINS6_IJSA_NS7_ILi512EEESA_EEES9_SC_SE_Li256ELb1ELb0ELb0ELb0EEENS1_36VarlenDynamicPersistentTileSchedulerILi64ELi64ELi256ELi32ELb0ELb0ELb1ELb1ELb1ELb1EEEEEEEEEvNT_6ParamsE,"",@"SHT_CUDA_INFO"
	.sectionflags	@""
	.align	4


	//----- nvinfo : EIATTR_CUDA_API_VERSION
	.align		4
        /*0000*/ 	.byte	0x04, 0x37
        /*0002*/ 	.short	(.L_1073 - .L_1072)
.L_1072:
        /*0004*/ 	.word	0x00000082


	//----- nvinfo : EIATTR_KPARAM_INFO
	.align		4
.L_1073:
        /*0008*/ 	.byte	0x04, 0x17
        /*000a*/ 	.short	(.L_1075 - .L_1074)
.L_1074:
        /*000c*/ 	.word	0x00000000
        /*0010*/ 	.short	0x0000
        /*0012*/ 	.short	0x0070
        /*0014*/ 	.byte	0x00, 0xf0, 0x01, 0x2c


	//----- nvinfo : EIATTR_SPARSE_MMA_MASK
	.align		4
.L_1075:
        /*0018*/ 	.byte	0x03, 0x50
        /*001a*/ 	.short	0x0000


	//----- nvinfo : EIATTR_MAXREG_COUNT
	.align		4
        /*001c*/ 	.byte	0x03, 0x1b
        /*001e*/ 	.short	0x00a8


	//----- nvinfo : EIATTR_NUM_BARRIERS
	.align		4
        /*0020*/ 	.byte	0x02, 0x4c
        /*0022*/ 	.byte	0x10
	.zero		1


	//----- nvinfo : EIATTR_EXTERNS
	.align		4
        /*0024*/ 	.byte	0x04, 0x0f
        /*0026*/ 	.short	(.L_1077 - .L_1076)


	//   ....[0]....
	.align		4
.L_1076:
        /*0028*/ 	.word	index@(__assertfail)


	//----- nvinfo : EIATTR_ANNOTATIONS
	.align		4
.L_1077:
        /*002c*/ 	.byte	0x04, 0x55
        /*002e*/ 	.short	(.L_1079 - .L_1078)


	//   ....[0]....
.L_1078:
        /* <DEDUP_REMOVED lines=31> */


	//----- nvinfo : EIATTR_MERCURY_ISA_VERSION
	.align		4
.L_1079:
        /*0210*/ 	.byte	0x03, 0x5f
        /*0212*/ 	.short	0x0101


	//----- nvinfo : EIATTR_UNUSED_LOAD_BYTE_OFFSET
	.align		4
        /*0214*/ 	.byte	0x04, 0x44
        /*0216*/ 	.short	(.L_1081 - .L_1080)


	//   ....[0]....
.L_1080:
        /*0218*/ 	.word	0x00000ac0
        /*021c*/ 	.word	0x0000fff0


	//   ....[1]....
        /*0220*/ 	.word	0x0000d400
        /*0224*/ 	.word	0x0000fff0


	//----- nvinfo : EIATTR_INT_WARP_WIDE_INSTR_OFFSETS
	.align		4
.L_1081:
        /*0228*/ 	.byte	0x04, 0x31
        /*022a*/ 	.short	(.L_1083 - .L_1082)


	//   ....[0]....
.L_1082:
        /*022c*/ 	.word	0x00000190


	//   ....[1]....
        /*0230*/ 	.word	0x000001d0


	//   ....[2]....
        /*0234*/ 	.word	0x00000240


	//   ....[3]....
        /*0238*/ 	.word	0x00000250


	//   ....[4]....
        /*023c*/ 	.word	0x00011020


	//   ....[5]....
        /*0240*/ 	.word	0x000110e0


	//   ....[6]....
        /*0244*/ 	.word	0x00011580


	//   ....[7]....
        /*0248*/ 	.word	0x000115b0


	//   ....[8]....
        /*024c*/ 	.word	0x00014270


	//   ....[9]....
        /*0250*/ 	.word	0x00014330


	//----- nvinfo : EIATTR_COOP_GROUP_MASK_REGIDS
	.align		4
.L_1083:
        /*0254*/ 	.byte	0x04, 0x29
        /*0256*/ 	.short	(.L_1085 - .L_1084)


	//   ....[0]....
.L_1084:
        /*0258*/ 	.word	0xffffffff


	//   ....[1]....
        /*025c*/ 	.word	0xffffffff


	//   ....[2]....
        /*0260*/ 	.word	0xffffffff


	//   ....[3]....
        /*0264*/ 	.word	0xffffffff


	//   ....[4]....
        /*0268*/ 	.word	0xffffffff


	//   ....[5]....
        /*026c*/ 	.word	0xffffffff


	//   ....[6]....
        /*0270*/ 	.word	0xffffffff


	//   ....[7]....
        /*0274*/ 	.word	0xffffffff


	//   ....[8]....
        /*0278*/ 	.word	0xffffffff


	//   ....[9]....
        /*027c*/ 	.word	0xffffffff


	//   ....[10]....
        /*0280*/ 	.word	0xffffffff


	//   ....[11]....
        /*0284*/ 	.word	0xffffffff


	//   ....[12]....
        /*0288*/ 	.word	0xffffffff


	//   ....[13]....
        /*028c*/ 	.word	0xffffffff


	//   ....[14]....
        /*0290*/ 	.word	0xffffffff


	//   ....[15]....
        /*0294*/ 	.word	0xffffffff


	//   ....[16]....
        /*0298*/ 	.word	0xffffffff


	//   ....[17]....
        /*029c*/ 	.word	0xffffffff


	//   ....[18]....
        /*02a0*/ 	.word	0xffffffff


	//   ....[19]....
        /*02a4*/ 	.word	0xffffffff


	//   ....[20]....
        /*02a8*/ 	.word	0xffffffff


	//   ....[21]....
        /*02ac*/ 	.word	0xffffffff


	//   ....[22]....
        /*02b0*/ 	.word	0xffffffff


	//   ....[23]....
        /*02b4*/ 	.word	0xffffffff


	//   ....[24]....
        /*02b8*/ 	.word	0xffffffff


	//   ....[25]....
        /*02bc*/ 	.word	0xffffffff


	//   ....[26]....
        /*02c0*/ 	.word	0xffffffff


	//   ....[27]....
        /*02c4*/ 	.word	0xffffffff


	//   ....[28]....
        /*02c8*/ 	.word	0xffffffff


	//   ....[29]....
        /*02cc*/ 	.word	0xffffffff


	//   ....[30]....
        /*02d0*/ 	.word	0xffffffff


	//   ....[31]....
        /*02d4*/ 	.word	0xffffffff


	//   ....[32]....
        /*02d8*/ 	.word	0xffffffff


	//   ....[33]....
        /*02dc*/ 	.word	0xffffffff


	//   ....[34]....
        /*02e0*/ 	.word	0xffffffff


	//   ....[35]....
        /*02e4*/ 	.word	0xffffffff


	//   ....[36]....
        /*02e8*/ 	.word	0xffffffff


	//   ....[37]....
        /*02ec*/ 	.word	0xffffffff


	//   ....[38]....
        /*02f0*/ 	.word	0xffffffff


	//   ....[39]....
        /*02f4*/ 	.word	0xffffffff


	//   ....[40]....
        /*02f8*/ 	.word	0xffffffff


	//   ....[41]....
        /*02fc*/ 	.word	0xffffffff


	//   ....[42]....
        /*0300*/ 	.word	0xffffffff


	//   ....[43]....
        /*0304*/ 	.word	0xffffffff


	//   ....[44]....
        /*0308*/ 	.word	0xffffffff


	//   ....[45]....
        /*030c*/ 	.word	0xffffffff


	//   ....[46]....
        /*0310*/ 	.word	0xffffffff


	//   ....[47]....
        /*0314*/ 	.word	0xffffffff


	//   ....[48]....
        /*0318*/ 	.word	0xffffffff


	//   ....[49]....
        /*031c*/ 	.word	0xffffffff


	//   ....[50]....
        /*0320*/ 	.word	0xffffffff


	//   ....[51]....
        /*0324*/ 	.word	0xffffffff


	//   ....[52]....
        /*0328*/ 	.word	0xffffffff


	//   ....[53]....
        /*032c*/ 	.word	0xffffffff


	//   ....[54]....
        /*0330*/ 	.word	0xffffffff


	//   ....[55]....
        /*0334*/ 	.word	0xffffffff


	//   ....[56]....
        /*0338*/ 	.word	0xffffffff


	//   ....[57]....
        /*033c*/ 	.word	0xffffffff


	//   ....[58]....
        /*0340*/ 	.word	0xffffffff


	//   ....[59]....
        /*0344*/ 	.word	0xffffffff


	//   ....[60]....
        /*0348*/ 	.word	0xffffffff


	//   ....[61]....
        /*034c*/ 	.word	0xffffffff


	//   ....[62]....
        /*0350*/ 	.word	0xffffffff


	//   ....[63]....
        /*0354*/ 	.word	0xffffffff


	//   ....[64]....
        /*0358*/ 	.word	0xffffffff


	//   ....[65]....
        /*035c*/ 	.word	0xffffffff


	//   ....[66]....
        /*0360*/ 	.word	0x0500000f


	//   ....[67]....
        /*0364*/ 	.word	0x0500000f


	//   ....[68]....
        /*0368*/ 	.word	0x0500000f


	//   ....[69]....
        /*036c*/ 	.word	0x0500000f


	//   ....[70]....
        /*0370*/ 	.word	0x0500000f


	//   ....[71]....
        /*0374*/ 	.word	0x0500000f


	//   ....[72]....
        /*0378*/ 	.word	0x0500000f


	//   ....[73]....
        /*037c*/ 	.word	0x0500000f


	//   ....[74]....
        /*0380*/ 	.word	0x0500000f


	//   ....[75]....
        /*0384*/ 	.word	0x0500000f


	//   ....[76]....
        /*0388*/ 	.word	0x0500000f


	//   ....[77]....
        /*038c*/ 	.word	0x0500000f


	//   ....[78]....
        /*0390*/ 	.word	0x0500000f


	//   ....[79]....
        /*0394*/ 	.word	0x0500000f


	//   ....[80]....
        /*0398*/ 	.word	0x0500000f


	//   ....[81]....
        /*039c*/ 	.word	0x0500000f


	//   ....[82]....
        /*03a0*/ 	.word	0x0500000f


	//   ....[83]....
        /*03a4*/ 	.word	0x0500000f


	//   ....[84]....
        /*03a8*/ 	.word	0x0500000f


	//----- nvinfo : EIATTR_COOP_GROUP_INSTR_OFFSETS
	.align		4
.L_1085:
        /*03ac*/ 	.byte	0x04, 0x28
        /*03ae*/ 	.short	(.L_1087 - .L_1086)


	//   ....[0]....
.L_1086:
        /*03b0*/ 	.word	0x00000070


	//   ....[1]....
        /*03b4*/ 	.word	0x000001a0


	//   ....[2]....
        /*03b8*/ 	.word	0x000001f0


	//   ....[3]....
        /*03bc*/ 	.word	0x00000400


	//   ....[4]....
        /*03c0*/ 	.word	0x00000560


	//   ....[5]....
        /*03c4*/ 	.word	0x00000680


	//   ....[6]....
        /*03c8*/ 	.word	0x000007e0


	//   ....[7]....
        /*03cc*/ 	.word	0x00001970


	//   ....[8]....
        /*03d0*/ 	.word	0x00003110


	//   ....[9]....
        /*03d4*/ 	.word	0x000040d0


	//   ....[10]....
        /*03d8*/ 	.word	0x00005330


	//   ....[11]....
        /*03dc*/ 	.word	0x00005390


	//   ....[12]....
        /*03e0*/ 	.word	0x00005840


	//   ....[13]....
        /*03e4*/ 	.word	0x00005910


	//   ....[14]....
        /*03e8*/ 	.word	0x000061a0


	//   ....[15]....
        /*03ec*/ 	.word	0x00006df0


	//   ....[16]....
        /*03f0*/ 	.word	0x00008000


	//   ....[17]....
        /*03f4*/ 	.word	0x00008070


	//   ....[18]....
        /*03f8*/ 	.word	0x00008460


	//   ....[19]....
        /*03fc*/ 	.word	0x000085b0


	//   ....[20]....
        /*0400*/ 	.word	0x00009770


	//   ....[21]....
        /*0404*/ 	.word	0x0000a410


	//   ....[22]....
        /*0408*/ 	.word	0x0000b3b0


	//   ....[23]....
        /*040c*/ 	.word	0x0000b420


	//   ....[24]....
        /*0410*/ 	.word	0x0000b760


	//   ....[25]....
        /*0414*/ 	.word	0x0000b920


	//   ....[26]....
        /*0418*/ 	.word	0x0000c8b0


	//   ....[27]....
        /*041c*/ 	.word	0x0000c910


	//   ....[28]....
        /*0420*/ 	.word	0x0000c930


	//   ....[29]....
        /*0424*/ 	.word	0x0000c980


	//   ....[30]....
        /*0428*/ 	.word	0x0000c9a0


	//   ....[31]....
        /*042c*/ 	.word	0x0000e310


	//   ....[32]....
        /*0430*/ 	.word	0x0000fd60


	//   ....[33]....
        /*0434*/ 	.word	0x0000fef0


	//   ....[34]....
        /*0438*/ 	.word	0x0000ff20


	//   ....[35]....
        /*043c*/ 	.word	0x0000ff60


	//   ....[36]....
        /*0440*/ 	.word	0x0000ffd0


	//   ....[37]....
        /*0444*/ 	.word	0x00010030


	//   ....[38]....
        /*0448*/ 	.word	0x00010070


	//   ....[39]....
        /*044c*/ 	.word	0x00010220


	//   ....[40]....
        /*0450*/ 	.word	0x00010280


	//   ....[41]....
        /*0454*/ 	.word	0x000102c0


	//   ....[42]....
        /*0458*/ 	.word	0x00010300


	//   ....[43]....
        /*045c*/ 	.word	0x00010330


	//   ....[44]....
        /*0460*/ 	.word	0x00010360


	//   ....[45]....
        /*0464*/ 	.word	0x00010400


	//   ....[46]....
        /*0468*/ 	.word	0x00010460


	//   ....[47]....
        /*046c*/ 	.word	0x000104f0


	//   ....[48]....
        /*0470*/ 	.word	0x000143c0


	//   ....[49]....
        /*0474*/ 	.word	0x000143d0


	//   ....[50]....
        /*0478*/ 	.word	0x000144f0


	//   ....[51]....
        /*047c*/ 	.word	0x00014550


	//   ....[52]....
        /*0480*/ 	.word	0x00014590


	//   ....[53]....
        /*0484*/ 	.word	0x000145d0


	//   ....[54]....
        /*0488*/ 	.word	0x00014600


	//   ....[55]....
        /*048c*/ 	.word	0x00014630


	//   ....[56]....
        /*0490*/ 	.word	0x000147d0


	//   ....[57]....
        /*0494*/ 	.word	0x00014830


	//   ....[58]....
        /*0498*/ 	.word	0x00014870


	//   ....[59]....
        /*049c*/ 	.word	0x000148b0


	//   ....[60]....
        /*04a0*/ 	.word	0x000148e0


	//   ....[61]....
        /*04a4*/ 	.word	0x00014910


	//   ....[62]....
        /*04a8*/ 	.word	0x000149d0


	//   ....[63]....
        /*04ac*/ 	.word	0x000149f0


	//   ....[64]....
        /*04b0*/ 	.word	0x00014a60


	//   ....[65]....
        /*04b4*/ 	.word	0x000150f0


	//   ....[66]....
        /*04b8*/ 	.word	0x000156d0


	//   ....[67]....
        /*04bc*/ 	.word	0x00015af0


	//   ....[68]....
        /*04c0*/ 	.word	0x00015b80


	//   ....[69]....
        /*04c4*/ 	.word	0x00015c20


	//   ....[70]....
        /*04c8*/ 	.word	0x00015cd0


	//   ....[71]....
        /*04cc*/ 	.word	0x00015d50


	//   ....[72]....
        /*04d0*/ 	.word	0x00015dd0


	//   ....[73]....
        /*04d4*/ 	.word	0x00015e50


	//   ....[74]....
        /*04d8*/ 	.word	0x00015ed0


	//   ....[75]....
        /*04dc*/ 	.word	0x00015f60


	//   ....[76]....
        /*04e0*/ 	.word	0x00016010


	//   ....[77]....
        /*04e4*/ 	.word	0x00016090


	//   ....[78]....
        /*04e8*/ 	.word	0x00016110


	//   ....[79]....
        /*04ec*/ 	.word	0x00016190


	//   ....[80]....
        /*04f0*/ 	.word	0x00016210


	//   ....[81]....
        /*04f4*/ 	.word	0x00016280


	//   ....[82]....
        /*04f8*/ 	.word	0x00016320


	//   ....[83]....
        /*04fc*/ 	.word	0x000163b0


	//   ....[84]....
        /*0500*/ 	.word	0x000164e0


	//----- nvinfo : EIATTR_REG_RECONFIG
	.align		4
.L_1087:
        /*0504*/ 	.byte	0x01, 0x54
	.zero		2


	//----- nvinfo : EIATTR_SYSCALL_OFFSETS
	.align		4
        /*0508*/ 	.byte	0x04, 0x46
        /*050a*/ 	.short	(.L_1089 - .L_1088)


	//   ....[0]....
.L_1088:
        /*050c*/ 	.word	0x000032c0


	//   ....[1]....
        /*0510*/ 	.word	0x00011270


	//   ....[2]....
        /*0514*/ 	.word	0x000113b0


	//   ....[3]....
        /*0518*/ 	.word	0x000114b0


	//----- nvinfo : EIATTR_MBARRIER_INSTR_OFFSETS
	.align		4
.L_1089:
        /*051c*/ 	.byte	0x04, 0x39
        /*051e*/ 	.short	(.L_1091 - .L_1090)


	//   ....[0]....
.L_1090:
        /*0520*/ 	.word	0x000002e0
        /*0524*/ 	.word	0x000000ff
        /*0528*/ 	.word	0x00038800
        /*052c*/ 	.short	0x0100
        /*052e*/ 	.byte	0x08
	.zero		1


	//   ....[1]....
        /*0530*/ 	.word	0x000002f0
        /*0534*/ 	.word	0x000000ff
        /*0538*/ 	.word	0x00038810
        /*053c*/ 	.short	0x0100
        /*053e*/ 	.byte	0x08
	.zero		1


	//   ....[2]....
        /*0540*/ 	.word	0x00000300
        /*0544*/ 	.word	0x000000ff
        /*0548*/ 	.word	0x00038820
        /*054c*/ 	.short	0x0100
        /*054e*/ 	.byte	0x08
	.zero		1


	//   ....[3]....
        /*0550*/ 	.word	0x000003b0
        /*0554*/ 	.word	0x000000ff
        /*0558*/ 	.word	0x00038830
        /*055c*/ 	.short	0x0100
        /*055e*/ 	.byte	0x06
	.zero		1


	//   ....[4]....
        /*0560*/ 	.word	0x000003c0
        /*0564*/ 	.word	0x000000ff
        /*0568*/ 	.word	0x00038840
        /*056c*/ 	.short	0x0100
        /*056e*/ 	.byte	0x06
	.zero		1


	//   ....[5]....
        /*0570*/ 	.word	0x000003d0
        /*0574*/ 	.word	0x000000ff
        /*0578*/ 	.word	0x00038838
        /*057c*/ 	.short	0x0100
        /*057e*/ 	.byte	0x06
	.zero		1


	//   ....[6]....
        /*0580*/ 	.word	0x000003e0
        /*0584*/ 	.word	0x000000ff
        /*0588*/ 	.word	0x00038848
        /*058c*/ 	.short	0x0100
        /*058e*/ 	.byte	0x06
	.zero		1


	//   ....[7]....
        /*0590*/ 	.word	0x00000510
        /*0594*/ 	.word	0x000000ff
        /*0598*/ 	.word	0x00038850
        /*059c*/ 	.short	0x0100
        /*059e*/ 	.byte	0x08
	.zero		1


	//   ....[8]....
        /*05a0*/ 	.word	0x00000520
        /*05a4*/ 	.word	0x000000ff
        /*05a8*/ 	.word	0x00038860
        /*05ac*/ 	.short	0x0100
        /*05ae*/ 	.byte	0x08
	.zero		1


	//   ....[9]....
        /*05b0*/ 	.word	0x00000530
        /*05b4*/ 	.word	0x000000ff
        /*05b8*/ 	.word	0x00038858
        /*05bc*/ 	.short	0x0100
        /*05be*/ 	.byte	0x08
	.zero		1


	//   ....[10]....
        /*05c0*/ 	.word	0x00000540
        /*05c4*/ 	.word	0x000000ff
        /*05c8*/ 	.word	0x00038868
        /*05cc*/ 	.short	0x0100
        /*05ce*/ 	.byte	0x08
	.zero		1


	//   ....[11]....
        /*05d0*/ 	.word	0x00000630
        /*05d4*/ 	.word	0x000000ff
        /*05d8*/ 	.word	0x00038870
        /*05dc*/ 	.short	0x0100
        /*05de*/ 	.byte	0x06
	.zero		1


	//   ....[12]....
        /*05e0*/ 	.word	0x00000640
        /*05e4*/ 	.word	0x000000ff
        /*05e8*/ 	.word	0x00038880
        /*05ec*/ 	.short	0x0100
        /*05ee*/ 	.byte	0x06
	.zero		1


	//   ....[13]....
        /*05f0*/ 	.word	0x00000650
        /*05f4*/ 	.word	0x000000ff
        /*05f8*/ 	.word	0x00038878
        /*05fc*/ 	.short	0x0100
        /*05fe*/ 	.byte	0x06
	.zero		1


	//   ....[14]....
        /*0600*/ 	.word	0x00000660
        /*0604*/ 	.word	0x000000ff
        /*0608*/ 	.word	0x00038888
        /*060c*/ 	.short	0x0100
        /*060e*/ 	.byte	0x06
	.zero		1


	//   ....[15]....
        /*0610*/ 	.word	0x00000790
        /*0614*/ 	.word	0x000000ff
        /*0618*/ 	.word	0x00038890
        /*061c*/ 	.short	0x0100
        /*061e*/ 	.byte	0x08
	.zero		1


	//   ....[16]....
        /*0620*/ 	.word	0x000007a0
        /*0624*/ 	.word	0x000000ff
        /*0628*/ 	.word	0x000388a0
        /*062c*/ 	.short	0x0100
        /*062e*/ 	.byte	0x08
	.zero		1


	//   ....[17]....
        /*0630*/ 	.word	0x000007b0
        /*0634*/ 	.word	0x000000ff
        /*0638*/ 	.word	0x00038898
        /*063c*/ 	.short	0x0100
        /*063e*/ 	.byte	0x08
	.zero		1


	//   ....[18]....
        /*0640*/ 	.word	0x000007c0
        /*0644*/ 	.word	0x000000ff
        /*0648*/ 	.word	0x000388a8
        /*064c*/ 	.short	0x0100
        /*064e*/ 	.byte	0x08
	.zero		1


	//   ....[19]....
        /*0650*/ 	.word	0x000008f0
        /*0654*/ 	.word	0x000000ff
        /*0658*/ 	.word	0x000388b0
        /*065c*/ 	.short	0x0100
        /*065e*/ 	.byte	0x08
	.zero		1


	//   ....[20]....
        /*0660*/ 	.word	0x00000900
        /*0664*/ 	.word	0x000000ff
        /*0668*/ 	.word	0x000388c0
        /*066c*/ 	.short	0x0100
        /*066e*/ 	.byte	0x08
	.zero		1


	//   ....[21]....
        /*0670*/ 	.word	0x00000910
        /*0674*/ 	.word	0x000000ff
        /*0678*/ 	.word	0x000388b8
        /*067c*/ 	.short	0x0100
        /*067e*/ 	.byte	0x08
	.zero		1


	//   ....[22]....
        /*0680*/ 	.word	0x00000920
        /*0684*/ 	.word	0x000000ff
        /*0688*/ 	.word	0x000388c8
        /*068c*/ 	.short	0x0100
        /*068e*/ 	.byte	0x08
	.zero		1


	//   ....[23]....
        /*0690*/ 	.word	0x00001d20
        /*0694*/ 	.word	0x00000004
        /*0698*/ 	.word	0x00000000
        /*069c*/ 	.short	0x0101
        /*069e*/ 	.byte	0x3f
	.zero		1


	//   ....[24]....
        /*06a0*/ 	.word	0x000027f0
        /*06a4*/ 	.word	0x00000004
        /*06a8*/ 	.word	0x00000000
        /*06ac*/ 	.short	0x0101
        /*06ae*/ 	.byte	0x3f
	.zero		1


	//   ....[25]....
        /*06b0*/ 	.word	0x00003340
        /*06b4*/ 	.word	0x00000011
        /*06b8*/ 	.word	0x00038800
        /*06bc*/ 	.short	0x010a
        /*06be*/ 	.byte	0x3f
	.zero		1


	//   ....[26]....
        /*06c0*/ 	.word	0x000033a0
        /*06c4*/ 	.word	0x00000005
        /*06c8*/ 	.word	0x00038830
        /*06cc*/ 	.short	0x010a
        /*06ce*/ 	.byte	0x3f
	.zero		1


	//   ....[27]....
        /*06d0*/ 	.word	0x00003410
        /*06d4*/ 	.word	0x00000005
        /*06d8*/ 	.word	0x00038830
        /*06dc*/ 	.short	0x010a
        /*06de*/ 	.byte	0x3f
	.zero		1


	//   ....[28]....
        /*06e0*/ 	.word	0x00003690
        /*06e4*/ 	.word	0x00000011
        /*06e8*/ 	.word	0x00038810
        /*06ec*/ 	.short	0x010a
        /*06ee*/ 	.byte	0x3f
	.zero		1


	//   ....[29]....
        /*06f0*/ 	.word	0x000036d0
        /*06f4*/ 	.word	0x00000005
        /*06f8*/ 	.word	0x00038850
        /*06fc*/ 	.short	0x010a
        /*06fe*/ 	.byte	0x3f
	.zero		1


	//   ....[30]....
        /*0700*/ 	.word	0x000037a0
        /*0704*/ 	.word	0x00000005
        /*0708*/ 	.word	0x00038850
        /*070c*/ 	.short	0x010a
        /*070e*/ 	.byte	0x3f
	.zero		1


	//   ....[31]....
        /*0710*/ 	.word	0x00005bb0
        /*0714*/ 	.word	0x00000018
        /*0718*/ 	.word	0x00000000
        /*071c*/ 	.short	0x0101
        /*071e*/ 	.byte	0x3f
	.zero		1


	//   ....[32]....
        /*0720*/ 	.word	0x000061c0
        /*0724*/ 	.word	0x00000005
        /*0728*/ 	.word	0x00000000
        /*072c*/ 	.short	0x0101
        /*072e*/ 	.byte	0x3f
	.zero		1


	//   ....[33]....
        /*0730*/ 	.word	0x000062e0
        /*0734*/ 	.word	0x0000000a
        /*0738*/ 	.word	0x00038830
        /*073c*/ 	.short	0x010a
        /*073e*/ 	.byte	0x3f
	.zero		1


	//   ....[34]....
        /*0740*/ 	.word	0x00006330
        /*0744*/ 	.word	0x0000000a
        /*0748*/ 	.word	0x00038830
        /*074c*/ 	.short	0x010a
        /*074e*/ 	.byte	0x3f
	.zero		1


	//   ....[35]....
        /*0750*/ 	.word	0x000064b0
        /*0754*/ 	.word	0x0000000a
        /*0758*/ 	.word	0x00038850
        /*075c*/ 	.short	0x010a
        /*075e*/ 	.byte	0x3f
	.zero		1


	//   ....[36]....
        /*0760*/ 	.word	0x000064f0
        /*0764*/ 	.word	0x0000000a
        /*0768*/ 	.word	0x00038850
        /*076c*/ 	.short	0x010a
        /*076e*/ 	.byte	0x3f
	.zero		1


	//   ....[37]....
        /*0770*/ 	.word	0x000088d0
        /*0774*/ 	.word	0x0000000f
        /*0778*/ 	.word	0x00000000
        /*077c*/ 	.short	0x0101
        /*077e*/ 	.byte	0x3f
	.zero		1


	//   ....[38]....
        /*0780*/ 	.word	0x00009790
        /*0784*/ 	.word	0x0000000a
        /*0788*/ 	.word	0x00000000
        /*078c*/ 	.short	0x0101
        /*078e*/ 	.byte	0x3f
	.zero		1


	//   ....[39]....
        /*0790*/ 	.word	0x000098e0
        /*0794*/ 	.word	0x00000009
        /*0798*/ 	.word	0x00038830
        /*079c*/ 	.short	0x010a
        /*079e*/ 	.byte	0x3f
	.zero		1


	//   ....[40]....
        /*07a0*/ 	.word	0x00009930
        /*07a4*/ 	.word	0x00000009
        /*07a8*/ 	.word	0x00038830
        /*07ac*/ 	.short	0x010a
        /*07ae*/ 	.byte	0x3f
	.zero		1


	//   ....[41]....
        /*07b0*/ 	.word	0x00009ab0
        /*07b4*/ 	.word	0x00000009
        /*07b8*/ 	.word	0x00038850
        /*07bc*/ 	.short	0x010a
        /*07be*/ 	.byte	0x3f
	.zero		1


	//   ....[42]....
        /*07c0*/ 	.word	0x00009af0
        /*07c4*/ 	.word	0x00000009
        /*07c8*/ 	.word	0x00038850
        /*07cc*/ 	.short	0x010a
        /*07ce*/ 	.byte	0x3f
	.zero		1


	//   ....[43]....
        /*07d0*/ 	.word	0x0000b6f0
        /*07d4*/ 	.word	0x00000098
        /*07d8*/ 	.word	0x00000000
        /*07dc*/ 	.short	0x0101
        /*07de*/ 	.byte	0x3f
	.zero		1


	//   ....[44]....
        /*07e0*/ 	.word	0x0000c8d0
        /*07e4*/ 	.word	0x00000009
        /*07e8*/ 	.word	0x00000000
        /*07ec*/ 	.short	0x0101
        /*07ee*/ 	.byte	0x3f
	.zero		1


	//   ....[45]....
        /*07f0*/ 	.word	0x0000ed70
        /*07f4*/ 	.word	0x00000000
        /*07f8*/ 	.word	0x00000000
        /*07fc*/ 	.short	0x0101
        /*07fe*/ 	.byte	0x3f
	.zero		1


	//   ....[46]....
        /*0800*/ 	.word	0x00011a00
        /*0804*/ 	.word	0x00000008
        /*0808*/ 	.word	0x00038840
        /*080c*/ 	.short	0x010a
        /*080e*/ 	.byte	0x3f
	.zero		1


	//   ....[47]....
        /*0810*/ 	.word	0x000121f0
        /*0814*/ 	.word	0x0000000b
        /*0818*/ 	.word	0x00038820
        /*081c*/ 	.short	0x010a
        /*081e*/ 	.byte	0x3f
	.zero		1


	//   ....[48]....
        /*0820*/ 	.word	0x000122c0
        /*0824*/ 	.word	0x00000006
        /*0828*/ 	.word	0x00038860
        /*082c*/ 	.short	0x010a
        /*082e*/ 	.byte	0x3f
	.zero		1


	//   ....[49]....
        /*0830*/ 	.word	0x00012a40
        /*0834*/ 	.word	0x00000002
        /*0838*/ 	.word	0x00038840
        /*083c*/ 	.short	0x010a
        /*083e*/ 	.byte	0x3f
	.zero		1


	//   ....[50]....
        /*0840*/ 	.word	0x00012c50
        /*0844*/ 	.word	0x00000002
        /*0848*/ 	.word	0x00038860
        /*084c*/ 	.short	0x010a
        /*084e*/ 	.byte	0x3f
	.zero		1


	//   ....[51]....
        /*0850*/ 	.word	0x00013300
        /*0854*/ 	.word	0x00000002
        /*0858*/ 	.word	0x00038840
        /*085c*/ 	.short	0x010a
        /*085e*/ 	.byte	0x3f
	.zero		1


	//   ....[52]....
        /*0860*/ 	.word	0x00013500
        /*0864*/ 	.word	0x00000002
        /*0868*/ 	.word	0x00038860
        /*086c*/ 	.short	0x010a
        /*086e*/ 	.byte	0x3f
	.zero		1


	//   ....[53]....
        /*0870*/ 	.word	0x00013b40
        /*0874*/ 	.word	0x00000002
        /*0878*/ 	.word	0x00038840
        /*087c*/ 	.short	0x010a
        /*087e*/ 	.byte	0x3f
	.zero		1


	//   ....[54]....
        /*0880*/ 	.word	0x00013d50
        /*0884*/ 	.word	0x00000002
        /*0888*/ 	.word	0x00038860
        /*088c*/ 	.short	0x010a
        /*088e*/ 	.byte	0x3f
	.zero		1


	//   ....[55]....
        /*0890*/ 	.word	0x00015080
        /*0894*/ 	.word	0x00000000
        /*0898*/ 	.word	0x00038820
        /*089c*/ 	.short	0x010a
        /*089e*/ 	.byte	0x3f
	.zero		1


	//   ....[56]....
        /*08a0*/ 	.word	0x00015250
        /*08a4*/ 	.word	0x00000006
        /*08a8*/ 	.word	0x00000000
        /*08ac*/ 	.short	0x010a
        /*08ae*/ 	.byte	0x3f
	.zero		1


	//   ....[57]....
        /*08b0*/ 	.word	0x000152c0
        /*08b4*/ 	.word	0x00000007
        /*08b8*/ 	.word	0x00000000
        /*08bc*/ 	.short	0x010a
        /*08be*/ 	.byte	0x3f
	.zero		1


	//   ....[58]....
        /*08c0*/ 	.word	0x00015330
        /*08c4*/ 	.word	0x00000004
        /*08c8*/ 	.word	0x00000000
        /*08cc*/ 	.short	0x010a
        /*08ce*/ 	.byte	0x3f
	.zero		1


	//   ....[59]....
        /*08d0*/ 	.word	0x00015360
        /*08d4*/ 	.word	0x00000003
        /*08d8*/ 	.word	0x00000000
        /*08dc*/ 	.short	0x010a
        /*08de*/ 	.byte	0x3f
	.zero		1


	//   ....[60]....
        /*08e0*/ 	.word	0x000153c0
        /*08e4*/ 	.word	0x00000011
        /*08e8*/ 	.word	0x00038800
        /*08ec*/ 	.short	0x010a
        /*08ee*/ 	.byte	0x3f
	.zero		1


	//   ....[61]....
        /*08f0*/ 	.word	0x00015410
        /*08f4*/ 	.word	0x00000005
        /*08f8*/ 	.word	0x00038830
        /*08fc*/ 	.short	0x010a
        /*08fe*/ 	.byte	0x3f
	.zero		1


	//   ....[62]....
        /*0900*/ 	.word	0x00015460
        /*0904*/ 	.word	0x00000011
        /*0908*/ 	.word	0x00038810
        /*090c*/ 	.short	0x010a
        /*090e*/ 	.byte	0x3f
	.zero		1


	//   ....[63]....
        /*0910*/ 	.word	0x000154b0
        /*0914*/ 	.word	0x00000005
        /*0918*/ 	.word	0x00038850
        /*091c*/ 	.short	0x010a
        /*091e*/ 	.byte	0x3f
	.zero		1


	//   ....[64]....
        /*0920*/ 	.word	0x00015500
        /*0924*/ 	.word	0x0000000a
        /*0928*/ 	.word	0x00038830
        /*092c*/ 	.short	0x010a
        /*092e*/ 	.byte	0x3f
	.zero		1


	//   ....[65]....
        /*0930*/ 	.word	0x00015550
        /*0934*/ 	.word	0x0000000a
        /*0938*/ 	.word	0x00038850
        /*093c*/ 	.short	0x010a
        /*093e*/ 	.byte	0x3f
	.zero		1


	//   ....[66]....
        /*0940*/ 	.word	0x000155a0
        /*0944*/ 	.word	0x00000009
        /*0948*/ 	.word	0x00038830
        /*094c*/ 	.short	0x010a
        /*094e*/ 	.byte	0x3f
	.zero		1


	//   ....[67]....
        /*0950*/ 	.word	0x000155f0
        /*0954*/ 	.word	0x00000009
        /*0958*/ 	.word	0x00038850
        /*095c*/ 	.short	0x010a
        /*095e*/ 	.byte	0x3f
	.zero		1


	//   ....[68]....
        /*0960*/ 	.word	0x00015790
        /*0964*/ 	.word	0x00000008
        /*0968*/ 	.word	0x00038840
        /*096c*/ 	.short	0x010a
        /*096e*/ 	.byte	0x3f
	.zero		1


	//   ....[69]....
        /*0970*/ 	.word	0x00015810
        /*0974*/ 	.word	0x00000008
        /*0978*/ 	.word	0x00038820
        /*097c*/ 	.short	0x010a
        /*097e*/ 	.byte	0x3f
	.zero		1


	//   ....[70]....
        /*0980*/ 	.word	0x00015860
        /*0984*/ 	.word	0x00000006
        /*0988*/ 	.word	0x00038860
        /*098c*/ 	.short	0x010a
        /*098e*/ 	.byte	0x3f
	.zero		1


	//   ....[71]....
        /*0990*/ 	.word	0x000158b0
        /*0994*/ 	.word	0x00000002
        /*0998*/ 	.word	0x00038840
        /*099c*/ 	.short	0x010a
        /*099e*/ 	.byte	0x3f
	.zero		1


	//   ....[72]....
        /*09a0*/ 	.word	0x00015900
        /*09a4*/ 	.word	0x00000002
        /*09a8*/ 	.word	0x00038860
        /*09ac*/ 	.short	0x010a
        /*09ae*/ 	.byte	0x3f
	.zero		1


	//   ....[73]....
        /*09b0*/ 	.word	0x00015950
        /*09b4*/ 	.word	0x00000002
        /*09b8*/ 	.word	0x00038840
        /*09bc*/ 	.short	0x010a
        /*09be*/ 	.byte	0x3f
	.zero		1


	//   ....[74]....
        /*09c0*/ 	.word	0x000159a0
        /*09c4*/ 	.word	0x00000002
        /*09c8*/ 	.word	0x00038860
        /*09cc*/ 	.short	0x010a
        /*09ce*/ 	.byte	0x3f
	.zero		1


	//   ....[75]....
        /*09d0*/ 	.word	0x000159f0
        /*09d4*/ 	.word	0x00000002
        /*09d8*/ 	.word	0x00038840
        /*09dc*/ 	.short	0x010a
        /*09de*/ 	.byte	0x3f
	.zero		1


	//   ....[76]....
        /*09e0*/ 	.word	0x00015a40
        /*09e4*/ 	.word	0x00000002
        /*09e8*/ 	.word	0x00038860
        /*09ec*/ 	.short	0x010a
        /*09ee*/ 	.byte	0x3f
	.zero		1


	//   ....[77]....
        /*09f0*/ 	.word	0x00016400
        /*09f4*/ 	.word	0x00000000
        /*09f8*/ 	.word	0x00038820
        /*09fc*/ 	.short	0x010a
        /*09fe*/ 	.byte	0x3f
	.zero		1


	//   ....[78]....
        /*0a00*/ 	.word	0x000165a0
        /*0a04*/ 	.word	0x00000006
        /*0a08*/ 	.word	0x00000000
        /*0a0c*/ 	.short	0x010a
        /*0a0e*/ 	.byte	0x3f
	.zero		1


	//   ....[79]....
        /*0a10*/ 	.word	0x000165f0
        /*0a14*/ 	.word	0x00000007
        /*0a18*/ 	.word	0x00000000
        /*0a1c*/ 	.short	0x010a
        /*0a1e*/ 	.byte	0x3f
	.zero		1


	//   ....[80]....
        /*0a20*/ 	.word	0x00016640
        /*0a24*/ 	.word	0x00000004
        /*0a28*/ 	.word	0x00000000
        /*0a2c*/ 	.short	0x010a
        /*0a2e*/ 	.byte	0x3f
	.zero		1


	//----- nvinfo : EIATTR_NUM_MBARRIERS
	.align		4
.L_1091:
        /*0a30*/ 	.byte	0x03, 0x38
        /*0a32*/ 	.short	0x0017


	//----- nvinfo : EIATTR_EXIT_INSTR_OFFSETS
	.align		4
        /*0a34*/ 	.byte	0x04, 0x1c
        /*0a36*/ 	.short	(.L_1093 - .L_1092)


	//   ....[0]....
.L_1092:
        /*0a38*/ 	.word	0x00000af0


	//   ....[1]....
        /*0a3c*/ 	.word	0x0000fd20


	//   ....[2]....
        /*0a40*/ 	.word	0x0000fd80


	//   ....[3]....
        /*0a44*/ 	.word	0x000153b0


	//----- nvinfo : EIATTR_MAX_THREADS
	.align		4
.L_1093:
        /*0a48*/ 	.byte	0x04, 0x05
        /*0a4a*/ 	.short	(.L_1095 - .L_1094)
.L_1094:
        /*0a4c*/ 	.word	0x00000180
        /*0a50*/ 	.word	0x00000001
        /*0a54*/ 	.word	0x00000001


	//----- nvinfo : EIATTR_CRS_STACK_SIZE
	.align		4
.L_1095:
        /*0a58*/ 	.byte	0x04, 0x1e
        /*0a5a*/ 	.short	(.L_1097 - .L_1096)
.L_1096:
        /*0a5c*/ 	.word	0x00000000


	//----- nvinfo : EIATTR_CBANK_PARAM_SIZE
	.align		4
.L_1097:
        /*0a60*/ 	.byte	0x03, 0x19
        /*0a62*/ 	.short	0x0b70


	//----- nvinfo : EIATTR_PARAM_CBANK
	.align		4
        /*0a64*/ 	.byte	0x04, 0x0a
        /*0a66*/ 	.short	(.L_1099 - .L_1098)
	.align		4
.L_1098:
        /*0a68*/ 	.word	index@(.nv.constant0._ZN7cutlass13device_kernelIN5flash11enable_sm90INS1_16FlashAttnFwdSm90INS1_25CollectiveMainloopFwdSm90ILi2EN4cute5tupleIJNS5_1CILi1EEES8_S8_EEENS6_IJNS7_ILi64EEESA_SA_EEELi512ENS_6half_tEfNS_4arch4Sm90ELb1ELb0ELb1ELb1ELb0ELb0ELb1ELb0ELb0ELb0ELb0ELb0EEENS1_21CollectiveEpilogueFwdINS6_IJSA_NS7_ILi512EEESA_EEES9_SC_SE_Li256ELb1ELb0ELb0ELb0EEENS1_36VarlenDynamicPersistentTileSchedulerILi64ELi64ELi256ELi32ELb0ELb0ELb1ELb1ELb1ELb1EEEEEEEEEvNT_6ParamsE)
        /*0a6c*/ 	.short	0x0210
        /*0a6e*/ 	.short	0x0b70


	//----- nvinfo : EIATTR_SW_WAR
	.align		4
.L_1099:
        /*0a70*/ 	.byte	0x04, 0x36
        /*0a72*/ 	.short	(.L_1101 - .L_1100)
.L_1100:
        /*0a74*/ 	.word	0x00000008
.L_1101:


//--------------------- .nv.info._ZN7cutlass13device_kernelIN5flash11enable_sm90INS1_16FlashAttnFwdSm90INS1_25CollectiveMainloopFwdSm90ILi2EN4cute5tupleIJNS5_1CILi1EEES8_S8_EEENS6_IJNS7_ILi64EEESA_SA_EEELi512ENS_6half_tEfNS_4arch4Sm90ELb1ELb0ELb1ELb1ELb0ELb1ELb1ELb0ELb0ELb0ELb0ELb0EEENS1_21CollectiveEpilogueFwdINS6_IJSA_NS7_ILi512EEESA_EEES9_SC_SE_Li256ELb1ELb0ELb0ELb0EEENS1_36VarlenDynamicPersistentTileSchedulerILi64ELi64ELi256ELi32ELb0ELb0ELb1ELb1ELb1ELb1EEEEEEEEEvNT_6ParamsE --------------------------
	.section	.nv.info._ZN7cutlass13device_kernelIN5flash11enable_sm90INS1_16FlashAttnFwdSm90INS1_25CollectiveMainloopFwdSm90ILi2EN4cute5tupleIJNS5_1CILi1EEES8_S8_EEENS6_IJNS7_ILi64EEESA_SA_EEELi512ENS_6half_tEfNS_4arch4Sm90ELb1ELb0ELb1ELb1ELb0ELb1ELb1ELb0ELb0ELb0ELb0ELb0EEENS1_21CollectiveEpilogueFwdINS6_IJSA_NS7_ILi512EEESA_EEES9_SC_SE_Li256ELb1ELb0ELb0ELb0EEENS1_36VarlenDynamicPersistentTileSchedulerILi64ELi64ELi256ELi32ELb0ELb0ELb1ELb1ELb1ELb1EEEEEEEEEvNT_6ParamsE,"",@"SHT_CUDA_INFO"
	.sectionflags	@""
	.align	4


	//----- nvinfo : EIATTR_CUDA_API_VERSION
	.align		4
        /*0000*/ 	.byte	0x04, 0x37
        /*0002*/ 	.short	(.L_1103 - .L_1102)
.L_1102:
        /*0004*/ 	.word	0x00000082


	//----- nvinfo : EIATTR_KPARAM_INFO
	.align		4
.L_1103:
        /*0008*/ 	.byte	0x04, 0x17
        /*000a*/ 	.short	(.L_1105 - .L_1104)
.L_1104:
        /*000c*/ 	.word	0x00000000
        /*0010*/ 	.short	0x0000
        /*0012*/ 	.short	0x0070
        /*0014*/ 	.byte	0x00, 0xf0, 0x01, 0x2c


	//----- nvinfo : EIATTR_SPARSE_MMA_MASK
	.align		4
.L_1105:
        /*0018*/ 	.byte	0x03, 0x50
        /*001a*/ 	.short	0x0000


	//----- nvinfo : EIATTR_MAXREG_COUNT
	.align		4
        /*001c*/ 	.byte	0x03, 0x1b
        /*001e*/ 	.short	0x00a8


	//----- nvinfo : EIATTR_NUM_BARRIERS
	.align		4
        /*0020*/ 	.byte	0x02, 0x4c
        /*0022*/ 	.byte	0x10
	.zero		1


	//----- nvinfo : EIATTR_EXTERNS
	.align		4
        /*0024*/ 	.byte	0x04, 0x0f
        /*0026*/ 	.short	(.L_1107 - .L_1106)


	//   ....[0]....
	.align		4
.L_1106:
        /*0028*/ 	.word	index@(__assertfail)


	//----- nvinfo : EIATTR_ANNOTATIONS
	.align		4
.L_1107:
        /*002c*/ 	.byte	0x04, 0x55
        /*002e*/ 	.short	(.L_1109 - .L_1108)


	//   ....[0]....
.L_1108:
        /* <DEDUP_REMOVED lines=42> */


	//----- nvinfo : EIATTR_MERCURY_ISA_VERSION
	.align		4
.L_1109:
        /*02c0*/ 	.byte	0x03, 0x5f
        /*02c2*/ 	.short	0x0101


	//----- nvinfo : EIATTR_UNUSED_LOAD_BYTE_OFFSET
	.align		4
        /*02c4*/ 	.byte	0x04, 0x44
        /*02c6*/ 	.short	(.L_1111 - .L_1110)


	//   ....[0]....
.L_1110:
        /*02c8*/ 	.word	0x00000b30
        /*02cc*/ 	.word	0x0000fff0


	//   ....[1]....
        /*02d0*/ 	.word	0x00014100
        /*02d4*/ 	.word	0x0000fff0


	//----- nvinfo : EIATTR_INT_WARP_WIDE_INSTR_OFFSETS
	.align		4
.L_1111:
        /*02d8*/ 	.byte	0x04, 0x31
        /*02da*/ 	.short	(.L_1113 - .L_1112)


	//   ....[0]....
.L_1112:
        /*02dc*/ 	.word	0x000001f0


	//   ....[1]....
        /*02e0*/ 	.word	0x00000230


	//   ....[2]....
        /*02e4*/ 	.word	0x000002a0


	//   ....[3]....
        /*02e8*/ 	.word	0x00000310


	//   ....[4]....
        /*02ec*/ 	.word	0x00018be0


	//   ....[5]....
        /*02f0*/ 	.word	0x00018c90


	//   ....[6]....
        /*02f4*/ 	.word	0x00019120


	//   ....[7]....
        /*02f8*/ 	.word	0x00019150


	//   ....[8]....
        /*02fc*/ 	.word	0x0001be20


	//   ....[9]....
        /*0300*/ 	.word	0x0001bed0


	//----- nvinfo : EIATTR_COOP_GROUP_MASK_REGIDS
	.align		4
.L_1113:
        /*0304*/ 	.byte	0x04, 0x29
        /*0306*/ 	.short	(.L_1115 - .L_1114)


	//   ....[0]....
.L_1114:
        /*0308*/ 	.word	0xffffffff


	//   ....[1]....
        /*030c*/ 	.word	0xffffffff


	//   ....[2]....
        /*0310*/ 	.word	0xffffffff


	//   ....[3]....
        /*0314*/ 	.word	0xffffffff


	//   ....[4]....
        /*0318*/ 	.word	0xffffffff


	//   ....[5]....
        /*031c*/ 	.word	0xffffffff


	//   ....[6]....
        /*0320*/ 	.word	0xffffffff


	//   ....[7]....
        /*0324*/ 	.word	0xffffffff


	//   ....[8]....
        /*0328*/ 	.word	0xffffffff


	//   ....[9]....
        /*032c*/ 	.word	0xffffffff


	//   ....[10]....
        /*0330*/ 	.word	0xffffffff


	//   ....[11]....
        /*0334*/ 	.word	0xffffffff


	//   ....[12]....
        /*0338*/ 	.word	0xffffffff


	//   ....[13]....
        /*033c*/ 	.word	0xffffffff


	//   ....[14]....
        /*0340*/ 	.word	0xffffffff


	//   ....[15]....
        /*0344*/ 	.word	0xffffffff


	//   ....[16]....
        /*0348*/ 	.word	0xffffffff


	//   ....[17]....
        /*034c*/ 	.word	0xffffffff


	//   ....[18]....
        /*0350*/ 	.word	0xffffffff


	//   ....[19]....
        /*0354*/ 	.word	0xffffffff


	//   ....[20]....
        /*0358*/ 	.word	0xffffffff


	//   ....[21]....
        /*035c*/ 	.word	0xffffffff


	//   ....[22]....
        /*0360*/ 	.word	0xffffffff


	//   ....[23]....
        /*0364*/ 	.word	0xffffffff


	//   ....[24]....
        /*0368*/ 	.word	0xffffffff


	//   ....[25]....
        /*036c*/ 	.word	0xffffffff


	//   ....[26]....
        /*0370*/ 	.word	0xffffffff


	//   ....[27]....
        /*0374*/ 	.word	0xffffffff


	//   ....[28]....
        /*0378*/ 	.word	0xffffffff


	//   ....[29]....
        /*037c*/ 	.word	0xffffffff


	//   ....[30]....
        /*0380*/ 	.word	0xffffffff


	//   ....[31]....
        /*0384*/ 	.word	0xffffffff


	//   ....[32]....
        /*0388*/ 	.word	0xffffffff


	//   ....[33]....
        /*038c*/ 	.word	0xffffffff


	//   ....[34]....
        /*0390*/ 	.word	0xffffffff


	//   ....[35]....
        /*0394*/ 	.word	0xffffffff


	//   ....[36]....
        /*0398*/ 	.word	0xffffffff


	//   ....[37]....
        /*039c*/ 	.word	0xffffffff


	//   ....[38]....
        /*03a0*/ 	.word	0xffffffff


	//   ....[39]....
        /*03a4*/ 	.word	0xffffffff


	//   ....[40]....
        /*03a8*/ 	.word	0xffffffff


	//   ....[41]....
        /*03ac*/ 	.word	0xffffffff


	//   ....[42]....
        /*03b0*/ 	.word	0xffffffff


	//   ....[43]....
        /*03b4*/ 	.word	0xffffffff


	//   ....[44]....
        /*03b8*/ 	.word	0xffffffff


	//   ....[45]....
        /*03bc*/ 	.word	0xffffffff


	//   ....[46]....
        /*03c0*/ 	.word	0xffffffff


	//   ....[47]....
        /*03c4*/ 	.word	0xffffffff


	//   ....[48]....
        /*03c8*/ 	.word	0xffffffff


	//   ....[49]....
        /*03cc*/ 	.word	0xffffffff


	//   ....[50]....
        /*03d0*/ 	.word	0xffffffff


	//   ....[51]....
        /*03d4*/ 	.word	0xffffffff


	//   ....[52]....
        /*03d8*/ 	.word	0xffffffff


	//   ....[53]....
        /*03dc*/ 	.word	0xffffffff


	//   ....[54]....
        /*03e0*/ 	.word	0xffffffff


	//   ....[55]....
        /*03e4*/ 	.word	0xffffffff


	//   ....[56]....
        /*03e8*/ 	.word	0xffffffff


	//   ....[57]....
        /*03ec*/ 	.word	0xffffffff


	//   ....[58]....
        /*03f0*/ 	.word	0xffffffff


	//   ....[59]....
        /*03f4*/ 	.word	0xffffffff


	//   ....[60]....
        /*03f8*/ 	.word	0xffffffff


	//   ....[61]....
        /*03fc*/ 	.word	0xffffffff


	//   ....[62]....
        /*0400*/ 	.word	0xffffffff


	//   ....[63]....
        /*0404*/ 	.word	0xffffffff


	//   ....[64]....
        /*0408*/ 	.word	0xffffffff


	//   ....[65]....
        /*040c*/ 	.word	0xffffffff


	//   ....[66]....
        /*0410*/ 	.word	0x0500000f


	//   ....[67]....
        /*0414*/ 	.word	0x0500000f


	//   ....[68]....
        /*0418*/ 	.word	0x0500000f


	//   ....[69]....
        /*041c*/ 	.word	0x0500000f


	//   ....[70]....
        /*0420*/ 	.word	0x0500000f


	//   ....[71]....
        /*0424*/ 	.word	0x0500000f


	//   ....[72]....
        /*0428*/ 	.word	0x0500000f


	//   ....[73]....
        /*042c*/ 	.word	0x0500000f


	//   ....[74]....
        /*0430*/ 	.word	0x0500000f


	//   ....[75]....
        /*0434*/ 	.word	0x0500000f


	//   ....[76]....
        /*0438*/ 	.word	0x0500000f


	//   ....[77]....
        /*043c*/ 	.word	0x0500000f


	//   ....[78]....
        /*0440*/ 	.word	0x0500000f


	//   ....[79]....
        /*0444*/ 	.word	0x0500000f


	//   ....[80]....
        /*0448*/ 	.word	0x0500000f


	//   ....[81]....
        /*044c*/ 	.word	0x0500000f


	//   ....[82]....
        /*0450*/ 	.word	0x0500000f


	//   ....[83]....
        /*0454*/ 	.word	0x0500000f


	//   ....[84]....
        /*0458*/ 	.word	0x0500000f


	//   ....[85]....
        /*045c*/ 	.word	0x0500000f


	//   ....[86]....
        /*0460*/ 	.word	0x0500000f


	//   ....[87]....
        /*0464*/ 	.word	0x0500000f


	//   ....[88]....
        /*0468*/ 	.word	0x0500000f


	//   ....[89]....
        /*046c*/ 	.word	0x0500000f


	//   ....[90]....
        /*0470*/ 	.word	0x0500000f


	//   ....[91]....
        /*0474*/ 	.word	0x0500000f


	//   ....[92]....
        /*0478*/ 	.word	0x0500000f


	//   ....[93]....
        /*047c*/ 	.word	0x0500000f


	//   ....[94]....
        /*0480*/ 	.word	0x0500000f


	//   ....[95]....
        /*0484*/ 	.word	0x0500000f


	//   ....[96]....
        /*0488*/ 	.word	0x0500000f


	//   ....[97]....
        /*048c*/ 	.word	0x0500000f


	//   ....[98]....
        /*0490*/ 	.word	0x0500000f


	//   ....[99]....
        /*0494*/ 	.word	0x0500000f


	//   ....[100]....
        /*0498*/ 	.word	0x0500000f


	//   ....[101]....
        /*049c*/ 	.word	0x0500000f


	//----- nvinfo : EIATTR_COOP_GROUP_INSTR_OFFSETS
	.align		4
.L_1115:
        /*04a0*/ 	.byte	0x04, 0x28
        /*04a2*/ 	.short	(.L_1117 - .L_1116)


	//   ....[0]....
.L_1116:
        /*04a4*/ 	.word	0x00000060


	//   ....[1]....
        /*04a8*/ 	.word	0x00000200


	//   ....[2]....
        /*04ac*/ 	.word	0x00000240


	//   ....[3]....
        /*04b0*/ 	.word	0x00000450


	//   ....[4]....
        /*04b4*/ 	.word	0x000005b0


	//   ....[5]....
        /*04b8*/ 	.word	0x000006d0


	//   ....[6]....
        /*04bc*/ 	.word	0x00000830


	//   ....[7]....
        /*04c0*/ 	.word	0x00004670


	//   ....[8]....
        /*04c4*/ 	.word	0x00005f80


	//   ....[9]....
        /*04c8*/ 	.word	0x00009700


	//   ....[10]....
        /*04cc*/ 	.word	0x0000b4c0


	//   ....[11]....
        /*04d0*/ 	.word	0x0000b550


	//   ....[12]....
        /*04d4*/ 	.word	0x0000b980


	//   ....[13]....
        /*04d8*/ 	.word	0x0000ba30


	//   ....[14]....
        /*04dc*/ 	.word	0x0000c360


	//   ....[15]....
        /*04e0*/ 	.word	0x0000d2f0


	//   ....[16]....
        /*04e4*/ 	.word	0x0000e790


	//   ....[17]....
        /*04e8*/ 	.word	0x0000e840


	//   ....[18]....
        /*04ec*/ 	.word	0x0000ecb0


	//   ....[19]....
        /*04f0*/ 	.word	0x0000ed30


	//   ....[20]....
        /*04f4*/ 	.word	0x0000feb0


	//   ....[21]....
        /*04f8*/ 	.word	0x00010e90


	//   ....[22]....
        /*04fc*/ 	.word	0x00012050


	//   ....[23]....
        /*0500*/ 	.word	0x00012110


	//   ....[24]....
        /*0504*/ 	.word	0x00012420


	//   ....[25]....
        /*0508*/ 	.word	0x000125e0


	//   ....[26]....
        /*050c*/ 	.word	0x000135a0


	//   ....[27]....
        /*0510*/ 	.word	0x00013610


	//   ....[28]....
        /*0514*/ 	.word	0x00013650


	//   ....[29]....
        /*0518*/ 	.word	0x000136b0


	//   ....[30]....
        /*051c*/ 	.word	0x000136c0


	//   ....[31]....
        /*0520*/ 	.word	0x000150a0


	//   ....[32]....
        /*0524*/ 	.word	0x00016820


	//   ....[33]....
        /*0528*/ 	.word	0x000169a0


	//   ....[34]....
        /*052c*/ 	.word	0x000169d0


	//   ....[35]....
        /*0530*/ 	.word	0x00016a10


	//   ....[36]....
        /*0534*/ 	.word	0x00016a80


	//   ....[37]....
        /*0538*/ 	.word	0x00016ae0


	//   ....[38]....
        /*053c*/ 	.word	0x00016b20


	//   ....[39]....
        /*0540*/ 	.word	0x00016cc0


	//   ....[40]....
        /*0544*/ 	.word	0x00016d20


	//   ....[41]....
        /*0548*/ 	.word	0x00016d60


	//   ....[42]....
        /*054c*/ 	.word	0x00016da0


	//   ....[43]....
        /*0550*/ 	.word	0x00016dd0


	//   ....[44]....
        /*0554*/ 	.word	0x00016e00


	//   ....[45]....
        /*0558*/ 	.word	0x00016e90


	//   ....[46]....
        /*055c*/ 	.word	0x00016ef0


	//   ....[47]....
        /*0560*/ 	.word	0x00016f80


	//   ....[48]....
        /*0564*/ 	.word	0x0001bf60


	//   ....[49]....
        /*0568*/ 	.word	0x0001bf70


	//   ....[50]....
        /*056c*/ 	.word	0x0001c080


	//   ....[51]....
        /*0570*/ 	.word	0x0001c0e0


	//   ....[52]....
        /*0574*/ 	.word	0x0001c120


	//   ....[53]....
        /*0578*/ 	.word	0x0001c160


	//   ....[54]....
        /*057c*/ 	.word	0x0001c190


	//   ....[55]....
        /*0580*/ 	.word	0x0001c1c0


	//   ....[56]....
        /*0584*/ 	.word	0x0001c350


	//   ....[57]....
        /*0588*/ 	.word	0x0001c3b0


	//   ....[58]....
        /*058c*/ 	.word	0x0001c3f0


	//   ....[59]....
        /*0590*/ 	.word	0x0001c430


	//   ....[60]....
        /*0594*/ 	.word	0x0001c460


	//   ....[61]....
        /*0598*/ 	.word	0x0001c490


	//   ....[62]....
        /*059c*/ 	.word	0x0001c550


	//   ....[63]....
        /*05a0*/ 	.word	0x0001c570


	//   ....[64]....
        /*05a4*/ 	.word	0x0001c5e0


	//   ....[65]....
        /*05a8*/ 	.word	0x0001cc50


	//   ....[66]....
        /*05ac*/ 	.word	0x0001d090


	//   ....[67]....
        /*05b0*/ 	.word	0x0001d130


	//   ....[68]....
        /*05b4*/ 	.word	0x0001d1d0


	//   ....[69]....
        /*05b8*/ 	.word	0x0001d270


	//   ....[70]....
        /*05bc*/ 	.word	0x0001d310


	//   ....[71]....
        /*05c0*/ 	.word	0x0001d3b0


	//   ....[72]....
        /*05c4*/ 	.word	0x0001d450


	//   ....[73]....
        /*05c8*/ 	.word	0x0001d4f0


	//   ....[74]....
        /*05cc*/ 	.word	0x0001d5e0


	//   ....[75]....
        /*05d0*/ 	.word	0x0001d680


	//   ....[76]....
        /*05d4*/ 	.word	0x0001d720


	//   ....[77]....
        /*05d8*/ 	.word	0x0001d7c0


	//   ....[78]....
        /*05dc*/ 	.word	0x0001d860


	//   ....[79]....
        /*05e0*/ 	.word	0x0001d900


	//   ....[80]....
        /*05e4*/ 	.word	0x0001d9a0


	//   ....[81]....
        /*05e8*/ 	.word	0x0001da40


	//   ....[82]....
        /*05ec*/ 	.word	0x0001dd90


	//   ....[83]....
        /*05f0*/ 	.word	0x0001e070


	//   ....[84]....
        /*05f4*/ 	.word	0x0001e490


	//   ....[85]....
        /*05f8*/ 	.word	0x0001e520


	//   ....[86]....
        /*05fc*/ 	.word	0x0001e5c0


	//   ....[87]....
        /*0600*/ 	.word	0x0001e670


	//   ....[88]....
        /*0604*/ 	.word	0x0001e6f0


	//   ....[89]....
        /*0608*/ 	.word	0x0001e770


	//   ....[90]....
        /*060c*/ 	.word	0x0001e7f0


	//   ....[91]....
        /*0610*/ 	.word	0x0001e870


	//   ....[92]....
        /*0614*/ 	.word	0x0001e900


	//   ....[93]....
        /*0618*/ 	.word	0x0001e9b0


	//   ....[94]....
        /*061c*/ 	.word	0x0001ea30


	//   ....[95]....
        /*0620*/ 	.word	0x0001eab0


	//   ....[96]....
        /*0624*/ 	.word	0x0001eb30


	//   ....[97]....
        /*0628*/ 	.word	0x0001ebb0


	//   ....[98]....
        /*062c*/ 	.word	0x0001ec20


	//   ....[99]....
        /*0630*/ 	.word	0x0001ecc0


	//   ....[100]....
        /*0634*/ 	.word	0x0001ed50


	//   ....[101]....
        /*0638*/ 	.word	0x0001ee80


	//----- nvinfo : EIATTR_REG_RECONFIG
	.align		4
.L_1117:
        /*063c*/ 	.byte	0x01, 0x54
	.zero		2


	//----- nvinfo : EIATTR_SYSCALL_OFFSETS
	.align		4
        /*0640*/ 	.byte	0x04, 0x46
        /*0642*/ 	.short	(.L_1119 - .L_1118)


	//   ....[0]....
.L_1118:
        /*0644*/ 	.word	0x00001900


	//   ....[1]....
        /*0648*/ 	.word	0x00001a50


	//   ....[2]....
        /*064c*/ 	.word	0x00006130


	//   ....[3]....
        /*0650*/ 	.word	0x000065d0


	//   ....[4]....
        /*0654*/ 	.word	0x00018e20


	//   ....[5]....
        /*0658*/ 	.word	0x00018f60


	//   ....[6]....
        /*065c*/ 	.word	0x00019060


	//----- nvinfo : EIATTR_MBARRIER_INSTR_OFFSETS
	.align		4
.L_1119:
        /*0660*/ 	.byte	0x04, 0x39
        /*0662*/ 	.short	(.L_1121 - .L_1120)


	//   ....[0]....
.L_1120:
        /*0664*/ 	.word	0x00000330
        /*0668*/ 	.word	0x000000ff
        /*066c*/ 	.word	0x00038800
        /*0670*/ 	.short	0x0100
        /*0672*/ 	.byte	0x08
	.zero		1


	//   ....[1]....
        /*0674*/ 	.word	0x00000340
        /*0678*/ 	.word	0x000000ff
        /*067c*/ 	.word	0x00038810
        /*0680*/ 	.short	0x0100
        /*0682*/ 	.byte	0x08
	.zero		1


	//   ....[2]....
        /*0684*/ 	.word	0x00000350
        /*0688*/ 	.word	0x000000ff
        /*068c*/ 	.word	0x00038820
        /*0690*/ 	.short	0x0100
        /*0692*/ 	.byte	0x08
	.zero		1


	//   ....[3]....
        /*0694*/ 	.word	0x00000400
        /*0698*/ 	.word	0x000000ff
        /*069c*/ 	.word	0x00038830
        /*06a0*/ 	.short	0x0100
        /*06a2*/ 	.byte	0x06
	.zero		1


	//   ....[4]....
        /*06a4*/ 	.word	0x00000410
        /*06a8*/ 	.word	0x000000ff
        /*06ac*/ 	.word	0x00038840
        /*06b0*/ 	.short	0x0100
        /*06b2*/ 	.byte	0x06
	.zero		1


	//   ....[5]....
        /*06b4*/ 	.word	0x00000420
        /*06b8*/ 	.word	0x000000ff
        /*06bc*/ 	.word	0x00038838
        /*06c0*/ 	.short	0x0100
        /*06c2*/ 	.byte	0x06
	.zero		1


	//   ....[6]....
        /*06c4*/ 	.word	0x00000430
        /*06c8*/ 	.word	0x000000ff
        /*06cc*/ 	.word	0x00038848
        /*06d0*/ 	.short	0x0100
        /*06d2*/ 	.byte	0x06
	.zero		1


	//   ....[7]....
        /*06d4*/ 	.word	0x00000560
        /*06d8*/ 	.word	0x000000ff
        /*06dc*/ 	.word	0x00038850
        /*06e0*/ 	.short	0x0100
        /*06e2*/ 	.byte	0x08
	.zero		1


	//   ....[8]....
        /*06e4*/ 	.word	0x00000570
        /*06e8*/ 	.word	0x000000ff
        /*06ec*/ 	.word	0x00038860
        /*06f0*/ 	.short	0x0100
        /*06f2*/ 	.byte	0x08
	.zero		1


	//   ....[9]....
        /*06f4*/ 	.word	0x00000580
        /*06f8*/ 	.word	0x000000ff
        /*06fc*/ 	.word	0x00038858
        /*0700*/ 	.short	0x0100
        /*0702*/ 	.byte	0x08
	.zero		1


	//   ....[10]....
        /*0704*/ 	.word	0x00000590
        /*0708*/ 	.word	0x000000ff
        /*070c*/ 	.word	0x00038868
        /*0710*/ 	.short	0x0100
        /*0712*/ 	.byte	0x08
	.zero		1


	//   ....[11]....
        /*0714*/ 	.word	0x00000680
        /*0718*/ 	.word	0x000000ff
        /*071c*/ 	.word	0x00038870
        /*0720*/ 	.short	0x0100
        /*0722*/ 	.byte	0x06
	.zero		1


	//   ....[12]....
        /*0724*/ 	.word	0x00000690
        /*0728*/ 	.word	0x000000ff
        /*072c*/ 	.word	0x00038880
        /*0730*/ 	.short	0x0100
        /*0732*/ 	.byte	0x06
	.zero		1


	//   ....[13]....
        /*0734*/ 	.word	0x000006a0
        /*0738*/ 	.word	0x000000ff
        /*073c*/ 	.word	0x00038878
        /*0740*/ 	.short	0x0100
        /*0742*/ 	.byte	0x06
	.zero		1


	//   ....[14]....
        /*0744*/ 	.word	0x000006b0
        /*0748*/ 	.word	0x000000ff
        /*074c*/ 	.word	0x00038888
        /*0750*/ 	.short	0x0100
        /*0752*/ 	.byte	0x06
	.zero		1


	//   ....[15]....
        /*0754*/ 	.word	0x000007e0
        /*0758*/ 	.word	0x000000ff
        /*075c*/ 	.word	0x00038890
        /*0760*/ 	.short	0x0100
        /*0762*/ 	.byte	0x08
	.zero		1


	//   ....[16]....
        /*0764*/ 	.word	0x000007f0
        /*0768*/ 	.word	0x000000ff
        /*076c*/ 	.word	0x000388a0
        /*0770*/ 	.short	0x0100
        /*0772*/ 	.byte	0x08
	.zero		1


	//   ....[17]....
        /*0774*/ 	.word	0x00000800
        /*0778*/ 	.word	0x000000ff
        /*077c*/ 	.word	0x00038898
        /*0780*/ 	.short	0x0100
        /*0782*/ 	.byte	0x08
	.zero		1


	//   ....[18]....
        /*0784*/ 	.word	0x00000810
        /*0788*/ 	.word	0x000000ff
        /*078c*/ 	.word	0x000388a8
        /*0790*/ 	.short	0x0100
        /*0792*/ 	.byte	0x08
	.zero		1


	//   ....[19]....
        /*0794*/ 	.word	0x00000940
        /*0798*/ 	.word	0x000000ff
        /*079c*/ 	.word	0x000388b0
        /*07a0*/ 	.short	0x0100
        /*07a2*/ 	.byte	0x08
	.zero		1


	//   ....[20]....
        /*07a4*/ 	.word	0x00000950
        /*07a8*/ 	.word	0x000000ff
        /*07ac*/ 	.word	0x000388c0
        /*07b0*/ 	.short	0x0100
        /*07b2*/ 	.byte	0x08
	.zero		1


	//   ....[21]....
        /*07b4*/ 	.word	0x00000960
        /*07b8*/ 	.word	0x000000ff
        /*07bc*/ 	.word	0x000388b8
        /*07c0*/ 	.short	0x0100
        /*07c2*/ 	.byte	0x08
	.zero		1


	//   ....[22]....
        /*07c4*/ 	.word	0x00000970
        /*07c8*/ 	.word	0x000000ff
        /*07cc*/ 	.word	0x000388c8
        /*07d0*/ 	.short	0x0100
        /*07d2*/ 	.byte	0x08
	.zero		1


	//   ....[23]....
        /*07d4*/ 	.word	0x00002680
        /*07d8*/ 	.word	0x00000046
        /*07dc*/ 	.word	0x00038890
        /*07e0*/ 	.short	0x010a
        /*07e2*/ 	.byte	0x3f
	.zero		1


	//   ....[24]....
        /*07e4*/ 	.word	0x00003030
        /*07e8*/ 	.word	0x00000046
        /*07ec*/ 	.word	0x00038890
        /*07f0*/ 	.short	0x010a
        /*07f2*/ 	.byte	0x3f
	.zero		1


	//   ....[25]....
        /*07f4*/ 	.word	0x000038a0
        /*07f8*/ 	.word	0x00000046
        /*07fc*/ 	.word	0x00038890
        /*0800*/ 	.short	0x010a
        /*0802*/ 	.byte	0x3f
	.zero		1


	//   ....[26]....
        /*0804*/ 	.word	0x00003aa0
        /*0808*/ 	.word	0x00000004
        /*080c*/ 	.word	0x00000000
        /*0810*/ 	.short	0x0101
        /*0812*/ 	.byte	0x3f
	.zero		1


	//   ....[27]....
        /*0814*/ 	.word	0x00003ae0
        /*0818*/ 	.word	0x00000046
        /*081c*/ 	.word	0x000388b0
        /*0820*/ 	.short	0x010a
        /*0822*/ 	.byte	0x3f
	.zero		1


	//   ....[28]....
        /*0824*/ 	.word	0x00004130
        /*0828*/ 	.word	0x00000046
        /*082c*/ 	.word	0x00000000
        /*0830*/ 	.short	0x0101
        /*0832*/ 	.byte	0x3f
	.zero		1


	//   ....[29]....
        /*0834*/ 	.word	0x00004ab0
        /*0838*/ 	.word	0x00000000
        /*083c*/ 	.word	0x00000000
        /*0840*/ 	.short	0x0101
        /*0842*/ 	.byte	0x3f
	.zero		1


	//   ....[30]....
        /*0844*/ 	.word	0x00005630
        /*0848*/ 	.word	0x00000000
        /*084c*/ 	.word	0x00000000
        /*0850*/ 	.short	0x0101
        /*0852*/ 	.byte	0x3f
	.zero		1


	//   ....[31]....
        /*0854*/ 	.word	0x000061c0
        /*0858*/ 	.word	0x00000002
        /*085c*/ 	.word	0x00038800
        /*0860*/ 	.short	0x010a
        /*0862*/ 	.byte	0x3f
	.zero		1


	//   ....[32]....
        /*0864*/ 	.word	0x00006210
        /*0868*/ 	.word	0x00000002
        /*086c*/ 	.word	0x00038800
        /*0870*/ 	.short	0x010a
        /*0872*/ 	.byte	0x3f
	.zero		1


	//   ....[33]....
        /*0874*/ 	.word	0x00006e40
        /*0878*/ 	.word	0x00000002
        /*087c*/ 	.word	0x00038800
        /*0880*/ 	.short	0x010a
        /*0882*/ 	.byte	0x3f
	.zero		1


	//   ....[34]....
        /*0884*/ 	.word	0x00008170
        /*0888*/ 	.word	0x00000002
        /*088c*/ 	.word	0x00038800
        /*0890*/ 	.short	0x010a
        /*0892*/ 	.byte	0x3f
	.zero		1


	//   ....[35]....
        /*0894*/ 	.word	0x00008ff0
        /*0898*/ 	.word	0x0000000f
        /*089c*/ 	.word	0x00038830
        /*08a0*/ 	.short	0x010a
        /*08a2*/ 	.byte	0x3f
	.zero		1


	//   ....[36]....
        /*08a4*/ 	.word	0x000090a0
        /*08a8*/ 	.word	0x0000000f
        /*08ac*/ 	.word	0x00038830
        /*08b0*/ 	.short	0x010a
        /*08b2*/ 	.byte	0x3f
	.zero		1


	//   ....[37]....
        /*08b4*/ 	.word	0x000093b0
        /*08b8*/ 	.word	0x00000002
        /*08bc*/ 	.word	0x00038810
        /*08c0*/ 	.short	0x010a
        /*08c2*/ 	.byte	0x3f
	.zero		1


	//   ....[38]....
        /*08c4*/ 	.word	0x00009400
        /*08c8*/ 	.word	0x0000000f
        /*08cc*/ 	.word	0x00038850
        /*08d0*/ 	.short	0x010a
        /*08d2*/ 	.byte	0x3f
	.zero		1


	//   ....[39]....
        /*08d4*/ 	.word	0x000094c0
        /*08d8*/ 	.word	0x0000000f
        /*08dc*/ 	.word	0x00038850
        /*08e0*/ 	.short	0x010a
        /*08e2*/ 	.byte	0x3f
	.zero		1


	//   ....[40]....
        /*08e4*/ 	.word	0x0000bc90
        /*08e8*/ 	.word	0x00000015
        /*08ec*/ 	.word	0x00000000
        /*08f0*/ 	.short	0x0101
        /*08f2*/ 	.byte	0x3f
	.zero		1


	//   ....[41]....
        /*08f4*/ 	.word	0x0000c380
        /*08f8*/ 	.word	0x0000000f
        /*08fc*/ 	.word	0x00000000
        /*0900*/ 	.short	0x0101
        /*0902*/ 	.byte	0x3f
	.zero		1


	//   ....[42]....
        /*0904*/ 	.word	0x0000c490
        /*0908*/ 	.word	0x00000015
        /*090c*/ 	.word	0x00038830
        /*0910*/ 	.short	0x010a
        /*0912*/ 	.byte	0x3f
	.zero		1


	//   ....[43]....
        /*0914*/ 	.word	0x0000c500
        /*0918*/ 	.word	0x00000015
        /*091c*/ 	.word	0x00038830
        /*0920*/ 	.short	0x010a
        /*0922*/ 	.byte	0x3f
	.zero		1


	//   ....[44]....
        /*0924*/ 	.word	0x0000c770
        /*0928*/ 	.word	0x00000015
        /*092c*/ 	.word	0x00038850
        /*0930*/ 	.short	0x010a
        /*0932*/ 	.byte	0x3f
	.zero		1


	//   ....[45]....
        /*0934*/ 	.word	0x0000c7c0
        /*0938*/ 	.word	0x00000015
        /*093c*/ 	.word	0x00038850
        /*0940*/ 	.short	0x010a
        /*0942*/ 	.byte	0x3f
	.zero		1


	//   ....[46]....
        /*0944*/ 	.word	0x0000ed70
        /*0948*/ 	.word	0x000000a0
        /*094c*/ 	.word	0x00000000
        /*0950*/ 	.short	0x0101
        /*0952*/ 	.byte	0x3f
	.zero		1


	//   ....[47]....
        /*0954*/ 	.word	0x0000fed0
        /*0958*/ 	.word	0x00000015
        /*095c*/ 	.word	0x00000000
        /*0960*/ 	.short	0x0101
        /*0962*/ 	.byte	0x3f
	.zero		1


	//   ....[48]....
        /*0964*/ 	.word	0x00010030
        /*0968*/ 	.word	0x00000015
        /*096c*/ 	.word	0x00038830
        /*0970*/ 	.short	0x010a
        /*0972*/ 	.byte	0x3f
	.zero		1


	//   ....[49]....
        /*0974*/ 	.word	0x000100a0
        /*0978*/ 	.word	0x00000015
        /*097c*/ 	.word	0x00038830
        /*0980*/ 	.short	0x010a
        /*0982*/ 	.byte	0x3f
	.zero		1


	//   ....[50]....
        /*0984*/ 	.word	0x00010310
        /*0988*/ 	.word	0x00000015
        /*098c*/ 	.word	0x00038850
        /*0990*/ 	.short	0x010a
        /*0992*/ 	.byte	0x3f
	.zero		1


	//   ....[51]....
        /*0994*/ 	.word	0x00010360
        /*0998*/ 	.word	0x00000015
        /*099c*/ 	.word	0x00038850
        /*09a0*/ 	.short	0x010a
        /*09a2*/ 	.byte	0x3f
	.zero		1


	//   ....[52]....
        /*09a4*/ 	.word	0x000128c0
        /*09a8*/ 	.word	0x0000009e
        /*09ac*/ 	.word	0x00000000
        /*09b0*/ 	.short	0x0101
        /*09b2*/ 	.byte	0x3f
	.zero		1


	//   ....[53]....
        /*09b4*/ 	.word	0x000135c0
        /*09b8*/ 	.word	0x00000015
        /*09bc*/ 	.word	0x00000000
        /*09c0*/ 	.short	0x0101
        /*09c2*/ 	.byte	0x3f
	.zero		1


	//   ....[54]....
        /*09c4*/ 	.word	0x00015910
        /*09c8*/ 	.word	0x00000000
        /*09cc*/ 	.word	0x00000000
        /*09d0*/ 	.short	0x0101
        /*09d2*/ 	.byte	0x3f
	.zero		1


	//   ....[55]....
        /*09d4*/ 	.word	0x00017cc0
        /*09d8*/ 	.word	0x00000009
        /*09dc*/ 	.word	0x00038820
        /*09e0*/ 	.short	0x010a
        /*09e2*/ 	.byte	0x3f
	.zero		1


	//   ....[56]....
        /*09e4*/ 	.word	0x00017d40
        /*09e8*/ 	.word	0x00000005
        /*09ec*/ 	.word	0x000388a0
        /*09f0*/ 	.short	0x010a
        /*09f2*/ 	.byte	0x3f
	.zero		1


	//   ....[57]....
        /*09f4*/ 	.word	0x00017f30
        /*09f8*/ 	.word	0x00000005
        /*09fc*/ 	.word	0x000388c0
        /*0a00*/ 	.short	0x010a
        /*0a02*/ 	.byte	0x3f
	.zero		1


	//   ....[58]....
        /*0a04*/ 	.word	0x00018490
        /*0a08*/ 	.word	0x00000006
        /*0a0c*/ 	.word	0x000388a0
        /*0a10*/ 	.short	0x010a
        /*0a12*/ 	.byte	0x3f
	.zero		1


	//   ....[59]....
        /*0a14*/ 	.word	0x00018660
        /*0a18*/ 	.word	0x00000006
        /*0a1c*/ 	.word	0x000388c0
        /*0a20*/ 	.short	0x010a
        /*0a22*/ 	.byte	0x3f
	.zero		1


	//   ....[60]....
        /*0a24*/ 	.word	0x000195b0
        /*0a28*/ 	.word	0x00000009
        /*0a2c*/ 	.word	0x00038840
        /*0a30*/ 	.short	0x010a
        /*0a32*/ 	.byte	0x3f
	.zero		1


	//   ....[61]....
        /*0a34*/ 	.word	0x00019d90
        /*0a38*/ 	.word	0x0000000b
        /*0a3c*/ 	.word	0x00038820
        /*0a40*/ 	.short	0x010a
        /*0a42*/ 	.byte	0x3f
	.zero		1


	//   ....[62]....
        /*0a44*/ 	.word	0x00019e60
        /*0a48*/ 	.word	0x00000005
        /*0a4c*/ 	.word	0x00038860
        /*0a50*/ 	.short	0x010a
        /*0a52*/ 	.byte	0x3f
	.zero		1


	//   ....[63]....
        /*0a54*/ 	.word	0x0001a5e0
        /*0a58*/ 	.word	0x00000002
        /*0a5c*/ 	.word	0x00038840
        /*0a60*/ 	.short	0x010a
        /*0a62*/ 	.byte	0x3f
	.zero		1


	//   ....[64]....
        /*0a64*/ 	.word	0x0001a800
        /*0a68*/ 	.word	0x00000002
        /*0a6c*/ 	.word	0x00038860
        /*0a70*/ 	.short	0x010a
        /*0a72*/ 	.byte	0x3f
	.zero		1


	//   ....[65]....
        /*0a74*/ 	.word	0x0001aea0
        /*0a78*/ 	.word	0x00000002
        /*0a7c*/ 	.word	0x00038840
        /*0a80*/ 	.short	0x010a
        /*0a82*/ 	.byte	0x3f
	.zero		1


	//   ....[66]....
        /*0a84*/ 	.word	0x0001b0b0
        /*0a88*/ 	.word	0x00000002
        /*0a8c*/ 	.word	0x00038860
        /*0a90*/ 	.short	0x010a
        /*0a92*/ 	.byte	0x3f
	.zero		1


	//   ....[67]....
        /*0a94*/ 	.word	0x0001b6e0
        /*0a98*/ 	.word	0x00000002
        /*0a9c*/ 	.word	0x00038840
        /*0aa0*/ 	.short	0x010a
        /*0aa2*/ 	.byte	0x3f
	.zero		1


	//   ....[68]....
        /*0aa4*/ 	.word	0x0001b900
        /*0aa8*/ 	.word	0x00000002
        /*0aac*/ 	.word	0x00038860
        /*0ab0*/ 	.short	0x010a
        /*0ab2*/ 	.byte	0x3f
	.zero		1


	//   ....[69]....
        /*0ab4*/ 	.word	0x0001cbe0
        /*0ab8*/ 	.word	0x00000000
        /*0abc*/ 	.word	0x00038820
        /*0ac0*/ 	.short	0x010a
        /*0ac2*/ 	.byte	0x3f
	.zero		1


	//   ....[70]....
        /*0ac4*/ 	.word	0x0001cd80
        /*0ac8*/ 	.word	0x00000006
        /*0acc*/ 	.word	0x00000000
        /*0ad0*/ 	.short	0x010a
        /*0ad2*/ 	.byte	0x3f
	.zero		1


	//   ....[71]....
        /*0ad4*/ 	.word	0x0001cdf0
        /*0ad8*/ 	.word	0x00000007
        /*0adc*/ 	.word	0x00000000
        /*0ae0*/ 	.short	0x010a
        /*0ae2*/ 	.byte	0x3f
	.zero		1


	//   ....[72]....
        /*0ae4*/ 	.word	0x0001ce60
        /*0ae8*/ 	.word	0x00000004
        /*0aec*/ 	.word	0x00000000
        /*0af0*/ 	.short	0x010a
        /*0af2*/ 	.byte	0x3f
	.zero		1


	//   ....[73]....
        /*0af4*/ 	.word	0x0001ce90
        /*0af8*/ 	.word	0x00000003
        /*0afc*/ 	.word	0x00000000
        /*0b00*/ 	.short	0x010a
        /*0b02*/ 	.byte	0x3f
	.zero		1


	//   ....[74]....
        /*0b04*/ 	.word	0x0001cef0
        /*0b08*/ 	.word	0x00000046
        /*0b0c*/ 	.word	0x00038890
        /*0b10*/ 	.short	0x010a
        /*0b12*/ 	.byte	0x3f
	.zero		1


	//   ....[75]....
        /*0b14*/ 	.word	0x0001cf40
        /*0b18*/ 	.word	0x00000046
        /*0b1c*/ 	.word	0x00038890
        /*0b20*/ 	.short	0x010a
        /*0b22*/ 	.byte	0x3f
	.zero		1


	//   ....[76]....
        /*0b24*/ 	.word	0x0001cf90
        /*0b28*/ 	.word	0x00000046
        /*0b2c*/ 	.word	0x00038890
        /*0b30*/ 	.short	0x010a
        /*0b32*/ 	.byte	0x3f
	.zero		1


	//   ....[77]....
        /*0b34*/ 	.word	0x0001cfe0
        /*0b38*/ 	.word	0x00000046
        /*0b3c*/ 	.word	0x000388b0
        /*0b40*/ 	.short	0x010a
        /*0b42*/ 	.byte	0x3f
	.zero		1


	//   ....[78]....
        /*0b44*/ 	.word	0x0001d530
        /*0b48*/ 	.word	0x00000002
        /*0b4c*/ 	.word	0x00038800
        /*0b50*/ 	.short	0x010a
        /*0b52*/ 	.byte	0x3f
	.zero		1


	//   ....[79]....
        /*0b54*/ 	.word	0x0001da80
        /*0b58*/ 	.word	0x00000002
        /*0b5c*/ 	.word	0x00038800
        /*0b60*/ 	.short	0x010a
        /*0b62*/ 	.byte	0x3f
	.zero		1


	//   ....[80]....
        /*0b64*/ 	.word	0x0001dad0
        /*0b68*/ 	.word	0x0000000f
        /*0b6c*/ 	.word	0x00038830
        /*0b70*/ 	.short	0x010a
        /*0b72*/ 	.byte	0x3f
	.zero		1


	//   ....[81]....
        /*0b74*/ 	.word	0x0001db20
        /*0b78*/ 	.word	0x00000002
        /*0b7c*/ 	.word	0x00038810
        /*0b80*/ 	.short	0x010a
        /*0b82*/ 	.byte	0x3f
	.zero		1


	//   ....[82]....
        /*0b84*/ 	.word	0x0001db70
        /*0b88*/ 	.word	0x0000000f
        /*0b8c*/ 	.word	0x00038850
        /*0b90*/ 	.short	0x010a
        /*0b92*/ 	.byte	0x3f
	.zero		1


	//   ....[83]....
        /*0b94*/ 	.word	0x0001dbc0
        /*0b98*/ 	.word	0x00000015
        /*0b9c*/ 	.word	0x00038830
        /*0ba0*/ 	.short	0x010a
        /*0ba2*/ 	.byte	0x3f
	.zero		1


	//   ....[84]....
        /*0ba4*/ 	.word	0x0001dc10
        /*0ba8*/ 	.word	0x00000015
        /*0bac*/ 	.word	0x00038850
        /*0bb0*/ 	.short	0x010a
        /*0bb2*/ 	.byte	0x3f
	.zero		1


	//   ....[85]....
        /*0bb4*/ 	.word	0x0001dc60
        /*0bb8*/ 	.word	0x00000015
        /*0bbc*/ 	.word	0x00038830
        /*0bc0*/ 	.short	0x010a
        /*0bc2*/ 	.byte	0x3f
	.zero		1


	//   ....[86]....
        /*0bc4*/ 	.word	0x0001dcb0
        /*0bc8*/ 	.word	0x00000015
        /*0bcc*/ 	.word	0x00038850
        /*0bd0*/ 	.short	0x010a
        /*0bd2*/ 	.byte	0x3f
	.zero		1


	//   ....[87]....
        /*0bd4*/ 	.word	0x0001de50
        /*0bd8*/ 	.word	0x00000009
        /*0bdc*/ 	.word	0x00038820
        /*0be0*/ 	.short	0x010a
        /*0be2*/ 	.byte	0x3f
	.zero		1


	//   ....[88]....
        /*0be4*/ 	.word	0x0001dea0
        /*0be8*/ 	.word	0x00000005
        /*0bec*/ 	.word	0x000388a0
        /*0bf0*/ 	.short	0x010a
        /*0bf2*/ 	.byte	0x3f
	.zero		1


	//   ....[89]....
        /*0bf4*/ 	.word	0x0001def0
        /*0bf8*/ 	.word	0x00000005
        /*0bfc*/ 	.word	0x000388c0
        /*0c00*/ 	.short	0x010a
        /*0c02*/ 	.byte	0x3f
	.zero		1


	//   ....[90]....
        /*0c04*/ 	.word	0x0001df40
        /*0c08*/ 	.word	0x00000006
        /*0c0c*/ 	.word	0x000388a0
        /*0c10*/ 	.short	0x010a
        /*0c12*/ 	.byte	0x3f
	.zero		1


	//   ....[91]....
        /*0c14*/ 	.word	0x0001df90
        /*0c18*/ 	.word	0x00000006
        /*0c1c*/ 	.word	0x000388c0
        /*0c20*/ 	.short	0x010a
        /*0c22*/ 	.byte	0x3f
	.zero		1


	//   ....[92]....
        /*0c24*/ 	.word	0x0001e130
        /*0c28*/ 	.word	0x00000009
        /*0c2c*/ 	.word	0x00038840
        /*0c30*/ 	.short	0x010a
        /*0c32*/ 	.byte	0x3f
	.zero		1


	//   ....[93]....
        /*0c34*/ 	.word	0x0001e1b0
        /*0c38*/ 	.word	0x00000009
        /*0c3c*/ 	.word	0x00038820
        /*0c40*/ 	.short	0x010a
        /*0c42*/ 	.byte	0x3f
	.zero		1


	//   ....[94]....
        /*0c44*/ 	.word	0x0001e200
        /*0c48*/ 	.word	0x00000005
        /*0c4c*/ 	.word	0x00038860
        /*0c50*/ 	.short	0x010a
        /*0c52*/ 	.byte	0x3f
	.zero		1


	//   ....[95]....
        /*0c54*/ 	.word	0x0001e250
        /*0c58*/ 	.word	0x00000002
        /*0c5c*/ 	.word	0x00038840
        /*0c60*/ 	.short	0x010a
        /*0c62*/ 	.byte	0x3f
	.zero		1


	//   ....[96]....
        /*0c64*/ 	.word	0x0001e2a0
        /*0c68*/ 	.word	0x00000002
        /*0c6c*/ 	.word	0x00038860
        /*0c70*/ 	.short	0x010a
        /*0c72*/ 	.byte	0x3f
	.zero		1


	//   ....[97]....
        /*0c74*/ 	.word	0x0001e2f0
        /*0c78*/ 	.word	0x00000002
        /*0c7c*/ 	.word	0x00038840
        /*0c80*/ 	.short	0x010a
        /*0c82*/ 	.byte	0x3f
	.zero		1


	//   ....[98]....
        /*0c84*/ 	.word	0x0001e340
        /*0c88*/ 	.word	0x00000002
        /*0c8c*/ 	.word	0x00038860
        /*0c90*/ 	.short	0x010a
        /*0c92*/ 	.byte	0x3f
	.zero		1


	//   ....[99]....
        /*0c94*/ 	.word	0x0001e390
        /*0c98*/ 	.word	0x00000002
        /*0c9c*/ 	.word	0x00038840
        /*0ca0*/ 	.short	0x010a
        /*0ca2*/ 	.byte	0x3f
	.zero		1


	//   ....[100]....
        /*0ca4*/ 	.word	0x0001e3e0
        /*0ca8*/ 	.word	0x00000002
        /*0cac*/ 	.word	0x00038860
        /*0cb0*/ 	.short	0x010a
        /*0cb2*/ 	.byte	0x3f
	.zero		1


	//   ....[101]....
        /*0cb4*/ 	.word	0x0001eda0
        /*0cb8*/ 	.word	0x00000000
        /*0cbc*/ 	.word	0x00038820
        /*0cc0*/ 	.short	0x010a
        /*0cc2*/ 	.byte	0x3f
	.zero		1


	//   ....[102]....
        /*0cc4*/ 	.word	0x0001ef40
        /*0cc8*/ 	.word	0x00000006
        /*0ccc*/ 	.word	0x00000000
        /*0cd0*/ 	.short	0x010a
        /*0cd2*/ 	.byte	0x3f
	.zero		1


	//   ....[103]....
        /*0cd4*/ 	.word	0x0001ef90
        /*0cd8*/ 	.word	0x00000007
        /*0cdc*/ 	.word	0x00000000
        /*0ce0*/ 	.short	0x010a
        /*0ce2*/ 	.byte	0x3f
	.zero		1


	//   ....[104]....
        /*0ce4*/ 	.word	0x0001efe0
        /*0ce8*/ 	.word	0x00000004
        /*0cec*/ 	.word	0x00000000
        /*0cf0*/ 	.short	0x010a
        /*0cf2*/ 	.byte	0x3f
	.zero		1


	//----- nvinfo : EIATTR_NUM_MBARRIERS
	.align		4
.L_1121:
        /*0cf4*/ 	.byte	0x03, 0x38
        /*0cf6*/ 	.short	0x0017


	//----- nvinfo : EIATTR_EXIT_INSTR_OFFSETS
	.align		4
        /*0cf8*/ 	.byte	0x04, 0x1c
        /*0cfa*/ 	.short	(.L_1123 - .L_1122)


	//   ....[0]....
.L_1122:
        /*0cfc*/ 	.word	0x0001cee0


	//----- nvinfo : EIATTR_MAX_THREADS
	.align		4
.L_1123:
        /*0d00*/ 	.byte	0x04, 0x05
        /*0d02*/ 	.short	(.L_1125 - .L_1124)
.L_1124:
        /*0d04*/ 	.word	0x00000180
        /*0d08*/ 	.word	0x00000001
        /*0d0c*/ 	.word	0x00000001


	//----- nvinfo : EIATTR_CRS_STACK_SIZE
	.align		4
.L_1125:
        /*0d10*/ 	.byte	0x04, 0x1e
        /*0d12*/ 	.short	(.L_1127 - .L_1126)
.L_1126:
        /*0d14*/ 	.word	0x00000000


	//----- nvinfo : EIATTR_CBANK_PARAM_SIZE
	.align		4
.L_1127:
        /*0d18*/ 	.byte	0x03, 0x19
        /*0d1a*/ 	.short	0x0b70


	//----- nvinfo : EIATTR_PARAM_CBANK
	.align		4
        /*0d1c*/ 	.byte	0x04, 0x0a
        /*0d1e*/ 	.short	(.L_1129 - .L_1128)
	.align		4
.L_1128:
        /*0d20*/ 	.word	index@(.nv.constant0._ZN7cutlass13device_kernelIN5flash11enable_sm90INS1_16FlashAttnFwdSm90INS1_25CollectiveMainloopFwdSm90ILi2EN4cute5tupleIJNS5_1CILi1EEES8_S8_EEENS6_IJNS7_ILi64EEESA_SA_EEELi512ENS_6half_tEfNS_4arch4Sm90ELb1ELb0ELb1ELb1ELb0ELb1ELb1ELb0ELb0ELb0ELb0ELb0EEENS1_21CollectiveEpilogueFwdINS6_IJSA_NS7_ILi512EEESA_EEES9_SC_SE_Li256ELb1ELb0ELb0ELb0EEENS1_36VarlenDynamicPersistentTileSchedulerILi64ELi64ELi256ELi32ELb0ELb0ELb1ELb1ELb1ELb1EEEEEEEEEvNT_6ParamsE)
        /*0d24*/ 	.short	0x0210
        /*0d26*/ 	.short	0x0b70


	//----- nvinfo : EIATTR_SW_WAR
	.align		4
.L_1129:
        /*0d28*/ 	.byte	0x04, 0x36
        /*0d2a*/ 	.short	(.L_1131 - .L_1130)
.L_1130:
        /*0d2c*/ 	.word	0x00000008
.L_1131:


//--------------------- .nv.info._ZN7cutlass13device_kernelIN5flash11enable_sm90INS1_16FlashAttnFwdSm90INS1_25CollectiveMainloopFwdSm90ILi2EN4cute5tupleIJNS5_1CILi1EEES8_S8_EEENS6_IJNS7_ILi128EEENS7_ILi96EEENS7_ILi64EEEEEELi256ENS_6half_tEfNS_4arch4Sm90ELb0ELb0ELb1ELb0ELb0ELb0ELb0ELb1ELb0ELb0ELb0ELb0EEENS1_21CollectiveEpilogueFwdINS6_IJSA_NS7_ILi256EEESB_EEES9_SE_SG_Li256ELb0ELb0ELb0ELb0EEENS1_29StaticPersistentTileSchedulerILb0EEEEEEEEEvNT_6ParamsE --------------------------
	.section	.nv.info._ZN7cutlass13device_kernelIN5flash11enable_sm90INS1_16FlashAttnFwdSm90INS1_25CollectiveMainloopFwdSm90ILi2EN4cute5tupleIJNS5_1CILi1EEES8_S8_EEENS6_IJNS7_ILi128EEENS7_ILi96EEENS7_ILi64EEEEEELi256ENS_6half_tEfNS_4arch4Sm90ELb0ELb0ELb1ELb0ELb0ELb0ELb0ELb1ELb0ELb0ELb0ELb0EEENS1_21CollectiveEpilogueFwdINS6_IJSA_NS7_ILi256EEESB_EEES9_SE_SG_Li256ELb0ELb0ELb0ELb0EEENS1_29StaticPersistentTileSchedulerILb0EEEEEEEEEvNT_6ParamsE,"",@"SHT_CUDA_INFO"
	.sectionflags	@""
	.align	4


	//----- nvinfo : EIATTR_CUDA_API_VERSION
	.align		4
        /*0000*/ 	.byte	0x04, 0x37
        /*0002*/ 	.short	(.L_1133 - .L_1132)
.L_1132:
        /*0004*/ 	.word	0x00000082


	//----- nvinfo : EIATTR_KPARAM_INFO
	.align		4
.L_1133:
        /*0008*/ 	.byte	0x04, 0x17
        /*000a*/ 	.short	(.L_1135 - .L_1134)
.L_1134:
        /*000c*/ 	.word	0x00000000
        /*0010*/ 	.short	0x0000
        /*0012*/ 	.short	0x0070
        /*0014*/ 	.byte	0x00, 0xf0, 0x01, 0x2e


	//----- nvinfo : EIATTR_SPARSE_MMA_MASK
	.align		4
.L_1135:
        /*0018*/ 	.byte	0x03, 0x50
        /*001a*/ 	.short	0x0000


	//----- nvinfo : EIATTR_MAXREG_COUNT
	.align		4
        /*001c*/ 	.byte	0x03, 0x1b
        /*001e*/ 	.short	0x00a8


	//----- nvinfo : EIATTR_NUM_BARRIERS
	.align		4
        /*0020*/ 	.byte	0x02, 0x4c
        /*0022*/ 	.byte	0x10
	.zero		1


	//----- nvinfo : EIATTR_EXTERNS
	.align		4
        /*0024*/ 	.byte	0x04, 0x0f
        /*0026*/ 	.short	(.L_1137 - .L_1136)


	//   ....[0]....
	.align		4
.L_1136:
        /*0028*/ 	.word	index@(__assertfail)


	//----- nvinfo : EIATTR_ANNOTATIONS
	.align		4
.L_1137:
        /*002c*/ 	.byte	0x04, 0x55
        /*002e*/ 	.short	(.L_1139 - .L_1138)


	//   ....[0]....
.L_1138:
        /* <DEDUP_REMOVED lines=13> */


	//----- nvinfo : EIATTR_MERCURY_ISA_VERSION
	.align		4
.L_1139:
        /*00e8*/ 	.byte	0x03, 0x5f
        /*00ea*/ 	.short	0x0101


	//----- nvinfo : EIATTR_INT_WARP_WIDE_INSTR_OFFSETS
	.align		4
        /*00ec*/ 	.byte	0x04, 0x31
        /*00ee*/ 	.short	(.L_1141 - .L_1140)


	//   ....[0]....
.L_1140:
        /*00f0*/ 	.word	0x00000190


	//   ....[1]....
        /*00f4*/ 	.word	0x000001c0


	//   ....[2]....
        /*00f8*/ 	.word	0x000001d0


	//   ....[3]....
        /*00fc*/ 	.word	0x000076a0


	//   ....[4]....
        /*0100*/ 	.word	0x000076d0


	//----- nvinfo : EIATTR_COOP_GROUP_MASK_REGIDS
	.align		4
.L_1141:
        /*0104*/ 	.byte	0x04, 0x29
        /*0106*/ 	.short	(.L_1143 - .L_1142)


	//   ....[0]....
.L_1142:
        /*0108*/ 	.word	0xffffffff


	//   ....[1]....
        /*010c*/ 	.word	0xffffffff


	//   ....[2]....
        /*0110*/ 	.word	0xffffffff


	//   ....[3]....
        /*0114*/ 	.word	0xffffffff


	//   ....[4]....
        /*0118*/ 	.word	0xffffffff


	//   ....[5]....
        /*011c*/ 	.word	0xffffffff


	//   ....[6]....
        /*0120*/ 	.word	0xffffffff


	//   ....[7]....
        /*0124*/ 	.word	0xffffffff


	//   ....[8]....
        /*0128*/ 	.word	0xffffffff


	//   ....[9]....
        /*012c*/ 	.word	0xffffffff


	//   ....[10]....
        /*0130*/ 	.word	0xffffffff


	//   ....[11]....
        /*0134*/ 	.word	0xffffffff


	//   ....[12]....
        /*0138*/ 	.word	0xffffffff


	//   ....[13]....
        /*013c*/ 	.word	0xffffffff


	//   ....[14]....
        /*0140*/ 	.word	0xffffffff


	//   ....[15]....
        /*0144*/ 	.word	0xffffffff


	//   ....[16]....
        /*0148*/ 	.word	0xffffffff


	//   ....[17]....
        /*014c*/ 	.word	0xffffffff


	//   ....[18]....
        /*0150*/ 	.word	0xffffffff


	//   ....[19]....
        /*0154*/ 	.word	0xffffffff


	//   ....[20]....
        /*0158*/ 	.word	0xffffffff


	//   ....[21]....
        /*015c*/ 	.word	0xffffffff


	//   ....[22]....
        /*0160*/ 	.word	0xffffffff


	//   ....[23]....
        /*0164*/ 	.word	0x0500000f


	//   ....[24]....
        /*0168*/ 	.word	0x0500000f


	//----- nvinfo : EIATTR_COOP_GROUP_INSTR_OFFSETS
	.align		4
.L_1143:
        /*016c*/ 	.byte	0x04, 0x28
        /*016e*/ 	.short	(.L_1145 - .L_1144)


	//   ....[0]....
.L_1144:
        /*0170*/ 	.word	0x00000070


	//   ....[1]....
        /*0174*/ 	.word	0x000001a0


	//   ....[2]....
        /*0178*/ 	.word	0x000001f0


	//   ....[3]....
        /*017c*/ 	.word	0x000003e0


	//   ....[4]....
        /*0180*/ 	.word	0x00000540


	//   ....[5]....
        /*0184*/ 	.word	0x00000660


	//   ....[6]....
        /*0188*/ 	.word	0x000007c0


	//   ....[7]....
        /*018c*/ 	.word	0x00000d40


	//   ....[8]....
        /*0190*/ 	.word	0x00001fd0


	//   ....[9]....
        /*0194*/ 	.word	0x00002060


	//   ....[10]....
        /*0198*/ 	.word	0x00002480


	//   ....[11]....
        /*019c*/ 	.word	0x00002500


	//   ....[12]....
        /*01a0*/ 	.word	0x00003a10


	//   ....[13]....
        /*01a4*/ 	.word	0x00003a80


	//   ....[14]....
        /*01a8*/ 	.word	0x00003ef0


	//   ....[15]....
        /*01ac*/ 	.word	0x000040b0


	//   ....[16]....
        /*01b0*/ 	.word	0x00005430


	//   ....[17]....
        /*01b4*/ 	.word	0x00005470


	//   ....[18]....
        /*01b8*/ 	.word	0x00005600


	//   ....[19]....
        /*01bc*/ 	.word	0x00005640


	//   ....[20]....
        /*01c0*/ 	.word	0x00006870


	//   ....[21]....
        /*01c4*/ 	.word	0x00006ea0


	//   ....[22]....
        /*01c8*/ 	.word	0x00009870


	//   ....[23]....
        /*01cc*/ 	.word	0x00009d60


	//   ....[24]....
        /*01d0*/ 	.word	0x0000a200


	//----- nvinfo : EIATTR_REG_RECONFIG
	.align		4
.L_1145:
        /*01d4*/ 	.byte	0x01, 0x54
	.zero		2


	//----- nvinfo : EIATTR_SYSCALL_OFFSETS
	.align		4
        /*01d8*/ 	.byte	0x04, 0x46
        /*01da*/ 	.short	(.L_1147 - .L_1146)


	//   ....[0]....
.L_1146:
        /*01dc*/ 	.word	0x00001070


	//   ....[1]....
        /*01e0*/ 	.word	0x00007300


	//   ....[2]....
        /*01e4*/ 	.word	0x00007440


	//   ....[3]....
        /*01e8*/ 	.word	0x00007540


	//----- nvinfo : EIATTR_MBARRIER_INSTR_OFFSETS
	.align		4
.L_1147:
        /*01ec*/ 	.byte	0x04, 0x39
        /*01ee*/ 	.short	(.L_1149 - .L_1148)


	//   ....[0]....
.L_1148:
        /*01f0*/ 	.word	0x00000290
        /*01f4*/ 	.word	0x000000ff
        /*01f8*/ 	.word	0x00022800
        /*01fc*/ 	.short	0x0100
        /*01fe*/ 	.byte	0x06
	.zero		1


	//   ....[1]....
        /*0200*/ 	.word	0x000002a0
        /*0204*/ 	.word	0x000000ff
        /*0208*/ 	.word	0x00022820
        /*020c*/ 	.short	0x0100
        /*020e*/ 	.byte	0x06
	.zero		1


	//   ....[2]....
        /*0210*/ 	.word	0x00000390
        /*0214*/ 	.word	0x000000ff
        /*0218*/ 	.word	0x00022830
        /*021c*/ 	.short	0x0100
        /*021e*/ 	.byte	0x08
	.zero		1


	//   ....[3]....
        /*0220*/ 	.word	0x000003a0
        /*0224*/ 	.word	0x000000ff
        /*0228*/ 	.word	0x00022840
        /*022c*/ 	.short	0x0100
        /*022e*/ 	.byte	0x08
	.zero		1


	//   ....[4]....
        /*0230*/ 	.word	0x000003b0
        /*0234*/ 	.word	0x000000ff
        /*0238*/ 	.word	0x00022838
        /*023c*/ 	.short	0x0100
        /*023e*/ 	.byte	0x08
	.zero		1


	//   ....[5]....
        /*0240*/ 	.word	0x000003c0
        /*0244*/ 	.word	0x000000ff
        /*0248*/ 	.word	0x00022848
        /*024c*/ 	.short	0x0100
        /*024e*/ 	.byte	0x08
	.zero		1


	//   ....[6]....
        /*0250*/ 	.word	0x000004f0
        /*0254*/ 	.word	0x000000ff
        /*0258*/ 	.word	0x00022850
        /*025c*/ 	.short	0x0100
        /*025e*/ 	.byte	0x08
	.zero		1


	//   ....[7]....
        /*0260*/ 	.word	0x00000500
        /*0264*/ 	.word	0x000000ff
        /*0268*/ 	.word	0x00022860
        /*026c*/ 	.short	0x0100
        /*026e*/ 	.byte	0x08
	.zero		1


	//   ....[8]....
        /*0270*/ 	.word	0x00000510
        /*0274*/ 	.word	0x000000ff
        /*0278*/ 	.word	0x00022858
        /*027c*/ 	.short	0x0100
        /*027e*/ 	.byte	0x08
	.zero		1


	//   ....[9]....
        /*0280*/ 	.word	0x00000520
        /*0284*/ 	.word	0x000000ff
        /*0288*/ 	.word	0x00022868
        /*028c*/ 	.short	0x0100
        /*028e*/ 	.byte	0x08
	.zero		1


	//   ....[10]....
        /*0290*/ 	.word	0x00000610
        /*0294*/ 	.word	0x000000ff
        /*0298*/ 	.word	0x00022870
        /*029c*/ 	.short	0x0100
        /*029e*/ 	.byte	0x06
	.zero		1


	//   ....[11]....
        /*02a0*/ 	.word	0x00000620
        /*02a4*/ 	.word	0x000000ff
        /*02a8*/ 	.word	0x00022880
        /*02ac*/ 	.short	0x0100
        /*02ae*/ 	.byte	0x06
	.zero		1


	//   ....[12]....
        /*02b0*/ 	.word	0x00000630
        /*02b4*/ 	.word	0x000000ff
        /*02b8*/ 	.word	0x00022878
        /*02bc*/ 	.short	0x0100
        /*02be*/ 	.byte	0x06
	.zero		1


	//   ....[13]....
        /*02c0*/ 	.word	0x00000640
        /*02c4*/ 	.word	0x000000ff
        /*02c8*/ 	.word	0x00022888
        /*02cc*/ 	.short	0x0100
        /*02ce*/ 	.byte	0x06
	.zero		1


	//   ....[14]....
        /*02d0*/ 	.word	0x00000770
        /*02d4*/ 	.word	0x000000ff
        /*02d8*/ 	.word	0x00022890
        /*02dc*/ 	.short	0x0100
        /*02de*/ 	.byte	0x08
	.zero		1


	//   ....[15]....
        /*02e0*/ 	.word	0x00000780
        /*02e4*/ 	.word	0x000000ff
        /*02e8*/ 	.word	0x000228a0
        /*02ec*/ 	.short	0x0100
        /*02ee*/ 	.byte	0x08
	.zero		1


	//   ....[16]....
        /*02f0*/ 	.word	0x00000790
        /*02f4*/ 	.word	0x000000ff
        /*02f8*/ 	.word	0x00022898
        /*02fc*/ 	.short	0x0100
        /*02fe*/ 	.byte	0x08
	.zero		1


	//   ....[17]....
        /*0300*/ 	.word	0x000007a0
        /*0304*/ 	.word	0x000000ff
        /*0308*/ 	.word	0x000228a8
        /*030c*/ 	.short	0x0100
        /*030e*/ 	.byte	0x08
	.zero		1


	//   ....[18]....
        /*0310*/ 	.word	0x000008d0
        /*0314*/ 	.word	0x000000ff
        /*0318*/ 	.word	0x000228b0
        /*031c*/ 	.short	0x0100
        /*031e*/ 	.byte	0x08
	.zero		1


	//   ....[19]....
        /*0320*/ 	.word	0x000008e0
        /*0324*/ 	.word	0x000000ff
        /*0328*/ 	.word	0x000228c0
        /*032c*/ 	.short	0x0100
        /*032e*/ 	.byte	0x08
	.zero		1


	//   ....[20]....
        /*0330*/ 	.word	0x000008f0
        /*0334*/ 	.word	0x000000ff
        /*0338*/ 	.word	0x000228b8
        /*033c*/ 	.short	0x0100
        /*033e*/ 	.byte	0x08
	.zero		1


	//   ....[21]....
        /*0340*/ 	.word	0x00000900
        /*0344*/ 	.word	0x000000ff
        /*0348*/ 	.word	0x000228c8
        /*034c*/ 	.short	0x0100
        /*034e*/ 	.byte	0x08
	.zero		1


	//   ....[22]....
        /*0350*/ 	.word	0x000010c0
        /*0354*/ 	.word	0x000000ff
        /*0358*/ 	.word	0x00022800
        /*035c*/ 	.short	0x010a
        /*035e*/ 	.byte	0x2e
	.zero		1


	//   ....[23]....
        /*0360*/ 	.word	0x00001170
        /*0364*/ 	.word	0x000000ff
        /*0368*/ 	.word	0x00022830
        /*036c*/ 	.short	0x010a
        /*036e*/ 	.byte	0x15
	.zero		1


	//   ....[24]....
        /*0370*/ 	.word	0x000011b0
        /*0374*/ 	.word	0x000000ff
        /*0378*/ 	.word	0x00022830
        /*037c*/ 	.short	0x010a
        /*037e*/ 	.byte	0x15
	.zero		1


	//   ....[25]....
        /*0380*/ 	.word	0x00002960
        /*0384*/ 	.word	0x00000000
        /*0388*/ 	.word	0x00000000
        /*038c*/ 	.short	0x0101
        /*038e*/ 	.byte	0x3f
	.zero		1


	//   ....[26]....
        /*0390*/ 	.word	0x00002da0
        /*0394*/ 	.word	0x000000ff
        /*0398*/ 	.word	0x00022850
        /*039c*/ 	.short	0x010a
        /*039e*/ 	.byte	0x15
	.zero		1


	//   ....[27]....
        /*03a0*/ 	.word	0x00002de0
        /*03a4*/ 	.word	0x000000ff
        /*03a8*/ 	.word	0x00022850
        /*03ac*/ 	.short	0x010a
        /*03ae*/ 	.byte	0x15
	.zero		1


	//   ....[28]....
        /*03b0*/ 	.word	0x000030d0
        /*03b4*/ 	.word	0x0000000a
        /*03b8*/ 	.word	0x00000000
        /*03bc*/ 	.short	0x0101
        /*03be*/ 	.byte	0x3f
	.zero		1


	//   ....[29]....
        /*03c0*/ 	.word	0x00003230
        /*03c4*/ 	.word	0x000000ff
        /*03c8*/ 	.word	0x00022830
        /*03cc*/ 	.short	0x010a
        /*03ce*/ 	.byte	0x18
	.zero		1


	//   ....[30]....
        /*03d0*/ 	.word	0x00003280
        /*03d4*/ 	.word	0x000000ff
        /*03d8*/ 	.word	0x00022830
        /*03dc*/ 	.short	0x010a
        /*03de*/ 	.byte	0x18
	.zero		1


	//   ....[31]....
        /*03e0*/ 	.word	0x00004430
        /*03e4*/ 	.word	0x00000098
        /*03e8*/ 	.word	0x00000000
        /*03ec*/ 	.short	0x0101
        /*03ee*/ 	.byte	0x3f
	.zero		1


	//   ....[32]....
        /*03f0*/ 	.word	0x00005100
        /*03f4*/ 	.word	0x000000ff
        /*03f8*/ 	.word	0x00022850
        /*03fc*/ 	.short	0x010a
        /*03fe*/ 	.byte	0x18
	.zero		1


	//   ....[33]....
        /*0400*/ 	.word	0x00005150
        /*0404*/ 	.word	0x000000ff
        /*0408*/ 	.word	0x00022850
        /*040c*/ 	.short	0x010a
        /*040e*/ 	.byte	0x18
	.zero		1


	//   ....[34]....
        /*0410*/ 	.word	0x00005410
        /*0414*/ 	.word	0x000000c7
        /*0418*/ 	.word	0x00000000
        /*041c*/ 	.short	0x0101
        /*041e*/ 	.byte	0x3f
	.zero		1


	//   ....[35]....
        /*0420*/ 	.word	0x00006db0
        /*0424*/ 	.word	0x000000ff
        /*0428*/ 	.word	0x00000000
        /*042c*/ 	.short	0x0101
        /*042e*/ 	.byte	0x06
	.zero		1


	//   ....[36]....
        /*0430*/ 	.word	0x00007a20
        /*0434*/ 	.word	0x00000005
        /*0438*/ 	.word	0x00022840
        /*043c*/ 	.short	0x010a
        /*043e*/ 	.byte	0x3f
	.zero		1


	//   ....[37]....
        /*0440*/ 	.word	0x00007db0
        /*0444*/ 	.word	0x0000000a
        /*0448*/ 	.word	0x00022820
        /*044c*/ 	.short	0x010a
        /*044e*/ 	.byte	0x3f
	.zero		1


	//   ....[38]....
        /*0450*/ 	.word	0x00007e70
        /*0454*/ 	.word	0x00000008
        /*0458*/ 	.word	0x00022860
        /*045c*/ 	.short	0x010a
        /*045e*/ 	.byte	0x3f
	.zero		1


	//   ....[39]....
        /*0460*/ 	.word	0x00008430
        /*0464*/ 	.word	0x00000002
        /*0468*/ 	.word	0x00022840
        /*046c*/ 	.short	0x010a
        /*046e*/ 	.byte	0x3f
	.zero		1


	//   ....[40]....
        /*0470*/ 	.word	0x000085f0
        /*0474*/ 	.word	0x00000002
        /*0478*/ 	.word	0x00022860
        /*047c*/ 	.short	0x010a
        /*047e*/ 	.byte	0x3f
	.zero		1


	//   ....[41]....
        /*0480*/ 	.word	0x00008b40
        /*0484*/ 	.word	0x00000003
        /*0488*/ 	.word	0x00022840
        /*048c*/ 	.short	0x010a
        /*048e*/ 	.byte	0x3f
	.zero		1


	//   ....[42]....
        /*0490*/ 	.word	0x00008d00
        /*0494*/ 	.word	0x00000003
        /*0498*/ 	.word	0x00022860
        /*049c*/ 	.short	0x010a
        /*049e*/ 	.byte	0x3f
	.zero		1


	//   ....[43]....
        /*04a0*/ 	.word	0x000091f0
        /*04a4*/ 	.word	0x00000003
        /*04a8*/ 	.word	0x00022840
        /*04ac*/ 	.short	0x010a
        /*04ae*/ 	.byte	0x3f
	.zero		1


	//   ....[44]....
        /*04b0*/ 	.word	0x000093b0
        /*04b4*/ 	.word	0x00000003
        /*04b8*/ 	.word	0x00022860
        /*04bc*/ 	.short	0x010a
        /*04be*/ 	.byte	0x3f
	.zero		1


	//   ....[45]....
        /*04c0*/ 	.word	0x000097f0
        /*04c4*/ 	.word	0x00000000
        /*04c8*/ 	.word	0x00022820
        /*04cc*/ 	.short	0x010a
        /*04ce*/ 	.byte	0x3f
	.zero		1


	//   ....[46]....
        /*04d0*/ 	.word	0x00009990
        /*04d4*/ 	.word	0x00000006
        /*04d8*/ 	.word	0x00000000
        /*04dc*/ 	.short	0x010a
        /*04de*/ 	.byte	0x3f
	.zero		1


	//   ....[47]....
        /*04e0*/ 	.word	0x00009a00
        /*04e4*/ 	.word	0x00000003
        /*04e8*/ 	.word	0x00000000
        /*04ec*/ 	.short	0x010a
        /*04ee*/ 	.byte	0x3f
	.zero		1


	//   ....[48]....
        /*04f0*/ 	.word	0x00009a60
        /*04f4*/ 	.word	0x00000010
        /*04f8*/ 	.word	0x00000000
        /*04fc*/ 	.short	0x010a
        /*04fe*/ 	.byte	0x3f
	.zero		1


	//   ....[49]....
        /*0500*/ 	.word	0x00009a90
        /*0504*/ 	.word	0x00000003
        /*0508*/ 	.word	0x00000000
        /*050c*/ 	.short	0x010a
        /*050e*/ 	.byte	0x3f
	.zero		1


	//   ....[50]....
        /*0510*/ 	.word	0x00009b00
        /*0514*/ 	.word	0x00000003
        /*0518*/ 	.word	0x00022800
        /*051c*/ 	.short	0x010a
        /*051e*/ 	.byte	0x3f
	.zero		1


	//   ....[51]....
        /*0520*/ 	.word	0x00009b60
        /*0524*/ 	.word	0x00000000
        /*0528*/ 	.word	0x00022830
        /*052c*/ 	.short	0x010a
        /*052e*/ 	.byte	0x3f
	.zero		1


	//   ....[52]....
        /*0530*/ 	.word	0x00009bb0
        /*0534*/ 	.word	0x0000000a
        /*0538*/ 	.word	0x00022850
        /*053c*/ 	.short	0x010a
        /*053e*/ 	.byte	0x3f
	.zero		1


	//   ....[53]....
        /*0540*/ 	.word	0x00009c20
        /*0544*/ 	.word	0x00000004
        /*0548*/ 	.word	0x00022830
        /*054c*/ 	.short	0x010a
        /*054e*/ 	.byte	0x3f
	.zero		1


	//   ....[54]....
        /*0550*/ 	.word	0x00009c80
        /*0554*/ 	.word	0x000000c7
        /*0558*/ 	.word	0x00022850
        /*055c*/ 	.short	0x010a
        /*055e*/ 	.byte	0x3f
	.zero		1


	//   ....[55]....
        /*0560*/ 	.word	0x00009e20
        /*0564*/ 	.word	0x00000005
        /*0568*/ 	.word	0x00022840
        /*056c*/ 	.short	0x010a
        /*056e*/ 	.byte	0x3f
	.zero		1


	//   ....[56]....
        /*0570*/ 	.word	0x00009ea0
        /*0574*/ 	.word	0x00000008
        /*0578*/ 	.word	0x00022820
        /*057c*/ 	.short	0x010a
        /*057e*/ 	.byte	0x3f
	.zero		1


	//   ....[57]....
        /*0580*/ 	.word	0x00009ef0
        /*0584*/ 	.word	0x00000008
        /*0588*/ 	.word	0x00022860
        /*058c*/ 	.short	0x010a
        /*058e*/ 	.byte	0x3f
	.zero		1


	//   ....[58]....
        /*0590*/ 	.word	0x00009f40
        /*0594*/ 	.word	0x00000002
        /*0598*/ 	.word	0x00022840
        /*059c*/ 	.short	0x010a
        /*059e*/ 	.byte	0x3f
	.zero		1


	//   ....[59]....
        /*05a0*/ 	.word	0x00009f90
        /*05a4*/ 	.word	0x00000002
        /*05a8*/ 	.word	0x00022860
        /*05ac*/ 	.short	0x010a
        /*05ae*/ 	.byte	0x3f
	.zero		1


	//   ....[60]....
        /*05b0*/ 	.word	0x00009fe0
        /*05b4*/ 	.word	0x00000003
        /*05b8*/ 	.word	0x00022840
        /*05bc*/ 	.short	0x010a
        /*05be*/ 	.byte	0x3f
	.zero		1


	//   ....[61]....
        /*05c0*/ 	.word	0x0000a030
        /*05c4*/ 	.word	0x00000003
        /*05c8*/ 	.word	0x00022860
        /*05cc*/ 	.short	0x010a
        /*05ce*/ 	.byte	0x3f
	.zero		1


	//   ....[62]....
        /*05d0*/ 	.word	0x0000a080
        /*05d4*/ 	.word	0x00000003
        /*05d8*/ 	.word	0x00022840
        /*05dc*/ 	.short	0x010a
        /*05de*/ 	.byte	0x3f
	.zero		1


	//   ....[63]....
        /*05e0*/ 	.word	0x0000a0d0
        /*05e4*/ 	.word	0x00000003
        /*05e8*/ 	.word	0x00022860
        /*05ec*/ 	.short	0x010a
        /*05ee*/ 	.byte	0x3f
	.zero		1


	//   ....[64]....
        /*05f0*/ 	.word	0x0000a120
        /*05f4*/ 	.word	0x00000000
        /*05f8*/ 	.word	0x00022820
        /*05fc*/ 	.short	0x010a
        /*05fe*/ 	.byte	0x3f
	.zero		1


	//   ....[65]....
        /*0600*/ 	.word	0x0000a2c0
        /*0604*/ 	.word	0x00000006
        /*0608*/ 	.word	0x00000000
        /*060c*/ 	.short	0x010a
        /*060e*/ 	.byte	0x3f
	.zero		1


	//   ....[66]....
        /*0610*/ 	.word	0x0000a310
        /*0614*/ 	.word	0x00000003
        /*0618*/ 	.word	0x00000000
        /*061c*/ 	.short	0x010a
        /*061e*/ 	.byte	0x3f
	.zero		1


	//   ....[67]....
        /*0620*/ 	.word	0x0000a360
        /*0624*/ 	.word	0x00000010
        /*0628*/ 	.word	0x00000000
        /*062c*/ 	.short	0x010a
        /*062e*/ 	.byte	0x3f
	.zero		1


	//----- nvinfo : EIATTR_NUM_MBARRIERS
	.align		4
.L_1149:
        /*0630*/ 	.byte	0x03, 0x38
        /*0632*/ 	.short	0x0016


	//----- nvinfo : EIATTR_EXIT_INSTR_OFFSETS
	.align		4
        /*0634*/ 	.byte	0x04, 0x1c
        /*0636*/ 	.short	(.L_1151 - .L_1150)


	//   ....[0]....
.L_1150:
        /*0638*/ 	.word	0x00000a30


	//   ....[1]....
        /*063c*/ 	.word	0x00006e60


	//   ....[2]....
        /*0640*/ 	.word	0x00006ec0


	//   ....[3]....
        /*0644*/ 	.word	0x00009ae0


	//----- nvinfo : EIATTR_MAX_THREADS
	.align		4
.L_1151:
        /*0648*/ 	.byte	0x04, 0x05
        /*064a*/ 	.short	(.L_1153 - .L_1152)
.L_1152:
        /*064c*/ 	.word	0x00000180
        /*0650*/ 	.word	0x00000001
        /*0654*/ 	.word	0x00000001


	//----- nvinfo : EIATTR_CRS_STACK_SIZE
	.align		4
.L_1153:
        /*0658*/ 	.byte	0x04, 0x1e
        /*065a*/ 	.short	(.L_1155 - .L_1154)
.L_1154:
        /*065c*/ 	.word	0x00000000


	//----- nvinfo : EIATTR_CBANK_PARAM_SIZE
	.align		4
.L_1155:
        /*0660*/ 	.byte	0x03, 0x19
        /*0662*/ 	.short	0x0bf0


	//----- nvinfo : EIATTR_PARAM_CBANK
	.align		4
        /*0664*/ 	.byte	0x04, 0x0a
        /*0666*/ 	.short	(.L_1157 - .L_1156)
	.align		4
.L_1156:
        /*0668*/ 	.word	index@(.nv.constant0._ZN7cutlass13device_kernelIN5flash11enable_sm90INS1_16FlashAttnFwdSm90INS1_25CollectiveMainloopFwdSm90ILi2EN4cute5tupleIJNS5_1CILi1EEES8_S8_EEENS6_IJNS7_ILi128EEENS7_ILi96EEENS7_ILi64EEEEEELi256ENS_6half_tEfNS_4arch4Sm90ELb0ELb0ELb1ELb0ELb0ELb0ELb0ELb1ELb0ELb0ELb0ELb0EEENS1_21CollectiveEpilogueFwdINS6_IJSA_NS7_ILi256EEESB_EEES9_SE_SG_Li256ELb0ELb0ELb0ELb0EEENS1_29StaticPersistentTileSchedulerILb0EEEEEEEEEvNT_6ParamsE)
        /*066c*/ 	.short	0x0210
        /*066e*/ 	.short	0x0bf0


	//----- nvinfo : EIATTR_SW_WAR
	.align		4
.L_1157:
        /*0670*/ 	.byte	0x04, 0x36
        /*0672*/ 	.short	(.L_1159 - .L_1158)
.L_1158:
        /*0674*/ 	.word	0x00000008
.L_1159:


//--------------------- .nv.info._ZN7cutlass13device_kernelIN5flash11enable_sm90INS1_16FlashAttnFwdSm90INS1_25CollectiveMainloopFwdSm90ILi2EN4cute5tupleIJNS5_1CILi1EEES8_S8_EEENS6_IJNS7_ILi128EEENS7_ILi96EEENS7_ILi64EEEEEELi256ENS_6half_tEfNS_4arch4Sm90ELb0ELb0ELb1ELb0ELb0ELb0ELb1ELb1ELb0ELb0ELb0ELb0EEENS1_21CollectiveEpilogueFwdINS6_IJSA_NS7_ILi256EEESB_EEES9_SE_SG_Li256ELb0ELb0ELb0ELb0EEENS1_29StaticPersistentTileSchedulerILb0EEEEEEEEEvNT_6ParamsE --------------------------
	.section	.nv.info._ZN7cutlass13device_kernelIN5flash11enable_sm90INS1_16FlashAttnFwdSm90INS1_25CollectiveMainloopFwdSm90ILi2EN4cute5tupleIJNS5_1CILi1EEES8_S8_EEENS6_IJNS7_ILi128EEENS7_ILi96EEENS7_ILi64EEEEEELi256ENS_6half_tEfNS_4arch4Sm90ELb0ELb0ELb1ELb0ELb0ELb0ELb1ELb1ELb0ELb0ELb0ELb0EEENS1_21CollectiveEpilogueFwdINS6_IJSA_NS7_ILi256EEESB_EEES9_SE_SG_Li256ELb0ELb0ELb0ELb0EEENS1_29StaticPersistentTileSchedulerILb0EEEEEEEEEvNT_6ParamsE,"",@"SHT_CUDA_INFO"
	.sectionflags	@""
	.align	4


	//----- nvinfo : EIATTR_CUDA_API_VERSION
	.align		4
        /*0000*/ 	.byte	0x04, 0x37
        /*0002*/ 	.short	(.L_1161 - .L_1160)
.L_1160:
        /*0004*/ 	.word	0x00000082


	//----- nvinfo : EIATTR_KPARAM_INFO
	.align		4
.L_1161:
        /*0008*/ 	.byte	0x04, 0x17
        /*000a*/ 	.short	(.L_1163 - .L_1162)
.L_1162:
        /*000c*/ 	.word	0x00000000
        /*0010*/ 	.short	0x0000
        /*0012*/ 	.short	0x0070
        /*0014*/ 	.byte	0x00, 0xf0, 0x01, 0x32


	//----- nvinfo : EIATTR_SPARSE_MMA_MASK
	.align		4
.L_1163:
        /*0018*/ 	.byte	0x03, 0x50
        /*001a*/ 	.short	0x0000


	//----- nvinfo : EIATTR_MAXREG_COUNT
	.align		4
        /*001c*/ 	.byte	0x03, 0x1b
        /*001e*/ 	.short	0x00a8


	//----- nvinfo : EIATTR_NUM_BARRIERS
	.align		4
        /*0020*/ 	.byte	0x02, 0x4c
        /*0022*/ 	.byte	0x10
	.zero		1


	//----- nvinfo : EIATTR_EXTERNS
	.align		4
        /*0024*/ 	.byte	0x04, 0x0f
        /*0026*/ 	.short	(.L_1165 - .L_1164)


	//   ....[0]....
	.align		4
.L_1164:
        /*0028*/ 	.word	index@(__assertfail)


	//----- nvinfo : EIATTR_ANNOTATIONS
	.align		4
.L_1165:
        /*002c*/ 	.byte	0x04, 0x55
        /*002e*/ 	.short	(.L_1167 - .L_1166)


	//   ....[0]....
.L_1166:
        /* <DEDUP_REMOVED lines=13> */


	//----- nvinfo : EIATTR_MERCURY_ISA_VERSION
	.align		4
.L_1167:
        /*00e8*/ 	.byte	0x03, 0x5f
        /*00ea*/ 	.short	0x0101


	//----- nvinfo : EIATTR_INT_WARP_WIDE_INSTR_OFFSETS
	.align		4
        /*00ec*/ 	.byte	0x04, 0x31
        /*00ee*/ 	.short	(.L_1169 - .L_1168)


	//   ....[0]....
.L_1168:
        /*00f0*/ 	.word	0x000001c0


	//   ....[1]....
        /*00f4*/ 	.word	0x000001f0


	//   ....[2]....
        /*00f8*/ 	.word	0x00000200


	//   ....[3]....
        /*00fc*/ 	.word	0x00000270


	//   ....[4]....
        /*0100*/ 	.word	0x000084b0


	//   ....[5]....
        /*0104*/ 	.word	0x00008510


	//----- nvinfo : EIATTR_COOP_GROUP_MASK_REGIDS
	.align		4
.L_1169:
        /*0108*/ 	.byte	0x04, 0x29
        /*010a*/ 	.short	(.L_1171 - .L_1170)


	//   ....[0]....
.L_1170:
        /*010c*/ 	.word	0xffffffff


	//   ....[1]....
        /*0110*/ 	.word	0xffffffff


	//   ....[2]....
        /*0114*/ 	.word	0xffffffff


	//   ....[3]....
        /*0118*/ 	.word	0xffffffff


	//   ....[4]....
        /*011c*/ 	.word	0xffffffff


	//   ....[5]....
        /*0120*/ 	.word	0xffffffff


	//   ....[6]....
        /*0124*/ 	.word	0xffffffff


	//   ....[7]....
        /*0128*/ 	.word	0xffffffff


	//   ....[8]....
        /*012c*/ 	.word	0xffffffff


	//   ....[9]....
        /*0130*/ 	.word	0xffffffff


	//   ....[10]....
        /*0134*/ 	.word	0xffffffff


	//   ....[11]....
        /*0138*/ 	.word	0xffffffff


	//   ....[12]....
        /*013c*/ 	.word	0xffffffff


	//   ....[13]....
        /*0140*/ 	.word	0xffffffff


	//   ....[14]....
        /*0144*/ 	.word	0xffffffff


	//   ....[15]....
        /*0148*/ 	.word	0xffffffff


	//   ....[16]....
        /*014c*/ 	.word	0xffffffff


	//   ....[17]....
        /*0150*/ 	.word	0xffffffff


	//   ....[18]....
        /*0154*/ 	.word	0xffffffff


	//   ....[19]....
        /*0158*/ 	.word	0xffffffff


	//   ....[20]....
        /*015c*/ 	.word	0xffffffff


	//   ....[21]....
        /*0160*/ 	.word	0xffffffff


	//   ....[22]....
        /*0164*/ 	.word	0xffffffff


	//   ....[23]....
        /*0168*/ 	.word	0x0500000f


	//   ....[24]....
        /*016c*/ 	.word	0x0500000f


	//----- nvinfo : EIATTR_COOP_GROUP_INSTR_OFFSETS
	.align		4
.L_1171:
        /*0170*/ 	.byte	0x04, 0x28
        /*0172*/ 	.short	(.L_1173 - .L_1172)


	//   ....[0]....
.L_1172:
        /*0174*/ 	.word	0x00000070


	//   ....[1]....
        /*0178*/ 	.word	0x000001d0


	//   ....[2]....
        /*017c*/ 	.word	0x00000220


	//   ....[3]....
        /*0180*/ 	.word	0x00000430


	//   ....[4]....
        /*0184*/ 	.word	0x00000590


	//   ....[5]....
        /*0188*/ 	.word	0x000006b0


	//   ....[6]....
        /*018c*/ 	.word	0x00000810


	//   ....[7]....
        /*0190*/ 	.word	0x00000d90


	//   ....[8]....
        /*0194*/ 	.word	0x00002a40


	//   ....[9]....
        /*0198*/ 	.word	0x00002a90


	//   ....[10]....
        /*019c*/ 	.word	0x00002ab0


	//   ....[11]....
        /*01a0*/ 	.word	0x00002ad0


	//   ....[12]....
        /*01a4*/ 	.word	0x00004c10


	//   ....[13]....
        /*01a8*/ 	.word	0x00004c60


	//   ....[14]....
        /*01ac*/ 	.word	0x00004c80


	//   ....[15]....
        /*01b0*/ 	.word	0x00004ca0


	//   ....[16]....
        /*01b4*/ 	.word	0x00006260


	//   ....[17]....
        /*01b8*/ 	.word	0x000062a0


	//   ....[18]....
        /*01bc*/ 	.word	0x00006430


	//   ....[19]....
        /*01c0*/ 	.word	0x00006470


	//   ....[20]....
        /*01c4*/ 	.word	0x00007630


	//   ....[21]....
        /*01c8*/ 	.word	0x00007cd0


	//   ....[22]....
        /*01cc*/ 	.word	0x0000a8f0


	//   ....[23]....
        /*01d0*/ 	.word	0x0000ae40


	//   ....[24]....
        /*01d4*/ 	.word	0x0000b2e0


	//----- nvinfo : EIATTR_REG_RECONFIG
	.align		4
.L_1173:
        /*01d8*/ 	.byte	0x01, 0x54
	.zero		2


	//----- nvinfo : EIATTR_SYSCALL_OFFSETS
	.align		4
        /*01dc*/ 	.byte	0x04, 0x46
        /*01de*/ 	.short	(.L_1175 - .L_1174)


	//   ....[0]....
.L_1174:
        /*01e0*/ 	.word	0x000010d0


	//   ....[1]....
        /*01e4*/ 	.word	0x00008130


	//   ....[2]....
        /*01e8*/ 	.word	0x00008270


	//   ....[3]....
        /*01ec*/ 	.word	0x00008370


	//----- nvinfo : EIATTR_MBARRIER_INSTR_OFFSETS
	.align		4
.L_1175:
        /*01f0*/ 	.byte	0x04, 0x39
        /*01f2*/ 	.short	(.L_1177 - .L_1176)


	//   ....[0]....
.L_1176:
        /*01f4*/ 	.word	0x000002d0
        /*01f8*/ 	.word	0x000000ff
        /*01fc*/ 	.word	0x00032400
        /*0200*/ 	.short	0x0100
        /*0202*/ 	.byte	0x06
	.zero		1


	//   ....[1]....
        /*0204*/ 	.word	0x000002e0
        /*0208*/ 	.word	0x000000ff
        /*020c*/ 	.word	0x00032410
        /*0210*/ 	.short	0x0100
        /*0212*/ 	.byte	0x06
	.zero		1


	//   ....[2]....
        /*0214*/ 	.word	0x000002f0
        /*0218*/ 	.word	0x000000ff
        /*021c*/ 	.word	0x00032420
        /*0220*/ 	.short	0x0100
        /*0222*/ 	.byte	0x06
	.zero		1


	//   ....[3]....
        /*0224*/ 	.word	0x000003e0
        /*0228*/ 	.word	0x000000ff
        /*022c*/ 	.word	0x00032430
        /*0230*/ 	.short	0x0100
        /*0232*/ 	.byte	0x08
	.zero		1


	//   ....[4]....
        /*0234*/ 	.word	0x000003f0
        /*0238*/ 	.word	0x000000ff
        /*023c*/ 	.word	0x00032440
        /*0240*/ 	.short	0x0100
        /*0242*/ 	.byte	0x08
	.zero		1


	//   ....[5]....
        /*0244*/ 	.word	0x00000400
        /*0248*/ 	.word	0x000000ff
        /*024c*/ 	.word	0x00032438
        /*0250*/ 	.short	0x0100
        /*0252*/ 	.byte	0x08
	.zero		1


	//   ....[6]....
        /*0254*/ 	.word	0x00000410
        /*0258*/ 	.word	0x000000ff
        /*025c*/ 	.word	0x00032448
        /*0260*/ 	.short	0x0100
        /*0262*/ 	.byte	0x08
	.zero		1


	//   ....[7]....
        /*0264*/ 	.word	0x00000540
        /*0268*/ 	.word	0x000000ff
        /*026c*/ 	.word	0x00032450
        /*0270*/ 	.short	0x0100
        /*0272*/ 	.byte	0x08
	.zero		1


	//   ....[8]....
        /*0274*/ 	.word	0x00000550
        /*0278*/ 	.word	0x000000ff
        /*027c*/ 	.word	0x00032460
        /*0280*/ 	.short	0x0100
        /*0282*/ 	.byte	0x08
	.zero		1


	//   ....[9]....
        /*0284*/ 	.word	0x00000560
        /*0288*/ 	.word	0x000000ff
        /*028c*/ 	.word	0x00032458
        /*0290*/ 	.short	0x0100
        /*0292*/ 	.byte	0x08
	.zero		1


	//   ....[10]....
        /*0294*/ 	.word	0x00000570
        /*0298*/ 	.word	0x000000ff
        /*029c*/ 	.word	0x00032468
        /*02a0*/ 	.short	0x0100
        /*02a2*/ 	.byte	0x08
	.zero		1


	//   ....[11]....
        /*02a4*/ 	.word	0x00000660
        /*02a8*/ 	.word	0x000000ff
        /*02ac*/ 	.word	0x00032470
        /*02b0*/ 	.short	0x0100
        /*02b2*/ 	.byte	0x06
	.zero		1


	//   ....[12]....
        /*02b4*/ 	.word	0x00000670
        /*02b8*/ 	.word	0x000000ff
        /*02bc*/ 	.word	0x00032480
        /*02c0*/ 	.short	0x0100
        /*02c2*/ 	.byte	0x06
	.zero		1


	//   ....[13]....
        /*02c4*/ 	.word	0x00000680
        /*02c8*/ 	.word	0x000000ff
        /*02cc*/ 	.word	0x00032478
        /*02d0*/ 	.short	0x0100
        /*02d2*/ 	.byte	0x06
	.zero		1


	//   ....[14]....
        /*02d4*/ 	.word	0x00000690
        /*02d8*/ 	.word	0x000000ff
        /*02dc*/ 	.word	0x00032488
        /*02e0*/ 	.short	0x0100
        /*02e2*/ 	.byte	0x06
	.zero		1


	//   ....[15]....
        /*02e4*/ 	.word	0x000007c0
        /*02e8*/ 	.word	0x000000ff
        /*02ec*/ 	.word	0x00032490
        /*02f0*/ 	.short	0x0100
        /*02f2*/ 	.byte	0x08
	.zero		1


	//   ....[16]....
        /*02f4*/ 	.word	0x000007d0
        /*02f8*/ 	.word	0x000000ff
        /*02fc*/ 	.word	0x000324a0
        /*0300*/ 	.short	0x0100
        /*0302*/ 	.byte	0x08
	.zero		1


	//   ....[17]....
        /*0304*/ 	.word	0x000007e0
        /*0308*/ 	.word	0x000000ff
        /*030c*/ 	.word	0x00032498
        /*0310*/ 	.short	0x0100
        /*0312*/ 	.byte	0x08
	.zero		1


	//   ....[18]....
        /*0314*/ 	.word	0x000007f0
        /*0318*/ 	.word	0x000000ff
        /*031c*/ 	.word	0x000324a8
        /*0320*/ 	.short	0x0100
        /*0322*/ 	.byte	0x08
	.zero		1


	//   ....[19]....
        /*0324*/ 	.word	0x00000920
        /*0328*/ 	.word	0x000000ff
        /*032c*/ 	.word	0x000324b0
        /*0330*/ 	.short	0x0100
        /*0332*/ 	.byte	0x08
	.zero		1


	//   ....[20]....
        /*0334*/ 	.word	0x00000930
        /*0338*/ 	.word	0x000000ff
        /*033c*/ 	.word	0x000324c0
        /*0340*/ 	.short	0x0100
        /*0342*/ 	.byte	0x08
	.zero		1


	//   ....[21]....
        /*0344*/ 	.word	0x00000940
        /*0348*/ 	.word	0x000000ff
        /*034c*/ 	.word	0x000324b8
        /*0350*/ 	.short	0x0100
        /*0352*/ 	.byte	0x08
	.zero		1


	//   ....[22]....
        /*0354*/ 	.word	0x00000950
        /*0358*/ 	.word	0x000000ff
        /*035c*/ 	.word	0x000324c8
        /*0360*/ 	.short	0x0100
        /*0362*/ 	.byte	0x08
	.zero		1


	//   ....[23]....
        /*0364*/ 	.word	0x00001120
        /*0368*/ 	.word	0x000000ff
        /*036c*/ 	.word	0x00032400
        /*0370*/ 	.short	0x010a
        /*0372*/ 	.byte	0x29
	.zero		1


	//   ....[24]....
        /*0374*/ 	.word	0x000011d0
        /*0378*/ 	.word	0x000000ff
        /*037c*/ 	.word	0x00032430
        /*0380*/ 	.short	0x010a
        /*0382*/ 	.byte	0x1a
	.zero		1


	//   ....[25]....
        /*0384*/ 	.word	0x00001210
        /*0388*/ 	.word	0x000000ff
        /*038c*/ 	.word	0x00032430
        /*0390*/ 	.short	0x010a
        /*0392*/ 	.byte	0x1a
	.zero		1


	//   ....[26]....
        /*0394*/ 	.word	0x00001470
        /*0398*/ 	.word	0x000000ff
        /*039c*/ 	.word	0x00032410
        /*03a0*/ 	.short	0x010a
        /*03a2*/ 	.byte	0x29
	.zero		1


	//   ....[27]....
        /*03a4*/ 	.word	0x000014b0
        /*03a8*/ 	.word	0x000000ff
        /*03ac*/ 	.word	0x00032450
        /*03b0*/ 	.short	0x010a
        /*03b2*/ 	.byte	0x1a
	.zero		1


	//   ....[28]....
        /*03b4*/ 	.word	0x000014f0
        /*03b8*/ 	.word	0x000000ff
        /*03bc*/ 	.word	0x00032450
        /*03c0*/ 	.short	0x010a
        /*03c2*/ 	.byte	0x1a
	.zero		1


	//   ....[29]....
        /*03c4*/ 	.word	0x00002d30
        /*03c8*/ 	.word	0x00000018
        /*03cc*/ 	.word	0x00000000
        /*03d0*/ 	.short	0x0101
        /*03d2*/ 	.byte	0x3f
	.zero		1


	//   ....[30]....
        /*03d4*/ 	.word	0x00003850
        /*03d8*/ 	.word	0x0000000c
        /*03dc*/ 	.word	0x00000000
        /*03e0*/ 	.short	0x0101
        /*03e2*/ 	.byte	0x3f
	.zero		1


	//   ....[31]....
        /*03e4*/ 	.word	0x00003990
        /*03e8*/ 	.word	0x000000ff
        /*03ec*/ 	.word	0x00032430
        /*03f0*/ 	.short	0x010a
        /*03f2*/ 	.byte	0x1d
	.zero		1


	//   ....[32]....
        /*03f4*/ 	.word	0x000039d0
        /*03f8*/ 	.word	0x000000ff
        /*03fc*/ 	.word	0x00032430
        /*0400*/ 	.short	0x010a
        /*0402*/ 	.byte	0x1d
	.zero		1


	//   ....[33]....
        /*0404*/ 	.word	0x00003b50
        /*0408*/ 	.word	0x000000ff
        /*040c*/ 	.word	0x00032450
        /*0410*/ 	.short	0x010a
        /*0412*/ 	.byte	0x1d
	.zero		1


	//   ....[34]....
        /*0414*/ 	.word	0x00003b90
        /*0418*/ 	.word	0x000000ff
        /*041c*/ 	.word	0x00032450
        /*0420*/ 	.short	0x010a
        /*0422*/ 	.byte	0x1d
	.zero		1


	//   ....[35]....
        /*0424*/ 	.word	0x00004eb0
        /*0428*/ 	.word	0x00000098
        /*042c*/ 	.word	0x00000000
        /*0430*/ 	.short	0x0101
        /*0432*/ 	.byte	0x3f
	.zero		1


	//   ....[36]....
        /*0434*/ 	.word	0x00006240
        /*0438*/ 	.word	0x000000c4
        /*043c*/ 	.word	0x00000000
        /*0440*/ 	.short	0x0101
        /*0442*/ 	.byte	0x3f
	.zero		1


	//   ....[37]....
        /*0444*/ 	.word	0x00007be0
        /*0448*/ 	.word	0x000000ff
        /*044c*/ 	.word	0x00000000
        /*0450*/ 	.short	0x0101
        /*0452*/ 	.byte	0x06
	.zero		1


	//   ....[38]....
        /*0454*/ 	.word	0x00008870
        /*0458*/ 	.word	0x00000005
        /*045c*/ 	.word	0x00032440
        /*0460*/ 	.short	0x010a
        /*0462*/ 	.byte	0x3f
	.zero		1


	//   ....[39]....
        /*0464*/ 	.word	0x00008e50
        /*0468*/ 	.word	0x0000000a
        /*046c*/ 	.word	0x00032420
        /*0470*/ 	.short	0x010a
        /*0472*/ 	.byte	0x3f
	.zero		1


	//   ....[40]....
        /*0474*/ 	.word	0x00008f10
        /*0478*/ 	.word	0x00000008
        /*047c*/ 	.word	0x00032460
        /*0480*/ 	.short	0x010a
        /*0482*/ 	.byte	0x3f
	.zero		1


	//   ....[41]....
        /*0484*/ 	.word	0x000094c0
        /*0488*/ 	.word	0x00000002
        /*048c*/ 	.word	0x00032440
        /*0490*/ 	.short	0x010a
        /*0492*/ 	.byte	0x3f
	.zero		1


	//   ....[42]....
        /*0494*/ 	.word	0x00009690
        /*0498*/ 	.word	0x00000002
        /*049c*/ 	.word	0x00032460
        /*04a0*/ 	.short	0x010a
        /*04a2*/ 	.byte	0x3f
	.zero		1


	//   ....[43]....
        /*04a4*/ 	.word	0x00009bc0
        /*04a8*/ 	.word	0x00000003
        /*04ac*/ 	.word	0x00032440
        /*04b0*/ 	.short	0x010a
        /*04b2*/ 	.byte	0x3f
	.zero		1


	//   ....[44]....
        /*04b4*/ 	.word	0x00009d90
        /*04b8*/ 	.word	0x00000003
        /*04bc*/ 	.word	0x00032460
        /*04c0*/ 	.short	0x010a
        /*04c2*/ 	.byte	0x3f
	.zero		1


	//   ....[45]....
        /*04c4*/ 	.word	0x0000a260
        /*04c8*/ 	.word	0x00000003
        /*04cc*/ 	.word	0x00032440
        /*04d0*/ 	.short	0x010a
        /*04d2*/ 	.byte	0x3f
	.zero		1


	//   ....[46]....
        /*04d4*/ 	.word	0x0000a430
        /*04d8*/ 	.word	0x00000003
        /*04dc*/ 	.word	0x00032460
        /*04e0*/ 	.short	0x010a
        /*04e2*/ 	.byte	0x3f
	.zero		1


	//   ....[47]....
        /*04e4*/ 	.word	0x0000a870
        /*04e8*/ 	.word	0x00000000
        /*04ec*/ 	.word	0x00032420
        /*04f0*/ 	.short	0x010a
        /*04f2*/ 	.byte	0x3f
	.zero		1


	//   ....[48]....
        /*04f4*/ 	.word	0x0000aa10
        /*04f8*/ 	.word	0x00000006
        /*04fc*/ 	.word	0x00000000
        /*0500*/ 	.short	0x010a
        /*0502*/ 	.byte	0x3f
	.zero		1


	//   ....[49]....
        /*0504*/ 	.word	0x0000aa80
        /*0508*/ 	.word	0x00000003
        /*050c*/ 	.word	0x00000000
        /*0510*/ 	.short	0x010a
        /*0512*/ 	.byte	0x3f
	.zero		1


	//   ....[50]....
        /*0514*/ 	.word	0x0000aae0
        /*0518*/ 	.word	0x00000010
        /*051c*/ 	.word	0x00000000
        /*0520*/ 	.short	0x010a
        /*0522*/ 	.byte	0x3f
	.zero		1


	//   ....[51]....
        /*0524*/ 	.word	0x0000ab10
        /*0528*/ 	.word	0x00000003
        /*052c*/ 	.word	0x00000000
        /*0530*/ 	.short	0x010a
        /*0532*/ 	.byte	0x3f
	.zero		1


	//   ....[52]....
        /*0534*/ 	.word	0x0000ab80
        /*0538*/ 	.word	0x00000003
        /*053c*/ 	.word	0x00032400
        /*0540*/ 	.short	0x010a
        /*0542*/ 	.byte	0x3f
	.zero		1


	//   ....[53]....
        /*0544*/ 	.word	0x0000abe0
        /*0548*/ 	.word	0x00000004
        /*054c*/ 	.word	0x00032430
        /*0550*/ 	.short	0x010a
        /*0552*/ 	.byte	0x3f
	.zero		1


	//   ....[54]....
        /*0554*/ 	.word	0x0000ac40
        /*0558*/ 	.word	0x00000005
        /*055c*/ 	.word	0x00032410
        /*0560*/ 	.short	0x010a
        /*0562*/ 	.byte	0x3f
	.zero		1


	//   ....[55]....
        /*0564*/ 	.word	0x0000aca0
        /*0568*/ 	.word	0x00000000
        /*056c*/ 	.word	0x00032450
        /*0570*/ 	.short	0x010a
        /*0572*/ 	.byte	0x3f
	.zero		1


	//   ....[56]....
        /*0574*/ 	.word	0x0000ad00
        /*0578*/ 	.word	0x00000006
        /*057c*/ 	.word	0x00032430
        /*0580*/ 	.short	0x010a
        /*0582*/ 	.byte	0x3f
	.zero		1


	//   ....[57]....
        /*0584*/ 	.word	0x0000ad60
        /*0588*/ 	.word	0x00000006
        /*058c*/ 	.word	0x00032450
        /*0590*/ 	.short	0x010a
        /*0592*/ 	.byte	0x3f
	.zero		1


	//   ....[58]....
        /*0594*/ 	.word	0x0000af00
        /*0598*/ 	.word	0x00000005
        /*059c*/ 	.word	0x00032440
        /*05a0*/ 	.short	0x010a
        /*05a2*/ 	.byte	0x3f
	.zero		1


	//   ....[59]....
        /*05a4*/ 	.word	0x0000af80
        /*05a8*/ 	.word	0x00000008
        /*05ac*/ 	.word	0x00032420
        /*05b0*/ 	.short	0x010a
        /*05b2*/ 	.byte	0x3f
	.zero		1


	//   ....[60]....
        /*05b4*/ 	.word	0x0000afd0
        /*05b8*/ 	.word	0x00000008
        /*05bc*/ 	.word	0x00032460
        /*05c0*/ 	.short	0x010a
        /*05c2*/ 	.byte	0x3f
	.zero		1


	//   ....[61]....
        /*05c4*/ 	.word	0x0000b020
        /*05c8*/ 	.word	0x00000002
        /*05cc*/ 	.word	0x00032440
        /*05d0*/ 	.short	0x010a
        /*05d2*/ 	.byte	0x3f
	.zero		1


	//   ....[62]....
        /*05d4*/ 	.word	0x0000b070
        /*05d8*/ 	.word	0x00000002
        /*05dc*/ 	.word	0x00032460
        /*05e0*/ 	.short	0x010a
        /*05e2*/ 	.byte	0x3f
	.zero		1


	//   ....[63]....
        /*05e4*/ 	.word	0x0000b0c0
        /*05e8*/ 	.word	0x00000003
        /*05ec*/ 	.word	0x00032440
        /*05f0*/ 	.short	0x010a
        /*05f2*/ 	.byte	0x3f
	.zero		1


	//   ....[64]....
        /*05f4*/ 	.word	0x0000b110
        /*05f8*/ 	.word	0x00000003
        /*05fc*/ 	.word	0x00032460
        /*0600*/ 	.short	0x010a
        /*0602*/ 	.byte	0x3f
	.zero		1


	//   ....[65]....
        /*0604*/ 	.word	0x0000b160
        /*0608*/ 	.word	0x00000003
        /*060c*/ 	.word	0x00032440
        /*0610*/ 	.short	0x010a
        /*0612*/ 	.byte	0x3f
	.zero		1


	//   ....[66]....
        /*0614*/ 	.word	0x0000b1b0
        /*0618*/ 	.word	0x00000003
        /*061c*/ 	.word	0x00032460
        /*0620*/ 	.short	0x010a
        /*0622*/ 	.byte	0x3f
	.zero		1


	//   ....[67]....
        /*0624*/ 	.word	0x0000b200
        /*0628*/ 	.word	0x00000000
        /*062c*/ 	.word	0x00032420
        /*0630*/ 	.short	0x010a
        /*0632*/ 	.byte	0x3f
	.zero		1


	//   ....[68]....
        /*0634*/ 	.word	0x0000b3a0
        /*0638*/ 	.word	0x00000006
        /*063c*/ 	.word	0x00000000
        /*0640*/ 	.short	0x010a
        /*0642*/ 	.byte	0x3f
	.zero		1


	//   ....[69]....
        /*0644*/ 	.word	0x0000b3f0
        /*0648*/ 	.word	0x00000003
        /*064c*/ 	.word	0x00000000
        /*0650*/ 	.short	0x010a
        /*0652*/ 	.byte	0x3f
	.zero		1


	//   ....[70]....
        /*0654*/ 	.word	0x0000b440
        /*0658*/ 	.word	0x00000010
        /*065c*/ 	.word	0x00000000
        /*0660*/ 	.short	0x010a
        /*0662*/ 	.byte	0x3f
	.zero		1


	//----- nvinfo : EIATTR_NUM_MBARRIERS
	.align		4
.L_1177:
        /*0664*/ 	.byte	0x03, 0x38
        /*0666*/ 	.short	0x0017


	//----- nvinfo : EIATTR_EXIT_INSTR_OFFSETS
	.align		4
        /*0668*/ 	.byte	0x04, 0x1c
        /*066a*/ 	.short	(.L_1179 - .L_1178)


	//   ....[0]....
.L_1178:
        /*066c*/ 	.word	0x00000a80


	//   ....[1]....
        /*0670*/ 	.word	0x00007c90


	//   ....[2]....
        /*0674*/ 	.word	0x00007cf0


	//   ....[3]....
        /*0678*/ 	.word	0x0000ab60


	//----- nvinfo : EIATTR_MAX_THREADS
	.align		4
.L_1179:
        /*067c*/ 	.byte	0x04, 0x05
        /*067e*/ 	.short	(.L_1181 - .L_1180)
.L_1180:
        /*0680*/ 	.word	0x00000180
        /*0684*/ 	.word	0x00000001
        /*0688*/ 	.word	0x00000001


	//----- nvinfo : EIATTR_CRS_STACK_SIZE
	.align		4
.L_1181:
        /*068c*/ 	.byte	0x04, 0x1e
        /*068e*/ 	.short	(.L_1183 - .L_1182)
.L_1182:
        /*0690*/ 	.word	0x00000000


	//----- nvinfo : EIATTR_CBANK_PARAM_SIZE
	.align		4
.L_1183:
        /*0694*/ 	.byte	0x03, 0x19
        /*0696*/ 	.short	0x0cf0


	//----- nvinfo : EIATTR_PARAM_CBANK
	.align		4
        /*0698*/ 	.byte	0x04, 0x0a
        /*069a*/ 	.short	(.L_1185 - .L_1184)
	.align		4
.L_1184:
        /*069c*/ 	.word	index@(.nv.constant0._ZN7cutlass13device_kernelIN5flash11enable_sm90INS1_16FlashAttnFwdSm90INS1_25CollectiveMainloopFwdSm90ILi2EN4cute5tupleIJNS5_1CILi1EEES8_S8_EEENS6_IJNS7_ILi128EEENS7_ILi96EEENS7_ILi64EEEEEELi256ENS_6half_tEfNS_4arch4Sm90ELb0ELb0ELb1ELb0ELb0ELb0ELb1ELb1ELb0ELb0ELb0ELb0EEENS1_21CollectiveEpilogueFwdINS6_IJSA_NS7_ILi256EEESB_EEES9_SE_SG_Li256ELb0ELb0ELb0ELb0EEENS1_29StaticPersistentTileSchedulerILb0EEEEEEEEEvNT_6ParamsE)
        /*06a0*/ 	.short	0x0210
        /*06a2*/ 	.short	0x0cf0


	//----- nvinfo : EIATTR_SW_WAR
	.align		4
.L_1185:
        /*06a4*/ 	.byte	0x04, 0x36
        /*06a6*/ 	.short	(.L_1187 - .L_1186)
.L_1186:
        /*06a8*/ 	.word	0x00000008
.L_1187:


//--------------------- .nv.info._ZN7cutlass13device_kernelIN5flash11enable_sm90INS1_16FlashAttnFwdSm90INS1_25CollectiveMainloopFwdSm90ILi2EN4cute5tupleIJNS5_1CILi1EEES8_S8_EEENS6_IJNS7_ILi128EEENS7_ILi96EEENS7_ILi64EEEEEELi256ENS_6half_tEfNS_4arch4Sm90ELb0ELb0ELb1ELb1ELb0ELb0ELb0ELb1ELb0ELb0ELb0ELb0EEENS1_21CollectiveEpilogueFwdINS6_IJSA_NS7_ILi256EEESB_EEES9_SE_SG_Li256ELb1ELb0ELb0ELb0EEENS1_36VarlenDynamicPersistentTileSchedulerILi128ELi96ELi256ELi32ELb0ELb0ELb1ELb0ELb1ELb1EEEEEEEEEvNT_6ParamsE --------------------------
	.section	.nv.info._ZN7cutlass13device_kernelIN5flash11enable_sm90INS1_16FlashAttnFwdSm90INS1_25CollectiveMainloopFwdSm90ILi2EN4cute5tupleIJNS5_1CILi1EEES8_S8_EEENS6_IJNS7_ILi128EEENS7_ILi96EEENS7_ILi64EEEEEELi256ENS_6half_tEfNS_4arch4Sm90ELb0ELb0ELb1ELb1ELb0ELb0ELb0ELb1ELb0ELb0ELb0ELb0EEENS1_21CollectiveEpilogueFwdINS6_IJSA_NS7_ILi256EEESB_EEES9_SE_SG_Li256ELb1ELb0ELb0ELb0EEENS1_36VarlenDynamicPersistentTileSchedulerILi128ELi96ELi256ELi32ELb0ELb0ELb1ELb0ELb1ELb1EEEEEEEEEvNT_6ParamsE,"",@"SHT_CUDA_INFO"
	.sectionflags	@""
	.align	4


	//----- nvinfo : EIATTR_CUDA_API_VERSION
	.align		4
        /*0000*/ 	.byte	0x04, 0x37
        /*0002*/ 	.short	(.L_1189 - .L_1188)
.L_1188:
        /*0004*/ 	.word	0x00000082


	//----- nvinfo : EIATTR_KPARAM_INFO
	.align		4
.L_1189:
        /*0008*/ 	.byte	0x04, 0x17
        /*000a*/ 	.short	(.L_1191 - .L_1190)
.L_1190:
        /*000c*/ 	.word	0x00000000
        /*0010*/ 	.short	0x0000
        /*0012*/ 	.short	0x0070
        /*0014*/ 	.byte	0x00, 0xf0, 0x01, 0x28


	//----- nvinfo : EIATTR_SPARSE_MMA_MASK
	.align		4
.L_1191:
        /*0018*/ 	.byte	0x03, 0x50
        /*001a*/ 	.short	0x0000


	//----- nvinfo : EIATTR_MAXREG_COUNT
	.align		4
        /*001c*/ 	.byte	0x03, 0x1b
        /*001e*/ 	.short	0x00a8


	//----- nvinfo : EIATTR_NUM_BARRIERS
	.align		4
        /*0020*/ 	.byte	0x02, 0x4c
        /*0022*/ 	.byte	0x10
	.zero		1


	//----- nvinfo : EIATTR_EXTERNS
	.align		4
        /*0024*/ 	.byte	0x04, 0x0f
        /*0026*/ 	.short	(.L_1193 - .L_1192)


	//   ....[0]....
	.align		4
.L_1192:
        /*0028*/ 	.word	index@(__assertfail)


	//----- nvinfo : EIATTR_ANNOTATIONS
	.align		4
.L_1193:
        /*002c*/ 	.byte	0x04, 0x55
        /*002e*/ 	.short	(.L_1195 - .L_1194)


	//   ....[0]....
.L_1194:
        /* <DEDUP_REMOVED lines=31> */


	//----- nvinfo : EIATTR_MERCURY_ISA_VERSION
	.align		4
.L_1195:
        /*0210*/ 	.byte	0x03, 0x5f
        /*0212*/ 	.short	0x0101


	//----- nvinfo : EIATTR_UNUSED_LOAD_BYTE_OFFSET
	.align		4
        /*0214*/ 	.byte	0x04, 0x44
        /*0216*/ 	.short	(.L_1197 - .L_1196)


	//   ....[0]....
.L_1196:
        /*0218*/ 	.word	0x00000a50
        /*021c*/ 	.word	0x0000fff0


	//   ....[1]....
        /*0220*/ 	.word	0x00006600
        /*0224*/ 	.word	0x0000fff0


	//----- nvinfo : EIATTR_INT_WARP_WIDE_INSTR_OFFSETS
	.align		4
.L_1197:
        /*0228*/ 	.byte	0x04, 0x31
        /*022a*/ 	.short	(.L_1199 - .L_1198)


	//   ....[0]....
.L_1198:
        /*022c*/ 	.word	0x00000160


	//   ....[1]....
        /*0230*/ 	.word	0x000001a0


	//   ....[2]....
        /*0234*/ 	.word	0x00000210


	//   ....[3]....
        /*0238*/ 	.word	0x00009f20


	//   ....[4]....
        /*023c*/ 	.word	0x00009fb0


	//   ....[5]....
        /*0240*/ 	.word	0x0000a430


	//   ....[6]....
        /*0244*/ 	.word	0x0000a460


	//   ....[7]....
        /*0248*/ 	.word	0x0000c890


	//   ....[8]....
        /*024c*/ 	.word	0x0000c920


	//----- nvinfo : EIATTR_COOP_GROUP_MASK_REGIDS
	.align		4
.L_1199:
        /*0250*/ 	.byte	0x04, 0x29
        /*0252*/ 	.short	(.L_1201 - .L_1200)


	//   ....[0]....
.L_1200:
        /*0254*/ 	.word	0xffffffff


	//   ....[1]....
        /*0258*/ 	.word	0xffffffff


	//   ....[2]....
        /*025c*/ 	.word	0xffffffff


	//   ....[3]....
        /*0260*/ 	.word	0xffffffff


	//   ....[4]....
        /*0264*/ 	.word	0xffffffff


	//   ....[5]....
        /*0268*/ 	.word	0xffffffff


	//   ....[6]....
        /*026c*/ 	.word	0xffffffff


	//   ....[7]....
        /*0270*/ 	.word	0xffffffff


	//   ....[8]....
        /*0274*/ 	.word	0xffffffff


	//   ....[9]....
        /*0278*/ 	.word	0xffffffff


	//   ....[10]....
        /*027c*/ 	.word	0xffffffff


	//   ....[11]....
        /*0280*/ 	.word	0xffffffff


	//   ....[12]....
        /*0284*/ 	.word	0xffffffff


	//   ....[13]....
        /*0288*/ 	.word	0xffffffff


	//   ....[14]....
        /*028c*/ 	.word	0xffffffff


	//   ....[15]....
        /*0290*/ 	.word	0xffffffff


	//   ....[16]....
        /*0294*/ 	.word	0xffffffff


	//   ....[17]....
        /*0298*/ 	.word	0xffffffff


	//   ....[18]....
        /*029c*/ 	.word	0xffffffff


	//   ....[19]....
        /*02a0*/ 	.word	0xffffffff


	//   ....[20]....
        /*02a4*/ 	.word	0xffffffff


	//   ....[21]....
        /*02a8*/ 	.word	0xffffffff


	//   ....[22]....
        /*02ac*/ 	.word	0xffffffff


	//   ....[23]....
        /*02b0*/ 	.word	0xffffffff


	//   ....[24]....
        /*02b4*/ 	.word	0xffffffff


	//   ....[25]....
        /*02b8*/ 	.word	0xffffffff


	//   ....[26]....
        /*02bc*/ 	.word	0xffffffff


	//   ....[27]....
        /*02c0*/ 	.word	0xffffffff


	//   ....[28]....
        /*02c4*/ 	.word	0xffffffff


	//   ....[29]....
        /*02c8*/ 	.word	0xffffffff


	//   ....[30]....
        /*02cc*/ 	.word	0xffffffff


	//   ....[31]....
        /*02d0*/ 	.word	0xffffffff


	//   ....[32]....
        /*02d4*/ 	.word	0xffffffff


	//   ....[33]....
        /*02d8*/ 	.word	0xffffffff


	//   ....[34]....
        /*02dc*/ 	.word	0xffffffff


	//   ....[35]....
        /*02e0*/ 	.word	0xffffffff


	//   ....[36]....
        /*02e4*/ 	.word	0xffffffff


	//   ....[37]....
        /*02e8*/ 	.word	0xffffffff


	//   ....[38]....
        /*02ec*/ 	.word	0xffffffff


	//   ....[39]....
        /*02f0*/ 	.word	0xffffffff


	//   ....[40]....
        /*02f4*/ 	.word	0xffffffff


	//   ....[41]....
        /*02f8*/ 	.word	0xffffffff


	//   ....[42]....
        /*02fc*/ 	.word	0xffffffff


	//   ....[43]....
        /*0300*/ 	.word	0xffffffff


	//   ....[44]....
        /*0304*/ 	.word	0xffffffff


	//   ....[45]....
        /*0308*/ 	.word	0xffffffff


	//   ....[46]....
        /*030c*/ 	.word	0xffffffff


	//   ....[47]....
        /*0310*/ 	.word	0xffffffff


	//   ....[48]....
        /*0314*/ 	.word	0xffffffff


	//   ....[49]....
        /*0318*/ 	.word	0xffffffff


	//   ....[50]....
        /*031c*/ 	.word	0xffffffff


	//   ....[51]....
        /*0320*/ 	.word	0xffffffff


	//   ....[52]....
        /*0324*/ 	.word	0xffffffff


	//   ....[53]....
        /*0328*/ 	.word	0xffffffff


	//   ....[54]....
        /*032c*/ 	.word	0x0500000f


	//   ....[55]....
        /*0330*/ 	.word	0x0500000f


	//   ....[56]....
        /*0334*/ 	.word	0x0500000f


	//   ....[57]....
        /*0338*/ 	.word	0x0500000f


	//   ....[58]....
        /*033c*/ 	.word	0x0500000f


	//   ....[59]....
        /*0340*/ 	.word	0x0500000f


	//   ....[60]....
        /*0344*/ 	.word	0x0500000f


	//   ....[61]....
        /*0348*/ 	.word	0x0500000f


	//   ....[62]....
        /*034c*/ 	.word	0x0500000f


	//   ....[63]....
        /*0350*/ 	.word	0x0500000f


	//   ....[64]....
        /*0354*/ 	.word	0x0500000f


	//   ....[65]....
        /*0358*/ 	.word	0x0500000f


	//   ....[66]....
        /*035c*/ 	.word	0x0500000f


	//   ....[67]....
        /*0360*/ 	.word	0x0500000f


	//   ....[68]....
        /*0364*/ 	.word	0x0500000f


	//   ....[69]....
        /*0368*/ 	.word	0x0500000f


	//   ....[70]....
        /*036c*/ 	.word	0x0500000f


	//   ....[71]....
        /*0370*/ 	.word	0x0500000f


	//   ....[72]....
        /*0374*/ 	.word	0x0500000f


	//----- nvinfo : EIATTR_COOP_GROUP_INSTR_OFFSETS
	.align		4
.L_1201:
        /*0378*/ 	.byte	0x04, 0x28
        /*037a*/ 	.short	(.L_1203 - .L_1202)


	//   ....[0]....
.L_1202:
        /*037c*/ 	.word	0x00000070


	//   ....[1]....
        /*0380*/ 	.word	0x00000170


	//   ....[2]....
        /*0384*/ 	.word	0x000001c0


	//   ....[3]....
        /*0388*/ 	.word	0x000003f0


	//   ....[4]....
        /*038c*/ 	.word	0x00000550


	//   ....[5]....
        /*0390*/ 	.word	0x00000670


	//   ....[6]....
        /*0394*/ 	.word	0x000007d0


	//   ....[7]....
        /*0398*/ 	.word	0x00001560


	//   ....[8]....
        /*039c*/ 	.word	0x00002700


	//   ....[9]....
        /*03a0*/ 	.word	0x00002790


	//   ....[10]....
        /*03a4*/ 	.word	0x00002bd0


	//   ....[11]....
        /*03a8*/ 	.word	0x00002c40


	//   ....[12]....
        /*03ac*/ 	.word	0x00004170


	//   ....[13]....
        /*03b0*/ 	.word	0x000041e0


	//   ....[14]....
        /*03b4*/ 	.word	0x00004650


	//   ....[15]....
        /*03b8*/ 	.word	0x00004810


	//   ....[16]....
        /*03bc*/ 	.word	0x00005b90


	//   ....[17]....
        /*03c0*/ 	.word	0x00005c10


	//   ....[18]....
        /*03c4*/ 	.word	0x00005c60


	//   ....[19]....
        /*03c8*/ 	.word	0x00005c80


	//   ....[20]....
        /*03cc*/ 	.word	0x00009090


	//   ....[21]....
        /*03d0*/ 	.word	0x00009220


	//   ....[22]....
        /*03d4*/ 	.word	0x00009250


	//   ....[23]....
        /*03d8*/ 	.word	0x00009290


	//   ....[24]....
        /*03dc*/ 	.word	0x000092f0


	//   ....[25]....
        /*03e0*/ 	.word	0x00009350


	//   ....[26]....
        /*03e4*/ 	.word	0x00009390


	//   ....[27]....
        /*03e8*/ 	.word	0x00009540


	//   ....[28]....
        /*03ec*/ 	.word	0x000095a0


	//   ....[29]....
        /*03f0*/ 	.word	0x000095e0


	//   ....[30]....
        /*03f4*/ 	.word	0x00009620


	//   ....[31]....
        /*03f8*/ 	.word	0x00009650


	//   ....[32]....
        /*03fc*/ 	.word	0x00009680


	//   ....[33]....
        /*0400*/ 	.word	0x00009710


	//   ....[34]....
        /*0404*/ 	.word	0x00009740


	//   ....[35]....
        /*0408*/ 	.word	0x000097d0


	//   ....[36]....
        /*040c*/ 	.word	0x0000c9b0


	//   ....[37]....
        /*0410*/ 	.word	0x0000c9c0


	//   ....[38]....
        /*0414*/ 	.word	0x0000cad0


	//   ....[39]....
        /*0418*/ 	.word	0x0000cb30


	//   ....[40]....
        /*041c*/ 	.word	0x0000cb70


	//   ....[41]....
        /*0420*/ 	.word	0x0000cbb0


	//   ....[42]....
        /*0424*/ 	.word	0x0000cbe0


	//   ....[43]....
        /*0428*/ 	.word	0x0000cc10


	//   ....[44]....
        /*042c*/ 	.word	0x0000cda0


	//   ....[45]....
        /*0430*/ 	.word	0x0000ce00


	//   ....[46]....
        /*0434*/ 	.word	0x0000ce40


	//   ....[47]....
        /*0438*/ 	.word	0x0000ce80


	//   ....[48]....
        /*043c*/ 	.word	0x0000ceb0


	//   ....[49]....
        /*0440*/ 	.word	0x0000cee0


	//   ....[50]....
        /*0444*/ 	.word	0x0000cfa0


	//   ....[51]....
        /*0448*/ 	.word	0x0000cfc0


	//   ....[52]....
        /*044c*/ 	.word	0x0000d030


	//   ....[53]....
        /*0450*/ 	.word	0x0000d480


	//   ....[54]....
        /*0454*/ 	.word	0x0000d980


	//   ....[55]....
        /*0458*/ 	.word	0x0000dda0


	//   ....[56]....
        /*045c*/ 	.word	0x0000de30


	//   ....[57]....
        /*0460*/ 	.word	0x0000ded0


	//   ....[58]....
        /*0464*/ 	.word	0x0000df80


	//   ....[59]....
        /*0468*/ 	.word	0x0000e000


	//   ....[60]....
        /*046c*/ 	.word	0x0000e080


	//   ....[61]....
        /*0470*/ 	.word	0x0000e100


	//   ....[62]....
        /*0474*/ 	.word	0x0000e180


	//   ....[63]....
        /*0478*/ 	.word	0x0000e210


	//   ....[64]....
        /*047c*/ 	.word	0x0000e2c0


	//   ....[65]....
        /*0480*/ 	.word	0x0000e340


	//   ....[66]....
        /*0484*/ 	.word	0x0000e3c0


	//   ....[67]....
        /*0488*/ 	.word	0x0000e440


	//   ....[68]....
        /*048c*/ 	.word	0x0000e4c0


	//   ....[69]....
        /*0490*/ 	.word	0x0000e530


	//   ....[70]....
        /*0494*/ 	.word	0x0000e5d0


	//   ....[71]....
        /*0498*/ 	.word	0x0000e660


	//   ....[72]....
        /*049c*/ 	.word	0x0000e780


	//----- nvinfo : EIATTR_REG_RECONFIG
	.align		4
.L_1203:
        /*04a0*/ 	.byte	0x01, 0x54
	.zero		2


	//----- nvinfo : EIATTR_SYSCALL_OFFSETS
	.align		4
        /*04a4*/ 	.byte	0x04, 0x46
        /*04a6*/ 	.short	(.L_1205 - .L_1204)


	//   ....[0]....
.L_1204:
        /*04a8*/ 	.word	0x00001740


	//   ....[1]....
        /*04ac*/ 	.word	0x0000a140


	//   ....[2]....
        /*04b0*/ 	.word	0x0000a280


	//   ....[3]....
        /*04b4*/ 	.word	0x0000a380


	//----- nvinfo : EIATTR_MBARRIER_INSTR_OFFSETS
	.align		4
.L_1205:
        /*04b8*/ 	.byte	0x04, 0x39
        /*04ba*/ 	.short	(.L_1207 - .L_1206)


	//   ....[0]....
.L_1206:
        /*04bc*/ 	.word	0x000002a0
        /*04c0*/ 	.word	0x000000ff
        /*04c4*/ 	.word	0x00022800
        /*04c8*/ 	.short	0x0100
        /*04ca*/ 	.byte	0x08
	.zero		1


	//   ....[1]....
        /*04cc*/ 	.word	0x000002b0
        /*04d0*/ 	.word	0x000000ff
        /*04d4*/ 	.word	0x00022820
        /*04d8*/ 	.short	0x0100
        /*04da*/ 	.byte	0x08
	.zero		1


	//   ....[2]....
        /*04dc*/ 	.word	0x000003a0
        /*04e0*/ 	.word	0x000000ff
        /*04e4*/ 	.word	0x00022830
        /*04e8*/ 	.short	0x0100
        /*04ea*/ 	.byte	0x08
	.zero		1


	//   ....[3]....
        /*04ec*/ 	.word	0x000003b0
        /*04f0*/ 	.word	0x000000ff
        /*04f4*/ 	.word	0x00022840
        /*04f8*/ 	.short	0x0100
        /*04fa*/ 	.byte	0x08
	.zero		1


	//   ....[4]....
        /*04fc*/ 	.word	0x000003c0
        /*0500*/ 	.word	0x000000ff
        /*0504*/ 	.word	0x00022838
        /*0508*/ 	.short	0x0100
        /*050a*/ 	.byte	0x08
	.zero		1


	//   ....[5]....
        /*050c*/ 	.word	0x000003d0
        /*0510*/ 	.word	0x000000ff
        /*0514*/ 	.word	0x00022848
        /*0518*/ 	.short	0x0100
        /*051a*/ 	.byte	0x08
	.zero		1


	//   ....[6]....
        /*051c*/ 	.word	0x00000500
        /*0520*/ 	.word	0x000000ff
        /*0524*/ 	.word	0x00022850
        /*0528*/ 	.short	0x0100
        /*052a*/ 	.byte	0x08
	.zero		1


	//   ....[7]....
        /*052c*/ 	.word	0x00000510
        /*0530*/ 	.word	0x000000ff
        /*0534*/ 	.word	0x00022860
        /*0538*/ 	.short	0x0100
        /*053a*/ 	.byte	0x08
	.zero		1


	//   ....[8]....
        /*053c*/ 	.word	0x00000520
        /*0540*/ 	.word	0x000000ff
        /*0544*/ 	.word	0x00022858
        /*0548*/ 	.short	0x0100
        /*054a*/ 	.byte	0x08
	.zero		1


	//   ....[9]....
        /*054c*/ 	.word	0x00000530
        /*0550*/ 	.word	0x000000ff
        /*0554*/ 	.word	0x00022868
        /*0558*/ 	.short	0x0100
        /*055a*/ 	.byte	0x08
	.zero		1


	//   ....[10]....
        /*055c*/ 	.word	0x00000620
        /*0560*/ 	.word	0x000000ff
        /*0564*/ 	.word	0x00022870
        /*0568*/ 	.short	0x0100
        /*056a*/ 	.byte	0x06
	.zero		1


	//   ....[11]....
        /*056c*/ 	.word	0x00000630
        /*0570*/ 	.word	0x000000ff
        /*0574*/ 	.word	0x00022880
        /*0578*/ 	.short	0x0100
        /*057a*/ 	.byte	0x06
	.zero		1


	//   ....[12]....
        /*057c*/ 	.word	0x00000640
        /*0580*/ 	.word	0x000000ff
        /*0584*/ 	.word	0x00022878
        /*0588*/ 	.short	0x0100
        /*058a*/ 	.byte	0x06
	.zero		1


	//   ....[13]....
        /*058c*/ 	.word	0x00000650
        /*0590*/ 	.word	0x000000ff
        /*0594*/ 	.word	0x00022888
        /*0598*/ 	.short	0x0100
        /*059a*/ 	.byte	0x06
	.zero		1


	//   ....[14]....
        /*059c*/ 	.word	0x00000780
        /*05a0*/ 	.word	0x000000ff
        /*05a4*/ 	.word	0x00022890
        /*05a8*/ 	.short	0x0100
        /*05aa*/ 	.byte	0x08
	.zero		1


	//   ....[15]....
        /*05ac*/ 	.word	0x00000790
        /*05b0*/ 	.word	0x000000ff
        /*05b4*/ 	.word	0x000228a0
        /*05b8*/ 	.short	0x0100
        /*05ba*/ 	.byte	0x08
	.zero		1


	//   ....[16]....
        /*05bc*/ 	.word	0x000007a0
        /*05c0*/ 	.word	0x000000ff
        /*05c4*/ 	.word	0x00022898
        /*05c8*/ 	.short	0x0100
        /*05ca*/ 	.byte	0x08
	.zero		1


	//   ....[17]....
        /*05cc*/ 	.word	0x000007b0
        /*05d0*/ 	.word	0x000000ff
        /*05d4*/ 	.word	0x000228a8
        /*05d8*/ 	.short	0x0100
        /*05da*/ 	.byte	0x08
	.zero		1


	//   ....[18]....
        /*05dc*/ 	.word	0x000008e0
        /*05e0*/ 	.word	0x000000ff
        /*05e4*/ 	.word	0x000228b0
        /*05e8*/ 	.short	0x0100
        /*05ea*/ 	.byte	0x08
	.zero		1


	//   ....[19]....
        /*05ec*/ 	.word	0x000008f0
        /*05f0*/ 	.word	0x000000ff
        /*05f4*/ 	.word	0x000228c0
        /*05f8*/ 	.short	0x0100
        /*05fa*/ 	.byte	0x08
	.zero		1


	//   ....[20]....
        /*05fc*/ 	.word	0x00000900
        /*0600*/ 	.word	0x000000ff
        /*0604*/ 	.word	0x000228b8
        /*0608*/ 	.short	0x0100
        /*060a*/ 	.byte	0x08
	.zero		1


	//   ....[21]....
        /*060c*/ 	.word	0x00000910
        /*0610*/ 	.word	0x000000ff
        /*0614*/ 	.word	0x000228c8
        /*0618*/ 	.short	0x0100
        /*061a*/ 	.byte	0x08
	.zero		1


	//   ....[22]....
        /*061c*/ 	.word	0x000017e0
        /*0620*/ 	.word	0x00000006
        /*0624*/ 	.word	0x00022800
        /*0628*/ 	.short	0x010a
        /*062a*/ 	.byte	0x3f
	.zero		1


	//   ....[23]....
        /*062c*/ 	.word	0x000018a0
        /*0630*/ 	.word	0x00000005
        /*0634*/ 	.word	0x00022830
        /*0638*/ 	.short	0x010a
        /*063a*/ 	.byte	0x3f
	.zero		1


	//   ....[24]....
        /*063c*/ 	.word	0x000018e0
        /*0640*/ 	.word	0x00000005
        /*0644*/ 	.word	0x00022830
        /*0648*/ 	.short	0x010a
        /*064a*/ 	.byte	0x3f
	.zero		1


	//   ....[25]....
        /*064c*/ 	.word	0x00003060
        /*0650*/ 	.word	0x00000003
        /*0654*/ 	.word	0x00000000
        /*0658*/ 	.short	0x0101
        /*065a*/ 	.byte	0x3f
	.zero		1


	//   ....[26]....
        /*065c*/ 	.word	0x000034c0
        /*0660*/ 	.word	0x00000005
        /*0664*/ 	.word	0x00022850
        /*0668*/ 	.short	0x010a
        /*066a*/ 	.byte	0x3f
	.zero		1


	//   ....[27]....
        /*066c*/ 	.word	0x00003500
        /*0670*/ 	.word	0x00000005
        /*0674*/ 	.word	0x00022850
        /*0678*/ 	.short	0x010a
        /*067a*/ 	.byte	0x3f
	.zero		1


	//   ....[28]....
        /*067c*/ 	.word	0x00003800
        /*0680*/ 	.word	0x00000005
        /*0684*/ 	.word	0x00000000
        /*0688*/ 	.short	0x0101
        /*068a*/ 	.byte	0x3f
	.zero		1


	//   ....[29]....
        /*068c*/ 	.word	0x00003990
        /*0690*/ 	.word	0x000000ff
        /*0694*/ 	.word	0x00022830
        /*0698*/ 	.short	0x010a
        /*069a*/ 	.byte	0x17
	.zero		1


	//   ....[30]....
        /*069c*/ 	.word	0x000039e0
        /*06a0*/ 	.word	0x000000ff
        /*06a4*/ 	.word	0x00022830
        /*06a8*/ 	.short	0x010a
        /*06aa*/ 	.byte	0x17
	.zero		1


	//   ....[31]....
        /*06ac*/ 	.word	0x00005200
        /*06b0*/ 	.word	0x00000098
        /*06b4*/ 	.word	0x00000000
        /*06b8*/ 	.short	0x0101
        /*06ba*/ 	.byte	0x3f
	.zero		1


	//   ....[32]....
        /*06bc*/ 	.word	0x00005860
        /*06c0*/ 	.word	0x000000ff
        /*06c4*/ 	.word	0x00022850
        /*06c8*/ 	.short	0x010a
        /*06ca*/ 	.byte	0x17
	.zero		1


	//   ....[33]....
        /*06cc*/ 	.word	0x000058b0
        /*06d0*/ 	.word	0x000000ff
        /*06d4*/ 	.word	0x00022850
        /*06d8*/ 	.short	0x010a
        /*06da*/ 	.byte	0x17
	.zero		1


	//   ....[34]....
        /*06dc*/ 	.word	0x00005b70
        /*06e0*/ 	.word	0x000000c7
        /*06e4*/ 	.word	0x00000000
        /*06e8*/ 	.short	0x0101
        /*06ea*/ 	.byte	0x3f
	.zero		1


	//   ....[35]....
        /*06ec*/ 	.word	0x00007cf0
        /*06f0*/ 	.word	0x00000000
        /*06f4*/ 	.word	0x00000000
        /*06f8*/ 	.short	0x0101
        /*06fa*/ 	.byte	0x3f
	.zero		1


	//   ....[36]....
        /*06fc*/ 	.word	0x0000a8e0
        /*0700*/ 	.word	0x00000008
        /*0704*/ 	.word	0x00022840
        /*0708*/ 	.short	0x010a
        /*070a*/ 	.byte	0x3f
	.zero		1


	//   ....[37]....
        /*070c*/ 	.word	0x0000ace0
        /*0710*/ 	.word	0x0000000a
        /*0714*/ 	.word	0x00022820
        /*0718*/ 	.short	0x010a
        /*071a*/ 	.byte	0x3f
	.zero		1


	//   ....[38]....
        /*071c*/ 	.word	0x0000ada0
        /*0720*/ 	.word	0x00000008
        /*0724*/ 	.word	0x00022860
        /*0728*/ 	.short	0x010a
        /*072a*/ 	.byte	0x3f
	.zero		1


	//   ....[39]....
        /*072c*/ 	.word	0x0000b410
        /*0730*/ 	.word	0x00000003
        /*0734*/ 	.word	0x00022840
        /*0738*/ 	.short	0x010a
        /*073a*/ 	.byte	0x3f
	.zero		1


	//   ....[40]....
        /*073c*/ 	.word	0x0000b620
        /*0740*/ 	.word	0x00000003
        /*0744*/ 	.word	0x00022860
        /*0748*/ 	.short	0x010a
        /*074a*/ 	.byte	0x3f
	.zero		1


	//   ....[41]....
        /*074c*/ 	.word	0x0000bba0
        /*0750*/ 	.word	0x00000002
        /*0754*/ 	.word	0x00022840
        /*0758*/ 	.short	0x010a
        /*075a*/ 	.byte	0x3f
	.zero		1


	//   ....[42]....
        /*075c*/ 	.word	0x0000bda0
        /*0760*/ 	.word	0x00000002
        /*0764*/ 	.word	0x00022860
        /*0768*/ 	.short	0x010a
        /*076a*/ 	.byte	0x3f
	.zero		1


	//   ....[43]....
        /*076c*/ 	.word	0x0000c2a0
        /*0770*/ 	.word	0x00000002
        /*0774*/ 	.word	0x00022840
        /*0778*/ 	.short	0x010a
        /*077a*/ 	.byte	0x3f
	.zero		1


	//   ....[44]....
        /*077c*/ 	.word	0x0000c4b0
        /*0780*/ 	.word	0x00000002
        /*0784*/ 	.word	0x00022860
        /*0788*/ 	.short	0x010a
        /*078a*/ 	.byte	0x3f
	.zero		1


	//   ....[45]....
        /*078c*/ 	.word	0x0000d400
        /*0790*/ 	.word	0x00000000
        /*0794*/ 	.word	0x00022820
        /*0798*/ 	.short	0x010a
        /*079a*/ 	.byte	0x3f
	.zero		1


	//   ....[46]....
        /*079c*/ 	.word	0x0000d5c0
        /*07a0*/ 	.word	0x00000006
        /*07a4*/ 	.word	0x00000000
        /*07a8*/ 	.short	0x010a
        /*07aa*/ 	.byte	0x3f
	.zero		1


	//   ....[47]....
        /*07ac*/ 	.word	0x0000d630
        /*07b0*/ 	.word	0x00000007
        /*07b4*/ 	.word	0x00000000
        /*07b8*/ 	.short	0x010a
        /*07ba*/ 	.byte	0x3f
	.zero		1


	//   ....[48]....
        /*07bc*/ 	.word	0x0000d6a0
        /*07c0*/ 	.word	0x00000004
        /*07c4*/ 	.word	0x00000000
        /*07c8*/ 	.short	0x010a
        /*07ca*/ 	.byte	0x3f
	.zero		1


	//   ....[49]....
        /*07cc*/ 	.word	0x0000d6d0
        /*07d0*/ 	.word	0x00000003
        /*07d4*/ 	.word	0x00000000
        /*07d8*/ 	.short	0x010a
        /*07da*/ 	.byte	0x3f
	.zero		1


	//   ....[50]....
        /*07dc*/ 	.word	0x0000d730
        /*07e0*/ 	.word	0x00000006
        /*07e4*/ 	.word	0x00022800
        /*07e8*/ 	.short	0x010a
        /*07ea*/ 	.byte	0x3f
	.zero		1


	//   ....[51]....
        /*07ec*/ 	.word	0x0000d780
        /*07f0*/ 	.word	0x00000005
        /*07f4*/ 	.word	0x00022830
        /*07f8*/ 	.short	0x010a
        /*07fa*/ 	.byte	0x3f
	.zero		1


	//   ....[52]....
        /*07fc*/ 	.word	0x0000d7d0
        /*0800*/ 	.word	0x00000005
        /*0804*/ 	.word	0x00022850
        /*0808*/ 	.short	0x010a
        /*080a*/ 	.byte	0x3f
	.zero		1


	//   ....[53]....
        /*080c*/ 	.word	0x0000d840
        /*0810*/ 	.word	0x00000000
        /*0814*/ 	.word	0x00022830
        /*0818*/ 	.short	0x010a
        /*081a*/ 	.byte	0x3f
	.zero		1


	//   ....[54]....
        /*081c*/ 	.word	0x0000d8a0
        /*0820*/ 	.word	0x000000c7
        /*0824*/ 	.word	0x00022850
        /*0828*/ 	.short	0x010a
        /*082a*/ 	.byte	0x3f
	.zero		1


	//   ....[55]....
        /*082c*/ 	.word	0x0000da40
        /*0830*/ 	.word	0x00000008
        /*0834*/ 	.word	0x00022840
        /*0838*/ 	.short	0x010a
        /*083a*/ 	.byte	0x3f
	.zero		1


	//   ....[56]....
        /*083c*/ 	.word	0x0000dac0
        /*0840*/ 	.word	0x00000008
        /*0844*/ 	.word	0x00022820
        /*0848*/ 	.short	0x010a
        /*084a*/ 	.byte	0x3f
	.zero		1


	//   ....[57]....
        /*084c*/ 	.word	0x0000db10
        /*0850*/ 	.word	0x00000008
        /*0854*/ 	.word	0x00022860
        /*0858*/ 	.short	0x010a
        /*085a*/ 	.byte	0x3f
	.zero		1


	//   ....[58]....
        /*085c*/ 	.word	0x0000db60
        /*0860*/ 	.word	0x00000003
        /*0864*/ 	.word	0x00022840
        /*0868*/ 	.short	0x010a
        /*086a*/ 	.byte	0x3f
	.zero		1


	//   ....[59]....
        /*086c*/ 	.word	0x0000dbb0
        /*0870*/ 	.word	0x00000003
        /*0874*/ 	.word	0x00022860
        /*0878*/ 	.short	0x010a
        /*087a*/ 	.byte	0x3f
	.zero		1


	//   ....[60]....
        /*087c*/ 	.word	0x0000dc00
        /*0880*/ 	.word	0x00000002
        /*0884*/ 	.word	0x00022840
        /*0888*/ 	.short	0x010a
        /*088a*/ 	.byte	0x3f
	.zero		1


	//   ....[61]....
        /*088c*/ 	.word	0x0000dc50
        /*0890*/ 	.word	0x00000002
        /*0894*/ 	.word	0x00022860
        /*0898*/ 	.short	0x010a
        /*089a*/ 	.byte	0x3f
	.zero		1


	//   ....[62]....
        /*089c*/ 	.word	0x0000dca0
        /*08a0*/ 	.word	0x00000002
        /*08a4*/ 	.word	0x00022840
        /*08a8*/ 	.short	0x010a
        /*08aa*/ 	.byte	0x3f
	.zero		1


	//   ....[63]....
        /*08ac*/ 	.word	0x0000dcf0
        /*08b0*/ 	.word	0x00000002
        /*08b4*/ 	.word	0x00022860
        /*08b8*/ 	.short	0x010a
        /*08ba*/ 	.byte	0x3f
	.zero		1


	//   ....[64]....
        /*08bc*/ 	.word	0x0000e6a0
        /*08c0*/ 	.word	0x00000000
        /*08c4*/ 	.word	0x00022820
        /*08c8*/ 	.short	0x010a
        /*08ca*/ 	.byte	0x3f
	.zero		1


	//   ....[65]....
        /*08cc*/ 	.word	0x0000e840
        /*08d0*/ 	.word	0x00000006
        /*08d4*/ 	.word	0x00000000
        /*08d8*/ 	.short	0x010a
        /*08da*/ 	.byte	0x3f
	.zero		1


	//   ....[66]....
        /*08dc*/ 	.word	0x0000e890
        /*08e0*/ 	.word	0x00000007
        /*08e4*/ 	.word	0x00000000
        /*08e8*/ 	.short	0x010a
        /*08ea*/ 	.byte	0x3f
	.zero		1


	//   ....[67]....
        /*08ec*/ 	.word	0x0000e8e0
        /*08f0*/ 	.word	0x00000004
        /*08f4*/ 	.word	0x00000000
        /*08f8*/ 	.short	0x010a
        /*08fa*/ 	.byte	0x3f
	.zero		1


	//----- nvinfo : EIATTR_NUM_MBARRIERS
	.align		4
.L_1207:
        /*08fc*/ 	.byte	0x03, 0x38
        /*08fe*/ 	.short	0x0016


	//----- nvinfo : EIATTR_EXIT_INSTR_OFFSETS
	.align		4
        /*0900*/ 	.byte	0x04, 0x1c
        /*0902*/ 	.short	(.L_1209 - .L_1208)


	//   ....[0]....
.L_1208:
        /*0904*/ 	.word	0x00000a90


	//   ....[1]....
        /*0908*/ 	.word	0x00009050


	//   ....[2]....
        /*090c*/ 	.word	0x000090b0


	//   ....[3]....
        /*0910*/ 	.word	0x0000d720


	//----- nvinfo : EIATTR_MAX_THREADS
	.align		4
.L_1209:
        /*0914*/ 	.byte	0x04, 0x05
        /*0916*/ 	.short	(.L_1211 - .L_1210)
.L_1210:
        /*0918*/ 	.word	0x00000180
        /*091c*/ 	.word	0x00000001
        /*0920*/ 	.word	0x00000001


	//----- nvinfo : EIATTR_CRS_STACK_SIZE
	.align		4
.L_1211:
        /*0924*/ 	.byte	0x04, 0x1e
        /*0926*/ 	.short	(.L_1213 - .L_1212)
.L_1212:
        /*0928*/ 	.word	0x00000000


	//----- nvinfo : EIATTR_CBANK_PARAM_SIZE
	.align		4
.L_1213:
        /*092c*/ 	.byte	0x03, 0x19
        /*092e*/ 	.short	0x0a70


	//----- nvinfo : EIATTR_PARAM_CBANK
	.align		4
        /*0930*/ 	.byte	0x04, 0x0a
        /*0932*/ 	.short	(.L_1215 - .L_1214)
	.align		4
.L_1214:
        /*0934*/ 	.word	index@(.nv.constant0._ZN7cutlass13device_kernelIN5flash11enable_sm90INS1_16FlashAttnFwdSm90INS1_25CollectiveMainloopFwdSm90ILi2EN4cute5tupleIJNS5_1CILi1EEES8_S8_EEENS6_IJNS7_ILi128EEENS7_ILi96EEENS7_ILi64EEEEEELi256ENS_6half_tEfNS_4arch4Sm90ELb0ELb0ELb1ELb1ELb0ELb0ELb0ELb1ELb0ELb0ELb0ELb0EEENS1_21CollectiveEpilogueFwdINS6_IJSA_NS7_ILi256EEESB_EEES9_SE_SG_Li256ELb1ELb0ELb0ELb0EEENS1_36VarlenDynamicPersistentTileSchedulerILi128ELi96ELi256ELi32ELb0ELb0ELb1ELb0ELb1ELb1EEEEEEEEEvNT_6ParamsE)
        /*0938*/ 	.short	0x0210
        /*093a*/ 	.short	0x0a70


	//----- nvinfo : EIATTR_SW_WAR
	.align		4
.L_1215:
        /*093c*/ 	.byte	0x04, 0x36
        /*093e*/ 	.short	(.L_1217 - .L_1216)
.L_1216:
        /*0940*/ 	.word	0x00000008
.L_1217:


//--------------------- .nv.info._ZN7cutlass13device_kernelIN5flash11enable_sm90INS1_16FlashAttnFwdSm90INS1_25CollectiveMainloopFwdSm90ILi2EN4cute5tupleIJNS5_1CILi1EEES8_S8_EEENS6_IJNS7_ILi128EEENS7_ILi96EEENS7_ILi64EEEEEELi256ENS_6half_tEfNS_4arch4Sm90ELb0ELb0ELb1ELb1ELb0ELb1ELb0ELb1ELb0ELb0ELb0ELb0EEENS1_21CollectiveEpilogueFwdINS6_IJSA_NS7_ILi256EEESB_EEES9_SE_SG_Li256ELb1ELb0ELb0ELb0EEENS1_36VarlenDynamicPersistentTileSchedulerILi128ELi96ELi256ELi32ELb0ELb0ELb1ELb0ELb1ELb1EEEEEEEEEvNT_6ParamsE --------------------------
	.section	.nv.info._ZN7cutlass13device_kernelIN5flash11enable_sm90INS1_16FlashAttnFwdSm90INS1_25CollectiveMainloopFwdSm90ILi2EN4cute5tupleIJNS5_1CILi1EEES8_S8_EEENS6_IJNS7_ILi128EEENS7_ILi96EEENS7_ILi64EEEEEELi256ENS_6half_tEfNS_4arch4Sm90ELb0ELb0ELb1ELb1ELb0ELb1ELb0ELb1ELb0ELb0ELb0ELb0EEENS1_21CollectiveEpilogueFwdINS6_IJSA_NS7_ILi256EEESB_EEES9_SE_SG_Li256ELb1ELb0ELb0ELb0EEENS1_36VarlenDynamicPersistentTileSchedulerILi128ELi96ELi256ELi32ELb0ELb0ELb1ELb0ELb1ELb1EEEEEEEEEvNT_6ParamsE,"",@"SHT_CUDA_INFO"
	.sectionflags	@""
	.align	4


	//----- nvinfo : EIATTR_CUDA_API_VERSION
	.align		4
        /*0000*/ 	.byte	0x04, 0x37
        /*0002*/ 	.short	(.L_1219 - .L_1218)
.L_1218:
        /*0004*/ 	.word	0x00000082


	//----- nvinfo : EIATTR_KPARAM_INFO
	.align		4
.L_1219:
        /*0008*/ 	.byte	0x04, 0x17
        /*000a*/ 	.short	(.L_1221 - .L_1220)
.L_1220:
        /*000c*/ 	.word	0x00000000
        /*0010*/ 	.short	0x0000
        /*0012*/ 	.short	0x0070
        /*0014*/ 	.byte	0x00, 0xf0, 0x01, 0x28


	//----- nvinfo : EIATTR_SPARSE_MMA_MASK
	.align		4
.L_1221:
        /*0018*/ 	.byte	0x03, 0x50
        /*001a*/ 	.short	0x0000


	//----- nvinfo : EIATTR_MAXREG_COUNT
	.align		4
        /*001c*/ 	.byte	0x03, 0x1b
        /*001e*/ 	.short	0x00a8


	//----- nvinfo : EIATTR_NUM_BARRIERS
	.align		4
        /*0020*/ 	.byte	0x02, 0x4c
        /*0022*/ 	.byte	0x10
	.zero		1


	//----- nvinfo : EIATTR_EXTERNS
	.align		4
        /*0024*/ 	.byte	0x04, 0x0f
        /*0026*/ 	.short	(.L_1223 - .L_1222)


	//   ....[0]....
	.align		4
.L_1222:
        /*0028*/ 	.word	index@(__assertfail)


	//----- nvinfo : EIATTR_ANNOTATIONS
	.align		4
.L_1223:
        /*002c*/ 	.byte	0x04, 0x55
        /*002e*/ 	.short	(.L_1225 - .L_1224)


	//   ....[0]....
.L_1224:
        /* <DEDUP_REMOVED lines=41> */


	//----- nvinfo : EIATTR_MERCURY_ISA_VERSION
	.align		4
.L_1225:
        /*02b0*/ 	.byte	0x03, 0x5f
        /*02b2*/ 	.short	0x0101


	//----- nvinfo : EIATTR_UNUSED_LOAD_BYTE_OFFSET
	.align		4
        /*02b4*/ 	.byte	0x04, 0x44
        /*02b6*/ 	.short	(.L_1227 - .L_1226)


	//   ....[0]....
.L_1226:
        /*02b8*/ 	.word	0x00000b00
        /*02bc*/ 	.word	0x0000fff0


	//   ....[1]....
        /*02c0*/ 	.word	0x0000d000
        /*02c4*/ 	.word	0x0000fff0


	//----- nvinfo : EIATTR_INT_WARP_WIDE_INSTR_OFFSETS
	.align		4
.L_1227:
        /*02c8*/ 	.byte	0x04, 0x31
        /*02ca*/ 	.short	(.L_1229 - .L_1228)


	//   ....[0]....
.L_1228:
        /*02cc*/ 	.word	0x000001c0


	//   ....[1]....
        /*02d0*/ 	.word	0x00000200


	//   ....[2]....
        /*02d4*/ 	.word	0x00000270


	//   ....[3]....
        /*02d8*/ 	.word	0x00011720


	//   ....[4]....
        /*02dc*/ 	.word	0x000117b0


	//   ....[5]....
        /*02e0*/ 	.word	0x00011c30


	//   ....[6]....
        /*02e4*/ 	.word	0x00011c60


	//   ....[7]....
        /*02e8*/ 	.word	0x00014080


	//   ....[8]....
        /*02ec*/ 	.word	0x00014110


	//----- nvinfo : EIATTR_COOP_GROUP_MASK_REGIDS
	.align		4
.L_1229:
        /*02f0*/ 	.byte	0x04, 0x29
        /*02f2*/ 	.short	(.L_1231 - .L_1230)


	//   ....[0]....
.L_1230:
        /*02f4*/ 	.word	0xffffffff


	//   ....[1]....
        /*02f8*/ 	.word	0xffffffff


	//   ....[2]....
        /*02fc*/ 	.word	0xffffffff


	//   ....[3]....
        /*0300*/ 	.word	0xffffffff


	//   ....[4]....
        /*0304*/ 	.word	0xffffffff


	//   ....[5]....
        /*0308*/ 	.word	0xffffffff


	//   ....[6]....
        /*030c*/ 	.word	0xffffffff


	//   ....[7]....
        /*0310*/ 	.word	0xffffffff


	//   ....[8]....
        /*0314*/ 	.word	0xffffffff


	//   ....[9]....
        /*0318*/ 	.word	0xffffffff


	//   ....[10]....
        /*031c*/ 	.word	0xffffffff


	//   ....[11]....
        /*0320*/ 	.word	0xffffffff


	//   ....[12]....
        /*0324*/ 	.word	0xffffffff


	//   ....[13]....
        /*0328*/ 	.word	0xffffffff


	//   ....[14]....
        /*032c*/ 	.word	0xffffffff


	//   ....[15]....
        /*0330*/ 	.word	0xffffffff


	//   ....[16]....
        /*0334*/ 	.word	0xffffffff


	//   ....[17]....
        /*0338*/ 	.word	0xffffffff


	//   ....[18]....
        /*033c*/ 	.word	0xffffffff


	//   ....[19]....
        /*0340*/ 	.word	0xffffffff


	//   ....[20]....
        /*0344*/ 	.word	0xffffffff


	//   ....[21]....
        /*0348*/ 	.word	0xffffffff


	//   ....[22]....
        /*034c*/ 	.word	0xffffffff


	//   ....[23]....
        /*0350*/ 	.word	0xffffffff


	//   ....[24]....
        /*0354*/ 	.word	0xffffffff


	//   ....[25]....
        /*0358*/ 	.word	0xffffffff


	//   ....[26]....
        /*035c*/ 	.word	0xffffffff


	//   ....[27]....
        /*0360*/ 	.word	0xffffffff


	//   ....[28]....
        /*0364*/ 	.word	0xffffffff


	//   ....[29]....
        /*0368*/ 	.word	0xffffffff


	//   ....[30]....
        /*036c*/ 	.word	0xffffffff


	//   ....[31]....
        /*0370*/ 	.word	0xffffffff


	//   ....[32]....
        /*0374*/ 	.word	0xffffffff


	//   ....[33]....
        /*0378*/ 	.word	0xffffffff


	//   ....[34]....
        /*037c*/ 	.word	0xffffffff


	//   ....[35]....
        /*0380*/ 	.word	0xffffffff


	//   ....[36]....
        /*0384*/ 	.word	0xffffffff


	//   ....[37]....
        /*0388*/ 	.word	0xffffffff


	//   ....[38]....
        /*038c*/ 	.word	0xffffffff


	//   ....[39]....
        /*0390*/ 	.word	0xffffffff


	//   ....[40]....
        /*0394*/ 	.word	0xffffffff


	//   ....[41]....
        /*0398*/ 	.word	0xffffffff


	//   ....[42]....
        /*039c*/ 	.word	0xffffffff


	//   ....[43]....
        /*03a0*/ 	.word	0xffffffff


	//   ....[44]....
        /*03a4*/ 	.word	0xffffffff


	//   ....[45]....
        /*03a8*/ 	.word	0xffffffff


	//   ....[46]....
        /*03ac*/ 	.word	0xffffffff


	//   ....[47]....
        /*03b0*/ 	.word	0xffffffff


	//   ....[48]....
        /*03b4*/ 	.word	0xffffffff


	//   ....[49]....
        /*03b8*/ 	.word	0xffffffff


	//   ....[50]....
        /*03bc*/ 	.word	0xffffffff


	//   ....[51]....
        /*03c0*/ 	.word	0xffffffff


	//   ....[52]....
        /*03c4*/ 	.word	0xffffffff


	//   ....[53]....
        /*03c8*/ 	.word	0xffffffff


	//   ....[54]....
        /*03cc*/ 	.word	0x0500000f


	//   ....[55]....
        /*03d0*/ 	.word	0x0500000f


	//   ....[56]....
        /*03d4*/ 	.word	0x0500000f


	//   ....[57]....
        /*03d8*/ 	.word	0x0500000f


	//   ....[58]....
        /*03dc*/ 	.word	0x0500000f


	//   ....[59]....
        /*03e0*/ 	.word	0x0500000f


	//   ....[60]....
        /*03e4*/ 	.word	0x0500000f


	//   ....[61]....
        /*03e8*/ 	.word	0x0500000f


	//   ....[62]....
        /*03ec*/ 	.word	0x0500000f


	//   ....[63]....
        /*03f0*/ 	.word	0x0500000f


	//   ....[64]....
        /*03f4*/ 	.word	0x0500000f


	//   ....[65]....
        /*03f8*/ 	.word	0x0500000f


	//   ....[66]....
        /*03fc*/ 	.word	0x0500000f


	//   ....[67]....
        /*0400*/ 	.word	0x0500000f


	//   ....[68]....
        /*0404*/ 	.word	0x0500000f


	//   ....[69]....
        /*0408*/ 	.word	0x0500000f


	//   ....[70]....
        /*040c*/ 	.word	0x0500000f


	//   ....[71]....
        /*0410*/ 	.word	0x0500000f


	//   ....[72]....
        /*0414*/ 	.word	0x0500000f


	//   ....[73]....
        /*0418*/ 	.word	0x0500000f


	//   ....[74]....
        /*041c*/ 	.word	0x0500000f


	//   ....[75]....
        /*0420*/ 	.word	0x0500000f


	//   ....[76]....
        /*0424*/ 	.word	0x0500000f


	//   ....[77]....
        /*0428*/ 	.word	0x0500000f


	//   ....[78]....
        /*042c*/ 	.word	0x0500000f


	//   ....[79]....
        /*0430*/ 	.word	0x0500000f


	//   ....[80]....
        /*0434*/ 	.word	0x0500000f


	//   ....[81]....
        /*0438*/ 	.word	0x0500000f


	//   ....[82]....
        /*043c*/ 	.word	0x0500000f


	//----- nvinfo : EIATTR_COOP_GROUP_INSTR_OFFSETS
	.align		4
.L_1231:
        /*0440*/ 	.byte	0x04, 0x28
        /*0442*/ 	.short	(.L_1233 - .L_1232)


	//   ....[0]....
.L_1232:
        /*0444*/ 	.word	0x00000070


	//   ....[1]....
        /*0448*/ 	.word	0x000001d0


	//   ....[2]....
        /*044c*/ 	.word	0x00000220


	//   ....[3]....
        /*0450*/ 	.word	0x00000450


	//   ....[4]....
        /*0454*/ 	.word	0x000005b0


	//   ....[5]....
        /*0458*/ 	.word	0x000006d0


	//   ....[6]....
        /*045c*/ 	.word	0x00000830


	//   ....[7]....
        /*0460*/ 	.word	0x000059d0


	//   ....[8]....
        /*0464*/ 	.word	0x00008e90


	//   ....[9]....
        /*0468*/ 	.word	0x00008f10


	//   ....[10]....
        /*046c*/ 	.word	0x00009300


	//   ....[11]....
        /*0470*/ 	.word	0x00009360


	//   ....[12]....
        /*0474*/ 	.word	0x0000aa60


	//   ....[13]....
        /*0478*/ 	.word	0x0000aac0


	//   ....[14]....
        /*047c*/ 	.word	0x0000af60


	//   ....[15]....
        /*0480*/ 	.word	0x0000b120


	//   ....[16]....
        /*0484*/ 	.word	0x0000c580


	//   ....[17]....
        /*0488*/ 	.word	0x0000c5b0


	//   ....[18]....
        /*048c*/ 	.word	0x0000c630


	//   ....[19]....
        /*0490*/ 	.word	0x0000c660


	//   ....[20]....
        /*0494*/ 	.word	0x0000f940


	//   ....[21]....
        /*0498*/ 	.word	0x0000fad0


	//   ....[22]....
        /*049c*/ 	.word	0x0000fb00


	//   ....[23]....
        /*04a0*/ 	.word	0x0000fb40


	//   ....[24]....
        /*04a4*/ 	.word	0x0000fba0


	//   ....[25]....
        /*04a8*/ 	.word	0x0000fc00


	//   ....[26]....
        /*04ac*/ 	.word	0x0000fc40


	//   ....[27]....
        /*04b0*/ 	.word	0x0000fdf0


	//   ....[28]....
        /*04b4*/ 	.word	0x0000fe50


	//   ....[29]....
        /*04b8*/ 	.word	0x0000fe90


	//   ....[30]....
        /*04bc*/ 	.word	0x0000fed0


	//   ....[31]....
        /*04c0*/ 	.word	0x0000ff00


	//   ....[32]....
        /*04c4*/ 	.word	0x0000ff30


	//   ....[33]....
        /*04c8*/ 	.word	0x0000ffc0


	//   ....[34]....
        /*04cc*/ 	.word	0x0000fff0


	//   ....[35]....
        /*04d0*/ 	.word	0x00010080


	//   ....[36]....
        /*04d4*/ 	.word	0x000141a0


	//   ....[37]....
        /*04d8*/ 	.word	0x000141b0


	//   ....[38]....
        /*04dc*/ 	.word	0x000142c0


	//   ....[39]....
        /*04e0*/ 	.word	0x00014320


	//   ....[40]....
        /*04e4*/ 	.word	0x00014360


	//   ....[41]....
        /*04e8*/ 	.word	0x000143a0


	//   ....[42]....
        /*04ec*/ 	.word	0x000143d0


	//   ....[43]....
        /*04f0*/ 	.word	0x00014400


	//   ....[44]....
        /*04f4*/ 	.word	0x00014590


	//   ....[45]....
        /*04f8*/ 	.word	0x000145f0


	//   ....[46]....
        /*04fc*/ 	.word	0x00014630


	//   ....[47]....
        /*0500*/ 	.word	0x00014670


	//   ....[48]....
        /*0504*/ 	.word	0x000146a0


	//   ....[49]....
        /*0508*/ 	.word	0x000146d0


	//   ....[50]....
        /*050c*/ 	.word	0x00014790


	//   ....[51]....
        /*0510*/ 	.word	0x000147b0


	//   ....[52]....
        /*0514*/ 	.word	0x00014820


	//   ....[53]....
        /*0518*/ 	.word	0x00014c70


	//   ....[54]....
        /*051c*/ 	.word	0x000150b0


	//   ....[55]....
        /*0520*/ 	.word	0x00015150


	//   ....[56]....
        /*0524*/ 	.word	0x000151f0


	//   ....[57]....
        /*0528*/ 	.word	0x00015290


	//   ....[58]....
        /*052c*/ 	.word	0x00015330


	//   ....[59]....
        /*0530*/ 	.word	0x00015420


	//   ....[60]....
        /*0534*/ 	.word	0x000154c0


	//   ....[61]....
        /*0538*/ 	.word	0x00015560


	//   ....[62]....
        /*053c*/ 	.word	0x00015600


	//   ....[63]....
        /*0540*/ 	.word	0x00015860


	//   ....[64]....
        /*0544*/ 	.word	0x00015b40


	//   ....[65]....
        /*0548*/ 	.word	0x00015f60


	//   ....[66]....
        /*054c*/ 	.word	0x00015ff0


	//   ....[67]....
        /*0550*/ 	.word	0x00016090


	//   ....[68]....
        /*0554*/ 	.word	0x00016140


	//   ....[69]....
        /*0558*/ 	.word	0x000161c0


	//   ....[70]....
        /*055c*/ 	.word	0x00016240


	//   ....[71]....
        /*0560*/ 	.word	0x000162c0


	//   ....[72]....
        /*0564*/ 	.word	0x00016340


	//   ....[73]....
        /*0568*/ 	.word	0x000163d0


	//   ....[74]....
        /*056c*/ 	.word	0x00016480


	//   ....[75]....
        /*0570*/ 	.word	0x00016500


	//   ....[76]....
        /*0574*/ 	.word	0x00016580


	//   ....[77]....
        /*0578*/ 	.word	0x00016600


	//   ....[78]....
        /*057c*/ 	.word	0x00016680


	//   ....[79]....
        /*0580*/ 	.word	0x000166f0


	//   ....[80]....
        /*0584*/ 	.word	0x00016790


	//   ....[81]....
        /*0588*/ 	.word	0x00016820


	//   ....[82]....
        /*058c*/ 	.word	0x00016940


	//----- nvinfo : EIATTR_REG_RECONFIG
	.align		4
.L_1233:
        /*0590*/ 	.byte	0x01, 0x54
	.zero		2


	//----- nvinfo : EIATTR_SYSCALL_OFFSETS
	.align		4
        /*0594*/ 	.byte	0x04, 0x46
        /*0596*/ 	.short	(.L_1235 - .L_1234)


	//   ....[0]....
.L_1234:
        /*0598*/ 	.word	0x000016e0


	//   ....[1]....
        /*059c*/ 	.word	0x00001830


	//   ....[2]....
        /*05a0*/ 	.word	0x00005b70


	//   ....[3]....
        /*05a4*/ 	.word	0x00006000


	//   ....[4]....
        /*05a8*/ 	.word	0x00011940


	//   ....[5]....
        /*05ac*/ 	.word	0x00011a80


	//   ....[6]....
        /*05b0*/ 	.word	0x00011b80


	//----- nvinfo : EIATTR_MBARRIER_INSTR_OFFSETS
	.align		4
.L_1235:
        /*05b4*/ 	.byte	0x04, 0x39
        /*05b6*/ 	.short	(.L_1237 - .L_1236)


	//   ....[0]....
.L_1236:
        /*05b8*/ 	.word	0x00000300
        /*05bc*/ 	.word	0x000000ff
        /*05c0*/ 	.word	0x00022800
        /*05c4*/ 	.short	0x0100
        /*05c6*/ 	.byte	0x08
	.zero		1


	//   ....[1]....
        /*05c8*/ 	.word	0x00000310
        /*05cc*/ 	.word	0x000000ff
        /*05d0*/ 	.word	0x00022820
        /*05d4*/ 	.short	0x0100
        /*05d6*/ 	.byte	0x08
	.zero		1


	//   ....[2]....
        /*05d8*/ 	.word	0x00000400
        /*05dc*/ 	.word	0x000000ff
        /*05e0*/ 	.word	0x00022830
        /*05e4*/ 	.short	0x0100
        /*05e6*/ 	.byte	0x08
	.zero		1


	//   ....[3]....
        /*05e8*/ 	.word	0x00000410
        /*05ec*/ 	.word	0x000000ff
        /*05f0*/ 	.word	0x00022840
        /*05f4*/ 	.short	0x0100
        /*05f6*/ 	.byte	0x08
	.zero		1


	//   ....[4]....
        /*05f8*/ 	.word	0x00000420
        /*05fc*/ 	.word	0x000000ff
        /*0600*/ 	.word	0x00022838
        /*0604*/ 	.short	0x0100
        /*0606*/ 	.byte	0x08
	.zero		1


	//   ....[5]....
        /*0608*/ 	.word	0x00000430
        /*060c*/ 	.word	0x000000ff
        /*0610*/ 	.word	0x00022848
        /*0614*/ 	.short	0x0100
        /*0616*/ 	.byte	0x08
	.zero		1


	//   ....[6]....
        /*0618*/ 	.word	0x00000560
        /*061c*/ 	.word	0x000000ff
        /*0620*/ 	.word	0x00022850
        /*0624*/ 	.short	0x0100
        /*0626*/ 	.byte	0x08
	.zero		1


	//   ....[7]....
        /*0628*/ 	.word	0x00000570
        /*062c*/ 	.word	0x000000ff
        /*0630*/ 	.word	0x00022860
        /*0634*/ 	.short	0x0100
        /*0636*/ 	.byte	0x08
	.zero		1


	//   ....[8]....
        /*0638*/ 	.word	0x00000580
        /*063c*/ 	.word	0x000000ff
        /*0640*/ 	.word	0x00022858
        /*0644*/ 	.short	0x0100
        /*0646*/ 	.byte	0x08
	.zero		1


	//   ....[9]....
        /*0648*/ 	.word	0x00000590
        /*064c*/ 	.word	0x000000ff
        /*0650*/ 	.word	0x00022868
        /*0654*/ 	.short	0x0100
        /*0656*/ 	.byte	0x08
	.zero		1


	//   ....[10]....
        /*0658*/ 	.word	0x00000680
        /*065c*/ 	.word	0x000000ff
        /*0660*/ 	.word	0x00022870
        /*0664*/ 	.short	0x0100
        /*0666*/ 	.byte	0x06
	.zero		1


	//   ....[11]....
        /*0668*/ 	.word	0x00000690
        /*066c*/ 	.word	0x000000ff
        /*0670*/ 	.word	0x00022880
        /*0674*/ 	.short	0x0100
        /*0676*/ 	.byte	0x06
	.zero		1


	//   ....[12]....
        /*0678*/ 	.word	0x000006a0
        /*067c*/ 	.word	0x000000ff
        /*0680*/ 	.word	0x00022878
        /*0684*/ 	.short	0x0100
        /*0686*/ 	.byte	0x06
	.zero		1


	//   ....[13]....
        /*0688*/ 	.word	0x000006b0
        /*068c*/ 	.word	0x000000ff
        /*0690*/ 	.word	0x00022888
        /*0694*/ 	.short	0x0100
        /*0696*/ 	.byte	0x06
	.zero		1


	//   ....[14]....
        /*0698*/ 	.word	0x000007e0
        /*069c*/ 	.word	0x000000ff
        /*06a0*/ 	.word	0x00022890
        /*06a4*/ 	.short	0x0100
        /*06a6*/ 	.byte	0x08
	.zero		1


	//   ....[15]....
        /*06a8*/ 	.word	0x000007f0
        /*06ac*/ 	.word	0x000000ff
        /*06b0*/ 	.word	0x000228a0
        /*06b4*/ 	.short	0x0100
        /*06b6*/ 	.byte	0x08
	.zero		1


	//   ....[16]....
        /*06b8*/ 	.word	0x00000800
        /*06bc*/ 	.word	0x000000ff
        /*06c0*/ 	.word	0x00022898
        /*06c4*/ 	.short	0x0100
        /*06c6*/ 	.byte	0x08
	.zero		1


	//   ....[17]....
        /*06c8*/ 	.word	0x00000810
        /*06cc*/ 	.word	0x000000ff
        /*06d0*/ 	.word	0x000228a8
        /*06d4*/ 	.short	0x0100
        /*06d6*/ 	.byte	0x08
	.zero		1


	//   ....[18]....
        /*06d8*/ 	.word	0x00000940
        /*06dc*/ 	.word	0x000000ff
        /*06e0*/ 	.word	0x000228b0
        /*06e4*/ 	.short	0x0100
        /*06e6*/ 	.byte	0x08
	.zero		1


	//   ....[19]....
        /*06e8*/ 	.word	0x00000950
        /*06ec*/ 	.word	0x000000ff
        /*06f0*/ 	.word	0x000228c0
        /*06f4*/ 	.short	0x0100
        /*06f6*/ 	.byte	0x08
	.zero		1


	//   ....[20]....
        /*06f8*/ 	.word	0x00000960
        /*06fc*/ 	.word	0x000000ff
        /*0700*/ 	.word	0x000228b8
        /*0704*/ 	.short	0x0100
        /*0706*/ 	.byte	0x08
	.zero		1


	//   ....[21]....
        /*0708*/ 	.word	0x00000970
        /*070c*/ 	.word	0x000000ff
        /*0710*/ 	.word	0x000228c8
        /*0714*/ 	.short	0x0100
        /*0716*/ 	.byte	0x08
	.zero		1


	//   ....[22]....
        /*0718*/ 	.word	0x00002ab0
        /*071c*/ 	.word	0x0000005a
        /*0720*/ 	.word	0x00022890
        /*0724*/ 	.short	0x010a
        /*0726*/ 	.byte	0x3f
	.zero		1


	//   ....[23]....
        /*0728*/ 	.word	0x00003c30
        /*072c*/ 	.word	0x0000005a
        /*0730*/ 	.word	0x00022890
        /*0734*/ 	.short	0x010a
        /*0736*/ 	.byte	0x3f
	.zero		1


	//   ....[24]....
        /*0738*/ 	.word	0x00004c00
        /*073c*/ 	.word	0x0000005a
        /*0740*/ 	.word	0x00022890
        /*0744*/ 	.short	0x010a
        /*0746*/ 	.byte	0x3f
	.zero		1


	//   ....[25]....
        /*0748*/ 	.word	0x00004e10
        /*074c*/ 	.word	0x00000004
        /*0750*/ 	.word	0x00000000
        /*0754*/ 	.short	0x0101
        /*0756*/ 	.byte	0x3f
	.zero		1


	//   ....[26]....
        /*0758*/ 	.word	0x00004e50
        /*075c*/ 	.word	0x0000005a
        /*0760*/ 	.word	0x000228b0
        /*0764*/ 	.short	0x010a
        /*0766*/ 	.byte	0x3f
	.zero		1


	//   ....[27]....
        /*0768*/ 	.word	0x000054a0
        /*076c*/ 	.word	0x0000005a
        /*0770*/ 	.word	0x00000000
        /*0774*/ 	.short	0x0101
        /*0776*/ 	.byte	0x3f
	.zero		1


	//   ....[28]....
        /*0778*/ 	.word	0x00005c00
        /*077c*/ 	.word	0x00000012
        /*0780*/ 	.word	0x00022800
        /*0784*/ 	.short	0x010a
        /*0786*/ 	.byte	0x3f
	.zero		1


	//   ....[29]....
        /*0788*/ 	.word	0x00005c50
        /*078c*/ 	.word	0x00000012
        /*0790*/ 	.word	0x00022800
        /*0794*/ 	.short	0x010a
        /*0796*/ 	.byte	0x3f
	.zero		1


	//   ....[30]....
        /*0798*/ 	.word	0x000062d0
        /*079c*/ 	.word	0x00000012
        /*07a0*/ 	.word	0x00022800
        /*07a4*/ 	.short	0x010a
        /*07a6*/ 	.byte	0x3f
	.zero		1


	//   ....[31]....
        /*07a8*/ 	.word	0x00007140
        /*07ac*/ 	.word	0x00000012
        /*07b0*/ 	.word	0x00022800
        /*07b4*/ 	.short	0x010a
        /*07b6*/ 	.byte	0x3f
	.zero		1


	//   ....[32]....
        /*07b8*/ 	.word	0x00007f10
        /*07bc*/ 	.word	0x00000003
        /*07c0*/ 	.word	0x00022830
        /*07c4*/ 	.short	0x010a
        /*07c6*/ 	.byte	0x3f
	.zero		1


	//   ....[33]....
        /*07c8*/ 	.word	0x00007fb0
        /*07cc*/ 	.word	0x00000003
        /*07d0*/ 	.word	0x00022830
        /*07d4*/ 	.short	0x010a
        /*07d6*/ 	.byte	0x3f
	.zero		1


	//   ....[34]....
        /*07d8*/ 	.word	0x000097f0
        /*07dc*/ 	.word	0x0000000d
        /*07e0*/ 	.word	0x00000000
        /*07e4*/ 	.short	0x0101
        /*07e6*/ 	.byte	0x3f
	.zero		1


	//   ....[35]....
        /*07e8*/ 	.word	0x00009c40
        /*07ec*/ 	.word	0x00000003
        /*07f0*/ 	.word	0x00022850
        /*07f4*/ 	.short	0x010a
        /*07f6*/ 	.byte	0x3f
	.zero		1


	//   ....[36]....
        /*07f8*/ 	.word	0x00009c90
        /*07fc*/ 	.word	0x00000003
        /*0800*/ 	.word	0x00022850
        /*0804*/ 	.short	0x010a
        /*0806*/ 	.byte	0x3f
	.zero		1


	//   ....[37]....
        /*0808*/ 	.word	0x0000a070
        /*080c*/ 	.word	0x00000003
        /*0810*/ 	.word	0x00000000
        /*0814*/ 	.short	0x0101
        /*0816*/ 	.byte	0x3f
	.zero		1


	//   ....[38]....
        /*0818*/ 	.word	0x0000a180
        /*081c*/ 	.word	0x0000000c
        /*0820*/ 	.word	0x00022830
        /*0824*/ 	.short	0x010a
        /*0826*/ 	.byte	0x3f
	.zero		1


	//   ....[39]....
        /*0828*/ 	.word	0x0000a1e0
        /*082c*/ 	.word	0x0000000c
        /*0830*/ 	.word	0x00022830
        /*0834*/ 	.short	0x010a
        /*0836*/ 	.byte	0x3f
	.zero		1


	//   ....[40]....
        /*0838*/ 	.word	0x0000b4e0
        /*083c*/ 	.word	0x0000009a
        /*0840*/ 	.word	0x00000000
        /*0844*/ 	.short	0x0101
        /*0846*/ 	.byte	0x3f
	.zero		1


	//   ....[41]....
        /*0848*/ 	.word	0x0000c150
        /*084c*/ 	.word	0x0000000c
        /*0850*/ 	.word	0x00022850
        /*0854*/ 	.short	0x010a
        /*0856*/ 	.byte	0x3f
	.zero		1


	//   ....[42]....
        /*0858*/ 	.word	0x0000c1a0
        /*085c*/ 	.word	0x0000000c
        /*0860*/ 	.word	0x00022850
        /*0864*/ 	.short	0x010a
        /*0866*/ 	.byte	0x3f
	.zero		1


	//   ....[43]....
        /*0868*/ 	.word	0x0000c550
        /*086c*/ 	.word	0x0000000c
        /*0870*/ 	.word	0x00000000
        /*0874*/ 	.short	0x0101
        /*0876*/ 	.byte	0x3f
	.zero		1


	//   ....[44]....
        /*0878*/ 	.word	0x0000e680
        /*087c*/ 	.word	0x00000000
        /*0880*/ 	.word	0x00000000
        /*0884*/ 	.short	0x0101
        /*0886*/ 	.byte	0x3f
	.zero		1


	//   ....[45]....
        /*0888*/ 	.word	0x00010ab0
        /*088c*/ 	.word	0x00000005
        /*0890*/ 	.word	0x00022820
        /*0894*/ 	.short	0x010a
        /*0896*/ 	.byte	0x3f
	.zero		1


	//   ....[46]....
        /*0898*/ 	.word	0x00010b40
        /*089c*/ 	.word	0x00000006
        /*08a0*/ 	.word	0x000228a0
        /*08a4*/ 	.short	0x010a
        /*08a6*/ 	.byte	0x3f
	.zero		1


	//   ....[47]....
        /*08a8*/ 	.word	0x00010d20
        /*08ac*/ 	.word	0x00000006
        /*08b0*/ 	.word	0x000228c0
        /*08b4*/ 	.short	0x010a
        /*08b6*/ 	.byte	0x3f
	.zero		1


	//   ....[48]....
        /*08b8*/ 	.word	0x00011130
        /*08bc*/ 	.word	0x00000007
        /*08c0*/ 	.word	0x000228a0
        /*08c4*/ 	.short	0x010a
        /*08c6*/ 	.byte	0x3f
	.zero		1


	//   ....[49]....
        /*08c8*/ 	.word	0x000112f0
        /*08cc*/ 	.word	0x00000007
        /*08d0*/ 	.word	0x000228c0
        /*08d4*/ 	.short	0x010a
        /*08d6*/ 	.byte	0x3f
	.zero		1


	//   ....[50]....
        /*08d8*/ 	.word	0x000120e0
        /*08dc*/ 	.word	0x00000005
        /*08e0*/ 	.word	0x00022840
        /*08e4*/ 	.short	0x010a
        /*08e6*/ 	.byte	0x3f
	.zero		1


	//   ....[51]....
        /*08e8*/ 	.word	0x000124e0
        /*08ec*/ 	.word	0x00000007
        /*08f0*/ 	.word	0x00022820
        /*08f4*/ 	.short	0x010a
        /*08f6*/ 	.byte	0x3f
	.zero		1


	//   ....[52]....
        /*08f8*/ 	.word	0x000125a0
        /*08fc*/ 	.word	0x00000002
        /*0900*/ 	.word	0x00022860
        /*0904*/ 	.short	0x010a
        /*0906*/ 	.byte	0x3f
	.zero		1


	//   ....[53]....
        /*0908*/ 	.word	0x00012c10
        /*090c*/ 	.word	0x00000002
        /*0910*/ 	.word	0x00022840
        /*0914*/ 	.short	0x010a
        /*0916*/ 	.byte	0x3f
	.zero		1


	//   ....[54]....
        /*0918*/ 	.word	0x00012e20
        /*091c*/ 	.word	0x00000002
        /*0920*/ 	.word	0x00022860
        /*0924*/ 	.short	0x010a
        /*0926*/ 	.byte	0x3f
	.zero		1


	//   ....[55]....
        /*0928*/ 	.word	0x000133a0
        /*092c*/ 	.word	0x00000003
        /*0930*/ 	.word	0x00022840
        /*0934*/ 	.short	0x010a
        /*0936*/ 	.byte	0x3f
	.zero		1


	//   ....[56]....
        /*0938*/ 	.word	0x000135a0
        /*093c*/ 	.word	0x00000003
        /*0940*/ 	.word	0x00022860
        /*0944*/ 	.short	0x010a
        /*0946*/ 	.byte	0x3f
	.zero		1


	//   ....[57]....
        /*0948*/ 	.word	0x00013aa0
        /*094c*/ 	.word	0x00000003
        /*0950*/ 	.word	0x00022840
        /*0954*/ 	.short	0x010a
        /*0956*/ 	.byte	0x3f
	.zero		1


	//   ....[58]....
        /*0958*/ 	.word	0x00013cb0
        /*095c*/ 	.word	0x00000003
        /*0960*/ 	.word	0x00022860
        /*0964*/ 	.short	0x010a
        /*0966*/ 	.byte	0x3f
	.zero		1


	//   ....[59]....
        /*0968*/ 	.word	0x00014bf0
        /*096c*/ 	.word	0x00000000
        /*0970*/ 	.word	0x00022820
        /*0974*/ 	.short	0x010a
        /*0976*/ 	.byte	0x3f
	.zero		1


	//   ....[60]....
        /*0978*/ 	.word	0x00014da0
        /*097c*/ 	.word	0x00000006
        /*0980*/ 	.word	0x00000000
        /*0984*/ 	.short	0x010a
        /*0986*/ 	.byte	0x3f
	.zero		1


	//   ....[61]....
        /*0988*/ 	.word	0x00014e10
        /*098c*/ 	.word	0x00000007
        /*0990*/ 	.word	0x00000000
        /*0994*/ 	.short	0x010a
        /*0996*/ 	.byte	0x3f
	.zero		1


	//   ....[62]....
        /*0998*/ 	.word	0x00014e80
        /*099c*/ 	.word	0x00000004
        /*09a0*/ 	.word	0x00000000
        /*09a4*/ 	.short	0x010a
        /*09a6*/ 	.byte	0x3f
	.zero		1


	//   ....[63]....
        /*09a8*/ 	.word	0x00014eb0
        /*09ac*/ 	.word	0x00000003
        /*09b0*/ 	.word	0x00000000
        /*09b4*/ 	.short	0x010a
        /*09b6*/ 	.byte	0x3f
	.zero		1


	//   ....[64]....
        /*09b8*/ 	.word	0x00014f10
        /*09bc*/ 	.word	0x0000005a
        /*09c0*/ 	.word	0x00022890
        /*09c4*/ 	.short	0x010a
        /*09c6*/ 	.byte	0x3f
	.zero		1


	//   ....[65]....
        /*09c8*/ 	.word	0x00014f60
        /*09cc*/ 	.word	0x0000005a
        /*09d0*/ 	.word	0x00022890
        /*09d4*/ 	.short	0x010a
        /*09d6*/ 	.byte	0x3f
	.zero		1


	//   ....[66]....
        /*09d8*/ 	.word	0x00014fb0
        /*09dc*/ 	.word	0x0000005a
        /*09e0*/ 	.word	0x00022890
        /*09e4*/ 	.short	0x010a
        /*09e6*/ 	.byte	0x3f
	.zero		1


	//   ....[67]....
        /*09e8*/ 	.word	0x00015000
        /*09ec*/ 	.word	0x0000005a
        /*09f0*/ 	.word	0x000228b0
        /*09f4*/ 	.short	0x010a
        /*09f6*/ 	.byte	0x3f
	.zero		1


	//   ....[68]....
        /*09f8*/ 	.word	0x00015370
        /*09fc*/ 	.word	0x00000012
        /*0a00*/ 	.word	0x00022800
        /*0a04*/ 	.short	0x010a
        /*0a06*/ 	.byte	0x3f
	.zero		1


	//   ....[69]....
        /*0a08*/ 	.word	0x00015640
        /*0a0c*/ 	.word	0x00000012
        /*0a10*/ 	.word	0x00022800
        /*0a14*/ 	.short	0x010a
        /*0a16*/ 	.byte	0x3f
	.zero		1


	//   ....[70]....
        /*0a18*/ 	.word	0x00015690
        /*0a1c*/ 	.word	0x00000003
        /*0a20*/ 	.word	0x00022830
        /*0a24*/ 	.short	0x010a
        /*0a26*/ 	.byte	0x3f
	.zero		1


	//   ....[71]....
        /*0a28*/ 	.word	0x000156e0
        /*0a2c*/ 	.word	0x00000003
        /*0a30*/ 	.word	0x00022850
        /*0a34*/ 	.short	0x010a
        /*0a36*/ 	.byte	0x3f
	.zero		1


	//   ....[72]....
        /*0a38*/ 	.word	0x00015730
        /*0a3c*/ 	.word	0x0000000c
        /*0a40*/ 	.word	0x00022830
        /*0a44*/ 	.short	0x010a
        /*0a46*/ 	.byte	0x3f
	.zero		1


	//   ....[73]....
        /*0a48*/ 	.word	0x00015780
        /*0a4c*/ 	.word	0x0000000c
        /*0a50*/ 	.word	0x00022850
        /*0a54*/ 	.short	0x010a
        /*0a56*/ 	.byte	0x3f
	.zero		1


	//   ....[74]....
        /*0a58*/ 	.word	0x00015920
        /*0a5c*/ 	.word	0x00000005
        /*0a60*/ 	.word	0x00022820
        /*0a64*/ 	.short	0x010a
        /*0a66*/ 	.byte	0x3f
	.zero		1


	//   ....[75]....
        /*0a68*/ 	.word	0x00015970
        /*0a6c*/ 	.word	0x00000006
        /*0a70*/ 	.word	0x000228a0
        /*0a74*/ 	.short	0x010a
        /*0a76*/ 	.byte	0x3f
	.zero		1


	//   ....[76]....
        /*0a78*/ 	.word	0x000159c0
        /*0a7c*/ 	.word	0x00000006
        /*0a80*/ 	.word	0x000228c0
        /*0a84*/ 	.short	0x010a
        /*0a86*/ 	.byte	0x3f
	.zero		1


	//   ....[77]....
        /*0a88*/ 	.word	0x00015a10
        /*0a8c*/ 	.word	0x00000007
        /*0a90*/ 	.word	0x000228a0
        /*0a94*/ 	.short	0x010a
        /*0a96*/ 	.byte	0x3f
	.zero		1


	//   ....[78]....
        /*0a98*/ 	.word	0x00015a60
        /*0a9c*/ 	.word	0x00000007
        /*0aa0*/ 	.word	0x000228c0
        /*0aa4*/ 	.short	0x010a
        /*0aa6*/ 	.byte	0x3f
	.zero		1


	//   ....[79]....
        /*0aa8*/ 	.word	0x00015c00
        /*0aac*/ 	.word	0x00000005
        /*0ab0*/ 	.word	0x00022840
        /*0ab4*/ 	.short	0x010a
        /*0ab6*/ 	.byte	0x3f
	.zero		1


	//   ....[80]....
        /*0ab8*/ 	.word	0x00015c80
        /*0abc*/ 	.word	0x00000005
        /*0ac0*/ 	.word	0x00022820
        /*0ac4*/ 	.short	0x010a
        /*0ac6*/ 	.byte	0x3f
	.zero		1


	//   ....[81]....
        /*0ac8*/ 	.word	0x00015cd0
        /*0acc*/ 	.word	0x00000002
        /*0ad0*/ 	.word	0x00022860
        /*0ad4*/ 	.short	0x010a
        /*0ad6*/ 	.byte	0x3f
	.zero		1


	//   ....[82]....
        /*0ad8*/ 	.word	0x00015d20
        /*0adc*/ 	.word	0x00000002
        /*0ae0*/ 	.word	0x00022840
        /*0ae4*/ 	.short	0x010a
        /*0ae6*/ 	.byte	0x3f
	.zero		1


	//   ....[83]....
        /*0ae8*/ 	.word	0x00015d70
        /*0aec*/ 	.word	0x00000002
        /*0af0*/ 	.word	0x00022860
        /*0af4*/ 	.short	0x010a
        /*0af6*/ 	.byte	0x3f
	.zero		1


	//   ....[84]....
        /*0af8*/ 	.word	0x00015dc0
        /*0afc*/ 	.word	0x00000003
        /*0b00*/ 	.word	0x00022840
        /*0b04*/ 	.short	0x010a
        /*0b06*/ 	.byte	0x3f
	.zero		1


	//   ....[85]....
        /*0b08*/ 	.word	0x00015e10
        /*0b0c*/ 	.word	0x00000003
        /*0b10*/ 	.word	0x00022860
        /*0b14*/ 	.short	0x010a
        /*0b16*/ 	.byte	0x3f
	.zero		1


	//   ....[86]....
        /*0b18*/ 	.word	0x00015e60
        /*0b1c*/ 	.word	0x00000003
        /*0b20*/ 	.word	0x00022840
        /*0b24*/ 	.short	0x010a
        /*0b26*/ 	.byte	0x3f
	.zero		1


	//   ....[87]....
        /*0b28*/ 	.word	0x00015eb0
        /*0b2c*/ 	.word	0x00000003
        /*0b30*/ 	.word	0x00022860
        /*0b34*/ 	.short	0x010a
        /*0b36*/ 	.byte	0x3f
	.zero		1


	//   ....[88]....
        /*0b38*/ 	.word	0x00016860
        /*0b3c*/ 	.word	0x00000000
        /*0b40*/ 	.word	0x00022820
        /*0b44*/ 	.short	0x010a
        /*0b46*/ 	.byte	0x3f
	.zero		1


	//   ....[89]....
        /*0b48*/ 	.word	0x00016a00
        /*0b4c*/ 	.word	0x00000006
        /*0b50*/ 	.word	0x00000000
        /*0b54*/ 	.short	0x010a
        /*0b56*/ 	.byte	0x3f
	.zero		1


	//   ....[90]....
        /*0b58*/ 	.word	0x00016a50
        /*0b5c*/ 	.word	0x00000007
        /*0b60*/ 	.word	0x00000000
        /*0b64*/ 	.short	0x010a
        /*0b66*/ 	.byte	0x3f
	.zero		1


	//   ....[91]....
        /*0b68*/ 	.word	0x00016aa0
        /*0b6c*/ 	.word	0x00000004
        /*0b70*/ 	.word	0x00000000
        /*0b74*/ 	.short	0x010a
        /*0b76*/ 	.byte	0x3f
	.zero		1


	//----- nvinfo : EIATTR_NUM_MBARRIERS
	.align		4
.L_1237:
        /*0b78*/ 	.byte	0x03, 0x38
        /*0b7a*/ 	.short	0x0016


	//----- nvinfo : EIATTR_EXIT_INSTR_OFFSETS
	.align		4
        /*0b7c*/ 	.byte	0x04, 0x1c
        /*0b7e*/ 	.short	(.L_1239 - .L_1238)


	//   ....[0]....
.L_1238:
        /*0b80*/ 	.word	0x00014f00


	//----- nvinfo : EIATTR_MAX_THREADS
	.align		4
.L_1239:
        /*0b84*/ 	.byte	0x04, 0x05
        /*0b86*/ 	.short	(.L_1241 - .L_1240)
.L_1240:
        /*0b88*/ 	.word	0x00000180
        /*0b8c*/ 	.word	0x00000001
        /*0b90*/ 	.word	0x00000001


	//----- nvinfo : EIATTR_CRS_STACK_SIZE
	.align		4
.L_1241:
        /*0b94*/ 	.byte	0x04, 0x1e
        /*0b96*/ 	.short	(.L_1243 - .L_1242)
.L_1242:
        /*0b98*/ 	.word	0x00000000


	//----- nvinfo : EIATTR_CBANK_PARAM_SIZE
	.align		4
.L_1243:
        /*0b9c*/ 	.byte	0x03, 0x19
        /*0b9e*/ 	.short	0x0a70


	//----- nvinfo : EIATTR_PARAM_CBANK
	.align		4
        /*0ba0*/ 	.byte	0x04, 0x0a
        /*0ba2*/ 	.short	(.L_1245 - .L_1244)
	.align		4
.L_1244:
        /*0ba4*/ 	.word	index@(.nv.constant0._ZN7cutlass13device_kernelIN5flash11enable_sm90INS1_16FlashAttnFwdSm90INS1_25CollectiveMainloopFwdSm90ILi2EN4cute5tupleIJNS5_1CILi1EEES8_S8_EEENS6_IJNS7_ILi128EEENS7_ILi96EEENS7_ILi64EEEEEELi256ENS_6half_tEfNS_4arch4Sm90ELb0ELb0ELb1ELb1ELb0ELb1ELb0ELb1ELb0ELb0ELb0ELb0EEENS1_21CollectiveEpilogueFwdINS6_IJSA_NS7_ILi256EEESB_EEES9_SE_SG_Li256ELb1ELb0ELb0ELb0EEENS1_36VarlenDynamicPersistentTileSchedulerILi128ELi96ELi256ELi32ELb0ELb0ELb1ELb0ELb1ELb1EEEEEEEEEvNT_6ParamsE)
        /*0ba8*/ 	.short	0x0210
        /*0baa*/ 	.short	0x0a70


	//----- nvinfo : EIATTR_SW_WAR
	.align		4
.L_1245:
        /*0bac*/ 	.byte	0x04, 0x36
        /*0bae*/ 	.short	(.L_1247 - .L_1246)
.L_1246:
        /*0bb0*/ 	.word	0x00000008
.L_1247:


//--------------------- .nv.info._ZN7cutlass13device_kernelIN5flash11enable_sm90INS1_16FlashAttnFwdSm90INS1_25CollectiveMainloopFwdSm90ILi2EN4cute5tupleIJNS5_1CILi1EEES8_S8_EEENS6_IJNS7_ILi128EEENS7_ILi96EEENS7_ILi64EEEEEELi256ENS_6half_tEfNS_4arch4Sm90ELb0ELb0ELb1ELb1ELb0ELb0ELb1ELb1ELb0ELb0ELb0ELb0EEENS1_21CollectiveEpilogueFwdINS6_IJSA_NS7_ILi256EEESB_EEES9_SE_SG_Li256ELb1ELb0ELb0ELb0EEENS1_36VarlenDynamicPersistentTileSchedulerILi128ELi96ELi256ELi32ELb0ELb0ELb1ELb0ELb1ELb1EEEEEEEEEvNT_6ParamsE --------------------------
	.section	.nv.info._ZN7cutlass13device_kernelIN5flash11enable_sm90INS1_16FlashAttnFwdSm90INS1_25CollectiveMainloopFwdSm90ILi2EN4cute5tupleIJNS5_1CILi1EEES8_S8_EEENS6_IJNS7_ILi128EEENS7_ILi96EEENS7_ILi64EEEEEELi256ENS_6half_tEfNS_4arch4Sm90ELb0ELb0ELb1ELb1ELb0ELb0ELb1ELb1ELb0ELb0ELb0ELb0EEENS1_21CollectiveEpilogueFwdINS6_IJSA_NS7_ILi256EEESB_EEES9_SE_SG_Li256ELb1ELb0ELb0ELb0EEENS1_36VarlenDynamicPersistentTileSchedulerILi128ELi96ELi256ELi32ELb0ELb0ELb1ELb0ELb1ELb1EEEEEEEEEvNT_6ParamsE,"",@"SHT_CUDA_INFO"
	.sectionflags	@""
	.align	4


	//----- nvinfo : EIATTR_CUDA_API_VERSION
	.align		4
        /*0000*/ 	.byte	0x04, 0x37
        /*0002*/ 	.short	(.L_1249 - .L_1248)
.L_1248:
        /*0004*/ 	.word	0x00000082


	//----- nvinfo : EIATTR_KPARAM_INFO
	.align		4
.L_1249:
        /*0008*/ 	.byte	0x04, 0x17
        /*000a*/ 	.short	(.L_1251 - .L_1250)
.L_1250:
        /*000c*/ 	.word	0x00000000
        /*0010*/ 	.short	0x0000
        /*0012*/ 	.short	0x0070
        /*0014*/ 	.byte	0x00, 0xf0, 0x01, 0x2c


	//----- nvinfo : EIATTR_SPARSE_MMA_MASK
	.align		4
.L_1251:
        /*0018*/ 	.byte	0x03, 0x50
        /*001a*/ 	.short	0x0000


	//----- nvinfo : EIATTR_MAXREG_COUNT
	.align		4
        /*001c*/ 	.byte	0x03, 0x1b
        /*001e*/ 	.short	0x00a8


	//----- nvinfo : EIATTR_NUM_BARRIERS
	.align		4
        /*0020*/ 	.byte	0x02, 0x4c
        /*0022*/ 	.byte	0x10
	.zero		1


	//----- nvinfo : EIATTR_EXTERNS
	.align		4
        /*0024*/ 	.byte	0x04, 0x0f
        /*0026*/ 	.short	(.L_1253 - .L_1252)


	//   ....[0]....
	.align		4
.L_1252:
        /*0028*/ 	.word	index@(__assertfail)


	//----- nvinfo : EIATTR_ANNOTATIONS
	.align		4
.L_1253:
        /*002c*/ 	.byte	0x04, 0x55
        /*002e*/ 	.short	(.L_1255 - .L_1254)


	//   ....[0]....
.L_1254:
        /* <DEDUP_REMOVED lines=30> */


	//----- nvinfo : EIATTR_MERCURY_ISA_VERSION
	.align		4
.L_1255:
        /*0200*/ 	.byte	0x03, 0x5f
        /*0202*/ 	.short	0x0101


	//----- nvinfo : EIATTR_UNUSED_LOAD_BYTE_OFFSET
	.align		4
        /*0204*/ 	.byte	0x04, 0x44
        /*0206*/ 	.short	(.L_1257 - .L_1256)


	//   ....[0]....
.L_1256:
        /*0208*/ 	.word	0x00000ae0
        /*020c*/ 	.word	0x0000fff0


	//   ....[1]....
        /*0210*/ 	.word	0x000076b0
        /*0214*/ 	.word	0x0000fff0


	//----- nvinfo : EIATTR_INT_WARP_WIDE_INSTR_OFFSETS
	.align		4
.L_1257:
        /*0218*/ 	.byte	0x04, 0x31
        /*021a*/ 	.short	(.L_1259 - .L_1258)


	//   ....[0]....
.L_1258:
        /*021c*/ 	.word	0x00000190


	//   ....[1]....
        /*0220*/ 	.word	0x000001d0


	//   ....[2]....
        /*0224*/ 	.word	0x00000240


	//   ....[3]....
        /*0228*/ 	.word	0x00000250


	//   ....[4]....
        /*022c*/ 	.word	0x0000b090


	//   ....[5]....
        /*0230*/ 	.word	0x0000b120


	//   ....[6]....
        /*0234*/ 	.word	0x0000b5b0


	//   ....[7]....
        /*0238*/ 	.word	0x0000b5e0


	//   ....[8]....
        /*023c*/ 	.word	0x0000dc00


	//   ....[9]....
        /*0240*/ 	.word	0x0000dc90


	//----- nvinfo : EIATTR_COOP_GROUP_MASK_REGIDS
	.align		4
.L_1259:
        /*0244*/ 	.byte	0x04, 0x29
        /*0246*/ 	.short	(.L_1261 - .L_1260)


	//   ....[0]....
.L_1260:
        /*0248*/ 	.word	0xffffffff


	//   ....[1]....
        /*024c*/ 	.word	0xffffffff


	//   ....[2]....
        /*0250*/ 	.word	0xffffffff


	//   ....[3]....
        /*0254*/ 	.word	0xffffffff


	//   ....[4]....
        /*0258*/ 	.word	0xffffffff


	//   ....[5]....
        /*025c*/ 	.word	0xffffffff


	//   ....[6]....
        /*0260*/ 	.word	0xffffffff


	//   ....[7]....
        /*0264*/ 	.word	0xffffffff


	//   ....[8]....
        /*0268*/ 	.word	0xffffffff


	//   ....[9]....
        /*026c*/ 	.word	0xffffffff


	//   ....[10]....
        /*0270*/ 	.word	0xffffffff


	//   ....[11]....
        /*0274*/ 	.word	0xffffffff


	//   ....[12]....
        /*0278*/ 	.word	0xffffffff


	//   ....[13]....
        /*027c*/ 	.word	0xffffffff


	//   ....[14]....
        /*0280*/ 	.word	0xffffffff


	//   ....[15]....
        /*0284*/ 	.word	0xffffffff


	//   ....[16]....
        /*0288*/ 	.word	0xffffffff


	//   ....[17]....
        /*028c*/ 	.word	0xffffffff


	//   ....[18]....
        /*0290*/ 	.word	0xffffffff


	//   ....[19]....
        /*0294*/ 	.word	0xffffffff


	//   ....[20]....
        /*0298*/ 	.word	0xffffffff


	//   ....[21]....
        /*029c*/ 	.word	0xffffffff


	//   ....[22]....
        /*02a0*/ 	.word	0xffffffff


	//   ....[23]....
        /*02a4*/ 	.word	0xffffffff


	//   ....[24]....
        /*02a8*/ 	.word	0xffffffff


	//   ....[25]....
        /*02ac*/ 	.word	0xffffffff


	//   ....[26]....
        /*02b0*/ 	.word	0xffffffff


	//   ....[27]....
        /*02b4*/ 	.word	0xffffffff


	//   ....[28]....
        /*02b8*/ 	.word	0xffffffff


	//   ....[29]....
        /*02bc*/ 	.word	0xffffffff


	//   ....[30]....
        /*02c0*/ 	.word	0xffffffff


	//   ....[31]....
        /*02c4*/ 	.word	0xffffffff


	//   ....[32]....
        /*02c8*/ 	.word	0xffffffff


	//   ....[33]....
        /*02cc*/ 	.word	0xffffffff


	//   ....[34]....
        /*02d0*/ 	.word	0xffffffff


	//   ....[35]....
        /*02d4*/ 	.word	0xffffffff


	//   ....[36]....
        /*02d8*/ 	.word	0xffffffff


	//   ....[37]....
        /*02dc*/ 	.word	0xffffffff


	//   ....[38]....
        /*02e0*/ 	.word	0xffffffff


	//   ....[39]....
        /*02e4*/ 	.word	0xffffffff


	//   ....[40]....
        /*02e8*/ 	.word	0xffffffff


	//   ....[41]....
        /*02ec*/ 	.word	0xffffffff


	//   ....[42]....
        /*02f0*/ 	.word	0xffffffff


	//   ....[43]....
        /*02f4*/ 	.word	0xffffffff


	//   ....[44]....
        /*02f8*/ 	.word	0xffffffff


	//   ....[45]....
        /*02fc*/ 	.word	0xffffffff


	//   ....[46]....
        /*0300*/ 	.word	0xffffffff


	//   ....[47]....
        /*0304*/ 	.word	0xffffffff


	//   ....[48]....
        /*0308*/ 	.word	0xffffffff


	//   ....[49]....
        /*030c*/ 	.word	0xffffffff


	//   ....[50]....
        /*0310*/ 	.word	0xffffffff


	//   ....[51]....
        /*0314*/ 	.word	0xffffffff


	//   ....[52]....
        /*0318*/ 	.word	0xffffffff


	//   ....[53]....
        /*031c*/ 	.word	0xffffffff


	//   ....[54]....
        /*0320*/ 	.word	0x0500000f


	//   ....[55]....
        /*0324*/ 	.word	0x0500000f


	//   ....[56]....
        /*0328*/ 	.word	0x0500000f


	//   ....[57]....
        /*032c*/ 	.word	0x0500000f


	//   ....[58]....
        /*0330*/ 	.word	0x0500000f


	//   ....[59]....
        /*0334*/ 	.word	0x0500000f


	//   ....[60]....
        /*0338*/ 	.word	0x0500000f


	//   ....[61]....
        /*033c*/ 	.word	0x0500000f


	//   ....[62]....
        /*0340*/ 	.word	0x0500000f


	//   ....[63]....
        /*0344*/ 	.word	0x0500000f


	//   ....[64]....
        /*0348*/ 	.word	0x0500000f


	//   ....[65]....
        /*034c*/ 	.word	0x0500000f


	//   ....[66]....
        /*0350*/ 	.word	0x0500000f


	//   ....[67]....
        /*0354*/ 	.word	0x0500000f


	//   ....[68]....
        /*0358*/ 	.word	0x0500000f


	//   ....[69]....
        /*035c*/ 	.word	0x0500000f


	//   ....[70]....
        /*0360*/ 	.word	0x0500000f


	//   ....[71]....
        /*0364*/ 	.word	0x0500000f


	//   ....[72]....
        /*0368*/ 	.word	0x0500000f


	//----- nvinfo : EIATTR_COOP_GROUP_INSTR_OFFSETS
	.align		4
.L_1261:
        /*036c*/ 	.byte	0x04, 0x28
        /*036e*/ 	.short	(.L_1263 - .L_1262)


	//   ....[0]....
.L_1262:
        /*0370*/ 	.word	0x00000070


	//   ....[1]....
        /*0374*/ 	.word	0x000001a0


	//   ....[2]....
        /*0378*/ 	.word	0x000001f0


	//   ....[3]....
        /*037c*/ 	.word	0x00000440


	//   ....[4]....
        /*0380*/ 	.word	0x000005a0


	//   ....[5]....
        /*0384*/ 	.word	0x000006c0


	//   ....[6]....
        /*0388*/ 	.word	0x00000820


	//   ....[7]....
        /*038c*/ 	.word	0x000016b0


	//   ....[8]....
        /*0390*/ 	.word	0x000034d0


	//   ....[9]....
        /*0394*/ 	.word	0x00003520


	//   ....[10]....
        /*0398*/ 	.word	0x00003540


	//   ....[11]....
        /*039c*/ 	.word	0x00003560


	//   ....[12]....
        /*03a0*/ 	.word	0x00005590


	//   ....[13]....
        /*03a4*/ 	.word	0x000055e0


	//   ....[14]....
        /*03a8*/ 	.word	0x00005600


	//   ....[15]....
        /*03ac*/ 	.word	0x00005620


	//   ....[16]....
        /*03b0*/ 	.word	0x00006c10


	//   ....[17]....
        /*03b4*/ 	.word	0x00006c50


	//   ....[18]....
        /*03b8*/ 	.word	0x00006d20


	//   ....[19]....
        /*03bc*/ 	.word	0x00006d50


	//   ....[20]....
        /*03c0*/ 	.word	0x0000a200


	//   ....[21]....
        /*03c4*/ 	.word	0x0000a390


	//   ....[22]....
        /*03c8*/ 	.word	0x0000a3c0


	//   ....[23]....
        /*03cc*/ 	.word	0x0000a400


	//   ....[24]....
        /*03d0*/ 	.word	0x0000a460


	//   ....[25]....
        /*03d4*/ 	.word	0x0000a4c0


	//   ....[26]....
        /*03d8*/ 	.word	0x0000a500


	//   ....[27]....
        /*03dc*/ 	.word	0x0000a6b0


	//   ....[28]....
        /*03e0*/ 	.word	0x0000a710


	//   ....[29]....
        /*03e4*/ 	.word	0x0000a750


	//   ....[30]....
        /*03e8*/ 	.word	0x0000a790


	//   ....[31]....
        /*03ec*/ 	.word	0x0000a7c0


	//   ....[32]....
        /*03f0*/ 	.word	0x0000a7f0


	//   ....[33]....
        /*03f4*/ 	.word	0x0000a880


	//   ....[34]....
        /*03f8*/ 	.word	0x0000a8b0


	//   ....[35]....
        /*03fc*/ 	.word	0x0000a940


	//   ....[36]....
        /*0400*/ 	.word	0x0000dd20


	//   ....[37]....
        /*0404*/ 	.word	0x0000dd30


	//   ....[38]....
        /*0408*/ 	.word	0x0000de40


	//   ....[39]....
        /*040c*/ 	.word	0x0000dea0


	//   ....[40]....
        /*0410*/ 	.word	0x0000dee0


	//   ....[41]....
        /*0414*/ 	.word	0x0000df20


	//   ....[42]....
        /*0418*/ 	.word	0x0000df50


	//   ....[43]....
        /*041c*/ 	.word	0x0000df80


	//   ....[44]....
        /*0420*/ 	.word	0x0000e110


	//   ....[45]....
        /*0424*/ 	.word	0x0000e170


	//   ....[46]....
        /*0428*/ 	.word	0x0000e1b0


	//   ....[47]....
        /*042c*/ 	.word	0x0000e1f0


	//   ....[48]....
        /*0430*/ 	.word	0x0000e220


	//   ....[49]....
        /*0434*/ 	.word	0x0000e250


	//   ....[50]....
        /*0438*/ 	.word	0x0000e310


	//   ....[51]....
        /*043c*/ 	.word	0x0000e330


	//   ....[52]....
        /*0440*/ 	.word	0x0000e3a0


	//   ....[53]....
        /*0444*/ 	.word	0x0000e7d0


	//   ....[54]....
        /*0448*/ 	.word	0x0000ed30


	//   ....[55]....
        /*044c*/ 	.word	0x0000f150


	//   ....[56]....
        /*0450*/ 	.word	0x0000f1e0


	//   ....[57]....
        /*0454*/ 	.word	0x0000f280


	//   ....[58]....
        /*0458*/ 	.word	0x0000f330


	//   ....[59]....
        /*045c*/ 	.word	0x0000f3b0


	//   ....[60]....
        /*0460*/ 	.word	0x0000f430


	//   ....[61]....
        /*0464*/ 	.word	0x0000f4b0


	//   ....[62]....
        /*0468*/ 	.word	0x0000f530


	//   ....[63]....
        /*046c*/ 	.word	0x0000f5c0


	//   ....[64]....
        /*0470*/ 	.word	0x0000f670


	//   ....[65]....
        /*0474*/ 	.word	0x0000f6f0


	//   ....[66]....
        /*0478*/ 	.word	0x0000f770


	//   ....[67]....
        /*047c*/ 	.word	0x0000f7f0


	//   ....[68]....
        /*0480*/ 	.word	0x0000f870


	//   ....[69]....
        /*0484*/ 	.word	0x0000f8e0


	//   ....[70]....
        /*0488*/ 	.word	0x0000f980


	//   ....[71]....
        /*048c*/ 	.word	0x0000fa10


	//   ....[72]....
        /*0490*/ 	.word	0x0000fb30


	//----- nvinfo : EIATTR_REG_RECONFIG
	.align		4
.L_1263:
        /*0494*/ 	.byte	0x01, 0x54
	.zero		2


	//----- nvinfo : EIATTR_SYSCALL_OFFSETS
	.align		4
        /*0498*/ 	.byte	0x04, 0x46
        /*049a*/ 	.short	(.L_1265 - .L_1264)


	//   ....[0]....
.L_1264:
        /*049c*/ 	.word	0x00001820


	//   ....[1]....
        /*04a0*/ 	.word	0x0000b2b0


	//   ....[2]....
        /*04a4*/ 	.word	0x0000b3f0


	//   ....[3]....
        /*04a8*/ 	.word	0x0000b4f0


	//----- nvinfo : EIATTR_MBARRIER_INSTR_OFFSETS
	.align		4
.L_1265:
        /*04ac*/ 	.byte	0x04, 0x39
        /*04ae*/ 	.short	(.L_1267 - .L_1266)


	//   ....[0]....
.L_1266:
        /*04b0*/ 	.word	0x000002e0
        /*04b4*/ 	.word	0x000000ff
        /*04b8*/ 	.word	0x00032400
        /*04bc*/ 	.short	0x0100
        /*04be*/ 	.byte	0x08
	.zero		1


	//   ....[1]....
        /*04c0*/ 	.word	0x000002f0
        /*04c4*/ 	.word	0x000000ff
        /*04c8*/ 	.word	0x00032410
        /*04cc*/ 	.short	0x0100
        /*04ce*/ 	.byte	0x08
	.zero		1


	//   ....[2]....
        /*04d0*/ 	.word	0x00000300
        /*04d4*/ 	.word	0x000000ff
        /*04d8*/ 	.word	0x00032420
        /*04dc*/ 	.short	0x0100
        /*04de*/ 	.byte	0x08
	.zero		1


	//   ....[3]....
        /*04e0*/ 	.word	0x000003f0
        /*04e4*/ 	.word	0x000000ff
        /*04e8*/ 	.word	0x00032430
        /*04ec*/ 	.short	0x0100
        /*04ee*/ 	.byte	0x08
	.zero		1


	//   ....[4]....
        /*04f0*/ 	.word	0x00000400
        /*04f4*/ 	.word	0x000000ff
        /*04f8*/ 	.word	0x00032440
        /*04fc*/ 	.short	0x0100
        /*04fe*/ 	.byte	0x08
	.zero		1


	//   ....[5]....
        /*0500*/ 	.word	0x00000410
        /*0504*/ 	.word	0x000000ff
        /*0508*/ 	.word	0x00032438
        /*050c*/ 	.short	0x0100
        /*050e*/ 	.byte	0x08
	.zero		1


	//   ....[6]....
        /*0510*/ 	.word	0x00000420
        /*0514*/ 	.word	0x000000ff
        /*0518*/ 	.word	0x00032448
        /*051c*/ 	.short	0x0100
        /*051e*/ 	.byte	0x08
	.zero		1


	//   ....[7]....
        /*0520*/ 	.word	0x00000550
        /*0524*/ 	.word	0x000000ff
        /*0528*/ 	.word	0x00032450
        /*052c*/ 	.short	0x0100
        /*052e*/ 	.byte	0x08
	.zero		1


	//   ....[8]....
        /*0530*/ 	.word	0x00000560
        /*0534*/ 	.word	0x000000ff
        /*0538*/ 	.word	0x00032460
        /*053c*/ 	.short	0x0100
        /*053e*/ 	.byte	0x08
	.zero		1


	//   ....[9]....
        /*0540*/ 	.word	0x00000570
        /*0544*/ 	.word	0x000000ff
        /*0548*/ 	.word	0x00032458
        /*054c*/ 	.short	0x0100
        /*054e*/ 	.byte	0x08
	.zero		1


	//   ....[10]....
        /*0550*/ 	.word	0x00000580
        /*0554*/ 	.word	0x000000ff
        /*0558*/ 	.word	0x00032468
        /*055c*/ 	.short	0x0100
        /*055e*/ 	.byte	0x08
	.zero		1


	//   ....[11]....
        /*0560*/ 	.word	0x00000670
        /*0564*/ 	.word	0x000000ff
        /*0568*/ 	.word	0x00032470
        /*056c*/ 	.short	0x0100
        /*056e*/ 	.byte	0x06
	.zero		1


	//   ....[12]....
        /*0570*/ 	.word	0x00000680
        /*0574*/ 	.word	0x000000ff
        /*0578*/ 	.word	0x00032480
        /*057c*/ 	.short	0x0100
        /*057e*/ 	.byte	0x06
	.zero		1


	//   ....[13]....
        /*0580*/ 	.word	0x00000690
        /*0584*/ 	.word	0x000000ff
        /*0588*/ 	.word	0x00032478
        /*058c*/ 	.short	0x0100
        /*058e*/ 	.byte	0x06
	.zero		1


	//   ....[14]....
        /*0590*/ 	.word	0x000006a0
        /*0594*/ 	.word	0x000000ff
        /*0598*/ 	.word	0x00032488
        /*059c*/ 	.short	0x0100
        /*059e*/ 	.byte	0x06
	.zero		1


	//   ....[15]....
        /*05a0*/ 	.word	0x000007d0
        /*05a4*/ 	.word	0x000000ff
        /*05a8*/ 	.word	0x00032490
        /*05ac*/ 	.short	0x0100
        /*05ae*/ 	.byte	0x08
	.zero		1


	//   ....[16]....
        /*05b0*/ 	.word	0x000007e0
        /*05b4*/ 	.word	0x000000ff
        /*05b8*/ 	.word	0x000324a0
        /*05bc*/ 	.short	0x0100
        /*05be*/ 	.byte	0x08
	.zero		1


	//   ....[17]....
        /*05c0*/ 	.word	0x000007f0
        /*05c4*/ 	.word	0x000000ff
        /*05c8*/ 	.word	0x00032498
        /*05cc*/ 	.short	0x0100
        /*05ce*/ 	.byte	0x08
	.zero		1


	//   ....[18]....
        /*05d0*/ 	.word	0x00000800
        /*05d4*/ 	.word	0x000000ff
        /*05d8*/ 	.word	0x000324a8
        /*05dc*/ 	.short	0x0100
        /*05de*/ 	.byte	0x08
	.zero		1


	//   ....[19]....
        /*05e0*/ 	.word	0x00000930
        /*05e4*/ 	.word	0x000000ff
        /*05e8*/ 	.word	0x000324b0
        /*05ec*/ 	.short	0x0100
        /*05ee*/ 	.byte	0x08
	.zero		1


	//   ....[20]....
        /*05f0*/ 	.word	0x00000940
        /*05f4*/ 	.word	0x000000ff
        /*05f8*/ 	.word	0x000324c0
        /*05fc*/ 	.short	0x0100
        /*05fe*/ 	.byte	0x08
	.zero		1


	//   ....[21]....
        /*0600*/ 	.word	0x00000950
        /*0604*/ 	.word	0x000000ff
        /*0608*/ 	.word	0x000324b8
        /*060c*/ 	.short	0x0100
        /*060e*/ 	.byte	0x08
	.zero		1


	//   ....[22]....
        /*0610*/ 	.word	0x00000960
        /*0614*/ 	.word	0x000000ff
        /*0618*/ 	.word	0x000324c8
        /*061c*/ 	.short	0x0100
        /*061e*/ 	.byte	0x08
	.zero		1


	//   ....[23]....
        /*0620*/ 	.word	0x000018e0
        /*0624*/ 	.word	0x00000004
        /*0628*/ 	.word	0x00032400
        /*062c*/ 	.short	0x010a
        /*062e*/ 	.byte	0x3f
	.zero		1


	//   ....[24]....
        /*0630*/ 	.word	0x000019c0
        /*0634*/ 	.word	0x00000000
        /*0638*/ 	.word	0x00032430
        /*063c*/ 	.short	0x010a
        /*063e*/ 	.byte	0x3f
	.zero		1


	//   ....[25]....
        /*0640*/ 	.word	0x00001a10
        /*0644*/ 	.word	0x00000000
        /*0648*/ 	.word	0x00032430
        /*064c*/ 	.short	0x010a
        /*064e*/ 	.byte	0x3f
	.zero		1


	//   ....[26]....
        /*0650*/ 	.word	0x00001d80
        /*0654*/ 	.word	0x00000004
        /*0658*/ 	.word	0x00032410
        /*065c*/ 	.short	0x010a
        /*065e*/ 	.byte	0x3f
	.zero		1


	//   ....[27]....
        /*0660*/ 	.word	0x00001dc0
        /*0664*/ 	.word	0x00000000
        /*0668*/ 	.word	0x00032450
        /*066c*/ 	.short	0x010a
        /*066e*/ 	.byte	0x3f
	.zero		1


	//   ....[28]....
        /*0670*/ 	.word	0x00001e00
        /*0674*/ 	.word	0x00000000
        /*0678*/ 	.word	0x00032450
        /*067c*/ 	.short	0x010a
        /*067e*/ 	.byte	0x3f
	.zero		1


	//   ....[29]....
        /*0680*/ 	.word	0x000037c0
        /*0684*/ 	.word	0x00000018
        /*0688*/ 	.word	0x00000000
        /*068c*/ 	.short	0x0101
        /*068e*/ 	.byte	0x3f
	.zero		1


	//   ....[30]....
        /*0690*/ 	.word	0x000042a0
        /*0694*/ 	.word	0x00000000
        /*0698*/ 	.word	0x00000000
        /*069c*/ 	.short	0x0101
        /*069e*/ 	.byte	0x3f
	.zero		1


	//   ....[31]....
        /*06a0*/ 	.word	0x00004400
        /*06a4*/ 	.word	0x000000ff
        /*06a8*/ 	.word	0x00032430
        /*06ac*/ 	.short	0x010a
        /*06ae*/ 	.byte	0x05
	.zero		1


	//   ....[32]....
        /*06b0*/ 	.word	0x00004440
        /*06b4*/ 	.word	0x000000ff
        /*06b8*/ 	.word	0x00032430
        /*06bc*/ 	.short	0x010a
        /*06be*/ 	.byte	0x05
	.zero		1


	//   ....[33]....
        /*06c0*/ 	.word	0x00004650
        /*06c4*/ 	.word	0x000000ff
        /*06c8*/ 	.word	0x00032450
        /*06cc*/ 	.short	0x010a
        /*06ce*/ 	.byte	0x05
	.zero		1


	//   ....[34]....
        /*06d0*/ 	.word	0x00004690
        /*06d4*/ 	.word	0x000000ff
        /*06d8*/ 	.word	0x00032450
        /*06dc*/ 	.short	0x010a
        /*06de*/ 	.byte	0x05
	.zero		1


	//   ....[35]....
        /*06e0*/ 	.word	0x000058a0
        /*06e4*/ 	.word	0x00000098
        /*06e8*/ 	.word	0x00000000
        /*06ec*/ 	.short	0x0101
        /*06ee*/ 	.byte	0x3f
	.zero		1


	//   ....[36]....
        /*06f0*/ 	.word	0x00006bf0
        /*06f4*/ 	.word	0x000000d6
        /*06f8*/ 	.word	0x00000000
        /*06fc*/ 	.short	0x0101
        /*06fe*/ 	.byte	0x3f
	.zero		1


	//   ....[37]....
        /*0700*/ 	.word	0x00008e30
        /*0704*/ 	.word	0x00000097
        /*0708*/ 	.word	0x00000000
        /*070c*/ 	.short	0x0101
        /*070e*/ 	.byte	0x3f
	.zero		1


	//   ....[38]....
        /*0710*/ 	.word	0x0000ba50
        /*0714*/ 	.word	0x00000008
        /*0718*/ 	.word	0x00032440
        /*071c*/ 	.short	0x010a
        /*071e*/ 	.byte	0x3f
	.zero		1


	//   ....[39]....
        /*0720*/ 	.word	0x0000c070
        /*0724*/ 	.word	0x00000008
        /*0728*/ 	.word	0x00032420
        /*072c*/ 	.short	0x010a
        /*072e*/ 	.byte	0x3f
	.zero		1


	//   ....[40]....
        /*0730*/ 	.word	0x0000c140
        /*0734*/ 	.word	0x00000008
        /*0738*/ 	.word	0x00032460
        /*073c*/ 	.short	0x010a
        /*073e*/ 	.byte	0x3f
	.zero		1


	//   ....[41]....
        /*0740*/ 	.word	0x0000c7b0
        /*0744*/ 	.word	0x00000003
        /*0748*/ 	.word	0x00032440
        /*074c*/ 	.short	0x010a
        /*074e*/ 	.byte	0x3f
	.zero		1


	//   ....[42]....
        /*0750*/ 	.word	0x0000c9c0
        /*0754*/ 	.word	0x00000003
        /*0758*/ 	.word	0x00032460
        /*075c*/ 	.short	0x010a
        /*075e*/ 	.byte	0x3f
	.zero		1


	//   ....[43]....
        /*0760*/ 	.word	0x0000cf30
        /*0764*/ 	.word	0x00000002
        /*0768*/ 	.word	0x00032440
        /*076c*/ 	.short	0x010a
        /*076e*/ 	.byte	0x3f
	.zero		1


	//   ....[44]....
        /*0770*/ 	.word	0x0000d130
        /*0774*/ 	.word	0x00000002
        /*0778*/ 	.word	0x00032460
        /*077c*/ 	.short	0x010a
        /*077e*/ 	.byte	0x3f
	.zero		1


	//   ....[45]....
        /*0780*/ 	.word	0x0000d610
        /*0784*/ 	.word	0x00000002
        /*0788*/ 	.word	0x00032440
        /*078c*/ 	.short	0x010a
        /*078e*/ 	.byte	0x3f
	.zero		1


	//   ....[46]....
        /*0790*/ 	.word	0x0000d820
        /*0794*/ 	.word	0x00000002
        /*0798*/ 	.word	0x00032460
        /*079c*/ 	.short	0x010a
        /*079e*/ 	.byte	0x3f
	.zero		1


	//   ....[47]....
        /*07a0*/ 	.word	0x0000e760
        /*07a4*/ 	.word	0x00000000
        /*07a8*/ 	.word	0x00032420
        /*07ac*/ 	.short	0x010a
        /*07ae*/ 	.byte	0x3f
	.zero		1


	//   ....[48]....
        /*07b0*/ 	.word	0x0000e930
        /*07b4*/ 	.word	0x00000006
        /*07b8*/ 	.word	0x00000000
        /*07bc*/ 	.short	0x010a
        /*07be*/ 	.byte	0x3f
	.zero		1


	//   ....[49]....
        /*07c0*/ 	.word	0x0000e9a0
        /*07c4*/ 	.word	0x00000007
        /*07c8*/ 	.word	0x00000000
        /*07cc*/ 	.short	0x010a
        /*07ce*/ 	.byte	0x3f
	.zero		1


	//   ....[50]....
        /*07d0*/ 	.word	0x0000ea10
        /*07d4*/ 	.word	0x00000004
        /*07d8*/ 	.word	0x00000000
        /*07dc*/ 	.short	0x010a
        /*07de*/ 	.byte	0x3f
	.zero		1


	//   ....[51]....
        /*07e0*/ 	.word	0x0000ea40
        /*07e4*/ 	.word	0x00000003
        /*07e8*/ 	.word	0x00000000
        /*07ec*/ 	.short	0x010a
        /*07ee*/ 	.byte	0x3f
	.zero		1


	//   ....[52]....
        /*07f0*/ 	.word	0x0000eaa0
        /*07f4*/ 	.word	0x00000004
        /*07f8*/ 	.word	0x00032400
        /*07fc*/ 	.short	0x010a
        /*07fe*/ 	.byte	0x3f
	.zero		1


	//   ....[53]....
        /*0800*/ 	.word	0x0000eaf0
        /*0804*/ 	.word	0x00000000
        /*0808*/ 	.word	0x00032430
        /*080c*/ 	.short	0x010a
        /*080e*/ 	.byte	0x3f
	.zero		1


	//   ....[54]....
        /*0810*/ 	.word	0x0000eb40
        /*0814*/ 	.word	0x00000004
        /*0818*/ 	.word	0x00032410
        /*081c*/ 	.short	0x010a
        /*081e*/ 	.byte	0x3f
	.zero		1


	//   ....[55]....
        /*0820*/ 	.word	0x0000eb90
        /*0824*/ 	.word	0x00000000
        /*0828*/ 	.word	0x00032450
        /*082c*/ 	.short	0x010a
        /*082e*/ 	.byte	0x3f
	.zero		1


	//   ....[56]....
        /*0830*/ 	.word	0x0000ebf0
        /*0834*/ 	.word	0x00000099
        /*0838*/ 	.word	0x00032430
        /*083c*/ 	.short	0x010a
        /*083e*/ 	.byte	0x3f
	.zero		1


	//   ....[57]....
        /*0840*/ 	.word	0x0000ec50
        /*0844*/ 	.word	0x000000d1
        /*0848*/ 	.word	0x00032450
        /*084c*/ 	.short	0x010a
        /*084e*/ 	.byte	0x3f
	.zero		1


	//   ....[58]....
        /*0850*/ 	.word	0x0000edf0
        /*0854*/ 	.word	0x00000008
        /*0858*/ 	.word	0x00032440
        /*085c*/ 	.short	0x010a
        /*085e*/ 	.byte	0x3f
	.zero		1


	//   ....[59]....
        /*0860*/ 	.word	0x0000ee70
        /*0864*/ 	.word	0x00000008
        /*0868*/ 	.word	0x00032420
        /*086c*/ 	.short	0x010a
        /*086e*/ 	.byte	0x3f
	.zero		1


	//   ....[60]....
        /*0870*/ 	.word	0x0000eec0
        /*0874*/ 	.word	0x00000008
        /*0878*/ 	.word	0x00032460
        /*087c*/ 	.short	0x010a
        /*087e*/ 	.byte	0x3f
	.zero		1


	//   ....[61]....
        /*0880*/ 	.word	0x0000ef10
        /*0884*/ 	.word	0x00000003
        /*0888*/ 	.word	0x00032440
        /*088c*/ 	.short	0x010a
        /*088e*/ 	.byte	0x3f
	.zero		1


	//   ....[62]....
        /*0890*/ 	.word	0x0000ef60
        /*0894*/ 	.word	0x00000003
        /*0898*/ 	.word	0x00032460
        /*089c*/ 	.short	0x010a
        /*089e*/ 	.byte	0x3f
	.zero		1


	//   ....[63]....
        /*08a0*/ 	.word	0x0000efb0
        /*08a4*/ 	.word	0x00000002
        /*08a8*/ 	.word	0x00032440
        /*08ac*/ 	.short	0x010a
        /*08ae*/ 	.byte	0x3f
	.zero		1


	//   ....[64]....
        /*08b0*/ 	.word	0x0000f000
        /*08b4*/ 	.word	0x00000002
        /*08b8*/ 	.word	0x00032460
        /*08bc*/ 	.short	0x010a
        /*08be*/ 	.byte	0x3f
	.zero		1


	//   ....[65]....
        /*08c0*/ 	.word	0x0000f050
        /*08c4*/ 	.word	0x00000002
        /*08c8*/ 	.word	0x00032440
        /*08cc*/ 	.short	0x010a
        /*08ce*/ 	.byte	0x3f
	.zero		1


	//   ....[66]....
        /*08d0*/ 	.word	0x0000f0a0
        /*08d4*/ 	.word	0x00000002
        /*08d8*/ 	.word	0x00032460
        /*08dc*/ 	.short	0x010a
        /*08de*/ 	.byte	0x3f
	.zero		1


	//   ....[67]....
        /*08e0*/ 	.word	0x0000fa50
        /*08e4*/ 	.word	0x00000000
        /*08e8*/ 	.word	0x00032420
        /*08ec*/ 	.short	0x010a
        /*08ee*/ 	.byte	0x3f
	.zero		1


	//   ....[68]....
        /*08f0*/ 	.word	0x0000fbf0
        /*08f4*/ 	.word	0x00000006
        /*08f8*/ 	.word	0x00000000
        /*08fc*/ 	.short	0x010a
        /*08fe*/ 	.byte	0x3f
	.zero		1


	//   ....[69]....
        /*0900*/ 	.word	0x0000fc40
        /*0904*/ 	.word	0x00000007
        /*0908*/ 	.word	0x00000000
        /*090c*/ 	.short	0x010a
        /*090e*/ 	.byte	0x3f
	.zero		1


	//   ....[70]....
        /*0910*/ 	.word	0x0000fc90
        /*0914*/ 	.word	0x00000004
        /*0918*/ 	.word	0x00000000
        /*091c*/ 	.short	0x010a
        /*091e*/ 	.byte	0x3f
	.zero		1


	//----- nvinfo : EIATTR_NUM_MBARRIERS
	.align		4
.L_1267:
        /*0920*/ 	.byte	0x03, 0x38
        /*0922*/ 	.short	0x0017


	//----- nvinfo : EIATTR_EXIT_INSTR_OFFSETS
	.align		4
        /*0924*/ 	.byte	0x04, 0x1c
        /*0926*/ 	.short	(.L_1269 - .L_1268)


	//   ....[0]....
.L_1268:
        /*0928*/ 	.word	0x00000b20


	//   ....[1]....
        /*092c*/ 	.word	0x0000a1c0


	//   ....[2]....
        /*0930*/ 	.word	0x0000a220


	//   ....[3]....
        /*0934*/ 	.word	0x0000ea90


	//----- nvinfo : EIATTR_MAX_THREADS
	.align		4
.L_1269:
        /*0938*/ 	.byte	0x04, 0x05
        /*093a*/ 	.short	(.L_1271 - .L_1270)
.L_1270:
        /*093c*/ 	.word	0x00000180
        /*0940*/ 	.word	0x00000001
        /*0944*/ 	.word	0x00000001


	//----- nvinfo : EIATTR_CRS_STACK_SIZE
	.align		4
.L_1271:
        /*0948*/ 	.byte	0x04, 0x1e
        /*094a*/ 	.short	(.L_1273 - .L_1272)
.L_1272:
        /*094c*/ 	.word	0x00000000


	//----- nvinfo : EIATTR_CBANK_PARAM_SIZE
	.align		4
.L_1273:
        /*0950*/ 	.byte	0x03, 0x19
        /*0952*/ 	.short	0x0b70


	//----- nvinfo : EIATTR_PARAM_CBANK
	.align		4
        /*0954*/ 	.byte	0x04, 0x0a
        /*0956*/ 	.short	(.L_1275 - .L_1274)
	.align		4
.L_1274:
        /*0958*/ 	.word	index@(.nv.constant0._ZN7cutlass13device_kernelIN5flash11enable_sm90INS1_16FlashAttnFwdSm90INS1_25CollectiveMainloopFwdSm90ILi2EN4cute5tupleIJNS5_1CILi1EEES8_S8_EEENS6_IJNS7_ILi128EEENS7_ILi96EEENS7_ILi64EEEEEELi256ENS_6half_tEfNS_4arch4Sm90ELb0ELb0ELb1ELb1ELb0ELb0ELb1ELb1ELb0ELb0ELb0ELb0EEENS1_21CollectiveEpilogueFwdINS6_IJSA_NS7_ILi256EEESB_EEES9_SE_SG_Li256ELb1ELb0ELb0ELb0EEENS1_36VarlenDynamicPersistentTileSchedulerILi128ELi96ELi256ELi32ELb0ELb0ELb1ELb0ELb1ELb1EEEEEEEEEvNT_6ParamsE)
        /*095c*/ 	.short	0x0210
        /*095e*/ 	.short	0x0b70


	//----- nvinfo : EIATTR_SW_WAR
	.align		4
.L_1275:
        /*0960*/ 	.byte	0x04, 0x36
        /*0962*/ 	.short	(.L_1277 - .L_1276)
.L_1276:
        /*0964*/ 	.word	0x00000008
.L_1277:


//--------------------- .nv.info._ZN7cutlass13device_kernelIN5flash11enable_sm90INS1_16FlashAttnFwdSm90INS1_25CollectiveMainloopFwdSm90ILi2EN4cute5tupleIJNS5_1CILi1EEES8_S8_EEENS6_IJNS7_ILi128EEENS7_ILi96EEENS7_ILi64EEEEEELi256ENS_6half_tEfNS_4arch4Sm90ELb0ELb0ELb1ELb1ELb0ELb1ELb1ELb1ELb0ELb0ELb0ELb0EEENS1_21CollectiveEpilogueFwdINS6_IJSA_NS7_ILi256EEESB_EEES9_SE_SG_Li256ELb1ELb0ELb0ELb0EEENS1_36VarlenDynamicPersistentTileSchedulerILi128ELi96ELi256ELi32ELb0ELb0ELb1ELb0ELb1ELb1EEEEEEEEEvNT_6ParamsE --------------------------
	.section	.nv.info._ZN7cutlass13device_kernelIN5flash11enable_sm90INS1_16FlashAttnFwdSm90INS1_25CollectiveMainloopFwdSm90ILi2EN4cute5tupleIJNS5_1CILi1EEES8_S8_EEENS6_IJNS7_ILi128EEENS7_ILi96EEENS7_ILi64EEEEEELi256ENS_6half_tEfNS_4arch4Sm90ELb0ELb0ELb1ELb1ELb0ELb1ELb1ELb1ELb0ELb0ELb0ELb0EEENS1_21CollectiveEpilogueFwdINS6_IJSA_NS7_ILi256EEESB_EEES9_SE_SG_Li256ELb1ELb0ELb0ELb0EEENS1_36VarlenDynamicPersistentTileSchedulerILi128ELi96ELi256ELi32ELb0ELb0ELb1ELb0ELb1ELb1EEEEEEEEEvNT_6ParamsE,"",@"SHT_CUDA_INFO"
	.sectionflags	@""
	.align	4


	//----- nvinfo : EIATTR_CUDA_API_VERSION
	.align		4
        /*0000*/ 	.byte	0x04, 0x37
        /*0002*/ 	.short	(.L_1279 - .L_1278)
.L_1278:
        /*0004*/ 	.word	0x00000082


	//----- nvinfo : EIATTR_KPARAM_INFO
	.align		4
.L_1279:
        /*0008*/ 	.byte	0x04, 0x17
        /*000a*/ 	.short	(.L_1281 - .L_1280)
.L_1280:
        /*000c*/ 	.word	0x00000000
        /*0010*/ 	.short	0x0000
        /*0012*/ 	.short	0x0070
        /*0014*/ 	.byte	0x00, 0xf0, 0x01, 0x2c


	//----- nvinfo : EIATTR_SPARSE_MMA_MASK
	.align		4
.L_1281:
        /*0018*/ 	.byte	0x03, 0x50
        /*001a*/ 	.short	0x0000


	//----- nvinfo : EIATTR_MAXREG_COUNT
	.align		4
        /*001c*/ 	.byte	0x03, 0x1b
        /*001e*/ 	.short	0x00a8


	//----- nvinfo : EIATTR_NUM_BARRIERS
	.align		4
        /*0020*/ 	.byte	0x02, 0x4c
        /*0022*/ 	.byte	0x10
	.zero		1


	//----- nvinfo : EIATTR_EXTERNS
	.align		4
        /*0024*/ 	.byte	0x04, 0x0f
        /*0026*/ 	.short	(.L_1283 - .L_1282)


	//   ....[0]....
	.align		4
.L_1282:
        /*0028*/ 	.word	index@(__assertfail)


	//----- nvinfo : EIATTR_ANNOTATIONS
	.align		4
.L_1283:
        /*002c*/ 	.byte	0x04, 0x55
        /*002e*/ 	.short	(.L_1285 - .L_1284)


	//   ....[0]....
.L_1284:
        /* <DEDUP_REMOVED lines=66> */


	//----- nvinfo : EIATTR_MERCURY_ISA_VERSION
	.align		4
.L_1285:
        /*0438*/ 	.byte	0x03, 0x5f
        /*043a*/ 	.short	0x0101


	//----- nvinfo : EIATTR_UNUSED_LOAD_BYTE_OFFSET
	.align		4
        /*043c*/ 	.byte	0x04, 0x44
        /*043e*/ 	.short	(.L_1287 - .L_1286)


	//   ....[0]....
.L_1286:
        /*0440*/ 	.word	0x00000b70
        /*0444*/ 	.word	0x0000fff0


	//   ....[1]....
        /*0448*/ 	.word	0x0000ea90
        /*044c*/ 	.word	0x0000fff0


	//----- nvinfo : EIATTR_INT_WARP_WIDE_INSTR_OFFSETS
	.align		4
.L_1287:
        /*0450*/ 	.byte	0x04, 0x31
        /*0452*/ 	.short	(.L_1289 - .L_1288)


	//   ....[0]....
.L_1288:
        /*0454*/ 	.word	0x000001f0


	//   ....[1]....
        /*0458*/ 	.word	0x00000230


	//   ....[2]....
        /*045c*/ 	.word	0x000002a0


	//   ....[3]....
        /*0460*/ 	.word	0x000002b0


	//   ....[4]....
        /*0464*/ 	.word	0x00013240


	//   ....[5]....
        /*0468*/ 	.word	0x000132d0


	//   ....[6]....
        /*046c*/ 	.word	0x00013750


	//   ....[7]....
        /*0470*/ 	.word	0x00013780


	//   ....[8]....
        /*0474*/ 	.word	0x00015da0


	//   ....[9]....
        /*0478*/ 	.word	0x00015e30


	//----- nvinfo : EIATTR_COOP_GROUP_MASK_REGIDS
	.align		4
.L_1289:
        /*047c*/ 	.byte	0x04, 0x29
        /*047e*/ 	.short	(.L_1291 - .L_1290)


	//   ....[0]....
.L_1290:
        /*0480*/ 	.word	0xffffffff


	//   ....[1]....
        /*0484*/ 	.word	0xffffffff


	//   ....[2]....
        /*0488*/ 	.word	0xffffffff


	//   ....[3]....
        /*048c*/ 	.word	0xffffffff


	//   ....[4]....
        /*0490*/ 	.word	0xffffffff


	//   ....[5]....
        /*0494*/ 	.word	0xffffffff


	//   ....[6]....
        /*0498*/ 	.word	0xffffffff


	//   ....[7]....
        /*049c*/ 	.word	0xffffffff


	//   ....[8]....
        /*04a0*/ 	.word	0xffffffff


	//   ....[9]....
        /*04a4*/ 	.word	0xffffffff


	//   ....[10]....
        /*04a8*/ 	.word	0xffffffff


	//   ....[11]....
        /*04ac*/ 	.word	0xffffffff


	//   ....[12]....
        /*04b0*/ 	.word	0xffffffff


	//   ....[13]....
        /*04b4*/ 	.word	0xffffffff


	//   ....[14]....
        /*04b8*/ 	.word	0xffffffff


	//   ....[15]....
        /*04bc*/ 	.word	0xffffffff


	//   ....[16]....
        /*04c0*/ 	.word	0xffffffff


	//   ....[17]....
        /*04c4*/ 	.word	0xffffffff


	//   ....[18]....
        /*04c8*/ 	.word	0xffffffff


	//   ....[19]....
        /*04cc*/ 	.word	0xffffffff


	//   ....[20]....
        /*04d0*/ 	.word	0xffffffff


	//   ....[21]....
        /*04d4*/ 	.word	0xffffffff


	//   ....[22]....
        /*04d8*/ 	.word	0xffffffff


	//   ....[23]....
        /*04dc*/ 	.word	0xffffffff


	//   ....[24]....
        /*04e0*/ 	.word	0xffffffff


	//   ....[25]....
        /*04e4*/ 	.word	0xffffffff


	//   ....[26]....
        /*04e8*/ 	.word	0xffffffff


	//   ....[27]....
        /*04ec*/ 	.word	0xffffffff


	//   ....[28]....
        /*04f0*/ 	.word	0xffffffff


	//   ....[29]....
        /*04f4*/ 	.word	0xffffffff


	//   ....[30]....
        /*04f8*/ 	.word	0xffffffff


	//   ....[31]....
        /*04fc*/ 	.word	0xffffffff


	//   ....[32]....
        /*0500*/ 	.word	0xffffffff


	//   ....[33]....
        /*0504*/ 	.word	0xffffffff


	//   ....[34]....
        /*0508*/ 	.word	0xffffffff


	//   ....[35]....
        /*050c*/ 	.word	0xffffffff


	//   ....[36]....
        /*0510*/ 	.word	0xffffffff


	//   ....[37]....
        /*0514*/ 	.word	0xffffffff


	//   ....[38]....
        /*0518*/ 	.word	0xffffffff


	//   ....[39]....
        /*051c*/ 	.word	0xffffffff


	//   ....[40]....
        /*0520*/ 	.word	0xffffffff


	//   ....[41]....
        /*0524*/ 	.word	0xffffffff


	//   ....[42]....
        /*0528*/ 	.word	0xffffffff


	//   ....[43]....
        /*052c*/ 	.word	0xffffffff


	//   ....[44]....
        /*0530*/ 	.word	0xffffffff


	//   ....[45]....
        /*0534*/ 	.word	0xffffffff


	//   ....[46]....
        /*0538*/ 	.word	0xffffffff


	//   ....[47]....
        /*053c*/ 	.word	0xffffffff


	//   ....[48]....
        /*0540*/ 	.word	0xffffffff


	//   ....[49]....
        /*0544*/ 	.word	0xffffffff


	//   ....[50]....
        /*0548*/ 	.word	0xffffffff


	//   ....[51]....
        /*054c*/ 	.word	0xffffffff


	//   ....[52]....
        /*0550*/ 	.word	0xffffffff


	//   ....[53]....
        /*0554*/ 	.word	0xffffffff


	//   ....[54]....
        /*0558*/ 	.word	0x0500000f


	//   ....[55]....
        /*055c*/ 	.word	0x0500000f


	//   ....[56]....
        /*0560*/ 	.word	0x0500000f


	//   ....[57]....
        /*0564*/ 	.word	0x0500000f


	//   ....[58]....
        /*0568*/ 	.word	0x0500000f


	//   ....[59]....
        /*056c*/ 	.word	0x0500000f


	//   ....[60]....
        /*0570*/ 	.word	0x0500000f


	//   ....[61]....
        /*0574*/ 	.word	0x0500000f


	//   ....[62]....
        /*0578*/ 	.word	0x0500000f


	//   ....[63]....
        /*057c*/ 	.word	0x0500000f


	//   ....[64]....
        /*0580*/ 	.word	0x0500000f


	//   ....[65]....
        /*0584*/ 	.word	0x0500000f


	//   ....[66]....
        /*0588*/ 	.word	0x0500000f


	//   ....[67]....
        /*058c*/ 	.word	0x0500000f


	//   ....[68]....
        /*0590*/ 	.word	0x0500000f


	//   ....[69]....
        /*0594*/ 	.word	0x0500000f


	//   ....[70]....
        /*0598*/ 	.word	0x0500000f


	//   ....[71]....
        /*059c*/ 	.word	0x0500000f


	//   ....[72]....
        /*05a0*/ 	.word	0x0500000f


	//   ....[73]....
        /*05a4*/ 	.word	0x0500000f


	//   ....[74]....
        /*05a8*/ 	.word	0x0500000f


	//   ....[75]....
        /*05ac*/ 	.word	0x0500000f


	//   ....[76]....
        /*05b0*/ 	.word	0x0500000f


	//   ....[77]....
        /*05b4*/ 	.word	0x0500000f


	//   ....[78]....
        /*05b8*/ 	.word	0x0500000f


	//   ....[79]....
        /*05bc*/ 	.word	0x0500000f


	//   ....[80]....
        /*05c0*/ 	.word	0x0500000f


	//   ....[81]....
        /*05c4*/ 	.word	0x0500000f


	//   ....[82]....
        /*05c8*/ 	.word	0x0500000f


	//----- nvinfo : EIATTR_COOP_GROUP_INSTR_OFFSETS
	.align		4
.L_1291:
        /*05cc*/ 	.byte	0x04, 0x28
        /*05ce*/ 	.short	(.L_1293 - .L_1292)


	//   ....[0]....
.L_1292:
        /*05d0*/ 	.word	0x00000070


	//   ....[1]....
        /*05d4*/ 	.word	0x00000200


	//   ....[2]....
        /*05d8*/ 	.word	0x00000250


	//   ....[3]....
        /*05dc*/ 	.word	0x000004a0


	//   ....[4]....
        /*05e0*/ 	.word	0x00000600


	//   ....[5]....
        /*05e4*/ 	.word	0x00000720


	//   ....[6]....
        /*05e8*/ 	.word	0x00000880


	//   ....[7]....
        /*05ec*/ 	.word	0x00005ce0


	//   ....[8]....
        /*05f0*/ 	.word	0x0000a280


	//   ....[9]....
        /*05f4*/ 	.word	0x0000a2a0


	//   ....[10]....
        /*05f8*/ 	.word	0x0000a2c0


	//   ....[11]....
        /*05fc*/ 	.word	0x0000a2e0


	//   ....[12]....
        /*0600*/ 	.word	0x0000c7f0


	//   ....[13]....
        /*0604*/ 	.word	0x0000c8c0


	//   ....[14]....
        /*0608*/ 	.word	0x0000c8e0


	//   ....[15]....
        /*060c*/ 	.word	0x0000c920


	//   ....[16]....
        /*0610*/ 	.word	0x0000dff0


	//   ....[17]....
        /*0614*/ 	.word	0x0000e050


	//   ....[18]....
        /*0618*/ 	.word	0x0000e0b0


	//   ....[19]....
        /*061c*/ 	.word	0x0000e0e0


	//   ....[20]....
        /*0620*/ 	.word	0x00011480


	//   ....[21]....
        /*0624*/ 	.word	0x00011610


	//   ....[22]....
        /*0628*/ 	.word	0x00011640


	//   ....[23]....
        /*062c*/ 	.word	0x00011680


	//   ....[24]....
        /*0630*/ 	.word	0x000116e0


	//   ....[25]....
        /*0634*/ 	.word	0x00011740


	//   ....[26]....
        /*0638*/ 	.word	0x00011780


	//   ....[27]....
        /*063c*/ 	.word	0x00011930


	//   ....[28]....
        /*0640*/ 	.word	0x00011990


	//   ....[29]....
        /*0644*/ 	.word	0x000119d0


	//   ....[30]....
        /*0648*/ 	.word	0x00011a10


	//   ....[31]....
        /*064c*/ 	.word	0x00011a40


	//   ....[32]....
        /*0650*/ 	.word	0x00011a70


	//   ....[33]....
        /*0654*/ 	.word	0x00011b00


	//   ....[34]....
        /*0658*/ 	.word	0x00011b30


	//   ....[35]....
        /*065c*/ 	.word	0x00011bc0


	//   ....[36]....
        /*0660*/ 	.word	0x00015ec0


	//   ....[37]....
        /*0664*/ 	.word	0x00015ed0


	//   ....[38]....
        /*0668*/ 	.word	0x00015fe0


	//   ....[39]....
        /*066c*/ 	.word	0x00016040


	//   ....[40]....
        /*0670*/ 	.word	0x00016080


	//   ....[41]....
        /*0674*/ 	.word	0x000160c0


	//   ....[42]....
        /*0678*/ 	.word	0x000160f0


	//   ....[43]....
        /*067c*/ 	.word	0x00016120


	//   ....[44]....
        /*0680*/ 	.word	0x000162b0


	//   ....[45]....
        /*0684*/ 	.word	0x00016310


	//   ....[46]....
        /*0688*/ 	.word	0x00016350


	//   ....[47]....
        /*068c*/ 	.word	0x00016390


	//   ....[48]....
        /*0690*/ 	.word	0x000163c0


	//   ....[49]....
        /*0694*/ 	.word	0x000163f0


	//   ....[50]....
        /*0698*/ 	.word	0x000164b0


	//   ....[51]....
        /*069c*/ 	.word	0x000164d0


	//   ....[52]....
        /*06a0*/ 	.word	0x00016540


	//   ....[53]....
        /*06a4*/ 	.word	0x00016970


	//   ....[54]....
        /*06a8*/ 	.word	0x00016e20


	//   ....[55]....
        /*06ac*/ 	.word	0x00016ec0


	//   ....[56]....
        /*06b0*/ 	.word	0x00016f60


	//   ....[57]....
        /*06b4*/ 	.word	0x00017000


	//   ....[58]....
        /*06b8*/ 	.word	0x000170a0


	//   ....[59]....
        /*06bc*/ 	.word	0x00017190


	//   ....[60]....
        /*06c0*/ 	.word	0x00017230


	//   ....[61]....
        /*06c4*/ 	.word	0x000172d0


	//   ....[62]....
        /*06c8*/ 	.word	0x00017370


	//   ....[63]....
        /*06cc*/ 	.word	0x00017620


	//   ....[64]....
        /*06d0*/ 	.word	0x00017900


	//   ....[65]....
        /*06d4*/ 	.word	0x00017d20


	//   ....[66]....
        /*06d8*/ 	.word	0x00017db0


	//   ....[67]....
        /*06dc*/ 	.word	0x00017e50


	//   ....[68]....
        /*06e0*/ 	.word	0x00017f00


	//   ....[69]....
        /*06e4*/ 	.word	0x00017f80


	//   ....[70]....
        /*06e8*/ 	.word	0x00018000


	//   ....[71]....
        /*06ec*/ 	.word	0x00018080


	//   ....[72]....
        /*06f0*/ 	.word	0x00018100


	//   ....[73]....
        /*06f4*/ 	.word	0x00018190


	//   ....[74]....
        /*06f8*/ 	.word	0x00018240


	//   ....[75]....
        /*06fc*/ 	.word	0x000182c0


	//   ....[76]....
        /*0700*/ 	.word	0x00018340


	//   ....[77]....
        /*0704*/ 	.word	0x000183c0


	//   ....[78]....
        /*0708*/ 	.word	0x00018440


	//   ....[79]....
        /*070c*/ 	.word	0x000184b0


	//   ....[80]....
        /*0710*/ 	.word	0x00018550


	//   ....[81]....
        /*0714*/ 	.word	0x000185e0


	//   ....[82]....
        /*0718*/ 	.word	0x00018700


	//----- nvinfo : EIATTR_REG_RECONFIG
	.align		4
.L_1293:
        /*071c*/ 	.byte	0x01, 0x54
	.zero		2


	//----- nvinfo : EIATTR_SYSCALL_OFFSETS
	.align		4
        /*0720*/ 	.byte	0x04, 0x46
        /*0722*/ 	.short	(.L_1295 - .L_1294)


	//   ....[0]....
.L_1294:
        /*0724*/ 	.word	0x000017f0


	//   ....[1]....
        /*0728*/ 	.word	0x00001940


	//   ....[2]....
        /*072c*/ 	.word	0x00005e50


	//   ....[3]....
        /*0730*/ 	.word	0x00006340


	//   ....[4]....
        /*0734*/ 	.word	0x00013460


	//   ....[5]....
        /*0738*/ 	.word	0x000135a0


	//   ....[6]....
        /*073c*/ 	.word	0x000136a0


	//----- nvinfo : EIATTR_MBARRIER_INSTR_OFFSETS
	.align		4
.L_1295:
        /*0740*/ 	.byte	0x04, 0x39
        /*0742*/ 	.short	(.L_1297 - .L_1296)


	//   ....[0]....
.L_1296:
        /*0744*/ 	.word	0x00000340
        /*0748*/ 	.word	0x000000ff
        /*074c*/ 	.word	0x00032400
        /*0750*/ 	.short	0x0100
        /*0752*/ 	.byte	0x08
	.zero		1


	//   ....[1]....
        /*0754*/ 	.word	0x00000350
        /*0758*/ 	.word	0x000000ff
        /*075c*/ 	.word	0x00032410
        /*0760*/ 	.short	0x0100
        /*0762*/ 	.byte	0x08
	.zero		1


	//   ....[2]....
        /*0764*/ 	.word	0x00000360
        /*0768*/ 	.word	0x000000ff
        /*076c*/ 	.word	0x00032420
        /*0770*/ 	.short	0x0100
        /*0772*/ 	.byte	0x08
	.zero		1


	//   ....[3]....
        /*0774*/ 	.word	0x00000450
        /*0778*/ 	.word	0x000000ff
        /*077c*/ 	.word	0x00032430
        /*0780*/ 	.short	0x0100
        /*0782*/ 	.byte	0x08
	.zero		1


	//   ....[4]....
        /*0784*/ 	.word	0x00000460
        /*0788*/ 	.word	0x000000ff
        /*078c*/ 	.word	0x00032440
        /*0790*/ 	.short	0x0100
        /*0792*/ 	.byte	0x08
	.zero		1


	//   ....[5]....
        /*0794*/ 	.word	0x00000470
        /*0798*/ 	.word	0x000000ff
        /*079c*/ 	.word	0x00032438
        /*07a0*/ 	.short	0x0100
        /*07a2*/ 	.byte	0x08
	.zero		1


	//   ....[6]....
        /*07a4*/ 	.word	0x00000480
        /*07a8*/ 	.word	0x000000ff
        /*07ac*/ 	.word	0x00032448
        /*07b0*/ 	.short	0x0100
        /*07b2*/ 	.byte	0x08
	.zero		1


	//   ....[7]....
        /*07b4*/ 	.word	0x000005b0
        /*07b8*/ 	.word	0x000000ff
        /*07bc*/ 	.word	0x00032450
        /*07c0*/ 	.short	0x0100
        /*07c2*/ 	.byte	0x08
	.zero		1


	//   ....[8]....
        /*07c4*/ 	.word	0x000005c0
        /*07c8*/ 	.word	0x000000ff
        /*07cc*/ 	.word	0x00032460
        /*07d0*/ 	.short	0x0100
        /*07d2*/ 	.byte	0x08
	.zero		1


	//   ....[9]....
        /*07d4*/ 	.word	0x000005d0
        /*07d8*/ 	.word	0x000000ff
        /*07dc*/ 	.word	0x00032458
        /*07e0*/ 	.short	0x0100
        /*07e2*/ 	.byte	0x08
	.zero		1


	//   ....[10]....
        /*07e4*/ 	.word	0x000005e0
        /*07e8*/ 	.word	0x000000ff
        /*07ec*/ 	.word	0x00032468
        /*07f0*/ 	.short	0x0100
        /*07f2*/ 	.byte	0x08
	.zero		1


	//   ....[11]....
        /*07f4*/ 	.word	0x000006d0
        /*07f8*/ 	.word	0x000000ff
        /*07fc*/ 	.word	0x00032470
        /*0800*/ 	.short	0x0100
        /*0802*/ 	.byte	0x06
	.zero		1


	//   ....[12]....
        /*0804*/ 	.word	0x000006e0
        /*0808*/ 	.word	0x000000ff
        /*080c*/ 	.word	0x00032480
        /*0810*/ 	.short	0x0100
        /*0812*/ 	.byte	0x06
	.zero		1


	//   ....[13]....
        /*0814*/ 	.word	0x000006f0
        /*0818*/ 	.word	0x000000ff
        /*081c*/ 	.word	0x00032478
        /*0820*/ 	.short	0x0100
        /*0822*/ 	.byte	0x06
	.zero		1


	//   ....[14]....
        /*0824*/ 	.word	0x00000700
        /*0828*/ 	.word	0x000000ff
        /*082c*/ 	.word	0x00032488
        /*0830*/ 	.short	0x0100
        /*0832*/ 	.byte	0x06
	.zero		1


	//   ....[15]....
        /*0834*/ 	.word	0x00000830
        /*0838*/ 	.word	0x000000ff
        /*083c*/ 	.word	0x00032490
        /*0840*/ 	.short	0x0100
        /*0842*/ 	.byte	0x08
	.zero		1


	//   ....[16]....
        /*0844*/ 	.word	0x00000840
        /*0848*/ 	.word	0x000000ff
        /*084c*/ 	.word	0x000324a0
        /*0850*/ 	.short	0x0100
        /*0852*/ 	.byte	0x08
	.zero		1


	//   ....[17]....
        /*0854*/ 	.word	0x00000850
        /*0858*/ 	.word	0x000000ff
        /*085c*/ 	.word	0x00032498
        /*0860*/ 	.short	0x0100
        /*0862*/ 	.byte	0x08
	.zero		1


	//   ....[18]....
        /*0864*/ 	.word	0x00000860
        /*0868*/ 	.word	0x000000ff
        /*086c*/ 	.word	0x000324a8
        /*0870*/ 	.short	0x0100
        /*0872*/ 	.byte	0x08
	.zero		1


	//   ....[19]....
        /*0874*/ 	.word	0x00000990
        /*0878*/ 	.word	0x000000ff
        /*087c*/ 	.word	0x000324b0
        /*0880*/ 	.short	0x0100
        /*0882*/ 	.byte	0x08
	.zero		1


	//   ....[20]....
        /*0884*/ 	.word	0x000009a0
        /*0888*/ 	.word	0x000000ff
        /*088c*/ 	.word	0x000324c0
        /*0890*/ 	.short	0x0100
        /*0892*/ 	.byte	0x08
	.zero		1


	//   ....[21]....
        /*0894*/ 	.word	0x000009b0
        /*0898*/ 	.word	0x000000ff
        /*089c*/ 	.word	0x000324b8
        /*08a0*/ 	.short	0x0100
        /*08a2*/ 	.byte	0x08
	.zero		1


	//   ....[22]....
        /*08a4*/ 	.word	0x000009c0
        /*08a8*/ 	.word	0x000000ff
        /*08ac*/ 	.word	0x000324c8
        /*08b0*/ 	.short	0x0100
        /*08b2*/ 	.byte	0x08
	.zero		1


	//   ....[23]....
        /*08b4*/ 	.word	0x00002c80
        /*08b8*/ 	.word	0x0000005f
        /*08bc*/ 	.word	0x00032490
        /*08c0*/ 	.short	0x010a
        /*08c2*/ 	.byte	0x3f
	.zero		1


	//   ....[24]....
        /*08c4*/ 	.word	0x00003e20
        /*08c8*/ 	.word	0x0000005f
        /*08cc*/ 	.word	0x00032490
        /*08d0*/ 	.short	0x010a
        /*08d2*/ 	.byte	0x3f
	.zero		1


	//   ....[25]....
        /*08d4*/ 	.word	0x00004e80
        /*08d8*/ 	.word	0x0000005f
        /*08dc*/ 	.word	0x00032490
        /*08e0*/ 	.short	0x010a
        /*08e2*/ 	.byte	0x3f
	.zero		1


	//   ....[26]....
        /*08e4*/ 	.word	0x00005090
        /*08e8*/ 	.word	0x00000028
        /*08ec*/ 	.word	0x00000000
        /*08f0*/ 	.short	0x0101
        /*08f2*/ 	.byte	0x3f
	.zero		1


	//   ....[27]....
        /*08f4*/ 	.word	0x000050d0
        /*08f8*/ 	.word	0x0000005f
        /*08fc*/ 	.word	0x000324b0
        /*0900*/ 	.short	0x010a
        /*0902*/ 	.byte	0x3f
	.zero		1


	//   ....[28]....
        /*0904*/ 	.word	0x00005730
        /*0908*/ 	.word	0x0000005f
        /*090c*/ 	.word	0x00000000
        /*0910*/ 	.short	0x0101
        /*0912*/ 	.byte	0x3f
	.zero		1


	//   ....[29]....
        /*0914*/ 	.word	0x00005ee0
        /*0918*/ 	.word	0x00000012
        /*091c*/ 	.word	0x00032400
        /*0920*/ 	.short	0x010a
        /*0922*/ 	.byte	0x3f
	.zero		1


	//   ....[30]....
        /*0924*/ 	.word	0x00005f30
        /*0928*/ 	.word	0x00000012
        /*092c*/ 	.word	0x00032400
        /*0930*/ 	.short	0x010a
        /*0932*/ 	.byte	0x3f
	.zero		1


	//   ....[31]....
        /*0934*/ 	.word	0x00006620
        /*0938*/ 	.word	0x00000012
        /*093c*/ 	.word	0x00032400
        /*0940*/ 	.short	0x010a
        /*0942*/ 	.byte	0x3f
	.zero		1


	//   ....[32]....
        /*0944*/ 	.word	0x00007490
        /*0948*/ 	.word	0x00000012
        /*094c*/ 	.word	0x00032400
        /*0950*/ 	.short	0x010a
        /*0952*/ 	.byte	0x3f
	.zero		1


	//   ....[33]....
        /*0954*/ 	.word	0x000082b0
        /*0958*/ 	.word	0x00000000
        /*095c*/ 	.word	0x00032430
        /*0960*/ 	.short	0x010a
        /*0962*/ 	.byte	0x3f
	.zero		1


	//   ....[34]....
        /*0964*/ 	.word	0x00008320
        /*0968*/ 	.word	0x00000000
        /*096c*/ 	.word	0x00032430
        /*0970*/ 	.short	0x010a
        /*0972*/ 	.byte	0x3f
	.zero		1


	//   ....[35]....
        /*0974*/ 	.word	0x00008710
        /*0978*/ 	.word	0x00000012
        /*097c*/ 	.word	0x00032410
        /*0980*/ 	.short	0x010a
        /*0982*/ 	.byte	0x3f
	.zero		1


	//   ....[36]....
        /*0984*/ 	.word	0x00008760
        /*0988*/ 	.word	0x00000000
        /*098c*/ 	.word	0x00032450
        /*0990*/ 	.short	0x010a
        /*0992*/ 	.byte	0x3f
	.zero		1


	//   ....[37]....
        /*0994*/ 	.word	0x000087e0
        /*0998*/ 	.word	0x00000000
        /*099c*/ 	.word	0x00032450
        /*09a0*/ 	.short	0x010a
        /*09a2*/ 	.byte	0x3f
	.zero		1


	//   ....[38]....
        /*09a4*/ 	.word	0x0000a440
        /*09a8*/ 	.word	0x00000018
        /*09ac*/ 	.word	0x00000000
        /*09b0*/ 	.short	0x0101
        /*09b2*/ 	.byte	0x3f
	.zero		1


	//   ....[39]....
        /*09b4*/ 	.word	0x0000b120
        /*09b8*/ 	.word	0x00000000
        /*09bc*/ 	.word	0x00000000
        /*09c0*/ 	.short	0x0101
        /*09c2*/ 	.byte	0x3f
	.zero		1


	//   ....[40]....
        /*09c4*/ 	.word	0x0000b230
        /*09c8*/ 	.word	0x00000003
        /*09cc*/ 	.word	0x00032430
        /*09d0*/ 	.short	0x010a
        /*09d2*/ 	.byte	0x3f
	.zero		1


	//   ....[41]....
        /*09d4*/ 	.word	0x0000b290
        /*09d8*/ 	.word	0x00000003
        /*09dc*/ 	.word	0x00032430
        /*09e0*/ 	.short	0x010a
        /*09e2*/ 	.byte	0x3f
	.zero		1


	//   ....[42]....
        /*09e4*/ 	.word	0x0000b540
        /*09e8*/ 	.word	0x00000003
        /*09ec*/ 	.word	0x00032450
        /*09f0*/ 	.short	0x010a
        /*09f2*/ 	.byte	0x3f
	.zero		1


	//   ....[43]....
        /*09f4*/ 	.word	0x0000b590
        /*09f8*/ 	.word	0x00000003
        /*09fc*/ 	.word	0x00032450
        /*0a00*/ 	.short	0x010a
        /*0a02*/ 	.byte	0x3f
	.zero		1


	//   ....[44]....
        /*0a04*/ 	.word	0x0000ca90
        /*0a08*/ 	.word	0x0000000a
        /*0a0c*/ 	.word	0x00000000
        /*0a10*/ 	.short	0x0101
        /*0a12*/ 	.byte	0x3f
	.zero		1


	//   ....[45]....
        /*0a14*/ 	.word	0x0000dfc0
        /*0a18*/ 	.word	0x00000003
        /*0a1c*/ 	.word	0x00000000
        /*0a20*/ 	.short	0x0101
        /*0a22*/ 	.byte	0x3f
	.zero		1


	//   ....[46]....
        /*0a24*/ 	.word	0x00010190
        /*0a28*/ 	.word	0x00000000
        /*0a2c*/ 	.word	0x00000000
        /*0a30*/ 	.short	0x0101
        /*0a32*/ 	.byte	0x3f
	.zero		1


	//   ....[47]....
        /*0a34*/ 	.word	0x000125e0
        /*0a38*/ 	.word	0x00000005
        /*0a3c*/ 	.word	0x00032420
        /*0a40*/ 	.short	0x010a
        /*0a42*/ 	.byte	0x3f
	.zero		1


	//   ....[48]....
        /*0a44*/ 	.word	0x00012660
        /*0a48*/ 	.word	0x00000007
        /*0a4c*/ 	.word	0x000324a0
        /*0a50*/ 	.short	0x010a
        /*0a52*/ 	.byte	0x3f
	.zero		1


	//   ....[49]....
        /*0a54*/ 	.word	0x00012840
        /*0a58*/ 	.word	0x00000007
        /*0a5c*/ 	.word	0x000324c0
        /*0a60*/ 	.short	0x010a
        /*0a62*/ 	.byte	0x3f
	.zero		1


	//   ....[50]....
        /*0a64*/ 	.word	0x00012c50
        /*0a68*/ 	.word	0x00000007
        /*0a6c*/ 	.word	0x000324a0
        /*0a70*/ 	.short	0x010a
        /*0a72*/ 	.byte	0x3f
	.zero		1


	//   ....[51]....
        /*0a74*/ 	.word	0x00012e10
        /*0a78*/ 	.word	0x00000007
        /*0a7c*/ 	.word	0x000324c0
        /*0a80*/ 	.short	0x010a
        /*0a82*/ 	.byte	0x3f
	.zero		1


	//   ....[52]....
        /*0a84*/ 	.word	0x00013c00
        /*0a88*/ 	.word	0x00000005
        /*0a8c*/ 	.word	0x00032440
        /*0a90*/ 	.short	0x010a
        /*0a92*/ 	.byte	0x3f
	.zero		1


	//   ....[53]....
        /*0a94*/ 	.word	0x00014220
        /*0a98*/ 	.word	0x00000005
        /*0a9c*/ 	.word	0x00032420
        /*0aa0*/ 	.short	0x010a
        /*0aa2*/ 	.byte	0x3f
	.zero		1


	//   ....[54]....
        /*0aa4*/ 	.word	0x000142f0
        /*0aa8*/ 	.word	0x00000002
        /*0aac*/ 	.word	0x00032460
        /*0ab0*/ 	.short	0x010a
        /*0ab2*/ 	.byte	0x3f
	.zero		1


	//   ....[55]....
        /*0ab4*/ 	.word	0x00014960
        /*0ab8*/ 	.word	0x00000002
        /*0abc*/ 	.word	0x00032440
        /*0ac0*/ 	.short	0x010a
        /*0ac2*/ 	.byte	0x3f
	.zero		1


	//   ....[56]....
        /*0ac4*/ 	.word	0x00014b70
        /*0ac8*/ 	.word	0x00000002
        /*0acc*/ 	.word	0x00032460
        /*0ad0*/ 	.short	0x010a
        /*0ad2*/ 	.byte	0x3f
	.zero		1


	//   ....[57]....
        /*0ad4*/ 	.word	0x000150d0
        /*0ad8*/ 	.word	0x00000003
        /*0adc*/ 	.word	0x00032440
        /*0ae0*/ 	.short	0x010a
        /*0ae2*/ 	.byte	0x3f
	.zero		1


	//   ....[58]....
        /*0ae4*/ 	.word	0x000152d0
        /*0ae8*/ 	.word	0x00000003
        /*0aec*/ 	.word	0x00032460
        /*0af0*/ 	.short	0x010a
        /*0af2*/ 	.byte	0x3f
	.zero		1


	//   ....[59]....
        /*0af4*/ 	.word	0x000157b0
        /*0af8*/ 	.word	0x00000003
        /*0afc*/ 	.word	0x00032440
        /*0b00*/ 	.short	0x010a
        /*0b02*/ 	.byte	0x3f
	.zero		1


	//   ....[60]....
        /*0b04*/ 	.word	0x000159c0
        /*0b08*/ 	.word	0x00000003
        /*0b0c*/ 	.word	0x00032460
        /*0b10*/ 	.short	0x010a
        /*0b12*/ 	.byte	0x3f
	.zero		1


	//   ....[61]....
        /*0b14*/ 	.word	0x00016900
        /*0b18*/ 	.word	0x00000000
        /*0b1c*/ 	.word	0x00032420
        /*0b20*/ 	.short	0x010a
        /*0b22*/ 	.byte	0x3f
	.zero		1


	//   ....[62]....
        /*0b24*/ 	.word	0x00016ac0
        /*0b28*/ 	.word	0x00000006
        /*0b2c*/ 	.word	0x00000000
        /*0b30*/ 	.short	0x010a
        /*0b32*/ 	.byte	0x3f
	.zero		1


	//   ....[63]....
        /*0b34*/ 	.word	0x00016b30
        /*0b38*/ 	.word	0x00000007
        /*0b3c*/ 	.word	0x00000000
        /*0b40*/ 	.short	0x010a
        /*0b42*/ 	.byte	0x3f
	.zero		1


	//   ....[64]....
        /*0b44*/ 	.word	0x00016ba0
        /*0b48*/ 	.word	0x00000004
        /*0b4c*/ 	.word	0x00000000
        /*0b50*/ 	.short	0x010a
        /*0b52*/ 	.byte	0x3f
	.zero		1


	//   ....[65]....
        /*0b54*/ 	.word	0x00016bd0
        /*0b58*/ 	.word	0x00000003
        /*0b5c*/ 	.word	0x00000000
        /*0b60*/ 	.short	0x010a
        /*0b62*/ 	.byte	0x3f
	.zero		1


	//   ....[66]....
        /*0b64*/ 	.word	0x00016c30
        /*0b68*/ 	.word	0x0000005f
        /*0b6c*/ 	.word	0x00032490
        /*0b70*/ 	.short	0x010a
        /*0b72*/ 	.byte	0x3f
	.zero		1


	//   ....[67]....
        /*0b74*/ 	.word	0x00016c80
        /*0b78*/ 	.word	0x0000005f
        /*0b7c*/ 	.word	0x00032490
        /*0b80*/ 	.short	0x010a
        /*0b82*/ 	.byte	0x3f
	.zero		1


	//   ....[68]....
        /*0b84*/ 	.word	0x00016cd0
        /*0b88*/ 	.word	0x0000005f
        /*0b8c*/ 	.word	0x00032490
        /*0b90*/ 	.short	0x010a
        /*0b92*/ 	.byte	0x3f
	.zero		1


	//   ....[69]....
        /*0b94*/ 	.word	0x00016d20
        /*0b98*/ 	.word	0x0000005f
        /*0b9c*/ 	.word	0x000324b0
        /*0ba0*/ 	.short	0x010a
        /*0ba2*/ 	.byte	0x3f
	.zero		1


	//   ....[70]....
        /*0ba4*/ 	.word	0x000170e0
        /*0ba8*/ 	.word	0x00000012
        /*0bac*/ 	.word	0x00032400
        /*0bb0*/ 	.short	0x010a
        /*0bb2*/ 	.byte	0x3f
	.zero		1


	//   ....[71]....
        /*0bb4*/ 	.word	0x000173b0
        /*0bb8*/ 	.word	0x00000012
        /*0bbc*/ 	.word	0x00032400
        /*0bc0*/ 	.short	0x010a
        /*0bc2*/ 	.byte	0x3f
	.zero		1


	//   ....[72]....
        /*0bc4*/ 	.word	0x00017400
        /*0bc8*/ 	.word	0x00000000
        /*0bcc*/ 	.word	0x00032430
        /*0bd0*/ 	.short	0x010a
        /*0bd2*/ 	.byte	0x3f
	.zero		1


	//   ....[73]....
        /*0bd4*/ 	.word	0x00017450
        /*0bd8*/ 	.word	0x00000012
        /*0bdc*/ 	.word	0x00032410
        /*0be0*/ 	.short	0x010a
        /*0be2*/ 	.byte	0x3f
	.zero		1


	//   ....[74]....
        /*0be4*/ 	.word	0x000174a0
        /*0be8*/ 	.word	0x00000000
        /*0bec*/ 	.word	0x00032450
        /*0bf0*/ 	.short	0x010a
        /*0bf2*/ 	.byte	0x3f
	.zero		1


	//   ....[75]....
        /*0bf4*/ 	.word	0x000174f0
        /*0bf8*/ 	.word	0x00000003
        /*0bfc*/ 	.word	0x00032430
        /*0c00*/ 	.short	0x010a
        /*0c02*/ 	.byte	0x3f
	.zero		1


	//   ....[76]....
        /*0c04*/ 	.word	0x00017540
        /*0c08*/ 	.word	0x00000003
        /*0c0c*/ 	.word	0x00032450
        /*0c10*/ 	.short	0x010a
        /*0c12*/ 	.byte	0x3f
	.zero		1


	//   ....[77]....
        /*0c14*/ 	.word	0x000176e0
        /*0c18*/ 	.word	0x00000005
        /*0c1c*/ 	.word	0x00032420
        /*0c20*/ 	.short	0x010a
        /*0c22*/ 	.byte	0x3f
	.zero		1


	//   ....[78]....
        /*0c24*/ 	.word	0x00017730
        /*0c28*/ 	.word	0x00000007
        /*0c2c*/ 	.word	0x000324a0
        /*0c30*/ 	.short	0x010a
        /*0c32*/ 	.byte	0x3f
	.zero		1


	//   ....[79]....
        /*0c34*/ 	.word	0x00017780
        /*0c38*/ 	.word	0x00000007
        /*0c3c*/ 	.word	0x000324c0
        /*0c40*/ 	.short	0x010a
        /*0c42*/ 	.byte	0x3f
	.zero		1


	//   ....[80]....
        /*0c44*/ 	.word	0x000177d0
        /*0c48*/ 	.word	0x00000007
        /*0c4c*/ 	.word	0x000324a0
        /*0c50*/ 	.short	0x010a
        /*0c52*/ 	.byte	0x3f
	.zero		1


	//   ....[81]....
        /*0c54*/ 	.word	0x00017820
        /*0c58*/ 	.word	0x00000007
        /*0c5c*/ 	.word	0x000324c0
        /*0c60*/ 	.short	0x010a
        /*0c62*/ 	.byte	0x3f
	.zero		1


	//   ....[82]....
        /*0c64*/ 	.word	0x000179c0
        /*0c68*/ 	.word	0x00000005
        /*0c6c*/ 	.word	0x00032440
        /*0c70*/ 	.short	0x010a
        /*0c72*/ 	.byte	0x3f
	.zero		1


	//   ....[83]....
        /*0c74*/ 	.word	0x00017a40
        /*0c78*/ 	.word	0x00000005
        /*0c7c*/ 	.word	0x00032420
        /*0c80*/ 	.short	0x010a
        /*0c82*/ 	.byte	0x3f
	.zero		1


	//   ....[84]....
        /*0c84*/ 	.word	0x00017a90
        /*0c88*/ 	.word	0x00000002
        /*0c8c*/ 	.word	0x00032460
        /*0c90*/ 	.short	0x010a
        /*0c92*/ 	.byte	0x3f
	.zero		1


	//   ....[85]....
        /*0c94*/ 	.word	0x00017ae0
        /*0c98*/ 	.word	0x00000002
        /*0c9c*/ 	.word	0x00032440
        /*0ca0*/ 	.short	0x010a
        /*0ca2*/ 	.byte	0x3f
	.zero		1


	//   ....[86]....
        /*0ca4*/ 	.word	0x00017b30
        /*0ca8*/ 	.word	0x00000002
        /*0cac*/ 	.word	0x00032460
        /*0cb0*/ 	.short	0x010a
        /*0cb2*/ 	.byte	0x3f
	.zero		1


	//   ....[87]....
        /*0cb4*/ 	.word	0x00017b80
        /*0cb8*/ 	.word	0x00000003
        /*0cbc*/ 	.word	0x00032440
        /*0cc0*/ 	.short	0x010a
        /*0cc2*/ 	.byte	0x3f
	.zero		1


	//   ....[88]....
        /*0cc4*/ 	.word	0x00017bd0
        /*0cc8*/ 	.word	0x00000003
        /*0ccc*/ 	.word	0x00032460
        /*0cd0*/ 	.short	0x010a
        /*0cd2*/ 	.byte	0x3f
	.zero		1


	//   ....[89]....
        /*0cd4*/ 	.word	0x00017c20
        /*0cd8*/ 	.word	0x00000003
        /*0cdc*/ 	.word	0x00032440
        /*0ce0*/ 	.short	0x010a
        /*0ce2*/ 	.byte	0x3f
	.zero		1


	//   ....[90]....
        /*0ce4*/ 	.word	0x00017c70
        /*0ce8*/ 	.word	0x00000003
        /*0cec*/ 	.word	0x00032460
        /*0cf0*/ 	.short	0x010a
        /*0cf2*/ 	.byte	0x3f
	.zero		1


	//   ....[91]....
        /*0cf4*/ 	.word	0x00018620
        /*0cf8*/ 	.word	0x00000000
        /*0cfc*/ 	.word	0x00032420
        /*0d00*/ 	.short	0x010a
        /*0d02*/ 	.byte	0x3f
	.zero		1


	//   ....[92]....
        /*0d04*/ 	.word	0x000187c0
        /*0d08*/ 	.word	0x00000006
        /*0d0c*/ 	.word	0x00000000
        /*0d10*/ 	.short	0x010a
        /*0d12*/ 	.byte	0x3f
	.zero		1


	//   ....[93]....
        /*0d14*/ 	.word	0x00018810
        /*0d18*/ 	.word	0x00000007
        /*0d1c*/ 	.word	0x00000000
        /*0d20*/ 	.short	0x010a
        /*0d22*/ 	.byte	0x3f
	.zero		1


	//   ....[94]....
        /*0d24*/ 	.word	0x00018860
        /*0d28*/ 	.word	0x00000004
        /*0d2c*/ 	.word	0x00000000
        /*0d30*/ 	.short	0x010a
        /*0d32*/ 	.byte	0x3f
	.zero		1


	//----- nvinfo : EIATTR_NUM_MBARRIERS
	.align		4
.L_1297:
        /*0d34*/ 	.byte	0x03, 0x38
        /*0d36*/ 	.short	0x0017


	//----- nvinfo : EIATTR_EXIT_INSTR_OFFSETS
	.align		4
        /*0d38*/ 	.byte	0x04, 0x1c
        /*0d3a*/ 	.short	(.L_1299 - .L_1298)


	//   ....[0]....
.L_1298:
        /*0d3c*/ 	.word	0x00016c20


	//----- nvinfo : EIATTR_MAX_THREADS
	.align		4
.L_1299:
        /*0d40*/ 	.byte	0x04, 0x05
        /*0d42*/ 	.short	(.L_1301 - .L_1300)
.L_1300:
        /*0d44*/ 	.word	0x00000180
        /*0d48*/ 	.word	0x00000001
        /*0d4c*/ 	.word	0x00000001


	//----- nvinfo : EIATTR_CRS_STACK_SIZE
	.align		4
.L_1301:
        /*0d50*/ 	.byte	0x04, 0x1e
        /*0d52*/ 	.short	(.L_1303 - .L_1302)
.L_1302:
        /*0d54*/ 	.word	0x00000000


	//----- nvinfo : EIATTR_CBANK_PARAM_SIZE
	.align		4
.L_1303:
        /*0d58*/ 	.byte	0x03, 0x19
        /*0d5a*/ 	.short	0x0b70


	//----- nvinfo : EIATTR_PARAM_CBANK
	.align		4
        /*0d5c*/ 	.byte	0x04, 0x0a
        /*0d5e*/ 	.short	(.L_1305 - .L_1304)
	.align		4
.L_1304:
        /*0d60*/ 	.word	index@(.nv.constant0._ZN7cutlass13device_kernelIN5flash11enable_sm90INS1_16FlashAttnFwdSm90INS1_25CollectiveMainloopFwdSm90ILi2EN4cute5tupleIJNS5_1CILi1EEES8_S8_EEENS6_IJNS7_ILi128EEENS7_ILi96EEENS7_ILi64EEEEEELi256ENS_6half_tEfNS_4arch4Sm90ELb0ELb0ELb1ELb1ELb0ELb1ELb1ELb1ELb0ELb0ELb0ELb0EEENS1_21CollectiveEpilogueFwdINS6_IJSA_NS7_ILi256EEESB_EEES9_SE_SG_Li256ELb1ELb0ELb0ELb0EEENS1_36VarlenDynamicPersistentTileSchedulerILi128ELi96ELi256ELi32ELb0ELb0ELb1ELb0ELb1ELb1EEEEEEEEEvNT_6ParamsE)
        /*0d64*/ 	.short	0x0210
        /*0d66*/ 	.short	0x0b70


	//----- nvinfo : EIATTR_SW_WAR
	.align		4
.L_1305:
        /*0d68*/ 	.byte	0x04, 0x36
        /*0d6a*/ 	.short	(.L_1307 - .L_1306)
.L_1306:
        /*0d6c*/ 	.word	0x00000008
.L_1307:


//--------------------- .nv.info._ZN7cutlass13device_kernelIN5flash11enable_sm90INS1_16FlashAttnFwdSm90INS1_25CollectiveMainloopFwdSm90ILi2EN4cute5tupleIJNS5_1CILi1EEES8_S8_EEENS6_IJNS7_ILi128EEENS7_ILi96EEENS7_ILi64EEEEEELi256ENS_6half_tEfNS_4arch4Sm90ELb0ELb1ELb1ELb0ELb0ELb0ELb0ELb1ELb0ELb0ELb0ELb0EEENS1_21CollectiveEpilogueFwdINS6_IJSA_NS7_ILi256EEESB_EEES9_SE_SG_Li256ELb0ELb0ELb0ELb0EEENS1_30DynamicPersistentTileSchedulerILi256ELi32ELb0ELb0ELb1EEEEEEEEEvNT_6ParamsE --------------------------
	.section	.nv.info._ZN7cutlass13device_kernelIN5flash11enable_sm90INS1_16FlashAttnFwdSm90INS1_25CollectiveMainloopFwdSm90ILi2EN4cute5tupleIJNS5_1CILi1EEES8_S8_EEENS6_IJNS7_ILi128EEENS7_ILi96EEENS7_ILi64EEEEEELi256ENS_6half_tEfNS_4arch4Sm90ELb0ELb1ELb1ELb0ELb0ELb0ELb0ELb1ELb0ELb0ELb0ELb0EEENS1_21CollectiveEpilogueFwdINS6_IJSA_NS7_ILi256EEESB_EEES9_SE_SG_Li256ELb0ELb0ELb0ELb0EEENS1_30DynamicPersistentTileSchedulerILi256ELi32ELb0ELb0ELb1EEEEEEEEEvNT_6ParamsE,"",@"SHT_CUDA_INFO"
	.sectionflags	@""
	.align	4


	//----- nvinfo : EIATTR_CUDA_API_VERSION
	.align		4
        /*0000*/ 	.byte	0x04, 0x37
        /*0002*/ 	.short	(.L_1309 - .L_1308)
.L_1308:
        /*0004*/ 	.word	0x00000082


	//----- nvinfo : EIATTR_KPARAM_INFO
	.align		4
.L_1309:
        /*0008*/ 	.byte	0x04, 0x17
        /*000a*/ 	.short	(.L_1311 - .L_1310)
.L_1310:
        /*000c*/ 	.word	0x00000000
        /*0010*/ 	.short	0x0000
        /*0012*/ 	.short	0x0070
        /*0014*/ 	.byte	0x00, 0xf0, 0x01, 0x2e


	//----- nvinfo : EIATTR_SPARSE_MMA_MASK
	.align		4
.L_1311:
        /*0018*/ 	.byte	0x03, 0x50
        /*001a*/ 	.short	0x0000


	//----- nvinfo : EIATTR_MAXREG_COUNT
	.align		4
        /*001c*/ 	.byte	0x03, 0x1b
        /*001e*/ 	.short	0x00a8


	//----- nvinfo : EIATTR_NUM_BARRIERS
	.align		4
        /*0020*/ 	.byte	0x02, 0x4c
        /*0022*/ 	.byte	0x10
	.zero		1


	//----- nvinfo : EIATTR_EXTERNS
	.align		4
        /*0024*/ 	.byte	0x04, 0x0f
        /*0026*/ 	.short	(.L_1313 - .L_1312)


	//   ....[0]....
	.align		4
.L_1312:
        /*0028*/ 	.word	index@(__assertfail)


	//----- nvinfo : EIATTR_MERCURY_ISA_VERSION
	.align		4
.L_1313:
        /*002c*/ 	.byte	0x03, 0x5f
        /*002e*/ 	.short	0x0101


	//----- nvinfo : EIATTR_INT_WARP_WIDE_INSTR_OFFSETS
	.align		4
        /*0030*/ 	.byte	0x04, 0x31
        /*0032*/ 	.short	(.L_1315 - .L_1314)


	//   ....[0]....
.L_1314:
        /*0034*/ 	.word	0x00000180


	//   ....[1]....
        /*0038*/ 	.word	0x000001b0


	//   ....[2]....
        /*003c*/ 	.word	0x000001c0


	//   ....[3]....
        /*0040*/ 	.word	0x00010760


	//   ....[4]....
        /*0044*/ 	.word	0x000107f0


	//   ....[5]....
        /*0048*/ 	.word	0x00010ce0


	//   ....[6]....
        /*004c*/ 	.word	0x00012900


	//   ....[7]....
        /*0050*/ 	.word	0x00012990


	//----- nvinfo : EIATTR_COOP_GROUP_MASK_REGIDS
	.align		4
.L_1315:
        /*0054*/ 	.byte	0x04, 0x29
        /*0056*/ 	.short	(.L_1317 - .L_1316)


	//   ....[0]....
.L_1316:
        /*0058*/ 	.word	0xffffffff


	//   ....[1]....
        /*005c*/ 	.word	0xffffffff


	//   ....[2]....
        /*0060*/ 	.word	0xffffffff


	//   ....[3]....
        /*0064*/ 	.word	0xffffffff


	//   ....[4]....
        /*0068*/ 	.word	0xffffffff


	//   ....[5]....
        /*006c*/ 	.word	0xffffffff


	//   ....[6]....
        /*0070*/ 	.word	0xffffffff


	//   ....[7]....
        /*0074*/ 	.word	0xffffffff


	//   ....[8]....
        /*0078*/ 	.word	0xffffffff


	//   ....[9]....
        /*007c*/ 	.word	0xffffffff


	//   ....[10]....
        /*0080*/ 	.word	0xffffffff


	//   ....[11]....
        /*0084*/ 	.word	0xffffffff


	//   ....[12]....
        /*0088*/ 	.word	0xffffffff


	//   ....[13]....
        /*008c*/ 	.word	0xffffffff


	//   ....[14]....
        /*0090*/ 	.word	0xffffffff


	//   ....[15]....
        /*0094*/ 	.word	0xffffffff


	//   ....[16]....
        /*0098*/ 	.word	0xffffffff


	//   ....[17]....
        /*009c*/ 	.word	0xffffffff


	//   ....[18]....
        /*00a0*/ 	.word	0xffffffff


	//   ....[19]....
        /*00a4*/ 	.word	0xffffffff


	//   ....[20]....
        /*00a8*/ 	.word	0xffffffff


	//   ....[21]....
        /*00ac*/ 	.word	0xffffffff


	//   ....[22]....
        /*00b0*/ 	.word	0xffffffff


	//   ....[23]....
        /*00b4*/ 	.word	0xffffffff


	//   ....[24]....
        /*00b8*/ 	.word	0xffffffff


	//   ....[25]....
        /*00bc*/ 	.word	0xffffffff


	//   ....[26]....
        /*00c0*/ 	.word	0xffffffff


	//   ....[27]....
        /*00c4*/ 	.word	0xffffffff


	//   ....[28]....
        /*00c8*/ 	.word	0xffffffff


	//   ....[29]....
        /*00cc*/ 	.word	0xffffffff


	//   ....[30]....
        /*00d0*/ 	.word	0xffffffff


	//   ....[31]....
        /*00d4*/ 	.word	0xffffffff


	//   ....[32]....
        /*00d8*/ 	.word	0x0500000f


	//   ....[33]....
        /*00dc*/ 	.word	0x0500000f


	//----- nvinfo : EIATTR_COOP_GROUP_INSTR_OFFSETS
	.align		4
.L_1317:
        /*00e0*/ 	.byte	0x04, 0x28
        /*00e2*/ 	.short	(.L_1319 - .L_1318)


	//   ....[0]....
.L_1318:
        /*00e4*/ 	.word	0x00000060


	//   ....[1]....
        /*00e8*/ 	.word	0x00000190


	//   ....[2]....
        /*00ec*/ 	.word	0x000001e0


	//   ....[3]....
        /*00f0*/ 	.word	0x000003d0


	//   ....[4]....
        /*00f4*/ 	.word	0x00000530


	//   ....[5]....
        /*00f8*/ 	.word	0x00000650


	//   ....[6]....
        /*00fc*/ 	.word	0x000007b0


	//   ....[7]....
        /*0100*/ 	.word	0x00001940


	//   ....[8]....
        /*0104*/ 	.word	0x00003400


	//   ....[9]....
        /*0108*/ 	.word	0x00003510


	//   ....[10]....
        /*010c*/ 	.word	0x00003b10


	//   ....[11]....
        /*0110*/ 	.word	0x00003b90


	//   ....[12]....
        /*0114*/ 	.word	0x00006280


	//   ....[13]....
        /*0118*/ 	.word	0x000063a0


	//   ....[14]....
        /*011c*/ 	.word	0x00006a00


	//   ....[15]....
        /*0120*/ 	.word	0x00006a90


	//   ....[16]....
        /*0124*/ 	.word	0x000089e0


	//   ....[17]....
        /*0128*/ 	.word	0x00008a80


	//   ....[18]....
        /*012c*/ 	.word	0x00008ed0


	//   ....[19]....
        /*0130*/ 	.word	0x00009050


	//   ....[20]....
        /*0134*/ 	.word	0x0000bd50


	//   ....[21]....
        /*0138*/ 	.word	0x0000be70


	//   ....[22]....
        /*013c*/ 	.word	0x0000c510


	//   ....[23]....
        /*0140*/ 	.word	0x0000c5f0


	//   ....[24]....
        /*0144*/ 	.word	0x0000d990


	//   ....[25]....
        /*0148*/ 	.word	0x0000d9d0


	//   ....[26]....
        /*014c*/ 	.word	0x0000da90


	//   ....[27]....
        /*0150*/ 	.word	0x0000dab0


	//   ....[28]....
        /*0154*/ 	.word	0x0000f190


	//   ....[29]....
        /*0158*/ 	.word	0x0000feb0


	//   ....[30]....
        /*015c*/ 	.word	0x00012a10


	//   ....[31]....
        /*0160*/ 	.word	0x00012bc0


	//   ....[32]....
        /*0164*/ 	.word	0x000131c0


	//   ....[33]....
        /*0168*/ 	.word	0x000135a0


	//----- nvinfo : EIATTR_REG_RECONFIG
	.align		4
.L_1319:
        /*016c*/ 	.byte	0x01, 0x54
	.zero		2


	//----- nvinfo : EIATTR_SYSCALL_OFFSETS
	.align		4
        /*0170*/ 	.byte	0x04, 0x46
        /*0172*/ 	.short	(.L_1321 - .L_1320)


	//   ....[0]....
.L_1320:
        /*0174*/ 	.word	0x00001ac0


	//   ....[1]....
        /*0178*/ 	.word	0x00010980


	//   ....[2]....
        /*017c*/ 	.word	0x00010ac0


	//   ....[3]....
        /*0180*/ 	.word	0x00010bc0


	//----- nvinfo : EIATTR_MBARRIER_INSTR_OFFSETS
	.align		4
.L_1321:
        /*0184*/ 	.byte	0x04, 0x39
        /*0186*/ 	.short	(.L_1323 - .L_1322)


	//   ....[0]....
.L_1322:
        /*0188*/ 	.word	0x00000280
        /*018c*/ 	.word	0x000000ff
        /*0190*/ 	.word	0x00022800
        /*0194*/ 	.short	0x0100
        /*0196*/ 	.byte	0x06
	.zero		1


	//   ....[1]....
        /*0198*/ 	.word	0x00000290
        /*019c*/ 	.word	0x000000ff
        /*01a0*/ 	.word	0x00022820
        /*01a4*/ 	.short	0x0100
        /*01a6*/ 	.byte	0x06
	.zero		1


	//   ....[2]....
        /*01a8*/ 	.word	0x00000380
        /*01ac*/ 	.word	0x000000ff
        /*01b0*/ 	.word	0x00022830
        /*01b4*/ 	.short	0x0100
        /*01b6*/ 	.byte	0x08
	.zero		1


	//   ....[3]....
        /*01b8*/ 	.word	0x00000390
        /*01bc*/ 	.word	0x000000ff
        /*01c0*/ 	.word	0x00022840
        /*01c4*/ 	.short	0x0100
        /*01c6*/ 	.byte	0x08
	.zero		1


	//   ....[4]....
        /*01c8*/ 	.word	0x000003a0
        /*01cc*/ 	.word	0x000000ff
        /*01d0*/ 	.word	0x00022838
        /*01d4*/ 	.short	0x0100
        /*01d6*/ 	.byte	0x08
	.zero		1


	//   ....[5]....
        /*01d8*/ 	.word	0x000003b0
        /*01dc*/ 	.word	0x000000ff
        /*01e0*/ 	.word	0x00022848
        /*01e4*/ 	.short	0x0100
        /*01e6*/ 	.byte	0x08
	.zero		1


	//   ....[6]....
        /*01e8*/ 	.word	0x000004e0
        /*01ec*/ 	.word	0x000000ff
        /*01f0*/ 	.word	0x00022850
        /*01f4*/ 	.short	0x0100
        /*01f6*/ 	.byte	0x08
	.zero		1


	//   ....[7]....
        /*01f8*/ 	.word	0x000004f0
        /*01fc*/ 	.word	0x000000ff
        /*0200*/ 	.word	0x00022860
        /*0204*/ 	.short	0x0100
        /*0206*/ 	.byte	0x08
	.zero		1


	//   ....[8]....
        /*0208*/ 	.word	0x00000500
        /*020c*/ 	.word	0x000000ff
        /*0210*/ 	.word	0x00022858
        /*0214*/ 	.short	0x0100
        /*0216*/ 	.byte	0x08
	.zero		1


	//   ....[9]....
        /*0218*/ 	.word	0x00000510
        /*021c*/ 	.word	0x000000ff
        /*0220*/ 	.word	0x00022868
        /*0224*/ 	.short	0x0100
        /*0226*/ 	.byte	0x08
	.zero		1


	//   ....[10]....
        /*0228*/ 	.word	0x00000600
        /*022c*/ 	.word	0x000000ff
        /*0230*/ 	.word	0x00022870
        /*0234*/ 	.short	0x0100
        /*0236*/ 	.byte	0x06
	.zero		1


	//   ....[11]....
        /*0238*/ 	.word	0x00000610
        /*023c*/ 	.word	0x000000ff
        /*0240*/ 	.word	0x00022880
        /*0244*/ 	.short	0x0100
        /*0246*/ 	.byte	0x06
	.zero		1


	//   ....[12]....
        /*0248*/ 	.word	0x00000620
        /*024c*/ 	.word	0x000000ff
        /*0250*/ 	.word	0x00022878
        /*0254*/ 	.short	0x0100
        /*0256*/ 	.byte	0x06
	.zero		1


	//   ....[13]....
        /*0258*/ 	.word	0x00000630
        /*025c*/ 	.word	0x000000ff
        /*0260*/ 	.word	0x00022888
        /*0264*/ 	.short	0x0100
        /*0266*/ 	.byte	0x06
	.zero		1


	//   ....[14]....
        /*0268*/ 	.word	0x00000760
        /*026c*/ 	.word	0x000000ff
        /*0270*/ 	.word	0x00022890
        /*0274*/ 	.short	0x0100
        /*0276*/ 	.byte	0x08
	.zero		1


	//   ....[15]....
        /*0278*/ 	.word	0x00000770
        /*027c*/ 	.word	0x000000ff
        /*0280*/ 	.word	0x000228a0
        /*0284*/ 	.short	0x0100
        /*0286*/ 	.byte	0x08
	.zero		1


	//   ....[16]....
        /*0288*/ 	.word	0x00000780
        /*028c*/ 	.word	0x000000ff
        /*0290*/ 	.word	0x00022898
        /*0294*/ 	.short	0x0100
        /*0296*/ 	.byte	0x08
	.zero		1


	//   ....[17]....
        /*0298*/ 	.word	0x00000790
        /*029c*/ 	.word	0x000000ff
        /*02a0*/ 	.word	0x000228a8
        /*02a4*/ 	.short	0x0100
        /*02a6*/ 	.byte	0x08
	.zero		1


	//   ....[18]....
        /*02a8*/ 	.word	0x000008c0
        /*02ac*/ 	.word	0x000000ff
        /*02b0*/ 	.word	0x000228b0
        /*02b4*/ 	.short	0x0100
        /*02b6*/ 	.byte	0x08
	.zero		1


	//   ....[19]....
        /*02b8*/ 	.word	0x000008d0
        /*02bc*/ 	.word	0x000000ff
        /*02c0*/ 	.word	0x000228c0
        /*02c4*/ 	.short	0x0100
        /*02c6*/ 	.byte	0x08
	.zero		1


	//   ....[20]....
        /*02c8*/ 	.word	0x000008e0
        /*02cc*/ 	.word	0x000000ff
        /*02d0*/ 	.word	0x000228b8
        /*02d4*/ 	.short	0x0100
        /*02d6*/ 	.byte	0x08
	.zero		1


	//   ....[21]....
        /*02d8*/ 	.word	0x000008f0
        /*02dc*/ 	.word	0x000000ff
        /*02e0*/ 	.word	0x000228c8
        /*02e4*/ 	.short	0x0100
        /*02e6*/ 	.byte	0x08
	.zero		1


	//   ....[22]....
        /*02e8*/ 	.word	0x00001b30
        /*02ec*/ 	.word	0x000000ff
        /*02f0*/ 	.word	0x00022800
        /*02f4*/ 	.short	0x010a
        /*02f6*/ 	.byte	0x2e
	.zero		1


	//   ....[23]....
        /*02f8*/ 	.word	0x00001be0
        /*02fc*/ 	.word	0x000000ff
        /*0300*/ 	.word	0x00022830
        /*0304*/ 	.short	0x010a
        /*0306*/ 	.byte	0x15
	.zero		1


	//   ....[24]....
        /*0308*/ 	.word	0x00001c20
        /*030c*/ 	.word	0x000000ff
        /*0310*/ 	.word	0x00022830
        /*0314*/ 	.short	0x010a
        /*0316*/ 	.byte	0x15
	.zero		1


	//   ....[25]....
        /*0318*/ 	.word	0x00002200
        /*031c*/ 	.word	0x00000000
        /*0320*/ 	.word	0x00000000
        /*0324*/ 	.short	0x0101
        /*0326*/ 	.byte	0x3f
	.zero		1


	//   ....[26]....
        /*0328*/ 	.word	0x00004450
        /*032c*/ 	.word	0x000000ff
        /*0330*/ 	.word	0x00022850
        /*0334*/ 	.short	0x010a
        /*0336*/ 	.byte	0x15
	.zero		1


	//   ....[27]....
        /*0338*/ 	.word	0x00004490
        /*033c*/ 	.word	0x000000ff
        /*0340*/ 	.word	0x00022850
        /*0344*/ 	.short	0x010a
        /*0346*/ 	.byte	0x15
	.zero		1


	//   ....[28]....
        /*0348*/ 	.word	0x000047b0
        /*034c*/ 	.word	0x00000007
        /*0350*/ 	.word	0x00000000
        /*0354*/ 	.short	0x0101
        /*0356*/ 	.byte	0x3f
	.zero		1


	//   ....[29]....
        /*0358*/ 	.word	0x00004a70
        /*035c*/ 	.word	0x000000ff
        /*0360*/ 	.word	0x00022830
        /*0364*/ 	.short	0x010a
        /*0366*/ 	.byte	0x1c
	.zero		1


	//   ....[30]....
        /*0368*/ 	.word	0x00004ab0
        /*036c*/ 	.word	0x000000ff
        /*0370*/ 	.word	0x00022830
        /*0374*/ 	.short	0x010a
        /*0376*/ 	.byte	0x1c
	.zero		1


	//   ....[31]....
        /*0378*/ 	.word	0x00004fa0
        /*037c*/ 	.word	0x0000000e
        /*0380*/ 	.word	0x00000000
        /*0384*/ 	.short	0x0101
        /*0386*/ 	.byte	0x3f
	.zero		1


	//   ....[32]....
        /*0388*/ 	.word	0x00007b70
        /*038c*/ 	.word	0x000000ff
        /*0390*/ 	.word	0x00022850
        /*0394*/ 	.short	0x010a
        /*0396*/ 	.byte	0x1c
	.zero		1


	//   ....[33]....
        /*0398*/ 	.word	0x00007bb0
        /*039c*/ 	.word	0x000000ff
        /*03a0*/ 	.word	0x00022850
        /*03a4*/ 	.short	0x010a
        /*03a6*/ 	.byte	0x1c
	.zero		1


	//   ....[34]....
        /*03a8*/ 	.word	0x00007e80
        /*03ac*/ 	.word	0x000000b1
        /*03b0*/ 	.word	0x00000000
        /*03b4*/ 	.short	0x0101
        /*03b6*/ 	.byte	0x3f
	.zero		1


	//   ....[35]....
        /*03b8*/ 	.word	0x00008200
        /*03bc*/ 	.word	0x000000ff
        /*03c0*/ 	.word	0x00022830
        /*03c4*/ 	.short	0x010a
        /*03c6*/ 	.byte	0x1a
	.zero		1


	//   ....[36]....
        /*03c8*/ 	.word	0x00008240
        /*03cc*/ 	.word	0x000000ff
        /*03d0*/ 	.word	0x00022830
        /*03d4*/ 	.short	0x010a
        /*03d6*/ 	.byte	0x1a
	.zero		1


	//   ....[37]....
        /*03d8*/ 	.word	0x000093d0
        /*03dc*/ 	.word	0x00000098
        /*03e0*/ 	.word	0x00000000
        /*03e4*/ 	.short	0x0101
        /*03e6*/ 	.byte	0x3f
	.zero		1


	//   ....[38]....
        /*03e8*/ 	.word	0x0000a0d0
        /*03ec*/ 	.word	0x000000ff
        /*03f0*/ 	.word	0x00022850
        /*03f4*/ 	.short	0x010a
        /*03f6*/ 	.byte	0x1a
	.zero		1


	//   ....[39]....
        /*03f8*/ 	.word	0x0000a110
        /*03fc*/ 	.word	0x000000ff
        /*0400*/ 	.word	0x00022850
        /*0404*/ 	.short	0x010a
        /*0406*/ 	.byte	0x1a
	.zero		1


	//   ....[40]....
        /*0408*/ 	.word	0x0000a3e0
        /*040c*/ 	.word	0x000000d2
        /*0410*/ 	.word	0x00000000
        /*0414*/ 	.short	0x0101
        /*0416*/ 	.byte	0x3f
	.zero		1


	//   ....[41]....
        /*0418*/ 	.word	0x0000a540
        /*041c*/ 	.word	0x000000ff
        /*0420*/ 	.word	0x00022830
        /*0424*/ 	.short	0x010a
        /*0426*/ 	.byte	0x1b
	.zero		1


	//   ....[42]....
        /*0428*/ 	.word	0x0000a580
        /*042c*/ 	.word	0x000000ff
        /*0430*/ 	.word	0x00022830
        /*0434*/ 	.short	0x010a
        /*0436*/ 	.byte	0x1b
	.zero		1


	//   ....[43]....
        /*0438*/ 	.word	0x0000aa70
        /*043c*/ 	.word	0x00000098
        /*0440*/ 	.word	0x00000000
        /*0444*/ 	.short	0x0101
        /*0446*/ 	.byte	0x3f
	.zero		1


	//   ....[44]....
        /*0448*/ 	.word	0x0000d640
        /*044c*/ 	.word	0x000000ff
        /*0450*/ 	.word	0x00022850
        /*0454*/ 	.short	0x010a
        /*0456*/ 	.byte	0x1b
	.zero		1


	//   ....[45]....
        /*0458*/ 	.word	0x0000d680
        /*045c*/ 	.word	0x000000ff
        /*0460*/ 	.word	0x00022850
        /*0464*/ 	.short	0x010a
        /*0466*/ 	.byte	0x1b
	.zero		1


	//   ....[46]....
        /*0468*/ 	.word	0x0000d950
        /*046c*/ 	.word	0x000000b1
        /*0470*/ 	.word	0x00000000
        /*0474*/ 	.short	0x0101
        /*0476*/ 	.byte	0x3f
	.zero		1


	//   ....[47]....
        /*0478*/ 	.word	0x0000f3d0
        /*047c*/ 	.word	0x000000ff
        /*0480*/ 	.word	0x00000000
        /*0484*/ 	.short	0x0101
        /*0486*/ 	.byte	0x05
	.zero		1


	//   ....[48]....
        /*0488*/ 	.word	0x00010f80
        /*048c*/ 	.word	0x00000008
        /*0490*/ 	.word	0x00022840
        /*0494*/ 	.short	0x010a
        /*0496*/ 	.byte	0x3f
	.zero		1


	//   ....[49]....
        /*0498*/ 	.word	0x00011260
        /*049c*/ 	.word	0x000000ff
        /*04a0*/ 	.word	0x00022820
        /*04a4*/ 	.short	0x010a
        /*04a6*/ 	.byte	0x25
	.zero		1


	//   ....[50]....
        /*04a8*/ 	.word	0x00011300
        /*04ac*/ 	.word	0x00000008
        /*04b0*/ 	.word	0x00022860
        /*04b4*/ 	.short	0x010a
        /*04b6*/ 	.byte	0x3f
	.zero		1


	//   ....[51]....
        /*04b8*/ 	.word	0x00011830
        /*04bc*/ 	.word	0x00000002
        /*04c0*/ 	.word	0x00022840
        /*04c4*/ 	.short	0x010a
        /*04c6*/ 	.byte	0x3f
	.zero		1


	//   ....[52]....
        /*04c8*/ 	.word	0x000119a0
        /*04cc*/ 	.word	0x00000002
        /*04d0*/ 	.word	0x00022860
        /*04d4*/ 	.short	0x010a
        /*04d6*/ 	.byte	0x3f
	.zero		1


	//   ....[53]....
        /*04d8*/ 	.word	0x00011e90
        /*04dc*/ 	.word	0x00000003
        /*04e0*/ 	.word	0x00022840
        /*04e4*/ 	.short	0x010a
        /*04e6*/ 	.byte	0x3f
	.zero		1


	//   ....[54]....
        /*04e8*/ 	.word	0x00012000
        /*04ec*/ 	.word	0x00000003
        /*04f0*/ 	.word	0x00022860
        /*04f4*/ 	.short	0x010a
        /*04f6*/ 	.byte	0x3f
	.zero		1


	//   ....[55]....
        /*04f8*/ 	.word	0x00012470
        /*04fc*/ 	.word	0x00000002
        /*0500*/ 	.word	0x00022840
        /*0504*/ 	.short	0x010a
        /*0506*/ 	.byte	0x3f
	.zero		1


	//   ....[56]....
        /*0508*/ 	.word	0x000125e0
        /*050c*/ 	.word	0x00000002
        /*0510*/ 	.word	0x00022860
        /*0514*/ 	.short	0x010a
        /*0516*/ 	.byte	0x3f
	.zero		1


	//   ....[57]....
        /*0518*/ 	.word	0x00012b70
        /*051c*/ 	.word	0x00000007
        /*0520*/ 	.word	0x00022820
        /*0524*/ 	.short	0x010a
        /*0526*/ 	.byte	0x3f
	.zero		1


	//   ....[58]....
        /*0528*/ 	.word	0x00012cc0
        /*052c*/ 	.word	0x00000005
        /*0530*/ 	.word	0x00000000
        /*0534*/ 	.short	0x010a
        /*0536*/ 	.byte	0x3f
	.zero		1


	//   ....[59]....
        /*0538*/ 	.word	0x00012d30
        /*053c*/ 	.word	0x00000003
        /*0540*/ 	.word	0x00000000
        /*0544*/ 	.short	0x010a
        /*0546*/ 	.byte	0x3f
	.zero		1


	//   ....[60]....
        /*0548*/ 	.word	0x00012d90
        /*054c*/ 	.word	0x00000005
        /*0550*/ 	.word	0x00000000
        /*0554*/ 	.short	0x010a
        /*0556*/ 	.byte	0x3f
	.zero		1


	//   ....[61]....
        /*0558*/ 	.word	0x00012dc0
        /*055c*/ 	.word	0x00000003
        /*0560*/ 	.word	0x00000000
        /*0564*/ 	.short	0x010a
        /*0566*/ 	.byte	0x3f
	.zero		1


	//   ....[62]....
        /*0568*/ 	.word	0x00012e30
        /*056c*/ 	.word	0x00000003
        /*0570*/ 	.word	0x00022800
        /*0574*/ 	.short	0x010a
        /*0576*/ 	.byte	0x3f
	.zero		1


	//   ....[63]....
        /*0578*/ 	.word	0x00012e90
        /*057c*/ 	.word	0x00000003
        /*0580*/ 	.word	0x00022830
        /*0584*/ 	.short	0x010a
        /*0586*/ 	.byte	0x3f
	.zero		1


	//   ....[64]....
        /*0588*/ 	.word	0x00012ee0
        /*058c*/ 	.word	0x00000007
        /*0590*/ 	.word	0x00022850
        /*0594*/ 	.short	0x010a
        /*0596*/ 	.byte	0x3f
	.zero		1


	//   ....[65]....
        /*0598*/ 	.word	0x00012f40
        /*059c*/ 	.word	0x0000000b
        /*05a0*/ 	.word	0x00022830
        /*05a4*/ 	.short	0x010a
        /*05a6*/ 	.byte	0x3f
	.zero		1


	//   ....[66]....
        /*05a8*/ 	.word	0x00012f90
        /*05ac*/ 	.word	0x000000b1
        /*05b0*/ 	.word	0x00022850
        /*05b4*/ 	.short	0x010a
        /*05b6*/ 	.byte	0x3f
	.zero		1


	//   ....[67]....
        /*05b8*/ 	.word	0x00012ff0
        /*05bc*/ 	.word	0x00000008
        /*05c0*/ 	.word	0x00022830
        /*05c4*/ 	.short	0x010a
        /*05c6*/ 	.byte	0x3f
	.zero		1


	//   ....[68]....
        /*05c8*/ 	.word	0x00013040
        /*05cc*/ 	.word	0x000000d2
        /*05d0*/ 	.word	0x00022850
        /*05d4*/ 	.short	0x010a
        /*05d6*/ 	.byte	0x3f
	.zero		1


	//   ....[69]....
        /*05d8*/ 	.word	0x000130a0
        /*05dc*/ 	.word	0x00000009
        /*05e0*/ 	.word	0x00022830
        /*05e4*/ 	.short	0x010a
        /*05e6*/ 	.byte	0x3f
	.zero		1


	//   ....[70]....
        /*05e8*/ 	.word	0x000130f0
        /*05ec*/ 	.word	0x000000b1
        /*05f0*/ 	.word	0x00022850
        /*05f4*/ 	.short	0x010a
        /*05f6*/ 	.byte	0x3f
	.zero		1


	//   ....[71]....
        /*05f8*/ 	.word	0x00013270
        /*05fc*/ 	.word	0x00000008
        /*0600*/ 	.word	0x00022840
        /*0604*/ 	.short	0x010a
        /*0606*/ 	.byte	0x3f
	.zero		1


	//   ....[72]....
        /*0608*/ 	.word	0x000132d0
        /*060c*/ 	.word	0x00000008
        /*0610*/ 	.word	0x00022820
        /*0614*/ 	.short	0x010a
        /*0616*/ 	.byte	0x3f
	.zero		1


	//   ....[73]....
        /*0618*/ 	.word	0x00013320
        /*061c*/ 	.word	0x00000008
        /*0620*/ 	.word	0x00022860
        /*0624*/ 	.short	0x010a
        /*0626*/ 	.byte	0x3f
	.zero		1


	//   ....[74]....
        /*0628*/ 	.word	0x00013370
        /*062c*/ 	.word	0x00000002
        /*0630*/ 	.word	0x00022840
        /*0634*/ 	.short	0x010a
        /*0636*/ 	.byte	0x3f
	.zero		1


	//   ....[75]....
        /*0638*/ 	.word	0x000133c0
        /*063c*/ 	.word	0x00000002
        /*0640*/ 	.word	0x00022860
        /*0644*/ 	.short	0x010a
        /*0646*/ 	.byte	0x3f
	.zero		1


	//   ....[76]....
        /*0648*/ 	.word	0x00013410
        /*064c*/ 	.word	0x00000003
        /*0650*/ 	.word	0x00022840
        /*0654*/ 	.short	0x010a
        /*0656*/ 	.byte	0x3f
	.zero		1


	//   ....[77]....
        /*0658*/ 	.word	0x00013460
        /*065c*/ 	.word	0x00000003
        /*0660*/ 	.word	0x00022860
        /*0664*/ 	.short	0x010a
        /*0666*/ 	.byte	0x3f
	.zero		1


	//   ....[78]....
        /*0668*/ 	.word	0x000134b0
        /*066c*/ 	.word	0x00000002
        /*0670*/ 	.word	0x00022840
        /*0674*/ 	.short	0x010a
        /*0676*/ 	.byte	0x3f
	.zero		1


	//   ....[79]....
        /*0678*/ 	.word	0x00013500
        /*067c*/ 	.word	0x00000002
        /*0680*/ 	.word	0x00022860
        /*0684*/ 	.short	0x010a
        /*0686*/ 	.byte	0x3f
	.zero		1


	//   ....[80]....
        /*0688*/ 	.word	0x000135e0
        /*068c*/ 	.word	0x00000007
        /*0690*/ 	.word	0x00022820
        /*0694*/ 	.short	0x010a
        /*0696*/ 	.byte	0x3f
	.zero		1


	//   ....[81]....
        /*0698*/ 	.word	0x00013630
        /*069c*/ 	.word	0x00000005
        /*06a0*/ 	.word	0x00000000
        /*06a4*/ 	.short	0x010a
        /*06a6*/ 	.byte	0x3f
	.zero		1


	//   ....[82]....
        /*06a8*/ 	.word	0x00013680
        /*06ac*/ 	.word	0x00000003
        /*06b0*/ 	.word	0x00000000
        /*06b4*/ 	.short	0x010a
        /*06b6*/ 	.byte	0x3f
	.zero		1


	//   ....[83]....
        /*06b8*/ 	.word	0x000136d0
        /*06bc*/ 	.word	0x00000005
        /*06c0*/ 	.word	0x00000000
        /*06c4*/ 	.short	0x010a
        /*06c6*/ 	.byte	0x3f
	.zero		1


	//----- nvinfo : EIATTR_NUM_MBARRIERS
	.align		4
.L_1323:
        /*06c8*/ 	.byte	0x03, 0x38
        /*06ca*/ 	.short	0x0016


	//----- nvinfo : EIATTR_EXIT_INSTR_OFFSETS
	.align		4
        /*06cc*/ 	.byte	0x04, 0x1c
        /*06ce*/ 	.short	(.L_1325 - .L_1324)


	//   ....[0]....
.L_1324:
        /*06d0*/ 	.word	0x00000a30


	//   ....[1]....
        /*06d4*/ 	.word	0x0000fe70


	//   ....[2]....
        /*06d8*/ 	.word	0x0000fed0


	//   ....[3]....
        /*06dc*/ 	.word	0x00012be0


	//   ....[4]....
        /*06e0*/ 	.word	0x00012e10


	//----- nvinfo : EIATTR_MAX_THREADS
	.align		4
.L_1325:
        /*06e4*/ 	.byte	0x04, 0x05
        /*06e6*/ 	.short	(.L_1327 - .L_1326)
.L_1326:
        /*06e8*/ 	.word	0x00000180
        /*06ec*/ 	.word	0x00000001
        /*06f0*/ 	.word	0x00000001


	//----- nvinfo : EIATTR_CRS_STACK_SIZE
	.align		4
.L_1327:
        /*06f4*/ 	.byte	0x04, 0x1e
        /*06f6*/ 	.short	(.L_1329 - .L_1328)
.L_1328:
        /*06f8*/ 	.word	0x00000000


	//----- nvinfo : EIATTR_CBANK_PARAM_SIZE
	.align		4
.L_1329:
        /*06fc*/ 	.byte	0x03, 0x19
        /*06fe*/ 	.short	0x0bf0


	//----- nvinfo : EIATTR_PARAM_CBANK
	.align		4
        /*0700*/ 	.byte	0x04, 0x0a
        /*0702*/ 	.short	(.L_1331 - .L_1330)
	.align		4
.L_1330:
        /*0704*/ 	.word	index@(.nv.constant0._ZN7cutlass13device_kernelIN5flash11enable_sm90INS1_16FlashAttnFwdSm90INS1_25CollectiveMainloopFwdSm90ILi2EN4cute5tupleIJNS5_1CILi1EEES8_S8_EEENS6_IJNS7_ILi128EEENS7_ILi96EEENS7_ILi64EEEEEELi256ENS_6half_tEfNS_4arch4Sm90ELb0ELb1ELb1ELb0ELb0ELb0ELb0ELb1ELb0ELb0ELb0ELb0EEENS1_21CollectiveEpilogueFwdINS6_IJSA_NS7_ILi256EEESB_EEES9_SE_SG_Li256ELb0ELb0ELb0ELb0EEENS1_30DynamicPersistentTileSchedulerILi256ELi32ELb0ELb0ELb1EEEEEEEEEvNT_6ParamsE)
        /*0708*/ 	.short	0x0210
        /*070a*/ 	.short	0x0bf0


	//----- nvinfo : EIATTR_SW_WAR
	.align		4
.L_1331:
        /*070c*/ 	.byte	0x04, 0x36
        /*070e*/ 	.short	(.L_1333 - .L_1332)
.L_1332:
        /*0710*/ 	.word	0x00000008
.L_1333:


//--------------------- .nv.info._ZN7cutlass13device_kernelIN5flash11enable_sm90INS1_16FlashAttnFwdSm90INS1_25CollectiveMainloopFwdSm90ILi2EN4cute5tupleIJNS5_1CILi1EEES8_S8_EEENS6_IJNS7_ILi128EEENS7_ILi96EEENS7_ILi64EEEEEELi256ENS_6half_tEfNS_4arch4Sm90ELb0ELb1ELb1ELb0ELb0ELb0ELb1ELb1ELb0ELb0ELb0ELb0EEENS1_21CollectiveEpilogueFwdINS6_IJSA_NS7_ILi256EEESB_EEES9_SE_SG_Li256ELb0ELb0ELb0ELb0EEENS1_30DynamicPersistentTileSchedulerILi256ELi32ELb0ELb0ELb1EEEEEEEEEvNT_6ParamsE --------------------------
	.section	.nv.info._ZN7cutlass13device_kernelIN5flash11enable_sm90INS1_16FlashAttnFwdSm90INS1_25CollectiveMainloopFwdSm90ILi2EN4cute5tupleIJNS5_1CILi1EEES8_S8_EEENS6_IJNS7_ILi128EEENS7_ILi96EEENS7_ILi64EEEEEELi256ENS_6half_tEfNS_4arch4Sm90ELb0ELb1ELb1ELb0ELb0ELb0ELb1ELb1ELb0ELb0ELb0ELb0EEENS1_21CollectiveEpilogueFwdINS6_IJSA_NS7_ILi256EEESB_EEES9_SE_SG_Li256ELb0ELb0ELb0ELb0EEENS1_30DynamicPersistentTileSchedulerILi256ELi32ELb0ELb0ELb1EEEEEEEEEvNT_6ParamsE,"",@"SHT_CUDA_INFO"
	.sectionflags	@""
	.align	4


	//----- nvinfo : EIATTR_CUDA_API_VERSION
	.align		4
        /*0000*/ 	.byte	0x04, 0x37
        /*0002*/ 	.short	(.L_1335 - .L_1334)
.L_1334:
        /*0004*/ 	.word	0x00000082


	//----- nvinfo : EIATTR_KPARAM_INFO
	.align		4
.L_1335:
        /*0008*/ 	.byte	0x04, 0x17
        /*000a*/ 	.short	(.L_1337 - .L_1336)
.L_1336:
        /*000c*/ 	.word	0x00000000
        /*0010*/ 	.short	0x0000
        /*0012*/ 	.short	0x0070
        /*0014*/ 	.byte	0x00, 0xf0, 0x01, 0x32


	//----- nvinfo : EIATTR_SPARSE_MMA_MASK
	.align		4
.L_1337:
        /*0018*/ 	.byte	0x03, 0x50
        /*001a*/ 	.short	0x0000


	//----- nvinfo : EIATTR_MAXREG_COUNT
	.align		4
        /*001c*/ 	.byte	0x03, 0x1b
        /*001e*/ 	.short	0x00a8


	//----- nvinfo : EIATTR_NUM_BARRIERS
	.align		4
        /*0020*/ 	.byte	0x02, 0x4c
        /*0022*/ 	.byte	0x10
	.zero		1


	//----- nvinfo : EIATTR_EXTERNS
	.align		4
        /*0024*/ 	.byte	0x04, 0x0f
        /*0026*/ 	.short	(.L_1339 - .L_1338)


	//   ....[0]....
	.align		4
.L_1338:
        /*0028*/ 	.word	index@(__assertfail)


	//----- nvinfo : EIATTR_ANNOTATIONS
	.align		4
.L_1339:
        /*002c*/ 	.byte	0x04, 0x55
        /*002e*/ 	.short	(.L_1341 - .L_1340)


	//   ....[0]....
.L_1340:
        /*0030*/ 	.word	0x00000001
        /*0034*/ 	.byte	0x00, 0x0a, 0x00, 0x00, 0x01, 0x00, 0x00, 0x00, 0x30, 0x0a, 0x00, 0x00, 0x01, 0x00, 0x00, 0x00
        /*0044*/ 	.byte	0x30, 0x16, 0x02, 0x00, 0x01, 0x00, 0x00, 0x00, 0xa0, 0x16, 0x02, 0x00, 0x01, 0x00, 0x00, 0x00
        /*0054*/ 	.byte	0xe0, 0x16, 0x02, 0x00, 0x01, 0x00, 0x00, 0x00, 0x00, 0x17, 0x02, 0x00, 0x01, 0x00, 0x00, 0x00
        /*0064*/ 	.byte	0x30, 0x28, 0x02, 0x00, 0x01, 0x00, 0x00, 0x00, 0x90, 0x28, 0x02, 0x00, 0x01, 0x00, 0x00, 0x00
        /*0074*/ 	.byte	0x80, 0x42, 0x02, 0x00, 0x01, 0x00, 0x00, 0x00, 0xb0, 0x43, 0x02, 0x00, 0x01, 0x00, 0x00, 0x00
        /*0084*/ 	.byte	0x80, 0x44, 0x02, 0x00, 0x01, 0x00, 0x00, 0x00, 0x20, 0x45, 0x02, 0x00, 0x01, 0x00, 0x00, 0x00
        /*0094*/ 	.byte	0xf0, 0x5d, 0x02, 0x00, 0x01, 0x00, 0x00, 0x00, 0x20, 0x5e, 0x02, 0x00


	//----- nvinfo : EIATTR_MERCURY_ISA_VERSION
	.align		4
.L_1341:
        /*00a0*/ 	.byte	0x03, 0x5f
        /*00a2*/ 	.short	0x0101


	//----- nvinfo : EIATTR_INT_WARP_WIDE_INSTR_OFFSETS
	.align		4
        /*00a4*/ 	.byte	0x04, 0x31
        /*00a6*/ 	.short	(.L_1343 - .L_1342)


	//   ....[0]....
.L_1342:
        /*00a8*/ 	.word	0x00000200


	//   ....[1]....
        /*00ac*/ 	.word	0x00000230


	//   ....[2]....
        /*00b0*/ 	.word	0x00000240


	//   ....[3]....
        /*00b4*/ 	.word	0x000002b0


	//   ....[4]....
        /*00b8*/ 	.word	0x00021e90


	//   ....[5]....
        /*00bc*/ 	.word	0x00021f20


	//   ....[6]....
        /*00c0*/ 	.word	0x00022410


	//   ....[7]....
        /*00c4*/ 	.word	0x00024300


	//   ....[8]....
        /*00c8*/ 	.word	0x00024390


	//----- nvinfo : EIATTR_COOP_GROUP_MASK_REGIDS
	.align		4
.L_1343:
        /*00cc*/ 	.byte	0x04, 0x29
        /*00ce*/ 	.short	(.L_1345 - .L_1344)


	//   ....[0]....
.L_1344:
        /*00d0*/ 	.word	0xffffffff


	//   ....[1]....
        /*00d4*/ 	.word	0xffffffff


	//   ....[2]....
        /*00d8*/ 	.word	0xffffffff


	//   ....[3]....
        /*00dc*/ 	.word	0xffffffff


	//   ....[4]....
        /*00e0*/ 	.word	0xffffffff


	//   ....[5]....
        /*00e4*/ 	.word	0xffffffff


	//   ....[6]....
        /*00e8*/ 	.word	0xffffffff


	//   ....[7]....
        /*00ec*/ 	.word	0xffffffff


	//   ....[8]....
        /*00f0*/ 	.word	0xffffffff


	//   ....[9]....
        /*00f4*/ 	.word	0xffffffff


	//   ....[10]....
        /*00f8*/ 	.word	0xffffffff


	//   ....[11]....
        /*00fc*/ 	.word	0xffffffff


	//   ....[12]....
        /*0100*/ 	.word	0xffffffff


	//   ....[13]....
        /*0104*/ 	.word	0xffffffff


	//   ....[14]....
        /*0108*/ 	.word	0xffffffff


	//   ....[15]....
        /*010c*/ 	.word	0xffffffff


	//   ....[16]....
        /*0110*/ 	.word	0xffffffff


	//   ....[17]....
        /*0114*/ 	.word	0xffffffff


	//   ....[18]....
        /*0118*/ 	.word	0xffffffff


	//   ....[19]....
        /*011c*/ 	.word	0xffffffff


	//   ....[20]....
        /*0120*/ 	.word	0xffffffff


	//   ....[21]....
        /*0124*/ 	.word	0xffffffff


	//   ....[22]....
        /*0128*/ 	.word	0xffffffff


	//   ....[23]....
        /*012c*/ 	.word	0xffffffff


	//   ....[24]....
        /*0130*/ 	.word	0xffffffff


	//   ....[25]....
        /*0134*/ 	.word	0xffffffff


	//   ....[26]....
        /*0138*/ 	.word	0xffffffff


	//   ....[27]....
        /*013c*/ 	.word	0xffffffff


	//   ....[28]....
        /*0140*/ 	.word	0x0500000f


	//   ....[29]....
        /*0144*/ 	.word	0x0500000f


	//   ....[30]....
        /*0148*/ 	.word	0xffffffff


	//   ....[31]....
        /*014c*/ 	.word	0xffffffff


	//   ....[32]....
        /*0150*/ 	.word	0xffffffff


	//   ....[33]....
        /*0154*/ 	.word	0xffffffff


	//----- nvinfo : EIATTR_COOP_GROUP_INSTR_OFFSETS
	.align		4
.L_1345:
        /*0158*/ 	.byte	0x04, 0x28
        /*015a*/ 	.short	(.L_1347 - .L_1346)


	//   ....[0]....
.L_1346:
        /*015c*/ 	.word	0x000000b0


	//   ....[1]....
        /*0160*/ 	.word	0x00000210


	//   ....[2]....
        /*0164*/ 	.word	0x00000260


	//   ....[3]....
        /*0168*/ 	.word	0x00000470


	//   ....[4]....
        /*016c*/ 	.word	0x000005d0


	//   ....[5]....
        /*0170*/ 	.word	0x000006f0


	//   ....[6]....
        /*0174*/ 	.word	0x00000850


	//   ....[7]....
        /*0178*/ 	.word	0x00001e10


	//   ....[8]....
        /*017c*/ 	.word	0x00005d80


	//   ....[9]....
        /*0180*/ 	.word	0x00005e10


	//   ....[10]....
        /*0184*/ 	.word	0x00006180


	//   ....[11]....
        /*0188*/ 	.word	0x000061b0


	//   ....[12]....
        /*018c*/ 	.word	0x0000b8a0


	//   ....[13]....
        /*0190*/ 	.word	0x0000b920


	//   ....[14]....
        /*0194*/ 	.word	0x0000bd60


	//   ....[15]....
        /*0198*/ 	.word	0x0000be60


	//   ....[16]....
        /*019c*/ 	.word	0x00016b60


	//   ....[17]....
        /*01a0*/ 	.word	0x00016ba0


	//   ....[18]....
        /*01a4*/ 	.word	0x00016ea0


	//   ....[19]....
        /*01a8*/ 	.word	0x00016f20


	//   ....[20]....
        /*01ac*/ 	.word	0x0001ed00


	//   ....[21]....
        /*01b0*/ 	.word	0x0001ed20


	//   ....[22]....
        /*01b4*/ 	.word	0x0001ed80


	//   ....[23]....
        /*01b8*/ 	.word	0x0001edc0


	//   ....[24]....
        /*01bc*/ 	.word	0x00020930


	//   ....[25]....
        /*01c0*/ 	.word	0x000215f0


	//   ....[26]....
        /*01c4*/ 	.word	0x00024420


	//   ....[27]....
        /*01c8*/ 	.word	0x00024600


	//   ....[28]....
        /*01cc*/ 	.word	0x00024b80


	//   ....[29]....
        /*01d0*/ 	.word	0x00024f50


	//   ....[30]....
        /*01d4*/ 	.word	0x00028dc0


	//   ....[31]....
        /*01d8*/ 	.word	0x00028e20


	//   ....[32]....
        /*01dc*/ 	.word	0x00028e80


	//   ....[33]....
        /*01e0*/ 	.word	0x00028ea0


	//----- nvinfo : EIATTR_REG_RECONFIG
	.align		4
.L_1347:
        /*01e4*/ 	.byte	0x01, 0x54
	.zero		2


	//----- nvinfo : EIATTR_SYSCALL_OFFSETS
	.align		4
        /*01e8*/ 	.byte	0x04, 0x46
        /*01ea*/ 	.short	(.L_1349 - .L_1348)


	//   ....[0]....
.L_1348:
        /*01ec*/ 	.word	0x00002360


	//   ....[1]....
        /*01f0*/ 	.word	0x000220a0


	//   ....[2]....
        /*01f4*/ 	.word	0x000221d0


	//   ....[3]....
        /*01f8*/ 	.word	0x000222d0


	//----- nvinfo : EIATTR_MBARRIER_INSTR_OFFSETS
	.align		4
.L_1349:
        /*01fc*/ 	.byte	0x04, 0x39
        /*01fe*/ 	.short	(.L_1351 - .L_1350)


	//   ....[0]....
.L_1350:
        /*0200*/ 	.word	0x00000310
        /*0204*/ 	.word	0x000000ff
        /*0208*/ 	.word	0x00032400
        /*020c*/ 	.short	0x0100
        /*020e*/ 	.byte	0x06
	.zero		1


	//   ....[1]....
        /*0210*/ 	.word	0x00000320
        /*0214*/ 	.word	0x000000ff
        /*0218*/ 	.word	0x00032410
        /*021c*/ 	.short	0x0100
        /*021e*/ 	.byte	0x06
	.zero		1


	//   ....[2]....
        /*0220*/ 	.word	0x00000330
        /*0224*/ 	.word	0x000000ff
        /*0228*/ 	.word	0x00032420
        /*022c*/ 	.short	0x0100
        /*022e*/ 	.byte	0x06
	.zero		1


	//   ....[3]....
        /*0230*/ 	.word	0x00000420
        /*0234*/ 	.word	0x000000ff
        /*0238*/ 	.word	0x00032430
        /*023c*/ 	.short	0x0100
        /*023e*/ 	.byte	0x08
	.zero		1


	//   ....[4]....
        /*0240*/ 	.word	0x00000430
        /*0244*/ 	.word	0x000000ff
        /*0248*/ 	.word	0x00032440
        /*024c*/ 	.short	0x0100
        /*024e*/ 	.byte	0x08
	.zero		1


	//   ....[5]....
        /*0250*/ 	.word	0x00000440
        /*0254*/ 	.word	0x000000ff
        /*0258*/ 	.word	0x00032438
        /*025c*/ 	.short	0x0100
        /*025e*/ 	.byte	0x08
	.zero		1


	//   ....[6]....
        /*0260*/ 	.word	0x00000450
        /*0264*/ 	.word	0x000000ff
        /*0268*/ 	.word	0x00032448
        /*026c*/ 	.short	0x0100
        /*026e*/ 	.byte	0x08
	.zero		1


	//   ....[7]....
        /*0270*/ 	.word	0x00000580
        /*0274*/ 	.word	0x000000ff
        /*0278*/ 	.word	0x00032450
        /*027c*/ 	.short	0x0100
        /*027e*/ 	.byte	0x08
	.zero		1


	//   ....[8]....
        /*0280*/ 	.word	0x00000590
        /*0284*/ 	.word	0x000000ff
        /*0288*/ 	.word	0x00032460
        /*028c*/ 	.short	0x0100
        /*028e*/ 	.byte	0x08
	.zero		1


	//   ....[9]....
        /*0290*/ 	.word	0x000005a0
        /*0294*/ 	.word	0x000000ff
        /*0298*/ 	.word	0x00032458
        /*029c*/ 	.short	0x0100
        /*029e*/ 	.byte	0x08
	.zero		1


	//   ....[10]....
        /*02a0*/ 	.word	0x000005b0
        /*02a4*/ 	.word	0x000000ff
        /*02a8*/ 	.word	0x00032468
        /*02ac*/ 	.short	0x0100
        /*02ae*/ 	.byte	0x08
	.zero		1


	//   ....[11]....
        /*02b0*/ 	.word	0x000006a0
        /*02b4*/ 	.word	0x000000ff
        /*02b8*/ 	.word	0x00032470
        /*02bc*/ 	.short	0x0100
        /*02be*/ 	.byte	0x06
	.zero		1


	//   ....[12]....
        /*02c0*/ 	.word	0x000006b0
        /*02c4*/ 	.word	0x000000ff
        /*02c8*/ 	.word	0x00032480
        /*02cc*/ 	.short	0x0100
        /*02ce*/ 	.byte	0x06
	.zero		1


	//   ....[13]....
        /*02d0*/ 	.word	0x000006c0
        /*02d4*/ 	.word	0x000000ff
        /*02d8*/ 	.word	0x00032478
        /*02dc*/ 	.short	0x0100
        /*02de*/ 	.byte	0x06
	.zero		1


	//   ....[14]....
        /*02e0*/ 	.word	0x000006d0
        /*02e4*/ 	.word	0x000000ff
        /*02e8*/ 	.word	0x00032488
        /*02ec*/ 	.short	0x0100
        /*02ee*/ 	.byte	0x06
	.zero		1


	//   ....[15]....
        /*02f0*/ 	.word	0x00000800
        /*02f4*/ 	.word	0x000000ff
        /*02f8*/ 	.word	0x00032490
        /*02fc*/ 	.short	0x0100
        /*02fe*/ 	.byte	0x08
	.zero		1


	//   ....[16]....
        /*0300*/ 	.word	0x00000810
        /*0304*/ 	.word	0x000000ff
        /*0308*/ 	.word	0x000324a0
        /*030c*/ 	.short	0x0100
        /*030e*/ 	.byte	0x08
	.zero		1


	//   ....[17]....
        /*0310*/ 	.word	0x00000820
        /*0314*/ 	.word	0x000000ff
        /*0318*/ 	.word	0x00032498
        /*031c*/ 	.short	0x0100
        /*031e*/ 	.byte	0x08
	.zero		1


	//   ....[18]....
        /*0320*/ 	.word	0x00000830
        /*0324*/ 	.word	0x000000ff
        /*0328*/ 	.word	0x000324a8
        /*032c*/ 	.short	0x0100
        /*032e*/ 	.byte	0x08
	.zero		1


	//   ....[19]....
        /*0330*/ 	.word	0x00000960
        /*0334*/ 	.word	0x000000ff
        /*0338*/ 	.word	0x000324b0
        /*033c*/ 	.short	0x0100
        /*033e*/ 	.byte	0x08
	.zero		1


	//   ....[20]....
        /*0340*/ 	.word	0x00000970
        /*0344*/ 	.word	0x000000ff
        /*0348*/ 	.word	0x000324c0
        /*034c*/ 	.short	0x0100
        /*034e*/ 	.byte	0x08
	.zero		1


	//   ....[21]....
        /*0350*/ 	.word	0x00000980
        /*0354*/ 	.word	0x000000ff
        /*0358*/ 	.word	0x000324b8
        /*035c*/ 	.short	0x0100
        /*035e*/ 	.byte	0x08
	.zero		1


	//   ....[22]....
        /*0360*/ 	.word	0x00000990
        /*0364*/ 	.word	0x000000ff
        /*0368*/ 	.word	0x000324c8
        /*036c*/ 	.short	0x0100
        /*036e*/ 	.byte	0x08
	.zero		1


	//   ....[23]....
        /*0370*/ 	.word	0x000025e0
        /*0374*/ 	.word	0x000000ff
        /*0378*/ 	.word	0x00032400
        /*037c*/ 	.short	0x010a
        /*037e*/ 	.byte	0x32
	.zero		1


	//   ....[24]....
        /*0380*/ 	.word	0x00002a40
        /*0384*/ 	.word	0x0000000c
        /*0388*/ 	.word	0x00000000
        /*038c*/ 	.short	0x010a
        /*038e*/ 	.byte	0x3f
	.zero		1


	//   ....[25]....
        /*0390*/ 	.word	0x00002aa0
        /*0394*/ 	.word	0x0000000c
        /*0398*/ 	.word	0x00000000
        /*039c*/ 	.short	0x010a
        /*039e*/ 	.byte	0x3f
	.zero		1


	//   ....[26]....
        /*03a0*/ 	.word	0x00002e50
        /*03a4*/ 	.word	0x000000ff
        /*03a8*/ 	.word	0x00032410
        /*03ac*/ 	.short	0x010a
        /*03ae*/ 	.byte	0x32
	.zero		1


	//   ....[27]....
        /*03b0*/ 	.word	0x00002f50
        /*03b4*/ 	.word	0x00000008
        /*03b8*/ 	.word	0x00000000
        /*03bc*/ 	.short	0x010a
        /*03be*/ 	.byte	0x3f
	.zero		1


	//   ....[28]....
        /*03c0*/ 	.word	0x00002fb0
        /*03c4*/ 	.word	0x00000008
        /*03c8*/ 	.word	0x00000000
        /*03cc*/ 	.short	0x010a
        /*03ce*/ 	.byte	0x3f
	.zero		1


	//   ....[29]....
        /*03d0*/ 	.word	0x00003c90
        /*03d4*/ 	.word	0x00000006
        /*03d8*/ 	.word	0x00000000
        /*03dc*/ 	.short	0x0101
        /*03de*/ 	.byte	0x3f
	.zero		1


	//   ....[30]....
        /*03e0*/ 	.word	0x00009450
        /*03e4*/ 	.word	0x00000015
        /*03e8*/ 	.word	0x00000000
        /*03ec*/ 	.short	0x0101
        /*03ee*/ 	.byte	0x3f
	.zero		1


	//   ....[31]....
        /*03f0*/ 	.word	0x00009af0
        /*03f4*/ 	.word	0x00000003
        /*03f8*/ 	.word	0x00000000
        /*03fc*/ 	.short	0x010a
        /*03fe*/ 	.byte	0x3f
	.zero		1


	//   ....[32]....
        /*0400*/ 	.word	0x00009bf0
        /*0404*/ 	.word	0x00000000
        /*0408*/ 	.word	0x00000000
        /*040c*/ 	.short	0x010a
        /*040e*/ 	.byte	0x3f
	.zero		1


	//   ....[33]....
        /*0410*/ 	.word	0x0000a020
        /*0414*/ 	.word	0x00000003
        /*0418*/ 	.word	0x00000000
        /*041c*/ 	.short	0x010a
        /*041e*/ 	.byte	0x3f
	.zero		1


	//   ....[34]....
        /*0420*/ 	.word	0x0000a0d0
        /*0424*/ 	.word	0x00000004
        /*0428*/ 	.word	0x00000000
        /*042c*/ 	.short	0x010a
        /*042e*/ 	.byte	0x3f
	.zero		1


	//   ....[35]....
        /*0430*/ 	.word	0x0000adc0
        /*0434*/ 	.word	0x00000003
        /*0438*/ 	.word	0x00000000
        /*043c*/ 	.short	0x0101
        /*043e*/ 	.byte	0x3f
	.zero		1


	//   ....[36]....
        /*0440*/ 	.word	0x000136e0
        /*0444*/ 	.word	0x00000000
        /*0448*/ 	.word	0x00000000
        /*044c*/ 	.short	0x0101
        /*044e*/ 	.byte	0x3f
	.zero		1


	//   ....[37]....
        /*0450*/ 	.word	0x000138e0
        /*0454*/ 	.word	0x00000005
        /*0458*/ 	.word	0x00000000
        /*045c*/ 	.short	0x010a
        /*045e*/ 	.byte	0x3f
	.zero		1


	//   ....[38]....
        /*0460*/ 	.word	0x000139e0
        /*0464*/ 	.word	0x00000000
        /*0468*/ 	.word	0x00000000
        /*046c*/ 	.short	0x010a
        /*046e*/ 	.byte	0x3f
	.zero		1


	//   ....[39]....
        /*0470*/ 	.word	0x00013e10
        /*0474*/ 	.word	0x00000005
        /*0478*/ 	.word	0x00000000
        /*047c*/ 	.short	0x010a
        /*047e*/ 	.byte	0x3f
	.zero		1


	//   ....[40]....
        /*0480*/ 	.word	0x00013ec0
        /*0484*/ 	.word	0x00000004
        /*0488*/ 	.word	0x00000000
        /*048c*/ 	.short	0x010a
        /*048e*/ 	.byte	0x3f
	.zero		1


	//   ....[41]....
        /*0490*/ 	.word	0x00014bb0
        /*0494*/ 	.word	0x00000004
        /*0498*/ 	.word	0x00000000
        /*049c*/ 	.short	0x0101
        /*049e*/ 	.byte	0x3f
	.zero		1


	//   ....[42]....
        /*04a0*/ 	.word	0x0001e890
        /*04a4*/ 	.word	0x00000000
        /*04a8*/ 	.word	0x00000000
        /*04ac*/ 	.short	0x0101
        /*04ae*/ 	.byte	0x3f
	.zero		1


	//   ....[43]....
        /*04b0*/ 	.word	0x00020b60
        /*04b4*/ 	.word	0x000000ff
        /*04b8*/ 	.word	0x00000000
        /*04bc*/ 	.short	0x0101
        /*04be*/ 	.byte	0x05
	.zero		1


	//   ....[44]....
        /*04c0*/ 	.word	0x00022690
        /*04c4*/ 	.word	0x0000000a
        /*04c8*/ 	.word	0x00032440
        /*04cc*/ 	.short	0x010a
        /*04ce*/ 	.byte	0x3f
	.zero		1


	//   ....[45]....
        /*04d0*/ 	.word	0x00022bc0
        /*04d4*/ 	.word	0x00000012
        /*04d8*/ 	.word	0x00032420
        /*04dc*/ 	.short	0x010a
        /*04de*/ 	.byte	0x3f
	.zero		1


	//   ....[46]....
        /*04e0*/ 	.word	0x00022c40
        /*04e4*/ 	.word	0x0000000a
        /*04e8*/ 	.word	0x00032460
        /*04ec*/ 	.short	0x010a
        /*04ee*/ 	.byte	0x3f
	.zero		1


	//   ....[47]....
        /*04f0*/ 	.word	0x00023180
        /*04f4*/ 	.word	0x00000002
        /*04f8*/ 	.word	0x00032440
        /*04fc*/ 	.short	0x010a
        /*04fe*/ 	.byte	0x3f
	.zero		1


	//   ....[48]....
        /*0500*/ 	.word	0x00023310
        /*0504*/ 	.word	0x00000002
        /*0508*/ 	.word	0x00032460
        /*050c*/ 	.short	0x010a
        /*050e*/ 	.byte	0x3f
	.zero		1


	//   ....[49]....
        /*0510*/ 	.word	0x00023800
        /*0514*/ 	.word	0x00000003
        /*0518*/ 	.word	0x00032440
        /*051c*/ 	.short	0x010a
        /*051e*/ 	.byte	0x3f
	.zero		1


	//   ....[50]....
        /*0520*/ 	.word	0x00023990
        /*0524*/ 	.word	0x00000003
        /*0528*/ 	.word	0x00032460
        /*052c*/ 	.short	0x010a
        /*052e*/ 	.byte	0x3f
	.zero		1


	//   ....[51]....
        /*0530*/ 	.word	0x00023e20
        /*0534*/ 	.word	0x00000002
        /*0538*/ 	.word	0x00032440
        /*053c*/ 	.short	0x010a
        /*053e*/ 	.byte	0x3f
	.zero		1


	//   ....[52]....
        /*0540*/ 	.word	0x00023fb0
        /*0544*/ 	.word	0x00000002
        /*0548*/ 	.word	0x00032460
        /*054c*/ 	.short	0x010a
        /*054e*/ 	.byte	0x3f
	.zero		1


	//   ....[53]....
        /*0550*/ 	.word	0x000245b0
        /*0554*/ 	.word	0x00000007
        /*0558*/ 	.word	0x00032420
        /*055c*/ 	.short	0x010a
        /*055e*/ 	.byte	0x3f
	.zero		1


	//   ....[54]....
        /*0560*/ 	.word	0x00024700
        /*0564*/ 	.word	0x00000005
        /*0568*/ 	.word	0x00000000
        /*056c*/ 	.short	0x010a
        /*056e*/ 	.byte	0x3f
	.zero		1


	//   ....[55]....
        /*0570*/ 	.word	0x00024770
        /*0574*/ 	.word	0x00000003
        /*0578*/ 	.word	0x00000000
        /*057c*/ 	.short	0x010a
        /*057e*/ 	.byte	0x3f
	.zero		1


	//   ....[56]....
        /*0580*/ 	.word	0x000247d0
        /*0584*/ 	.word	0x00000005
        /*0588*/ 	.word	0x00000000
        /*058c*/ 	.short	0x010a
        /*058e*/ 	.byte	0x3f
	.zero		1


	//   ....[57]....
        /*0590*/ 	.word	0x00024800
        /*0594*/ 	.word	0x00000003
        /*0598*/ 	.word	0x00000000
        /*059c*/ 	.short	0x010a
        /*059e*/ 	.byte	0x3f
	.zero		1


	//   ....[58]....
        /*05a0*/ 	.word	0x00024870
        /*05a4*/ 	.word	0x00000009
        /*05a8*/ 	.word	0x00032400
        /*05ac*/ 	.short	0x010a
        /*05ae*/ 	.byte	0x3f
	.zero		1


	//   ....[59]....
        /*05b0*/ 	.word	0x000248c0
        /*05b4*/ 	.word	0x0000000c
        /*05b8*/ 	.word	0x00000000
        /*05bc*/ 	.short	0x010a
        /*05be*/ 	.byte	0x3f
	.zero		1


	//   ....[60]....
        /*05c0*/ 	.word	0x00024920
        /*05c4*/ 	.word	0x00000009
        /*05c8*/ 	.word	0x00032410
        /*05cc*/ 	.short	0x010a
        /*05ce*/ 	.byte	0x3f
	.zero		1


	//   ....[61]....
        /*05d0*/ 	.word	0x00024970
        /*05d4*/ 	.word	0x00000008
        /*05d8*/ 	.word	0x00000000
        /*05dc*/ 	.short	0x010a
        /*05de*/ 	.byte	0x3f
	.zero		1


	//   ....[62]....
        /*05e0*/ 	.word	0x000249c0
        /*05e4*/ 	.word	0x00000000
        /*05e8*/ 	.word	0x00000000
        /*05ec*/ 	.short	0x010a
        /*05ee*/ 	.byte	0x3f
	.zero		1


	//   ....[63]....
        /*05f0*/ 	.word	0x00024a10
        /*05f4*/ 	.word	0x00000004
        /*05f8*/ 	.word	0x00000000
        /*05fc*/ 	.short	0x010a
        /*05fe*/ 	.byte	0x3f
	.zero		1


	//   ....[64]....
        /*0600*/ 	.word	0x00024a60
        /*0604*/ 	.word	0x00000000
        /*0608*/ 	.word	0x00000000
        /*060c*/ 	.short	0x010a
        /*060e*/ 	.byte	0x3f
	.zero		1


	//   ....[65]....
        /*0610*/ 	.word	0x00024ab0
        /*0614*/ 	.word	0x00000004
        /*0618*/ 	.word	0x00000000
        /*061c*/ 	.short	0x010a
        /*061e*/ 	.byte	0x3f
	.zero		1


	//   ....[66]....
        /*0620*/ 	.word	0x00024c30
        /*0624*/ 	.word	0x0000000a
        /*0628*/ 	.word	0x00032440
        /*062c*/ 	.short	0x010a
        /*062e*/ 	.byte	0x3f
	.zero		1


	//   ....[67]....
        /*0630*/ 	.word	0x00024c80
        /*0634*/ 	.word	0x00000012
        /*0638*/ 	.word	0x00032420
        /*063c*/ 	.short	0x010a
        /*063e*/ 	.byte	0x3f
	.zero		1


	//   ....[68]....
        /*0640*/ 	.word	0x00024cd0
        /*0644*/ 	.word	0x0000000a
        /*0648*/ 	.word	0x00032460
        /*064c*/ 	.short	0x010a
        /*064e*/ 	.byte	0x3f
	.zero		1


	//   ....[69]....
        /*0650*/ 	.word	0x00024d20
        /*0654*/ 	.word	0x00000002
        /*0658*/ 	.word	0x00032440
        /*065c*/ 	.short	0x010a
        /*065e*/ 	.byte	0x3f
	.zero		1


	//   ....[70]....
        /*0660*/ 	.word	0x00024d70
        /*0664*/ 	.word	0x00000002
        /*0668*/ 	.word	0x00032460
        /*066c*/ 	.short	0x010a
        /*066e*/ 	.byte	0x3f
	.zero		1


	//   ....[71]....
        /*0670*/ 	.word	0x00024dc0
        /*0674*/ 	.word	0x00000003
        /*0678*/ 	.word	0x00032440
        /*067c*/ 	.short	0x010a
        /*067e*/ 	.byte	0x3f
	.zero		1


	//   ....[72]....
        /*0680*/ 	.word	0x00024e10
        /*0684*/ 	.word	0x00000003
        /*0688*/ 	.word	0x00032460
        /*068c*/ 	.short	0x010a
        /*068e*/ 	.byte	0x3f
	.zero		1


	//   ....[73]....
        /*0690*/ 	.word	0x00024e60
        /*0694*/ 	.word	0x00000002
        /*0698*/ 	.word	0x00032440
        /*069c*/ 	.short	0x010a
        /*069e*/ 	.byte	0x3f
	.zero		1


	//   ....[74]....
        /*06a0*/ 	.word	0x00024eb0
        /*06a4*/ 	.word	0x00000002
        /*06a8*/ 	.word	0x00032460
        /*06ac*/ 	.short	0x010a
        /*06ae*/ 	.byte	0x3f
	.zero		1


	//   ....[75]....
        /*06b0*/ 	.word	0x00024f90
        /*06b4*/ 	.word	0x00000007
        /*06b8*/ 	.word	0x00032420
        /*06bc*/ 	.short	0x010a
        /*06be*/ 	.byte	0x3f
	.zero		1


	//   ....[76]....
        /*06c0*/ 	.word	0x00024fe0
        /*06c4*/ 	.word	0x00000005
        /*06c8*/ 	.word	0x00000000
        /*06cc*/ 	.short	0x010a
        /*06ce*/ 	.byte	0x3f
	.zero		1


	//   ....[77]....
        /*06d0*/ 	.word	0x00025030
        /*06d4*/ 	.word	0x00000003
        /*06d8*/ 	.word	0x00000000
        /*06dc*/ 	.short	0x010a
        /*06de*/ 	.byte	0x3f
	.zero		1


	//   ....[78]....
        /*06e0*/ 	.word	0x00025080
        /*06e4*/ 	.word	0x00000005
        /*06e8*/ 	.word	0x00000000
        /*06ec*/ 	.short	0x010a
        /*06ee*/ 	.byte	0x3f
	.zero		1


	//   ....[79]....
        /*06f0*/ 	.word	0x00025420
        /*06f4*/ 	.word	0x0000000c
        /*06f8*/ 	.word	0x00000000
        /*06fc*/ 	.short	0x010a
        /*06fe*/ 	.byte	0x3f
	.zero		1


	//   ....[80]....
        /*0700*/ 	.word	0x00025560
        /*0704*/ 	.word	0x00000002
        /*0708*/ 	.word	0x00000000
        /*070c*/ 	.short	0x010a
        /*070e*/ 	.byte	0x3f
	.zero		1


	//   ....[81]....
        /*0710*/ 	.word	0x00025bc0
        /*0714*/ 	.word	0x0000000b
        /*0718*/ 	.word	0x00000000
        /*071c*/ 	.short	0x010a
        /*071e*/ 	.byte	0x3f
	.zero		1


	//   ....[82]....
        /*0720*/ 	.word	0x00025d00
        /*0724*/ 	.word	0x00000008
        /*0728*/ 	.word	0x00000000
        /*072c*/ 	.short	0x010a
        /*072e*/ 	.byte	0x3f
	.zero		1


	//   ....[83]....
        /*0730*/ 	.word	0x00026ee0
        /*0734*/ 	.word	0x00000002
        /*0738*/ 	.word	0x00000000
        /*073c*/ 	.short	0x0101
        /*073e*/ 	.byte	0x3f
	.zero		1


	//   ....[84]....
        /*0740*/ 	.word	0x00040aa0
        /*0744*/ 	.word	0x00000004
        /*0748*/ 	.word	0x00000000
        /*074c*/ 	.short	0x0101
        /*074e*/ 	.byte	0x3f
	.zero		1


	//   ....[85]....
        /*0750*/ 	.word	0x00040ae0
        /*0754*/ 	.word	0x00000002
        /*0758*/ 	.word	0x00000000
        /*075c*/ 	.short	0x010a
        /*075e*/ 	.byte	0x3f
	.zero		1


	//   ....[86]....
        /*0760*/ 	.word	0x00040b30
        /*0764*/ 	.word	0x00000008
        /*0768*/ 	.word	0x00000000
        /*076c*/ 	.short	0x010a
        /*076e*/ 	.byte	0x3f
	.zero		1


	//----- nvinfo : EIATTR_NUM_MBARRIERS
	.align		4
.L_1351:
        /*0770*/ 	.byte	0x03, 0x38
        /*0772*/ 	.short	0x0017


	//----- nvinfo : EIATTR_EXIT_INSTR_OFFSETS
	.align		4
        /*0774*/ 	.byte	0x04, 0x1c
        /*0776*/ 	.short	(.L_1353 - .L_1352)


	//   ....[0]....
.L_1352:
        /*0778*/ 	.word	0x00000b80


	//   ....[1]....
        /*077c*/ 	.word	0x000215b0


	//   ....[2]....
        /*0780*/ 	.word	0x00021610


	//   ....[3]....
        /*0784*/ 	.word	0x00024620


	//   ....[4]....
        /*0788*/ 	.word	0x00024850


	//----- nvinfo : EIATTR_MAX_THREADS
	.align		4
.L_1353:
        /*078c*/ 	.byte	0x04, 0x05
        /*078e*/ 	.short	(.L_1355 - .L_1354)
.L_1354:
        /*0790*/ 	.word	0x00000180
        /*0794*/ 	.word	0x00000001
        /*0798*/ 	.word	0x00000001


	//----- nvinfo : EIATTR_CRS_STACK_SIZE
	.align		4
.L_1355:
        /*079c*/ 	.byte	0x04, 0x1e
        /*079e*/ 	.short	(.L_1357 - .L_1356)
.L_1356:
        /*07a0*/ 	.word	0x00000000


	//----- nvinfo : EIATTR_CBANK_PARAM_SIZE
	.align		4
.L_1357:
        /*07a4*/ 	.byte	0x03, 0x19
        /*07a6*/ 	.short	0x0cf0


	//----- nvinfo : EIATTR_PARAM_CBANK
	.align		4
        /*07a8*/ 	.byte	0x04, 0x0a
        /*07aa*/ 	.short	(.L_1359 - .L_1358)
	.align		4
.L_1358:
        /*07ac*/ 	.word	index@(.nv.constant0._ZN7cutlass13device_kernelIN5flash11enable_sm90INS1_16FlashAttnFwdSm90INS1_25CollectiveMainloopFwdSm90ILi2EN4cute5tupleIJNS5_1CILi1EEES8_S8_EEENS6_IJNS7_ILi128EEENS7_ILi96EEENS7_ILi64EEEEEELi256ENS_6half_tEfNS_4arch4Sm90ELb0ELb1ELb1ELb0ELb0ELb0ELb1ELb1ELb0ELb0ELb0ELb0EEENS1_21CollectiveEpilogueFwdINS6_IJSA_NS7_ILi256EEESB_EEES9_SE_SG_Li256ELb0ELb0ELb0ELb0EEENS1_30DynamicPersistentTileSchedulerILi256ELi32ELb0ELb0ELb1EEEEEEEEEvNT_6ParamsE)
        /*07b0*/ 	.short	0x0210
        /*07b2*/ 	.short	0x0cf0


	//----- nvinfo : EIATTR_SW_WAR
	.align		4
.L_1359:
        /*07b4*/ 	.byte	0x04, 0x36
        /*07b6*/ 	.short	(.L_1361 - .L_1360)
.L_1360:
        /*07b8*/ 	.word	0x00000008
.L_1361:


//--------------------- .nv.info._ZN7cutlass13device_kernelIN5flash11enable_sm90INS1_16FlashAttnFwdSm90INS1_25CollectiveMainloopFwdSm90ILi2EN4cute5tupleIJNS5_1CILi1EEES8_S8_EEENS6_IJNS7_ILi128EEENS7_ILi96EEENS7_ILi64EEEEEELi256ENS_6half_tEfNS_4arch4Sm90ELb0ELb1ELb1ELb1ELb0ELb0ELb0ELb1ELb0ELb0ELb0ELb0EEENS1_21CollectiveEpilogueFwdINS6_IJSA_NS7_ILi256EEESB_EEES9_SE_SG_Li256ELb1ELb0ELb0ELb0EEENS1_36VarlenDynamicPersistentTileSchedulerILi128ELi96ELi256ELi32ELb0ELb0ELb1ELb1ELb0ELb1EEEEEEEEEvNT_6ParamsE --------------------------
	.section	.nv.info._ZN7cutlass13device_kernelIN5flash11enable_sm90INS1_16FlashAttnFwdSm90INS1_25CollectiveMainloopFwdSm90ILi2EN4cute5tupleIJNS5_1CILi1EEES8_S8_EEENS6_IJNS7_ILi128EEENS7_ILi96EEENS7_ILi64EEEEEELi256ENS_6half_tEfNS_4arch4Sm90ELb0ELb1ELb1ELb1ELb0ELb0ELb0ELb1ELb0ELb0ELb0ELb0EEENS1_21CollectiveEpilogueFwdINS6_IJSA_NS7_ILi256EEESB_EEES9_SE_SG_Li256ELb1ELb0ELb0ELb0EEENS1_36VarlenDynamicPersistentTileSchedulerILi128ELi96ELi256ELi32ELb0ELb0ELb1ELb1ELb0ELb1EEEEEEEEEvNT_6ParamsE,"",@"SHT_CUDA_INFO"
	.sectionflags	@""
	.align	4


	//----- nvinfo : EIATTR_CUDA_API_VERSION
	.align		4
        /*0000*/ 	.byte	0x04, 0x37
        /*0002*/ 	.short	(.L_1363 - .L_1362)
.L_1362:
        /*0004*/ 	.word	0x00000082


	//----- nvinfo : EIATTR_KPARAM_INFO
	.align		4
.L_1363:
        /*0008*/ 	.byte	0x04, 0x17
        /*000a*/ 	.short	(.L_1365 - .L_1364)
.L_1364:
        /*000c*/ 	.word	0x00000000
        /*0010*/ 	.short	0x0000
        /*0012*/ 	.short	0x0070
        /*0014*/ 	.byte	0x00, 0xf0, 0x01, 0x28


	//----- nvinfo : EIATTR_SPARSE_MMA_MASK
	.align		4
.L_1365:
        /*0018*/ 	.byte	0x03, 0x50
        /*001a*/ 	.short	0x0000


	//----- nvinfo : EIATTR_MAXREG_COUNT
	.align		4
        /*001c*/ 	.byte	0x03, 0x1b
        /*001e*/ 	.short	0x00a8


	//----- nvinfo : EIATTR_NUM_BARRIERS
	.align		4
        /*0020*/ 	.byte	0x02, 0x4c
        /*0022*/ 	.byte	0x10
	.zero		1


	//----- nvinfo : EIATTR_EXTERNS
	.align		4
        /*0024*/ 	.byte	0x04, 0x0f
        /*0026*/ 	.short	(.L_1367 - .L_1366)


	//   ....[0]....
	.align		4
.L_1366:
        /*0028*/ 	.word	index@(__assertfail)


	//----- nvinfo : EIATTR_ANNOTATIONS
	.align		4
.L_1367:
        /*002c*/ 	.byte	0x04, 0x55
        /*002e*/ 	.short	(.L_1369 - .L_1368)


	//   ....[0]....
.L_1368:
        /* <DEDUP_REMOVED lines=27> */


	//----- nvinfo : EIATTR_MERCURY_ISA_VERSION
	.align		4
.L_1369:
        /*01d0*/ 	.byte	0x03, 0x5f
        /*01d2*/ 	.short	0x0101


	//----- nvinfo : EIATTR_UNUSED_LOAD_BYTE_OFFSET
	.align		4
        /*01d4*/ 	.byte	0x04, 0x44
        /*01d6*/ 	.short	(.L_1371 - .L_1370)


	//   ....[0]....
.L_1370:
        /*01d8*/ 	.word	0x00000a70
        /*01dc*/ 	.word	0x0000fff0


	//   ....[1]....
        /*01e0*/ 	.word	0x0000e6d0
        /*01e4*/ 	.word	0x0000fff0


	//----- nvinfo : EIATTR_INT_WARP_WIDE_INSTR_OFFSETS
	.align		4
.L_1371:
        /*01e8*/ 	.byte	0x04, 0x31
        /*01ea*/ 	.short	(.L_1373 - .L_1372)


	//   ....[0]....
.L_1372:
        /*01ec*/ 	.word	0x00000160


	//   ....[1]....
        /*01f0*/ 	.word	0x000001a0


	//   ....[2]....
        /*01f4*/ 	.word	0x00000210


	//   ....[3]....
        /*01f8*/ 	.word	0x00012600


	//   ....[4]....
        /*01fc*/ 	.word	0x00012690


	//   ....[5]....
        /*0200*/ 	.word	0x00012b90


	//   ....[6]....
        /*0204*/ 	.word	0x00012c10


	//   ....[7]....
        /*0208*/ 	.word	0x00014f30


	//   ....[8]....
        /*020c*/ 	.word	0x00014fc0


	//----- nvinfo : EIATTR_COOP_GROUP_MASK_REGIDS
	.align		4
.L_1373:
        /*0210*/ 	.byte	0x04, 0x29
        /*0212*/ 	.short	(.L_1375 - .L_1374)


	//   ....[0]....
.L_1374:
        /*0214*/ 	.word	0xffffffff


	//   ....[1]....
        /*0218*/ 	.word	0xffffffff


	//   ....[2]....
        /*021c*/ 	.word	0xffffffff


	//   ....[3]....
        /*0220*/ 	.word	0xffffffff


	//   ....[4]....
        /*0224*/ 	.word	0xffffffff


	//   ....[5]....
        /*0228*/ 	.word	0xffffffff


	//   ....[6]....
        /*022c*/ 	.word	0xffffffff


	//   ....[7]....
        /*0230*/ 	.word	0xffffffff


	//   ....[8]....
        /*0234*/ 	.word	0xffffffff


	//   ....[9]....
        /*0238*/ 	.word	0xffffffff


	//   ....[10]....
        /*023c*/ 	.word	0xffffffff


	//   ....[11]....
        /*0240*/ 	.word	0xffffffff


	//   ....[12]....
        /*0244*/ 	.word	0xffffffff


	//   ....[13]....
        /*0248*/ 	.word	0xffffffff


	//   ....[14]....
        /*024c*/ 	.word	0xffffffff


	//   ....[15]....
        /*0250*/ 	.word	0xffffffff


	//   ....[16]....
        /*0254*/ 	.word	0xffffffff


	//   ....[17]....
        /*0258*/ 	.word	0xffffffff


	//   ....[18]....
        /*025c*/ 	.word	0xffffffff


	//   ....[19]....
        /*0260*/ 	.word	0xffffffff


	//   ....[20]....
        /*0264*/ 	.word	0xffffffff


	//   ....[21]....
        /*0268*/ 	.word	0xffffffff


	//   ....[22]....
        /*026c*/ 	.word	0xffffffff


	//   ....[23]....
        /*0270*/ 	.word	0xffffffff


	//   ....[24]....
        /*0274*/ 	.word	0xffffffff


	//   ....[25]....
        /*0278*/ 	.word	0xffffffff


	//   ....[26]....
        /*027c*/ 	.word	0xffffffff


	//   ....[27]....
        /*0280*/ 	.word	0xffffffff


	//   ....[28]....
        /*0284*/ 	.word	0xffffffff


	//   ....[29]....
        /*0288*/ 	.word	0xffffffff


	//   ....[30]....
        /*028c*/ 	.word	0xffffffff


	//   ....[31]....
        /*0290*/ 	.word	0xffffffff


	//   ....[32]....
        /*0294*/ 	.word	0xffffffff


	//   ....[33]....
        /*0298*/ 	.word	0xffffffff


	//   ....[34]....
        /*029c*/ 	.word	0xffffffff


	//   ....[35]....
        /*02a0*/ 	.word	0xffffffff


	//   ....[36]....
        /*02a4*/ 	.word	0xffffffff


	//   ....[37]....
        /*02a8*/ 	.word	0xffffffff


	//   ....[38]....
        /*02ac*/ 	.word	0xffffffff


	//   ....[39]....
        /*02b0*/ 	.word	0xffffffff


	//   ....[40]....
        /*02b4*/ 	.word	0xffffffff


	//   ....[41]....
        /*02b8*/ 	.word	0xffffffff


	//   ....[42]....
        /*02bc*/ 	.word	0xffffffff


	//   ....[43]....
        /*02c0*/ 	.word	0xffffffff


	//   ....[44]....
        /*02c4*/ 	.word	0xffffffff


	//   ....[45]....
        /*02c8*/ 	.word	0xffffffff


	//   ....[46]....
        /*02cc*/ 	.word	0xffffffff


	//   ....[47]....
        /*02d0*/ 	.word	0xffffffff


	//   ....[48]....
        /*02d4*/ 	.word	0xffffffff


	//   ....[49]....
        /*02d8*/ 	.word	0xffffffff


	//   ....[50]....
        /*02dc*/ 	.word	0xffffffff


	//   ....[51]....
        /*02e0*/ 	.word	0xffffffff


	//   ....[52]....
        /*02e4*/ 	.word	0xffffffff


	//   ....[53]....
        /*02e8*/ 	.word	0xffffffff


	//   ....[54]....
        /*02ec*/ 	.word	0xffffffff


	//   ....[55]....
        /*02f0*/ 	.word	0xffffffff


	//   ....[56]....
        /*02f4*/ 	.word	0xffffffff


	//   ....[57]....
        /*02f8*/ 	.word	0xffffffff


	//   ....[58]....
        /*02fc*/ 	.word	0xffffffff


	//   ....[59]....
        /*0300*/ 	.word	0xffffffff


	//   ....[60]....
        /*0304*/ 	.word	0xffffffff


	//   ....[61]....
        /*0308*/ 	.word	0xffffffff


	//   ....[62]....
        /*030c*/ 	.word	0x0500000f


	//   ....[63]....
        /*0310*/ 	.word	0x0500000f


	//   ....[64]....
        /*0314*/ 	.word	0x0500000f


	//   ....[65]....
        /*0318*/ 	.word	0x0500000f


	//   ....[66]....
        /*031c*/ 	.word	0x0500000f


	//   ....[67]....
        /*0320*/ 	.word	0x0500000f


	//   ....[68]....
        /*0324*/ 	.word	0x0500000f


	//   ....[69]....
        /*0328*/ 	.word	0x0500000f


	//   ....[70]....
        /*032c*/ 	.word	0x0500000f


	//   ....[71]....
        /*0330*/ 	.word	0x0500000f


	//   ....[72]....
        /*0334*/ 	.word	0x0500000f


	//   ....[73]....
        /*0338*/ 	.word	0x0500000f


	//   ....[74]....
        /*033c*/ 	.word	0x0500000f


	//   ....[75]....
        /*0340*/ 	.word	0x0500000f


	//   ....[76]....
        /*0344*/ 	.word	0x0500000f


	//   ....[77]....
        /*0348*/ 	.word	0x0500000f


	//   ....[78]....
        /*034c*/ 	.word	0x0500000f


	//   ....[79]....
        /*0350*/ 	.word	0x0500000f


	//   ....[80]....
        /*0354*/ 	.word	0x0500000f


	//----- nvinfo : EIATTR_COOP_GROUP_INSTR_OFFSETS
	.align		4
.L_1375:
        /*0358*/ 	.byte	0x04, 0x28
        /*035a*/ 	.short	(.L_1377 - .L_1376)


	//   ....[0]....
.L_1376:
        /*035c*/ 	.word	0x00000070


	//   ....[1]....
        /*0360*/ 	.word	0x00000170


	//   ....[2]....
        /*0364*/ 	.word	0x000001c0


	//   ....[3]....
        /*0368*/ 	.word	0x000003f0


	//   ....[4]....
        /*036c*/ 	.word	0x00000550


	//   ....[5]....
        /*0370*/ 	.word	0x00000670


	//   ....[6]....
        /*0374*/ 	.word	0x000007d0


	//   ....[7]....
        /*0378*/ 	.word	0x000019e0


	//   ....[8]....
        /*037c*/ 	.word	0x00003610


	//   ....[9]....
        /*0380*/ 	.word	0x00003720


	//   ....[10]....
        /*0384*/ 	.word	0x00003c80


	//   ....[11]....
        /*0388*/ 	.word	0x00003ce0


	//   ....[12]....
        /*038c*/ 	.word	0x00006470


	//   ....[13]....
        /*0390*/ 	.word	0x00006580


	//   ....[14]....
        /*0394*/ 	.word	0x00006bf0


	//   ....[15]....
        /*0398*/ 	.word	0x00006d90


	//   ....[16]....
        /*039c*/ 	.word	0x00008c20


	//   ....[17]....
        /*03a0*/ 	.word	0x00008ca0


	//   ....[18]....
        /*03a4*/ 	.word	0x00009110


	//   ....[19]....
        /*03a8*/ 	.word	0x000092d0


	//   ....[20]....
        /*03ac*/ 	.word	0x0000bff0


	//   ....[21]....
        /*03b0*/ 	.word	0x0000c110


	//   ....[22]....
        /*03b4*/ 	.word	0x0000c8b0


	//   ....[23]....
        /*03b8*/ 	.word	0x0000ca80


	//   ....[24]....
        /*03bc*/ 	.word	0x0000dc50


	//   ....[25]....
        /*03c0*/ 	.word	0x0000dc90


	//   ....[26]....
        /*03c4*/ 	.word	0x0000dd60


	//   ....[27]....
        /*03c8*/ 	.word	0x0000dd70


	//   ....[28]....
        /*03cc*/ 	.word	0x00011190


	//   ....[29]....
        /*03d0*/ 	.word	0x00011310


	//   ....[30]....
        /*03d4*/ 	.word	0x00011340


	//   ....[31]....
        /*03d8*/ 	.word	0x00011380


	//   ....[32]....
        /*03dc*/ 	.word	0x000113f0


	//   ....[33]....
        /*03e0*/ 	.word	0x00011450


	//   ....[34]....
        /*03e4*/ 	.word	0x00011490


	//   ....[35]....
        /*03e8*/ 	.word	0x00011630


	//   ....[36]....
        /*03ec*/ 	.word	0x00011690


	//   ....[37]....
        /*03f0*/ 	.word	0x000116d0


	//   ....[38]....
        /*03f4*/ 	.word	0x00011710


	//   ....[39]....
        /*03f8*/ 	.word	0x00011740


	//   ....[40]....
        /*03fc*/ 	.word	0x00011770


	//   ....[41]....
        /*0400*/ 	.word	0x00011810


	//   ....[42]....
        /*0404*/ 	.word	0x00011870


	//   ....[43]....
        /*0408*/ 	.word	0x00011900


	//   ....[44]....
        /*040c*/ 	.word	0x00015050


	//   ....[45]....
        /*0410*/ 	.word	0x00015060


	//   ....[46]....
        /*0414*/ 	.word	0x00015170


	//   ....[47]....
        /*0418*/ 	.word	0x000151d0


	//   ....[48]....
        /*041c*/ 	.word	0x00015210


	//   ....[49]....
        /*0420*/ 	.word	0x00015250


	//   ....[50]....
        /*0424*/ 	.word	0x00015280


	//   ....[51]....
        /*0428*/ 	.word	0x000152b0


	//   ....[52]....
        /*042c*/ 	.word	0x00015440


	//   ....[53]....
        /*0430*/ 	.word	0x000154a0


	//   ....[54]....
        /*0434*/ 	.word	0x000154e0


	//   ....[55]....
        /*0438*/ 	.word	0x00015520


	//   ....[56]....
        /*043c*/ 	.word	0x00015550


	//   ....[57]....
        /*0440*/ 	.word	0x00015580


	//   ....[58]....
        /*0444*/ 	.word	0x00015640


	//   ....[59]....
        /*0448*/ 	.word	0x00015660


	//   ....[60]....
        /*044c*/ 	.word	0x000156d0


	//   ....[61]....
        /*0450*/ 	.word	0x00015d60


	//   ....[62]....
        /*0454*/ 	.word	0x000163a0


	//   ....[63]....
        /*0458*/ 	.word	0x000167c0


	//   ....[64]....
        /*045c*/ 	.word	0x00016850


	//   ....[65]....
        /*0460*/ 	.word	0x000168f0


	//   ....[66]....
        /*0464*/ 	.word	0x000169a0


	//   ....[67]....
        /*0468*/ 	.word	0x00016a20


	//   ....[68]....
        /*046c*/ 	.word	0x00016aa0


	//   ....[69]....
        /*0470*/ 	.word	0x00016b20


	//   ....[70]....
        /*0474*/ 	.word	0x00016ba0


	//   ....[71]....
        /*0478*/ 	.word	0x00016c30


	//   ....[72]....
        /*047c*/ 	.word	0x00016ce0


	//   ....[73]....
        /*0480*/ 	.word	0x00016d60


	//   ....[74]....
        /*0484*/ 	.word	0x00016de0


	//   ....[75]....
        /*0488*/ 	.word	0x00016e60


	//   ....[76]....
        /*048c*/ 	.word	0x00016ee0


	//   ....[77]....
        /*0490*/ 	.word	0x00016f50


	//   ....[78]....
        /*0494*/ 	.word	0x00016ff0


	//   ....[79]....
        /*0498*/ 	.word	0x00017080


	//   ....[80]....
        /*049c*/ 	.word	0x000171b0


	//----- nvinfo : EIATTR_REG_RECONFIG
	.align		4
.L_1377:
        /*04a0*/ 	.byte	0x01, 0x54
	.zero		2


	//----- nvinfo : EIATTR_SYSCALL_OFFSETS
	.align		4
        /*04a4*/ 	.byte	0x04, 0x46
        /*04a6*/ 	.short	(.L_1379 - .L_1378)


	//   ....[0]....
.L_1378:
        /*04a8*/ 	.word	0x00001bc0


	//   ....[1]....
        /*04ac*/ 	.word	0x00012820


	//   ....[2]....
        /*04b0*/ 	.word	0x00012960


	//   ....[3]....
        /*04b4*/ 	.word	0x00012a60


	//----- nvinfo : EIATTR_MBARRIER_INSTR_OFFSETS
	.align		4
.L_1379:
        /*04b8*/ 	.byte	0x04, 0x39
        /*04ba*/ 	.short	(.L_1381 - .L_1380)


	//   ....[0]....
.L_1380:
        /*04bc*/ 	.word	0x000002a0
        /*04c0*/ 	.word	0x000000ff
        /*04c4*/ 	.word	0x00022800
        /*04c8*/ 	.short	0x0100
        /*04ca*/ 	.byte	0x08
	.zero		1


	//   ....[1]....
        /*04cc*/ 	.word	0x000002b0
        /*04d0*/ 	.word	0x000000ff
        /*04d4*/ 	.word	0x00022820
        /*04d8*/ 	.short	0x0100
        /*04da*/ 	.byte	0x08
	.zero		1


	//   ....[2]....
        /*04dc*/ 	.word	0x000003a0
        /*04e0*/ 	.word	0x000000ff
        /*04e4*/ 	.word	0x00022830
        /*04e8*/ 	.short	0x0100
        /*04ea*/ 	.byte	0x08
	.zero		1


	//   ....[3]....
        /*04ec*/ 	.word	0x000003b0
        /*04f0*/ 	.word	0x000000ff
        /*04f4*/ 	.word	0x00022840
        /*04f8*/ 	.short	0x0100
        /*04fa*/ 	.byte	0x08
	.zero		1


	//   ....[4]....
        /*04fc*/ 	.word	0x000003c0
        /*0500*/ 	.word	0x000000ff
        /*0504*/ 	.word	0x00022838
        /*0508*/ 	.short	0x0100
        /*050a*/ 	.byte	0x08
	.zero		1


	//   ....[5]....
        /*050c*/ 	.word	0x000003d0
        /*0510*/ 	.word	0x000000ff
        /*0514*/ 	.word	0x00022848
        /*0518*/ 	.short	0x0100
        /*051a*/ 	.byte	0x08
	.zero		1


	//   ....[6]....
        /*051c*/ 	.word	0x00000500
        /*0520*/ 	.word	0x000000ff
        /*0524*/ 	.word	0x00022850
        /*0528*/ 	.short	0x0100
        /*052a*/ 	.byte	0x08
	.zero		1


	//   ....[7]....
        /*052c*/ 	.word	0x00000510
        /*0530*/ 	.word	0x000000ff
        /*0534*/ 	.word	0x00022860
        /*0538*/ 	.short	0x0100
        /*053a*/ 	.byte	0x08
	.zero		1


	//   ....[8]....
        /*053c*/ 	.word	0x00000520
        /*0540*/ 	.word	0x000000ff
        /*0544*/ 	.word	0x00022858
        /*0548*/ 	.short	0x0100
        /*054a*/ 	.byte	0x08
	.zero		1


	//   ....[9]....
        /*054c*/ 	.word	0x00000530
        /*0550*/ 	.word	0x000000ff
        /*0554*/ 	.word	0x00022868
        /*0558*/ 	.short	0x0100
        /*055a*/ 	.byte	0x08
	.zero		1


	//   ....[10]....
        /*055c*/ 	.word	0x00000620
        /*0560*/ 	.word	0x000000ff
        /*0564*/ 	.word	0x00022870
        /*0568*/ 	.short	0x0100
        /*056a*/ 	.byte	0x06
	.zero		1


	//   ....[11]....
        /*056c*/ 	.word	0x00000630
        /*0570*/ 	.word	0x000000ff
        /*0574*/ 	.word	0x00022880
        /*0578*/ 	.short	0x0100
        /*057a*/ 	.byte	0x06
	.zero		1


	//   ....[12]....
        /*057c*/ 	.word	0x00000640
        /*0580*/ 	.word	0x000000ff
        /*0584*/ 	.word	0x00022878
        /*0588*/ 	.short	0x0100
        /*058a*/ 	.byte	0x06
	.zero		1


	//   ....[13]....
        /*058c*/ 	.word	0x00000650
        /*0590*/ 	.word	0x000000ff
        /*0594*/ 	.word	0x00022888
        /*0598*/ 	.short	0x0100
        /*059a*/ 	.byte	0x06
	.zero		1


	//   ....[14]....
        /*059c*/ 	.word	0x00000780
        /*05a0*/ 	.word	0x000000ff
        /*05a4*/ 	.word	0x00022890
        /*05a8*/ 	.short	0x0100
        /*05aa*/ 	.byte	0x08
	.zero		1


	//   ....[15]....
        /*05ac*/ 	.word	0x00000790
        /*05b0*/ 	.word	0x000000ff
        /*05b4*/ 	.word	0x000228a0
        /*05b8*/ 	.short	0x0100
        /*05ba*/ 	.byte	0x08
	.zero		1


	//   ....[16]....
        /*05bc*/ 	.word	0x000007a0
        /*05c0*/ 	.word	0x000000ff
        /*05c4*/ 	.word	0x00022898
        /*05c8*/ 	.short	0x0100
        /*05ca*/ 	.byte	0x08
	.zero		1


	//   ....[17]....
        /*05cc*/ 	.word	0x000007b0
        /*05d0*/ 	.word	0x000000ff
        /*05d4*/ 	.word	0x000228a8
        /*05d8*/ 	.short	0x0100
        /*05da*/ 	.byte	0x08
	.zero		1


	//   ....[18]....
        /*05dc*/ 	.word	0x000008e0
        /*05e0*/ 	.word	0x000000ff
        /*05e4*/ 	.word	0x000228b0
        /*05e8*/ 	.short	0x0100
        /*05ea*/ 	.byte	0x08
	.zero		1


	//   ....[19]....
        /*05ec*/ 	.word	0x000008f0
        /*05f0*/ 	.word	0x000000ff
        /*05f4*/ 	.word	0x000228c0
        /*05f8*/ 	.short	0x0100
        /*05fa*/ 	.byte	0x08
	.zero		1


	//   ....[20]....
        /*05fc*/ 	.word	0x00000900
        /*0600*/ 	.word	0x000000ff
        /*0604*/ 	.word	0x000228b8
        /*0608*/ 	.short	0x0100
        /*060a*/ 	.byte	0x08
	.zero		1


	//   ....[21]....
        /*060c*/ 	.word	0x00000910
        /*0610*/ 	.word	0x000000ff
        /*0614*/ 	.word	0x000228c8
        /*0618*/ 	.short	0x0100
        /*061a*/ 	.byte	0x08
	.zero		1


	//   ....[22]....
        /*061c*/ 	.word	0x00001c70
        /*0620*/ 	.word	0x00000009
        /*0624*/ 	.word	0x00022800
        /*0628*/ 	.short	0x010a
        /*062a*/ 	.byte	0x3f
	.zero		1


	//   ....[23]....
        /*062c*/ 	.word	0x00001d40
        /*0630*/ 	.word	0x00000005
        /*0634*/ 	.word	0x00022830
        /*0638*/ 	.short	0x010a
        /*063a*/ 	.byte	0x3f
	.zero		1


	//   ....[24]....
        /*063c*/ 	.word	0x00001d80
        /*0640*/ 	.word	0x00000005
        /*0644*/ 	.word	0x00022830
        /*0648*/ 	.short	0x010a
        /*064a*/ 	.byte	0x3f
	.zero		1


	//   ....[25]....
        /*064c*/ 	.word	0x00002330
        /*0650*/ 	.word	0x00000000
        /*0654*/ 	.word	0x00000000
        /*0658*/ 	.short	0x0101
        /*065a*/ 	.byte	0x3f
	.zero		1


	//   ....[26]....
        /*065c*/ 	.word	0x000045c0
        /*0660*/ 	.word	0x00000005
        /*0664*/ 	.word	0x00022850
        /*0668*/ 	.short	0x010a
        /*066a*/ 	.byte	0x3f
	.zero		1


	//   ....[27]....
        /*066c*/ 	.word	0x00004600
        /*0670*/ 	.word	0x00000005
        /*0674*/ 	.word	0x00022850
        /*0678*/ 	.short	0x010a
        /*067a*/ 	.byte	0x3f
	.zero		1


	//   ....[28]....
        /*067c*/ 	.word	0x00004930
        /*0680*/ 	.word	0x00000005
        /*0684*/ 	.word	0x00000000
        /*0688*/ 	.short	0x0101
        /*068a*/ 	.byte	0x3f
	.zero		1


	//   ....[29]....
        /*068c*/ 	.word	0x00004c40
        /*0690*/ 	.word	0x000000ff
        /*0694*/ 	.word	0x00022830
        /*0698*/ 	.short	0x010a
        /*069a*/ 	.byte	0x1c
	.zero		1


	//   ....[30]....
        /*069c*/ 	.word	0x00004c80
        /*06a0*/ 	.word	0x000000ff
        /*06a4*/ 	.word	0x00022830
        /*06a8*/ 	.short	0x010a
        /*06aa*/ 	.byte	0x1c
	.zero		1


	//   ....[31]....
        /*06ac*/ 	.word	0x00005190
        /*06b0*/ 	.word	0x00000014
        /*06b4*/ 	.word	0x00000000
        /*06b8*/ 	.short	0x0101
        /*06ba*/ 	.byte	0x3f
	.zero		1


	//   ....[32]....
        /*06bc*/ 	.word	0x00007d30
        /*06c0*/ 	.word	0x000000ff
        /*06c4*/ 	.word	0x00022850
        /*06c8*/ 	.short	0x010a
        /*06ca*/ 	.byte	0x1c
	.zero		1


	//   ....[33]....
        /*06cc*/ 	.word	0x00007d70
        /*06d0*/ 	.word	0x000000ff
        /*06d4*/ 	.word	0x00022850
        /*06d8*/ 	.short	0x010a
        /*06da*/ 	.byte	0x1c
	.zero		1


	//   ....[34]....
        /*06dc*/ 	.word	0x00008070
        /*06e0*/ 	.word	0x000000b1
        /*06e4*/ 	.word	0x00000000
        /*06e8*/ 	.short	0x0101
        /*06ea*/ 	.byte	0x3f
	.zero		1


	//   ....[35]....
        /*06ec*/ 	.word	0x00008430
        /*06f0*/ 	.word	0x000000ff
        /*06f4*/ 	.word	0x00022830
        /*06f8*/ 	.short	0x010a
        /*06fa*/ 	.byte	0x19
	.zero		1


	//   ....[36]....
        /*06fc*/ 	.word	0x00008470
        /*0700*/ 	.word	0x000000ff
        /*0704*/ 	.word	0x00022830
        /*0708*/ 	.short	0x010a
        /*070a*/ 	.byte	0x19
	.zero		1


	//   ....[37]....
        /*070c*/ 	.word	0x000095d0
        /*0710*/ 	.word	0x00000099
        /*0714*/ 	.word	0x00000000
        /*0718*/ 	.short	0x0101
        /*071a*/ 	.byte	0x3f
	.zero		1


	//   ....[38]....
        /*071c*/ 	.word	0x0000a300
        /*0720*/ 	.word	0x000000ff
        /*0724*/ 	.word	0x00022850
        /*0728*/ 	.short	0x010a
        /*072a*/ 	.byte	0x19
	.zero		1


	//   ....[39]....
        /*072c*/ 	.word	0x0000a340
        /*0730*/ 	.word	0x000000ff
        /*0734*/ 	.word	0x00022850
        /*0738*/ 	.short	0x010a
        /*073a*/ 	.byte	0x19
	.zero		1


	//   ....[40]....
        /*073c*/ 	.word	0x0000a630
        /*0740*/ 	.word	0x000000d6
        /*0744*/ 	.word	0x00000000
        /*0748*/ 	.short	0x0101
        /*074a*/ 	.byte	0x3f
	.zero		1


	//   ....[41]....
        /*074c*/ 	.word	0x0000a7f0
        /*0750*/ 	.word	0x000000ff
        /*0754*/ 	.word	0x00022830
        /*0758*/ 	.short	0x010a
        /*075a*/ 	.byte	0x1b
	.zero		1


	//   ....[42]....
        /*075c*/ 	.word	0x0000a830
        /*0760*/ 	.word	0x000000ff
        /*0764*/ 	.word	0x00022830
        /*0768*/ 	.short	0x010a
        /*076a*/ 	.byte	0x1b
	.zero		1


	//   ....[43]....
        /*076c*/ 	.word	0x0000ad40
        /*0770*/ 	.word	0x00000006
        /*0774*/ 	.word	0x00000000
        /*0778*/ 	.short	0x0101
        /*077a*/ 	.byte	0x3f
	.zero		1


	//   ....[44]....
        /*077c*/ 	.word	0x0000d8e0
        /*0780*/ 	.word	0x000000ff
        /*0784*/ 	.word	0x00022850
        /*0788*/ 	.short	0x010a
        /*078a*/ 	.byte	0x1b
	.zero		1


	//   ....[45]....
        /*078c*/ 	.word	0x0000d920
        /*0790*/ 	.word	0x000000ff
        /*0794*/ 	.word	0x00022850
        /*0798*/ 	.short	0x010a
        /*079a*/ 	.byte	0x1b
	.zero		1


	//   ....[46]....
        /*079c*/ 	.word	0x0000dc10
        /*07a0*/ 	.word	0x000000b0
        /*07a4*/ 	.word	0x00000000
        /*07a8*/ 	.short	0x0101
        /*07aa*/ 	.byte	0x3f
	.zero		1


	//   ....[47]....
        /*07ac*/ 	.word	0x0000fe00
        /*07b0*/ 	.word	0x00000011
        /*07b4*/ 	.word	0x00000000
        /*07b8*/ 	.short	0x0101
        /*07ba*/ 	.byte	0x3f
	.zero		1


	//   ....[48]....
        /*07bc*/ 	.word	0x00012f70
        /*07c0*/ 	.word	0x00000009
        /*07c4*/ 	.word	0x00022840
        /*07c8*/ 	.short	0x010a
        /*07ca*/ 	.byte	0x3f
	.zero		1


	//   ....[49]....
        /*07cc*/ 	.word	0x00013360
        /*07d0*/ 	.word	0x0000000a
        /*07d4*/ 	.word	0x00022820
        /*07d8*/ 	.short	0x010a
        /*07da*/ 	.byte	0x3f
	.zero		1


	//   ....[50]....
        /*07dc*/ 	.word	0x00013420
        /*07e0*/ 	.word	0x00000006
        /*07e4*/ 	.word	0x00022860
        /*07e8*/ 	.short	0x010a
        /*07ea*/ 	.byte	0x3f
	.zero		1


	//   ....[51]....
        /*07ec*/ 	.word	0x00013a80
        /*07f0*/ 	.word	0x00000002
        /*07f4*/ 	.word	0x00022840
        /*07f8*/ 	.short	0x010a
        /*07fa*/ 	.byte	0x3f
	.zero		1


	//   ....[52]....
        /*07fc*/ 	.word	0x00013c90
        /*0800*/ 	.word	0x00000002
        /*0804*/ 	.word	0x00022860
        /*0808*/ 	.short	0x010a
        /*080a*/ 	.byte	0x3f
	.zero		1


	//   ....[53]....
        /*080c*/ 	.word	0x00014230
        /*0810*/ 	.word	0x00000002
        /*0814*/ 	.word	0x00022840
        /*0818*/ 	.short	0x010a
        /*081a*/ 	.byte	0x3f
	.zero		1


	//   ....[54]....
        /*081c*/ 	.word	0x00014430
        /*0820*/ 	.word	0x00000002
        /*0824*/ 	.word	0x00022860
        /*0828*/ 	.short	0x010a
        /*082a*/ 	.byte	0x3f
	.zero		1


	//   ....[55]....
        /*082c*/ 	.word	0x00014940
        /*0830*/ 	.word	0x00000002
        /*0834*/ 	.word	0x00022840
        /*0838*/ 	.short	0x010a
        /*083a*/ 	.byte	0x3f
	.zero		1


	//   ....[56]....
        /*083c*/ 	.word	0x00014b50
        /*0840*/ 	.word	0x00000002
        /*0844*/ 	.word	0x00022860
        /*0848*/ 	.short	0x010a
        /*084a*/ 	.byte	0x3f
	.zero		1


	//   ....[57]....
        /*084c*/ 	.word	0x00015ce0
        /*0850*/ 	.word	0x00000000
        /*0854*/ 	.word	0x00022820
        /*0858*/ 	.short	0x010a
        /*085a*/ 	.byte	0x3f
	.zero		1


	//   ....[58]....
        /*085c*/ 	.word	0x00015ea0
        /*0860*/ 	.word	0x00000006
        /*0864*/ 	.word	0x00000000
        /*0868*/ 	.short	0x010a
        /*086a*/ 	.byte	0x3f
	.zero		1


	//   ....[59]....
        /*086c*/ 	.word	0x00015f10
        /*0870*/ 	.word	0x00000007
        /*0874*/ 	.word	0x00000000
        /*0878*/ 	.short	0x010a
        /*087a*/ 	.byte	0x3f
	.zero		1


	//   ....[60]....
        /*087c*/ 	.word	0x00015f80
        /*0880*/ 	.word	0x00000004
        /*0884*/ 	.word	0x00000000
        /*0888*/ 	.short	0x010a
        /*088a*/ 	.byte	0x3f
	.zero		1


	//   ....[61]....
        /*088c*/ 	.word	0x00015fb0
        /*0890*/ 	.word	0x00000003
        /*0894*/ 	.word	0x00000000
        /*0898*/ 	.short	0x010a
        /*089a*/ 	.byte	0x3f
	.zero		1


	//   ....[62]....
        /*089c*/ 	.word	0x00016010
        /*08a0*/ 	.word	0x00000009
        /*08a4*/ 	.word	0x00022800
        /*08a8*/ 	.short	0x010a
        /*08aa*/ 	.byte	0x3f
	.zero		1


	//   ....[63]....
        /*08ac*/ 	.word	0x00016060
        /*08b0*/ 	.word	0x00000005
        /*08b4*/ 	.word	0x00022830
        /*08b8*/ 	.short	0x010a
        /*08ba*/ 	.byte	0x3f
	.zero		1


	//   ....[64]....
        /*08bc*/ 	.word	0x000160b0
        /*08c0*/ 	.word	0x00000005
        /*08c4*/ 	.word	0x00022850
        /*08c8*/ 	.short	0x010a
        /*08ca*/ 	.byte	0x3f
	.zero		1


	//   ....[65]....
        /*08cc*/ 	.word	0x00016110
        /*08d0*/ 	.word	0x00000015
        /*08d4*/ 	.word	0x00022830
        /*08d8*/ 	.short	0x010a
        /*08da*/ 	.byte	0x3f
	.zero		1


	//   ....[66]....
        /*08dc*/ 	.word	0x00016160
        /*08e0*/ 	.word	0x000000b1
        /*08e4*/ 	.word	0x00022850
        /*08e8*/ 	.short	0x010a
        /*08ea*/ 	.byte	0x3f
	.zero		1


	//   ....[67]....
        /*08ec*/ 	.word	0x000161c0
        /*08f0*/ 	.word	0x00000006
        /*08f4*/ 	.word	0x00022830
        /*08f8*/ 	.short	0x010a
        /*08fa*/ 	.byte	0x3f
	.zero		1


	//   ....[68]....
        /*08fc*/ 	.word	0x00016210
        /*0900*/ 	.word	0x000000d6
        /*0904*/ 	.word	0x00022850
        /*0908*/ 	.short	0x010a
        /*090a*/ 	.byte	0x3f
	.zero		1


	//   ....[69]....
        /*090c*/ 	.word	0x00016270
        /*0910*/ 	.word	0x00000006
        /*0914*/ 	.word	0x00022830
        /*0918*/ 	.short	0x010a
        /*091a*/ 	.byte	0x3f
	.zero		1


	//   ....[70]....
        /*091c*/ 	.word	0x000162c0
        /*0920*/ 	.word	0x000000b0
        /*0924*/ 	.word	0x00022850
        /*0928*/ 	.short	0x010a
        /*092a*/ 	.byte	0x3f
	.zero		1


	//   ....[71]....
        /*092c*/ 	.word	0x00016460
        /*0930*/ 	.word	0x00000009
        /*0934*/ 	.word	0x00022840
        /*0938*/ 	.short	0x010a
        /*093a*/ 	.byte	0x3f
	.zero		1


	//   ....[72]....
        /*093c*/ 	.word	0x000164e0
        /*0940*/ 	.word	0x00000009
        /*0944*/ 	.word	0x00022820
        /*0948*/ 	.short	0x010a
        /*094a*/ 	.byte	0x3f
	.zero		1


	//   ....[73]....
        /*094c*/ 	.word	0x00016530
        /*0950*/ 	.word	0x00000006
        /*0954*/ 	.word	0x00022860
        /*0958*/ 	.short	0x010a
        /*095a*/ 	.byte	0x3f
	.zero		1


	//   ....[74]....
        /*095c*/ 	.word	0x00016580
        /*0960*/ 	.word	0x00000002
        /*0964*/ 	.word	0x00022840
        /*0968*/ 	.short	0x010a
        /*096a*/ 	.byte	0x3f
	.zero		1


	//   ....[75]....
        /*096c*/ 	.word	0x000165d0
        /*0970*/ 	.word	0x00000002
        /*0974*/ 	.word	0x00022860
        /*0978*/ 	.short	0x010a
        /*097a*/ 	.byte	0x3f
	.zero		1


	//   ....[76]....
        /*097c*/ 	.word	0x00016620
        /*0980*/ 	.word	0x00000002
        /*0984*/ 	.word	0x00022840
        /*0988*/ 	.short	0x010a
        /*098a*/ 	.byte	0x3f
	.zero		1


	//   ....[77]....
        /*098c*/ 	.word	0x00016670
        /*0990*/ 	.word	0x00000002
        /*0994*/ 	.word	0x00022860
        /*0998*/ 	.short	0x010a
        /*099a*/ 	.byte	0x3f
	.zero		1


	//   ....[78]....
        /*099c*/ 	.word	0x000166c0
        /*09a0*/ 	.word	0x00000002
        /*09a4*/ 	.word	0x00022840
        /*09a8*/ 	.short	0x010a
        /*09aa*/ 	.byte	0x3f
	.zero		1


	//   ....[79]....
        /*09ac*/ 	.word	0x00016710
        /*09b0*/ 	.word	0x00000002
        /*09b4*/ 	.word	0x00022860
        /*09b8*/ 	.short	0x010a
        /*09ba*/ 	.byte	0x3f
	.zero		1


	//   ....[80]....
        /*09bc*/ 	.word	0x000170d0
        /*09c0*/ 	.word	0x00000000
        /*09c4*/ 	.word	0x00022820
        /*09c8*/ 	.short	0x010a
        /*09ca*/ 	.byte	0x3f
	.zero		1


	//   ....[81]....
        /*09cc*/ 	.word	0x00017270
        /*09d0*/ 	.word	0x00000006
        /*09d4*/ 	.word	0x00000000
        /*09d8*/ 	.short	0x010a
        /*09da*/ 	.byte	0x3f
	.zero		1


	//   ....[82]....
        /*09dc*/ 	.word	0x000172c0
        /*09e0*/ 	.word	0x00000007
        /*09e4*/ 	.word	0x00000000
        /*09e8*/ 	.short	0x010a
        /*09ea*/ 	.byte	0x3f
	.zero		1


	//   ....[83]....
        /*09ec*/ 	.word	0x00017310
        /*09f0*/ 	.word	0x00000004
        /*09f4*/ 	.word	0x00000000
        /*09f8*/ 	.short	0x010a
        /*09fa*/ 	.byte	0x3f
	.zero		1


	//----- nvinfo : EIATTR_NUM_MBARRIERS
	.align		4
.L_1381:
        /*09fc*/ 	.byte	0x03, 0x38
        /*09fe*/ 	.short	0x0016


	//----- nvinfo : EIATTR_EXIT_INSTR_OFFSETS
	.align		4
        /*0a00*/ 	.byte	0x04, 0x1c
        /*0a02*/ 	.short	(.L_1383 - .L_1382)


	//   ....[0]....
.L_1382:
        /*0a04*/ 	.word	0x00000ab0


	//   ....[1]....
        /*0a08*/ 	.word	0x00011150


	//   ....[2]....
        /*0a0c*/ 	.word	0x000111b0


	//   ....[3]....
        /*0a10*/ 	.word	0x00016000


	//----- nvinfo : EIATTR_MAX_THREADS
	.align		4
.L_1383:
        /*0a14*/ 	.byte	0x04, 0x05
        /*0a16*/ 	.short	(.L_1385 - .L_1384)
.L_1384:
        /*0a18*/ 	.word	0x00000180
        /*0a1c*/ 	.word	0x00000001
        /*0a20*/ 	.word	0x00000001


	//----- nvinfo : EIATTR_CRS_STACK_SIZE
	.align		4
.L_1385:
        /*0a24*/ 	.byte	0x04, 0x1e
        /*0a26*/ 	.short	(.L_1387 - .L_1386)
.L_1386:
        /*0a28*/ 	.word	0x00000000


	//----- nvinfo : EIATTR_CBANK_PARAM_SIZE
	.align		4
.L_1387:
        /*0a2c*/ 	.byte	0x03, 0x19
        /*0a2e*/ 	.short	0x0a70


	//----- nvinfo : EIATTR_PARAM_CBANK
	.align		4
        /*0a30*/ 	.byte	0x04, 0x0a
        /*0a32*/ 	.short	(.L_1389 - .L_1388)
	.align		4
.L_1388:
        /*0a34*/ 	.word	index@(.nv.constant0._ZN7cutlass13device_kernelIN5flash11enable_sm90INS1_16FlashAttnFwdSm90INS1_25CollectiveMainloopFwdSm90ILi2EN4cute5tupleIJNS5_1CILi1EEES8_S8_EEENS6_IJNS7_ILi128EEENS7_ILi96EEENS7_ILi64EEEEEELi256ENS_6half_tEfNS_4arch4Sm90ELb0ELb1ELb1ELb1ELb0ELb0ELb0ELb1ELb0ELb0ELb0ELb0EEENS1_21CollectiveEpilogueFwdINS6_IJSA_NS7_ILi256EEESB_EEES9_SE_SG_Li256ELb1ELb0ELb0ELb0EEENS1_36VarlenDynamicPersistentTileSchedulerILi128ELi96ELi256ELi32ELb0ELb0ELb1ELb1ELb0ELb1EEEEEEEEEvNT_6ParamsE)
        /*0a38*/ 	.short	0x0210
        /*0a3a*/ 	.short	0x0a70


	//----- nvinfo : EIATTR_SW_WAR
	.align		4
.L_1389:
        /*0a3c*/ 	.byte	0x04, 0x36
        /*0a3e*/ 	.short	(.L_1391 - .L_1390)
.L_1390:
        /*0a40*/ 	.word	0x00000008
.L_1391:


//--------------------- .nv.info._ZN7cutlass13device_kernelIN5flash11enable_sm90INS1_16FlashAttnFwdSm90INS1_25CollectiveMainloopFwdSm90ILi2EN4cute5tupleIJNS5_1CILi1EEES8_S8_EEENS6_IJNS7_ILi128EEENS7_ILi96EEENS7_ILi64EEEEEELi256ENS_6half_tEfNS_4arch4Sm90ELb0ELb1ELb1ELb1ELb0ELb1ELb0ELb1ELb0ELb0ELb0ELb0EEENS1_21CollectiveEpilogueFwdINS6_IJSA_NS7_ILi256EEESB_EEES9_SE_SG_Li256ELb1ELb0ELb0ELb0EEENS1_36VarlenDynamicPersistentTileSchedulerILi128ELi96ELi256ELi32ELb0ELb0ELb1ELb1ELb0ELb1EEEEEEEEEvNT_6ParamsE --------------------------
	.section	.nv.info._ZN7cutlass13device_kernelIN5flash11enable_sm90INS1_16FlashAttnFwdSm90INS1_25CollectiveMainloopFwdSm90ILi2EN4cute5tupleIJNS5_1CILi1EEES8_S8_EEENS6_IJNS7_ILi128EEENS7_ILi96EEENS7_ILi64EEEEEELi256ENS_6half_tEfNS_4arch4Sm90ELb0ELb1ELb1ELb1ELb0ELb1ELb0ELb1ELb0ELb0ELb0ELb0EEENS1_21CollectiveEpilogueFwdINS6_IJSA_NS7_ILi256EEESB_EEES9_SE_SG_Li256ELb1ELb0ELb0ELb0EEENS1_36VarlenDynamicPersistentTileSchedulerILi128ELi96ELi256ELi32ELb0ELb0ELb1ELb1ELb0ELb1EEEEEEEEEvNT_6ParamsE,"",@"SHT_CUDA_INFO"
	.sectionflags	@""
	.align	4


	//----- nvinfo : EIATTR_CUDA_API_VERSION
	.align		4
        /*0000*/ 	.byte	0x04, 0x37
        /*0002*/ 	.short	(.L_1393 - .L_1392)
.L_1392:
        /*0004*/ 	.word	0x00000082


	//----- nvinfo : EIATTR_KPARAM_INFO
	.align		4
.L_1393:
        /*0008*/ 	.byte	0x04, 0x17
        /*000a*/ 	.short	(.L_1395 - .L_1394)
.L_1394:
        /*000c*/ 	.word	0x00000000
        /*0010*/ 	.short	0x0000
        /*0012*/ 	.short	0x0070
        /*0014*/ 	.byte	0x00, 0xf0, 0x01, 0x28


	//----- nvinfo : EIATTR_SPARSE_MMA_MASK
	.align		4
.L_1395:
        /*0018*/ 	.byte	0x03, 0x50
        /*001a*/ 	.short	0x0000


	//----- nvinfo : EIATTR_MAXREG_COUNT
	.align		4
        /*001c*/ 	.byte	0x03, 0x1b
        /*001e*/ 	.short	0x00a8


	//----- nvinfo : EIATTR_NUM_BARRIERS
	.align		4
        /*0020*/ 	.byte	0x02, 0x4c
        /*0022*/ 	.byte	0x10
	.zero		1


	//----- nvinfo : EIATTR_EXTERNS
	.align		4
        /*0024*/ 	.byte	0x04, 0x0f
        /*0026*/ 	.short	(.L_1397 - .L_1396)


	//   ....[0]....
	.align		4
.L_1396:
        /*0028*/ 	.word	index@(__assertfail)


	//----- nvinfo : EIATTR_ANNOTATIONS
	.align		4
.L_1397:
        /*002c*/ 	.byte	0x04, 0x55
        /*002e*/ 	.short	(.L_1399 - .L_1398)


	//   ....[0]....
.L_1398:
        /* <DEDUP_REMOVED lines=42> */


	//----- nvinfo : EIATTR_MERCURY_ISA_VERSION
	.align		4
.L_1399:
        /*02b8*/ 	.byte	0x03, 0x5f
        /*02ba*/ 	.short	0x0101


	//----- nvinfo : EIATTR_UNUSED_LOAD_BYTE_OFFSET
	.align		4
        /*02bc*/ 	.byte	0x04, 0x44
        /*02be*/ 	.short	(.L_1401 - .L_1400)


	//   ....[0]....
.L_1400:
        /*02c0*/ 	.word	0x00000b00
        /*02c4*/ 	.word	0x0000fff0


	//   ....[1]....
        /*02c8*/ 	.word	0x00016180
        /*02cc*/ 	.word	0x0000fff0


	//----- nvinfo : EIATTR_INT_WARP_WIDE_INSTR_OFFSETS
	.align		4
.L_1401:
        /*02d0*/ 	.byte	0x04, 0x31
        /*02d2*/ 	.short	(.L_1403 - .L_1402)


	//   ....[0]....
.L_1402:
        /*02d4*/ 	.word	0x000001b0


	//   ....[1]....
        /*02d8*/ 	.word	0x00000250


	//   ....[2]....
        /*02dc*/ 	.word	0x000002c0


	//   ....[3]....
        /*02e0*/ 	.word	0x0001b220


	//   ....[4]....
        /*02e4*/ 	.word	0x0001b2b0


	//   ....[5]....
        /*02e8*/ 	.word	0x0001b7a0


	//   ....[6]....
        /*02ec*/ 	.word	0x0001b7e0


	//   ....[7]....
        /*02f0*/ 	.word	0x0001db40


	//   ....[8]....
        /*02f4*/ 	.word	0x0001dbd0


	//----- nvinfo : EIATTR_COOP_GROUP_MASK_REGIDS
	.align		4
.L_1403:
        /*02f8*/ 	.byte	0x04, 0x29
        /*02fa*/ 	.short	(.L_1405 - .L_1404)


	//   ....[0]....
.L_1404:
        /*02fc*/ 	.word	0xffffffff


	//   ....[1]....
        /*0300*/ 	.word	0xffffffff


	//   ....[2]....
        /*0304*/ 	.word	0xffffffff


	//   ....[3]....
        /*0308*/ 	.word	0xffffffff


	//   ....[4]....
        /*030c*/ 	.word	0xffffffff


	//   ....[5]....
        /*0310*/ 	.word	0xffffffff


	//   ....[6]....
        /*0314*/ 	.word	0xffffffff


	//   ....[7]....
        /*0318*/ 	.word	0xffffffff


	//   ....[8]....
        /*031c*/ 	.word	0xffffffff


	//   ....[9]....
        /*0320*/ 	.word	0xffffffff


	//   ....[10]....
        /*0324*/ 	.word	0xffffffff


	//   ....[11]....
        /*0328*/ 	.word	0xffffffff


	//   ....[12]....
        /*032c*/ 	.word	0xffffffff


	//   ....[13]....
        /*0330*/ 	.word	0xffffffff


	//   ....[14]....
        /*0334*/ 	.word	0xffffffff


	//   ....[15]....
        /*0338*/ 	.word	0xffffffff


	//   ....[16]....
        /*033c*/ 	.word	0xffffffff


	//   ....[17]....
        /*0340*/ 	.word	0xffffffff


	//   ....[18]....
        /*0344*/ 	.word	0xffffffff


	//   ....[19]....
        /*0348*/ 	.word	0xffffffff


	//   ....[20]....
        /*034c*/ 	.word	0xffffffff


	//   ....[21]....
        /*0350*/ 	.word	0xffffffff


	//   ....[22]....
        /*0354*/ 	.word	0xffffffff


	//   ....[23]....
        /*0358*/ 	.word	0xffffffff


	//   ....[24]....
        /*035c*/ 	.word	0xffffffff


	//   ....[25]....
        /*0360*/ 	.word	0xffffffff


	//   ....[26]....
        /*0364*/ 	.word	0xffffffff


	//   ....[27]....
        /*0368*/ 	.word	0xffffffff


	//   ....[28]....
        /*036c*/ 	.word	0xffffffff


	//   ....[29]....
        /*0370*/ 	.word	0xffffffff


	//   ....[30]....
        /*0374*/ 	.word	0xffffffff


	//   ....[31]....
        /*0378*/ 	.word	0xffffffff


	//   ....[32]....
        /*037c*/ 	.word	0xffffffff


	//   ....[33]....
        /*0380*/ 	.word	0xffffffff


	//   ....[34]....
        /*0384*/ 	.word	0xffffffff


	//   ....[35]....
        /*0388*/ 	.word	0xffffffff


	//   ....[36]....
        /*038c*/ 	.word	0xffffffff


	//   ....[37]....
        /*0390*/ 	.word	0xffffffff


	//   ....[38]....
        /*0394*/ 	.word	0xffffffff


	//   ....[39]....
        /*0398*/ 	.word	0xffffffff


	//   ....[40]....
        /*039c*/ 	.word	0xffffffff


	//   ....[41]....
        /*03a0*/ 	.word	0xffffffff


	//   ....[42]....
        /*03a4*/ 	.word	0xffffffff


	//   ....[43]....
        /*03a8*/ 	.word	0xffffffff


	//   ....[44]....
        /*03ac*/ 	.word	0xffffffff


	//   ....[45]....
        /*03b0*/ 	.word	0xffffffff


	//   ....[46]....
        /*03b4*/ 	.word	0xffffffff


	//   ....[47]....
        /*03b8*/ 	.word	0xffffffff


	//   ....[48]....
        /*03bc*/ 	.word	0xffffffff


	//   ....[49]....
        /*03c0*/ 	.word	0xffffffff


	//   ....[50]....
        /*03c4*/ 	.word	0xffffffff


	//   ....[51]....
        /*03c8*/ 	.word	0xffffffff


	//   ....[52]....
        /*03cc*/ 	.word	0xffffffff


	//   ....[53]....
        /*03d0*/ 	.word	0xffffffff


	//   ....[54]....
        /*03d4*/ 	.word	0xffffffff


	//   ....[55]....
        /*03d8*/ 	.word	0xffffffff


	//   ....[56]....
        /*03dc*/ 	.word	0xffffffff


	//   ....[57]....
        /*03e0*/ 	.word	0xffffffff


	//   ....[58]....
        /*03e4*/ 	.word	0xffffffff


	//   ....[59]....
        /*03e8*/ 	.word	0xffffffff


	//   ....[60]....
        /*03ec*/ 	.word	0xffffffff


	//   ....[61]....
        /*03f0*/ 	.word	0xffffffff


	//   ....[62]....
        /*03f4*/ 	.word	0x0500000f


	//   ....[63]....
        /*03f8*/ 	.word	0x0500000f


	//   ....[64]....
        /*03fc*/ 	.word	0x0500000f


	//   ....[65]....
        /*0400*/ 	.word	0x0500000f


	//   ....[66]....
        /*0404*/ 	.word	0x0500000f


	//   ....[67]....
        /*0408*/ 	.word	0x0500000f


	//   ....[68]....
        /*040c*/ 	.word	0x0500000f


	//   ....[69]....
        /*0410*/ 	.word	0x0500000f


	//   ....[70]....
        /*0414*/ 	.word	0x0500000f


	//   ....[71]....
        /*0418*/ 	.word	0x0500000f


	//   ....[72]....
        /*041c*/ 	.word	0x0500000f


	//   ....[73]....
        /*0420*/ 	.word	0x0500000f


	//   ....[74]....
        /*0424*/ 	.word	0x0500000f


	//   ....[75]....
        /*0428*/ 	.word	0x0500000f


	//   ....[76]....
        /*042c*/ 	.word	0x0500000f


	//   ....[77]....
        /*0430*/ 	.word	0x0500000f


	//   ....[78]....
        /*0434*/ 	.word	0x0500000f


	//   ....[79]....
        /*0438*/ 	.word	0x0500000f


	//   ....[80]....
        /*043c*/ 	.word	0x0500000f


	//   ....[81]....
        /*0440*/ 	.word	0x0500000f


	//   ....[82]....
        /*0444*/ 	.word	0x0500000f


	//   ....[83]....
        /*0448*/ 	.word	0x0500000f


	//   ....[84]....
        /*044c*/ 	.word	0x0500000f


	//   ....[85]....
        /*0450*/ 	.word	0x0500000f


	//   ....[86]....
        /*0454*/ 	.word	0x0500000f


	//   ....[87]....
        /*0458*/ 	.word	0x0500000f


	//   ....[88]....
        /*045c*/ 	.word	0x0500000f


	//   ....[89]....
        /*0460*/ 	.word	0x0500000f


	//   ....[90]....
        /*0464*/ 	.word	0x0500000f


	//   ....[91]....
        /*0468*/ 	.word	0x0500000f


	//   ....[92]....
        /*046c*/ 	.word	0x0500000f


	//   ....[93]....
        /*0470*/ 	.word	0x0500000f


	//   ....[94]....
        /*0474*/ 	.word	0x0500000f


	//   ....[95]....
        /*0478*/ 	.word	0x0500000f


	//   ....[96]....
        /*047c*/ 	.word	0x0500000f


	//   ....[97]....
        /*0480*/ 	.word	0x0500000f


	//   ....[98]....
        /*0484*/ 	.word	0x0500000f


	//----- nvinfo : EIATTR_COOP_GROUP_INSTR_OFFSETS
	.align		4
.L_1405:
        /*0488*/ 	.byte	0x04, 0x28
        /*048a*/ 	.short	(.L_1407 - .L_1406)


	//   ....[0]....
.L_1406:
        /*048c*/ 	.word	0x00000060


	//   ....[1]....
        /*0490*/ 	.word	0x000001c0


	//   ....[2]....
        /*0494*/ 	.word	0x00000270


	//   ....[3]....
        /*0498*/ 	.word	0x00000430


	//   ....[4]....
        /*049c*/ 	.word	0x00000590


	//   ....[5]....
        /*04a0*/ 	.word	0x000006b0


	//   ....[6]....
        /*04a4*/ 	.word	0x00000810


	//   ....[7]....
        /*04a8*/ 	.word	0x000060b0


	//   ....[8]....
        /*04ac*/ 	.word	0x0000ab10


	//   ....[9]....
        /*04b0*/ 	.word	0x0000abf0


	//   ....[10]....
        /*04b4*/ 	.word	0x0000b200


	//   ....[11]....
        /*04b8*/ 	.word	0x0000b290


	//   ....[12]....
        /*04bc*/ 	.word	0x0000db20


	//   ....[13]....
        /*04c0*/ 	.word	0x0000dc80


	//   ....[14]....
        /*04c4*/ 	.word	0x0000e600


	//   ....[15]....
        /*04c8*/ 	.word	0x0000e7d0


	//   ....[16]....
        /*04cc*/ 	.word	0x00010490


	//   ....[17]....
        /*04d0*/ 	.word	0x000104f0


	//   ....[18]....
        /*04d4*/ 	.word	0x00010990


	//   ....[19]....
        /*04d8*/ 	.word	0x00010b50


	//   ....[20]....
        /*04dc*/ 	.word	0x000139b0


	//   ....[21]....
        /*04e0*/ 	.word	0x00013ad0


	//   ....[22]....
        /*04e4*/ 	.word	0x000140f0


	//   ....[23]....
        /*04e8*/ 	.word	0x00014140


	//   ....[24]....
        /*04ec*/ 	.word	0x00015700


	//   ....[25]....
        /*04f0*/ 	.word	0x00015770


	//   ....[26]....
        /*04f4*/ 	.word	0x000157c0


	//   ....[27]....
        /*04f8*/ 	.word	0x000157f0


	//   ....[28]....
        /*04fc*/ 	.word	0x00018b40


	//   ....[29]....
        /*0500*/ 	.word	0x00018cb0


	//   ....[30]....
        /*0504*/ 	.word	0x00018ce0


	//   ....[31]....
        /*0508*/ 	.word	0x00018d20


	//   ....[32]....
        /*050c*/ 	.word	0x00018d90


	//   ....[33]....
        /*0510*/ 	.word	0x00018df0


	//   ....[34]....
        /*0514*/ 	.word	0x00018e30


	//   ....[35]....
        /*0518*/ 	.word	0x00018fd0


	//   ....[36]....
        /*051c*/ 	.word	0x00019030


	//   ....[37]....
        /*0520*/ 	.word	0x00019070


	//   ....[38]....
        /*0524*/ 	.word	0x000190b0


	//   ....[39]....
        /*0528*/ 	.word	0x000190e0


	//   ....[40]....
        /*052c*/ 	.word	0x00019110


	//   ....[41]....
        /*0530*/ 	.word	0x000191b0


	//   ....[42]....
        /*0534*/ 	.word	0x00019210


	//   ....[43]....
        /*0538*/ 	.word	0x000192a0


	//   ....[44]....
        /*053c*/ 	.word	0x0001dc60


	//   ....[45]....
        /*0540*/ 	.word	0x0001dc70


	//   ....[46]....
        /*0544*/ 	.word	0x0001dd80


	//   ....[47]....
        /*0548*/ 	.word	0x0001dde0


	//   ....[48]....
        /*054c*/ 	.word	0x0001de20


	//   ....[49]....
        /*0550*/ 	.word	0x0001de60


	//   ....[50]....
        /*0554*/ 	.word	0x0001de90


	//   ....[51]....
        /*0558*/ 	.word	0x0001dec0


	//   ....[52]....
        /*055c*/ 	.word	0x0001e050


	//   ....[53]....
        /*0560*/ 	.word	0x0001e0b0


	//   ....[54]....
        /*0564*/ 	.word	0x0001e0f0


	//   ....[55]....
        /*0568*/ 	.word	0x0001e130


	//   ....[56]....
        /*056c*/ 	.word	0x0001e160


	//   ....[57]....
        /*0570*/ 	.word	0x0001e190


	//   ....[58]....
        /*0574*/ 	.word	0x0001e250


	//   ....[59]....
        /*0578*/ 	.word	0x0001e270


	//   ....[60]....
        /*057c*/ 	.word	0x0001e2e0


	//   ....[61]....
        /*0580*/ 	.word	0x0001e970


	//   ....[62]....
        /*0584*/ 	.word	0x0001ee00


	//   ....[63]....
        /*0588*/ 	.word	0x0001eea0


	//   ....[64]....
        /*058c*/ 	.word	0x0001ef40


	//   ....[65]....
        /*0590*/ 	.word	0x0001efe0


	//   ....[66]....
        /*0594*/ 	.word	0x0001f080


	//   ....[67]....
        /*0598*/ 	.word	0x0001f120


	//   ....[68]....
        /*059c*/ 	.word	0x0001f1c0


	//   ....[69]....
        /*05a0*/ 	.word	0x0001f260


	//   ....[70]....
        /*05a4*/ 	.word	0x0001f300


	//   ....[71]....
        /*05a8*/ 	.word	0x0001f3f0


	//   ....[72]....
        /*05ac*/ 	.word	0x0001f490


	//   ....[73]....
        /*05b0*/ 	.word	0x0001f530


	//   ....[74]....
        /*05b4*/ 	.word	0x0001f5d0


	//   ....[75]....
        /*05b8*/ 	.word	0x0001f670


	//   ....[76]....
        /*05bc*/ 	.word	0x0001f710


	//   ....[77]....
        /*05c0*/ 	.word	0x0001f7b0


	//   ....[78]....
        /*05c4*/ 	.word	0x0001f850


	//   ....[79]....
        /*05c8*/ 	.word	0x0001fbf0


	//   ....[80]....
        /*05cc*/ 	.word	0x0001fed0


	//   ....[81]....
        /*05d0*/ 	.word	0x000202f0


	//   ....[82]....
        /*05d4*/ 	.word	0x00020380


	//   ....[83]....
        /*05d8*/ 	.word	0x00020420


	//   ....[84]....
        /*05dc*/ 	.word	0x000204d0


	//   ....[85]....
        /*05e0*/ 	.word	0x00020550


	//   ....[86]....
        /*05e4*/ 	.word	0x000205d0


	//   ....[87]....
        /*05e8*/ 	.word	0x00020650


	//   ....[88]....
        /*05ec*/ 	.word	0x000206d0


	//   ....[89]....
        /*05f0*/ 	.word	0x00020760


	//   ....[90]....
        /*05f4*/ 	.word	0x00020810


	//   ....[91]....
        /*05f8*/ 	.word	0x00020890


	//   ....[92]....
        /*05fc*/ 	.word	0x00020910


	//   ....[93]....
        /*0600*/ 	.word	0x00020990


	//   ....[94]....
        /*0604*/ 	.word	0x00020a10


	//   ....[95]....
        /*0608*/ 	.word	0x00020a80


	//   ....[96]....
        /*060c*/ 	.word	0x00020b20


	//   ....[97]....
        /*0610*/ 	.word	0x00020bb0


	//   ....[98]....
        /*0614*/ 	.word	0x00020ce0


	//----- nvinfo : EIATTR_REG_RECONFIG
	.align		4
.L_1407:
        /*0618*/ 	.byte	0x01, 0x54
	.zero		2


	//----- nvinfo : EIATTR_SYSCALL_OFFSETS
	.align		4
        /*061c*/ 	.byte	0x04, 0x46
        /*061e*/ 	.short	(.L_1409 - .L_1408)


	//   ....[0]....
.L_1408:
        /*0620*/ 	.word	0x00001a40


	//   ....[1]....
        /*0624*/ 	.word	0x00001b90


	//   ....[2]....
        /*0628*/ 	.word	0x00006250


	//   ....[3]....
        /*062c*/ 	.word	0x000066e0


	//   ....[4]....
        /*0630*/ 	.word	0x0001b440


	//   ....[5]....
        /*0634*/ 	.word	0x0001b580


	//   ....[6]....
        /*0638*/ 	.word	0x0001b680


	//----- nvinfo : EIATTR_MBARRIER_INSTR_OFFSETS
	.align		4
.L_1409:
        /*063c*/ 	.byte	0x04, 0x39
        /*063e*/ 	.short	(.L_1411 - .L_1410)


	//   ....[0]....
.L_1410:
        /*0640*/ 	.word	0x000002e0
        /*0644*/ 	.word	0x000000ff
        /*0648*/ 	.word	0x00022800
        /*064c*/ 	.short	0x0100
        /*064e*/ 	.byte	0x08
	.zero		1


	//   ....[1]....
        /*0650*/ 	.word	0x000002f0
        /*0654*/ 	.word	0x000000ff
        /*0658*/ 	.word	0x00022820
        /*065c*/ 	.short	0x0100
        /*065e*/ 	.byte	0x08
	.zero		1


	//   ....[2]....
        /*0660*/ 	.word	0x000003e0
        /*0664*/ 	.word	0x000000ff
        /*0668*/ 	.word	0x00022830
        /*066c*/ 	.short	0x0100
        /*066e*/ 	.byte	0x08
	.zero		1


	//   ....[3]....
        /*0670*/ 	.word	0x000003f0
        /*0674*/ 	.word	0x000000ff
        /*0678*/ 	.word	0x00022840
        /*067c*/ 	.short	0x0100
        /*067e*/ 	.byte	0x08
	.zero		1


	//   ....[4]....
        /*0680*/ 	.word	0x00000400
        /*0684*/ 	.word	0x000000ff
        /*0688*/ 	.word	0x00022838
        /*068c*/ 	.short	0x0100
        /*068e*/ 	.byte	0x08
	.zero		1


	//   ....[5]....
        /*0690*/ 	.word	0x00000410
        /*0694*/ 	.word	0x000000ff
        /*0698*/ 	.word	0x00022848
        /*069c*/ 	.short	0x0100
        /*069e*/ 	.byte	0x08
	.zero		1


	//   ....[6]....
        /*06a0*/ 	.word	0x00000540
        /*06a4*/ 	.word	0x000000ff
        /*06a8*/ 	.word	0x00022850
        /*06ac*/ 	.short	0x0100
        /*06ae*/ 	.byte	0x08
	.zero		1


	//   ....[7]....
        /*06b0*/ 	.word	0x00000550
        /*06b4*/ 	.word	0x000000ff
        /*06b8*/ 	.word	0x00022860
        /*06bc*/ 	.short	0x0100
        /*06be*/ 	.byte	0x08
	.zero		1


	//   ....[8]....
        /*06c0*/ 	.word	0x00000560
        /*06c4*/ 	.word	0x000000ff
        /*06c8*/ 	.word	0x00022858
        /*06cc*/ 	.short	0x0100
        /*06ce*/ 	.byte	0x08
	.zero		1


	//   ....[9]....
        /*06d0*/ 	.word	0x00000570
        /*06d4*/ 	.word	0x000000ff
        /*06d8*/ 	.word	0x00022868
        /*06dc*/ 	.short	0x0100
        /*06de*/ 	.byte	0x08
	.zero		1


	//   ....[10]....
        /*06e0*/ 	.word	0x00000660
        /*06e4*/ 	.word	0x000000ff
        /*06e8*/ 	.word	0x00022870
        /*06ec*/ 	.short	0x0100
        /*06ee*/ 	.byte	0x06
	.zero		1


	//   ....[11]....
        /*06f0*/ 	.word	0x00000670
        /*06f4*/ 	.word	0x000000ff
        /*06f8*/ 	.word	0x00022880
        /*06fc*/ 	.short	0x0100
        /*06fe*/ 	.byte	0x06
	.zero		1


	//   ....[12]....
        /*0700*/ 	.word	0x00000680
        /*0704*/ 	.word	0x000000ff
        /*0708*/ 	.word	0x00022878
        /*070c*/ 	.short	0x0100
        /*070e*/ 	.byte	0x06
	.zero		1


	//   ....[13]....
        /*0710*/ 	.word	0x00000690
        /*0714*/ 	.word	0x000000ff
        /*0718*/ 	.word	0x00022888
        /*071c*/ 	.short	0x0100
        /*071e*/ 	.byte	0x06
	.zero		1


	//   ....[14]....
        /*0720*/ 	.word	0x000007c0
        /*0724*/ 	.word	0x000000ff
        /*0728*/ 	.word	0x00022890
        /*072c*/ 	.short	0x0100
        /*072e*/ 	.byte	0x08
	.zero		1


	//   ....[15]....
        /*0730*/ 	.word	0x000007d0
        /*0734*/ 	.word	0x000000ff
        /*0738*/ 	.word	0x000228a0
        /*073c*/ 	.short	0x0100
        /*073e*/ 	.byte	0x08
	.zero		1


	//   ....[16]....
        /*0740*/ 	.word	0x000007e0
        /*0744*/ 	.word	0x000000ff
        /*0748*/ 	.word	0x00022898
        /*074c*/ 	.short	0x0100
        /*074e*/ 	.byte	0x08
	.zero		1


	//   ....[17]....
        /*0750*/ 	.word	0x000007f0
        /*0754*/ 	.word	0x000000ff
        /*0758*/ 	.word	0x000228a8
        /*075c*/ 	.short	0x0100
        /*075e*/ 	.byte	0x08
	.zero		1


	//   ....[18]....
        /*0760*/ 	.word	0x00000920
        /*0764*/ 	.word	0x000000ff
        /*0768*/ 	.word	0x000228b0
        /*076c*/ 	.short	0x0100
        /*076e*/ 	.byte	0x08
	.zero		1


	//   ....[19]....
        /*0770*/ 	.word	0x00000930
        /*0774*/ 	.word	0x000000ff
        /*0778*/ 	.word	0x000228c0
        /*077c*/ 	.short	0x0100
        /*077e*/ 	.byte	0x08
	.zero		1


	//   ....[20]....
        /*0780*/ 	.word	0x00000940
        /*0784*/ 	.word	0x000000ff
        /*0788*/ 	.word	0x000228b8
        /*078c*/ 	.short	0x0100
        /*078e*/ 	.byte	0x08
	.zero		1


	//   ....[21]....
        /*0790*/ 	.word	0x00000950
        /*0794*/ 	.word	0x000000ff
        /*0798*/ 	.word	0x000228c8
        /*079c*/ 	.short	0x0100
        /*079e*/ 	.byte	0x08
	.zero		1


	//   ....[22]....
        /*07a0*/ 	.word	0x00002e20
        /*07a4*/ 	.word	0x0000005a
        /*07a8*/ 	.word	0x00022890
        /*07ac*/ 	.short	0x010a
        /*07ae*/ 	.byte	0x3f
	.zero		1


	//   ....[23]....
        /*07b0*/ 	.word	0x00003f90
        /*07b4*/ 	.word	0x0000005a
        /*07b8*/ 	.word	0x00022890
        /*07bc*/ 	.short	0x010a
        /*07be*/ 	.byte	0x3f
	.zero		1


	//   ....[24]....
        /*07c0*/ 	.word	0x00004f60
        /*07c4*/ 	.word	0x0000005a
        /*07c8*/ 	.word	0x00022890
        /*07cc*/ 	.short	0x010a
        /*07ce*/ 	.byte	0x3f
	.zero		1


	//   ....[25]....
        /*07d0*/ 	.word	0x00005170
        /*07d4*/ 	.word	0x00000004
        /*07d8*/ 	.word	0x00000000
        /*07dc*/ 	.short	0x0101
        /*07de*/ 	.byte	0x3f
	.zero		1


	//   ....[26]....
        /*07e0*/ 	.word	0x000051b0
        /*07e4*/ 	.word	0x0000005a
        /*07e8*/ 	.word	0x000228b0
        /*07ec*/ 	.short	0x010a
        /*07ee*/ 	.byte	0x3f
	.zero		1


	//   ....[27]....
        /*07f0*/ 	.word	0x00005800
        /*07f4*/ 	.word	0x0000005a
        /*07f8*/ 	.word	0x00000000
        /*07fc*/ 	.short	0x0101
        /*07fe*/ 	.byte	0x3f
	.zero		1


	//   ....[28]....
        /*0800*/ 	.word	0x000062e0
        /*0804*/ 	.word	0x00000011
        /*0808*/ 	.word	0x00022800
        /*080c*/ 	.short	0x010a
        /*080e*/ 	.byte	0x3f
	.zero		1


	//   ....[29]....
        /*0810*/ 	.word	0x00006330
        /*0814*/ 	.word	0x00000011
        /*0818*/ 	.word	0x00022800
        /*081c*/ 	.short	0x010a
        /*081e*/ 	.byte	0x3f
	.zero		1


	//   ....[30]....
        /*0820*/ 	.word	0x00006f50
        /*0824*/ 	.word	0x00000011
        /*0828*/ 	.word	0x00022800
        /*082c*/ 	.short	0x010a
        /*082e*/ 	.byte	0x3f
	.zero		1


	//   ....[31]....
        /*0830*/ 	.word	0x00008280
        /*0834*/ 	.word	0x00000011
        /*0838*/ 	.word	0x00022800
        /*083c*/ 	.short	0x010a
        /*083e*/ 	.byte	0x3f
	.zero		1


	//   ....[32]....
        /*0840*/ 	.word	0x00009170
        /*0844*/ 	.word	0x00000005
        /*0848*/ 	.word	0x00022830
        /*084c*/ 	.short	0x010a
        /*084e*/ 	.byte	0x3f
	.zero		1


	//   ....[33]....
        /*0850*/ 	.word	0x00009210
        /*0854*/ 	.word	0x00000005
        /*0858*/ 	.word	0x00022830
        /*085c*/ 	.short	0x010a
        /*085e*/ 	.byte	0x3f
	.zero		1


	//   ....[34]....
        /*0860*/ 	.word	0x00009930
        /*0864*/ 	.word	0x00000000
        /*0868*/ 	.word	0x00000000
        /*086c*/ 	.short	0x0101
        /*086e*/ 	.byte	0x3f
	.zero		1


	//   ....[35]....
        /*0870*/ 	.word	0x0000bae0
        /*0874*/ 	.word	0x00000005
        /*0878*/ 	.word	0x00022850
        /*087c*/ 	.short	0x010a
        /*087e*/ 	.byte	0x3f
	.zero		1


	//   ....[36]....
        /*0880*/ 	.word	0x0000bb30
        /*0884*/ 	.word	0x00000005
        /*0888*/ 	.word	0x00022850
        /*088c*/ 	.short	0x010a
        /*088e*/ 	.byte	0x3f
	.zero		1


	//   ....[37]....
        /*0890*/ 	.word	0x0000bf00
        /*0894*/ 	.word	0x00000005
        /*0898*/ 	.word	0x00000000
        /*089c*/ 	.short	0x0101
        /*089e*/ 	.byte	0x3f
	.zero		1


	//   ....[38]....
        /*08a0*/ 	.word	0x0000c210
        /*08a4*/ 	.word	0x000000d2
        /*08a8*/ 	.word	0x00022830
        /*08ac*/ 	.short	0x010a
        /*08ae*/ 	.byte	0x3f
	.zero		1


	//   ....[39]....
        /*08b0*/ 	.word	0x0000c270
        /*08b4*/ 	.word	0x000000d2
        /*08b8*/ 	.word	0x00022830
        /*08bc*/ 	.short	0x010a
        /*08be*/ 	.byte	0x3f
	.zero		1


	//   ....[40]....
        /*08c0*/ 	.word	0x0000c6a0
        /*08c4*/ 	.word	0x000000a6
        /*08c8*/ 	.word	0x00000000
        /*08cc*/ 	.short	0x0101
        /*08ce*/ 	.byte	0x3f
	.zero		1


	//   ....[41]....
        /*08d0*/ 	.word	0x0000f430
        /*08d4*/ 	.word	0x000000d2
        /*08d8*/ 	.word	0x00022850
        /*08dc*/ 	.short	0x010a
        /*08de*/ 	.byte	0x3f
	.zero		1


	//   ....[42]....
        /*08e0*/ 	.word	0x0000f480
        /*08e4*/ 	.word	0x000000d2
        /*08e8*/ 	.word	0x00022850
        /*08ec*/ 	.short	0x010a
        /*08ee*/ 	.byte	0x3f
	.zero		1


	//   ....[43]....
        /*08f0*/ 	.word	0x0000f840
        /*08f4*/ 	.word	0x000000d2
        /*08f8*/ 	.word	0x00000000
        /*08fc*/ 	.short	0x0101
        /*08fe*/ 	.byte	0x3f
	.zero		1


	//   ....[44]....
        /*0900*/ 	.word	0x0000fba0
        /*0904*/ 	.word	0x00000005
        /*0908*/ 	.word	0x00022830
        /*090c*/ 	.short	0x010a
        /*090e*/ 	.byte	0x3f
	.zero		1


	//   ....[45]....
        /*0910*/ 	.word	0x0000fc00
        /*0914*/ 	.word	0x00000005
        /*0918*/ 	.word	0x00022830
        /*091c*/ 	.short	0x010a
        /*091e*/ 	.byte	0x3f
	.zero		1


	//   ....[46]....
        /*0920*/ 	.word	0x000114d0
        /*0924*/ 	.word	0x000000a6
        /*0928*/ 	.word	0x00000000
        /*092c*/ 	.short	0x0101
        /*092e*/ 	.byte	0x3f
	.zero		1


	//   ....[47]....
        /*0930*/ 	.word	0x00011b70
        /*0934*/ 	.word	0x00000005
        /*0938*/ 	.word	0x00022850
        /*093c*/ 	.short	0x010a
        /*093e*/ 	.byte	0x3f
	.zero		1


	//   ....[48]....
        /*0940*/ 	.word	0x00011bc0
        /*0944*/ 	.word	0x00000005
        /*0948*/ 	.word	0x00022850
        /*094c*/ 	.short	0x010a
        /*094e*/ 	.byte	0x3f
	.zero		1


	//   ....[49]....
        /*0950*/ 	.word	0x00011f60
        /*0954*/ 	.word	0x00000005
        /*0958*/ 	.word	0x00000000
        /*095c*/ 	.short	0x0101
        /*095e*/ 	.byte	0x3f
	.zero		1


	//   ....[50]....
        /*0960*/ 	.word	0x00012090
        /*0964*/ 	.word	0x000000d0
        /*0968*/ 	.word	0x00022830
        /*096c*/ 	.short	0x010a
        /*096e*/ 	.byte	0x3f
	.zero		1


	//   ....[51]....
        /*0970*/ 	.word	0x000120f0
        /*0974*/ 	.word	0x000000d0
        /*0978*/ 	.word	0x00022830
        /*097c*/ 	.short	0x010a
        /*097e*/ 	.byte	0x3f
	.zero		1


	//   ....[52]....
        /*0980*/ 	.word	0x000124f0
        /*0984*/ 	.word	0x000000a6
        /*0988*/ 	.word	0x00000000
        /*098c*/ 	.short	0x0101
        /*098e*/ 	.byte	0x3f
	.zero		1


	//   ....[53]....
        /*0990*/ 	.word	0x000152c0
        /*0994*/ 	.word	0x000000d0
        /*0998*/ 	.word	0x00022850
        /*099c*/ 	.short	0x010a
        /*099e*/ 	.byte	0x3f
	.zero		1


	//   ....[54]....
        /*09a0*/ 	.word	0x00015310
        /*09a4*/ 	.word	0x000000d0
        /*09a8*/ 	.word	0x00022850
        /*09ac*/ 	.short	0x010a
        /*09ae*/ 	.byte	0x3f
	.zero		1


	//   ....[55]....
        /*09b0*/ 	.word	0x000156d0
        /*09b4*/ 	.word	0x000000d0
        /*09b8*/ 	.word	0x00000000
        /*09bc*/ 	.short	0x0101
        /*09be*/ 	.byte	0x3f
	.zero		1


	//   ....[56]....
        /*09c0*/ 	.word	0x00017870
        /*09c4*/ 	.word	0x00000000
        /*09c8*/ 	.word	0x00000000
        /*09cc*/ 	.short	0x0101
        /*09ce*/ 	.byte	0x3f
	.zero		1


	//   ....[57]....
        /*09d0*/ 	.word	0x0001a270
        /*09d4*/ 	.word	0x00000007
        /*09d8*/ 	.word	0x00022820
        /*09dc*/ 	.short	0x010a
        /*09de*/ 	.byte	0x3f
	.zero		1


	//   ....[58]....
        /*09e0*/ 	.word	0x0001a300
        /*09e4*/ 	.word	0x00000008
        /*09e8*/ 	.word	0x000228a0
        /*09ec*/ 	.short	0x010a
        /*09ee*/ 	.byte	0x3f
	.zero		1


	//   ....[59]....
        /*09f0*/ 	.word	0x0001a4e0
        /*09f4*/ 	.word	0x00000008
        /*09f8*/ 	.word	0x000228c0
        /*09fc*/ 	.short	0x010a
        /*09fe*/ 	.byte	0x3f
	.zero		1


	//   ....[60]....
        /*0a00*/ 	.word	0x0001a8f0
        /*0a04*/ 	.word	0x00000009
        /*0a08*/ 	.word	0x000228a0
        /*0a0c*/ 	.short	0x010a
        /*0a0e*/ 	.byte	0x3f
	.zero		1


	//   ....[61]....
        /*0a10*/ 	.word	0x0001aab0
        /*0a14*/ 	.word	0x00000009
        /*0a18*/ 	.word	0x000228c0
        /*0a1c*/ 	.short	0x010a
        /*0a1e*/ 	.byte	0x3f
	.zero		1


	//   ....[62]....
        /*0a20*/ 	.word	0x0001bb90
        /*0a24*/ 	.word	0x00000005
        /*0a28*/ 	.word	0x00022840
        /*0a2c*/ 	.short	0x010a
        /*0a2e*/ 	.byte	0x3f
	.zero		1


	//   ....[63]....
        /*0a30*/ 	.word	0x0001bf80
        /*0a34*/ 	.word	0x00000007
        /*0a38*/ 	.word	0x00022820
        /*0a3c*/ 	.short	0x010a
        /*0a3e*/ 	.byte	0x3f
	.zero		1


	//   ....[64]....
        /*0a40*/ 	.word	0x0001c040
        /*0a44*/ 	.word	0x00000002
        /*0a48*/ 	.word	0x00022860
        /*0a4c*/ 	.short	0x010a
        /*0a4e*/ 	.byte	0x3f
	.zero		1


	//   ....[65]....
        /*0a50*/ 	.word	0x0001c690
        /*0a54*/ 	.word	0x00000002
        /*0a58*/ 	.word	0x00022840
        /*0a5c*/ 	.short	0x010a
        /*0a5e*/ 	.byte	0x3f
	.zero		1


	//   ....[66]....
        /*0a60*/ 	.word	0x0001c8a0
        /*0a64*/ 	.word	0x00000002
        /*0a68*/ 	.word	0x00022860
        /*0a6c*/ 	.short	0x010a
        /*0a6e*/ 	.byte	0x3f
	.zero		1


	//   ....[67]....
        /*0a70*/ 	.word	0x0001ce40
        /*0a74*/ 	.word	0x00000002
        /*0a78*/ 	.word	0x00022840
        /*0a7c*/ 	.short	0x010a
        /*0a7e*/ 	.byte	0x3f
	.zero		1


	//   ....[68]....
        /*0a80*/ 	.word	0x0001d040
        /*0a84*/ 	.word	0x00000002
        /*0a88*/ 	.word	0x00022860
        /*0a8c*/ 	.short	0x010a
        /*0a8e*/ 	.byte	0x3f
	.zero		1


	//   ....[69]....
        /*0a90*/ 	.word	0x0001d550
        /*0a94*/ 	.word	0x00000002
        /*0a98*/ 	.word	0x00022840
        /*0a9c*/ 	.short	0x010a
        /*0a9e*/ 	.byte	0x3f
	.zero		1


	//   ....[70]....
        /*0aa0*/ 	.word	0x0001d760
        /*0aa4*/ 	.word	0x00000002
        /*0aa8*/ 	.word	0x00022860
        /*0aac*/ 	.short	0x010a
        /*0aae*/ 	.byte	0x3f
	.zero		1


	//   ....[71]....
        /*0ab0*/ 	.word	0x0001e8f0
        /*0ab4*/ 	.word	0x00000000
        /*0ab8*/ 	.word	0x00022820
        /*0abc*/ 	.short	0x010a
        /*0abe*/ 	.byte	0x3f
	.zero		1


	//   ....[72]....
        /*0ac0*/ 	.word	0x0001eaa0
        /*0ac4*/ 	.word	0x00000006
        /*0ac8*/ 	.word	0x00000000
        /*0acc*/ 	.short	0x010a
        /*0ace*/ 	.byte	0x3f
	.zero		1


	//   ....[73]....
        /*0ad0*/ 	.word	0x0001eb10
        /*0ad4*/ 	.word	0x00000007
        /*0ad8*/ 	.word	0x00000000
        /*0adc*/ 	.short	0x010a
        /*0ade*/ 	.byte	0x3f
	.zero		1


	//   ....[74]....
        /*0ae0*/ 	.word	0x0001eb80
        /*0ae4*/ 	.word	0x00000004
        /*0ae8*/ 	.word	0x00000000
        /*0aec*/ 	.short	0x010a
        /*0aee*/ 	.byte	0x3f
	.zero		1


	//   ....[75]....
        /*0af0*/ 	.word	0x0001ebb0
        /*0af4*/ 	.word	0x00000003
        /*0af8*/ 	.word	0x00000000
        /*0afc*/ 	.short	0x010a
        /*0afe*/ 	.byte	0x3f
	.zero		1


	//   ....[76]....
        /*0b00*/ 	.word	0x0001ec10
        /*0b04*/ 	.word	0x0000005a
        /*0b08*/ 	.word	0x00022890
        /*0b0c*/ 	.short	0x010a
        /*0b0e*/ 	.byte	0x3f
	.zero		1


	//   ....[77]....
        /*0b10*/ 	.word	0x0001ec60
        /*0b14*/ 	.word	0x0000005a
        /*0b18*/ 	.word	0x00022890
        /*0b1c*/ 	.short	0x010a
        /*0b1e*/ 	.byte	0x3f
	.zero		1


	//   ....[78]....
        /*0b20*/ 	.word	0x0001ecb0
        /*0b24*/ 	.word	0x0000005a
        /*0b28*/ 	.word	0x00022890
        /*0b2c*/ 	.short	0x010a
        /*0b2e*/ 	.byte	0x3f
	.zero		1


	//   ....[79]....
        /*0b30*/ 	.word	0x0001ed00
        /*0b34*/ 	.word	0x0000005a
        /*0b38*/ 	.word	0x000228b0
        /*0b3c*/ 	.short	0x010a
        /*0b3e*/ 	.byte	0x3f
	.zero		1


	//   ....[80]....
        /*0b40*/ 	.word	0x0001f340
        /*0b44*/ 	.word	0x00000011
        /*0b48*/ 	.word	0x00022800
        /*0b4c*/ 	.short	0x010a
        /*0b4e*/ 	.byte	0x3f
	.zero		1


	//   ....[81]....
        /*0b50*/ 	.word	0x0001f890
        /*0b54*/ 	.word	0x00000011
        /*0b58*/ 	.word	0x00022800
        /*0b5c*/ 	.short	0x010a
        /*0b5e*/ 	.byte	0x3f
	.zero		1


	//   ....[82]....
        /*0b60*/ 	.word	0x0001f8e0
        /*0b64*/ 	.word	0x00000005
        /*0b68*/ 	.word	0x00022830
        /*0b6c*/ 	.short	0x010a
        /*0b6e*/ 	.byte	0x3f
	.zero		1


	//   ....[83]....
        /*0b70*/ 	.word	0x0001f930
        /*0b74*/ 	.word	0x00000005
        /*0b78*/ 	.word	0x00022850
        /*0b7c*/ 	.short	0x010a
        /*0b7e*/ 	.byte	0x3f
	.zero		1


	//   ....[84]....
        /*0b80*/ 	.word	0x0001f980
        /*0b84*/ 	.word	0x000000d2
        /*0b88*/ 	.word	0x00022830
        /*0b8c*/ 	.short	0x010a
        /*0b8e*/ 	.byte	0x3f
	.zero		1


	//   ....[85]....
        /*0b90*/ 	.word	0x0001f9d0
        /*0b94*/ 	.word	0x000000d2
        /*0b98*/ 	.word	0x00022850
        /*0b9c*/ 	.short	0x010a
        /*0b9e*/ 	.byte	0x3f
	.zero		1


	//   ....[86]....
        /*0ba0*/ 	.word	0x0001fa20
        /*0ba4*/ 	.word	0x00000005
        /*0ba8*/ 	.word	0x00022830
        /*0bac*/ 	.short	0x010a
        /*0bae*/ 	.byte	0x3f
	.zero		1


	//   ....[87]....
        /*0bb0*/ 	.word	0x0001fa70
        /*0bb4*/ 	.word	0x00000005
        /*0bb8*/ 	.word	0x00022850
        /*0bbc*/ 	.short	0x010a
        /*0bbe*/ 	.byte	0x3f
	.zero		1


	//   ....[88]....
        /*0bc0*/ 	.word	0x0001fac0
        /*0bc4*/ 	.word	0x000000d0
        /*0bc8*/ 	.word	0x00022830
        /*0bcc*/ 	.short	0x010a
        /*0bce*/ 	.byte	0x3f
	.zero		1


	//   ....[89]....
        /*0bd0*/ 	.word	0x0001fb10
        /*0bd4*/ 	.word	0x000000d0
        /*0bd8*/ 	.word	0x00022850
        /*0bdc*/ 	.short	0x010a
        /*0bde*/ 	.byte	0x3f
	.zero		1


	//   ....[90]....
        /*0be0*/ 	.word	0x0001fcb0
        /*0be4*/ 	.word	0x00000007
        /*0be8*/ 	.word	0x00022820
        /*0bec*/ 	.short	0x010a
        /*0bee*/ 	.byte	0x3f
	.zero		1


	//   ....[91]....
        /*0bf0*/ 	.word	0x0001fd00
        /*0bf4*/ 	.word	0x00000008
        /*0bf8*/ 	.word	0x000228a0
        /*0bfc*/ 	.short	0x010a
        /*0bfe*/ 	.byte	0x3f
	.zero		1


	//   ....[92]....
        /*0c00*/ 	.word	0x0001fd50
        /*0c04*/ 	.word	0x00000008
        /*0c08*/ 	.word	0x000228c0
        /*0c0c*/ 	.short	0x010a
        /*0c0e*/ 	.byte	0x3f
	.zero		1


	//   ....[93]....
        /*0c10*/ 	.word	0x0001fda0
        /*0c14*/ 	.word	0x00000009
        /*0c18*/ 	.word	0x000228a0
        /*0c1c*/ 	.short	0x010a
        /*0c1e*/ 	.byte	0x3f
	.zero		1


	//   ....[94]....
        /*0c20*/ 	.word	0x0001fdf0
        /*0c24*/ 	.word	0x00000009
        /*0c28*/ 	.word	0x000228c0
        /*0c2c*/ 	.short	0x010a
        /*0c2e*/ 	.byte	0x3f
	.zero		1


	//   ....[95]....
        /*0c30*/ 	.word	0x0001ff90
        /*0c34*/ 	.word	0x00000005
        /*0c38*/ 	.word	0x00022840
        /*0c3c*/ 	.short	0x010a
        /*0c3e*/ 	.byte	0x3f
	.zero		1


	//   ....[96]....
        /*0c40*/ 	.word	0x00020010
        /*0c44*/ 	.word	0x00000005
        /*0c48*/ 	.word	0x00022820
        /*0c4c*/ 	.short	0x010a
        /*0c4e*/ 	.byte	0x3f
	.zero		1


	//   ....[97]....
        /*0c50*/ 	.word	0x00020060
        /*0c54*/ 	.word	0x00000002
        /*0c58*/ 	.word	0x00022860
        /*0c5c*/ 	.short	0x010a
        /*0c5e*/ 	.byte	0x3f
	.zero		1


	//   ....[98]....
        /*0c60*/ 	.word	0x000200b0
        /*0c64*/ 	.word	0x00000002
        /*0c68*/ 	.word	0x00022840
        /*0c6c*/ 	.short	0x010a
        /*0c6e*/ 	.byte	0x3f
	.zero		1


	//   ....[99]....
        /*0c70*/ 	.word	0x00020100
        /*0c74*/ 	.word	0x00000002
        /*0c78*/ 	.word	0x00022860
        /*0c7c*/ 	.short	0x010a
        /*0c7e*/ 	.byte	0x3f
	.zero		1


	//   ....[100]....
        /*0c80*/ 	.word	0x00020150
        /*0c84*/ 	.word	0x00000002
        /*0c88*/ 	.word	0x00022840
        /*0c8c*/ 	.short	0x010a
        /*0c8e*/ 	.byte	0x3f
	.zero		1


	//   ....[101]....
        /*0c90*/ 	.word	0x000201a0
        /*0c94*/ 	.word	0x00000002
        /*0c98*/ 	.word	0x00022860
        /*0c9c*/ 	.short	0x010a
        /*0c9e*/ 	.byte	0x3f
	.zero		1


	//   ....[102]....
        /*0ca0*/ 	.word	0x000201f0
        /*0ca4*/ 	.word	0x00000002
        /*0ca8*/ 	.word	0x00022840
        /*0cac*/ 	.short	0x010a
        /*0cae*/ 	.byte	0x3f
	.zero		1


	//   ....[103]....
        /*0cb0*/ 	.word	0x00020240
        /*0cb4*/ 	.word	0x00000002
        /*0cb8*/ 	.word	0x00022860
        /*0cbc*/ 	.short	0x010a
        /*0cbe*/ 	.byte	0x3f
	.zero		1


	//   ....[104]....
        /*0cc0*/ 	.word	0x00020c00
        /*0cc4*/ 	.word	0x00000000
        /*0cc8*/ 	.word	0x00022820
        /*0ccc*/ 	.short	0x010a
        /*0cce*/ 	.byte	0x3f
	.zero		1


	//   ....[105]....
        /*0cd0*/ 	.word	0x00020da0
        /*0cd4*/ 	.word	0x00000006
        /*0cd8*/ 	.word	0x00000000
        /*0cdc*/ 	.short	0x010a
        /*0cde*/ 	.byte	0x3f
	.zero		1


	//   ....[106]....
        /*0ce0*/ 	.word	0x00020df0
        /*0ce4*/ 	.word	0x00000007
        /*0ce8*/ 	.word	0x00000000
        /*0cec*/ 	.short	0x010a
        /*0cee*/ 	.byte	0x3f
	.zero		1


	//   ....[107]....
        /*0cf0*/ 	.word	0x00020e40
        /*0cf4*/ 	.word	0x00000004
        /*0cf8*/ 	.word	0x00000000
        /*0cfc*/ 	.short	0x010a
        /*0cfe*/ 	.byte	0x3f
	.zero		1


	//----- nvinfo : EIATTR_NUM_MBARRIERS
	.align		4
.L_1411:
        /*0d00*/ 	.byte	0x03, 0x38
        /*0d02*/ 	.short	0x0016


	//----- nvinfo : EIATTR_EXIT_INSTR_OFFSETS
	.align		4
        /*0d04*/ 	.byte	0x04, 0x1c
        /*0d06*/ 	.short	(.L_1413 - .L_1412)


	//   ....[0]....
.L_1412:
        /*0d08*/ 	.word	0x0001ec00


	//----- nvinfo : EIATTR_MAX_THREADS
	.align		4
.L_1413:
        /*0d0c*/ 	.byte	0x04, 0x05
        /*0d0e*/ 	.short	(.L_1415 - .L_1414)
.L_1414:
        /*0d10*/ 	.word	0x00000180
        /*0d14*/ 	.word	0x00000001
        /*0d18*/ 	.word	0x00000001


	//----- nvinfo : EIATTR_CRS_STACK_SIZE
	.align		4
.L_1415:
        /*0d1c*/ 	.byte	0x04, 0x1e
        /*0d1e*/ 	.short	(.L_1417 - .L_1416)
.L_1416:
        /*0d20*/ 	.word	0x00000000


	//----- nvinfo : EIATTR_CBANK_PARAM_SIZE
	.align		4
.L_1417:
        /*0d24*/ 	.byte	0x03, 0x19
        /*0d26*/ 	.short	0x0a70


	//----- nvinfo : EIATTR_PARAM_CBANK
	.align		4
        /*0d28*/ 	.byte	0x04, 0x0a
        /*0d2a*/ 	.short	(.L_1419 - .L_1418)
	.align		4
.L_1418:
        /*0d2c*/ 	.word	index@(.nv.constant0._ZN7cutlass13device_kernelIN5flash11enable_sm90INS1_16FlashAttnFwdSm90INS1_25CollectiveMainloopFwdSm90ILi2EN4cute5tupleIJNS5_1CILi1EEES8_S8_EEENS6_IJNS7_ILi128EEENS7_ILi96EEENS7_ILi64EEEEEELi256ENS_6half_tEfNS_4arch4Sm90ELb0ELb1ELb1ELb1ELb0ELb1ELb0ELb1ELb0ELb0ELb0ELb0EEENS1_21CollectiveEpilogueFwdINS6_IJSA_NS7_ILi256EEESB_EEES9_SE_SG_Li256ELb1ELb0ELb0ELb0EEENS1_36VarlenDynamicPersistentTileSchedulerILi128ELi96ELi256ELi32ELb0ELb0ELb1ELb1ELb0ELb1EEEEEEEEEvNT_6ParamsE)
        /*0d30*/ 	.short	0x0210
        /*0d32*/ 	.short	0x0a70


	//----- nvinfo : EIATTR_SW_WAR
	.align		4
.L_1419:
        /*0d34*/ 	.byte	0x04, 0x36
        /*0d36*/ 	.short	(.L_1421 - .L_1420)
.L_1420:
        /*0d38*/ 	.word	0x00000008
.L_1421:


//--------------------- .nv.info._ZN7cutlass13device_kernelIN5flash11enable_sm90INS1_16FlashAttnFwdSm90INS1_25CollectiveMainloopFwdSm90ILi2EN4cute5tupleIJNS5_1CILi1EEES8_S8_EEENS6_IJNS7_ILi128EEENS7_ILi96EEENS7_ILi64EEEEEELi256ENS_6half_tEfNS_4arch4Sm90ELb0ELb1ELb1ELb1ELb0ELb0ELb1ELb1ELb0ELb0ELb0ELb0EEENS1_21CollectiveEpilogueFwdINS6_IJSA_NS7_ILi256EEESB_EEES9_SE_SG_Li256ELb1ELb0ELb0ELb0EEENS1_36VarlenDynamicPersistentTileSchedulerILi128ELi96ELi256ELi32ELb0ELb0ELb1ELb1ELb0ELb1EEEEEEEEEvNT_6ParamsE --------------------------
	.section	.nv.info._ZN7cutlass13device_kernelIN5flash11enable_sm90INS1_16FlashAttnFwdSm90INS1_25CollectiveMainloopFwdSm90ILi2EN4cute5tupleIJNS5_1CILi1EEES8_S8_EEENS6_IJNS7_ILi128EEENS7_ILi96EEENS7_ILi64EEEEEELi256ENS_6half_tEfNS_4arch4Sm90ELb0ELb1ELb1ELb1ELb0ELb0ELb1ELb1ELb0ELb0ELb0ELb0EEENS1_21CollectiveEpilogueFwdINS6_IJSA_NS7_ILi256EEESB_EEES9_SE_SG_Li256ELb1ELb0ELb0ELb0EEENS1_36VarlenDynamicPersistentTileSchedulerILi128ELi96ELi256ELi32ELb0ELb0ELb1ELb1ELb0ELb1EEEEEEEEEvNT_6ParamsE,"",@"SHT_CUDA_INFO"
	.sectionflags	@""
	.align	4


	//----- nvinfo : EIATTR_CUDA_API_VERSION
	.align		4
        /*0000*/ 	.byte	0x04, 0x37
        /*0002*/ 	.short	(.L_1423 - .L_1422)
.L_1422:
        /*0004*/ 	.word	0x00000082


	//----- nvinfo : EIATTR_KPARAM_INFO
	.align		4
.L_1423:
        /*0008*/ 	.byte	0x04, 0x17
        /*000a*/ 	.short	(.L_1425 - .L_1424)
.L_1424:
        /*000c*/ 	.word	0x00000000
        /*0010*/ 	.short	0x0000
        /*0012*/ 	.short	0x0070
        /*0014*/ 	.byte	0x00, 0xf0, 0x01, 0x2c


	//----- nvinfo : EIATTR_SPARSE_MMA_MASK
	.align		4
.L_1425:
        /*0018*/ 	.byte	0x03, 0x50
        /*001a*/ 	.short	0x0000


	//----- nvinfo : EIATTR_MAXREG_COUNT
	.align		4
        /*001c*/ 	.byte	0x03, 0x1b
        /*001e*/ 	.short	0x00a8


	//----- nvinfo : EIATTR_NUM_BARRIERS
	.align		4
        /*0020*/ 	.byte	0x02, 0x4c
        /*0022*/ 	.byte	0x10
	.zero		1


	//----- nvinfo : EIATTR_EXTERNS
	.align		4
        /*0024*/ 	.byte	0x04, 0x0f
        /*0026*/ 	.short	(.L_1427 - .L_1426)


	//   ....[0]....
	.align		4
.L_1426:
        /*0028*/ 	.word	index@(__assertfail)


	//----- nvinfo : EIATTR_ANNOTATIONS
	.align		4
.L_1427:
        /*002c*/ 	.byte	0x04, 0x55
        /*002e*/ 	.short	(.L_1429 - .L_1428)


	//   ....[0]....
.L_1428:
        /* <DEDUP_REMOVED lines=29> */


	//----- nvinfo : EIATTR_MERCURY_ISA_VERSION
	.align		4
.L_1429:
        /*01e8*/ 	.byte	0x03, 0x5f
        /*01ea*/ 	.short	0x0101


	//----- nvinfo : EIATTR_UNUSED_LOAD_BYTE_OFFSET
	.align		4
        /*01ec*/ 	.byte	0x04, 0x44
        /*01ee*/ 	.short	(.L_1431 - .L_1430)


	//   ....[0]....
.L_1430:
        /*01f0*/ 	.word	0x00000ba0
        /*01f4*/ 	.word	0x0000fff0


	//   ....[1]....
        /*01f8*/ 	.word	0x00020030
        /*01fc*/ 	.word	0x0000fff0


	//----- nvinfo : EIATTR_INT_WARP_WIDE_INSTR_OFFSETS
	.align		4
.L_1431:
        /*0200*/ 	.byte	0x04, 0x31
        /*0202*/ 	.short	(.L_1433 - .L_1432)


	//   ....[0]....
.L_1432:
        /*0204*/ 	.word	0x000001d0


	//   ....[1]....
        /*0208*/ 	.word	0x00000210


	//   ....[2]....
        /*020c*/ 	.word	0x00000280


	//   ....[3]....
        /*0210*/ 	.word	0x00000290


	//   ....[4]....
        /*0214*/ 	.word	0x00023d30


	//   ....[5]....
        /*0218*/ 	.word	0x00023dc0


	//   ....[6]....
        /*021c*/ 	.word	0x000242c0


	//   ....[7]....
        /*0220*/ 	.word	0x00024340


	//   ....[8]....
        /*0224*/ 	.word	0x00026860


	//   ....[9]....
        /*0228*/ 	.word	0x000268f0


	//----- nvinfo : EIATTR_COOP_GROUP_MASK_REGIDS
	.align		4
.L_1433:
        /*022c*/ 	.byte	0x04, 0x29
        /*022e*/ 	.short	(.L_1435 - .L_1434)


	//   ....[0]....
.L_1434:
        /*0230*/ 	.word	0xffffffff


	//   ....[1]....
        /*0234*/ 	.word	0xffffffff


	//   ....[2]....
        /*0238*/ 	.word	0xffffffff


	//   ....[3]....
        /*023c*/ 	.word	0xffffffff


	//   ....[4]....
        /*0240*/ 	.word	0xffffffff


	//   ....[5]....
        /*0244*/ 	.word	0xffffffff


	//   ....[6]....
        /*0248*/ 	.word	0xffffffff


	//   ....[7]....
        /*024c*/ 	.word	0xffffffff


	//   ....[8]....
        /*0250*/ 	.word	0xffffffff


	//   ....[9]....
        /*0254*/ 	.word	0xffffffff


	//   ....[10]....
        /*0258*/ 	.word	0xffffffff


	//   ....[11]....
        /*025c*/ 	.word	0xffffffff


	//   ....[12]....
        /*0260*/ 	.word	0xffffffff


	//   ....[13]....
        /*0264*/ 	.word	0xffffffff


	//   ....[14]....
        /*0268*/ 	.word	0xffffffff


	//   ....[15]....
        /*026c*/ 	.word	0xffffffff


	//   ....[16]....
        /*0270*/ 	.word	0xffffffff


	//   ....[17]....
        /*0274*/ 	.word	0xffffffff


	//   ....[18]....
        /*0278*/ 	.word	0xffffffff


	//   ....[19]....
        /*027c*/ 	.word	0xffffffff


	//   ....[20]....
        /*0280*/ 	.word	0xffffffff


	//   ....[21]....
        /*0284*/ 	.word	0xffffffff


	//   ....[22]....
        /*0288*/ 	.word	0xffffffff


	//   ....[23]....
        /*028c*/ 	.word	0xffffffff


	//   ....[24]....
        /*0290*/ 	.word	0xffffffff


	//   ....[25]....
        /*0294*/ 	.word	0xffffffff


	//   ....[26]....
        /*0298*/ 	.word	0xffffffff


	//   ....[27]....
        /*029c*/ 	.word	0xffffffff


	//   ....[28]....
        /*02a0*/ 	.word	0xffffffff


	//   ....[29]....
        /*02a4*/ 	.word	0xffffffff


	//   ....[30]....
        /*02a8*/ 	.word	0xffffffff


	//   ....[31]....
        /*02ac*/ 	.word	0xffffffff


	//   ....[32]....
        /*02b0*/ 	.word	0xffffffff


	//   ....[33]....
        /*02b4*/ 	.word	0xffffffff


	//   ....[34]....
        /*02b8*/ 	.word	0xffffffff


	//   ....[35]....
        /*02bc*/ 	.word	0xffffffff


	//   ....[36]....
        /*02c0*/ 	.word	0xffffffff


	//   ....[37]....
        /*02c4*/ 	.word	0xffffffff


	//   ....[38]....
        /*02c8*/ 	.word	0xffffffff


	//   ....[39]....
        /*02cc*/ 	.word	0xffffffff


	//   ....[40]....
        /*02d0*/ 	.word	0xffffffff


	//   ....[41]....
        /*02d4*/ 	.word	0xffffffff


	//   ....[42]....
        /*02d8*/ 	.word	0xffffffff


	//   ....[43]....
        /*02dc*/ 	.word	0xffffffff


	//   ....[44]....
        /*02e0*/ 	.word	0xffffffff


	//   ....[45]....
        /*02e4*/ 	.word	0xffffffff


	//   ....[46]....
        /*02e8*/ 	.word	0xffffffff


	//   ....[47]....
        /*02ec*/ 	.word	0xffffffff


	//   ....[48]....
        /*02f0*/ 	.word	0xffffffff


	//   ....[49]....
        /*02f4*/ 	.word	0xffffffff


	//   ....[50]....
        /*02f8*/ 	.word	0xffffffff


	//   ....[51]....
        /*02fc*/ 	.word	0xffffffff


	//   ....[52]....
        /*0300*/ 	.word	0xffffffff


	//   ....[53]....
        /*0304*/ 	.word	0xffffffff


	//   ....[54]....
        /*0308*/ 	.word	0xffffffff


	//   ....[55]....
        /*030c*/ 	.word	0xffffffff


	//   ....[56]....
        /*0310*/ 	.word	0xffffffff


	//   ....[57]....
        /*0314*/ 	.word	0xffffffff


	//   ....[58]....
        /*0318*/ 	.word	0x0500000f


	//   ....[59]....
        /*031c*/ 	.word	0x0500000f


	//   ....[60]....
        /*0320*/ 	.word	0x0500000f


	//   ....[61]....
        /*0324*/ 	.word	0x0500000f


	//   ....[62]....
        /*0328*/ 	.word	0x0500000f


	//   ....[63]....
        /*032c*/ 	.word	0x0500000f


	//   ....[64]....
        /*0330*/ 	.word	0x0500000f


	//   ....[65]....
        /*0334*/ 	.word	0x0500000f


	//   ....[66]....
        /*0338*/ 	.word	0x0500000f


	//   ....[67]....
        /*033c*/ 	.word	0x0500000f


	//   ....[68]....
        /*0340*/ 	.word	0x0500000f


	//   ....[69]....
        /*0344*/ 	.word	0x0500000f


	//   ....[70]....
        /*0348*/ 	.word	0x0500000f


	//   ....[71]....
        /*034c*/ 	.word	0x0500000f


	//   ....[72]....
        /*0350*/ 	.word	0x0500000f


	//   ....[73]....
        /*0354*/ 	.word	0x0500000f


	//   ....[74]....
        /*0358*/ 	.word	0x0500000f


	//   ....[75]....
        /*035c*/ 	.word	0x0500000f


	//   ....[76]....
        /*0360*/ 	.word	0x0500000f


	//   ....[77]....
        /*0364*/ 	.word	0xffffffff


	//   ....[78]....
        /*0368*/ 	.word	0xffffffff


	//   ....[79]....
        /*036c*/ 	.word	0xffffffff


	//   ....[80]....
        /*0370*/ 	.word	0xffffffff


	//----- nvinfo : EIATTR_COOP_GROUP_INSTR_OFFSETS
	.align		4
.L_1435:
        /*0374*/ 	.byte	0x04, 0x28
        /*0376*/ 	.short	(.L_1437 - .L_1436)


	//   ....[0]....
.L_1436:
        /*0378*/ 	.word	0x000000b0


	//   ....[1]....
        /*037c*/ 	.word	0x000001e0


	//   ....[2]....
        /*0380*/ 	.word	0x00000230


	//   ....[3]....
        /*0384*/ 	.word	0x00000480


	//   ....[4]....
        /*0388*/ 	.word	0x000005e0


	//   ....[5]....
        /*038c*/ 	.word	0x00000700


	//   ....[6]....
        /*0390*/ 	.word	0x00000860


	//   ....[7]....
        /*0394*/ 	.word	0x00002240


	//   ....[8]....
        /*0398*/ 	.word	0x00006250


	//   ....[9]....
        /*039c*/ 	.word	0x000062d0


	//   ....[10]....
        /*03a0*/ 	.word	0x000065c0


	//   ....[11]....
        /*03a4*/ 	.word	0x000065e0


	//   ....[12]....
        /*03a8*/ 	.word	0x0000bda0


	//   ....[13]....
        /*03ac*/ 	.word	0x0000be20


	//   ....[14]....
        /*03b0*/ 	.word	0x0000c1c0


	//   ....[15]....
        /*03b4*/ 	.word	0x0000c1e0


	//   ....[16]....
        /*03b8*/ 	.word	0x00017020


	//   ....[17]....
        /*03bc*/ 	.word	0x000170c0


	//   ....[18]....
        /*03c0*/ 	.word	0x000172d0


	//   ....[19]....
        /*03c4*/ 	.word	0x00017350


	//   ....[20]....
        /*03c8*/ 	.word	0x0001f0b0


	//   ....[21]....
        /*03cc*/ 	.word	0x0001f0d0


	//   ....[22]....
        /*03d0*/ 	.word	0x0001f130


	//   ....[23]....
        /*03d4*/ 	.word	0x0001f170


	//   ....[24]....
        /*03d8*/ 	.word	0x000228b0


	//   ....[25]....
        /*03dc*/ 	.word	0x00022a40


	//   ....[26]....
        /*03e0*/ 	.word	0x00022a70


	//   ....[27]....
        /*03e4*/ 	.word	0x00022aa0


	//   ....[28]....
        /*03e8*/ 	.word	0x00022ae0


	//   ....[29]....
        /*03ec*/ 	.word	0x00022b30


	//   ....[30]....
        /*03f0*/ 	.word	0x00022b90


	//   ....[31]....
        /*03f4*/ 	.word	0x00022d70


	//   ....[32]....
        /*03f8*/ 	.word	0x00022dd0


	//   ....[33]....
        /*03fc*/ 	.word	0x00022e10


	//   ....[34]....
        /*0400*/ 	.word	0x00022e50


	//   ....[35]....
        /*0404*/ 	.word	0x00022e80


	//   ....[36]....
        /*0408*/ 	.word	0x00022eb0


	//   ....[37]....
        /*040c*/ 	.word	0x00022f40


	//   ....[38]....
        /*0410*/ 	.word	0x00022fa0


	//   ....[39]....
        /*0414*/ 	.word	0x00023030


	//   ....[40]....
        /*0418*/ 	.word	0x00026980


	//   ....[41]....
        /*041c*/ 	.word	0x00026990


	//   ....[42]....
        /*0420*/ 	.word	0x00026aa0


	//   ....[43]....
        /*0424*/ 	.word	0x00026b00


	//   ....[44]....
        /*0428*/ 	.word	0x00026b40


	//   ....[45]....
        /*042c*/ 	.word	0x00026b80


	//   ....[46]....
        /*0430*/ 	.word	0x00026bb0


	//   ....[47]....
        /*0434*/ 	.word	0x00026be0


	//   ....[48]....
        /*0438*/ 	.word	0x00026d70


	//   ....[49]....
        /*043c*/ 	.word	0x00026dd0


	//   ....[50]....
        /*0440*/ 	.word	0x00026e10


	//   ....[51]....
        /*0444*/ 	.word	0x00026e50


	//   ....[52]....
        /*0448*/ 	.word	0x00026e80


	//   ....[53]....
        /*044c*/ 	.word	0x00026eb0


	//   ....[54]....
        /*0450*/ 	.word	0x00026f70


	//   ....[55]....
        /*0454*/ 	.word	0x00026f90


	//   ....[56]....
        /*0458*/ 	.word	0x00027000


	//   ....[57]....
        /*045c*/ 	.word	0x00027670


	//   ....[58]....
        /*0460*/ 	.word	0x00027c50


	//   ....[59]....
        /*0464*/ 	.word	0x00028070


	//   ....[60]....
        /*0468*/ 	.word	0x00028100


	//   ....[61]....
        /*046c*/ 	.word	0x000281a0


	//   ....[62]....
        /*0470*/ 	.word	0x00028250


	//   ....[63]....
        /*0474*/ 	.word	0x000282d0


	//   ....[64]....
        /*0478*/ 	.word	0x00028350


	//   ....[65]....
        /*047c*/ 	.word	0x000283d0


	//   ....[66]....
        /*0480*/ 	.word	0x00028450


	//   ....[67]....
        /*0484*/ 	.word	0x000284e0


	//   ....[68]....
        /*0488*/ 	.word	0x00028590


	//   ....[69]....
        /*048c*/ 	.word	0x00028610


	//   ....[70]....
        /*0490*/ 	.word	0x00028690


	//   ....[71]....
        /*0494*/ 	.word	0x00028710


	//   ....[72]....
        /*0498*/ 	.word	0x00028790


	//   ....[73]....
        /*049c*/ 	.word	0x00028800


	//   ....[74]....
        /*04a0*/ 	.word	0x000288a0


	//   ....[75]....
        /*04a4*/ 	.word	0x00028930


	//   ....[76]....
        /*04a8*/ 	.word	0x00028a50


	//   ....[77]....
        /*04ac*/ 	.word	0x0002ca20


	//   ....[78]....
        /*04b0*/ 	.word	0x0002ca70


	//   ....[79]....
        /*04b4*/ 	.word	0x0002cad0


	//   ....[80]....
        /*04b8*/ 	.word	0x0002caf0


	//----- nvinfo : EIATTR_REG_RECONFIG
	.align		4
.L_1437:
        /*04bc*/ 	.byte	0x01, 0x54
	.zero		2


	//----- nvinfo : EIATTR_SYSCALL_OFFSETS
	.align		4
        /*04c0*/ 	.byte	0x04, 0x46
        /*04c2*/ 	.short	(.L_1439 - .L_1438)


	//   ....[0]....
.L_1438:
        /*04c4*/ 	.word	0x000027b0


	//   ....[1]....
        /*04c8*/ 	.word	0x00023f50


	//   ....[2]....
        /*04cc*/ 	.word	0x00024090


	//   ....[3]....
        /*04d0*/ 	.word	0x00024190


	//----- nvinfo : EIATTR_MBARRIER_INSTR_OFFSETS
	.align		4
.L_1439:
        /*04d4*/ 	.byte	0x04, 0x39
        /*04d6*/ 	.short	(.L_1441 - .L_1440)


	//   ....[0]....
.L_1440:
        /*04d8*/ 	.word	0x00000320
        /*04dc*/ 	.word	0x000000ff
        /*04e0*/ 	.word	0x00032400
        /*04e4*/ 	.short	0x0100
        /*04e6*/ 	.byte	0x08
	.zero		1


	//   ....[1]....
        /*04e8*/ 	.word	0x00000330
        /*04ec*/ 	.word	0x000000ff
        /*04f0*/ 	.word	0x00032410
        /*04f4*/ 	.short	0x0100
        /*04f6*/ 	.byte	0x08
	.zero		1


	//   ....[2]....
        /*04f8*/ 	.word	0x00000340
        /*04fc*/ 	.word	0x000000ff
        /*0500*/ 	.word	0x00032420
        /*0504*/ 	.short	0x0100
        /*0506*/ 	.byte	0x08
	.zero		1


	//   ....[3]....
        /*0508*/ 	.word	0x00000430
        /*050c*/ 	.word	0x000000ff
        /*0510*/ 	.word	0x00032430
        /*0514*/ 	.short	0x0100
        /*0516*/ 	.byte	0x08
	.zero		1


	//   ....[4]....
        /*0518*/ 	.word	0x00000440
        /*051c*/ 	.word	0x000000ff
        /*0520*/ 	.word	0x00032440
        /*0524*/ 	.short	0x0100
        /*0526*/ 	.byte	0x08
	.zero		1


	//   ....[5]....
        /*0528*/ 	.word	0x00000450
        /*052c*/ 	.word	0x000000ff
        /*0530*/ 	.word	0x00032438
        /*0534*/ 	.short	0x0100
        /*0536*/ 	.byte	0x08
	.zero		1


	//   ....[6]....
        /*0538*/ 	.word	0x00000460
        /*053c*/ 	.word	0x000000ff
        /*0540*/ 	.word	0x00032448
        /*0544*/ 	.short	0x0100
        /*0546*/ 	.byte	0x08
	.zero		1


	//   ....[7]....
        /*0548*/ 	.word	0x00000590
        /*054c*/ 	.word	0x000000ff
        /*0550*/ 	.word	0x00032450
        /*0554*/ 	.short	0x0100
        /*0556*/ 	.byte	0x08
	.zero		1


	//   ....[8]....
        /*0558*/ 	.word	0x000005a0
        /*055c*/ 	.word	0x000000ff
        /*0560*/ 	.word	0x00032460
        /*0564*/ 	.short	0x0100
        /*0566*/ 	.byte	0x08
	.zero		1


	//   ....[9]....
        /*0568*/ 	.word	0x000005b0
        /*056c*/ 	.word	0x000000ff
        /*0570*/ 	.word	0x00032458
        /*0574*/ 	.short	0x0100
        /*0576*/ 	.byte	0x08
	.zero		1


	//   ....[10]....
        /*0578*/ 	.word	0x000005c0
        /*057c*/ 	.word	0x000000ff
        /*0580*/ 	.word	0x00032468
        /*0584*/ 	.short	0x0100
        /*0586*/ 	.byte	0x08
	.zero		1


	//   ....[11]....
        /*0588*/ 	.word	0x000006b0
        /*058c*/ 	.word	0x000000ff
        /*0590*/ 	.word	0x00032470
        /*0594*/ 	.short	0x0100
        /*0596*/ 	.byte	0x06
	.zero		1


	//   ....[12]....
        /*0598*/ 	.word	0x000006c0
        /*059c*/ 	.word	0x000000ff
        /*05a0*/ 	.word	0x00032480
        /*05a4*/ 	.short	0x0100
        /*05a6*/ 	.byte	0x06
	.zero		1


	//   ....[13]....
        /*05a8*/ 	.word	0x000006d0
        /*05ac*/ 	.word	0x000000ff
        /*05b0*/ 	.word	0x00032478
        /*05b4*/ 	.short	0x0100
        /*05b6*/ 	.byte	0x06
	.zero		1


	//   ....[14]....
        /*05b8*/ 	.word	0x000006e0
        /*05bc*/ 	.word	0x000000ff
        /*05c0*/ 	.word	0x00032488
        /*05c4*/ 	.short	0x0100
        /*05c6*/ 	.byte	0x06
	.zero		1


	//   ....[15]....
        /*05c8*/ 	.word	0x00000810
        /*05cc*/ 	.word	0x000000ff
        /*05d0*/ 	.word	0x00032490
        /*05d4*/ 	.short	0x0100
        /*05d6*/ 	.byte	0x08
	.zero		1


	//   ....[16]....
        /*05d8*/ 	.word	0x00000820
        /*05dc*/ 	.word	0x000000ff
        /*05e0*/ 	.word	0x000324a0
        /*05e4*/ 	.short	0x0100
        /*05e6*/ 	.byte	0x08
	.zero		1


	//   ....[17]....
        /*05e8*/ 	.word	0x00000830
        /*05ec*/ 	.word	0x000000ff
        /*05f0*/ 	.word	0x00032498
        /*05f4*/ 	.short	0x0100
        /*05f6*/ 	.byte	0x08
	.zero		1


	//   ....[18]....
        /*05f8*/ 	.word	0x00000840
        /*05fc*/ 	.word	0x000000ff
        /*0600*/ 	.word	0x000324a8
        /*0604*/ 	.short	0x0100
        /*0606*/ 	.byte	0x08
	.zero		1


	//   ....[19]....
        /*0608*/ 	.word	0x00000970
        /*060c*/ 	.word	0x000000ff
        /*0610*/ 	.word	0x000324b0
        /*0614*/ 	.short	0x0100
        /*0616*/ 	.byte	0x08
	.zero		1


	//   ....[20]....
        /*0618*/ 	.word	0x00000980
        /*061c*/ 	.word	0x000000ff
        /*0620*/ 	.word	0x000324c0
        /*0624*/ 	.short	0x0100
        /*0626*/ 	.byte	0x08
	.zero		1


	//   ....[21]....
        /*0628*/ 	.word	0x00000990
        /*062c*/ 	.word	0x000000ff
        /*0630*/ 	.word	0x000324b8
        /*0634*/ 	.short	0x0100
        /*0636*/ 	.byte	0x08
	.zero		1


	//   ....[22]....
        /*0638*/ 	.word	0x000009a0
        /*063c*/ 	.word	0x000000ff
        /*0640*/ 	.word	0x000324c8
        /*0644*/ 	.short	0x0100
        /*0646*/ 	.byte	0x08
	.zero		1


	//   ....[23]....
        /*0648*/ 	.word	0x00002a30
        /*064c*/ 	.word	0x000000ff
        /*0650*/ 	.word	0x00032400
        /*0654*/ 	.short	0x010a
        /*0656*/ 	.byte	0x2c
	.zero		1


	//   ....[24]....
        /*0658*/ 	.word	0x00002e40
        /*065c*/ 	.word	0x00000014
        /*0660*/ 	.word	0x00000000
        /*0664*/ 	.short	0x010a
        /*0666*/ 	.byte	0x3f
	.zero		1


	//   ....[25]....
        /*0668*/ 	.word	0x00002ea0
        /*066c*/ 	.word	0x00000014
        /*0670*/ 	.word	0x00000000
        /*0674*/ 	.short	0x010a
        /*0676*/ 	.byte	0x3f
	.zero		1


	//   ....[26]....
        /*0678*/ 	.word	0x00003250
        /*067c*/ 	.word	0x000000ff
        /*0680*/ 	.word	0x00032410
        /*0684*/ 	.short	0x010a
        /*0686*/ 	.byte	0x2c
	.zero		1


	//   ....[27]....
        /*0688*/ 	.word	0x00003350
        /*068c*/ 	.word	0x00000008
        /*0690*/ 	.word	0x00000000
        /*0694*/ 	.short	0x010a
        /*0696*/ 	.byte	0x3f
	.zero		1


	//   ....[28]....
        /*0698*/ 	.word	0x000033b0
        /*069c*/ 	.word	0x00000008
        /*06a0*/ 	.word	0x00000000
        /*06a4*/ 	.short	0x010a
        /*06a6*/ 	.byte	0x3f
	.zero		1


	//   ....[29]....
        /*06a8*/ 	.word	0x000040a0
        /*06ac*/ 	.word	0x00000007
        /*06b0*/ 	.word	0x00000000
        /*06b4*/ 	.short	0x0101
        /*06b6*/ 	.byte	0x3f
	.zero		1


	//   ....[30]....
        /*06b8*/ 	.word	0x00009840
        /*06bc*/ 	.word	0x0000000d
        /*06c0*/ 	.word	0x00000000
        /*06c4*/ 	.short	0x0101
        /*06c6*/ 	.byte	0x3f
	.zero		1


	//   ....[31]....
        /*06c8*/ 	.word	0x00009ee0
        /*06cc*/ 	.word	0x00000003
        /*06d0*/ 	.word	0x00000000
        /*06d4*/ 	.short	0x010a
        /*06d6*/ 	.byte	0x3f
	.zero		1


	//   ....[32]....
        /*06d8*/ 	.word	0x00009fe0
        /*06dc*/ 	.word	0x00000000
        /*06e0*/ 	.word	0x00000000
        /*06e4*/ 	.short	0x010a
        /*06e6*/ 	.byte	0x3f
	.zero		1


	//   ....[33]....
        /*06e8*/ 	.word	0x0000a410
        /*06ec*/ 	.word	0x00000003
        /*06f0*/ 	.word	0x00000000
        /*06f4*/ 	.short	0x010a
        /*06f6*/ 	.byte	0x3f
	.zero		1


	//   ....[34]....
        /*06f8*/ 	.word	0x0000a4c0
        /*06fc*/ 	.word	0x00000004
        /*0700*/ 	.word	0x00000000
        /*0704*/ 	.short	0x010a
        /*0706*/ 	.byte	0x3f
	.zero		1


	//   ....[35]....
        /*0708*/ 	.word	0x0000b190
        /*070c*/ 	.word	0x00000003
        /*0710*/ 	.word	0x00000000
        /*0714*/ 	.short	0x0101
        /*0716*/ 	.byte	0x3f
	.zero		1


	//   ....[36]....
        /*0718*/ 	.word	0x00013ab0
        /*071c*/ 	.word	0x00000000
        /*0720*/ 	.word	0x00000000
        /*0724*/ 	.short	0x0101
        /*0726*/ 	.byte	0x3f
	.zero		1


	//   ....[37]....
        /*0728*/ 	.word	0x00013cb0
        /*072c*/ 	.word	0x00000005
        /*0730*/ 	.word	0x00000000
        /*0734*/ 	.short	0x010a
        /*0736*/ 	.byte	0x3f
	.zero		1


	//   ....[38]....
        /*0738*/ 	.word	0x00013db0
        /*073c*/ 	.word	0x00000000
        /*0740*/ 	.word	0x00000000
        /*0744*/ 	.short	0x010a
        /*0746*/ 	.byte	0x3f
	.zero		1


	//   ....[39]....
        /*0748*/ 	.word	0x000141e0
        /*074c*/ 	.word	0x00000005
        /*0750*/ 	.word	0x00000000
        /*0754*/ 	.short	0x010a
        /*0756*/ 	.byte	0x3f
	.zero		1


	//   ....[40]....
        /*0758*/ 	.word	0x00014290
        /*075c*/ 	.word	0x00000004
        /*0760*/ 	.word	0x00000000
        /*0764*/ 	.short	0x010a
        /*0766*/ 	.byte	0x3f
	.zero		1


	//   ....[41]....
        /*0768*/ 	.word	0x00014f60
        /*076c*/ 	.word	0x00000004
        /*0770*/ 	.word	0x00000000
        /*0774*/ 	.short	0x0101
        /*0776*/ 	.byte	0x3f
	.zero		1


	//   ....[42]....
        /*0778*/ 	.word	0x0001ec40
        /*077c*/ 	.word	0x00000000
        /*0780*/ 	.word	0x00000000
        /*0784*/ 	.short	0x0101
        /*0786*/ 	.byte	0x3f
	.zero		1


	//   ....[43]....
        /*0788*/ 	.word	0x00021520
        /*078c*/ 	.word	0x000000ff
        /*0790*/ 	.word	0x00000000
        /*0794*/ 	.short	0x0101
        /*0796*/ 	.byte	0x04
	.zero		1


	//   ....[44]....
        /*0798*/ 	.word	0x000246a0
        /*079c*/ 	.word	0x00000009
        /*07a0*/ 	.word	0x00032440
        /*07a4*/ 	.short	0x010a
        /*07a6*/ 	.byte	0x3f
	.zero		1


	//   ....[45]....
        /*07a8*/ 	.word	0x00024cb0
        /*07ac*/ 	.word	0x00000009
        /*07b0*/ 	.word	0x00032420
        /*07b4*/ 	.short	0x010a
        /*07b6*/ 	.byte	0x3f
	.zero		1


	//   ....[46]....
        /*07b8*/ 	.word	0x00024d80
        /*07bc*/ 	.word	0x00000009
        /*07c0*/ 	.word	0x00032460
        /*07c4*/ 	.short	0x010a
        /*07c6*/ 	.byte	0x3f
	.zero		1


	//   ....[47]....
        /*07c8*/ 	.word	0x000253e0
        /*07cc*/ 	.word	0x00000002
        /*07d0*/ 	.word	0x00032440
        /*07d4*/ 	.short	0x010a
        /*07d6*/ 	.byte	0x3f
	.zero		1


	//   ....[48]....
        /*07d8*/ 	.word	0x000255f0
        /*07dc*/ 	.word	0x00000002
        /*07e0*/ 	.word	0x00032460
        /*07e4*/ 	.short	0x010a
        /*07e6*/ 	.byte	0x3f
	.zero		1


	//   ....[49]....
        /*07e8*/ 	.word	0x00025b80
        /*07ec*/ 	.word	0x00000002
        /*07f0*/ 	.word	0x00032440
        /*07f4*/ 	.short	0x010a
        /*07f6*/ 	.byte	0x3f
	.zero		1


	//   ....[50]....
        /*07f8*/ 	.word	0x00025d80
        /*07fc*/ 	.word	0x00000002
        /*0800*/ 	.word	0x00032460
        /*0804*/ 	.short	0x010a
        /*0806*/ 	.byte	0x3f
	.zero		1


	//   ....[51]....
        /*0808*/ 	.word	0x00026270
        /*080c*/ 	.word	0x00000002
        /*0810*/ 	.word	0x00032440
        /*0814*/ 	.short	0x010a
        /*0816*/ 	.byte	0x3f
	.zero		1


	//   ....[52]....
        /*0818*/ 	.word	0x00026480
        /*081c*/ 	.word	0x00000002
        /*0820*/ 	.word	0x00032460
        /*0824*/ 	.short	0x010a
        /*0826*/ 	.byte	0x3f
	.zero		1


	//   ....[53]....
        /*0828*/ 	.word	0x00027600
        /*082c*/ 	.word	0x00000000
        /*0830*/ 	.word	0x00032420
        /*0834*/ 	.short	0x010a
        /*0836*/ 	.byte	0x3f
	.zero		1


	//   ....[54]....
        /*0838*/ 	.word	0x000277b0
        /*083c*/ 	.word	0x00000006
        /*0840*/ 	.word	0x00000000
        /*0844*/ 	.short	0x010a
        /*0846*/ 	.byte	0x3f
	.zero		1


	//   ....[55]....
        /*0848*/ 	.word	0x00027820
        /*084c*/ 	.word	0x00000007
        /*0850*/ 	.word	0x00000000
        /*0854*/ 	.short	0x010a
        /*0856*/ 	.byte	0x3f
	.zero		1


	//   ....[56]....
        /*0858*/ 	.word	0x00027890
        /*085c*/ 	.word	0x00000004
        /*0860*/ 	.word	0x00000000
        /*0864*/ 	.short	0x010a
        /*0866*/ 	.byte	0x3f
	.zero		1


	//   ....[57]....
        /*0868*/ 	.word	0x000278c0
        /*086c*/ 	.word	0x00000003
        /*0870*/ 	.word	0x00000000
        /*0874*/ 	.short	0x010a
        /*0876*/ 	.byte	0x3f
	.zero		1


	//   ....[58]....
        /*0878*/ 	.word	0x00027930
        /*087c*/ 	.word	0x00000007
        /*0880*/ 	.word	0x00032400
        /*0884*/ 	.short	0x010a
        /*0886*/ 	.byte	0x3f
	.zero		1


	//   ....[59]....
        /*0888*/ 	.word	0x00027980
        /*088c*/ 	.word	0x00000014
        /*0890*/ 	.word	0x00000000
        /*0894*/ 	.short	0x010a
        /*0896*/ 	.byte	0x3f
	.zero		1


	//   ....[60]....
        /*0898*/ 	.word	0x000279e0
        /*089c*/ 	.word	0x00000008
        /*08a0*/ 	.word	0x00032410
        /*08a4*/ 	.short	0x010a
        /*08a6*/ 	.byte	0x3f
	.zero		1


	//   ....[61]....
        /*08a8*/ 	.word	0x00027a30
        /*08ac*/ 	.word	0x00000008
        /*08b0*/ 	.word	0x00000000
        /*08b4*/ 	.short	0x010a
        /*08b6*/ 	.byte	0x3f
	.zero		1


	//   ....[62]....
        /*08b8*/ 	.word	0x00027a80
        /*08bc*/ 	.word	0x00000000
        /*08c0*/ 	.word	0x00000000
        /*08c4*/ 	.short	0x010a
        /*08c6*/ 	.byte	0x3f
	.zero		1


	//   ....[63]....
        /*08c8*/ 	.word	0x00027ad0
        /*08cc*/ 	.word	0x00000004
        /*08d0*/ 	.word	0x00000000
        /*08d4*/ 	.short	0x010a
        /*08d6*/ 	.byte	0x3f
	.zero		1


	//   ....[64]....
        /*08d8*/ 	.word	0x00027b20
        /*08dc*/ 	.word	0x00000000
        /*08e0*/ 	.word	0x00000000
        /*08e4*/ 	.short	0x010a
        /*08e6*/ 	.byte	0x3f
	.zero		1


	//   ....[65]....
        /*08e8*/ 	.word	0x00027b70
        /*08ec*/ 	.word	0x00000004
        /*08f0*/ 	.word	0x00000000
        /*08f4*/ 	.short	0x010a
        /*08f6*/ 	.byte	0x3f
	.zero		1


	//   ....[66]....
        /*08f8*/ 	.word	0x00027d10
        /*08fc*/ 	.word	0x00000009
        /*0900*/ 	.word	0x00032440
        /*0904*/ 	.short	0x010a
        /*0906*/ 	.byte	0x3f
	.zero		1


	//   ....[67]....
        /*0908*/ 	.word	0x00027d90
        /*090c*/ 	.word	0x00000009
        /*0910*/ 	.word	0x00032420
        /*0914*/ 	.short	0x010a
        /*0916*/ 	.byte	0x3f
	.zero		1


	//   ....[68]....
        /*0918*/ 	.word	0x00027de0
        /*091c*/ 	.word	0x00000009
        /*0920*/ 	.word	0x00032460
        /*0924*/ 	.short	0x010a
        /*0926*/ 	.byte	0x3f
	.zero		1


	//   ....[69]....
        /*0928*/ 	.word	0x00027e30
        /*092c*/ 	.word	0x00000002
        /*0930*/ 	.word	0x00032440
        /*0934*/ 	.short	0x010a
        /*0936*/ 	.byte	0x3f
	.zero		1


	//   ....[70]....
        /*0938*/ 	.word	0x00027e80
        /*093c*/ 	.word	0x00000002
        /*0940*/ 	.word	0x00032460
        /*0944*/ 	.short	0x010a
        /*0946*/ 	.byte	0x3f
	.zero		1


	//   ....[71]....
        /*0948*/ 	.word	0x00027ed0
        /*094c*/ 	.word	0x00000002
        /*0950*/ 	.word	0x00032440
        /*0954*/ 	.short	0x010a
        /*0956*/ 	.byte	0x3f
	.zero		1


	//   ....[72]....
        /*0958*/ 	.word	0x00027f20
        /*095c*/ 	.word	0x00000002
        /*0960*/ 	.word	0x00032460
        /*0964*/ 	.short	0x010a
        /*0966*/ 	.byte	0x3f
	.zero		1


	//   ....[73]....
        /*0968*/ 	.word	0x00027f70
        /*096c*/ 	.word	0x00000002
        /*0970*/ 	.word	0x00032440
        /*0974*/ 	.short	0x010a
        /*0976*/ 	.byte	0x3f
	.zero		1


	//   ....[74]....
        /*0978*/ 	.word	0x00027fc0
        /*097c*/ 	.word	0x00000002
        /*0980*/ 	.word	0x00032460
        /*0984*/ 	.short	0x010a
        /*0986*/ 	.byte	0x3f
	.zero		1


	//   ....[75]....
        /*0988*/ 	.word	0x00028970
        /*098c*/ 	.word	0x00000000
        /*0990*/ 	.word	0x00032420
        /*0994*/ 	.short	0x010a
        /*0996*/ 	.byte	0x3f
	.zero		1


	//   ....[76]....
        /*0998*/ 	.word	0x00028b10
        /*099c*/ 	.word	0x00000006
        /*09a0*/ 	.word	0x00000000
        /*09a4*/ 	.short	0x010a
        /*09a6*/ 	.byte	0x3f
	.zero		1


	//   ....[77]....
        /*09a8*/ 	.word	0x00028b60
        /*09ac*/ 	.word	0x00000007
        /*09b0*/ 	.word	0x00000000
        /*09b4*/ 	.short	0x010a
        /*09b6*/ 	.byte	0x3f
	.zero		1


	//   ....[78]....
        /*09b8*/ 	.word	0x00028bb0
        /*09bc*/ 	.word	0x00000004
        /*09c0*/ 	.word	0x00000000
        /*09c4*/ 	.short	0x010a
        /*09c6*/ 	.byte	0x3f
	.zero		1


	//   ....[79]....
        /*09c8*/ 	.word	0x00028f50
        /*09cc*/ 	.word	0x0000000c
        /*09d0*/ 	.word	0x00000000
        /*09d4*/ 	.short	0x010a
        /*09d6*/ 	.byte	0x3f
	.zero		1


	//   ....[80]....
        /*09d8*/ 	.word	0x00029090
        /*09dc*/ 	.word	0x00000002
        /*09e0*/ 	.word	0x00000000
        /*09e4*/ 	.short	0x010a
        /*09e6*/ 	.byte	0x3f
	.zero		1


	//   ....[81]....
        /*09e8*/ 	.word	0x000296f0
        /*09ec*/ 	.word	0x0000000b
        /*09f0*/ 	.word	0x00000000
        /*09f4*/ 	.short	0x010a
        /*09f6*/ 	.byte	0x3f
	.zero		1


	//   ....[82]....
        /*09f8*/ 	.word	0x00029830
        /*09fc*/ 	.word	0x00000008
        /*0a00*/ 	.word	0x00000000
        /*0a04*/ 	.short	0x010a
        /*0a06*/ 	.byte	0x3f
	.zero		1


	//   ....[83]....
        /*0a08*/ 	.word	0x0002aab0
        /*0a0c*/ 	.word	0x00000002
        /*0a10*/ 	.word	0x00000000
        /*0a14*/ 	.short	0x0101
        /*0a16*/ 	.byte	0x3f
	.zero		1


	//   ....[84]....
        /*0a18*/ 	.word	0x00044710
        /*0a1c*/ 	.word	0x00000004
        /*0a20*/ 	.word	0x00000000
        /*0a24*/ 	.short	0x0101
        /*0a26*/ 	.byte	0x3f
	.zero		1


	//   ....[85]....
        /*0a28*/ 	.word	0x00044740
        /*0a2c*/ 	.word	0x00000002
        /*0a30*/ 	.word	0x00000000
        /*0a34*/ 	.short	0x010a
        /*0a36*/ 	.byte	0x3f
	.zero		1


	//   ....[86]....
        /*0a38*/ 	.word	0x00044790
        /*0a3c*/ 	.word	0x00000008
        /*0a40*/ 	.word	0x00000000
        /*0a44*/ 	.short	0x010a
        /*0a46*/ 	.byte	0x3f
	.zero		1


	//----- nvinfo : EIATTR_NUM_MBARRIERS
	.align		4
.L_1441:
        /*0a48*/ 	.byte	0x03, 0x38
        /*0a4a*/ 	.short	0x0017


	//----- nvinfo : EIATTR_EXIT_INSTR_OFFSETS
	.align		4
        /*0a4c*/ 	.byte	0x04, 0x1c
        /*0a4e*/ 	.short	(.L_1443 - .L_1442)


	//   ....[0]....
.L_1442:
        /*0a50*/ 	.word	0x00000bd0


	//   ....[1]....
        /*0a54*/ 	.word	0x00022870


	//   ....[2]....
        /*0a58*/ 	.word	0x000228d0


	//   ....[3]....
        /*0a5c*/ 	.word	0x00027910


	//----- nvinfo : EIATTR_MAX_THREADS
	.align		4
.L_1443:
        /*0a60*/ 	.byte	0x04, 0x05
        /*0a62*/ 	.short	(.L_1445 - .L_1444)
.L_1444:
        /*0a64*/ 	.word	0x00000180
        /*0a68*/ 	.word	0x00000001
        /*0a6c*/ 	.word	0x00000001


	//----- nvinfo : EIATTR_CRS_STACK_SIZE
	.align		4
.L_1445:
        /*0a70*/ 	.byte	0x04, 0x1e
        /*0a72*/ 	.short	(.L_1447 - .L_1446)
.L_1446:
        /*0a74*/ 	.word	0x00000000


	//----- nvinfo : EIATTR_CBANK_PARAM_SIZE
	.align		4
.L_1447:
        /*0a78*/ 	.byte	0x03, 0x19
        /*0a7a*/ 	.short	0x0b70


	//----- nvinfo : EIATTR_PARAM_CBANK
	.align		4
        /*0a7c*/ 	.byte	0x04, 0x0a
        /*0a7e*/ 	.short	(.L_1449 - .L_1448)
	.align		4
.L_1448:
        /*0a80*/ 	.word	index@(.nv.constant0._ZN7cutlass13device_kernelIN5flash11enable_sm90INS1_16FlashAttnFwdSm90INS1_25CollectiveMainloopFwdSm90ILi2EN4cute5tupleIJNS5_1CILi1EEES8_S8_EEENS6_IJNS7_ILi128EEENS7_ILi96EEENS7_ILi64EEEEEELi256ENS_6half_tEfNS_4arch4Sm90ELb0ELb1ELb1ELb1ELb0ELb0ELb1ELb1ELb0ELb0ELb0ELb0EEENS1_21CollectiveEpilogueFwdINS6_IJSA_NS7_ILi256EEESB_EEES9_SE_SG_Li256ELb1ELb0ELb0ELb0EEENS1_36VarlenDynamicPersistentTileSchedulerILi128ELi96ELi256ELi32ELb0ELb0ELb1ELb1ELb0ELb1EEEEEEEEEvNT_6ParamsE)
        /*0a84*/ 	.short	0x0210
        /*0a86*/ 	.short	0x0b70


	//----- nvinfo : EIATTR_SW_WAR
	.align		4
.L_1449:
        /*0a88*/ 	.byte	0x04, 0x36
        /*0a8a*/ 	.short	(.L_1451 - .L_1450)
.L_1450:
        /*0a8c*/ 	.word	0x00000008
.L_1451:


//--------------------- .nv.info._ZN7cutlass13device_kernelIN5flash11enable_sm90INS1_16FlashAttnFwdSm90INS1_25CollectiveMainloopFwdSm90ILi2EN4cute5tupleIJNS5_1CILi1EEES8_S8_EEENS6_IJNS7_ILi128EEENS7_ILi96EEENS7_ILi64EEEEEELi256ENS_6half_tEfNS_4arch4Sm90ELb0ELb1ELb1ELb1ELb0ELb1ELb1ELb1ELb0ELb0ELb0ELb0EEENS1_21CollectiveEpilogueFwdINS6_IJSA_NS7_ILi256EEESB_EEES9_SE_SG_Li256ELb1ELb0ELb0ELb0EEENS1_36VarlenDynamicPersistentTileSchedulerILi128ELi96ELi256ELi32ELb0ELb0ELb1ELb1ELb0ELb1EEEEEEEEEvNT_6ParamsE --------------------------
	.section	.nv.info._ZN7cutlass13device_kernelIN5flash11enable_sm90INS1_16FlashAttnFwdSm90INS1_25CollectiveMainloopFwdSm90ILi2EN4cute5tupleIJNS5_1CILi1EEES8_S8_EEENS6_IJNS7_ILi128EEENS7_ILi96EEENS7_ILi64EEEEEELi256ENS_6half_tEfNS_4arch4Sm90ELb0ELb1ELb1ELb1ELb0ELb1ELb1ELb1ELb0ELb0ELb0ELb0EEENS1_21CollectiveEpilogueFwdINS6_IJSA_NS7_ILi256EEESB_EEES9_SE_SG_Li256ELb1ELb0ELb0ELb0EEENS1_36VarlenDynamicPersistentTileSchedulerILi128ELi96ELi256ELi32ELb0ELb0ELb1ELb1ELb0ELb1EEEEEEEEEvNT_6ParamsE,"",@"SHT_CUDA_INFO"
	.sectionflags	@""
	.align	4


	//----- nvinfo : EIATTR_CUDA_API_VERSION
	.align		4
        /*0000*/ 	.byte	0x04, 0x37
        /*0002*/ 	.short	(.L_1453 - .L_1452)
.L_1452:
        /*0004*/ 	.word	0x00000082


	//----- nvinfo : EIATTR_KPARAM_INFO
	.align		4
.L_1453:
        /*0008*/ 	.byte	0x04, 0x17
        /*000a*/ 	.short	(.L_1455 - .L_1454)
.L_1454:
        /*000c*/ 	.word	0x00000000
        /*0010*/ 	.short	0x0000
        /*0012*/ 	.short	0x0070
        /*0014*/ 	.byte	0x00, 0xf0, 0x01, 0x2c


	//----- nvinfo : EIATTR_SPARSE_MMA_MASK
	.align		4
.L_1455:
        /*0018*/ 	.byte	0x03, 0x50
        /*001a*/ 	.short	0x0000


	//----- nvinfo : EIATTR_MAXREG_COUNT
	.align		4
        /*001c*/ 	.byte	0x03, 0x1b
        /*001e*/ 	.short	0x00a8


	//----- nvinfo : EIATTR_NUM_BARRIERS
	.align		4
        /*0020*/ 	.byte	0x02, 0x4c
        /*0022*/ 	.byte	0x10
	.zero		1


	//----- nvinfo : EIATTR_EXTERNS
	.align		4
        /*0024*/ 	.byte	0x04, 0x0f
        /*0026*/ 	.short	(.L_1457 - .L_1456)


	//   ....[0]....
	.align		4
.L_1456:
        /*0028*/ 	.word	index@(__assertfail)


	//----- nvinfo : EIATTR_ANNOTATIONS
	.align		4
.L_1457:
        /*002c*/ 	.byte	0x04, 0x55
        /*002e*/ 	.short	(.L_1459 - .L_1458)


	//   ....[0]....
.L_1458:
        /* <DEDUP_REMOVED lines=37> */


	//----- nvinfo : EIATTR_MERCURY_ISA_VERSION
	.align		4
.L_1459:
        /*0268*/ 	.byte	0x03, 0x5f
        /*026a*/ 	.short	0x0101


	//----- nvinfo : EIATTR_UNUSED_LOAD_BYTE_OFFSET
	.align		4
        /*026c*/ 	.byte	0x04, 0x44
        /*026e*/ 	.short	(.L_1461 - .L_1460)


	//   ....[0]....
.L_1460:
        /*0270*/ 	.word	0x00000c40
        /*0274*/ 	.word	0x0000fff0


	//   ....[1]....
        /*0278*/ 	.word	0x0002b800
        /*027c*/ 	.word	0x0000fff0


	//----- nvinfo : EIATTR_INT_WARP_WIDE_INSTR_OFFSETS
	.align		4
.L_1461:
        /*0280*/ 	.byte	0x04, 0x31
        /*0282*/ 	.short	(.L_1463 - .L_1462)


	//   ....[0]....
.L_1462:
        /*0284*/ 	.word	0x00000240


	//   ....[1]....
        /*0288*/ 	.word	0x00000280


	//   ....[2]....
        /*028c*/ 	.word	0x000002f0


	//   ....[3]....
        /*0290*/ 	.word	0x00000300


	//   ....[4]....
        /*0294*/ 	.word	0x00030a50


	//   ....[5]....
        /*0298*/ 	.word	0x00030ae0


	//   ....[6]....
        /*029c*/ 	.word	0x00030fe0


	//   ....[7]....
        /*02a0*/ 	.word	0x00031050


	//   ....[8]....
        /*02a4*/ 	.word	0x00033560


	//   ....[9]....
        /*02a8*/ 	.word	0x000335f0


	//----- nvinfo : EIATTR_COOP_GROUP_MASK_REGIDS
	.align		4
.L_1463:
        /*02ac*/ 	.byte	0x04, 0x29
        /*02ae*/ 	.short	(.L_1465 - .L_1464)


	//   ....[0]....
.L_1464:
        /*02b0*/ 	.word	0xffffffff


	//   ....[1]....
        /*02b4*/ 	.word	0xffffffff


	//   ....[2]....
        /*02b8*/ 	.word	0xffffffff


	//   ....[3]....
        /*02bc*/ 	.word	0xffffffff


	//   ....[4]....
        /*02c0*/ 	.word	0xffffffff


	//   ....[5]....
        /*02c4*/ 	.word	0xffffffff


	//   ....[6]....
        /*02c8*/ 	.word	0xffffffff


	//   ....[7]....
        /*02cc*/ 	.word	0xffffffff


	//   ....[8]....
        /*02d0*/ 	.word	0xffffffff


	//   ....[9]....
        /*02d4*/ 	.word	0xffffffff


	//   ....[10]....
        /*02d8*/ 	.word	0xffffffff


	//   ....[11]....
        /*02dc*/ 	.word	0xffffffff


	//   ....[12]....
        /*02e0*/ 	.word	0xffffffff


	//   ....[13]....
        /*02e4*/ 	.word	0xffffffff


	//   ....[14]....
        /*02e8*/ 	.word	0xffffffff


	//   ....[15]....
        /*02ec*/ 	.word	0xffffffff


	//   ....[16]....
        /*02f0*/ 	.word	0xffffffff


	//   ....[17]....
        /*02f4*/ 	.word	0xffffffff


	//   ....[18]....
        /*02f8*/ 	.word	0xffffffff


	//   ....[19]....
        /*02fc*/ 	.word	0xffffffff


	//   ....[20]....
        /*0300*/ 	.word	0xffffffff


	//   ....[21]....
        /*0304*/ 	.word	0xffffffff


	//   ....[22]....
        /*0308*/ 	.word	0xffffffff


	//   ....[23]....
        /*030c*/ 	.word	0xffffffff


	//   ....[24]....
        /*0310*/ 	.word	0xffffffff


	//   ....[25]....
        /*0314*/ 	.word	0xffffffff


	//   ....[26]....
        /*0318*/ 	.word	0xffffffff


	//   ....[27]....
        /*031c*/ 	.word	0xffffffff


	//   ....[28]....
        /*0320*/ 	.word	0xffffffff


	//   ....[29]....
        /*0324*/ 	.word	0xffffffff


	//   ....[30]....
        /*0328*/ 	.word	0xffffffff


	//   ....[31]....
        /*032c*/ 	.word	0xffffffff


	//   ....[32]....
        /*0330*/ 	.word	0xffffffff


	//   ....[33]....
        /*0334*/ 	.word	0xffffffff


	//   ....[34]....
        /*0338*/ 	.word	0xffffffff


	//   ....[35]....
        /*033c*/ 	.word	0xffffffff


	//   ....[36]....
        /*0340*/ 	.word	0xffffffff


	//   ....[37]....
        /*0344*/ 	.word	0xffffffff


	//   ....[38]....
        /*0348*/ 	.word	0xffffffff


	//   ....[39]....
        /*034c*/ 	.word	0xffffffff


	//   ....[40]....
        /*0350*/ 	.word	0xffffffff


	//   ....[41]....
        /*0354*/ 	.word	0xffffffff


	//   ....[42]....
        /*0358*/ 	.word	0xffffffff


	//   ....[43]....
        /*035c*/ 	.word	0xffffffff


	//   ....[44]....
        /*0360*/ 	.word	0xffffffff


	//   ....[45]....
        /*0364*/ 	.word	0xffffffff


	//   ....[46]....
        /*0368*/ 	.word	0xffffffff


	//   ....[47]....
        /*036c*/ 	.word	0xffffffff


	//   ....[48]....
        /*0370*/ 	.word	0xffffffff


	//   ....[49]....
        /*0374*/ 	.word	0xffffffff


	//   ....[50]....
        /*0378*/ 	.word	0xffffffff


	//   ....[51]....
        /*037c*/ 	.word	0xffffffff


	//   ....[52]....
        /*0380*/ 	.word	0xffffffff


	//   ....[53]....
        /*0384*/ 	.word	0xffffffff


	//   ....[54]....
        /*0388*/ 	.word	0xffffffff


	//   ....[55]....
        /*038c*/ 	.word	0xffffffff


	//   ....[56]....
        /*0390*/ 	.word	0xffffffff


	//   ....[57]....
        /*0394*/ 	.word	0xffffffff


	//   ....[58]....
        /*0398*/ 	.word	0x0500000f


	//   ....[59]....
        /*039c*/ 	.word	0x0500000f


	//   ....[60]....
        /*03a0*/ 	.word	0x0500000f


	//   ....[61]....
        /*03a4*/ 	.word	0x0500000f


	//   ....[62]....
        /*03a8*/ 	.word	0x0500000f


	//   ....[63]....
        /*03ac*/ 	.word	0x0500000f


	//   ....[64]....
        /*03b0*/ 	.word	0x0500000f


	//   ....[65]....
        /*03b4*/ 	.word	0x0500000f


	//   ....[66]....
        /*03b8*/ 	.word	0x0500000f


	//   ....[67]....
        /*03bc*/ 	.word	0x0500000f


	//   ....[68]....
        /*03c0*/ 	.word	0x0500000f


	//   ....[69]....
        /*03c4*/ 	.word	0x0500000f


	//   ....[70]....
        /*03c8*/ 	.word	0x0500000f


	//   ....[71]....
        /*03cc*/ 	.word	0x0500000f


	//   ....[72]....
        /*03d0*/ 	.word	0x0500000f


	//   ....[73]....
        /*03d4*/ 	.word	0x0500000f


	//   ....[74]....
        /*03d8*/ 	.word	0x0500000f


	//   ....[75]....
        /*03dc*/ 	.word	0x0500000f


	//   ....[76]....
        /*03e0*/ 	.word	0x0500000f


	//   ....[77]....
        /*03e4*/ 	.word	0x0500000f


	//   ....[78]....
        /*03e8*/ 	.word	0x0500000f


	//   ....[79]....
        /*03ec*/ 	.word	0x0500000f


	//   ....[80]....
        /*03f0*/ 	.word	0x0500000f


	//   ....[81]....
        /*03f4*/ 	.word	0x0500000f


	//   ....[82]....
        /*03f8*/ 	.word	0x0500000f


	//   ....[83]....
        /*03fc*/ 	.word	0x0500000f


	//   ....[84]....
        /*0400*/ 	.word	0x0500000f


	//   ....[85]....
        /*0404*/ 	.word	0x0500000f


	//   ....[86]....
        /*0408*/ 	.word	0x0500000f


	//   ....[87]....
        /*040c*/ 	.word	0x0500000f


	//   ....[88]....
        /*0410*/ 	.word	0x0500000f


	//   ....[89]....
        /*0414*/ 	.word	0x0500000f


	//   ....[90]....
        /*0418*/ 	.word	0x0500000f


	//   ....[91]....
        /*041c*/ 	.word	0x0500000f


	//   ....[92]....
        /*0420*/ 	.word	0x0500000f


	//   ....[93]....
        /*0424*/ 	.word	0x0500000f


	//   ....[94]....
        /*0428*/ 	.word	0x0500000f


	//   ....[95]....
        /*042c*/ 	.word	0xffffffff


	//   ....[96]....
        /*0430*/ 	.word	0xffffffff


	//   ....[97]....
        /*0434*/ 	.word	0xffffffff


	//   ....[98]....
        /*0438*/ 	.word	0xffffffff


	//----- nvinfo : EIATTR_COOP_GROUP_INSTR_OFFSETS
	.align		4
.L_1465:
        /*043c*/ 	.byte	0x04, 0x28
        /*043e*/ 	.short	(.L_1467 - .L_1466)


	//   ....[0]....
.L_1466:
        /*0440*/ 	.word	0x000000c0


	//   ....[1]....
        /*0444*/ 	.word	0x00000250


	//   ....[2]....
        /*0448*/ 	.word	0x000002a0


	//   ....[3]....
        /*044c*/ 	.word	0x000004f0


	//   ....[4]....
        /*0450*/ 	.word	0x00000650


	//   ....[5]....
        /*0454*/ 	.word	0x00000770


	//   ....[6]....
        /*0458*/ 	.word	0x000008d0


	//   ....[7]....
        /*045c*/ 	.word	0x00006470


	//   ....[8]....
        /*0460*/ 	.word	0x0000ce60


	//   ....[9]....
        /*0464*/ 	.word	0x0000cf00


	//   ....[10]....
        /*0468*/ 	.word	0x0000d0e0


	//   ....[11]....
        /*046c*/ 	.word	0x0000d100


	//   ....[12]....
        /*0470*/ 	.word	0x000173c0


	//   ....[13]....
        /*0474*/ 	.word	0x00017470


	//   ....[14]....
        /*0478*/ 	.word	0x00017830


	//   ....[15]....
        /*047c*/ 	.word	0x000179a0


	//   ....[16]....
        /*0480*/ 	.word	0x00021fa0


	//   ....[17]....
        /*0484*/ 	.word	0x00022040


	//   ....[18]....
        /*0488*/ 	.word	0x00022210


	//   ....[19]....
        /*048c*/ 	.word	0x00022230


	//   ....[20]....
        /*0490*/ 	.word	0x0002a860


	//   ....[21]....
        /*0494*/ 	.word	0x0002a880


	//   ....[22]....
        /*0498*/ 	.word	0x0002a8e0


	//   ....[23]....
        /*049c*/ 	.word	0x0002a920


	//   ....[24]....
        /*04a0*/ 	.word	0x0002e370


	//   ....[25]....
        /*04a4*/ 	.word	0x0002e500


	//   ....[26]....
        /*04a8*/ 	.word	0x0002e530


	//   ....[27]....
        /*04ac*/ 	.word	0x0002e560


	//   ....[28]....
        /*04b0*/ 	.word	0x0002e5a0


	//   ....[29]....
        /*04b4*/ 	.word	0x0002e5f0


	//   ....[30]....
        /*04b8*/ 	.word	0x0002e650


	//   ....[31]....
        /*04bc*/ 	.word	0x0002e830


	//   ....[32]....
        /*04c0*/ 	.word	0x0002e890


	//   ....[33]....
        /*04c4*/ 	.word	0x0002e8d0


	//   ....[34]....
        /*04c8*/ 	.word	0x0002e910


	//   ....[35]....
        /*04cc*/ 	.word	0x0002e940


	//   ....[36]....
        /*04d0*/ 	.word	0x0002e970


	//   ....[37]....
        /*04d4*/ 	.word	0x0002ea00


	//   ....[38]....
        /*04d8*/ 	.word	0x0002ea60


	//   ....[39]....
        /*04dc*/ 	.word	0x0002eaf0


	//   ....[40]....
        /*04e0*/ 	.word	0x00033680


	//   ....[41]....
        /*04e4*/ 	.word	0x00033690


	//   ....[42]....
        /*04e8*/ 	.word	0x000337a0


	//   ....[43]....
        /*04ec*/ 	.word	0x00033800


	//   ....[44]....
        /*04f0*/ 	.word	0x00033840


	//   ....[45]....
        /*04f4*/ 	.word	0x00033880


	//   ....[46]....
        /*04f8*/ 	.word	0x000338b0


	//   ....[47]....
        /*04fc*/ 	.word	0x000338e0


	//   ....[48]....
        /*0500*/ 	.word	0x00033a70


	//   ....[49]....
        /*0504*/ 	.word	0x00033ad0


	//   ....[50]....
        /*0508*/ 	.word	0x00033b10


	//   ....[51]....
        /*050c*/ 	.word	0x00033b50


	//   ....[52]....
        /*0510*/ 	.word	0x00033b80


	//   ....[53]....
        /*0514*/ 	.word	0x00033bb0


	//   ....[54]....
        /*0518*/ 	.word	0x00033c70


	//   ....[55]....
        /*051c*/ 	.word	0x00033c90


	//   ....[56]....
        /*0520*/ 	.word	0x00033d00


	//   ....[57]....
        /*0524*/ 	.word	0x00034370


	//   ....[58]....
        /*0528*/ 	.word	0x000347b0


	//   ....[59]....
        /*052c*/ 	.word	0x00034850


	//   ....[60]....
        /*0530*/ 	.word	0x000348f0


	//   ....[61]....
        /*0534*/ 	.word	0x00034990


	//   ....[62]....
        /*0538*/ 	.word	0x00034a30


	//   ....[63]....
        /*053c*/ 	.word	0x00034ad0


	//   ....[64]....
        /*0540*/ 	.word	0x00034b70


	//   ....[65]....
        /*0544*/ 	.word	0x00034c10


	//   ....[66]....
        /*0548*/ 	.word	0x00034cb0


	//   ....[67]....
        /*054c*/ 	.word	0x00034da0


	//   ....[68]....
        /*0550*/ 	.word	0x00034e40


	//   ....[69]....
        /*0554*/ 	.word	0x00034ee0


	//   ....[70]....
        /*0558*/ 	.word	0x00034f80


	//   ....[71]....
        /*055c*/ 	.word	0x00035020


	//   ....[72]....
        /*0560*/ 	.word	0x000350c0


	//   ....[73]....
        /*0564*/ 	.word	0x00035160


	//   ....[74]....
        /*0568*/ 	.word	0x00035200


	//   ....[75]....
        /*056c*/ 	.word	0x00035500


	//   ....[76]....
        /*0570*/ 	.word	0x000357e0


	//   ....[77]....
        /*0574*/ 	.word	0x00035c00


	//   ....[78]....
        /*0578*/ 	.word	0x00035c90


	//   ....[79]....
        /*057c*/ 	.word	0x00035d30


	//   ....[80]....
        /*0580*/ 	.word	0x00035de0


	//   ....[81]....
        /*0584*/ 	.word	0x00035e60


	//   ....[82]....
        /*0588*/ 	.word	0x00035ee0


	//   ....[83]....
        /*058c*/ 	.word	0x00035f60


	//   ....[84]....
        /*0590*/ 	.word	0x00035fe0


	//   ....[85]....
        /*0594*/ 	.word	0x00036070


	//   ....[86]....
        /*0598*/ 	.word	0x00036120


	//   ....[87]....
        /*059c*/ 	.word	0x000361a0


	//   ....[88]....
        /*05a0*/ 	.word	0x00036220


	//   ....[89]....
        /*05a4*/ 	.word	0x000362a0


	//   ....[90]....
        /*05a8*/ 	.word	0x00036320


	//   ....[91]....
        /*05ac*/ 	.word	0x00036390


	//   ....[92]....
        /*05b0*/ 	.word	0x00036430


	//   ....[93]....
        /*05b4*/ 	.word	0x000364c0


	//   ....[94]....
        /*05b8*/ 	.word	0x000365f0


	//   ....[95]....
        /*05bc*/ 	.word	0x00039980


	//   ....[96]....
        /*05c0*/ 	.word	0x000399b0


	//   ....[97]....
        /*05c4*/ 	.word	0x000399d0


	//   ....[98]....
        /*05c8*/ 	.word	0x000399e0


	//----- nvinfo : EIATTR_REG_RECONFIG
	.align		4
.L_1467:
        /*05cc*/ 	.byte	0x01, 0x54
	.zero		2


	//----- nvinfo : EIATTR_SYSCALL_OFFSETS
	.align		4
        /*05d0*/ 	.byte	0x04, 0x46
        /*05d2*/ 	.short	(.L_1469 - .L_1468)


	//   ....[0]....
.L_1468:
        /*05d4*/ 	.word	0x00001b70


	//   ....[1]....
        /*05d8*/ 	.word	0x00001cc0


	//   ....[2]....
        /*05dc*/ 	.word	0x00006890


	//   ....[3]....
        /*05e0*/ 	.word	0x00006fe0


	//   ....[4]....
        /*05e4*/ 	.word	0x00030c70


	//   ....[5]....
        /*05e8*/ 	.word	0x00030db0


	//   ....[6]....
        /*05ec*/ 	.word	0x00030eb0


	//----- nvinfo : EIATTR_MBARRIER_INSTR_OFFSETS
	.align		4
.L_1469:
        /*05f0*/ 	.byte	0x04, 0x39
        /*05f2*/ 	.short	(.L_1471 - .L_1470)


	//   ....[0]....
.L_1470:
        /*05f4*/ 	.word	0x00000390
        /*05f8*/ 	.word	0x000000ff
        /*05fc*/ 	.word	0x00032400
        /*0600*/ 	.short	0x0100
        /*0602*/ 	.byte	0x08
	.zero		1


	//   ....[1]....
        /*0604*/ 	.word	0x000003a0
        /*0608*/ 	.word	0x000000ff
        /*060c*/ 	.word	0x00032410
        /*0610*/ 	.short	0x0100
        /*0612*/ 	.byte	0x08
	.zero		1


	//   ....[2]....
        /*0614*/ 	.word	0x000003b0
        /*0618*/ 	.word	0x000000ff
        /*061c*/ 	.word	0x00032420
        /*0620*/ 	.short	0x0100
        /*0622*/ 	.byte	0x08
	.zero		1


	//   ....[3]....
        /*0624*/ 	.word	0x000004a0
        /*0628*/ 	.word	0x000000ff
        /*062c*/ 	.word	0x00032430
        /*0630*/ 	.short	0x0100
        /*0632*/ 	.byte	0x08
	.zero		1


	//   ....[4]....
        /*0634*/ 	.word	0x000004b0
        /*0638*/ 	.word	0x000000ff
        /*063c*/ 	.word	0x00032440
        /*0640*/ 	.short	0x0100
        /*0642*/ 	.byte	0x08
	.zero		1


	//   ....[5]....
        /*0644*/ 	.word	0x000004c0
        /*0648*/ 	.word	0x000000ff
        /*064c*/ 	.word	0x00032438
        /*0650*/ 	.short	0x0100
        /*0652*/ 	.byte	0x08
	.zero		1


	//   ....[6]....
        /*0654*/ 	.word	0x000004d0
        /*0658*/ 	.word	0x000000ff
        /*065c*/ 	.word	0x00032448
        /*0660*/ 	.short	0x0100
        /*0662*/ 	.byte	0x08
	.zero		1


	//   ....[7]....
        /*0664*/ 	.word	0x00000600
        /*0668*/ 	.word	0x000000ff
        /*066c*/ 	.word	0x00032450
        /*0670*/ 	.short	0x0100
        /*0672*/ 	.byte	0x08
	.zero		1


	//   ....[8]....
        /*0674*/ 	.word	0x00000610
        /*0678*/ 	.word	0x000000ff
        /*067c*/ 	.word	0x00032460
        /*0680*/ 	.short	0x0100
        /*0682*/ 	.byte	0x08
	.zero		1


	//   ....[9]....
        /*0684*/ 	.word	0x00000620
        /*0688*/ 	.word	0x000000ff
        /*068c*/ 	.word	0x00032458
        /*0690*/ 	.short	0x0100
        /*0692*/ 	.byte	0x08
	.zero		1


	//   ....[10]....
        /*0694*/ 	.word	0x00000630
        /*0698*/ 	.word	0x000000ff
        /*069c*/ 	.word	0x00032468
        /*06a0*/ 	.short	0x0100
        /*06a2*/ 	.byte	0x08
	.zero		1


	//   ....[11]....
        /*06a4*/ 	.word	0x00000720
        /*06a8*/ 	.word	0x000000ff
        /*06ac*/ 	.word	0x00032470
        /*06b0*/ 	.short	0x0100
        /*06b2*/ 	.byte	0x06
	.zero		1


	//   ....[12]....
        /*06b4*/ 	.word	0x00000730
        /*06b8*/ 	.word	0x000000ff
        /*06bc*/ 	.word	0x00032480
        /*06c0*/ 	.short	0x0100
        /*06c2*/ 	.byte	0x06
	.zero		1


	//   ....[13]....
        /*06c4*/ 	.word	0x00000740
        /*06c8*/ 	.word	0x000000ff
        /*06cc*/ 	.word	0x00032478
        /*06d0*/ 	.short	0x0100
        /*06d2*/ 	.byte	0x06
	.zero		1


	//   ....[14]....
        /*06d4*/ 	.word	0x00000750
        /*06d8*/ 	.word	0x000000ff
        /*06dc*/ 	.word	0x00032488
        /*06e0*/ 	.short	0x0100
        /*06e2*/ 	.byte	0x06
	.zero		1


	//   ....[15]....
        /*06e4*/ 	.word	0x00000880
        /*06e8*/ 	.word	0x000000ff
        /*06ec*/ 	.word	0x00032490
        /*06f0*/ 	.short	0x0100
        /*06f2*/ 	.byte	0x08
	.zero		1


	//   ....[16]....
        /*06f4*/ 	.word	0x00000890
        /*06f8*/ 	.word	0x000000ff
        /*06fc*/ 	.word	0x000324a0
        /*0700*/ 	.short	0x0100
        /*0702*/ 	.byte	0x08
	.zero		1


	//   ....[17]....
        /*0704*/ 	.word	0x000008a0
        /*0708*/ 	.word	0x000000ff
        /*070c*/ 	.word	0x00032498
        /*0710*/ 	.short	0x0100
        /*0712*/ 	.byte	0x08
	.zero		1


	//   ....[18]....
        /*0714*/ 	.word	0x000008b0
        /*0718*/ 	.word	0x000000ff
        /*071c*/ 	.word	0x000324a8
        /*0720*/ 	.short	0x0100
        /*0722*/ 	.byte	0x08
	.zero		1


	//   ....[19]....
        /*0724*/ 	.word	0x000009e0
        /*0728*/ 	.word	0x000000ff
        /*072c*/ 	.word	0x000324b0
        /*0730*/ 	.short	0x0100
        /*0732*/ 	.byte	0x08
	.zero		1


	//   ....[20]....
        /*0734*/ 	.word	0x000009f0
        /*0738*/ 	.word	0x000000ff
        /*073c*/ 	.word	0x000324c0
        /*0740*/ 	.short	0x0100
        /*0742*/ 	.byte	0x08
	.zero		1


	//   ....[21]....
        /*0744*/ 	.word	0x00000a00
        /*0748*/ 	.word	0x000000ff
        /*074c*/ 	.word	0x000324b8
        /*0750*/ 	.short	0x0100
        /*0752*/ 	.byte	0x08
	.zero		1


	//   ....[22]....
        /*0754*/ 	.word	0x00000a10
        /*0758*/ 	.word	0x000000ff
        /*075c*/ 	.word	0x000324c8
        /*0760*/ 	.short	0x0100
        /*0762*/ 	.byte	0x08
	.zero		1


	//   ....[23]....
        /*0764*/ 	.word	0x00002f30
        /*0768*/ 	.word	0x00000056
        /*076c*/ 	.word	0x00032490
        /*0770*/ 	.short	0x010a
        /*0772*/ 	.byte	0x3f
	.zero		1


	//   ....[24]....
        /*0774*/ 	.word	0x000040a0
        /*0778*/ 	.word	0x00000056
        /*077c*/ 	.word	0x00032490
        /*0780*/ 	.short	0x010a
        /*0782*/ 	.byte	0x3f
	.zero		1


	//   ....[25]....
        /*0784*/ 	.word	0x00005060
        /*0788*/ 	.word	0x00000056
        /*078c*/ 	.word	0x00032490
        /*0790*/ 	.short	0x010a
        /*0792*/ 	.byte	0x3f
	.zero		1


	//   ....[26]....
        /*0794*/ 	.word	0x00005270
        /*0798*/ 	.word	0x00000004
        /*079c*/ 	.word	0x00000000
        /*07a0*/ 	.short	0x0101
        /*07a2*/ 	.byte	0x3f
	.zero		1


	//   ....[27]....
        /*07a4*/ 	.word	0x000052b0
        /*07a8*/ 	.word	0x00000056
        /*07ac*/ 	.word	0x000324b0
        /*07b0*/ 	.short	0x010a
        /*07b2*/ 	.byte	0x3f
	.zero		1


	//   ....[28]....
        /*07b4*/ 	.word	0x00005900
        /*07b8*/ 	.word	0x00000056
        /*07bc*/ 	.word	0x00000000
        /*07c0*/ 	.short	0x0101
        /*07c2*/ 	.byte	0x3f
	.zero		1


	//   ....[29]....
        /*07c4*/ 	.word	0x00006be0
        /*07c8*/ 	.word	0x00000091
        /*07cc*/ 	.word	0x00032400
        /*07d0*/ 	.short	0x010a
        /*07d2*/ 	.byte	0x3f
	.zero		1


	//   ....[30]....
        /*07d4*/ 	.word	0x00006c30
        /*07d8*/ 	.word	0x00000091
        /*07dc*/ 	.word	0x00032400
        /*07e0*/ 	.short	0x010a
        /*07e2*/ 	.byte	0x3f
	.zero		1


	//   ....[31]....
        /*07e4*/ 	.word	0x00007820
        /*07e8*/ 	.word	0x00000091
        /*07ec*/ 	.word	0x00032400
        /*07f0*/ 	.short	0x010a
        /*07f2*/ 	.byte	0x3f
	.zero		1


	//   ....[32]....
        /*07f4*/ 	.word	0x00008c00
        /*07f8*/ 	.word	0x00000091
        /*07fc*/ 	.word	0x00032400
        /*0800*/ 	.short	0x010a
        /*0802*/ 	.byte	0x3f
	.zero		1


	//   ....[33]....
        /*0804*/ 	.word	0x0000a1c0
        /*0808*/ 	.word	0x00000005
        /*080c*/ 	.word	0x00000000
        /*0810*/ 	.short	0x010a
        /*0812*/ 	.byte	0x3f
	.zero		1


	//   ....[34]....
        /*0814*/ 	.word	0x0000a2c0
        /*0818*/ 	.word	0x00000002
        /*081c*/ 	.word	0x00000000
        /*0820*/ 	.short	0x010a
        /*0822*/ 	.byte	0x3f
	.zero		1


	//   ....[35]....
        /*0824*/ 	.word	0x0000a6f0
        /*0828*/ 	.word	0x00000005
        /*082c*/ 	.word	0x00000000
        /*0830*/ 	.short	0x010a
        /*0832*/ 	.byte	0x3f
	.zero		1


	//   ....[36]....
        /*0834*/ 	.word	0x0000a7a0
        /*0838*/ 	.word	0x00000004
        /*083c*/ 	.word	0x00000000
        /*0840*/ 	.short	0x010a
        /*0842*/ 	.byte	0x3f
	.zero		1


	//   ....[37]....
        /*0844*/ 	.word	0x0000b4b0
        /*0848*/ 	.word	0x00000004
        /*084c*/ 	.word	0x00000000
        /*0850*/ 	.short	0x0101
        /*0852*/ 	.byte	0x3f
	.zero		1


	//   ....[38]....
        /*0854*/ 	.word	0x000150b0
        /*0858*/ 	.word	0x00000002
        /*085c*/ 	.word	0x00000000
        /*0860*/ 	.short	0x0101
        /*0862*/ 	.byte	0x3f
	.zero		1


	//   ....[39]....
        /*0864*/ 	.word	0x00015500
        /*0868*/ 	.word	0x00000007
        /*086c*/ 	.word	0x00000000
        /*0870*/ 	.short	0x010a
        /*0872*/ 	.byte	0x3f
	.zero		1


	//   ....[40]....
        /*0874*/ 	.word	0x00015600
        /*0878*/ 	.word	0x00000000
        /*087c*/ 	.word	0x00000000
        /*0880*/ 	.short	0x010a
        /*0882*/ 	.byte	0x3f
	.zero		1


	//   ....[41]....
        /*0884*/ 	.word	0x00015a30
        /*0888*/ 	.word	0x00000007
        /*088c*/ 	.word	0x00000000
        /*0890*/ 	.short	0x010a
        /*0892*/ 	.byte	0x3f
	.zero		1


	//   ....[42]....
        /*0894*/ 	.word	0x00015ae0
        /*0898*/ 	.word	0x00000006
        /*089c*/ 	.word	0x00000000
        /*08a0*/ 	.short	0x010a
        /*08a2*/ 	.byte	0x3f
	.zero		1


	//   ....[43]....
        /*08a4*/ 	.word	0x000167f0
        /*08a8*/ 	.word	0x00000006
        /*08ac*/ 	.word	0x00000000
        /*08b0*/ 	.short	0x0101
        /*08b2*/ 	.byte	0x3f
	.zero		1


	//   ....[44]....
        /*08b4*/ 	.word	0x0001f110
        /*08b8*/ 	.word	0x00000000
        /*08bc*/ 	.word	0x00000000
        /*08c0*/ 	.short	0x0101
        /*08c2*/ 	.byte	0x3f
	.zero		1


	//   ....[45]....
        /*08c4*/ 	.word	0x0001f320
        /*08c8*/ 	.word	0x00000005
        /*08cc*/ 	.word	0x00000000
        /*08d0*/ 	.short	0x010a
        /*08d2*/ 	.byte	0x3f
	.zero		1


	//   ....[46]....
        /*08d4*/ 	.word	0x0001f420
        /*08d8*/ 	.word	0x00000006
        /*08dc*/ 	.word	0x00000000
        /*08e0*/ 	.short	0x010a
        /*08e2*/ 	.byte	0x3f
	.zero		1


	//   ....[47]....
        /*08e4*/ 	.word	0x0001f850
        /*08e8*/ 	.word	0x00000005
        /*08ec*/ 	.word	0x00000000
        /*08f0*/ 	.short	0x010a
        /*08f2*/ 	.byte	0x3f
	.zero		1


	//   ....[48]....
        /*08f4*/ 	.word	0x0001f900
        /*08f8*/ 	.word	0x00000006
        /*08fc*/ 	.word	0x00000000
        /*0900*/ 	.short	0x010a
        /*0902*/ 	.byte	0x3f
	.zero		1


	//   ....[49]....
        /*0904*/ 	.word	0x00020600
        /*0908*/ 	.word	0x00000005
        /*090c*/ 	.word	0x00000000
        /*0910*/ 	.short	0x0101
        /*0912*/ 	.byte	0x3f
	.zero		1


	//   ....[50]....
        /*0914*/ 	.word	0x0002a3f0
        /*0918*/ 	.word	0x00000004
        /*091c*/ 	.word	0x00000000
        /*0920*/ 	.short	0x0101
        /*0922*/ 	.byte	0x3f
	.zero		1


	//   ....[51]....
        /*0924*/ 	.word	0x0002d0a0
        /*0928*/ 	.word	0x00000000
        /*092c*/ 	.word	0x00000000
        /*0930*/ 	.short	0x0101
        /*0932*/ 	.byte	0x3f
	.zero		1


	//   ....[52]....
        /*0934*/ 	.word	0x0002fab0
        /*0938*/ 	.word	0x00000007
        /*093c*/ 	.word	0x00032420
        /*0940*/ 	.short	0x010a
        /*0942*/ 	.byte	0x3f
	.zero		1


	//   ....[53]....
        /*0944*/ 	.word	0x0002fb30
        /*0948*/ 	.word	0x00000008
        /*094c*/ 	.word	0x000324a0
        /*0950*/ 	.short	0x010a
        /*0952*/ 	.byte	0x3f
	.zero		1


	//   ....[54]....
        /*0954*/ 	.word	0x0002fd10
        /*0958*/ 	.word	0x00000008
        /*095c*/ 	.word	0x000324c0
        /*0960*/ 	.short	0x010a
        /*0962*/ 	.byte	0x3f
	.zero		1


	//   ....[55]....
        /*0964*/ 	.word	0x00030120
        /*0968*/ 	.word	0x00000009
        /*096c*/ 	.word	0x000324a0
        /*0970*/ 	.short	0x010a
        /*0972*/ 	.byte	0x3f
	.zero		1


	//   ....[56]....
        /*0974*/ 	.word	0x000302e0
        /*0978*/ 	.word	0x00000009
        /*097c*/ 	.word	0x000324c0
        /*0980*/ 	.short	0x010a
        /*0982*/ 	.byte	0x3f
	.zero		1


	//   ....[57]....
        /*0984*/ 	.word	0x000313c0
        /*0988*/ 	.word	0x00000005
        /*098c*/ 	.word	0x00032440
        /*0990*/ 	.short	0x010a
        /*0992*/ 	.byte	0x3f
	.zero		1


	//   ....[58]....
        /*0994*/ 	.word	0x000319d0
        /*0998*/ 	.word	0x00000005
        /*099c*/ 	.word	0x00032420
        /*09a0*/ 	.short	0x010a
        /*09a2*/ 	.byte	0x3f
	.zero		1


	//   ....[59]....
        /*09a4*/ 	.word	0x00031aa0
        /*09a8*/ 	.word	0x00000002
        /*09ac*/ 	.word	0x00032460
        /*09b0*/ 	.short	0x010a
        /*09b2*/ 	.byte	0x3f
	.zero		1


	//   ....[60]....
        /*09b4*/ 	.word	0x000320f0
        /*09b8*/ 	.word	0x00000002
        /*09bc*/ 	.word	0x00032440
        /*09c0*/ 	.short	0x010a
        /*09c2*/ 	.byte	0x3f
	.zero		1


	//   ....[61]....
        /*09c4*/ 	.word	0x00032300
        /*09c8*/ 	.word	0x00000002
        /*09cc*/ 	.word	0x00032460
        /*09d0*/ 	.short	0x010a
        /*09d2*/ 	.byte	0x3f
	.zero		1


	//   ....[62]....
        /*09d4*/ 	.word	0x00032880
        /*09d8*/ 	.word	0x00000002
        /*09dc*/ 	.word	0x00032440
        /*09e0*/ 	.short	0x010a
        /*09e2*/ 	.byte	0x3f
	.zero		1


	//   ....[63]....
        /*09e4*/ 	.word	0x00032a80
        /*09e8*/ 	.word	0x00000002
        /*09ec*/ 	.word	0x00032460
        /*09f0*/ 	.short	0x010a
        /*09f2*/ 	.byte	0x3f
	.zero		1


	//   ....[64]....
        /*09f4*/ 	.word	0x00032f70
        /*09f8*/ 	.word	0x00000002
        /*09fc*/ 	.word	0x00032440
        /*0a00*/ 	.short	0x010a
        /*0a02*/ 	.byte	0x3f
	.zero		1


	//   ....[65]....
        /*0a04*/ 	.word	0x00033180
        /*0a08*/ 	.word	0x00000002
        /*0a0c*/ 	.word	0x00032460
        /*0a10*/ 	.short	0x010a
        /*0a12*/ 	.byte	0x3f
	.zero		1


	//   ....[66]....
        /*0a14*/ 	.word	0x00034300
        /*0a18*/ 	.word	0x00000000
        /*0a1c*/ 	.word	0x00032420
        /*0a20*/ 	.short	0x010a
        /*0a22*/ 	.byte	0x3f
	.zero		1


	//   ....[67]....
        /*0a24*/ 	.word	0x000344a0
        /*0a28*/ 	.word	0x00000006
        /*0a2c*/ 	.word	0x00000000
        /*0a30*/ 	.short	0x010a
        /*0a32*/ 	.byte	0x3f
	.zero		1


	//   ....[68]....
        /*0a34*/ 	.word	0x00034510
        /*0a38*/ 	.word	0x00000007
        /*0a3c*/ 	.word	0x00000000
        /*0a40*/ 	.short	0x010a
        /*0a42*/ 	.byte	0x3f
	.zero		1


	//   ....[69]....
        /*0a44*/ 	.word	0x00034580
        /*0a48*/ 	.word	0x00000004
        /*0a4c*/ 	.word	0x00000000
        /*0a50*/ 	.short	0x010a
        /*0a52*/ 	.byte	0x3f
	.zero		1


	//   ....[70]....
        /*0a54*/ 	.word	0x000345b0
        /*0a58*/ 	.word	0x00000003
        /*0a5c*/ 	.word	0x00000000
        /*0a60*/ 	.short	0x010a
        /*0a62*/ 	.byte	0x3f
	.zero		1


	//   ....[71]....
        /*0a64*/ 	.word	0x00034610
        /*0a68*/ 	.word	0x00000056
        /*0a6c*/ 	.word	0x00032490
        /*0a70*/ 	.short	0x010a
        /*0a72*/ 	.byte	0x3f
	.zero		1


	//   ....[72]....
        /*0a74*/ 	.word	0x00034660
        /*0a78*/ 	.word	0x00000056
        /*0a7c*/ 	.word	0x00032490
        /*0a80*/ 	.short	0x010a
        /*0a82*/ 	.byte	0x3f
	.zero		1


	//   ....[73]....
        /*0a84*/ 	.word	0x000346b0
        /*0a88*/ 	.word	0x00000056
        /*0a8c*/ 	.word	0x00032490
        /*0a90*/ 	.short	0x010a
        /*0a92*/ 	.byte	0x3f
	.zero		1


	//   ....[74]....
        /*0a94*/ 	.word	0x00034700
        /*0a98*/ 	.word	0x00000056
        /*0a9c*/ 	.word	0x000324b0
        /*0aa0*/ 	.short	0x010a
        /*0aa2*/ 	.byte	0x3f
	.zero		1


	//   ....[75]....
        /*0aa4*/ 	.word	0x00034cf0
        /*0aa8*/ 	.word	0x00000091
        /*0aac*/ 	.word	0x00032400
        /*0ab0*/ 	.short	0x010a
        /*0ab2*/ 	.byte	0x3f
	.zero		1


	//   ....[76]....
        /*0ab4*/ 	.word	0x00035240
        /*0ab8*/ 	.word	0x00000091
        /*0abc*/ 	.word	0x00032400
        /*0ac0*/ 	.short	0x010a
        /*0ac2*/ 	.byte	0x3f
	.zero		1


	//   ....[77]....
        /*0ac4*/ 	.word	0x00035290
        /*0ac8*/ 	.word	0x00000002
        /*0acc*/ 	.word	0x00000000
        /*0ad0*/ 	.short	0x010a
        /*0ad2*/ 	.byte	0x3f
	.zero		1


	//   ....[78]....
        /*0ad4*/ 	.word	0x000352e0
        /*0ad8*/ 	.word	0x00000004
        /*0adc*/ 	.word	0x00000000
        /*0ae0*/ 	.short	0x010a
        /*0ae2*/ 	.byte	0x3f
	.zero		1


	//   ....[79]....
        /*0ae4*/ 	.word	0x00035330
        /*0ae8*/ 	.word	0x00000000
        /*0aec*/ 	.word	0x00000000
        /*0af0*/ 	.short	0x010a
        /*0af2*/ 	.byte	0x3f
	.zero		1


	//   ....[80]....
        /*0af4*/ 	.word	0x00035380
        /*0af8*/ 	.word	0x00000006
        /*0afc*/ 	.word	0x00000000
        /*0b00*/ 	.short	0x010a
        /*0b02*/ 	.byte	0x3f
	.zero		1


	//   ....[81]....
        /*0b04*/ 	.word	0x000353d0
        /*0b08*/ 	.word	0x00000006
        /*0b0c*/ 	.word	0x00000000
        /*0b10*/ 	.short	0x010a
        /*0b12*/ 	.byte	0x3f
	.zero		1


	//   ....[82]....
        /*0b14*/ 	.word	0x00035420
        /*0b18*/ 	.word	0x00000006
        /*0b1c*/ 	.word	0x00000000
        /*0b20*/ 	.short	0x010a
        /*0b22*/ 	.byte	0x3f
	.zero		1


	//   ....[83]....
        /*0b24*/ 	.word	0x000355c0
        /*0b28*/ 	.word	0x00000007
        /*0b2c*/ 	.word	0x00032420
        /*0b30*/ 	.short	0x010a
        /*0b32*/ 	.byte	0x3f
	.zero		1


	//   ....[84]....
        /*0b34*/ 	.word	0x00035610
        /*0b38*/ 	.word	0x00000008
        /*0b3c*/ 	.word	0x000324a0
        /*0b40*/ 	.short	0x010a
        /*0b42*/ 	.byte	0x3f
	.zero		1


	//   ....[85]....
        /*0b44*/ 	.word	0x00035660
        /*0b48*/ 	.word	0x00000008
        /*0b4c*/ 	.word	0x000324c0
        /*0b50*/ 	.short	0x010a
        /*0b52*/ 	.byte	0x3f
	.zero		1


	//   ....[86]....
        /*0b54*/ 	.word	0x000356b0
        /*0b58*/ 	.word	0x00000009
        /*0b5c*/ 	.word	0x000324a0
        /*0b60*/ 	.short	0x010a
        /*0b62*/ 	.byte	0x3f
	.zero		1


	//   ....[87]....
        /*0b64*/ 	.word	0x00035700
        /*0b68*/ 	.word	0x00000009
        /*0b6c*/ 	.word	0x000324c0
        /*0b70*/ 	.short	0x010a
        /*0b72*/ 	.byte	0x3f
	.zero		1


	//   ....[88]....
        /*0b74*/ 	.word	0x000358a0
        /*0b78*/ 	.word	0x00000005
        /*0b7c*/ 	.word	0x00032440
        /*0b80*/ 	.short	0x010a
        /*0b82*/ 	.byte	0x3f
	.zero		1


	//   ....[89]....
        /*0b84*/ 	.word	0x00035920
        /*0b88*/ 	.word	0x00000005
        /*0b8c*/ 	.word	0x00032420
        /*0b90*/ 	.short	0x010a
        /*0b92*/ 	.byte	0x3f
	.zero		1


	//   ....[90]....
        /*0b94*/ 	.word	0x00035970
        /*0b98*/ 	.word	0x00000002
        /*0b9c*/ 	.word	0x00032460
        /*0ba0*/ 	.short	0x010a
        /*0ba2*/ 	.byte	0x3f
	.zero		1


	//   ....[91]....
        /*0ba4*/ 	.word	0x000359c0
        /*0ba8*/ 	.word	0x00000002
        /*0bac*/ 	.word	0x00032440
        /*0bb0*/ 	.short	0x010a
        /*0bb2*/ 	.byte	0x3f
	.zero		1


	//   ....[92]....
        /*0bb4*/ 	.word	0x00035a10
        /*0bb8*/ 	.word	0x00000002
        /*0bbc*/ 	.word	0x00032460
        /*0bc0*/ 	.short	0x010a
        /*0bc2*/ 	.byte	0x3f
	.zero		1


	//   ....[93]....
        /*0bc4*/ 	.word	0x00035a60
        /*0bc8*/ 	.word	0x00000002
        /*0bcc*/ 	.word	0x00032440
        /*0bd0*/ 	.short	0x010a
        /*0bd2*/ 	.byte	0x3f
	.zero		1


	//   ....[94]....
        /*0bd4*/ 	.word	0x00035ab0
        /*0bd8*/ 	.word	0x00000002
        /*0bdc*/ 	.word	0x00032460
        /*0be0*/ 	.short	0x010a
        /*0be2*/ 	.byte	0x3f
	.zero		1


	//   ....[95]....
        /*0be4*/ 	.word	0x00035b00
        /*0be8*/ 	.word	0x00000002
        /*0bec*/ 	.word	0x00032440
        /*0bf0*/ 	.short	0x010a
        /*0bf2*/ 	.byte	0x3f
	.zero		1


	//   ....[96]....
        /*0bf4*/ 	.word	0x00035b50
        /*0bf8*/ 	.word	0x00000002
        /*0bfc*/ 	.word	0x00032460
        /*0c00*/ 	.short	0x010a
        /*0c02*/ 	.byte	0x3f
	.zero		1


	//   ....[97]....
        /*0c04*/ 	.word	0x00036510
        /*0c08*/ 	.word	0x00000000
        /*0c0c*/ 	.word	0x00032420
        /*0c10*/ 	.short	0x010a
        /*0c12*/ 	.byte	0x3f
	.zero		1


	//   ....[98]....
        /*0c14*/ 	.word	0x000366b0
        /*0c18*/ 	.word	0x00000006
        /*0c1c*/ 	.word	0x00000000
        /*0c20*/ 	.short	0x010a
        /*0c22*/ 	.byte	0x3f
	.zero		1


	//   ....[99]....
        /*0c24*/ 	.word	0x00036700
        /*0c28*/ 	.word	0x00000007
        /*0c2c*/ 	.word	0x00000000
        /*0c30*/ 	.short	0x010a
        /*0c32*/ 	.byte	0x3f
	.zero		1


	//   ....[100]....
        /*0c34*/ 	.word	0x00036750
        /*0c38*/ 	.word	0x00000004
        /*0c3c*/ 	.word	0x00000000
        /*0c40*/ 	.short	0x010a
        /*0c42*/ 	.byte	0x3f
	.zero		1


	//   ....[101]....
        /*0c44*/ 	.word	0x000368d0
        /*0c48*/ 	.word	0x00000003
        /*0c4c*/ 	.word	0x00000000
        /*0c50*/ 	.short	0x010a
        /*0c52*/ 	.byte	0x3f
	.zero		1


	//   ....[102]....
        /*0c54*/ 	.word	0x000369d0
        /*0c58*/ 	.word	0x00000008
        /*0c5c*/ 	.word	0x00000000
        /*0c60*/ 	.short	0x010a
        /*0c62*/ 	.byte	0x3f
	.zero		1


	//   ....[103]....
        /*0c64*/ 	.word	0x00036df0
        /*0c68*/ 	.word	0x00000004
        /*0c6c*/ 	.word	0x00032410
        /*0c70*/ 	.short	0x010a
        /*0c72*/ 	.byte	0x3f
	.zero		1


	//   ....[104]....
        /*0c74*/ 	.word	0x00036f10
        /*0c78*/ 	.word	0x00000003
        /*0c7c*/ 	.word	0x00000000
        /*0c80*/ 	.short	0x010a
        /*0c82*/ 	.byte	0x3f
	.zero		1


	//   ....[105]....
        /*0c84*/ 	.word	0x00037010
        /*0c88*/ 	.word	0x00000008
        /*0c8c*/ 	.word	0x00000000
        /*0c90*/ 	.short	0x010a
        /*0c92*/ 	.byte	0x3f
	.zero		1


	//   ....[106]....
        /*0c94*/ 	.word	0x00037cb0
        /*0c98*/ 	.word	0x0000000a
        /*0c9c*/ 	.word	0x00000000
        /*0ca0*/ 	.short	0x0101
        /*0ca2*/ 	.byte	0x3f
	.zero		1


	//   ....[107]....
        /*0ca4*/ 	.word	0x00042150
        /*0ca8*/ 	.word	0x00000000
        /*0cac*/ 	.word	0x00000000
        /*0cb0*/ 	.short	0x0101
        /*0cb2*/ 	.byte	0x3f
	.zero		1


	//   ....[108]....
        /*0cb4*/ 	.word	0x00042180
        /*0cb8*/ 	.word	0x00000008
        /*0cbc*/ 	.word	0x00000000
        /*0cc0*/ 	.short	0x010a
        /*0cc2*/ 	.byte	0x3f
	.zero		1


	//   ....[109]....
        /*0cc4*/ 	.word	0x000421d0
        /*0cc8*/ 	.word	0x00000004
        /*0ccc*/ 	.word	0x00032410
        /*0cd0*/ 	.short	0x010a
        /*0cd2*/ 	.byte	0x3f
	.zero		1


	//   ....[110]....
        /*0cd4*/ 	.word	0x00042220
        /*0cd8*/ 	.word	0x00000008
        /*0cdc*/ 	.word	0x00000000
        /*0ce0*/ 	.short	0x010a
        /*0ce2*/ 	.byte	0x3f
	.zero		1


	//----- nvinfo : EIATTR_NUM_MBARRIERS
	.align		4
.L_1471:
        /*0ce4*/ 	.byte	0x03, 0x38
        /*0ce6*/ 	.short	0x0017


	//----- nvinfo : EIATTR_EXIT_INSTR_OFFSETS
	.align		4
        /*0ce8*/ 	.byte	0x04, 0x1c
        /*0cea*/ 	.short	(.L_1473 - .L_1472)


	//   ....[0]....
.L_1472:
        /*0cec*/ 	.word	0x00034600


	//----- nvinfo : EIATTR_MAX_THREADS
	.align		4
.L_1473:
        /*0cf0*/ 	.byte	0x04, 0x05
        /*0cf2*/ 	.short	(.L_1475 - .L_1474)
.L_1474:
        /*0cf4*/ 	.word	0x00000180
        /*0cf8*/ 	.word	0x00000001
        /*0cfc*/ 	.word	0x00000001


	//----- nvinfo : EIATTR_CRS_STACK_SIZE
	.align		4
.L_1475:
        /*0d00*/ 	.byte	0x04, 0x1e
        /*0d02*/ 	.short	(.L_1477 - .L_1476)
.L_1476:
        /*0d04*/ 	.word	0x00000000


	//----- nvinfo : EIATTR_CBANK_PARAM_SIZE
	.align		4
.L_1477:
        /*0d08*/ 	.byte	0x03, 0x19
        /*0d0a*/ 	.short	0x0b70


	//----- nvinfo : EIATTR_PARAM_CBANK
	.align		4
        /*0d0c*/ 	.byte	0x04, 0x0a
        /*0d0e*/ 	.short	(.L_1479 - .L_1478)
	.align		4
.L_1478:
        /*0d10*/ 	.word	index@(.nv.constant0._ZN7cutlass13device_kernelIN5flash11enable_sm90INS1_16FlashAttnFwdSm90INS1_25CollectiveMainloopFwdSm90ILi2EN4cute5tupleIJNS5_1CILi1EEES8_S8_EEENS6_IJNS7_ILi128EEENS7_ILi96EEENS7_ILi64EEEEEELi256ENS_6half_tEfNS_4arch4Sm90ELb0ELb1ELb1ELb1ELb0ELb1ELb1ELb1ELb0ELb0ELb0ELb0EEENS1_21CollectiveEpilogueFwdINS6_IJSA_NS7_ILi256EEESB_EEES9_SE_SG_Li256ELb1ELb0ELb0ELb0EEENS1_36VarlenDynamicPersistentTileSchedulerILi128ELi96ELi256ELi32ELb0ELb0ELb1ELb1ELb0ELb1EEEEEEEEEvNT_6ParamsE)
        /*0d14*/ 	.short	0x0210
        /*0d16*/ 	.short	0x0b70


	//----- nvinfo : EIATTR_SW_WAR
	.align		4
.L_1479:
        /*0d18*/ 	.byte	0x04, 0x36
        /*0d1a*/ 	.short	(.L_1481 - .L_1480)
.L_1480:
        /*0d1c*/ 	.word	0x00000008
.L_1481:


//--------------------- .nv.info._ZN7cutlass13device_kernelIN5flash11enable_sm90INS1_16FlashAttnFwdSm90INS1_25CollectiveMainloopFwdSm90ILi2EN4cute5tupleIJNS5_1CILi1EEES8_S8_EEENS6_IJNS7_ILi128EEENS7_ILi96EEENS7_ILi64EEEEEELi256ENS_6half_tEfNS_4arch4Sm90ELb1ELb0ELb1ELb0ELb0ELb0ELb0ELb1ELb0ELb0ELb0ELb0EEENS1_21CollectiveEpilogueFwdINS6_IJSA_NS7_ILi256EEESB_EEES9_SE_SG_Li256ELb0ELb0ELb0ELb0EEENS1_30DynamicPersistentTileSchedulerILi256ELi32ELb0ELb0ELb1EEEEEEEEEvNT_6ParamsE --------------------------
	.section	.nv.info._ZN7cutlass13device_kernelIN5flash11enable_sm90INS1_16FlashAttnFwdSm90INS1_25CollectiveMainloopFwdSm90ILi2EN4cute5tupleIJNS5_1CILi1EEES8_S8_EEENS6_IJNS7_ILi128EEENS7_ILi96EEENS7_ILi64EEEEEELi256ENS_6half_tEfNS_4arch4Sm90ELb1ELb0ELb1ELb0ELb0ELb0ELb0ELb1ELb0ELb0ELb0ELb0EEENS1_21CollectiveEpilogueFwdINS6_IJSA_NS7_ILi256EEESB_EEES9_SE_SG_Li256ELb0ELb0ELb0ELb0EEENS1_30DynamicPersistentTileSchedulerILi256ELi32ELb0ELb0ELb1EEEEEEEEEvNT_6ParamsE,"",@"SHT_CUDA_INFO"
	.sectionflags	@""
	.align	4


	//----- nvinfo : EIATTR_CUDA_API_VERSION
	.align		4
        /*0000*/ 	.byte	0x04, 0x37
        /*0002*/ 	.short	(.L_1483 - .L_1482)
.L_1482:
        /*0004*/ 	.word	0x00000082


	//----- nvinfo : EIATTR_KPARAM_INFO
	.align		4
.L_1483:
        /*0008*/ 	.byte	0x04, 0x17
        /*000a*/ 	.short	(.L_1485 - .L_1484)
.L_1484:
        /*000c*/ 	.word	0x00000000
        /*0010*/ 	.short	0x0000
        /*0012*/ 	.short	0x0070
        /*0014*/ 	.byte	0x00, 0xf0, 0x01, 0x2e


	//----- nvinfo : EIATTR_SPARSE_MMA_MASK
	.align		4
.L_1485:
        /*0018*/ 	.byte	0x03, 0x50
        /*001a*/ 	.short	0x0000


	//----- nvinfo : EIATTR_MAXREG_COUNT
	.align		4
        /*001c*/ 	.byte	0x03, 0x1b
        /*001e*/ 	.short	0x00a8


	//----- nvinfo : EIATTR_NUM_BARRIERS
	.align		4
        /*0020*/ 	.byte	0x02, 0x4c
        /*0022*/ 	.byte	0x10
	.zero		1


	//----- nvinfo : EIATTR_EXTERNS
	.align		4
        /*0024*/ 	.byte	0x04, 0x0f
        /*0026*/ 	.short	(.L_1487 - .L_1486)


	//   ....[0]....
	.align		4
.L_1486:
        /*0028*/ 	.word	index@(__assertfail)


	//----- nvinfo : EIATTR_MERCURY_ISA_VERSION
	.align		4
.L_1487:
        /*002c*/ 	.byte	0x03, 0x5f
        /*002e*/ 	.short	0x0101


	//----- nvinfo : EIATTR_INT_WARP_WIDE_INSTR_OFFSETS
	.align		4
        /*0030*/ 	.byte	0x04, 0x31
        /*0032*/ 	.short	(.L_1489 - .L_1488)


	//   ....[0]....
.L_1488:
        /*0034*/ 	.word	0x00000180


	//   ....[1]....
        /*0038*/ 	.word	0x000001b0


	//   ....[2]....
        /*003c*/ 	.word	0x000001c0


	//   ....[3]....
        /*0040*/ 	.word	0x0000b170


	//   ....[4]....
        /*0044*/ 	.word	0x0000b200


	//   ....[5]....
        /*0048*/ 	.word	0x0000b6f0


	//   ....[6]....
        /*004c*/ 	.word	0x0000d2e0


	//   ....[7]....
        /*0050*/ 	.word	0x0000d370


	//----- nvinfo : EIATTR_COOP_GROUP_MASK_REGIDS
	.align		4
.L_1489:
        /*0054*/ 	.byte	0x04, 0x29
        /*0056*/ 	.short	(.L_1491 - .L_1490)


	//   ....[0]....
.L_1490:
        /*0058*/ 	.word	0xffffffff


	//   ....[1]....
        /*005c*/ 	.word	0xffffffff


	//   ....[2]....
        /*0060*/ 	.word	0xffffffff


	//   ....[3]....
        /*0064*/ 	.word	0xffffffff


	//   ....[4]....
        /*0068*/ 	.word	0xffffffff


	//   ....[5]....
        /*006c*/ 	.word	0xffffffff


	//   ....[6]....
        /*0070*/ 	.word	0xffffffff


	//   ....[7]....
        /*0074*/ 	.word	0xffffffff


	//   ....[8]....
        /*0078*/ 	.word	0xffffffff


	//   ....[9]....
        /*007c*/ 	.word	0xffffffff


	//   ....[10]....
        /*0080*/ 	.word	0xffffffff


	//   ....[11]....
        /*0084*/ 	.word	0xffffffff


	//   ....[12]....
        /*0088*/ 	.word	0xffffffff


	//   ....[13]....
        /*008c*/ 	.word	0xffffffff


	//   ....[14]....
        /*0090*/ 	.word	0xffffffff


	//   ....[15]....
        /*0094*/ 	.word	0xffffffff


	//   ....[16]....
        /*0098*/ 	.word	0xffffffff


	//   ....[17]....
        /*009c*/ 	.word	0xffffffff


	//   ....[18]....
        /*00a0*/ 	.word	0xffffffff


	//   ....[19]....
        /*00a4*/ 	.word	0xffffffff


	//   ....[20]....
        /*00a8*/ 	.word	0xffffffff


	//   ....[21]....
        /*00ac*/ 	.word	0xffffffff


	//   ....[22]....
        /*00b0*/ 	.word	0xffffffff


	//   ....[23]....
        /*00b4*/ 	.word	0xffffffff


	//   ....[24]....
        /*00b8*/ 	.word	0xffffffff


	//   ....[25]....
        /*00bc*/ 	.word	0xffffffff


	//   ....[26]....
        /*00c0*/ 	.word	0xffffffff


	//   ....[27]....
        /*00c4*/ 	.word	0xffffffff


	//   ....[28]....
        /*00c8*/ 	.word	0x0500000f


	//   ....[29]....
        /*00cc*/ 	.word	0x0500000f


	//----- nvinfo : EIATTR_COOP_GROUP_INSTR_OFFSETS
	.align		4
.L_1491:
        /*00d0*/ 	.byte	0x04, 0x28
        /*00d2*/ 	.short	(.L_1493 - .L_1492)


	//   ....[0]....
.L_1492:
        /*00d4*/ 	.word	0x00000060


	//   ....[1]....
        /*00d8*/ 	.word	0x00000190


	//   ....[2]....
        /*00dc*/ 	.word	0x000001e0


	//   ....[3]....
        /*00e0*/ 	.word	0x000003d0


	//   ....[4]....
        /*00e4*/ 	.word	0x00000530


	//   ....[5]....
        /*00e8*/ 	.word	0x00000650


	//   ....[6]....
        /*00ec*/ 	.word	0x000007b0


	//   ....[7]....
        /*00f0*/ 	.word	0x00001610


	//   ....[8]....
        /*00f4*/ 	.word	0x000025b0


	//   ....[9]....
        /*00f8*/ 	.word	0x00002640


	//   ....[10]....
        /*00fc*/ 	.word	0x00002d40


	//   ....[11]....
        /*0100*/ 	.word	0x00002db0


	//   ....[12]....
        /*0104*/ 	.word	0x00004760


	//   ....[13]....
        /*0108*/ 	.word	0x00004840


	//   ....[14]....
        /*010c*/ 	.word	0x00004f10


	//   ....[15]....
        /*0110*/ 	.word	0x00004f80


	//   ....[16]....
        /*0114*/ 	.word	0x00006d70


	//   ....[17]....
        /*0118*/ 	.word	0x00006e20


	//   ....[18]....
        /*011c*/ 	.word	0x00007240


	//   ....[19]....
        /*0120*/ 	.word	0x00007390


	//   ....[20]....
        /*0124*/ 	.word	0x00008790


	//   ....[21]....
        /*0128*/ 	.word	0x000087d0


	//   ....[22]....
        /*012c*/ 	.word	0x000088a0


	//   ....[23]....
        /*0130*/ 	.word	0x000088c0


	//   ....[24]....
        /*0134*/ 	.word	0x000098a0


	//   ....[25]....
        /*0138*/ 	.word	0x0000abf0


	//   ....[26]....
        /*013c*/ 	.word	0x0000d3f0


	//   ....[27]....
        /*0140*/ 	.word	0x0000d5a0


	//   ....[28]....
        /*0144*/ 	.word	0x0000daf0


	//   ....[29]....
        /*0148*/ 	.word	0x0000ded0


	//----- nvinfo : EIATTR_REG_RECONFIG
	.align		4
.L_1493:
        /*014c*/ 	.byte	0x01, 0x54
	.zero		2


	//----- nvinfo : EIATTR_SYSCALL_OFFSETS
	.align		4
        /*0150*/ 	.byte	0x04, 0x46
        /*0152*/ 	.short	(.L_1495 - .L_1494)


	//   ....[0]....
.L_1494:
        /*0154*/ 	.word	0x000017c0


	//   ....[1]....
        /*0158*/ 	.word	0x0000b390


	//   ....[2]....
        /*015c*/ 	.word	0x0000b4d0


	//   ....[3]....
        /*0160*/ 	.word	0x0000b5d0


	//----- nvinfo : EIATTR_MBARRIER_INSTR_OFFSETS
	.align		4
.L_1495:
        /*0164*/ 	.byte	0x04, 0x39
        /*0166*/ 	.short	(.L_1497 - .L_1496)


	//   ....[0]....
.L_1496:
        /*0168*/ 	.word	0x00000280
        /*016c*/ 	.word	0x000000ff
        /*0170*/ 	.word	0x00022800
        /*0174*/ 	.short	0x0100
        /*0176*/ 	.byte	0x06
	.zero		1


	//   ....[1]....
        /*0178*/ 	.word	0x00000290
        /*017c*/ 	.word	0x000000ff
        /*0180*/ 	.word	0x00022820
        /*0184*/ 	.short	0x0100
        /*0186*/ 	.byte	0x06
	.zero		1


	//   ....[2]....
        /*0188*/ 	.word	0x00000380
        /*018c*/ 	.word	0x000000ff
        /*0190*/ 	.word	0x00022830
        /*0194*/ 	.short	0x0100
        /*0196*/ 	.byte	0x08
	.zero		1


	//   ....[3]....
        /*0198*/ 	.word	0x00000390
        /*019c*/ 	.word	0x000000ff
        /*01a0*/ 	.word	0x00022840
        /*01a4*/ 	.short	0x0100
        /*01a6*/ 	.byte	0x08
	.zero		1


	//   ....[4]....
        /*01a8*/ 	.word	0x000003a0
        /*01ac*/ 	.word	0x000000ff
        /*01b0*/ 	.word	0x00022838
        /*01b4*/ 	.short	0x0100
        /*01b6*/ 	.byte	0x08
	.zero		1


	//   ....[5]....
        /*01b8*/ 	.word	0x000003b0
        /*01bc*/ 	.word	0x000000ff
        /*01c0*/ 	.word	0x00022848
        /*01c4*/ 	.short	0x0100
        /*01c6*/ 	.byte	0x08
	.zero		1


	//   ....[6]....
        /*01c8*/ 	.word	0x000004e0
        /*01cc*/ 	.word	0x000000ff
        /*01d0*/ 	.word	0x00022850
        /*01d4*/ 	.short	0x0100
        /*01d6*/ 	.byte	0x08
	.zero		1


	//   ....[7]....
        /*01d8*/ 	.word	0x000004f0
        /*01dc*/ 	.word	0x000000ff
        /*01e0*/ 	.word	0x00022860
        /*01e4*/ 	.short	0x0100
        /*01e6*/ 	.byte	0x08
	.zero		1


	//   ....[8]....
        /*01e8*/ 	.word	0x00000500
        /*01ec*/ 	.word	0x000000ff
        /*01f0*/ 	.word	0x00022858
        /*01f4*/ 	.short	0x0100
        /*01f6*/ 	.byte	0x08
	.zero		1


	//   ....[9]....
        /*01f8*/ 	.word	0x00000510
        /*01fc*/ 	.word	0x000000ff
        /*0200*/ 	.word	0x00022868
        /*0204*/ 	.short	0x0100
        /*0206*/ 	.byte	0x08
	.zero		1


	//   ....[10]....
        /*0208*/ 	.word	0x00000600
        /*020c*/ 	.word	0x000000ff
        /*0210*/ 	.word	0x00022870
        /*0214*/ 	.short	0x0100
        /*0216*/ 	.byte	0x06
	.zero		1


	//   ....[11]....
        /*0218*/ 	.word	0x00000610
        /*021c*/ 	.word	0x000000ff
        /*0220*/ 	.word	0x00022880
        /*0224*/ 	.short	0x0100
        /*0226*/ 	.byte	0x06
	.zero		1


	//   ....[12]....
        /*0228*/ 	.word	0x00000620
        /*022c*/ 	.word	0x000000ff
        /*0230*/ 	.word	0x00022878
        /*0234*/ 	.short	0x0100
        /*0236*/ 	.byte	0x06
	.zero		1


	//   ....[13]....
        /*0238*/ 	.word	0x00000630
        /*023c*/ 	.word	0x000000ff
        /*0240*/ 	.word	0x00022888
        /*0244*/ 	.short	0x0100
        /*0246*/ 	.byte	0x06
	.zero		1


	//   ....[14]....
        /*0248*/ 	.word	0x00000760
        /*024c*/ 	.word	0x000000ff
        /*0250*/ 	.word	0x00022890
        /*0254*/ 	.short	0x0100
        /*0256*/ 	.byte	0x08
	.zero		1


	//   ....[15]....
        /*0258*/ 	.word	0x00000770
        /*025c*/ 	.word	0x000000ff
        /*0260*/ 	.word	0x000228a0
        /*0264*/ 	.short	0x0100
        /*0266*/ 	.byte	0x08
	.zero		1


	//   ....[16]....
        /*0268*/ 	.word	0x00000780
        /*026c*/ 	.word	0x000000ff
        /*0270*/ 	.word	0x00022898
        /*0274*/ 	.short	0x0100
        /*0276*/ 	.byte	0x08
	.zero		1


	//   ....[17]....
        /*0278*/ 	.word	0x00000790
        /*027c*/ 	.word	0x000000ff
        /*0280*/ 	.word	0x000228a8
        /*0284*/ 	.short	0x0100
        /*0286*/ 	.byte	0x08
	.zero		1


	//   ....[18]....
        /*0288*/ 	.word	0x000008c0
        /*028c*/ 	.word	0x000000ff
        /*0290*/ 	.word	0x000228b0
        /*0294*/ 	.short	0x0100
        /*0296*/ 	.byte	0x08
	.zero		1


	//   ....[19]....
        /*0298*/ 	.word	0x000008d0
        /*029c*/ 	.word	0x000000ff
        /*02a0*/ 	.word	0x000228c0
        /*02a4*/ 	.short	0x0100
        /*02a6*/ 	.byte	0x08
	.zero		1


	//   ....[20]....
        /*02a8*/ 	.word	0x000008e0
        /*02ac*/ 	.word	0x000000ff
        /*02b0*/ 	.word	0x000228b8
        /*02b4*/ 	.short	0x0100
        /*02b6*/ 	.byte	0x08
	.zero		1


	//   ....[21]....
        /*02b8*/ 	.word	0x000008f0
        /*02bc*/ 	.word	0x000000ff
        /*02c0*/ 	.word	0x000228c8
        /*02c4*/ 	.short	0x0100
        /*02c6*/ 	.byte	0x08
	.zero		1


	//   ....[22]....
        /*02c8*/ 	.word	0x00001830
        /*02cc*/ 	.word	0x000000ff
        /*02d0*/ 	.word	0x00022800
        /*02d4*/ 	.short	0x010a
        /*02d6*/ 	.byte	0x31
	.zero		1


	//   ....[23]....
        /*02d8*/ 	.word	0x000018e0
        /*02dc*/ 	.word	0x000000ff
        /*02e0*/ 	.word	0x00022830
        /*02e4*/ 	.short	0x010a
        /*02e6*/ 	.byte	0x15
	.zero		1


	//   ....[24]....
        /*02e8*/ 	.word	0x00001920
        /*02ec*/ 	.word	0x000000ff
        /*02f0*/ 	.word	0x00022830
        /*02f4*/ 	.short	0x010a
        /*02f6*/ 	.byte	0x15
	.zero		1


	//   ....[25]....
        /*02f8*/ 	.word	0x000031d0
        /*02fc*/ 	.word	0x00000000
        /*0300*/ 	.word	0x00000000
        /*0304*/ 	.short	0x0101
        /*0306*/ 	.byte	0x3f
	.zero		1


	//   ....[26]....
        /*0308*/ 	.word	0x000036e0
        /*030c*/ 	.word	0x000000ff
        /*0310*/ 	.word	0x00022850
        /*0314*/ 	.short	0x010a
        /*0316*/ 	.byte	0x15
	.zero		1


	//   ....[27]....
        /*0318*/ 	.word	0x00003720
        /*031c*/ 	.word	0x000000ff
        /*0320*/ 	.word	0x00022850
        /*0324*/ 	.short	0x010a
        /*0326*/ 	.byte	0x15
	.zero		1


	//   ....[28]....
        /*0328*/ 	.word	0x00003a80
        /*032c*/ 	.word	0x00000008
        /*0330*/ 	.word	0x00000000
        /*0334*/ 	.short	0x0101
        /*0336*/ 	.byte	0x3f
	.zero		1


	//   ....[29]....
        /*0338*/ 	.word	0x00003bb0
        /*033c*/ 	.word	0x000000ff
        /*0340*/ 	.word	0x00022830
        /*0344*/ 	.short	0x010a
        /*0346*/ 	.byte	0x1e
	.zero		1


	//   ....[30]....
        /*0348*/ 	.word	0x00003bf0
        /*034c*/ 	.word	0x000000ff
        /*0350*/ 	.word	0x00022830
        /*0354*/ 	.short	0x010a
        /*0356*/ 	.byte	0x1e
	.zero		1


	//   ....[31]....
        /*0358*/ 	.word	0x00005540
        /*035c*/ 	.word	0x00000003
        /*0360*/ 	.word	0x00000000
        /*0364*/ 	.short	0x0101
        /*0366*/ 	.byte	0x3f
	.zero		1


	//   ....[32]....
        /*0368*/ 	.word	0x00006160
        /*036c*/ 	.word	0x000000ff
        /*0370*/ 	.word	0x00022850
        /*0374*/ 	.short	0x010a
        /*0376*/ 	.byte	0x1e
	.zero		1


	//   ....[33]....
        /*0378*/ 	.word	0x000061a0
        /*037c*/ 	.word	0x000000ff
        /*0380*/ 	.word	0x00022850
        /*0384*/ 	.short	0x010a
        /*0386*/ 	.byte	0x1e
	.zero		1


	//   ....[34]....
        /*0388*/ 	.word	0x00006490
        /*038c*/ 	.word	0x000000b9
        /*0390*/ 	.word	0x00000000
        /*0394*/ 	.short	0x0101
        /*0396*/ 	.byte	0x3f
	.zero		1


	//   ....[35]....
        /*0398*/ 	.word	0x000065b0
        /*039c*/ 	.word	0x000000ff
        /*03a0*/ 	.word	0x00022830
        /*03a4*/ 	.short	0x010a
        /*03a6*/ 	.byte	0x17
	.zero		1


	//   ....[36]....
        /*03a8*/ 	.word	0x000065f0
        /*03ac*/ 	.word	0x000000ff
        /*03b0*/ 	.word	0x00022830
        /*03b4*/ 	.short	0x010a
        /*03b6*/ 	.byte	0x17
	.zero		1


	//   ....[37]....
        /*03b8*/ 	.word	0x00007690
        /*03bc*/ 	.word	0x00000098
        /*03c0*/ 	.word	0x00000000
        /*03c4*/ 	.short	0x0101
        /*03c6*/ 	.byte	0x3f
	.zero		1


	//   ....[38]....
        /*03c8*/ 	.word	0x00008450
        /*03cc*/ 	.word	0x000000ff
        /*03d0*/ 	.word	0x00022850
        /*03d4*/ 	.short	0x010a
        /*03d6*/ 	.byte	0x17
	.zero		1


	//   ....[39]....
        /*03d8*/ 	.word	0x00008490
        /*03dc*/ 	.word	0x000000ff
        /*03e0*/ 	.word	0x00022850
        /*03e4*/ 	.short	0x010a
        /*03e6*/ 	.byte	0x17
	.zero		1


	//   ....[40]....
        /*03e8*/ 	.word	0x00008770
        /*03ec*/ 	.word	0x000000c7
        /*03f0*/ 	.word	0x00000000
        /*03f4*/ 	.short	0x0101
        /*03f6*/ 	.byte	0x3f
	.zero		1


	//   ....[41]....
        /*03f8*/ 	.word	0x0000a160
        /*03fc*/ 	.word	0x000000ff
        /*0400*/ 	.word	0x00000000
        /*0404*/ 	.short	0x0101
        /*0406*/ 	.byte	0x05
	.zero		1


	//   ....[42]....
        /*0408*/ 	.word	0x0000b990
        /*040c*/ 	.word	0x00000008
        /*0410*/ 	.word	0x00022840
        /*0414*/ 	.short	0x010a
        /*0416*/ 	.byte	0x3f
	.zero		1


	//   ....[43]....
        /*0418*/ 	.word	0x0000bc70
        /*041c*/ 	.word	0x000000ff
        /*0420*/ 	.word	0x00022820
        /*0424*/ 	.short	0x010a
        /*0426*/ 	.byte	0x25
	.zero		1


	//   ....[44]....
        /*0428*/ 	.word	0x0000bd10
        /*042c*/ 	.word	0x00000008
        /*0430*/ 	.word	0x00022860
        /*0434*/ 	.short	0x010a
        /*0436*/ 	.byte	0x3f
	.zero		1


	//   ....[45]....
        /*0438*/ 	.word	0x0000c230
        /*043c*/ 	.word	0x00000002
        /*0440*/ 	.word	0x00022840
        /*0444*/ 	.short	0x010a
        /*0446*/ 	.byte	0x3f
	.zero		1


	//   ....[46]....
        /*0448*/ 	.word	0x0000c3a0
        /*044c*/ 	.word	0x00000002
        /*0450*/ 	.word	0x00022860
        /*0454*/ 	.short	0x010a
        /*0456*/ 	.byte	0x3f
	.zero		1


	//   ....[47]....
        /*0458*/ 	.word	0x0000c870
        /*045c*/ 	.word	0x00000003
        /*0460*/ 	.word	0x00022840
        /*0464*/ 	.short	0x010a
        /*0466*/ 	.byte	0x3f
	.zero		1


	//   ....[48]....
        /*0468*/ 	.word	0x0000c9e0
        /*046c*/ 	.word	0x00000003
        /*0470*/ 	.word	0x00022860
        /*0474*/ 	.short	0x010a
        /*0476*/ 	.byte	0x3f
	.zero		1


	//   ....[49]....
        /*0478*/ 	.word	0x0000ce50
        /*047c*/ 	.word	0x00000002
        /*0480*/ 	.word	0x00022840
        /*0484*/ 	.short	0x010a
        /*0486*/ 	.byte	0x3f
	.zero		1


	//   ....[50]....
        /*0488*/ 	.word	0x0000cfc0
        /*048c*/ 	.word	0x00000002
        /*0490*/ 	.word	0x00022860
        /*0494*/ 	.short	0x010a
        /*0496*/ 	.byte	0x3f
	.zero		1


	//   ....[51]....
        /*0498*/ 	.word	0x0000d550
        /*049c*/ 	.word	0x00000007
        /*04a0*/ 	.word	0x00022820
        /*04a4*/ 	.short	0x010a
        /*04a6*/ 	.byte	0x3f
	.zero		1


	//   ....[52]....
        /*04a8*/ 	.word	0x0000d6a0
        /*04ac*/ 	.word	0x00000005
        /*04b0*/ 	.word	0x00000000
        /*04b4*/ 	.short	0x010a
        /*04b6*/ 	.byte	0x3f
	.zero		1


	//   ....[53]....
        /*04b8*/ 	.word	0x0000d710
        /*04bc*/ 	.word	0x00000003
        /*04c0*/ 	.word	0x00000000
        /*04c4*/ 	.short	0x010a
        /*04c6*/ 	.byte	0x3f
	.zero		1


	//   ....[54]....
        /*04c8*/ 	.word	0x0000d770
        /*04cc*/ 	.word	0x00000005
        /*04d0*/ 	.word	0x00000000
        /*04d4*/ 	.short	0x010a
        /*04d6*/ 	.byte	0x3f
	.zero		1


	//   ....[55]....
        /*04d8*/ 	.word	0x0000d7a0
        /*04dc*/ 	.word	0x00000003
        /*04e0*/ 	.word	0x00000000
        /*04e4*/ 	.short	0x010a
        /*04e6*/ 	.byte	0x3f
	.zero		1


	//   ....[56]....
        /*04e8*/ 	.word	0x0000d810
        /*04ec*/ 	.word	0x00000003
        /*04f0*/ 	.word	0x00022800
        /*04f4*/ 	.short	0x010a
        /*04f6*/ 	.byte	0x3f
	.zero		1


	//   ....[57]....
        /*04f8*/ 	.word	0x0000d870
        /*04fc*/ 	.word	0x00000000
        /*0500*/ 	.word	0x00022830
        /*0504*/ 	.short	0x010a
        /*0506*/ 	.byte	0x3f
	.zero		1


	//   ....[58]....
        /*0508*/ 	.word	0x0000d8c0
        /*050c*/ 	.word	0x00000008
        /*0510*/ 	.word	0x00022850
        /*0514*/ 	.short	0x010a
        /*0516*/ 	.byte	0x3f
	.zero		1


	//   ....[59]....
        /*0518*/ 	.word	0x0000d920
        /*051c*/ 	.word	0x00000005
        /*0520*/ 	.word	0x00022830
        /*0524*/ 	.short	0x010a
        /*0526*/ 	.byte	0x3f
	.zero		1


	//   ....[60]....
        /*0528*/ 	.word	0x0000d970
        /*052c*/ 	.word	0x000000b9
        /*0530*/ 	.word	0x00022850
        /*0534*/ 	.short	0x010a
        /*0536*/ 	.byte	0x3f
	.zero		1


	//   ....[61]....
        /*0538*/ 	.word	0x0000d9d0
        /*053c*/ 	.word	0x00000005
        /*0540*/ 	.word	0x00022830
        /*0544*/ 	.short	0x010a
        /*0546*/ 	.byte	0x3f
	.zero		1


	//   ....[62]....
        /*0548*/ 	.word	0x0000da20
        /*054c*/ 	.word	0x000000c7
        /*0550*/ 	.word	0x00022850
        /*0554*/ 	.short	0x010a
        /*0556*/ 	.byte	0x3f
	.zero		1


	//   ....[63]....
        /*0558*/ 	.word	0x0000dba0
        /*055c*/ 	.word	0x00000008
        /*0560*/ 	.word	0x00022840
        /*0564*/ 	.short	0x010a
        /*0566*/ 	.byte	0x3f
	.zero		1


	//   ....[64]....
        /*0568*/ 	.word	0x0000dc00
        /*056c*/ 	.word	0x00000008
        /*0570*/ 	.word	0x00022820
        /*0574*/ 	.short	0x010a
        /*0576*/ 	.byte	0x3f
	.zero		1


	//   ....[65]....
        /*0578*/ 	.word	0x0000dc50
        /*057c*/ 	.word	0x00000008
        /*0580*/ 	.word	0x00022860
        /*0584*/ 	.short	0x010a
        /*0586*/ 	.byte	0x3f
	.zero		1


	//   ....[66]....
        /*0588*/ 	.word	0x0000dca0
        /*058c*/ 	.word	0x00000002
        /*0590*/ 	.word	0x00022840
        /*0594*/ 	.short	0x010a
        /*0596*/ 	.byte	0x3f
	.zero		1


	//   ....[67]....
        /*0598*/ 	.word	0x0000dcf0
        /*059c*/ 	.word	0x00000002
        /*05a0*/ 	.word	0x00022860
        /*05a4*/ 	.short	0x010a
        /*05a6*/ 	.byte	0x3f
	.zero		1


	//   ....[68]....
        /*05a8*/ 	.word	0x0000dd40
        /*05ac*/ 	.word	0x00000003
        /*05b0*/ 	.word	0x00022840
        /*05b4*/ 	.short	0x010a
        /*05b6*/ 	.byte	0x3f
	.zero		1


	//   ....[69]....
        /*05b8*/ 	.word	0x0000dd90
        /*05bc*/ 	.word	0x00000003
        /*05c0*/ 	.word	0x00022860
        /*05c4*/ 	.short	0x010a
        /*05c6*/ 	.byte	0x3f
	.zero		1


	//   ....[70]....
        /*05c8*/ 	.word	0x0000dde0
        /*05cc*/ 	.word	0x00000002
        /*05d0*/ 	.word	0x00022840
        /*05d4*/ 	.short	0x010a
        /*05d6*/ 	.byte	0x3f
	.zero		1


	//   ....[71]....
        /*05d8*/ 	.word	0x0000de30
        /*05dc*/ 	.word	0x00000002
        /*05e0*/ 	.word	0x00022860
        /*05e4*/ 	.short	0x010a
        /*05e6*/ 	.byte	0x3f
	.zero		1


	//   ....[72]....
        /*05e8*/ 	.word	0x0000df10
        /*05ec*/ 	.word	0x00000007
        /*05f0*/ 	.word	0x00022820
        /*05f4*/ 	.short	0x010a
        /*05f6*/ 	.byte	0x3f
	.zero		1


	//   ....[73]....
        /*05f8*/ 	.word	0x0000df60
        /*05fc*/ 	.word	0x00000005
        /*0600*/ 	.word	0x00000000
        /*0604*/ 	.short	0x010a
        /*0606*/ 	.byte	0x3f
	.zero		1


	//   ....[74]....
        /*0608*/ 	.word	0x0000dfb0
        /*060c*/ 	.word	0x00000003
        /*0610*/ 	.word	0x00000000
        /*0614*/ 	.short	0x010a
        /*0616*/ 	.byte	0x3f
	.zero		1


	//   ....[75]....
        /*0618*/ 	.word	0x0000e000
        /*061c*/ 	.word	0x00000005
        /*0620*/ 	.word	0x00000000
        /*0624*/ 	.short	0x010a
        /*0626*/ 	.byte	0x3f
	.zero		1


	//----- nvinfo : EIATTR_NUM_MBARRIERS
	.align		4
.L_1497:
        /*0628*/ 	.byte	0x03, 0x38
        /*062a*/ 	.short	0x0016


	//----- nvinfo : EIATTR_EXIT_INSTR_OFFSETS
	.align		4
        /*062c*/ 	.byte	0x04, 0x1c
        /*062e*/ 	.short	(.L_1499 - .L_1498)


	//   ....[0]....
.L_1498:
        /*0630*/ 	.word	0x00000a30


	//   ....[1]....
        /*0634*/ 	.word	0x0000abb0


	//   ....[2]....
        /*0638*/ 	.word	0x0000ac10


	//   ....[3]....
        /*063c*/ 	.word	0x0000d5c0


	//   ....[4]....
        /*0640*/ 	.word	0x0000d7f0


	//----- nvinfo : EIATTR_MAX_THREADS
	.align		4
.L_1499:
        /*0644*/ 	.byte	0x04, 0x05
        /*0646*/ 	.short	(.L_1501 - .L_1500)
.L_1500:
        /*0648*/ 	.word	0x00000180
        /*064c*/ 	.word	0x00000001
        /*0650*/ 	.word	0x00000001


	//----- nvinfo : EIATTR_CRS_STACK_SIZE
	.align		4
.L_1501:
        /*0654*/ 	.byte	0x04, 0x1e
        /*0656*/ 	.short	(.L_1503 - .L_1502)
.L_1502:
        /*0658*/ 	.word	0x00000000


	//----- nvinfo : EIATTR_CBANK_PARAM_SIZE
	.align		4
.L_1503:
        /*065c*/ 	.byte	0x03, 0x19
        /*065e*/ 	.short	0x0bf0


	//----- nvinfo : EIATTR_PARAM_CBANK
	.align		4
        /*0660*/ 	.byte	0x04, 0x0a
        /*0662*/ 	.short	(.L_1505 - .L_1504)
	.align		4
.L_1504:
        /*0664*/ 	.word	index@(.nv.constant0._ZN7cutlass13device_kernelIN5flash11enable_sm90INS1_16FlashAttnFwdSm90INS1_25CollectiveMainloopFwdSm90ILi2EN4cute5tupleIJNS5_1CILi1EEES8_S8_EEENS6_IJNS7_ILi128EEENS7_ILi96EEENS7_ILi64EEEEEELi256ENS_6half_tEfNS_4arch4Sm90ELb1ELb0ELb1ELb0ELb0ELb0ELb0ELb1ELb0ELb0ELb0ELb0EEENS1_21CollectiveEpilogueFwdINS6_IJSA_NS7_ILi256EEESB_EEES9_SE_SG_Li256ELb0ELb0ELb0ELb0EEENS1_30DynamicPersistentTileSchedulerILi256ELi32ELb0ELb0ELb1EEEEEEEEEvNT_6ParamsE)
        /*0668*/ 	.short	0x0210
        /*066a*/ 	.short	0x0bf0


	//----- nvinfo : EIATTR_SW_WAR
	.align		4
.L_1505:
        /*066c*/ 	.byte	0x04, 0x36
        /*066e*/ 	.short	(.L_1507 - .L_1506)
.L_1506:
        /*0670*/ 	.word	0x00000008
.L_1507:


//--------------------- .nv.info._ZN7cutlass13device_kernelIN5flash11enable_sm90INS1_16FlashAttnFwdSm90INS1_25CollectiveMainloopFwdSm90ILi2EN4cute5tupleIJNS5_1CILi1EEES8_S8_EEENS6_IJNS7_ILi128EEENS7_ILi96EEENS7_ILi64EEEEEELi256ENS_6half_tEfNS_4arch4Sm90ELb1ELb0ELb1ELb0ELb0ELb0ELb1ELb1ELb0ELb0ELb0ELb0EEENS1_21CollectiveEpilogueFwdINS6_IJSA_NS7_ILi256EEESB_EEES9_SE_SG_Li256ELb0ELb0ELb0ELb0EEENS1_30DynamicPersistentTileSchedulerILi256ELi32ELb0ELb0ELb1EEEEEEEEEvNT_6ParamsE --------------------------
	.section	.nv.info._ZN7cutlass13device_kernelIN5flash11enable_sm90INS1_16FlashAttnFwdSm90INS1_25CollectiveMainloopFwdSm90ILi2EN4cute5tupleIJNS5_1CILi1EEES8_S8_EEENS6_IJNS7_ILi128EEENS7_ILi96EEENS7_ILi64EEEEEELi256ENS_6half_tEfNS_4arch4Sm90ELb1ELb0ELb1ELb0ELb0ELb0ELb1ELb1ELb0ELb0ELb0ELb0EEENS1_21CollectiveEpilogueFwdINS6_IJSA_NS7_ILi256EEESB_EEES9_SE_SG_Li256ELb0ELb0ELb0ELb0EEENS1_30DynamicPersistentTileSchedulerILi256ELi32ELb0ELb0ELb1EEEEEEEEEvNT_6ParamsE,"",@"SHT_CUDA_INFO"
	.sectionflags	@""
	.align	4


	//----- nvinfo : EIATTR_CUDA_API_VERSION
	.align		4
        /*0000*/ 	.byte	0x04, 0x37
        /*0002*/ 	.short	(.L_1509 - .L_1508)
.L_1508:
        /*0004*/ 	.word	0x00000082


	//----- nvinfo : EIATTR_KPARAM_INFO
	.align		4
.L_1509:
        /*0008*/ 	.byte	0x04, 0x17
        /*000a*/ 	.short	(.L_1511 - .L_1510)
.L_1510:
        /*000c*/ 	.word	0x00000000
        /*0010*/ 	.short	0x0000
        /*0012*/ 	.short	0x0070
        /*0014*/ 	.byte	0x00, 0xf0, 0x01, 0x32


	//----- nvinfo : EIATTR_SPARSE_MMA_MASK
	.align		4
.L_1511:
        /*0018*/ 	.byte	0x03, 0x50
        /*001a*/ 	.short	0x0000


	//----- nvinfo : EIATTR_MAXREG_COUNT
	.align		4
        /*001c*/ 	.byte	0x03, 0x1b
        /*001e*/ 	.short	0x00a8


	//----- nvinfo : EIATTR_NUM_BARRIERS
	.align		4
        /*0020*/ 	.byte	0x02, 0x4c
        /*0022*/ 	.byte	0x10
	.zero		1


	//----- nvinfo : EIATTR_EXTERNS
	.align		4
        /*0024*/ 	.byte	0x04, 0x0f
        /*0026*/ 	.short	(.L_1513 - .L_1512)


	//   ....[0]....
	.align		4
.L_1512:
        /*0028*/ 	.word	index@(__assertfail)


	//----- nvinfo : EIATTR_ANNOTATIONS
	.align		4
.L_1513:
        /*002c*/ 	.byte	0x04, 0x55
        /*002e*/ 	.short	(.L_1515 - .L_1514)


	//   ....[0]....
.L_1514:
        /*0030*/ 	.word	0x00000001
        /*0034*/ 	.byte	0xa0, 0x09, 0x00, 0x00, 0x01, 0x00, 0x00, 0x00, 0xb0, 0x0a, 0x00, 0x00, 0x01, 0x00, 0x00, 0x00
        /*0044*/ 	.byte	0xc0, 0xc3, 0x00, 0x00, 0x01, 0x00, 0x00, 0x00, 0x70, 0xc4, 0x00, 0x00, 0x01, 0x00, 0x00, 0x00
        /*0054*/ 	.byte	0x80, 0xc4, 0x00, 0x00, 0x01, 0x00, 0x00, 0x00, 0x90, 0xc4, 0x00, 0x00, 0x01, 0x00, 0x00, 0x00
        /*0064*/ 	.byte	0xb0, 0xd2, 0x00, 0x00, 0x01, 0x00, 0x00, 0x00, 0x10, 0xd3, 0x00, 0x00, 0x01, 0x00, 0x00, 0x00
        /*0074*/ 	.byte	0xb0, 0xec, 0x00, 0x00, 0x01, 0x00, 0x00, 0x00, 0xe0, 0xed, 0x00, 0x00, 0x01, 0x00, 0x00, 0x00
        /*0084*/ 	.byte	0xb0, 0xee, 0x00, 0x00, 0x01, 0x00, 0x00, 0x00, 0x50, 0xef, 0x00, 0x00, 0x01, 0x00, 0x00, 0x00
        /*0094*/ 	.byte	0x90, 0xf0, 0x00, 0x00


	//----- nvinfo : EIATTR_MERCURY_ISA_VERSION
	.align		4
.L_1515:
        /*0098*/ 	.byte	0x03, 0x5f
        /*009a*/ 	.short	0x0101


	//----- nvinfo : EIATTR_INT_WARP_WIDE_INSTR_OFFSETS
	.align		4
        /*009c*/ 	.byte	0x04, 0x31
        /*009e*/ 	.short	(.L_1517 - .L_1516)


	//   ....[0]....
.L_1516:
        /*00a0*/ 	.word	0x000001b0


	//   ....[1]....
        /*00a4*/ 	.word	0x000001e0


	//   ....[2]....
        /*00a8*/ 	.word	0x00000250


	//   ....[3]....
        /*00ac*/ 	.word	0x00000290


	//   ....[4]....
        /*00b0*/ 	.word	0x0000c910


	//   ....[5]....
        /*00b4*/ 	.word	0x0000c9a0


	//   ....[6]....
        /*00b8*/ 	.word	0x0000ce90


	//   ....[7]....
        /*00bc*/ 	.word	0x0000ed30


	//   ....[8]....
        /*00c0*/ 	.word	0x0000edc0


	//----- nvinfo : EIATTR_COOP_GROUP_MASK_REGIDS
	.align		4
.L_1517:
        /*00c4*/ 	.byte	0x04, 0x29
        /*00c6*/ 	.short	(.L_1519 - .L_1518)


	//   ....[0]....
.L_1518:
        /*00c8*/ 	.word	0xffffffff


	//   ....[1]....
        /*00cc*/ 	.word	0xffffffff


	//   ....[2]....
        /*00d0*/ 	.word	0xffffffff


	//   ....[3]....
        /*00d4*/ 	.word	0xffffffff


	//   ....[4]....
        /*00d8*/ 	.word	0xffffffff


	//   ....[5]....
        /*00dc*/ 	.word	0xffffffff


	//   ....[6]....
        /*00e0*/ 	.word	0xffffffff


	//   ....[7]....
        /*00e4*/ 	.word	0xffffffff


	//   ....[8]....
        /*00e8*/ 	.word	0xffffffff


	//   ....[9]....
        /*00ec*/ 	.word	0xffffffff


	//   ....[10]....
        /*00f0*/ 	.word	0xffffffff


	//   ....[11]....
        /*00f4*/ 	.word	0xffffffff


	//   ....[12]....
        /*00f8*/ 	.word	0xffffffff


	//   ....[13]....
        /*00fc*/ 	.word	0xffffffff


	//   ....[14]....
        /*0100*/ 	.word	0xffffffff


	//   ....[15]....
        /*0104*/ 	.word	0xffffffff


	//   ....[16]....
        /*0108*/ 	.word	0xffffffff


	//   ....[17]....
        /*010c*/ 	.word	0xffffffff


	//   ....[18]....
        /*0110*/ 	.word	0xffffffff


	//   ....[19]....
        /*0114*/ 	.word	0xffffffff


	//   ....[20]....
        /*0118*/ 	.word	0xffffffff


	//   ....[21]....
        /*011c*/ 	.word	0xffffffff


	//   ....[22]....
        /*0120*/ 	.word	0xffffffff


	//   ....[23]....
        /*0124*/ 	.word	0xffffffff


	//   ....[24]....
        /*0128*/ 	.word	0xffffffff


	//   ....[25]....
        /*012c*/ 	.word	0xffffffff


	//   ....[26]....
        /*0130*/ 	.word	0xffffffff


	//   ....[27]....
        /*0134*/ 	.word	0xffffffff


	//   ....[28]....
        /*0138*/ 	.word	0x0500000f


	//   ....[29]....
        /*013c*/ 	.word	0x0500000f


	//----- nvinfo : EIATTR_COOP_GROUP_INSTR_OFFSETS
	.align		4
.L_1519:
        /*0140*/ 	.byte	0x04, 0x28
        /*0142*/ 	.short	(.L_1521 - .L_1520)


	//   ....[0]....
.L_1520:
        /*0144*/ 	.word	0x00000060


	//   ....[1]....
        /*0148*/ 	.word	0x000001c0


	//   ....[2]....
        /*014c*/ 	.word	0x00000270


	//   ....[3]....
        /*0150*/ 	.word	0x00000410


	//   ....[4]....
        /*0154*/ 	.word	0x00000570


	//   ....[5]....
        /*0158*/ 	.word	0x00000690


	//   ....[6]....
        /*015c*/ 	.word	0x000007f0


	//   ....[7]....
        /*0160*/ 	.word	0x000016d0


	//   ....[8]....
        /*0164*/ 	.word	0x00003630


	//   ....[9]....
        /*0168*/ 	.word	0x000036f0


	//   ....[10]....
        /*016c*/ 	.word	0x00003720


	//   ....[11]....
        /*0170*/ 	.word	0x00003780


	//   ....[12]....
        /*0174*/ 	.word	0x00005ec0


	//   ....[13]....
        /*0178*/ 	.word	0x00005ee0


	//   ....[14]....
        /*017c*/ 	.word	0x00005f00


	//   ....[15]....
        /*0180*/ 	.word	0x00005f20


	//   ....[16]....
        /*0184*/ 	.word	0x00008790


	//   ....[17]....
        /*0188*/ 	.word	0x00008830


	//   ....[18]....
        /*018c*/ 	.word	0x000088a0


	//   ....[19]....
        /*0190*/ 	.word	0x00008a00


	//   ....[20]....
        /*0194*/ 	.word	0x00009eb0


	//   ....[21]....
        /*0198*/ 	.word	0x00009f30


	//   ....[22]....
        /*019c*/ 	.word	0x00009f80


	//   ....[23]....
        /*01a0*/ 	.word	0x00009fb0


	//   ....[24]....
        /*01a4*/ 	.word	0x0000b620


	//   ....[25]....
        /*01a8*/ 	.word	0x0000c380


	//   ....[26]....
        /*01ac*/ 	.word	0x0000ee50


	//   ....[27]....
        /*01b0*/ 	.word	0x0000f030


	//   ....[28]....
        /*01b4*/ 	.word	0x0000f610


	//   ....[29]....
        /*01b8*/ 	.word	0x0000f9e0


	//----- nvinfo : EIATTR_REG_RECONFIG
	.align		4
.L_1521:
        /*01bc*/ 	.byte	0x01, 0x54
	.zero		2


	//----- nvinfo : EIATTR_SYSCALL_OFFSETS
	.align		4
        /*01c0*/ 	.byte	0x04, 0x46
        /*01c2*/ 	.short	(.L_1523 - .L_1522)


	//   ....[0]....
.L_1522:
        /*01c4*/ 	.word	0x000018d0


	//   ....[1]....
        /*01c8*/ 	.word	0x0000cb20


	//   ....[2]....
        /*01cc*/ 	.word	0x0000cc50


	//   ....[3]....
        /*01d0*/ 	.word	0x0000cd50


	//----- nvinfo : EIATTR_MBARRIER_INSTR_OFFSETS
	.align		4
.L_1523:
        /*01d4*/ 	.byte	0x04, 0x39
        /*01d6*/ 	.short	(.L_1525 - .L_1524)


	//   ....[0]....
.L_1524:
        /*01d8*/ 	.word	0x000002b0
        /*01dc*/ 	.word	0x000000ff
        /*01e0*/ 	.word	0x00032400
        /*01e4*/ 	.short	0x0100
        /*01e6*/ 	.byte	0x06
	.zero		1


	//   ....[1]....
        /*01e8*/ 	.word	0x000002c0
        /*01ec*/ 	.word	0x000000ff
        /*01f0*/ 	.word	0x00032410
        /*01f4*/ 	.short	0x0100
        /*01f6*/ 	.byte	0x06
	.zero		1


	//   ....[2]....
        /*01f8*/ 	.word	0x000002d0
        /*01fc*/ 	.word	0x000000ff
        /*0200*/ 	.word	0x00032420
        /*0204*/ 	.short	0x0100
        /*0206*/ 	.byte	0x06
	.zero		1


	//   ....[3]....
        /*0208*/ 	.word	0x000003c0
        /*020c*/ 	.word	0x000000ff
        /*0210*/ 	.word	0x00032430
        /*0214*/ 	.short	0x0100
        /*0216*/ 	.byte	0x08
	.zero		1


	//   ....[4]....
        /*0218*/ 	.word	0x000003d0
        /*021c*/ 	.word	0x000000ff
        /*0220*/ 	.word	0x00032440
        /*0224*/ 	.short	0x0100
        /*0226*/ 	.byte	0x08
	.zero		1


	//   ....[5]....
        /*0228*/ 	.word	0x000003e0
        /*022c*/ 	.word	0x000000ff
        /*0230*/ 	.word	0x00032438
        /*0234*/ 	.short	0x0100
        /*0236*/ 	.byte	0x08
	.zero		1


	//   ....[6]....
        /*0238*/ 	.word	0x000003f0
        /*023c*/ 	.word	0x000000ff
        /*0240*/ 	.word	0x00032448
        /*0244*/ 	.short	0x0100
        /*0246*/ 	.byte	0x08
	.zero		1


	//   ....[7]....
        /*0248*/ 	.word	0x00000520
        /*024c*/ 	.word	0x000000ff
        /*0250*/ 	.word	0x00032450
        /*0254*/ 	.short	0x0100
        /*0256*/ 	.byte	0x08
	.zero		1


	//   ....[8]....
        /*0258*/ 	.word	0x00000530
        /*025c*/ 	.word	0x000000ff
        /*0260*/ 	.word	0x00032460
        /*0264*/ 	.short	0x0100
        /*0266*/ 	.byte	0x08
	.zero		1


	//   ....[9]....
        /*0268*/ 	.word	0x00000540
        /*026c*/ 	.word	0x000000ff
        /*0270*/ 	.word	0x00032458
        /*0274*/ 	.short	0x0100
        /*0276*/ 	.byte	0x08
	.zero		1


	//   ....[10]....
        /*0278*/ 	.word	0x00000550
        /*027c*/ 	.word	0x000000ff
        /*0280*/ 	.word	0x00032468
        /*0284*/ 	.short	0x0100
        /*0286*/ 	.byte	0x08
	.zero		1


	//   ....[11]....
        /*0288*/ 	.word	0x00000640
        /*028c*/ 	.word	0x000000ff
        /*0290*/ 	.word	0x00032470
        /*0294*/ 	.short	0x0100
        /*0296*/ 	.byte	0x06
	.zero		1


	//   ....[12]....
        /*0298*/ 	.word	0x00000650
        /*029c*/ 	.word	0x000000ff
        /*02a0*/ 	.word	0x00032480
        /*02a4*/ 	.short	0x0100
        /*02a6*/ 	.byte	0x06
	.zero		1


	//   ....[13]....
        /*02a8*/ 	.word	0x00000660
        /*02ac*/ 	.word	0x000000ff
        /*02b0*/ 	.word	0x00032478
        /*02b4*/ 	.short	0x0100
        /*02b6*/ 	.byte	0x06
	.zero		1


	//   ....[14]....
        /*02b8*/ 	.word	0x00000670
        /*02bc*/ 	.word	0x000000ff
        /*02c0*/ 	.word	0x00032488
        /*02c4*/ 	.short	0x0100
        /*02c6*/ 	.byte	0x06
	.zero		1


	//   ....[15]....
        /*02c8*/ 	.word	0x000007a0
        /*02cc*/ 	.word	0x000000ff
        /*02d0*/ 	.word	0x00032490
        /*02d4*/ 	.short	0x0100
        /*02d6*/ 	.byte	0x08
	.zero		1


	//   ....[16]....
        /*02d8*/ 	.word	0x000007b0
        /*02dc*/ 	.word	0x000000ff
        /*02e0*/ 	.word	0x000324a0
        /*02e4*/ 	.short	0x0100
        /*02e6*/ 	.byte	0x08
	.zero		1


	//   ....[17]....
        /*02e8*/ 	.word	0x000007c0
        /*02ec*/ 	.word	0x000000ff
        /*02f0*/ 	.word	0x00032498
        /*02f4*/ 	.short	0x0100
        /*02f6*/ 	.byte	0x08
	.zero		1


	//   ....[18]....
        /*02f8*/ 	.word	0x000007d0
        /*02fc*/ 	.word	0x000000ff
        /*0300*/ 	.word	0x000324a8
        /*0304*/ 	.short	0x0100
        /*0306*/ 	.byte	0x08
	.zero		1


	//   ....[19]....
        /*0308*/ 	.word	0x00000900
        /*030c*/ 	.word	0x000000ff
        /*0310*/ 	.word	0x000324b0
        /*0314*/ 	.short	0x0100
        /*0316*/ 	.byte	0x08
	.zero		1


	//   ....[20]....
        /*0318*/ 	.word	0x00000910
        /*031c*/ 	.word	0x000000ff
        /*0320*/ 	.word	0x000324c0
        /*0324*/ 	.short	0x0100
        /*0326*/ 	.byte	0x08
	.zero		1


	//   ....[21]....
        /*0328*/ 	.word	0x00000920
        /*032c*/ 	.word	0x000000ff
        /*0330*/ 	.word	0x000324b8
        /*0334*/ 	.short	0x0100
        /*0336*/ 	.byte	0x08
	.zero		1


	//   ....[22]....
        /*0338*/ 	.word	0x00000930
        /*033c*/ 	.word	0x000000ff
        /*0340*/ 	.word	0x000324c8
        /*0344*/ 	.short	0x0100
        /*0346*/ 	.byte	0x08
	.zero		1


	//   ....[23]....
        /*0348*/ 	.word	0x00001930
        /*034c*/ 	.word	0x000000ff
        /*0350*/ 	.word	0x00032400
        /*0354*/ 	.short	0x010a
        /*0356*/ 	.byte	0x27
	.zero		1


	//   ....[24]....
        /*0358*/ 	.word	0x000019f0
        /*035c*/ 	.word	0x000000ff
        /*0360*/ 	.word	0x00032430
        /*0364*/ 	.short	0x010a
        /*0366*/ 	.byte	0x07
	.zero		1


	//   ....[25]....
        /*0368*/ 	.word	0x00001a30
        /*036c*/ 	.word	0x000000ff
        /*0370*/ 	.word	0x00032430
        /*0374*/ 	.short	0x010a
        /*0376*/ 	.byte	0x07
	.zero		1


	//   ....[26]....
        /*0378*/ 	.word	0x00001d20
        /*037c*/ 	.word	0x000000ff
        /*0380*/ 	.word	0x00032410
        /*0384*/ 	.short	0x010a
        /*0386*/ 	.byte	0x27
	.zero		1


	//   ....[27]....
        /*0388*/ 	.word	0x00001d60
        /*038c*/ 	.word	0x000000ff
        /*0390*/ 	.word	0x00032450
        /*0394*/ 	.short	0x010a
        /*0396*/ 	.byte	0x07
	.zero		1


	//   ....[28]....
        /*0398*/ 	.word	0x00001da0
        /*039c*/ 	.word	0x000000ff
        /*03a0*/ 	.word	0x00032450
        /*03a4*/ 	.short	0x010a
        /*03a6*/ 	.byte	0x07
	.zero		1


	//   ....[29]....
        /*03a8*/ 	.word	0x00003a80
        /*03ac*/ 	.word	0x00000018
        /*03b0*/ 	.word	0x00000000
        /*03b4*/ 	.short	0x0101
        /*03b6*/ 	.byte	0x3f
	.zero		1


	//   ....[30]....
        /*03b8*/ 	.word	0x000044f0
        /*03bc*/ 	.word	0x000000a5
        /*03c0*/ 	.word	0x00000000
        /*03c4*/ 	.short	0x0101
        /*03c6*/ 	.byte	0x3f
	.zero		1


	//   ....[31]....
        /*03c8*/ 	.word	0x000045d0
        /*03cc*/ 	.word	0x000000ff
        /*03d0*/ 	.word	0x00032430
        /*03d4*/ 	.short	0x010a
        /*03d6*/ 	.byte	0x04
	.zero		1


	//   ....[32]....
        /*03d8*/ 	.word	0x00004610
        /*03dc*/ 	.word	0x000000ff
        /*03e0*/ 	.word	0x00032430
        /*03e4*/ 	.short	0x010a
        /*03e6*/ 	.byte	0x04
	.zero		1


	//   ....[33]....
        /*03e8*/ 	.word	0x00004820
        /*03ec*/ 	.word	0x000000ff
        /*03f0*/ 	.word	0x00032450
        /*03f4*/ 	.short	0x010a
        /*03f6*/ 	.byte	0x04
	.zero		1


	//   ....[34]....
        /*03f8*/ 	.word	0x00004860
        /*03fc*/ 	.word	0x000000ff
        /*0400*/ 	.word	0x00032450
        /*0404*/ 	.short	0x010a
        /*0406*/ 	.byte	0x04
	.zero		1


	//   ....[35]....
        /*0408*/ 	.word	0x00006180
        /*040c*/ 	.word	0x00000098
        /*0410*/ 	.word	0x00000000
        /*0414*/ 	.short	0x0101
        /*0416*/ 	.byte	0x3f
	.zero		1


	//   ....[36]....
        /*0418*/ 	.word	0x00007550
        /*041c*/ 	.word	0x000000a9
        /*0420*/ 	.word	0x00000000
        /*0424*/ 	.short	0x0101
        /*0426*/ 	.byte	0x3f
	.zero		1


	//   ....[37]....
        /*0428*/ 	.word	0x00007650
        /*042c*/ 	.word	0x000000ff
        /*0430*/ 	.word	0x00032430
        /*0434*/ 	.short	0x010a
        /*0436*/ 	.byte	0x04
	.zero		1


	//   ....[38]....
        /*0438*/ 	.word	0x00007690
        /*043c*/ 	.word	0x000000ff
        /*0440*/ 	.word	0x00032430
        /*0444*/ 	.short	0x010a
        /*0446*/ 	.byte	0x04
	.zero		1


	//   ....[39]....
        /*0448*/ 	.word	0x000078a0
        /*044c*/ 	.word	0x000000ff
        /*0450*/ 	.word	0x00032450
        /*0454*/ 	.short	0x010a
        /*0456*/ 	.byte	0x04
	.zero		1


	//   ....[40]....
        /*0458*/ 	.word	0x000078e0
        /*045c*/ 	.word	0x000000ff
        /*0460*/ 	.word	0x00032450
        /*0464*/ 	.short	0x010a
        /*0466*/ 	.byte	0x04
	.zero		1


	//   ....[41]....
        /*0468*/ 	.word	0x00008c00
        /*046c*/ 	.word	0x00000098
        /*0470*/ 	.word	0x00000000
        /*0474*/ 	.short	0x0101
        /*0476*/ 	.byte	0x3f
	.zero		1


	//   ....[42]....
        /*0478*/ 	.word	0x00009e90
        /*047c*/ 	.word	0x000000d6
        /*0480*/ 	.word	0x00000000
        /*0484*/ 	.short	0x0101
        /*0486*/ 	.byte	0x3f
	.zero		1


	//   ....[43]....
        /*0488*/ 	.word	0x0000b8d0
        /*048c*/ 	.word	0x000000ff
        /*0490*/ 	.word	0x00000000
        /*0494*/ 	.short	0x0101
        /*0496*/ 	.byte	0x05
	.zero		1


	//   ....[44]....
        /*0498*/ 	.word	0x0000d0e0
        /*049c*/ 	.word	0x0000000a
        /*04a0*/ 	.word	0x00032440
        /*04a4*/ 	.short	0x010a
        /*04a6*/ 	.byte	0x3f
	.zero		1


	//   ....[45]....
        /*04a8*/ 	.word	0x0000d640
        /*04ac*/ 	.word	0x00000012
        /*04b0*/ 	.word	0x00032420
        /*04b4*/ 	.short	0x010a
        /*04b6*/ 	.byte	0x3f
	.zero		1


	//   ....[46]....
        /*04b8*/ 	.word	0x0000d6c0
        /*04bc*/ 	.word	0x0000000a
        /*04c0*/ 	.word	0x00032460
        /*04c4*/ 	.short	0x010a
        /*04c6*/ 	.byte	0x3f
	.zero		1


	//   ....[47]....
        /*04c8*/ 	.word	0x0000dbe0
        /*04cc*/ 	.word	0x00000002
        /*04d0*/ 	.word	0x00032440
        /*04d4*/ 	.short	0x010a
        /*04d6*/ 	.byte	0x3f
	.zero		1


	//   ....[48]....
        /*04d8*/ 	.word	0x0000dd70
        /*04dc*/ 	.word	0x00000002
        /*04e0*/ 	.word	0x00032460
        /*04e4*/ 	.short	0x010a
        /*04e6*/ 	.byte	0x3f
	.zero		1


	//   ....[49]....
        /*04e8*/ 	.word	0x0000e240
        /*04ec*/ 	.word	0x00000003
        /*04f0*/ 	.word	0x00032440
        /*04f4*/ 	.short	0x010a
        /*04f6*/ 	.byte	0x3f
	.zero		1


	//   ....[50]....
        /*04f8*/ 	.word	0x0000e3d0
        /*04fc*/ 	.word	0x00000003
        /*0500*/ 	.word	0x00032460
        /*0504*/ 	.short	0x010a
        /*0506*/ 	.byte	0x3f
	.zero		1


	//   ....[51]....
        /*0508*/ 	.word	0x0000e850
        /*050c*/ 	.word	0x00000002
        /*0510*/ 	.word	0x00032440
        /*0514*/ 	.short	0x010a
        /*0516*/ 	.byte	0x3f
	.zero		1


	//   ....[52]....
        /*0518*/ 	.word	0x0000e9e0
        /*051c*/ 	.word	0x00000002
        /*0520*/ 	.word	0x00032460
        /*0524*/ 	.short	0x010a
        /*0526*/ 	.byte	0x3f
	.zero		1


	//   ....[53]....
        /*0528*/ 	.word	0x0000efe0
        /*052c*/ 	.word	0x00000007
        /*0530*/ 	.word	0x00032420
        /*0534*/ 	.short	0x010a
        /*0536*/ 	.byte	0x3f
	.zero		1


	//   ....[54]....
        /*0538*/ 	.word	0x0000f130
        /*053c*/ 	.word	0x00000005
        /*0540*/ 	.word	0x00000000
        /*0544*/ 	.short	0x010a
        /*0546*/ 	.byte	0x3f
	.zero		1


	//   ....[55]....
        /*0548*/ 	.word	0x0000f1a0
        /*054c*/ 	.word	0x00000003
        /*0550*/ 	.word	0x00000000
        /*0554*/ 	.short	0x010a
        /*0556*/ 	.byte	0x3f
	.zero		1


	//   ....[56]....
        /*0558*/ 	.word	0x0000f200
        /*055c*/ 	.word	0x00000005
        /*0560*/ 	.word	0x00000000
        /*0564*/ 	.short	0x010a
        /*0566*/ 	.byte	0x3f
	.zero		1


	//   ....[57]....
        /*0568*/ 	.word	0x0000f230
        /*056c*/ 	.word	0x00000003
        /*0570*/ 	.word	0x00000000
        /*0574*/ 	.short	0x010a
        /*0576*/ 	.byte	0x3f
	.zero		1


	//   ....[58]....
        /*0578*/ 	.word	0x0000f2a0
        /*057c*/ 	.word	0x00000003
        /*0580*/ 	.word	0x00032400
        /*0584*/ 	.short	0x010a
        /*0586*/ 	.byte	0x3f
	.zero		1


	//   ....[59]....
        /*0588*/ 	.word	0x0000f300
        /*058c*/ 	.word	0x00000003
        /*0590*/ 	.word	0x00032430
        /*0594*/ 	.short	0x010a
        /*0596*/ 	.byte	0x3f
	.zero		1


	//   ....[60]....
        /*0598*/ 	.word	0x0000f360
        /*059c*/ 	.word	0x00000003
        /*05a0*/ 	.word	0x00032410
        /*05a4*/ 	.short	0x010a
        /*05a6*/ 	.byte	0x3f
	.zero		1


	//   ....[61]....
        /*05a8*/ 	.word	0x0000f3c0
        /*05ac*/ 	.word	0x00000003
        /*05b0*/ 	.word	0x00032450
        /*05b4*/ 	.short	0x010a
        /*05b6*/ 	.byte	0x3f
	.zero		1


	//   ....[62]....
        /*05b8*/ 	.word	0x0000f420
        /*05bc*/ 	.word	0x00000098
        /*05c0*/ 	.word	0x00032430
        /*05c4*/ 	.short	0x010a
        /*05c6*/ 	.byte	0x3f
	.zero		1


	//   ....[63]....
        /*05c8*/ 	.word	0x0000f480
        /*05cc*/ 	.word	0x000000d2
        /*05d0*/ 	.word	0x00032450
        /*05d4*/ 	.short	0x010a
        /*05d6*/ 	.byte	0x3f
	.zero		1


	//   ....[64]....
        /*05d8*/ 	.word	0x0000f4e0
        /*05dc*/ 	.word	0x00000099
        /*05e0*/ 	.word	0x00032430
        /*05e4*/ 	.short	0x010a
        /*05e6*/ 	.byte	0x3f
	.zero		1


	//   ....[65]....
        /*05e8*/ 	.word	0x0000f540
        /*05ec*/ 	.word	0x000000d1
        /*05f0*/ 	.word	0x00032450
        /*05f4*/ 	.short	0x010a
        /*05f6*/ 	.byte	0x3f
	.zero		1


	//   ....[66]....
        /*05f8*/ 	.word	0x0000f6c0
        /*05fc*/ 	.word	0x0000000a
        /*0600*/ 	.word	0x00032440
        /*0604*/ 	.short	0x010a
        /*0606*/ 	.byte	0x3f
	.zero		1


	//   ....[67]....
        /*0608*/ 	.word	0x0000f710
        /*060c*/ 	.word	0x00000012
        /*0610*/ 	.word	0x00032420
        /*0614*/ 	.short	0x010a
        /*0616*/ 	.byte	0x3f
	.zero		1


	//   ....[68]....
        /*0618*/ 	.word	0x0000f760
        /*061c*/ 	.word	0x0000000a
        /*0620*/ 	.word	0x00032460
        /*0624*/ 	.short	0x010a
        /*0626*/ 	.byte	0x3f
	.zero		1


	//   ....[69]....
        /*0628*/ 	.word	0x0000f7b0
        /*062c*/ 	.word	0x00000002
        /*0630*/ 	.word	0x00032440
        /*0634*/ 	.short	0x010a
        /*0636*/ 	.byte	0x3f
	.zero		1


	//   ....[70]....
        /*0638*/ 	.word	0x0000f800
        /*063c*/ 	.word	0x00000002
        /*0640*/ 	.word	0x00032460
        /*0644*/ 	.short	0x010a
        /*0646*/ 	.byte	0x3f
	.zero		1


	//   ....[71]....
        /*0648*/ 	.word	0x0000f850
        /*064c*/ 	.word	0x00000003
        /*0650*/ 	.word	0x00032440
        /*0654*/ 	.short	0x010a
        /*0656*/ 	.byte	0x3f
	.zero		1


	//   ....[72]....
        /*0658*/ 	.word	0x0000f8a0
        /*065c*/ 	.word	0x00000003
        /*0660*/ 	.word	0x00032460
        /*0664*/ 	.short	0x010a
        /*0666*/ 	.byte	0x3f
	.zero		1


	//   ....[73]....
        /*0668*/ 	.word	0x0000f8f0
        /*066c*/ 	.word	0x00000002
        /*0670*/ 	.word	0x00032440
        /*0674*/ 	.short	0x010a
        /*0676*/ 	.byte	0x3f
	.zero		1


	//   ....[74]....
        /*0678*/ 	.word	0x0000f940
        /*067c*/ 	.word	0x00000002
        /*0680*/ 	.word	0x00032460
        /*0684*/ 	.short	0x010a
        /*0686*/ 	.byte	0x3f
	.zero		1


	//   ....[75]....
        /*0688*/ 	.word	0x0000fa20
        /*068c*/ 	.word	0x00000007
        /*0690*/ 	.word	0x00032420
        /*0694*/ 	.short	0x010a
        /*0696*/ 	.byte	0x3f
	.zero		1


	//   ....[76]....
        /*0698*/ 	.word	0x0000fa70
        /*069c*/ 	.word	0x00000005
        /*06a0*/ 	.word	0x00000000
        /*06a4*/ 	.short	0x010a
        /*06a6*/ 	.byte	0x3f
	.zero		1


	//   ....[77]....
        /*06a8*/ 	.word	0x0000fac0
        /*06ac*/ 	.word	0x00000003
        /*06b0*/ 	.word	0x00000000
        /*06b4*/ 	.short	0x010a
        /*06b6*/ 	.byte	0x3f
	.zero		1


	//   ....[78]....
        /*06b8*/ 	.word	0x0000fb10
        /*06bc*/ 	.word	0x00000005
        /*06c0*/ 	.word	0x00000000
        /*06c4*/ 	.short	0x010a
        /*06c6*/ 	.byte	0x3f
	.zero		1


	//----- nvinfo : EIATTR_NUM_MBARRIERS
	.align		4
.L_1525:
        /*06c8*/ 	.byte	0x03, 0x38
        /*06ca*/ 	.short	0x0017


	//----- nvinfo : EIATTR_EXIT_INSTR_OFFSETS
	.align		4
        /*06cc*/ 	.byte	0x04, 0x1c
        /*06ce*/ 	.short	(.L_1527 - .L_1526)


	//   ....[0]....
.L_1526:
        /*06d0*/ 	.word	0x00000aa0


	//   ....[1]....
        /*06d4*/ 	.word	0x0000c340


	//   ....[2]....
        /*06d8*/ 	.word	0x0000c3a0


	//   ....[3]....
        /*06dc*/ 	.word	0x0000f050


	//   ....[4]....
        /*06e0*/ 	.word	0x0000f280


	//----- nvinfo : EIATTR_MAX_THREADS
	.align		4
.L_1527:
        /*06e4*/ 	.byte	0x04, 0x05
        /*06e6*/ 	.short	(.L_1529 - .L_1528)
.L_1528:
        /*06e8*/ 	.word	0x00000180
        /*06ec*/ 	.word	0x00000001
        /*06f0*/ 	.word	0x00000001


	//----- nvinfo : EIATTR_CRS_STACK_SIZE
	.align		4
.L_1529:
        /*06f4*/ 	.byte	0x04, 0x1e
        /*06f6*/ 	.short	(.L_1531 - .L_1530)
.L_1530:
        /*06f8*/ 	.word	0x00000000


	//----- nvinfo : EIATTR_CBANK_PARAM_SIZE
	.align		4
.L_1531:
        /*06fc*/ 	.byte	0x03, 0x19
        /*06fe*/ 	.short	0x0cf0


	//----- nvinfo : EIATTR_PARAM_CBANK
	.align		4
        /*0700*/ 	.byte	0x04, 0x0a
        /*0702*/ 	.short	(.L_1533 - .L_1532)
	.align		4
.L_1532:
        /*0704*/ 	.word	index@(.nv.constant0._ZN7cutlass13device_kernelIN5flash11enable_sm90INS1_16FlashAttnFwdSm90INS1_25CollectiveMainloopFwdSm90ILi2EN4cute5tupleIJNS5_1CILi1EEES8_S8_EEENS6_IJNS7_ILi128EEENS7_ILi96EEENS7_ILi64EEEEEELi256ENS_6half_tEfNS_4arch4Sm90ELb1ELb0ELb1ELb0ELb0ELb0ELb1ELb1ELb0ELb0ELb0ELb0EEENS1_21CollectiveEpilogueFwdINS6_IJSA_NS7_ILi256EEESB_EEES9_SE_SG_Li256ELb0ELb0ELb0ELb0EEENS1_30DynamicPersistentTileSchedulerILi256ELi32ELb0ELb0ELb1EEEEEEEEEvNT_6ParamsE)
        /*0708*/ 	.short	0x0210
        /*070a*/ 	.short	0x0cf0


	//----- nvinfo : EIATTR_SW_WAR
	.align		4
.L_1533:
        /*070c*/ 	.byte	0x04, 0x36
        /*070e*/ 	.short	(.L_1535 - .L_1534)
.L_1534:
        /*0710*/ 	.word	0x00000008
.L_1535:


//--------------------- .nv.info._ZN7cutlass13device_kernelIN5flash11enable_sm90INS1_16FlashAttnFwdSm90INS1_25CollectiveMainloopFwdSm90ILi2EN4cute5tupleIJNS5_1CILi1EEES8_S8_EEENS6_IJNS7_ILi128EEENS7_ILi96EEENS7_ILi64EEEEEELi256ENS_6half_tEfNS_4arch4Sm90ELb1ELb0ELb1ELb1ELb0ELb0ELb0ELb1ELb0ELb0ELb0ELb0EEENS1_21CollectiveEpilogueFwdINS6_IJSA_NS7_ILi256EEESB_EEES9_SE_SG_Li256ELb1ELb0ELb0ELb0EEENS1_36VarlenDynamicPersistentTileSchedulerILi128ELi96ELi256ELi32ELb0ELb0ELb1ELb1ELb1ELb1EEEEEEEEEvNT_6ParamsE --------------------------
	.section	.nv.info._ZN7cutlass13device_kernelIN5flash11enable_sm90INS1_16FlashAttnFwdSm90INS1_25CollectiveMainloopFwdSm90ILi2EN4cute5tupleIJNS5_1CILi1EEES8_S8_EEENS6_IJNS7_ILi128EEENS7_ILi96EEENS7_ILi64EEEEEELi256ENS_6half_tEfNS_4arch4Sm90ELb1ELb0ELb1ELb1ELb0ELb0ELb0ELb1ELb0ELb0ELb0ELb0EEENS1_21CollectiveEpilogueFwdINS6_IJSA_NS7_ILi256EEESB_EEES9_SE_SG_Li256ELb1ELb0ELb0ELb0EEENS1_36VarlenDynamicPersistentTileSchedulerILi128ELi96ELi256ELi32ELb0ELb0ELb1ELb1ELb1ELb1EEEEEEEEEvNT_6ParamsE,"",@"SHT_CUDA_INFO"
	.sectionflags	@""
	.align	4


	//----- nvinfo : EIATTR_CUDA_API_VERSION
	.align		4
        /*0000*/ 	.byte	0x04, 0x37
        /*0002*/ 	.short	(.L_1537 - .L_1536)
.L_1536:
        /*0004*/ 	.word	0x00000082


	//----- nvinfo : EIATTR_KPARAM_INFO
	.align		4
.L_1537:
        /*0008*/ 	.byte	0x04, 0x17
        /*000a*/ 	.short	(.L_1539 - .L_1538)
.L_1538:
        /*000c*/ 	.word	0x00000000
        /*0010*/ 	.short	0x0000
        /*0012*/ 	.short	0x0070
        /*0014*/ 	.byte	0x00, 0xf0, 0x01, 0x28


	//----- nvinfo : EIATTR_SPARSE_MMA_MASK
	.align		4
.L_1539:
        /*0018*/ 	.byte	0x03, 0x50
        /*001a*/ 	.short	0x0000


	//----- nvinfo : EIATTR_MAXREG_COUNT
	.align		4
        /*001c*/ 	.byte	0x03, 0x1b
        /*001e*/ 	.short	0x00a8


	//----- nvinfo : EIATTR_NUM_BARRIERS
	.align		4
        /*0020*/ 	.byte	0x02, 0x4c
        /*0022*/ 	.byte	0x10
	.zero		1


	//----- nvinfo : EIATTR_EXTERNS
	.align		4
        /*0024*/ 	.byte	0x04, 0x0f
        /*0026*/ 	.short	(.L_1541 - .L_1540)


	//   ....[0]....
	.align		4
.L_1540:
        /*0028*/ 	.word	index@(__assertfail)


	//----- nvinfo : EIATTR_ANNOTATIONS
	.align		4
.L_1541:
        /*002c*/ 	.byte	0x04, 0x55
        /*002e*/ 	.short	(.L_1543 - .L_1542)


	//   ....[0]....
.L_1542:
        /* <DEDUP_REMOVED lines=28> */


	//----- nvinfo : EIATTR_MERCURY_ISA_VERSION
	.align		4
.L_1543:
        /*01e0*/ 	.byte	0x03, 0x5f
        /*01e2*/ 	.short	0x0101


	//----- nvinfo : EIATTR_UNUSED_LOAD_BYTE_OFFSET
	.align		4
        /*01e4*/ 	.byte	0x04, 0x44
        /*01e6*/ 	.short	(.L_1545 - .L_1544)


	//   ....[0]....
.L_1544:
        /*01e8*/ 	.word	0x00000a50
        /*01ec*/ 	.word	0x0000fff0


	//   ....[1]....
        /*01f0*/ 	.word	0x00009410
        /*01f4*/ 	.word	0x0000fff0


	//----- nvinfo : EIATTR_INT_WARP_WIDE_INSTR_OFFSETS
	.align		4
.L_1545:
        /*01f8*/ 	.byte	0x04, 0x31
        /*01fa*/ 	.short	(.L_1547 - .L_1546)


	//   ....[0]....
.L_1546:
        /*01fc*/ 	.word	0x00000160


	//   ....[1]....
        /*0200*/ 	.word	0x000001a0


	//   ....[2]....
        /*0204*/ 	.word	0x00000210


	//   ....[3]....
        /*0208*/ 	.word	0x0000d130


	//   ....[4]....
        /*020c*/ 	.word	0x0000d1c0


	//   ....[5]....
        /*0210*/ 	.word	0x0000d650


	//   ....[6]....
        /*0214*/ 	.word	0x0000d680


	//   ....[7]....
        /*0218*/ 	.word	0x0000fa20


	//   ....[8]....
        /*021c*/ 	.word	0x0000fab0


	//----- nvinfo : EIATTR_COOP_GROUP_MASK_REGIDS
	.align		4
.L_1547:
        /*0220*/ 	.byte	0x04, 0x29
        /*0222*/ 	.short	(.L_1549 - .L_1548)


	//   ....[0]....
.L_1548:
        /*0224*/ 	.word	0xffffffff


	//   ....[1]....
        /*0228*/ 	.word	0xffffffff


	//   ....[2]....
        /*022c*/ 	.word	0xffffffff


	//   ....[3]....
        /*0230*/ 	.word	0xffffffff


	//   ....[4]....
        /*0234*/ 	.word	0xffffffff


	//   ....[5]....
        /*0238*/ 	.word	0xffffffff


	//   ....[6]....
        /*023c*/ 	.word	0xffffffff


	//   ....[7]....
        /*0240*/ 	.word	0xffffffff


	//   ....[8]....
        /*0244*/ 	.word	0xffffffff


	//   ....[9]....
        /*0248*/ 	.word	0xffffffff


	//   ....[10]....
        /*024c*/ 	.word	0xffffffff


	//   ....[11]....
        /*0250*/ 	.word	0xffffffff


	//   ....[12]....
        /*0254*/ 	.word	0xffffffff


	//   ....[13]....
        /*0258*/ 	.word	0xffffffff


	//   ....[14]....
        /*025c*/ 	.word	0xffffffff


	//   ....[15]....
        /*0260*/ 	.word	0xffffffff


	//   ....[16]....
        /*0264*/ 	.word	0xffffffff


	//   ....[17]....
        /*0268*/ 	.word	0xffffffff


	//   ....[18]....
        /*026c*/ 	.word	0xffffffff


	//   ....[19]....
        /*0270*/ 	.word	0xffffffff


	//   ....[20]....
        /*0274*/ 	.word	0xffffffff


	//   ....[21]....
        /*0278*/ 	.word	0xffffffff


	//   ....[22]....
        /*027c*/ 	.word	0xffffffff


	//   ....[23]....
        /*0280*/ 	.word	0xffffffff


	//   ....[24]....
        /*0284*/ 	.word	0xffffffff


	//   ....[25]....
        /*0288*/ 	.word	0xffffffff


	//   ....[26]....
        /*028c*/ 	.word	0xffffffff


	//   ....[27]....
        /*0290*/ 	.word	0xffffffff


	//   ....[28]....
        /*0294*/ 	.word	0xffffffff


	//   ....[29]....
        /*0298*/ 	.word	0xffffffff


	//   ....[30]....
        /*029c*/ 	.word	0xffffffff


	//   ....[31]....
        /*02a0*/ 	.word	0xffffffff


	//   ....[32]....
        /*02a4*/ 	.word	0xffffffff


	//   ....[33]....
        /*02a8*/ 	.word	0xffffffff


	//   ....[34]....
        /*02ac*/ 	.word	0xffffffff


	//   ....[35]....
        /*02b0*/ 	.word	0xffffffff


	//   ....[36]....
        /*02b4*/ 	.word	0xffffffff


	//   ....[37]....
        /*02b8*/ 	.word	0xffffffff


	//   ....[38]....
        /*02bc*/ 	.word	0xffffffff


	//   ....[39]....
        /*02c0*/ 	.word	0xffffffff


	//   ....[40]....
        /*02c4*/ 	.word	0xffffffff


	//   ....[41]....
        /*02c8*/ 	.word	0xffffffff


	//   ....[42]....
        /*02cc*/ 	.word	0xffffffff


	//   ....[43]....
        /*02d0*/ 	.word	0xffffffff


	//   ....[44]....
        /*02d4*/ 	.word	0xffffffff


	//   ....[45]....
        /*02d8*/ 	.word	0xffffffff


	//   ....[46]....
        /*02dc*/ 	.word	0xffffffff


	//   ....[47]....
        /*02e0*/ 	.word	0xffffffff


	//   ....[48]....
        /*02e4*/ 	.word	0xffffffff


	//   ....[49]....
        /*02e8*/ 	.word	0xffffffff


	//   ....[50]....
        /*02ec*/ 	.word	0xffffffff


	//   ....[51]....
        /*02f0*/ 	.word	0xffffffff


	//   ....[52]....
        /*02f4*/ 	.word	0xffffffff


	//   ....[53]....
        /*02f8*/ 	.word	0xffffffff


	//   ....[54]....
        /*02fc*/ 	.word	0xffffffff


	//   ....[55]....
        /*0300*/ 	.word	0xffffffff


	//   ....[56]....
        /*0304*/ 	.word	0xffffffff


	//   ....[57]....
        /*0308*/ 	.word	0xffffffff


	//   ....[58]....
        /*030c*/ 	.word	0x0500000f


	//   ....[59]....
        /*0310*/ 	.word	0x0500000f


	//   ....[60]....
        /*0314*/ 	.word	0x0500000f


	//   ....[61]....
        /*0318*/ 	.word	0x0500000f


	//   ....[62]....
        /*031c*/ 	.word	0x0500000f


	//   ....[63]....
        /*0320*/ 	.word	0x0500000f


	//   ....[64]....
        /*0324*/ 	.word	0x0500000f


	//   ....[65]....
        /*0328*/ 	.word	0x0500000f


	//   ....[66]....
        /*032c*/ 	.word	0x0500000f


	//   ....[67]....
        /*0330*/ 	.word	0x0500000f


	//   ....[68]....
        /*0334*/ 	.word	0x0500000f


	//   ....[69]....
        /*0338*/ 	.word	0x0500000f


	//   ....[70]....
        /*033c*/ 	.word	0x0500000f


	//   ....[71]....
        /*0340*/ 	.word	0x0500000f


	//   ....[72]....
        /*0344*/ 	.word	0x0500000f


	//   ....[73]....
        /*0348*/ 	.word	0x0500000f


	//   ....[74]....
        /*034c*/ 	.word	0x0500000f


	//   ....[75]....
        /*0350*/ 	.word	0x0500000f


	//   ....[76]....
        /*0354*/ 	.word	0x0500000f


	//----- nvinfo : EIATTR_COOP_GROUP_INSTR_OFFSETS
	.align		4
.L_1549:
        /*0358*/ 	.byte	0x04, 0x28
        /*035a*/ 	.short	(.L_1551 - .L_1550)


	//   ....[0]....
.L_1550:
        /*035c*/ 	.word	0x00000070


	//   ....[1]....
        /*0360*/ 	.word	0x00000170


	//   ....[2]....
        /*0364*/ 	.word	0x000001c0


	//   ....[3]....
        /*0368*/ 	.word	0x000003f0


	//   ....[4]....
        /*036c*/ 	.word	0x00000550


	//   ....[5]....
        /*0370*/ 	.word	0x00000670


	//   ....[6]....
        /*0374*/ 	.word	0x000007d0


	//   ....[7]....
        /*0378*/ 	.word	0x00001760


	//   ....[8]....
        /*037c*/ 	.word	0x00002780


	//   ....[9]....
        /*0380*/ 	.word	0x00002810


	//   ....[10]....
        /*0384*/ 	.word	0x00002f00


	//   ....[11]....
        /*0388*/ 	.word	0x00002f70


	//   ....[12]....
        /*038c*/ 	.word	0x00004920


	//   ....[13]....
        /*0390*/ 	.word	0x000049f0


	//   ....[14]....
        /*0394*/ 	.word	0x000050d0


	//   ....[15]....
        /*0398*/ 	.word	0x00005170


	//   ....[16]....
        /*039c*/ 	.word	0x00006f70


	//   ....[17]....
        /*03a0*/ 	.word	0x00006ff0


	//   ....[18]....
        /*03a4*/ 	.word	0x00007430


	//   ....[19]....
        /*03a8*/ 	.word	0x000075f0


	//   ....[20]....
        /*03ac*/ 	.word	0x00008990


	//   ....[21]....
        /*03b0*/ 	.word	0x000089d0


	//   ....[22]....
        /*03b4*/ 	.word	0x00008a90


	//   ....[23]....
        /*03b8*/ 	.word	0x00008aa0


	//   ....[24]....
        /*03bc*/ 	.word	0x0000bf60


	//   ....[25]....
        /*03c0*/ 	.word	0x0000c0e0


	//   ....[26]....
        /*03c4*/ 	.word	0x0000c110


	//   ....[27]....
        /*03c8*/ 	.word	0x0000c150


	//   ....[28]....
        /*03cc*/ 	.word	0x0000c1c0


	//   ....[29]....
        /*03d0*/ 	.word	0x0000c220


	//   ....[30]....
        /*03d4*/ 	.word	0x0000c260


	//   ....[31]....
        /*03d8*/ 	.word	0x0000c400


	//   ....[32]....
        /*03dc*/ 	.word	0x0000c460


	//   ....[33]....
        /*03e0*/ 	.word	0x0000c4a0


	//   ....[34]....
        /*03e4*/ 	.word	0x0000c4e0


	//   ....[35]....
        /*03e8*/ 	.word	0x0000c510


	//   ....[36]....
        /*03ec*/ 	.word	0x0000c540


	//   ....[37]....
        /*03f0*/ 	.word	0x0000c5d0


	//   ....[38]....
        /*03f4*/ 	.word	0x0000c630


	//   ....[39]....
        /*03f8*/ 	.word	0x0000c6c0


	//   ....[40]....
        /*03fc*/ 	.word	0x0000fb40


	//   ....[41]....
        /*0400*/ 	.word	0x0000fb50


	//   ....[42]....
        /*0404*/ 	.word	0x0000fc60


	//   ....[43]....
        /*0408*/ 	.word	0x0000fcc0


	//   ....[44]....
        /*040c*/ 	.word	0x0000fd00


	//   ....[45]....
        /*0410*/ 	.word	0x0000fd40


	//   ....[46]....
        /*0414*/ 	.word	0x0000fd70


	//   ....[47]....
        /*0418*/ 	.word	0x0000fda0


	//   ....[48]....
        /*041c*/ 	.word	0x0000ff30


	//   ....[49]....
        /*0420*/ 	.word	0x0000ff90


	//   ....[50]....
        /*0424*/ 	.word	0x0000ffd0


	//   ....[51]....
        /*0428*/ 	.word	0x00010010


	//   ....[52]....
        /*042c*/ 	.word	0x00010040


	//   ....[53]....
        /*0430*/ 	.word	0x00010070


	//   ....[54]....
        /*0434*/ 	.word	0x00010130


	//   ....[55]....
        /*0438*/ 	.word	0x00010150


	//   ....[56]....
        /*043c*/ 	.word	0x000101c0


	//   ....[57]....
        /*0440*/ 	.word	0x00010850


	//   ....[58]....
        /*0444*/ 	.word	0x00010de0


	//   ....[59]....
        /*0448*/ 	.word	0x00011200


	//   ....[60]....
        /*044c*/ 	.word	0x00011290


	//   ....[61]....
        /*0450*/ 	.word	0x00011330


	//   ....[62]....
        /*0454*/ 	.word	0x000113e0


	//   ....[63]....
        /*0458*/ 	.word	0x00011460


	//   ....[64]....
        /*045c*/ 	.word	0x000114e0


	//   ....[65]....
        /*0460*/ 	.word	0x00011560


	//   ....[66]....
        /*0464*/ 	.word	0x000115e0


	//   ....[67]....
        /*0468*/ 	.word	0x00011670


	//   ....[68]....
        /*046c*/ 	.word	0x00011720


	//   ....[69]....
        /*0470*/ 	.word	0x000117a0


	//   ....[70]....
        /*0474*/ 	.word	0x00011820


	//   ....[71]....
        /*0478*/ 	.word	0x000118a0


	//   ....[72]....
        /*047c*/ 	.word	0x00011920


	//   ....[73]....
        /*0480*/ 	.word	0x00011990


	//   ....[74]....
        /*0484*/ 	.word	0x00011a30


	//   ....[75]....
        /*0488*/ 	.word	0x00011ac0


	//   ....[76]....
        /*048c*/ 	.word	0x00011bf0


	//----- nvinfo : EIATTR_REG_RECONFIG
	.align		4
.L_1551:
        /*0490*/ 	.byte	0x01, 0x54
	.zero		2


	//----- nvinfo : EIATTR_SYSCALL_OFFSETS
	.align		4
        /*0494*/ 	.byte	0x04, 0x46
        /*0496*/ 	.short	(.L_1553 - .L_1552)


	//   ....[0]....
.L_1552:
        /*0498*/ 	.word	0x00001940


	//   ....[1]....
        /*049c*/ 	.word	0x0000d350


	//   ....[2]....
        /*04a0*/ 	.word	0x0000d490


	//   ....[3]....
        /*04a4*/ 	.word	0x0000d590


	//----- nvinfo : EIATTR_MBARRIER_INSTR_OFFSETS
	.align		4
.L_1553:
        /*04a8*/ 	.byte	0x04, 0x39
        /*04aa*/ 	.short	(.L_1555 - .L_1554)


	//   ....[0]....
.L_1554:
        /*04ac*/ 	.word	0x000002a0
        /*04b0*/ 	.word	0x000000ff
        /*04b4*/ 	.word	0x00022800
        /*04b8*/ 	.short	0x0100
        /*04ba*/ 	.byte	0x08
	.zero		1


	//   ....[1]....
        /*04bc*/ 	.word	0x000002b0
        /*04c0*/ 	.word	0x000000ff
        /*04c4*/ 	.word	0x00022820
        /*04c8*/ 	.short	0x0100
        /*04ca*/ 	.byte	0x08
	.zero		1


	//   ....[2]....
        /*04cc*/ 	.word	0x000003a0
        /*04d0*/ 	.word	0x000000ff
        /*04d4*/ 	.word	0x00022830
        /*04d8*/ 	.short	0x0100
        /*04da*/ 	.byte	0x08
	.zero		1


	//   ....[3]....
        /*04dc*/ 	.word	0x000003b0
        /*04e0*/ 	.word	0x000000ff
        /*04e4*/ 	.word	0x00022840
        /*04e8*/ 	.short	0x0100
        /*04ea*/ 	.byte	0x08
	.zero		1


	//   ....[4]....
        /*04ec*/ 	.word	0x000003c0
        /*04f0*/ 	.word	0x000000ff
        /*04f4*/ 	.word	0x00022838
        /*04f8*/ 	.short	0x0100
        /*04fa*/ 	.byte	0x08
	.zero		1


	//   ....[5]....
        /*04fc*/ 	.word	0x000003d0
        /*0500*/ 	.word	0x000000ff
        /*0504*/ 	.word	0x00022848
        /*0508*/ 	.short	0x0100
        /*050a*/ 	.byte	0x08
	.zero		1


	//   ....[6]....
        /*050c*/ 	.word	0x00000500
        /*0510*/ 	.word	0x000000ff
        /*0514*/ 	.word	0x00022850
        /*0518*/ 	.short	0x0100
        /*051a*/ 	.byte	0x08
	.zero		1


	//   ....[7]....
        /*051c*/ 	.word	0x00000510
        /*0520*/ 	.word	0x000000ff
        /*0524*/ 	.word	0x00022860
        /*0528*/ 	.short	0x0100
        /*052a*/ 	.byte	0x08
	.zero		1


	//   ....[8]....
        /*052c*/ 	.word	0x00000520
        /*0530*/ 	.word	0x000000ff
        /*0534*/ 	.word	0x00022858
        /*0538*/ 	.short	0x0100
        /*053a*/ 	.byte	0x08
	.zero		1


	//   ....[9]....
        /*053c*/ 	.word	0x00000530
        /*0540*/ 	.word	0x000000ff
        /*0544*/ 	.word	0x00022868
        /*0548*/ 	.short	0x0100
        /*054a*/ 	.byte	0x08
	.zero		1


	//   ....[10]....
        /*054c*/ 	.word	0x00000620
        /*0550*/ 	.word	0x000000ff
        /*0554*/ 	.word	0x00022870
        /*0558*/ 	.short	0x0100
        /*055a*/ 	.byte	0x06
	.zero		1


	//   ....[11]....
        /*055c*/ 	.word	0x00000630
        /*0560*/ 	.word	0x000000ff
        /*0564*/ 	.word	0x00022880
        /*0568*/ 	.short	0x0100
        /*056a*/ 	.byte	0x06
	.zero		1


	//   ....[12]....
        /*056c*/ 	.word	0x00000640
        /*0570*/ 	.word	0x000000ff
        /*0574*/ 	.word	0x00022878
        /*0578*/ 	.short	0x0100
        /*057a*/ 	.byte	0x06
	.zero		1


	//   ....[13]....
        /*057c*/ 	.word	0x00000650
        /*0580*/ 	.word	0x000000ff
        /*0584*/ 	.word	0x00022888
        /*0588*/ 	.short	0x0100
        /*058a*/ 	.byte	0x06
	.zero		1


	//   ....[14]....
        /*058c*/ 	.word	0x00000780
        /*0590*/ 	.word	0x000000ff
        /*0594*/ 	.word	0x00022890
        /*0598*/ 	.short	0x0100
        /*059a*/ 	.byte	0x08
	.zero		1


	//   ....[15]....
        /*059c*/ 	.word	0x00000790
        /*05a0*/ 	.word	0x000000ff
        /*05a4*/ 	.word	0x000228a0
        /*05a8*/ 	.short	0x0100
        /*05aa*/ 	.byte	0x08
	.zero		1


	//   ....[16]....
        /*05ac*/ 	.word	0x000007a0
        /*05b0*/ 	.word	0x000000ff
        /*05b4*/ 	.word	0x00022898
        /*05b8*/ 	.short	0x0100
        /*05ba*/ 	.byte	0x08
	.zero		1


	//   ....[17]....
        /*05bc*/ 	.word	0x000007b0
        /*05c0*/ 	.word	0x000000ff
        /*05c4*/ 	.word	0x000228a8
        /*05c8*/ 	.short	0x0100
        /*05ca*/ 	.byte	0x08
	.zero		1


	//   ....[18]....
        /*05cc*/ 	.word	0x000008e0
        /*05d0*/ 	.word	0x000000ff
        /*05d4*/ 	.word	0x000228b0
        /*05d8*/ 	.short	0x0100
        /*05da*/ 	.byte	0x08
	.zero		1


	//   ....[19]....
        /*05dc*/ 	.word	0x000008f0
        /*05e0*/ 	.word	0x000000ff
        /*05e4*/ 	.word	0x000228c0
        /*05e8*/ 	.short	0x0100
        /*05ea*/ 	.byte	0x08
	.zero		1


	//   ....[20]....
        /*05ec*/ 	.word	0x00000900
        /*05f0*/ 	.word	0x000000ff
        /*05f4*/ 	.word	0x000228b8
        /*05f8*/ 	.short	0x0100
        /*05fa*/ 	.byte	0x08
	.zero		1


	//   ....[21]....
        /*05fc*/ 	.word	0x00000910
        /*0600*/ 	.word	0x000000ff
        /*0604*/ 	.word	0x000228c8
        /*0608*/ 	.short	0x0100
        /*060a*/ 	.byte	0x08
	.zero		1


	//   ....[22]....
        /*060c*/ 	.word	0x000019e0
        /*0610*/ 	.word	0x00000007
        /*0614*/ 	.word	0x00022800
        /*0618*/ 	.short	0x010a
        /*061a*/ 	.byte	0x3f
	.zero		1


	//   ....[23]....
        /*061c*/ 	.word	0x00001aa0
        /*0620*/ 	.word	0x00000006
        /*0624*/ 	.word	0x00022830
        /*0628*/ 	.short	0x010a
        /*062a*/ 	.byte	0x3f
	.zero		1


	//   ....[24]....
        /*062c*/ 	.word	0x00001ae0
        /*0630*/ 	.word	0x00000006
        /*0634*/ 	.word	0x00022830
        /*0638*/ 	.short	0x010a
        /*063a*/ 	.byte	0x3f
	.zero		1


	//   ....[25]....
        /*063c*/ 	.word	0x00003390
        /*0640*/ 	.word	0x00000000
        /*0644*/ 	.word	0x00000000
        /*0648*/ 	.short	0x0101
        /*064a*/ 	.byte	0x3f
	.zero		1


	//   ....[26]....
        /*064c*/ 	.word	0x000038a0
        /*0650*/ 	.word	0x00000006
        /*0654*/ 	.word	0x00022850
        /*0658*/ 	.short	0x010a
        /*065a*/ 	.byte	0x3f
	.zero		1


	//   ....[27]....
        /*065c*/ 	.word	0x000038e0
        /*0660*/ 	.word	0x00000006
        /*0664*/ 	.word	0x00022850
        /*0668*/ 	.short	0x010a
        /*066a*/ 	.byte	0x3f
	.zero		1


	//   ....[28]....
        /*066c*/ 	.word	0x00003c60
        /*0670*/ 	.word	0x00000006
        /*0674*/ 	.word	0x00000000
        /*0678*/ 	.short	0x0101
        /*067a*/ 	.byte	0x3f
	.zero		1


	//   ....[29]....
        /*067c*/ 	.word	0x00003d90
        /*0680*/ 	.word	0x000000ff
        /*0684*/ 	.word	0x00022830
        /*0688*/ 	.short	0x010a
        /*068a*/ 	.byte	0x1a
	.zero		1


	//   ....[30]....
        /*068c*/ 	.word	0x00003dd0
        /*0690*/ 	.word	0x000000ff
        /*0694*/ 	.word	0x00022830
        /*0698*/ 	.short	0x010a
        /*069a*/ 	.byte	0x1a
	.zero		1


	//   ....[31]....
        /*069c*/ 	.word	0x000056b0
        /*06a0*/ 	.word	0x00000003
        /*06a4*/ 	.word	0x00000000
        /*06a8*/ 	.short	0x0101
        /*06aa*/ 	.byte	0x3f
	.zero		1


	//   ....[32]....
        /*06ac*/ 	.word	0x00006320
        /*06b0*/ 	.word	0x000000ff
        /*06b4*/ 	.word	0x00022850
        /*06b8*/ 	.short	0x010a
        /*06ba*/ 	.byte	0x1a
	.zero		1


	//   ....[33]....
        /*06bc*/ 	.word	0x00006360
        /*06c0*/ 	.word	0x000000ff
        /*06c4*/ 	.word	0x00022850
        /*06c8*/ 	.short	0x010a
        /*06ca*/ 	.byte	0x1a
	.zero		1


	//   ....[34]....
        /*06cc*/ 	.word	0x00006650
        /*06d0*/ 	.word	0x000000b1
        /*06d4*/ 	.word	0x00000000
        /*06d8*/ 	.short	0x0101
        /*06da*/ 	.byte	0x3f
	.zero		1


	//   ....[35]....
        /*06dc*/ 	.word	0x000067a0
        /*06e0*/ 	.word	0x000000ff
        /*06e4*/ 	.word	0x00022830
        /*06e8*/ 	.short	0x010a
        /*06ea*/ 	.byte	0x19
	.zero		1


	//   ....[36]....
        /*06ec*/ 	.word	0x000067e0
        /*06f0*/ 	.word	0x000000ff
        /*06f4*/ 	.word	0x00022830
        /*06f8*/ 	.short	0x010a
        /*06fa*/ 	.byte	0x19
	.zero		1


	//   ....[37]....
        /*06fc*/ 	.word	0x00007900
        /*0700*/ 	.word	0x0000009c
        /*0704*/ 	.word	0x00000000
        /*0708*/ 	.short	0x0101
        /*070a*/ 	.byte	0x3f
	.zero		1


	//   ....[38]....
        /*070c*/ 	.word	0x00008650
        /*0710*/ 	.word	0x000000ff
        /*0714*/ 	.word	0x00022850
        /*0718*/ 	.short	0x010a
        /*071a*/ 	.byte	0x19
	.zero		1


	//   ....[39]....
        /*071c*/ 	.word	0x00008690
        /*0720*/ 	.word	0x000000ff
        /*0724*/ 	.word	0x00022850
        /*0728*/ 	.short	0x010a
        /*072a*/ 	.byte	0x19
	.zero		1


	//   ....[40]....
        /*072c*/ 	.word	0x00008970
        /*0730*/ 	.word	0x000000c5
        /*0734*/ 	.word	0x00000000
        /*0738*/ 	.short	0x0101
        /*073a*/ 	.byte	0x3f
	.zero		1


	//   ....[41]....
        /*073c*/ 	.word	0x0000ab50
        /*0740*/ 	.word	0x00000066
        /*0744*/ 	.word	0x00000000
        /*0748*/ 	.short	0x0101
        /*074a*/ 	.byte	0x3f
	.zero		1


	//   ....[42]....
        /*074c*/ 	.word	0x0000dac0
        /*0750*/ 	.word	0x00000008
        /*0754*/ 	.word	0x00022840
        /*0758*/ 	.short	0x010a
        /*075a*/ 	.byte	0x3f
	.zero		1


	//   ....[43]....
        /*075c*/ 	.word	0x0000deb0
        /*0760*/ 	.word	0x0000000a
        /*0764*/ 	.word	0x00022820
        /*0768*/ 	.short	0x010a
        /*076a*/ 	.byte	0x3f
	.zero		1


	//   ....[44]....
        /*076c*/ 	.word	0x0000df70
        /*0770*/ 	.word	0x0000000b
        /*0774*/ 	.word	0x00022860
        /*0778*/ 	.short	0x010a
        /*077a*/ 	.byte	0x3f
	.zero		1


	//   ....[45]....
        /*077c*/ 	.word	0x0000e5a0
        /*0780*/ 	.word	0x00000002
        /*0784*/ 	.word	0x00022840
        /*0788*/ 	.short	0x010a
        /*078a*/ 	.byte	0x3f
	.zero		1


	//   ....[46]....
        /*078c*/ 	.word	0x0000e7b0
        /*0790*/ 	.word	0x00000002
        /*0794*/ 	.word	0x00022860
        /*0798*/ 	.short	0x010a
        /*079a*/ 	.byte	0x3f
	.zero		1


	//   ....[47]....
        /*079c*/ 	.word	0x0000ed30
        /*07a0*/ 	.word	0x00000002
        /*07a4*/ 	.word	0x00022840
        /*07a8*/ 	.short	0x010a
        /*07aa*/ 	.byte	0x3f
	.zero		1


	//   ....[48]....
        /*07ac*/ 	.word	0x0000ef30
        /*07b0*/ 	.word	0x00000002
        /*07b4*/ 	.word	0x00022860
        /*07b8*/ 	.short	0x010a
        /*07ba*/ 	.byte	0x3f
	.zero		1


	//   ....[49]....
        /*07bc*/ 	.word	0x0000f430
        /*07c0*/ 	.word	0x00000002
        /*07c4*/ 	.word	0x00022840
        /*07c8*/ 	.short	0x010a
        /*07ca*/ 	.byte	0x3f
	.zero		1


	//   ....[50]....
        /*07cc*/ 	.word	0x0000f640
        /*07d0*/ 	.word	0x00000002
        /*07d4*/ 	.word	0x00022860
        /*07d8*/ 	.short	0x010a
        /*07da*/ 	.byte	0x3f
	.zero		1


	//   ....[51]....
        /*07dc*/ 	.word	0x000107d0
        /*07e0*/ 	.word	0x00000000
        /*07e4*/ 	.word	0x00022820
        /*07e8*/ 	.short	0x010a
        /*07ea*/ 	.byte	0x3f
	.zero		1


	//   ....[52]....
        /*07ec*/ 	.word	0x00010990
        /*07f0*/ 	.word	0x00000006
        /*07f4*/ 	.word	0x00000000
        /*07f8*/ 	.short	0x010a
        /*07fa*/ 	.byte	0x3f
	.zero		1


	//   ....[53]....
        /*07fc*/ 	.word	0x00010a00
        /*0800*/ 	.word	0x00000007
        /*0804*/ 	.word	0x00000000
        /*0808*/ 	.short	0x010a
        /*080a*/ 	.byte	0x3f
	.zero		1


	//   ....[54]....
        /*080c*/ 	.word	0x00010a70
        /*0810*/ 	.word	0x00000004
        /*0814*/ 	.word	0x00000000
        /*0818*/ 	.short	0x010a
        /*081a*/ 	.byte	0x3f
	.zero		1


	//   ....[55]....
        /*081c*/ 	.word	0x00010aa0
        /*0820*/ 	.word	0x00000003
        /*0824*/ 	.word	0x00000000
        /*0828*/ 	.short	0x010a
        /*082a*/ 	.byte	0x3f
	.zero		1


	//   ....[56]....
        /*082c*/ 	.word	0x00010b00
        /*0830*/ 	.word	0x00000007
        /*0834*/ 	.word	0x00022800
        /*0838*/ 	.short	0x010a
        /*083a*/ 	.byte	0x3f
	.zero		1


	//   ....[57]....
        /*083c*/ 	.word	0x00010b50
        /*0840*/ 	.word	0x00000006
        /*0844*/ 	.word	0x00022830
        /*0848*/ 	.short	0x010a
        /*084a*/ 	.byte	0x3f
	.zero		1


	//   ....[58]....
        /*084c*/ 	.word	0x00010ba0
        /*0850*/ 	.word	0x00000006
        /*0854*/ 	.word	0x00022850
        /*0858*/ 	.short	0x010a
        /*085a*/ 	.byte	0x3f
	.zero		1


	//   ....[59]....
        /*085c*/ 	.word	0x00010c00
        /*0860*/ 	.word	0x00000005
        /*0864*/ 	.word	0x00022830
        /*0868*/ 	.short	0x010a
        /*086a*/ 	.byte	0x3f
	.zero		1


	//   ....[60]....
        /*086c*/ 	.word	0x00010c50
        /*0870*/ 	.word	0x000000b1
        /*0874*/ 	.word	0x00022850
        /*0878*/ 	.short	0x010a
        /*087a*/ 	.byte	0x3f
	.zero		1


	//   ....[61]....
        /*087c*/ 	.word	0x00010cb0
        /*0880*/ 	.word	0x00000005
        /*0884*/ 	.word	0x00022830
        /*0888*/ 	.short	0x010a
        /*088a*/ 	.byte	0x3f
	.zero		1


	//   ....[62]....
        /*088c*/ 	.word	0x00010d00
        /*0890*/ 	.word	0x000000c5
        /*0894*/ 	.word	0x00022850
        /*0898*/ 	.short	0x010a
        /*089a*/ 	.byte	0x3f
	.zero		1


	//   ....[63]....
        /*089c*/ 	.word	0x00010ea0
        /*08a0*/ 	.word	0x00000008
        /*08a4*/ 	.word	0x00022840
        /*08a8*/ 	.short	0x010a
        /*08aa*/ 	.byte	0x3f
	.zero		1


	//   ....[64]....
        /*08ac*/ 	.word	0x00010f20
        /*08b0*/ 	.word	0x00000008
        /*08b4*/ 	.word	0x00022820
        /*08b8*/ 	.short	0x010a
        /*08ba*/ 	.byte	0x3f
	.zero		1


	//   ....[65]....
        /*08bc*/ 	.word	0x00010f70
        /*08c0*/ 	.word	0x0000000b
        /*08c4*/ 	.word	0x00022860
        /*08c8*/ 	.short	0x010a
        /*08ca*/ 	.byte	0x3f
	.zero		1


	//   ....[66]....
        /*08cc*/ 	.word	0x00010fc0
        /*08d0*/ 	.word	0x00000002
        /*08d4*/ 	.word	0x00022840
        /*08d8*/ 	.short	0x010a
        /*08da*/ 	.byte	0x3f
	.zero		1


	//   ....[67]....
        /*08dc*/ 	.word	0x00011010
        /*08e0*/ 	.word	0x00000002
        /*08e4*/ 	.word	0x00022860
        /*08e8*/ 	.short	0x010a
        /*08ea*/ 	.byte	0x3f
	.zero		1


	//   ....[68]....
        /*08ec*/ 	.word	0x00011060
        /*08f0*/ 	.word	0x00000002
        /*08f4*/ 	.word	0x00022840
        /*08f8*/ 	.short	0x010a
        /*08fa*/ 	.byte	0x3f
	.zero		1


	//   ....[69]....
        /*08fc*/ 	.word	0x000110b0
        /*0900*/ 	.word	0x00000002
        /*0904*/ 	.word	0x00022860
        /*0908*/ 	.short	0x010a
        /*090a*/ 	.byte	0x3f
	.zero		1


	//   ....[70]....
        /*090c*/ 	.word	0x00011100
        /*0910*/ 	.word	0x00000002
        /*0914*/ 	.word	0x00022840
        /*0918*/ 	.short	0x010a
        /*091a*/ 	.byte	0x3f
	.zero		1


	//   ....[71]....
        /*091c*/ 	.word	0x00011150
        /*0920*/ 	.word	0x00000002
        /*0924*/ 	.word	0x00022860
        /*0928*/ 	.short	0x010a
        /*092a*/ 	.byte	0x3f
	.zero		1


	//   ....[72]....
        /*092c*/ 	.word	0x00011b10
        /*0930*/ 	.word	0x00000000
        /*0934*/ 	.word	0x00022820
        /*0938*/ 	.short	0x010a
        /*093a*/ 	.byte	0x3f
	.zero		1


	//   ....[73]....
        /*093c*/ 	.word	0x00011cb0
        /*0940*/ 	.word	0x00000006
        /*0944*/ 	.word	0x00000000
        /*0948*/ 	.short	0x010a
        /*094a*/ 	.byte	0x3f
	.zero		1


	//   ....[74]....
        /*094c*/ 	.word	0x00011d00
        /*0950*/ 	.word	0x00000007
        /*0954*/ 	.word	0x00000000
        /*0958*/ 	.short	0x010a
        /*095a*/ 	.byte	0x3f
	.zero		1


	//   ....[75]....
        /*095c*/ 	.word	0x00011d50
        /*0960*/ 	.word	0x00000004
        /*0964*/ 	.word	0x00000000
        /*0968*/ 	.short	0x010a
        /*096a*/ 	.byte	0x3f
	.zero		1


	//----- nvinfo : EIATTR_NUM_MBARRIERS
	.align		4
.L_1555:
        /*096c*/ 	.byte	0x03, 0x38
        /*096e*/ 	.short	0x0016


	//----- nvinfo : EIATTR_EXIT_INSTR_OFFSETS
	.align		4
        /*0970*/ 	.byte	0x04, 0x1c
        /*0972*/ 	.short	(.L_1557 - .L_1556)


	//   ....[0]....
.L_1556:
        /*0974*/ 	.word	0x00000a90


	//   ....[1]....
        /*0978*/ 	.word	0x0000bf20


	//   ....[2]....
        /*097c*/ 	.word	0x0000bf80


	//   ....[3]....
        /*0980*/ 	.word	0x00010af0


	//----- nvinfo : EIATTR_MAX_THREADS
	.align		4
.L_1557:
        /*0984*/ 	.byte	0x04, 0x05
        /*0986*/ 	.short	(.L_1559 - .L_1558)
.L_1558:
        /*0988*/ 	.word	0x00000180
        /*098c*/ 	.word	0x00000001
        /*0990*/ 	.word	0x00000001


	//----- nvinfo : EIATTR_CRS_STACK_SIZE
	.align		4
.L_1559:
        /*0994*/ 	.byte	0x04, 0x1e
        /*0996*/ 	.short	(.L_1561 - .L_1560)
.L_1560:
        /*0998*/ 	.word	0x00000000


	//----- nvinfo : EIATTR_CBANK_PARAM_SIZE
	.align		4
.L_1561:
        /*099c*/ 	.byte	0x03, 0x19
        /*099e*/ 	.short	0x0a70


	//----- nvinfo : EIATTR_PARAM_CBANK
	.align		4
        /*09a0*/ 	.byte	0x04, 0x0a
        /*09a2*/ 	.short	(.L_1563 - .L_1562)
	.align		4
.L_1562:
        /*09a4*/ 	.word	index@(.nv.constant0._ZN7cutlass13device_kernelIN5flash11enable_sm90INS1_16FlashAttnFwdSm90INS1_25CollectiveMainloopFwdSm90ILi2EN4cute5tupleIJNS5_1CILi1EEES8_S8_EEENS6_IJNS7_ILi128EEENS7_ILi96EEENS7_ILi64EEEEEELi256ENS_6half_tEfNS_4arch4Sm90ELb1ELb0ELb1ELb1ELb0ELb0ELb0ELb1ELb0ELb0ELb0ELb0EEENS1_21CollectiveEpilogueFwdINS6_IJSA_NS7_ILi256EEESB_EEES9_SE_SG_Li256ELb1ELb0ELb0ELb0EEENS1_36VarlenDynamicPersistentTileSchedulerILi128ELi96ELi256ELi32ELb0ELb0ELb1ELb1ELb1ELb1EEEEEEEEEvNT_6ParamsE)
        /*09a8*/ 	.short	0x0210
        /*09aa*/ 	.short	0x0a70


	//----- nvinfo : EIATTR_SW_WAR
	.align		4
.L_1563:
        /*09ac*/ 	.byte	0x04, 0x36
        /*09ae*/ 	.short	(.L_1565 - .L_1564)
.L_1564:
        /*09b0*/ 	.word	0x00000008
.L_1565:


//--------------------- .nv.info._ZN7cutlass13device_kernelIN5flash11enable_sm90INS1_16FlashAttnFwdSm90INS1_25CollectiveMainloopFwdSm90ILi2EN4cute5tupleIJNS5_1CILi1EEES8_S8_EEENS6_IJNS7_ILi128EEENS7_ILi96EEENS7_ILi64EEEEEELi256ENS_6half_tEfNS_4arch4Sm90ELb1ELb0ELb1ELb1ELb0ELb1ELb0ELb1ELb0ELb0ELb0ELb0EEENS1_21CollectiveEpilogueFwdINS6_IJSA_NS7_ILi256EEESB_EEES9_SE_SG_Li256ELb1ELb0ELb0ELb0EEENS1_36VarlenDynamicPersistentTileSchedulerILi128ELi96ELi256ELi32ELb0ELb0ELb1ELb1ELb1ELb1EEEEEEEEEvNT_6ParamsE --------------------------
	.section	.nv.info._ZN7cutlass13device_kernelIN5flash11enable_sm90INS1_16FlashAttnFwdSm90INS1_25CollectiveMainloopFwdSm90ILi2EN4cute5tupleIJNS5_1CILi1EEES8_S8_EEENS6_IJNS7_ILi128EEENS7_ILi96EEENS7_ILi64EEEEEELi256ENS_6half_tEfNS_4arch4Sm90ELb1ELb0ELb1ELb1ELb0ELb1ELb0ELb1ELb0ELb0ELb0ELb0EEENS1_21CollectiveEpilogueFwdINS6_IJSA_NS7_ILi256EEESB_EEES9_SE_SG_Li256ELb1ELb0ELb0ELb0EEENS1_36VarlenDynamicPersistentTileSchedulerILi128ELi96ELi256ELi32ELb0ELb0ELb1ELb1ELb1ELb1EEEEEEEEEvNT_6ParamsE,"",@"SHT_CUDA_INFO"
	.sectionflags	@""
	.align	4


	//----- nvinfo : EIATTR_CUDA_API_VERSION
	.align		4
        /*0000*/ 	.byte	0x04, 0x37
        /*0002*/ 	.short	(.L_1567 - .L_1566)
.L_1566:
        /*0004*/ 	.word	0x00000082


	//----- nvinfo : EIATTR_KPARAM_INFO
	.align		4
.L_1567:
        /*0008*/ 	.byte	0x04, 0x17
        /*000a*/ 	.short	(.L_1569 - .L_1568)
.L_1568:
        /*000c*/ 	.word	0x00000000
        /*0010*/ 	.short	0x0000
        /*0012*/ 	.short	0x0070
        /*0014*/ 	.byte	0x00, 0xf0, 0x01, 0x28


	//----- nvinfo : EIATTR_SPARSE_MMA_MASK
	.align		4
.L_1569:
        /*0018*/ 	.byte	0x03, 0x50
        /*001a*/ 	.short	0x0000


	//----- nvinfo : EIATTR_MAXREG_COUNT
	.align		4
        /*001c*/ 	.byte	0x03, 0x1b
        /*001e*/ 	.short	0x00a8


	//----- nvinfo : EIATTR_NUM_BARRIERS
	.align		4
        /*0020*/ 	.byte	0x02, 0x4c
        /*0022*/ 	.byte	0x10
	.zero		1


	//----- nvinfo : EIATTR_EXTERNS
	.align		4
        /*0024*/ 	.byte	0x04, 0x0f
        /*0026*/ 	.short	(.L_1571 - .L_1570)


	//   ....[0]....
	.align		4
.L_1570:
        /*0028*/ 	.word	index@(__assertfail)


	//----- nvinfo : EIATTR_ANNOTATIONS
	.align		4
.L_1571:
        /*002c*/ 	.byte	0x04, 0x55
        /*002e*/ 	.short	(.L_1573 - .L_1572)


	//   ....[0]....
.L_1572:
        /* <DEDUP_REMOVED lines=39> */


	//----- nvinfo : EIATTR_MERCURY_ISA_VERSION
	.align		4
.L_1573:
        /*0290*/ 	.byte	0x03, 0x5f
        /*0292*/ 	.short	0x0101


	//----- nvinfo : EIATTR_UNUSED_LOAD_BYTE_OFFSET
	.align		4
        /*0294*/ 	.byte	0x04, 0x44
        /*0296*/ 	.short	(.L_1575 - .L_1574)


	//   ....[0]....
.L_1574:
        /*0298*/ 	.word	0x00000b00
        /*029c*/ 	.word	0x0000fff0


	//   ....[1]....
        /*02a0*/ 	.word	0x00010a70
        /*02a4*/ 	.word	0x0000fff0


	//----- nvinfo : EIATTR_INT_WARP_WIDE_INSTR_OFFSETS
	.align		4
.L_1575:
        /*02a8*/ 	.byte	0x04, 0x31
        /*02aa*/ 	.short	(.L_1577 - .L_1576)


	//   ....[0]....
.L_1576:
        /*02ac*/ 	.word	0x000001c0


	//   ....[1]....
        /*02b0*/ 	.word	0x00000200


	//   ....[2]....
        /*02b4*/ 	.word	0x00000270


	//   ....[3]....
        /*02b8*/ 	.word	0x00015500


	//   ....[4]....
        /*02bc*/ 	.word	0x00015590


	//   ....[5]....
        /*02c0*/ 	.word	0x00015a10


	//   ....[6]....
        /*02c4*/ 	.word	0x00015a40


	//   ....[7]....
        /*02c8*/ 	.word	0x00017de0


	//   ....[8]....
        /*02cc*/ 	.word	0x00017e70


	//----- nvinfo : EIATTR_COOP_GROUP_MASK_REGIDS
	.align		4
.L_1577:
        /*02d0*/ 	.byte	0x04, 0x29
        /*02d2*/ 	.short	(.L_1579 - .L_1578)


	//   ....[0]....
.L_1578:
        /*02d4*/ 	.word	0xffffffff


	//   ....[1]....
        /*02d8*/ 	.word	0xffffffff


	//   ....[2]....
        /*02dc*/ 	.word	0xffffffff


	//   ....[3]....
        /*02e0*/ 	.word	0xffffffff


	//   ....[4]....
        /*02e4*/ 	.word	0xffffffff


	//   ....[5]....
        /*02e8*/ 	.word	0xffffffff


	//   ....[6]....
        /*02ec*/ 	.word	0xffffffff


	//   ....[7]....
        /*02f0*/ 	.word	0xffffffff


	//   ....[8]....
        /*02f4*/ 	.word	0xffffffff


	//   ....[9]....
        /*02f8*/ 	.word	0xffffffff


	//   ....[10]....
        /*02fc*/ 	.word	0xffffffff


	//   ....[11]....
        /*0300*/ 	.word	0xffffffff


	//   ....[12]....
        /*0304*/ 	.word	0xffffffff


	//   ....[13]....
        /*0308*/ 	.word	0xffffffff


	//   ....[14]....
        /*030c*/ 	.word	0xffffffff


	//   ....[15]....
        /*0310*/ 	.word	0xffffffff


	//   ....[16]....
        /*0314*/ 	.word	0xffffffff


	//   ....[17]....
        /*0318*/ 	.word	0xffffffff


	//   ....[18]....
        /*031c*/ 	.word	0xffffffff


	//   ....[19]....
        /*0320*/ 	.word	0xffffffff


	//   ....[20]....
        /*0324*/ 	.word	0xffffffff


	//   ....[21]....
        /*0328*/ 	.word	0xffffffff


	//   ....[22]....
        /*032c*/ 	.word	0xffffffff


	//   ....[23]....
        /*0330*/ 	.word	0xffffffff


	//   ....[24]....
        /*0334*/ 	.word	0xffffffff


	//   ....[25]....
        /*0338*/ 	.word	0xffffffff


	//   ....[26]....
        /*033c*/ 	.word	0xffffffff


	//   ....[27]....
        /*0340*/ 	.word	0xffffffff


	//   ....[28]....
        /*0344*/ 	.word	0xffffffff


	//   ....[29]....
        /*0348*/ 	.word	0xffffffff


	//   ....[30]....
        /*034c*/ 	.word	0xffffffff


	//   ....[31]....
        /*0350*/ 	.word	0xffffffff


	//   ....[32]....
        /*0354*/ 	.word	0xffffffff


	//   ....[33]....
        /*0358*/ 	.word	0xffffffff


	//   ....[34]....
        /*035c*/ 	.word	0xffffffff


	//   ....[35]....
        /*0360*/ 	.word	0xffffffff


	//   ....[36]....
        /*0364*/ 	.word	0xffffffff


	//   ....[37]....
        /*0368*/ 	.word	0xffffffff


	//   ....[38]....
        /*036c*/ 	.word	0xffffffff


	//   ....[39]....
        /*0370*/ 	.word	0xffffffff


	//   ....[40]....
        /*0374*/ 	.word	0xffffffff


	//   ....[41]....
        /*0378*/ 	.word	0xffffffff


	//   ....[42]....
        /*037c*/ 	.word	0xffffffff


	//   ....[43]....
        /*0380*/ 	.word	0xffffffff


	//   ....[44]....
        /*0384*/ 	.word	0xffffffff


	//   ....[45]....
        /*0388*/ 	.word	0xffffffff


	//   ....[46]....
        /*038c*/ 	.word	0xffffffff


	//   ....[47]....
        /*0390*/ 	.word	0xffffffff


	//   ....[48]....
        /*0394*/ 	.word	0xffffffff


	//   ....[49]....
        /*0398*/ 	.word	0xffffffff


	//   ....[50]....
        /*039c*/ 	.word	0xffffffff


	//   ....[51]....
        /*03a0*/ 	.word	0xffffffff


	//   ....[52]....
        /*03a4*/ 	.word	0xffffffff


	//   ....[53]....
        /*03a8*/ 	.word	0xffffffff


	//   ....[54]....
        /*03ac*/ 	.word	0xffffffff


	//   ....[55]....
        /*03b0*/ 	.word	0xffffffff


	//   ....[56]....
        /*03b4*/ 	.word	0xffffffff


	//   ....[57]....
        /*03b8*/ 	.word	0xffffffff


	//   ....[58]....
        /*03bc*/ 	.word	0x0500000f


	//   ....[59]....
        /*03c0*/ 	.word	0x0500000f


	//   ....[60]....
        /*03c4*/ 	.word	0x0500000f


	//   ....[61]....
        /*03c8*/ 	.word	0x0500000f


	//   ....[62]....
        /*03cc*/ 	.word	0x0500000f


	//   ....[63]....
        /*03d0*/ 	.word	0x0500000f


	//   ....[64]....
        /*03d4*/ 	.word	0x0500000f


	//   ....[65]....
        /*03d8*/ 	.word	0x0500000f


	//   ....[66]....
        /*03dc*/ 	.word	0x0500000f


	//   ....[67]....
        /*03e0*/ 	.word	0x0500000f


	//   ....[68]....
        /*03e4*/ 	.word	0x0500000f


	//   ....[69]....
        /*03e8*/ 	.word	0x0500000f


	//   ....[70]....
        /*03ec*/ 	.word	0x0500000f


	//   ....[71]....
        /*03f0*/ 	.word	0x0500000f


	//   ....[72]....
        /*03f4*/ 	.word	0x0500000f


	//   ....[73]....
        /*03f8*/ 	.word	0x0500000f


	//   ....[74]....
        /*03fc*/ 	.word	0x0500000f


	//   ....[75]....
        /*0400*/ 	.word	0x0500000f


	//   ....[76]....
        /*0404*/ 	.word	0x0500000f


	//   ....[77]....
        /*0408*/ 	.word	0x0500000f


	//   ....[78]....
        /*040c*/ 	.word	0x0500000f


	//   ....[79]....
        /*0410*/ 	.word	0x0500000f


	//   ....[80]....
        /*0414*/ 	.word	0x0500000f


	//   ....[81]....
        /*0418*/ 	.word	0x0500000f


	//   ....[82]....
        /*041c*/ 	.word	0x0500000f


	//   ....[83]....
        /*0420*/ 	.word	0x0500000f


	//   ....[84]....
        /*0424*/ 	.word	0x0500000f


	//   ....[85]....
        /*0428*/ 	.word	0x0500000f


	//   ....[86]....
        /*042c*/ 	.word	0x0500000f


	//   ....[87]....
        /*0430*/ 	.word	0x0500000f


	//   ....[88]....
        /*0434*/ 	.word	0x0500000f


	//   ....[89]....
        /*0438*/ 	.word	0x0500000f


	//   ....[90]....
        /*043c*/ 	.word	0x0500000f


	//   ....[91]....
        /*0440*/ 	.word	0x0500000f


	//   ....[92]....
        /*0444*/ 	.word	0x0500000f


	//   ....[93]....
        /*0448*/ 	.word	0x0500000f


	//   ....[94]....
        /*044c*/ 	.word	0x0500000f


	//----- nvinfo : EIATTR_COOP_GROUP_INSTR_OFFSETS
	.align		4
.L_1579:
        /*0450*/ 	.byte	0x04, 0x28
        /*0452*/ 	.short	(.L_1581 - .L_1580)


	//   ....[0]....
.L_1580:
        /*0454*/ 	.word	0x00000070


	//   ....[1]....
        /*0458*/ 	.word	0x000001d0


	//   ....[2]....
        /*045c*/ 	.word	0x00000220


	//   ....[3]....
        /*0460*/ 	.word	0x00000450


	//   ....[4]....
        /*0464*/ 	.word	0x000005b0


	//   ....[5]....
        /*0468*/ 	.word	0x000006d0


	//   ....[6]....
        /*046c*/ 	.word	0x00000830


	//   ....[7]....
        /*0470*/ 	.word	0x00005ab0


	//   ....[8]....
        /*0474*/ 	.word	0x00009930


	//   ....[9]....
        /*0478*/ 	.word	0x000099c0


	//   ....[10]....
        /*047c*/ 	.word	0x0000a0c0


	//   ....[11]....
        /*0480*/ 	.word	0x0000a110


	//   ....[12]....
        /*0484*/ 	.word	0x0000bc80


	//   ....[13]....
        /*0488*/ 	.word	0x0000bd50


	//   ....[14]....
        /*048c*/ 	.word	0x0000c510


	//   ....[15]....
        /*0490*/ 	.word	0x0000c560


	//   ....[16]....
        /*0494*/ 	.word	0x0000e4d0


	//   ....[17]....
        /*0498*/ 	.word	0x0000e530


	//   ....[18]....
        /*049c*/ 	.word	0x0000e9c0


	//   ....[19]....
        /*04a0*/ 	.word	0x0000eb80


	//   ....[20]....
        /*04a4*/ 	.word	0x0000fff0


	//   ....[21]....
        /*04a8*/ 	.word	0x00010050


	//   ....[22]....
        /*04ac*/ 	.word	0x000100b0


	//   ....[23]....
        /*04b0*/ 	.word	0x00010100


	//   ....[24]....
        /*04b4*/ 	.word	0x000133f0


	//   ....[25]....
        /*04b8*/ 	.word	0x00013570


	//   ....[26]....
        /*04bc*/ 	.word	0x000135a0


	//   ....[27]....
        /*04c0*/ 	.word	0x000135e0


	//   ....[28]....
        /*04c4*/ 	.word	0x00013650


	//   ....[29]....
        /*04c8*/ 	.word	0x000136b0


	//   ....[30]....
        /*04cc*/ 	.word	0x000136f0


	//   ....[31]....
        /*04d0*/ 	.word	0x00013890


	//   ....[32]....
        /*04d4*/ 	.word	0x000138f0


	//   ....[33]....
        /*04d8*/ 	.word	0x00013930


	//   ....[34]....
        /*04dc*/ 	.word	0x00013970


	//   ....[35]....
        /*04e0*/ 	.word	0x000139a0


	//   ....[36]....
        /*04e4*/ 	.word	0x000139d0


	//   ....[37]....
        /*04e8*/ 	.word	0x00013a60


	//   ....[38]....
        /*04ec*/ 	.word	0x00013ac0


	//   ....[39]....
        /*04f0*/ 	.word	0x00013b50


	//   ....[40]....
        /*04f4*/ 	.word	0x00017f00


	//   ....[41]....
        /*04f8*/ 	.word	0x00017f10


	//   ....[42]....
        /*04fc*/ 	.word	0x00018020


	//   ....[43]....
        /*0500*/ 	.word	0x00018080


	//   ....[44]....
        /*0504*/ 	.word	0x000180c0


	//   ....[45]....
        /*0508*/ 	.word	0x00018100


	//   ....[46]....
        /*050c*/ 	.word	0x00018130


	//   ....[47]....
        /*0510*/ 	.word	0x00018160


	//   ....[48]....
        /*0514*/ 	.word	0x000182f0


	//   ....[49]....
        /*0518*/ 	.word	0x00018350


	//   ....[50]....
        /*051c*/ 	.word	0x00018390


	//   ....[51]....
        /*0520*/ 	.word	0x000183d0


	//   ....[52]....
        /*0524*/ 	.word	0x00018400


	//   ....[53]....
        /*0528*/ 	.word	0x00018430


	//   ....[54]....
        /*052c*/ 	.word	0x000184f0


	//   ....[55]....
        /*0530*/ 	.word	0x00018510


	//   ....[56]....
        /*0534*/ 	.word	0x00018580


	//   ....[57]....
        /*0538*/ 	.word	0x00018c10


	//   ....[58]....
        /*053c*/ 	.word	0x000190a0


	//   ....[59]....
        /*0540*/ 	.word	0x00019140


	//   ....[60]....
        /*0544*/ 	.word	0x000191e0


	//   ....[61]....
        /*0548*/ 	.word	0x00019280


	//   ....[62]....
        /*054c*/ 	.word	0x00019320


	//   ....[63]....
        /*0550*/ 	.word	0x000193c0


	//   ....[64]....
        /*0554*/ 	.word	0x00019460


	//   ....[65]....
        /*0558*/ 	.word	0x00019500


	//   ....[66]....
        /*055c*/ 	.word	0x000195a0


	//   ....[67]....
        /*0560*/ 	.word	0x00019690


	//   ....[68]....
        /*0564*/ 	.word	0x00019730


	//   ....[69]....
        /*0568*/ 	.word	0x000197d0


	//   ....[70]....
        /*056c*/ 	.word	0x00019870


	//   ....[71]....
        /*0570*/ 	.word	0x00019910


	//   ....[72]....
        /*0574*/ 	.word	0x000199b0


	//   ....[73]....
        /*0578*/ 	.word	0x00019a50


	//   ....[74]....
        /*057c*/ 	.word	0x00019af0


	//   ....[75]....
        /*0580*/ 	.word	0x00019df0


	//   ....[76]....
        /*0584*/ 	.word	0x0001a0d0


	//   ....[77]....
        /*0588*/ 	.word	0x0001a4f0


	//   ....[78]....
        /*058c*/ 	.word	0x0001a580


	//   ....[79]....
        /*0590*/ 	.word	0x0001a620


	//   ....[80]....
        /*0594*/ 	.word	0x0001a6d0


	//   ....[81]....
        /*0598*/ 	.word	0x0001a750


	//   ....[82]....
        /*059c*/ 	.word	0x0001a7d0


	//   ....[83]....
        /*05a0*/ 	.word	0x0001a850


	//   ....[84]....
        /*05a4*/ 	.word	0x0001a8d0


	//   ....[85]....
        /*05a8*/ 	.word	0x0001a960


	//   ....[86]....
        /*05ac*/ 	.word	0x0001aa10


	//   ....[87]....
        /*05b0*/ 	.word	0x0001aa90


	//   ....[88]....
        /*05b4*/ 	.word	0x0001ab10


	//   ....[89]....
        /*05b8*/ 	.word	0x0001ab90


	//   ....[90]....
        /*05bc*/ 	.word	0x0001ac10


	//   ....[91]....
        /*05c0*/ 	.word	0x0001ac80


	//   ....[92]....
        /*05c4*/ 	.word	0x0001ad20


	//   ....[93]....
        /*05c8*/ 	.word	0x0001adb0


	//   ....[94]....
        /*05cc*/ 	.word	0x0001aee0


	//----- nvinfo : EIATTR_REG_RECONFIG
	.align		4
.L_1581:
        /*05d0*/ 	.byte	0x01, 0x54
	.zero		2


	//----- nvinfo : EIATTR_SYSCALL_OFFSETS
	.align		4
        /*05d4*/ 	.byte	0x04, 0x46
        /*05d6*/ 	.short	(.L_1583 - .L_1582)


	//   ....[0]....
.L_1582:
        /*05d8*/ 	.word	0x00001750


	//   ....[1]....
        /*05dc*/ 	.word	0x000018a0


	//   ....[2]....
        /*05e0*/ 	.word	0x00005c50


	//   ....[3]....
        /*05e4*/ 	.word	0x000060e0


	//   ....[4]....
        /*05e8*/ 	.word	0x00015720


	//   ....[5]....
        /*05ec*/ 	.word	0x00015860


	//   ....[6]....
        /*05f0*/ 	.word	0x00015960


	//----- nvinfo : EIATTR_MBARRIER_INSTR_OFFSETS
	.align		4
.L_1583:
        /*05f4*/ 	.byte	0x04, 0x39
        /*05f6*/ 	.short	(.L_1585 - .L_1584)


	//   ....[0]....
.L_1584:
        /*05f8*/ 	.word	0x00000300
        /*05fc*/ 	.word	0x000000ff
        /*0600*/ 	.word	0x00022800
        /*0604*/ 	.short	0x0100
        /*0606*/ 	.byte	0x08
	.zero		1


	//   ....[1]....
        /*0608*/ 	.word	0x00000310
        /*060c*/ 	.word	0x000000ff
        /*0610*/ 	.word	0x00022820
        /*0614*/ 	.short	0x0100
        /*0616*/ 	.byte	0x08
	.zero		1


	//   ....[2]....
        /*0618*/ 	.word	0x00000400
        /*061c*/ 	.word	0x000000ff
        /*0620*/ 	.word	0x00022830
        /*0624*/ 	.short	0x0100
        /*0626*/ 	.byte	0x08
	.zero		1


	//   ....[3]....
        /*0628*/ 	.word	0x00000410
        /*062c*/ 	.word	0x000000ff
        /*0630*/ 	.word	0x00022840
        /*0634*/ 	.short	0x0100
        /*0636*/ 	.byte	0x08
	.zero		1


	//   ....[4]....
        /*0638*/ 	.word	0x00000420
        /*063c*/ 	.word	0x000000ff
        /*0640*/ 	.word	0x00022838
        /*0644*/ 	.short	0x0100
        /*0646*/ 	.byte	0x08
	.zero		1


	//   ....[5]....
        /*0648*/ 	.word	0x00000430
        /*064c*/ 	.word	0x000000ff
        /*0650*/ 	.word	0x00022848
        /*0654*/ 	.short	0x0100
        /*0656*/ 	.byte	0x08
	.zero		1


	//   ....[6]....
        /*0658*/ 	.word	0x00000560
        /*065c*/ 	.word	0x000000ff
        /*0660*/ 	.word	0x00022850
        /*0664*/ 	.short	0x0100
        /*0666*/ 	.byte	0x08
	.zero		1


	//   ....[7]....
        /*0668*/ 	.word	0x00000570
        /*066c*/ 	.word	0x000000ff
        /*0670*/ 	.word	0x00022860
        /*0674*/ 	.short	0x0100
        /*0676*/ 	.byte	0x08
	.zero		1


	//   ....[8]....
        /*0678*/ 	.word	0x00000580
        /*067c*/ 	.word	0x000000ff
        /*0680*/ 	.word	0x00022858
        /*0684*/ 	.short	0x0100
        /*0686*/ 	.byte	0x08
	.zero		1


	//   ....[9]....
        /*0688*/ 	.word	0x00000590
        /*068c*/ 	.word	0x000000ff
        /*0690*/ 	.word	0x00022868
        /*0694*/ 	.short	0x0100
        /*0696*/ 	.byte	0x08
	.zero		1


	//   ....[10]....
        /*0698*/ 	.word	0x00000680
        /*069c*/ 	.word	0x000000ff
        /*06a0*/ 	.word	0x00022870
        /*06a4*/ 	.short	0x0100
        /*06a6*/ 	.byte	0x06
	.zero		1


	//   ....[11]....
        /*06a8*/ 	.word	0x00000690
        /*06ac*/ 	.word	0x000000ff
        /*06b0*/ 	.word	0x00022880
        /*06b4*/ 	.short	0x0100
        /*06b6*/ 	.byte	0x06
	.zero		1


	//   ....[12]....
        /*06b8*/ 	.word	0x000006a0
        /*06bc*/ 	.word	0x000000ff
        /*06c0*/ 	.word	0x00022878
        /*06c4*/ 	.short	0x0100
        /*06c6*/ 	.byte	0x06
	.zero		1


	//   ....[13]....
        /*06c8*/ 	.word	0x000006b0
        /*06cc*/ 	.word	0x000000ff
        /*06d0*/ 	.word	0x00022888
        /*06d4*/ 	.short	0x0100
        /*06d6*/ 	.byte	0x06
	.zero		1


	//   ....[14]....
        /*06d8*/ 	.word	0x000007e0
        /*06dc*/ 	.word	0x000000ff
        /*06e0*/ 	.word	0x00022890
        /*06e4*/ 	.short	0x0100
        /*06e6*/ 	.byte	0x08
	.zero		1


	//   ....[15]....
        /*06e8*/ 	.word	0x000007f0
        /*06ec*/ 	.word	0x000000ff
        /*06f0*/ 	.word	0x000228a0
        /*06f4*/ 	.short	0x0100
        /*06f6*/ 	.byte	0x08
	.zero		1


	//   ....[16]....
        /*06f8*/ 	.word	0x00000800
        /*06fc*/ 	.word	0x000000ff
        /*0700*/ 	.word	0x00022898
        /*0704*/ 	.short	0x0100
        /*0706*/ 	.byte	0x08
	.zero		1


	//   ....[17]....
        /*0708*/ 	.word	0x00000810
        /*070c*/ 	.word	0x000000ff
        /*0710*/ 	.word	0x000228a8
        /*0714*/ 	.short	0x0100
        /*0716*/ 	.byte	0x08
	.zero		1


	//   ....[18]....
        /*0718*/ 	.word	0x00000940
        /*071c*/ 	.word	0x000000ff
        /*0720*/ 	.word	0x000228b0
        /*0724*/ 	.short	0x0100
        /*0726*/ 	.byte	0x08
	.zero		1


	//   ....[19]....
        /*0728*/ 	.word	0x00000950
        /*072c*/ 	.word	0x000000ff
        /*0730*/ 	.word	0x000228c0
        /*0734*/ 	.short	0x0100
        /*0736*/ 	.byte	0x08
	.zero		1


	//   ....[20]....
        /*0738*/ 	.word	0x00000960
        /*073c*/ 	.word	0x000000ff
        /*0740*/ 	.word	0x000228b8
        /*0744*/ 	.short	0x0100
        /*0746*/ 	.byte	0x08
	.zero		1


	//   ....[21]....
        /*0748*/ 	.word	0x00000970
        /*074c*/ 	.word	0x000000ff
        /*0750*/ 	.word	0x000228c8
        /*0754*/ 	.short	0x0100
        /*0756*/ 	.byte	0x08
	.zero		1


	//   ....[22]....
        /*0758*/ 	.word	0x00002b30
        /*075c*/ 	.word	0x00000058
        /*0760*/ 	.word	0x00022890
        /*0764*/ 	.short	0x010a
        /*0766*/ 	.byte	0x3f
	.zero		1


	//   ....[23]....
        /*0768*/ 	.word	0x00003cb0
        /*076c*/ 	.word	0x00000058
        /*0770*/ 	.word	0x00022890
        /*0774*/ 	.short	0x010a
        /*0776*/ 	.byte	0x3f
	.zero		1


	//   ....[24]....
        /*0778*/ 	.word	0x00004c90
        /*077c*/ 	.word	0x00000058
        /*0780*/ 	.word	0x00022890
        /*0784*/ 	.short	0x010a
        /*0786*/ 	.byte	0x3f
	.zero		1


	//   ....[25]....
        /*0788*/ 	.word	0x00004ea0
        /*078c*/ 	.word	0x00000004
        /*0790*/ 	.word	0x00000000
        /*0794*/ 	.short	0x0101
        /*0796*/ 	.byte	0x3f
	.zero		1


	//   ....[26]....
        /*0798*/ 	.word	0x00004ee0
        /*079c*/ 	.word	0x00000058
        /*07a0*/ 	.word	0x000228b0
        /*07a4*/ 	.short	0x010a
        /*07a6*/ 	.byte	0x3f
	.zero		1


	//   ....[27]....
        /*07a8*/ 	.word	0x00005530
        /*07ac*/ 	.word	0x00000058
        /*07b0*/ 	.word	0x00000000
        /*07b4*/ 	.short	0x0101
        /*07b6*/ 	.byte	0x3f
	.zero		1


	//   ....[28]....
        /*07b8*/ 	.word	0x00005ce0
        /*07bc*/ 	.word	0x00000012
        /*07c0*/ 	.word	0x00022800
        /*07c4*/ 	.short	0x010a
        /*07c6*/ 	.byte	0x3f
	.zero		1


	//   ....[29]....
        /*07c8*/ 	.word	0x00005d30
        /*07cc*/ 	.word	0x00000012
        /*07d0*/ 	.word	0x00022800
        /*07d4*/ 	.short	0x010a
        /*07d6*/ 	.byte	0x3f
	.zero		1


	//   ....[30]....
        /*07d8*/ 	.word	0x00006950
        /*07dc*/ 	.word	0x00000012
        /*07e0*/ 	.word	0x00022800
        /*07e4*/ 	.short	0x010a
        /*07e6*/ 	.byte	0x3f
	.zero		1


	//   ....[31]....
        /*07e8*/ 	.word	0x00007c80
        /*07ec*/ 	.word	0x00000012
        /*07f0*/ 	.word	0x00022800
        /*07f4*/ 	.short	0x010a
        /*07f6*/ 	.byte	0x3f
	.zero		1


	//   ....[32]....
        /*07f8*/ 	.word	0x00008b70
        /*07fc*/ 	.word	0x0000000d
        /*0800*/ 	.word	0x00022830
        /*0804*/ 	.short	0x010a
        /*0806*/ 	.byte	0x3f
	.zero		1


	//   ....[33]....
        /*0808*/ 	.word	0x00008c10
        /*080c*/ 	.word	0x0000000d
        /*0810*/ 	.word	0x00022830
        /*0814*/ 	.short	0x010a
        /*0816*/ 	.byte	0x3f
	.zero		1


	//   ....[34]....
        /*0818*/ 	.word	0x0000a5d0
        /*081c*/ 	.word	0x00000003
        /*0820*/ 	.word	0x00000000
        /*0824*/ 	.short	0x0101
        /*0826*/ 	.byte	0x3f
	.zero		1


	//   ....[35]....
        /*0828*/ 	.word	0x0000aa80
        /*082c*/ 	.word	0x0000000d
        /*0830*/ 	.word	0x00022850
        /*0834*/ 	.short	0x010a
        /*0836*/ 	.byte	0x3f
	.zero		1


	//   ....[36]....
        /*0838*/ 	.word	0x0000aad0
        /*083c*/ 	.word	0x0000000d
        /*0840*/ 	.word	0x00022850
        /*0844*/ 	.short	0x010a
        /*0846*/ 	.byte	0x3f
	.zero		1


	//   ....[37]....
        /*0848*/ 	.word	0x0000af30
        /*084c*/ 	.word	0x0000000d
        /*0850*/ 	.word	0x00000000
        /*0854*/ 	.short	0x0101
        /*0856*/ 	.byte	0x3f
	.zero		1


	//   ....[38]....
        /*0858*/ 	.word	0x0000b010
        /*085c*/ 	.word	0x0000000e
        /*0860*/ 	.word	0x00022830
        /*0864*/ 	.short	0x010a
        /*0866*/ 	.byte	0x3f
	.zero		1


	//   ....[39]....
        /*0868*/ 	.word	0x0000b070
        /*086c*/ 	.word	0x0000000e
        /*0870*/ 	.word	0x00022830
        /*0874*/ 	.short	0x010a
        /*0876*/ 	.byte	0x3f
	.zero		1


	//   ....[40]....
        /*0878*/ 	.word	0x0000c8d0
        /*087c*/ 	.word	0x000000a2
        /*0880*/ 	.word	0x00000000
        /*0884*/ 	.short	0x0101
        /*0886*/ 	.byte	0x3f
	.zero		1


	//   ....[41]....
        /*0888*/ 	.word	0x0000d6b0
        /*088c*/ 	.word	0x0000000e
        /*0890*/ 	.word	0x00022850
        /*0894*/ 	.short	0x010a
        /*0896*/ 	.byte	0x3f
	.zero		1


	//   ....[42]....
        /*0898*/ 	.word	0x0000d700
        /*089c*/ 	.word	0x0000000e
        /*08a0*/ 	.word	0x00022850
        /*08a4*/ 	.short	0x010a
        /*08a6*/ 	.byte	0x3f
	.zero		1


	//   ....[43]....
        /*08a8*/ 	.word	0x0000dad0
        /*08ac*/ 	.word	0x0000000e
        /*08b0*/ 	.word	0x00000000
        /*08b4*/ 	.short	0x0101
        /*08b6*/ 	.byte	0x3f
	.zero		1


	//   ....[44]....
        /*08b8*/ 	.word	0x0000dbd0
        /*08bc*/ 	.word	0x0000000d
        /*08c0*/ 	.word	0x00022830
        /*08c4*/ 	.short	0x010a
        /*08c6*/ 	.byte	0x3f
	.zero		1


	//   ....[45]....
        /*08c8*/ 	.word	0x0000dc30
        /*08cc*/ 	.word	0x0000000d
        /*08d0*/ 	.word	0x00022830
        /*08d4*/ 	.short	0x010a
        /*08d6*/ 	.byte	0x3f
	.zero		1


	//   ....[46]....
        /*08d8*/ 	.word	0x0000ee60
        /*08dc*/ 	.word	0x0000009a
        /*08e0*/ 	.word	0x00000000
        /*08e4*/ 	.short	0x0101
        /*08e6*/ 	.byte	0x3f
	.zero		1


	//   ....[47]....
        /*08e8*/ 	.word	0x0000fba0
        /*08ec*/ 	.word	0x0000000d
        /*08f0*/ 	.word	0x00022850
        /*08f4*/ 	.short	0x010a
        /*08f6*/ 	.byte	0x3f
	.zero		1


	//   ....[48]....
        /*08f8*/ 	.word	0x0000fbf0
        /*08fc*/ 	.word	0x0000000d
        /*0900*/ 	.word	0x00022850
        /*0904*/ 	.short	0x010a
        /*0906*/ 	.byte	0x3f
	.zero		1


	//   ....[49]....
        /*0908*/ 	.word	0x0000ffc0
        /*090c*/ 	.word	0x0000000d
        /*0910*/ 	.word	0x00000000
        /*0914*/ 	.short	0x0101
        /*0916*/ 	.byte	0x3f
	.zero		1


	//   ....[50]....
        /*0918*/ 	.word	0x00012100
        /*091c*/ 	.word	0x00000000
        /*0920*/ 	.word	0x00000000
        /*0924*/ 	.short	0x0101
        /*0926*/ 	.byte	0x3f
	.zero		1


	//   ....[51]....
        /*0928*/ 	.word	0x00014890
        /*092c*/ 	.word	0x00000009
        /*0930*/ 	.word	0x00022820
        /*0934*/ 	.short	0x010a
        /*0936*/ 	.byte	0x3f
	.zero		1


	//   ....[52]....
        /*0938*/ 	.word	0x00014920
        /*093c*/ 	.word	0x00000005
        /*0940*/ 	.word	0x000228a0
        /*0944*/ 	.short	0x010a
        /*0946*/ 	.byte	0x3f
	.zero		1


	//   ....[53]....
        /*0948*/ 	.word	0x00014b00
        /*094c*/ 	.word	0x00000005
        /*0950*/ 	.word	0x000228c0
        /*0954*/ 	.short	0x010a
        /*0956*/ 	.byte	0x3f
	.zero		1


	//   ....[54]....
        /*0958*/ 	.word	0x00014f10
        /*095c*/ 	.word	0x00000006
        /*0960*/ 	.word	0x000228a0
        /*0964*/ 	.short	0x010a
        /*0966*/ 	.byte	0x3f
	.zero		1


	//   ....[55]....
        /*0968*/ 	.word	0x000150d0
        /*096c*/ 	.word	0x00000006
        /*0970*/ 	.word	0x000228c0
        /*0974*/ 	.short	0x010a
        /*0976*/ 	.byte	0x3f
	.zero		1


	//   ....[56]....
        /*0978*/ 	.word	0x00015ea0
        /*097c*/ 	.word	0x00000005
        /*0980*/ 	.word	0x00022840
        /*0984*/ 	.short	0x010a
        /*0986*/ 	.byte	0x3f
	.zero		1


	//   ....[57]....
        /*0988*/ 	.word	0x00016290
        /*098c*/ 	.word	0x00000007
        /*0990*/ 	.word	0x00022820
        /*0994*/ 	.short	0x010a
        /*0996*/ 	.byte	0x3f
	.zero		1


	//   ....[58]....
        /*0998*/ 	.word	0x00016350
        /*099c*/ 	.word	0x00000002
        /*09a0*/ 	.word	0x00022860
        /*09a4*/ 	.short	0x010a
        /*09a6*/ 	.byte	0x3f
	.zero		1


	//   ....[59]....
        /*09a8*/ 	.word	0x00016970
        /*09ac*/ 	.word	0x00000003
        /*09b0*/ 	.word	0x00022840
        /*09b4*/ 	.short	0x010a
        /*09b6*/ 	.byte	0x3f
	.zero		1


	//   ....[60]....
        /*09b8*/ 	.word	0x00016b80
        /*09bc*/ 	.word	0x00000003
        /*09c0*/ 	.word	0x00022860
        /*09c4*/ 	.short	0x010a
        /*09c6*/ 	.byte	0x3f
	.zero		1


	//   ....[61]....
        /*09c8*/ 	.word	0x000170f0
        /*09cc*/ 	.word	0x00000002
        /*09d0*/ 	.word	0x00022840
        /*09d4*/ 	.short	0x010a
        /*09d6*/ 	.byte	0x3f
	.zero		1


	//   ....[62]....
        /*09d8*/ 	.word	0x000172f0
        /*09dc*/ 	.word	0x00000002
        /*09e0*/ 	.word	0x00022860
        /*09e4*/ 	.short	0x010a
        /*09e6*/ 	.byte	0x3f
	.zero		1


	//   ....[63]....
        /*09e8*/ 	.word	0x000177f0
        /*09ec*/ 	.word	0x00000002
        /*09f0*/ 	.word	0x00022840
        /*09f4*/ 	.short	0x010a
        /*09f6*/ 	.byte	0x3f
	.zero		1


	//   ....[64]....
        /*09f8*/ 	.word	0x00017a00
        /*09fc*/ 	.word	0x00000002
        /*0a00*/ 	.word	0x00022860
        /*0a04*/ 	.short	0x010a
        /*0a06*/ 	.byte	0x3f
	.zero		1


	//   ....[65]....
        /*0a08*/ 	.word	0x00018b90
        /*0a0c*/ 	.word	0x00000000
        /*0a10*/ 	.word	0x00022820
        /*0a14*/ 	.short	0x010a
        /*0a16*/ 	.byte	0x3f
	.zero		1


	//   ....[66]....
        /*0a18*/ 	.word	0x00018d40
        /*0a1c*/ 	.word	0x00000006
        /*0a20*/ 	.word	0x00000000
        /*0a24*/ 	.short	0x010a
        /*0a26*/ 	.byte	0x3f
	.zero		1


	//   ....[67]....
        /*0a28*/ 	.word	0x00018db0
        /*0a2c*/ 	.word	0x00000007
        /*0a30*/ 	.word	0x00000000
        /*0a34*/ 	.short	0x010a
        /*0a36*/ 	.byte	0x3f
	.zero		1


	//   ....[68]....
        /*0a38*/ 	.word	0x00018e20
        /*0a3c*/ 	.word	0x00000004
        /*0a40*/ 	.word	0x00000000
        /*0a44*/ 	.short	0x010a
        /*0a46*/ 	.byte	0x3f
	.zero		1


	//   ....[69]....
        /*0a48*/ 	.word	0x00018e50
        /*0a4c*/ 	.word	0x00000003
        /*0a50*/ 	.word	0x00000000
        /*0a54*/ 	.short	0x010a
        /*0a56*/ 	.byte	0x3f
	.zero		1


	//   ....[70]....
        /*0a58*/ 	.word	0x00018eb0
        /*0a5c*/ 	.word	0x00000058
        /*0a60*/ 	.word	0x00022890
        /*0a64*/ 	.short	0x010a
        /*0a66*/ 	.byte	0x3f
	.zero		1


	//   ....[71]....
        /*0a68*/ 	.word	0x00018f00
        /*0a6c*/ 	.word	0x00000058
        /*0a70*/ 	.word	0x00022890
        /*0a74*/ 	.short	0x010a
        /*0a76*/ 	.byte	0x3f
	.zero		1


	//   ....[72]....
        /*0a78*/ 	.word	0x00018f50
        /*0a7c*/ 	.word	0x00000058
        /*0a80*/ 	.word	0x00022890
        /*0a84*/ 	.short	0x010a
        /*0a86*/ 	.byte	0x3f
	.zero		1


	//   ....[73]....
        /*0a88*/ 	.word	0x00018fa0
        /*0a8c*/ 	.word	0x00000058
        /*0a90*/ 	.word	0x000228b0
        /*0a94*/ 	.short	0x010a
        /*0a96*/ 	.byte	0x3f
	.zero		1


	//   ....[74]....
        /*0a98*/ 	.word	0x000195e0
        /*0a9c*/ 	.word	0x00000012
        /*0aa0*/ 	.word	0x00022800
        /*0aa4*/ 	.short	0x010a
        /*0aa6*/ 	.byte	0x3f
	.zero		1


	//   ....[75]....
        /*0aa8*/ 	.word	0x00019b30
        /*0aac*/ 	.word	0x00000012
        /*0ab0*/ 	.word	0x00022800
        /*0ab4*/ 	.short	0x010a
        /*0ab6*/ 	.byte	0x3f
	.zero		1


	//   ....[76]....
        /*0ab8*/ 	.word	0x00019b80
        /*0abc*/ 	.word	0x0000000d
        /*0ac0*/ 	.word	0x00022830
        /*0ac4*/ 	.short	0x010a
        /*0ac6*/ 	.byte	0x3f
	.zero		1


	//   ....[77]....
        /*0ac8*/ 	.word	0x00019bd0
        /*0acc*/ 	.word	0x0000000d
        /*0ad0*/ 	.word	0x00022850
        /*0ad4*/ 	.short	0x010a
        /*0ad6*/ 	.byte	0x3f
	.zero		1


	//   ....[78]....
        /*0ad8*/ 	.word	0x00019c20
        /*0adc*/ 	.word	0x0000000e
        /*0ae0*/ 	.word	0x00022830
        /*0ae4*/ 	.short	0x010a
        /*0ae6*/ 	.byte	0x3f
	.zero		1


	//   ....[79]....
        /*0ae8*/ 	.word	0x00019c70
        /*0aec*/ 	.word	0x0000000e
        /*0af0*/ 	.word	0x00022850
        /*0af4*/ 	.short	0x010a
        /*0af6*/ 	.byte	0x3f
	.zero		1


	//   ....[80]....
        /*0af8*/ 	.word	0x00019cc0
        /*0afc*/ 	.word	0x0000000d
        /*0b00*/ 	.word	0x00022830
        /*0b04*/ 	.short	0x010a
        /*0b06*/ 	.byte	0x3f
	.zero		1


	//   ....[81]....
        /*0b08*/ 	.word	0x00019d10
        /*0b0c*/ 	.word	0x0000000d
        /*0b10*/ 	.word	0x00022850
        /*0b14*/ 	.short	0x010a
        /*0b16*/ 	.byte	0x3f
	.zero		1


	//   ....[82]....
        /*0b18*/ 	.word	0x00019eb0
        /*0b1c*/ 	.word	0x00000009
        /*0b20*/ 	.word	0x00022820
        /*0b24*/ 	.short	0x010a
        /*0b26*/ 	.byte	0x3f
	.zero		1


	//   ....[83]....
        /*0b28*/ 	.word	0x00019f00
        /*0b2c*/ 	.word	0x00000005
        /*0b30*/ 	.word	0x000228a0
        /*0b34*/ 	.short	0x010a
        /*0b36*/ 	.byte	0x3f
	.zero		1


	//   ....[84]....
        /*0b38*/ 	.word	0x00019f50
        /*0b3c*/ 	.word	0x00000005
        /*0b40*/ 	.word	0x000228c0
        /*0b44*/ 	.short	0x010a
        /*0b46*/ 	.byte	0x3f
	.zero		1


	//   ....[85]....
        /*0b48*/ 	.word	0x00019fa0
        /*0b4c*/ 	.word	0x00000006
        /*0b50*/ 	.word	0x000228a0
        /*0b54*/ 	.short	0x010a
        /*0b56*/ 	.byte	0x3f
	.zero		1


	//   ....[86]....
        /*0b58*/ 	.word	0x00019ff0
        /*0b5c*/ 	.word	0x00000006
        /*0b60*/ 	.word	0x000228c0
        /*0b64*/ 	.short	0x010a
        /*0b66*/ 	.byte	0x3f
	.zero		1


	//   ....[87]....
        /*0b68*/ 	.word	0x0001a190
        /*0b6c*/ 	.word	0x00000005
        /*0b70*/ 	.word	0x00022840
        /*0b74*/ 	.short	0x010a
        /*0b76*/ 	.byte	0x3f
	.zero		1


	//   ....[88]....
        /*0b78*/ 	.word	0x0001a210
        /*0b7c*/ 	.word	0x00000005
        /*0b80*/ 	.word	0x00022820
        /*0b84*/ 	.short	0x010a
        /*0b86*/ 	.byte	0x3f
	.zero		1


	//   ....[89]....
        /*0b88*/ 	.word	0x0001a260
        /*0b8c*/ 	.word	0x00000002
        /*0b90*/ 	.word	0x00022860
        /*0b94*/ 	.short	0x010a
        /*0b96*/ 	.byte	0x3f
	.zero		1


	//   ....[90]....
        /*0b98*/ 	.word	0x0001a2b0
        /*0b9c*/ 	.word	0x00000003
        /*0ba0*/ 	.word	0x00022840
        /*0ba4*/ 	.short	0x010a
        /*0ba6*/ 	.byte	0x3f
	.zero		1


	//   ....[91]....
        /*0ba8*/ 	.word	0x0001a300
        /*0bac*/ 	.word	0x00000003
        /*0bb0*/ 	.word	0x00022860
        /*0bb4*/ 	.short	0x010a
        /*0bb6*/ 	.byte	0x3f
	.zero		1


	//   ....[92]....
        /*0bb8*/ 	.word	0x0001a350
        /*0bbc*/ 	.word	0x00000002
        /*0bc0*/ 	.word	0x00022840
        /*0bc4*/ 	.short	0x010a
        /*0bc6*/ 	.byte	0x3f
	.zero		1


	//   ....[93]....
        /*0bc8*/ 	.word	0x0001a3a0
        /*0bcc*/ 	.word	0x00000002
        /*0bd0*/ 	.word	0x00022860
        /*0bd4*/ 	.short	0x010a
        /*0bd6*/ 	.byte	0x3f
	.zero		1


	//   ....[94]....
        /*0bd8*/ 	.word	0x0001a3f0
        /*0bdc*/ 	.word	0x00000002
        /*0be0*/ 	.word	0x00022840
        /*0be4*/ 	.short	0x010a
        /*0be6*/ 	.byte	0x3f
	.zero		1


	//   ....[95]....
        /*0be8*/ 	.word	0x0001a440
        /*0bec*/ 	.word	0x00000002
        /*0bf0*/ 	.word	0x00022860
        /*0bf4*/ 	.short	0x010a
        /*0bf6*/ 	.byte	0x3f
	.zero		1


	//   ....[96]....
        /*0bf8*/ 	.word	0x0001ae00
        /*0bfc*/ 	.word	0x00000000
        /*0c00*/ 	.word	0x00022820
        /*0c04*/ 	.short	0x010a
        /*0c06*/ 	.byte	0x3f
	.zero		1


	//   ....[97]....
        /*0c08*/ 	.word	0x0001afa0
        /*0c0c*/ 	.word	0x00000006
        /*0c10*/ 	.word	0x00000000
        /*0c14*/ 	.short	0x010a
        /*0c16*/ 	.byte	0x3f
	.zero		1


	//   ....[98]....
        /*0c18*/ 	.word	0x0001aff0
        /*0c1c*/ 	.word	0x00000007
        /*0c20*/ 	.word	0x00000000
        /*0c24*/ 	.short	0x010a
        /*0c26*/ 	.byte	0x3f
	.zero		1


	//   ....[99]....
        /*0c28*/ 	.word	0x0001b040
        /*0c2c*/ 	.word	0x00000004
        /*0c30*/ 	.word	0x00000000
        /*0c34*/ 	.short	0x010a
        /*0c36*/ 	.byte	0x3f
	.zero		1


	//----- nvinfo : EIATTR_NUM_MBARRIERS
	.align		4
.L_1585:
        /*0c38*/ 	.byte	0x03, 0x38
        /*0c3a*/ 	.short	0x0016


	//----- nvinfo : EIATTR_EXIT_INSTR_OFFSETS
	.align		4
        /*0c3c*/ 	.byte	0x04, 0x1c
        /*0c3e*/ 	.short	(.L_1587 - .L_1586)


	//   ....[0]....
.L_1586:
        /*0c40*/ 	.word	0x00018ea0


	//----- nvinfo : EIATTR_MAX_THREADS
	.align		4
.L_1587:
        /*0c44*/ 	.byte	0x04, 0x05
        /*0c46*/ 	.short	(.L_1589 - .L_1588)
.L_1588:
        /*0c48*/ 	.word	0x00000180
        /*0c4c*/ 	.word	0x00000001
        /*0c50*/ 	.word	0x00000001


	//----- nvinfo : EIATTR_CRS_STACK_SIZE
	.align		4
.L_1589:
        /*0c54*/ 	.byte	0x04, 0x1e
        /*0c56*/ 	.short	(.L_1591 - .L_1590)
.L_1590:
        /*0c58*/ 	.word	0x00000000


	//----- nvinfo : EIATTR_CBANK_PARAM_SIZE
	.align		4
.L_1591:
        /*0c5c*/ 	.byte	0x03, 0x19
        /*0c5e*/ 	.short	0x0a70


	//----- nvinfo : EIATTR_PARAM_CBANK
	.align		4
        /*0c60*/ 	.byte	0x04, 0x0a
        /*0c62*/ 	.short	(.L_1593 - .L_1592)
	.align		4
.L_1592:
        /*0c64*/ 	.word	index@(.nv.constant0._ZN7cutlass13device_kernelIN5flash11enable_sm90INS1_16FlashAttnFwdSm90INS1_25CollectiveMainloopFwdSm90ILi2EN4cute5tupleIJNS5_1CILi1EEES8_S8_EEENS6_IJNS7_ILi128EEENS7_ILi96EEENS7_ILi64EEEEEELi256ENS_6half_tEfNS_4arch4Sm90ELb1ELb0ELb1ELb1ELb0ELb1ELb0ELb1ELb0ELb0ELb0ELb0EEENS1_21CollectiveEpilogueFwdINS6_IJSA_NS7_ILi256EEESB_EEES9_SE_SG_Li256ELb1ELb0ELb0ELb0EEENS1_36VarlenDynamicPersistentTileSchedulerILi128ELi96ELi256ELi32ELb0ELb0ELb1ELb1ELb1ELb1EEEEEEEEEvNT_6ParamsE)
        /*0c68*/ 	.short	0x0210
        /*0c6a*/ 	.short	0x0a70


	//----- nvinfo : EIATTR_SW_WAR
	.align		4
.L_1593:
        /*0c6c*/ 	.byte	0x04, 0x36
        /*0c6e*/ 	.short	(.L_1595 - .L_1594)
.L_1594:
        /*0c70*/ 	.word	0x00000008
.L_1595:


//--------------------- .nv.info._ZN7cutlass13device_kernelIN5flash11enable_sm90INS1_16FlashAttnFwdSm90INS1_25CollectiveMainloopFwdSm90ILi2EN4cute5tupleIJNS5_1CILi1EEES8_S8_EEENS6_IJNS7_ILi128EEENS7_ILi96EEENS7_ILi64EEEEEELi256ENS_6half_tEfNS_4arch4Sm90ELb1ELb0ELb1ELb1ELb0ELb0ELb1ELb1ELb0ELb0ELb0ELb0EEENS1_21CollectiveEpilogueFwdINS6_IJSA_NS7_ILi256EEESB_EEES9_SE_SG_Li256ELb1ELb0ELb0ELb0EEENS1_36VarlenDynamicPersistentTileSchedulerILi128ELi96ELi256ELi32ELb0ELb0ELb1ELb1ELb1ELb1EEEEEEEEEvNT_6ParamsE --------------------------
	.section	.nv.info._ZN7cutlass13device_kernelIN5flash11enable_sm90INS1_16FlashAttnFwdSm90INS1_25CollectiveMainloopFwdSm90ILi2EN4cute5tupleIJNS5_1CILi1EEES8_S8_EEENS6_IJNS7_ILi128EEENS7_ILi96EEENS7_ILi64EEEEEELi256ENS_6half_tEfNS_4arch4Sm90ELb1ELb0ELb1ELb1ELb0ELb0ELb1ELb1ELb0ELb0ELb0ELb0EEENS1_21CollectiveEpilogueFwdINS6_IJSA_NS7_ILi256EEESB_EEES9_SE_SG_Li256ELb1ELb0ELb0ELb0EEENS1_36VarlenDynamicPersistentTileSchedulerILi128ELi96ELi256ELi32ELb0ELb0ELb1ELb1ELb1ELb1EEEEEEEEEvNT_6ParamsE,"",@"SHT_CUDA_INFO"
	.sectionflags	@""
	.align	4


	//----- nvinfo : EIATTR_CUDA_API_VERSION
	.align		4
        /*0000*/ 	.byte	0x04, 0x37
        /*0002*/ 	.short	(.L_1597 - .L_1596)
.L_1596:
        /*0004*/ 	.word	0x00000082


	//----- nvinfo : EIATTR_KPARAM_INFO
	.align		4
.L_1597:
        /*0008*/ 	.byte	0x04, 0x17
        /*000a*/ 	.short	(.L_1599 - .L_1598)
.L_1598:
        /*000c*/ 	.word	0x00000000
        /*0010*/ 	.short	0x0000
        /*0012*/ 	.short	0x0070
        /*0014*/ 	.byte	0x00, 0xf0, 0x01, 0x2c


	//----- nvinfo : EIATTR_SPARSE_MMA_MASK
	.align		4
.L_1599:
        /*0018*/ 	.byte	0x03, 0x50
        /*001a*/ 	.short	0x0000


	//----- nvinfo : EIATTR_MAXREG_COUNT
	.align		4
        /*001c*/ 	.byte	0x03, 0x1b
        /*001e*/ 	.short	0x00a8


	//----- nvinfo : EIATTR_NUM_BARRIERS
	.align		4
        /*0020*/ 	.byte	0x02, 0x4c
        /*0022*/ 	.byte	0x10
	.zero		1


	//----- nvinfo : EIATTR_EXTERNS
	.align		4
        /*0024*/ 	.byte	0x04, 0x0f
        /*0026*/ 	.short	(.L_1601 - .L_1600)


	//   ....[0]....
	.align		4
.L_1600:
        /*0028*/ 	.word	index@(__assertfail)


	//----- nvinfo : EIATTR_ANNOTATIONS
	.align		4
.L_1601:
        /*002c*/ 	.byte	0x04, 0x55
        /*002e*/ 	.short	(.L_1603 - .L_1602)


	//   ....[0]....
.L_1602:
        /* <DEDUP_REMOVED lines=27> */


	//----- nvinfo : EIATTR_MERCURY_ISA_VERSION
	.align		4
.L_1603:
        /*01d0*/ 	.byte	0x03, 0x5f
        /*01d2*/ 	.short	0x0101


	//----- nvinfo : EIATTR_UNUSED_LOAD_BYTE_OFFSET
	.align		4
        /*01d4*/ 	.byte	0x04, 0x44
        /*01d6*/ 	.short	(.L_1605 - .L_1604)


	//   ....[0]....
.L_1604:
        /*01d8*/ 	.word	0x00000ad0
        /*01dc*/ 	.word	0x0000fff0


	//   ....[1]....
        /*01e0*/ 	.word	0x0000aa60
        /*01e4*/ 	.word	0x0000fff0


	//----- nvinfo : EIATTR_INT_WARP_WIDE_INSTR_OFFSETS
	.align		4
.L_1605:
        /*01e8*/ 	.byte	0x04, 0x31
        /*01ea*/ 	.short	(.L_1607 - .L_1606)


	//   ....[0]....
.L_1606:
        /*01ec*/ 	.word	0x00000190


	//   ....[1]....
        /*01f0*/ 	.word	0x000001d0


	//   ....[2]....
        /*01f4*/ 	.word	0x00000240


	//   ....[3]....
        /*01f8*/ 	.word	0x00000250


	//   ....[4]....
        /*01fc*/ 	.word	0x0000e880


	//   ....[5]....
        /*0200*/ 	.word	0x0000e920


	//   ....[6]....
        /*0204*/ 	.word	0x0000edc0


	//   ....[7]....
        /*0208*/ 	.word	0x0000edf0


	//   ....[8]....
        /*020c*/ 	.word	0x000113d0


	//   ....[9]....
        /*0210*/ 	.word	0x00011470


	//----- nvinfo : EIATTR_COOP_GROUP_MASK_REGIDS
	.align		4
.L_1607:
        /*0214*/ 	.byte	0x04, 0x29
        /*0216*/ 	.short	(.L_1609 - .L_1608)


	//   ....[0]....
.L_1608:
        /*0218*/ 	.word	0xffffffff


	//   ....[1]....
        /*021c*/ 	.word	0xffffffff


	//   ....[2]....
        /*0220*/ 	.word	0xffffffff


	//   ....[3]....
        /*0224*/ 	.word	0xffffffff


	//   ....[4]....
        /*0228*/ 	.word	0xffffffff


	//   ....[5]....
        /*022c*/ 	.word	0xffffffff


	//   ....[6]....
        /*0230*/ 	.word	0xffffffff


	//   ....[7]....
        /*0234*/ 	.word	0xffffffff


	//   ....[8]....
        /*0238*/ 	.word	0xffffffff


	//   ....[9]....
        /*023c*/ 	.word	0xffffffff


	//   ....[10]....
        /*0240*/ 	.word	0xffffffff


	//   ....[11]....
        /*0244*/ 	.word	0xffffffff


	//   ....[12]....
        /*0248*/ 	.word	0xffffffff


	//   ....[13]....
        /*024c*/ 	.word	0xffffffff


	//   ....[14]....
        /*0250*/ 	.word	0xffffffff


	//   ....[15]....
        /*0254*/ 	.word	0xffffffff


	//   ....[16]....
        /*0258*/ 	.word	0xffffffff


	//   ....[17]....
        /*025c*/ 	.word	0xffffffff


	//   ....[18]....
        /*0260*/ 	.word	0xffffffff


	//   ....[19]....
        /*0264*/ 	.word	0xffffffff


	//   ....[20]....
        /*0268*/ 	.word	0xffffffff


	//   ....[21]....
        /*026c*/ 	.word	0xffffffff


	//   ....[22]....
        /*0270*/ 	.word	0xffffffff


	//   ....[23]....
        /*0274*/ 	.word	0xffffffff


	//   ....[24]....
        /*0278*/ 	.word	0xffffffff


	//   ....[25]....
        /*027c*/ 	.word	0xffffffff


	//   ....[26]....
        /*0280*/ 	.word	0xffffffff


	//   ....[27]....
        /*0284*/ 	.word	0xffffffff


	//   ....[28]....
        /*0288*/ 	.word	0xffffffff


	//   ....[29]....
        /*028c*/ 	.word	0xffffffff


	//   ....[30]....
        /*0290*/ 	.word	0xffffffff


	//   ....[31]....
        /*0294*/ 	.word	0xffffffff


	//   ....[32]....
        /*0298*/ 	.word	0xffffffff


	//   ....[33]....
        /*029c*/ 	.word	0xffffffff


	//   ....[34]....
        /*02a0*/ 	.word	0xffffffff


	//   ....[35]....
        /*02a4*/ 	.word	0xffffffff


	//   ....[36]....
        /*02a8*/ 	.word	0xffffffff


	//   ....[37]....
        /*02ac*/ 	.word	0xffffffff


	//   ....[38]....
        /*02b0*/ 	.word	0xffffffff


	//   ....[39]....
        /*02b4*/ 	.word	0xffffffff


	//   ....[40]....
        /*02b8*/ 	.word	0xffffffff


	//   ....[41]....
        /*02bc*/ 	.word	0xffffffff


	//   ....[42]....
        /*02c0*/ 	.word	0xffffffff


	//   ....[43]....
        /*02c4*/ 	.word	0xffffffff


	//   ....[44]....
        /*02c8*/ 	.word	0xffffffff


	//   ....[45]....
        /*02cc*/ 	.word	0xffffffff


	//   ....[46]....
        /*02d0*/ 	.word	0xffffffff


	//   ....[47]....
        /*02d4*/ 	.word	0xffffffff


	//   ....[48]....
        /*02d8*/ 	.word	0xffffffff


	//   ....[49]....
        /*02dc*/ 	.word	0xffffffff


	//   ....[50]....
        /*02e0*/ 	.word	0xffffffff


	//   ....[51]....
        /*02e4*/ 	.word	0xffffffff


	//   ....[52]....
        /*02e8*/ 	.word	0xffffffff


	//   ....[53]....
        /*02ec*/ 	.word	0xffffffff


	//   ....[54]....
        /*02f0*/ 	.word	0xffffffff


	//   ....[55]....
        /*02f4*/ 	.word	0xffffffff


	//   ....[56]....
        /*02f8*/ 	.word	0xffffffff


	//   ....[57]....
        /*02fc*/ 	.word	0xffffffff


	//   ....[58]....
        /*0300*/ 	.word	0x0500000f


	//   ....[59]....
        /*0304*/ 	.word	0x0500000f


	//   ....[60]....
        /*0308*/ 	.word	0x0500000f


	//   ....[61]....
        /*030c*/ 	.word	0x0500000f


	//   ....[62]....
        /*0310*/ 	.word	0x0500000f


	//   ....[63]....
        /*0314*/ 	.word	0x0500000f


	//   ....[64]....
        /*0318*/ 	.word	0x0500000f


	//   ....[65]....
        /*031c*/ 	.word	0x0500000f


	//   ....[66]....
        /*0320*/ 	.word	0x0500000f


	//   ....[67]....
        /*0324*/ 	.word	0x0500000f


	//   ....[68]....
        /*0328*/ 	.word	0x0500000f


	//   ....[69]....
        /*032c*/ 	.word	0x0500000f


	//   ....[70]....
        /*0330*/ 	.word	0x0500000f


	//   ....[71]....
        /*0334*/ 	.word	0x0500000f


	//   ....[72]....
        /*0338*/ 	.word	0x0500000f


	//   ....[73]....
        /*033c*/ 	.word	0x0500000f


	//   ....[74]....
        /*0340*/ 	.word	0x0500000f


	//   ....[75]....
        /*0344*/ 	.word	0x0500000f


	//   ....[76]....
        /*0348*/ 	.word	0x0500000f


	//----- nvinfo : EIATTR_COOP_GROUP_INSTR_OFFSETS
	.align		4
.L_1609:
        /*034c*/ 	.byte	0x04, 0x28
        /*034e*/ 	.short	(.L_1611 - .L_1610)


	//   ....[0]....
.L_1610:
        /*0350*/ 	.word	0x00000070


	//   ....[1]....
        /*0354*/ 	.word	0x000001a0


	//   ....[2]....
        /*0358*/ 	.word	0x000001f0


	//   ....[3]....
        /*035c*/ 	.word	0x00000440


	//   ....[4]....
        /*0360*/ 	.word	0x000005a0


	//   ....[5]....
        /*0364*/ 	.word	0x000006c0


	//   ....[6]....
        /*0368*/ 	.word	0x00000820


	//   ....[7]....
        /*036c*/ 	.word	0x000017c0


	//   ....[8]....
        /*0370*/ 	.word	0x00003760


	//   ....[9]....
        /*0374*/ 	.word	0x00003820


	//   ....[10]....
        /*0378*/ 	.word	0x00003870


	//   ....[11]....
        /*037c*/ 	.word	0x000038e0


	//   ....[12]....
        /*0380*/ 	.word	0x00005f90


	//   ....[13]....
        /*0384*/ 	.word	0x00006050


	//   ....[14]....
        /*0388*/ 	.word	0x00006060


	//   ....[15]....
        /*038c*/ 	.word	0x000060b0


	//   ....[16]....
        /*0390*/ 	.word	0x00008980


	//   ....[17]....
        /*0394*/ 	.word	0x00008a00


	//   ....[18]....
        /*0398*/ 	.word	0x00008a10


	//   ....[19]....
        /*039c*/ 	.word	0x00008a50


	//   ....[20]....
        /*03a0*/ 	.word	0x0000a000


	//   ....[21]....
        /*03a4*/ 	.word	0x0000a070


	//   ....[22]....
        /*03a8*/ 	.word	0x0000a0c0


	//   ....[23]....
        /*03ac*/ 	.word	0x0000a0f0


	//   ....[24]....
        /*03b0*/ 	.word	0x0000d620


	//   ....[25]....
        /*03b4*/ 	.word	0x0000d7b0


	//   ....[26]....
        /*03b8*/ 	.word	0x0000d7e0


	//   ....[27]....
        /*03bc*/ 	.word	0x0000d820


	//   ....[28]....
        /*03c0*/ 	.word	0x0000d890


	//   ....[29]....
        /*03c4*/ 	.word	0x0000d8f0


	//   ....[30]....
        /*03c8*/ 	.word	0x0000d930


	//   ....[31]....
        /*03cc*/ 	.word	0x0000dae0


	//   ....[32]....
        /*03d0*/ 	.word	0x0000db40


	//   ....[33]....
        /*03d4*/ 	.word	0x0000db80


	//   ....[34]....
        /*03d8*/ 	.word	0x0000dbc0


	//   ....[35]....
        /*03dc*/ 	.word	0x0000dbf0


	//   ....[36]....
        /*03e0*/ 	.word	0x0000dc20


	//   ....[37]....
        /*03e4*/ 	.word	0x0000dcc0


	//   ....[38]....
        /*03e8*/ 	.word	0x0000dd20


	//   ....[39]....
        /*03ec*/ 	.word	0x0000ddb0


	//   ....[40]....
        /*03f0*/ 	.word	0x00011500


	//   ....[41]....
        /*03f4*/ 	.word	0x00011510


	//   ....[42]....
        /*03f8*/ 	.word	0x00011630


	//   ....[43]....
        /*03fc*/ 	.word	0x00011690


	//   ....[44]....
        /*0400*/ 	.word	0x000116d0


	//   ....[45]....
        /*0404*/ 	.word	0x00011710


	//   ....[46]....
        /*0408*/ 	.word	0x00011740


	//   ....[47]....
        /*040c*/ 	.word	0x00011770


	//   ....[48]....
        /*0410*/ 	.word	0x00011910


	//   ....[49]....
        /*0414*/ 	.word	0x00011970


	//   ....[50]....
        /*0418*/ 	.word	0x000119b0


	//   ....[51]....
        /*041c*/ 	.word	0x000119f0


	//   ....[52]....
        /*0420*/ 	.word	0x00011a20


	//   ....[53]....
        /*0424*/ 	.word	0x00011a50


	//   ....[54]....
        /*0428*/ 	.word	0x00011b10


	//   ....[55]....
        /*042c*/ 	.word	0x00011b30


	//   ....[56]....
        /*0430*/ 	.word	0x00011ba0


	//   ....[57]....
        /*0434*/ 	.word	0x00012220


	//   ....[58]....
        /*0438*/ 	.word	0x00012840


	//   ....[59]....
        /*043c*/ 	.word	0x00012c60


	//   ....[60]....
        /*0440*/ 	.word	0x00012cf0


	//   ....[61]....
        /*0444*/ 	.word	0x00012d90


	//   ....[62]....
        /*0448*/ 	.word	0x00012e40


	//   ....[63]....
        /*044c*/ 	.word	0x00012ec0


	//   ....[64]....
        /*0450*/ 	.word	0x00012f40


	//   ....[65]....
        /*0454*/ 	.word	0x00012fc0


	//   ....[66]....
        /*0458*/ 	.word	0x00013040


	//   ....[67]....
        /*045c*/ 	.word	0x000130d0


	//   ....[68]....
        /*0460*/ 	.word	0x00013180


	//   ....[69]....
        /*0464*/ 	.word	0x00013200


	//   ....[70]....
        /*0468*/ 	.word	0x00013280


	//   ....[71]....
        /*046c*/ 	.word	0x00013300


	//   ....[72]....
        /*0470*/ 	.word	0x00013380


	//   ....[73]....
        /*0474*/ 	.word	0x000133f0


	//   ....[74]....
        /*0478*/ 	.word	0x00013490


	//   ....[75]....
        /*047c*/ 	.word	0x00013520


	//   ....[76]....
        /*0480*/ 	.word	0x00013650


	//----- nvinfo : EIATTR_REG_RECONFIG
	.align		4
.L_1611:
        /*0484*/ 	.byte	0x01, 0x54
	.zero		2


	//----- nvinfo : EIATTR_SYSCALL_OFFSETS
	.align		4
        /*0488*/ 	.byte	0x04, 0x46
        /*048a*/ 	.short	(.L_1613 - .L_1612)


	//   ....[0]....
.L_1612:
        /*048c*/ 	.word	0x00001a20


	//   ....[1]....
        /*0490*/ 	.word	0x0000eab0


	//   ....[2]....
        /*0494*/ 	.word	0x0000ebf0


	//   ....[3]....
        /*0498*/ 	.word	0x0000ecf0


	//----- nvinfo : EIATTR_MBARRIER_INSTR_OFFSETS
	.align		4
.L_1613:
        /*049c*/ 	.byte	0x04, 0x39
        /*049e*/ 	.short	(.L_1615 - .L_1614)


	//   ....[0]....
.L_1614:
        /*04a0*/ 	.word	0x000002e0
        /*04a4*/ 	.word	0x000000ff
        /*04a8*/ 	.word	0x00032400
        /*04ac*/ 	.short	0x0100
        /*04ae*/ 	.byte	0x08
	.zero		1


	//   ....[1]....
        /*04b0*/ 	.word	0x000002f0
        /*04b4*/ 	.word	0x000000ff
        /*04b8*/ 	.word	0x00032410
        /*04bc*/ 	.short	0x0100
        /*04be*/ 	.byte	0x08
	.zero		1


	//   ....[2]....
        /*04c0*/ 	.word	0x00000300
        /*04c4*/ 	.word	0x000000ff
        /*04c8*/ 	.word	0x00032420
        /*04cc*/ 	.short	0x0100
        /*04ce*/ 	.byte	0x08
	.zero		1


	//   ....[3]....
        /*04d0*/ 	.word	0x000003f0
        /*04d4*/ 	.word	0x000000ff
        /*04d8*/ 	.word	0x00032430
        /*04dc*/ 	.short	0x0100
        /*04de*/ 	.byte	0x08
	.zero		1


	//   ....[4]....
        /*04e0*/ 	.word	0x00000400
        /*04e4*/ 	.word	0x000000ff
        /*04e8*/ 	.word	0x00032440
        /*04ec*/ 	.short	0x0100
        /*04ee*/ 	.byte	0x08
	.zero		1


	//   ....[5]....
        /*04f0*/ 	.word	0x00000410
        /*04f4*/ 	.word	0x000000ff
        /*04f8*/ 	.word	0x00032438
        /*04fc*/ 	.short	0x0100
        /*04fe*/ 	.byte	0x08
	.zero		1


	//   ....[6]....
        /*0500*/ 	.word	0x00000420
        /*0504*/ 	.word	0x000000ff
        /*0508*/ 	.word	0x00032448
        /*050c*/ 	.short	0x0100
        /*050e*/ 	.byte	0x08
	.zero		1


	//   ....[7]....
        /*0510*/ 	.word	0x00000550
        /*0514*/ 	.word	0x000000ff
        /*0518*/ 	.word	0x00032450
        /*051c*/ 	.short	0x0100
        /*051e*/ 	.byte	0x08
	.zero		1


	//   ....[8]....
        /*0520*/ 	.word	0x00000560
        /*0524*/ 	.word	0x000000ff
        /*0528*/ 	.word	0x00032460
        /*052c*/ 	.short	0x0100
        /*052e*/ 	.byte	0x08
	.zero		1


	//   ....[9]....
        /*0530*/ 	.word	0x00000570
        /*0534*/ 	.word	0x000000ff
        /*0538*/ 	.word	0x00032458
        /*053c*/ 	.short	0x0100
        /*053e*/ 	.byte	0x08
	.zero		1


	//   ....[10]....
        /*0540*/ 	.word	0x00000580
        /*0544*/ 	.word	0x000000ff
        /*0548*/ 	.word	0x00032468
        /*054c*/ 	.short	0x0100
        /*054e*/ 	.byte	0x08
	.zero		1


	//   ....[11]....
        /*0550*/ 	.word	0x00000670
        /*0554*/ 	.word	0x000000ff
        /*0558*/ 	.word	0x00032470
        /*055c*/ 	.short	0x0100
        /*055e*/ 	.byte	0x06
	.zero		1


	//   ....[12]....
        /*0560*/ 	.word	0x00000680
        /*0564*/ 	.word	0x000000ff
        /*0568*/ 	.word	0x00032480
        /*056c*/ 	.short	0x0100
        /*056e*/ 	.byte	0x06
	.zero		1


	//   ....[13]....
        /*0570*/ 	.word	0x00000690
        /*0574*/ 	.word	0x000000ff
        /*0578*/ 	.word	0x00032478
        /*057c*/ 	.short	0x0100
        /*057e*/ 	.byte	0x06
	.zero		1


	//   ....[14]....
        /*0580*/ 	.word	0x000006a0
        /*0584*/ 	.word	0x000000ff
        /*0588*/ 	.word	0x00032488
        /*058c*/ 	.short	0x0100
        /*058e*/ 	.byte	0x06
	.zero		1


	//   ....[15]....
        /*0590*/ 	.word	0x000007d0
        /*0594*/ 	.word	0x000000ff
        /*0598*/ 	.word	0x00032490
        /*059c*/ 	.short	0x0100
        /*059e*/ 	.byte	0x08
	.zero		1


	//   ....[16]....
        /*05a0*/ 	.word	0x000007e0
        /*05a4*/ 	.word	0x000000ff
        /*05a8*/ 	.word	0x000324a0
        /*05ac*/ 	.short	0x0100
        /*05ae*/ 	.byte	0x08
	.zero		1


	//   ....[17]....
        /*05b0*/ 	.word	0x000007f0
        /*05b4*/ 	.word	0x000000ff
        /*05b8*/ 	.word	0x00032498
        /*05bc*/ 	.short	0x0100
        /*05be*/ 	.byte	0x08
	.zero		1


	//   ....[18]....
        /*05c0*/ 	.word	0x00000800
        /*05c4*/ 	.word	0x000000ff
        /*05c8*/ 	.word	0x000324a8
        /*05cc*/ 	.short	0x0100
        /*05ce*/ 	.byte	0x08
	.zero		1


	//   ....[19]....
        /*05d0*/ 	.word	0x00000930
        /*05d4*/ 	.word	0x000000ff
        /*05d8*/ 	.word	0x000324b0
        /*05dc*/ 	.short	0x0100
        /*05de*/ 	.byte	0x08
	.zero		1


	//   ....[20]....
        /*05e0*/ 	.word	0x00000940
        /*05e4*/ 	.word	0x000000ff
        /*05e8*/ 	.word	0x000324c0
        /*05ec*/ 	.short	0x0100
        /*05ee*/ 	.byte	0x08
	.zero		1


	//   ....[21]....
        /*05f0*/ 	.word	0x00000950
        /*05f4*/ 	.word	0x000000ff
        /*05f8*/ 	.word	0x000324b8
        /*05fc*/ 	.short	0x0100
        /*05fe*/ 	.byte	0x08
	.zero		1


	//   ....[22]....
        /*0600*/ 	.word	0x00000960
        /*0604*/ 	.word	0x000000ff
        /*0608*/ 	.word	0x000324c8
        /*060c*/ 	.short	0x0100
        /*060e*/ 	.byte	0x08
	.zero		1


	//   ....[23]....
        /*0610*/ 	.word	0x00001ac0
        /*0614*/ 	.word	0x00000005
        /*0618*/ 	.word	0x00032400
        /*061c*/ 	.short	0x010a
        /*061e*/ 	.byte	0x3f
	.zero		1


	//   ....[24]....
        /*0620*/ 	.word	0x00001ba0
        /*0624*/ 	.word	0x00000000
        /*0628*/ 	.word	0x00032430
        /*062c*/ 	.short	0x010a
        /*062e*/ 	.byte	0x3f
	.zero		1


	//   ....[25]....
        /*0630*/ 	.word	0x00001be0
        /*0634*/ 	.word	0x00000000
        /*0638*/ 	.word	0x00032430
        /*063c*/ 	.short	0x010a
        /*063e*/ 	.byte	0x3f
	.zero		1


	//   ....[26]....
        /*0640*/ 	.word	0x00001ee0
        /*0644*/ 	.word	0x00000005
        /*0648*/ 	.word	0x00032410
        /*064c*/ 	.short	0x010a
        /*064e*/ 	.byte	0x3f
	.zero		1


	//   ....[27]....
        /*0650*/ 	.word	0x00001f20
        /*0654*/ 	.word	0x00000000
        /*0658*/ 	.word	0x00032450
        /*065c*/ 	.short	0x010a
        /*065e*/ 	.byte	0x3f
	.zero		1


	//   ....[28]....
        /*0660*/ 	.word	0x00001f60
        /*0664*/ 	.word	0x00000000
        /*0668*/ 	.word	0x00032450
        /*066c*/ 	.short	0x010a
        /*066e*/ 	.byte	0x3f
	.zero		1


	//   ....[29]....
        /*0670*/ 	.word	0x00003b50
        /*0674*/ 	.word	0x00000018
        /*0678*/ 	.word	0x00000000
        /*067c*/ 	.short	0x0101
        /*067e*/ 	.byte	0x3f
	.zero		1


	//   ....[30]....
        /*0680*/ 	.word	0x00004650
        /*0684*/ 	.word	0x00000000
        /*0688*/ 	.word	0x00000000
        /*068c*/ 	.short	0x0101
        /*068e*/ 	.byte	0x3f
	.zero		1


	//   ....[31]....
        /*0690*/ 	.word	0x00004780
        /*0694*/ 	.word	0x000000ff
        /*0698*/ 	.word	0x00032430
        /*069c*/ 	.short	0x010a
        /*069e*/ 	.byte	0x04
	.zero		1


	//   ....[32]....
        /*06a0*/ 	.word	0x000047c0
        /*06a4*/ 	.word	0x000000ff
        /*06a8*/ 	.word	0x00032430
        /*06ac*/ 	.short	0x010a
        /*06ae*/ 	.byte	0x04
	.zero		1


	//   ....[33]....
        /*06b0*/ 	.word	0x000049d0
        /*06b4*/ 	.word	0x000000ff
        /*06b8*/ 	.word	0x00032450
        /*06bc*/ 	.short	0x010a
        /*06be*/ 	.byte	0x04
	.zero		1


	//   ....[34]....
        /*06c0*/ 	.word	0x00004a10
        /*06c4*/ 	.word	0x000000ff
        /*06c8*/ 	.word	0x00032450
        /*06cc*/ 	.short	0x010a
        /*06ce*/ 	.byte	0x04
	.zero		1


	//   ....[35]....
        /*06d0*/ 	.word	0x00006380
        /*06d4*/ 	.word	0x00000098
        /*06d8*/ 	.word	0x00000000
        /*06dc*/ 	.short	0x0101
        /*06de*/ 	.byte	0x3f
	.zero		1


	//   ....[36]....
        /*06e0*/ 	.word	0x00007690
        /*06e4*/ 	.word	0x000000af
        /*06e8*/ 	.word	0x00000000
        /*06ec*/ 	.short	0x0101
        /*06ee*/ 	.byte	0x3f
	.zero		1


	//   ....[37]....
        /*06f0*/ 	.word	0x000077d0
        /*06f4*/ 	.word	0x000000ff
        /*06f8*/ 	.word	0x00032430
        /*06fc*/ 	.short	0x010a
        /*06fe*/ 	.byte	0x05
	.zero		1


	//   ....[38]....
        /*0700*/ 	.word	0x00007810
        /*0704*/ 	.word	0x000000ff
        /*0708*/ 	.word	0x00032430
        /*070c*/ 	.short	0x010a
        /*070e*/ 	.byte	0x05
	.zero		1


	//   ....[39]....
        /*0710*/ 	.word	0x00007a20
        /*0714*/ 	.word	0x000000ff
        /*0718*/ 	.word	0x00032450
        /*071c*/ 	.short	0x010a
        /*071e*/ 	.byte	0x05
	.zero		1


	//   ....[40]....
        /*0720*/ 	.word	0x00007a60
        /*0724*/ 	.word	0x000000ff
        /*0728*/ 	.word	0x00032450
        /*072c*/ 	.short	0x010a
        /*072e*/ 	.byte	0x05
	.zero		1


	//   ....[41]....
        /*0730*/ 	.word	0x00008cb0
        /*0734*/ 	.word	0x00000098
        /*0738*/ 	.word	0x00000000
        /*073c*/ 	.short	0x0101
        /*073e*/ 	.byte	0x3f
	.zero		1


	//   ....[42]....
        /*0740*/ 	.word	0x00009e50
        /*0744*/ 	.word	0x000000d7
        /*0748*/ 	.word	0x00000000
        /*074c*/ 	.short	0x0101
        /*074e*/ 	.byte	0x3f
	.zero		1


	//   ....[43]....
        /*0750*/ 	.word	0x0000c1c0
        /*0754*/ 	.word	0x00000097
        /*0758*/ 	.word	0x00000000
        /*075c*/ 	.short	0x0101
        /*075e*/ 	.byte	0x3f
	.zero		1


	//   ....[44]....
        /*0760*/ 	.word	0x0000f240
        /*0764*/ 	.word	0x00000008
        /*0768*/ 	.word	0x00032440
        /*076c*/ 	.short	0x010a
        /*076e*/ 	.byte	0x3f
	.zero		1


	//   ....[45]....
        /*0770*/ 	.word	0x0000f850
        /*0774*/ 	.word	0x00000008
        /*0778*/ 	.word	0x00032420
        /*077c*/ 	.short	0x010a
        /*077e*/ 	.byte	0x3f
	.zero		1


	//   ....[46]....
        /*0780*/ 	.word	0x0000f920
        /*0784*/ 	.word	0x0000000b
        /*0788*/ 	.word	0x00032460
        /*078c*/ 	.short	0x010a
        /*078e*/ 	.byte	0x3f
	.zero		1


	//   ....[47]....
        /*0790*/ 	.word	0x0000ff60
        /*0794*/ 	.word	0x00000002
        /*0798*/ 	.word	0x00032440
        /*079c*/ 	.short	0x010a
        /*079e*/ 	.byte	0x3f
	.zero		1


	//   ....[48]....
        /*07a0*/ 	.word	0x00010170
        /*07a4*/ 	.word	0x00000002
        /*07a8*/ 	.word	0x00032460
        /*07ac*/ 	.short	0x010a
        /*07ae*/ 	.byte	0x3f
	.zero		1


	//   ....[49]....
        /*07b0*/ 	.word	0x000106e0
        /*07b4*/ 	.word	0x00000002
        /*07b8*/ 	.word	0x00032440
        /*07bc*/ 	.short	0x010a
        /*07be*/ 	.byte	0x3f
	.zero		1


	//   ....[50]....
        /*07c0*/ 	.word	0x000108e0
        /*07c4*/ 	.word	0x00000002
        /*07c8*/ 	.word	0x00032460
        /*07cc*/ 	.short	0x010a
        /*07ce*/ 	.byte	0x3f
	.zero		1


	//   ....[51]....
        /*07d0*/ 	.word	0x00010de0
        /*07d4*/ 	.word	0x00000002
        /*07d8*/ 	.word	0x00032440
        /*07dc*/ 	.short	0x010a
        /*07de*/ 	.byte	0x3f
	.zero		1


	//   ....[52]....
        /*07e0*/ 	.word	0x00010ff0
        /*07e4*/ 	.word	0x00000002
        /*07e8*/ 	.word	0x00032460
        /*07ec*/ 	.short	0x010a
        /*07ee*/ 	.byte	0x3f
	.zero		1


	//   ....[53]....
        /*07f0*/ 	.word	0x000121b0
        /*07f4*/ 	.word	0x00000000
        /*07f8*/ 	.word	0x00032420
        /*07fc*/ 	.short	0x010a
        /*07fe*/ 	.byte	0x3f
	.zero		1


	//   ....[54]....
        /*0800*/ 	.word	0x00012380
        /*0804*/ 	.word	0x00000006
        /*0808*/ 	.word	0x00000000
        /*080c*/ 	.short	0x010a
        /*080e*/ 	.byte	0x3f
	.zero		1


	//   ....[55]....
        /*0810*/ 	.word	0x000123f0
        /*0814*/ 	.word	0x00000007
        /*0818*/ 	.word	0x00000000
        /*081c*/ 	.short	0x010a
        /*081e*/ 	.byte	0x3f
	.zero		1


	//   ....[56]....
        /*0820*/ 	.word	0x00012460
        /*0824*/ 	.word	0x00000004
        /*0828*/ 	.word	0x00000000
        /*082c*/ 	.short	0x010a
        /*082e*/ 	.byte	0x3f
	.zero		1


	//   ....[57]....
        /*0830*/ 	.word	0x00012490
        /*0834*/ 	.word	0x00000003
        /*0838*/ 	.word	0x00000000
        /*083c*/ 	.short	0x010a
        /*083e*/ 	.byte	0x3f
	.zero		1


	//   ....[58]....
        /*0840*/ 	.word	0x000124f0
        /*0844*/ 	.word	0x00000005
        /*0848*/ 	.word	0x00032400
        /*084c*/ 	.short	0x010a
        /*084e*/ 	.byte	0x3f
	.zero		1


	//   ....[59]....
        /*0850*/ 	.word	0x00012540
        /*0854*/ 	.word	0x00000000
        /*0858*/ 	.word	0x00032430
        /*085c*/ 	.short	0x010a
        /*085e*/ 	.byte	0x3f
	.zero		1


	//   ....[60]....
        /*0860*/ 	.word	0x00012590
        /*0864*/ 	.word	0x00000005
        /*0868*/ 	.word	0x00032410
        /*086c*/ 	.short	0x010a
        /*086e*/ 	.byte	0x3f
	.zero		1


	//   ....[61]....
        /*0870*/ 	.word	0x000125e0
        /*0874*/ 	.word	0x00000000
        /*0878*/ 	.word	0x00032450
        /*087c*/ 	.short	0x010a
        /*087e*/ 	.byte	0x3f
	.zero		1


	//   ....[62]....
        /*0880*/ 	.word	0x00012640
        /*0884*/ 	.word	0x00000014
        /*0888*/ 	.word	0x00032430
        /*088c*/ 	.short	0x010a
        /*088e*/ 	.byte	0x3f
	.zero		1


	//   ....[63]....
        /*0890*/ 	.word	0x000126a0
        /*0894*/ 	.word	0x00000014
        /*0898*/ 	.word	0x00032450
        /*089c*/ 	.short	0x010a
        /*089e*/ 	.byte	0x3f
	.zero		1


	//   ....[64]....
        /*08a0*/ 	.word	0x00012700
        /*08a4*/ 	.word	0x00000014
        /*08a8*/ 	.word	0x00032430
        /*08ac*/ 	.short	0x010a
        /*08ae*/ 	.byte	0x3f
	.zero		1


	//   ....[65]....
        /*08b0*/ 	.word	0x00012760
        /*08b4*/ 	.word	0x00000014
        /*08b8*/ 	.word	0x00032450
        /*08bc*/ 	.short	0x010a
        /*08be*/ 	.byte	0x3f
	.zero		1


	//   ....[66]....
        /*08c0*/ 	.word	0x00012900
        /*08c4*/ 	.word	0x00000008
        /*08c8*/ 	.word	0x00032440
        /*08cc*/ 	.short	0x010a
        /*08ce*/ 	.byte	0x3f
	.zero		1


	//   ....[67]....
        /*08d0*/ 	.word	0x00012980
        /*08d4*/ 	.word	0x00000008
        /*08d8*/ 	.word	0x00032420
        /*08dc*/ 	.short	0x010a
        /*08de*/ 	.byte	0x3f
	.zero		1


	//   ....[68]....
        /*08e0*/ 	.word	0x000129d0
        /*08e4*/ 	.word	0x0000000b
        /*08e8*/ 	.word	0x00032460
        /*08ec*/ 	.short	0x010a
        /*08ee*/ 	.byte	0x3f
	.zero		1


	//   ....[69]....
        /*08f0*/ 	.word	0x00012a20
        /*08f4*/ 	.word	0x00000002
        /*08f8*/ 	.word	0x00032440
        /*08fc*/ 	.short	0x010a
        /*08fe*/ 	.byte	0x3f
	.zero		1


	//   ....[70]....
        /*0900*/ 	.word	0x00012a70
        /*0904*/ 	.word	0x00000002
        /*0908*/ 	.word	0x00032460
        /*090c*/ 	.short	0x010a
        /*090e*/ 	.byte	0x3f
	.zero		1


	//   ....[71]....
        /*0910*/ 	.word	0x00012ac0
        /*0914*/ 	.word	0x00000002
        /*0918*/ 	.word	0x00032440
        /*091c*/ 	.short	0x010a
        /*091e*/ 	.byte	0x3f
	.zero		1


	//   ....[72]....
        /*0920*/ 	.word	0x00012b10
        /*0924*/ 	.word	0x00000002
        /*0928*/ 	.word	0x00032460
        /*092c*/ 	.short	0x010a
        /*092e*/ 	.byte	0x3f
	.zero		1


	//   ....[73]....
        /*0930*/ 	.word	0x00012b60
        /*0934*/ 	.word	0x00000002
        /*0938*/ 	.word	0x00032440
        /*093c*/ 	.short	0x010a
        /*093e*/ 	.byte	0x3f
	.zero		1


	//   ....[74]....
        /*0940*/ 	.word	0x00012bb0
        /*0944*/ 	.word	0x00000002
        /*0948*/ 	.word	0x00032460
        /*094c*/ 	.short	0x010a
        /*094e*/ 	.byte	0x3f
	.zero		1


	//   ....[75]....
        /*0950*/ 	.word	0x00013570
        /*0954*/ 	.word	0x00000000
        /*0958*/ 	.word	0x00032420
        /*095c*/ 	.short	0x010a
        /*095e*/ 	.byte	0x3f
	.zero		1


	//   ....[76]....
        /*0960*/ 	.word	0x00013710
        /*0964*/ 	.word	0x00000006
        /*0968*/ 	.word	0x00000000
        /*096c*/ 	.short	0x010a
        /*096e*/ 	.byte	0x3f
	.zero		1


	//   ....[77]....
        /*0970*/ 	.word	0x00013760
        /*0974*/ 	.word	0x00000007
        /*0978*/ 	.word	0x00000000
        /*097c*/ 	.short	0x010a
        /*097e*/ 	.byte	0x3f
	.zero		1


	//   ....[78]....
        /*0980*/ 	.word	0x000137b0
        /*0984*/ 	.word	0x00000004
        /*0988*/ 	.word	0x00000000
        /*098c*/ 	.short	0x010a
        /*098e*/ 	.byte	0x3f
	.zero		1


	//----- nvinfo : EIATTR_NUM_MBARRIERS
	.align		4
.L_1615:
        /*0990*/ 	.byte	0x03, 0x38
        /*0992*/ 	.short	0x0017


	//----- nvinfo : EIATTR_EXIT_INSTR_OFFSETS
	.align		4
        /*0994*/ 	.byte	0x04, 0x1c
        /*0996*/ 	.short	(.L_1617 - .L_1616)


	//   ....[0]....
.L_1616:
        /*0998*/ 	.word	0x00000b10


	//   ....[1]....
        /*099c*/ 	.word	0x0000d5e0


	//   ....[2]....
        /*09a0*/ 	.word	0x0000d640


	//   ....[3]....
        /*09a4*/ 	.word	0x000124e0


	//----- nvinfo : EIATTR_MAX_THREADS
	.align		4
.L_1617:
        /*09a8*/ 	.byte	0x04, 0x05
        /*09aa*/ 	.short	(.L_1619 - .L_1618)
.L_1618:
        /*09ac*/ 	.word	0x00000180
        /*09b0*/ 	.word	0x00000001
        /*09b4*/ 	.word	0x00000001


	//----- nvinfo : EIATTR_CRS_STACK_SIZE
	.align		4
.L_1619:
        /*09b8*/ 	.byte	0x04, 0x1e
        /*09ba*/ 	.short	(.L_1621 - .L_1620)
.L_1620:
        /*09bc*/ 	.word	0x00000000


	//----- nvinfo : EIATTR_CBANK_PARAM_SIZE
	.align		4
.L_1621:
        /*09c0*/ 	.byte	0x03, 0x19
        /*09c2*/ 	.short	0x0b70


	//----- nvinfo : EIATTR_PARAM_CBANK
	.align		4
        /*09c4*/ 	.byte	0x04, 0x0a
        /*09c6*/ 	.short	(.L_1623 - .L_1622)
	.align		4
.L_1622:
        /*09c8*/ 	.word	index@(.nv.constant0._ZN7cutlass13device_kernelIN5flash11enable_sm90INS1_16FlashAttnFwdSm90INS1_25CollectiveMainloopFwdSm90ILi2EN4cute5tupleIJNS5_1CILi1EEES8_S8_EEENS6_IJNS7_ILi128EEENS7_ILi96EEENS7_ILi64EEEEEELi256ENS_6half_tEfNS_4arch4Sm90ELb1ELb0ELb1ELb1ELb0ELb0ELb1ELb1ELb0ELb0ELb0ELb0EEENS1_21CollectiveEpilogueFwdINS6_IJSA_NS7_ILi256EEESB_EEES9_SE_SG_Li256ELb1ELb0ELb0ELb0EEENS1_36VarlenDynamicPersistentTileSchedulerILi128ELi96ELi256ELi32ELb0ELb0ELb1ELb1ELb1ELb1EEEEEEEEEvNT_6ParamsE)
        /*09cc*/ 	.short	0x0210
        /*09ce*/ 	.short	0x0b70


	//----- nvinfo : EIATTR_SW_WAR
	.align		4
.L_1623:
        /*09d0*/ 	.byte	0x04, 0x36
        /*09d2*/ 	.short	(.L_1625 - .L_1624)
.L_1624:
        /*09d4*/ 	.word	0x00000008
.L_1625:


//--------------------- .nv.info._ZN7cutlass13device_kernelIN5flash11enable_sm90INS1_16FlashAttnFwdSm90INS1_25CollectiveMainloopFwdSm90ILi2EN4cute5tupleIJNS5_1CILi1EEES8_S8_EEENS6_IJNS7_ILi128EEENS7_ILi96EEENS7_ILi64EEEEEELi256ENS_6half_tEfNS_4arch4Sm90ELb1ELb0ELb1ELb1ELb0ELb1ELb1ELb1ELb0ELb0ELb0ELb0EEENS1_21CollectiveEpilogueFwdINS6_IJSA_NS7_ILi256EEESB_EEES9_SE_SG_Li256ELb1ELb0ELb0ELb0EEENS1_36VarlenDynamicPersistentTileSchedulerILi128ELi96ELi256ELi32ELb0ELb0ELb1ELb1ELb1ELb1EEEEEEEEEvNT_6ParamsE --------------------------
	.section	.nv.info._ZN7cutlass13device_kernelIN5flash11enable_sm90INS1_16FlashAttnFwdSm90INS1_25CollectiveMainloopFwdSm90ILi2EN4cute5tupleIJNS5_1CILi1EEES8_S8_EEENS6_IJNS7_ILi128EEENS7_ILi96EEENS7_ILi64EEEEEELi256ENS_6half_tEfNS_4arch4Sm90ELb1ELb0ELb1ELb1ELb0ELb1ELb1ELb1ELb0ELb0ELb0ELb0EEENS1_21CollectiveEpilogueFwdINS6_IJSA_NS7_ILi256EEESB_EEES9_SE_SG_Li256ELb1ELb0ELb0ELb0EEENS1_36VarlenDynamicPersistentTileSchedulerILi128ELi96ELi256ELi32ELb0ELb0ELb1ELb1ELb1ELb1EEEEEEEEEvNT_6ParamsE,"",@"SHT_CUDA_INFO"
	.sectionflags	@""
	.align	4


	//----- nvinfo : EIATTR_CUDA_API_VERSION
	.align		4
        /*0000*/ 	.byte	0x04, 0x37
        /*0002*/ 	.short	(.L_1627 - .L_1626)
.L_1626:
        /*0004*/ 	.word	0x00000082


	//----- nvinfo : EIATTR_KPARAM_INFO
	.align		4
.L_1627:
        /*0008*/ 	.byte	0x04, 0x17
        /*000a*/ 	.short	(.L_1629 - .L_1628)
.L_1628:
        /*000c*/ 	.word	0x00000000
        /*0010*/ 	.short	0x0000
        /*0012*/ 	.short	0x0070
        /*0014*/ 	.byte	0x00, 0xf0, 0x01, 0x2c


	//----- nvinfo : EIATTR_SPARSE_MMA_MASK
	.align		4
.L_1629:
        /*0018*/ 	.byte	0x03, 0x50
        /*001a*/ 	.short	0x0000


	//----- nvinfo : EIATTR_MAXREG_COUNT
	.align		4
        /*001c*/ 	.byte	0x03, 0x1b
        /*001e*/ 	.short	0x00a8


	//----- nvinfo : EIATTR_NUM_BARRIERS
	.align		4
        /*0020*/ 	.byte	0x02, 0x4c
        /*0022*/ 	.byte	0x10
	.zero		1


	//----- nvinfo : EIATTR_EXTERNS
	.align		4
        /*0024*/ 	.byte	0x04, 0x0f
        /*0026*/ 	.short	(.L_1631 - .L_1630)


	//   ....[0]....
	.align		4
.L_1630:
        /*0028*/ 	.word	index@(__assertfail)


	//----- nvinfo : EIATTR_ANNOTATIONS
	.align		4
.L_1631:
        /*002c*/ 	.byte	0x04, 0x55
        /*002e*/ 	.short	(.L_1633 - .L_1632)


	//   ....[0]....
.L_1632:
        /* <DEDUP_REMOVED lines=83> */


	//----- nvinfo : EIATTR_MERCURY_ISA_VERSION
	.align		4
.L_1633:
        /*0550*/ 	.byte	0x03, 0x5f
        /*0552*/ 	.short	0x0101


	//----- nvinfo : EIATTR_UNUSED_LOAD_BYTE_OFFSET
	.align		4
        /*0554*/ 	.byte	0x04, 0x44
        /*0556*/ 	.short	(.L_1635 - .L_1634)


	//   ....[0]....
.L_1634:
        /*0558*/ 	.word	0x00000b40
        /*055c*/ 	.word	0x0000fff0


	//   ....[1]....
        /*0560*/ 	.word	0x00013000
        /*0564*/ 	.word	0x0000fff0


	//----- nvinfo : EIATTR_INT_WARP_WIDE_INSTR_OFFSETS
	.align		4
.L_1635:
        /*0568*/ 	.byte	0x04, 0x31
        /*056a*/ 	.short	(.L_1637 - .L_1636)


	//   ....[0]....
.L_1636:
        /*056c*/ 	.word	0x000001e0


	//   ....[1]....
        /*0570*/ 	.word	0x00000220


	//   ....[2]....
        /*0574*/ 	.word	0x00000290


	//   ....[3]....
        /*0578*/ 	.word	0x00000300


	//   ....[4]....
        /*057c*/ 	.word	0x00017c40


	//   ....[5]....
        /*0580*/ 	.word	0x00017cd0


	//   ....[6]....
        /*0584*/ 	.word	0x00018150


	//   ....[7]....
        /*0588*/ 	.word	0x00018180


	//   ....[8]....
        /*058c*/ 	.word	0x0001a720


	//   ....[9]....
        /*0590*/ 	.word	0x0001a7b0


	//----- nvinfo : EIATTR_COOP_GROUP_MASK_REGIDS
	.align		4
.L_1637:
        /*0594*/ 	.byte	0x04, 0x29
        /*0596*/ 	.short	(.L_1639 - .L_1638)


	//   ....[0]....
.L_1638:
        /*0598*/ 	.word	0xffffffff


	//   ....[1]....
        /*059c*/ 	.word	0xffffffff


	//   ....[2]....
        /*05a0*/ 	.word	0xffffffff


	//   ....[3]....
        /*05a4*/ 	.word	0xffffffff


	//   ....[4]....
        /*05a8*/ 	.word	0xffffffff


	//   ....[5]....
        /*05ac*/ 	.word	0xffffffff


	//   ....[6]....
        /*05b0*/ 	.word	0xffffffff


	//   ....[7]....
        /*05b4*/ 	.word	0xffffffff


	//   ....[8]....
        /*05b8*/ 	.word	0xffffffff


	//   ....[9]....
        /*05bc*/ 	.word	0xffffffff


	//   ....[10]....
        /*05c0*/ 	.word	0xffffffff


	//   ....[11]....
        /*05c4*/ 	.word	0xffffffff


	//   ....[12]....
        /*05c8*/ 	.word	0xffffffff


	//   ....[13]....
        /*05cc*/ 	.word	0xffffffff


	//   ....[14]....
        /*05d0*/ 	.word	0xffffffff


	//   ....[15]....
        /*05d4*/ 	.word	0xffffffff


	//   ....[16]....
        /*05d8*/ 	.word	0xffffffff


	//   ....[17]....
        /*05dc*/ 	.word	0xffffffff


	//   ....[18]....
        /*05e0*/ 	.word	0xffffffff


	//   ....[19]....
        /*05e4*/ 	.word	0xffffffff


	//   ....[20]....
        /*05e8*/ 	.word	0xffffffff


	//   ....[21]....
        /*05ec*/ 	.word	0xffffffff


	//   ....[22]....
        /*05f0*/ 	.word	0xffffffff


	//   ....[23]....
        /*05f4*/ 	.word	0xffffffff


	//   ....[24]....
        /*05f8*/ 	.word	0xffffffff


	//   ....[25]....
        /*05fc*/ 	.word	0xffffffff


	//   ....[26]....
        /*0600*/ 	.word	0xffffffff


	//   ....[27]....
        /*0604*/ 	.word	0xffffffff


	//   ....[28]....
        /*0608*/ 	.word	0xffffffff


	//   ....[29]....
        /*060c*/ 	.word	0xffffffff


	//   ....[30]....
        /*0610*/ 	.word	0xffffffff


	//   ....[31]....
        /*0614*/ 	.word	0xffffffff


	//   ....[32]....
        /*0618*/ 	.word	0xffffffff


	//   ....[33]....
        /*061c*/ 	.word	0xffffffff


	//   ....[34]....
        /*0620*/ 	.word	0xffffffff


	//   ....[35]....
        /*0624*/ 	.word	0xffffffff


	//   ....[36]....
        /*0628*/ 	.word	0xffffffff


	//   ....[37]....
        /*062c*/ 	.word	0xffffffff


	//   ....[38]....
        /*0630*/ 	.word	0xffffffff


	//   ....[39]....
        /*0634*/ 	.word	0xffffffff


	//   ....[40]....
        /*0638*/ 	.word	0xffffffff


	//   ....[41]....
        /*063c*/ 	.word	0xffffffff


	//   ....[42]....
        /*0640*/ 	.word	0xffffffff


	//   ....[43]....
        /*0644*/ 	.word	0xffffffff


	//   ....[44]....
        /*0648*/ 	.word	0xffffffff


	//   ....[45]....
        /*064c*/ 	.word	0xffffffff


	//   ....[46]....
        /*0650*/ 	.word	0xffffffff


	//   ....[47]....
        /*0654*/ 	.word	0xffffffff


	//   ....[48]....
        /*0658*/ 	.word	0xffffffff


	//   ....[49]....
        /*065c*/ 	.word	0xffffffff


	//   ....[50]....
        /*0660*/ 	.word	0xffffffff


	//   ....[51]....
        /*0664*/ 	.word	0xffffffff


	//   ....[52]....
        /*0668*/ 	.word	0xffffffff


	//   ....[53]....
        /*066c*/ 	.word	0xffffffff


	//   ....[54]....
        /*0670*/ 	.word	0xffffffff


	//   ....[55]....
        /*0674*/ 	.word	0xffffffff


	//   ....[56]....
        /*0678*/ 	.word	0xffffffff


	//   ....[57]....
        /*067c*/ 	.word	0xffffffff


	//   ....[58]....
        /*0680*/ 	.word	0x0500000f


	//   ....[59]....
        /*0684*/ 	.word	0x0500000f


	//   ....[60]....
        /*0688*/ 	.word	0x0500000f


	//   ....[61]....
        /*068c*/ 	.word	0x0500000f


	//   ....[62]....
        /*0690*/ 	.word	0x0500000f


	//   ....[63]....
        /*0694*/ 	.word	0x0500000f


	//   ....[64]....
        /*0698*/ 	.word	0x0500000f


	//   ....[65]....
        /*069c*/ 	.word	0x0500000f


	//   ....[66]....
        /*06a0*/ 	.word	0x0500000f


	//   ....[67]....
        /*06a4*/ 	.word	0x0500000f


	//   ....[68]....
        /*06a8*/ 	.word	0x0500000f


	//   ....[69]....
        /*06ac*/ 	.word	0x0500000f


	//   ....[70]....
        /*06b0*/ 	.word	0x0500000f


	//   ....[71]....
        /*06b4*/ 	.word	0x0500000f


	//   ....[72]....
        /*06b8*/ 	.word	0x0500000f


	//   ....[73]....
        /*06bc*/ 	.word	0x0500000f


	//   ....[74]....
        /*06c0*/ 	.word	0x0500000f


	//   ....[75]....
        /*06c4*/ 	.word	0x0500000f


	//   ....[76]....
        /*06c8*/ 	.word	0x0500000f


	//   ....[77]....
        /*06cc*/ 	.word	0x0500000f


	//   ....[78]....
        /*06d0*/ 	.word	0x0500000f


	//   ....[79]....
        /*06d4*/ 	.word	0x0500000f


	//   ....[80]....
        /*06d8*/ 	.word	0x0500000f


	//   ....[81]....
        /*06dc*/ 	.word	0x0500000f


	//   ....[82]....
        /*06e0*/ 	.word	0x0500000f


	//   ....[83]....
        /*06e4*/ 	.word	0x0500000f


	//   ....[84]....
        /*06e8*/ 	.word	0x0500000f


	//   ....[85]....
        /*06ec*/ 	.word	0x0500000f


	//   ....[86]....
        /*06f0*/ 	.word	0x0500000f


	//   ....[87]....
        /*06f4*/ 	.word	0x0500000f


	//   ....[88]....
        /*06f8*/ 	.word	0x0500000f


	//   ....[89]....
        /*06fc*/ 	.word	0x0500000f


	//   ....[90]....
        /*0700*/ 	.word	0x0500000f


	//   ....[91]....
        /*0704*/ 	.word	0x0500000f


	//   ....[92]....
        /*0708*/ 	.word	0x0500000f


	//   ....[93]....
        /*070c*/ 	.word	0x0500000f


	//   ....[94]....
        /*0710*/ 	.word	0x0500000f


	//----- nvinfo : EIATTR_COOP_GROUP_INSTR_OFFSETS
	.align		4
.L_1639:
        /*0714*/ 	.byte	0x04, 0x28
        /*0716*/ 	.short	(.L_1641 - .L_1640)


	//   ....[0]....
.L_1640:
        /*0718*/ 	.word	0x00000060


	//   ....[1]....
        /*071c*/ 	.word	0x000001f0


	//   ....[2]....
        /*0720*/ 	.word	0x000002b0


	//   ....[3]....
        /*0724*/ 	.word	0x00000480


	//   ....[4]....
        /*0728*/ 	.word	0x000005e0


	//   ....[5]....
        /*072c*/ 	.word	0x00000700


	//   ....[6]....
        /*0730*/ 	.word	0x00000860


	//   ....[7]....
        /*0734*/ 	.word	0x00005e70


	//   ....[8]....
        /*0738*/ 	.word	0x0000ab20


	//   ....[9]....
        /*073c*/ 	.word	0x0000ab70


	//   ....[10]....
        /*0740*/ 	.word	0x0000b360


	//   ....[11]....
        /*0744*/ 	.word	0x0000b380


	//   ....[12]....
        /*0748*/ 	.word	0x0000da20


	//   ....[13]....
        /*074c*/ 	.word	0x0000da40


	//   ....[14]....
        /*0750*/ 	.word	0x0000e220


	//   ....[15]....
        /*0754*/ 	.word	0x0000e240


	//   ....[16]....
        /*0758*/ 	.word	0x000109d0


	//   ....[17]....
        /*075c*/ 	.word	0x00010a40


	//   ....[18]....
        /*0760*/ 	.word	0x000110b0


	//   ....[19]....
        /*0764*/ 	.word	0x000110d0


	//   ....[20]....
        /*0768*/ 	.word	0x00012570


	//   ....[21]....
        /*076c*/ 	.word	0x000125d0


	//   ....[22]....
        /*0770*/ 	.word	0x00012620


	//   ....[23]....
        /*0774*/ 	.word	0x00012650


	//   ....[24]....
        /*0778*/ 	.word	0x00015b50


	//   ....[25]....
        /*077c*/ 	.word	0x00015cd0


	//   ....[26]....
        /*0780*/ 	.word	0x00015d00


	//   ....[27]....
        /*0784*/ 	.word	0x00015d40


	//   ....[28]....
        /*0788*/ 	.word	0x00015db0


	//   ....[29]....
        /*078c*/ 	.word	0x00015e10


	//   ....[30]....
        /*0790*/ 	.word	0x00015e50


	//   ....[31]....
        /*0794*/ 	.word	0x00015ff0


	//   ....[32]....
        /*0798*/ 	.word	0x00016050


	//   ....[33]....
        /*079c*/ 	.word	0x00016090


	//   ....[34]....
        /*07a0*/ 	.word	0x000160d0


	//   ....[35]....
        /*07a4*/ 	.word	0x00016100


	//   ....[36]....
        /*07a8*/ 	.word	0x00016130


	//   ....[37]....
        /*07ac*/ 	.word	0x000161c0


	//   ....[38]....
        /*07b0*/ 	.word	0x00016220


	//   ....[39]....
        /*07b4*/ 	.word	0x000162b0


	//   ....[40]....
        /*07b8*/ 	.word	0x0001a840


	//   ....[41]....
        /*07bc*/ 	.word	0x0001a850


	//   ....[42]....
        /*07c0*/ 	.word	0x0001a960


	//   ....[43]....
        /*07c4*/ 	.word	0x0001a9c0


	//   ....[44]....
        /*07c8*/ 	.word	0x0001aa00


	//   ....[45]....
        /*07cc*/ 	.word	0x0001aa40


	//   ....[46]....
        /*07d0*/ 	.word	0x0001aa70


	//   ....[47]....
        /*07d4*/ 	.word	0x0001aaa0


	//   ....[48]....
        /*07d8*/ 	.word	0x0001ac30


	//   ....[49]....
        /*07dc*/ 	.word	0x0001ac90


	//   ....[50]....
        /*07e0*/ 	.word	0x0001acd0


	//   ....[51]....
        /*07e4*/ 	.word	0x0001ad10


	//   ....[52]....
        /*07e8*/ 	.word	0x0001ad40


	//   ....[53]....
        /*07ec*/ 	.word	0x0001ad70


	//   ....[54]....
        /*07f0*/ 	.word	0x0001ae30


	//   ....[55]....
        /*07f4*/ 	.word	0x0001ae50


	//   ....[56]....
        /*07f8*/ 	.word	0x0001aec0


	//   ....[57]....
        /*07fc*/ 	.word	0x0001b530


	//   ....[58]....
        /*0800*/ 	.word	0x0001b9c0


	//   ....[59]....
        /*0804*/ 	.word	0x0001ba60


	//   ....[60]....
        /*0808*/ 	.word	0x0001bb00


	//   ....[61]....
        /*080c*/ 	.word	0x0001bba0


	//   ....[62]....
        /*0810*/ 	.word	0x0001bc40


	//   ....[63]....
        /*0814*/ 	.word	0x0001bce0


	//   ....[64]....
        /*0818*/ 	.word	0x0001bd80


	//   ....[65]....
        /*081c*/ 	.word	0x0001be20


	//   ....[66]....
        /*0820*/ 	.word	0x0001bec0


	//   ....[67]....
        /*0824*/ 	.word	0x0001bfb0


	//   ....[68]....
        /*0828*/ 	.word	0x0001c050


	//   ....[69]....
        /*082c*/ 	.word	0x0001c0f0


	//   ....[70]....
        /*0830*/ 	.word	0x0001c190


	//   ....[71]....
        /*0834*/ 	.word	0x0001c230


	//   ....[72]....
        /*0838*/ 	.word	0x0001c2d0


	//   ....[73]....
        /*083c*/ 	.word	0x0001c370


	//   ....[74]....
        /*0840*/ 	.word	0x0001c410


	//   ....[75]....
        /*0844*/ 	.word	0x0001c760


	//   ....[76]....
        /*0848*/ 	.word	0x0001ca40


	//   ....[77]....
        /*084c*/ 	.word	0x0001ce60


	//   ....[78]....
        /*0850*/ 	.word	0x0001cef0


	//   ....[79]....
        /*0854*/ 	.word	0x0001cf90


	//   ....[80]....
        /*0858*/ 	.word	0x0001d040


	//   ....[81]....
        /*085c*/ 	.word	0x0001d0c0


	//   ....[82]....
        /*0860*/ 	.word	0x0001d140


	//   ....[83]....
        /*0864*/ 	.word	0x0001d1c0


	//   ....[84]....
        /*0868*/ 	.word	0x0001d240


	//   ....[85]....
        /*086c*/ 	.word	0x0001d2d0


	//   ....[86]....
        /*0870*/ 	.word	0x0001d380


	//   ....[87]....
        /*0874*/ 	.word	0x0001d400


	//   ....[88]....
        /*0878*/ 	.word	0x0001d480


	//   ....[89]....
        /*087c*/ 	.word	0x0001d500


	//   ....[90]....
        /*0880*/ 	.word	0x0001d580


	//   ....[91]....
        /*0884*/ 	.word	0x0001d5f0


	//   ....[92]....
        /*0888*/ 	.word	0x0001d690


	//   ....[93]....
        /*088c*/ 	.word	0x0001d720


	//   ....[94]....
        /*0890*/ 	.word	0x0001d850


	//----- nvinfo : EIATTR_REG_RECONFIG
	.align		4
.L_1641:
        /*0894*/ 	.byte	0x01, 0x54
	.zero		2


	//----- nvinfo : EIATTR_SYSCALL_OFFSETS
	.align		4
        /*0898*/ 	.byte	0x04, 0x46
        /*089a*/ 	.short	(.L_1643 - .L_1642)


	//   ....[0]....
.L_1642:
        /*089c*/ 	.word	0x000018d0


	//   ....[1]....
        /*08a0*/ 	.word	0x00001a20


	//   ....[2]....
        /*08a4*/ 	.word	0x00006060


	//   ....[3]....
        /*08a8*/ 	.word	0x00006570


	//   ....[4]....
        /*08ac*/ 	.word	0x00017e60


	//   ....[5]....
        /*08b0*/ 	.word	0x00017fa0


	//   ....[6]....
        /*08b4*/ 	.word	0x000180a0


	//----- nvinfo : EIATTR_MBARRIER_INSTR_OFFSETS
	.align		4
.L_1643:
        /*08b8*/ 	.byte	0x04, 0x39
        /*08ba*/ 	.short	(.L_1645 - .L_1644)


	//   ....[0]....
.L_1644:
        /*08bc*/ 	.word	0x00000320
        /*08c0*/ 	.word	0x000000ff
        /*08c4*/ 	.word	0x00032400
        /*08c8*/ 	.short	0x0100
        /*08ca*/ 	.byte	0x08
	.zero		1


	//   ....[1]....
        /*08cc*/ 	.word	0x00000330
        /*08d0*/ 	.word	0x000000ff
        /*08d4*/ 	.word	0x00032410
        /*08d8*/ 	.short	0x0100
        /*08da*/ 	.byte	0x08
	.zero		1


	//   ....[2]....
        /*08dc*/ 	.word	0x00000340
        /*08e0*/ 	.word	0x000000ff
        /*08e4*/ 	.word	0x00032420
        /*08e8*/ 	.short	0x0100
        /*08ea*/ 	.byte	0x08
	.zero		1


	//   ....[3]....
        /*08ec*/ 	.word	0x00000430
        /*08f0*/ 	.word	0x000000ff
        /*08f4*/ 	.word	0x00032430
        /*08f8*/ 	.short	0x0100
        /*08fa*/ 	.byte	0x08
	.zero		1


	//   ....[4]....
        /*08fc*/ 	.word	0x00000440
        /*0900*/ 	.word	0x000000ff
        /*0904*/ 	.word	0x00032440
        /*0908*/ 	.short	0x0100
        /*090a*/ 	.byte	0x08
	.zero		1


	//   ....[5]....
        /*090c*/ 	.word	0x00000450
        /*0910*/ 	.word	0x000000ff
        /*0914*/ 	.word	0x00032438
        /*0918*/ 	.short	0x0100
        /*091a*/ 	.byte	0x08
	.zero		1


	//   ....[6]....
        /*091c*/ 	.word	0x00000460
        /*0920*/ 	.word	0x000000ff
        /*0924*/ 	.word	0x00032448
        /*0928*/ 	.short	0x0100
        /*092a*/ 	.byte	0x08
	.zero		1


	//   ....[7]....
        /*092c*/ 	.word	0x00000590
        /*0930*/ 	.word	0x000000ff
        /*0934*/ 	.word	0x00032450
        /*0938*/ 	.short	0x0100
        /*093a*/ 	.byte	0x08
	.zero		1


	//   ....[8]....
        /*093c*/ 	.word	0x000005a0
        /*0940*/ 	.word	0x000000ff
        /*0944*/ 	.word	0x00032460
        /*0948*/ 	.short	0x0100
        /*094a*/ 	.byte	0x08
	.zero		1


	//   ....[9]....
        /*094c*/ 	.word	0x000005b0
        /*0950*/ 	.word	0x000000ff
        /*0954*/ 	.word	0x00032458
        /*0958*/ 	.short	0x0100
        /*095a*/ 	.byte	0x08
	.zero		1


	//   ....[10]....
        /*095c*/ 	.word	0x000005c0
        /*0960*/ 	.word	0x000000ff
        /*0964*/ 	.word	0x00032468
        /*0968*/ 	.short	0x0100
        /*096a*/ 	.byte	0x08
	.zero		1


	//   ....[11]....
        /*096c*/ 	.word	0x000006b0
        /*0970*/ 	.word	0x000000ff
        /*0974*/ 	.word	0x00032470
        /*0978*/ 	.short	0x0100
        /*097a*/ 	.byte	0x06
	.zero		1


	//   ....[12]....
        /*097c*/ 	.word	0x000006c0
        /*0980*/ 	.word	0x000000ff
        /*0984*/ 	.word	0x00032480
        /*0988*/ 	.short	0x0100
        /*098a*/ 	.byte	0x06
	.zero		1


	//   ....[13]....
        /*098c*/ 	.word	0x000006d0
        /*0990*/ 	.word	0x000000ff
        /*0994*/ 	.word	0x00032478
        /*0998*/ 	.short	0x0100
        /*099a*/ 	.byte	0x06
	.zero		1


	//   ....[14]....
        /*099c*/ 	.word	0x000006e0
        /*09a0*/ 	.word	0x000000ff
        /*09a4*/ 	.word	0x00032488
        /*09a8*/ 	.short	0x0100
        /*09aa*/ 	.byte	0x06
	.zero		1


	//   ....[15]....
        /*09ac*/ 	.word	0x00000810
        /*09b0*/ 	.word	0x000000ff
        /*09b4*/ 	.word	0x00032490
        /*09b8*/ 	.short	0x0100
        /*09ba*/ 	.byte	0x08
	.zero		1


	//   ....[16]....
        /*09bc*/ 	.word	0x00000820
        /*09c0*/ 	.word	0x000000ff
        /*09c4*/ 	.word	0x000324a0
        /*09c8*/ 	.short	0x0100
        /*09ca*/ 	.byte	0x08
	.zero		1


	//   ....[17]....
        /*09cc*/ 	.word	0x00000830
        /*09d0*/ 	.word	0x000000ff
        /*09d4*/ 	.word	0x00032498
        /*09d8*/ 	.short	0x0100
        /*09da*/ 	.byte	0x08
	.zero		1


	//   ....[18]....
        /*09dc*/ 	.word	0x00000840
        /*09e0*/ 	.word	0x000000ff
        /*09e4*/ 	.word	0x000324a8
        /*09e8*/ 	.short	0x0100
        /*09ea*/ 	.byte	0x08
	.zero		1


	//   ....[19]....
        /*09ec*/ 	.word	0x00000970
        /*09f0*/ 	.word	0x000000ff
        /*09f4*/ 	.word	0x000324b0
        /*09f8*/ 	.short	0x0100
        /*09fa*/ 	.byte	0x08
	.zero		1


	//   ....[20]....
        /*09fc*/ 	.word	0x00000980
        /*0a00*/ 	.word	0x000000ff
        /*0a04*/ 	.word	0x000324c0
        /*0a08*/ 	.short	0x0100
        /*0a0a*/ 	.byte	0x08
	.zero		1


	//   ....[21]....
        /*0a0c*/ 	.word	0x00000990
        /*0a10*/ 	.word	0x000000ff
        /*0a14*/ 	.word	0x000324b8
        /*0a18*/ 	.short	0x0100
        /*0a1a*/ 	.byte	0x08
	.zero		1


	//   ....[22]....
        /*0a1c*/ 	.word	0x000009a0
        /*0a20*/ 	.word	0x000000ff
        /*0a24*/ 	.word	0x000324c8
        /*0a28*/ 	.short	0x0100
        /*0a2a*/ 	.byte	0x08
	.zero		1


	//   ....[23]....
        /*0a2c*/ 	.word	0x00002e30
        /*0a30*/ 	.word	0x0000005a
        /*0a34*/ 	.word	0x00032490
        /*0a38*/ 	.short	0x010a
        /*0a3a*/ 	.byte	0x3f
	.zero		1


	//   ....[24]....
        /*0a3c*/ 	.word	0x00003f90
        /*0a40*/ 	.word	0x0000005a
        /*0a44*/ 	.word	0x00032490
        /*0a48*/ 	.short	0x010a
        /*0a4a*/ 	.byte	0x3f
	.zero		1


	//   ....[25]....
        /*0a4c*/ 	.word	0x00005030
        /*0a50*/ 	.word	0x0000005a
        /*0a54*/ 	.word	0x00032490
        /*0a58*/ 	.short	0x010a
        /*0a5a*/ 	.byte	0x3f
	.zero		1


	//   ....[26]....
        /*0a5c*/ 	.word	0x00005250
        /*0a60*/ 	.word	0x00000004
        /*0a64*/ 	.word	0x00000000
        /*0a68*/ 	.short	0x0101
        /*0a6a*/ 	.byte	0x3f
	.zero		1


	//   ....[27]....
        /*0a6c*/ 	.word	0x00005290
        /*0a70*/ 	.word	0x0000005a
        /*0a74*/ 	.word	0x000324b0
        /*0a78*/ 	.short	0x010a
        /*0a7a*/ 	.byte	0x3f
	.zero		1


	//   ....[28]....
        /*0a7c*/ 	.word	0x000058f0
        /*0a80*/ 	.word	0x0000005a
        /*0a84*/ 	.word	0x00000000
        /*0a88*/ 	.short	0x0101
        /*0a8a*/ 	.byte	0x3f
	.zero		1


	//   ....[29]....
        /*0a8c*/ 	.word	0x00006100
        /*0a90*/ 	.word	0x00000011
        /*0a94*/ 	.word	0x00032400
        /*0a98*/ 	.short	0x010a
        /*0a9a*/ 	.byte	0x3f
	.zero		1


	//   ....[30]....
        /*0a9c*/ 	.word	0x00006150
        /*0aa0*/ 	.word	0x00000011
        /*0aa4*/ 	.word	0x00032400
        /*0aa8*/ 	.short	0x010a
        /*0aaa*/ 	.byte	0x3f
	.zero		1


	//   ....[31]....
        /*0aac*/ 	.word	0x00006e40
        /*0ab0*/ 	.word	0x00000011
        /*0ab4*/ 	.word	0x00032400
        /*0ab8*/ 	.short	0x010a
        /*0aba*/ 	.byte	0x3f
	.zero		1


	//   ....[32]....
        /*0abc*/ 	.word	0x00008240
        /*0ac0*/ 	.word	0x00000011
        /*0ac4*/ 	.word	0x00032400
        /*0ac8*/ 	.short	0x010a
        /*0aca*/ 	.byte	0x3f
	.zero		1


	//   ....[33]....
        /*0acc*/ 	.word	0x00009210
        /*0ad0*/ 	.word	0x000000b3
        /*0ad4*/ 	.word	0x00032430
        /*0ad8*/ 	.short	0x010a
        /*0ada*/ 	.byte	0x3f
	.zero		1


	//   ....[34]....
        /*0adc*/ 	.word	0x000092a0
        /*0ae0*/ 	.word	0x000000b3
        /*0ae4*/ 	.word	0x00032430
        /*0ae8*/ 	.short	0x010a
        /*0aea*/ 	.byte	0x3f
	.zero		1


	//   ....[35]....
        /*0aec*/ 	.word	0x000095b0
        /*0af0*/ 	.word	0x00000011
        /*0af4*/ 	.word	0x00032410
        /*0af8*/ 	.short	0x010a
        /*0afa*/ 	.byte	0x3f
	.zero		1


	//   ....[36]....
        /*0afc*/ 	.word	0x00009600
        /*0b00*/ 	.word	0x000000b3
        /*0b04*/ 	.word	0x00032450
        /*0b08*/ 	.short	0x010a
        /*0b0a*/ 	.byte	0x3f
	.zero		1


	//   ....[37]....
        /*0b0c*/ 	.word	0x00009680
        /*0b10*/ 	.word	0x000000b3
        /*0b14*/ 	.word	0x00032450
        /*0b18*/ 	.short	0x010a
        /*0b1a*/ 	.byte	0x3f
	.zero		1


	//   ....[38]....
        /*0b1c*/ 	.word	0x0000b6b0
        /*0b20*/ 	.word	0x00000018
        /*0b24*/ 	.word	0x00000000
        /*0b28*/ 	.short	0x0101
        /*0b2a*/ 	.byte	0x3f
	.zero		1


	//   ....[39]....
        /*0b2c*/ 	.word	0x0000c190
        /*0b30*/ 	.word	0x000000b3
        /*0b34*/ 	.word	0x00000000
        /*0b38*/ 	.short	0x0101
        /*0b3a*/ 	.byte	0x3f
	.zero		1


	//   ....[40]....
        /*0b3c*/ 	.word	0x0000c270
        /*0b40*/ 	.word	0x000000d3
        /*0b44*/ 	.word	0x00032430
        /*0b48*/ 	.short	0x010a
        /*0b4a*/ 	.byte	0x3f
	.zero		1


	//   ....[41]....
        /*0b4c*/ 	.word	0x0000c2e0
        /*0b50*/ 	.word	0x000000d3
        /*0b54*/ 	.word	0x00032430
        /*0b58*/ 	.short	0x010a
        /*0b5a*/ 	.byte	0x3f
	.zero		1


	//   ....[42]....
        /*0b5c*/ 	.word	0x0000c560
        /*0b60*/ 	.word	0x000000d3
        /*0b64*/ 	.word	0x00032450
        /*0b68*/ 	.short	0x010a
        /*0b6a*/ 	.byte	0x3f
	.zero		1


	//   ....[43]....
        /*0b6c*/ 	.word	0x0000c5b0
        /*0b70*/ 	.word	0x000000d3
        /*0b74*/ 	.word	0x00032450
        /*0b78*/ 	.short	0x010a
        /*0b7a*/ 	.byte	0x3f
	.zero		1


	//   ....[44]....
        /*0b7c*/ 	.word	0x0000ed00
        /*0b80*/ 	.word	0x000000a3
        /*0b84*/ 	.word	0x00000000
        /*0b88*/ 	.short	0x0101
        /*0b8a*/ 	.byte	0x3f
	.zero		1


	//   ....[45]....
        /*0b8c*/ 	.word	0x0000f5b0
        /*0b90*/ 	.word	0x000000d3
        /*0b94*/ 	.word	0x00000000
        /*0b98*/ 	.short	0x0101
        /*0b9a*/ 	.byte	0x3f
	.zero		1


	//   ....[46]....
        /*0b9c*/ 	.word	0x0000f7e0
        /*0ba0*/ 	.word	0x000000d3
        /*0ba4*/ 	.word	0x00032430
        /*0ba8*/ 	.short	0x010a
        /*0baa*/ 	.byte	0x3f
	.zero		1


	//   ....[47]....
        /*0bac*/ 	.word	0x0000f850
        /*0bb0*/ 	.word	0x000000d3
        /*0bb4*/ 	.word	0x00032430
        /*0bb8*/ 	.short	0x010a
        /*0bba*/ 	.byte	0x3f
	.zero		1


	//   ....[48]....
        /*0bbc*/ 	.word	0x0000fad0
        /*0bc0*/ 	.word	0x000000d3
        /*0bc4*/ 	.word	0x00032450
        /*0bc8*/ 	.short	0x010a
        /*0bca*/ 	.byte	0x3f
	.zero		1


	//   ....[49]....
        /*0bcc*/ 	.word	0x0000fb20
        /*0bd0*/ 	.word	0x000000d3
        /*0bd4*/ 	.word	0x00032450
        /*0bd8*/ 	.short	0x010a
        /*0bda*/ 	.byte	0x3f
	.zero		1


	//   ....[50]....
        /*0bdc*/ 	.word	0x00011ae0
        /*0be0*/ 	.word	0x000000b9
        /*0be4*/ 	.word	0x00000000
        /*0be8*/ 	.short	0x0101
        /*0bea*/ 	.byte	0x3f
	.zero		1


	//   ....[51]....
        /*0bec*/ 	.word	0x00012530
        /*0bf0*/ 	.word	0x000000d3
        /*0bf4*/ 	.word	0x00000000
        /*0bf8*/ 	.short	0x0101
        /*0bfa*/ 	.byte	0x3f
	.zero		1


	//   ....[52]....
        /*0bfc*/ 	.word	0x000147e0
        /*0c00*/ 	.word	0x00000000
        /*0c04*/ 	.word	0x00000000
        /*0c08*/ 	.short	0x0101
        /*0c0a*/ 	.byte	0x3f
	.zero		1


	//   ....[53]....
        /*0c0c*/ 	.word	0x00016fe0
        /*0c10*/ 	.word	0x00000009
        /*0c14*/ 	.word	0x00032420
        /*0c18*/ 	.short	0x010a
        /*0c1a*/ 	.byte	0x3f
	.zero		1


	//   ....[54]....
        /*0c1c*/ 	.word	0x00017060
        /*0c20*/ 	.word	0x00000005
        /*0c24*/ 	.word	0x000324a0
        /*0c28*/ 	.short	0x010a
        /*0c2a*/ 	.byte	0x3f
	.zero		1


	//   ....[55]....
        /*0c2c*/ 	.word	0x00017240
        /*0c30*/ 	.word	0x00000005
        /*0c34*/ 	.word	0x000324c0
        /*0c38*/ 	.short	0x010a
        /*0c3a*/ 	.byte	0x3f
	.zero		1


	//   ....[56]....
        /*0c3c*/ 	.word	0x00017650
        /*0c40*/ 	.word	0x00000006
        /*0c44*/ 	.word	0x000324a0
        /*0c48*/ 	.short	0x010a
        /*0c4a*/ 	.byte	0x3f
	.zero		1


	//   ....[57]....
        /*0c4c*/ 	.word	0x00017810
        /*0c50*/ 	.word	0x00000006
        /*0c54*/ 	.word	0x000324c0
        /*0c58*/ 	.short	0x010a
        /*0c5a*/ 	.byte	0x3f
	.zero		1


	//   ....[58]....
        /*0c5c*/ 	.word	0x000185e0
        /*0c60*/ 	.word	0x00000009
        /*0c64*/ 	.word	0x00032440
        /*0c68*/ 	.short	0x010a
        /*0c6a*/ 	.byte	0x3f
	.zero		1


	//   ....[59]....
        /*0c6c*/ 	.word	0x00018c00
        /*0c70*/ 	.word	0x00000009
        /*0c74*/ 	.word	0x00032420
        /*0c78*/ 	.short	0x010a
        /*0c7a*/ 	.byte	0x3f
	.zero		1


	//   ....[60]....
        /*0c7c*/ 	.word	0x00018cd0
        /*0c80*/ 	.word	0x00000005
        /*0c84*/ 	.word	0x00032460
        /*0c88*/ 	.short	0x010a
        /*0c8a*/ 	.byte	0x3f
	.zero		1


	//   ....[61]....
        /*0c8c*/ 	.word	0x00019300
        /*0c90*/ 	.word	0x00000002
        /*0c94*/ 	.word	0x00032440
        /*0c98*/ 	.short	0x010a
        /*0c9a*/ 	.byte	0x3f
	.zero		1


	//   ....[62]....
        /*0c9c*/ 	.word	0x00019510
        /*0ca0*/ 	.word	0x00000002
        /*0ca4*/ 	.word	0x00032460
        /*0ca8*/ 	.short	0x010a
        /*0caa*/ 	.byte	0x3f
	.zero		1


	//   ....[63]....
        /*0cac*/ 	.word	0x00019a60
        /*0cb0*/ 	.word	0x00000002
        /*0cb4*/ 	.word	0x00032440
        /*0cb8*/ 	.short	0x010a
        /*0cba*/ 	.byte	0x3f
	.zero		1


	//   ....[64]....
        /*0cbc*/ 	.word	0x00019c60
        /*0cc0*/ 	.word	0x00000002
        /*0cc4*/ 	.word	0x00032460
        /*0cc8*/ 	.short	0x010a
        /*0cca*/ 	.byte	0x3f
	.zero		1


	//   ....[65]....
        /*0ccc*/ 	.word	0x0001a140
        /*0cd0*/ 	.word	0x00000002
        /*0cd4*/ 	.word	0x00032440
        /*0cd8*/ 	.short	0x010a
        /*0cda*/ 	.byte	0x3f
	.zero		1


	//   ....[66]....
        /*0cdc*/ 	.word	0x0001a350
        /*0ce0*/ 	.word	0x00000002
        /*0ce4*/ 	.word	0x00032460
        /*0ce8*/ 	.short	0x010a
        /*0cea*/ 	.byte	0x3f
	.zero		1


	//   ....[67]....
        /*0cec*/ 	.word	0x0001b4c0
        /*0cf0*/ 	.word	0x00000000
        /*0cf4*/ 	.word	0x00032420
        /*0cf8*/ 	.short	0x010a
        /*0cfa*/ 	.byte	0x3f
	.zero		1


	//   ....[68]....
        /*0cfc*/ 	.word	0x0001b660
        /*0d00*/ 	.word	0x00000006
        /*0d04*/ 	.word	0x00000000
        /*0d08*/ 	.short	0x010a
        /*0d0a*/ 	.byte	0x3f
	.zero		1


	//   ....[69]....
        /*0d0c*/ 	.word	0x0001b6d0
        /*0d10*/ 	.word	0x00000007
        /*0d14*/ 	.word	0x00000000
        /*0d18*/ 	.short	0x010a
        /*0d1a*/ 	.byte	0x3f
	.zero		1


	//   ....[70]....
        /*0d1c*/ 	.word	0x0001b740
        /*0d20*/ 	.word	0x00000004
        /*0d24*/ 	.word	0x00000000
        /*0d28*/ 	.short	0x010a
        /*0d2a*/ 	.byte	0x3f
	.zero		1


	//   ....[71]....
        /*0d2c*/ 	.word	0x0001b770
        /*0d30*/ 	.word	0x00000003
        /*0d34*/ 	.word	0x00000000
        /*0d38*/ 	.short	0x010a
        /*0d3a*/ 	.byte	0x3f
	.zero		1


	//   ....[72]....
        /*0d3c*/ 	.word	0x0001b7d0
        /*0d40*/ 	.word	0x0000005a
        /*0d44*/ 	.word	0x00032490
        /*0d48*/ 	.short	0x010a
        /*0d4a*/ 	.byte	0x3f
	.zero		1


	//   ....[73]....
        /*0d4c*/ 	.word	0x0001b820
        /*0d50*/ 	.word	0x0000005a
        /*0d54*/ 	.word	0x00032490
        /*0d58*/ 	.short	0x010a
        /*0d5a*/ 	.byte	0x3f
	.zero		1


	//   ....[74]....
        /*0d5c*/ 	.word	0x0001b870
        /*0d60*/ 	.word	0x0000005a
        /*0d64*/ 	.word	0x00032490
        /*0d68*/ 	.short	0x010a
        /*0d6a*/ 	.byte	0x3f
	.zero		1


	//   ....[75]....
        /*0d6c*/ 	.word	0x0001b8c0
        /*0d70*/ 	.word	0x0000005a
        /*0d74*/ 	.word	0x000324b0
        /*0d78*/ 	.short	0x010a
        /*0d7a*/ 	.byte	0x3f
	.zero		1


	//   ....[76]....
        /*0d7c*/ 	.word	0x0001bf00
        /*0d80*/ 	.word	0x00000011
        /*0d84*/ 	.word	0x00032400
        /*0d88*/ 	.short	0x010a
        /*0d8a*/ 	.byte	0x3f
	.zero		1


	//   ....[77]....
        /*0d8c*/ 	.word	0x0001c450
        /*0d90*/ 	.word	0x00000011
        /*0d94*/ 	.word	0x00032400
        /*0d98*/ 	.short	0x010a
        /*0d9a*/ 	.byte	0x3f
	.zero		1


	//   ....[78]....
        /*0d9c*/ 	.word	0x0001c4a0
        /*0da0*/ 	.word	0x000000b3
        /*0da4*/ 	.word	0x00032430
        /*0da8*/ 	.short	0x010a
        /*0daa*/ 	.byte	0x3f
	.zero		1


	//   ....[79]....
        /*0dac*/ 	.word	0x0001c4f0
        /*0db0*/ 	.word	0x00000011
        /*0db4*/ 	.word	0x00032410
        /*0db8*/ 	.short	0x010a
        /*0dba*/ 	.byte	0x3f
	.zero		1


	//   ....[80]....
        /*0dbc*/ 	.word	0x0001c540
        /*0dc0*/ 	.word	0x000000b3
        /*0dc4*/ 	.word	0x00032450
        /*0dc8*/ 	.short	0x010a
        /*0dca*/ 	.byte	0x3f
	.zero		1


	//   ....[81]....
        /*0dcc*/ 	.word	0x0001c590
        /*0dd0*/ 	.word	0x000000d3
        /*0dd4*/ 	.word	0x00032430
        /*0dd8*/ 	.short	0x010a
        /*0dda*/ 	.byte	0x3f
	.zero		1


	//   ....[82]....
        /*0ddc*/ 	.word	0x0001c5e0
        /*0de0*/ 	.word	0x000000d3
        /*0de4*/ 	.word	0x00032450
        /*0de8*/ 	.short	0x010a
        /*0dea*/ 	.byte	0x3f
	.zero		1


	//   ....[83]....
        /*0dec*/ 	.word	0x0001c630
        /*0df0*/ 	.word	0x000000d3
        /*0df4*/ 	.word	0x00032430
        /*0df8*/ 	.short	0x010a
        /*0dfa*/ 	.byte	0x3f
	.zero		1


	//   ....[84]....
        /*0dfc*/ 	.word	0x0001c680
        /*0e00*/ 	.word	0x000000d3
        /*0e04*/ 	.word	0x00032450
        /*0e08*/ 	.short	0x010a
        /*0e0a*/ 	.byte	0x3f
	.zero		1


	//   ....[85]....
        /*0e0c*/ 	.word	0x0001c820
        /*0e10*/ 	.word	0x00000009
        /*0e14*/ 	.word	0x00032420
        /*0e18*/ 	.short	0x010a
        /*0e1a*/ 	.byte	0x3f
	.zero		1


	//   ....[86]....
        /*0e1c*/ 	.word	0x0001c870
        /*0e20*/ 	.word	0x00000005
        /*0e24*/ 	.word	0x000324a0
        /*0e28*/ 	.short	0x010a
        /*0e2a*/ 	.byte	0x3f
	.zero		1


	//   ....[87]....
        /*0e2c*/ 	.word	0x0001c8c0
        /*0e30*/ 	.word	0x00000005
        /*0e34*/ 	.word	0x000324c0
        /*0e38*/ 	.short	0x010a
        /*0e3a*/ 	.byte	0x3f
	.zero		1


	//   ....[88]....
        /*0e3c*/ 	.word	0x0001c910
        /*0e40*/ 	.word	0x00000006
        /*0e44*/ 	.word	0x000324a0
        /*0e48*/ 	.short	0x010a
        /*0e4a*/ 	.byte	0x3f
	.zero		1


	//   ....[89]....
        /*0e4c*/ 	.word	0x0001c960
        /*0e50*/ 	.word	0x00000006
        /*0e54*/ 	.word	0x000324c0
        /*0e58*/ 	.short	0x010a
        /*0e5a*/ 	.byte	0x3f
	.zero		1


	//   ....[90]....
        /*0e5c*/ 	.word	0x0001cb00
        /*0e60*/ 	.word	0x00000009
        /*0e64*/ 	.word	0x00032440
        /*0e68*/ 	.short	0x010a
        /*0e6a*/ 	.byte	0x3f
	.zero		1


	//   ....[91]....
        /*0e6c*/ 	.word	0x0001cb80
        /*0e70*/ 	.word	0x00000009
        /*0e74*/ 	.word	0x00032420
        /*0e78*/ 	.short	0x010a
        /*0e7a*/ 	.byte	0x3f
	.zero		1


	//   ....[92]....
        /*0e7c*/ 	.word	0x0001cbd0
        /*0e80*/ 	.word	0x00000005
        /*0e84*/ 	.word	0x00032460
        /*0e88*/ 	.short	0x010a
        /*0e8a*/ 	.byte	0x3f
	.zero		1


	//   ....[93]....
        /*0e8c*/ 	.word	0x0001cc20
        /*0e90*/ 	.word	0x00000002
        /*0e94*/ 	.word	0x00032440
        /*0e98*/ 	.short	0x010a
        /*0e9a*/ 	.byte	0x3f
	.zero		1


	//   ....[94]....
        /*0e9c*/ 	.word	0x0001cc70
        /*0ea0*/ 	.word	0x00000002
        /*0ea4*/ 	.word	0x00032460
        /*0ea8*/ 	.short	0x010a
        /*0eaa*/ 	.byte	0x3f
	.zero		1


	//   ....[95]....
        /*0eac*/ 	.word	0x0001ccc0
        /*0eb0*/ 	.word	0x00000002
        /*0eb4*/ 	.word	0x00032440
        /*0eb8*/ 	.short	0x010a
        /*0eba*/ 	.byte	0x3f
	.zero		1


	//   ....[96]....
        /*0ebc*/ 	.word	0x0001cd10
        /*0ec0*/ 	.word	0x00000002
        /*0ec4*/ 	.word	0x00032460
        /*0ec8*/ 	.short	0x010a
        /*0eca*/ 	.byte	0x3f
	.zero		1


	//   ....[97]....
        /*0ecc*/ 	.word	0x0001cd60
        /*0ed0*/ 	.word	0x00000002
        /*0ed4*/ 	.word	0x00032440
        /*0ed8*/ 	.short	0x010a
        /*0eda*/ 	.byte	0x3f
	.zero		1


	//   ....[98]....
        /*0edc*/ 	.word	0x0001cdb0
        /*0ee0*/ 	.word	0x00000002
        /*0ee4*/ 	.word	0x00032460
        /*0ee8*/ 	.short	0x010a
        /*0eea*/ 	.byte	0x3f
	.zero		1


	//   ....[99]....
        /*0eec*/ 	.word	0x0001d770
        /*0ef0*/ 	.word	0x00000000
        /*0ef4*/ 	.word	0x00032420
        /*0ef8*/ 	.short	0x010a
        /*0efa*/ 	.byte	0x3f
	.zero		1


	//   ....[100]....
        /*0efc*/ 	.word	0x0001d910
        /*0f00*/ 	.word	0x00000006
        /*0f04*/ 	.word	0x00000000
        /*0f08*/ 	.short	0x010a
        /*0f0a*/ 	.byte	0x3f
	.zero		1


	//   ....[101]....
        /*0f0c*/ 	.word	0x0001d960
        /*0f10*/ 	.word	0x00000007
        /*0f14*/ 	.word	0x00000000
        /*0f18*/ 	.short	0x010a
        /*0f1a*/ 	.byte	0x3f
	.zero		1


	//   ....[102]....
        /*0f1c*/ 	.word	0x0001d9b0
        /*0f20*/ 	.word	0x00000004
        /*0f24*/ 	.word	0x00000000
        /*0f28*/ 	.short	0x010a
        /*0f2a*/ 	.byte	0x3f
	.zero		1


	//----- nvinfo : EIATTR_NUM_MBARRIERS
	.align		4
.L_1645:
        /*0f2c*/ 	.byte	0x03, 0x38
        /*0f2e*/ 	.short	0x0017


	//----- nvinfo : EIATTR_EXIT_INSTR_OFFSETS
	.align		4
        /*0f30*/ 	.byte	0x04, 0x1c
        /*0f32*/ 	.short	(.L_1647 - .L_1646)


	//   ....[0]....
.L_1646:
        /*0f34*/ 	.word	0x0001b7c0


	//----- nvinfo : EIATTR_MAX_THREADS
	.align		4
.L_1647:
        /*0f38*/ 	.byte	0x04, 0x05
        /*0f3a*/ 	.short	(.L_1649 - .L_1648)
.L_1648:
        /*0f3c*/ 	.word	0x00000180
        /*0f40*/ 	.word	0x00000001
        /*0f44*/ 	.word	0x00000001


	//----- nvinfo : EIATTR_CRS_STACK_SIZE
	.align		4
.L_1649:
        /*0f48*/ 	.byte	0x04, 0x1e
        /*0f4a*/ 	.short	(.L_1651 - .L_1650)
.L_1650:
        /*0f4c*/ 	.word	0x00000000


	//----- nvinfo : EIATTR_CBANK_PARAM_SIZE
	.align		4
.L_1651:
        /*0f50*/ 	.byte	0x03, 0x19
        /*0f52*/ 	.short	0x0b70


	//----- nvinfo : EIATTR_PARAM_CBANK
	.align		4
        /*0f54*/ 	.byte	0x04, 0x0a
        /*0f56*/ 	.short	(.L_1653 - .L_1652)
	.align		4
.L_1652:
        /*0f58*/ 	.word	index@(.nv.constant0._ZN7cutlass13device_kernelIN5flash11enable_sm90INS1_16FlashAttnFwdSm90INS1_25CollectiveMainloopFwdSm90ILi2EN4cute5tupleIJNS5_1CILi1EEES8_S8_EEENS6_IJNS7_ILi128EEENS7_ILi96EEENS7_ILi64EEEEEELi256ENS_6half_tEfNS_4arch4Sm90ELb1ELb0ELb1ELb1ELb0ELb1ELb1ELb1ELb0ELb0ELb0ELb0EEENS1_21CollectiveEpilogueFwdINS6_IJSA_NS7_ILi256EEESB_EEES9_SE_SG_Li256ELb1ELb0ELb0ELb0EEENS1_36VarlenDynamicPersistentTileSchedulerILi128ELi96ELi256ELi32ELb0ELb0ELb1ELb1ELb1ELb1EEEEEEEEEvNT_6ParamsE)
        /*0f5c*/ 	.short	0x0210
        /*0f5e*/ 	.short	0x0b70


	//----- nvinfo : EIATTR_SW_WAR
	.align		4
.L_1653:
        /*0f60*/ 	.byte	0x04, 0x36
        /*0f62*/ 	.short	(.L_1655 - .L_1654)
.L_1654:
        /*0f64*/ 	.word	0x00000008
.L_1655:


//--------------------- .nv.callgraph             --------------------------
	.section	.nv.callgraph,"",@"SHT_CUDA_CALLGRAPH"
	.align	4
	.sectionentsize	8
	.align		4
        /*0000*/ 	.word	0x00000000
	.align		4
        /*0004*/ 	.word	0xffffffff
	.align		4
        /*0008*/ 	.word	index@(_ZN7cutlass13device_kernelIN5flash11enable_sm90INS1_16FlashAttnFwdSm90INS1_25CollectiveMainloopFwdSm90ILi2EN4cute5tupleIJNS5_1CILi1EEES8_S8_EEENS6_IJNS7_ILi128EEESA_NS7_ILi192EEEEEELi128ENS_6half_tEfNS_4arch4Sm90ELb0ELb0ELb1ELb0ELb0ELb0ELb0ELb1ELb1ELb0ELb0ELb0EEENS1_21CollectiveEpilogueFwdINS6_IJSA_SA_SA_EEES9_SD_SF_Li256ELb0ELb0ELb0ELb0EEENS1_29StaticPersistentTileSchedulerILb0EEEEEEEEEvNT_6ParamsE)
	.align		4
        /*000c*/ 	.word	index@(__assertfail)
	.align		4
        /*0010*/ 	.word	index@(_ZN7cutlass13device_kernelIN5flash11enable_sm90INS1_16FlashAttnFwdSm90INS1_25CollectiveMainloopFwdSm90ILi2EN4cute5tupleIJNS5_1CILi2EEENS7_ILi1EEES9_EEENS6_IJNS7_ILi128EEESB_NS7_ILi192EEEEEELi128ENS_6half_tEfNS_4arch4Sm90ELb0ELb0ELb1ELb0ELb0ELb0ELb0ELb1ELb1ELb0ELb0ELb0EEENS1_21CollectiveEpilogueFwdINS6_IJSB_SB_SB_EEESA_SE_SG_Li256ELb0ELb0ELb0ELb0EEENS1_29StaticPersistentTileSchedulerILb0EEEEEEEEEvNT_6ParamsE)
	.align		4
        /*0014*/ 	.word	index@(__assertfail)
	.align		4
        /*0018*/ 	.word	index@(_ZN7cutlass13device_kernelIN5flash11enable_sm90INS1_16FlashAttnFwdSm90INS1_25CollectiveMainloopFwdSm90ILi2EN4cute5tupleIJNS5_1CILi1EEES8_S8_EEENS6_IJNS7_ILi128EEESA_NS7_ILi192EEEEEELi128ENS_6half_tEfNS_4arch4Sm90ELb0ELb0ELb1ELb1ELb0ELb0ELb0ELb1ELb1ELb0ELb0ELb0EEENS1_21CollectiveEpilogueFwdINS6_IJSA_SA_SA_EEES9_SD_SF_Li256ELb1ELb0ELb0ELb0EEENS1_36VarlenDynamicPersistentTileSchedulerILi128ELi128ELi256ELi32ELb0ELb0ELb1ELb0ELb1ELb1EEEEEEEEEvNT_6ParamsE)
	.align		4
        /*001c*/ 	.word	index@(__assertfail)
	.align		4
        /*0020*/ 	.word	index@(_ZN7cutlass13device_kernelIN5flash11enable_sm90INS1_16FlashAttnFwdSm90INS1_25CollectiveMainloopFwdSm90ILi2EN4cute5tupleIJNS5_1CILi1EEES8_S8_EEENS6_IJNS7_ILi128EEESA_NS7_ILi192EEEEEELi128ENS_6half_tEfNS_4arch4Sm90ELb0ELb0ELb1ELb1ELb0ELb1ELb0ELb1ELb1ELb0ELb0ELb0EEENS1_21CollectiveEpilogueFwdINS6_IJSA_SA_SA_EEES9_SD_SF_Li256ELb1ELb0ELb0ELb0EEENS1_36VarlenDynamicPersistentTileSchedulerILi128ELi128ELi256ELi32ELb0ELb0ELb1ELb0ELb1ELb1EEEEEEEEEvNT_6ParamsE)
	.align		4
        /*0024*/ 	.word	index@(__assertfail)
	.align		4
        /*0028*/ 	.word	index@(_ZN7cutlass13device_kernelIN5flash11enable_sm90INS1_16FlashAttnFwdSm90INS1_25CollectiveMainloopFwdSm90ILi2EN4cute5tupleIJNS5_1CILi1EEES8_S8_EEENS6_IJNS7_ILi128EEENS7_ILi96EEENS7_ILi192EEEEEELi128ENS_6half_tEfNS_4arch4Sm90ELb0ELb1ELb1ELb0ELb0ELb0ELb0ELb1ELb1ELb0ELb0ELb0EEENS1_21CollectiveEpilogueFwdINS6_IJSA_SA_SB_EEES9_SE_SG_Li256ELb0ELb0ELb0ELb0EEENS1_30DynamicPersistentTileSchedulerILi256ELi32ELb0ELb0ELb1EEEEEEEEEvNT_6ParamsE)
	.align		4
        /*002c*/ 	.word	index@(__assertfail)
	.align		4
        /*0030*/ 	.word	index@(_ZN7cutlass13device_kernelIN5flash11enable_sm90INS1_16FlashAttnFwdSm90INS1_25CollectiveMainloopFwdSm90ILi2EN4cute5tupleIJNS5_1CILi1EEES8_S8_EEENS6_IJNS7_ILi128EEENS7_ILi96EEENS7_ILi192EEEEEELi128ENS_6half_tEfNS_4arch4Sm90ELb0ELb1ELb1ELb1ELb0ELb0ELb0ELb1ELb1ELb0ELb0ELb0EEENS1_21CollectiveEpilogueFwdINS6_IJSA_SA_SB_EEES9_SE_SG_Li256ELb1ELb0ELb0ELb0EEENS1_36VarlenDynamicPersistentTileSchedulerILi128ELi96ELi256ELi32ELb0ELb0ELb1ELb1ELb0ELb1EEEEEEEEEvNT_6ParamsE)
	.align		4
        /*0034*/ 	.word	index@(__assertfail)
	.align		4
        /*0038*/ 	.word	index@(_ZN7cutlass13device_kernelIN5flash11enable_sm90INS1_16FlashAttnFwdSm90INS1_25CollectiveMainloopFwdSm90ILi2EN4cute5tupleIJNS5_1CILi1EEES8_S8_EEENS6_IJNS7_ILi128EEENS7_ILi96EEENS7_ILi192EEEEEELi128ENS_6half_tEfNS_4arch4Sm90ELb0ELb1ELb1ELb1ELb0ELb1ELb0ELb1ELb1ELb0ELb0ELb0EEENS1_21CollectiveEpilogueFwdINS6_IJSA_SA_SB_EEES9_SE_SG_Li256ELb1ELb0ELb0ELb0EEENS1_36VarlenDynamicPersistentTileSchedulerILi128ELi96ELi256ELi32ELb0ELb0ELb1ELb1ELb0ELb1EEEEEEEEEvNT_6ParamsE)
	.align		4
        /*003c*/ 	.word	index@(__assertfail)
	.align		4
        /*0040*/ 	.word	index@(_ZN7cutlass13device_kernelIN5flash11enable_sm90INS1_16FlashAttnFwdSm90INS1_25CollectiveMainloopFwdSm90ILi2EN4cute5tupleIJNS5_1CILi1EEES8_S8_EEENS6_IJNS7_ILi128EEESA_NS7_ILi192EEEEEELi128ENS_6half_tEfNS_4arch4Sm90ELb1ELb0ELb1ELb0ELb0ELb0ELb0ELb1ELb1ELb0ELb0ELb0EEENS1_21CollectiveEpilogueFwdINS6_IJSA_SA_SA_EEES9_SD_SF_Li256ELb0ELb0ELb0ELb0EEENS1_30DynamicPersistentTileSchedulerILi256ELi32ELb0ELb0ELb1EEEEEEEEEvNT_6ParamsE)
	.align		4
        /*0044*/ 	.word	index@(__assertfail)
	.align		4
        /*0048*/ 	.word	index@(_ZN7cutlass13device_kernelIN5flash11enable_sm90INS1_16FlashAttnFwdSm90INS1_25CollectiveMainloopFwdSm90ILi2EN4cute5tupleIJNS5_1CILi1EEES8_S8_EEENS6_IJNS7_ILi128EEESA_NS7_ILi192EEEEEELi128ENS_6half_tEfNS_4arch4Sm90ELb1ELb0ELb1ELb1ELb0ELb0ELb0ELb1ELb1ELb0ELb0ELb0EEENS1_21CollectiveEpilogueFwdINS6_IJSA_SA_SA_EEES9_SD_SF_Li256ELb1ELb0ELb0ELb0EEENS1_36VarlenDynamicPersistentTileSchedulerILi128ELi128ELi256ELi32ELb0ELb0ELb1ELb1ELb1ELb1EEEEEEEEEvNT_6ParamsE)
	.align		4
        /*004c*/ 	.word	index@(__assertfail)
	.align		4
        /*0050*/ 	.word	index@(_ZN7cutlass13device_kernelIN5flash11enable_sm90INS1_16FlashAttnFwdSm90INS1_25CollectiveMainloopFwdSm90ILi2EN4cute5tupleIJNS5_1CILi1EEES8_S8_EEENS6_IJNS7_ILi128EEESA_NS7_ILi192EEEEEELi128ENS_6half_tEfNS_4arch4Sm90ELb1ELb0ELb1ELb1ELb0ELb1ELb0ELb1ELb1ELb0ELb0ELb0EEENS1_21CollectiveEpilogueFwdINS6_IJSA_SA_SA_EEES9_SD_SF_Li256ELb1ELb0ELb0ELb0EEENS1_36VarlenDynamicPersistentTileSchedulerILi128ELi128ELi256ELi32ELb0ELb0ELb1ELb1ELb1ELb1EEEEEEEEEvNT_6ParamsE)
	.align		4
        /*0054*/ 	.word	index@(__assertfail)
	.align		4
        /*0058*/ 	.word	index@(_ZN7cutlass13device_kernelIN5flash11enable_sm90INS1_16FlashAttnFwdSm90INS1_25CollectiveMainloopFwdSm90ILi2EN4cute5tupleIJNS5_1CILi1EEES8_S8_EEENS6_IJNS7_ILi64EEESA_SA_EEELi512ENS_6half_tEfNS_4arch4Sm90ELb0ELb0ELb1ELb0ELb0ELb0ELb0ELb0ELb0ELb0ELb0ELb0EEENS1_21CollectiveEpilogueFwdINS6_IJSA_NS7_ILi512EEESA_EEES9_SC_SE_Li256ELb0ELb0ELb0ELb0EEENS1_29StaticPersistentTileSchedulerILb0EEEEEEEEEvNT_6ParamsE)
	.align		4
        /*005c*/ 	.word	index@(__assertfail)
	.align		4
        /*0060*/ 	.word	index@(_ZN7cutlass13device_kernelIN5flash11enable_sm90INS1_16FlashAttnFwdSm90INS1_25CollectiveMainloopFwdSm90ILi2EN4cute5tupleIJNS5_1CILi1EEES8_S8_EEENS6_IJNS7_ILi64EEESA_SA_EEELi512ENS_6half_tEfNS_4arch4Sm90ELb0ELb0ELb1ELb0ELb0ELb0ELb1ELb0ELb0ELb0ELb0ELb0EEENS1_21CollectiveEpilogueFwdINS6_IJSA_NS7_ILi512EEESA_EEES9_SC_SE_Li256ELb0ELb0ELb0ELb0EEENS1_29StaticPersistentTileSchedulerILb0EEEEEEEEEvNT_6ParamsE)
	.align		4
        /*0064*/ 	.word	index@(__assertfail)
	.align		4
        /*0068*/ 	.word	index@(_ZN7cutlass13device_kernelIN5flash11enable_sm90INS1_16FlashAttnFwdSm90INS1_25CollectiveMainloopFwdSm90ILi2EN4cute5tupleIJNS5_1CILi1EEES8_S8_EEENS6_IJNS7_ILi64EEESA_SA_EEELi512ENS_6half_tEfNS_4arch4Sm90ELb0ELb0ELb1ELb1ELb0ELb0ELb0ELb0ELb0ELb0ELb0ELb0EEENS1_21CollectiveEpilogueFwdINS6_IJSA_NS7_ILi512EEESA_EEES9_SC_SE_Li256ELb1ELb0ELb0ELb0EEENS1_36VarlenDynamicPersistentTileSchedulerILi64ELi64ELi256ELi32ELb0ELb0ELb1ELb0ELb1ELb1EEEEEEEEEvNT_6ParamsE)
	.align		4
        /*006c*/ 	.word	index@(__assertfail)
	.align		4
        /*0070*/ 	.word	index@(_ZN7cutlass13device_kernelIN5flash11enable_sm90INS1_16FlashAttnFwdSm90INS1_25CollectiveMainloopFwdSm90ILi2EN4cute5tupleIJNS5_1CILi1EEES8_S8_EEENS6_IJNS7_ILi64EEESA_SA_EEELi512ENS_6half_tEfNS_4arch4Sm90ELb0ELb0ELb1ELb1ELb0ELb1ELb0ELb0ELb0ELb0ELb0ELb0EEENS1_21CollectiveEpilogueFwdINS6_IJSA_NS7_ILi512EEESA_EEES9_SC_SE_Li256ELb1ELb0ELb0ELb0EEENS1_36VarlenDynamicPersistentTileSchedulerILi64ELi64ELi256ELi32ELb0ELb0ELb1ELb0ELb1ELb1EEEEEEEEEvNT_6ParamsE)
	.align		4
        /*0074*/ 	.word	index@(__assertfail)
	.align		4
        /*0078*/ 	.word	index@(_ZN7cutlass13device_kernelIN5flash11enable_sm90INS1_16FlashAttnFwdSm90INS1_25CollectiveMainloopFwdSm90ILi2EN4cute5tupleIJNS5_1CILi1EEES8_S8_EEENS6_IJNS7_ILi64EEESA_SA_EEELi512ENS_6half_tEfNS_4arch4Sm90ELb0ELb0ELb1ELb1ELb0ELb0ELb1ELb0ELb0ELb0ELb0ELb0EEENS1_21CollectiveEpilogueFwdINS6_IJSA_NS7_ILi512EEESA_EEES9_SC_SE_Li256ELb1ELb0ELb0ELb0EEENS1_36VarlenDynamicPersistentTileSchedulerILi64ELi64ELi256ELi32ELb0ELb0ELb1ELb0ELb1ELb1EEEEEEEEEvNT_6ParamsE)
	.align		4
        /*007c*/ 	.word	index@(__assertfail)
	.align		4
        /*0080*/ 	.word	index@(_ZN7cutlass13device_kernelIN5flash11enable_sm90INS1_16FlashAttnFwdSm90INS1_25CollectiveMainloopFwdSm90ILi2EN4cute5tupleIJNS5_1CILi1EEES8_S8_EEENS6_IJNS7_ILi64EEESA_SA_EEELi512ENS_6half_tEfNS_4arch4Sm90ELb0ELb0ELb1ELb1ELb0ELb1ELb1ELb0ELb0ELb0ELb0ELb0EEENS1_21CollectiveEpilogueFwdINS6_IJSA_NS7_ILi512EEESA_EEES9_SC_SE_Li256ELb1ELb0ELb0ELb0EEENS1_36VarlenDynamicPersistentTileSchedulerILi64ELi64ELi256ELi32ELb0ELb0ELb1ELb0ELb1ELb1EEEEEEEEEvNT_6ParamsE)
	.align		4
        /*0084*/ 	.word	index@(__assertfail)
	.align		4
        /*0088*/ 	.word	index@(_ZN7cutlass13device_kernelIN5flash11enable_sm90INS1_16FlashAttnFwdSm90INS1_25CollectiveMainloopFwdSm90ILi2EN4cute5tupleIJNS5_1CILi1EEES8_S8_EEENS6_IJNS7_ILi64EEESA_SA_EEELi512ENS_6half_tEfNS_4arch4Sm90ELb0ELb1ELb1ELb0ELb0ELb0ELb0ELb0ELb0ELb0ELb0ELb0EEENS1_21CollectiveEpilogueFwdINS6_IJSA_NS7_ILi512EEESA_EEES9_SC_SE_Li256ELb0ELb0ELb0ELb0EEENS1_30DynamicPersistentTileSchedulerILi256ELi32ELb0ELb0ELb1EEEEEEEEEvNT_6ParamsE)
	.align		4
        /*008c*/ 	.word	index@(__assertfail)
	.align		4
        /*0090*/ 	.word	index@(_ZN7cutlass13device_kernelIN5flash11enable_sm90INS1_16FlashAttnFwdSm90INS1_25CollectiveMainloopFwdSm90ILi2EN4cute5tupleIJNS5_1CILi1EEES8_S8_EEENS6_IJNS7_ILi64EEESA_SA_EEELi512ENS_6half_tEfNS_4arch4Sm90ELb0ELb1ELb1ELb0ELb0ELb0ELb1ELb0ELb0ELb0ELb0ELb0EEENS1_21CollectiveEpilogueFwdINS6_IJSA_NS7_ILi512EEESA_EEES9_SC_SE_Li256ELb0ELb0ELb0ELb0EEENS1_30DynamicPersistentTileSchedulerILi256ELi32ELb0ELb0ELb1EEEEEEEEEvNT_6ParamsE)
	.align		4
        /*0094*/ 	.word	index@(__assertfail)
	.align		4
        /*0098*/ 	.word	index@(_ZN7cutlass13device_kernelIN5flash11enable_sm90INS1_16FlashAttnFwdSm90INS1_25CollectiveMainloopFwdSm90ILi2EN4cute5tupleIJNS5_1CILi1EEES8_S8_EEENS6_IJNS7_ILi64EEESA_SA_EEELi512ENS_6half_tEfNS_4arch4Sm90ELb0ELb1ELb1ELb1ELb0ELb0ELb0ELb0ELb0ELb0ELb0ELb0EEENS1_21CollectiveEpilogueFwdINS6_IJSA_NS7_ILi512EEESA_EEES9_SC_SE_Li256ELb1ELb0ELb0ELb0EEENS1_36VarlenDynamicPersistentTileSchedulerILi64ELi64ELi256ELi32ELb0ELb0ELb1ELb1ELb0ELb1EEEEEEEEEvNT_6ParamsE)
	.align		4
        /*009c*/ 	.word	index@(__assertfail)
	.align		4
        /*00a0*/ 	.word	index@(_ZN7cutlass13device_kernelIN5flash11enable_sm90INS1_16FlashAttnFwdSm90INS1_25CollectiveMainloopFwdSm90ILi2EN4cute5tupleIJNS5_1CILi1EEES8_S8_EEENS6_IJNS7_ILi64EEESA_SA_EEELi512ENS_6half_tEfNS_4arch4Sm90ELb0ELb1ELb1ELb1ELb0ELb1ELb0ELb0ELb0ELb0ELb0ELb0EEENS1_21CollectiveEpilogueFwdINS6_IJSA_NS7_ILi512EEESA_EEES9_SC_SE_Li256ELb1ELb0ELb0ELb0EEENS1_36VarlenDynamicPersistentTileSchedulerILi64ELi64ELi256ELi32ELb0ELb0ELb1ELb1ELb0ELb1EEEEEEEEEvNT_6ParamsE)
	.align		4
        /*00a4*/ 	.word	index@(__assertfail)
	.align		4
        /*00a8*/ 	.word	index@(_ZN7cutlass13device_kernelIN5flash11enable_sm90INS1_16FlashAttnFwdSm90INS1_25CollectiveMainloopFwdSm90ILi2EN4cute5tupleIJNS5_1CILi1EEES8_S8_EEENS6_IJNS7_ILi64EEESA_SA_EEELi512ENS_6half_tEfNS_4arch4Sm90ELb0ELb1ELb1ELb1ELb0ELb0ELb1ELb0ELb0ELb0ELb0ELb0EEENS1_21CollectiveEpilogueFwdINS6_IJSA_NS7_ILi512EEESA_EEES9_SC_SE_Li256ELb1ELb0ELb0ELb0EEENS1_36VarlenDynamicPersistentTileSchedulerILi64ELi64ELi256ELi32ELb0ELb0ELb1ELb1ELb0ELb1EEEEEEEEEvNT_6ParamsE)
	.align		4
        /*00ac*/ 	.word	index@(__assertfail)
	.align		4
        /*00b0*/ 	.word	index@(_ZN7cutlass13device_kernelIN5flash11enable_sm90INS1_16FlashAttnFwdSm90INS1_25CollectiveMainloopFwdSm90ILi2EN4cute5tupleIJNS5_1CILi1EEES8_S8_EEENS6_IJNS7_ILi64EEESA_SA_EEELi512ENS_6half_tEfNS_4arch4Sm90ELb0ELb1ELb1ELb1ELb0ELb1ELb1ELb0ELb0ELb0ELb0ELb0EEENS1_21CollectiveEpilogueFwdINS6_IJSA_NS7_ILi512EEESA_EEES9_SC_SE_Li256ELb1ELb0ELb0ELb0EEENS1_36VarlenDynamicPersistentTileSchedulerILi64ELi64ELi256ELi32ELb0ELb0ELb1ELb1ELb0ELb1EEEEEEEEEvNT_6ParamsE)
	.align		4
        /*00b4*/ 	.word	index@(__assertfail)
	.align		4
        /*00b8*/ 	.word	index@(_ZN7cutlass13device_kernelIN5flash11enable_sm90INS1_16FlashAttnFwdSm90INS1_25CollectiveMainloopFwdSm90ILi2EN4cute5tupleIJNS5_1CILi1EEES8_S8_EEENS6_IJNS7_ILi64EEESA_SA_EEELi512ENS_6half_tEfNS_4arch4Sm90ELb1ELb0ELb1ELb0ELb0ELb0ELb0ELb0ELb0ELb0ELb0ELb0EEENS1_21CollectiveEpilogueFwdINS6_IJSA_NS7_ILi512EEESA_EEES9_SC_SE_Li256ELb0ELb0ELb0ELb0EEENS1_30DynamicPersistentTileSchedulerILi256ELi32ELb0ELb0ELb1EEEEEEEEEvNT_6ParamsE)
	.align		4
        /*00bc*/ 	.word	index@(__assertfail)
	.align		4
        /*00c0*/ 	.word	index@(_ZN7cutlass13device_kernelIN5flash11enable_sm90INS1_16FlashAttnFwdSm90INS1_25CollectiveMainloopFwdSm90ILi2EN4cute5tupleIJNS5_1CILi1EEES8_S8_EEENS6_IJNS7_ILi64EEESA_SA_EEELi512ENS_6half_tEfNS_4arch4Sm90ELb1ELb0ELb1ELb0ELb0ELb0ELb1ELb0ELb0ELb0ELb0ELb0EEENS1_21CollectiveEpilogueFwdINS6_IJSA_NS7_ILi512EEESA_EEES9_SC_SE_Li256ELb0ELb0ELb0ELb0EEENS1_30DynamicPersistentTileSchedulerILi256ELi32ELb0ELb0ELb1EEEEEEEEEvNT_6ParamsE)
	.align		4
        /*00c4*/ 	.word	index@(__assertfail)
	.align		4
        /*00c8*/ 	.word	index@(_ZN7cutlass13device_kernelIN5flash11enable_sm90INS1_16FlashAttnFwdSm90INS1_25CollectiveMainloopFwdSm90ILi2EN4cute5tupleIJNS5_1CILi1EEES8_S8_EEENS6_IJNS7_ILi64EEESA_SA_EEELi512ENS_6half_tEfNS_4arch4Sm90ELb1ELb0ELb1ELb1ELb0ELb0ELb0ELb0ELb0ELb0ELb0ELb0EEENS1_21CollectiveEpilogueFwdINS6_IJSA_NS7_ILi512EEESA_EEES9_SC_SE_Li256ELb1ELb0ELb0ELb0EEENS1_36VarlenDynamicPersistentTileSchedulerILi64ELi64ELi256ELi32ELb0ELb0ELb1ELb1ELb1ELb1EEEEEEEEEvNT_6ParamsE)
	.align		4
        /*00cc*/ 	.word	index@(__assertfail)
	.align		4
        /*00d0*/ 	.word	index@(_ZN7cutlass13device_kernelIN5flash11enable_sm90INS1_16FlashAttnFwdSm90INS1_25CollectiveMainloopFwdSm90ILi2EN4cute5tupleIJNS5_1CILi1EEES8_S8_EEENS6_IJNS7_ILi64EEESA_SA_EEELi512ENS_6half_tEfNS_4arch4Sm90ELb1ELb0ELb1ELb1ELb0ELb1ELb0ELb0ELb0ELb0ELb0ELb0EEENS1_21CollectiveEpilogueFwdINS6_IJSA_NS7_ILi512EEESA_EEES9_SC_SE_Li256ELb1ELb0ELb0ELb0EEENS1_36VarlenDynamicPersistentTileSchedulerILi64ELi64ELi256ELi32ELb0ELb0ELb1ELb1ELb1ELb1EEEEEEEEEvNT_6ParamsE)
	.align		4
        /*00d4*/ 	.word	index@(__assertfail)
	.align		4
        /*00d8*/ 	.word	index@(_ZN7cutlass13device_kernelIN5flash11enable_sm90INS1_16FlashAttnFwdSm90INS1_25CollectiveMainloopFwdSm90ILi2EN4cute5tupleIJNS5_1CILi1EEES8_S8_EEENS6_IJNS7_ILi64EEESA_SA_EEELi512ENS_6half_tEfNS_4arch4Sm90ELb1ELb0ELb1ELb1ELb0ELb0ELb1ELb0ELb0ELb0ELb0ELb0EEENS1_21CollectiveEpilogueFwdINS6_IJSA_NS7_ILi512EEESA_EEES9_SC_SE_Li256ELb1ELb0ELb0ELb0EEENS1_36VarlenDynamicPersistentTileSchedulerILi64ELi64ELi256ELi32ELb0ELb0ELb1ELb1ELb1ELb1EEEEEEEEEvNT_6ParamsE)
	.align		4
        /*00dc*/ 	.word	index@(__assertfail)
	.align		4
        /*00e0*/ 	.word	index@(_ZN7cutlass13device_kernelIN5flash11enable_sm90INS1_16FlashAttnFwdSm90INS1_25CollectiveMainloopFwdSm90ILi2EN4cute5tupleIJNS5_1CILi1EEES8_S8_EEENS6_IJNS7_ILi64EEESA_SA_EEELi512ENS_6half_tEfNS_4arch4Sm90ELb1ELb0ELb1ELb1ELb0ELb1ELb1ELb0ELb0ELb0ELb0ELb0EEENS1_21CollectiveEpilogueFwdINS6_IJSA_NS7_ILi512EEESA_EEES9_SC_SE_Li256ELb1ELb0ELb0ELb0EEENS1_36VarlenDynamicPersistentTileSchedulerILi64ELi64ELi256ELi32ELb0ELb0ELb1ELb1ELb1ELb1EEEEEEEEEvNT_6ParamsE)
	.align		4
        /*00e4*/ 	.word	index@(__assertfail)
	.align		4
        /*00e8*/ 	.word	index@(_ZN7cutlass13device_kernelIN5flash11enable_sm90INS1_16FlashAttnFwdSm90INS1_25CollectiveMainloopFwdSm90ILi2EN4cute5tupleIJNS5_1CILi1EEES8_S8_EEENS6_IJNS7_ILi128EEENS7_ILi96EEENS7_ILi64EEEEEELi256ENS_6half_tEfNS_4arch4Sm90ELb0ELb0ELb1ELb0ELb0ELb0ELb0ELb1ELb0ELb0ELb0ELb0EEENS1_21CollectiveEpilogueFwdINS6_IJSA_NS7_ILi256EEESB_EEES9_SE_SG_Li256ELb0ELb0ELb0ELb0EEENS1_29StaticPersistentTileSchedulerILb0EEEEEEEEEvNT_6ParamsE)
	.align		4
        /*00ec*/ 	.word	index@(__assertfail)
	.align		4
        /*00f0*/ 	.word	index@(_ZN7cutlass13device_kernelIN5flash11enable_sm90INS1_16FlashAttnFwdSm90INS1_25CollectiveMainloopFwdSm90ILi2EN4cute5tupleIJNS5_1CILi1EEES8_S8_EEENS6_IJNS7_ILi128EEENS7_ILi96EEENS7_ILi64EEEEEELi256ENS_6half_tEfNS_4arch4Sm90ELb0ELb0ELb1ELb0ELb0ELb0ELb1ELb1ELb0ELb0ELb0ELb0EEENS1_21CollectiveEpilogueFwdINS6_IJSA_NS7_ILi256EEESB_EEES9_SE_SG_Li256ELb0ELb0ELb0ELb0EEENS1_29StaticPersistentTileSchedulerILb0EEEEEEEEEvNT_6ParamsE)
	.align		4
        /*00f4*/ 	.word	index@(__assertfail)
	.align		4
        /*00f8*/ 	.word	index@(_ZN7cutlass13device_kernelIN5flash11enable_sm90INS1_16FlashAttnFwdSm90INS1_25CollectiveMainloopFwdSm90ILi2EN4cute5tupleIJNS5_1CILi1EEES8_S8_EEENS6_IJNS7_ILi128EEENS7_ILi96EEENS7_ILi64EEEEEELi256ENS_6half_tEfNS_4arch4Sm90ELb0ELb0ELb1ELb1ELb0ELb0ELb0ELb1ELb0ELb0ELb0ELb0EEENS1_21CollectiveEpilogueFwdINS6_IJSA_NS7_ILi256EEESB_EEES9_SE_SG_Li256ELb1ELb0ELb0ELb0EEENS1_36VarlenDynamicPersistentTileSchedulerILi128ELi96ELi256ELi32ELb0ELb0ELb1ELb0ELb1ELb1EEEEEEEEEvNT_6ParamsE)
	.align		4
        /*00fc*/ 	.word	index@(__assertfail)
	.align		4
        /*0100*/ 	.word	index@(_ZN7cutlass13device_kernelIN5flash11enable_sm90INS1_16FlashAttnFwdSm90INS1_25CollectiveMainloopFwdSm90ILi2EN4cute5tupleIJNS5_1CILi1EEES8_S8_EEENS6_IJNS7_ILi128EEENS7_ILi96EEENS7_ILi64EEEEEELi256ENS_6half_tEfNS_4arch4Sm90ELb0ELb0ELb1ELb1ELb0ELb1ELb0ELb1ELb0ELb0ELb0ELb0EEENS1_21CollectiveEpilogueFwdINS6_IJSA_NS7_ILi256EEESB_EEES9_SE_SG_Li256ELb1ELb0ELb0ELb0EEENS1_36VarlenDynamicPersistentTileSchedulerILi128ELi96ELi256ELi32ELb0ELb0ELb1ELb0ELb1ELb1EEEEEEEEEvNT_6ParamsE)
	.align		4
        /*0104*/ 	.word	index@(__assertfail)
	.align		4
        /*0108*/ 	.word	index@(_ZN7cutlass13device_kernelIN5flash11enable_sm90INS1_16FlashAttnFwdSm90INS1_25CollectiveMainloopFwdSm90ILi2EN4cute5tupleIJNS5_1CILi1EEES8_S8_EEENS6_IJNS7_ILi128EEENS7_ILi96EEENS7_ILi64EEEEEELi256ENS_6half_tEfNS_4arch4Sm90ELb0ELb0ELb1ELb1ELb0ELb0ELb1ELb1ELb0ELb0ELb0ELb0EEENS1_21CollectiveEpilogueFwdINS6_IJSA_NS7_ILi256EEESB_EEES9_SE_SG_Li256ELb1ELb0ELb0ELb0EEENS1_36VarlenDynamicPersistentTileSchedulerILi128ELi96ELi256ELi32ELb0ELb0ELb1ELb0ELb1ELb1EEEEEEEEEvNT_6ParamsE)
	.align		4
        /*010c*/ 	.word	index@(__assertfail)
	.align		4
        /*0110*/ 	.word	index@(_ZN7cutlass13device_kernelIN5flash11enable_sm90INS1_16FlashAttnFwdSm90INS1_25CollectiveMainloopFwdSm90ILi2EN4cute5tupleIJNS5_1CILi1EEES8_S8_EEENS6_IJNS7_ILi128EEENS7_ILi96EEENS7_ILi64EEEEEELi256ENS_6half_tEfNS_4arch4Sm90ELb0ELb0ELb1ELb1ELb0ELb1ELb1ELb1ELb0ELb0ELb0ELb0EEENS1_21CollectiveEpilogueFwdINS6_IJSA_NS7_ILi256EEESB_EEES9_SE_SG_Li256ELb1ELb0ELb0ELb0EEENS1_36VarlenDynamicPersistentTileSchedulerILi128ELi96ELi256ELi32ELb0ELb0ELb1ELb0ELb1ELb1EEEEEEEEEvNT_6ParamsE)
	.align		4
        /*0114*/ 	.word	index@(__assertfail)
	.align		4
        /*0118*/ 	.word	index@(_ZN7cutlass13device_kernelIN5flash11enable_sm90INS1_16FlashAttnFwdSm90INS1_25CollectiveMainloopFwdSm90ILi2EN4cute5tupleIJNS5_1CILi1EEES8_S8_EEENS6_IJNS7_ILi128EEENS7_ILi96EEENS7_ILi64EEEEEELi256ENS_6half_tEfNS_4arch4Sm90ELb0ELb1ELb1ELb0ELb0ELb0ELb0ELb1ELb0ELb0ELb0ELb0EEENS1_21CollectiveEpilogueFwdINS6_IJSA_NS7_ILi256EEESB_EEES9_SE_SG_Li256ELb0ELb0ELb0ELb0EEENS1_30DynamicPersistentTileSchedulerILi256ELi32ELb0ELb0ELb1EEEEEEEEEvNT_6ParamsE)
	.align		4
        /*011c*/ 	.word	index@(__assertfail)
	.align		4
        /*0120*/ 	.word	index@(_ZN7cutlass13device_kernelIN5flash11enable_sm90INS1_16FlashAttnFwdSm90INS1_25CollectiveMainloopFwdSm90ILi2EN4cute5tupleIJNS5_1CILi1EEES8_S8_EEENS6_IJNS7_ILi128EEENS7_ILi96EEENS7_ILi64EEEEEELi256ENS_6half_tEfNS_4arch4Sm90ELb0ELb1ELb1ELb0ELb0ELb0ELb1ELb1ELb0ELb0ELb0ELb0EEENS1_21CollectiveEpilogueFwdINS6_IJSA_NS7_ILi256EEESB_EEES9_SE_SG_Li256ELb0ELb0ELb0ELb0EEENS1_30DynamicPersistentTileSchedulerILi256ELi32ELb0ELb0ELb1EEEEEEEEEvNT_6ParamsE)
	.align		4
        /*0124*/ 	.word	index@(__assertfail)
	.align		4
        /*0128*/ 	.word	index@(_ZN7cutlass13device_kernelIN5flash11enable_sm90INS1_16FlashAttnFwdSm90INS1_25CollectiveMainloopFwdSm90ILi2EN4cute5tupleIJNS5_1CILi1EEES8_S8_EEENS6_IJNS7_ILi128EEENS7_ILi96EEENS7_ILi64EEEEEELi256ENS_6half_tEfNS_4arch4Sm90ELb0ELb1ELb1ELb1ELb0ELb0ELb0ELb1ELb0ELb0ELb0ELb0EEENS1_21CollectiveEpilogueFwdINS6_IJSA_NS7_ILi256EEESB_EEES9_SE_SG_Li256ELb1ELb0ELb0ELb0EEENS1_36VarlenDynamicPersistentTileSchedulerILi128ELi96ELi256ELi32ELb0ELb0ELb1ELb1ELb0ELb1EEEEEEEEEvNT_6ParamsE)
	.align		4
        /*012c*/ 	.word	index@(__assertfail)
	.align		4
        /*0130*/ 	.word	index@(_ZN7cutlass13device_kernelIN5flash11enable_sm90INS1_16FlashAttnFwdSm90INS1_25CollectiveMainloopFwdSm90ILi2EN4cute5tupleIJNS5_1CILi1EEES8_S8_EEENS6_IJNS7_ILi128EEENS7_ILi96EEENS7_ILi64EEEEEELi256ENS_6half_tEfNS_4arch4Sm90ELb0ELb1ELb1ELb1ELb0ELb1ELb0ELb1ELb0ELb0ELb0ELb0EEENS1_21CollectiveEpilogueFwdINS6_IJSA_NS7_ILi256EEESB_EEES9_SE_SG_Li256ELb1ELb0ELb0ELb0EEENS1_36VarlenDynamicPersistentTileSchedulerILi128ELi96ELi256ELi32ELb0ELb0ELb1ELb1ELb0ELb1EEEEEEEEEvNT_6ParamsE)
	.align		4
        /*0134*/ 	.word	index@(__assertfail)
	.align		4
        /*0138*/ 	.word	index@(_ZN7cutlass13device_kernelIN5flash11enable_sm90INS1_16FlashAttnFwdSm90INS1_25CollectiveMainloopFwdSm90ILi2EN4cute5tupleIJNS5_1CILi1EEES8_S8_EEENS6_IJNS7_ILi128EEENS7_ILi96EEENS7_ILi64EEEEEELi256ENS_6half_tEfNS_4arch4Sm90ELb0ELb1ELb1ELb1ELb0ELb0ELb1ELb1ELb0ELb0ELb0ELb0EEENS1_21CollectiveEpilogueFwdINS6_IJSA_NS7_ILi256EEESB_EEES9_SE_SG_Li256ELb1ELb0ELb0ELb0EEENS1_36VarlenDynamicPersistentTileSchedulerILi128ELi96ELi256ELi32ELb0ELb0ELb1ELb1ELb0ELb1EEEEEEEEEvNT_6ParamsE)
	.align		4
        /*013c*/ 	.word	index@(__assertfail)
	.align		4
        /*0140*/ 	.word	index@(_ZN7cutlass13device_kernelIN5flash11enable_sm90INS1_16FlashAttnFwdSm90INS1_25CollectiveMainloopFwdSm90ILi2EN4cute5tupleIJNS5_1CILi1EEES8_S8_EEENS6_IJNS7_ILi128EEENS7_ILi96EEENS7_ILi64EEEEEELi256ENS_6half_tEfNS_4arch4Sm90ELb0ELb1ELb1ELb1ELb0ELb1ELb1ELb1ELb0ELb0ELb0ELb0EEENS1_21CollectiveEpilogueFwdINS6_IJSA_NS7_ILi256EEESB_EEES9_SE_SG_Li256ELb1ELb0ELb0ELb0EEENS1_36VarlenDynamicPersistentTileSchedulerILi128ELi96ELi256ELi32ELb0ELb0ELb1ELb1ELb0ELb1EEEEEEEEEvNT_6ParamsE)
	.align		4
        /*0144*/ 	.word	index@(__assertfail)
	.align		4
        /*0148*/ 	.word	index@(_ZN7cutlass13device_kernelIN5flash11enable_sm90INS1_16FlashAttnFwdSm90INS1_25CollectiveMainloopFwdSm90ILi2EN4cute5tupleIJNS5_1CILi1EEES8_S8_EEENS6_IJNS7_ILi128EEENS7_ILi96EEENS7_ILi64EEEEEELi256ENS_6half_tEfNS_4arch4Sm90ELb1ELb0ELb1ELb0ELb0ELb0ELb0ELb1ELb0ELb0ELb0ELb0EEENS1_21CollectiveEpilogueFwdINS6_IJSA_NS7_ILi256EEESB_EEES9_SE_SG_Li256ELb0ELb0ELb0ELb0EEENS1_30DynamicPersistentTileSchedulerILi256ELi32ELb0ELb0ELb1EEEEEEEEEvNT_6ParamsE)
	.align		4
        /*014c*/ 	.word	index@(__assertfail)
	.align		4
        /*0150*/ 	.word	index@(_ZN7cutlass13device_kernelIN5flash11enable_sm90INS1_16FlashAttnFwdSm90INS1_25CollectiveMainloopFwdSm90ILi2EN4cute5tupleIJNS5_1CILi1EEES8_S8_EEENS6_IJNS7_ILi128EEENS7_ILi96EEENS7_ILi64EEEEEELi256ENS_6half_tEfNS_4arch4Sm90ELb1ELb0ELb1ELb0ELb0ELb0ELb1ELb1ELb0ELb0ELb0ELb0EEENS1_21CollectiveEpilogueFwdINS6_IJSA_NS7_ILi256EEESB_EEES9_SE_SG_Li256ELb0ELb0ELb0ELb0EEENS1_30DynamicPersistentTileSchedulerILi256ELi32ELb0ELb0ELb1EEEEEEEEEvNT_6ParamsE)
	.align		4
        /*0154*/ 	.word	index@(__assertfail)
	.align		4
        /*0158*/ 	.word	index@(_ZN7cutlass13device_kernelIN5flash11enable_sm90INS1_16FlashAttnFwdSm90INS1_25CollectiveMainloopFwdSm90ILi2EN4cute5tupleIJNS5_1CILi1EEES8_S8_EEENS6_IJNS7_ILi128EEENS7_ILi96EEENS7_ILi64EEEEEELi256ENS_6half_tEfNS_4arch4Sm90ELb1ELb0ELb1ELb1ELb0ELb0ELb0ELb1ELb0ELb0ELb0ELb0EEENS1_21CollectiveEpilogueFwdINS6_IJSA_NS7_ILi256EEESB_EEES9_SE_SG_Li256ELb1ELb0ELb0ELb0EEENS1_36VarlenDynamicPersistentTileSchedulerILi128ELi96ELi256ELi32ELb0ELb0ELb1ELb1ELb1ELb1EEEEEEEEEvNT_6ParamsE)
	.align		4
        /*015c*/ 	.word	index@(__assertfail)
	.align		4
        /*0160*/ 	.word	index@(_ZN7cutlass13device_kernelIN5flash11enable_sm90INS1_16FlashAttnFwdSm90INS1_25CollectiveMainloopFwdSm90ILi2EN4cute5tupleIJNS5_1CILi1EEES8_S8_EEENS6_IJNS7_ILi128EEENS7_ILi96EEENS7_ILi64EEEEEELi256ENS_6half_tEfNS_4arch4Sm90ELb1ELb0ELb1ELb1ELb0ELb1ELb0ELb1ELb0ELb0ELb0ELb0EEENS1_21CollectiveEpilogueFwdINS6_IJSA_NS7_ILi256EEESB_EEES9_SE_SG_Li256ELb1ELb0ELb0ELb0EEENS1_36VarlenDynamicPersistentTileSchedulerILi128ELi96ELi256ELi32ELb0ELb0ELb1ELb1ELb1ELb1EEEEEEEEEvNT_6ParamsE)
	.align		4
        /*0164*/ 	.word	index@(__assertfail)
	.align		4
        /*0168*/ 	.word	index@(_ZN7cutlass13device_kernelIN5flash11enable_sm90INS1_16FlashAttnFwdSm90INS1_25CollectiveMainloopFwdSm90ILi2EN4cute5tupleIJNS5_1CILi1EEES8_S8_EEENS6_IJNS7_ILi128EEENS7_ILi96EEENS7_ILi64EEEEEELi256ENS_6half_tEfNS_4arch4Sm90ELb1ELb0ELb1ELb1ELb0ELb0ELb1ELb1ELb0ELb0ELb0ELb0EEENS1_21CollectiveEpilogueFwdINS6_IJSA_NS7_ILi256EEESB_EEES9_SE_SG_Li256ELb1ELb0ELb0ELb0EEENS1_36VarlenDynamicPersistentTileSchedulerILi128ELi96ELi256ELi32ELb0ELb0ELb1ELb1ELb1ELb1EEEEEEEEEvNT_6ParamsE)
	.align		4
        /*016c*/ 	.word	index@(__assertfail)
	.align		4
        /*0170*/ 	.word	index@(_ZN7cutlass13device_kernelIN5flash11enable_sm90INS1_16FlashAttnFwdSm90INS1_25CollectiveMainloopFwdSm90ILi2EN4cute5tupleIJNS5_1CILi1EEES8_S8_EEENS6_IJNS7_ILi128EEENS7_ILi96EEENS7_ILi64EEEEEELi256ENS_6half_tEfNS_4arch4Sm90ELb1ELb0ELb1ELb1ELb0ELb1ELb1ELb1ELb0ELb0ELb0ELb0EEENS1_21CollectiveEpilogueFwdINS6_IJSA_NS7_ILi256EEESB_EEES9_SE_SG_Li256ELb1ELb0ELb0ELb0EEENS1_36VarlenDynamicPersistentTileSchedulerILi128ELi96ELi256ELi32ELb0ELb0ELb1ELb1ELb1ELb1EEEEEEEEEvNT_6ParamsE)
	.align		4
        /*0174*/ 	.word	index@(__assertfail)
	.align		4
        /*0178*/ 	.word	0x00000000
	.align		4
        /*017c*/ 	.word	0xfffffffe
	.align		4
        /*0180*/ 	.word	0x00000000
	.align		4
        /*0184*/ 	.word	0xfffffffd
	.align		4
        /*0188*/ 	.word	0x00000000
	.align		4
        /*018c*/ 	.word	0xfffffffc


//--------------------- .nv.constant4             --------------------------
	.section	.nv.constant4,"a",@progbits
	.align	8
	.align		8
.nv.constant4:
        /*0000*/ 	.dword	__assertfail
	.align		8
        /*0008*/ 	.dword	__unnamed_1
	.align		8
        /*0010*/ 	.dword	__unnamed_2
	.align		8
        /*0018*/ 	.dword	__unnamed_3
	.align		8
        /*0020*/ 	.dword	__unnamed_4
	.align		8
        /*0028*/ 	.dword	__unnamed_5
	.align		8
        /*0030*/ 	.dword	__unnamed_6
	.align		8
        /*0038*/ 	.dword	__unnamed_7
	.align		8
        /*0040*/ 	.dword	__unnamed_8
	.align		8
        /*0048*/ 	.dword	__unnamed_9
	.align		8
        /*0050*/ 	.dword	__unnamed_10
	.align		8
        /*0058*/ 	.dword	__unnamed_11
	.align		8
        /*0060*/ 	.dword	__unnamed_12
	.align		8
        /*0068*/ 	.dword	__unnamed_13
	.align		8
        /*0070*/ 	.dword	__unnamed_14
	.align		8
        /*0078*/ 	.dword	__unnamed_15
	.align		8
        /*0080*/ 	.dword	__unnamed_16
	.align		8
        /*0088*/ 	.dword	__unnamed_17
	.align		8
        /*0090*/ 	.dword	__unnamed_18
	.align		8
        /*0098*/ 	.dword	__unnamed_19
	.align		8
        /*00a0*/ 	.dword	__unnamed_20
	.align		8
        /*00a8*/ 	.dword	__unnamed_21
	.align		8
        /*00b0*/ 	.dword	_ZN75_INTERNAL_502cd67e_39_flash_fwd_hdimdiff_fp16_softcap_sm90_cu_ceb34e2a_39734cuda3std3__45__cpo5beginE
	.align		8
        /*00b8*/ 	.dword	_ZN75_INTERNAL_502cd67e_39_flash_fwd_hdimdiff_fp16_softcap_sm90_cu_ceb34e2a_39734cuda3std3__45__cpo3endE
	.align		8
        /*00c0*/ 	.dword	_ZN75_INTERNAL_502cd67e_39_flash_fwd_hdimdiff_fp16_softcap_sm90_cu_ceb34e2a_39734cuda3std3__45__cpo6cbeginE
	.align		8
        /*00c8*/ 	.dword	_ZN75_INTERNAL_502cd67e_39_flash_fwd_hdimdiff_fp16_softcap_sm90_cu_ceb34e2a_39734cuda3std3__45__cpo4cendE
	.align		8
        /*00d0*/ 	.dword	_ZN75_INTERNAL_502cd67e_39_flash_fwd_hdimdiff_fp16_softcap_sm90_cu_ceb34e2a_39734cuda3std3__477_GLOBAL__N__502cd67e_39_flash_fwd_hdimdiff_fp16_softcap_sm90_cu_ceb34e2a_39736ignoreE
	.align		8
        /*00d8*/ 	.dword	_ZN75_INTERNAL_502cd67e_39_flash_fwd_hdimdiff_fp16_softcap_sm90_cu_ceb34e2a_39734cuda3std3__419piecewise_constructE
	.align		8
        /*00e0*/ 	.dword	_ZN75_INTERNAL_502cd67e_39_flash_fwd_hdimdiff_fp16_softcap_sm90_cu_ceb34e2a_39734cuda3std3__48in_placeE
	.align		8
        /*00e8*/ 	.dword	_ZN75_INTERNAL_502cd67e_39_flash_fwd_hdimdiff_fp16_softcap_sm90_cu_ceb34e2a_39734cuda3std6ranges3__45__cpo4swapE
	.align		8
        /*00f0*/ 	.dword	_ZN75_INTERNAL_502cd67e_39_flash_fwd_hdimdiff_fp16_softcap_sm90_cu_ceb34e2a_39734cuda3std6ranges3__45__cpo9iter_moveE
	.align		8
        /*00f8*/ 	.dword	_ZN75_INTERNAL_502cd67e_39_flash_fwd_hdimdiff_fp16_softcap_sm90_cu_ceb34e2a_39734cute7productE
	.align		8
        /*0100*/ 	.dword	_ZN75_INTERNAL_502cd67e_39_flash_fwd_hdimdiff_fp16_softcap_sm90_cu_ceb34e2a_39734cute1_E
	.align		8
        /*0108*/ 	.dword	$str$23
	.align		8
        /*0110*/ 	.dword	$str$24


//--------------------- .text._ZN7cutlass13device_kernelIN5flash11enable_sm90INS1_16FlashAttnFwdSm90INS1_25CollectiveMainloopFwdSm90ILi2EN4cute5tupleIJNS5_1CILi1EEES8_S8_EEENS6_IJNS7_ILi128EEESA_NS7_ILi192EEEEEELi128ENS_6half_tEfNS_4arch4Sm90ELb0ELb0ELb1ELb0ELb0ELb0ELb0ELb1ELb1ELb0ELb0ELb0EEENS1_21CollectiveEpilogueFwdINS6_IJSA_SA_SA_EEES9_SD_SF_Li256ELb0ELb0ELb0ELb0EEENS1_29StaticPersistentTileSchedulerILb0EEEEEEEEEvNT_6ParamsE --------------------------
	.section	.text._ZN7cutlass13device_kernelIN5flash11enable_sm90INS1_16FlashAttnFwdSm90INS1_25CollectiveMainloopFwdSm90ILi2EN4cute5tupleIJNS5_1CILi1EEES8_S8_EEENS6_IJNS7_ILi128EEESA_NS7_ILi192EEEEEELi128ENS_6half_tEfNS_4arch4Sm90ELb0ELb0ELb1ELb0ELb0ELb0ELb0ELb1ELb1ELb0ELb0ELb0EEENS1_21CollectiveEpilogueFwdINS6_IJSA_SA_SA_EEES9_SD_SF_Li256ELb0ELb0ELb0ELb0EEENS1_29StaticPersistentTileSchedulerILb0EEEEEEEEEvNT_6ParamsE,"ax",@progbits
	.align	128
.text._ZN7cutlass13device_kernelIN5flash11enable_sm90INS1_16FlashAttnFwdSm90INS1_25CollectiveMainloopFwdSm90ILi2EN4cute5tupleIJNS5_1CILi1EEES8_S8_EEENS6_IJNS7_ILi128EEESA_NS7_ILi192EEEEEELi128ENS_6half_tEfNS_4arch4Sm90ELb0ELb0ELb1ELb0ELb0ELb0ELb0ELb1ELb1ELb0ELb0ELb0EEENS1_21CollectiveEpilogueFwdINS6_IJSA_SA_SA_EEES9_SD_SF_Li256ELb0ELb0ELb0ELb0EEENS1_29StaticPersistentTileSchedulerILb0EEEEEEEEEvNT_6ParamsE:
        .type           _ZN7cutlass13device_kernelIN5flash11enable_sm90INS1_16FlashAttnFwdSm90INS1_25CollectiveMainloopFwdSm90ILi2EN4cute5tupleIJNS5_1CILi1EEES8_S8_EEENS6_IJNS7_ILi128EEESA_NS7_ILi192EEEEEELi128ENS_6half_tEfNS_4arch4Sm90ELb0ELb0ELb1ELb0ELb0ELb0ELb0ELb1ELb1ELb0ELb0ELb0EEENS1_21CollectiveEpilogueFwdINS6_IJSA_SA_SA_EEES9_SD_SF_Li256ELb0ELb0ELb0ELb0EEENS1_29StaticPersistentTileSchedulerILb0EEEEEEEEEvNT_6ParamsE,@function
        .size           _ZN7cutlass13device_kernelIN5flash11enable_sm90INS1_16FlashAttnFwdSm90INS1_25CollectiveMainloopFwdSm90ILi2EN4cute5tupleIJNS5_1CILi1EEES8_S8_EEENS6_IJNS7_ILi128EEESA_NS7_ILi192EEEEEELi128ENS_6half_tEfNS_4arch4Sm90ELb0ELb0ELb1ELb0ELb0ELb0ELb0ELb1ELb1ELb0ELb0ELb0EEENS1_21CollectiveEpilogueFwdINS6_IJSA_SA_SA_EEES9_SD_SF_Li256ELb0ELb0ELb0ELb0EEENS1_29StaticPersistentTileSchedulerILb0EEEEEEEEEvNT_6ParamsE,(.L_x_11931 - _ZN7cutlass13device_kernelIN5flash11enable_sm90INS1_16FlashAttnFwdSm90INS1_25CollectiveMainloopFwdSm90ILi2EN4cute5tupleIJNS5_1CILi1EEES8_S8_EEENS6_IJNS7_ILi128EEESA_NS7_ILi192EEEEEELi128ENS_6half_tEfNS_4arch4Sm90ELb0ELb0ELb1ELb0ELb0ELb0ELb0ELb1ELb1ELb0ELb0ELb0EEENS1_21CollectiveEpilogueFwdINS6_IJSA_SA_SA_EEES9_SD_SF_Li256ELb0ELb0ELb0ELb0EEENS1_29StaticPersistentTileSchedulerILb0EEEEEEEEEvNT_6ParamsE)
        .other          _ZN7cutlass13device_kernelIN5flash11enable_sm90INS1_16FlashAttnFwdSm90INS1_25CollectiveMainloopFwdSm90ILi2EN4cute5tupleIJNS5_1CILi1EEES8_S8_EEENS6_IJNS7_ILi128EEESA_NS7_ILi192EEEEEELi128ENS_6half_tEfNS_4arch4Sm90ELb0ELb0ELb1ELb0ELb0ELb0ELb0ELb1ELb1ELb0ELb0ELb0EEENS1_21CollectiveEpilogueFwdINS6_IJSA_SA_SA_EEES9_SD_SF_Li256ELb0ELb0ELb0ELb0EEENS1_29StaticPersistentTileSchedulerILb0EEEEEEEEEvNT_6ParamsE,@"STO_CUDA_ENTRY STV_DEFAULT"
_ZN7cutlass13device_kernelIN5flash11enable_sm90INS1_16FlashAttnFwdSm90INS1_25CollectiveMainloopFwdSm90ILi2EN4cute5tupleIJNS5_1CILi1EEES8_S8_EEENS6_IJNS7_ILi128EEESA_NS7_ILi192EEEEEELi128ENS_6half_tEfNS_4arch4Sm90ELb0ELb0ELb1ELb0ELb0ELb0ELb0ELb1ELb1ELb0ELb0ELb0EEENS1_21CollectiveEpilogueFwdINS6_IJSA_SA_SA_EEES9_SD_SF_Li256ELb0ELb0ELb0ELb0EEENS1_29StaticPersistentTileSchedulerILb0EEEEEEEEEvNT_6ParamsE:
[----:B------:R-:W1:Y:S02]  /*0000*/  LDC R1, c[0x0][0x28] ;  /* 0x00000a00ff017b82 */ /* 0x000e640000000800 */
[----:B-1----:R-:W-:Y:S01]  /*0010*/  VIADD R1, R1, 0xffffffe0 ;  /* 0xffffffe001017836 */ /* 0x002fe20000000000 */
[----:B------:R-:W1:Y:S01]  /*0020*/  S2R R3, SR_TID.X ;  /* 0x0000000000037919 */ /* 0x000e620000002100 */
[----:B------:R-:W-:Y:S01]  /*0030*/  ELECT P0, URZ, PT ;  /* 0x00000000003f782f */ /* 0x000fe20003800000 */
[----:B------:R-:W-:Y:S01]  /*0040*/  BSSY B0, `(.L_x_0) ;  /* 0x0000013000007945 */ /* 0x000fe20003800000 */
[----:B-1----:R-:W-:-:S05]  /*0050*/  SHF.R.U32.HI R0, RZ, 0x5, R3 ;  /* 0x00000005ff007819 */ /* 0x002fca0000011603 */
[----:B------:R-:W1:Y:S02]  /*0060*/  SHFL.IDX PT, R2, R0, RZ, 0x1f ;  /* 0x00001fff00027589 */ /* 0x000e6400000e0000 */
[----:B-1----:R-:W-:-:S13]  /*0070*/  ISETP.EQ.AND P0, PT, R2, RZ, P0 ;  /* 0x000000ff0200720c */ /* 0x002fda0000702270 */
[----:B------:R-:W-:Y:S05]  /*0080*/  @!P0 BRA `(.L_x_1) ;  /* 0x0000000000388947 */ /* 0x000fea0003800000 */
[----:B------:R-:W-:Y:S02]  /*0090*/  ULDC.64 UR4, c[0x0][0x198] ;  /* 0x0000660000047ab9 */ /* 0x000fe40000000a00 */
[----:B------:R-:W-:Y:S02]  /*00a0*/  UIADD3 UR6, UP0, UR4, 0x270, URZ ;  /* 0x0000027004067890 */ /* 0x000fe4000ff1e03f */
[----:B------:R-:W-:Y:S02]  /*00b0*/  UIADD3 UR8, UP1, UR4, 0x370, URZ ;  /* 0x0000037004087890 */ /* 0x000fe4000ff3e03f */
[----:B------:R-:W-:Y:S02]  /*00c0*/  UIADD3 UR10, UP2, UR4, 0x470, URZ ;  /* 0x00000470040a7890 */ /* 0x000fe4000ff5e03f */
[----:B------:R-:W-:Y:S02]  /*00d0*/  UIADD3 UR4, UP3, UR4, 0x9f0, URZ ;  /* 0x000009f004047890 */ /* 0x000fe4000ff7e03f */
[----:B------:R-:W-:-:S02]  /*00e0*/  UIADD3.X UR7, URZ, UR5, URZ, UP0, !UPT ;  /* 0x000000053f077290 */ /* 0x000fc400087fe43f */
[----:B------:R-:W-:Y:S02]  /*00f0*/  UIADD3.X UR9, URZ, UR5, URZ, UP1, !UPT ;  /* 0x000000053f097290 */ /* 0x000fe40008ffe43f */
[----:B------:R-:W-:Y:S02]  /*0100*/  UIADD3.X UR11, URZ, UR5, URZ, UP2, !UPT ;  /* 0x000000053f0b7290 */ /* 0x000fe400097fe43f */
[----:B------:R-:W-:-:S03]  /*0110*/  UIADD3.X UR5, URZ, UR5, URZ, UP3, !UPT ;  /* 0x000000053f057290 */ /* 0x000fc60009ffe43f */
[----:B------:R1:W-:Y:S02]  /*0120*/  UTMACCTL.PF [UR6] ;  /* 0x00000000060079b9 */ /* 0x0003e40008040000 */
[----:B------:R1:W-:Y:S02]  /*0130*/  UTMACCTL.PF [UR8] ;  /* 0x00000000080079b9 */ /* 0x0003e40008040000 */
[----:B------:R1:W-:Y:S02]  /*0140*/  UTMACCTL.PF [UR10] ;  /* 0x000000000a0079b9 */ /* 0x0003e40008040000 */
[----:B------:R1:W-:Y:S02]  /*0150*/  UTMACCTL.PF [UR4] ;  /* 0x00000000040079b9 */ /* 0x0003e40008040000 */
[----:B-1----:R-:W-:Y:S01]  /*0160*/  NOP ;  /* 0x0000000000007918 */ /* 0x002fe20000000000 */
.L_x_1:
[----:B------:R-:W-:Y:S05]  /*0170*/  BSYNC B0 ;  /* 0x0000000000007941 */ /* 0x000fea0003800000 */
.L_x_0:
[----:B------:R-:W-:Y:S01]  /*0180*/  VOTEU.ANY UP0, P0 ;  /* 0x00000000003f7886 */ /* 0x000fe20000000100 */
[----:B------:R-:W1:Y:S01]  /*0190*/  SHFL.IDX PT, R2, R0, RZ, 0x1f ;  /* 0x00001fff00027589 */ /* 0x000e6200000e0000 */
[----:B------:R-:W-:Y:S01]  /*01a0*/  UMOV UR4, 0x1 ;  /* 0x0000000100047882 */ /* 0x000fe20000000000 */
[----:B------:R-:W-:Y:S02]  /*01b0*/  VOTEU.ANY UP1, P0 ;  /* 0x00000000003f7886 */ /* 0x000fe40000020100 */
[----:B------:R-:W2:Y:S01]  /*01c0*/  @UP0 S2UR UR7, SR_CgaCtaId ;  /* 0x00000000000709c3 */ /* 0x000ea20000008800 */
[----:B------:R-:W-:Y:S01]  /*01d0*/  @UP0 UMOV UR6, 0x400 ;  /* 0x0000040000060882 */ /* 0x000fe20000000000 */
[----:B------:R-:W-:-:S04]  /*01e0*/  @UP0 UIADD3 UR4, -UR4, 0x100000, URZ ;  /* 0x0010000004040890 */ /* 0x000fc8000fffe13f */
[----:B------:R-:W-:Y:S02]  /*01f0*/  @UP0 USHF.L.U32 UR5, UR4, 0xb, URZ ;  /* 0x0000000b04050899 */ /* 0x000fe4000800063f */
[----:B------:R-:W-:Y:S01]  /*0200*/  @UP0 USHF.L.U32 UR4, UR4, 0x1, URZ ;  /* 0x0000000104040899 */ /* 0x000fe2000800063f */
[----:B-1----:R-:W-:Y:S02]  /*0210*/  ISETP.NE.AND P1, PT, R2, RZ, PT ;  /* 0x000000ff0200720c */ /* 0x002fe40003f25270 */
[----:B------:R-:W-:Y:S01]  /*0220*/  SHF.R.U32.HI R2, RZ, 0x7, R3 ;  /* 0x00000007ff027819 */ /* 0x000fe20000011603 */
[----:B--2---:R-:W-:Y:S01]  /*0230*/  @UP0 ULEA UR6, UR7, UR6, 0x18 ;  /* 0x0000000607060291 */ /* 0x004fe2000f8ec03f */
[----:B------:R-:W-:-:S04]  /*0240*/  VOTEU.ANY UP0, P0 ;  /* 0x00000000003f7886 */ /* 0x000fc80000000100 */
[----:B------:R-:W1:Y:S04]  /*0250*/  SHFL.IDX PT, R2, R2, RZ, 0x1f ;  /* 0x00001fff02027589 */ /* 0x000e6800000e0000 */
[----:B------:R-:W2:Y:S03]  /*0260*/  FENCE.VIEW.ASYNC.S ;  /* 0x00000000000073c6 */ /* 0x000ea60000000000 */
[----:B--2---:R2:W3:Y:S01]  /*0270*/  @UP0 SYNCS.EXCH.64 URZ, [UR6+0x34800], UR4 ;  /* 0x03480004063f05b2 */ /* 0x0044e20008000100 */
[----:B------:R2:W4:Y:S01]  /*0280*/  @UP1 SYNCS.EXCH.64 URZ, [UR6+0x34820], UR4 ;  /* 0x03482004063f15b2 */ /* 0x0005220008000100 */
[----:B------:R-:W-:Y:S05]  /*0290*/  @P1 BRA `(.L_x_2) ;  /* 0x0000000000481947 */ /* 0x000fea0003800000 */
[----:B--2---:R-:W2:Y:S01]  /*02a0*/  S2UR UR5, SR_CgaCtaId ;  /* 0x00000000000579c3 */ /* 0x004ea20000008800 */
[----:B------:R-:W-:Y:S01]  /*02b0*/  UMOV UR4, 0x400 ;  /* 0x0000040000047882 */ /* 0x000fe20000000000 */
[----:B------:R-:W-:Y:S01]  /*02c0*/  UMOV UR6, 0x1 ;  /* 0x0000000100067882 */ /* 0x000fe20000000000 */
[----:B------:R-:W-:Y:S01]  /*02d0*/  UMOV UR9, 0x2 ;  /* 0x0000000200097882 */ /* 0x000fe20000000000 */
[----:B------:R-:W-:-:S04]  /*02e0*/  UIADD3 UR6, -UR6, 0x100000, URZ ;  /* 0x0010000006067890 */ /* 0x000fc8000fffe13f */
[----:B------:R-:W-:Y:S02]  /*02f0*/  USHF.L.U32 UR7, UR6, 0xb, URZ ;  /* 0x0000000b06077899 */ /* 0x000fe4000800063f */
[----:B------:R-:W-:Y:S01]  /*0300*/  USHF.L.U32 UR6, UR6, 0x1, URZ ;  /* 0x0000000106067899 */ /* 0x000fe2000800063f */
[----:B------:R-:W-:Y:S01]  /*0310*/  ELECT P0, URZ, PT ;  /* 0x00000000003f782f */ /* 0x000fe20003800000 */
[----:B--2---:R-:W-:Y:S02]  /*0320*/  ULEA UR8, UR5, UR4, 0x18 ;  /* 0x0000000405087291 */ /* 0x004fe4000f8ec03f */
[----:B------:R-:W-:-:S04]  /*0330*/  UIADD3 UR4, -UR9, 0x100000, URZ ;  /* 0x0010000009047890 */ /* 0x000fc8000fffe13f */
[----:B------:R-:W-:Y:S02]  /*0340*/  USHF.L.U32 UR5, UR4, 0xb, URZ ;  /* 0x0000000b04057899 */ /* 0x000fe4000800063f */
[----:B------:R-:W-:Y:S01]  /*0350*/  USHF.L.U32 UR4, UR4, 0x1, URZ ;  /* 0x0000000104047899 */ /* 0x000fe2000800063f */
[----:B------:R-:W2:Y:S03]  /*0360*/  FENCE.VIEW.ASYNC.S ;  /* 0x00000000000073c6 */ /* 0x000ea60000000000 */
[----:B--2---:R2:W1:Y:S08]  /*0370*/  SYNCS.EXCH.64 URZ, [UR8+0x34830], UR6 ;  /* 0x03483006083f75b2 */ /* 0x0044700008000100 */
[----:B------:R2:W1:Y:S01]  /*0380*/  SYNCS.EXCH.64 URZ, [UR8+0x34840], UR4 ;  /* 0x03484004083f75b2 */ /* 0x0004620008000100 */
[----:B------:R2:W1:Y:S01]  /*0390*/  SYNCS.EXCH.64 URZ, [UR8+0x34838], UR6 ;  /* 0x03483806083f75b2 */ /* 0x0004620008000100 */
[----:B------:R2:W1:Y:S01]  /*03a0*/  SYNCS.EXCH.64 URZ, [UR8+0x34848], UR4 ;  /* 0x03484804083f75b2 */ /* 0x0004620008000100 */
[----:B------:R-:W-:Y:S01]  /*03b0*/  NOP ;  /* 0x0000000000007918 */ /* 0x000fe20000000000 */
.L_x_2:
[----:B------:R-:W5:Y:S01]  /*03c0*/  SHFL.IDX PT, R4, R0, RZ, 0x1f ;  /* 0x00001fff00047589 */ /* 0x000f6200000e0000 */
[----:B------:R-:W-:Y:S01]  /*03d0*/  NOP ;  /* 0x0000000000007918 */ /* 0x000fe20000000000 */
[----:B-----5:R-:W-:-:S13]  /*03e0*/  ISETP.NE.AND P0, PT, R4, RZ, PT ;  /* 0x000000ff0400720c */ /* 0x020fda0003f05270 */
[----:B------:R-:W-:Y:S05]  /*03f0*/  @P0 BRA `(.L_x_3) ;  /* 0x0000000000480947 */ /* 0x000fea0003800000 */
[----:B--2---:R-:W2:Y:S01]  /*0400*/  S2UR UR5, SR_CgaCtaId ;  /* 0x00000000000579c3 */ /* 0x004ea20000008800 */
[----:B------:R-:W-:Y:S01]  /*0410*/  UMOV UR4, 0x400 ;  /* 0x0000040000047882 */ /* 0x000fe20000000000 */
[----:B------:R-:W-:Y:S01]  /*0420*/  UMOV UR6, 0x1 ;  /* 0x0000000100067882 */ /* 0x000fe20000000000 */
[----:B------:R-:W-:Y:S01]  /*0430*/  UMOV UR7, 0x2 ;  /* 0x0000000200077882 */ /* 0x000fe20000000000 */
[----:B------:R-:W-:Y:S01]  /*0440*/  ELECT P0, URZ, PT ;  /* 0x00000000003f782f */ /* 0x000fe20003800000 */
[----:B--2---:R-:W-:Y:S02]  /*0450*/  ULEA UR8, UR5, UR4, 0x18 ;  /* 0x0000000405087291 */ /* 0x004fe4000f8ec03f */
[----:B------:R-:W-:-:S04]  /*0460*/  UIADD3 UR4, -UR6, 0x100000, URZ ;  /* 0x0010000006047890 */ /* 0x000fc8000fffe13f */
[----:B------:R-:W-:Y:S02]  /*0470*/  USHF.L.U32 UR5, UR4, 0xb, URZ ;  /* 0x0000000b04057899 */ /* 0x000fe4000800063f */
[----:B------:R-:W-:Y:S02]  /*0480*/  USHF.L.U32 UR4, UR4, 0x1, URZ ;  /* 0x0000000104047899 */ /* 0x000fe4000800063f */
        /* <DEDUP_REMOVED lines=9> */
.L_x_3:
[----:B------:R-:W5:Y:S01]  /*0520*/  SHFL.IDX PT, R4, R0, RZ, 0x1f ;  /* 0x00001fff00047589 */ /* 0x000f6200000e0000 */
[----:B------:R-:W-:Y:S01]  /*0530*/  NOP ;  /* 0x0000000000007918 */ /* 0x000fe20000000000 */
[----:B-----5:R-:W-:-:S13]  /*0540*/  ISETP.NE.AND P0, PT, R4, RZ, PT ;  /* 0x000000ff0400720c */ /* 0x020fda0003f05270 */
[----:B------:R-:W-:Y:S05]  /*0550*/  @P0 BRA `(.L_x_4) ;  /* 0x0000000000380947 */ /* 0x000fea0003800000 */
[----:B--2---:R-:W2:Y:S01]  /*0560*/  S2UR UR5, SR_CgaCtaId ;  /* 0x00000000000579c3 */ /* 0x004ea20000008800 */
[----:B------:R-:W-:Y:S01]  /*0570*/  UMOV UR4, 0x400 ;  /* 0x0000040000047882 */ /* 0x000fe20000000000 */
[----:B------:R-:W-:Y:S01]  /*0580*/  UMOV UR7, 0x1 ;  /* 0x0000000100077882 */ /* 0x000fe20000000000 */
[----:B------:R-:W-:Y:S01]  /*0590*/  ELECT P0, URZ, PT ;  /* 0x00000000003f782f */ /* 0x000fe20003800000 */
[----:B--2---:R-:W-:Y:S02]  /*05a0*/  ULEA UR6, UR5, UR4, 0x18 ;  /* 0x0000000405067291 */ /* 0x004fe4000f8ec03f */
[----:B------:R-:W-:-:S04]  /*05b0*/  UIADD3 UR4, -UR7, 0x100000, URZ ;  /* 0x0010000007047890 */ /* 0x000fc8000fffe13f */
[----:B------:R-:W-:Y:S02]  /*05c0*/  USHF.L.U32 UR5, UR4, 0xb, URZ ;  /* 0x0000000b04057899 */ /* 0x000fe4000800063f */
[----:B------:R-:W-:Y:S01]  /*05d0*/  USHF.L.U32 UR4, UR4, 0x1, URZ ;  /* 0x0000000104047899 */ /* 0x000fe2000800063f */
[----:B------:R-:W2:Y:S11]  /*05e0*/  FENCE.VIEW.ASYNC.S ;  /* 0x00000000000073c6 */ /* 0x000eb60000000000 */
[----:B--2---:R2:W1:Y:S01]  /*05f0*/  SYNCS.EXCH.64 URZ, [UR6+0x34870], UR4 ;  /* 0x03487004063f75b2 */ /* 0x0044620008000100 */
[----:B------:R2:W1:Y:S01]  /*0600*/  SYNCS.EXCH.64 URZ, [UR6+0x34880], UR4 ;  /* 0x03488004063f75b2 */ /* 0x0004620008000100 */
[----:B------:R2:W1:Y:S01]  /*0610*/  SYNCS.EXCH.64 URZ, [UR6+0x34878], UR4 ;  /* 0x03487804063f75b2 */ /* 0x0004620008000100 */
[----:B------:R2:W1:Y:S01]  /*0620*/  SYNCS.EXCH.64 URZ, [UR6+0x34888], UR4 ;  /* 0x03488804063f75b2 */ /* 0x0004620008000100 */
[----:B------:R-:W-:Y:S01]  /*0630*/  NOP ;  /* 0x0000000000007918 */ /* 0x000fe20000000000 */
.L_x_4:
        /* <DEDUP_REMOVED lines=22> */
.L_x_5:
        /* <DEDUP_REMOVED lines=22> */
.L_x_6:
[----:B-1----:R-:W-:Y:S01]  /*0900*/  ISETP.NE.AND P0, PT, R2, RZ, PT ;  /* 0x000000ff0200720c */ /* 0x002fe20003f05270 */
[----:B------:R-:W-:Y:S01]  /*0910*/  IMAD.MOV.U32 R2, RZ, RZ, 0x1 ;  /* 0x00000001ff027424 */ /* 0x000fe200078e00ff */
[----:B------:R-:W-:-:S04]  /*0920*/  NOP ;  /* 0x0000000000007918 */ /* 0x000fc80000000000 */
[----:B------:R-:W-:-:S05]  /*0930*/  SEL R2, R2, 0x2, !P0 ;  /* 0x0000000202027807 */ /* 0x000fca0004000000 */
[----:B------:R1:W-:Y:S01]  /*0940*/  STL [R1+0x1c], R2 ;  /* 0x00001c0201007387 */ /* 0x0003e20000100800 */
[----:B---34-:R-:W-:Y:S06]  /*0950*/  BAR.SYNC.DEFER_BLOCKING 0x0 ;  /* 0x0000000000007b1d */ /* 0x018fec0000010000 */
[----:B------:R-:W-:Y:S05]  /*0960*/  @!P0 BRA `(.L_x_7) ;  /* 0x0000007800108947 */ /* 0x000fea0003800000 */
.L_x_8:
[----:B------:R-:W-:-:S08]  /*0970*/  NOP ;  /* 0x0000000000007918 */ /* 0x000fd00000000000 */
[----:B------:R-:W3:Y:S02]  /*0980*/  USETMAXREG.TRY_ALLOC.CTAPOOL UP0, 0xf0 ;  /* 0x000000f0000079c8 */ /* 0x000ee40008000600 */
[----:B---3--:R-:W-:-:S13]  /*0990*/  PLOP3.LUT P0, PT, PT, PT, UP0, 0x80, 0x0 ;  /* 0x000000000000781c */ /* 0x008fda0003f0f008 */
[----:B------:R-:W-:Y:S05]  /*09a0*/  @!P0 BRA `(.L_x_8) ;  /* 0xfffffffc00f08947 */ /* 0x000fea000383ffff */
[----:B--2---:R-:W2:Y:S08]  /*09b0*/  S2UR UR7, SR_CTAID.X ;  /* 0x00000000000779c3 */ /* 0x004eb00000002500 */
[----:B------:R-:W-:Y:S08]  /*09c0*/  BAR.ARV 0x8, 0x120 ;  /* 0x0204800000007b1d */ /* 0x000ff00000002000 */
[----:B------:R-:W2:Y:S02]  /*09d0*/  LDC R0, c[0x0][0xda4] ;  /* 0x00036900ff007b82 */ /* 0x000ea40000000800 */
[----:B--2---:R-:W-:-:S13]  /*09e0*/  ISETP.LE.AND P0, PT, R0, UR7, PT ;  /* 0x0000000700007c0c */ /* 0x004fda000bf03270 */
[----:B------:R-:W-:Y:S05]  /*09f0*/  @P0 EXIT ;  /* 0x000000000000094d */ /* 0x000fea0003800000 */
[----:B------:R-:W2:Y:S01]  /*0a00*/  LDL.LU R8, [R1+0x1c] ;  /* 0x00001c0001087983 */ /* 0x000ea20000300800 */
[----:B------:R-:W-:Y:S01]  /*0a10*/  IADD3 R0, R3, -0x80, RZ ;  /* 0xffffff8003007810 */ /* 0x000fe20007ffe0ff */
[----:B------:R-:W3:Y:S01]  /*0a20*/  S2UR UR4, SR_CgaCtaId ;  /* 0x00000000000479c3 */ /* 0x000ee20000008800 */
[----:B------:R-:W-:Y:S01]  /*0a30*/  UMOV UR60, 0x400 ;  /* 0x00000400003c7882 */ /* 0x000fe20000000000 */
[----:B------:R-:W-:Y:S01]  /*0a40*/  MOV R18, UR7 ;  /* 0x0000000700127c02 */ /* 0x000fe20008000f00 */
[----:B------:R-:W-:Y:S01]  /*0a50*/  IMAD.MOV.U32 R19, RZ, RZ, RZ ;  /* 0x000000ffff137224 */ /* 0x000fe200078e00ff */
[----:B------:R-:W-:Y:S01]  /*0a60*/  SHF.R.S32.HI R3, RZ, 0x1f, R0 ;  /* 0x0000001fff037819 */ /* 0x000fe20000011400 */
[----:B------:R-:W-:Y:S01]  /*0a70*/  UMOV UR39, URZ ;  /* 0x0000003f00277c82 */ /* 0x000fe20008000000 */
[----:B------:R-:W-:Y:S02]  /*0a80*/  UMOV UR38, URZ ;  /* 0x0000003f00267c82 */ /* 0x000fe40008000000 */
[CC--:B------:R-:W-:Y:S01]  /*0a90*/  LEA.HI R5, R3.reuse, R0.reuse, RZ, 0x7 ;  /* 0x0000000003057211 */ /* 0x0c0fe200078f38ff */
[----:B------:R-:W4:Y:S01]  /*0aa0*/  S2UR UR6, SR_SWINHI ;  /* 0x00000000000679c3 */ /* 0x000f220000002f00 */
[----:B------:R-:W-:-:S02]  /*0ab0*/  LEA.HI R4, R3, R0, RZ, 0x4 ;  /* 0x0000000003047211 */ /* 0x000fc400078f20ff */
[----:B------:R-:W-:Y:S02]  /*0ac0*/  LOP3.LUT R7, R5, 0xffffff80, RZ, 0xc0, !PT ;  /* 0xffffff8005077812 */ /* 0x000fe400078ec0ff */
[----:B------:R-:W-:Y:S02]  /*0ad0*/  SHF.R.S32.HI R11, RZ, 0x4, R4 ;  /* 0x00000004ff0b7819 */ /* 0x000fe40000011404 */
[----:B------:R-:W-:Y:S01]  /*0ae0*/  LOP3.LUT R9, R4, 0x3fffff0, RZ, 0xc0, !PT ;  /* 0x03fffff004097812 */ /* 0x000fe200078ec0ff */
[----:B------:R-:W-:Y:S01]  /*0af0*/  IMAD.IADD R22, R0, 0x1, -R7 ;  /* 0x0000000100167824 */ /* 0x000fe200078e0a07 */
[----:B------:R-:W-:Y:S02]  /*0b00*/  LEA.HI R185, R3, R0, RZ, 0x5 ;  /* 0x0000000003b97211 */ /* 0x000fe400078f28ff */
[----:B------:R-:W-:Y:S01]  /*0b10*/  LEA.HI R4, R4, R11, RZ, 0x1 ;  /* 0x0000000b04047211 */ /* 0x000fe200078f08ff */
[----:B------:R-:W-:Y:S01]  /*0b20*/  IMAD.IADD R0, R0, 0x1, -R9 ;  /* 0x0000000100007824 */ /* 0x000fe200078e0a09 */
[----:B------:R-:W-:-:S02]  /*0b30*/  SHF.R.S32.HI R7, RZ, 0x1f, R22 ;  /* 0x0000001fff077819 */ /* 0x000fc40000011416 */
[----:B------:R-:W-:Y:S01]  /*0b40*/  LOP3.LUT R4, R4, 0x1ffffffe, RZ, 0xc0, !PT ;  /* 0x1ffffffe04047812 */ /* 0x000fe200078ec0ff */
[----:B---3--:R-:W-:Y:S01]  /*0b50*/  ULEA UR60, UR4, UR60, 0x18 ;  /* 0x0000003c043c7291 */ /* 0x008fe2000f8ec03f */
[----:B-1----:R-:W-:Y:S02]  /*0b60*/  LEA.HI R2, R7, R22, RZ, 0x2 ;  /* 0x0000001607027211 */ /* 0x002fe400078f10ff */
[----:B------:R-:W-:Y:S02]  /*0b70*/  SHF.R.S32.HI R185, RZ, 0x5, R185 ;  /* 0x00000005ffb97819 */ /* 0x000fe400000114b9 */
[--C-:B------:R-:W-:Y:S02]  /*0b80*/  SHF.R.S32.HI R3, RZ, 0x2, R2.reuse ;  /* 0x00000002ff037819 */ /* 0x100fe40000011402 */
[----:B------:R-:W-:Y:S01]  /*0b90*/  SHF.R.S32.HI R6, RZ, 0x1f, R2 ;  /* 0x0000001fff067819 */ /* 0x000fe20000011402 */
[----:B------:R-:W-:Y:S01]  /*0ba0*/  IMAD R9, R185, 0x10, R0 ;  /* 0x00000010b9097824 */ /* 0x000fe200078e0200 */
[----:B------:R-:W-:Y:S01]  /*0bb0*/  SHF.R.S32.HI R184, RZ, 0x7, R5 ;  /* 0x00000007ffb87819 */ /* 0x000fe20000011405 */
[----:B------:R-:W-:Y:S01]  /*0bc0*/  UMOV UR4, UR60 ;  /* 0x0000003c00047c82 */ /* 0x000fe20008000000 */
[----:B----4-:R-:W-:Y:S01]  /*0bd0*/  UMOV UR5, UR6 ;  /* 0x0000000600057c82 */ /* 0x010fe20008000000 */
[----:B------:R-:W-:Y:S01]  /*0be0*/  LEA.HI R6, R6, R3, RZ, 0x3 ;  /* 0x0000000306067211 */ /* 0x000fe200078f18ff */
[----:B------:R-:W-:Y:S01]  /*0bf0*/  IMAD.U32 R16, RZ, RZ, UR4 ;  /* 0x00000004ff107e24 */ /* 0x000fe2000f8e00ff */
[----:B------:R-:W-:-:S02]  /*0c00*/  IADD3 R4, R11, -R4, RZ ;  /* 0x800000040b047210 */ /* 0x000fc40007ffe0ff */
[----:B------:R-:W-:Y:S02]  /*0c10*/  LOP3.LUT R6, R6, 0xfffffff8, RZ, 0xc0, !PT ;  /* 0xfffffff806067812 */ /* 0x000fe400078ec0ff */
[----:B------:R-:W-:Y:S01]  /*0c20*/  LEA.HI R7, R7, R22, RZ, 0x5 ;  /* 0x0000001607077211 */ /* 0x000fe200078f28ff */
[----:B------:R-:W-:Y:S01]  /*0c30*/  IMAD R4, R9, 0x8, R4 ;  /* 0x0000000809047824 */ /* 0x000fe200078e0204 */
[----:B------:R-:W-:Y:S02]  /*0c40*/  LEA.HI R5, R5, R184, RZ, 0x1 ;  /* 0x000000b805057211 */ /* 0x000fe400078f08ff */
[----:B------:R-:W-:Y:S01]  /*0c50*/  IADD3 R9, R3, -R6, RZ ;  /* 0x8000000603097210 */ /* 0x000fe20007ffe0ff */
[----:B------:R-:W-:Y:S01]  /*0c60*/  IMAD.MOV.U32 R6, RZ, RZ, -0x2 ;  /* 0xfffffffeff067424 */ /* 0x000fe200078e00ff */
[----:B------:R-:W-:Y:S02]  /*0c70*/  LOP3.LUT R3, R2, 0x7ffffffc, RZ, 0xc0, !PT ;  /* 0x7ffffffc02037812 */ /* 0x000fe400078ec0ff */
[----:B------:R-:W-:Y:S01]  /*0c80*/  SHF.R.S32.HI R0, RZ, 0x5, R7 ;  /* 0x00000005ff007819 */ /* 0x000fe20000011407 */
[----:B------:R-:W-:Y:S01]  /*0c90*/  IMAD.SHL.U32 R7, R4, 0x8, RZ ;  /* 0x0000000804077824 */ /* 0x000fe200078e00ff */
[----:B------:R-:W-:Y:S01]  /*0ca0*/  LOP3.LUT R5, R5, 0x3fffffe, RZ, 0xc0, !PT ;  /* 0x03fffffe05057812 */ /* 0x000fe200078ec0ff */
[----:B------:R-:W-:Y:S01]  /*0cb0*/  IMAD.IADD R3, R22, 0x1, -R3 ;  /* 0x0000000116037824 */ /* 0x000fe200078e0a03 */
[----:B------:R-:W-:-:S02]  /*0cc0*/  MOV R17, UR5 ;  /* 0x0000000500117c02 */ /* 0x000fc40008000f00 */
[----:B------:R-:W-:Y:S01]  /*0cd0*/  LEA R0, R0, R9, 0x4 ;  /* 0x0000000900007211 */ /* 0x000fe200078e20ff */
[----:B------:R-:W-:Y:S02]  /*0ce0*/  IMAD.IADD R5, R184, 0x1, -R5 ;  /* 0x00000001b8057824 */ /* 0x000fe400078e0a05 */
[----:B------:R-:W-:Y:S02]  /*0cf0*/  IMAD R187, R3, R6, 0x80 ;  /* 0x0000008003bb7424 */ /* 0x000fe400078e0206 */
[----:B------:R-:W-:-:S04]  /*0d00*/  IMAD.WIDE R16, R7, 0x2, R16 ;  /* 0x0000000207107825 */ /* 0x000fc800078e0210 */
[----:B------:R-:W-:Y:S01]  /*0d10*/  IMAD R186, R5, 0x40, R0 ;  /* 0x0000004005ba7824 */ /* 0x000fe200078e0200 */
[----:B--2---:R-:W-:-:S07]  /*0d20*/  LOP3.LUT R2, R8, 0x1, RZ, 0xfc, !PT ;  /* 0x0000000108027812 */ /* 0x004fce00078efcff */
.L_x_31:
[----:B-1----:R-:W1:Y:S01]  /*0d30*/  SHFL.IDX PT, R0, R184, RZ, 0x1f ;  /* 0x00001fffb8007589 */ /* 0x002e6200000e0000 */
[----:B------:R-:W2:Y:S01]  /*0d40*/  LDC R88, c[0x0][0x2e0] ;  /* 0x0000b800ff587b82 */ /* 0x000ea20000000800 */
[----:B------:R-:W-:Y:S01]  /*0d50*/  ULDC UR4, c[0x0][0xda8] ;  /* 0x00036a0000047ab9 */ /* 0x000fe20000000800 */
[----:B------:R-:W-:Y:S01]  /*0d60*/  R2UR UR13, R18 ;  /* 0x00000000120d72ca */ /* 0x000fe200000e0000 */
[----:B------:R-:W-:Y:S01]  /*0d70*/  ULDC.64 UR8, c[0x0][0x3f8] ;  /* 0x0000fe0000087ab9 */ /* 0x000fe20000000a00 */
[----:B------:R-:W-:Y:S02]  /*0d80*/  UISETP.NE.AND UP1, UPT, UR4, 0x1, UPT ;  /* 0x000000010400788c */ /* 0x000fe4000bf25270 */
[----:B------:R-:W-:Y:S01]  /*0d90*/  UISETP.NE.U32.AND UP0, UPT, UR8, URZ, UPT ;  /* 0x0000003f0800728c */ /* 0x000fe2000bf05070 */
[----:B------:R-:W-:Y:S01]  /*0da0*/  ULDC UR4, c[0x0][0xdb4] ;  /* 0x00036d0000047ab9 */ /* 0x000fe20000000800 */
[----:B------:R-:W-:Y:S02]  /*0db0*/  ULDC UR6, c[0x0][0x404] ;  /* 0x0001010000067ab9 */ /* 0x000fe40000000800 */
[----:B------:R-:W-:-:S02]  /*0dc0*/  UISETP.NE.AND.EX UP0, UPT, UR9, URZ, UPT, UP0 ;  /* 0x0000003f0900728c */ /* 0x000fc4000bf05300 */
[----:B------:R-:W-:Y:S02]  /*0dd0*/  UIADD3 UR9, UR60, 0x10400, URZ ;  /* 0x000104003c097890 */ /* 0x000fe4000fffe03f */
[----:B------:R-:W-:Y:S02]  /*0de0*/  UISETP.NE.AND UP2, UPT, UR4, 0x1, UPT ;  /* 0x000000010400788c */ /* 0x000fe4000bf45270 */
[----:B------:R-:W-:Y:S01]  /*0df0*/  USEL UR6, UR6, 0x1, UP0 ;  /* 0x0000000106067887 */ /* 0x000fe20008000000 */
[----:B------:R-:W-:Y:S01]  /*0e00*/  @UP1 ULDC UR4, c[0x0][0xdac] ;  /* 0x00036b0000041ab9 */ /* 0x000fe20000000800 */
[----:B------:R-:W-:Y:S02]  /*0e10*/  ULOP3.LUT UP3, URZ, UR9, 0x3ff, URZ, 0xc0, !UPT ;  /* 0x000003ff093f7892 */ /* 0x000fe4000f86c03f */
[----:B------:R-:W-:Y:S01]  /*0e20*/  UIMAD.WIDE.U32 UR4, UR13, UR4, URZ ;  /* 0x000000040d0472a5 */ /* 0x000fe2000f8e003f */
[----:B-1----:R-:W-:Y:S01]  /*0e30*/  R2UR UR7, R0 ;  /* 0x00000000000772ca */ /* 0x002fe200000e0000 */
[----:B------:R-:W-:Y:S01]  /*0e40*/  @UP1 ULDC UR12, c[0x0][0xdb0] ;  /* 0x00036c00000c1ab9 */ /* 0x000fe20000000800 */
[----:B------:R-:W-:Y:S01]  /*0e50*/  UMOV UR61, UR13 ;  /* 0x0000000d003d7c82 */ /* 0x000fe20008000000 */
[----:B--2---:R-:W-:Y:S01]  /*0e60*/  IMAD R88, R88, UR6, RZ ;  /* 0x0000000658587c24 */ /* 0x004fe2000f8e02ff */
[----:B------:R-:W-:Y:S01]  /*0e70*/  @UP1 USHF.R.U32.HI UR61, URZ, UR12, UR5 ;  /* 0x0000000c3f3d1299 */ /* 0x000fe20008011605 */
[----:B------:R-:W-:Y:S01]  /*0e80*/  PLOP3.LUT P0, PT, PT, PT, UP3, 0x80, 0x0 ;  /* 0x000000000000781c */ /* 0x000fe20003f0f038 */
[----:B------:R-:W-:Y:S01]  /*0e90*/  @UP2 ULDC.64 UR10, c[0x0][0xdb8] ;  /* 0x00036e00000a2ab9 */ /* 0x000fe20000000a00 */
[----:B------:R-:W-:Y:S01]  /*0ea0*/  VIADD R0, R88, 0x7f ;  /* 0x0000007f58007836 */ /* 0x000fe20000000000 */
[----:B------:R-:W-:-:S03]  /*0eb0*/  UIMAD.WIDE.U32 UR4, UR61, UR10, URZ ;  /* 0x0000000a3d0472a5 */ /* 0x000fc6000f8e003f */
[----:B------:R-:W-:Y:S01]  /*0ec0*/  UMOV UR36, UR61 ;  /* 0x0000003d00247c82 */ /* 0x000fe20008000000 */
[----:B------:R-:W-:Y:S01]  /*0ed0*/  SHF.R.S32.HI R3, RZ, 0x1f, R0 ;  /* 0x0000001fff037819 */ /* 0x000fe20000011400 */
[----:B------:R-:W-:Y:S02]  /*0ee0*/  ULEA.HI UR8, UR7, UR7, URZ, 0x1 ;  /* 0x0000000707087291 */ /* 0x000fe4000f8f083f */
[----:B------:R-:W-:Y:S01]  /*0ef0*/  UMOV UR4, UR13 ;  /* 0x0000000d00047c82 */ /* 0x000fe20008000000 */
[----:B------:R-:W-:Y:S01]  /*0f00*/  LEA.HI R3, R3, R0, RZ, 0x7 ;  /* 0x0000000003037211 */ /* 0x000fe200078f38ff */
[----:B------:R-:W-:Y:S01]  /*0f10*/  ULOP3.LUT UR8, UR8, 0x1e, URZ, 0xc0, !UPT ;  /* 0x0000001e08087892 */ /* 0x000fe2000f8ec03f */
[----:B------:R-:W-:Y:S01]  /*0f20*/  MOV R23, UR4 ;  /* 0x0000000400177c02 */ /* 0x000fe20008000f00 */
[----:B------:R-:W-:Y:S01]  /*0f30*/  @UP2 USHF.R.U32.HI UR36, URZ, UR11, UR5 ;  /* 0x0000000b3f242299 */ /* 0x000fe20008011605 */
[----:B------:R-:W-:Y:S01]  /*0f40*/  SHF.R.S32.HI R188, RZ, 0x7, R3 ;  /* 0x00000007ffbc7819 */ /* 0x000fe20000011403 */
[----:B------:R-:W-:-:S04]  /*0f50*/  UIADD3 UR8, UR7, -UR8, URZ ;  /* 0x8000000807087290 */ /* 0x000fc8000fffe03f */
[----:B------:R-:W-:-:S04]  /*0f60*/  ULEA UR8, UR8, UR9, 0xd ;  /* 0x0000000908087291 */ /* 0x000fc8000f8e683f */
[----:B------:R-:W-:-:S04]  /*0f70*/  USHF.R.U32.HI UR8, URZ, 0x4, UR8 ;  /* 0x000000043f087899 */ /* 0x000fc80008011608 */
[----:B------:R-:W-:Y:S01]  /*0f80*/  ULOP3.LUT UR40, UR8, 0x3fff, URZ, 0xc0, !UPT ;  /* 0x00003fff08287892 */ /* 0x000fe2000f8ec03f */
[----:B------:R-:W-:Y:S11]  /*0f90*/  @!P0 BRA `(.L_x_9) ;  /* 0x0000000000408947 */ /* 0x000ff60003800000 */
[----:B------:R-:W-:Y:S01]  /*0fa0*/  MOV R0, 0x0 ;  /* 0x0000000000007802 */ /* 0x000fe20000000f00 */
[----:B------:R-:W-:Y:S01]  /*0fb0*/  ULDC.64 UR4, c[0x4][0x108] ;  /* 0x0100420000047ab9 */ /* 0x000fe20000000a00 */
[----:B------:R-:W-:Y:S01]  /*0fc0*/  ULDC.64 UR6, c[0x4][0x80] ;  /* 0x0100200000067ab9 */ /* 0x000fe20000000a00 */
[----:B------:R-:W-:Y:S01]  /*0fd0*/  IMAD.U32 R4, RZ, RZ, UR4 ;  /* 0x00000004ff047e24 */ /* 0x000fe2000f8e00ff */
[----:B------:R1:W2:Y:S01]  /*0fe0*/  LDC.64 R14, c[0x4][R0] ;  /* 0x01000000000e7b82 */ /* 0x0002a20000000a00 */
[----:B------:R-:W-:Y:S01]  /*0ff0*/  IMAD.U32 R5, RZ, RZ, UR5 ;  /* 0x00000005ff057e24 */ /* 0x000fe2000f8e00ff */
[----:B------:R-:W-:Y:S01]  /*1000*/  ULDC.64 UR4, c[0x4][0x110] ;  /* 0x0100440000047ab9 */ /* 0x000fe20000000a00 */
[----:B------:R-:W-:Y:S01]  /*1010*/  IMAD.U32 R10, RZ, RZ, UR6 ;  /* 0x00000006ff0a7e24 */ /* 0x000fe2000f8e00ff */
[----:B------:R-:W-:Y:S01]  /*1020*/  MOV R6, UR4 ;  /* 0x0000000400067c02 */ /* 0x000fe20008000f00 */
[----:B------:R-:W-:Y:S01]  /*1030*/  IMAD.U32 R7, RZ, RZ, UR5 ;  /* 0x00000005ff077e24 */ /* 0x000fe2000f8e00ff */
[----:B------:R-:W-:Y:S01]  /*1040*/  MOV R11, UR7 ;  /* 0x00000007000b7c02 */ /* 0x000fe20008000f00 */
[----:B------:R-:W-:Y:S01]  /*1050*/  IMAD.MOV.U32 R8, RZ, RZ, 0x70 ;  /* 0x00000070ff087424 */ /* 0x000fe200078e00ff */
[----:B------:R-:W-:Y:S01]  /*1060*/  MOV R13, RZ ;  /* 0x000000ff000d7202 */ /* 0x000fe20000000f00 */
[----:B-1----:R-:W-:-:S07]  /*1070*/  IMAD.MOV.U32 R12, RZ, RZ, 0x1 ;  /* 0x00000001ff0c7424 */ /* 0x002fce00078e00ff */
[----:B------:R-:W-:-:S07]  /*1080*/  LEPC R20, `(.L_x_9) ;  /* 0x000000001014794e */ /* 0x000fce0000000000 */
[----:B--2---:R-:W-:Y:S05]  /*1090*/  CALL.ABS.NOINC R14 ;  /* 0x000000000e007343 */ /* 0x004fea0003c00000 */
.L_x_9:
[----:B------:R-:W-:Y:S02]  /*10a0*/  LOP3.LUT R0, R19, 0x1, RZ, 0xc0, !PT ;  /* 0x0000000113007812 */ /* 0x000fe400078ec0ff */
[----:B------:R-:W-:Y:S02]  /*10b0*/  ISETP.NE.AND P0, PT, R2, 0x3, PT ;  /* 0x000000030200780c */ /* 0x000fe40003f05270 */
[----:B------:R-:W-:-:S04]  /*10c0*/  SHF.L.U32 R0, R0, 0x1f, RZ ;  /* 0x0000001f00007819 */ /* 0x000fc800000006ff */
[----:B------:R-:W1:Y:S02]  /*10d0*/  SYNCS.PHASECHK.TRANS64.TRYWAIT P1, [UR60+0x34800], R0 ;  /* 0x03480000ff0075a7 */ /* 0x000e64000802017c */
[----:B-1----:R-:W-:Y:S05]  /*10e0*/  @!P1 BRA `(.L_x_10) ;  /* 0x000000a0008c9947 */ /* 0x002fea0003800000 */
.L_x_89:
[----:B------:R-:W-:Y:S05]  /*10f0*/  @!P0 BRA `(.L_x_11) ;  /* 0x0000000000048947 */ /* 0x000fea0003800000 */
[----:B------:R-:W-:Y:S01]  /*1100*/  BPT.TRAP 0x1 ;  /* 0x000000040000795c */ /* 0x000fe20000300000 */
.L_x_11:
[----:B-1----:R-:W-:Y:S02]  /*1110*/  IMAD.U32 R0, RZ, RZ, UR38 ;  /* 0x00000026ff007e24 */ /* 0x002fe4000f8e00ff */
[----:B------:R-:W-:-:S03]  /*1120*/  IMAD.U32 R3, RZ, RZ, UR39 ;  /* 0x00000027ff037e24 */ /* 0x000fc6000f8e00ff */
[----:B------:R-:W-:Y:S02]  /*1130*/  LEA R0, R0, UR60, 0x3 ;  /* 0x0000003c00007c11 */ /* 0x000fe4000f8e18ff */
[----:B------:R-:W-:-:S04]  /*1140*/  SHF.L.U32 R3, R3, 0x1f, RZ ;  /* 0x0000001f03037819 */ /* 0x000fc800000006ff */
[----:B------:R1:W2:Y:S01]  /*1150*/  SYNCS.PHASECHK.TRANS64.TRYWAIT P2, [R0+URZ+0x34830], R3 ;  /* 0x03483003000075a7 */ /* 0x0002a2000804017f */
[----:B------:R-:W-:Y:S05]  /*1160*/  @!P0 BRA `(.L_x_12) ;  /* 0x0000000000048947 */ /* 0x000fea0003800000 */
[----:B------:R-:W-:Y:S01]  /*1170*/  BPT.TRAP 0x1 ;  /* 0x000000040000795c */ /* 0x000fe20000300000 */
.L_x_12:
[----:B------:R-:W3:Y:S01]  /*1180*/  S2R R4, SR_TID.X ;  /* 0x0000000000047919 */ /* 0x000ee20000002100 */
[----:B------:R-:W-:Y:S02]  /*1190*/  MOV R151, RZ ;  /* 0x000000ff00977202 */ /* 0x000fe40000000f00 */
[----:B---3--:R-:W-:-:S04]  /*11a0*/  LOP3.LUT R4, R4, 0x7f, RZ, 0xc0, !PT ;  /* 0x0000007f04047812 */ /* 0x008fc800078ec0ff */
[----:B------:R-:W-:Y:S01]  /*11b0*/  ISETP.NE.AND P1, PT, R4, RZ, PT ;  /* 0x000000ff0400720c */ /* 0x000fe20003f25270 */
[----:B--2---:R-:W-:-:S12]  /*11c0*/  @P2 BRA `(.L_x_13) ;  /* 0x0000000000082947 */ /* 0x004fd80003800000 */
[----:B------:R-:W2:Y:S02]  /*11d0*/  SYNCS.PHASECHK.TRANS64.TRYWAIT P2, [R0+URZ+0x34830], R3 ;  /* 0x03483003000075a7 */ /* 0x000ea4000804017f */
[----:B--2---:R-:W-:Y:S05]  /*11e0*/  @!P2 BRA `(.L_x_14) ;  /* 0x000000a00064a947 */ /* 0x004fea0003800000 */
.L_x_13:
[----:B------:R-:W-:Y:S05]  /*11f0*/  WARPSYNC.ALL ;  /* 0x0000000000007948 */ /* 0x000fea0003800000 */
[----:B------:R-:W-:Y:S01]  /*1200*/  UIADD3 UR4, UR60, 0x1c400, URZ ;  /* 0x0001c4003c047890 */ /* 0x000fe2000fffe03f */
[----:B------:R-:W-:Y:S01]  /*1210*/  WARPGROUP.ARRIVE ;  /* 0x00000000000079c5 */ /* 0x000fe20000000000 */
[----:B------:R-:W-:Y:S01]  /*1220*/  UMOV UR9, 0x40000040 ;  /* 0x4000004000097882 */ /* 0x000fe20000000000 */
[----:B------:R-:W-:Y:S01]  /*1230*/  UMOV UR11, 0x40000040 ;  /* 0x40000040000b7882 */ /* 0x000fe20000000000 */
[----:B------:R-:W-:Y:S01]  /*1240*/  USHF.R.U32.HI UR4, URZ, 0x4, UR4 ;  /* 0x000000043f047899 */ /* 0x000fe20008011604 */
[----:B------:R-:W-:Y:S01]  /*1250*/  IMAD.U32 R5, RZ, RZ, UR9 ;  /* 0x00000009ff057e24 */ /* 0x000fe2000f8e00ff */
[----:B------:R-:W-:Y:S01]  /*1260*/  UMOV UR57, 0x40000040 ;  /* 0x4000004000397882 */ /* 0x000fe20000000000 */
[----:B------:R-:W-:Y:S01]  /*1270*/  UMOV UR59, 0x40000040 ;  /* 0x40000040003b7882 */ /* 0x000fe20000000000 */
[----:B------:R-:W-:Y:S01]  /*1280*/  ULOP3.LUT UR4, UR4, 0x3fff, URZ, 0xc0, !UPT ;  /* 0x00003fff04047892 */ /* 0x000fe2000f8ec03f */
[----:B------:R-:W-:Y:S01]  /*1290*/  IADD3 R7, R187, R88, RZ ;  /* 0x00000058bb077210 */ /* 0x000fe20007ffe0ff */
[----:B------:R-:W-:Y:S01]  /*12a0*/  UMOV UR53, 0x40000040 ;  /* 0x4000004000357882 */ /* 0x000fe20000000000 */
[----:B------:R-:W-:Y:S01]  /*12b0*/  UMOV UR55, 0x40000040 ;  /* 0x4000004000377882 */ /* 0x000fe20000000000 */
[----:B------:R-:W-:Y:S01]  /*12c0*/  ULOP3.LUT UR37, UR4, 0x10000, URZ, 0xfc, !UPT ;  /* 0x0001000004257892 */ /* 0x000fe2000f8efc3f */
[----:B------:R-:W-:Y:S01]  /*12d0*/  P2R R9, PR, RZ, 0x1 ;  /* 0x00000001ff097803 */ /* 0x000fe20000000000 */
[----:B------:R-:W-:Y:S01]  /*12e0*/  ULOP3.LUT UR4, UR40, 0x10000, URZ, 0xfc, !UPT ;  /* 0x0001000028047892 */ /* 0x000fe2000f8efc3f */
[----:B------:R-:W-:Y:S01]  /*12f0*/  IMAD R7, R188, -0x80, R7 ;  /* 0xffffff80bc077824 */ /* 0x000fe200078e0207 */
[----:B------:R-:W-:Y:S01]  /*1300*/  UIMAD UR5, UR38, 0xc00, UR37 ;  /* 0x00000c00260578a4 */ /* 0x000fe2000f8e0225 */
[----:B-12---:R-:W-:Y:S01]  /*1310*/  @!P1 VIADD R0, R0, 0x34840 ;  /* 0x0003484000009836 */ /* 0x006fe20000000000 */
[----:B------:R-:W-:Y:S01]  /*1320*/  UIADD3 UR56, UR4, 0x2, URZ ;  /* 0x0000000204387890 */ /* 0x000fe2000fffe03f */
[--C-:B------:R-:W-:Y:S01]  /*1330*/  IMAD.MOV.U32 R150, RZ, RZ, R151.reuse ;  /* 0x000000ffff967224 */ /* 0x100fe200078e0097 */
[----:B------:R-:W-:Y:S01]  /*1340*/  UIADD3 UR58, UR5, 0x2, URZ ;  /* 0x00000002053a7890 */ /* 0x000fe2000fffe03f */
[C---:B------:R-:W-:Y:S01]  /*1350*/  ISETP.GT.AND P2, PT, R7.reuse, RZ, PT ;  /* 0x000000ff0700720c */ /* 0x040fe20003f44270 */
[----:B------:R-:W-:Y:S01]  /*1360*/  UMOV UR8, UR4 ;  /* 0x0000000400087c82 */ /* 0x000fe20008000000 */
[----:B------:R-:W-:Y:S01]  /*1370*/  UMOV UR10, UR5 ;  /* 0x00000005000a7c82 */ /* 0x000fe20008000000 */
[----:B------:R-:W-:Y:S01]  /*1380*/  UIADD3 UR52, UR4, 0x4, URZ ;  /* 0x0000000404347890 */ /* 0x000fe2000fffe03f */
[----:B------:R-:W-:Y:S01]  /*1390*/  HGMMA.64x128x16.F32 R24, gdesc[UR8], RZ, !UPT, gsb0 ;  /* 0x01e00000081879f0 */ /* 0x000fe2000c0008ff */
[----:B------:R-:W-:Y:S01]  /*13a0*/  UIADD3 UR54, UR5, 0x4, URZ ;  /* 0x0000000405367890 */ /* 0x000fe2000fffe03f */
[----:B------:R-:W-:Y:S01]  /*13b0*/  IMAD.U32 R4, RZ, RZ, UR8 ;  /* 0x00000008ff047e24 */ /* 0x000fe2000f8e00ff */
[----:B------:R-:W-:Y:S01]  /*13c0*/  UIADD3 UR48, UR4, 0x6, URZ ;  /* 0x0000000604307890 */ /* 0x000fe2000fffe03f */
[C---:B------:R-:W-:Y:S01]  /*13d0*/  ISETP.GT.AND P3, PT, R7.reuse, 0x1, PT ;  /* 0x000000010700780c */ /* 0x040fe20003f64270 */
[----:B------:R-:W-:Y:S01]  /*13e0*/  UIADD3 UR50, UR5, 0x6, URZ ;  /* 0x0000000605327890 */ /* 0x000fe2000fffe03f */
[C---:B------:R-:W-:Y:S01]  /*13f0*/  ISETP.GT.AND P6, PT, R7.reuse, 0x8, PT ;  /* 0x000000080700780c */ /* 0x040fe20003fc4270 */
[----:B------:R-:W-:Y:S01]  /*1400*/  UMOV UR49, 0x40000040 ;  /* 0x4000004000317882 */ /* 0x000fe20000000000 */
[----:B------:R-:W-:Y:S01]  /*1410*/  UMOV UR51, 0x40000040 ;  /* 0x4000004000337882 */ /* 0x000fe20000000000 */
[----:B------:R-:W-:Y:S01]  /*1420*/  UIADD3 UR8, UR4, 0x400, URZ ;  /* 0x0000040004087890 */ /* 0x000fe2000fffe03f */
[C---:B------:R-:W-:Y:S01]  /*1430*/  ISETP.GT.AND P5, PT, R7.reuse, 0x9, PT ;  /* 0x000000090700780c */ /* 0x040fe20003fa4270 */
[----:B------:R-:W-:Y:S01]  /*1440*/  UIADD3 UR10, UR5, 0x400, URZ ;  /* 0x00000400050a7890 */ /* 0x000fe2000fffe03f */
[----:B------:R-:W-:Y:S01]  /*1450*/  ISETP.GT.AND P4, PT, R7, 0x10, PT ;  /* 0x000000100700780c */ /* 0x000fe20003f84270 */
[----:B------:R-:W-:Y:S01]  /*1460*/  UMOV UR9, 0x40000040 ;  /* 0x4000004000097882 */ /* 0x000fe20000000000 */
[----:B------:R-:W-:Y:S01]  /*1470*/  UMOV UR11, 0x40000040 ;  /* 0x40000040000b7882 */ /* 0x000fe20000000000 */
[----:B------:R-:W-:Y:S01]  /*1480*/  UIADD3 UR12, UR4, 0x402, URZ ;  /* 0x00000402040c7890 */ /* 0x000fe2000fffe03f */
[----:B------:R-:W-:Y:S01]  /*1490*/  @!P1 PRMT R0, RZ, 0x654, R0 ;  /* 0x00000654ff009816 */ /* 0x000fe20000000000 */
[----:B------:R-:W-:Y:S01]  /*14a0*/  UIADD3 UR14, UR5, 0x402, URZ ;  /* 0x00000402050e7890 */ /* 0x000fe2000fffe03f */
[-C--:B------:R-:W-:Y:S01]  /*14b0*/  MOV R149, R151.reuse ;  /* 0x0000009700957202 */ /* 0x080fe20000000f00 */
[----:B------:R-:W-:Y:S01]  /*14c0*/  UMOV UR13, 0x40000040 ;  /* 0x40000040000d7882 */ /* 0x000fe20000000000 */
[----:B------:R-:W-:Y:S01]  /*14d0*/  UMOV UR15, 0x40000040 ;  /* 0x40000040000f7882 */ /* 0x000fe20000000000 */
[----:B------:R-:W-:Y:S01]  /*14e0*/  UIADD3 UR16, UR4, 0x404, URZ ;  /* 0x0000040404107890 */ /* 0x000fe2000fffe03f */
[--C-:B------:R-:W-:Y:S01]  /*14f0*/  IMAD.MOV.U32 R148, RZ, RZ, R151.reuse ;  /* 0x000000ffff947224 */ /* 0x100fe200078e0097 */
[----:B------:R-:W-:Y:S01]  /*1500*/  UIADD3 UR18, UR5, 0x404, URZ ;  /* 0x0000040405127890 */ /* 0x000fe2000fffe03f */
[--C-:B------:R-:W-:Y:S01]  /*1510*/  IMAD.MOV.U32 R147, RZ, RZ, R151.reuse ;  /* 0x000000ffff937224 */ /* 0x100fe200078e0097 */
[----:B------:R-:W-:Y:S01]  /*1520*/  UMOV UR17, 0x40000040 ;  /* 0x4000004000117882 */ /* 0x000fe20000000000 */
[----:B------:R-:W-:Y:S01]  /*1530*/  UMOV UR19, 0x40000040 ;  /* 0x4000004000137882 */ /* 0x000fe20000000000 */
[----:B------:R-:W-:Y:S01]  /*1540*/  UIADD3 UR20, UR4, 0x406, URZ ;  /* 0x0000040604147890 */ /* 0x000fe2000fffe03f */
[-C--:B------:R-:W-:Y:S01]  /*1550*/  MOV R146, R151.reuse ;  /* 0x0000009700927202 */ /* 0x080fe20000000f00 */
[----:B------:R-:W-:Y:S01]  /*1560*/  UIADD3 UR22, UR5, 0x406, URZ ;  /* 0x0000040605167890 */ /* 0x000fe2000fffe03f */
[--C-:B------:R-:W-:Y:S01]  /*1570*/  IMAD.MOV.U32 R145, RZ, RZ, R151.reuse ;  /* 0x000000ffff917224 */ /* 0x100fe200078e0097 */
[----:B------:R-:W-:Y:S01]  /*1580*/  UMOV UR21, 0x40000040 ;  /* 0x4000004000157882 */ /* 0x000fe20000000000 */
[----:B------:R-:W-:Y:S01]  /*1590*/  UMOV UR23, 0x40000040 ;  /* 0x4000004000177882 */ /* 0x000fe20000000000 */
[----:B------:R-:W-:Y:S01]  /*15a0*/  UIADD3 UR24, UR4, 0x800, URZ ;  /* 0x0000080004187890 */ /* 0x000fe2000fffe03f */
[--C-:B------:R-:W-:Y:S01]  /*15b0*/  IMAD.MOV.U32 R144, RZ, RZ, R151.reuse ;  /* 0x000000ffff907224 */ /* 0x100fe200078e0097 */
        /* <DEDUP_REMOVED lines=22> */
[----:B------:R-:W-:Y:S01]  /*1720*/  ULDC UR4, c[0x0][0x9d8] ;  /* 0x0002760000047ab9 */ /* 0x000fe20000000800 */
[----:B------:R-:W-:Y:S01]  /*1730*/  ULDC UR5, c[0x0][0x988] ;  /* 0x0002620000057ab9 */ /* 0x000fe20000000800 */
[--C-:B------:R-:W-:Y:S01]  /*1740*/  IMAD.MOV.U32 R136, RZ, RZ, R151.reuse ;  /* 0x000000ffff887224 */ /* 0x100fe200078e0097 */
[-C--:B------:R-:W-:Y:S01]  /*1750*/  MOV R134, R151.reuse ;  /* 0x0000009700867202 */ /* 0x080fe20000000f00 */
        /* <DEDUP_REMOVED lines=15> */
[----:B------:R-:W-:Y:S01]  /*1850*/  MOV R89, R151 ;  /* 0x0000009700597202 */ /* 0x000fe20000000f00 */
[----:B------:R-:W-:-:S02]  /*1860*/  IMAD.MOV.U32 R111, RZ, RZ, R151 ;  /* 0x000000ffff6f7224 */ /* 0x000fc400078e0097 */
[--C-:B------:R-:W-:Y:S02]  /*1870*/  IMAD.MOV.U32 R109, RZ, RZ, R151.reuse ;  /* 0x000000ffff6d7224 */ /* 0x100fe400078e0097 */
[--C-:B------:R-:W-:Y:S02]  /*1880*/  IMAD.MOV.U32 R105, RZ, RZ, R151.reuse ;  /* 0x000000ffff697224 */ /* 0x100fe400078e0097 */
[--C-:B------:R-:W-:Y:S02]  /*1890*/  IMAD.MOV.U32 R103, RZ, RZ, R151.reuse ;  /* 0x000000ffff677224 */ /* 0x100fe400078e0097 */
[--C-:B------:R-:W-:Y:S02]  /*18a0*/  IMAD.MOV.U32 R99, RZ, RZ, R151.reuse ;  /* 0x000000ffff637224 */ /* 0x100fe400078e0097 */
[--C-:B------:R-:W-:Y:S02]  /*18b0*/  IMAD.MOV.U32 R97, RZ, RZ, R151.reuse ;  /* 0x000000ffff617224 */ /* 0x100fe400078e0097 */
[----:B------:R-:W-:-:S02]  /*18c0*/  IMAD.MOV.U32 R93, RZ, RZ, R151 ;  /* 0x000000ffff5d7224 */ /* 0x000fc400078e0097 */
[----:B------:R-:W-:Y:S01]  /*18d0*/  IMAD.MOV.U32 R91, RZ, RZ, R151 ;  /* 0x000000ffff5b7224 */ /* 0x000fe200078e0097 */
[----:B------:R-:W-:Y:S02]  /*18e0*/  WARPGROUP.DEPBAR.LE gsb0, 0x0 ;  /* 0x00008000000079c5 */ /* 0x000fe40000010000 */
[----:B------:R-:W-:-:S06]  /*18f0*/  WARPGROUP.ARRIVE ;  /* 0x00000000000079c5 */ /* 0x000fcc0000000000 */
[----:B------:R-:W-:Y:S03]  /*1900*/  HGMMA.64x128x16.F32 R24, gdesc[UR56], R24, gsb0 ;  /* 0x01e00000381879f0 */ /* 0x000fe60008000818 */
[----:B------:R-:W-:Y:S02]  /*1910*/  WARPGROUP.DEPBAR.LE gsb0, 0x0 ;  /* 0x00008000000079c5 */ /* 0x000fe40000010000 */
[----:B------:R-:W-:-:S07]  /*1920*/  WARPGROUP.ARRIVE ;  /* 0x00000000000079c5 */ /* 0x000fce0000000000 */
        /* <DEDUP_REMOVED lines=29> */
[----:B------:R-:W-:Y:S01]  /*1b00*/  FMUL.FTZ R24, R24, UR4 ;  /* 0x0000000418187c20 */ /* 0x000fe20008410000 */
[----:B------:R-:W-:Y:S01]  /*1b10*/  FMUL.FTZ R25, R25, UR4 ;  /* 0x0000000419197c20 */ /* 0x000fe20008410000 */
[----:B------:R-:W-:Y:S01]  /*1b20*/  FMUL.FTZ R28, R28, UR4 ;  /* 0x000000041c1c7c20 */ /* 0x000fe20008410000 */
[----:B------:R-:W-:Y:S01]  /*1b30*/  FMUL.FTZ R29, R29, UR4 ;  /* 0x000000041d1d7c20 */ /* 0x000fe20008410000 */
[----:B------:R-:W-:Y:S01]  /*1b40*/  FMUL.FTZ R32, R32, UR4 ;  /* 0x0000000420207c20 */ /* 0x000fe20008410000 */
[----:B------:R-:W-:Y:S01]  /*1b50*/  FMUL.FTZ R26, R26, UR4 ;  /* 0x000000041a1a7c20 */ /* 0x000fe20008410000 */
[----:B------:R-:W1:Y:S01]  /*1b60*/  MUFU.TANH R24, R24 ;  /* 0x0000001800187308 */ /* 0x000e620000002400 */
[----:B------:R-:W-:Y:S01]  /*1b70*/  FMUL.FTZ R33, R33, UR4 ;  /* 0x0000000421217c20 */ /* 0x000fe20008410000 */
[----:B------:R-:W-:Y:S01]  /*1b80*/  FMUL.FTZ R27, R27, UR4 ;  /* 0x000000041b1b7c20 */ /* 0x000fe20008410000 */
[----:B------:R-:W-:Y:S01]  /*1b90*/  FMUL.FTZ R36, R36, UR4 ;  /* 0x0000000424247c20 */ /* 0x000fe20008410000 */
[----:B------:R-:W-:Y:S01]  /*1ba0*/  FMUL.FTZ R30, R30, UR4 ;  /* 0x000000041e1e7c20 */ /* 0x000fe20008410000 */
[----:B------:R-:W-:Y:S01]  /*1bb0*/  FMUL.FTZ R37, R37, UR4 ;  /* 0x0000000425257c20 */ /* 0x000fe20008410000 */
[----:B------:R-:W-:Y:S01]  /*1bc0*/  FMUL.FTZ R31, R31, UR4 ;  /* 0x000000041f1f7c20 */ /* 0x000fe20008410000 */
[----:B------:R-:W-:Y:S01]  /*1bd0*/  FMUL.FTZ R40, R40, UR4 ;  /* 0x0000000428287c20 */ /* 0x000fe20008410000 */
[----:B------:R-:W2:Y:S01]  /*1be0*/  MUFU.TANH R25, R25 ;  /* 0x0000001900197308 */ /* 0x000ea20000002400 */
[----:B------:R-:W-:Y:S01]  /*1bf0*/  FMUL.FTZ R34, R34, UR4 ;  /* 0x0000000422227c20 */ /* 0x000fe20008410000 */
[----:B------:R-:W-:Y:S01]  /*1c00*/  FMUL.FTZ R35, R35, UR4 ;  /* 0x0000000423237c20 */ /* 0x000fe20008410000 */
[----:B------:R-:W-:Y:S01]  /*1c10*/  FMUL.FTZ R41, R41, UR4 ;  /* 0x0000000429297c20 */ /* 0x000fe20008410000 */
[----:B------:R-:W-:Y:S01]  /*1c20*/  FMUL.FTZ R46, R46, UR4 ;  /* 0x000000042e2e7c20 */ /* 0x000fe20008410000 */
[----:B------:R-:W-:Y:S01]  /*1c30*/  FMUL.FTZ R44, R44, UR4 ;  /* 0x000000042c2c7c20 */ /* 0x000fe20008410000 */
[----:B------:R-:W-:Y:S01]  /*1c40*/  FMUL.FTZ R58, R58, UR4 ;  /* 0x000000043a3a7c20 */ /* 0x000fe20008410000 */
[----:B------:R-:W-:Y:S01]  /*1c50*/  FMUL.FTZ R38, R38, UR4 ;  /* 0x0000000426267c20 */ /* 0x000fe20008410000 */
[----:B------:R-:W3:Y:S01]  /*1c60*/  MUFU.TANH R28, R28 ;  /* 0x0000001c001c7308 */ /* 0x000ee20000002400 */
[----:B-1----:R-:W-:Y:S01]  /*1c70*/  FSEL R12, R24, -INF , P2 ;  /* 0xff800000180c7808 */ /* 0x002fe20001000000 */
[----:B------:R-:W-:Y:S01]  /*1c80*/  FMUL.FTZ R70, R70, UR4 ;  /* 0x0000000446467c20 */ /* 0x000fe20008410000 */
[----:B------:R-:W-:Y:S01]  /*1c90*/  FMUL.FTZ R39, R39, UR4 ;  /* 0x0000000427277c20 */ /* 0x000fe20008410000 */
[----:B------:R-:W-:Y:S01]  /*1ca0*/  FMUL.FTZ R45, R45, UR4 ;  /* 0x000000042d2d7c20 */ /* 0x000fe20008410000 */
[----:B------:R-:W-:Y:S01]  /*1cb0*/  FMUL.FTZ R48, R48, UR4 ;  /* 0x0000000430307c20 */ /* 0x000fe20008410000 */
[----:B------:R-:W-:Y:S01]  /*1cc0*/  FMUL.FTZ R42, R42, UR4 ;  /* 0x000000042a2a7c20 */ /* 0x000fe20008410000 */
[----:B------:R-:W-:Y:S01]  /*1cd0*/  FMUL.FTZ R43, R43, UR4 ;  /* 0x000000042b2b7c20 */ /* 0x000fe20008410000 */
[----:B------:R-:W1:Y:S01]  /*1ce0*/  MUFU.TANH R29, R29 ;  /* 0x0000001d001d7308 */ /* 0x000e620000002400 */
[----:B--2---:R-:W-:Y:S01]  /*1cf0*/  FSEL R25, R25, -INF , P3 ;  /* 0xff80000019197808 */ /* 0x004fe20001800000 */
[----:B------:R-:W-:Y:S01]  /*1d00*/  FMUL.FTZ R49, R49, UR4 ;  /* 0x0000000431317c20 */ /* 0x000fe20008410000 */
[----:B------:R-:W-:Y:S01]  /*1d10*/  FMUL.FTZ R52, R52, UR4 ;  /* 0x0000000434347c20 */ /* 0x000fe20008410000 */
[----:B------:R-:W-:Y:S01]  /*1d20*/  FMUL.FTZ R47, R47, UR4 ;  /* 0x000000042f2f7c20 */ /* 0x000fe20008410000 */
[----:B------:R-:W-:Y:S01]  /*1d30*/  FMNMX.FTZ R11, R12, R25, !PT ;  /* 0x000000190c0b7209 */ /* 0x000fe20007810000 */
[----:B------:R-:W-:Y:S01]  /*1d40*/  FMUL.FTZ R53, R53, UR4 ;  /* 0x0000000435357c20 */ /* 0x000fe20008410000 */
[----:B------:R-:W-:Y:S01]  /*1d50*/  FMUL.FTZ R56, R56, UR4 ;  /* 0x0000000438387c20 */ /* 0x000fe20008410000 */
[----:B------:R-:W2:Y:S01]  /*1d60*/  MUFU.TANH R6, R26 ;  /* 0x0000001a00067308 */ /* 0x000ea20000002400 */
[----:B---3--:R-:W-:Y:S01]  /*1d70*/  FSEL R90, R28, -INF , P6 ;  /* 0xff8000001c5a7808 */ /* 0x008fe20003000000 */
[----:B------:R-:W-:Y:S01]  /*1d80*/  FMUL.FTZ R50, R50, UR4 ;  /* 0x0000000432327c20 */ /* 0x000fe20008410000 */
[----:B------:R-:W-:Y:S01]  /*1d90*/  FMUL.FTZ R51, R51, UR4 ;  /* 0x0000000433337c20 */ /* 0x000fe20008410000 */
[----:B------:R-:W-:Y:S01]  /*1da0*/  FMUL.FTZ R57, R57, UR4 ;  /* 0x0000000439397c20 */ /* 0x000fe20008410000 */
[----:B------:R-:W-:Y:S01]  /*1db0*/  FMNMX.FTZ R11, R90, R11, !PT ;  /* 0x0000000b5a0b7209 */ /* 0x000fe20007810000 */
[----:B------:R-:W-:Y:S01]  /*1dc0*/  FMUL.FTZ R62, R62, UR4 ;  /* 0x000000043e3e7c20 */ /* 0x000fe20008410000 */
[----:B------:R-:W-:Y:S01]  /*1dd0*/  FMUL.FTZ R74, R74, UR4 ;  /* 0x000000044a4a7c20 */ /* 0x000fe20008410000 */
[----:B------:R-:W3:Y:S01]  /*1de0*/  MUFU.TANH R32, R32 ;  /* 0x0000002000207308 */ /* 0x000ee20000002400 */
[----:B-1----:R-:W-:Y:S01]  /*1df0*/  FSEL R92, R29, -INF , P5 ;  /* 0xff8000001d5c7808 */ /* 0x002fe20002800000 */
[----:B------:R-:W-:Y:S01]  /*1e00*/  FMUL.FTZ R60, R60, UR4 ;  /* 0x000000043c3c7c20 */ /* 0x000fe20008410000 */
[----:B------:R-:W-:Y:S01]  /*1e10*/  FMUL.FTZ R54, R54, UR4 ;  /* 0x0000000436367c20 */ /* 0x000fe20008410000 */
[----:B------:R-:W-:Y:S01]  /*1e20*/  FMUL.FTZ R55, R55, UR4 ;  /* 0x0000000437377c20 */ /* 0x000fe20008410000 */
[----:B------:R-:W-:Y:S01]  /*1e30*/  FMNMX.FTZ R11, R92, R11, !PT ;  /* 0x0000000b5c0b7209 */ /* 0x000fe20007810000 */
[----:B------:R-:W-:Y:S01]  /*1e40*/  FMUL.FTZ R61, R61, UR4 ;  /* 0x000000043d3d7c20 */ /* 0x000fe20008410000 */
[----:B------:R-:W-:Y:S01]  /*1e50*/  FMUL.FTZ R64, R64, UR4 ;  /* 0x0000000440407c20 */ /* 0x000fe20008410000 */
[----:B------:R-:W1:Y:S01]  /*1e60*/  MUFU.TANH R3, R27 ;  /* 0x0000001b00037308 */ /* 0x000e620000002400 */
[----:B--2---:R-:W-:Y:S01]  /*1e70*/  FSEL R6, R6, -INF , P2 ;  /* 0xff80000006067808 */ /* 0x004fe20001000000 */
[----:B------:R-:W-:Y:S01]  /*1e80*/  FMUL.FTZ R59, R59, UR4 ;  /* 0x000000043b3b7c20 */ /* 0x000fe20008410000 */
[----:B------:R-:W-:Y:S01]  /*1e90*/  ISETP.GT.AND P2, PT, R7, 0x11, PT ;  /* 0x000000110700780c */ /* 0x000fe20003f44270 */
[----:B------:R-:W-:Y:S01]  /*1ea0*/  FMUL.FTZ R65, R65, UR4 ;  /* 0x0000000441417c20 */ /* 0x000fe20008410000 */
[----:B------:R-:W-:Y:S01]  /*1eb0*/  FMUL.FTZ R68, R68, UR4 ;  /* 0x0000000444447c20 */ /* 0x000fe20008410000 */
        /* <DEDUP_REMOVED lines=13> */
[----:B------:R-:W-:Y:S01]  /*1f90*/  ISETP.GT.AND P3, PT, R7, 0x18, PT ;  /* 0x000000180700780c */ /* 0x000fe20003f64270 */
[----:B------:R-:W-:Y:S01]  /*1fa0*/  FMUL.FTZ R71, R71, UR4 ;  /* 0x0000000447477c20 */ /* 0x000fe20008410000 */
[----:B------:R-:W-:Y:S01]  /*1fb0*/  FMUL.FTZ R77, R77, UR4 ;  /* 0x000000044d4d7c20 */ /* 0x000fe20008410000 */
[----:B------:R-:W-:Y:S01]  /*1fc0*/  FMUL.FTZ R80, R80, UR4 ;  /* 0x0000000450507c20 */ /* 0x000fe20008410000 */
[----:B------:R-:W-:Y:S01]  /*1fd0*/  FMUL.FTZ R75, R75, UR4 ;  /* 0x000000044b4b7c20 */ /* 0x000fe20008410000 */
[----:B------:R-:W-:Y:S01]  /*1fe0*/  MUFU.TANH R36, R36 ;  /* 0x0000002400247308 */ /* 0x000fe20000002400 */
[----:B--2---:R-:W-:Y:S01]  /*1ff0*/  FSEL R96, R33, -INF , P2 ;  /* 0xff80000021607808 */ /* 0x004fe20001000000 */
[----:B------:R-:W-:Y:S01]  /*2000*/  FMUL.FTZ R81, R81, UR4 ;  /* 0x0000000451517c20 */ /* 0x000fe20008410000 */
[----:B------:R-:W-:Y:S01]  /*2010*/  FMUL.FTZ R84, R84, UR4 ;  /* 0x0000000454547c20 */ /* 0x000fe20008410000 */
[----:B------:R-:W-:Y:S01]  /*2020*/  FMUL.FTZ R85, R85, UR4 ;  /* 0x0000000455557c20 */ /* 0x000fe20008410000 */
[----:B------:R-:W-:Y:S01]  /*2030*/  FMNMX.FTZ R11, R96, R11, !PT ;  /* 0x0000000b600b7209 */ /* 0x000fe20007810000 */
[----:B------:R-:W-:Y:S01]  /*2040*/  FMUL.FTZ R79, R79, UR4 ;  /* 0x000000044f4f7c20 */ /* 0x000fe20008410000 */
[----:B------:R-:W-:Y:S01]  /*2050*/  FMUL.FTZ R82, R82, UR4 ;  /* 0x0000000452527c20 */ /* 0x000fe20008410000 */
[----:B------:R-:W1:Y:S01]  /*2060*/  MUFU.TANH R14, R31 ;  /* 0x0000001f000e7308 */ /* 0x000e620000002400 */
[----:B---3--:R-:W-:Y:S01]  /*2070*/  FSEL R8, R8, -INF , P6 ;  /* 0xff80000008087808 */ /* 0x008fe20003000000 */
[----:B------:R-:W-:Y:S01]  /*2080*/  FMUL.FTZ R83, R83, UR4 ;  /* 0x0000000453537c20 */ /* 0x000fe20008410000 */
[----:B------:R-:W-:Y:S01]  /*2090*/  ISETP.GT.AND P6, PT, R7, 0x19, PT ;  /* 0x000000190700780c */ /* 0x000fe20003fc4270 */
[----:B------:R-:W-:Y:S01]  /*20a0*/  FMUL.FTZ R86, R86, UR4 ;  /* 0x0000000456567c20 */ /* 0x000fe20008410000 */
[----:B------:R-:W-:Y:S01]  /*20b0*/  FMUL.FTZ R87, R87, UR4 ;  /* 0x0000000457577c20 */ /* 0x000fe20008410000 */
[----:B------:R2:W-:Y:S02]  /*20c0*/  @!P1 SYNCS.ARRIVE.TRANS64.RED.A1T0 RZ, [R0+URZ], RZ ;  /* 0x000000ff00ff99a7 */ /* 0x0005e4000810043f */
[----:B------:R-:W3:Y:S08]  /*20d0*/  MUFU.TANH R37, R37 ;  /* 0x0000002500257308 */ /* 0x000ef00000002400 */
[----:B------:R-:W4:Y:S01]  /*20e0*/  MUFU.TANH R20, R34 ;  /* 0x0000002200147308 */ /* 0x000f220000002400 */
[----:B-1----:R-:W-:-:S02]  /*20f0*/  FSEL R14, R14, -INF , P5 ;  /* 0xff8000000e0e7808 */ /* 0x002fc40002800000 */
[----:B------:R-:W-:-:S05]  /*2100*/  ISETP.GT.AND P5, PT, R7, 0x20, PT ;  /* 0x000000200700780c */ /* 0x000fca0003fa4270 */
[----:B------:R-:W1:Y:S01]  /*2110*/  MUFU.TANH R40, R40 ;  /* 0x0000002800287308 */ /* 0x000e620000002400 */
[----:B---3--:R-:W-:-:S07]  /*2120*/  FSEL R98, R37, -INF , P6 ;  /* 0xff80000025627808 */ /* 0x008fce0003000000 */
[----:B------:R-:W3:Y:S01]  /*2130*/  MUFU.TANH R35, R35 ;  /* 0x0000002300237308 */ /* 0x000ee20000002400 */
[----:B----4-:R-:W-:Y:S02]  /*2140*/  FSEL R20, R20, -INF , P4 ;  /* 0xff80000014147808 */ /* 0x010fe40002000000 */
[----:B------:R-:W-:-:S05]  /*2150*/  ISETP.GT.AND P4, PT, R7, 0x21, PT ;  /* 0x000000210700780c */ /* 0x000fca0003f84270 */
[----:B------:R-:W4:Y:S01]  /*2160*/  MUFU.TANH R41, R41 ;  /* 0x0000002900297308 */ /* 0x000f220000002400 */
[----:B-1----:R-:W-:-:S07]  /*2170*/  FSEL R100, R40, -INF , P5 ;  /* 0xff80000028647808 */ /* 0x002fce0002800000 */
[----:B------:R-:W1:Y:S01]  /*2180*/  MUFU.TANH R34, R46 ;  /* 0x0000002e00227308 */ /* 0x000e620000002400 */
[----:B---3--:R-:W-:Y:S02]  /*2190*/  FSEL R24, R35, -INF , P2 ;  /* 0xff80000023187808 */ /* 0x008fe40001000000 */
[----:B------:R-:W-:-:S05]  /*21a0*/  ISETP.GT.AND P2, PT, R7, 0x28, PT ;  /* 0x000000280700780c */ /* 0x000fca0003f44270 */
[----:B------:R-:W3:Y:S01]  /*21b0*/  MUFU.TANH R26, R38 ;  /* 0x00000026001a7308 */ /* 0x000ee20000002400 */
[----:B----4-:R-:W-:-:S07]  /*21c0*/  FSEL R102, R41, -INF , P4 ;  /* 0xff80000029667808 */ /* 0x010fce0002000000 */
[----:B------:R-:W-:Y:S01]  /*21d0*/  MUFU.TANH R46, R58 ;  /* 0x0000003a002e7308 */ /* 0x000fe20000002400 */
[----:B-1----:R-:W-:-:S07]  /*21e0*/  FSEL R34, R34, -INF , P2 ;  /* 0xff80000022227808 */ /* 0x002fce0001000000 */
[----:B------:R-:W1:Y:S01]  /*21f0*/  MUFU.TANH R44, R44 ;  /* 0x0000002c002c7308 */ /* 0x000e620000002400 */
[----:B---3--:R-:W-:-:S07]  /*2200*/  FSEL R26, R26, -INF , P3 ;  /* 0xff8000001a1a7808 */ /* 0x008fce0001800000 */
[----:B------:R3:W-:Y:S08]  /*2210*/  MUFU.TANH R58, R70 ;  /* 0x00000046003a7308 */ /* 0x0007f00000002400 */
[----:B------:R-:W4:Y:S01]  /*2220*/  MUFU.TANH R39, R39 ;  /* 0x0000002700277308 */ /* 0x000f220000002400 */
[----:B---3--:R-:W-:Y:S02]  /*2230*/  FSEL R70, R36, -INF , P3 ;  /* 0xff80000024467808 */ /* 0x008fe40001800000 */
[----:B------:R-:W-:-:S02]  /*2240*/  ISETP.GT.AND P3, PT, R7, 0x29, PT ;  /* 0x000000290700780c */ /* 0x000fc40003f64270 */
[----:B------:R-:W-:Y:S02]  /*2250*/  FMNMX.FTZ R11, R70, R11, !PT ;  /* 0x0000000b460b7209 */ /* 0x000fe40007810000 */
[----:B-1----:R-:W-:Y:S01]  /*2260*/  FSEL R104, R44, -INF , P2 ;  /* 0xff8000002c687808 */ /* 0x002fe20001000000 */
[----:B------:R-:W1:Y:S01]  /*2270*/  MUFU.TANH R45, R45 ;  /* 0x0000002d002d7308 */ /* 0x000e620000002400 */
[----:B------:R-:W-:Y:S02]  /*2280*/  FMNMX.FTZ R11, R98, R11, !PT ;  /* 0x0000000b620b7209 */ /* 0x000fe40007810000 */
[----:B------:R-:W-:Y:S02]  /*2290*/  ISETP.GT.AND P2, PT, R7, 0x39, PT ;  /* 0x000000390700780c */ /* 0x000fe40003f44270 */
[----:B------:R-:W-:-:S03]  /*22a0*/  FMNMX.FTZ R11, R100, R11, !PT ;  /* 0x0000000b640b7209 */ /* 0x000fc60007810000 */
[----:B------:R-:W3:Y:S01]  /*22b0*/  MUFU.TANH R30, R42 ;  /* 0x0000002a001e7308 */ /* 0x000ee20000002400 */
[----:B------:R-:W-:Y:S02]  /*22c0*/  FMNMX.FTZ R11, R102, R11, !PT ;  /* 0x0000000b660b7209 */ /* 0x000fe40007810000 */
[----:B----4-:R-:W-:Y:S02]  /*22d0*/  FSEL R28, R39, -INF , P6 ;  /* 0xff800000271c7808 */ /* 0x010fe40003000000 */
[----:B------:R-:W-:Y:S02]  /*22e0*/  ISETP.GT.AND P6, PT, R7, 0x30, PT ;  /* 0x000000300700780c */ /* 0x000fe40003fc4270 */
[----:B------:R-:W-:Y:S01]  /*22f0*/  FMNMX.FTZ R11, R104, R11, !PT ;  /* 0x0000000b680b7209 */ /* 0x000fe20007810000 */
[----:B------:R-:W4:Y:S01]  /*2300*/  MUFU.TANH R48, R48 ;  /* 0x0000003000307308 */ /* 0x000f220000002400 */
[----:B-1----:R-:W-:-:S04]  /*2310*/  FSEL R106, R45, -INF , P3 ;  /* 0xff8000002d6a7808 */ /* 0x002fc80001800000 */
[----:B------:R-:W-:-:S03]  /*2320*/  FMNMX.FTZ R11, R106, R11, !PT ;  /* 0x0000000b6a0b7209 */ /* 0x000fc60007810000 */
[----:B------:R-:W1:Y:S01]  /*2330*/  MUFU.TANH R43, R43 ;  /* 0x0000002b002b7308 */ /* 0x000e620000002400 */
[----:B---3--:R-:W-:Y:S02]  /*2340*/  FSEL R30, R30, -INF , P5 ;  /* 0xff8000001e1e7808 */ /* 0x008fe40002800000 */
[----:B------:R-:W-:-:S05]  /*2350*/  ISETP.GT.AND P5, PT, R7, 0x31, PT ;  /* 0x000000310700780c */ /* 0x000fca0003fa4270 */
[----:B------:R-:W-:Y:S01]  /*2360*/  MUFU.TANH R49, R49 ;  /* 0x0000003100317308 */ /* 0x000fe20000002400 */
[----:B----4-:R-:W-:-:S04]  /*2370*/  FSEL R108, R48, -INF , P6 ;  /* 0xff800000306c7808 */ /* 0x010fc80003000000 */
[----:B------:R-:W-:-:S03]  /*2380*/  FMNMX.FTZ R11, R108, R11, !PT ;  /* 0x0000000b6c0b7209 */ /* 0x000fc60007810000 */
[----:B------:R-:W3:Y:S01]  /*2390*/  MUFU.TANH R52, R52 ;  /* 0x0000003400347308 */ /* 0x000ee20000002400 */
[----:B-1----:R-:W-:Y:S02]  /*23a0*/  FSEL R32, R43, -INF , P4 ;  /* 0xff8000002b207808 */ /* 0x002fe40002000000 */
[----:B------:R-:W-:-:S05]  /*23b0*/  ISETP.GT.AND P4, PT, R7, 0x38, PT ;  /* 0x000000380700780c */ /* 0x000fca0003f84270 */
[----:B------:R-:W1:Y:S08]  /*23c0*/  MUFU.TANH R47, R47 ;  /* 0x0000002f002f7308 */ /* 0x000e700000002400 */
[----:B------:R-:W4:Y:S01]  /*23d0*/  MUFU.TANH R53, R53 ;  /* 0x0000003500357308 */ /* 0x000f220000002400 */
[----:B---3--:R-:W-:-:S07]  /*23e0*/  FSEL R110, R52, -INF , P4 ;  /* 0xff800000346e7808 */ /* 0x008fce0002000000 */
[----:B------:R-:W3:Y:S01]  /*23f0*/  MUFU.TANH R38, R50 ;  /* 0x0000003200267308 */ /* 0x000ee20000002400 */
[----:B-1----:R-:W-:Y:S02]  /*2400*/  FSEL R36, R47, -INF , P3 ;  /* 0xff8000002f247808 */ /* 0x002fe40001800000 */
[----:B------:R-:W-:-:S04]  /*2410*/  ISETP.GT.AND P3, PT, R7, 0x40, PT ;  /* 0x000000400700780c */ /* 0x000fc80003f64270 */
[----:B------:R-:W-:Y:S01]  /*2420*/  FSEL R46, R46, -INF , P3 ;  /* 0xff8000002e2e7808 */ /* 0x000fe20001800000 */
[----:B------:R-:W1:Y:S01]  /*2430*/  MUFU.TANH R56, R56 ;  /* 0x0000003800387308 */ /* 0x000e620000002400 */
[----:B----4-:R-:W-:-:S07]  /*2440*/  FSEL R112, R53, -INF , P2 ;  /* 0xff80000035707808 */ /* 0x010fce0001000000 */
[----:B------:R-:W4:Y:S01]  /*2450*/  MUFU.TANH R51, R51 ;  /* 0x0000003300337308 */ /* 0x000f220000002400 */
[----:B---3--:R-:W-:Y:S02]  /*2460*/  FSEL R38, R38, -INF , P6 ;  /* 0xff80000026267808 */ /* 0x008fe40003000000 */
[----:B------:R-:W-:-:S05]  /*2470*/  ISETP.GT.AND P6, PT, R7, 0x41, PT ;  /* 0x000000410700780c */ /* 0x000fca0003fc4270 */
[----:B------:R-:W-:Y:S01]  /*2480*/  MUFU.TANH R50, R62 ;  /* 0x0000003e00327308 */ /* 0x000fe20000002400 */
[----:B-1----:R-:W-:Y:S02]  /*2490*/  FSEL R114, R56, -INF , P3 ;  /* 0xff80000038727808 */ /* 0x002fe40001800000 */
[----:B------:R-:W-:-:S05]  /*24a0*/  ISETP.GT.AND P3, PT, R7, 0x51, PT ;  /* 0x000000510700780c */ /* 0x000fca0003f64270 */
[----:B------:R-:W1:Y:S01]  /*24b0*/  MUFU.TANH R57, R57 ;  /* 0x0000003900397308 */ /* 0x000e620000002400 */
[----:B----4-:R-:W-:-:S07]  /*24c0*/  FSEL R40, R51, -INF , P5 ;  /* 0xff80000033287808 */ /* 0x010fce0002800000 */
        /* <DEDUP_REMOVED lines=8> */
[----:B------:R-:W-:Y:S02]  /*2550*/  FSEL R50, R50, -INF , P5 ;  /* 0xff80000032327808 */ /* 0x000fe40002800000 */
[----:B------:R-:W-:-:S03]  /*2560*/  FMNMX.FTZ R11, R112, R11, !PT ;  /* 0x0000000b700b7209 */ /* 0x000fc60007810000 */
[----:B------:R-:W3:Y:S01]  /*2570*/  MUFU.TANH R55, R55 ;  /* 0x0000003700377308 */ /* 0x000ee20000002400 */
[----:B------:R-:W-:Y:S02]  /*2580*/  FMNMX.FTZ R11, R114, R11, !PT ;  /* 0x0000000b720b7209 */ /* 0x000fe40007810000 */
[----:B----4-:R-:W-:Y:S02]  /*2590*/  FSEL R42, R42, -INF , P4 ;  /* 0xff8000002a2a7808 */ /* 0x010fe40002000000 */
[C---:B------:R-:W-:Y:S02]  /*25a0*/  ISETP.GT.AND P4, PT, R7.reuse, 0x49, PT ;  /* 0x000000490700780c */ /* 0x040fe40003f84270 */
[----:B------:R-:W-:Y:S01]  /*25b0*/  FMNMX.FTZ R11, R116, R11, !PT ;  /* 0x0000000b740b7209 */ /* 0x000fe20007810000 */
[----:B------:R-:W4:Y:S01]  /*25c0*/  MUFU.TANH R61, R61 ;  /* 0x0000003d003d7308 */ /* 0x000f220000002400 */
[----:B-1----:R-:W-:Y:S02]  /*25d0*/  FSEL R118, R60, -INF , P5 ;  /* 0xff8000003c767808 */ /* 0x002fe40002800000 */
[----:B------:R-:W-:-:S02]  /*25e0*/  ISETP.GT.AND P5, PT, R7, 0x59, PT ;  /* 0x000000590700780c */ /* 0x000fc40003fa4270 */
[----:B------:R-:W-:-:S03]  /*25f0*/  FMNMX.FTZ R11, R118, R11, !PT ;  /* 0x0000000b760b7209 */ /* 0x000fc60007810000 */
[----:B------:R-:W1:Y:S01]  /*2600*/  MUFU.TANH R64, R64 ;  /* 0x0000004000407308 */ /* 0x000e620000002400 */
[----:B---3--:R-:W-:Y:S02]  /*2610*/  FSEL R44, R55, -INF , P2 ;  /* 0xff800000372c7808 */ /* 0x008fe40001000000 */
[----:B------:R-:W-:-:S05]  /*2620*/  ISETP.GT.AND P2, PT, R7, 0x50, PT ;  /* 0x000000500700780c */ /* 0x000fca0003f44270 */
[----:B------:R-:W3:Y:S01]  /*2630*/  MUFU.TANH R59, R59 ;  /* 0x0000003b003b7308 */ /* 0x000ee20000002400 */
[----:B----4-:R-:W-:-:S04]  /*2640*/  FSEL R120, R61, -INF , P4 ;  /* 0xff8000003d787808 */ /* 0x010fc80002000000 */
[----:B------:R-:W-:-:S03]  /*2650*/  FMNMX.FTZ R11, R120, R11, !PT ;  /* 0x0000000b780b7209 */ /* 0x000fc60007810000 */
[----:B------:R-:W-:Y:S01]  /*2660*/  MUFU.TANH R65, R65 ;  /* 0x0000004100417308 */ /* 0x000fe20000002400 */
[----:B-1----:R-:W-:-:S04]  /*2670*/  FSEL R122, R64, -INF , P2 ;  /* 0xff800000407a7808 */ /* 0x002fc80001000000 */
[----:B------:R-:W-:-:S03]  /*2680*/  FMNMX.FTZ R11, R122, R11, !PT ;  /* 0x0000000b7a0b7209 */ /* 0x000fc60007810000 */
[----:B------:R-:W1:Y:S01]  /*2690*/  MUFU.TANH R68, R68 ;  /* 0x0000004400447308 */ /* 0x000e620000002400 */
[----:B---3--:R-:W-:Y:S02]  /*26a0*/  FSEL R48, R59, -INF , P6 ;  /* 0xff8000003b307808 */ /* 0x008fe40003000000 */
[----:B------:R-:W-:-:S04]  /*26b0*/  ISETP.GT.AND P6, PT, R7, 0x58, PT ;  /* 0x000000580700780c */ /* 0x000fc80003fc4270 */
[----:B------:R-:W-:Y:S01]  /*26c0*/  FSEL R58, R58, -INF , P6 ;  /* 0xff8000003a3a7808 */ /* 0x000fe20003000000 */
[----:B------:R-:W3:Y:S08]  /*26d0*/  MUFU.TANH R63, R63 ;  /* 0x0000003f003f7308 */ /* 0x000ef00000002400 */
[----:B------:R-:W4:Y:S01]  /*26e0*/  MUFU.TANH R69, R69 ;  /* 0x0000004500457308 */ /* 0x000f220000002400 */
[----:B-1----:R-:W-:-:S02]  /*26f0*/  FSEL R68, R68, -INF , P6 ;  /* 0xff80000044447808 */ /* 0x002fc40003000000 */
[----:B------:R-:W-:-:S05]  /*2700*/  ISETP.GT.AND P6, PT, R7, 0x69, PT ;  /* 0x000000690700780c */ /* 0x000fca0003fc4270 */
[----:B------:R-:W1:Y:S01]  /*2710*/  MUFU.TANH R67, R67 ;  /* 0x0000004300437308 */ /* 0x000e620000002400 */
[----:B---3--:R-:W-:Y:S02]  /*2720*/  FSEL R52, R63, -INF , P4 ;  /* 0xff8000003f347808 */ /* 0x008fe40002000000 */
[----:B------:R-:W-:-:S04]  /*2730*/  ISETP.GT.AND P4, PT, R7, 0x60, PT ;  /* 0x000000600700780c */ /* 0x000fc80003f84270 */
[----:B------:R-:W-:Y:S01]  /*2740*/  FSEL R62, R62, -INF , P4 ;  /* 0xff8000003e3e7808 */ /* 0x000fe20002000000 */
[----:B------:R-:W3:Y:S01]  /*2750*/  MUFU.TANH R72, R72 ;  /* 0x0000004800487308 */ /* 0x000ee20000002400 */
[----:B----4-:R-:W-:-:S07]  /*2760*/  FSEL R124, R69, -INF , P5 ;  /* 0xff800000457c7808 */ /* 0x010fce0002800000 */
[----:B------:R-:W4:Y:S01]  /*2770*/  MUFU.TANH R54, R66 ;  /* 0x0000004200367308 */ /* 0x000f220000002400 */
[----:B-1----:R-:W-:-:S07]  /*2780*/  FSEL R56, R67, -INF , P3 ;  /* 0xff80000043387808 */ /* 0x002fce0001800000 */
[----:B------:R-:W1:Y:S01]  /*2790*/  MUFU.TANH R73, R73 ;  /* 0x0000004900497308 */ /* 0x000e620000002400 */
[----:B---3--:R-:W-:Y:S02]  /*27a0*/  FSEL R72, R72, -INF , P4 ;  /* 0xff80000048487808 */ /* 0x008fe40002000000 */
[----:B------:R-:W-:-:S05]  /*27b0*/  ISETP.GT.AND P4, PT, R7, 0x71, PT ;  /* 0x000000710700780c */ /* 0x000fca0003f84270 */
[----:B------:R3:W5:Y:S01]  /*27c0*/  MUFU.TANH R66, R78 ;  /* 0x0000004e00427308 */ /* 0x0007620000002400 */
[----:B----4-:R-:W-:Y:S02]  /*27d0*/  FSEL R54, R54, -INF , P2 ;  /* 0xff80000036367808 */ /* 0x010fe40001000000 */
[----:B------:R-:W-:-:S05]  /*27e0*/  ISETP.GT.AND P2, PT, R7, 0x68, PT ;  /* 0x000000680700780c */ /* 0x000fca0003f44270 */
[----:B------:R-:W4:Y:S01]  /*27f0*/  MUFU.TANH R76, R76 ;  /* 0x0000004c004c7308 */ /* 0x000f220000002400 */
[----:B---3--:R-:W-:Y:S02]  /*2800*/  FSEL R78, R65, -INF , P3 ;  /* 0xff800000414e7808 */ /* 0x008fe40001800000 */
[----:B------:R-:W-:Y:S02]  /*2810*/  ISETP.GT.AND P3, PT, R7, 0x61, PT ;  /* 0x000000610700780c */ /* 0x000fe40003f64270 */
[----:B------:R-:W-:Y:S02]  /*2820*/  FMNMX.FTZ R11, R78, R11, !PT ;  /* 0x0000000b4e0b7209 */ /* 0x000fe40007810000 */
[----:B-1----:R-:W-:Y:S01]  /*2830*/  FSEL R126, R73, -INF , P3 ;  /* 0xff800000497e7808 */ /* 0x002fe20001800000 */
[----:B------:R-:W1:Y:S01]  /*2840*/  MUFU.TANH R71, R71 ;  /* 0x0000004700477308 */ /* 0x000e620000002400 */
[----:B------:R-:W-:Y:S02]  /*2850*/  FMNMX.FTZ R11, R68, R11, !PT ;  /* 0x0000000b440b7209 */ /* 0x000fe40007810000 */
[----:B-----5:R-:W-:-:S02]  /*2860*/  FSEL R66, R66, -INF , P2 ;  /* 0xff80000042427808 */ /* 0x020fc40001000000 */
[----:B------:R-:W-:-:S03]  /*2870*/  FMNMX.FTZ R11, R124, R11, !PT ;  /* 0x0000000b7c0b7209 */ /* 0x000fc60007810000 */
[----:B------:R-:W3:Y:S01]  /*2880*/  MUFU.TANH R77, R77 ;  /* 0x0000004d004d7308 */ /* 0x000ee20000002400 */
[----:B------:R-:W-:Y:S02]  /*2890*/  FMNMX.FTZ R11, R72, R11, !PT ;  /* 0x0000000b480b7209 */ /* 0x000fe40007810000 */
[----:B----4-:R-:W-:Y:S02]  /*28a0*/  FSEL R76, R76, -INF , P2 ;  /* 0xff8000004c4c7808 */ /* 0x010fe40001000000 */
[----:B------:R-:W-:Y:S02]  /*28b0*/  FMNMX.FTZ R11, R126, R11, !PT ;  /* 0x0000000b7e0b7209 */ /* 0x000fe40007810000 */
[----:B------:R-:W-:Y:S01]  /*28c0*/  ISETP.GT.AND P2, PT, R7, 0x79, PT ;  /* 0x000000790700780c */ /* 0x000fe20003f44270 */
[----:B------:R-:W4:Y:S01]  /*28d0*/  MUFU.TANH R80, R80 ;  /* 0x0000005000507308 */ /* 0x000f220000002400 */
[----:B-1----:R-:W-:Y:S02]  /*28e0*/  FSEL R60, R71, -INF , P5 ;  /* 0xff800000473c7808 */ /* 0x002fe40002800000 */
[----:B------:R-:W-:-:S02]  /*28f0*/  ISETP.GT.AND P5, PT, R7, 0x70, PT ;  /* 0x000000700700780c */ /* 0x000fc40003fa4270 */
[----:B------:R-:W-:-:S03]  /*2900*/  FMNMX.FTZ R11, R76, R11, !PT ;  /* 0x0000000b4c0b7209 */ /* 0x000fc60007810000 */
[----:B------:R-:W1:Y:S01]  /*2910*/  MUFU.TANH R75, R75 ;  /* 0x0000004b004b7308 */ /* 0x000e620000002400 */
[----:B---3--:R-:W-:-:S04]  /*2920*/  FSEL R128, R77, -INF , P6 ;  /* 0xff8000004d807808 */ /* 0x008fc80003000000 */
[----:B------:R-:W-:-:S03]  /*2930*/  FMNMX.FTZ R11, R128, R11, !PT ;  /* 0x0000000b800b7209 */ /* 0x000fc60007810000 */
[----:B------:R-:W3:Y:S01]  /*2940*/  MUFU.TANH R81, R81 ;  /* 0x0000005100517308 */ /* 0x000ee20000002400 */
[----:B----4-:R-:W-:-:S04]  /*2950*/  FSEL R80, R80, -INF , P5 ;  /* 0xff80000050507808 */ /* 0x010fc80002800000 */
[----:B------:R-:W-:-:S03]  /*2960*/  FMNMX.FTZ R11, R80, R11, !PT ;  /* 0x0000000b500b7209 */ /* 0x000fc60007810000 */
[----:B------:R-:W4:Y:S01]  /*2970*/  MUFU.TANH R84, R84 ;  /* 0x0000005400547308 */ /* 0x000f220000002400 */
[----:B-1----:R-:W-:Y:S02]  /*2980*/  FSEL R64, R75, -INF , P3 ;  /* 0xff8000004b407808 */ /* 0x002fe40001800000 */
[----:B------:R-:W-:Y:S01]  /*2990*/  ISETP.GT.AND P3, PT, R7, 0x78, PT ;  /* 0x000000780700780c */ /* 0x000fe20003f64270 */
[----:B------:R-:W-:-:S04]  /*29a0*/  IMAD.U32 R7, RZ, RZ, UR5 ;  /* 0x00000005ff077e24 */ /* 0x000fc8000f8e00ff */
[----:B------:R-:W1:Y:S01]  /*29b0*/  MUFU.TANH R85, R85 ;  /* 0x0000005500557308 */ /* 0x000e620000002400 */
[----:B---3--:R-:W-:-:S04]  /*29c0*/  FSEL R130, R81, -INF , P4 ;  /* 0xff80000051827808 */ /* 0x008fc80002000000 */
[----:B------:R-:W-:-:S03]  /*29d0*/  FMNMX.FTZ R11, R130, R11, !PT ;  /* 0x0000000b820b7209 */ /* 0x000fc60007810000 */
[----:B------:R-:W-:Y:S01]  /*29e0*/  MUFU.TANH R79, R79 ;  /* 0x0000004f004f7308 */ /* 0x000fe20000002400 */
[----:B----4-:R-:W-:-:S04]  /*29f0*/  FSEL R84, R84, -INF , P3 ;  /* 0xff80000054547808 */ /* 0x010fc80001800000 */
[----:B------:R-:W-:-:S03]  /*2a00*/  FMNMX.FTZ R11, R84, R11, !PT ;  /* 0x0000000b540b7209 */ /* 0x000fc60007810000 */
[----:B------:R-:W3:Y:S01]  /*2a10*/  MUFU.TANH R82, R82 ;  /* 0x0000005200527308 */ /* 0x000ee20000002400 */
[----:B-1----:R-:W-:-:S04]  /*2a20*/  FSEL R132, R85, -INF , P2 ;  /* 0xff80000055847808 */ /* 0x002fc80001000000 */
[----:B------:R-:W-:-:S03]  /*2a30*/  FMNMX.FTZ R11, R132, R11, !PT ;  /* 0x0000000b840b7209 */ /* 0x000fc60007810000 */
[----:B------:R-:W-:Y:S02]  /*2a40*/  MUFU.TANH R83, R83 ;  /* 0x0000005300537308 */ /* 0x000fe40000002400 */
[----:B------:R-:W1:Y:S06]  /*2a50*/  SHFL.BFLY PT, R10, R11, 0x2, 0x1f ;  /* 0x0c401f000b0a7f89 */ /* 0x000e6c00000e0000 */
[----:B------:R-:W4:Y:S01]  /*2a60*/  MUFU.TANH R86, R86 ;  /* 0x0000005600567308 */ /* 0x000f220000002400 */
[----:B---3--:R-:W-:-:S07]  /*2a70*/  FSEL R82, R82, -INF , P5 ;  /* 0xff80000052527808 */ /* 0x008fce0002800000 */
[----:B------:R-:W3:Y:S01]  /*2a80*/  MUFU.TANH R87, R87 ;  /* 0x0000005700577308 */ /* 0x000ee20000002400 */
[----:B----4-:R-:W-:Y:S02]  /*2a90*/  FSEL R86, R86, -INF , P3 ;  /* 0xff80000056567808 */ /* 0x010fe40001800000 */
[----:B-1----:R-:W-:-:S05]  /*2aa0*/  FMNMX.FTZ R13, R11, R10, !PT ;  /* 0x0000000a0b0d7209 */ /* 0x002fca0007810000 */
[----:B------:R-:W1:Y:S02]  /*2ab0*/  SHFL.BFLY PT, R10, R13, 0x1, 0x1f ;  /* 0x0c201f000d0a7f89 */ /* 0x000e6400000e0000 */
[----:B-1----:R-:W-:Y:S02]  /*2ac0*/  FMNMX.FTZ R10, R13, R10, !PT ;  /* 0x0000000a0d0a7209 */ /* 0x002fe40007810000 */
[----:B------:R-:W-:Y:S02]  /*2ad0*/  FMNMX.FTZ R13, R6, R3, !PT ;  /* 0x00000003060d7209 */ /* 0x000fe40007810000 */
[C---:B------:R-:W-:Y:S01]  /*2ae0*/  FSETP.NEU.FTZ.AND P0, PT, R10.reuse, -INF , PT ;  /* 0xff8000000a00780b */ /* 0x040fe20003f1d000 */
[----:B------:R-:W-:Y:S01]  /*2af0*/  FMUL.FTZ R15, R10, R7 ;  /* 0x000000070a0f7220 */ /* 0x000fe20000410000 */
[----:B------:R-:W-:-:S04]  /*2b00*/  FMNMX.FTZ R13, R8, R13, !PT ;  /* 0x0000000d080d7209 */ /* 0x000fc80007810000 */
[----:B------:R-:W-:Y:S02]  /*2b10*/  FMNMX.FTZ R13, R14, R13, !PT ;  /* 0x0000000d0e0d7209 */ /* 0x000fe40007810000 */
[----:B------:R-:W-:Y:S02]  /*2b20*/  FSEL R37, R15, RZ, P0 ;  /* 0x000000ff0f257208 */ /* 0x000fe40000000000 */
[----:B------:R-:W-:Y:S02]  /*2b30*/  FMNMX.FTZ R13, R20, R13, !PT ;  /* 0x0000000d140d7209 */ /* 0x000fe40007810000 */
[----:B------:R-:W-:Y:S01]  /*2b40*/  ISETP.NE.AND P0, PT, R9, RZ, PT ;  /* 0x000000ff0900720c */ /* 0x000fe20003f05270 */
[--C-:B------:R-:W-:Y:S01]  /*2b50*/  FFMA.FTZ R9, R25, R7, -R37.reuse ;  /* 0x0000000719097223 */ /* 0x100fe20000010825 */
[----:B------:R-:W-:Y:S01]  /*2b60*/  FMNMX.FTZ R15, R24, R13, !PT ;  /* 0x0000000d180f7209 */ /* 0x000fe20007810000 */
[-CC-:B------:R-:W-:Y:S01]  /*2b70*/  FFMA.FTZ R178, R70, R7.reuse, -R37.reuse ;  /* 0x0000000746b27223 */ /* 0x180fe20000010825 */
[----:B------:R-:W-:Y:S01]  /*2b80*/  FSEL R70, R79, -INF , P6 ;  /* 0xff8000004f467808 */ /* 0x000fe20003000000 */
[--C-:B------:R-:W-:Y:S01]  /*2b90*/  FFMA.FTZ R74, R74, R7, -R37.reuse ;  /* 0x000000074a4a7223 */ /* 0x100fe20000010825 */
[----:B------:R-:W-:Y:S01]  /*2ba0*/  FMNMX.FTZ R15, R26, R15, !PT ;  /* 0x0000000f1a0f7209 */ /* 0x000fe20007810000 */
[-CC-:B------:R-:W-:Y:S01]  /*2bb0*/  FFMA.FTZ R182, R90, R7.reuse, -R37.reuse ;  /* 0x000000075ab67223 */ /* 0x180fe20000010825 */
[----:B---3--:R-:W-:Y:S01]  /*2bc0*/  FSEL R90, R87, -INF , P2 ;  /* 0xff800000575a7808 */ /* 0x008fe20001000000 */
[--C-:B------:R-:W-:Y:S01]  /*2bd0*/  FFMA.FTZ R180, R12, R7, -R37.reuse ;  /* 0x000000070cb47223 */ /* 0x100fe20000010825 */
[----:B------:R-:W-:Y:S01]  /*2be0*/  FMNMX.FTZ R15, R28, R15, !PT ;  /* 0x0000000f1c0f7209 */ /* 0x000fe20007810000 */
[----:B------:R-:W-:Y:S01]  /*2bf0*/  MUFU.EX2 R9, R9 ;  /* 0x0000000900097308 */ /* 0x000fe20000000800 */
[-CC-:B------:R-:W-:Y:S01]  /*2c00*/  FFMA.FTZ R11, R92, R7.reuse, -R37.reuse ;  /* 0x000000075c0b7223 */ /* 0x180fe20000010825 */
[--C-:B------:R-:W-:Y:S01]  /*2c10*/  FFMA.FTZ R176, R94, R7, -R37.reuse ;  /* 0x000000075eb07223 */ /* 0x100fe20000010825 */
[----:B------:R-:W-:Y:S01]  /*2c20*/  FMNMX.FTZ R15, R30, R15, !PT ;  /* 0x0000000f1e0f7209 */ /* 0x000fe20007810000 */
[-CC-:B------:R-:W-:Y:S01]  /*2c30*/  FFMA.FTZ R96, R96, R7.reuse, -R37.reuse ;  /* 0x0000000760607223 */ /* 0x180fe20000010825 */
[-CC-:B------:R-:W-:Y:S01]  /*2c40*/  FFMA.FTZ R98, R98, R7.reuse, -R37.reuse ;  /* 0x0000000762627223 */ /* 0x180fe20000010825 */
[--C-:B------:R-:W-:Y:S01]  /*2c50*/  FFMA.FTZ R172, R100, R7, -R37.reuse ;  /* 0x0000000764ac7223 */ /* 0x100fe20000010825 */
[----:B------:R-:W-:Y:S01]  /*2c60*/  FMNMX.FTZ R21, R32, R15, !PT ;  /* 0x0000000f20157209 */ /* 0x000fe20007810000 */
[----:B------:R-:W1:Y:S01]  /*2c70*/  MUFU.EX2 R180, R180 ;  /* 0x000000b400b47308 */ /* 0x000e620000000800 */
[-CC-:B------:R-:W-:Y:S01]  /*2c80*/  FFMA.FTZ R102, R102, R7.reuse, -R37.reuse ;  /* 0x0000000766667223 */ /* 0x180fe20000010825 */
[--C-:B------:R-:W-:Y:S01]  /*2c90*/  FFMA.FTZ R174, R104, R7, -R37.reuse ;  /* 0x0000000768ae7223 */ /* 0x100fe20000010825 */
[----:B------:R-:W-:Y:S01]  /*2ca0*/  FMNMX.FTZ R21, R34, R21, !PT ;  /* 0x0000001522157209 */ /* 0x000fe20007810000 */
[-CC-:B------:R-:W-:Y:S01]  /*2cb0*/  FFMA.FTZ R106, R106, R7.reuse, -R37.reuse ;  /* 0x000000076a6a7223 */ /* 0x180fe20000010825 */
[-CC-:B------:R-:W-:Y:S01]  /*2cc0*/  FFMA.FTZ R168, R108, R7.reuse, -R37.reuse ;  /* 0x000000076ca87223 */ /* 0x180fe20000010825 */
[--C-:B------:R-:W-:Y:S01]  /*2cd0*/  FFMA.FTZ R170, R110, R7, -R37.reuse ;  /* 0x000000076eaa7223 */ /* 0x100fe20000010825 */
[----:B------:R-:W-:Y:S01]  /*2ce0*/  FMNMX.FTZ R21, R36, R21, !PT ;  /* 0x0000001524157209 */ /* 0x000fe20007810000 */
[----:B------:R-:W3:Y:S01]  /*2cf0*/  MUFU.EX2 R182, R182 ;  /* 0x000000b600b67308 */ /* 0x000ee20000000800 */
[-CC-:B------:R-:W-:Y:S01]  /*2d00*/  FFMA.FTZ R112, R112, R7.reuse, -R37.reuse ;  /* 0x0000000770707223 */ /* 0x180fe20000010825 */
[--C-:B------:R-:W-:Y:S01]  /*2d10*/  FFMA.FTZ R152, R114, R7, -R37.reuse ;  /* 0x0000000772987223 */ /* 0x100fe20000010825 */
[----:B------:R-:W-:Y:S01]  /*2d20*/  FMNMX.FTZ R21, R38, R21, !PT ;  /* 0x0000001526157209 */ /* 0x000fe20007810000 */
[-CC-:B------:R-:W-:Y:S01]  /*2d30*/  FFMA.FTZ R116, R116, R7.reuse, -R37.reuse ;  /* 0x0000000774747223 */ /* 0x180fe20000010825 */
[-CC-:B------:R-:W-:Y:S01]  /*2d40*/  FFMA.FTZ R154, R118, R7.reuse, -R37.reuse ;  /* 0x00000007769a7223 */ /* 0x180fe20000010825 */
[--C-:B------:R-:W-:Y:S01]  /*2d50*/  FFMA.FTZ R120, R120, R7, -R37.reuse ;  /* 0x0000000778787223 */ /* 0x100fe20000010825 */
[----:B------:R-:W-:Y:S01]  /*2d60*/  FMNMX.FTZ R25, R40, R21, !PT ;  /* 0x0000001528197209 */ /* 0x000fe20007810000 */
[----:B------:R-:W4:Y:S01]  /*2d70*/  MUFU.EX2 R11, R11 ;  /* 0x0000000b000b7308 */ /* 0x000f220000000800 */
[-CC-:B------:R-:W-:Y:S01]  /*2d80*/  FFMA.FTZ R122, R122, R7.reuse, -R37.reuse ;  /* 0x000000077a7a7223 */ /* 0x180fe20000010825 */
[--C-:B------:R-:W-:Y:S01]  /*2d90*/  FFMA.FTZ R78, R78, R7, -R37.reuse ;  /* 0x000000074e4e7223 */ /* 0x100fe20000010825 */
[----:B------:R-:W-:Y:S01]  /*2da0*/  FMNMX.FTZ R25, R42, R25, !PT ;  /* 0x000000192a197209 */ /* 0x000fe20007810000 */
[-CC-:B------:R-:W-:Y:S01]  /*2db0*/  FFMA.FTZ R68, R68, R7.reuse, -R37.reuse ;  /* 0x0000000744447223 */ /* 0x180fe20000010825 */
[-CC-:B------:R-:W-:Y:S01]  /*2dc0*/  FFMA.FTZ R124, R124, R7.reuse, -R37.reuse ;  /* 0x000000077c7c7223 */ /* 0x180fe20000010825 */
[--C-:B------:R-:W-:Y:S01]  /*2dd0*/  FFMA.FTZ R72, R72, R7, -R37.reuse ;  /* 0x0000000748487223 */ /* 0x100fe20000010825 */
[----:B------:R-:W-:Y:S01]  /*2de0*/  FMNMX.FTZ R25, R44, R25, !PT ;  /* 0x000000192c197209 */ /* 0x000fe20007810000 */
[----:B------:R-:W5:Y:S01]  /*2df0*/  MUFU.EX2 R176, R176 ;  /* 0x000000b000b07308 */ /* 0x000f620000000800 */
[-CC-:B------:R-:W-:Y:S01]  /*2e00*/  FFMA.FTZ R126, R126, R7.reuse, -R37.reuse ;  /* 0x000000077e7e7223 */ /* 0x180fe20000010825 */
[--C-:B------:R-:W-:Y:S01]  /*2e10*/  FFMA.FTZ R76, R76, R7, -R37.reuse ;  /* 0x000000074c4c7223 */ /* 0x100fe20000010825 */
[----:B------:R-:W-:Y:S01]  /*2e20*/  FMNMX.FTZ R25, R46, R25, !PT ;  /* 0x000000192e197209 */ /* 0x000fe20007810000 */
[-CC-:B------:R-:W-:Y:S01]  /*2e30*/  FFMA.FTZ R128, R128, R7.reuse, -R37.reuse ;  /* 0x0000000780807223 */ /* 0x180fe20000010825 */
[-CC-:B------:R-:W-:Y:S01]  /*2e40*/  FFMA.FTZ R80, R80, R7.reuse, -R37.reuse ;  /* 0x0000000750507223 */ /* 0x180fe20000010825 */
[--C-:B------:R-:W-:Y:S01]  /*2e50*/  FFMA.FTZ R130, R130, R7, -R37.reuse ;  /* 0x0000000782827223 */ /* 0x100fe20000010825 */
[----:B------:R-:W-:Y:S01]  /*2e60*/  FMNMX.FTZ R27, R48, R25, !PT ;  /* 0x00000019301b7209 */ /* 0x000fe20007810000 */
[----:B------:R2:W5:Y:S01]  /*2e70*/  MUFU.EX2 R13, R96 ;  /* 0x00000060000d7308 */ /* 0x0005620000000800 */
[-CC-:B------:R-:W-:Y:S01]  /*2e80*/  FFMA.FTZ R84, R84, R7.reuse, -R37.reuse ;  /* 0x0000000754547223 */ /* 0x180fe20000010825 */
[----:B------:R-:W-:Y:S01]  /*2e90*/  FFMA.FTZ R37, R132, R7, -R37 ;  /* 0x0000000784257223 */ /* 0x000fe20000010825 */
[----:B------:R-:W-:Y:S01]  /*2ea0*/  FMNMX.FTZ R27, R50, R27, !PT ;  /* 0x0000001b321b7209 */ /* 0x000fe20007810000 */
[--C-:B------:R-:W-:Y:S01]  /*2eb0*/  IMAD.MOV.U32 R132, RZ, RZ, R151.reuse ;  /* 0x000000ffff847224 */ /* 0x100fe200078e0097 */
[----:B------:R-:W-:Y:S01]  /*2ec0*/  MOV R110, R151 ;  /* 0x00000097006e7202 */ /* 0x000fe20000000f00 */
[--C-:B------:R-:W-:Y:S01]  /*2ed0*/  IMAD.MOV.U32 R118, RZ, RZ, R151.reuse ;  /* 0x000000ffff767224 */ /* 0x100fe200078e0097 */
[----:B------:R-:W-:Y:S01]  /*2ee0*/  FMNMX.FTZ R27, R52, R27, !PT ;  /* 0x0000001b341b7209 */ /* 0x000fe20007810000 */
[----:B------:R-:W5:Y:S01]  /*2ef0*/  MUFU.EX2 R178, R178 ;  /* 0x000000b200b27308 */ /* 0x000f620000000800 */
[--C-:B------:R-:W-:Y:S01]  /*2f00*/  IMAD.MOV.U32 R114, RZ, RZ, R151.reuse ;  /* 0x000000ffff727224 */ /* 0x100fe200078e0097 */
[----:B------:R-:W-:Y:S01]  /*2f10*/  MOV R104, R151 ;  /* 0x0000009700687202 */ /* 0x000fe20000000f00 */
[--C-:B------:R-:W-:Y:S01]  /*2f20*/  IMAD.MOV.U32 R108, RZ, RZ, R151.reuse ;  /* 0x000000ffff6c7224 */ /* 0x100fe200078e0097 */
[----:B------:R-:W-:Y:S01]  /*2f30*/  FMNMX.FTZ R27, R54, R27, !PT ;  /* 0x0000001b361b7209 */ /* 0x000fe20007810000 */
[--C-:B------:R-:W-:Y:S01]  /*2f40*/  IMAD.MOV.U32 R100, RZ, RZ, R151.reuse ;  /* 0x000000ffff647224 */ /* 0x100fe200078e0097 */
[----:B------:R-:W-:Y:S01]  /*2f50*/  MOV R92, R151 ;  /* 0x00000097005c7202 */ /* 0x000fe20000000f00 */
[--C-:B--2---:R-:W-:Y:S01]  /*2f60*/  IMAD.MOV.U32 R96, RZ, RZ, R151.reuse ;  /* 0x000000ffff607224 */ /* 0x104fe200078e0097 */
[----:B------:R-:W-:Y:S01]  /*2f70*/  FMNMX.FTZ R29, R56, R27, !PT ;  /* 0x0000001b381d7209 */ /* 0x000fe20007810000 */
[----:B------:R2:W-:Y:S01]  /*2f80*/  MUFU.EX2 R15, R98 ;  /* 0x00000062000f7308 */ /* 0x0005e20000000800 */
[----:B------:R-:W-:-:S02]  /*2f90*/  IMAD.MOV.U32 R94, RZ, RZ, R151 ;  /* 0x000000ffff5e7224 */ /* 0x000fc400078e0097 */
[----:B------:R-:W-:-:S04]  /*2fa0*/  FMNMX.FTZ R29, R58, R29, !PT ;  /* 0x0000001d3a1d7209 */ /* 0x000fc80007810000 */
[----:B------:R-:W-:Y:S01]  /*2fb0*/  FMNMX.FTZ R29, R60, R29, !PT ;  /* 0x0000001d3c1d7209 */ /* 0x000fe20007810000 */
[----:B------:R1:W-:Y:S01]  /*2fc0*/  MUFU.EX2 R27, R74 ;  /* 0x0000004a001b7308 */ /* 0x0003e20000000800 */
[----:B--2---:R-:W-:Y:S02]  /*2fd0*/  MOV R98, R151 ;  /* 0x0000009700627202 */ /* 0x004fe40000000f00 */
[----:B------:R-:W-:-:S04]  /*2fe0*/  FMNMX.FTZ R29, R62, R29, !PT ;  /* 0x0000001d3e1d7209 */ /* 0x000fc80007810000 */
[----:B------:R-:W-:Y:S01]  /*2ff0*/  FMNMX.FTZ R31, R64, R29, !PT ;  /* 0x0000001d401f7209 */ /* 0x000fe20007810000 */
[----:B------:R-:W-:Y:S01]  /*3000*/  MUFU.EX2 R172, R172 ;  /* 0x000000ac00ac7308 */ /* 0x000fe20000000800 */
[----:B-1----:R-:W-:Y:S02]  /*3010*/  FSEL R74, R83, -INF , P4 ;  /* 0xff800000534a7808 */ /* 0x002fe40002000000 */
[----:B------:R-:W-:-:S04]  /*3020*/  FMNMX.FTZ R31, R66, R31, !PT ;  /* 0x0000001f421f7209 */ /* 0x000fc80007810000 */
[----:B------:R-:W-:Y:S01]  /*3030*/  FMNMX.FTZ R31, R70, R31, !PT ;  /* 0x0000001f461f7209 */ /* 0x000fe20007810000 */
[----:B------:R1:W-:Y:S03]  /*3040*/  MUFU.EX2 R21, R102 ;  /* 0x0000006600157308 */ /* 0x0003e60000000800 */
[----:B------:R-:W-:-:S04]  /*3050*/  FMNMX.FTZ R31, R82, R31, !PT ;  /* 0x0000001f521f7209 */ /* 0x000fc80007810000 */
[----:B------:R-:W-:Y:S01]  /*3060*/  FMNMX.FTZ R33, R74, R31, !PT ;  /* 0x0000001f4a217209 */ /* 0x000fe20007810000 */
[----:B------:R-:W-:Y:S01]  /*3070*/  MUFU.EX2 R174, R174 ;  /* 0x000000ae00ae7308 */ /* 0x000fe20000000800 */
[----:B-1----:R-:W-:Y:S02]  /*3080*/  IMAD.MOV.U32 R102, RZ, RZ, R151 ;  /* 0x000000ffff667224 */ /* 0x002fe400078e0097 */
[----:B------:R-:W-:-:S04]  /*3090*/  FMNMX.FTZ R33, R86, R33, !PT ;  /* 0x0000002156217209 */ /* 0x000fc80007810000 */
[----:B------:R-:W-:Y:S01]  /*30a0*/  FMNMX.FTZ R33, R90, R33, !PT ;  /* 0x000000215a217209 */ /* 0x000fe20007810000 */
[----:B------:R1:W-:Y:S04]  /*30b0*/  MUFU.EX2 R25, R106 ;  /* 0x0000006a00197308 */ /* 0x0003e80000000800 */
[----:B------:R-:W2:Y:S04]  /*30c0*/  SHFL.BFLY PT, R12, R33, 0x2, 0x1f ;  /* 0x0c401f00210c7f89 */ /* 0x000ea800000e0000 */
[----:B------:R-:W-:Y:S01]  /*30d0*/  MUFU.EX2 R168, R168 ;  /* 0x000000a800a87308 */ /* 0x000fe20000000800 */
[----:B-1----:R-:W-:-:S07]  /*30e0*/  IMAD.MOV.U32 R106, RZ, RZ, R151 ;  /* 0x000000ffff6a7224 */ /* 0x002fce00078e0097 */
[----:B------:R-:W-:Y:S08]  /*30f0*/  MUFU.EX2 R170, R170 ;  /* 0x000000aa00aa7308 */ /* 0x000ff00000000800 */
[----:B------:R1:W-:Y:S01]  /*3100*/  MUFU.EX2 R29, R112 ;  /* 0x00000070001d7308 */ /* 0x0003e20000000800 */
[----:B--2---:R-:W-:-:S07]  /*3110*/  FMNMX.FTZ R35, R33, R12, !PT ;  /* 0x0000000c21237209 */ /* 0x004fce0007810000 */
[----:B------:R-:W-:Y:S01]  /*3120*/  MUFU.EX2 R152, R152 ;  /* 0x0000009800987308 */ /* 0x000fe20000000800 */
[----:B------:R-:W2:Y:S01]  /*3130*/  SHFL.BFLY PT, R12, R35, 0x1, 0x1f ;  /* 0x0c201f00230c7f89 */ /* 0x000ea200000e0000 */
[----:B-1----:R-:W-:-:S06]  /*3140*/  IMAD.MOV.U32 R112, RZ, RZ, R151 ;  /* 0x000000ffff707224 */ /* 0x002fcc00078e0097 */
[----:B------:R1:W-:Y:S08]  /*3150*/  MUFU.EX2 R31, R116 ;  /* 0x00000074001f7308 */ /* 0x0003f00000000800 */
[----:B------:R-:W-:Y:S01]  /*3160*/  MUFU.EX2 R154, R154 ;  /* 0x0000009a009a7308 */ /* 0x000fe20000000800 */
[----:B-1----:R-:W-:-:S07]  /*3170*/  MOV R116, R151 ;  /* 0x0000009700747202 */ /* 0x002fce0000000f00 */
[----:B------:R1:W-:Y:S01]  /*3180*/  MUFU.EX2 R39, R120 ;  /* 0x0000007800277308 */ /* 0x0003e20000000800 */
[----:B--2---:R-:W-:-:S04]  /*3190*/  FMNMX.FTZ R12, R35, R12, !PT ;  /* 0x0000000c230c7209 */ /* 0x004fc80007810000 */
[C---:B------:R-:W-:Y:S01]  /*31a0*/  FSETP.NEU.FTZ.AND P2, PT, R12.reuse, -INF , PT ;  /* 0xff8000000c00780b */ /* 0x040fe20003f5d000 */
[-C--:B------:R-:W-:Y:S02]  /*31b0*/  FMUL.FTZ R47, R12, R7.reuse ;  /* 0x000000070c2f7220 */ /* 0x080fe40000410000 */
[----:B------:R-:W-:Y:S01]  /*31c0*/  MUFU.EX2 R122, R122 ;  /* 0x0000007a007a7308 */ /* 0x000fe20000000800 */
[--C-:B-1----:R-:W-:Y:S02]  /*31d0*/  IMAD.MOV.U32 R120, RZ, RZ, R151.reuse ;  /* 0x000000ffff787224 */ /* 0x102fe400078e0097 */
[----:B------:R-:W-:Y:S02]  /*31e0*/  FSEL R47, R47, RZ, P2 ;  /* 0x000000ff2f2f7208 */ /* 0x000fe40001000000 */
[----:B------:R-:W-:Y:S01]  /*31f0*/  ISETP.GE.AND P2, PT, R88, 0x81, PT ;  /* 0x000000815800780c */ /* 0x000fe20003f46270 */
[----:B------:R-:W-:Y:S02]  /*3200*/  IMAD.MOV.U32 R88, RZ, RZ, R151 ;  /* 0x000000ffff587224 */ /* 0x000fe400078e0097 */
[-CC-:B------:R-:W-:Y:S01]  /*3210*/  FFMA.FTZ R3, R3, R7.reuse, -R47.reuse ;  /* 0x0000000703037223 */ /* 0x180fe2000001082f */
[-CC-:B------:R-:W-:Y:S01]  /*3220*/  FFMA.FTZ R6, R6, R7.reuse, -R47.reuse ;  /* 0x0000000706067223 */ /* 0x180fe2000001082f */
[-CC-:B------:R-:W-:Y:S01]  /*3230*/  FFMA.FTZ R14, R14, R7.reuse, -R47.reuse ;  /* 0x000000070e0e7223 */ /* 0x180fe2000001082f */
[-CC-:B------:R-:W-:Y:S01]  /*3240*/  FFMA.FTZ R8, R8, R7.reuse, -R47.reuse ;  /* 0x0000000708087223 */ /* 0x180fe2000001082f */
[----:B------:R1:W-:Y:S01]  /*3250*/  MUFU.EX2 R181, R3 ;  /* 0x0000000300b57308 */ /* 0x0003e20000000800 */
[-CC-:B------:R-:W-:Y:S01]  /*3260*/  FFMA.FTZ R20, R20, R7.reuse, -R47.reuse ;  /* 0x0000000714147223 */ /* 0x180fe2000001082f */
[-CC-:B------:R-:W-:Y:S01]  /*3270*/  FFMA.FTZ R24, R24, R7.reuse, -R47.reuse ;  /* 0x0000000718187223 */ /* 0x180fe2000001082f */
[-CC-:B------:R-:W-:Y:S01]  /*3280*/  FFMA.FTZ R26, R26, R7.reuse, -R47.reuse ;  /* 0x000000071a1a7223 */ /* 0x180fe2000001082f */
[-CC-:B------:R-:W-:Y:S01]  /*3290*/  FFMA.FTZ R28, R28, R7.reuse, -R47.reuse ;  /* 0x000000071c1c7223 */ /* 0x180fe2000001082f */
[-CC-:B------:R-:W-:Y:S01]  /*32a0*/  FFMA.FTZ R30, R30, R7.reuse, -R47.reuse ;  /* 0x000000071e1e7223 */ /* 0x180fe2000001082f */
[-CC-:B------:R-:W-:Y:S01]  /*32b0*/  FFMA.FTZ R32, R32, R7.reuse, -R47.reuse ;  /* 0x0000000720207223 */ /* 0x180fe2000001082f */
[-C--:B------:R-:W-:Y:S01]  /*32c0*/  FFMA.FTZ R34, R34, R7.reuse, -R47 ;  /* 0x0000000722227223 */ /* 0x080fe2000001082f */
[----:B------:R3:W-:Y:S01]  /*32d0*/  MUFU.EX2 R183, R14 ;  /* 0x0000000e00b77308 */ /* 0x0007e20000000800 */
[----:B-1----:R-:W-:Y:S01]  /*32e0*/  FADD.FTZ R3, R180, R9 ;  /* 0x00000009b4037221 */ /* 0x002fe20000010000 */
[-CC-:B------:R-:W-:Y:S01]  /*32f0*/  FFMA.FTZ R36, R36, R7.reuse, -R47.reuse ;  /* 0x0000000724247223 */ /* 0x180fe2000001082f */
[-CC-:B------:R-:W-:Y:S01]  /*3300*/  FFMA.FTZ R38, R38, R7.reuse, -R47.reuse ;  /* 0x0000000726267223 */ /* 0x180fe2000001082f */
[-CC-:B------:R-:W-:Y:S01]  /*3310*/  FFMA.FTZ R40, R40, R7.reuse, -R47.reuse ;  /* 0x0000000728287223 */ /* 0x180fe2000001082f */
[-CC-:B------:R-:W-:Y:S01]  /*3320*/  FFMA.FTZ R42, R42, R7.reuse, -R47.reuse ;  /* 0x000000072a2a7223 */ /* 0x180fe2000001082f */
[-CC-:B------:R-:W-:Y:S01]  /*3330*/  FFMA.FTZ R44, R44, R7.reuse, -R47.reuse ;  /* 0x000000072c2c7223 */ /* 0x180fe2000001082f */
[-C--:B------:R-:W-:Y:S01]  /*3340*/  FFMA.FTZ R46, R46, R7.reuse, -R47 ;  /* 0x000000072e2e7223 */ /* 0x080fe2000001082f */
[----:B------:R-:W1:Y:S01]  /*3350*/  MUFU.EX2 R6, R6 ;  /* 0x0000000600067308 */ /* 0x000e620000000800 */
[----:B---3--:R-:W-:Y:S01]  /*3360*/  FADD.FTZ R14, R182, R3 ;  /* 0x00000003b60e7221 */ /* 0x008fe20000010000 */
[-CC-:B------:R-:W-:Y:S01]  /*3370*/  FFMA.FTZ R48, R48, R7.reuse, -R47.reuse ;  /* 0x0000000730307223 */ /* 0x180fe2000001082f */
[-CC-:B------:R-:W-:Y:S01]  /*3380*/  FFMA.FTZ R50, R50, R7.reuse, -R47.reuse ;  /* 0x0000000732327223 */ /* 0x180fe2000001082f */
[-CC-:B------:R-:W-:Y:S01]  /*3390*/  FFMA.FTZ R52, R52, R7.reuse, -R47.reuse ;  /* 0x0000000734347223 */ /* 0x180fe2000001082f */
[----:B----4-:R-:W-:Y:S01]  /*33a0*/  FADD.FTZ R3, R11, R14 ;  /* 0x0000000e0b037221 */ /* 0x010fe20000010000 */
[-CC-:B------:R-:W-:Y:S01]  /*33b0*/  FFMA.FTZ R54, R54, R7.reuse, -R47.reuse ;  /* 0x0000000736367223 */ /* 0x180fe2000001082f */
[-C--:B------:R-:W-:Y:S01]  /*33c0*/  FFMA.FTZ R56, R56, R7.reuse, -R47 ;  /* 0x0000000738387223 */ /* 0x080fe2000001082f */
[----:B------:R-:W2:Y:S01]  /*33d0*/  MUFU.EX2 R8, R8 ;  /* 0x0000000800087308 */ /* 0x000ea20000000800 */
[----:B-----5:R-:W-:Y:S01]  /*33e0*/  FADD.FTZ R14, R176, R3 ;  /* 0x00000003b00e7221 */ /* 0x020fe20000010000 */
[-CC-:B------:R-:W-:Y:S01]  /*33f0*/  FFMA.FTZ R58, R58, R7.reuse, -R47.reuse ;  /* 0x000000073a3a7223 */ /* 0x180fe2000001082f */
[----:B------:R-:W-:Y:S01]  /*3400*/  F2FP.F16.F32.PACK_AB R180, R9, R180 ;  /* 0x000000b409b4723e */ /* 0x000fe200000000ff */
[-CC-:B------:R-:W-:Y:S01]  /*3410*/  FFMA.FTZ R60, R60, R7.reuse, -R47.reuse ;  /* 0x000000073c3c7223 */ /* 0x180fe2000001082f */
[----:B------:R-:W-:Y:S01]  /*3420*/  FADD.FTZ R3, R13, R14 ;  /* 0x0000000e0d037221 */ /* 0x000fe20000010000 */
[-CC-:B------:R-:W-:Y:S01]  /*3430*/  FFMA.FTZ R62, R62, R7.reuse, -R47.reuse ;  /* 0x000000073e3e7223 */ /* 0x180fe2000001082f */
[-C--:B------:R-:W-:Y:S01]  /*3440*/  FFMA.FTZ R64, R64, R7.reuse, -R47 ;  /* 0x0000000740407223 */ /* 0x080fe2000001082f */
[----:B------:R-:W3:Y:S01]  /*3450*/  MUFU.EX2 R20, R20 ;  /* 0x0000001400147308 */ /* 0x000ee20000000800 */
[----:B------:R-:W-:Y:S01]  /*3460*/  FADD.FTZ R14, R178, R3 ;  /* 0x00000003b20e7221 */ /* 0x000fe20000010000 */
[----:B-1----:R-:W-:Y:S01]  /*3470*/  FADD.FTZ R3, R6, R181 ;  /* 0x000000b506037221 */ /* 0x002fe20000010000 */
[-CC-:B------:R-:W-:Y:S01]  /*3480*/  FFMA.FTZ R66, R66, R7.reuse, -R47.reuse ;  /* 0x0000000742427223 */ /* 0x180fe2000001082f */
[-CC-:B------:R-:W-:Y:S01]  /*3490*/  FFMA.FTZ R70, R70, R7.reuse, -R47.reuse ;  /* 0x0000000746467223 */ /* 0x180fe2000001082f */
[----:B------:R-:W-:Y:S01]  /*34a0*/  FADD.FTZ R49, R15, R14 ;  /* 0x0000000e0f317221 */ /* 0x000fe20000010000 */
[-CC-:B------:R-:W-:Y:S01]  /*34b0*/  FFMA.FTZ R82, R82, R7.reuse, -R47.reuse ;  /* 0x0000000752527223 */ /* 0x180fe2000001082f */
[-C--:B------:R-:W-:Y:S01]  /*34c0*/  FFMA.FTZ R74, R74, R7.reuse, -R47 ;  /* 0x000000074a4a7223 */ /* 0x080fe2000001082f */
[----:B------:R1:W4:Y:S01]  /*34d0*/  MUFU.EX2 R177, R24 ;  /* 0x0000001800b17308 */ /* 0x0003220000000800 */
[----:B--2---:R-:W-:Y:S01]  /*34e0*/  FADD.FTZ R14, R8, R3 ;  /* 0x00000003080e7221 */ /* 0x004fe20000010000 */
[-CC-:B------:R-:W-:Y:S01]  /*34f0*/  FFMA.FTZ R86, R86, R7.reuse, -R47.reuse ;  /* 0x0000000756567223 */ /* 0x180fe2000001082f */
[----:B------:R-:W-:Y:S01]  /*3500*/  FFMA.FTZ R47, R90, R7, -R47 ;  /* 0x000000075a2f7223 */ /* 0x000fe2000001082f */
[----:B------:R-:W-:Y:S01]  /*3510*/  F2FP.F16.F32.PACK_AB R181, R181, R6 ;  /* 0x00000006b5b5723e */ /* 0x000fe200000000ff */
[C---:B------:R-:W-:Y:S01]  /*3520*/  FADD.FTZ R3, R183.reuse, R14 ;  /* 0x0000000eb7037221 */ /* 0x040fe20000010000 */
[----:B------:R-:W-:Y:S01]  /*3530*/  F2FP.F16.F32.PACK_AB R183, R183, R8 ;  /* 0x00000008b7b7723e */ /* 0x000fe200000000ff */
[----:B------:R-:W-:Y:S01]  /*3540*/  IMAD.MOV.U32 R8, RZ, RZ, 0x3f800000 ;  /* 0x3f800000ff087424 */ /* 0x000fe200078e00ff */
[----:B------:R-:W2:Y:S01]  /*3550*/  MUFU.EX2 R26, R26 ;  /* 0x0000001a001a7308 */ /* 0x000ea20000000800 */
[----:B-1----:R-:W-:Y:S01]  /*3560*/  FADD.FTZ R24, R172, R49 ;  /* 0x00000031ac187221 */ /* 0x002fe20000010000 */
[----:B---3--:R-:W-:Y:S01]  /*3570*/  FADD.FTZ R14, R20, R3 ;  /* 0x00000003140e7221 */ /* 0x008fe20000010000 */
[----:B------:R-:W-:Y:S01]  /*3580*/  F2FP.F16.F32.PACK_AB R182, R11, R182 ;  /* 0x000000b60bb6723e */ /* 0x000fe200000000ff */
[----:B------:R-:W-:-:S02]  /*3590*/  IMAD.MOV.U32 R90, RZ, RZ, R151 ;  /* 0x000000ffff5a7224 */ /* 0x000fc400078e0097 */
[----:B------:R-:W-:Y:S01]  /*35a0*/  FADD.FTZ R49, R21, R24 ;  /* 0x0000001815317221 */ /* 0x000fe20000010000 */
[----:B------:R-:W-:Y:S01]  /*35b0*/  F2FP.F16.F32.PACK_AB R176, R13, R176 ;  /* 0x000000b00db0723e */ /* 0x000fe200000000ff */
[----:B------:R-:W1:Y:S02]  /*35c0*/  MUFU.EX2 R179, R28 ;  /* 0x0000001c00b37308 */ /* 0x000e640000000800 */
[----:B------:R-:W-:Y:S01]  /*35d0*/  FADD.FTZ R24, R174, R49 ;  /* 0x00000031ae187221 */ /* 0x000fe20000010000 */
[----:B----4-:R-:W-:Y:S01]  /*35e0*/  FADD.FTZ R3, R177, R14 ;  /* 0x0000000eb1037221 */ /* 0x010fe20000010000 */
[----:B------:R-:W-:Y:S02]  /*35f0*/  F2FP.F16.F32.PACK_AB R178, R15, R178 ;  /* 0x000000b20fb2723e */ /* 0x000fe400000000ff */
[----:B------:R-:W-:Y:S01]  /*3600*/  FADD.FTZ R49, R25, R24 ;  /* 0x0000001819317221 */ /* 0x000fe20000010000 */
[----:B------:R-:W-:Y:S01]  /*3610*/  F2FP.F16.F32.PACK_AB R172, R21, R172 ;  /* 0x000000ac15ac723e */ /* 0x000fe200000000ff */
[----:B------:R-:W3:Y:S01]  /*3620*/  MUFU.EX2 R30, R30 ;  /* 0x0000001e001e7308 */ /* 0x000ee20000000800 */
[----:B--2---:R-:W-:Y:S01]  /*3630*/  FADD.FTZ R14, R26, R3 ;  /* 0x000000031a0e7221 */ /* 0x004fe20000010000 */
[----:B------:R-:W-:Y:S01]  /*3640*/  FADD.FTZ R24, R168, R49 ;  /* 0x00000031a8187221 */ /* 0x000fe20000010000 */
[----:B------:R-:W-:-:S02]  /*3650*/  F2FP.F16.F32.PACK_AB R174, R25, R174 ;  /* 0x000000ae19ae723e */ /* 0x000fc400000000ff */
[C---:B------:R-:W-:Y:S01]  /*3660*/  F2FP.F16.F32.PACK_AB R168, R27.reuse, R168 ;  /* 0x000000a81ba8723e */ /* 0x040fe200000000ff */
[----:B------:R-:W-:Y:S01]  /*3670*/  FADD.FTZ R49, R27, R24 ;  /* 0x000000181b317221 */ /* 0x000fe20000010000 */
[----:B------:R-:W-:Y:S01]  /*3680*/  F2FP.F16.F32.PACK_AB R177, R177, R20 ;  /* 0x00000014b1b1723e */ /* 0x000fe200000000ff */
[----:B------:R-:W2:Y:S01]  /*3690*/  MUFU.EX2 R173, R32 ;  /* 0x0000002000ad7308 */ /* 0x000ea20000000800 */
[----:B-1----:R-:W-:Y:S01]  /*36a0*/  FADD.FTZ R3, R179, R14 ;  /* 0x0000000eb3037221 */ /* 0x002fe20000010000 */
[----:B------:R-:W-:Y:S01]  /*36b0*/  FADD.FTZ R24, R170, R49 ;  /* 0x00000031aa187221 */ /* 0x000fe20000010000 */
[----:B------:R-:W-:Y:S02]  /*36c0*/  F2FP.F16.F32.PACK_AB R170, R29, R170 ;  /* 0x000000aa1daa723e */ /* 0x000fe400000000ff */
[----:B------:R-:W-:Y:S01]  /*36d0*/  F2FP.F16.F32.PACK_AB R179, R179, R26 ;  /* 0x0000001ab3b3723e */ /* 0x000fe200000000ff */
[----:B------:R-:W-:Y:S01]  /*36e0*/  FADD.FTZ R49, R29, R24 ;  /* 0x000000181d317221 */ /* 0x000fe20000010000 */
[----:B------:R-:W-:Y:S01]  /*36f0*/  MOV R6, 0x3f800000 ;  /* 0x3f80000000067802 */ /* 0x000fe20000000f00 */
[----:B------:R-:W1:Y:S01]  /*3700*/  MUFU.EX2 R34, R34 ;  /* 0x0000002200227308 */ /* 0x000e620000000800 */
[----:B---3--:R-:W-:-:S07]  /*3710*/  FADD.FTZ R14, R30, R3 ;  /* 0x000000031e0e7221 */ /* 0x008fce0000010000 */
[----:B------:R-:W3:Y:S01]  /*3720*/  MUFU.EX2 R175, R36 ;  /* 0x0000002400af7308 */ /* 0x000ee20000000800 */
[----:B--2---:R-:W-:Y:S01]  /*3730*/  FADD.FTZ R3, R173, R14 ;  /* 0x0000000ead037221 */ /* 0x004fe20000010000 */
[----:B------:R-:W-:Y:S01]  /*3740*/  FADD.FTZ R14, R152, R49 ;  /* 0x00000031980e7221 */ /* 0x000fe20000010000 */
[----:B------:R-:W-:Y:S02]  /*3750*/  F2FP.F16.F32.PACK_AB R152, R31, R152 ;  /* 0x000000981f98723e */ /* 0x000fe400000000ff */
[----:B------:R-:W-:Y:S01]  /*3760*/  F2FP.F16.F32.PACK_AB R173, R173, R30 ;  /* 0x0000001eadad723e */ /* 0x000fe200000000ff */
[----:B------:R-:W-:Y:S02]  /*3770*/  FADD.FTZ R49, R31, R14 ;  /* 0x0000000e1f317221 */ /* 0x000fe40000010000 */
[----:B------:R-:W2:Y:S01]  /*3780*/  MUFU.EX2 R38, R38 ;  /* 0x0000002600267308 */ /* 0x000ea20000000800 */
[----:B-1----:R-:W-:Y:S01]  /*3790*/  FADD.FTZ R0, R34, R3 ;  /* 0x0000000322007221 */ /* 0x002fe20000010000 */
[----:B------:R-:W-:Y:S01]  /*37a0*/  FADD.FTZ R14, R154, R49 ;  /* 0x000000319a0e7221 */ /* 0x000fe20000010000 */
[----:B------:R-:W-:-:S03]  /*37b0*/  F2FP.F16.F32.PACK_AB R154, R39, R154 ;  /* 0x0000009a279a723e */ /* 0x000fc600000000ff */
[----:B------:R-:W-:Y:S02]  /*37c0*/  FADD.FTZ R49, R39, R14 ;  /* 0x0000000e27317221 */ /* 0x000fe40000010000 */
[----:B------:R-:W1:Y:S01]  /*37d0*/  MUFU.EX2 R169, R40 ;  /* 0x0000002800a97308 */ /* 0x000e620000000800 */
[C---:B---3--:R-:W-:Y:S01]  /*37e0*/  FADD.FTZ R3, R175.reuse, R0 ;  /* 0x00000000af037221 */ /* 0x048fe20000010000 */
[----:B------:R-:W-:Y:S01]  /*37f0*/  FADD.FTZ R14, R122, R49 ;  /* 0x000000317a0e7221 */ /* 0x000fe20000010000 */
[----:B------:R-:W-:-:S05]  /*3800*/  F2FP.F16.F32.PACK_AB R175, R175, R34 ;  /* 0x00000022afaf723e */ /* 0x000fca00000000ff */
[----:B------:R-:W3:Y:S01]  /*3810*/  MUFU.EX2 R42, R42 ;  /* 0x0000002a002a7308 */ /* 0x000ee20000000800 */
[----:B--2---:R-:W-:-:S07]  /*3820*/  FADD.FTZ R0, R38, R3 ;  /* 0x0000000326007221 */ /* 0x004fce0000010000 */
[----:B------:R-:W2:Y:S01]  /*3830*/  MUFU.EX2 R171, R44 ;  /* 0x0000002c00ab7308 */ /* 0x000ea20000000800 */
[C---:B-1----:R-:W-:Y:S01]  /*3840*/  FADD.FTZ R3, R169.reuse, R0 ;  /* 0x00000000a9037221 */ /* 0x042fe20000010000 */
[----:B------:R-:W-:-:S06]  /*3850*/  F2FP.F16.F32.PACK_AB R169, R169, R38 ;  /* 0x00000026a9a9723e */ /* 0x000fcc00000000ff */
[----:B------:R-:W1:Y:S01]  /*3860*/  MUFU.EX2 R41, R78 ;  /* 0x0000004e00297308 */ /* 0x000e620000000800 */
[----:B---3--:R-:W-:-:S07]  /*3870*/  FADD.FTZ R0, R42, R3 ;  /* 0x000000032a007221 */ /* 0x008fce0000010000 */
[----:B------:R-:W3:Y:S01]  /*3880*/  MUFU.EX2 R46, R46 ;  /* 0x0000002e002e7308 */ /* 0x000ee20000000800 */
[C---:B--2---:R-:W-:Y:S01]  /*3890*/  FADD.FTZ R3, R171.reuse, R0 ;  /* 0x00000000ab037221 */ /* 0x044fe20000010000 */
[----:B------:R-:W-:-:S06]  /*38a0*/  F2FP.F16.F32.PACK_AB R171, R171, R42 ;  /* 0x0000002aabab723e */ /* 0x000fcc00000000ff */
[----:B------:R-:W2:Y:S01]  /*38b0*/  MUFU.EX2 R68, R68 ;  /* 0x0000004400447308 */ /* 0x000ea20000000800 */
[C---:B-1----:R-:W-:Y:S01]  /*38c0*/  FADD.FTZ R49, R41.reuse, R14 ;  /* 0x0000000e29317221 */ /* 0x042fe20000010000 */
[----:B------:R-:W-:Y:S02]  /*38d0*/  F2FP.F16.F32.PACK_AB R156, R41, R122 ;  /* 0x0000007a299c723e */ /* 0x000fe400000000ff */
[----:B------:R-:W-:-:S04]  /*38e0*/  MOV R122, R151 ;  /* 0x00000097007a7202 */ /* 0x000fc80000000f00 */
[----:B------:R-:W1:Y:S01]  /*38f0*/  MUFU.EX2 R153, R48 ;  /* 0x0000003000997308 */ /* 0x000e620000000800 */
[----:B---3--:R-:W-:-:S07]  /*3900*/  FADD.FTZ R0, R46, R3 ;  /* 0x000000032e007221 */ /* 0x008fce0000010000 */
[----:B------:R3:W4:Y:S01]  /*3910*/  MUFU.EX2 R43, R124 ;  /* 0x0000007c002b7308 */ /* 0x0007220000000800 */
[----:B--2---:R-:W-:-:S07]  /*3920*/  FADD.FTZ R14, R68, R49 ;  /* 0x00000031440e7221 */ /* 0x004fce0000010000 */
[----:B------:R-:W2:Y:S01]  /*3930*/  MUFU.EX2 R50, R50 ;  /* 0x0000003200327308 */ /* 0x000ea20000000800 */
[C---:B-1----:R-:W-:Y:S01]  /*3940*/  FADD.FTZ R3, R153.reuse, R0 ;  /* 0x0000000099037221 */ /* 0x042fe20000010000 */
[----:B------:R-:W-:Y:S01]  /*3950*/  F2FP.F16.F32.PACK_AB R153, R153, R46 ;  /* 0x0000002e9999723e */ /* 0x000fe200000000ff */
[----:B---3--:R-:W-:-:S05]  /*3960*/  IMAD.MOV.U32 R124, RZ, RZ, R151 ;  /* 0x000000ffff7c7224 */ /* 0x008fca00078e0097 */
[----:B------:R-:W1:Y:S01]  /*3970*/  MUFU.EX2 R72, R72 ;  /* 0x0000004800487308 */ /* 0x000e620000000800 */
[C---:B----4-:R-:W-:Y:S01]  /*3980*/  FADD.FTZ R9, R43.reuse, R14 ;  /* 0x0000000e2b097221 */ /* 0x050fe20000010000 */
[----:B------:R-:W-:-:S06]  /*3990*/  F2FP.F16.F32.PACK_AB R158, R43, R68 ;  /* 0x000000442b9e723e */ /* 0x000fcc00000000ff */
[----:B------:R-:W3:Y:S01]  /*39a0*/  MUFU.EX2 R155, R52 ;  /* 0x00000034009b7308 */ /* 0x000ee20000000800 */
[----:B--2---:R-:W-:-:S07]  /*39b0*/  FADD.FTZ R0, R50, R3 ;  /* 0x0000000332007221 */ /* 0x004fce0000010000 */
[----:B------:R2:W4:Y:S01]  /*39c0*/  MUFU.EX2 R33, R126 ;  /* 0x0000007e00217308 */ /* 0x0005220000000800 */
[----:B-1----:R-:W-:-:S07]  /*39d0*/  FADD.FTZ R14, R72, R9 ;  /* 0x00000009480e7221 */ /* 0x002fce0000010000 */
[----:B------:R-:W1:Y:S01]  /*39e0*/  MUFU.EX2 R54, R54 ;  /* 0x0000003600367308 */ /* 0x000e620000000800 */
[C---:B---3--:R-:W-:Y:S01]  /*39f0*/  FADD.FTZ R3, R155.reuse, R0 ;  /* 0x000000009b037221 */ /* 0x048fe20000010000 */
[----:B------:R-:W-:Y:S01]  /*3a00*/  F2FP.F16.F32.PACK_AB R155, R155, R50 ;  /* 0x000000329b9b723e */ /* 0x000fe200000000ff */
[----:B--2---:R-:W-:-:S05]  /*3a10*/  IMAD.MOV.U32 R126, RZ, RZ, R151 ;  /* 0x000000ffff7e7224 */ /* 0x004fca00078e0097 */
[----:B------:R-:W2:Y:S01]  /*3a20*/  MUFU.EX2 R76, R76 ;  /* 0x0000004c004c7308 */ /* 0x000ea20000000800 */
[C---:B----4-:R-:W-:Y:S01]  /*3a30*/  FADD.FTZ R9, R33.reuse, R14 ;  /* 0x0000000e21097221 */ /* 0x050fe20000010000 */
[----:B------:R-:W-:-:S06]  /*3a40*/  F2FP.F16.F32.PACK_AB R160, R33, R72 ;  /* 0x0000004821a0723e */ /* 0x000fcc00000000ff */
[----:B------:R-:W3:Y:S01]  /*3a50*/  MUFU.EX2 R157, R56 ;  /* 0x00000038009d7308 */ /* 0x000ee20000000800 */
[----:B-1----:R-:W-:-:S07]  /*3a60*/  FADD.FTZ R0, R54, R3 ;  /* 0x0000000336007221 */ /* 0x002fce0000010000 */
[----:B------:R1:W4:Y:S01]  /*3a70*/  MUFU.EX2 R45, R128 ;  /* 0x00000080002d7308 */ /* 0x0003220000000800 */
[----:B--2---:R-:W-:-:S07]  /*3a80*/  FADD.FTZ R14, R76, R9 ;  /* 0x000000094c0e7221 */ /* 0x004fce0000010000 */
[----:B------:R-:W2:Y:S01]  /*3a90*/  MUFU.EX2 R58, R58 ;  /* 0x0000003a003a7308 */ /* 0x000ea20000000800 */
[C---:B---3--:R-:W-:Y:S01]  /*3aa0*/  FADD.FTZ R3, R157.reuse, R0 ;  /* 0x000000009d037221 */ /* 0x048fe20000010000 */
[----:B------:R-:W-:Y:S02]  /*3ab0*/  F2FP.F16.F32.PACK_AB R157, R157, R54 ;  /* 0x000000369d9d723e */ /* 0x000fe400000000ff */
[----:B-1----:R-:W-:-:S04]  /*3ac0*/  MOV R128, R151 ;  /* 0x0000009700807202 */ /* 0x002fc80000000f00 */
        /* <DEDUP_REMOVED lines=16> */
[----:B------:R-:W1:Y:S01]  /*3bd0*/  MUFU.EX2 R66, R66 ;  /* 0x0000004200427308 */ /* 0x000e620000000800 */
[----:B--2---:R-:W-:-:S07]  /*3be0*/  FADD.FTZ R14, R84, R9 ;  /* 0x00000009540e7221 */ /* 0x004fce0000010000 */
[----:B------:R-:W2:Y:S01]  /*3bf0*/  MUFU.EX2 R163, R70 ;  /* 0x0000004600a37308 */ /* 0x000ea20000000800 */
[C---:B---3--:R-:W-:Y:S01]  /*3c00*/  FADD.FTZ R9, R161.reuse, R0 ;  /* 0x00000000a1097221 */ /* 0x048fe20000010000 */
[----:B------:R-:W-:-:S06]  /*3c10*/  F2FP.F16.F32.PACK_AB R161, R161, R62 ;  /* 0x0000003ea1a1723e */ /* 0x000fcc00000000ff */
[----:B------:R-:W3:Y:S01]  /*3c20*/  MUFU.EX2 R82, R82 ;  /* 0x0000005200527308 */ /* 0x000ee20000000800 */
[----:B-1----:R-:W-:-:S07]  /*3c30*/  FADD.FTZ R0, R66, R9 ;  /* 0x0000000942007221 */ /* 0x002fce0000010000 */
[----:B------:R-:W1:Y:S01]  /*3c40*/  MUFU.EX2 R165, R74 ;  /* 0x0000004a00a57308 */ /* 0x000e620000000800 */
[C---:B--2---:R-:W-:Y:S01]  /*3c50*/  FADD.FTZ R9, R163.reuse, R0 ;  /* 0x00000000a3097221 */ /* 0x044fe20000010000 */
[----:B------:R-:W-:-:S06]  /*3c60*/  F2FP.F16.F32.PACK_AB R163, R163, R66 ;  /* 0x00000042a3a3723e */ /* 0x000fcc00000000ff */
[----:B------:R-:W2:Y:S01]  /*3c70*/  MUFU.EX2 R86, R86 ;  /* 0x0000005600567308 */ /* 0x000ea20000000800 */
[----:B---3--:R-:W-:-:S07]  /*3c80*/  FADD.FTZ R0, R82, R9 ;  /* 0x0000000952007221 */ /* 0x008fce0000010000 */
[----:B------:R-:W3:Y:S01]  /*3c90*/  MUFU.EX2 R37, R37 ;  /* 0x0000002500257308 */ /* 0x000ee20000000800 */
[C---:B-1----:R-:W-:Y:S01]  /*3ca0*/  FADD.FTZ R9, R165.reuse, R0 ;  /* 0x00000000a5097221 */ /* 0x042fe20000010000 */
[----:B------:R-:W-:-:S06]  /*3cb0*/  F2FP.F16.F32.PACK_AB R165, R165, R82 ;  /* 0x00000052a5a5723e */ /* 0x000fcc00000000ff */
[----:B------:R-:W1:Y:S01]  /*3cc0*/  MUFU.EX2 R47, R47 ;  /* 0x0000002f002f7308 */ /* 0x000e620000000800 */
[----:B--2---:R-:W-:Y:S01]  /*3cd0*/  FADD.FTZ R0, R86, R9 ;  /* 0x0000000956007221 */ /* 0x004fe20000010000 */
[C---:B---3--:R-:W-:Y:S01]  /*3ce0*/  FADD.FTZ R3, R37.reuse, R14 ;  /* 0x0000000e25037221 */ /* 0x048fe20000010000 */
[----:B------:R-:W-:Y:S02]  /*3cf0*/  F2FP.F16.F32.PACK_AB R166, R37, R84 ;  /* 0x0000005425a6723e */ /* 0x000fe400000000ff */
[C---:B-1----:R-:W-:Y:S01]  /*3d00*/  FADD.FTZ R0, R47.reuse, R0 ;  /* 0x000000002f007221 */ /* 0x042fe20000010000 */
[----:B------:R-:W-:Y:S01]  /*3d10*/  F2FP.F16.F32.PACK_AB R167, R47, R86 ;  /* 0x000000562fa7723e */ /* 0x000fe200000000ff */
[----:B------:R-:W-:Y:S06]  /*3d20*/  @!P2 BRA `(.L_x_15) ;  /* 0x0000002800fca947 */ /* 0x000fec0003800000 */
[----:B------:R-:W-:Y:S01]  /*3d30*/  VIADD R188, R188, 0xfffffffe ;  /* 0xfffffffebcbc7836 */ /* 0x000fe20000000000 */
[----:B------:R-:W-:Y:S01]  /*3d40*/  MOV R9, R12 ;  /* 0x0000000c00097202 */ /* 0x000fe20000000f00 */
[----:B------:R-:W-:Y:S01]  /*3d50*/  IMAD.MOV.U32 R11, RZ, RZ, R10 ;  /* 0x000000ffff0b7224 */ /* 0x000fe200078e000a */
[----:B------:R-:W-:Y:S01]  /*3d60*/  CS2R R150, SRZ ;  /* 0x0000000000967805 */ /* 0x000fe2000001ff00 */
[----:B------:R-:W-:Y:S01]  /*3d70*/  IMAD.MOV.U32 R6, RZ, RZ, 0x3f800000 ;  /* 0x3f800000ff067424 */ /* 0x000fe200078e00ff */
[----:B------:R-:W-:Y:S02]  /*3d80*/  CS2R R146, SRZ ;  /* 0x0000000000927805 */ /* 0x000fe4000001ff00 */
[----:B------:R-:W-:Y:S02]  /*3d90*/  CS2R R142, SRZ ;  /* 0x00000000008e7805 */ /* 0x000fe4000001ff00 */
[----:B------:R-:W-:Y:S02]  /*3da0*/  CS2R R138, SRZ ;  /* 0x00000000008a7805 */ /* 0x000fe4000001ff00 */
[----:B------:R-:W-:-:S02]  /*3db0*/  CS2R R134, SRZ ;  /* 0x0000000000867805 */ /* 0x000fc4000001ff00 */
[----:B------:R-:W-:Y:S02]  /*3dc0*/  CS2R R130, SRZ ;  /* 0x0000000000827805 */ /* 0x000fe4000001ff00 */
[----:B------:R-:W-:Y:S02]  /*3dd0*/  CS2R R126, SRZ ;  /* 0x00000000007e7805 */ /* 0x000fe4000001ff00 */
        /* <DEDUP_REMOVED lines=24> */
[----:B------:R-:W-:Y:S01]  /*3f60*/  CS2R R88, SRZ ;  /* 0x0000000000587805 */ /* 0x000fe2000001ff00 */
[----:B------:R-:W-:Y:S01]  /*3f70*/  UMOV UR4, UR39 ;  /* 0x0000002700047c82 */ /* 0x000fe20008000000 */
[----:B------:R-:W-:Y:S01]  /*3f80*/  UMOV UR5, UR38 ;  /* 0x0000002600057c82 */ /* 0x000fe20008000000 */
[----:B------:R-:W-:-:S05]  /*3f90*/  ULDC UR6, c[0x0][0x9d8] ;  /* 0x0002760000067ab9 */ /* 0x000fca0000000800 */
.L_x_24:
[----:B------:R-:W-:-:S04]  /*3fa0*/  UIADD3 UR7, UR5, 0x1, URZ ;  /* 0x0000000105077890 */ /* 0x000fc8000fffe03f */
[----:B------:R-:W-:-:S04]  /*3fb0*/  UISETP.NE.AND UP0, UPT, UR7, 0x2, UPT ;  /* 0x000000020700788c */ /* 0x000fc8000bf05270 */
[----:B------:R-:W-:Y:S02]  /*3fc0*/  USEL UR39, URZ, 0x1, UP0 ;  /* 0x000000013f277887 */ /* 0x000fe40008000000 */
[----:B------:R-:W-:Y:S02]  /*3fd0*/  USEL UR38, UR7, URZ, UP0 ;  /* 0x0000003f07267287 */ /* 0x000fe40008000000 */
[----:B------:R-:W-:Y:S01]  /*3fe0*/  ULOP3.LUT UR39, UR4, UR39, URZ, 0x3c, !UPT ;  /* 0x0000002704277292 */ /* 0x000fe2000f8e3c3f */
[----:B------:R-:W-:Y:S11]  /*3ff0*/  @!P0 BRA `(.L_x_16) ;  /* 0x0000000000048947 */ /* 0x000ff60003800000 */
[----:B------:R-:W-:Y:S01]  /*4000*/  BPT.TRAP 0x1 ;  /* 0x000000040000795c */ /* 0x000fe20000300000 */
.L_x_16:
[----:B------:R-:W-:Y:S01]  /*4010*/  ULEA UR7, UR38, UR60, 0x3 ;  /* 0x0000003c26077291 */ /* 0x000fe2000f8e183f */
[----:B------:R-:W-:-:S04]  /*4020*/  MOV R7, UR39 ;  /* 0x0000002700077c02 */ /* 0x000fc80008000f00 */
[----:B------:R-:W-:-:S04]  /*4030*/  SHF.L.U32 R7, R7, 0x1f, RZ ;  /* 0x0000001f07077819 */ /* 0x000fc800000006ff */
[----:B------:R1:W2:Y:S01]  /*4040*/  SYNCS.PHASECHK.TRANS64.TRYWAIT P2, [UR7+0x34830], R7 ;  /* 0x03483007ff0075a7 */ /* 0x0002a20008040147 */
[----:B------:R-:W-:Y:S05]  /*4050*/  @!P0 BRA `(.L_x_17) ;  /* 0x0000000000048947 */ /* 0x000fea0003800000 */
[----:B------:R-:W-:Y:S01]  /*4060*/  BPT.TRAP 0x1 ;  /* 0x000000040000795c */ /* 0x000fe20000300000 */
.L_x_17:
[----:B--2---:R-:W-:Y:S05]  /*4070*/  @P2 BRA `(.L_x_18) ;  /* 0x0000000000082947 */ /* 0x004fea0003800000 */
[----:B------:R-:W2:Y:S02]  /*4080*/  SYNCS.PHASECHK.TRANS64.TRYWAIT P2, [UR7+0x34830], R7 ;  /* 0x03483007ff0075a7 */ /* 0x000ea40008040147 */
[----:B--2---:R-:W-:Y:S05]  /*4090*/  @!P2 BRA `(.L_x_19) ;  /* 0x0000007000cca947 */ /* 0x004fea0003800000 */
.L_x_18:
[----:B------:R-:W-:Y:S01]  /*40a0*/  R2UR UR40, R4 ;  /* 0x00000000042872ca */ /* 0x000fe200000e0000 */
[----:B------:R-:W-:Y:S01]  /*40b0*/  UIMAD UR10, UR38, 0xc00, UR37 ;  /* 0x00000c00260a78a4 */ /* 0x000fe2000f8e0225 */
[----:B------:R-:W-:Y:S01]  /*40c0*/  R2UR UR41, R5 ;  /* 0x00000000052972ca */ /* 0x000fe200000e0000 */
[----:B------:R-:W-:Y:S01]  /*40d0*/  WARPGROUP.ARRIVE ;  /* 0x00000000000079c5 */ /* 0x000fe20000000000 */
[----:B------:R-:W-:Y:S01]  /*40e0*/  UMOV UR43, 0x40000040 ;  /* 0x40000040002b7882 */ /* 0x000fe20000000000 */
[----:B------:R-:W-:Y:S01]  /*40f0*/  UIADD3 UR14, UR10, 0x402, URZ ;  /* 0x000004020a0e7890 */ /* 0x000fe2000fffe03f */
[-C--:B------:R-:W-:Y:S01]  /*4100*/  FMUL.FTZ R88, R88, R8.reuse ;  /* 0x0000000858587220 */ /* 0x080fe20000410000 */
[----:B------:R-:W-:Y:S01]  /*4110*/  UMOV UR15, 0x40000040 ;  /* 0x40000040000f7882 */ /* 0x000fe20000000000 */
[----:B------:R-:W-:Y:S01]  /*4120*/  UMOV UR42, UR10 ;  /* 0x0000000a002a7c82 */ /* 0x000fe20008000000 */
[----:B------:R-:W-:Y:S01]  /*4130*/  UIADD3 UR18, UR10, 0x404, URZ ;  /* 0x000004040a127890 */ /* 0x000fe2000fffe03f */
[-C--:B------:R-:W-:Y:S01]  /*4140*/  FMUL.FTZ R89, R89, R8.reuse ;  /* 0x0000000859597220 */ /* 0x080fe20000410000 */
[----:B------:R-:W-:Y:S01]  /*4150*/  UMOV UR19, 0x40000040 ;  /* 0x4000004000137882 */ /* 0x000fe20000000000 */
[----:B------:R-:W-:Y:S01]  /*4160*/  UIADD3 UR22, UR10, 0x406, URZ ;  /* 0x000004060a167890 */ /* 0x000fe2000fffe03f */
[-C--:B------:R-:W-:Y:S01]  /*4170*/  FMUL.FTZ R92, R92, R8.reuse ;  /* 0x000000085c5c7220 */ /* 0x080fe20000410000 */
[----:B------:R-:W-:Y:S01]  /*4180*/  UMOV UR23, 0x40000040 ;  /* 0x4000004000177882 */ /* 0x000fe20000000000 */
[----:B------:R-:W-:Y:S01]  /*4190*/  HGMMA.64x128x16.F32 R24, gdesc[UR40], RZ, !UPT, gsb0 ;  /* 0x01e00000281879f0 */ /* 0x000fe2000c0008ff */
[----:B------:R-:W-:Y:S01]  /*41a0*/  UIADD3 UR42, UR10, 0x2, URZ ;  /* 0x000000020a2a7890 */ /* 0x000fe2000fffe03f */
[-C--:B------:R-:W-:Y:S01]  /*41b0*/  FMUL.FTZ R93, R93, R8.reuse ;  /* 0x000000085d5d7220 */ /* 0x080fe20000410000 */
[----:B------:R-:W-:Y:S01]  /*41c0*/  UMOV UR40, UR56 ;  /* 0x0000003800287c82 */ /* 0x000fe20008000000 */
[----:B------:R-:W-:Y:S01]  /*41d0*/  UMOV UR41, UR57 ;  /* 0x0000003900297c82 */ /* 0x000fe20008000000 */
[----:B------:R-:W-:Y:S01]  /*41e0*/  UMOV UR43, 0x40000040 ;  /* 0x40000040002b7882 */ /* 0x000fe20000000000 */
[----:B------:R-:W-:Y:S01]  /*41f0*/  UIADD3 UR26, UR10, 0x800, URZ ;  /* 0x000008000a1a7890 */ /* 0x000fe2000fffe03f */
[-C--:B------:R-:W-:Y:S01]  /*4200*/  FMUL.FTZ R96, R96, R8.reuse ;  /* 0x0000000860607220 */ /* 0x080fe20000410000 */
[----:B------:R-:W-:Y:S01]  /*4210*/  UMOV UR27, 0x40000040 ;  /* 0x40000040001b7882 */ /* 0x000fe20000000000 */
[----:B------:R-:W-:Y:S01]  /*4220*/  UIADD3 UR30, UR10, 0x802, URZ ;  /* 0x000008020a1e7890 */ /* 0x000fe2000fffe03f */
[-C--:B------:R-:W-:Y:S01]  /*4230*/  FMUL.FTZ R97, R97, R8.reuse ;  /* 0x0000000861617220 */ /* 0x080fe20000410000 */
[----:B------:R-:W-:Y:S01]  /*4240*/  UMOV UR31, 0x40000040 ;  /* 0x40000040001f7882 */ /* 0x000fe20000000000 */
[----:B------:R-:W-:Y:S01]  /*4250*/  UIADD3 UR34, UR10, 0x804, URZ ;  /* 0x000008040a227890 */ /* 0x000fe2000fffe03f */
[-C--:B------:R-:W-:Y:S01]  /*4260*/  FMUL.FTZ R100, R100, R8.reuse ;  /* 0x0000000864647220 */ /* 0x080fe20000410000 */
[----:B------:R-:W-:Y:S01]  /*4270*/  UMOV UR35, 0x40000040 ;  /* 0x4000004000237882 */ /* 0x000fe20000000000 */
[-C--:B------:R-:W-:Y:S01]  /*4280*/  FMUL.FTZ R101, R101, R8.reuse ;  /* 0x0000000865657220 */ /* 0x080fe20000410000 */
        /* <DEDUP_REMOVED lines=23> */
[----:B------:R-:W-:Y:S01]  /*4400*/  FMUL.FTZ R149, R149, R8 ;  /* 0x0000000895957220 */ /* 0x000fe20000410000 */
        /* <DEDUP_REMOVED lines=32> */
[----:B------:R-:W-:-:S02]  /*4610*/  WARPGROUP.DEPBAR.LE gsb0, 0x0 ;  /* 0x00008000000079c5 */ /* 0x000fc40000010000 */
[----:B------:R-:W-:-:S06]  /*4620*/  WARPGROUP.ARRIVE ;  /* 0x00000000000079c5 */ /* 0x000fcc0000000000 */
[----:B------:R-:W-:Y:S01]  /*4630*/  HGMMA.64x128x16.F32 R24, gdesc[UR40], R24, gsb0 ;  /* 0x01e00000281879f0 */ /* 0x000fe20008000818 */
[----:B------:R-:W-:Y:S01]  /*4640*/  UIADD3 UR42, UR10, 0x4, URZ ;  /* 0x000000040a2a7890 */ /* 0x000fe2000fffe03f */
[----:B------:R-:W-:Y:S01]  /*4650*/  UMOV UR40, UR52 ;  /* 0x0000003400287c82 */ /* 0x000fe20008000000 */
[----:B------:R-:W-:Y:S01]  /*4660*/  UMOV UR41, UR53 ;  /* 0x0000003500297c82 */ /* 0x000fe20008000000 */
[----:B------:R-:W-:Y:S01]  /*4670*/  UMOV UR43, 0x40000040 ;  /* 0x40000040002b7882 */ /* 0x000fe20000000000 */
[----:B------:R-:W-:Y:S02]  /*4680*/  WARPGROUP.DEPBAR.LE gsb0, 0x0 ;  /* 0x00008000000079c5 */ /* 0x000fe40000010000 */
        /* <DEDUP_REMOVED lines=42> */
[----:B------:R-:W-:Y:S05]  /*4930*/  @!P0 BRA `(.L_x_20) ;  /* 0x0000000000048947 */ /* 0x000fea0003800000 */
[----:B------:R-:W-:Y:S01]  /*4940*/  BPT.TRAP 0x1 ;  /* 0x000000040000795c */ /* 0x000fe20000300000 */
.L_x_20:
[----:B------:R-:W-:Y:S01]  /*4950*/  ULEA UR11, UR5, UR60, 0x3 ;  /* 0x0000003c050b7291 */ /* 0x000fe2000f8e183f */
[----:B------:R-:W-:-:S05]  /*4960*/  IMAD.U32 R6, RZ, RZ, UR4 ;  /* 0x00000004ff067e24 */ /* 0x000fca000f8e00ff */
[----:B------:R-:W-:-:S04]  /*4970*/  SHF.L.U32 R6, R6, 0x1f, RZ ;  /* 0x0000001f06067819 */ /* 0x000fc800000006ff */
[----:B------:R3:W4:Y:S01]  /*4980*/  SYNCS.PHASECHK.TRANS64.TRYWAIT P2, [UR11+0x34850], R6 ;  /* 0x03485006ff0075a7 */ /* 0x000722000804014b */
[----:B------:R-:W-:Y:S05]  /*4990*/  @!P0 BRA `(.L_x_21) ;  /* 0x0000000000048947 */ /* 0x000fea0003800000 */
[----:B------:R-:W-:Y:S01]  /*49a0*/  BPT.TRAP 0x1 ;  /* 0x000000040000795c */ /* 0x000fe20000300000 */
.L_x_21:
[----:B----4-:R-:W-:Y:S05]  /*49b0*/  @P2 BRA `(.L_x_22) ;  /* 0x0000000000082947 */ /* 0x010fea0003800000 */
[----:B------:R-:W4:Y:S02]  /*49c0*/  SYNCS.PHASECHK.TRANS64.TRYWAIT P2, [UR11+0x34850], R6 ;  /* 0x03485006ff0075a7 */ /* 0x000f24000804014b */
[----:B----4-:R-:W-:Y:S05]  /*49d0*/  @!P2 BRA `(.L_x_23) ;  /* 0x000000680094a947 */ /* 0x010fea0003800000 */
.L_x_22:
[----:B------:R-:W-:Y:S01]  /*49e0*/  UIADD3 UR4, UR60, 0x400, URZ ;  /* 0x000004003c047890 */ /* 0x000fe2000fffe03f */
[----:B------:R-:W-:Y:S01]  /*49f0*/  WARPGROUP.ARRIVE ;  /* 0x00000000000079c5 */ /* 0x000fe20000000000 */
[----:B------:R-:W-:Y:S01]  /*4a00*/  UMOV UR15, 0x40000040 ;  /* 0x40000040000f7882 */ /* 0x000fe20000000000 */
[----:B-1-3--:R-:W-:Y:S01]  /*4a10*/  FMUL.FTZ R6, R24, UR6 ;  /* 0x0000000618067c20 */ /* 0x00afe20008410000 */
[----:B------:R-:W-:Y:S01]  /*4a20*/  USHF.R.U32.HI UR4, URZ, 0x4, UR4 ;  /* 0x000000043f047899 */ /* 0x000fe20008011604 */
[----:B------:R-:W-:Y:S01]  /*4a30*/  FMUL.FTZ R12, R25, UR6 ;  /* 0x00000006190c7c20 */ /* 0x000fe20008410000 */
[----:B------:R-:W-:Y:S01]  /*4a40*/  FMUL.FTZ R24, R28, UR6 ;  /* 0x000000061c187c20 */ /* 0x000fe20008410000 */
[----:B------:R-:W-:Y:S01]  /*4a50*/  FMUL.FTZ R190, R33, UR6 ;  /* 0x0000000621be7c20 */ /* 0x000fe20008410000 */
[----:B------:R-:W-:Y:S01]  /*4a60*/  ULOP3.LUT UR4, UR4, 0x3fff, URZ, 0xc0, !UPT ;  /* 0x00003fff04047892 */ /* 0x000fe2000f8ec03f */
[----:B------:R-:W2:Y:S01]  /*4a70*/  MUFU.TANH R6, R6 ;  /* 0x0000000600067308 */ /* 0x000ea20000002400 */
[----:B------:R-:W-:Y:S01]  /*4a80*/  FMUL.FTZ R192, R36, UR6 ;  /* 0x0000000624c07c20 */ /* 0x000fe20008410000 */
[----:B------:R-:W-:Y:S01]  /*4a90*/  FMUL.FTZ R194, R37, UR6 ;  /* 0x0000000625c27c20 */ /* 0x000fe20008410000 */
[----:B------:R-:W-:Y:S01]  /*4aa0*/  ULOP3.LUT UR4, UR4, 0x4000000, URZ, 0xfc, !UPT ;  /* 0x0400000004047892 */ /* 0x000fe2000f8efc3f */
[----:B------:R-:W-:Y:S01]  /*4ab0*/  FMUL.FTZ R196, R40, UR6 ;  /* 0x0000000628c47c20 */ /* 0x000fe20008410000 */
[----:B------:R-:W-:Y:S01]  /*4ac0*/  FMUL.FTZ R198, R41, UR6 ;  /* 0x0000000629c67c20 */ /* 0x000fe20008410000 */
[----:B------:R-:W-:Y:S01]  /*4ad0*/  FMUL.FTZ R200, R44, UR6 ;  /* 0x000000062cc87c20 */ /* 0x000fe20008410000 */
[----:B------:R-:W-:Y:S01]  /*4ae0*/  ULEA UR4, UR5, UR4, 0xb ;  /* 0x0000000405047291 */ /* 0x000fe2000f8e583f */
[----:B------:R-:W1:Y:S01]  /*4af0*/  MUFU.TANH R12, R12 ;  /* 0x0000000c000c7308 */ /* 0x000e620000002400 */
[----:B------:R-:W-:Y:S01]  /*4b00*/  FMUL.FTZ R202, R45, UR6 ;  /* 0x000000062dca7c20 */ /* 0x000fe20008410000 */
[----:B------:R-:W-:Y:S01]  /*4b10*/  FMUL.FTZ R204, R52, UR6 ;  /* 0x0000000634cc7c20 */ /* 0x000fe20008410000 */
[----:B------:R-:W-:Y:S01]  /*4b20*/  UIADD3 UR10, UR4, 0x80, URZ ;  /* 0x00000080040a7890 */ /* 0x000fe2000fffe03f */
[----:B------:R-:W-:Y:S01]  /*4b30*/  FMUL.FTZ R206, R53, UR6 ;  /* 0x0000000635ce7c20 */ /* 0x000fe20008410000 */
[----:B------:R-:W-:Y:S01]  /*4b40*/  FMUL.FTZ R208, R56, UR6 ;  /* 0x0000000638d07c20 */ /* 0x000fe20008410000 */
[----:B------:R-:W-:Y:S01]  /*4b50*/  UMOV UR14, UR4 ;  /* 0x00000004000e7c82 */ /* 0x000fe20008000000 */
[----:B------:R-:W-:Y:S01]  /*4b60*/  FMUL.FTZ R14, R26, UR6 ;  /* 0x000000061a0e7c20 */ /* 0x000fe20008410000 */
[----:B------:R-:W-:Y:S01]  /*4b70*/  HGMMA.64x128x16.F32 R88, R180, gdesc[UR12].tnspB, R88, gsb0 ;  /* 0x41e0000cb4587df0 */ /* 0x000fe20008000858 */
[----:B------:R-:W-:Y:S01]  /*4b80*/  UMOV UR15, 0x40000040 ;  /* 0x40000040000f7882 */ /* 0x000fe20000000000 */
[----:B------:R-:W-:Y:S01]  /*4b90*/  UMOV UR14, UR10 ;  /* 0x0000000a000e7c82 */ /* 0x000fe20008000000 */
[----:B------:R-:W-:Y:S01]  /*4ba0*/  UIADD3 UR10, UR4, 0x100, URZ ;  /* 0x00000100040a7890 */ /* 0x000fe2000fffe03f */
[----:B------:R-:W3:Y:S01]  /*4bb0*/  MUFU.TANH R24, R24 ;  /* 0x0000001800187308 */ /* 0x000ee20000002400 */
[----:B--2---:R-:W-:Y:S01]  /*4bc0*/  FMNMX.FTZ R7, R6, R11, !PT ;  /* 0x0000000b06077209 */ /* 0x004fe20007810000 */
[----:B------:R-:W-:Y:S01]  /*4bd0*/  FMUL.FTZ R210, R57, UR6 ;  /* 0x0000000639d27c20 */ /* 0x000fe20008410000 */
[----:B------:R-:W-:Y:S01]  /*4be0*/  FMUL.FTZ R20, R27, UR6 ;  /* 0x000000061b147c20 */ /* 0x000fe20008410000 */
[----:B------:R-:W-:Y:S01]  /*4bf0*/  FMUL.FTZ R212, R60, UR6 ;  /* 0x000000063cd47c20 */ /* 0x000fe20008410000 */
[----:B-1----:R-:W-:Y:S01]  /*4c00*/  FMNMX.FTZ R7, R12, R7, !PT ;  /* 0x000000070c077209 */ /* 0x002fe20007810000 */
[----:B------:R-:W-:Y:S01]  /*4c10*/  FMUL.FTZ R26, R30, UR6 ;  /* 0x000000061e1a7c20 */ /* 0x000fe20008410000 */
[----:B------:R-:W-:Y:S01]  /*4c20*/  FMUL.FTZ R214, R61, UR6 ;  /* 0x000000063dd67c20 */ /* 0x000fe20008410000 */
[----:B------:R-:W-:Y:S01]  /*4c30*/  MUFU.TANH R190, R190 ;  /* 0x000000be00be7308 */ /* 0x000fe20000002400 */
[----:B------:R-:W-:Y:S01]  /*4c40*/  FMUL.FTZ R28, R31, UR6 ;  /* 0x000000061f1c7c20 */ /* 0x000fe20008410000 */
[----:B------:R-:W-:Y:S01]  /*4c50*/  FMUL.FTZ R216, R64, UR6 ;  /* 0x0000000640d87c20 */ /* 0x000fe20008410000 */
[----:B------:R-:W-:Y:S01]  /*4c60*/  FMUL.FTZ R30, R34, UR6 ;  /* 0x00000006221e7c20 */ /* 0x000fe20008410000 */
[----:B------:R-:W-:Y:S01]  /*4c70*/  FMUL.FTZ R34, R38, UR6 ;  /* 0x0000000626227c20 */ /* 0x000fe20008410000 */
[----:B------:R-:W-:Y:S01]  /*4c80*/  FMUL.FTZ R218, R69, UR6 ;  /* 0x0000000645da7c20 */ /* 0x000fe20008410000 */
[----:B------:R-:W-:Y:S01]  /*4c90*/  FMUL.FTZ R36, R39, UR6 ;  /* 0x0000000627247c20 */ /* 0x000fe20008410000 */
[----:B------:R-:W-:Y:S01]  /*4ca0*/  FMUL.FTZ R72, R72, UR6 ;  /* 0x0000000648487c20 */ /* 0x000fe20008410000 */
[----:B------:R-:W-:Y:S01]  /*4cb0*/  MUFU.TANH R192, R192 ;  /* 0x000000c000c07308 */ /* 0x000fe20000002400 */
[----:B---3--:R-:W-:Y:S01]  /*4cc0*/  FMNMX.FTZ R7, R24, R7, !PT ;  /* 0x0000000718077209 */ /* 0x008fe20007810000 */
[----:B------:R-:W-:Y:S01]  /*4cd0*/  FMUL.FTZ R38, R42, UR6 ;  /* 0x000000062a267c20 */ /* 0x000fe20008410000 */
[----:B------:R-:W-:Y:S01]  /*4ce0*/  FMUL.FTZ R220, R73, UR6 ;  /* 0x0000000649dc7c20 */ /* 0x000fe20008410000 */
[----:B------:R-:W-:Y:S01]  /*4cf0*/  FMUL.FTZ R40, R43, UR6 ;  /* 0x000000062b287c20 */ /* 0x000fe20008410000 */
[----:B------:R-:W-:Y:S01]  /*4d00*/  FMUL.FTZ R76, R76, UR6 ;  /* 0x000000064c4c7c20 */ /* 0x000fe20008410000 */
        /* <DEDUP_REMOVED lines=27> */
[C---:B------:R-:W-:Y:S01]  /*4ec0*/  ISETP.GT.AND P2, PT, R188.reuse, RZ, PT ;  /* 0x000000ffbc00720c */ /* 0x040fe20003f44270 */
[----:B------:R-:W-:Y:S01]  /*4ed0*/  UMOV UR5, UR38 ;  /* 0x0000002600057c82 */ /* 0x000fe20008000000 */
[----:B------:R-:W-:-:S05]  /*4ee0*/  IADD3 R188, R188, -0x1, RZ ;  /* 0xffffffffbcbc7810 */ /* 0x000fca0007ffe0ff */
[----:B------:R-:W-:Y:S08]  /*4ef0*/  MUFU.TANH R202, R202 ;  /* 0x000000ca00ca7308 */ /* 0x000ff00000002400 */
[----:B------:R-:W-:Y:S08]  /*4f00*/  MUFU.TANH R204, R204 ;  /* 0x000000cc00cc7308 */ /* 0x000ff00000002400 */
[----:B------:R-:W-:Y:S08]  /*4f10*/  MUFU.TANH R206, R206 ;  /* 0x000000ce00ce7308 */ /* 0x000ff00000002400 */
[----:B------:R-:W-:Y:S08]  /*4f20*/  MUFU.TANH R208, R208 ;  /* 0x000000d000d07308 */ /* 0x000ff00000002400 */
[----:B------:R-:W1:Y:S08]  /*4f30*/  MUFU.TANH R14, R14 ;  /* 0x0000000e000e7308 */ /* 0x000e700000002400 */
[----:B------:R-:W-:Y:S08]  /*4f40*/  MUFU.TANH R210, R210 ;  /* 0x000000d200d27308 */ /* 0x000ff00000002400 */
[----:B------:R-:W2:Y:S01]  /*4f50*/  MUFU.TANH R20, R20 ;  /* 0x0000001400147308 */ /* 0x000ea20000002400 */
[----:B-1----:R-:W-:-:S07]  /*4f60*/  FMNMX.FTZ R21, R14, R9, !PT ;  /* 0x000000090e157209 */ /* 0x002fce0007810000 */
[----:B------:R-:W-:Y:S08]  /*4f70*/  MUFU.TANH R212, R212 ;  /* 0x000000d400d47308 */ /* 0x000ff00000002400 */
[----:B------:R-:W1:Y:S01]  /*4f80*/  MUFU.TANH R26, R26 ;  /* 0x0000001a001a7308 */ /* 0x000e620000002400 */
[----:B--2---:R-:W-:-:S07]  /*4f90*/  FMNMX.FTZ R21, R20, R21, !PT ;  /* 0x0000001514157209 */ /* 0x004fce0007810000 */
[----:B------:R-:W-:Y:S08]  /*4fa0*/  MUFU.TANH R214, R214 ;  /* 0x000000d600d67308 */ /* 0x000ff00000002400 */
[----:B------:R-:W2:Y:S01]  /*4fb0*/  MUFU.TANH R28, R28 ;  /* 0x0000001c001c7308 */ /* 0x000ea20000002400 */
[----:B-1----:R-:W-:Y:S01]  /*4fc0*/  FMNMX.FTZ R21, R26, R21, !PT ;  /* 0x000000151a157209 */ /* 0x002fe20007810000 */
[----:B------:R-:W-:-:S02]  /*4fd0*/  WARPGROUP.DEPBAR.LE gsb0, 0x0 ;  /* 0x00008000000079c5 */ /* 0x000fc40000010000 */
[----:B------:R-:W-:Y:S01]  /*4fe0*/  WARPGROUP.ARRIVE ;  /* 0x00000000000079c5 */ /* 0x000fe20000000000 */
[----:B------:R-:W-:Y:S01]  /*4ff0*/  FMUL.FTZ R180, R29, UR6 ;  /* 0x000000061db47c20 */ /* 0x000fe20008410000 */
[----:B------:R-:W-:Y:S01]  /*5000*/  FMUL.FTZ R182, R32, UR6 ;  /* 0x0000000620b67c20 */ /* 0x000fe20008410000 */
[----:B------:R-:W-:Y:S01]  /*5010*/  FMUL.FTZ R32, R35, UR6 ;  /* 0x0000000623207c20 */ /* 0x000fe20008410000 */
[----:B------:R-:W-:Y:S02]  /*5020*/  MUFU.TANH R216, R216 ;  /* 0x000000d800d87308 */ /* 0x000fe40000002400 */
[----:B------:R-:W-:Y:S01]  /*5030*/  HGMMA.64x128x16.F32 R88, R176, gdesc[UR12].tnspB, R88, gsb0 ;  /* 0x41e0000cb0587df0 */ /* 0x000fe20008000858 */
[----:B------:R-:W-:Y:S01]  /*5040*/  UMOV UR14, UR10 ;  /* 0x0000000a000e7c82 */ /* 0x000fe20008000000 */
[----:B------:R-:W-:Y:S01]  /*5050*/  UMOV UR15, 0x40000040 ;  /* 0x40000040000f7882 */ /* 0x000fe20000000000 */
[----:B------:R-:W-:-:S03]  /*5060*/  UIADD3 UR10, UR4, 0x180, URZ ;  /* 0x00000180040a7890 */ /* 0x000fc6000fffe03f */
[----:B------:R-:W1:Y:S01]  /*5070*/  MUFU.TANH R180, R180 ;  /* 0x000000b400b47308 */ /* 0x000e620000002400 */
[----:B--2---:R-:W-:-:S07]  /*5080*/  FMNMX.FTZ R21, R28, R21, !PT ;  /* 0x000000151c157209 */ /* 0x004fce0007810000 */
[----:B------:R-:W2:Y:S08]  /*5090*/  MUFU.TANH R182, R182 ;  /* 0x000000b600b67308 */ /* 0x000eb00000002400 */
[----:B------:R-:W3:Y:S01]  /*50a0*/  MUFU.TANH R30, R30 ;  /* 0x0000001e001e7308 */ /* 0x000ee20000002400 */
[----:B-1----:R-:W-:-:S07]  /*50b0*/  FMNMX.FTZ R7, R180, R7, !PT ;  /* 0x00000007b4077209 */ /* 0x002fce0007810000 */
[----:B------:R-:W1:Y:S01]  /*50c0*/  MUFU.TANH R32, R32 ;  /* 0x0000002000207308 */ /* 0x000e620000002400 */
[----:B--2---:R-:W-:-:S04]  /*50d0*/  FMNMX.FTZ R7, R182, R7, !PT ;  /* 0x00000007b6077209 */ /* 0x004fc80007810000 */
[----:B------:R-:W-:-:S03]  /*50e0*/  FMNMX.FTZ R7, R190, R7, !PT ;  /* 0x00000007be077209 */ /* 0x000fc60007810000 */
[----:B------:R-:W2:Y:S01]  /*50f0*/  MUFU.TANH R34, R34 ;  /* 0x0000002200227308 */ /* 0x000ea20000002400 */
[----:B------:R-:W-:Y:S02]  /*5100*/  FMNMX.FTZ R7, R192, R7, !PT ;  /* 0x00000007c0077209 */ /* 0x000fe40007810000 */
[----:B---3--:R-:W-:Y:S02]  /*5110*/  FMNMX.FTZ R25, R30, R21, !PT ;  /* 0x000000151e197209 */ /* 0x008fe40007810000 */
[----:B------:R-:W-:-:S03]  /*5120*/  FMNMX.FTZ R7, R194, R7, !PT ;  /* 0x00000007c2077209 */ /* 0x000fc60007810000 */
[----:B------:R-:W-:Y:S01]  /*5130*/  MUFU.TANH R218, R218 ;  /* 0x000000da00da7308 */ /* 0x000fe20000002400 */
[----:B------:R-:W-:Y:S02]  /*5140*/  FMNMX.FTZ R7, R196, R7, !PT ;  /* 0x00000007c4077209 */ /* 0x000fe40007810000 */
[----:B-1----:R-:W-:Y:S02]  /*5150*/  FMNMX.FTZ R25, R32, R25, !PT ;  /* 0x0000001920197209 */ /* 0x002fe40007810000 */
[----:B------:R-:W-:-:S03]  /*5160*/  FMNMX.FTZ R7, R198, R7, !PT ;  /* 0x00000007c6077209 */ /* 0x000fc60007810000 */
[----:B------:R-:W1:Y:S01]  /*5170*/  MUFU.TANH R36, R36 ;  /* 0x0000002400247308 */ /* 0x000e620000002400 */
[----:B------:R-:W-:Y:S02]  /*5180*/  FMNMX.FTZ R7, R200, R7, !PT ;  /* 0x00000007c8077209 */ /* 0x000fe40007810000 */
[----:B--2---:R-:W-:Y:S02]  /*5190*/  FMNMX.FTZ R25, R34, R25, !PT ;  /* 0x0000001922197209 */ /* 0x004fe40007810000 */
[----:B------:R-:W-:-:S03]  /*51a0*/  FMNMX.FTZ R7, R202, R7, !PT ;  /* 0x00000007ca077209 */ /* 0x000fc60007810000 */
        /* <DEDUP_REMOVED lines=24> */
[----:B------:R-:W-:Y:S01]  /*5330*/  UIADD3 UR10, UR4, 0x200, URZ ;  /* 0x00000200040a7890 */ /* 0x000fe2000fffe03f */
[----:B--2---:R-:W-:-:S02]  /*5340*/  FMNMX.FTZ R31, R46, R27, !PT ;  /* 0x0000001b2e1f7209 */ /* 0x004fc40007810000 */
[----:B------:R-:W1:Y:S08]  /*5350*/  MUFU.TANH R176, R176 ;  /* 0x000000b000b07308 */ /* 0x000e700000002400 */
[----:B------:R-:W2:Y:S08]  /*5360*/  MUFU.TANH R178, R178 ;  /* 0x000000b200b27308 */ /* 0x000eb00000002400 */
[----:B------:R-:W3:Y:S01]  /*5370*/  MUFU.TANH R48, R48 ;  /* 0x0000003000307308 */ /* 0x000ee20000002400 */
[----:B-1----:R-:W-:-:S07]  /*5380*/  FMNMX.FTZ R7, R176, R7, !PT ;  /* 0x00000007b0077209 */ /* 0x002fce0007810000 */
[----:B------:R-:W-:Y:S01]  /*5390*/  MUFU.TANH R228, R228 ;  /* 0x000000e400e47308 */ /* 0x000fe20000002400 */
[----:B--2---:R-:W-:-:S04]  /*53a0*/  FMNMX.FTZ R7, R178, R7, !PT ;  /* 0x00000007b2077209 */ /* 0x004fc80007810000 */
[----:B------:R-:W-:-:S03]  /*53b0*/  FMNMX.FTZ R7, R204, R7, !PT ;  /* 0x00000007cc077209 */ /* 0x000fc60007810000 */
[----:B------:R-:W1:Y:S01]  /*53c0*/  MUFU.TANH R50, R50 ;  /* 0x0000003200327308 */ /* 0x000e620000002400 */
[----:B------:R-:W-:Y:S02]  /*53d0*/  FMNMX.FTZ R7, R206, R7, !PT ;  /* 0x00000007ce077209 */ /* 0x000fe40007810000 */
[----:B---3--:R-:W-:Y:S02]  /*53e0*/  FMNMX.FTZ R31, R48, R31, !PT ;  /* 0x0000001f301f7209 */ /* 0x008fe40007810000 */
[----:B------:R-:W-:-:S03]  /*53f0*/  FMNMX.FTZ R7, R208, R7, !PT ;  /* 0x00000007d0077209 */ /* 0x000fc60007810000 */
[----:B------:R-:W-:Y:S01]  /*5400*/  MUFU.TANH R226, R226 ;  /* 0x000000e200e27308 */ /* 0x000fe20000002400 */
[----:B------:R-:W-:-:S04]  /*5410*/  FMNMX.FTZ R7, R210, R7, !PT ;  /* 0x00000007d2077209 */ /* 0x000fc80007810000 */
[----:B------:R-:W-:-:S03]  /*5420*/  FMNMX.FTZ R7, R212, R7, !PT ;  /* 0x00000007d4077209 */ /* 0x000fc60007810000 */
[----:B------:R-:W2:Y:S01]  /*5430*/  MUFU.TANH R52, R52 ;  /* 0x0000003400347308 */ /* 0x000ea20000002400 */
[----:B------:R-:W-:Y:S02]  /*5440*/  FMNMX.FTZ R7, R214, R7, !PT ;  /* 0x00000007d6077209 */ /* 0x000fe40007810000 */
[----:B-1----:R-:W-:Y:S02]  /*5450*/  FMNMX.FTZ R31, R50, R31, !PT ;  /* 0x0000001f321f7209 */ /* 0x002fe40007810000 */
[----:B------:R-:W-:-:S03]  /*5460*/  FMNMX.FTZ R7, R216, R7, !PT ;  /* 0x00000007d8077209 */ /* 0x000fc60007810000 */
[----:B------:R-:W1:Y:S08]  /*5470*/  MUFU.TANH R54, R54 ;  /* 0x0000003600367308 */ /* 0x000e700000002400 */
[----:B------:R-:W3:Y:S01]  /*5480*/  MUFU.TANH R56, R56 ;  /* 0x0000003800387308 */ /* 0x000ee20000002400 */
[----:B--2---:R-:W-:-:S07]  /*5490*/  FMNMX.FTZ R31, R52, R31, !PT ;  /* 0x0000001f341f7209 */ /* 0x004fce0007810000 */
[----:B------:R-:W2:Y:S01]  /*54a0*/  MUFU.TANH R58, R58 ;  /* 0x0000003a003a7308 */ /* 0x000ea20000002400 */
[----:B-1----:R-:W-:-:S07]  /*54b0*/  FMNMX.FTZ R33, R54, R31, !PT ;  /* 0x0000001f36217209 */ /* 0x002fce0007810000 */
[----:B------:R-:W1:Y:S01]  /*54c0*/  MUFU.TANH R60, R60 ;  /* 0x0000003c003c7308 */ /* 0x000e620000002400 */
[----:B---3--:R-:W-:-:S07]  /*54d0*/  FMNMX.FTZ R33, R56, R33, !PT ;  /* 0x0000002138217209 */ /* 0x008fce0007810000 */
[----:B------:R-:W3:Y:S01]  /*54e0*/  MUFU.TANH R62, R62 ;  /* 0x0000003e003e7308 */ /* 0x000ee20000002400 */
[----:B--2---:R-:W-:-:S07]  /*54f0*/  FMNMX.FTZ R33, R58, R33, !PT ;  /* 0x000000213a217209 */ /* 0x004fce0007810000 */
[----:B------:R-:W2:Y:S01]  /*5500*/  MUFU.TANH R64, R64 ;  /* 0x0000004000407308 */ /* 0x000ea20000002400 */
[----:B-1----:R-:W-:-:S07]  /*5510*/  FMNMX.FTZ R33, R60, R33, !PT ;  /* 0x000000213c217209 */ /* 0x002fce0007810000 */
[----:B------:R-:W1:Y:S01]  /*5520*/  MUFU.TANH R66, R66 ;  /* 0x0000004200427308 */ /* 0x000e620000002400 */
[----:B---3--:R-:W-:-:S07]  /*5530*/  FMNMX.FTZ R35, R62, R33, !PT ;  /* 0x000000213e237209 */ /* 0x008fce0007810000 */
[----:B------:R-:W-:Y:S01]  /*5540*/  MUFU.TANH R70, R70 ;  /* 0x0000004600467308 */ /* 0x000fe20000002400 */
[----:B--2---:R-:W-:-:S07]  /*5550*/  FMNMX.FTZ R35, R64, R35, !PT ;  /* 0x0000002340237209 */ /* 0x004fce0007810000 */
[----:B------:R-:W-:Y:S01]  /*5560*/  MUFU.TANH R74, R74 ;  /* 0x0000004a004a7308 */ /* 0x000fe20000002400 */
[----:B-1----:R-:W-:-:S07]  /*5570*/  FMNMX.FTZ R35, R66, R35, !PT ;  /* 0x0000002342237209 */ /* 0x002fce0007810000 */
[----:B------:R-:W-:Y:S01]  /*5580*/  MUFU.TANH R78, R78 ;  /* 0x0000004e004e7308 */ /* 0x000fe20000002400 */
[----:B------:R-:W-:Y:S02]  /*5590*/  WARPGROUP.DEPBAR.LE gsb0, 0x0 ;  /* 0x00008000000079c5 */ /* 0x000fe40000010000 */
[----:B------:R-:W-:Y:S01]  /*55a0*/  WARPGROUP.ARRIVE ;  /* 0x00000000000079c5 */ /* 0x000fe20000000000 */
[----:B------:R-:W-:Y:S01]  /*55b0*/  FMUL.FTZ R172, R65, UR6 ;  /* 0x0000000641ac7c20 */ /* 0x000fe20008410000 */
[----:B------:R-:W-:Y:S01]  /*55c0*/  FMUL.FTZ R174, R68, UR6 ;  /* 0x0000000644ae7c20 */ /* 0x000fe20008410000 */
[----:B------:R-:W-:Y:S02]  /*55d0*/  FMUL.FTZ R68, R71, UR6 ;  /* 0x0000000647447c20 */ /* 0x000fe40008410000 */
[----:B------:R-:W-:Y:S01]  /*55e0*/  MUFU.TANH R84, R84 ;  /* 0x0000005400547308 */ /* 0x000fe20000002400 */
[----:B------:R-:W-:Y:S01]  /*55f0*/  HGMMA.64x128x16.F32 R88, R168, gdesc[UR12].tnspB, R88, gsb0 ;  /* 0x41e0000ca8587df0 */ /* 0x000fe20008000858 */
[----:B------:R-:W-:Y:S01]  /*5600*/  UMOV UR14, UR10 ;  /* 0x0000000a000e7c82 */ /* 0x000fe20008000000 */
[----:B------:R-:W-:Y:S01]  /*5610*/  UMOV UR15, 0x40000040 ;  /* 0x40000040000f7882 */ /* 0x000fe20000000000 */
[----:B------:R-:W-:-:S04]  /*5620*/  UIADD3 UR10, UR4, 0x280, URZ ;  /* 0x00000280040a7890 */ /* 0x000fc8000fffe03f */
[----:B------:R-:W1:Y:S08]  /*5630*/  MUFU.TANH R172, R172 ;  /* 0x000000ac00ac7308 */ /* 0x000e700000002400 */
[----:B------:R-:W2:Y:S08]  /*5640*/  MUFU.TANH R174, R174 ;  /* 0x000000ae00ae7308 */ /* 0x000eb00000002400 */
[----:B------:R-:W3:Y:S01]  /*5650*/  MUFU.TANH R68, R68 ;  /* 0x0000004400447308 */ /* 0x000ee20000002400 */
[----:B-1----:R-:W-:-:S07]  /*5660*/  FMNMX.FTZ R7, R172, R7, !PT ;  /* 0x00000007ac077209 */ /* 0x002fce0007810000 */
[----:B------:R-:W1:Y:S01]  /*5670*/  MUFU.TANH R82, R82 ;  /* 0x0000005200527308 */ /* 0x000e620000002400 */
[----:B--2---:R-:W-:-:S04]  /*5680*/  FMNMX.FTZ R7, R174, R7, !PT ;  /* 0x00000007ae077209 */ /* 0x004fc80007810000 */
[----:B------:R-:W-:-:S03]  /*5690*/  FMNMX.FTZ R7, R218, R7, !PT ;  /* 0x00000007da077209 */ /* 0x000fc60007810000 */
[----:B------:R-:W-:Y:S01]  /*56a0*/  MUFU.TANH R86, R86 ;  /* 0x0000005600567308 */ /* 0x000fe20000002400 */
[----:B------:R-:W-:Y:S02]  /*56b0*/  FMNMX.FTZ R7, R72, R7, !PT ;  /* 0x0000000748077209 */ /* 0x000fe40007810000 */
[----:B---3--:R-:W-:Y:S02]  /*56c0*/  FMNMX.FTZ R35, R68, R35, !PT ;  /* 0x0000002344237209 */ /* 0x008fe40007810000 */
[----:B------:R-:W-:Y:S02]  /*56d0*/  FMNMX.FTZ R7, R220, R7, !PT ;  /* 0x00000007dc077209 */ /* 0x000fe40007810000 */
[----:B------:R-:W-:Y:S02]  /*56e0*/  FMNMX.FTZ R37, R70, R35, !PT ;  /* 0x0000002346257209 */ /* 0x000fe40007810000 */
[----:B------:R-:W-:Y:S02]  /*56f0*/  FMNMX.FTZ R7, R76, R7, !PT ;  /* 0x000000074c077209 */ /* 0x000fe40007810000 */
[----:B------:R-:W-:-:S02]  /*5700*/  FMNMX.FTZ R37, R74, R37, !PT ;  /* 0x000000254a257209 */ /* 0x000fc40007810000 */
[----:B------:R-:W-:Y:S02]  /*5710*/  FMNMX.FTZ R7, R222, R7, !PT ;  /* 0x00000007de077209 */ /* 0x000fe40007810000 */
[----:B------:R-:W-:Y:S02]  /*5720*/  FMNMX.FTZ R37, R78, R37, !PT ;  /* 0x000000254e257209 */ /* 0x000fe40007810000 */
[----:B------:R-:W-:Y:S02]  /*5730*/  FMNMX.FTZ R7, R80, R7, !PT ;  /* 0x0000000750077209 */ /* 0x000fe40007810000 */
[----:B------:R-:W-:Y:S02]  /*5740*/  FMNMX.FTZ R37, R84, R37, !PT ;  /* 0x0000002554257209 */ /* 0x000fe40007810000 */
[----:B------:R-:W-:Y:S02]  /*5750*/  FMNMX.FTZ R7, R224, R7, !PT ;  /* 0x00000007e0077209 */ /* 0x000fe40007810000 */
[----:B-1----:R-:W-:-:S02]  /*5760*/  FMNMX.FTZ R39, R82, R37, !PT ;  /* 0x0000002552277209 */ /* 0x002fc40007810000 */
[----:B------:R-:W-:-:S04]  /*5770*/  FMNMX.FTZ R7, R228, R7, !PT ;  /* 0x00000007e4077209 */ /* 0x000fc80007810000 */
[----:B------:R-:W-:-:S05]  /*5780*/  FMNMX.FTZ R7, R226, R7, !PT ;  /* 0x00000007e2077209 */ /* 0x000fca0007810000 */
[----:B------:R-:W1:Y:S02]  /*5790*/  SHFL.BFLY PT, R8, R7, 0x2, 0x1f ;  /* 0x0c401f0007087f89 */ /* 0x000e6400000e0000 */
[----:B-1----:R-:W-:Y:S02]  /*57a0*/  FMNMX.FTZ R8, R7, R8, !PT ;  /* 0x0000000807087209 */ /* 0x002fe40007810000 */
[----:B------:R-:W1:Y:S03]  /*57b0*/  LDC R7, c[0x0][0x988] ;  /* 0x00026200ff077b82 */ /* 0x000e660000000800 */
[----:B------:R-:W2:Y:S02]  /*57c0*/  SHFL.BFLY PT, R13, R8, 0x1, 0x1f ;  /* 0x0c201f00080d7f89 */ /* 0x000ea400000e0000 */
[----:B--2---:R-:W-:-:S05]  /*57d0*/  FMNMX.FTZ R10, R8, R13, !PT ;  /* 0x0000000d080a7209 */ /* 0x004fca0007810000 */
[C---:B-1----:R-:W-:Y:S01]  /*57e0*/  FMUL.FTZ R29, R10.reuse, R7 ;  /* 0x000000070a1d7220 */ /* 0x042fe20000410000 */
[----:B------:R-:W-:-:S03]  /*57f0*/  FADD.FTZ R8, -R10, R11 ;  /* 0x0000000b0a087221 */ /* 0x000fc60000010100 */
[-CC-:B------:R-:W-:Y:S01]  /*5800*/  FFMA.FTZ R11, R6, R7.reuse, -R29.reuse ;  /* 0x00000007060b7223 */ /* 0x180fe2000001081d */
[-CC-:B------:R-:W-:Y:S01]  /*5810*/  FFMA.FTZ R230, R12, R7.reuse, -R29.reuse ;  /* 0x000000070ce67223 */ /* 0x180fe2000001081d */
[-CC-:B------:R-:W-:Y:S01]  /*5820*/  FFMA.FTZ R192, R192, R7.reuse, -R29.reuse ;  /* 0x00000007c0c07223 */ /* 0x180fe2000001081d */
[-CC-:B------:R-:W-:Y:S01]  /*5830*/  FFMA.FTZ R196, R196, R7.reuse, -R29.reuse ;  /* 0x00000007c4c47223 */ /* 0x180fe2000001081d */
[-CC-:B------:R-:W-:Y:S01]  /*5840*/  FFMA.FTZ R200, R200, R7.reuse, -R29.reuse ;  /* 0x00000007c8c87223 */ /* 0x180fe2000001081d */
[-CC-:B------:R-:W-:Y:S01]  /*5850*/  FFMA.FTZ R13, R24, R7.reuse, -R29.reuse ;  /* 0x00000007180d7223 */ /* 0x180fe2000001081d */
[----:B------:R1:W-:Y:S01]  /*5860*/  MUFU.EX2 R21, R192 ;  /* 0x000000c000157308 */ /* 0x0003e20000000800 */
[-CC-:B------:R-:W-:Y:S01]  /*5870*/  FFMA.FTZ R43, R72, R7.reuse, -R29.reuse ;  /* 0x00000007482b7223 */ /* 0x180fe2000001081d */
[----:B------:R-:W-:Y:S02]  /*5880*/  WARPGROUP.DEPBAR.LE gsb0, 0x0 ;  /* 0x00008000000079c5 */ /* 0x000fe40000010000 */
[----:B------:R-:W-:Y:S01]  /*5890*/  WARPGROUP.ARRIVE ;  /* 0x00000000000079c5 */ /* 0x000fe20000000000 */
[----:B------:R-:W-:Y:S01]  /*58a0*/  FMUL.FTZ R168, R83, UR6 ;  /* 0x0000000653a87c20 */ /* 0x000fe20008410000 */
[----:B------:R-:W-:Y:S01]  /*58b0*/  FMUL.FTZ R170, R87, UR6 ;  /* 0x0000000657aa7c20 */ /* 0x000fe20008410000 */
[-CC-:B------:R-:W-:Y:S01]  /*58c0*/  FFMA.FTZ R47, R80, R7.reuse, -R29.reuse ;  /* 0x00000007502f7223 */ /* 0x180fe2000001081d */
[----:B------:R2:W-:Y:S01]  /*58d0*/  MUFU.EX2 R25, R196 ;  /* 0x000000c400197308 */ /* 0x0005e20000000800 */
[-CC-:B-1----:R-:W-:Y:S01]  /*58e0*/  FFMA.FTZ R192, R202, R7.reuse, -R29.reuse ;  /* 0x00000007cac07223 */ /* 0x182fe2000001081d */
[----:B------:R-:W-:Y:S01]  /*58f0*/  HGMMA.64x128x16.F32 R88, R152, gdesc[UR12].tnspB, R88, gsb0 ;  /* 0x41e0000c98587df0 */ /* 0x000fe20008000858 */
[----:B------:R-:W-:Y:S01]  /*5900*/  UMOV UR14, UR10 ;  /* 0x0000000a000e7c82 */ /* 0x000fe20008000000 */
[----:B------:R-:W-:Y:S01]  /*5910*/  UMOV UR15, 0x40000040 ;  /* 0x40000040000f7882 */ /* 0x000fe20000000000 */
[----:B------:R-:W-:Y:S01]  /*5920*/  UIADD3 UR10, UR4, 0x300, URZ ;  /* 0x00000300040a7890 */ /* 0x000fe2000fffe03f */
[-CC-:B------:R-:W-:Y:S01]  /*5930*/  FFMA.FTZ R24, R180, R7.reuse, -R29.reuse ;  /* 0x00000007b4187223 */ /* 0x180fe2000001081d */
[-CC-:B------:R-:W-:Y:S01]  /*5940*/  FFMA.FTZ R15, R182, R7.reuse, -R29.reuse ;  /* 0x00000007b60f7223 */ /* 0x180fe2000001081d */
[----:B------:R-:W1:Y:S01]  /*5950*/  MUFU.TANH R168, R168 ;  /* 0x000000a800a87308 */ /* 0x000e620000002400 */
[-CC-:B------:R-:W-:Y:S01]  /*5960*/  FFMA.FTZ R176, R176, R7.reuse, -R29.reuse ;  /* 0x00000007b0b07223 */ /* 0x180fe2000001081d */
[-CC-:B------:R-:W-:Y:S01]  /*5970*/  FFMA.FTZ R204, R204, R7.reuse, -R29.reuse ;  /* 0x00000007cccc7223 */ /* 0x180fe2000001081d */
[-CC-:B--2---:R-:W-:Y:S01]  /*5980*/  FFMA.FTZ R196, R206, R7.reuse, -R29.reuse ;  /* 0x00000007cec47223 */ /* 0x184fe2000001081d */
[-CC-:B------:R-:W-:Y:S01]  /*5990*/  FFMA.FTZ R208, R208, R7.reuse, -R29.reuse ;  /* 0x00000007d0d07223 */ /* 0x180fe2000001081d */
[-CC-:B------:R-:W-:Y:S01]  /*59a0*/  FFMA.FTZ R212, R212, R7.reuse, -R29.reuse ;  /* 0x00000007d4d47223 */ /* 0x180fe2000001081d */
[-CC-:B------:R-:W-:Y:S01]  /*59b0*/  FFMA.FTZ R41, R174, R7.reuse, -R29.reuse ;  /* 0x00000007ae297223 */ /* 0x180fe2000001081d */
[-CC-:B------:R-:W-:Y:S01]  /*59c0*/  FFMA.FTZ R72, R220, R7.reuse, -R29.reuse ;  /* 0x00000007dc487223 */ /* 0x180fe2000001081d */
[----:B------:R-:W2:Y:S01]  /*59d0*/  MUFU.TANH R170, R170 ;  /* 0x000000aa00aa7308 */ /* 0x000ea20000002400 */
[-CC-:B------:R-:W-:Y:S01]  /*59e0*/  FFMA.FTZ R80, R224, R7.reuse, -R29.reuse ;  /* 0x00000007e0507223 */ /* 0x180fe2000001081d */
[-CC-:B------:R-:W-:Y:S01]  /*59f0*/  FFMA.FTZ R49, R228, R7.reuse, -R29.reuse ;  /* 0x00000007e4317223 */ /* 0x180fe2000001081d */
[-C--:B------:R-:W-:Y:S01]  /*5a00*/  FFMA.FTZ R202, R226, R7.reuse, -R29 ;  /* 0x00000007e2ca7223 */ /* 0x080fe2000001081d */
[----:B------:R-:W-:Y:S01]  /*5a10*/  UIADD3 UR4, UR4, 0x380, URZ ;  /* 0x0000038004047890 */ /* 0x000fe2000fffe03f */
[----:B------:R-:W-:-:S03]  /*5a20*/  FMUL.FTZ R8, R8, R7 ;  /* 0x0000000708087220 */ /* 0x000fc60000410000 */
[----:B------:R3:W-:Y:S01]  /*5a30*/  MUFU.EX2 R27, R200 ;  /* 0x000000c8001b7308 */ /* 0x0007e20000000800 */
[----:B-1----:R-:W-:-:S04]  /*5a40*/  FMNMX.FTZ R39, R168, R39, !PT ;  /* 0x00000027a8277209 */ /* 0x002fc80007810000 */
[----:B------:R-:W-:-:S03]  /*5a50*/  FMNMX.FTZ R39, R86, R39, !PT ;  /* 0x0000002756277209 */ /* 0x000fc60007810000 */
[----:B------:R-:W-:Y:S01]  /*5a60*/  MUFU.EX2 R8, R8 ;  /* 0x0000000800087308 */ /* 0x000fe20000000800 */
[----:B--2---:R-:W-:Y:S01]  /*5a70*/  FMNMX.FTZ R6, R170, R39, !PT ;  /* 0x00000027aa067209 */ /* 0x004fe20007810000 */
[-CC-:B------:R-:W-:Y:S01]  /*5a80*/  FFMA.FTZ R39, R216, R7.reuse, -R29.reuse ;  /* 0x00000007d8277223 */ /* 0x180fe2000001081d */
[----:B---3--:R-:W-:-:S03]  /*5a90*/  FFMA.FTZ R200, R218, R7, -R29 ;  /* 0x00000007dac87223 */ /* 0x008fc6000001081d */
[----:B------:R-:W1:Y:S02]  /*5aa0*/  SHFL.BFLY PT, R45, R6, 0x2, 0x1f ;  /* 0x0c401f00062d7f89 */ /* 0x000e6400000e0000 */
[----:B------:R-:W2:Y:S08]  /*5ab0*/  MUFU.EX2 R11, R11 ;  /* 0x0000000b000b7308 */ /* 0x000eb00000000800 */
[----:B------:R-:W3:Y:S08]  /*5ac0*/  MUFU.EX2 R230, R230 ;  /* 0x000000e600e67308 */ /* 0x000ef00000000800 */
[----:B------:R-:W-:Y:S01]  /*5ad0*/  MUFU.EX2 R13, R13 ;  /* 0x0000000d000d7308 */ /* 0x000fe20000000800 */
[----:B--2---:R-:W-:Y:S01]  /*5ae0*/  FFMA.FTZ R3, R8, R3, R11 ;  /* 0x0000000308037223 */ /* 0x004fe2000001000b */
[----:B-1----:R-:W-:Y:S01]  /*5af0*/  FMNMX.FTZ R51, R6, R45, !PT ;  /* 0x0000002d06337209 */ /* 0x002fe20007810000 */
[-CC-:B------:R-:W-:Y:S01]  /*5b00*/  FFMA.FTZ R45, R76, R7.reuse, -R29.reuse ;  /* 0x000000074c2d7223 */ /* 0x180fe2000001081d */
[----:B------:R-:W-:-:S04]  /*5b10*/  FFMA.FTZ R76, R222, R7, -R29 ;  /* 0x00000007de4c7223 */ /* 0x000fc8000001081d */
[----:B------:R-:W1:Y:S01]  /*5b20*/  MUFU.EX2 R24, R24 ;  /* 0x0000001800187308 */ /* 0x000e620000000800 */
[----:B---3--:R-:W-:Y:S01]  /*5b30*/  F2FP.F16.F32.PACK_AB R180, R230, R11 ;  /* 0x0000000be6b4723e */ /* 0x008fe200000000ff */
[----:B------:R-:W2:Y:S01]  /*5b40*/  SHFL.BFLY PT, R12, R51, 0x1, 0x1f ;  /* 0x0c201f00330c7f89 */ /* 0x000ea200000e0000 */
[----:B------:R-:W-:-:S05]  /*5b50*/  IMAD.MOV.U32 R11, RZ, RZ, R10 ;  /* 0x000000ffff0b7224 */ /* 0x000fca00078e000a */
[----:B------:R-:W-:Y:S08]  /*5b60*/  MUFU.EX2 R15, R15 ;  /* 0x0000000f000f7308 */ /* 0x000ff00000000800 */
[----:B------:R-:W3:Y:S01]  /*5b70*/  MUFU.EX2 R192, R192 ;  /* 0x000000c000c07308 */ /* 0x000ee20000000800 */
[----:B-1----:R-:W-:-:S07]  /*5b80*/  F2FP.F16.F32.PACK_AB R182, R24, R13 ;  /* 0x0000000d18b6723e */ /* 0x002fce00000000ff */
[----:B------:R-:W-:Y:S01]  /*5b90*/  MUFU.EX2 R31, R176 ;  /* 0x000000b0001f7308 */ /* 0x000fe20000000800 */
[----:B--2---:R-:W-:-:S05]  /*5ba0*/  FMNMX.FTZ R12, R51, R12, !PT ;  /* 0x0000000c330c7209 */ /* 0x004fca0007810000 */
[----:B------:R-:W-:Y:S01]  /*5bb0*/  FADD.FTZ R6, -R12, R9 ;  /* 0x000000090c067221 */ /* 0x000fe20000010100 */
[----:B------:R-:W-:Y:S01]  /*5bc0*/  IMAD.U32 R9, RZ, RZ, UR7 ;  /* 0x00000007ff097e24 */ /* 0x000fe2000f8e00ff */
[----:B------:R-:W-:Y:S01]  /*5bd0*/  MUFU.EX2 R33, R204 ;  /* 0x000000cc00217308 */ /* 0x000fe20000000800 */
[----:B---3--:R-:W-:Y:S01]  /*5be0*/  F2FP.F16.F32.PACK_AB R174, R192, R27 ;  /* 0x0000001bc0ae723e */ /* 0x008fe200000000ff */
[----:B------:R-:W-:Y:S02]  /*5bf0*/  FMUL.FTZ R6, R6, R7 ;  /* 0x0000000706067220 */ /* 0x000fe40000410000 */
[----:B------:R-:W-:-:S04]  /*5c00*/  @!P1 IADD3 R9, R9, 0x34840, RZ ;  /* 0x0003484009099810 */ /* 0x000fc80007ffe0ff */
[----:B------:R-:W-:Y:S01]  /*5c10*/  MUFU.EX2 R6, R6 ;  /* 0x0000000600067308 */ /* 0x000fe20000000800 */
[----:B------:R-:W-:-:S07]  /*5c20*/  @!P1 PRMT R9, RZ, 0x654, R9 ;  /* 0x00000654ff099816 */ /* 0x000fce0000000009 */
[----:B------:R-:W-:Y:S08]  /*5c30*/  MUFU.EX2 R196, R196 ;  /* 0x000000c400c47308 */ /* 0x000ff00000000800 */
[----:B------:R-:W-:Y:S08]  /*5c40*/  MUFU.EX2 R35, R208 ;  /* 0x000000d000237308 */ /* 0x000ff00000000800 */
[----:B------:R-:W-:Y:S08]  /*5c50*/  MUFU.EX2 R37, R212 ;  /* 0x000000d400257308 */ /* 0x000ff00000000800 */
[----:B------:R-:W-:Y:S01]  /*5c60*/  MUFU.EX2 R39, R39 ;  /* 0x0000002700277308 */ /* 0x000fe20000000800 */
[----:B------:R-:W-:-:S02]  /*5c70*/  WARPGROUP.DEPBAR.LE gsb0, 0x0 ;  /* 0x00008000000079c5 */ /* 0x000fc40000010000 */
[----:B------:R-:W-:Y:S01]  /*5c80*/  WARPGROUP.ARRIVE ;  /* 0x00000000000079c5 */ /* 0x000fe20000000000 */
[-CC-:B------:R-:W-:Y:S01]  /*5c90*/  FFMA.FTZ R152, R190, R7.reuse, -R29.reuse ;  /* 0x00000007be987223 */ /* 0x180fe2000001081d */
[-CC-:B------:R-:W-:Y:S01]  /*5ca0*/  FFMA.FTZ R154, R194, R7.reuse, -R29.reuse ;  /* 0x00000007c29a7223 */ /* 0x180fe2000001081d */
[-CC-:B------:R-:W-:Y:S01]  /*5cb0*/  FFMA.FTZ R190, R198, R7.reuse, -R29.reuse ;  /* 0x00000007c6be7223 */ /* 0x180fe2000001081d */
[-CC-:B------:R-:W-:Y:S01]  /*5cc0*/  FFMA.FTZ R194, R178, R7.reuse, -R29.reuse ;  /* 0x00000007b2c27223 */ /* 0x180fe2000001081d */
[----:B------:R-:W-:Y:S01]  /*5cd0*/  FFMA.FTZ R198, R172, R7, -R29 ;  /* 0x00000007acc67223 */ /* 0x000fe2000001081d */
[----:B------:R-:W-:Y:S01]  /*5ce0*/  HGMMA.64x128x16.F32 R88, R156, gdesc[UR12].tnspB, R88, gsb0 ;  /* 0x41e0000c9c587df0 */ /* 0x000fe20008000858 */
[----:B------:R-:W-:Y:S01]  /*5cf0*/  UMOV UR14, UR10 ;  /* 0x0000000a000e7c82 */ /* 0x000fe20008000000 */
[----:B------:R-:W-:Y:S01]  /*5d00*/  UMOV UR15, 0x40000040 ;  /* 0x40000040000f7882 */ /* 0x000fe20000000000 */
[----:B------:R-:W-:Y:S01]  /*5d10*/  UMOV UR10, UR4 ;  /* 0x00000004000a7c82 */ /* 0x000fe20008000000 */
[----:B------:R-:W1:Y:S01]  /*5d20*/  MUFU.EX2 R152, R152 ;  /* 0x0000009800987308 */ /* 0x000e620000000800 */
[----:B------:R-:W-:-:S07]  /*5d30*/  UMOV UR4, UR39 ;  /* 0x0000002700047c82 */ /* 0x000fce0008000000 */
[----:B------:R-:W2:Y:S08]  /*5d40*/  MUFU.EX2 R154, R154 ;  /* 0x0000009a009a7308 */ /* 0x000eb00000000800 */
[----:B------:R-:W3:Y:S01]  /*5d50*/  MUFU.EX2 R190, R190 ;  /* 0x000000be00be7308 */ /* 0x000ee20000000800 */
[----:B-1----:R-:W-:-:S07]  /*5d60*/  F2FP.F16.F32.PACK_AB R176, R152, R15 ;  /* 0x0000000f98b0723e */ /* 0x002fce00000000ff */
[----:B------:R-:W-:Y:S01]  /*5d70*/  MUFU.EX2 R194, R194 ;  /* 0x000000c200c27308 */ /* 0x000fe20000000800 */
[----:B--2---:R-:W-:-:S07]  /*5d80*/  F2FP.F16.F32.PACK_AB R178, R154, R21 ;  /* 0x000000159ab2723e */ /* 0x004fce00000000ff */
[----:B------:R-:W-:Y:S01]  /*5d90*/  MUFU.EX2 R198, R198 ;  /* 0x000000c600c67308 */ /* 0x000fe20000000800 */
[----:B---3--:R-:W-:-:S07]  /*5da0*/  F2FP.F16.F32.PACK_AB R172, R190, R25 ;  /* 0x00000019beac723e */ /* 0x008fce00000000ff */
[----:B------:R-:W-:Y:S08]  /*5db0*/  MUFU.EX2 R41, R41 ;  /* 0x0000002900297308 */ /* 0x000ff00000000800 */
[----:B------:R-:W-:Y:S08]  /*5dc0*/  MUFU.EX2 R200, R200 ;  /* 0x000000c800c87308 */ /* 0x000ff00000000800 */
[----:B------:R-:W-:Y:S08]  /*5dd0*/  MUFU.EX2 R43, R43 ;  /* 0x0000002b002b7308 */ /* 0x000ff00000000800 */
[----:B------:R-:W-:Y:S08]  /*5de0*/  MUFU.EX2 R72, R72 ;  /* 0x0000004800487308 */ /* 0x000ff00000000800 */
[----:B------:R-:W-:Y:S08]  /*5df0*/  MUFU.EX2 R45, R45 ;  /* 0x0000002d002d7308 */ /* 0x000ff00000000800 */
[----:B------:R-:W-:Y:S08]  /*5e00*/  MUFU.EX2 R76, R76 ;  /* 0x0000004c004c7308 */ /* 0x000ff00000000800 */
[----:B------:R-:W-:Y:S08]  /*5e10*/  MUFU.EX2 R47, R47 ;  /* 0x0000002f002f7308 */ /* 0x000ff00000000800 */
[----:B------:R-:W1:Y:S08]  /*5e20*/  MUFU.EX2 R80, R80 ;  /* 0x0000005000507308 */ /* 0x000e700000000800 */
[----:B------:R-:W-:Y:S08]  /*5e30*/  MUFU.EX2 R49, R49 ;  /* 0x0000003100317308 */ /* 0x000ff00000000800 */
[----:B------:R-:W2:Y:S01]  /*5e40*/  MUFU.EX2 R202, R202 ;  /* 0x000000ca00ca7308 */ /* 0x000ea20000000800 */
[----:B------:R-:W-:-:S02]  /*5e50*/  WARPGROUP.DEPBAR.LE gsb0, 0x0 ;  /* 0x00008000000079c5 */ /* 0x000fc40000010000 */
[----:B------:R-:W-:Y:S01]  /*5e60*/  WARPGROUP.ARRIVE ;  /* 0x00000000000079c5 */ /* 0x000fe20000000000 */
[-CC-:B------:R-:W-:Y:S01]  /*5e70*/  FFMA.FTZ R156, R210, R7.reuse, -R29.reuse ;  /* 0x00000007d29c7223 */ /* 0x180fe2000001081d */
[-C--:B------:R-:W-:Y:S01]  /*5e80*/  FFMA.FTZ R158, R214, R7.reuse, -R29 ;  /* 0x00000007d69e7223 */ /* 0x080fe2000001081d */
[----:B------:R-:W-:-:S03]  /*5e90*/  FMUL.FTZ R29, R12, R7 ;  /* 0x000000070c1d7220 */ /* 0x000fc60000410000 */
[----:B------:R-:W-:Y:S01]  /*5ea0*/  HGMMA.64x128x16.F32 R88, R160, gdesc[UR12].tnspB, R88, gsb0 ;  /* 0x41e0000ca0587df0 */ /* 0x000fe20008000858 */
[-CC-:B------:R-:W-:Y:S01]  /*5eb0*/  FFMA.FTZ R177, R30, R7.reuse, -R29.reuse ;  /* 0x000000071eb17223 */ /* 0x180fe2000001081d */
[-CC-:B------:R-:W-:Y:S01]  /*5ec0*/  FFMA.FTZ R30, R36, R7.reuse, -R29.reuse ;  /* 0x00000007241e7223 */ /* 0x180fe2000001081d */
[----:B------:R-:W-:Y:S01]  /*5ed0*/  IMAD.U32 R36, RZ, RZ, UR11 ;  /* 0x0000000bff247e24 */ /* 0x000fe2000f8e00ff */
[----:B------:R-:W-:Y:S01]  /*5ee0*/  UMOV UR11, 0x40000040 ;  /* 0x40000040000b7882 */ /* 0x000fe20000000000 */
[-CC-:B------:R-:W-:Y:S01]  /*5ef0*/  FFMA.FTZ R181, R14, R7.reuse, -R29.reuse ;  /* 0x000000070eb57223 */ /* 0x180fe2000001081d */
[-CC-:B------:R-:W-:Y:S01]  /*5f00*/  FFMA.FTZ R183, R26, R7.reuse, -R29.reuse ;  /* 0x000000071ab77223 */ /* 0x180fe2000001081d */
[-CC-:B------:R-:W-:Y:S01]  /*5f10*/  FFMA.FTZ R28, R28, R7.reuse, -R29.reuse ;  /* 0x000000071c1c7223 */ /* 0x180fe2000001081d */
[----:B------:R-:W-:Y:S01]  /*5f20*/  @!P1 VIADD R36, R36, 0x34860 ;  /* 0x0003486024249836 */ /* 0x000fe20000000000 */
[----:B------:R-:W-:Y:S01]  /*5f30*/  MUFU.EX2 R177, R177 ;  /* 0x000000b100b17308 */ /* 0x000fe20000000800 */
[-CC-:B------:R-:W-:Y:S01]  /*5f40*/  FFMA.FTZ R179, R34, R7.reuse, -R29.reuse ;  /* 0x0000000722b37223 */ /* 0x180fe2000001081d */
[-CC-:B------:R-:W-:Y:S01]  /*5f50*/  FFMA.FTZ R173, R38, R7.reuse, -R29.reuse ;  /* 0x0000000726ad7223 */ /* 0x180fe2000001081d */
[-CC-:B------:R-:W-:Y:S01]  /*5f60*/  FFMA.FTZ R175, R42, R7.reuse, -R29.reuse ;  /* 0x000000072aaf7223 */ /* 0x180fe2000001081d */
[----:B------:R-:W-:Y:S01]  /*5f70*/  @!P1 PRMT R38, RZ, 0x654, R36 ;  /* 0x00000654ff269816 */ /* 0x000fe20000000024 */
[-CC-:B------:R-:W-:Y:S01]  /*5f80*/  FFMA.FTZ R26, R44, R7.reuse, -R29.reuse ;  /* 0x000000072c1a7223 */ /* 0x180fe2000001081d */
[-CC-:B------:R-:W-:Y:S01]  /*5f90*/  FFMA.FTZ R169, R46, R7.reuse, -R29.reuse ;  /* 0x000000072ea97223 */ /* 0x180fe2000001081d */
[-CC-:B------:R-:W-:Y:S01]  /*5fa0*/  FFMA.FTZ R14, R48, R7.reuse, -R29.reuse ;  /* 0x00000007300e7223 */ /* 0x180fe2000001081d */
[----:B------:R-:W3:Y:S01]  /*5fb0*/  MUFU.EX2 R181, R181 ;  /* 0x000000b500b57308 */ /* 0x000ee20000000800 */
[-CC-:B------:R-:W-:Y:S01]  /*5fc0*/  FFMA.FTZ R171, R50, R7.reuse, -R29.reuse ;  /* 0x0000000732ab7223 */ /* 0x180fe2000001081d */
[-CC-:B------:R-:W-:Y:S01]  /*5fd0*/  FFMA.FTZ R153, R54, R7.reuse, -R29.reuse ;  /* 0x0000000736997223 */ /* 0x180fe2000001081d */
[-CC-:B------:R-:W-:Y:S01]  /*5fe0*/  FFMA.FTZ R34, R56, R7.reuse, -R29.reuse ;  /* 0x0000000738227223 */ /* 0x180fe2000001081d */
[-CC-:B------:R-:W-:Y:S01]  /*5ff0*/  FFMA.FTZ R155, R58, R7.reuse, -R29.reuse ;  /* 0x000000073a9b7223 */ /* 0x180fe2000001081d */
[-CC-:B------:R-:W-:Y:S01]  /*6000*/  FFMA.FTZ R60, R60, R7.reuse, -R29.reuse ;  /* 0x000000073c3c7223 */ /* 0x180fe2000001081d */
[-CC-:B------:R-:W-:Y:S01]  /*6010*/  FFMA.FTZ R62, R62, R7.reuse, -R29.reuse ;  /* 0x000000073e3e7223 */ /* 0x180fe2000001081d */
[-CC-:B------:R-:W-:Y:S01]  /*6020*/  FFMA.FTZ R64, R64, R7.reuse, -R29.reuse ;  /* 0x0000000740407223 */ /* 0x180fe2000001081d */
[----:B------:R-:W-:Y:S01]  /*6030*/  MUFU.EX2 R183, R183 ;  /* 0x000000b700b77308 */ /* 0x000fe20000000800 */
        /* <DEDUP_REMOVED lines=8> */
[----:B------:R-:W-:-:S07]  /*60c0*/  FFMA.FTZ R86, R86, R7, -R29 ;  /* 0x0000000756567223 */ /* 0x000fce000001081d */
[----:B------:R-:W-:Y:S08]  /*60d0*/  MUFU.EX2 R179, R179 ;  /* 0x000000b300b37308 */ /* 0x000ff00000000800 */
        /* <DEDUP_REMOVED lines=17> */
[----:B------:R-:W-:Y:S01]  /*61f0*/  FFMA.FTZ R20, R52, R7, -R29 ;  /* 0x0000000734147223 */ /* 0x000fe2000001081d */
[----:B------:R-:W-:Y:S01]  /*6200*/  MUFU.EX2 R60, R60 ;  /* 0x0000003c003c7308 */ /* 0x000fe20000000800 */
[----:B------:R-:W-:Y:S07]  /*6210*/  HGMMA.64x128x16.F32 R88, R164, gdesc[UR8].tnspB, R88, gsb0 ;  /* 0x41e00008a4587df0 */ /* 0x000fee0008000858 */
[----:B------:R-:W4:Y:S08]  /*6220*/  MUFU.EX2 R160, R160 ;  /* 0x000000a000a07308 */ /* 0x000f300000000800 */
[----:B------:R-:W5:Y:S08]  /*6230*/  MUFU.EX2 R162, R162 ;  /* 0x000000a200a27308 */ /* 0x000f700000000800 */
        /* <DEDUP_REMOVED lines=9> */
[----:B------:R-:W5:Y:S01]  /*62d0*/  MUFU.EX2 R84, R84 ;  /* 0x0000005400547308 */ /* 0x000f620000000800 */
[----:B------:R-:W-:-:S02]  /*62e0*/  WARPGROUP.DEPBAR.LE gsb0, 0x0 ;  /* 0x00008000000079c5 */ /* 0x000fc40000010000 */
[----:B------:R3:W-:Y:S05]  /*62f0*/  @!P1 SYNCS.ARRIVE.TRANS64.RED.A1T0 RZ, [R9+URZ], RZ ;  /* 0x000000ff09ff99a7 */ /* 0x0007ea000810043f */
[----:B------:R-:W5:Y:S01]  /*6300*/  MUFU.EX2 R165, R82 ;  /* 0x0000005200a57308 */ /* 0x000f620000000800 */
[----:B-1----:R-:W-:Y:S02]  /*6310*/  F2FP.F16.F32.PACK_AB R164, R80, R47 ;  /* 0x0000002f50a4723e */ /* 0x002fe400000000ff */
[----:B--2---:R-:W-:Y:S01]  /*6320*/  F2FP.F16.F32.PACK_AB R166, R202, R49 ;  /* 0x00000031caa6723e */ /* 0x004fe200000000ff */
[----:B---3--:R-:W-:Y:S01]  /*6330*/  FFMA.FTZ R9, R6, R0, R181 ;  /* 0x0000000006097223 */ /* 0x008fe200000100b5 */
[----:B------:R-:W-:Y:S01]  /*6340*/  FADD.FTZ R0, R230, R3 ;  /* 0x00000003e6007221 */ /* 0x000fe20000010000 */
[----:B------:R1:W-:Y:S02]  /*6350*/  @!P1 SYNCS.ARRIVE.TRANS64.RED.A1T0 RZ, [R38+URZ], RZ ;  /* 0x000000ff26ff99a7 */ /* 0x0003e4000810043f */
[----:B------:R-:W-:Y:S01]  /*6360*/  MUFU.EX2 R167, R86 ;  /* 0x0000005600a77308 */ /* 0x000fe20000000800 */
[C---:B----4-:R-:W-:Y:S01]  /*6370*/  FADD.FTZ R36, R160.reuse, R9 ;  /* 0x00000009a0247221 */ /* 0x050fe20000010000 */
[----:B------:R-:W-:Y:S01]  /*6380*/  FADD.FTZ R3, R13, R0 ;  /* 0x000000000d037221 */ /* 0x000fe20000010000 */
[----:B------:R-:W-:-:S02]  /*6390*/  F2FP.F16.F32.PACK_AB R181, R160, R181 ;  /* 0x000000b5a0b5723e */ /* 0x000fc400000000ff */
[----:B------:R-:W-:Y:S01]  /*63a0*/  FADD.FTZ R9, R183, R36 ;  /* 0x00000024b7097221 */ /* 0x000fe20000010000 */
[----:B------:R-:W-:Y:S01]  /*63b0*/  FADD.FTZ R0, R24, R3 ;  /* 0x0000000318007221 */ /* 0x000fe20000010000 */
[C---:B------:R-:W-:Y:S02]  /*63c0*/  F2FP.F16.F32.PACK_AB R183, R28.reuse, R183 ;  /* 0x000000b71cb7723e */ /* 0x040fe400000000ff */
[----:B------:R-:W-:Y:S01]  /*63d0*/  FADD.FTZ R36, R28, R9 ;  /* 0x000000091c247221 */ /* 0x000fe20000010000 */
[----:B------:R-:W-:Y:S01]  /*63e0*/  FADD.FTZ R3, R15, R0 ;  /* 0x000000000f037221 */ /* 0x000fe20000010000 */
[----:B------:R-:W-:Y:S02]  /*63f0*/  F2FP.F16.F32.PACK_AB R160, R72, R43 ;  /* 0x0000002b48a0723e */ /* 0x000fe400000000ff */
[----:B------:R-:W-:Y:S01]  /*6400*/  FADD.FTZ R9, R177, R36 ;  /* 0x00000024b1097221 */ /* 0x000fe20000010000 */
[----:B------:R-:W-:Y:S01]  /*6410*/  FADD.FTZ R0, R152, R3 ;  /* 0x0000000398007221 */ /* 0x000fe20000010000 */
[----:B-----5:R-:W-:-:S02]  /*6420*/  F2FP.F16.F32.PACK_AB R177, R162, R177 ;  /* 0x000000b1a2b1723e */ /* 0x020fc400000000ff */
[----:B------:R-:W-:Y:S01]  /*6430*/  FADD.FTZ R36, R162, R9 ;  /* 0x00000009a2247221 */ /* 0x000fe20000010000 */
[----:B------:R-:W-:Y:S01]  /*6440*/  FADD.FTZ R3, R21, R0 ;  /* 0x0000000015037221 */ /* 0x000fe20000010000 */
[----:B------:R-:W-:Y:S02]  /*6450*/  F2FP.F16.F32.PACK_AB R152, R156, R35 ;  /* 0x000000239c98723e */ /* 0x000fe400000000ff */
[----:B------:R-:W-:Y:S01]  /*6460*/  FADD.FTZ R9, R179, R36 ;  /* 0x00000024b3097221 */ /* 0x000fe20000010000 */
[----:B------:R-:W-:Y:S01]  /*6470*/  FADD.FTZ R0, R154, R3 ;  /* 0x000000039a007221 */ /* 0x000fe20000010000 */
[----:B------:R-:W-:Y:S02]  /*6480*/  F2FP.F16.F32.PACK_AB R154, R158, R37 ;  /* 0x000000259e9a723e */ /* 0x000fe400000000ff */
[----:B------:R-:W-:Y:S01]  /*6490*/  FADD.FTZ R36, R30, R9 ;  /* 0x000000091e247221 */ /* 0x000fe20000010000 */
[----:B------:R-:W-:Y:S01]  /*64a0*/  FADD.FTZ R3, R25, R0 ;  /* 0x0000000019037221 */ /* 0x000fe20000010000 */
[-CC-:B------:R-:W-:Y:S01]  /*64b0*/  FFMA.FTZ R0, R168, R7.reuse, -R29.reuse ;  /* 0x00000007a8007223 */ /* 0x180fe2000001081d */
[----:B------:R-:W-:Y:S01]  /*64c0*/  FFMA.FTZ R29, R170, R7, -R29 ;  /* 0x00000007aa1d7223 */ /* 0x000fe2000001081d */
[----:B------:R-:W-:Y:S01]  /*64d0*/  FADD.FTZ R9, R173, R36 ;  /* 0x00000024ad097221 */ /* 0x000fe20000010000 */
[----:B------:R-:W-:Y:S01]  /*64e0*/  FADD.FTZ R36, R190, R3 ;  /* 0x00000003be247221 */ /* 0x000fe20000010000 */
[----:B------:R-:W-:-:S02]  /*64f0*/  F2FP.F16.F32.PACK_AB R179, R30, R179 ;  /* 0x000000b31eb3723e */ /* 0x000fc400000000ff */
[C---:B-1----:R-:W-:Y:S01]  /*6500*/  FADD.FTZ R38, R32.reuse, R9 ;  /* 0x0000000920267221 */ /* 0x042fe20000010000 */
[----:B------:R-:W-:Y:S01]  /*6510*/  FADD.FTZ R3, R27, R36 ;  /* 0x000000241b037221 */ /* 0x000fe20000010000 */
[----:B------:R-:W-:Y:S01]  /*6520*/  MUFU.EX2 R29, R29 ;  /* 0x0000001d001d7308 */ /* 0x000fe20000000800 */
[----:B------:R-:W-:Y:S01]  /*6530*/  F2FP.F16.F32.PACK_AB R173, R32, R173 ;  /* 0x000000ad20ad723e */ /* 0x000fe200000000ff */
[----:B------:R-:W-:Y:S01]  /*6540*/  FADD.FTZ R9, R175, R38 ;  /* 0x00000026af097221 */ /* 0x000fe20000010000 */
[----:B------:R-:W-:Y:S01]  /*6550*/  FADD.FTZ R36, R192, R3 ;  /* 0x00000003c0247221 */ /* 0x000fe20000010000 */
[C---:B------:R-:W-:Y:S02]  /*6560*/  F2FP.F16.F32.PACK_AB R175, R26.reuse, R175 ;  /* 0x000000af1aaf723e */ /* 0x040fe400000000ff */
[----:B------:R-:W-:Y:S01]  /*6570*/  FADD.FTZ R38, R26, R9 ;  /* 0x000000091a267221 */ /* 0x000fe20000010000 */
[----:B------:R-:W-:Y:S01]  /*6580*/  FADD.FTZ R3, R31, R36 ;  /* 0x000000241f037221 */ /* 0x000fe20000010000 */
[----:B------:R-:W-:-:S02]  /*6590*/  F2FP.F16.F32.PACK_AB R168, R194, R31 ;  /* 0x0000001fc2a8723e */ /* 0x000fc400000000ff */
[----:B------:R-:W-:Y:S01]  /*65a0*/  FADD.FTZ R9, R169, R38 ;  /* 0x00000026a9097221 */ /* 0x000fe20000010000 */
[----:B------:R-:W-:Y:S01]  /*65b0*/  FADD.FTZ R24, R194, R3 ;  /* 0x00000003c2187221 */ /* 0x000fe20000010000 */
[C---:B------:R-:W-:Y:S02]  /*65c0*/  F2FP.F16.F32.PACK_AB R169, R14.reuse, R169 ;  /* 0x000000a90ea9723e */ /* 0x040fe400000000ff */
        /* <DEDUP_REMOVED lines=8> */
[----:B------:R-:W-:Y:S02]  /*6650*/  F2FP.F16.F32.PACK_AB R162, R76, R45 ;  /* 0x0000002d4ca2723e */ /* 0x000fe400000000ff */
[----:B------:R-:W-:Y:S01]  /*6660*/  FADD.FTZ R9, R153, R28 ;  /* 0x0000001c99097221 */ /* 0x000fe20000010000 */
[----:B------:R-:W-:Y:S01]  /*6670*/  FADD.FTZ R24, R156, R3 ;  /* 0x000000039c187221 */ /* 0x000fe20000010000 */
[C---:B------:R-:W-:Y:S02]  /*6680*/  F2FP.F16.F32.PACK_AB R153, R34.reuse, R153 ;  /* 0x000000992299723e */ /* 0x040fe400000000ff */
[----:B------:R-:W-:Y:S01]  /*6690*/  FADD.FTZ R28, R34, R9 ;  /* 0x00000009221c7221 */ /* 0x000fe20000010000 */
[----:B------:R-:W-:Y:S01]  /*66a0*/  FADD.FTZ R3, R37, R24 ;  /* 0x0000001825037221 */ /* 0x000fe20000010000 */
[----:B------:R1:W2:Y:S01]  /*66b0*/  MUFU.EX2 R9, R0 ;  /* 0x0000000000097308 */ /* 0x0002a20000000800 */
[----:B------:R-:W-:Y:S01]  /*66c0*/  F2FP.F16.F32.PACK_AB R156, R198, R39 ;  /* 0x00000027c69c723e */ /* 0x000fe200000000ff */
        /* <DEDUP_REMOVED lines=10> */
[----:B------:R-:W-:-:S03]  /*6770*/  FADD.FTZ R3, R41, R14 ;  /* 0x0000000e29037221 */ /* 0x000fc60000010000 */
        /* <DEDUP_REMOVED lines=11> */
[----:B-1----:R-:W-:Y:S01]  /*6830*/  FADD.FTZ R0, R76, R3 ;  /* 0x000000034c007221 */ /* 0x002fe20000010000 */
[C---:B------:R-:W-:Y:S02]  /*6840*/  F2FP.F16.F32.PACK_AB R163, R84.reuse, R163 ;  /* 0x000000a354a3723e */ /* 0x040fe400000000ff */
[----:B------:R-:W-:Y:S01]  /*6850*/  FADD.FTZ R28, R84, R28 ;  /* 0x0000001c541c7221 */ /* 0x000fe20000010000 */
[----:B------:R-:W-:-:S03]  /*6860*/  FADD.FTZ R3, R47, R0 ;  /* 0x000000002f037221 */ /* 0x000fc60000010000 */
[----:B------:R-:W-:Y:S01]  /*6870*/  FADD.FTZ R28, R165, R28 ;  /* 0x0000001ca51c7221 */ /* 0x000fe20000010000 */
[----:B------:R-:W-:Y:S01]  /*6880*/  FADD.FTZ R0, R80, R3 ;  /* 0x0000000350007221 */ /* 0x000fe20000010000 */
[C---:B--2---:R-:W-:Y:S02]  /*6890*/  F2FP.F16.F32.PACK_AB R165, R9.reuse, R165 ;  /* 0x000000a509a5723e */ /* 0x044fe400000000ff */
[----:B------:R-:W-:Y:S01]  /*68a0*/  FADD.FTZ R28, R9, R28 ;  /* 0x0000001c091c7221 */ /* 0x000fe20000010000 */
[----:B------:R-:W-:Y:S01]  /*68b0*/  FADD.FTZ R3, R49, R0 ;  /* 0x0000000031037221 */ /* 0x000fe20000010000 */
[----:B------:R-:W-:Y:S02]  /*68c0*/  IMAD.MOV.U32 R9, RZ, RZ, R12 ;  /* 0x000000ffff097224 */ /* 0x000fe400078e000c */
[----:B------:R-:W-:Y:S01]  /*68d0*/  FADD.FTZ R28, R167, R28 ;  /* 0x0000001ca71c7221 */ /* 0x000fe20000010000 */
[----:B------:R-:W-:Y:S01]  /*68e0*/  FADD.FTZ R3, R202, R3 ;  /* 0x00000003ca037221 */ /* 0x000fe20000010000 */
[----:B------:R-:W-:-:S02]  /*68f0*/  F2FP.F16.F32.PACK_AB R167, R29, R167 ;  /* 0x000000a71da7723e */ /* 0x000fc400000000ff */
[----:B------:R-:W-:Y:S01]  /*6900*/  FADD.FTZ R0, R29, R28 ;  /* 0x0000001c1d007221 */ /* 0x000fe20000010000 */
[----:B------:R-:W-:Y:S06]  /*6910*/  @P2 BRA `(.L_x_24) ;  /* 0xffffffd400a02947 */ /* 0x000fec000383ffff */
.L_x_15:
[----:B------:R-:W-:Y:S06]  /*6920*/  BAR.ARV 0x8, 0x120 ;  /* 0x0204800000007b1d */ /* 0x000fec0000002000 */
        /* <DEDUP_REMOVED lines=64> */
[----:B------:R-:W-:Y:S06]  /*6d30*/  @!P0 BRA `(.L_x_25) ;  /* 0x0000000000048947 */ /* 0x000fec0003800000 */
[----:B------:R-:W-:Y:S01]  /*6d40*/  BPT.TRAP 0x1 ;  /* 0x000000040000795c */ /* 0x000fe20000300000 */
.L_x_25:
[----:B------:R-:W-:Y:S01]  /*6d50*/  ULEA UR7, UR38, UR60, 0x3 ;  /* 0x0000003c26077291 */ /* 0x000fe2000f8e183f */
[----:B------:R-:W-:-:S04]  /*6d60*/  MOV R4, UR39 ;  /* 0x0000002700047c02 */ /* 0x000fc80008000f00 */
[----:B------:R-:W-:-:S04]  /*6d70*/  SHF.L.U32 R4, R4, 0x1f, RZ ;  /* 0x0000001f04047819 */ /* 0x000fc800000006ff */
[----:B------:R1:W2:Y:S01]  /*6d80*/  SYNCS.PHASECHK.TRANS64.TRYWAIT P2, [UR7+0x34850], R4 ;  /* 0x03485004ff0075a7 */ /* 0x0002a20008040147 */
[----:B------:R-:W-:Y:S05]  /*6d90*/  @!P0 BRA `(.L_x_26) ;  /* 0x0000000000048947 */ /* 0x000fea0003800000 */
[----:B------:R-:W-:Y:S01]  /*6da0*/  BPT.TRAP 0x1 ;  /* 0x000000040000795c */ /* 0x000fe20000300000 */
.L_x_26:
[----:B--2---:R-:W-:Y:S05]  /*6db0*/  @P2 BRA `(.L_x_27) ;  /* 0x0000000000082947 */ /* 0x004fea0003800000 */
[----:B------:R-:W2:Y:S02]  /*6dc0*/  SYNCS.PHASECHK.TRANS64.TRYWAIT P0, [UR7+0x34850], R4 ;  /* 0x03485004ff0075a7 */ /* 0x000ea40008000147 */
[----:B--2---:R-:W-:Y:S05]  /*6dd0*/  @!P0 BRA `(.L_x_28) ;  /* 0x0000004400ac8947 */ /* 0x004fea0003800000 */
.L_x_27:
[----:B------:R-:W-:Y:S01]  /*6de0*/  UIADD3 UR4, UR60, 0x400, URZ ;  /* 0x000004003c047890 */ /* 0x000fe2000fffe03f */
[----:B------:R-:W-:Y:S01]  /*6df0*/  WARPGROUP.ARRIVE ;  /* 0x00000000000079c5 */ /* 0x000fe20000000000 */
[----:B------:R-:W-:Y:S01]  /*6e00*/  UMOV UR11, 0x40000040 ;  /* 0x40000040000b7882 */ /* 0x000fe20000000000 */
[----:B------:R-:W3:Y:S01]  /*6e10*/  SHFL.BFLY PT, R9, R0, 0x2, 0x1f ;  /* 0x0c401f0000097f89 */ /* 0x000ee200000e0000 */
[----:B------:R-:W-:Y:S01]  /*6e20*/  USHF.R.U32.HI UR4, URZ, 0x4, UR4 ;  /* 0x000000043f047899 */ /* 0x000fe20008011604 */
[C---:B------:R-:W-:Y:S01]  /*6e30*/  IADD3 R93, P4, R16.reuse, 0x20, RZ ;  /* 0x00000020105d7810 */ /* 0x040fe20007f9e0ff */
[----:B------:R-:W-:Y:S01]  /*6e40*/  UIADD3 UR35, -UR36, URZ, URZ ;  /* 0x0000003f24237290 */ /* 0x000fe2000fffe13f */
[----:B-12---:R-:W1:Y:S01]  /*6e50*/  SHFL.BFLY PT, R4, R3, 0x2, 0x1f ;  /* 0x0c401f0003047f89 */ /* 0x006e6200000e0000 */
[----:B------:R-:W-:Y:S01]  /*6e60*/  ULOP3.LUT UR4, UR4, 0x3fff, URZ, 0xc0, !UPT ;  /* 0x00003fff04047892 */ /* 0x000fe2000f8ec03f */
[----:B------:R-:W-:Y:S01]  /*6e70*/  LOP3.LUT R92, R93, 0x380, RZ, 0xc0, !PT ;  /* 0x000003805d5c7812 */ /* 0x000fe200078ec0ff */
[----:B------:R-:W-:Y:S01]  /*6e80*/  UIADD3 UR34, -UR61, URZ, URZ ;  /* 0x0000003f3d227290 */ /* 0x000fe2000fffe13f */
[----:B------:R-:W-:Y:S01]  /*6e90*/  IADD3 R91, P5, R16, 0x40, RZ ;  /* 0x00000040105b7810 */ /* 0x000fe20007fbe0ff */
[----:B------:R-:W-:Y:S01]  /*6ea0*/  ULOP3.LUT UR4, UR4, 0x4000000, URZ, 0xfc, !UPT ;  /* 0x0400000004047892 */ /* 0x000fe2000f8efc3f */
[----:B------:R-:W-:Y:S01]  /*6eb0*/  SHF.R.U64 R92, R92, 0x3, RZ ;  /* 0x000000035c5c7819 */ /* 0x000fe200000012ff */
[----:B------:R-:W-:Y:S01]  /*6ec0*/  ULDC UR5, c[0x0][0xda8] ;  /* 0x00036a0000057ab9 */ /* 0x000fe20000000800 */
[----:B------:R-:W-:Y:S01]  /*6ed0*/  IADD3 R89, P6, R16, 0x60, RZ ;  /* 0x0000006010597810 */ /* 0x000fe20007fde0ff */
[----:B------:R-:W-:Y:S01]  /*6ee0*/  ULEA UR4, UR38, UR4, 0xb ;  /* 0x0000000426047291 */ /* 0x000fe2000f8e583f */
[----:B------:R-:W-:Y:S01]  /*6ef0*/  LOP3.LUT R92, R92, R93, RZ, 0x3c, !PT ;  /* 0x0000005d5c5c7212 */ /* 0x000fe200078e3cff */
[----:B------:R-:W-:Y:S01]  /*6f00*/  IMAD.X R93, RZ, RZ, R17, P4 ;  /* 0x000000ffff5d7224 */ /* 0x000fe200020e0611 */
[----:B------:R-:W-:Y:S01]  /*6f10*/  LOP3.LUT R90, R91, 0x380, RZ, 0xc0, !PT ;  /* 0x000003805b5a7812 */ /* 0x000fe200078ec0ff */
[----:B------:R-:W-:Y:S01]  /*6f20*/  UIADD3 UR6, UR4, 0x80, URZ ;  /* 0x0000008004067890 */ /* 0x000fe2000fffe03f */
[----:B------:R-:W-:Y:S01]  /*6f30*/  LOP3.LUT R88, R89, 0x380, RZ, 0xc0, !PT ;  /* 0x0000038059587812 */ /* 0x000fe200078ec0ff */
[----:B------:R-:W-:Y:S01]  /*6f40*/  ULDC.64 UR8, c[0x0][0xb70] ;  /* 0x0002dc0000087ab9 */ /* 0x000fe20000000a00 */
[----:B------:R-:W-:Y:S01]  /*6f50*/  UMOV UR10, UR4 ;  /* 0x00000004000a7c82 */ /* 0x000fe20008000000 */
[C---:B------:R-:W-:Y:S01]  /*6f60*/  IADD3 R11, P4, R16.reuse, 0x4060, RZ ;  /* 0x00004060100b7810 */ /* 0x040fe20007f9e0ff */
[----:B------:R-:W-:Y:S01]  /*6f70*/  HGMMA.64x128x16.F32 R24, R180, gdesc[UR8].tnspB, R24, gsb0 ;  /* 0x41e00008b4187df0 */ /* 0x000fe20008000818 */
[----:B------:R-:W-:Y:S01]  /*6f80*/  UMOV UR11, 0x40000040 ;  /* 0x40000040000b7882 */ /* 0x000fe20000000000 */
[----:B------:R-:W-:Y:S01]  /*6f90*/  UMOV UR10, UR6 ;  /* 0x00000006000a7c82 */ /* 0x000fe20008000000 */
[----:B------:R-:W-:Y:S01]  /*6fa0*/  UIADD3 UR6, UR4, 0x100, URZ ;  /* 0x0000010004067890 */ /* 0x000fe2000fffe03f */
[----:B---3--:R-:W-:Y:S01]  /*6fb0*/  FADD.FTZ R0, R9, R0 ;  /* 0x0000000009007221 */ /* 0x008fe20000010000 */
[----:B------:R-:W-:Y:S01]  /*6fc0*/  IADD3 R9, P3, R16, 0x4040, RZ ;  /* 0x0000404010097810 */ /* 0x000fe20007f7e0ff */
[----:B-1----:R-:W-:Y:S01]  /*6fd0*/  FADD.FTZ R5, R4, R3 ;  /* 0x0000000304057221 */ /* 0x002fe20000010000 */
[----:B------:R-:W-:-:S02]  /*6fe0*/  SHF.R.U64 R90, R90, 0x3, RZ ;  /* 0x000000035a5a7819 */ /* 0x000fc400000012ff */
[----:B------:R-:W1:Y:S01]  /*6ff0*/  SHFL.BFLY PT, R3, R0, 0x1, 0x1f ;  /* 0x0c201f0000037f89 */ /* 0x000e6200000e0000 */
[----:B------:R-:W-:Y:S02]  /*7000*/  LOP3.LUT R8, R9, 0x380, RZ, 0xc0, !PT ;  /* 0x0000038009087812 */ /* 0x000fe400078ec0ff */
[----:B------:R-:W-:Y:S01]  /*7010*/  SHF.R.U64 R88, R88, 0x3, RZ ;  /* 0x0000000358587819 */ /* 0x000fe200000012ff */
[----:B------:R-:W2:Y:S01]  /*7020*/  SHFL.BFLY PT, R6, R5, 0x1, 0x1f ;  /* 0x0c201f0005067f89 */ /* 0x000ea200000e0000 */
[----:B------:R-:W-:Y:S02]  /*7030*/  SHF.R.U64 R8, R8, 0x3, RZ ;  /* 0x0000000308087819 */ /* 0x000fe400000012ff */
[----:B------:R-:W-:Y:S02]  /*7040*/  LOP3.LUT R4, R11, 0x380, RZ, 0xc0, !PT ;  /* 0x000003800b047812 */ /* 0x000fe400078ec0ff */
[----:B------:R-:W-:Y:S01]  /*7050*/  LOP3.LUT R8, R8, R9, RZ, 0x3c, !PT ;  /* 0x0000000908087212 */ /* 0x000fe200078e3cff */
[----:B------:R-:W-:Y:S01]  /*7060*/  IMAD.X R9, RZ, RZ, R17, P3 ;  /* 0x000000ffff097224 */ /* 0x000fe200018e0611 */
[----:B------:R-:W-:-:S02]  /*7070*/  LOP3.LUT R90, R90, R91, RZ, 0x3c, !PT ;  /* 0x0000005b5a5a7212 */ /* 0x000fc400078e3cff */
[----:B------:R-:W-:Y:S01]  /*7080*/  LOP3.LUT R88, R88, R89, RZ, 0x3c, !PT ;  /* 0x0000005958587212 */ /* 0x000fe200078e3cff */
[----:B------:R-:W-:Y:S01]  /*7090*/  IMAD.X R89, RZ, RZ, R17, P6 ;  /* 0x000000ffff597224 */ /* 0x000fe200030e0611 */
[----:B------:R-:W-:Y:S02]  /*70a0*/  SHF.R.U64 R4, R4, 0x3, RZ ;  /* 0x0000000304047819 */ /* 0x000fe400000012ff */
[----:B------:R-:W-:Y:S02]  /*70b0*/  IADD3.X R91, RZ, R17, RZ, P5, !PT ;  /* 0x00000011ff5b7210 */ /* 0x000fe40002ffe4ff */
[----:B------:R-:W-:Y:S01]  /*70c0*/  R2UR UR12, R23 ;  /* 0x00000000170c72ca */ /* 0x000fe200000e0000 */
[----:B------:R-:W-:Y:S01]  /*70d0*/  IMAD.MOV.U32 R23, RZ, RZ, -0x800000 ;  /* 0xff800000ff177424 */ /* 0x000fe200078e00ff */
[----:B------:R-:W-:Y:S02]  /*70e0*/  MOV R93, R92 ;  /* 0x0000005c005d7202 */ /* 0x000fe40000000f00 */
[----:B------:R-:W-:Y:S01]  /*70f0*/  IADD3 R21, P0, R16, 0x4000, RZ ;  /* 0x0000400010157810 */ /* 0x000fe20007f1e0ff */
[----:B-1----:R-:W-:Y:S01]  /*7100*/  FADD.FTZ R13, R0, R3 ;  /* 0x00000003000d7221 */ /* 0x002fe20000010000 */
[----:B------:R-:W-:-:S02]  /*7110*/  LOP3.LUT R4, R4, R11, RZ, 0x3c, !PT ;  /* 0x0000000b04047212 */ /* 0x000fc400078e3cff */
[----:B------:R-:W-:Y:S01]  /*7120*/  MOV R92, R90 ;  /* 0x0000005a005c7202 */ /* 0x000fe20000000f00 */
[----:B--2---:R-:W-:Y:S01]  /*7130*/  FADD.FTZ R11, R5, R6 ;  /* 0x00000006050b7221 */ /* 0x004fe20000010000 */
[----:B------:R-:W-:Y:S02]  /*7140*/  FSETP.NE.FTZ.AND P3, PT, R13, RZ, PT ;  /* 0x000000ff0d00720b */ /* 0x000fe40003f75000 */
[----:B------:R-:W-:Y:S01]  /*7150*/  MOV R91, R88 ;  /* 0x00000058005b7202 */ /* 0x000fe20000000f00 */
[----:B------:R-:W-:Y:S01]  /*7160*/  UIMAD UR34, UR5, UR34, UR12 ;  /* 0x00000022052272a4 */ /* 0x000fe2000f8e020c */
[----:B------:R-:W-:Y:S01]  /*7170*/  MOV R88, R8 ;  /* 0x0000000800587202 */ /* 0x000fe20000000f00 */
[----:B------:R-:W-:Y:S01]  /*7180*/  IMAD.U32 R9, RZ, RZ, UR7 ;  /* 0x00000007ff097e24 */ /* 0x000fe2000f8e00ff */
[----:B------:R-:W-:Y:S01]  /*7190*/  LOP3.LUT R20, R21, 0x380, RZ, 0xc0, !PT ;  /* 0x0000038015147812 */ /* 0x000fe200078ec0ff */
[----:B------:R-:W-:Y:S01]  /*71a0*/  USHF.L.U32 UR34, UR34, 0x7, URZ ;  /* 0x0000000722227899 */ /* 0x000fe2000800063f */
[----:B------:R-:W-:Y:S01]  /*71b0*/  IADD3 R15, P2, R16, 0x4020, RZ ;  /* 0x00004020100f7810 */ /* 0x000fe20007f5e0ff */
[----:B------:R-:W-:Y:S01]  /*71c0*/  @!P1 VIADD R9, R9, 0x34860 ;  /* 0x0003486009099836 */ /* 0x000fe20000000000 */
[----:B------:R-:W-:Y:S01]  /*71d0*/  FSETP.NE.FTZ.AND P5, PT, R11, RZ, PT ;  /* 0x000000ff0b00720b */ /* 0x000fe20003fb5000 */
[----:B------:R-:W-:Y:S01]  /*71e0*/  ULDC UR7, c[0x0][0xa88] ;  /* 0x0002a20000077ab9 */ /* 0x000fe20000000800 */
[----:B------:R-:W-:Y:S01]  /*71f0*/  SHF.R.U64 R20, R20, 0x3, RZ ;  /* 0x0000000314147819 */ /* 0x000fe200000012ff */
[----:B------:R-:W-:Y:S01]  /*7200*/  @P3 MUFU.LG2 R8, R13 ;  /* 0x0000000d00083308 */ /* 0x000fe20000000c00 */
[----:B------:R-:W-:Y:S01]  /*7210*/  LOP3.LUT R14, R15, 0x380, RZ, 0xc0, !PT ;  /* 0x000003800f0e7812 */ /* 0x000fe200078ec0ff */
[----:B------:R-:W-:Y:S01]  /*7220*/  ULDC.64 UR12, c[0x0][0x208] ;  /* 0x00008200000c7ab9 */ /* 0x000fe20000000a00 */
[----:B------:R-:W-:Y:S01]  /*7230*/  LOP3.LUT R20, R20, R21, RZ, 0x3c, !PT ;  /* 0x0000001514147212 */ /* 0x000fe200078e3cff */
[----:B------:R-:W-:Y:S01]  /*7240*/  IMAD.X R21, RZ, RZ, R17, P0 ;  /* 0x000000ffff157224 */ /* 0x000fe200000e0611 */
[----:B------:R-:W-:-:S02]  /*7250*/  SHF.R.U64 R14, R14, 0x3, RZ ;  /* 0x000000030e0e7819 */ /* 0x000fc400000012ff */
[----:B------:R-:W-:Y:S02]  /*7260*/  IADD3.X R5, RZ, R17, RZ, P4, !PT ;  /* 0x00000011ff057210 */ /* 0x000fe400027fe4ff */
[----:B------:R-:W-:Y:S01]  /*7270*/  LOP3.LUT R14, R14, R15, RZ, 0x3c, !PT ;  /* 0x0000000f0e0e7212 */ /* 0x000fe200078e3cff */
[----:B------:R-:W-:Y:S01]  /*7280*/  IMAD.X R15, RZ, RZ, R17, P2 ;  /* 0x000000ffff0f7224 */ /* 0x000fe200010e0611 */
[----:B------:R-:W-:Y:S01]  /*7290*/  MOV R90, R20 ;  /* 0x00000014005a7202 */ /* 0x000fe20000000f00 */
[----:B------:R-:W-:Y:S01]  /*72a0*/  @P3 FMUL.FTZ R20, R7, 0.69314718246459960938 ;  /* 0x3f31721807143820 */ /* 0x000fe20000410000 */
[----:B------:R-:W-:Y:S01]  /*72b0*/  MOV R6, RZ ;  /* 0x000000ff00067202 */ /* 0x000fe20000000f00 */
[----:B------:R-:W1:Y:S01]  /*72c0*/  @P5 MUFU.LG2 R0, R11 ;  /* 0x0000000b00005308 */ /* 0x000e620000000c00 */
[----:B------:R-:W-:Y:S01]  /*72d0*/  MOV R89, R14 ;  /* 0x0000000e00597202 */ /* 0x000fe20000000f00 */
[----:B------:R-:W-:Y:S01]  /*72e0*/  IMAD.MOV.U32 R14, RZ, RZ, RZ ;  /* 0x000000ffff0e7224 */ /* 0x000fe200078e00ff */
[----:B------:R-:W-:-:S02]  /*72f0*/  LOP3.LUT R95, R16, 0x380, RZ, 0xc0, !PT ;  /* 0x00000380105f7812 */ /* 0x000fc400078ec0ff */
[----:B------:R-:W-:Y:S02]  /*7300*/  @!P1 PRMT R9, RZ, 0x654, R9 ;  /* 0x00000654ff099816 */ /* 0x000fe40000000009 */
[----:B------:R-:W-:Y:S01]  /*7310*/  SHF.R.U64 R95, R95, 0x3, RZ ;  /* 0x000000035f5f7819 */ /* 0x000fe200000012ff */
[----:B------:R2:W3:Y:S01]  /*7320*/  @P5 MUFU.RCP R6, R11 ;  /* 0x0000000b00065308 */ /* 0x0004e20000001000 */
[----:B------:R-:W-:Y:S02]  /*7330*/  MOV R3, 0xff800000 ;  /* 0xff80000000037802 */ /* 0x000fe40000000f00 */
[----:B------:R-:W-:Y:S01]  /*7340*/  LOP3.LUT R94, R95, R16, RZ, 0x3c, !PT ;  /* 0x000000105f5e7212 */ /* 0x000fe200078e3cff */
[----:B------:R-:W-:Y:S01]  /*7350*/  IMAD.MOV.U32 R95, RZ, RZ, R17 ;  /* 0x000000ffff5f7224 */ /* 0x000fe200078e0011 */
[----:B------:R-:W-:-:S03]  /*7360*/  LOP3.LUT P0, RZ, R22, 0x3, RZ, 0xc0, !PT ;  /* 0x0000000316ff7812 */ /* 0x000fc6000780c0ff */
[----:B------:R4:W5:Y:S01]  /*7370*/  @P3 MUFU.RCP R14, R13 ;  /* 0x0000000d000e3308 */ /* 0x0009620000001000 */
[----:B------:R-:W-:Y:S01]  /*7380*/  MOV R94, R94 ;  /* 0x0000005e005e7202 */ /* 0x000fe20000000f00 */
[----:B-1----:R-:W-:Y:S01]  /*7390*/  @P5 FMUL.FTZ R0, R0, 0.69314718246459960938 ;  /* 0x3f31721800005820 */ /* 0x002fe20000410000 */
[----:B------:R-:W-:-:S04]  /*73a0*/  IADD3 R95, R186, UR34, RZ ;  /* 0x00000022ba5f7c10 */ /* 0x000fc8000fffe0ff */
[----:B--2---:R-:W-:-:S04]  /*73b0*/  IADD3 R11, R95, 0x8, RZ ;  /* 0x000000085f0b7810 */ /* 0x004fc80007ffe0ff */
[----:B------:R-:W-:Y:S02]  /*73c0*/  ISETP.GE.OR P2, PT, R11, UR7, P0 ;  /* 0x000000070b007c0c */ /* 0x000fe40008746670 */
[----:B------:R-:W-:Y:S01]  /*73d0*/  ISETP.GE.OR P0, PT, R95, UR7, P0 ;  /* 0x000000075f007c0c */ /* 0x000fe20008706670 */
[----:B------:R-:W-:Y:S02]  /*73e0*/  WARPGROUP.DEPBAR.LE gsb0, 0x0 ;  /* 0x00008000000079c5 */ /* 0x000fe40000010000 */
[----:B------:R-:W-:-:S06]  /*73f0*/  WARPGROUP.ARRIVE ;  /* 0x00000000000079c5 */ /* 0x000fcc0000000000 */
[----:B------:R-:W-:Y:S01]  /*7400*/  HGMMA.64x128x16.F32 R24, R176, gdesc[UR8].tnspB, R24, gsb0 ;  /* 0x41e00008b0187df0 */ /* 0x000fe20008000818 */
[----:B------:R-:W-:Y:S01]  /*7410*/  UMOV UR10, UR6 ;  /* 0x00000006000a7c82 */ /* 0x000fe20008000000 */
[----:B------:R-:W-:Y:S01]  /*7420*/  UMOV UR11, 0x40000040 ;  /* 0x40000040000b7882 */ /* 0x000fe20000000000 */
[----:B------:R-:W-:Y:S01]  /*7430*/  UIADD3 UR6, UR4, 0x180, URZ ;  /* 0x0000018004067890 */ /* 0x000fe2000fffe03f */
        /* <DEDUP_REMOVED lines=17> */
[----:B------:R-:W-:Y:S02]  /*7550*/  UIADD3 UR6, UR4, 0x300, URZ ;  /* 0x0000030004067890 */ /* 0x000fe4000fffe03f */
[----:B------:R-:W-:Y:S01]  /*7560*/  UIADD3 UR4, UR4, 0x380, URZ ;  /* 0x0000038004047890 */ /* 0x000fe2000fffe03f */
[----:B------:R-:W-:Y:S02]  /*7570*/  WARPGROUP.DEPBAR.LE gsb0, 0x0 ;  /* 0x00008000000079c5 */ /* 0x000fe40000010000 */
[----:B------:R-:W-:-:S06]  /*7580*/  WARPGROUP.ARRIVE ;  /* 0x00000000000079c5 */ /* 0x000fcc0000000000 */
[----:B------:R-:W-:Y:S01]  /*7590*/  HGMMA.64x128x16.F32 R24, R156, gdesc[UR8].tnspB, R24, gsb0 ;  /* 0x41e000089c187df0 */ /* 0x000fe20008000818 */
[----:B------:R-:W-:Y:S01]  /*75a0*/  UMOV UR10, UR6 ;  /* 0x00000006000a7c82 */ /* 0x000fe20008000000 */
[----:B------:R-:W-:Y:S01]  /*75b0*/  UMOV UR11, 0x40000040 ;  /* 0x40000040000b7882 */ /* 0x000fe20000000000 */
[----:B------:R-:W-:Y:S02]  /*75c0*/  WARPGROUP.DEPBAR.LE gsb0, 0x0 ;  /* 0x00008000000079c5 */ /* 0x000fe40000010000 */
[----:B------:R-:W-:-:S07]  /*75d0*/  WARPGROUP.ARRIVE ;  /* 0x00000000000079c5 */ /* 0x000fce0000000000 */
[----:B------:R-:W-:Y:S01]  /*75e0*/  HGMMA.64x128x16.F32 R24, R160, gdesc[UR8].tnspB, R24, gsb0 ;  /* 0x41e00008a0187df0 */ /* 0x000fe20008000818 */
[----:B------:R-:W-:Y:S01]  /*75f0*/  UMOV UR10, UR4 ;  /* 0x00000004000a7c82 */ /* 0x000fe20008000000 */
[----:B------:R-:W-:Y:S01]  /*7600*/  UMOV UR11, 0x40000040 ;  /* 0x40000040000b7882 */ /* 0x000fe20000000000 */
[----:B------:R-:W-:Y:S02]  /*7610*/  ULDC UR4, c[0x0][0xdb4] ;  /* 0x00036d0000047ab9 */ /* 0x000fe40000000800 */
[----:B------:R-:W-:-:S04]  /*7620*/  UIMAD UR35, UR4, UR35, UR61 ;  /* 0x00000023042372a4 */ /* 0x000fc8000f8e023d */
[----:B------:R-:W-:-:S04]  /*7630*/  USHF.R.S32.HI UR4, URZ, 0x1f, UR35 ;  /* 0x0000001f3f047899 */ /* 0x000fc80008011423 */
[----:B------:R-:W-:Y:S02]  /*7640*/  UIMAD UR6, UR4, UR8, URZ ;  /* 0x00000008040672a4 */ /* 0x000fe4000f8e023f */
[----:B------:R-:W-:Y:S02]  /*7650*/  UIMAD.WIDE.U32 UR4, UR35, UR8, URZ ;  /* 0x00000008230472a5 */ /* 0x000fe4000f8e003f */
[----:B------:R-:W-:Y:S01]  /*7660*/  UIMAD UR6, UR35, UR9, UR6 ;  /* 0x00000009230672a4 */ /* 0x000fe2000f8e0206 */
[----:B------:R-:W-:Y:S02]  /*7670*/  WARPGROUP.DEPBAR.LE gsb0, 0x0 ;  /* 0x00008000000079c5 */ /* 0x000fe40000010000 */
[----:B------:R-:W-:-:S06]  /*7680*/  WARPGROUP.ARRIVE ;  /* 0x00000000000079c5 */ /* 0x000fcc0000000000 */
[----:B------:R-:W-:Y:S01]  /*7690*/  HGMMA.64x128x16.F32 R24, R164, gdesc[UR8].tnspB, R24, gsb0 ;  /* 0x41e00008a4187df0 */ /* 0x000fe20008000818 */
[----:B------:R-:W-:Y:S02]  /*76a0*/  R2UR UR10, R18 ;  /* 0x00000000120a72ca */ /* 0x000fe400000e0000 */
[----:B------:R-:W-:Y:S01]  /*76b0*/  MOV R18, R4 ;  /* 0x0000000400127202 */ /* 0x000fe20000000f00 */
[----:B------:R-:W-:Y:S02]  /*76c0*/  IMAD.U32 R5, RZ, RZ, UR5 ;  /* 0x00000005ff057e24 */ /* 0x000fe4000f8e00ff */
[----:B------:R-:W-:Y:S01]  /*76d0*/  @P5 FMUL.FTZ R5, R7, 0.69314718246459960938 ;  /* 0x3f31721807055820 */ /* 0x000fe20000410000 */
[----:B------:R-:W-:Y:S01]  /*76e0*/  @P3 FMUL.FTZ R7, R8, 0.69314718246459960938 ;  /* 0x3f31721808073820 */ /* 0x000fe20000410000 */
[----:B------:R-:W-:Y:S01]  /*76f0*/  IMAD.U32 R4, RZ, RZ, UR4 ;  /* 0x00000004ff047e24 */ /* 0x000fe2000f8e00ff */
[----:B------:R-:W-:Y:S01]  /*7700*/  UIADD3 UR4, UR5, UR6, URZ ;  /* 0x0000000605047290 */ /* 0x000fe2000fffe03f */
[----:B------:R-:W-:Y:S01]  /*7710*/  @P5 FFMA.FTZ R3, R5, R10, R0 ;  /* 0x0000000a05035223 */ /* 0x000fe20000010000 */
[----:B------:R-:W-:Y:S01]  /*7720*/  @P3 FFMA.FTZ R23, R20, R12, R7 ;  /* 0x0000000c14173223 */ /* 0x000fe20000010007 */
[----:B------:R-:W-:Y:S01]  /*7730*/  IMAD.MOV.U32 R12, RZ, RZ, R4 ;  /* 0x000000ffff0c7224 */ /* 0x000fe200078e0004 */
[----:B------:R-:W1:Y:S02]  /*7740*/  LDC.64 R20, c[0x0][0xb78] ;  /* 0x0002de00ff147b82 */ /* 0x000e640000000a00 */
[----:B----4-:R-:W-:Y:S01]  /*7750*/  IMAD.U32 R13, RZ, RZ, UR4 ;  /* 0x00000004ff0d7e24 */ /* 0x010fe2000f8e00ff */
[----:B------:R-:W-:-:S06]  /*7760*/  USHF.R.S32.HI UR4, URZ, 0x1f, UR36 ;  /* 0x0000001f3f047899 */ /* 0x000fcc0008011424 */
[----:B-1----:R-:W-:Y:S01]  /*7770*/  IMAD R0, R20, UR4, RZ ;  /* 0x0000000414007c24 */ /* 0x002fe2000f8e02ff */
[----:B------:R-:W-:Y:S01]  /*7780*/  ULDC.64 UR4, c[0x0][0xb40] ;  /* 0x0002d00000047ab9 */ /* 0x000fe20000000a00 */
[----:B------:R-:W-:Y:S02]  /*7790*/  WARPGROUP.DEPBAR.LE gsb0, 0x0 ;  /* 0x00008000000079c5 */ /* 0x000fe40000010000 */
[----:B------:R1:W-:Y:S01]  /*77a0*/  @!P1 SYNCS.ARRIVE.TRANS64.RED.A1T0 RZ, [R9+URZ], RZ ;  /* 0x000000ff09ff99a7 */ /* 0x0003e2000810043f */
[-C--:B---3--:R-:W-:Y:S01]  /*77b0*/  FMUL.FTZ R4, R25, R6.reuse ;  /* 0x0000000619047220 */ /* 0x088fe20000410000 */
[----:B------:R-:W-:Y:S01]  /*77c0*/  FMUL.FTZ R5, R24, R6 ;  /* 0x0000000618057220 */ /* 0x000fe20000410000 */
[-C--:B-----5:R-:W-:Y:S01]  /*77d0*/  FMUL.FTZ R27, R27, R14.reuse ;  /* 0x0000000e1b1b7220 */ /* 0x0a0fe20000410000 */
[----:B------:R-:W-:Y:S01]  /*77e0*/  FMUL.FTZ R26, R26, R14 ;  /* 0x0000000e1a1a7220 */ /* 0x000fe20000410000 */
[-C--:B------:R-:W-:Y:S01]  /*77f0*/  FMUL.FTZ R29, R29, R6.reuse ;  /* 0x000000061d1d7220 */ /* 0x080fe20000410000 */
[----:B------:R-:W-:Y:S01]  /*7800*/  FMUL.FTZ R28, R28, R6 ;  /* 0x000000061c1c7220 */ /* 0x000fe20000410000 */
[-C--:B------:R-:W-:Y:S01]  /*7810*/  FMUL.FTZ R7, R31, R14.reuse ;  /* 0x0000000e1f077220 */ /* 0x080fe20000410000 */
[----:B------:R-:W-:Y:S01]  /*7820*/  FMUL.FTZ R30, R30, R14 ;  /* 0x0000000e1e1e7220 */ /* 0x000fe20000410000 */
[-C--:B------:R-:W-:Y:S01]  /*7830*/  FMUL.FTZ R8, R33, R6.reuse ;  /* 0x0000000621087220 */ /* 0x080fe20000410000 */
[-C--:B-1----:R-:W-:Y:S01]  /*7840*/  FMUL.FTZ R9, R32, R6.reuse ;  /* 0x0000000620097220 */ /* 0x082fe20000410000 */
[-C--:B------:R-:W-:Y:S01]  /*7850*/  FMUL.FTZ R10, R37, R6.reuse ;  /* 0x00000006250a7220 */ /* 0x080fe20000410000 */
[----:B------:R-:W-:Y:S01]  /*7860*/  FMUL.FTZ R11, R36, R6 ;  /* 0x00000006240b7220 */ /* 0x000fe20000410000 */
[----:B------:R-:W-:Y:S01]  /*7870*/  F2FP.F16.F32.PACK_AB R4, R4, R5 ;  /* 0x000000050404723e */ /* 0x000fe200000000ff */
        /* <DEDUP_REMOVED lines=28> */
[----:B------:R-:W-:Y:S01]  /*7a40*/  F2FP.F16.F32.PACK_AB R5, R27, R26 ;  /* 0x0000001a1b05723e */ /* 0x000fe200000000ff */
        /* <DEDUP_REMOVED lines=8> */
[-C--:B------:R-:W-:Y:S01]  /*7ad0*/  FMUL.FTZ R54, R54, R14.reuse ;  /* 0x0000000e36367220 */ /* 0x080fe20000410000 */
[-C--:B------:R-:W-:Y:S01]  /*7ae0*/  FMUL.FTZ R59, R59, R14.reuse ;  /* 0x0000000e3b3b7220 */ /* 0x080fe20000410000 */
[----:B------:R-:W-:Y:S01]  /*7af0*/  FMUL.FTZ R58, R58, R14 ;  /* 0x0000000e3a3a7220 */ /* 0x000fe20000410000 */
[----:B------:R-:W-:Y:S01]  /*7b00*/  F2FP.F16.F32.PACK_AB R7, R7, R30 ;  /* 0x0000001e0707723e */ /* 0x000fe200000000ff */
[----:B------:R-:W-:Y:S01]  /*7b10*/  BAR.SYNC.DEFER_BLOCKING 0x1, 0x100 ;  /* 0x0044000000007b1d */ /* 0x000fe20000010000 */
[-C--:B------:R-:W-:Y:S01]  /*7b20*/  FMUL.FTZ R63, R63, R14.reuse ;  /* 0x0000000e3f3f7220 */ /* 0x080fe20000410000 */
[-C--:B------:R-:W-:Y:S01]  /*7b30*/  FMUL.FTZ R62, R62, R14.reuse ;  /* 0x0000000e3e3e7220 */ /* 0x080fe20000410000 */
[-C--:B------:R-:W-:Y:S01]  /*7b40*/  FMUL.FTZ R67, R67, R14.reuse ;  /* 0x0000000e43437220 */ /* 0x080fe20000410000 */
[-C--:B------:R-:W-:Y:S01]  /*7b50*/  FMUL.FTZ R66, R66, R14.reuse ;  /* 0x0000000e42427220 */ /* 0x080fe20000410000 */
[----:B------:R-:W-:Y:S01]  /*7b60*/  IMAD R28, R21, UR36, R0 ;  /* 0x00000024151c7c24 */ /* 0x000fe2000f8e0200 */
[----:B------:R-:W-:Y:S01]  /*7b70*/  F2FP.F16.F32.PACK_AB R8, R8, R9 ;  /* 0x000000090808723e */ /* 0x000fe200000000ff */
[-C--:B------:R-:W-:Y:S01]  /*7b80*/  FMUL.FTZ R71, R71, R14.reuse ;  /* 0x0000000e47477220 */ /* 0x080fe20000410000 */
[----:B------:R-:W-:Y:S01]  /*7b90*/  F2FP.F16.F32.PACK_AB R10, R10, R11 ;  /* 0x0000000b0a0a723e */ /* 0x000fe200000000ff */
[-C--:B------:R-:W-:Y:S01]  /*7ba0*/  FMUL.FTZ R70, R70, R14.reuse ;  /* 0x0000000e46467220 */ /* 0x080fe20000410000 */
[-C--:B------:R-:W-:Y:S01]  /*7bb0*/  FMUL.FTZ R75, R75, R14.reuse ;  /* 0x0000000e4b4b7220 */ /* 0x080fe20000410000 */
[----:B------:R-:W-:Y:S01]  /*7bc0*/  FMUL.FTZ R74, R74, R14 ;  /* 0x0000000e4a4a7220 */ /* 0x000fe20000410000 */
[----:B------:R-:W-:Y:S01]  /*7bd0*/  IMAD.WIDE.U32 R20, R20, UR36, R12 ;  /* 0x0000002414147c25 */ /* 0x000fe2000f8e000c */
[----:B------:R-:W-:-:S03]  /*7be0*/  F2FP.F16.F32.PACK_AB R9, R35, R34 ;  /* 0x000000222309723e */ /* 0x000fc600000000ff */
[----:B------:R-:W-:Y:S01]  /*7bf0*/  FMUL.FTZ R79, R79, R14 ;  /* 0x0000000e4f4f7220 */ /* 0x000fe20000410000 */
[----:B------:R-:W-:Y:S01]  /*7c00*/  F2FP.F16.F32.PACK_AB R11, R39, R38 ;  /* 0x00000026270b723e */ /* 0x000fe200000000ff */
[-C--:B------:R-:W-:Y:S01]  /*7c10*/  FMUL.FTZ R78, R78, R14.reuse ;  /* 0x0000000e4e4e7220 */ /* 0x080fe20000410000 */
[-C--:B------:R-:W-:Y:S01]  /*7c20*/  FMUL.FTZ R83, R83, R14.reuse ;  /* 0x0000000e53537220 */ /* 0x080fe20000410000 */
[-C--:B------:R-:W-:Y:S01]  /*7c30*/  FMUL.FTZ R82, R82, R14.reuse ;  /* 0x0000000e52527220 */ /* 0x080fe20000410000 */
[-C--:B------:R-:W-:Y:S01]  /*7c40*/  FMUL.FTZ R87, R87, R14.reuse ;  /* 0x0000000e57577220 */ /* 0x080fe20000410000 */
[----:B------:R-:W-:Y:S01]  /*7c50*/  FMUL.FTZ R86, R86, R14 ;  /* 0x0000000e56567220 */ /* 0x000fe20000410000 */
[----:B------:R-:W-:Y:S02]  /*7c60*/  F2FP.F16.F32.PACK_AB R12, R41, R40 ;  /* 0x00000028290c723e */ /* 0x000fe400000000ff */
[----:B------:R-:W-:Y:S01]  /*7c70*/  F2FP.F16.F32.PACK_AB R13, R43, R42 ;  /* 0x0000002a2b0d723e */ /* 0x000fe200000000ff */
[----:B------:R1:W-:Y:S01]  /*7c80*/  STSM.16.M88.4 [R94], R4 ;  /* 0x000000045e007844 */ /* 0x0003e20000000200 */
[----:B------:R-:W-:-:S02]  /*7c90*/  F2FP.F16.F32.PACK_AB R14, R45, R44 ;  /* 0x0000002c2d0e723e */ /* 0x000fc400000000ff */
[----:B------:R-:W-:Y:S01]  /*7ca0*/  F2FP.F16.F32.PACK_AB R15, R15, R46 ;  /* 0x0000002e0f0f723e */ /* 0x000fe200000000ff */
[----:B------:R-:W-:Y:S01]  /*7cb0*/  STSM.16.M88.4 [R93], R8 ;  /* 0x000000085d007844 */ /* 0x000fe20000000200 */
[----:B------:R-:W-:Y:S02]  /*7cc0*/  F2FP.F16.F32.PACK_AB R24, R24, R25 ;  /* 0x000000191818723e */ /* 0x000fe400000000ff */
[----:B------:R-:W-:Y:S01]  /*7cd0*/  F2FP.F16.F32.PACK_AB R56, R57, R56 ;  /* 0x000000383938723e */ /* 0x000fe200000000ff */
[----:B------:R-:W-:Y:S01]  /*7ce0*/  STSM.16.M88.4 [R92], R12 ;  /* 0x0000000c5c007844 */ /* 0x000fe20000000200 */
[----:B------:R-:W-:Y:S02]  /*7cf0*/  F2FP.F16.F32.PACK_AB R25, R51, R50 ;  /* 0x000000323319723e */ /* 0x000fe400000000ff */
[----:B------:R-:W-:Y:S02]  /*7d00*/  F2FP.F16.F32.PACK_AB R26, R53, R52 ;  /* 0x00000034351a723e */ /* 0x000fe400000000ff */
[----:B------:R-:W-:-:S02]  /*7d10*/  F2FP.F16.F32.PACK_AB R27, R27, R54 ;  /* 0x000000361b1b723e */ /* 0x000fc400000000ff */
[----:B------:R-:W-:Y:S02]  /*7d20*/  F2FP.F16.F32.PACK_AB R57, R59, R58 ;  /* 0x0000003a3b39723e */ /* 0x000fe400000000ff */
[----:B------:R-:W-:Y:S01]  /*7d30*/  F2FP.F16.F32.PACK_AB R64, R65, R64 ;  /* 0x000000404140723e */ /* 0x000fe200000000ff */
[----:B------:R-:W-:Y:S01]  /*7d40*/  STSM.16.M88.4 [R91], R24 ;  /* 0x000000185b007844 */ /* 0x000fe20000000200 */
[----:B------:R-:W-:Y:S02]  /*7d50*/  F2FP.F16.F32.PACK_AB R58, R61, R60 ;  /* 0x0000003c3d3a723e */ /* 0x000fe400000000ff */
[----:B------:R-:W-:Y:S02]  /*7d60*/  F2FP.F16.F32.PACK_AB R59, R63, R62 ;  /* 0x0000003e3f3b723e */ /* 0x000fe400000000ff */
[----:B------:R-:W-:Y:S02]  /*7d70*/  F2FP.F16.F32.PACK_AB R65, R67, R66 ;  /* 0x000000424341723e */ /* 0x000fe400000000ff */
[----:B------:R-:W-:Y:S01]  /*7d80*/  F2FP.F16.F32.PACK_AB R72, R73, R72 ;  /* 0x000000484948723e */ /* 0x000fe200000000ff */
[----:B------:R-:W-:Y:S01]  /*7d90*/  STSM.16.M88.4 [R90], R56 ;  /* 0x000000385a007844 */ /* 0x000fe20000000200 */
[----:B-1----:R-:W-:-:S02]  /*7da0*/  SHF.R.S32.HI R5, RZ, 0x1f, R95 ;  /* 0x0000001fff057819 */ /* 0x002fc4000001145f */
[----:B------:R-:W-:Y:S02]  /*7db0*/  IADD3 R0, P1, R95, R20, RZ ;  /* 0x000000145f007210 */ /* 0x000fe40007f3e0ff */
[----:B------:R-:W-:Y:S02]  /*7dc0*/  F2FP.F16.F32.PACK_AB R66, R69, R68 ;  /* 0x000000444542723e */ /* 0x000fe400000000ff */
[----:B------:R-:W-:Y:S02]  /*7dd0*/  F2FP.F16.F32.PACK_AB R67, R71, R70 ;  /* 0x000000464743723e */ /* 0x000fe400000000ff */
[----:B------:R-:W-:Y:S02]  /*7de0*/  F2FP.F16.F32.PACK_AB R73, R75, R74 ;  /* 0x0000004a4b49723e */ /* 0x000fe400000000ff */
[----:B------:R-:W-:Y:S01]  /*7df0*/  F2FP.F16.F32.PACK_AB R80, R81, R80 ;  /* 0x000000505150723e */ /* 0x000fe200000000ff */
[----:B------:R-:W-:Y:S01]  /*7e00*/  STSM.16.M88.4 [R89], R64 ;  /* 0x0000004059007844 */ /* 0x000fe20000000200 */
[----:B------:R-:W-:-:S02]  /*7e10*/  F2FP.F16.F32.PACK_AB R74, R77, R76 ;  /* 0x0000004c4d4a723e */ /* 0x000fc400000000ff */
[----:B------:R-:W-:Y:S02]  /*7e20*/  F2FP.F16.F32.PACK_AB R75, R79, R78 ;  /* 0x0000004e4f4b723e */ /* 0x000fe400000000ff */
[----:B------:R-:W-:Y:S02]  /*7e30*/  F2FP.F16.F32.PACK_AB R81, R83, R82 ;  /* 0x000000525351723e */ /* 0x000fe400000000ff */
[----:B------:R-:W-:Y:S01]  /*7e40*/  F2FP.F16.F32.PACK_AB R82, R85, R84 ;  /* 0x000000545552723e */ /* 0x000fe200000000ff */
[----:B------:R-:W-:Y:S01]  /*7e50*/  STSM.16.M88.4 [R88], R72 ;  /* 0x0000004858007844 */ /* 0x000fe20000000200 */
[----:B------:R-:W-:Y:S02]  /*7e60*/  F2FP.F16.F32.PACK_AB R83, R87, R86 ;  /* 0x000000565753723e */ /* 0x000fe400000000ff */
[----:B------:R-:W-:Y:S02]  /*7e70*/  IADD3.X R5, R5, R21, R28, P1, !PT ;  /* 0x0000001505057210 */ /* 0x000fe40000ffe41c */
[----:B------:R-:W-:Y:S01]  /*7e80*/  LEA R4, P1, R0, UR4, 0x2 ;  /* 0x0000000400047c11 */ /* 0x000fe2000f8210ff */
[----:B------:R1:W-:Y:S01]  /*7e90*/  STSM.16.M88.4 [R18], R80 ;  /* 0x0000005012007844 */ /* 0x0003e20000000200 */
[----:B------:R-:W-:-:S02]  /*7ea0*/  ULDC UR4, c[0x0][0xc] ;  /* 0x0000030000047ab9 */ /* 0x000fc40000000800 */
[----:B------:R-:W-:Y:S01]  /*7eb0*/  LEA.HI.X R5, R0, UR5, R5, 0x2, P1 ;  /* 0x0000000500057c11 */ /* 0x000fe200088f1405 */
[----:B------:R-:W-:Y:S01]  /*7ec0*/  @!PT LDS RZ, [RZ] ;  /* 0x00000000fffff984 */ /* 0x000fe20000000800 */
[----:B------:R-:W-:Y:S01]  /*7ed0*/  @!PT LDS RZ, [RZ] ;  /* 0x00000000fffff984 */ /* 0x000fe20000000800 */
[----:B------:R-:W-:Y:S01]  /*7ee0*/  @!PT LDS RZ, [RZ] ;  /* 0x00000000fffff984 */ /* 0x000fe20000000800 */
[----:B------:R-:W-:Y:S01]  /*7ef0*/  @!PT LDS RZ, [RZ] ;  /* 0x00000000fffff984 */ /* 0x000fe20000000800 */
[----:B------:R2:W-:Y:S06]  /*7f00*/  MEMBAR.ALL.CTA ;  /* 0x0000000000007992 */ /* 0x0005ec0000008000 */
[----:B--2---:R-:W2:Y:S01]  /*7f10*/  FENCE.VIEW.ASYNC.S ;  /* 0x00000000000073c6 */ /* 0x004ea20000000000 */
[----:B------:R-:W-:-:S03]  /*7f20*/  UIADD3 UR10, UR4, UR10, URZ ;  /* 0x0000000a040a7290 */ /* 0x000fc6000fffe03f */
[----:B--2---:R-:W2:Y:S03]  /*7f30*/  SHFL.IDX PT, R0, R185, RZ, 0x1f ;  /* 0x00001fffb9007589 */ /* 0x004ea600000e0000 */
[----:B-1----:R-:W-:Y:S01]  /*7f40*/  MOV R18, UR10 ;  /* 0x0000000a00127c02 */ /* 0x002fe20008000f00 */
[----:B------:R-:W-:Y:S06]  /*7f50*/  BAR.ARV 0x1, 0x120 ;  /* 0x0044800000007b1d */ /* 0x000fec0000002000 */
[----:B------:R1:W-:Y:S01]  /*7f60*/  @!P0 STG.E desc[UR12][R4.64], R3 ;  /* 0x0000000304008986 */ /* 0x0003e2000c10190c */
[----:B--2---:R-:W-:-:S03]  /*7f70*/  ISETP.NE.AND P0, PT, R0, 0x7, PT ;  /* 0x000000070000780c */ /* 0x004fc60003f05270 */
[----:B------:R1:W-:Y:S10]  /*7f80*/  @!P2 STG.E desc[UR12][R4.64+0x20], R23 ;  /* 0x000020170400a986 */ /* 0x0003f4000c10190c */
[----:B------:R-:W-:Y:S05]  /*7f90*/  @P0 BRA `(.L_x_29) ;  /* 0x0000000000580947 */ /* 0x000fea0003800000 */
[----:B------:R-:W-:Y:S01]  /*7fa0*/  BAR.SYNC.DEFER_BLOCKING 0x1, 0x120 ;  /* 0x0044800000007b1d */ /* 0x000fe20000010000 */
[----:B------:R-:W-:-:S05]  /*7fb0*/  ELECT P0, URZ, PT ;  /* 0x00000000003f782f */ /* 0x000fca0003800000 */
[----:B------:R-:W-:Y:S08]  /*7fc0*/  BSSY B0, `(.L_x_29) ;  /* 0x0000013000007945 */ /* 0x000ff00003800000 */
[----:B------:R-:W-:Y:S05]  /*7fd0*/  @!P0 BRA `(.L_x_30) ;  /* 0x0000000000448947 */ /* 0x000fea0003800000 */
[----:B------:R-:W-:Y:S01]  /*7fe0*/  ULDC.64 UR6, c[0x0][0x198] ;  /* 0x0000660000067ab9 */ /* 0x000fe20000000a00 */
[----:B------:R-:W-:Y:S01]  /*7ff0*/  UMOV UR33, URZ ;  /* 0x0000003f00217c82 */ /* 0x000fe20008000000 */
[----:B------:R-:W-:Y:S02]  /*8000*/  UIADD3 UR4, UP0, UR6, 0x9f0, URZ ;  /* 0x000009f006047890 */ /* 0x000fe4000ff1e03f */
[----:B------:R-:W-:Y:S02]  /*8010*/  UIADD3 UR6, UR60, 0x4000, URZ ;  /* 0x000040003c067890 */ /* 0x000fe4000fffe03f */
[----:B------:R-:W-:Y:S01]  /*8020*/  UIADD3.X UR5, URZ, UR7, URZ, UP0, !UPT ;  /* 0x000000073f057290 */ /* 0x000fe200087fe43f */
[----:B------:R-:W-:Y:S01]  /*8030*/  UMOV UR37, URZ ;  /* 0x0000003f00257c82 */ /* 0x000fe20008000000 */
[----:B------:R-:W-:Y:S01]  /*8040*/  UMOV UR32, UR60 ;  /* 0x0000003c00207c82 */ /* 0x000fe20008000000 */
[----:B------:R-:W-:-:S06]  /*8050*/  UMOV UR7, 0x40 ;  /* 0x0000004000077882 */ /* 0x000fcc0000000000 */
[----:B------:R2:W-:Y:S02]  /*8060*/  UTMASTG.5D [UR32], [UR4] ;  /* 0x00000020040073b5 */ /* 0x0005e40008020000 */
[----:B--2---:R-:W-:Y:S01]  /*8070*/  UMOV UR32, UR6 ;  /* 0x0000000600207c82 */ /* 0x004fe20008000000 */
[----:B------:R-:W-:Y:S01]  /*8080*/  UMOV UR33, UR7 ;  /* 0x0000000700217c82 */ /* 0x000fe20008000000 */
[----:B------:R-:W-:Y:S01]  /*8090*/  UIADD3 UR6, UR60, 0x34820, URZ ;  /* 0x000348203c067890 */ /* 0x000fe2000fffe03f */
[----:B------:R2:W-:Y:S03]  /*80a0*/  UTMASTG.5D [UR32], [UR4] ;  /* 0x00000020040073b5 */ /* 0x0005e60008020000 */
[----:B------:R-:W-:Y:S01]  /*80b0*/  UPRMT UR6, URZ, 0x654, UR6 ;  /* 0x000006543f067896 */ /* 0x000fe20008000006 */
[----:B------:R0:W-:Y:S01]  /*80c0*/  UTMACMDFLUSH ;  /* 0x00000000000079b7 */ /* 0x0001e20000000000 */
[----:B------:R-:W-:-:S07]  /*80d0*/  DEPBAR.LE SB0, 0x0 ;  /* 0x000080000000791a */ /* 0x000fce0000000000 */
[----:B--2---:R-:W-:Y:S03]  /*80e0*/  SYNCS.ARRIVE.TRANS64.RED.A1T0 RZ, [UR6], RZ ;  /* 0x000000ffffff79a7 */ /* 0x004fe60008100406 */
.L_x_30:
[----:B------:R-:W-:Y:S05]  /*80f0*/  BSYNC B0 ;  /* 0x0000000000007941 */ /* 0x000fea0003800000 */
.L_x_29:
[----:B------:R-:W2:Y:S01]  /*8100*/  LDC R0, c[0x0][0xda4] ;  /* 0x00036900ff007b82 */ /* 0x000ea20000000800 */
[----:B------:R-:W-:Y:S01]  /*8110*/  R2UR UR5, R18 ;  /* 0x00000000120572ca */ /* 0x000fe200000e0000 */
[----:B------:R-:W-:Y:S01]  /*8120*/  UIADD3 UR38, UR38, 0x1, URZ ;  /* 0x0000000126267890 */ /* 0x000fe2000fffe03f */
[----:B------:R-:W-:-:S03]  /*8130*/  VIADD R19, R19, 0x1 ;  /* 0x0000000113137836 */ /* 0x000fc60000000000 */
[----:B------:R-:W-:-:S04]  /*8140*/  UISETP.NE.AND UP0, UPT, UR38, 0x2, UPT ;  /* 0x000000022600788c */ /* 0x000fc8000bf05270 */
[----:B------:R-:W-:Y:S02]  /*8150*/  USEL UR4, URZ, 0x1, UP0 ;  /* 0x000000013f047887 */ /* 0x000fe40008000000 */
[----:B------:R-:W-:Y:S02]  /*8160*/  USEL UR38, UR38, URZ, UP0 ;  /* 0x0000003f26267287 */ /* 0x000fe40008000000 */
[----:B------:R-:W-:Y:S01]  /*8170*/  ULOP3.LUT UR39, UR39, UR4, URZ, 0x3c, !UPT ;  /* 0x0000000427277292 */ /* 0x000fe2000f8e3c3f */
[----:B--2---:R-:W-:-:S13]  /*8180*/  ISETP.LE.AND P0, PT, R0, UR5, PT ;  /* 0x0000000500007c0c */ /* 0x004fda000bf03270 */
[----:B------:R-:W-:Y:S05]  /*8190*/  @!P0 BRA `(.L_x_31) ;  /* 0xffffff8800e48947 */ /* 0x000fea000383ffff */
[----:B------:R-:W-:Y:S05]  /*81a0*/  EXIT ;  /* 0x000000000000794d */ /* 0x000fea0003800000 */
.L_x_7:
[----:B------:R-:W-:-:S08]  /*81b0*/  NOP ;  /* 0x0000000000007918 */ /* 0x000fd00000000000 */
[----:B-1----:R-:W1:-:S00]  /*81c0*/  USETMAXREG.DEALLOC.CTAPOOL 0x18 ;  /* 0x00000018000079c8 */ /* 0x002e4000080e0500 */
[----:B-1----:R-:W-:-:S06]  /*81d0*/  LOP3.LUT R0, R0, 0x3, RZ, 0xc0, !PT ;  /* 0x0000000300007812 */ /* 0x002fcc00078ec0ff */
[----:B------:R-:W1:Y:S02]  /*81e0*/  SHFL.IDX PT, R0, R0, RZ, 0x1f ;  /* 0x00001fff00007589 */ /* 0x000e6400000e0000 */
[----:B-1----:R-:W-:-:S13]  /*81f0*/  ISETP.NE.AND P0, PT, R0, RZ, PT ;  /* 0x000000ff0000720c */ /* 0x002fda0003f05270 */
[----:B--2---:R-:W-:Y:S05]  /*8200*/  @P0 EXIT ;  /* 0x000000000000094d */ /* 0x004fea0003800000 */
[----:B------:R-:W1:Y:S01]  /*8210*/  S2UR UR4, SR_CTAID.X ;  /* 0x00000000000479c3 */ /* 0x000e620000002500 */
[----:B------:R-:W-:Y:S01]  /*8220*/  IMAD.MOV.U32 R16, RZ, RZ, RZ ;  /* 0x000000ffff107224 */ /* 0x000fe200078e00ff */
[----:B------:R-:W-:Y:S01]  /*8230*/  MOV R2, 0x1 ;  /* 0x0000000100027802 */ /* 0x000fe20000000f00 */
[----:B------:R-:W-:-:S05]  /*8240*/  IMAD.MOV.U32 R17, RZ, RZ, 0x1 ;  /* 0x00000001ff117424 */ /* 0x000fca00078e00ff */
[----:B------:R-:W1:Y:S02]  /*8250*/  LDC R0, c[0x0][0xda4] ;  /* 0x00036900ff007b82 */ /* 0x000e640000000800 */
[----:B-1----:R-:W-:-:S13]  /*8260*/  ISETP.LE.AND P0, PT, R0, UR4, PT ;  /* 0x0000000400007c0c */ /* 0x002fda000bf03270 */
[----:B------:R-:W-:Y:S05]  /*8270*/  @P0 BRA `(.L_x_32) ;  /* 0x0000002c00540947 */ /* 0x000fea0003800000 */
[----:B------:R-:W-:Y:S01]  /*8280*/  IMAD.U32 R0, RZ, RZ, UR4 ;  /* 0x00000004ff007e24 */ /* 0x000fe2000f8e00ff */
[----:B------:R-:W-:Y:S01]  /*8290*/  MOV R16, RZ ;  /* 0x000000ff00107202 */ /* 0x000fe20000000f00 */
[----:B------:R-:W-:Y:S01]  /*82a0*/  IMAD.MOV.U32 R17, RZ, RZ, 0x1 ;  /* 0x00000001ff117424 */ /* 0x000fe200078e00ff */
[----:B------:R-:W-:Y:S01]  /*82b0*/  ULDC.64 UR36, c[0x0][0x198] ;  /* 0x0000660000247ab9 */ /* 0x000fe20000000a00 */
[----:B------:R-:W-:Y:S01]  /*82c0*/  ULDC UR38, c[0x0][0xc] ;  /* 0x0000030000267ab9 */ /* 0x000fe20000000800 */
[----:B------:R1:W-:Y:S04]  /*82d0*/  STL [R1+0x10], R0 ;  /* 0x0000100001007387 */ /* 0x0003e80000100800 */
[----:B------:R1:W-:Y:S02]  /*82e0*/  STL [R1+0x18], RZ ;  /* 0x000018ff01007387 */ /* 0x0003e40000100800 */
.L_x_76:
[----:B-1----:R-:W2:Y:S01]  /*82f0*/  LDL R6, [R1+0x10] ;  /* 0x0000100001067983 */ /* 0x002ea20000100800 */
[----:B------:R-:W3:Y:S01]  /*8300*/  LDC R2, c[0x0][0xda8] ;  /* 0x00036a00ff027b82 */ /* 0x000ee20000000800 */
[----:B------:R-:W-:Y:S05]  /*8310*/  YIELD ;  /* 0x0000000000007946 */ /* 0x000fea0003800000 */
[----:B------:R-:W-:Y:S02]  /*8320*/  ULDC.64 UR4, c[0x0][0x3f8] ;  /* 0x0000fe0000047ab9 */ /* 0x000fe40000000a00 */
[----:B-1----:R-:W1:Y:S01]  /*8330*/  LDC R0, c[0x0][0xdb4] ;  /* 0x00036d00ff007b82 */ /* 0x002e620000000800 */
[----:B------:R-:W-:-:S03]  /*8340*/  UISETP.NE.U32.AND UP0, UPT, UR4, URZ, UPT ;  /* 0x0000003f0400728c */ /* 0x000fc6000bf05070 */
[----:B------:R-:W-:Y:S01]  /*8350*/  ULDC UR4, c[0x0][0x404] ;  /* 0x0001010000047ab9 */ /* 0x000fe20000000800 */
[----:B------:R-:W-:-:S04]  /*8360*/  UISETP.NE.AND.EX UP0, UPT, UR5, URZ, UPT, UP0 ;  /* 0x0000003f0500728c */ /* 0x000fc8000bf05300 */
[----:B------:R-:W-:Y:S01]  /*8370*/  USEL UR4, UR4, 0x1, UP0 ;  /* 0x0000000104047887 */ /* 0x000fe20008000000 */
[----:B---3--:R-:W-:Y:S02]  /*8380*/  ISETP.NE.AND P0, PT, R2, 0x1, PT ;  /* 0x000000010200780c */ /* 0x008fe40003f05270 */
[----:B-1----:R-:W-:-:S11]  /*8390*/  ISETP.NE.AND P1, PT, R0, 0x1, PT ;  /* 0x000000010000780c */ /* 0x002fd60003f25270 */
[----:B------:R-:W2:Y:S08]  /*83a0*/  @P0 LDC R4, c[0x0][0xdac] ;  /* 0x00036b00ff040b82 */ /* 0x000eb00000000800 */
[----:B------:R-:W1:Y:S08]  /*83b0*/  @P0 LDC R5, c[0x0][0xdb0] ;  /* 0x00036c00ff050b82 */ /* 0x000e700000000800 */
[----:B------:R-:W3:Y:S01]  /*83c0*/  @P1 LDC.64 R2, c[0x0][0xdb8] ;  /* 0x00036e00ff021b82 */ /* 0x000ee20000000a00 */
[----:B--2---:R-:W-:-:S05]  /*83d0*/  @P0 IMAD.HI.U32 R4, R6, R4, RZ ;  /* 0x0000000406040227 */ /* 0x004fca00078e00ff */
[----:B-1----:R-:W-:Y:S02]  /*83e0*/  @P0 SHF.R.U32.HI R6, RZ, R5, R4 ;  /* 0x00000005ff060219 */ /* 0x002fe40000011604 */
[----:B------:R-:W1:Y:S03]  /*83f0*/  S2R R4, SR_CgaCtaId ;  /* 0x0000000000047919 */ /* 0x000e660000008800 */
[----:B---3--:R-:W-:Y:S01]  /*8400*/  @P1 IMAD.HI.U32 R2, R6, R2, RZ ;  /* 0x0000000206021227 */ /* 0x008fe200078e00ff */
[----:B------:R2:W-:Y:S03]  /*8410*/  STL [R1+0x8], R6 ;  /* 0x0000080601007387 */ /* 0x0005e60000100800 */
[----:B------:R-:W-:Y:S01]  /*8420*/  IMAD.MOV.U32 R19, RZ, RZ, R6 ;  /* 0x000000ffff137224 */ /* 0x000fe200078e0006 */
[----:B------:R-:W-:-:S02]  /*8430*/  @P1 SHF.R.U32.HI R19, RZ, R3, R2 ;  /* 0x00000003ff131219 */ /* 0x000fc40000011602 */
[----:B------:R-:W3:Y:S01]  /*8440*/  LDC R2, c[0x0][0x2e0] ;  /* 0x0000b800ff027b82 */ /* 0x000ee20000000800 */
[----:B------:R-:W-:-:S04]  /*8450*/  MOV R3, 0x400 ;  /* 0x0000040000037802 */ /* 0x000fc80000000f00 */
[----:B-1----:R-:W-:Y:S01]  /*8460*/  LEA R8, R4, R3, 0x18 ;  /* 0x0000000304087211 */ /* 0x002fe200078ec0ff */
[----:B---3--:R-:W-:-:S03]  /*8470*/  IMAD R7, R2, UR4, RZ ;  /* 0x0000000402077c24 */ /* 0x008fc6000f8e02ff */
[----:B------:R-:W-:Y:S01]  /*8480*/  IADD3 R2, R8, 0x1c400, RZ ;  /* 0x0001c40008027810 */ /* 0x000fe20007ffe0ff */
[----:B------:R2:W-:Y:S03]  /*8490*/  STL [R1+0x4], R8 ;  /* 0x0000040801007387 */ /* 0x0005e60000100800 */
[----:B------:R-:W-:Y:S01]  /*84a0*/  LOP3.LUT P0, RZ, R2, 0x3ff, RZ, 0xc0, !PT ;  /* 0x000003ff02ff7812 */ /* 0x000fe2000780c0ff */
[----:B------:R-:W-:Y:S01]  /*84b0*/  VIADD R2, R7, 0x7f ;  /* 0x0000007f07027836 */ /* 0x000fe20000000000 */
[----:B------:R2:W-:Y:S04]  /*84c0*/  STL [R1+0x14], R7 ;  /* 0x0000140701007387 */ /* 0x0005e80000100800 */
[----:B------:R-:W-:-:S04]  /*84d0*/  SHF.R.S32.HI R3, RZ, 0x1f, R2 ;  /* 0x0000001fff037819 */ /* 0x000fc80000011402 */
[----:B------:R-:W-:Y:S01]  /*84e0*/  LEA.HI R2, R3, R2, RZ, 0x7 ;  /* 0x0000000203027211 */ /* 0x000fe200078f38ff */
[----:B------:R-:W-:-:S04]  /*84f0*/  IMAD.MOV R3, RZ, RZ, -R19 ;  /* 0x000000ffff037224 */ /* 0x000fc800078e0a13 */
[----:B------:R-:W-:Y:S01]  /*8500*/  IMAD R3, R0, R3, R6 ;  /* 0x0000000300037224 */ /* 0x000fe200078e0206 */
[----:B------:R-:W-:-:S05]  /*8510*/  SHF.R.S32.HI R0, RZ, 0x7, R2 ;  /* 0x00000007ff007819 */ /* 0x000fca0000011402 */
[----:B------:R2:W-:Y:S04]  /*8520*/  STL [R1+0xc], R0 ;  /* 0x00000c0001007387 */ /* 0x0005e80000100800 */
[----:B------:R2:W-:Y:S01]  /*8530*/  STL [R1], R3 ;  /* 0x0000000301007387 */ /* 0x0005e20000100800 */
[----:B------:R-:W-:Y:S05]  /*8540*/  @!P0 BRA `(.L_x_33) ;  /* 0x0000000000408947 */ /* 0x000fea0003800000 */
[----:B------:R-:W-:Y:S01]  /*8550*/  MOV R2, 0x0 ;  /* 0x0000000000027802 */ /* 0x000fe20000000f00 */
[----:B------:R-:W-:Y:S01]  /*8560*/  ULDC.64 UR6, c[0x4][0x108] ;  /* 0x0100420000067ab9 */ /* 0x000fe20000000a00 */
[----:B------:R-:W-:Y:S01]  /*8570*/  ULDC.64 UR8, c[0x4][0x110] ;  /* 0x0100440000087ab9 */ /* 0x000fe20000000a00 */
[----:B------:R-:W-:Y:S01]  /*8580*/  ULDC.64 UR4, c[0x4][0x60] ;  /* 0x0100180000047ab9 */ /* 0x000fe20000000a00 */
[----:B------:R-:W-:Y:S01]  /*8590*/  MOV R4, UR6 ;  /* 0x0000000600047c02 */ /* 0x000fe20008000f00 */
[----:B------:R-:W-:Y:S01]  /*85a0*/  IMAD.U32 R5, RZ, RZ, UR7 ;  /* 0x00000007ff057e24 */ /* 0x000fe2000f8e00ff */
[----:B--2---:R-:W1:Y:S01]  /*85b0*/  LDC.64 R2, c[0x4][R2] ;  /* 0x0100000002027b82 */ /* 0x004e620000000a00 */
[----:B------:R-:W-:Y:S01]  /*85c0*/  IMAD.U32 R6, RZ, RZ, UR8 ;  /* 0x00000008ff067e24 */ /* 0x000fe2000f8e00ff */
[----:B------:R-:W-:Y:S01]  /*85d0*/  MOV R7, UR9 ;  /* 0x0000000900077c02 */ /* 0x000fe20008000f00 */
[----:B------:R-:W-:Y:S01]  /*85e0*/  IMAD.U32 R10, RZ, RZ, UR4 ;  /* 0x00000004ff0a7e24 */ /* 0x000fe2000f8e00ff */
[----:B------:R-:W-:Y:S01]  /*85f0*/  MOV R8, 0x70 ;  /* 0x0000007000087802 */ /* 0x000fe20000000f00 */
[----:B------:R-:W-:-:S02]  /*8600*/  IMAD.U32 R11, RZ, RZ, UR5 ;  /* 0x00000005ff0b7e24 */ /* 0x000fc4000f8e00ff */
[----:B------:R-:W-:Y:S02]  /*8610*/  IMAD.MOV.U32 R12, RZ, RZ, 0x1 ;  /* 0x00000001ff0c7424 */ /* 0x000fe400078e00ff */
[----:B------:R-:W-:-:S07]  /*8620*/  IMAD.MOV.U32 R13, RZ, RZ, RZ ;  /* 0x000000ffff0d7224 */ /* 0x000fce00078e00ff */
[----:B------:R-:W-:-:S07]  /*8630*/  LEPC R20, `(.L_x_33) ;  /* 0x000000001014794e */ /* 0x000fce0000000000 */
[----:B-1----:R-:W-:Y:S05]  /*8640*/  CALL.ABS.NOINC R2 ;  /* 0x0000000002007343 */ /* 0x002fea0003c00000 */
.L_x_33:
[----:B------:R-:W2:Y:S02]  /*8650*/  LDL R2, [R1+0x4] ;  /* 0x0000040001027983 */ /* 0x000ea40000100800 */
[----:B--2---:R-:W-:-:S04]  /*8660*/  IADD3 R0, R2, 0x400, RZ ;  /* 0x0000040002007810 */ /* 0x004fc80007ffe0ff */
[----:B------:R-:W-:-:S13]  /*8670*/  LOP3.LUT P0, RZ, R0, 0x3ff, RZ, 0xc0, !PT ;  /* 0x000003ff00ff7812 */ /* 0x000fda000780c0ff */
[----:B------:R-:W-:Y:S05]  /*8680*/  @!P0 BRA `(.L_x_34) ;  /* 0x0000000000808947 */ /* 0x000fea0003800000 */
[----:B------:R-:W-:Y:S01]  /*8690*/  MOV R0, 0x0 ;  /* 0x0000000000007802 */ /* 0x000fe20000000f00 */
[----:B------:R-:W-:Y:S01]  /*86a0*/  ULDC.64 UR6, c[0x4][0x108] ;  /* 0x0100420000067ab9 */ /* 0x000fe20000000a00 */
[----:B------:R-:W-:Y:S01]  /*86b0*/  ULDC.64 UR8, c[0x4][0x110] ;  /* 0x0100440000087ab9 */ /* 0x000fe20000000a00 */
[----:B------:R-:W-:Y:S01]  /*86c0*/  ULDC.64 UR4, c[0x4][0x68] ;  /* 0x01001a0000047ab9 */ /* 0x000fe20000000a00 */
[----:B------:R1:W2:Y:S01]  /*86d0*/  LDC.64 R2, c[0x4][R0] ;  /* 0x0100000000027b82 */ /* 0x0002a20000000a00 */
[----:B------:R-:W-:Y:S01]  /*86e0*/  IMAD.U32 R4, RZ, RZ, UR6 ;  /* 0x00000006ff047e24 */ /* 0x000fe2000f8e00ff */
[----:B------:R-:W-:Y:S01]  /*86f0*/  MOV R6, UR8 ;  /* 0x0000000800067c02 */ /* 0x000fe20008000f00 */
[----:B------:R-:W-:Y:S01]  /*8700*/  IMAD.U32 R5, RZ, RZ, UR7 ;  /* 0x00000007ff057e24 */ /* 0x000fe2000f8e00ff */
[----:B------:R-:W-:Y:S01]  /*8710*/  MOV R11, UR5 ;  /* 0x00000005000b7c02 */ /* 0x000fe20008000f00 */
[----:B------:R-:W-:Y:S01]  /*8720*/  IMAD.U32 R7, RZ, RZ, UR9 ;  /* 0x00000009ff077e24 */ /* 0x000fe2000f8e00ff */
[----:B------:R-:W-:Y:S01]  /*8730*/  MOV R13, RZ ;  /* 0x000000ff000d7202 */ /* 0x000fe20000000f00 */
[----:B------:R-:W-:-:S02]  /*8740*/  IMAD.U32 R10, RZ, RZ, UR4 ;  /* 0x00000004ff0a7e24 */ /* 0x000fc4000f8e00ff */
[----:B------:R-:W-:Y:S02]  /*8750*/  IMAD.MOV.U32 R8, RZ, RZ, 0x70 ;  /* 0x00000070ff087424 */ /* 0x000fe400078e00ff */
[----:B-1----:R-:W-:-:S07]  /*8760*/  IMAD.MOV.U32 R12, RZ, RZ, 0x1 ;  /* 0x00000001ff0c7424 */ /* 0x002fce00078e00ff */
[----:B------:R-:W-:-:S07]  /*8770*/  LEPC R20, `(.L_x_35) ;  /* 0x000000001014794e */ /* 0x000fce0000000000 */
[----:B--2---:R-:W-:Y:S05]  /*8780*/  CALL.ABS.NOINC R2 ;  /* 0x0000000002007343 */ /* 0x004fea0003c00000 */
.L_x_35:
[----:B------:R-:W-:Y:S01]  /*8790*/  MOV R2, 0x0 ;  /* 0x0000000000027802 */ /* 0x000fe20000000f00 */
[----:B------:R-:W-:Y:S01]  /*87a0*/  ULDC.64 UR6, c[0x4][0x108] ;  /* 0x0100420000067ab9 */ /* 0x000fe20000000a00 */
[----:B------:R-:W-:Y:S01]  /*87b0*/  ULDC.64 UR8, c[0x4][0x110] ;  /* 0x0100440000087ab9 */ /* 0x000fe20000000a00 */
[----:B------:R-:W-:Y:S01]  /*87c0*/  ULDC.64 UR4, c[0x4][0x70] ;  /* 0x01001c0000047ab9 */ /* 0x000fe20000000a00 */
[----:B------:R-:W-:Y:S01]  /*87d0*/  IMAD.U32 R4, RZ, RZ, UR6 ;  /* 0x00000006ff047e24 */ /* 0x000fe2000f8e00ff */
[----:B------:R-:W-:Y:S01]  /*87e0*/  MOV R6, UR8 ;  /* 0x0000000800067c02 */ /* 0x000fe20008000f00 */
[----:B------:R-:W1:Y:S01]  /*87f0*/  LDC.64 R2, c[0x4][R2] ;  /* 0x0100000002027b82 */ /* 0x000e620000000a00 */
[----:B------:R-:W-:Y:S01]  /*8800*/  IMAD.U32 R5, RZ, RZ, UR7 ;  /* 0x00000007ff057e24 */ /* 0x000fe2000f8e00ff */
[----:B------:R-:W-:Y:S01]  /*8810*/  MOV R11, UR5 ;  /* 0x00000005000b7c02 */ /* 0x000fe20008000f00 */
[----:B------:R-:W-:Y:S01]  /*8820*/  IMAD.U32 R7, RZ, RZ, UR9 ;  /* 0x00000009ff077e24 */ /* 0x000fe2000f8e00ff */
[----:B------:R-:W-:Y:S01]  /*8830*/  MOV R13, RZ ;  /* 0x000000ff000d7202 */ /* 0x000fe20000000f00 */
[----:B------:R-:W-:-:S02]  /*8840*/  IMAD.U32 R10, RZ, RZ, UR4 ;  /* 0x00000004ff0a7e24 */ /* 0x000fc4000f8e00ff */
[----:B------:R-:W-:Y:S02]  /*8850*/  IMAD.MOV.U32 R8, RZ, RZ, 0x70 ;  /* 0x00000070ff087424 */ /* 0x000fe400078e00ff */
[----:B------:R-:W-:-:S07]  /*8860*/  IMAD.MOV.U32 R12, RZ, RZ, 0x1 ;  /* 0x00000001ff0c7424 */ /* 0x000fce00078e00ff */
[----:B------:R-:W-:-:S07]  /*8870*/  LEPC R20, `(.L_x_34) ;  /* 0x000000001014794e */ /* 0x000fce0000000000 */
[----:B-1----:R-:W-:Y:S05]  /*8880*/  CALL.ABS.NOINC R2 ;  /* 0x0000000002007343 */ /* 0x002fea0003c00000 */
.L_x_34:
[----:B------:R-:W2:Y:S01]  /*8890*/  LDL R2, [R1] ;  /* 0x0000000001027983 */ /* 0x000ea20000100800 */
[----:B------:R-:W1:Y:S01]  /*88a0*/  LDC R0, c[0x0][0x428] ;  /* 0x00010a00ff007b82 */ /* 0x000e620000000800 */
[----:B------:R-:W-:Y:S02]  /*88b0*/  ULDC.64 UR4, c[0x0][0x9f8] ;  /* 0x00027e0000047ab9 */ /* 0x000fe40000000a00 */
[----:B------:R-:W3:Y:S01]  /*88c0*/  LDL.LU R6, [R1+0x8] ;  /* 0x0000080001067983 */ /* 0x000ee20000300800 */
[----:B-1----:R-:W-:-:S03]  /*88d0*/  ISETP.NE.AND P1, PT, R0, 0x1, PT ;  /* 0x000000010000780c */ /* 0x002fc60003f25270 */
[----:B------:R-:W4:Y:S01]  /*88e0*/  LDL R5, [R1+0x10] ;  /* 0x0000100001057983 */ /* 0x000f220000100800 */
[----:B------:R-:W-:Y:S01]  /*88f0*/  ISETP.NE.U32.AND P0, PT, RZ, UR4, PT ;  /* 0x00000004ff007c0c */ /* 0x000fe2000bf05070 */
[----:B------:R-:W-:Y:S01]  /*8900*/  ULDC.64 UR6, c[0x0][0x208] ;  /* 0x0000820000067ab9 */ /* 0x000fe20000000a00 */
[----:B------:R-:W-:Y:S01]  /*8910*/  ULDC UR4, c[0x0][0xda8] ;  /* 0x00036a0000047ab9 */ /* 0x000fe20000000800 */
[----:B------:R-:W1:Y:S01]  /*8920*/  S2R R7, SR_TID.X ;  /* 0x0000000000077919 */ /* 0x000e620000002100 */
[----:B------:R-:W-:-:S05]  /*8930*/  ISETP.NE.AND.EX P0, PT, RZ, UR5, PT, P0 ;  /* 0x00000005ff007c0c */ /* 0x000fca000bf05300 */
[----:B------:R-:W2:Y:S08]  /*8940*/  @P1 LDC R0, c[0x0][0x42c] ;  /* 0x00010b00ff001b82 */ /* 0x000eb00000000800 */
[----:B------:R-:W2:Y:S01]  /*8950*/  @P1 LDC R3, c[0x0][0x430] ;  /* 0x00010c00ff031b82 */ /* 0x000ea20000000800 */
[----:B-1----:R-:W-:Y:S01]  /*8960*/  LOP3.LUT R7, R7, 0x1f, RZ, 0xc0, !PT ;  /* 0x0000001f07077812 */ /* 0x002fe200078ec0ff */
[----:B--2---:R-:W-:-:S04]  /*8970*/  @P1 IMAD.HI.U32 R0, R2, R0, RZ ;  /* 0x0000000002001227 */ /* 0x004fc800078e00ff */
[----:B------:R-:W-:Y:S01]  /*8980*/  IMAD.MOV.U32 R4, RZ, RZ, R2 ;  /* 0x000000ffff047224 */ /* 0x000fe200078e0002 */
[----:B------:R-:W-:Y:S01]  /*8990*/  @P1 SHF.R.U32.HI R4, RZ, R3, R0 ;  /* 0x00000003ff041219 */ /* 0x000fe20000011600 */
[----:B------:R-:W-:Y:S01]  /*89a0*/  IMAD.MOV.U32 R0, RZ, RZ, R19 ;  /* 0x000000ffff007224 */ /* 0x000fe200078e0013 */
[----:B------:R-:W1:Y:S02]  /*89b0*/  @P0 LDC.64 R2, c[0x0][0x9f8] ;  /* 0x00027e00ff020b82 */ /* 0x000e640000000a00 */
[----:B-1----:R-:W-:-:S05]  /*89c0*/  @P0 IMAD.WIDE R2, R19, 0x4, R2 ;  /* 0x0000000413020825 */ /* 0x002fca00078e0202 */
[----:B------:R1:W5:Y:S01]  /*89d0*/  @P0 LDG.E R0, desc[UR6][R2.64] ;  /* 0x0000000602000981 */ /* 0x000362000c1e1900 */
[----:B------:R-:W-:Y:S02]  /*89e0*/  ISETP.NE.AND P1, PT, R7, RZ, PT ;  /* 0x000000ff0700720c */ /* 0x000fe40003f25270 */
[----:B---3--:R-:W-:Y:S02]  /*89f0*/  IADD3 R8, -R6, RZ, RZ ;  /* 0x000000ff06087210 */ /* 0x008fe40007ffe1ff */
[----:B------:R-:W-:-:S03]  /*8a00*/  PLOP3.LUT P2, PT, P1, PT, PT, 0x8, 0x0 ;  /* 0x000000000000781c */ /* 0x000fc60000f4e170 */
[----:B----4-:R-:W-:-:S04]  /*8a10*/  IMAD R8, R8, UR4, R5 ;  /* 0x0000000408087c24 */ /* 0x010fc8000f8e0205 */
[----:B------:R-:W-:Y:S02]  /*8a20*/  IMAD.SHL.U32 R8, R8, 0x80, RZ ;  /* 0x0000008008087824 */ /* 0x000fe400078e00ff */
[----:B------:R-:W-:-:S05]  /*8a30*/  VOTEU.ALL UP1, P1 ;  /* 0x00000000003f7886 */ /* 0x000fca0000820000 */
[----:B------:R-:W-:-:S04]  /*8a40*/  @!UP1 UIADD3 UR8, UP0, UR36, 0x270, URZ ;  /* 0x0000027024089890 */ /* 0x000fc8000ff1e03f */
[----:B------:R-:W-:-:S03]  /*8a50*/  @!UP1 UIADD3.X UR9, URZ, UR37, URZ, UP0, !UPT ;  /* 0x000000253f099290 */ /* 0x000fc600087fe43f */
[----:B-1----:R-:W-:-:S09]  /*8a60*/  VOTEU.ALL UP0, P1 ;  /* 0x00000000003f7886 */ /* 0x002fd20000800000 */
.L_x_36:
[----:B------:R-:W2:Y:S01]  /*8a70*/  LDL R2, [R1] ;  /* 0x0000000001027983 */ /* 0x000ea20000100800 */
[----:B------:R-:W-:Y:S02]  /*8a80*/  PLOP3.LUT P0, PT, P0, P2, PT, 0xa2, 0x0 ;  /* 0x000000000000781c */ /* 0x000fe40000705472 */
[----:B------:R-:W-:Y:S01]  /*8a90*/  @P2 R2UR P0, UR7, R19 ;  /* 0x00000000130722ca */ /* 0x000fe20000000000 */
[----:B------:R-:W-:-:S07]  /*8aa0*/  UMOV UR4, URZ ;  /* 0x0000003f00047c82 */ /* 0x000fce0008000000 */
[----:B------:R-:W-:Y:S02]  /*8ab0*/  PLOP3.LUT P0, PT, P0, P2, PT, 0xa2, 0x0 ;  /* 0x000000000000781c */ /* 0x000fe40000705472 */
[----:B--2---:R-:W-:-:S08]  /*8ac0*/  @P2 R2UR.OR P0, UR6, R2 ;  /* 0x00000000020622ca */ /* 0x004fd00000100000 */
[----:B------:R-:W-:Y:S02]  /*8ad0*/  PLOP3.LUT P0, PT, P0, P2, PT, 0xa2, 0x0 ;  /* 0x000000000000781c */ /* 0x000fe40000705472 */
[----:B------:R-:W-:-:S08]  /*8ae0*/  @P2 R2UR.OR P0, UR5, R8 ;  /* 0x00000000080522ca */ /* 0x000fd00000100000 */
[----:B------:R-:W-:-:S05]  /*8af0*/  @P2 PLOP3.LUT P2, PT, P0, PT, PT, 0x80, 0x0 ;  /* 0x000000000000281c */ /* 0x000fca000074f070 */
[----:B------:R1:W-:Y:S08]  /*8b00*/  @!UP0 UTMAPF.L2.4D [UR4], [UR8] ;  /* 0x00000004080085b8 */ /* 0x0003f00008018000 */
[----:B-1----:R-:W-:Y:S05]  /*8b10*/  @P2 BRA.U.ANY `(.L_x_36) ;  /* 0xfffffffd00d42947 */ /* 0x002fea000393ffff */
[----:B------:R-:W-:Y:S01]  /*8b20*/  PLOP3.LUT P2, PT, P1, PT, PT, 0x8, 0x0 ;  /* 0x000000000000781c */ /* 0x000fe20000f4e170 */
[----:B------:R-:W-:Y:S01]  /*8b30*/  VOTEU.ALL UP0, P1 ;  /* 0x00000000003f7886 */ /* 0x000fe20000800000 */
[----:B------:R-:W-:-:S11]  /*8b40*/  UMOV UR4, 0x40 ;  /* 0x0000004000047882 */ /* 0x000fd60000000000 */
.L_x_37:
[----:B------:R-:W2:Y:S01]  /*8b50*/  LDL R2, [R1] ;  /* 0x0000000001027983 */ /* 0x000ea20000100800 */
[----:B------:R-:W-:Y:S02]  /*8b60*/  PLOP3.LUT P0, PT, P0, P2, PT, 0xa2, 0x0 ;  /* 0x000000000000781c */ /* 0x000fe40000705472 */
[----:B------:R-:W-:-:S08]  /*8b70*/  @P2 R2UR P0, UR7, R19 ;  /* 0x00000000130722ca */ /* 0x000fd00000000000 */
        /* <DEDUP_REMOVED lines=10> */
.L_x_38:
        /* <DEDUP_REMOVED lines=10> */
[----:B------:R-:W1:Y:S01]  /*8cc0*/  LDC.64 R2, c[0x0][0x3f8] ;  /* 0x0000fe00ff027b82 */ /* 0x000e620000000a00 */
[----:B------:R-:W-:Y:S01]  /*8cd0*/  UMOV UR4, 0xffffffff ;  /* 0xffffffff00047882 */ /* 0x000fe20000000000 */
[----:B-1----:R-:W-:-:S04]  /*8ce0*/  ISETP.NE.U32.AND P0, PT, R2, RZ, PT ;  /* 0x000000ff0200720c */ /* 0x002fc80003f05070 */
[----:B------:R-:W-:-:S04]  /*8cf0*/  ISETP.NE.AND.EX P0, PT, R3, RZ, PT, P0 ;  /* 0x000000ff0300720c */ /* 0x000fc80003f05300 */
[----:B-----5:R-:W-:Y:S01]  /*8d00*/  SEL R5, R0, RZ, !P0 ;  /* 0x000000ff00057207 */ /* 0x020fe20004000000 */
[----:B------:R-:W-:Y:S08]  /*8d10*/  BRA.DIV UR4, `(.L_x_39) ;  /* 0x0000002604f47947 */ /* 0x000ff0000b800000 */
.L_x_92:
[----:B------:R-:W2:Y:S01]  /*8d20*/  LDL R6, [R1+0xc] ;  /* 0x00000c0001067983 */ /* 0x000ea20000100800 */
[----:B------:R-:W-:Y:S01]  /*8d30*/  UMOV UR4, 0xffffffff ;  /* 0xffffffff00047882 */ /* 0x000fe20000000000 */
[----:B------:R-:W-:Y:S01]  /*8d40*/  SHF.R.S32.HI R11, RZ, 0x1f, R0 ;  /* 0x0000001fff0b7819 */ /* 0x000fe20000011400 */
[----:B--2---:R-:W-:Y:S01]  /*8d50*/  VIADD R10, R6, 0xffffffff ;  /* 0xffffffff060a7836 */ /* 0x004fe20000000000 */
[----:B------:R-:W-:Y:S06]  /*8d60*/  BRA.DIV UR4, `(.L_x_40) ;  /* 0x0000002a04147947 */ /* 0x000fec000b800000 */
[----:B------:R-:W-:-:S13]  /*8d70*/  ELECT P6, URZ, PT ;  /* 0x00000000003f782f */ /* 0x000fda00038c0000 */
.L_x_95:
[----:B------:R-:W-:Y:S05]  /*8d80*/  @!P6 BRA `(.L_x_41) ;  /* 0x000000040018e947 */ /* 0x000fea0003800000 */
[----:B------:R-:W-:Y:S01]  /*8d90*/  MOV R18, R10 ;  /* 0x0000000a00127202 */ /* 0x000fe20000000f00 */
[----:B------:R-:W-:Y:S01]  /*8da0*/  IMAD.MOV.U32 R5, RZ, RZ, R0 ;  /* 0x000000ffff057224 */ /* 0x000fe200078e0000 */
[----:B------:R-:W-:Y:S06]  /*8db0*/  @!P0 BRA `(.L_x_42) ;  /* 0x00000000004c8947 */ /* 0x000fec0003800000 */
[----:B------:R-:W1:Y:S01]  /*8dc0*/  LDC R9, c[0x0][0x41c] ;  /* 0x00010700ff097b82 */ /* 0x000e620000000800 */
[----:B------:R-:W-:Y:S01]  /*8dd0*/  IMAD.MOV.U32 R5, RZ, RZ, R10 ;  /* 0x000000ffff057224 */ /* 0x000fe200078e000a */
[----:B------:R-:W-:Y:S01]  /*8de0*/  ULDC.64 UR4, c[0x0][0x408] ;  /* 0x0001020000047ab9 */ /* 0x000fe20000000a00 */
[----:B------:R-:W-:Y:S01]  /*8df0*/  ULDC.64 UR6, c[0x0][0x208] ;  /* 0x0000820000067ab9 */ /* 0x000fe20000000a00 */
[----:B-1----:R-:W-:-:S13]  /*8e00*/  ISETP.NE.AND P1, PT, R9, 0x1, PT ;  /* 0x000000010900780c */ /* 0x002fda0003f25270 */
[----:B------:R-:W1:Y:S02]  /*8e10*/  @P1 LDC.64 R6, c[0x0][0x420] ;  /* 0x00010800ff061b82 */ /* 0x000e640000000a00 */
[----:B-1----:R-:W-:-:S05]  /*8e20*/  @P1 IMAD.HI.U32 R6, R10, R6, RZ ;  /* 0x000000060a061227 */ /* 0x002fca00078e00ff */
[----:B------:R-:W-:Y:S01]  /*8e30*/  @P1 SHF.R.U32.HI R5, RZ, R7, R6 ;  /* 0x00000007ff051219 */ /* 0x000fe20000011606 */
[----:B------:R-:W-:-:S03]  /*8e40*/  IMAD R6, R11, UR4, RZ ;  /* 0x000000040b067c24 */ /* 0x000fc6000f8e02ff */
[----:B------:R-:W-:Y:S02]  /*8e50*/  IADD3 R18, -R5, RZ, RZ ;  /* 0x000000ff05127210 */ /* 0x000fe40007ffe1ff */
[----:B------:R-:W-:-:S03]  /*8e60*/  SHF.R.S32.HI R7, RZ, 0x1f, R5 ;  /* 0x0000001fff077819 */ /* 0x000fc60000011405 */
[----:B------:R-:W-:Y:S02]  /*8e70*/  IMAD R18, R9, R18, R10 ;  /* 0x0000001209127224 */ /* 0x000fe400078e020a */
[----:B------:R-:W-:Y:S02]  /*8e80*/  IMAD R9, R0, UR5, R6 ;  /* 0x0000000500097c24 */ /* 0x000fe4000f8e0206 */
[----:B------:R-:W-:-:S04]  /*8e90*/  IMAD.MOV.U32 R6, RZ, RZ, R5 ;  /* 0x000000ffff067224 */ /* 0x000fc800078e0005 */
[----:B------:R-:W-:-:S04]  /*8ea0*/  IMAD.WIDE.U32 R6, R0, UR4, R6 ;  /* 0x0000000400067c25 */ /* 0x000fc8000f8e0006 */
[----:B------:R-:W-:Y:S01]  /*8eb0*/  IMAD.IADD R5, R7, 0x1, R9 ;  /* 0x0000000107057824 */ /* 0x000fe200078e0209 */
[----:B------:R-:W-:-:S04]  /*8ec0*/  LEA R12, P1, R6, R2, 0x2 ;  /* 0x00000002060c7211 */ /* 0x000fc800078210ff */
[----:B------:R-:W-:-:S05]  /*8ed0*/  LEA.HI.X R13, R6, R3, R5, 0x2, P1 ;  /* 0x00000003060d7211 */ /* 0x000fca00008f1405 */
[----:B------:R1:W5:Y:S04]  /*8ee0*/  LDG.E R5, desc[UR6][R12.64] ;  /* 0x000000060c057981 */ /* 0x000368000c1e1900 */
.L_x_42:
[----:B------:R-:W2:Y:S01]  /*8ef0*/  S2R R7, SR_CgaCtaId ;  /* 0x0000000000077919 */ /* 0x000ea20000008800 */
[----:B------:R-:W-:-:S04]  /*8f00*/  MOV R6, 0x400 ;  /* 0x0000040000067802 */ /* 0x000fc80000000f00 */
[----:B--2---:R-:W-:Y:S02]  /*8f10*/  LEA R6, R7, R6, 0x18 ;  /* 0x0000000607067211 */ /* 0x004fe400078ec0ff */
[----:B------:R-:W-:Y:S02]  /*8f20*/  SHF.L.U32 R7, R17, 0x1f, RZ ;  /* 0x0000001f11077819 */ /* 0x000fe400000006ff */
[----:B------:R-:W-:-:S04]  /*8f30*/  LEA R6, R16, R6, 0x3 ;  /* 0x0000000610067211 */ /* 0x000fc800078e18ff */
[----:B------:R-:W2:Y:S02]  /*8f40*/  SYNCS.PHASECHK.TRANS64.TRYWAIT P1, [R6+URZ+0x34840], R7 ;  /* 0x03484007060075a7 */ /* 0x000ea4000802017f */
[----:B--2---:R-:W-:Y:S05]  /*8f50*/  @!P1 BRA `(.L_x_43) ;  /* 0x0000002400b89947 */ /* 0x004fea0003800000 */
.L_x_96:
[----:B------:R-:W3:Y:S02]  /*8f60*/  S2R R9, SR_TID.X ;  /* 0x0000000000097919 */ /* 0x000ee40000002100 */
[----:B---3--:R-:W-:-:S04]  /*8f70*/  LOP3.LUT R9, R9, 0x7f, RZ, 0xc0, !PT ;  /* 0x0000007f09097812 */ /* 0x008fc800078ec0ff */
[----:B------:R-:W-:-:S13]  /*8f80*/  ISETP.NE.AND P1, PT, R9, RZ, PT ;  /* 0x000000ff0900720c */ /* 0x000fda0003f25270 */
[----:B------:R-:W-:Y:S05]  /*8f90*/  @P1 BRA `(.L_x_44) ;  /* 0x00000000001c1947 */ /* 0x000fea0003800000 */
[----:B------:R-:W3:Y:S01]  /*8fa0*/  S2R R9, SR_TID.X ;  /* 0x0000000000097919 */ /* 0x000ee20000002100 */
[----:B--2---:R-:W-:-:S04]  /*8fb0*/  IMAD.MOV.U32 R7, RZ, RZ, 0xc000 ;  /* 0x0000c000ff077424 */ /* 0x004fc800078e00ff */
[----:B------:R4:W-:Y:S01]  /*8fc0*/  SYNCS.ARRIVE.TRANS64 RZ, [R6+URZ+0x34830], R7 ;  /* 0x0348300706ff79a7 */ /* 0x0009e2000800003f */
[----:B---3--:R-:W-:-:S04]  /*8fd0*/  LOP3.LUT R9, R9, 0x1f, RZ, 0xc0, !PT ;  /* 0x0000001f09097812 */ /* 0x008fc800078ec0ff */
[----:B------:R-:W-:-:S13]  /*8fe0*/  ISETP.NE.AND P1, PT, R9, RZ, PT ;  /* 0x000000ff0900720c */ /* 0x000fda0003f25270 */
[----:B----4-:R-:W-:Y:S05]  /*8ff0*/  @!P1 BRA `(.L_x_44) ;  /* 0x0000000000049947 */ /* 0x010fea0003800000 */
[----:B------:R-:W-:Y:S01]  /*9000*/  BPT.TRAP 0x1 ;  /* 0x000000040000795c */ /* 0x000fe20000300000 */
.L_x_44:
[----:B------:R-:W3:Y:S01]  /*9010*/  S2R R9, SR_CgaCtaId ;  /* 0x0000000000097919 */ /* 0x000ee20000008800 */
[----:B--2---:R-:W-:Y:S01]  /*9020*/  MOV R7, 0x400 ;  /* 0x0000040000077802 */ /* 0x004fe20000000f00 */
[----:B------:R-:W-:Y:S01]  /*9030*/  UIADD3 UR4, UP0, UR36, 0x370, URZ ;  /* 0x0000037024047890 */ /* 0x000fe2000ff1e03f */
[----:B------:R-:W-:Y:S01]  /*9040*/  R2UR UR9, R6 ;  /* 0x00000000060972ca */ /* 0x000fe200000e0000 */
[----:B------:R-:W-:Y:S01]  /*9050*/  UMOV UR10, URZ ;  /* 0x0000003f000a7c82 */ /* 0x000fe20008000000 */
[----:B------:R-:W-:Y:S01]  /*9060*/  R2UR UR11, R18 ;  /* 0x00000000120b72ca */ /* 0x000fe200000e0000 */
[----:B------:R-:W-:Y:S01]  /*9070*/  UIADD3.X UR5, URZ, UR37, URZ, UP0, !UPT ;  /* 0x000000253f057290 */ /* 0x000fe200087fe43f */
[----:B------:R-:W-:Y:S01]  /*9080*/  R2UR UR12, R4 ;  /* 0x00000000040c72ca */ /* 0x000fe200000e0000 */
[----:B------:R-:W-:Y:S01]  /*9090*/  UMOV UR6, 0x0 ;  /* 0x0000000000067882 */ /* 0x000fe20000000000 */
[----:B-----5:R-:W-:Y:S01]  /*90a0*/  R2UR UR13, R5 ;  /* 0x00000000050d72ca */ /* 0x020fe200000e0000 */
[----:B------:R-:W-:Y:S01]  /*90b0*/  UMOV UR7, 0x14f00000 ;  /* 0x14f0000000077882 */ /* 0x000fe20000000000 */
[----:B------:R-:W-:-:S05]  /*90c0*/  UMOV UR16, 0x40 ;  /* 0x0000004000107882 */ /* 0x000fca0000000000 */
[----:B------:R-:W-:Y:S02]  /*90d0*/  UIADD3 UR9, UR9, 0x34830, URZ ;  /* 0x0003483009097890 */ /* 0x000fe4000fffe03f */
[----:B------:R-:W-:Y:S01]  /*90e0*/  USHF.L.U32 UR11, UR11, 0x7, URZ ;  /* 0x000000070b0b7899 */ /* 0x000fe2000800063f */
[----:B---3--:R-:W-:-:S05]  /*90f0*/  LEA R7, R9, R7, 0x18 ;  /* 0x0000000709077211 */ /* 0x008fca00078ec0ff */
[----:B------:R-:W-:-:S05]  /*9100*/  IMAD R6, R16, 0xc000, R7 ;  /* 0x0000c00010067824 */ /* 0x000fca00078e0207 */
[----:B------:R-:W-:-:S13]  /*9110*/  R2UR UR8, R6 ;  /* 0x00000000060872ca */ /* 0x000fda00000e0000 */
[----:B------:R-:W-:Y:S02]  /*9120*/  UIADD3 UR14, UR8, 0x1c400, URZ ;  /* 0x0001c400080e7890 */ /* 0x000fe4000fffe03f */
[----:B------:R-:W-:Y:S02]  /*9130*/  UIADD3 UR15, UR8, 0x20400, URZ ;  /* 0x00020400080f7890 */ /* 0x000fe4000fffe03f */
[----:B------:R-:W-:-:S03]  /*9140*/  UIADD3 UR17, UR8, 0x24400, URZ ;  /* 0x0002440008117890 */ /* 0x000fc6000fffe03f */
[----:B------:R-:W-:Y:S01]  /*9150*/  UMOV UR8, UR14 ;  /* 0x0000000e00087c82 */ /* 0x000fe20008000000 */
[----:B------:R-:W-:Y:S01]  /*9160*/  UMOV UR14, 0x80 ;  /* 0x00000080000e7882 */ /* 0x000fe20000000000 */
[----:B------:R2:W-:Y:S02]  /*9170*/  UTMALDG.4D [UR8], [UR4], desc[UR6] ;  /* 0x00000608040075b4 */ /* 0x0005e40008019000 */
[----:B--2---:R-:W-:Y:S01]  /*9180*/  UMOV UR8, UR15 ;  /* 0x0000000f00087c82 */ /* 0x004fe20008000000 */
[----:B------:R-:W-:Y:S02]  /*9190*/  UMOV UR10, UR16 ;  /* 0x00000010000a7c82 */ /* 0x000fe40008000000 */
[----:B------:R2:W-:Y:S02]  /*91a0*/  UTMALDG.4D [UR8], [UR4], desc[UR6] ;  /* 0x00000608040075b4 */ /* 0x0005e40008019000 */
[----:B--2---:R-:W-:Y:S01]  /*91b0*/  UMOV UR8, UR17 ;  /* 0x0000001100087c82 */ /* 0x004fe20008000000 */
[----:B------:R-:W-:-:S02]  /*91c0*/  UMOV UR10, UR14 ;  /* 0x0000000e000a7c82 */ /* 0x000fc40008000000 */
[----:B------:R2:W-:Y:S02]  /*91d0*/  UTMALDG.4D [UR8], [UR4], desc[UR6] ;  /* 0x00000608040075b4 */ /* 0x0005e40008019000 */
[----:B--2---:R-:W-:Y:S01]  /*91e0*/  NOP ;  /* 0x0000000000007918 */ /* 0x004fe20000000000 */
.L_x_41:
[----:B------:R-:W2:Y:S04]  /*91f0*/  LDL.LU R14, [R1] ;  /* 0x00000000010e7983 */ /* 0x000ea80000300800 */
[----:B-1----:R-:W3:Y:S01]  /*9200*/  LDL R13, [R1+0x18] ;  /* 0x00001800010d7983 */ /* 0x002ee20000100800 */
[----:B------:R-:W-:-:S03]  /*9210*/  MOV R9, 0x400 ;  /* 0x0000040000097802 */ /* 0x000fc60000000f00 */
[----:B------:R-:W4:Y:S01]  /*9220*/  LDL.LU R7, [R1+0x14] ;  /* 0x0000140001077983 */ /* 0x000f220000300800 */
[----:B------:R-:W1:Y:S01]  /*9230*/  S2R R12, SR_CgaCtaId ;  /* 0x00000000000c7919 */ /* 0x000e620000008800 */
[----:B------:R-:W-:Y:S05]  /*9240*/  WARPSYNC.ALL ;  /* 0x0000000000007948 */ /* 0x000fea0003800000 */
[----:B------:R-:W-:-:S13]  /*9250*/  ELECT P1, URZ, PT ;  /* 0x00000000003f782f */ /* 0x000fda0003820000 */
[----:B------:R-:W-:Y:S01]  /*9260*/  @P1 R2UR UR13, R19 ;  /* 0x00000000130d12ca */ /* 0x000fe200000e0000 */
[----:B------:R-:W-:Y:S01]  /*9270*/  UIADD3 UR4, UP0, UR36, 0x270, URZ ;  /* 0x0000027024047890 */ /* 0x000fe2000ff1e03f */
[----:B------:R-:W-:-:S03]  /*9280*/  @P1 R2UR UR11, R8 ;  /* 0x00000000080b12ca */ /* 0x000fc600000e0000 */
[----:B------:R-:W-:Y:S01]  /*9290*/  UIADD3.X UR5, URZ, UR37, URZ, UP0, !UPT ;  /* 0x000000253f057290 */ /* 0x000fe200087fe43f */
[----:B-1----:R-:W-:-:S04]  /*92a0*/  LEA R9, R12, R9, 0x18 ;  /* 0x000000090c097211 */ /* 0x002fc800078ec0ff */
[----:B------:R-:W-:Y:S01]  /*92b0*/  R2UR UR24, R9 ;  /* 0x00000000091872ca */ /* 0x000fe200000e0000 */
[----:B------:R-:W-:Y:S01]  /*92c0*/  @P1 IMAD.MOV.U32 R6, RZ, RZ, 0xc000 ;  /* 0x0000c000ff061424 */ /* 0x000fe200078e00ff */
[----:B------:R-:W-:Y:S01]  /*92d0*/  BAR.SYNC.DEFER_BLOCKING 0x8, 0x120 ;  /* 0x0204800000007b1d */ /* 0x000fe20000010000 */
[----:B------:R-:W-:-:S10]  /*92e0*/  @P1 R2UR UR21, R19 ;  /* 0x00000000131512ca */ /* 0x000fd400000e0000 */
[----:B------:R-:W-:Y:S02]  /*92f0*/  UIADD3 UR8, UR24, 0x10400, URZ ;  /* 0x0001040018087890 */ /* 0x000fe4000fffe03f */
[----:B------:R-:W-:Y:S01]  /*9300*/  UIADD3 UR9, UR24, 0x34800, URZ ;  /* 0x0003480018097890 */ /* 0x000fe2000fffe03f */
[----:B------:R-:W-:Y:S01]  /*9310*/  UMOV UR6, 0x0 ;  /* 0x0000000000067882 */ /* 0x000fe20000000000 */
[----:B------:R-:W-:Y:S01]  /*9320*/  UMOV UR7, 0x12f00000 ;  /* 0x12f0000000077882 */ /* 0x000fe20000000000 */
[----:B------:R-:W-:Y:S01]  /*9330*/  UMOV UR10, URZ ;  /* 0x0000003f000a7c82 */ /* 0x000fe20008000000 */
[----:B------:R-:W-:Y:S01]  /*9340*/  @P1 R2UR UR19, R8 ;  /* 0x00000000081312ca */ /* 0x000fe200000e0000 */
[----:B------:R-:W-:Y:S01]  /*9350*/  UIADD3 UR16, UR24, 0x14400, URZ ;  /* 0x0001440018107890 */ /* 0x000fe2000fffe03f */
[----:B------:R3:W-:Y:S01]  /*9360*/  @P1 SYNCS.ARRIVE.TRANS64 RZ, [R9+URZ+0x34800], R6 ;  /* 0x0348000609ff19a7 */ /* 0x0007e2000800003f */
[----:B------:R-:W-:Y:S01]  /*9370*/  UMOV UR14, 0x0 ;  /* 0x00000000000e7882 */ /* 0x000fe20000000000 */
[----:B------:R-:W-:Y:S01]  /*9380*/  UMOV UR15, 0x12f00000 ;  /* 0x12f00000000f7882 */ /* 0x000fe20000000000 */
[----:B------:R-:W-:Y:S01]  /*9390*/  UMOV UR18, 0x40 ;  /* 0x0000004000127882 */ /* 0x000fe20000000000 */
[----:B------:R-:W-:Y:S01]  /*93a0*/  UMOV UR17, UR9 ;  /* 0x0000000900117c82 */ /* 0x000fe20008000000 */
[----:B------:R-:W-:Y:S01]  /*93b0*/  UMOV UR22, 0x0 ;  /* 0x0000000000167882 */ /* 0x000fe20000000000 */
[----:B------:R-:W-:Y:S01]  /*93c0*/  UMOV UR23, 0x12f00000 ;  /* 0x12f0000000177882 */ /* 0x000fe20000000000 */
[----:B------:R-:W-:Y:S01]  /*93d0*/  BSSY B0, `(.L_x_45) ;  /* 0x0000010000007945 */ /* 0x000fe20003800000 */
[----:B--2---:R-:W-:-:S02]  /*93e0*/  @P1 R2UR UR12, R14 ;  /* 0x000000000e0c12ca */ /* 0x004fc400000e0000 */
[----:B------:R-:W-:Y:S02]  /*93f0*/  @P1 R2UR UR20, R14 ;  /* 0x000000000e1412ca */ /* 0x000fe400000e0000 */
[----:B---3--:R-:W-:-:S09]  /*9400*/  LOP3.LUT R6, R13, 0x1, RZ, 0xc, !PT ;  /* 0x000000010d067812 */ /* 0x008fd200078e0cff */
[----:B------:R1:W-:Y:S01]  /*9410*/  UTMALDG.4D [UR8], [UR4], desc[UR6] ;  /* 0x00000608040075b4 */ /* 0x0003e20008019000 */
[----:B------:R-:W-:Y:S01]  /*9420*/  SHF.L.U32 R6, R6, 0x1f, RZ ;  /* 0x0000001f06067819 */ /* 0x000fe200000006ff */
[----:B------:R2:W-:Y:S01]  /*9430*/  UTMALDG.4D [UR16], [UR4], desc[UR14] ;  /* 0x00000e10040075b4 */ /* 0x0005e20008019000 */
[----:B-1----:R-:W-:Y:S02]  /*9440*/  @P1 R2UR UR13, R19 ;  /* 0x00000000130d12ca */ /* 0x002fe400000e0000 */
[----:B------:R-:W-:Y:S02]  /*9450*/  @P1 R2UR UR12, R14 ;  /* 0x000000000e0c12ca */ /* 0x000fe400000e0000 */
[----:B------:R-:W-:Y:S01]  /*9460*/  @P1 R2UR UR11, R8 ;  /* 0x00000000080b12ca */ /* 0x000fe200000e0000 */
[----:B------:R-:W-:Y:S01]  /*9470*/  UIADD3 UR8, UR24, 0x18400, URZ ;  /* 0x0001840018087890 */ /* 0x000fe2000fffe03f */
[----:B------:R-:W-:-:S11]  /*9480*/  UMOV UR10, 0x80 ;  /* 0x00000080000a7882 */ /* 0x000fd60000000000 */
[----:B------:R2:W-:Y:S01]  /*9490*/  UTMALDG.4D [UR8], [UR4], desc[UR22] ;  /* 0x00001608040075b4 */ /* 0x0005e20008019000 */
[----:B------:R-:W1:Y:S01]  /*94a0*/  SYNCS.PHASECHK.TRANS64.TRYWAIT P1, [R9+URZ+0x34820], R6 ;  /* 0x03482006090075a7 */ /* 0x000e62000802017f */
[----:B----4-:R-:W-:Y:S01]  /*94b0*/  ISETP.GE.AND P2, PT, R7, 0x81, PT ;  /* 0x000000810700780c */ /* 0x010fe20003f46270 */
[----:B-12---:R-:W-:-:S12]  /*94c0*/  @!P1 BRA `(.L_x_46) ;  /* 0x0000002000709947 */ /* 0x006fd80003800000 */
.L_x_97:
[----:B------:R-:W-:Y:S05]  /*94d0*/  BSYNC B0 ;  /* 0x0000000000007941 */ /* 0x000fea0003800000 */
.L_x_45:
[----:B------:R-:W-:Y:S05]  /*94e0*/  @!P2 BRA `(.L_x_47) ;  /* 0x0000001400c8a947 */ /* 0x000fea0003800000 */
[----:B-1----:R-:W2:Y:S01]  /*94f0*/  LDL R7, [R1+0xc] ;  /* 0x00000c0001077983 */ /* 0x002ea20000100800 */
[----:B------:R-:W-:Y:S01]  /*9500*/  IMAD.MOV.U32 R6, RZ, RZ, 0x1 ;  /* 0x00000001ff067424 */ /* 0x000fe200078e00ff */
[----:B--2---:R-:W-:-:S04]  /*9510*/  IADD3 R13, -R7, RZ, RZ ;  /* 0x000000ff070d7210 */ /* 0x004fc80007ffe1ff */
[----:B------:R-:W-:-:S05]  /*9520*/  VIADDMNMX R13, R13, R6, 0xffffffff, !PT ;  /* 0xffffffff0d0d7446 */ /* 0x000fca0007800106 */
[----:B------:R-:W-:-:S05]  /*9530*/  IMAD.IADD R6, R7, 0x1, R13 ;  /* 0x0000000107067824 */ /* 0x000fca00078e020d */
[----:B------:R-:W-:-:S04]  /*9540*/  LOP3.LUT R6, R6, 0x1, RZ, 0xc0, !PT ;  /* 0x0000000106067812 */ /* 0x000fc800078ec0ff */
[----:B------:R-:W-:Y:S02]  /*9550*/  ISETP.NE.U32.AND P1, PT, R6, 0x1, PT ;  /* 0x000000010600780c */ /* 0x000fe40003f25070 */
[----:B------:R-:W-:-:S11]  /*9560*/  IADD3 R6, R7, -0x2, RZ ;  /* 0xfffffffe07067810 */ /* 0x000fd60007ffe0ff */
[----:B------:R-:W-:Y:S05]  /*9570*/  @P1 BRA `(.L_x_48) ;  /* 0x0000000400e81947 */ /* 0x000fea0003800000 */
[----:B------:R-:W-:Y:S01]  /*9580*/  VIADD R7, R16, 0x1 ;  /* 0x0000000110077836 */ /* 0x000fe20000000000 */
[----:B------:R-:W-:Y:S04]  /*9590*/  BSSY B0, `(.L_x_49) ;  /* 0x0000074000007945 */ /* 0x000fe80003800000 */
[----:B------:R-:W-:-:S04]  /*95a0*/  ISETP.NE.AND P1, PT, R7, 0x2, PT ;  /* 0x000000020700780c */ /* 0x000fc80003f25270 */
[----:B------:R-:W-:Y:S02]  /*95b0*/  SEL R12, RZ, 0x1, P1 ;  /* 0x00000001ff0c7807 */ /* 0x000fe40000800000 */
[----:B------:R-:W-:Y:S02]  /*95c0*/  SEL R7, R7, RZ, P1 ;  /* 0x000000ff07077207 */ /* 0x000fe40000800000 */
[----:B------:R-:W-:Y:S01]  /*95d0*/  LOP3.LUT R12, R17, R12, RZ, 0x3c, !PT ;  /* 0x0000000c110c7212 */ /* 0x000fe200078e3cff */
[----:B------:R-:W-:Y:S06]  /*95e0*/  @!P6 BRA `(.L_x_50) ;  /* 0x0000000400b8e947 */ /* 0x000fec0003800000 */
[----:B------:R-:W-:Y:S01]  /*95f0*/  IMAD.MOV.U32 R8, RZ, RZ, R5 ;  /* 0x000000ffff087224 */ /* 0x000fe200078e0005 */
[----:B------:R-:W-:Y:S06]  /*9600*/  @!P0 BRA `(.L_x_51) ;  /* 0x0000000000488947 */ /* 0x000fec0003800000 */
[----:B------:R-:W1:Y:S01]  /*9610*/  LDC R15, c[0x0][0x41c] ;  /* 0x00010700ff0f7b82 */ /* 0x000e620000000800 */
[----:B------:R-:W-:Y:S01]  /*9620*/  ULDC.64 UR4, c[0x0][0x408] ;  /* 0x0001020000047ab9 */ /* 0x000fe20000000a00 */
[----:B------:R-:W-:Y:S01]  /*9630*/  ULDC.64 UR6, c[0x0][0x208] ;  /* 0x0000820000067ab9 */ /* 0x000fe20000000a00 */
[----:B-1----:R-:W-:-:S13]  /*9640*/  ISETP.NE.AND P1, PT, R15, 0x1, PT ;  /* 0x000000010f00780c */ /* 0x002fda0003f25270 */
[----:B------:R-:W1:Y:S02]  /*9650*/  @P1 LDC.64 R8, c[0x0][0x420] ;  /* 0x00010800ff081b82 */ /* 0x000e640000000a00 */
[----:B-1----:R-:W-:Y:S01]  /*9660*/  @P1 IMAD.HI.U32 R14, R6, R8, RZ ;  /* 0x00000008060e1227 */ /* 0x002fe200078e00ff */
[----:B------:R-:W-:-:S04]  /*9670*/  MOV R8, R6 ;  /* 0x0000000600087202 */ /* 0x000fc80000000f00 */
[----:B------:R-:W-:Y:S01]  /*9680*/  @P1 SHF.R.U32.HI R8, RZ, R9, R14 ;  /* 0x00000009ff081219 */ /* 0x000fe2000001160e */
[----:B------:R-:W-:-:S04]  /*9690*/  IMAD R14, R11, UR4, RZ ;  /* 0x000000040b0e7c24 */ /* 0x000fc8000f8e02ff */
[----:B------:R-:W-:Y:S02]  /*96a0*/  IMAD.MOV R9, RZ, RZ, -R8 ;  /* 0x000000ffff097224 */ /* 0x000fe400078e0a08 */
[----:B------:R-:W-:Y:S02]  /*96b0*/  IMAD R14, R0, UR5, R14 ;  /* 0x00000005000e7c24 */ /* 0x000fe4000f8e020e */
[----:B------:R-:W-:Y:S01]  /*96c0*/  IMAD R6, R15, R9, R6 ;  /* 0x000000090f067224 */ /* 0x000fe200078e0206 */
[----:B------:R-:W-:-:S03]  /*96d0*/  SHF.R.S32.HI R9, RZ, 0x1f, R8 ;  /* 0x0000001fff097819 */ /* 0x000fc60000011408 */
[----:B------:R-:W-:-:S04]  /*96e0*/  IMAD.WIDE.U32 R8, R0, UR4, R8 ;  /* 0x0000000400087c25 */ /* 0x000fc8000f8e0008 */
[----:B------:R-:W-:Y:S01]  /*96f0*/  IMAD.IADD R9, R14, 0x1, R9 ;  /* 0x000000010e097824 */ /* 0x000fe200078e0209 */
[----:B------:R-:W-:-:S04]  /*9700*/  LEA R2, P1, R8, R2, 0x2 ;  /* 0x0000000208027211 */ /* 0x000fc800078210ff */
[----:B------:R-:W-:-:S05]  /*9710*/  LEA.HI.X R3, R8, R3, R9, 0x2, P1 ;  /* 0x0000000308037211 */ /* 0x000fca00008f1409 */
[----:B------:R1:W5:Y:S04]  /*9720*/  LDG.E R8, desc[UR6][R2.64] ;  /* 0x0000000602087981 */ /* 0x000368000c1e1900 */
.L_x_51:
[----:B-1----:R-:W1:Y:S01]  /*9730*/  S2R R3, SR_CgaCtaId ;  /* 0x0000000000037919 */ /* 0x002e620000008800 */
[----:B------:R-:W-:-:S04]  /*9740*/  MOV R2, 0x400 ;  /* 0x0000040000027802 */ /* 0x000fc80000000f00 */
[----:B-1----:R-:W-:Y:S02]  /*9750*/  LEA R2, R3, R2, 0x18 ;  /* 0x0000000203027211 */ /* 0x002fe400078ec0ff */
[----:B------:R-:W-:Y:S02]  /*9760*/  SHF.L.U32 R3, R12, 0x1f, RZ ;  /* 0x0000001f0c037819 */ /* 0x000fe400000006ff */
[----:B------:R-:W-:-:S04]  /*9770*/  LEA R2, R7, R2, 0x3 ;  /* 0x0000000207027211 */ /* 0x000fc800078e18ff */
[----:B------:R-:W1:Y:S02]  /*9780*/  SYNCS.PHASECHK.TRANS64.TRYWAIT P1, [R2+URZ+0x34840], R3 ;  /* 0x03484003020075a7 */ /* 0x000e64000802017f */
[----:B-1----:R-:W-:Y:S05]  /*9790*/  @!P1 BRA `(.L_x_52) ;  /* 0x0000001c00dc9947 */ /* 0x002fea0003800000 */
.L_x_98:
[----:B------:R-:W2:Y:S02]  /*97a0*/  S2R R9, SR_TID.X ;  /* 0x0000000000097919 */ /* 0x000ea40000002100 */
[----:B--2---:R-:W-:-:S04]  /*97b0*/  LOP3.LUT R9, R9, 0x7f, RZ, 0xc0, !PT ;  /* 0x0000007f09097812 */ /* 0x004fc800078ec0ff */
[----:B------:R-:W-:-:S13]  /*97c0*/  ISETP.NE.AND P2, PT, R9, RZ, PT ;  /* 0x000000ff0900720c */ /* 0x000fda0003f45270 */
[----:B------:R-:W-:Y:S05]  /*97d0*/  @P2 BRA `(.L_x_53) ;  /* 0x00000000001c2947 */ /* 0x000fea0003800000 */
[----:B------:R-:W2:Y:S01]  /*97e0*/  S2R R9, SR_TID.X ;  /* 0x0000000000097919 */ /* 0x000ea20000002100 */
[----:B-1----:R-:W-:-:S04]  /*97f0*/  IMAD.MOV.U32 R3, RZ, RZ, 0xc000 ;  /* 0x0000c000ff037424 */ /* 0x002fc800078e00ff */
[----:B------:R3:W-:Y:S01]  /*9800*/  SYNCS.ARRIVE.TRANS64 RZ, [R2+URZ+0x34830], R3 ;  /* 0x0348300302ff79a7 */ /* 0x0007e2000800003f */
[----:B--2---:R-:W-:-:S04]  /*9810*/  LOP3.LUT R9, R9, 0x1f, RZ, 0xc0, !PT ;  /* 0x0000001f09097812 */ /* 0x004fc800078ec0ff */
[----:B------:R-:W-:-:S13]  /*9820*/  ISETP.NE.AND P1, PT, R9, RZ, PT ;  /* 0x000000ff0900720c */ /* 0x000fda0003f25270 */
[----:B---3--:R-:W-:Y:S05]  /*9830*/  @!P1 BRA `(.L_x_53) ;  /* 0x0000000000049947 */ /* 0x008fea0003800000 */
[----:B------:R-:W-:Y:S01]  /*9840*/  BPT.TRAP 0x1 ;  /* 0x000000040000795c */ /* 0x000fe20000300000 */
.L_x_53:
[----:B------:R-:W2:Y:S01]  /*9850*/  S2R R14, SR_CgaCtaId ;  /* 0x00000000000e7919 */ /* 0x000ea20000008800 */
[----:B------:R-:W-:Y:S01]  /*9860*/  MOV R9, 0x400 ;  /* 0x0000040000097802 */ /* 0x000fe20000000f00 */
        /* <DEDUP_REMOVED lines=9> */
[----:B------:R-:W-:Y:S01]  /*9900*/  UMOV UR17, 0x40 ;  /* 0x0000004000117882 */ /* 0x000fe20000000000 */
[----:B------:R-:W-:Y:S01]  /*9910*/  UMOV UR16, 0x80 ;  /* 0x0000008000107882 */ /* 0x000fe20000000000 */
[----:B-1----:R-:W-:-:S03]  /*9920*/  SHF.L.U32 R3, R17, 0x1f, RZ ;  /* 0x0000001f11037819 */ /* 0x002fc600000006ff */
[----:B------:R-:W-:Y:S02]  /*9930*/  UIADD3 UR9, UR9, 0x34830, URZ ;  /* 0x0003483009097890 */ /* 0x000fe4000fffe03f */
[----:B------:R-:W-:Y:S01]  /*9940*/  USHF.L.U32 UR11, UR11, 0x7, URZ ;  /* 0x000000070b0b7899 */ /* 0x000fe2000800063f */
[----:B--2---:R-:W-:-:S05]  /*9950*/  LEA R9, R14, R9, 0x18 ;  /* 0x000000090e097211 */ /* 0x004fca00078ec0ff */
[----:B------:R-:W-:-:S05]  /*9960*/  IMAD R2, R7, 0xc000, R9 ;  /* 0x0000c00007027824 */ /* 0x000fca00078e0209 */
[----:B------:R-:W-:Y:S01]  /*9970*/  R2UR UR14, R2 ;  /* 0x00000000020e72ca */ /* 0x000fe200000e0000 */
[----:B------:R-:W-:-:S05]  /*9980*/  VIADD R2, R9, 0x34800 ;  /* 0x0003480009027836 */ /* 0x000fca0000000000 */
[----:B------:R-:W-:-:S07]  /*9990*/  LEA R2, R16, R2, 0x3 ;  /* 0x0000000210027211 */ /* 0x000fce00078e18ff */
[----:B------:R-:W-:Y:S02]  /*99a0*/  UIADD3 UR8, UR14, 0x1c400, URZ ;  /* 0x0001c4000e087890 */ /* 0x000fe4000fffe03f */
[----:B------:R-:W-:Y:S02]  /*99b0*/  UIADD3 UR15, UR14, 0x20400, URZ ;  /* 0x000204000e0f7890 */ /* 0x000fe4000fffe03f */
[----:B------:R-:W-:-:S05]  /*99c0*/  UIADD3 UR14, UR14, 0x24400, URZ ;  /* 0x000244000e0e7890 */ /* 0x000fca000fffe03f */
[----:B------:R1:W-:Y:S02]  /*99d0*/  UTMALDG.4D [UR8], [UR4], desc[UR6] ;  /* 0x00000608040075b4 */ /* 0x0003e40008019000 */
[----:B-1----:R-:W-:Y:S01]  /*99e0*/  UMOV UR8, UR15 ;  /* 0x0000000f00087c82 */ /* 0x002fe20008000000 */
[----:B------:R-:W-:Y:S02]  /*99f0*/  UMOV UR10, UR17 ;  /* 0x00000011000a7c82 */ /* 0x000fe40008000000 */
[----:B------:R1:W-:Y:S02]  /*9a00*/  UTMALDG.4D [UR8], [UR4], desc[UR6] ;  /* 0x00000608040075b4 */ /* 0x0003e40008019000 */
[----:B-1----:R-:W-:Y:S01]  /*9a10*/  UMOV UR8, UR14 ;  /* 0x0000000e00087c82 */ /* 0x002fe20008000000 */
[----:B------:R-:W-:Y:S02]  /*9a20*/  UMOV UR10, UR16 ;  /* 0x00000010000a7c82 */ /* 0x000fe40008000000 */
[----:B------:R1:W-:Y:S01]  /*9a30*/  UTMALDG.4D [UR8], [UR4], desc[UR6] ;  /* 0x00000608040075b4 */ /* 0x0003e20008019000 */
[----:B------:R-:W2:Y:S02]  /*9a40*/  SYNCS.PHASECHK.TRANS64.TRYWAIT P1, [R2+URZ+0x60], R3 ;  /* 0x00006003020075a7 */ /* 0x000ea4000802017f */
[----:B-12---:R-:W-:Y:S05]  /*9a50*/  @!P1 BRA `(.L_x_54) ;  /* 0x0000001c00409947 */ /* 0x006fea0003800000 */
.L_x_99:
[----:B------:R-:W-:Y:S05]  /*9a60*/  @P2 BRA `(.L_x_55) ;  /* 0x00000000002c2947 */ /* 0x000fea0003800000 */
[----:B------:R-:W2:Y:S01]  /*9a70*/  S2R R9, SR_TID.X ;  /* 0x0000000000097919 */ /* 0x000ea20000002100 */
[----:B------:R-:W-:Y:S01]  /*9a80*/  MOV R14, 0x400 ;  /* 0x00000400000e7802 */ /* 0x000fe20000000f00 */
[----:B-1----:R-:W-:Y:S01]  /*9a90*/  IMAD.MOV.U32 R3, RZ, RZ, 0x8000 ;  /* 0x00008000ff037424 */ /* 0x002fe200078e00ff */
[----:B------:R-:W1:Y:S01]  /*9aa0*/  S2R R15, SR_CgaCtaId ;  /* 0x00000000000f7919 */ /* 0x000e620000008800 */
[----:B--2---:R-:W-:-:S04]  /*9ab0*/  LOP3.LUT R9, R9, 0x1f, RZ, 0xc0, !PT ;  /* 0x0000001f09097812 */ /* 0x004fc800078ec0ff */
[----:B------:R-:W-:Y:S02]  /*9ac0*/  ISETP.NE.AND P1, PT, R9, RZ, PT ;  /* 0x000000ff0900720c */ /* 0x000fe40003f25270 */
[----:B-1----:R-:W-:-:S05]  /*9ad0*/  LEA R14, R15, R14, 0x18 ;  /* 0x0000000e0f0e7211 */ /* 0x002fca00078ec0ff */
[----:B------:R-:W-:-:S04]  /*9ae0*/  IMAD R2, R16, 0x8, R14 ;  /* 0x0000000810027824 */ /* 0x000fc800078e020e */
[----:B------:R2:W-:Y:S02]  /*9af0*/  SYNCS.ARRIVE.TRANS64 RZ, [R2+URZ+0x34850], R3 ;  /* 0x0348500302ff79a7 */ /* 0x0005e4000800003f */
[----:B------:R-:W-:Y:S05]  /*9b00*/  @!P1 BRA `(.L_x_55) ;  /* 0x0000000000049947 */ /* 0x000fea0003800000 */
[----:B------:R-:W-:Y:S01]  /*9b10*/  BPT.TRAP 0x1 ;  /* 0x000000040000795c */ /* 0x000fe20000300000 */
.L_x_55:
[----:B------:R-:W3:Y:S01]  /*9b20*/  S2R R9, SR_CgaCtaId ;  /* 0x0000000000097919 */ /* 0x000ee20000008800 */
[----:B-12---:R-:W-:Y:S01]  /*9b30*/  MOV R3, 0x400 ;  /* 0x0000040000037802 */ /* 0x006fe20000000f00 */
[----:B------:R-:W-:Y:S01]  /*9b40*/  UIADD3 UR4, UP0, UR36, 0x470, URZ ;  /* 0x0000047024047890 */ /* 0x000fe2000ff1e03f */
[----:B------:R-:W-:Y:S01]  /*9b50*/  R2UR UR11, R18 ;  /* 0x00000000120b72ca */ /* 0x000fe200000e0000 */
[----:B------:R-:W-:Y:S01]  /*9b60*/  UMOV UR10, URZ ;  /* 0x0000003f000a7c82 */ /* 0x000fe20008000000 */
[----:B------:R-:W-:Y:S01]  /*9b70*/  R2UR UR13, R5 ;  /* 0x00000000050d72ca */ /* 0x000fe200000e0000 */
[----:B------:R-:W-:Y:S01]  /*9b80*/  UIADD3.X UR5, URZ, UR37, URZ, UP0, !UPT ;  /* 0x000000253f057290 */ /* 0x000fe200087fe43f */
[----:B------:R-:W-:Y:S01]  /*9b90*/  R2UR UR12, R4 ;  /* 0x00000000040c72ca */ /* 0x000fe200000e0000 */
[----:B------:R-:W-:Y:S01]  /*9ba0*/  UMOV UR7, 0x14f00000 ;  /* 0x14f0000000077882 */ /* 0x000fe20000000000 */
[----:B------:R-:W-:Y:S01]  /*9bb0*/  UMOV UR15, 0x40 ;  /* 0x00000040000f7882 */ /* 0x000fe20000000000 */
[----:B------:R-:W-:Y:S01]  /*9bc0*/  IMAD.MOV.U32 R5, RZ, RZ, R8 ;  /* 0x000000ffff057224 */ /* 0x000fe200078e0008 */
[----:B------:R-:W-:-:S05]  /*9bd0*/  MOV R18, R6 ;  /* 0x0000000600127202 */ /* 0x000fca0000000f00 */
[----:B------:R-:W-:Y:S01]  /*9be0*/  USHF.L.U32 UR11, UR11, 0x7, URZ ;  /* 0x000000070b0b7899 */ /* 0x000fe2000800063f */
[----:B---3--:R-:W-:-:S04]  /*9bf0*/  LEA R3, R9, R3, 0x18 ;  /* 0x0000000309037211 */ /* 0x008fc800078ec0ff */
[----:B------:R-:W-:-:S04]  /*9c00*/  LEA R2, R16, R3, 0x3 ;  /* 0x0000000310027211 */ /* 0x000fc800078e18ff */
[----:B------:R-:W-:Y:S01]  /*9c10*/  R2UR UR9, R2 ;  /* 0x00000000020972ca */ /* 0x000fe200000e0000 */
[----:B------:R-:W-:-:S05]  /*9c20*/  IMAD R2, R16, 0x8000, R3 ;  /* 0x0000800010027824 */ /* 0x000fca00078e0203 */
[----:B------:R-:W-:-:S07]  /*9c30*/  R2UR UR6, R2 ;  /* 0x00000000020672ca */ /* 0x000fce00000e0000 */
[----:B------:R-:W-:-:S06]  /*9c40*/  UIADD3 UR9, UR9, 0x34850, URZ ;  /* 0x0003485009097890 */ /* 0x000fcc000fffe03f */
[----:B------:R-:W-:Y:S02]  /*9c50*/  UIADD3 UR8, UR6, 0x400, URZ ;  /* 0x0000040006087890 */ /* 0x000fe4000fffe03f */
[----:B------:R-:W-:-:S03]  /*9c60*/  UIADD3 UR14, UR6, 0x4400, URZ ;  /* 0x00004400060e7890 */ /* 0x000fc6000fffe03f */
[----:B------:R-:W-:-:S04]  /*9c70*/  UMOV UR6, 0x0 ;  /* 0x0000000000067882 */ /* 0x000fc80000000000 */
[----:B------:R1:W-:Y:S02]  /*9c80*/  UTMALDG.4D [UR8], [UR4], desc[UR6] ;  /* 0x00000608040075b4 */ /* 0x0003e40008019000 */
[----:B-1----:R-:W-:Y:S01]  /*9c90*/  UMOV UR8, UR14 ;  /* 0x0000000e00087c82 */ /* 0x002fe20008000000 */
[----:B------:R-:W-:Y:S02]  /*9ca0*/  UMOV UR10, UR15 ;  /* 0x0000000f000a7c82 */ /* 0x000fe40008000000 */
[----:B------:R1:W-:Y:S02]  /*9cb0*/  UTMALDG.4D [UR8], [UR4], desc[UR6] ;  /* 0x00000608040075b4 */ /* 0x0003e40008019000 */
[----:B-1----:R-:W-:Y:S01]  /*9cc0*/  NOP ;  /* 0x0000000000007918 */ /* 0x002fe20000000000 */
.L_x_50:
[----:B------:R-:W-:Y:S05]  /*9cd0*/  BSYNC B0 ;  /* 0x0000000000007941 */ /* 0x000fea0003800000 */
.L_x_49:
[----:B------:R-:W2:Y:S01]  /*9ce0*/  LDL.LU R2, [R1+0xc] ;  /* 0x00000c0001027983 */ /* 0x000ea20000300800 */
[----:B------:R-:W-:Y:S01]  /*9cf0*/  IMAD.MOV.U32 R16, RZ, RZ, R7 ;  /* 0x000000ffff107224 */ /* 0x000fe200078e0007 */
[----:B------:R-:W-:Y:S01]  /*9d00*/  MOV R17, R12 ;  /* 0x0000000c00117202 */ /* 0x000fe20000000f00 */
[----:B--2---:R-:W-:-:S07]  /*9d10*/  VIADD R6, R2, 0xfffffffd ;  /* 0xfffffffd02067836 */ /* 0x004fce0000000000 */
.L_x_48:
[----:B------:R-:W-:Y:S01]  /*9d20*/  IMAD.MOV R13, RZ, RZ, -R13 ;  /* 0x000000ffff0d7224 */ /* 0x000fe200078e0a0d */
[----:B------:R-:W-:Y:S04]  /*9d30*/  BSSY B0, `(.L_x_47) ;  /* 0x00000ed000007945 */ /* 0x000fe80003800000 */
[----:B------:R-:W-:-:S13]  /*9d40*/  ISETP.NE.AND P1, PT, R10, R13, PT ;  /* 0x0000000d0a00720c */ /* 0x000fda0003f25270 */
[----:B------:R-:W-:Y:S05]  /*9d50*/  @!P1 BRA `(.L_x_56) ;  /* 0x0000000c00a89947 */ /* 0x000fea0003800000 */
[----:B------:R-:W-:-:S07]  /*9d60*/  IMAD.MOV.U32 R8, RZ, RZ, R5 ;  /* 0x000000ffff087224 */ /* 0x000fce00078e0005 */
.L_x_71:
[----:B------:R-:W-:Y:S01]  /*9d70*/  IADD3 R7, R16, 0x1, RZ ;  /* 0x0000000110077810 */ /* 0x000fe20007ffe0ff */
[----:B------:R-:W-:Y:S03]  /*9d80*/  BSSY B1, `(.L_x_57) ;  /* 0x0000070000017945 */ /* 0x000fe60003800000 */
        /* <DEDUP_REMOVED lines=10> */
[----:B------:R-:W-:-:S04]  /*9e30*/  IMAD R13, R11, UR4, RZ ;  /* 0x000000040b0d7c24 */ /* 0x000fc8000f8e02ff */
[----:B------:R-:W-:Y:S01]  /*9e40*/  IMAD R13, R0, UR5, R13 ;  /* 0x00000005000d7c24 */ /* 0x000fe2000f8e020d */
[----:B-1----:R-:W-:-:S13]  /*9e50*/  ISETP.NE.AND P1, PT, R9, 0x1, PT ;  /* 0x000000010900780c */ /* 0x002fda0003f25270 */
[----:B------:R-:W1:Y:S02]  /*9e60*/  @P1 LDC.64 R2, c[0x0][0x420] ;  /* 0x00010800ff021b82 */ /* 0x000e640000000a00 */
[----:B-1----:R-:W-:-:S04]  /*9e70*/  @P1 IMAD.HI.U32 R8, R6, R2, RZ ;  /* 0x0000000206081227 */ /* 0x002fc800078e00ff */
[----:B------:R-:W-:Y:S01]  /*9e80*/  IMAD.MOV.U32 R2, RZ, RZ, R6 ;  /* 0x000000ffff027224 */ /* 0x000fe200078e0006 */
[----:B------:R-:W-:-:S04]  /*9e90*/  @P1 SHF.R.U32.HI R2, RZ, R3, R8 ;  /* 0x00000003ff021219 */ /* 0x000fc80000011608 */
[----:B------:R-:W-:Y:S02]  /*9ea0*/  IADD3 R12, -R2, RZ, RZ ;  /* 0x000000ff020c7210 */ /* 0x000fe40007ffe1ff */
[----:B------:R-:W-:-:S03]  /*9eb0*/  SHF.R.S32.HI R3, RZ, 0x1f, R2 ;  /* 0x0000001fff037819 */ /* 0x000fc60000011402 */
[----:B------:R-:W-:Y:S02]  /*9ec0*/  IMAD R12, R9, R12, R6 ;  /* 0x0000000c090c7224 */ /* 0x000fe400078e0206 */
[----:B------:R-:W1:Y:S01]  /*9ed0*/  LDC.64 R8, c[0x0][0x3f8] ;  /* 0x0000fe00ff087b82 */ /* 0x000e620000000a00 */
[----:B------:R-:W-:-:S04]  /*9ee0*/  IMAD.WIDE.U32 R2, R0, UR4, R2 ;  /* 0x0000000400027c25 */ /* 0x000fc8000f8e0002 */
[----:B------:R-:W-:Y:S01]  /*9ef0*/  IMAD.IADD R13, R13, 0x1, R3 ;  /* 0x000000010d0d7824 */ /* 0x000fe200078e0203 */
[----:B-1----:R-:W-:-:S04]  /*9f00*/  LEA R8, P1, R2, R8, 0x2 ;  /* 0x0000000802087211 */ /* 0x002fc800078210ff */
[----:B------:R-:W-:-:S05]  /*9f10*/  LEA.HI.X R9, R2, R9, R13, 0x2, P1 ;  /* 0x0000000902097211 */ /* 0x000fca00008f140d */
[----:B------:R1:W5:Y:S04]  /*9f20*/  LDG.E R8, desc[UR6][R8.64] ;  /* 0x0000000608087981 */ /* 0x000368000c1e1900 */
.L_x_59:
[----:B------:R-:W2:Y:S01]  /*9f30*/  S2R R3, SR_CgaCtaId ;  /* 0x0000000000037919 */ /* 0x000ea20000008800 */
[----:B------:R-:W-:-:S04]  /*9f40*/  MOV R2, 0x400 ;  /* 0x0000040000027802 */ /* 0x000fc80000000f00 */
[----:B--2---:R-:W-:Y:S02]  /*9f50*/  LEA R2, R3, R2, 0x18 ;  /* 0x0000000203027211 */ /* 0x004fe400078ec0ff */
[----:B------:R-:W-:-:S03]  /*9f60*/  SHF.L.U32 R3, R10, 0x1f, RZ ;  /* 0x0000001f0a037819 */ /* 0x000fc600000006ff */
[----:B------:R-:W-:-:S04]  /*9f70*/  IMAD R2, R7, 0x8, R2 ;  /* 0x0000000807027824 */ /* 0x000fc800078e0202 */
[----:B------:R-:W2:Y:S02]  /*9f80*/  SYNCS.PHASECHK.TRANS64.TRYWAIT P1, [R2+URZ+0x34840], R3 ;  /* 0x03484003020075a7 */ /* 0x000ea4000802017f */
[----:B--2---:R-:W-:Y:S05]  /*9f90*/  @!P1 BRA `(.L_x_60) ;  /* 0x0000001800049947 */ /* 0x004fea0003800000 */
.L_x_100:
[----:B-1----:R-:W1:Y:S02]  /*9fa0*/  S2R R9, SR_TID.X ;  /* 0x0000000000097919 */ /* 0x002e640000002100 */
[----:B-1----:R-:W-:-:S04]  /*9fb0*/  LOP3.LUT R9, R9, 0x7f, RZ, 0xc0, !PT ;  /* 0x0000007f09097812 */ /* 0x002fc800078ec0ff */
[----:B------:R-:W-:-:S13]  /*9fc0*/  ISETP.NE.AND P2, PT, R9, RZ, PT ;  /* 0x000000ff0900720c */ /* 0x000fda0003f45270 */
[----:B------:R-:W-:Y:S05]  /*9fd0*/  @P2 BRA `(.L_x_61) ;  /* 0x00000000001c2947 */ /* 0x000fea0003800000 */
[----:B------:R-:W1:Y:S01]  /*9fe0*/  S2R R9, SR_TID.X ;  /* 0x0000000000097919 */ /* 0x000e620000002100 */
[----:B--2---:R-:W-:-:S04]  /*9ff0*/  MOV R3, 0xc000 ;  /* 0x0000c00000037802 */ /* 0x004fc80000000f00 */
[----:B------:R3:W-:Y:S01]  /*a000*/  SYNCS.ARRIVE.TRANS64 RZ, [R2+URZ+0x34830], R3 ;  /* 0x0348300302ff79a7 */ /* 0x0007e2000800003f */
[----:B-1----:R-:W-:-:S04]  /*a010*/  LOP3.LUT R9, R9, 0x1f, RZ, 0xc0, !PT ;  /* 0x0000001f09097812 */ /* 0x002fc800078ec0ff */
[----:B------:R-:W-:-:S13]  /*a020*/  ISETP.NE.AND P1, PT, R9, RZ, PT ;  /* 0x000000ff0900720c */ /* 0x000fda0003f25270 */
[----:B---3--:R-:W-:Y:S05]  /*a030*/  @!P1 BRA `(.L_x_61) ;  /* 0x0000000000049947 */ /* 0x008fea0003800000 */
[----:B------:R-:W-:Y:S01]  /*a040*/  BPT.TRAP 0x1 ;  /* 0x000000040000795c */ /* 0x000fe20000300000 */
.L_x_61:
[----:B------:R-:W1:Y:S01]  /*a050*/  S2R R9, SR_CgaCtaId ;  /* 0x0000000000097919 */ /* 0x000e620000008800 */
        /* <DEDUP_REMOVED lines=12> */
[----:B------:R-:W-:-:S03]  /*a120*/  SHF.L.U32 R17, R17, 0x1f, RZ ;  /* 0x0000001f11117819 */ /* 0x000fc600000006ff */
[----:B------:R-:W-:Y:S02]  /*a130*/  UIADD3 UR9, UR9, 0x34830, URZ ;  /* 0x0003483009097890 */ /* 0x000fe4000fffe03f */
[----:B------:R-:W-:Y:S01]  /*a140*/  USHF.L.U32 UR11, UR11, 0x7, URZ ;  /* 0x000000070b0b7899 */ /* 0x000fe2000800063f */
[----:B-1----:R-:W-:-:S05]  /*a150*/  LEA R3, R9, R3, 0x18 ;  /* 0x0000000309037211 */ /* 0x002fca00078ec0ff */
[----:B------:R-:W-:Y:S02]  /*a160*/  IMAD R2, R7, 0xc000, R3 ;  /* 0x0000c00007027824 */ /* 0x000fe400078e0203 */
[----:B------:R-:W-:-:S03]  /*a170*/  VIADD R3, R3, 0x34800 ;  /* 0x0003480003037836 */ /* 0x000fc60000000000 */
[----:B------:R-:W-:Y:S01]  /*a180*/  R2UR UR14, R2 ;  /* 0x00000000020e72ca */ /* 0x000fe200000e0000 */
[----:B------:R-:W-:-:S12]  /*a190*/  IMAD R2, R16, 0x8, R3 ;  /* 0x0000000810027824 */ /* 0x000fd800078e0203 */
        /* <DEDUP_REMOVED lines=12> */
.L_x_101:
[----:B------:R-:W-:Y:S05]  /*a260*/  @P2 BRA `(.L_x_63) ;  /* 0x00000000001c2947 */ /* 0x000fea0003800000 */
[----:B------:R-:W2:Y:S01]  /*a270*/  S2R R9, SR_TID.X ;  /* 0x0000000000097919 */ /* 0x000ea20000002100 */
[----:B------:R-:W-:-:S04]  /*a280*/  MOV R3, 0x8000 ;  /* 0x0000800000037802 */ /* 0x000fc80000000f00 */
[----:B------:R3:W-:Y:S01]  /*a290*/  SYNCS.ARRIVE.TRANS64 RZ, [R2+URZ+0x50], R3 ;  /* 0x0000500302ff79a7 */ /* 0x0007e2000800003f */
[----:B--2---:R-:W-:-:S04]  /*a2a0*/  LOP3.LUT R9, R9, 0x1f, RZ, 0xc0, !PT ;  /* 0x0000001f09097812 */ /* 0x004fc800078ec0ff */
[----:B------:R-:W-:-:S13]  /*a2b0*/  ISETP.NE.AND P1, PT, R9, RZ, PT ;  /* 0x000000ff0900720c */ /* 0x000fda0003f25270 */
[----:B---3--:R-:W-:Y:S05]  /*a2c0*/  @!P1 BRA `(.L_x_63) ;  /* 0x0000000000049947 */ /* 0x008fea0003800000 */
[----:B------:R-:W-:Y:S01]  /*a2d0*/  BPT.TRAP 0x1 ;  /* 0x000000040000795c */ /* 0x000fe20000300000 */
.L_x_63:
        /* <DEDUP_REMOVED lines=9> */
[----:B------:R-:W-:Y:S01]  /*a370*/  R2UR UR12, R4 ;  /* 0x00000000040c72ca */ /* 0x000fe200000e0000 */
[----:B------:R-:W-:Y:S01]  /*a380*/  UMOV UR15, 0x40 ;  /* 0x00000040000f7882 */ /* 0x000fe20000000000 */
[----:B------:R-:W-:Y:S01]  /*a390*/  IMAD.MOV.U32 R18, RZ, RZ, R12 ;  /* 0x000000ffff127224 */ /* 0x000fe200078e000c */
[----:B------:R-:W-:-:S04]  /*a3a0*/  MOV R5, R8 ;  /* 0x0000000800057202 */ /* 0x000fc80000000f00 */
[----:B------:R-:W-:Y:S02]  /*a3b0*/  USHF.L.U32 UR11, UR11, 0x7, URZ ;  /* 0x000000070b0b7899 */ /* 0x000fe4000800063f */
[----:B------:R-:W-:Y:S01]  /*a3c0*/  UIADD3 UR9, UR9, 0x50, URZ ;  /* 0x0000005009097890 */ /* 0x000fe2000fffe03f */
[----:B--2---:R-:W-:-:S05]  /*a3d0*/  LEA R3, R9, R3, 0x18 ;  /* 0x0000000309037211 */ /* 0x004fca00078ec0ff */
[----:B------:R-:W-:-:S05]  /*a3e0*/  IMAD R16, R16, 0x8000, R3 ;  /* 0x0000800010107824 */ /* 0x000fca00078e0203 */
[----:B------:R-:W-:-:S13]  /*a3f0*/  R2UR UR6, R16 ;  /* 0x00000000100672ca */ /* 0x000fda00000e0000 */
[----:B------:R-:W-:Y:S02]  /*a400*/  UIADD3 UR8, UR6, 0x400, URZ ;  /* 0x0000040006087890 */ /* 0x000fe4000fffe03f */
[----:B------:R-:W-:-:S03]  /*a410*/  UIADD3 UR14, UR6, 0x4400, URZ ;  /* 0x00004400060e7890 */ /* 0x000fc6000fffe03f */
[----:B------:R-:W-:-:S04]  /*a420*/  UMOV UR6, 0x0 ;  /* 0x0000000000067882 */ /* 0x000fc80000000000 */
[----:B------:R2:W-:Y:S02]  /*a430*/  UTMALDG.4D [UR8], [UR4], desc[UR6] ;  /* 0x00000608040075b4 */ /* 0x0005e40008019000 */
[----:B--2---:R-:W-:Y:S01]  /*a440*/  UMOV UR8, UR14 ;  /* 0x0000000e00087c82 */ /* 0x004fe20008000000 */
[----:B------:R-:W-:Y:S02]  /*a450*/  UMOV UR10, UR15 ;  /* 0x0000000f000a7c82 */ /* 0x000fe40008000000 */
[----:B------:R2:W-:Y:S02]  /*a460*/  UTMALDG.4D [UR8], [UR4], desc[UR6] ;  /* 0x00000608040075b4 */ /* 0x0005e40008019000 */
[----:B--2---:R-:W-:Y:S01]  /*a470*/  NOP ;  /* 0x0000000000007918 */ /* 0x004fe20000000000 */
.L_x_58:
[----:B------:R-:W-:Y:S05]  /*a480*/  BSYNC B1 ;  /* 0x0000000000017941 */ /* 0x000fea0003800000 */
.L_x_57:
[----:B------:R-:W-:Y:S01]  /*a490*/  VIADD R16, R7, 0x1 ;  /* 0x0000000107107836 */ /* 0x000fe20000000000 */
[----:B------:R-:W-:Y:S04]  /*a4a0*/  BSSY B1, `(.L_x_64) ;  /* 0x0000072000017945 */ /* 0x000fe80003800000 */
[----:B------:R-:W-:-:S04]  /*a4b0*/  ISETP.NE.AND P1, PT, R16, 0x2, PT ;  /* 0x000000021000780c */ /* 0x000fc80003f25270 */
[----:B-1----:R-:W-:Y:S02]  /*a4c0*/  SEL R17, RZ, 0x1, P1 ;  /* 0x00000001ff117807 */ /* 0x002fe40000800000 */
[----:B------:R-:W-:Y:S02]  /*a4d0*/  SEL R16, R16, RZ, P1 ;  /* 0x000000ff10107207 */ /* 0x000fe40000800000 */
[----:B------:R-:W-:Y:S01]  /*a4e0*/  LOP3.LUT R17, R10, R17, RZ, 0x3c, !PT ;  /* 0x000000110a117212 */ /* 0x000fe200078e3cff */
[----:B------:R-:W-:Y:S06]  /*a4f0*/  @!P6 BRA `(.L_x_65) ;  /* 0x0000000400b0e947 */ /* 0x000fec0003800000 */
[----:B------:R-:W-:Y:S01]  /*a500*/  VIADD R12, R6, 0xffffffff ;  /* 0xffffffff060c7836 */ /* 0x000fe20000000000 */
        /* <DEDUP_REMOVED lines=8> */
[----:B-1----:R-:W-:Y:S01]  /*a590*/  @P1 IMAD.HI.U32 R9, R12, R2, RZ ;  /* 0x000000020c091227 */ /* 0x002fe200078e00ff */
[----:B------:R-:W-:-:S04]  /*a5a0*/  MOV R2, R12 ;  /* 0x0000000c00027202 */ /* 0x000fc80000000f00 */
[----:B------:R-:W-:-:S05]  /*a5b0*/  @P1 SHF.R.U32.HI R2, RZ, R3, R9 ;  /* 0x00000003ff021219 */ /* 0x000fca0000011609 */
[----:B------:R-:W-:-:S04]  /*a5c0*/  IMAD.MOV R3, RZ, RZ, -R2 ;  /* 0x000000ffff037224 */ /* 0x000fc800078e0a02 */
[----:B------:R-:W-:Y:S01]  /*a5d0*/  IMAD R12, R8, R3, R12 ;  /* 0x00000003080c7224 */ /* 0x000fe200078e020c */
[--C-:B------:R-:W-:Y:S01]  /*a5e0*/  SHF.R.S32.HI R3, RZ, 0x1f, R2.reuse ;  /* 0x0000001fff037819 */ /* 0x100fe20000011402 */
[----:B------:R-:W1:Y:S02]  /*a5f0*/  LDC.64 R8, c[0x0][0x3f8] ;  /* 0x0000fe00ff087b82 */ /* 0x000e640000000a00 */
[----:B------:R-:W-:-:S04]  /*a600*/  IMAD.WIDE.U32 R2, R0, UR4, R2 ;  /* 0x0000000400027c25 */ /* 0x000fc8000f8e0002 */
[----:B------:R-:W-:Y:S01]  /*a610*/  IMAD.IADD R13, R13, 0x1, R3 ;  /* 0x000000010d0d7824 */ /* 0x000fe200078e0203 */
[----:B-1----:R-:W-:-:S04]  /*a620*/  LEA R8, P1, R2, R8, 0x2 ;  /* 0x0000000802087211 */ /* 0x002fc800078210ff */
[----:B------:R-:W-:-:S05]  /*a630*/  LEA.HI.X R9, R2, R9, R13, 0x2, P1 ;  /* 0x0000000902097211 */ /* 0x000fca00008f140d */
[----:B------:R1:W5:Y:S04]  /*a640*/  LDG.E R8, desc[UR6][R8.64] ;  /* 0x0000000608087981 */ /* 0x000368000c1e1900 */
.L_x_66:
[----:B------:R-:W2:Y:S01]  /*a650*/  S2R R3, SR_CgaCtaId ;  /* 0x0000000000037919 */ /* 0x000ea20000008800 */
[----:B------:R-:W-:-:S04]  /*a660*/  MOV R2, 0x400 ;  /* 0x0000040000027802 */ /* 0x000fc80000000f00 */
[----:B--2---:R-:W-:Y:S02]  /*a670*/  LEA R2, R3, R2, 0x18 ;  /* 0x0000000203027211 */ /* 0x004fe400078ec0ff */
[----:B------:R-:W-:Y:S02]  /*a680*/  SHF.L.U32 R3, R17, 0x1f, RZ ;  /* 0x0000001f11037819 */ /* 0x000fe400000006ff */
[----:B------:R-:W-:-:S04]  /*a690*/  LEA R2, R16, R2, 0x3 ;  /* 0x0000000210027211 */ /* 0x000fc800078e18ff */
[----:B------:R-:W2:Y:S02]  /*a6a0*/  SYNCS.PHASECHK.TRANS64.TRYWAIT P1, [R2+URZ+0x34840], R3 ;  /* 0x03484003020075a7 */ /* 0x000ea4000802017f */
[----:B--2---:R-:W-:Y:S05]  /*a6b0*/  @!P1 BRA `(.L_x_67) ;  /* 0x0000001000649947 */ /* 0x004fea0003800000 */
.L_x_102:
[----:B-1----:R-:W1:Y:S02]  /*a6c0*/  S2R R9, SR_TID.X ;  /* 0x0000000000097919 */ /* 0x002e640000002100 */
[----:B-1----:R-:W-:-:S04]  /*a6d0*/  LOP3.LUT R9, R9, 0x7f, RZ, 0xc0, !PT ;  /* 0x0000007f09097812 */ /* 0x002fc800078ec0ff */
[----:B------:R-:W-:-:S13]  /*a6e0*/  ISETP.NE.AND P2, PT, R9, RZ, PT ;  /* 0x000000ff0900720c */ /* 0x000fda0003f45270 */
[----:B------:R-:W-:Y:S05]  /*a6f0*/  @P2 BRA `(.L_x_68) ;  /* 0x00000000001c2947 */ /* 0x000fea0003800000 */
[----:B------:R-:W1:Y:S01]  /*a700*/  S2R R9, SR_TID.X ;  /* 0x0000000000097919 */ /* 0x000e620000002100 */
[----:B--2---:R-:W-:-:S04]  /*a710*/  IMAD.MOV.U32 R3, RZ, RZ, 0xc000 ;  /* 0x0000c000ff037424 */ /* 0x004fc800078e00ff */
[----:B------:R3:W-:Y:S01]  /*a720*/  SYNCS.ARRIVE.TRANS64 RZ, [R2+URZ+0x34830], R3 ;  /* 0x0348300302ff79a7 */ /* 0x0007e2000800003f */
[----:B-1----:R-:W-:-:S04]  /*a730*/  LOP3.LUT R9, R9, 0x1f, RZ, 0xc0, !PT ;  /* 0x0000001f09097812 */ /* 0x002fc800078ec0ff */
[----:B------:R-:W-:-:S13]  /*a740*/  ISETP.NE.AND P1, PT, R9, RZ, PT ;  /* 0x000000ff0900720c */ /* 0x000fda0003f25270 */
[----:B---3--:R-:W-:Y:S05]  /*a750*/  @!P1 BRA `(.L_x_68) ;  /* 0x0000000000049947 */ /* 0x008fea0003800000 */
[----:B------:R-:W-:Y:S01]  /*a760*/  BPT.TRAP 0x1 ;  /* 0x000000040000795c */ /* 0x000fe20000300000 */
.L_x_68:
[----:B------:R-:W1:Y:S01]  /*a770*/  S2R R13, SR_CgaCtaId ;  /* 0x00000000000d7919 */ /* 0x000e620000008800 */
[----:B------:R-:W-:Y:S01]  /*a780*/  MOV R9, 0x400 ;  /* 0x0000040000097802 */ /* 0x000fe20000000f00 */
[----:B------:R-:W-:Y:S01]  /*a790*/  UIADD3 UR4, UP0, UR36, 0x370, URZ ;  /* 0x0000037024047890 */ /* 0x000fe2000ff1e03f */
[----:B------:R-:W-:Y:S01]  /*a7a0*/  R2UR UR11, R12 ;  /* 0x000000000c0b72ca */ /* 0x000fe200000e0000 */
[----:B------:R-:W-:Y:S01]  /*a7b0*/  UMOV UR10, URZ ;  /* 0x0000003f000a7c82 */ /* 0x000fe20008000000 */
[----:B------:R-:W-:Y:S01]  /*a7c0*/  R2UR UR12, R4 ;  /* 0x00000000040c72ca */ /* 0x000fe200000e0000 */
[----:B------:R-:W-:Y:S01]  /*a7d0*/  UIADD3.X UR5, URZ, UR37, URZ, UP0, !UPT ;  /* 0x000000253f057290 */ /* 0x000fe200087fe43f */
[----:B-----5:R-:W-:Y:S01]  /*a7e0*/  R2UR UR13, R8 ;  /* 0x00000000080d72ca */ /* 0x020fe200000e0000 */
[----:B------:R-:W-:Y:S01]  /*a7f0*/  UMOV UR6, 0x0 ;  /* 0x0000000000067882 */ /* 0x000fe20000000000 */
[----:B------:R-:W-:Y:S01]  /*a800*/  UMOV UR7, 0x14f00000 ;  /* 0x14f0000000077882 */ /* 0x000fe20000000000 */
[----:B------:R-:W-:Y:S01]  /*a810*/  UMOV UR18, 0x40 ;  /* 0x0000004000127882 */ /* 0x000fe20000000000 */
[----:B------:R-:W-:-:S05]  /*a820*/  UMOV UR17, 0x80 ;  /* 0x0000008000117882 */ /* 0x000fca0000000000 */
[----:B------:R-:W-:Y:S01]  /*a830*/  USHF.L.U32 UR11, UR11, 0x7, URZ ;  /* 0x000000070b0b7899 */ /* 0x000fe2000800063f */
[----:B-1----:R-:W-:-:S05]  /*a840*/  LEA R9, R13, R9, 0x18 ;  /* 0x000000090d097211 */ /* 0x002fca00078ec0ff */
[----:B--2---:R-:W-:-:S05]  /*a850*/  VIADD R2, R9, 0x34800 ;  /* 0x0003480009027836 */ /* 0x004fca0000000000 */
[----:B------:R-:W-:Y:S01]  /*a860*/  LEA R3, R16, R2, 0x3 ;  /* 0x0000000210037211 */ /* 0x000fe200078e18ff */
[----:B------:R-:W-:-:S03]  /*a870*/  IMAD R2, R7, 0x8, R2 ;  /* 0x0000000807027824 */ /* 0x000fc600078e0202 */
[----:B------:R-:W-:Y:S01]  /*a880*/  R2UR UR9, R3 ;  /* 0x00000000030972ca */ /* 0x000fe200000e0000 */
[----:B------:R-:W-:-:S05]  /*a890*/  IMAD R3, R16, 0xc000, R9 ;  /* 0x0000c00010037824 */ /* 0x000fca00078e0209 */
[----:B------:R-:W-:Y:S02]  /*a8a0*/  R2UR UR8, R3 ;  /* 0x00000000030872ca */ /* 0x000fe400000e0000 */
[----:B------:R-:W-:-:S05]  /*a8b0*/  SHF.L.U32 R3, R10, 0x1f, RZ ;  /* 0x0000001f0a037819 */ /* 0x000fca00000006ff */
[----:B------:R-:W-:-:S06]  /*a8c0*/  UIADD3 UR9, UR9, 0x30, URZ ;  /* 0x0000003009097890 */ /* 0x000fcc000fffe03f */
[----:B------:R-:W-:Y:S02]  /*a8d0*/  UIADD3 UR14, UR8, 0x1c400, URZ ;  /* 0x0001c400080e7890 */ /* 0x000fe4000fffe03f */
[----:B------:R-:W-:Y:S02]  /*a8e0*/  UIADD3 UR15, UR8, 0x20400, URZ ;  /* 0x00020400080f7890 */ /* 0x000fe4000fffe03f */
[----:B------:R-:W-:-:S03]  /*a8f0*/  UIADD3 UR16, UR8, 0x24400, URZ ;  /* 0x0002440008107890 */ /* 0x000fc6000fffe03f */
[----:B------:R-:W-:Y:S02]  /*a900*/  UMOV UR8, UR14 ;  /* 0x0000000e00087c82 */ /* 0x000fe40008000000 */
[----:B------:R1:W-:Y:S02]  /*a910*/  UTMALDG.4D [UR8], [UR4], desc[UR6] ;  /* 0x00000608040075b4 */ /* 0x0003e40008019000 */
[----:B-1----:R-:W-:Y:S01]  /*a920*/  UMOV UR8, UR15 ;  /* 0x0000000f00087c82 */ /* 0x002fe20008000000 */
[----:B------:R-:W-:Y:S02]  /*a930*/  UMOV UR10, UR18 ;  /* 0x00000012000a7c82 */ /* 0x000fe40008000000 */
[----:B------:R1:W-:Y:S02]  /*a940*/  UTMALDG.4D [UR8], [UR4], desc[UR6] ;  /* 0x00000608040075b4 */ /* 0x0003e40008019000 */
[----:B-1----:R-:W-:Y:S01]  /*a950*/  UMOV UR8, UR16 ;  /* 0x0000001000087c82 */ /* 0x002fe20008000000 */
[----:B------:R-:W-:-:S02]  /*a960*/  UMOV UR10, UR17 ;  /* 0x00000011000a7c82 */ /* 0x000fc40008000000 */
[----:B------:R1:W-:Y:S01]  /*a970*/  UTMALDG.4D [UR8], [UR4], desc[UR6] ;  /* 0x00000608040075b4 */ /* 0x0003e20008019000 */
[----:B------:R-:W2:Y:S02]  /*a980*/  SYNCS.PHASECHK.TRANS64.TRYWAIT P1, [R2+URZ+0x60], R3 ;  /* 0x00006003020075a7 */ /* 0x000ea4000802017f */
[----:B-12---:R-:W-:Y:S05]  /*a990*/  @!P1 BRA `(.L_x_69) ;  /* 0x0000000c00c09947 */ /* 0x006fea0003800000 */
.L_x_103:
        /* <DEDUP_REMOVED lines=8> */
.L_x_70:
[----:B------:R-:W2:Y:S01]  /*aa20*/  S2R R9, SR_CgaCtaId ;  /* 0x0000000000097919 */ /* 0x000ea20000008800 */
[----:B-1----:R-:W-:Y:S01]  /*aa30*/  MOV R3, 0x400 ;  /* 0x0000040000037802 */ /* 0x002fe20000000f00 */
        /* <DEDUP_REMOVED lines=9> */
[----:B------:R-:W-:-:S02]  /*aad0*/  IMAD.MOV.U32 R18, RZ, RZ, R12 ;  /* 0x000000ffff127224 */ /* 0x000fc400078e000c */
[----:B------:R-:W-:-:S03]  /*aae0*/  IMAD.MOV.U32 R5, RZ, RZ, R8 ;  /* 0x000000ffff057224 */ /* 0x000fc600078e0008 */
[----:B------:R-:W-:Y:S02]  /*aaf0*/  USHF.L.U32 UR11, UR11, 0x7, URZ ;  /* 0x000000070b0b7899 */ /* 0x000fe4000800063f */
[----:B------:R-:W-:Y:S01]  /*ab00*/  UIADD3 UR9, UR9, 0x50, URZ ;  /* 0x0000005009097890 */ /* 0x000fe2000fffe03f */
[----:B--2---:R-:W-:-:S04]  /*ab10*/  LEA R3, R9, R3, 0x18 ;  /* 0x0000000309037211 */ /* 0x004fc800078ec0ff */
[----:B------:R-:W-:-:S04]  /*ab20*/  LEA R7, R7, R3, 0xf ;  /* 0x0000000307077211 */ /* 0x000fc800078e78ff */
[----:B------:R-:W-:-:S13]  /*ab30*/  R2UR UR6, R7 ;  /* 0x00000000070672ca */ /* 0x000fda00000e0000 */
        /* <DEDUP_REMOVED lines=8> */
.L_x_65:
[----:B------:R-:W-:Y:S05]  /*abc0*/  BSYNC B1 ;  /* 0x0000000000017941 */ /* 0x000fea0003800000 */
.L_x_64:
[C---:B------:R-:W-:Y:S02]  /*abd0*/  ISETP.GT.AND P1, PT, R6.reuse, 0x1, PT ;  /* 0x000000010600780c */ /* 0x040fe40003f24270 */
[----:B------:R-:W-:-:S11]  /*abe0*/  IADD3 R6, R6, -0x2, RZ ;  /* 0xfffffffe06067810 */ /* 0x000fd60007ffe0ff */
[----:B------:R-:W-:Y:S05]  /*abf0*/  @P1 BRA `(.L_x_71) ;  /* 0xfffffff0005c1947 */ /* 0x000fea000383ffff */
.L_x_56:
[----:B------:R-:W-:Y:S05]  /*ac00*/  BSYNC B0 ;  /* 0x0000000000007941 */ /* 0x000fea0003800000 */
.L_x_47:
[----:B------:R-:W-:Y:S04]  /*ac10*/  BSSY B0, `(.L_x_72) ;  /* 0x000002c000007945 */ /* 0x000fe80003800000 */
[----:B------:R-:W-:Y:S05]  /*ac20*/  @!P6 BRA `(.L_x_73) ;  /* 0x0000000000a8e947 */ /* 0x000fea0003800000 */
[----:B------:R-:W2:Y:S01]  /*ac30*/  S2R R3, SR_CgaCtaId ;  /* 0x0000000000037919 */ /* 0x000ea20000008800 */
[----:B------:R-:W-:Y:S01]  /*ac40*/  MOV R0, 0x400 ;  /* 0x0000040000007802 */ /* 0x000fe20000000f00 */
[----:B------:R-:W3:Y:S03]  /*ac50*/  S2R R2, SR_TID.X ;  /* 0x0000000000027919 */ /* 0x000ee60000002100 */
[----:B--2---:R-:W-:Y:S02]  /*ac60*/  LEA R0, R3, R0, 0x18 ;  /* 0x0000000003007211 */ /* 0x004fe400078ec0ff */
[----:B---3--:R-:W-:-:S03]  /*ac70*/  LOP3.LUT R2, R2, 0x7f, RZ, 0xc0, !PT ;  /* 0x0000007f02027812 */ /* 0x008fc600078ec0ff */
[----:B------:R-:W-:Y:S01]  /*ac80*/  IMAD R3, R16, 0x8, R0 ;  /* 0x0000000810037824 */ /* 0x000fe200078e0200 */
[----:B------:R-:W-:Y:S02]  /*ac90*/  SHF.L.U32 R0, R17, 0x1f, RZ ;  /* 0x0000001f11007819 */ /* 0x000fe400000006ff */
[----:B------:R-:W-:Y:S02]  /*aca0*/  ISETP.NE.AND P1, PT, R2, RZ, PT ;  /* 0x000000ff0200720c */ /* 0x000fe40003f25270 */
[----:B------:R-:W2:Y:S02]  /*acb0*/  SYNCS.PHASECHK.TRANS64.TRYWAIT P0, [R3+URZ+0x34860], R0 ;  /* 0x03486000030075a7 */ /* 0x000ea4000800017f */
[----:B--2---:R-:W-:Y:S09]  /*acc0*/  @!P0 BRA `(.L_x_74) ;  /* 0x0000000c00088947 */ /* 0x004ff20003800000 */
.L_x_104:
        /* <DEDUP_REMOVED lines=8> */
.L_x_75:
        /* <DEDUP_REMOVED lines=10> */
[----:B------:R-:W-:-:S06]  /*adf0*/  UMOV UR15, 0x40 ;  /* 0x00000040000f7882 */ /* 0x000fcc0000000000 */
[----:B------:R-:W-:Y:S02]  /*ae00*/  UIADD3 UR9, UR9, 0x34850, URZ ;  /* 0x0003485009097890 */ /* 0x000fe4000fffe03f */
[----:B------:R-:W-:Y:S01]  /*ae10*/  USHF.L.U32 UR11, UR11, 0x7, URZ ;  /* 0x000000070b0b7899 */ /* 0x000fe2000800063f */
[----:B---3--:R-:W-:-:S04]  /*ae20*/  LEA R0, R2, R0, 0x18 ;  /* 0x0000000002007211 */ /* 0x008fc800078ec0ff */
[----:B------:R-:W-:-:S04]  /*ae30*/  LEA R0, R16, R0, 0xf ;  /* 0x0000000010007211 */ /* 0x000fc800078e78ff */
        /* <DEDUP_REMOVED lines=9> */
.L_x_73:
[----:B------:R-:W-:Y:S05]  /*aed0*/  BSYNC B0 ;  /* 0x0000000000007941 */ /* 0x000fea0003800000 */
.L_x_72:
[----:B------:R-:W2:Y:S01]  /*aee0*/  LDL.LU R0, [R1+0x10] ;  /* 0x0000100001007983 */ /* 0x000ea20000300800 */
[----:B------:R-:W-:-:S03]  /*aef0*/  ULDC UR4, c[0x0][0xda4] ;  /* 0x0003690000047ab9 */ /* 0x000fc60000000800 */
[----:B------:R-:W3:Y:S01]  /*af00*/  LDL.LU R2, [R1+0x18] ;  /* 0x0000180001027983 */ /* 0x000ee20000300800 */
[----:B------:R-:W-:-:S05]  /*af10*/  VIADD R16, R16, 0x1 ;  /* 0x0000000110107836 */ /* 0x000fca0000000000 */
[----:B------:R-:W-:-:S04]  /*af20*/  ISETP.NE.AND P0, PT, R16, 0x2, PT ;  /* 0x000000021000780c */ /* 0x000fc80003f05270 */
[----:B------:R-:W-:Y:S01]  /*af30*/  SEL R16, R16, RZ, P0 ;  /* 0x000000ff10107207 */ /* 0x000fe20000000000 */
[----:B--2---:R-:W-:Y:S01]  /*af40*/  VIADD R0, R0, UR38 ;  /* 0x0000002600007c36 */ /* 0x004fe20008000000 */
[----:B---3--:R-:W-:-:S04]  /*af50*/  IADD3 R2, R2, 0x1, RZ ;  /* 0x0000000102027810 */ /* 0x008fc80007ffe0ff */
[----:B------:R2:W-:Y:S01]  /*af60*/  STL [R1+0x10], R0 ;  /* 0x0000100001007387 */ /* 0x0005e20000100800 */
[----:B------:R-:W-:-:S03]  /*af70*/  ISETP.GE.AND P1, PT, R0, UR4, PT ;  /* 0x0000000400007c0c */ /* 0x000fc6000bf26270 */
[----:B------:R3:W-:Y:S01]  /*af80*/  STL [R1+0x18], R2 ;  /* 0x0000180201007387 */ /* 0x0007e20000100800 */
[----:B--2---:R-:W-:-:S04]  /*af90*/  SEL R0, RZ, 0x1, P0 ;  /* 0x00000001ff007807 */ /* 0x004fc80000000000 */
[----:B------:R-:W-:-:S05]  /*afa0*/  LOP3.LUT R17, R17, R0, RZ, 0x3c, !PT ;  /* 0x0000000011117212 */ /* 0x000fca00078e3cff */
[----:B---3--:R-:W-:Y:S05]  /*afb0*/  @!P1 BRA `(.L_x_76) ;  /* 0xffffffd000cc9947 */ /* 0x008fea000383ffff */
[----:B------:R-:W-:-:S07]  /*afc0*/  LOP3.LUT R2, R2, 0x1, RZ, 0xc, !PT ;  /* 0x0000000102027812 */ /* 0x000fce00078e0cff */
.L_x_32:
[----:B------:R-:W2:Y:S01]  /*afd0*/  S2R R3, SR_CgaCtaId ;  /* 0x0000000000037919 */ /* 0x000ea20000008800 */
[----:B------:R-:W-:Y:S01]  /*afe0*/  MOV R0, 0x400 ;  /* 0x0000040000007802 */ /* 0x000fe20000000f00 */
[----:B------:R-:W-:Y:S03]  /*aff0*/  BSSY B0, `(.L_x_77) ;  /* 0x0000005000007945 */ /* 0x000fe60003800000 */
[----:B--2---:R-:W-:Y:S02]  /*b000*/  LEA R0, R3, R0, 0x18 ;  /* 0x0000000003007211 */ /* 0x004fe400078ec0ff */
[----:B------:R-:W-:-:S04]  /*b010*/  SHF.L.U32 R3, R2, 0x1f, RZ ;  /* 0x0000001f02037819 */ /* 0x000fc800000006ff */
[----:B------:R-:W2:Y:S02]  /*b020*/  SYNCS.PHASECHK.TRANS64.TRYWAIT P0, [R0+URZ+0x34820], R3 ;  /* 0x03482003000075a7 */ /* 0x000ea4000800017f */
[----:B--2---:R-:W-:Y:S05]  /*b030*/  @!P0 BRA `(.L_x_78) ;  /* 0x0000000800408947 */ /* 0x004fea0003800000 */
.L_x_105:
[----:B------:R-:W-:Y:S05]  /*b040*/  BSYNC B0 ;  /* 0x0000000000007941 */ /* 0x000fea0003800000 */
.L_x_77:
[----:B------:R-:W-:-:S03]  /*b050*/  UMOV UR4, 0xffffffff ;  /* 0xffffffff00047882 */ /* 0x000fc60000000000 */
[----:B------:R-:W-:Y:S05]  /*b060*/  BRA.DIV UR4, `(.L_x_79) ;  /* 0x0000000a04487947 */ /* 0x000fea000b800000 */
[----:B------:R-:W3:Y:S02]  /*b070*/  S2R R2, SR_TID.X ;  /* 0x0000000000027919 */ /* 0x000ee40000002100 */
[----:B---3--:R-:W-:-:S04]  /*b080*/  SHF.R.U32.HI R2, RZ, 0x5, R2 ;  /* 0x00000005ff027819 */ /* 0x008fc80000011602 */
[----:B------:R-:W-:-:S05]  /*b090*/  LOP3.LUT R2, R2, 0x3, RZ, 0xc0, !PT ;  /* 0x0000000302027812 */ /* 0x000fca00078ec0ff */
[----:B------:R3:W4:Y:S02]  /*b0a0*/  SHFL.IDX PT, R14, R2, RZ, 0x1f ;  /* 0x00001fff020e7589 */ /* 0x00072400000e0000 */
.L_x_108:
[----:B----4-:R-:W-:Y:S01]  /*b0b0*/  ISETP.NE.AND P0, PT, R14, RZ, PT ;  /* 0x000000ff0e00720c */ /* 0x010fe20003f05270 */
[----:B------:R-:W-:-:S12]  /*b0c0*/  BSSY B0, `(.L_x_80) ;  /* 0x0000024000007945 */ /* 0x000fd80003800000 */
[----:B------:R-:W-:Y:S05]  /*b0d0*/  @P0 BRA `(.L_x_81) ;  /* 0x0000000000880947 */ /* 0x000fea0003800000 */
[----:B------:R-:W-:-:S03]  /*b0e0*/  UMOV UR4, 0xffffffff ;  /* 0xffffffff00047882 */ /* 0x000fc60000000000 */
[----:B------:R-:W-:Y:S05]  /*b0f0*/  BRA.DIV UR4, `(.L_x_82) ;  /* 0x0000000a04587947 */ /* 0x000fea000b800000 */
[----:B------:R-:W-:-:S13]  /*b100*/  ELECT P6, URZ, PT ;  /* 0x00000000003f782f */ /* 0x000fda00038c0000 */
.L_x_111:
[----:B------:R-:W-:Y:S05]  /*b110*/  @!P6 BRA `(.L_x_81) ;  /* 0x000000000078e947 */ /* 0x000fea0003800000 */
[----:B---3--:R-:W3:Y:S02]  /*b120*/  LDL.LU R2, [R1+0x1c] ;  /* 0x00001c0001027983 */ /* 0x008ee40000300800 */
[----:B---3--:R-:W-:-:S04]  /*b130*/  LOP3.LUT R2, R2, 0x2, RZ, 0xfc, !PT ;  /* 0x0000000202027812 */ /* 0x008fc800078efcff */
[----:B------:R-:W-:-:S13]  /*b140*/  ISETP.NE.AND P2, PT, R2, 0x3, PT ;  /* 0x000000030200780c */ /* 0x000fda0003f45270 */
[----:B------:R-:W-:Y:S05]  /*b150*/  @!P2 BRA `(.L_x_83) ;  /* 0x000000000004a947 */ /* 0x000fea0003800000 */
[----:B------:R-:W-:Y:S01]  /*b160*/  BPT.TRAP 0x1 ;  /* 0x000000040000795c */ /* 0x000fe20000300000 */
.L_x_83:
[----:B--2---:R-:W-:Y:S01]  /*b170*/  VIADD R3, R0, 0x34840 ;  /* 0x0003484000037836 */ /* 0x004fe20000000000 */
[----:B------:R-:W-:Y:S02]  /*b180*/  SHF.L.U32 R5, R17, 0x1f, RZ ;  /* 0x0000001f11057819 */ /* 0x000fe400000006ff */
[C---:B------:R-:W-:Y:S01]  /*b190*/  IADD3 R2, R16.reuse, 0x1, RZ ;  /* 0x0000000110027810 */ /* 0x040fe20007ffe0ff */
[----:B-1----:R-:W-:-:S03]  /*b1a0*/  IMAD R6, R16, 0x8, R3 ;  /* 0x0000000810067824 */ /* 0x002fc600078e0203 */
[----:B------:R-:W-:Y:S01]  /*b1b0*/  ISETP.NE.AND P1, PT, R2, 0x2, PT ;  /* 0x000000020200780c */ /* 0x000fe20003f25270 */
[----:B------:R-:W1:Y:S03]  /*b1c0*/  SYNCS.PHASECHK.TRANS64.TRYWAIT P0, [R6+URZ], R5 ;  /* 0x00000005060075a7 */ /* 0x000e66000800017f */
[----:B------:R-:W-:-:S04]  /*b1d0*/  SEL R4, RZ, 0x1, P1 ;  /* 0x00000001ff047807 */ /* 0x000fc80000800000 */
[----:B------:R-:W-:Y:S02]  /*b1e0*/  LOP3.LUT R17, R17, R4, RZ, 0x3c, !PT ;  /* 0x0000000411117212 */ /* 0x000fe400078e3cff */
[----:B------:R-:W-:Y:S02]  /*b1f0*/  SEL R4, R2, RZ, P1 ;  /* 0x000000ff02047207 */ /* 0x000fe40000800000 */
[----:B------:R-:W-:-:S03]  /*b200*/  SHF.L.U32 R2, R17, 0x1f, RZ ;  /* 0x0000001f11027819 */ /* 0x000fc600000006ff */
[----:B------:R-:W-:Y:S01]  /*b210*/  IMAD R3, R4, 0x8, R3 ;  /* 0x0000000804037824 */ /* 0x000fe200078e0203 */
[----:B-1----:R-:W-:Y:S06]  /*b220*/  @!P0 BRA `(.L_x_84) ;  /* 0x00000008002c8947 */ /* 0x002fec0003800000 */
.L_x_112:
[----:B------:R-:W2:Y:S02]  /*b230*/  SYNCS.PHASECHK.TRANS64.TRYWAIT P0, [R3+URZ], R2 ;  /* 0x00000002030075a7 */ /* 0x000ea4000800017f */
[----:B--2---:R-:W-:Y:S05]  /*b240*/  @!P0 BRA `(.L_x_85) ;  /* 0x0000000800388947 */ /* 0x004fea0003800000 */
.L_x_113:
[----:B------:R-:W-:Y:S05]  /*b250*/  @!P2 BRA `(.L_x_86) ;  /* 0x000000000004a947 */ /* 0x000fea0003800000 */
[----:B------:R-:W-:Y:S01]  /*b260*/  BPT.TRAP 0x1 ;  /* 0x000000040000795c */ /* 0x000fe20000300000 */
.L_x_86:
[----:B--2---:R-:W-:-:S05]  /*b270*/  IADD3 R3, R0, 0x34860, RZ ;  /* 0x0003486000037810 */ /* 0x004fca0007ffe0ff */
[----:B------:R-:W-:-:S04]  /*b280*/  IMAD R16, R16, 0x8, R3 ;  /* 0x0000000810107824 */ /* 0x000fc800078e0203 */
[----:B------:R-:W2:Y:S02]  /*b290*/  SYNCS.PHASECHK.TRANS64.TRYWAIT P0, [R16+URZ], R5 ;  /* 0x00000005100075a7 */ /* 0x000ea4000800017f */
[----:B--2---:R-:W-:Y:S05]  /*b2a0*/  @!P0 BRA `(.L_x_87) ;  /* 0x0000000800348947 */ /* 0x004fea0003800000 */
.L_x_114:
[----:B------:R-:W-:-:S07]  /*b2b0*/  LEA R3, R4, R3, 0x3 ;  /* 0x0000000304037211 */ /* 0x000fce00078e18ff */
.L_x_88:
[----:B---3--:R3:W4:Y:S02]  /*b2c0*/  SYNCS.PHASECHK.TRANS64.TRYWAIT P0, [R3+URZ], R2 ;  /* 0x00000002030075a7 */ /* 0x008724000800017f */
[----:B----4-:R-:W-:Y:S05]  /*b2d0*/  @!P0 NANOSLEEP.SYNCS 0x989680 ;  /* 0x009896800000895d */ /* 0x010fea0003900000 */
[----:B------:R-:W4:Y:S02]  /*b2e0*/  @!P0 SYNCS.PHASECHK.TRANS64 P0, [R3+URZ], R2 ;  /* 0x00000002030085a7 */ /* 0x000f24000800007f */
[----:B----4-:R-:W-:Y:S05]  /*b2f0*/  @!P0 BRA `(.L_x_88) ;  /* 0xfffffffc00f08947 */ /* 0x010fea000383ffff */
.L_x_81:
[----:B------:R-:W-:Y:S05]  /*b300*/  BSYNC B0 ;  /* 0x0000000000007941 */ /* 0x000fea0003800000 */
.L_x_80:
[----:B------:R-:W-:Y:S05]  /*b310*/  EXIT ;  /* 0x000000000000794d */ /* 0x000fea0003800000 */
.L_x_10:
[----:B-1----:R-:W-:-:S04]  /*b320*/  IMAD.U32 R3, RZ, RZ, UR60 ;  /* 0x0000003cff037e24 */ /* 0x002fc8000f8e00ff */
[----:B------:R1:W2:Y:S03]  /*b330*/  SYNCS.PHASECHK.TRANS64.TRYWAIT P1, [R3+URZ+0x34800], R0 ;  /* 0x03480000030075a7 */ /* 0x0002a6000802017f */
[----:B--2---:R-:W-:Y:S05]  /*b340*/  @!P1 NANOSLEEP.SYNCS 0x989680 ;  /* 0x009896800000995d */ /* 0x004fea0003900000 */
[----:B------:R-:W2:Y:S02]  /*b350*/  @!P1 SYNCS.PHASECHK.TRANS64 P1, [R3+URZ+0x34800], R0 ;  /* 0x03480000030095a7 */ /* 0x000ea4000802007f */
[----:B--2---:R-:W-:Y:S05]  /*b360*/  @!P1 BRA `(.L_x_10) ;  /* 0xfffffffc00ec9947 */ /* 0x004fea000383ffff */
[----:B------:R-:W-:Y:S05]  /*b370*/  BRA `(.L_x_89) ;  /* 0xffffff5c005c7947 */ /* 0x000fea000383ffff */
.L_x_14:
[----:B--2---:R2:W3:Y:S02]  /*b380*/  SYNCS.PHASECHK.TRANS64.TRYWAIT P2, [R0+URZ+0x34830], R3 ;  /* 0x03483003000075a7 */ /* 0x0044e4000804017f */
[----:B---3--:R-:W-:Y:S05]  /*b390*/  @!P2 NANOSLEEP.SYNCS 0x989680 ;  /* 0x009896800000a95d */ /* 0x008fea0003900000 */
[----:B------:R-:W3:Y:S02]  /*b3a0*/  @!P2 SYNCS.PHASECHK.TRANS64 P2, [R0+URZ+0x34830], R3 ;  /* 0x034830030000a5a7 */ /* 0x000ee4000804007f */
[----:B---3--:R-:W-:Y:S05]  /*b3b0*/  @!P2 BRA `(.L_x_14) ;  /* 0xfffffffc00f0a947 */ /* 0x008fea000383ffff */
[----:B------:R-:W-:Y:S05]  /*b3c0*/  BRA `(.L_x_13) ;  /* 0xffffff5c00887947 */ /* 0x000fea000383ffff */
.L_x_19:
[----:B--2---:R-:W-:-:S04]  /*b3d0*/  MOV R10, UR7 ;  /* 0x00000007000a7c02 */ /* 0x004fc80008000f00 */
[----:B------:R2:W3:Y:S03]  /*b3e0*/  SYNCS.PHASECHK.TRANS64.TRYWAIT P2, [R10+URZ+0x34830], R7 ;  /* 0x034830070a0075a7 */ /* 0x0004e6000804017f */
[----:B---3--:R-:W-:Y:S05]  /*b3f0*/  @!P2 NANOSLEEP.SYNCS 0x989680 ;  /* 0x009896800000a95d */ /* 0x008fea0003900000 */
[----:B------:R-:W3:Y:S02]  /*b400*/  @!P2 SYNCS.PHASECHK.TRANS64 P2, [R10+URZ+0x34830], R7 ;  /* 0x034830070a00a5a7 */ /* 0x000ee4000804007f */
[----:B---3--:R-:W-:Y:S05]  /*b410*/  @!P2 BRA `(.L_x_19) ;  /* 0xfffffffc00eca947 */ /* 0x008fea000383ffff */
[----:B------:R-:W-:Y:S05]  /*b420*/  BRA `(.L_x_18) ;  /* 0xffffff8c001c7947 */ /* 0x000fea000383ffff */
.L_x_23:
[----:B-12---:R-:W-:-:S04]  /*b430*/  IMAD.U32 R7, RZ, RZ, UR11 ;  /* 0x0000000bff077e24 */ /* 0x006fc8000f8e00ff */
[----:B------:R1:W2:Y:S03]  /*b440*/  SYNCS.PHASECHK.TRANS64.TRYWAIT P2, [R7+URZ+0x34850], R6 ;  /* 0x03485006070075a7 */ /* 0x0002a6000804017f */
[----:B--2---:R-:W-:Y:S05]  /*b450*/  @!P2 NANOSLEEP.SYNCS 0x989680 ;  /* 0x009896800000a95d */ /* 0x004fea0003900000 */
[----:B------:R-:W2:Y:S02]  /*b460*/  @!P2 SYNCS.PHASECHK.TRANS64 P2, [R7+URZ+0x34850], R6 ;  /* 0x034850060700a5a7 */ /* 0x000ea4000804007f */
[----:B--2---:R-:W-:Y:S05]  /*b470*/  @!P2 BRA `(.L_x_23) ;  /* 0xfffffffc00eca947 */ /* 0x004fea000383ffff */
[----:B------:R-:W-:Y:S05]  /*b480*/  BRA `(.L_x_22) ;  /* 0xffffff9400547947 */ /* 0x000fea000383ffff */
.L_x_28:
[----:B--2---:R-:W-:-:S04]  /*b490*/  MOV R5, UR7 ;  /* 0x0000000700057c02 */ /* 0x004fc80008000f00 */
[----:B------:R2:W3:Y:S03]  /*b4a0*/  SYNCS.PHASECHK.TRANS64.TRYWAIT P0, [R5+URZ+0x34850], R4 ;  /* 0x03485004050075a7 */ /* 0x0004e6000800017f */
[----:B---3--:R-:W-:Y:S05]  /*b4b0*/  @!P0 NANOSLEEP.SYNCS 0x989680 ;  /* 0x009896800000895d */ /* 0x008fea0003900000 */
[----:B------:R-:W3:Y:S02]  /*b4c0*/  @!P0 SYNCS.PHASECHK.TRANS64 P0, [R5+URZ+0x34850], R4 ;  /* 0x03485004050085a7 */ /* 0x000ee4000800007f */
[----:B---3--:R-:W-:Y:S05]  /*b4d0*/  @!P0 BRA `(.L_x_28) ;  /* 0xfffffffc00ec8947 */ /* 0x008fea000383ffff */
[----:B------:R-:W-:Y:S05]  /*b4e0*/  BRA `(.L_x_27) ;  /* 0xffffffb8003c7947 */ /* 0x000fea000383ffff */
.L_x_39:
[----:B------:R-:W1:Y:S01]  /*b4f0*/  S2R R6, SR_TID.X ;  /* 0x0000000000067919 */ /* 0x000e620000002100 */
[----:B------:R-:W-:Y:S01]  /*b500*/  BSSY B0, `(.L_x_90) ;  /* 0x000000a000007945 */ /* 0x000fe20003800000 */
[----:B------:R-:W-:Y:S01]  /*b510*/  MOV R12, RZ ;  /* 0x000000ff000c7202 */ /* 0x000fe20000000f00 */
[----:B------:R-:W-:Y:S01]  /*b520*/  IMAD.MOV.U32 R11, RZ, RZ, 0x1f ;  /* 0x0000001fff0b7424 */ /* 0x000fe200078e00ff */
[----:B------:R-:W-:Y:S02]  /*b530*/  MOV R15, 0xffffffff ;  /* 0xffffffff000f7802 */ /* 0x000fe40000000f00 */
[----:B-1----:R-:W-:-:S04]  /*b540*/  SHF.R.U32.HI R6, RZ, 0x5, R6 ;  /* 0x00000005ff067819 */ /* 0x002fc80000011606 */
[----:B------:R-:W-:-:S05]  /*b550*/  LOP3.LUT R6, R6, 0x3, RZ, 0xc0, !PT ;  /* 0x0000000306067812 */ /* 0x000fca00078ec0ff */
[----:B------:R-:W-:-:S07]  /*b560*/  IMAD.MOV.U32 R13, RZ, RZ, R6 ;  /* 0x000000ffff0d7224 */ /* 0x000fce00078e0006 */
[----:B------:R-:W-:Y:S05]  /*b570*/  WARPSYNC.COLLECTIVE R15, `(.L_x_91) ;  /* 0x000000000f087348 */ /* 0x000fea0003c00000 */
[----:B------:R1:W2:Y:S02]  /*b580*/  SHFL.IDX P6, R14, R13, R12, R11 ;  /* 0x0000000c0d0e7389 */ /* 0x0002a400000c000b */
[----:B-12---:R-:W-:Y:S01]  /*b590*/  ENDCOLLECTIVE ;  /* 0x000000000000791b */ /* 0x006fe20003800000 */
.L_x_91:
[----:B------:R-:W-:Y:S05]  /*b5a0*/  BSYNC B0 ;  /* 0x0000000000007941 */ /* 0x000fea0003800000 */
.L_x_90:
[----:B------:R-:W-:Y:S05]  /*b5b0*/  BRA `(.L_x_92) ;  /* 0xffffffd400d87947 */ /* 0x000fea000383ffff */
.L_x_40:
[----:B------:R-:W-:Y:S01]  /*b5c0*/  BSSY B0, `(.L_x_93) ;  /* 0x0000006000007945 */ /* 0x000fe20003800000 */
[----:B------:R-:W-:-:S07]  /*b5d0*/  IMAD.MOV.U32 R15, RZ, RZ, -0x1 ;  /* 0xffffffffff0f7424 */ /* 0x000fce00078e00ff */
[----:B------:R-:W-:Y:S05]  /*b5e0*/  WARPSYNC.COLLECTIVE R15, `(.L_x_94) ;  /* 0x000000000f0c7348 */ /* 0x000fea0003c00000 */
[----:B------:R-:W-:Y:S02]  /*b5f0*/  ELECT P6, UR62, PT ;  /* 0x00000000003e782f */ /* 0x000fe400038c0000 */
[----:B------:R-:W-:Y:S01]  /*b600*/  MOV R14, UR62 ;  /* 0x0000003e000e7c02 */ /* 0x000fe20008000f00 */
[----:B------:R-:W-:Y:S10]  /*b610*/  ENDCOLLECTIVE ;  /* 0x000000000000791b */ /* 0x000ff40003800000 */
.L_x_94:
[----:B------:R-:W-:Y:S05]  /*b620*/  BSYNC B0 ;  /* 0x0000000000007941 */ /* 0x000fea0003800000 */
.L_x_93:
[----:B------:R-:W-:Y:S05]  /*b630*/  BRA `(.L_x_95) ;  /* 0xffffffd400d07947 */ /* 0x000fea000383ffff */
.L_x_43:
[----:B--2---:R2:W3:Y:S02]  /*b640*/  SYNCS.PHASECHK.TRANS64.TRYWAIT P1, [R6+URZ+0x34840], R7 ;  /* 0x03484007060075a7 */ /* 0x0044e4000802017f */
[----:B---3--:R-:W-:Y:S05]  /*b650*/  @!P1 NANOSLEEP.SYNCS 0x989680 ;  /* 0x009896800000995d */ /* 0x008fea0003900000 */
[----:B------:R-:W3:Y:S02]  /*b660*/  @!P1 SYNCS.PHASECHK.TRANS64 P1, [R6+URZ+0x34840], R7 ;  /* 0x03484007060095a7 */ /* 0x000ee4000802007f */
[----:B---3--:R-:W-:Y:S05]  /*b670*/  @!P1 BRA `(.L_x_43) ;  /* 0xfffffffc00f09947 */ /* 0x008fea000383ffff */
[----:B------:R-:W-:Y:S05]  /*b680*/  BRA `(.L_x_96) ;  /* 0xffffffd800347947 */ /* 0x000fea000383ffff */
.L_x_46:
[----:B-1----:R-:W1:Y:S01]  /*b690*/  S2R R8, SR_CgaCtaId ;  /* 0x0000000000087919 */ /* 0x002e620000008800 */
[----:B------:R-:W-:-:S04]  /*b6a0*/  MOV R7, 0x400 ;  /* 0x0000040000077802 */ /* 0x000fc80000000f00 */
[----:B-1----:R-:W-:-:S04]  /*b6b0*/  LEA R7, R8, R7, 0x18 ;  /* 0x0000000708077211 */ /* 0x002fc800078ec0ff */
[----:B------:R1:W2:Y:S03]  /*b6c0*/  SYNCS.PHASECHK.TRANS64.TRYWAIT P1, [R7+URZ+0x34820], R6 ;  /* 0x03482006070075a7 */ /* 0x0002a6000802017f */
[----:B--2---:R-:W-:Y:S05]  /*b6d0*/  @!P1 NANOSLEEP.SYNCS 0x989680 ;  /* 0x009896800000995d */ /* 0x004fea0003900000 */
[----:B------:R-:W2:Y:S02]  /*b6e0*/  @!P1 SYNCS.PHASECHK.TRANS64 P1, [R7+URZ+0x34820], R6 ;  /* 0x03482006070095a7 */ /* 0x000ea4000802007f */
[----:B--2---:R-:W-:Y:S05]  /*b6f0*/  @!P1 BRA `(.L_x_46) ;  /* 0xfffffffc00e49947 */ /* 0x004fea000383ffff */
[----:B------:R-:W-:Y:S05]  /*b700*/  BRA `(.L_x_97) ;  /* 0xffffffdc00707947 */ /* 0x000fea000383ffff */
.L_x_52:
[----:B-1----:R1:W2:Y:S02]  /*b710*/  SYNCS.PHASECHK.TRANS64.TRYWAIT P1, [R2+URZ+0x34840], R3 ;  /* 0x03484003020075a7 */ /* 0x0022a4000802017f */
[----:B--2---:R-:W-:Y:S05]  /*b720*/  @!P1 NANOSLEEP.SYNCS 0x989680 ;  /* 0x009896800000995d */ /* 0x004fea0003900000 */
[----:B------:R-:W2:Y:S02]  /*b730*/  @!P1 SYNCS.PHASECHK.TRANS64 P1, [R2+URZ+0x34840], R3 ;  /* 0x03484003020095a7 */ /* 0x000ea4000802007f */
[----:B--2---:R-:W-:Y:S05]  /*b740*/  @!P1 BRA `(.L_x_52) ;  /* 0xfffffffc00f09947 */ /* 0x004fea000383ffff */
[----:B------:R-:W-:Y:S05]  /*b750*/  BRA `(.L_x_98) ;  /* 0xffffffe000107947 */ /* 0x000fea000383ffff */
.L_x_54:
[----:B-1----:R1:W2:Y:S02]  /*b760*/  SYNCS.PHASECHK.TRANS64.TRYWAIT P1, [R2+URZ+0x60], R3 ;  /* 0x00006003020075a7 */ /* 0x0022a4000802017f */
[----:B--2---:R-:W-:Y:S05]  /*b770*/  @!P1 NANOSLEEP.SYNCS 0x989680 ;  /* 0x009896800000995d */ /* 0x004fea0003900000 */
[----:B------:R-:W2:Y:S02]  /*b780*/  @!P1 SYNCS.PHASECHK.TRANS64 P1, [R2+URZ+0x60], R3 ;  /* 0x00006003020095a7 */ /* 0x000ea4000802007f */
[----:B--2---:R-:W-:Y:S05]  /*b790*/  @!P1 BRA `(.L_x_54) ;  /* 0xfffffffc00f09947 */ /* 0x004fea000383ffff */
[----:B------:R-:W-:Y:S05]  /*b7a0*/  BRA `(.L_x_99) ;  /* 0xffffffe000ac7947 */ /* 0x000fea000383ffff */
.L_x_60:
[----:B--2---:R2:W3:Y:S02]  /*b7b0*/  SYNCS.PHASECHK.TRANS64.TRYWAIT P1, [R2+URZ+0x34840], R3 ;  /* 0x03484003020075a7 */ /* 0x0044e4000802017f */
[----:B---3--:R-:W-:Y:S05]  /*b7c0*/  @!P1 NANOSLEEP.SYNCS 0x989680 ;  /* 0x009896800000995d */ /* 0x008fea0003900000 */
[----:B------:R-:W3:Y:S02]  /*b7d0*/  @!P1 SYNCS.PHASECHK.TRANS64 P1, [R2+URZ+0x34840], R3 ;  /* 0x03484003020095a7 */ /* 0x000ee4000802007f */
[----:B---3--:R-:W-:Y:S05]  /*b7e0*/  @!P1 BRA `(.L_x_60) ;  /* 0xfffffffc00f09947 */ /* 0x008fea000383ffff */
[----:B------:R-:W-:Y:S05]  /*b7f0*/  BRA `(.L_x_100) ;  /* 0xffffffe400e87947 */ /* 0x000fea000383ffff */
.L_x_62:
[----:B-1----:R1:W2:Y:S02]  /*b800*/  SYNCS.PHASECHK.TRANS64.TRYWAIT P1, [R2+URZ+0x60], R17 ;  /* 0x00006011020075a7 */ /* 0x0022a4000802017f */
[----:B--2---:R-:W-:Y:S05]  /*b810*/  @!P1 NANOSLEEP.SYNCS 0x989680 ;  /* 0x009896800000995d */ /* 0x004fea0003900000 */
[----:B------:R-:W2:Y:S02]  /*b820*/  @!P1 SYNCS.PHASECHK.TRANS64 P1, [R2+URZ+0x60], R17 ;  /* 0x00006011020095a7 */ /* 0x000ea4000802007f */
[----:B--2---:R-:W-:Y:S05]  /*b830*/  @!P1 BRA `(.L_x_62) ;  /* 0xfffffffc00f09947 */ /* 0x004fea000383ffff */
[----:B------:R-:W-:Y:S05]  /*b840*/  BRA `(.L_x_101) ;  /* 0xffffffe800847947 */ /* 0x000fea000383ffff */
.L_x_67:
[----:B--2---:R2:W3:Y:S02]  /*b850*/  SYNCS.PHASECHK.TRANS64.TRYWAIT P1, [R2+URZ+0x34840], R3 ;  /* 0x03484003020075a7 */ /* 0x0044e4000802017f */
[----:B---3--:R-:W-:Y:S05]  /*b860*/  @!P1 NANOSLEEP.SYNCS 0x989680 ;  /* 0x009896800000995d */ /* 0x008fea0003900000 */
[----:B------:R-:W3:Y:S02]  /*b870*/  @!P1 SYNCS.PHASECHK.TRANS64 P1, [R2+URZ+0x34840], R3 ;  /* 0x03484003020095a7 */ /* 0x000ee4000802007f */
[----:B---3--:R-:W-:Y:S05]  /*b880*/  @!P1 BRA `(.L_x_67) ;  /* 0xfffffffc00f09947 */ /* 0x008fea000383ffff */
[----:B------:R-:W-:Y:S05]  /*b890*/  BRA `(.L_x_102) ;  /* 0xffffffec00887947 */ /* 0x000fea000383ffff */
.L_x_69:
[----:B-1----:R1:W2:Y:S02]  /*b8a0*/  SYNCS.PHASECHK.TRANS64.TRYWAIT P1, [R2+URZ+0x60], R3 ;  /* 0x00006003020075a7 */ /* 0x0022a4000802017f */
[----:B--2---:R-:W-:Y:S05]  /*b8b0*/  @!P1 NANOSLEEP.SYNCS 0x989680 ;  /* 0x009896800000995d */ /* 0x004fea0003900000 */
[----:B------:R-:W2:Y:S02]  /*b8c0*/  @!P1 SYNCS.PHASECHK.TRANS64 P1, [R2+URZ+0x60], R3 ;  /* 0x00006003020095a7 */ /* 0x000ea4000802007f */
[----:B--2---:R-:W-:Y:S05]  /*b8d0*/  @!P1 BRA `(.L_x_69) ;  /* 0xfffffffc00f09947 */ /* 0x004fea000383ffff */
[----:B------:R-:W-:Y:S05]  /*b8e0*/  BRA `(.L_x_103) ;  /* 0xfffffff0002c7947 */ /* 0x000fea000383ffff */
.L_x_74:
[----:B--2---:R2:W3:Y:S02]  /*b8f0*/  SYNCS.PHASECHK.TRANS64.TRYWAIT P0, [R3+URZ+0x34860], R0 ;  /* 0x03486000030075a7 */ /* 0x0044e4000800017f */
[----:B---3--:R-:W-:Y:S05]  /*b900*/  @!P0 NANOSLEEP.SYNCS 0x989680 ;  /* 0x009896800000895d */ /* 0x008fea0003900000 */
[----:B------:R-:W3:Y:S02]  /*b910*/  @!P0 SYNCS.PHASECHK.TRANS64 P0, [R3+URZ+0x34860], R0 ;  /* 0x03486000030085a7 */ /* 0x000ee4000800007f */
[----:B---3--:R-:W-:Y:S05]  /*b920*/  @!P0 BRA `(.L_x_74) ;  /* 0xfffffffc00f08947 */ /* 0x008fea000383ffff */
[----:B------:R-:W-:Y:S05]  /*b930*/  BRA `(.L_x_104) ;  /* 0xfffffff000e47947 */ /* 0x000fea000383ffff */
.L_x_78:
[----:B--2---:R2:W3:Y:S02]  /*b940*/  SYNCS.PHASECHK.TRANS64.TRYWAIT P0, [R0+URZ+0x34820], R3 ;  /* 0x03482003000075a7 */ /* 0x0044e4000800017f */
[----:B---3--:R-:W-:Y:S05]  /*b950*/  @!P0 NANOSLEEP.SYNCS 0x989680 ;  /* 0x009896800000895d */ /* 0x008fea0003900000 */
[----:B------:R-:W3:Y:S02]  /*b960*/  @!P0 SYNCS.PHASECHK.TRANS64 P0, [R0+URZ+0x34820], R3 ;  /* 0x03482003000085a7 */ /* 0x000ee4000800007f */
[----:B---3--:R-:W-:Y:S05]  /*b970*/  @!P0 BRA `(.L_x_78) ;  /* 0xfffffffc00f08947 */ /* 0x008fea000383ffff */
[----:B------:R-:W-:Y:S05]  /*b980*/  BRA `(.L_x_105) ;  /* 0xfffffff400ac7947 */ /* 0x000fea000383ffff */
.L_x_79:
[----:B------:R-:W3:Y:S01]  /*b990*/  S2R R2, SR_TID.X ;  /* 0x0000000000027919 */ /* 0x000ee20000002100 */
[----:B------:R-:W-:Y:S01]  /*b9a0*/  BSSY B0, `(.L_x_106) ;  /* 0x000000a000007945 */ /* 0x000fe20003800000 */
[----:B------:R-:W-:Y:S01]  /*b9b0*/  IMAD.MOV.U32 R12, RZ, RZ, RZ ;  /* 0x000000ffff0c7224 */ /* 0x000fe200078e00ff */
[----:B------:R-:W-:Y:S01]  /*b9c0*/  MOV R11, 0x1f ;  /* 0x0000001f000b7802 */ /* 0x000fe20000000f00 */
[----:B------:R-:W-:Y:S01]  /*b9d0*/  IMAD.MOV.U32 R15, RZ, RZ, -0x1 ;  /* 0xffffffffff0f7424 */ /* 0x000fe200078e00ff */
[----:B---3--:R-:W-:-:S04]  /*b9e0*/  SHF.R.U32.HI R2, RZ, 0x5, R2 ;  /* 0x00000005ff027819 */ /* 0x008fc80000011602 */
[----:B------:R-:W-:-:S04]  /*b9f0*/  LOP3.LUT R2, R2, 0x3, RZ, 0xc0, !PT ;  /* 0x0000000302027812 */ /* 0x000fc800078ec0ff */
[----:B------:R-:W-:-:S07]  /*ba00*/  MOV R13, R2 ;  /* 0x00000002000d7202 */ /* 0x000fce0000000f00 */
[----:B-12---:R-:W-:Y:S05]  /*ba10*/  WARPSYNC.COLLECTIVE R15, `(.L_x_107) ;  /* 0x000000000f087348 */ /* 0x006fea0003c00000 */
[----:B------:R3:W4:Y:S02]  /*ba20*/  SHFL.IDX P6, R14, R13, R12, R11 ;  /* 0x0000000c0d0e7389 */ /* 0x00072400000c000b */
[----:B-1234-:R-:W-:Y:S01]  /*ba30*/  ENDCOLLECTIVE ;  /* 0x000000000000791b */ /* 0x01efe20003800000 */
.L_x_107:
[----:B------:R-:W-:Y:S05]  /*ba40*/  BSYNC B0 ;  /* 0x0000000000007941 */ /* 0x000fea0003800000 */
.L_x_106:
[----:B------:R-:W-:Y:S05]  /*ba50*/  BRA `(.L_x_108) ;  /* 0xfffffff400947947 */ /* 0x000fea000383ffff */
.L_x_82:
[----:B------:R-:W-:Y:S01]  /*ba60*/  BSSY B1, `(.L_x_109) ;  /* 0x0000006000017945 */ /* 0x000fe20003800000 */
[----:B------:R-:W-:-:S07]  /*ba70*/  MOV R15, 0xffffffff ;  /* 0xffffffff000f7802 */ /* 0x000fce0000000f00 */
[----:B-123--:R-:W-:Y:S05]  /*ba80*/  WARPSYNC.COLLECTIVE R15, `(.L_x_110) ;  /* 0x000000000f0c7348 */ /* 0x00efea0003c00000 */
[----:B------:R-:W-:Y:S02]  /*ba90*/  ELECT P6, UR62, PT ;  /* 0x00000000003e782f */ /* 0x000fe400038c0000 */
[----:B------:R-:W-:Y:S01]  /*baa0*/  MOV R14, UR62 ;  /* 0x0000003e000e7c02 */ /* 0x000fe20008000f00 */
[----:B-123--:R-:W-:Y:S10]  /*bab0*/  ENDCOLLECTIVE ;  /* 0x000000000000791b */ /* 0x00eff40003800000 */
.L_x_110:
[----:B------:R-:W-:Y:S05]  /*bac0*/  BSYNC B1 ;  /* 0x0000000000017941 */ /* 0x000fea0003800000 */
.L_x_109:
[----:B------:R-:W-:Y:S05]  /*bad0*/  BRA `(.L_x_111) ;  /* 0xfffffff4008c7947 */ /* 0x000fea000383ffff */
.L_x_84:
[----:B-1----:R1:W2:Y:S02]  /*bae0*/  SYNCS.PHASECHK.TRANS64.TRYWAIT P0, [R6+URZ], R5 ;  /* 0x00000005060075a7 */ /* 0x0022a4000800017f */
[----:B--2---:R-:W-:Y:S05]  /*baf0*/  @!P0 NANOSLEEP.SYNCS 0x989680 ;  /* 0x009896800000895d */ /* 0x004fea0003900000 */
[----:B------:R-:W2:Y:S02]  /*bb00*/  @!P0 SYNCS.PHASECHK.TRANS64 P0, [R6+URZ], R5 ;  /* 0x00000005060085a7 */ /* 0x000ea4000800007f */
[----:B--2---:R-:W-:Y:S05]  /*bb10*/  @!P0 BRA `(.L_x_84) ;  /* 0xfffffffc00f08947 */ /* 0x004fea000383ffff */
[----:B------:R-:W-:Y:S05]  /*bb20*/  BRA `(.L_x_112) ;  /* 0xfffffff400c07947 */ /* 0x000fea000383ffff */
.L_x_85:
[----:B--2---:R2:W3:Y:S02]  /*bb30*/  SYNCS.PHASECHK.TRANS64.TRYWAIT P0, [R3+URZ], R2 ;  /* 0x00000002030075a7 */ /* 0x0044e4000800017f */
[----:B---3--:R-:W-:Y:S05]  /*bb40*/  @!P0 NANOSLEEP.SYNCS 0x989680 ;  /* 0x009896800000895d */ /* 0x008fea0003900000 */
[----:B------:R-:W3:Y:S02]  /*bb50*/  @!P0 SYNCS.PHASECHK.TRANS64 P0, [R3+URZ], R2 ;  /* 0x00000002030085a7 */ /* 0x000ee4000800007f */
[----:B---3--:R-:W-:Y:S05]  /*bb60*/  @!P0 BRA `(.L_x_85) ;  /* 0xfffffffc00f08947 */ /* 0x008fea000383ffff */
[----:B------:R-:W-:Y:S05]  /*bb70*/  BRA `(.L_x_113) ;  /* 0xfffffff400b47947 */ /* 0x000fea000383ffff */
.L_x_87:
[----:B--2---:R2:W3:Y:S02]  /*bb80*/  SYNCS.PHASECHK.TRANS64.TRYWAIT P0, [R16+URZ], R5 ;  /* 0x00000005100075a7 */ /* 0x0044e4000800017f */
[----:B---3--:R-:W-:Y:S05]  /*bb90*/  @!P0 NANOSLEEP.SYNCS 0x989680 ;  /* 0x009896800000895d */ /* 0x008fea0003900000 */
[----:B------:R-:W3:Y:S02]  /*bba0*/  @!P0 SYNCS.PHASECHK.TRANS64 P0, [R16+URZ], R5 ;  /* 0x00000005100085a7 */ /* 0x000ee4000800007f */
[----:B---3--:R-:W-:Y:S05]  /*bbb0*/  @!P0 BRA `(.L_x_87) ;  /* 0xfffffffc00f08947 */ /* 0x008fea000383ffff */
[----:B------:R-:W-:Y:S05]  /*bbc0*/  BRA `(.L_x_114) ;  /* 0xfffffff400b87947 */ /* 0x000fea000383ffff */
.L_x_115:
[----:B------:R-:W-:-:S00]  /*bbd0*/  BRA `(.L_x_115) ;  /* 0xfffffffc00fc7947 */ /* 0x000fc0000383ffff */
[----:B------:R-:W-:-:S00]  /*bbe0*/  NOP ;  /* 0x0000000000007918 */ /* 0x000fc00000000000 */
        /* <DEDUP_REMOVED lines=9> */
.L_x_11931:


//--------------------- .text._ZN7cutlass13device_kernelIN5flash11enable_sm90INS1_16FlashAttnFwdSm90INS1_25CollectiveMainloopFwdSm90ILi2EN4cute5tupleIJNS5_1CILi2EEENS7_ILi1EEES9_EEENS6_IJNS7_ILi128EEESB_NS7_ILi192EEEEEELi128ENS_6half_tEfNS_4arch4Sm90ELb0ELb0ELb1ELb0ELb0ELb0ELb0ELb1ELb1ELb0ELb0ELb0EEENS1_21CollectiveEpilogueFwdINS6_IJSB_SB_SB_EEESA_SE_SG_Li256ELb0ELb0ELb0ELb0EEENS1_29StaticPersistentTileSchedulerILb0EEEEEEEEEvNT_6ParamsE --------------------------
	.section	.text._ZN7cutlass13device_kernelIN5flash11enable_sm90INS1_16FlashAttnFwdSm90INS1_25CollectiveMainloopFwdSm90ILi2EN4cute5tupleIJNS5_1CILi2EEENS7_ILi1EEES9_EEENS6_IJNS7_ILi128EEESB_NS7_ILi192EEEEEELi128ENS_6half_tEfNS_4arch4Sm90ELb0ELb0ELb1ELb0ELb0ELb0ELb0ELb1ELb1ELb0ELb0ELb0EEENS1_21CollectiveEpilogueFwdINS6_IJSB_SB_SB_EEESA_SE_SG_Li256ELb0ELb0ELb0ELb0EEENS1_29StaticPersistentTileSchedulerILb0EEEEEEEEEvNT_6ParamsE,"ax",@progbits
	.align	128
.text._ZN7cutlass13device_kernelIN5flash11enable_sm90INS1_16FlashAttnFwdSm90INS1_25CollectiveMainloopFwdSm90ILi2EN4cute5tupleIJNS5_1CILi2EEENS7_ILi1EEES9_EEENS6_IJNS7_ILi128EEESB_NS7_ILi192EEEEEELi128ENS_6half_tEfNS_4arch4Sm90ELb0ELb0ELb1ELb0ELb0ELb0ELb0ELb1ELb1ELb0ELb0ELb0EEENS1_21CollectiveEpilogueFwdINS6_IJSB_SB_SB_EEESA_SE_SG_Li256ELb0ELb0ELb0ELb0EEENS1_29StaticPersistentTileSchedulerILb0EEEEEEEEEvNT_6ParamsE:
        .type           _ZN7cutlass13device_kernelIN5flash11enable_sm90INS1_16FlashAttnFwdSm90INS1_25CollectiveMainloopFwdSm90ILi2EN4cute5tupleIJNS5_1CILi2EEENS7_ILi1EEES9_EEENS6_IJNS7_ILi128EEESB_NS7_ILi192EEEEEELi128ENS_6half_tEfNS_4arch4Sm90ELb0ELb0ELb1ELb0ELb0ELb0ELb0ELb1ELb1ELb0ELb0ELb0EEENS1_21CollectiveEpilogueFwdINS6_IJSB_SB_SB_EEESA_SE_SG_Li256ELb0ELb0ELb0ELb0EEENS1_29StaticPersistentTileSchedulerILb0EEEEEEEEEvNT_6ParamsE,@function
        .size           _ZN7cutlass13device_kernelIN5flash11enable_sm90INS1_16FlashAttnFwdSm90INS1_25CollectiveMainloopFwdSm90ILi2EN4cute5tupleIJNS5_1CILi2EEENS7_ILi1EEES9_EEENS6_IJNS7_ILi128EEESB_NS7_ILi192EEEEEELi128ENS_6half_tEfNS_4arch4Sm90ELb0ELb0ELb1ELb0ELb0ELb0ELb0ELb1ELb1ELb0ELb0ELb0EEENS1_21CollectiveEpilogueFwdINS6_IJSB_SB_SB_EEESA_SE_SG_Li256ELb0ELb0ELb0ELb0EEENS1_29StaticPersistentTileSchedulerILb0EEEEEEEEEvNT_6ParamsE,(.L_x_11932 - _ZN7cutlass13device_kernelIN5flash11enable_sm90INS1_16FlashAttnFwdSm90INS1_25CollectiveMainloopFwdSm90ILi2EN4cute5tupleIJNS5_1CILi2EEENS7_ILi1EEES9_EEENS6_IJNS7_ILi128EEESB_NS7_ILi192EEEEEELi128ENS_6half_tEfNS_4arch4Sm90ELb0ELb0ELb1ELb0ELb0ELb0ELb0ELb1ELb1ELb0ELb0ELb0EEENS1_21CollectiveEpilogueFwdINS6_IJSB_SB_SB_EEESA_SE_SG_Li256ELb0ELb0ELb0ELb0EEENS1_29StaticPersistentTileSchedulerILb0EEEEEEEEEvNT_6ParamsE)
        .other          _ZN7cutlass13device_kernelIN5flash11enable_sm90INS1_16FlashAttnFwdSm90INS1_25CollectiveMainloopFwdSm90ILi2EN4cute5tupleIJNS5_1CILi2EEENS7_ILi1EEES9_EEENS6_IJNS7_ILi128EEESB_NS7_ILi192EEEEEELi128ENS_6half_tEfNS_4arch4Sm90ELb0ELb0ELb1ELb0ELb0ELb0ELb0ELb1ELb1ELb0ELb0ELb0EEENS1_21CollectiveEpilogueFwdINS6_IJSB_SB_SB_EEESA_SE_SG_Li256ELb0ELb0ELb0ELb0EEENS1_29StaticPersistentTileSchedulerILb0EEEEEEEEEvNT_6ParamsE,@"STO_CUDA_ENTRY STV_DEFAULT"
_ZN7cutlass13device_kernelIN5flash11enable_sm90INS1_16FlashAttnFwdSm90INS1_25CollectiveMainloopFwdSm90ILi2EN4cute5tupleIJNS5_1CILi2EEENS7_ILi1EEES9_EEENS6_IJNS7_ILi128EEESB_NS7_ILi192EEEEEELi128ENS_6half_tEfNS_4arch4Sm90ELb0ELb0ELb1ELb0ELb0ELb0ELb0ELb1ELb1ELb0ELb0ELb0EEENS1_21CollectiveEpilogueFwdINS6_IJSB_SB_SB_EEESA_SE_SG_Li256ELb0ELb0ELb0ELb0EEENS1_29StaticPersistentTileSchedulerILb0EEEEEEEEEvNT_6ParamsE:
[----:B------:R-:W1:Y:S02]  /*0000*/  LDC R1, c[0x0][0x28] ;  /* 0x00000a00ff017b82 */ /* 0x000e640000000800 */
[----:B-1----:R-:W-:Y:S01]  /*0010*/  VIADD R1, R1, 0xffffffd8 ;  /* 0xffffffd801017836 */ /* 0x002fe20000000000 */
[----:B------:R-:W1:Y:S01]  /*0020*/  S2R R8, SR_TID.X ;  /* 0x0000000000087919 */ /* 0x000e620000002100 */
[----:B------:R-:W-:Y:S01]  /*0030*/  ELECT P0, URZ, PT ;  /* 0x00000000003f782f */ /* 0x000fe20003800000 */
[----:B------:R-:W-:Y:S01]  /*0040*/  BSSY B0, `(.L_x_116) ;  /* 0x0000014000007945 */ /* 0x000fe20003800000 */
[----:B-1----:R-:W-:-:S05]  /*0050*/  SHF.R.U32.HI R0, RZ, 0x5, R8 ;  /* 0x00000005ff007819 */ /* 0x002fca0000011608 */
[----:B------:R-:W1:Y:S02]  /*0060*/  SHFL.IDX PT, R2, R0, RZ, 0x1f ;  /* 0x00001fff00027589 */ /* 0x000e6400000e0000 */
[----:B-1----:R-:W-:Y:S02]  /*0070*/  ISETP.EQ.AND P0, PT, R2, RZ, P0 ;  /* 0x000000ff0200720c */ /* 0x002fe40000702270 */
[----:B------:R-:W-:-:S11]  /*0080*/  SHF.R.U32.HI R2, RZ, 0x7, R8 ;  /* 0x00000007ff027819 */ /* 0x000fd60000011608 */
        /* <DEDUP_REMOVED lines=15> */
.L_x_117:
[----:B------:R-:W-:Y:S05]  /*0180*/  BSYNC B0 ;  /* 0x0000000000007941 */ /* 0x000fea0003800000 */
.L_x_116:
[----:B------:R-:W-:Y:S01]  /*0190*/  VOTEU.ANY UP0, P0 ;  /* 0x00000000003f7886 */ /* 0x000fe20000000100 */
[----:B------:R-:W1:Y:S01]  /*01a0*/  SHFL.IDX PT, R2, R2, RZ, 0x1f ;  /* 0x00001fff02027589 */ /* 0x000e6200000e0000 */
[----:B------:R-:W-:Y:S01]  /*01b0*/  UMOV UR4, 0x1 ;  /* 0x0000000100047882 */ /* 0x000fe20000000000 */
[----:B------:R-:W-:Y:S01]  /*01c0*/  UMOV UR7, 0x2 ;  /* 0x0000000200077882 */ /* 0x000fe20000000000 */
[----:B------:R-:W-:Y:S01]  /*01d0*/  VOTEU.ANY UP1, P0 ;  /* 0x00000000003f7886 */ /* 0x000fe20000020100 */
[----:B------:R-:W2:Y:S01]  /*01e0*/  @UP0 S2UR UR8, SR_CgaCtaId ;  /* 0x00000000000809c3 */ /* 0x000ea20000008800 */
[----:B------:R-:W3:Y:S01]  /*01f0*/  SHFL.IDX PT, R3, R0, RZ, 0x1f ;  /* 0x00001fff00037589 */ /* 0x000ee200000e0000 */
[----:B------:R-:W-:Y:S01]  /*0200*/  @UP0 UMOV UR6, 0x400 ;  /* 0x0000040000060882 */ /* 0x000fe20000000000 */
[----:B------:R-:W-:-:S04]  /*0210*/  @UP0 UIADD3 UR4, -UR4, 0x100000, URZ ;  /* 0x0010000004040890 */ /* 0x000fc8000fffe13f */
[----:B------:R-:W-:Y:S02]  /*0220*/  @UP0 USHF.L.U32 UR5, UR4, 0xb, URZ ;  /* 0x0000000b04050899 */ /* 0x000fe4000800063f */
[----:B------:R-:W-:Y:S01]  /*0230*/  @UP0 USHF.L.U32 UR4, UR4, 0x1, URZ ;  /* 0x0000000104040899 */ /* 0x000fe2000800063f */
[----:B------:R-:W-:Y:S01]  /*0240*/  VOTEU.ANY UP2, P0 ;  /* 0x00000000003f7886 */ /* 0x000fe20000040100 */
[----:B-1----:R-:W-:Y:S01]  /*0250*/  R2UR UR9, R2 ;  /* 0x00000000020972ca */ /* 0x002fe200000e0000 */
[----:B--2---:R-:W-:Y:S01]  /*0260*/  @UP0 ULEA UR8, UR8, UR6, 0x18 ;  /* 0x0000000608080291 */ /* 0x004fe2000f8ec03f */
[----:B---3--:R-:W-:Y:S01]  /*0270*/  ISETP.NE.AND P1, PT, R3, RZ, PT ;  /* 0x000000ff0300720c */ /* 0x008fe20003f25270 */
[----:B------:R-:W-:-:S04]  /*0280*/  @UP0 UIADD3 UR6, -UR7, 0x100000, URZ ;  /* 0x0010000007060890 */ /* 0x000fc8000fffe13f */
[----:B------:R-:W-:Y:S02]  /*0290*/  @UP0 USHF.L.U32 UR7, UR6, 0xb, URZ ;  /* 0x0000000b06070899 */ /* 0x000fe4000800063f */
[----:B------:R-:W-:-:S04]  /*02a0*/  @UP0 USHF.L.U32 UR6, UR6, 0x1, URZ ;  /* 0x0000000106060899 */ /* 0x000fc8000800063f */
[----:B------:R-:W-:Y:S01]  /*02b0*/  UISETP.NE.AND UP0, UPT, UR9, URZ, UPT ;  /* 0x0000003f0900728c */ /* 0x000fe2000bf05270 */
[----:B------:R-:W1:Y:S02]  /*02c0*/  FENCE.VIEW.ASYNC.S ;  /* 0x00000000000073c6 */ /* 0x000e640000000000 */
[----:B-1----:R1:W2:Y:S05]  /*02d0*/  @UP1 SYNCS.EXCH.64 URZ, [UR8+0x34800], UR4 ;  /* 0x03480004083f15b2 */ /* 0x0022aa0008000100 */
[----:B------:R1:W3:Y:S01]  /*02e0*/  @UP2 SYNCS.EXCH.64 URZ, [UR8+0x34820], UR6 ;  /* 0x03482006083f25b2 */ /* 0x0002e20008000100 */
[----:B------:R-:W-:Y:S05]  /*02f0*/  @P1 BRA `(.L_x_118) ;  /* 0x0000000000481947 */ /* 0x000fea0003800000 */
[----:B-1----:R-:W1:Y:S01]  /*0300*/  S2UR UR5, SR_CgaCtaId ;  /* 0x00000000000579c3 */ /* 0x002e620000008800 */
[----:B------:R-:W-:Y:S01]  /*0310*/  UMOV UR4, 0x400 ;  /* 0x0000040000047882 */ /* 0x000fe20000000000 */
[----:B------:R-:W-:Y:S01]  /*0320*/  UMOV UR6, 0x1 ;  /* 0x0000000100067882 */ /* 0x000fe20000000000 */
[----:B------:R-:W-:Y:S01]  /*0330*/  UMOV UR9, 0x4 ;  /* 0x0000000400097882 */ /* 0x000fe20000000000 */
[----:B------:R-:W-:-:S04]  /*0340*/  UIADD3 UR6, -UR6, 0x100000, URZ ;  /* 0x0010000006067890 */ /* 0x000fc8000fffe13f */
[----:B------:R-:W-:Y:S02]  /*0350*/  USHF.L.U32 UR7, UR6, 0xb, URZ ;  /* 0x0000000b06077899 */ /* 0x000fe4000800063f */
[----:B------:R-:W-:Y:S01]  /*0360*/  USHF.L.U32 UR6, UR6, 0x1, URZ ;  /* 0x0000000106067899 */ /* 0x000fe2000800063f */
[----:B------:R-:W-:Y:S01]  /*0370*/  ELECT P0, URZ, PT ;  /* 0x00000000003f782f */ /* 0x000fe20003800000 */
[----:B-1----:R-:W-:Y:S02]  /*0380*/  ULEA UR8, UR5, UR4, 0x18 ;  /* 0x0000000405087291 */ /* 0x002fe4000f8ec03f */
[----:B------:R-:W-:-:S04]  /*0390*/  UIADD3 UR4, -UR9, 0x100000, URZ ;  /* 0x0010000009047890 */ /* 0x000fc8000fffe13f */
[----:B------:R-:W-:Y:S02]  /*03a0*/  USHF.L.U32 UR5, UR4, 0xb, URZ ;  /* 0x0000000b04057899 */ /* 0x000fe4000800063f */
[----:B------:R-:W-:Y:S01]  /*03b0*/  USHF.L.U32 UR4, UR4, 0x1, URZ ;  /* 0x0000000104047899 */ /* 0x000fe2000800063f */
[----:B------:R-:W1:Y:S03]  /*03c0*/  FENCE.VIEW.ASYNC.S ;  /* 0x00000000000073c6 */ /* 0x000e660000000000 */
[----:B-1----:R4:W1:Y:S08]  /*03d0*/  SYNCS.EXCH.64 URZ, [UR8+0x34830], UR6 ;  /* 0x03483006083f75b2 */ /* 0x0028700008000100 */
[----:B------:R4:W1:Y:S01]  /*03e0*/  SYNCS.EXCH.64 URZ, [UR8+0x34840], UR4 ;  /* 0x03484004083f75b2 */ /* 0x0008620008000100 */
[----:B------:R4:W1:Y:S01]  /*03f0*/  SYNCS.EXCH.64 URZ, [UR8+0x34838], UR6 ;  /* 0x03483806083f75b2 */ /* 0x0008620008000100 */
[----:B------:R4:W1:Y:S02]  /*0400*/  SYNCS.EXCH.64 URZ, [UR8+0x34848], UR4 ;  /* 0x03484804083f75b2 */ /* 0x0008640008000100 */
[----:B----4-:R-:W-:Y:S01]  /*0410*/  NOP ;  /* 0x0000000000007918 */ /* 0x010fe20000000000 */
.L_x_118:
[----:B-1----:R-:W1:Y:S01]  /*0420*/  S2UR UR4, SR_CTAID.Y ;  /* 0x00000000000479c3 */ /* 0x002e620000002600 */
[----:B------:R-:W4:Y:S01]  /*0430*/  SHFL.IDX PT, R7, R0, RZ, 0x1f ;  /* 0x00001fff00077589 */ /* 0x000f2200000e0000 */
[----:B------:R-:W-:Y:S01]  /*0440*/  ULDC UR5, c[0x0][0x154] ;  /* 0x0000550000057ab9 */ /* 0x000fe20000000800 */
[----:B------:R-:W-:-:S05]  /*0450*/  NOP ;  /* 0x0000000000007918 */ /* 0x000fca0000000000 */
[----:B------:R-:W5:Y:S08]  /*0460*/  S2UR UR6, SR_CTAID.X ;  /* 0x00000000000679c3 */ /* 0x000f700000002500 */
[----:B------:R-:W2:Y:S01]  /*0470*/  LDC R6, c[0x0][0x148] ;  /* 0x00005200ff067b82 */ /* 0x000ea20000000800 */
[----:B-1----:R-:W-:Y:S02]  /*0480*/  I2FP.F32.U32 R2, UR4 ;  /* 0x0000000400027c45 */ /* 0x002fe40008201000 */
[----:B----4-:R-:W-:-:S03]  /*0490*/  ISETP.NE.AND P0, PT, R7, RZ, PT ;  /* 0x000000ff0700720c */ /* 0x010fc60003f05270 */
[----:B------:R-:W-:Y:S01]  /*04a0*/  FMUL R5, R2, UR5 ;  /* 0x0000000502057c20 */ /* 0x000fe20008400000 */
[----:B------:R-:W-:Y:S02]  /*04b0*/  SHF.R.S32.HI R2, RZ, 0x1f, R8 ;  /* 0x0000001fff027819 */ /* 0x000fe40000011408 */
[----:B-----5:R-:W-:Y:S02]  /*04c0*/  I2FP.F32.U32 R4, UR6 ;  /* 0x0000000600047c45 */ /* 0x020fe40008201000 */
[----:B------:R-:W-:Y:S01]  /*04d0*/  LEA.HI R2, R2, R8, RZ, 0x7 ;  /* 0x0000000802027211 */ /* 0x000fe200078f38ff */
[----:B------:R-:W1:Y:S02]  /*04e0*/  F2I.U32.TRUNC.NTZ R5, R5 ;  /* 0x0000000500057305 */ /* 0x000e64000020f000 */
[----:B-1----:R-:W-:-:S04]  /*04f0*/  IMAD.MOV R11, RZ, RZ, -R5 ;  /* 0x000000ffff0b7224 */ /* 0x002fc800078e0a05 */
[----:B--2---:R-:W-:Y:S01]  /*0500*/  IMAD R11, R6, R11, UR4 ;  /* 0x00000004060b7e24 */ /* 0x004fe2000f8e020b */
[----:B------:R-:W-:Y:S02]  /*0510*/  ULDC UR4, c[0x0][0x150] ;  /* 0x0000540000047ab9 */ /* 0x000fe40000000800 */
[----:B------:R-:W-:Y:S01]  /*0520*/  FMUL R9, R4, UR4 ;  /* 0x0000000404097c20 */ /* 0x000fe20008400000 */
[----:B------:R-:W-:Y:S06]  /*0530*/  @P0 BRA `(.L_x_119) ;  /* 0x0000000000480947 */ /* 0x000fec0003800000 */
[----:B------:R-:W1:Y:S01]  /*0540*/  S2UR UR5, SR_CgaCtaId ;  /* 0x00000000000579c3 */ /* 0x000e620000008800 */
[----:B------:R-:W-:Y:S01]  /*0550*/  UMOV UR4, 0x400 ;  /* 0x0000040000047882 */ /* 0x000fe20000000000 */
[----:B------:R-:W-:Y:S01]  /*0560*/  UMOV UR6, 0x1 ;  /* 0x0000000100067882 */ /* 0x000fe20000000000 */
[----:B------:R-:W-:Y:S01]  /*0570*/  UMOV UR7, 0x4 ;  /* 0x0000000400077882 */ /* 0x000fe20000000000 */
[----:B------:R-:W-:Y:S01]  /*0580*/  ELECT P0, URZ, PT ;  /* 0x00000000003f782f */ /* 0x000fe20003800000 */
[----:B-1----:R-:W-:Y:S02]  /*0590*/  ULEA UR8, UR5, UR4, 0x18 ;  /* 0x0000000405087291 */ /* 0x002fe4000f8ec03f */
[----:B------:R-:W-:-:S04]  /*05a0*/  UIADD3 UR4, -UR6, 0x100000, URZ ;  /* 0x0010000006047890 */ /* 0x000fc8000fffe13f */
[----:B------:R-:W-:Y:S02]  /*05b0*/  USHF.L.U32 UR5, UR4, 0xb, URZ ;  /* 0x0000000b04057899 */ /* 0x000fe4000800063f */
[----:B------:R-:W-:Y:S02]  /*05c0*/  USHF.L.U32 UR4, UR4, 0x1, URZ ;  /* 0x0000000104047899 */ /* 0x000fe4000800063f */
[----:B------:R-:W-:-:S04]  /*05d0*/  UIADD3 UR6, -UR7, 0x100000, URZ ;  /* 0x0010000007067890 */ /* 0x000fc8000fffe13f */
[----:B------:R-:W-:Y:S02]  /*05e0*/  USHF.L.U32 UR7, UR6, 0xb, URZ ;  /* 0x0000000b06077899 */ /* 0x000fe4000800063f */
[----:B------:R-:W-:Y:S01]  /*05f0*/  USHF.L.U32 UR6, UR6, 0x1, URZ ;  /* 0x0000000106067899 */ /* 0x000fe2000800063f */
[----:B------:R-:W1:Y:S03]  /*0600*/  FENCE.VIEW.ASYNC.S ;  /* 0x00000000000073c6 */ /* 0x000e660000000000 */
[----:B-1----:R1:W2:Y:S08]  /*0610*/  SYNCS.EXCH.64 URZ, [UR8+0x34850], UR4 ;  /* 0x03485004083f75b2 */ /* 0x0022b00008000100 */
[----:B------:R1:W4:Y:S01]  /*0620*/  SYNCS.EXCH.64 URZ, [UR8+0x34860], UR6 ;  /* 0x03486006083f75b2 */ /* 0x0003220008000100 */
[----:B------:R1:W1:Y:S01]  /*0630*/  SYNCS.EXCH.64 URZ, [UR8+0x34858], UR4 ;  /* 0x03485804083f75b2 */ /* 0x0002620008000100 */
[----:B------:R1:W1:Y:S01]  /*0640*/  SYNCS.EXCH.64 URZ, [UR8+0x34868], UR6 ;  /* 0x03486806083f75b2 */ /* 0x0002620008000100 */
[----:B------:R-:W-:Y:S01]  /*0650*/  NOP ;  /* 0x0000000000007918 */ /* 0x000fe20000000000 */
.L_x_119:
[----:B------:R-:W5:Y:S01]  /*0660*/  SHFL.IDX PT, R6, R0, RZ, 0x1f ;  /* 0x00001fff00067589 */ /* 0x000f6200000e0000 */
[----:B------:R-:W-:Y:S01]  /*0670*/  LOP3.LUT R2, R2, 0xffffff80, RZ, 0xc0, !PT ;  /* 0xffffff8002027812 */ /* 0x000fe200078ec0ff */
[----:B------:R-:W1:Y:S01]  /*0680*/  LDC R10, c[0x0][0x144] ;  /* 0x00005100ff0a7b82 */ /* 0x000e620000000800 */
[----:B------:R-:W1:Y:S01]  /*0690*/  F2I.U32.TRUNC.NTZ R9, R9 ;  /* 0x0000000900097305 */ /* 0x000e62000020f000 */
[----:B------:R-:W-:Y:S02]  /*06a0*/  NOP ;  /* 0x0000000000007918 */ /* 0x000fe40000000000 */
[----:B------:R-:W-:Y:S01]  /*06b0*/  IMAD.IADD R2, R8, 0x1, -R2 ;  /* 0x0000000108027824 */ /* 0x000fe200078e0a02 */
[----:B------:R-:W-:-:S04]  /*06c0*/  SHF.R.S32.HI R8, RZ, 0x1f, R7 ;  /* 0x0000001fff087819 */ /* 0x000fc80000011407 */
[----:B------:R-:W-:-:S04]  /*06d0*/  SHF.R.S32.HI R5, RZ, 0x1f, R2 ;  /* 0x0000001fff057819 */ /* 0x000fc80000011402 */
[----:B------:R-:W-:-:S04]  /*06e0*/  LEA.HI R5, R5, R2, RZ, 0x3 ;  /* 0x0000000205057211 */ /* 0x000fc800078f18ff */
[--C-:B------:R-:W-:Y:S02]  /*06f0*/  SHF.R.S32.HI R4, RZ, 0x3, R5.reuse ;  /* 0x00000003ff047819 */ /* 0x100fe40000011405 */
[----:B------:R-:W-:Y:S02]  /*0700*/  SHF.R.S32.HI R5, RZ, 0x1f, R5 ;  /* 0x0000001fff057819 */ /* 0x000fe40000011405 */
[----:B-----5:R-:W-:Y:S02]  /*0710*/  ISETP.NE.AND P0, PT, R6, RZ, PT ;  /* 0x000000ff0600720c */ /* 0x020fe40003f05270 */
[----:B------:R-:W-:Y:S02]  /*0720*/  LEA.HI R5, R5, R4, RZ, 0x2 ;  /* 0x0000000405057211 */ /* 0x000fe400078f10ff */
[----:B------:R-:W-:Y:S02]  /*0730*/  SHF.R.S32.HI R6, RZ, 0x1f, R3 ;  /* 0x0000001fff067819 */ /* 0x000fe40000011403 */
[----:B------:R-:W-:-:S02]  /*0740*/  LOP3.LUT R5, R5, 0xfffffffc, RZ, 0xc0, !PT ;  /* 0xfffffffc05057812 */ /* 0x000fc400078ec0ff */
[----:B------:R-:W-:-:S05]  /*0750*/  LEA.HI R6, R6, R3, RZ, 0x2 ;  /* 0x0000000306067211 */ /* 0x000fca00078f10ff */
[----:B------:R-:W-:Y:S05]  /*0760*/  @P0 BRA `(.L_x_120) ;  /* 0x0000000000480947 */ /* 0x000fea0003800000 */
[----:B-1----:R-:W1:Y:S01]  /*0770*/  S2UR UR5, SR_CgaCtaId ;  /* 0x00000000000579c3 */ /* 0x002e620000008800 */
        /* <DEDUP_REMOVED lines=12> */
[----:B-1----:R1:W1:Y:S08]  /*0840*/  SYNCS.EXCH.64 URZ, [UR8+0x34870], UR4 ;  /* 0x03487004083f75b2 */ /* 0x0022700008000100 */
[----:B------:R1:W1:Y:S01]  /*0850*/  SYNCS.EXCH.64 URZ, [UR8+0x34880], UR6 ;  /* 0x03488006083f75b2 */ /* 0x0002620008000100 */
[----:B------:R1:W1:Y:S01]  /*0860*/  SYNCS.EXCH.64 URZ, [UR8+0x34878], UR4 ;  /* 0x03487804083f75b2 */ /* 0x0002620008000100 */
[----:B------:R1:W1:Y:S01]  /*0870*/  SYNCS.EXCH.64 URZ, [UR8+0x34888], UR6 ;  /* 0x03488806083f75b2 */ /* 0x0002620008000100 */
[----:B------:R-:W-:Y:S01]  /*0880*/  NOP ;  /* 0x0000000000007918 */ /* 0x000fe20000000000 */
.L_x_120:
[----:B------:R-:W5:Y:S01]  /*0890*/  SHFL.IDX PT, R12, R0, RZ, 0x1f ;  /* 0x00001fff000c7589 */ /* 0x000f6200000e0000 */
[----:B-1----:R-:W1:Y:S01]  /*08a0*/  S2UR UR4, SR_CTAID.X ;  /* 0x00000000000479c3 */ /* 0x002e620000002500 */
[----:B------:R-:W-:Y:S01]  /*08b0*/  LOP3.LUT R6, R6, 0x3ffffffc, RZ, 0xc0, !PT ;  /* 0x3ffffffc06067812 */ /* 0x000fe200078ec0ff */
[----:B------:R-:W-:Y:S01]  /*08c0*/  IMAD.IADD R5, R4, 0x1, -R5 ;  /* 0x0000000104057824 */ /* 0x000fe200078e0a05 */
[----:B------:R-:W-:Y:S01]  /*08d0*/  LEA.HI R8, R8, R7, RZ, 0x2 ;  /* 0x0000000708087211 */ /* 0x000fe200078f10ff */
[----:B------:R-:W-:Y:S01]  /*08e0*/  IMAD.MOV R9, RZ, RZ, -R9 ;  /* 0x000000ffff097224 */ /* 0x000fe200078e0a09 */
[----:B------:R-:W-:Y:S01]  /*08f0*/  IADD3 R6, R3, -R6, RZ ;  /* 0x8000000603067210 */ /* 0x000fe20007ffe0ff */
[----:B------:R-:W-:Y:S01]  /*0900*/  NOP ;  /* 0x0000000000007918 */ /* 0x000fe20000000000 */
[----:B------:R-:W-:-:S03]  /*0910*/  LOP3.LUT R8, R8, 0x3ffffffc, RZ, 0xc0, !PT ;  /* 0x3ffffffc08087812 */ /* 0x000fc600078ec0ff */
[--C-:B------:R-:W-:Y:S02]  /*0920*/  IMAD R6, R6, 0x4, R5.reuse ;  /* 0x0000000406067824 */ /* 0x100fe400078e0205 */
[----:B------:R-:W-:Y:S02]  /*0930*/  IMAD.IADD R8, R7, 0x1, -R8 ;  /* 0x0000000107087824 */ /* 0x000fe400078e0a08 */
[----:B------:R-:W2:Y:S01]  /*0940*/  LDC R7, c[0x0][0x140] ;  /* 0x00005000ff077b82 */ /* 0x000ea20000000800 */
[----:B------:R-:W-:Y:S01]  /*0950*/  LEA.HI R3, R6, R6, RZ, 0x1 ;  /* 0x0000000606037211 */ /* 0x000fe200078f08ff */
[----:B------:R-:W-:-:S03]  /*0960*/  IMAD R8, R8, 0x4, R5 ;  /* 0x0000000408087824 */ /* 0x000fc600078e0205 */
[----:B------:R-:W-:Y:S02]  /*0970*/  LOP3.LUT R3, R3, 0xfffffffe, RZ, 0xc0, !PT ;  /* 0xfffffffe03037812 */ /* 0x000fe400078ec0ff */
[----:B------:R-:W-:Y:S02]  /*0980*/  LEA.HI R4, R8, R8, RZ, 0x1 ;  /* 0x0000000808047211 */ /* 0x000fe400078f08ff */
[----:B-----5:R-:W-:Y:S01]  /*0990*/  ISETP.NE.AND P0, PT, R12, RZ, PT ;  /* 0x000000ff0c00720c */ /* 0x020fe20003f05270 */
[----:B-1----:R-:W-:Y:S01]  /*09a0*/  IMAD R10, R10, R9, UR4 ;  /* 0x000000040a0a7e24 */ /* 0x002fe2000f8e0209 */
[----:B------:R-:W-:-:S04]  /*09b0*/  IADD3 R3, R6, -R3, RZ ;  /* 0x8000000306037210 */ /* 0x000fc80007ffe0ff */
[----:B------:R-:W-:Y:S02]  /*09c0*/  ISETP.NE.AND P6, PT, R3, R10, PT ;  /* 0x0000000a0300720c */ /* 0x000fe40003fc5270 */
[----:B------:R-:W-:-:S05]  /*09d0*/  LOP3.LUT R3, R4, 0xfffffffe, RZ, 0xc0, !PT ;  /* 0xfffffffe04037812 */ /* 0x000fca00078ec0ff */
[----:B------:R-:W-:Y:S01]  /*09e0*/  IMAD.IADD R3, R8, 0x1, -R3 ;  /* 0x0000000108037824 */ /* 0x000fe200078e0a03 */
        /* <DEDUP_REMOVED lines=19> */
.L_x_121:
[----:B------:R-:W5:Y:S01]  /*0b20*/  SHFL.IDX PT, R5, R0, RZ, 0x1f ;  /* 0x00001fff00057589 */ /* 0x000f6200000e0000 */
[----:B------:R-:W-:Y:S01]  /*0b30*/  ISETP.NE.AND P4, PT, R3, R10, PT ;  /* 0x0000000a0300720c */ /* 0x000fe20003f85270 */
[----:B------:R-:W-:Y:S01]  /*0b40*/  IMAD.SHL.U32 R3, R6, 0x4, RZ ;  /* 0x0000000406037824 */ /* 0x000fe200078e00ff */
[----:B------:R-:W-:Y:S01]  /*0b50*/  LOP3.LUT P0, RZ, R2, 0x7, RZ, 0xc0, !PT ;  /* 0x0000000702ff7812 */ /* 0x000fe2000780c0ff */
[----:B------:R-:W-:Y:S01]  /*0b60*/  IMAD.SHL.U32 R19, R8, 0x4, RZ ;  /* 0x0000000408137824 */ /* 0x000fe200078e00ff */
[----:B------:R-:W-:Y:S01]  /*0b70*/  MOV R2, 0x1 ;  /* 0x0000000100027802 */ /* 0x000fe20000000f00 */
[----:B------:R-:W-:Y:S01]  /*0b80*/  IMAD.MOV.U32 R18, RZ, RZ, 0x1 ;  /* 0x00000001ff127424 */ /* 0x000fe200078e00ff */
[----:B------:R-:W-:Y:S01]  /*0b90*/  LOP3.LUT R22, R6, 0xc, R3, 0x78, !PT ;  /* 0x0000000c06167812 */ /* 0x000fe200078e7803 */
[----:B------:R-:W-:Y:S01]  /*0ba0*/  NOP ;  /* 0x0000000000007918 */ /* 0x000fe20000000000 */
[----:B------:R-:W-:Y:S02]  /*0bb0*/  LOP3.LUT R19, R8, 0xc, R19, 0x78, !PT ;  /* 0x0000000c08137812 */ /* 0x000fe400078e7813 */
[----:B------:R-:W-:-:S02]  /*0bc0*/  @P6 LEA.HI R3, R22, R22, RZ, 0x1 ;  /* 0x0000001616036211 */ /* 0x000fc400078f08ff */
[----:B------:R-:W-:Y:S02]  /*0bd0*/  ISETP.LT.U32.AND P2, PT, R22, 0x2, !P0 ;  /* 0x000000021600780c */ /* 0x000fe40004741070 */
[----:B------:R-:W-:Y:S02]  /*0be0*/  @P6 SHF.R.S32.HI R3, RZ, 0x1, R3 ;  /* 0x00000001ff036819 */ /* 0x000fe40000011403 */
[----:B------:R-:W-:Y:S02]  /*0bf0*/  @P4 LEA.HI R4, R19, R19, RZ, 0x1 ;  /* 0x0000001313044211 */ /* 0x000fe400078f08ff */
[----:B------:R-:W-:Y:S02]  /*0c00*/  @P6 ISETP.NE.AND P5, PT, R3, R11, PT ;  /* 0x0000000b0300620c */ /* 0x000fe40003fa5270 */
[----:B------:R-:W-:Y:S02]  /*0c10*/  SEL R3, RZ, 0x1, !P2 ;  /* 0x00000001ff037807 */ /* 0x000fe40005000000 */
[----:B------:R-:W-:-:S02]  /*0c20*/  @P4 SHF.R.S32.HI R4, RZ, 0x1, R4 ;  /* 0x00000001ff044819 */ /* 0x000fc40000011404 */
[----:B-----5:R-:W-:Y:S02]  /*0c30*/  ISETP.NE.AND P2, PT, R5, RZ, PT ;  /* 0x000000ff0500720c */ /* 0x020fe40003f45270 */
[----:B------:R-:W-:Y:S02]  /*0c40*/  @P4 ISETP.NE.AND P3, PT, R4, R11, PT ;  /* 0x0000000b0400420c */ /* 0x000fe40003f65270 */
[----:B------:R-:W-:Y:S02]  /*0c50*/  ISETP.LT.U32.AND P0, PT, R19, 0x2, !P0 ;  /* 0x000000021300780c */ /* 0x000fe40004701070 */
[----:B--2---:R-:W-:Y:S02]  /*0c60*/  ISETP.EQ.U32.AND P1, PT, R7, 0x1, PT ;  /* 0x000000010700780c */ /* 0x004fe40003f22070 */
[----:B------:R-:W-:Y:S02]  /*0c70*/  @P6 SEL R18, RZ, 0x1, P5 ;  /* 0x00000001ff126807 */ /* 0x000fe40002800000 */
[----:B------:R-:W-:-:S02]  /*0c80*/  SEL R5, RZ, 0x1, !P0 ;  /* 0x00000001ff057807 */ /* 0x000fc40004000000 */
[----:B------:R-:W-:Y:S01]  /*0c90*/  @P4 SEL R2, RZ, 0x1, P3 ;  /* 0x00000001ff024807 */ /* 0x000fe20001800000 */
[----:B------:R-:W-:Y:S06]  /*0ca0*/  @P2 BRA `(.L_x_122) ;  /* 0x0000000000482947 */ /* 0x000fec0003800000 */
        /* <DEDUP_REMOVED lines=17> */
[----:B--2---:R-:W-:Y:S01]  /*0dc0*/  NOP ;  /* 0x0000000000007918 */ /* 0x004fe20000000000 */
.L_x_122:
[----:B------:R-:W-:Y:S01]  /*0dd0*/  LOP3.LUT R18, R18, R3, RZ, 0xc0, !PT ;  /* 0x0000000312127212 */ /* 0x000fe200078ec0ff */
[----:B------:R-:W-:Y:S01]  /*0de0*/  NOP ;  /* 0x0000000000007918 */ /* 0x000fe20000000000 */
[----:B------:R-:W-:Y:S01]  /*0df0*/  LOP3.LUT R2, R2, R5, RZ, 0xc0, !PT ;  /* 0x0000000502027212 */ /* 0x000fe200078ec0ff */
[----:B------:R-:W-:Y:S06]  /*0e00*/  @!P1 BRA `(.L_x_123) ;  /* 0x0000000000089947 */ /* 0x000fec0003800000 */
[----:B-1-34-:R-:W-:Y:S01]  /*0e10*/  UCGABAR_ARV ;  /* 0x00000000000079c7 */ /* 0x01afe20008000000 */
[----:B------:R-:W-:Y:S05]  /*0e20*/  BRA `(.L_x_124) ;  /* 0x0000000000047947 */ /* 0x000fea0003800000 */
.L_x_123:
[----:B-1-34-:R-:W-:Y:S01]  /*0e30*/  NOP ;  /* 0x0000000000007918 */ /* 0x01afe20000000000 */
.L_x_124:
[----:B------:R-:W-:Y:S05]  /*0e40*/  @!P1 BRA `(.L_x_125) ;  /* 0x00000000000c9947 */ /* 0x000fea0003800000 */
[----:B------:R-:W-:Y:S01]  /*0e50*/  UCGABAR_WAIT ;  /* 0x0000000000007dc7 */ /* 0x000fe20008000000 */
[----:B------:R-:W-:Y:S01]  /*0e60*/  CCTL.IVALL ;  /* 0x00000000ff00798f */ /* 0x000fe20002000000 */
[----:B------:R-:W-:Y:S05]  /*0e70*/  BRA `(.L_x_126) ;  /* 0x0000000000047947 */ /* 0x000fea0003800000 */
.L_x_125:
[----:B------:R-:W-:Y:S06]  /*0e80*/  BAR.SYNC.DEFER_BLOCKING 0x0 ;  /* 0x0000000000007b1d */ /* 0x000fec0000010000 */
.L_x_126:
[----:B------:R-:W-:Y:S01]  /*0e90*/  UMOV UR4, 0x1 ;  /* 0x0000000100047882 */ /* 0x000fe20000000000 */
[----:B------:R-:W-:Y:S01]  /*0ea0*/  PLOP3.LUT P0, PT, PT, PT, UP0, 0x80, 0x0 ;  /* 0x000000000000781c */ /* 0x000fe20003f0f008 */
[----:B------:R-:W-:-:S06]  /*0eb0*/  USEL UR4, UR4, 0x2, !UP0 ;  /* 0x0000000204047887 */ /* 0x000fcc000c000000 */
[----:B------:R-:W-:-:S05]  /*0ec0*/  IMAD.U32 R3, RZ, RZ, UR4 ;  /* 0x00000004ff037e24 */ /* 0x000fca000f8e00ff */
[----:B------:R1:W-:Y:S01]  /*0ed0*/  STL [R1+0x24], R3 ;  /* 0x0000240301007387 */ /* 0x0003e20000100800 */
[----:B------:R-:W-:Y:S05]  /*0ee0*/  @!P0 BRA `(.L_x_127) ;  /* 0x00000074001c8947 */ /* 0x000fea0003800000 */
.L_x_128:
[----:B------:R-:W-:-:S08]  /*0ef0*/  NOP ;  /* 0x0000000000007918 */ /* 0x000fd00000000000 */
[----:B------:R-:W2:Y:S02]  /*0f00*/  USETMAXREG.TRY_ALLOC.CTAPOOL UP0, 0xf0 ;  /* 0x000000f0000079c8 */ /* 0x000ea40008000600 */
[----:B--2---:R-:W-:-:S13]  /*0f10*/  PLOP3.LUT P0, PT, PT, PT, UP0, 0x80, 0x0 ;  /* 0x000000000000781c */ /* 0x004fda0003f0f008 */
[----:B------:R-:W-:Y:S05]  /*0f20*/  @!P0 BRA `(.L_x_128) ;  /* 0xfffffffc00f08947 */ /* 0x000fea000383ffff */
[----:B------:R-:W2:Y:S08]  /*0f30*/  S2UR UR7, SR_CTAID.X ;  /* 0x00000000000779c3 */ /* 0x000eb00000002500 */
[----:B------:R-:W-:Y:S08]  /*0f40*/  BAR.ARV 0x8, 0x120 ;  /* 0x0204800000007b1d */ /* 0x000ff00000002000 */
[----:B------:R-:W2:Y:S02]  /*0f50*/  LDC R0, c[0x0][0xda4] ;  /* 0x00036900ff007b82 */ /* 0x000ea40000000800 */
[----:B--2---:R-:W-:-:S13]  /*0f60*/  ISETP.LE.AND P0, PT, R0, UR7, PT ;  /* 0x0000000700007c0c */ /* 0x004fda000bf03270 */
[----:B------:R-:W-:Y:S05]  /*0f70*/  @P0 EXIT ;  /* 0x000000000000094d */ /* 0x000fea0003800000 */
[----:B------:R-:W2:Y:S01]  /*0f80*/  LDL R4, [R1+0x24] ;  /* 0x0000240001047983 */ /* 0x000ea20000100800 */
[----:B------:R-:W3:Y:S01]  /*0f90*/  S2UR UR4, SR_CgaCtaId ;  /* 0x00000000000479c3 */ /* 0x000ee20000008800 */
[----:B------:R-:W-:Y:S01]  /*0fa0*/  UMOV UR60, 0x400 ;  /* 0x00000400003c7882 */ /* 0x000fe20000000000 */
[----:B------:R-:W-:Y:S01]  /*0fb0*/  IMAD.U32 R23, RZ, RZ, UR7 ;  /* 0x00000007ff177e24 */ /* 0x000fe2000f8e00ff */
[----:B-1----:R-:W1:Y:S01]  /*0fc0*/  S2R R3, SR_TID.X ;  /* 0x0000000000037919 */ /* 0x002e620000002100 */
[----:B------:R-:W-:Y:S01]  /*0fd0*/  IMAD.MOV.U32 R184, RZ, RZ, RZ ;  /* 0x000000ffffb87224 */ /* 0x000fe200078e00ff */
[----:B------:R-:W-:Y:S01]  /*0fe0*/  UMOV UR39, URZ ;  /* 0x0000003f00277c82 */ /* 0x000fe20008000000 */
[----:B------:R-:W-:Y:S02]  /*0ff0*/  UMOV UR38, URZ ;  /* 0x0000003f00267c82 */ /* 0x000fe40008000000 */
[----:B------:R-:W4:Y:S01]  /*1000*/  S2UR UR6, SR_SWINHI ;  /* 0x00000000000679c3 */ /* 0x000f220000002f00 */
[----:B---3--:R-:W-:-:S07]  /*1010*/  ULEA UR60, UR4, UR60, 0x18 ;  /* 0x0000003c043c7291 */ /* 0x008fce000f8ec03f */
[----:B------:R-:W-:Y:S01]  /*1020*/  UMOV UR4, UR60 ;  /* 0x0000003c00047c82 */ /* 0x000fe20008000000 */
[----:B----4-:R-:W-:Y:S01]  /*1030*/  UMOV UR5, UR6 ;  /* 0x0000000600057c82 */ /* 0x010fe20008000000 */
[----:B------:R-:W-:Y:S02]  /*1040*/  IMAD.U32 R16, RZ, RZ, UR4 ;  /* 0x00000004ff107e24 */ /* 0x000fe4000f8e00ff */
[----:B-1----:R-:W-:Y:S02]  /*1050*/  VIADD R0, R3, 0xffffff80 ;  /* 0xffffff8003007836 */ /* 0x002fe40000000000 */
[----:B------:R-:W-:-:S03]  /*1060*/  IMAD.U32 R17, RZ, RZ, UR5 ;  /* 0x00000005ff117e24 */ /* 0x000fc6000f8e00ff */
[----:B------:R-:W-:-:S04]  /*1070*/  SHF.R.S32.HI R3, RZ, 0x1f, R0 ;  /* 0x0000001fff037819 */ /* 0x000fc80000011400 */
[CC--:B------:R-:W-:Y:S02]  /*1080*/  LEA.HI R7, R3.reuse, R0.reuse, RZ, 0x4 ;  /* 0x0000000003077211 */ /* 0x0c0fe400078f20ff */
[CC--:B------:R-:W-:Y:S02]  /*1090*/  LEA.HI R188, R3.reuse, R0.reuse, RZ, 0x5 ;  /* 0x0000000003bc7211 */ /* 0x0c0fe400078f28ff */
[----:B------:R-:W-:Y:S02]  /*10a0*/  SHF.R.S32.HI R8, RZ, 0x4, R7 ;  /* 0x00000004ff087819 */ /* 0x000fe40000011407 */
[----:B------:R-:W-:Y:S02]  /*10b0*/  SHF.R.S32.HI R188, RZ, 0x5, R188 ;  /* 0x00000005ffbc7819 */ /* 0x000fe400000114bc */
[----:B--2---:R-:W-:Y:S02]  /*10c0*/  R2UR UR8, R4 ;  /* 0x00000000040872ca */ /* 0x004fe400000e0000 */
[----:B------:R-:W-:-:S02]  /*10d0*/  LEA.HI R4, R3, R0, RZ, 0x7 ;  /* 0x0000000003047211 */ /* 0x000fc400078f38ff */
[C---:B------:R-:W-:Y:S02]  /*10e0*/  LEA.HI R3, R7.reuse, R8, RZ, 0x1 ;  /* 0x0000000807037211 */ /* 0x040fe400078f08ff */
[----:B------:R-:W-:Y:S02]  /*10f0*/  LOP3.LUT R185, R4, 0xffffff80, RZ, 0xc0, !PT ;  /* 0xffffff8004b97812 */ /* 0x000fe400078ec0ff */
[----:B------:R-:W-:Y:S02]  /*1100*/  LOP3.LUT R7, R7, 0x3fffff0, RZ, 0xc0, !PT ;  /* 0x03fffff007077812 */ /* 0x000fe400078ec0ff */
[----:B------:R-:W-:Y:S01]  /*1110*/  LOP3.LUT R3, R3, 0x1ffffffe, RZ, 0xc0, !PT ;  /* 0x1ffffffe03037812 */ /* 0x000fe200078ec0ff */
[C---:B------:R-:W-:Y:S01]  /*1120*/  IMAD.IADD R185, R0.reuse, 0x1, -R185 ;  /* 0x0000000100b97824 */ /* 0x040fe200078e0ab9 */
[----:B------:R-:W-:Y:S01]  /*1130*/  SHF.R.S32.HI R187, RZ, 0x7, R4 ;  /* 0x00000007ffbb7819 */ /* 0x000fe20000011404 */
[----:B------:R-:W-:Y:S01]  /*1140*/  IMAD.IADD R7, R0, 0x1, -R7 ;  /* 0x0000000100077824 */ /* 0x000fe200078e0a07 */
[----:B------:R-:W-:Y:S01]  /*1150*/  IADD3 R3, R8, -R3, RZ ;  /* 0x8000000308037210 */ /* 0x000fe20007ffe0ff */
[----:B------:R-:W-:Y:S01]  /*1160*/  ULOP3.LUT UR4, UR8, 0x1, URZ, 0xfc, !UPT ;  /* 0x0000000108047892 */ /* 0x000fe2000f8efc3f */
[----:B------:R-:W-:Y:S01]  /*1170*/  SHF.R.S32.HI R6, RZ, 0x1f, R185 ;  /* 0x0000001fff067819 */ /* 0x000fe200000114b9 */
[----:B------:R-:W-:Y:S01]  /*1180*/  IMAD R0, R188, 0x10, R7 ;  /* 0x00000010bc007824 */ /* 0x000fe200078e0207 */
[----:B------:R-:W-:Y:S01]  /*1190*/  LEA.HI R4, R4, R187, RZ, 0x1 ;  /* 0x000000bb04047211 */ /* 0x000fe200078f08ff */
[----:B------:R-:W-:Y:S01]  /*11a0*/  IMAD.MOV.U32 R7, RZ, RZ, -0x2 ;  /* 0xfffffffeff077424 */ /* 0x000fe200078e00ff */
[-C--:B------:R-:W-:Y:S01]  /*11b0*/  LEA.HI R5, R6, R185.reuse, RZ, 0x2 ;  /* 0x000000b906057211 */ /* 0x080fe200078f10ff */
[----:B------:R-:W-:Y:S01]  /*11c0*/  IMAD R3, R0, 0x8, R3 ;  /* 0x0000000800037824 */ /* 0x000fe200078e0203 */
[----:B------:R-:W-:Y:S01]  /*11d0*/  LEA.HI R6, R6, R185, RZ, 0x5 ;  /* 0x000000b906067211 */ /* 0x000fe200078f28ff */
[----:B------:R-:W-:Y:S01]  /*11e0*/  IMAD.U32 R191, RZ, RZ, UR4 ;  /* 0x00000004ffbf7e24 */ /* 0x000fe2000f8e00ff */
[--C-:B------:R-:W-:Y:S01]  /*11f0*/  SHF.R.S32.HI R9, RZ, 0x2, R5.reuse ;  /* 0x00000002ff097819 */ /* 0x100fe20000011405 */
[----:B------:R-:W-:Y:S01]  /*1200*/  IMAD.SHL.U32 R3, R3, 0x8, RZ ;  /* 0x0000000803037824 */ /* 0x000fe200078e00ff */
[----:B------:R-:W-:-:S02]  /*1210*/  SHF.R.S32.HI R10, RZ, 0x1f, R5 ;  /* 0x0000001fff0a7819 */ /* 0x000fc40000011405 */
[----:B------:R-:W-:Y:S01]  /*1220*/  LOP3.LUT R0, R5, 0x7ffffffc, RZ, 0xc0, !PT ;  /* 0x7ffffffc05007812 */ /* 0x000fe200078ec0ff */
[----:B------:R-:W-:Y:S01]  /*1230*/  IMAD.WIDE R16, R3, 0x2, R16 ;  /* 0x0000000203107825 */ /* 0x000fe200078e0210 */
[----:B------:R-:W-:Y:S02]  /*1240*/  LEA.HI R10, R10, R9, RZ, 0x3 ;  /* 0x000000090a0a7211 */ /* 0x000fe400078f18ff */
[----:B------:R-:W-:Y:S02]  /*1250*/  LOP3.LUT R4, R4, 0x3fffffe, RZ, 0xc0, !PT ;  /* 0x03fffffe04047812 */ /* 0x000fe400078ec0ff */
[----:B------:R-:W-:Y:S02]  /*1260*/  LOP3.LUT R10, R10, 0xfffffff8, RZ, 0xc0, !PT ;  /* 0xfffffff80a0a7812 */ /* 0x000fe400078ec0ff */
[----:B------:R-:W-:Y:S02]  /*1270*/  SHF.R.S32.HI R6, RZ, 0x5, R6 ;  /* 0x00000005ff067819 */ /* 0x000fe40000011406 */
[----:B------:R-:W-:Y:S01]  /*1280*/  IADD3 R0, R185, -R0, RZ ;  /* 0x80000000b9007210 */ /* 0x000fe20007ffe0ff */
[----:B------:R-:W-:Y:S01]  /*1290*/  IMAD.IADD R9, R9, 0x1, -R10 ;  /* 0x0000000109097824 */ /* 0x000fe200078e0a0a */
[----:B------:R-:W-:-:S03]  /*12a0*/  IADD3 R4, R187, -R4, RZ ;  /* 0x80000004bb047210 */ /* 0x000fc60007ffe0ff */
[----:B------:R-:W-:Y:S02]  /*12b0*/  IMAD R9, R6, 0x10, R9 ;  /* 0x0000001006097824 */ /* 0x000fe400078e0209 */
[----:B------:R-:W-:Y:S02]  /*12c0*/  IMAD R190, R0, R7, 0x80 ;  /* 0x0000008000be7424 */ /* 0x000fe400078e0207 */
[----:B------:R-:W-:-:S07]  /*12d0*/  IMAD R189, R4, 0x40, R9 ;  /* 0x0000004004bd7824 */ /* 0x000fce00078e0209 */
.L_x_155:
[----:B------:R-:W1:Y:S01]  /*12e0*/  SHFL.IDX PT, R0, R187, RZ, 0x1f ;  /* 0x00001fffbb007589 */ /* 0x000e6200000e0000 */
        /* <DEDUP_REMOVED lines=21> */
[----:B------:R-:W-:-:S02]  /*1440*/  @UP2 ULDC.64 UR10, c[0x0][0xdb8] ;  /* 0x00036e00000a2ab9 */ /* 0x000fc40000000a00 */
[----:B------:R-:W-:Y:S01]  /*1450*/  UIMAD.WIDE.U32 UR4, UR61, UR10, URZ ;  /* 0x0000000a3d0472a5 */ /* 0x000fe2000f8e003f */
[----:B------:R-:W-:Y:S02]  /*1460*/  IADD3 R0, R89, 0x7f, RZ ;  /* 0x0000007f59007810 */ /* 0x000fe40007ffe0ff */
[----:B------:R-:W-:Y:S01]  /*1470*/  UMOV UR36, UR61 ;  /* 0x0000003d00247c82 */ /* 0x000fe20008000000 */
[----:B------:R-:W-:Y:S01]  /*1480*/  @UP2 USHF.R.U32.HI UR36, URZ, UR11, UR5 ;  /* 0x0000000b3f242299 */ /* 0x000fe20008011605 */
[----:B------:R-:W-:Y:S01]  /*1490*/  SHF.R.S32.HI R3, RZ, 0x1f, R0 ;  /* 0x0000001fff037819 */ /* 0x000fe20000011400 */
[----:B------:R-:W-:Y:S01]  /*14a0*/  ULEA.HI UR8, UR7, UR7, URZ, 0x1 ;  /* 0x0000000707087291 */ /* 0x000fe2000f8f083f */
[----:B------:R-:W-:Y:S02]  /*14b0*/  UMOV UR4, UR13 ;  /* 0x0000000d00047c82 */ /* 0x000fe40008000000 */
[----:B------:R-:W-:Y:S01]  /*14c0*/  LEA.HI R3, R3, R0, RZ, 0x7 ;  /* 0x0000000003037211 */ /* 0x000fe200078f38ff */
[----:B------:R-:W-:Y:S01]  /*14d0*/  ULOP3.LUT UR8, UR8, 0x1e, URZ, 0xc0, !UPT ;  /* 0x0000001e08087892 */ /* 0x000fe2000f8ec03f */
[----:B------:R-:W-:-:S02]  /*14e0*/  IMAD.U32 R186, RZ, RZ, UR4 ;  /* 0x00000004ffba7e24 */ /* 0x000fc4000f8e00ff */
        /* <DEDUP_REMOVED lines=22> */
.L_x_129:
[----:B------:R-:W-:Y:S02]  /*1650*/  LOP3.LUT R0, R184, 0x1, RZ, 0xc0, !PT ;  /* 0x00000001b8007812 */ /* 0x000fe400078ec0ff */
[----:B------:R-:W-:Y:S02]  /*1660*/  R2UR UR4, R191 ;  /* 0x00000000bf0472ca */ /* 0x000fe400000e0000 */
[----:B------:R-:W-:-:S04]  /*1670*/  SHF.L.U32 R0, R0, 0x1f, RZ ;  /* 0x0000001f00007819 */ /* 0x000fc800000006ff */
[----:B------:R-:W1:Y:S07]  /*1680*/  SYNCS.PHASECHK.TRANS64.TRYWAIT P1, [UR60+0x34800], R0 ;  /* 0x03480000ff0075a7 */ /* 0x000e6e000802017c */
[----:B------:R-:W-:-:S05]  /*1690*/  IMAD.U32 R3, RZ, RZ, UR4 ;  /* 0x00000004ff037e24 */ /* 0x000fca000f8e00ff */
[----:B------:R-:W-:Y:S01]  /*16a0*/  ISETP.NE.AND P0, PT, R3, 0x3, PT ;  /* 0x000000030300780c */ /* 0x000fe20003f05270 */
[----:B-1----:R-:W-:-:S12]  /*16b0*/  @!P1 BRA `(.L_x_130) ;  /* 0x000000a000449947 */ /* 0x002fd80003800000 */
.L_x_221:
[----:B------:R-:W-:Y:S05]  /*16c0*/  @!P0 BRA `(.L_x_131) ;  /* 0x0000000000048947 */ /* 0x000fea0003800000 */
[----:B------:R-:W-:Y:S01]  /*16d0*/  BPT.TRAP 0x1 ;  /* 0x000000040000795c */ /* 0x000fe20000300000 */
.L_x_131:
[----:B-1----:R-:W-:Y:S02]  /*16e0*/  IMAD.U32 R0, RZ, RZ, UR38 ;  /* 0x00000026ff007e24 */ /* 0x002fe4000f8e00ff */
[----:B------:R-:W-:-:S03]  /*16f0*/  IMAD.U32 R3, RZ, RZ, UR39 ;  /* 0x00000027ff037e24 */ /* 0x000fc6000f8e00ff */
[----:B------:R-:W-:Y:S02]  /*1700*/  LEA R0, R0, UR60, 0x3 ;  /* 0x0000003c00007c11 */ /* 0x000fe4000f8e18ff */
[----:B------:R-:W-:-:S04]  /*1710*/  SHF.L.U32 R3, R3, 0x1f, RZ ;  /* 0x0000001f03037819 */ /* 0x000fc800000006ff */
[----:B------:R1:W2:Y:S01]  /*1720*/  SYNCS.PHASECHK.TRANS64.TRYWAIT P1, [R0+URZ+0x34830], R3 ;  /* 0x03483003000075a7 */ /* 0x0002a2000802017f */
[----:B------:R-:W-:Y:S05]  /*1730*/  @!P0 BRA `(.L_x_132) ;  /* 0x0000000000048947 */ /* 0x000fea0003800000 */
[----:B------:R-:W-:Y:S01]  /*1740*/  BPT.TRAP 0x1 ;  /* 0x000000040000795c */ /* 0x000fe20000300000 */
.L_x_132:
[----:B--2---:R-:W-:Y:S05]  /*1750*/  @P1 BRA `(.L_x_133) ;  /* 0x0000000000081947 */ /* 0x004fea0003800000 */
[----:B------:R-:W2:Y:S02]  /*1760*/  SYNCS.PHASECHK.TRANS64.TRYWAIT P1, [R0+URZ+0x34830], R3 ;  /* 0x03483003000075a7 */ /* 0x000ea4000802017f */
[----:B--2---:R-:W-:Y:S05]  /*1770*/  @!P1 BRA `(.L_x_134) ;  /* 0x000000a0002c9947 */ /* 0x004fea0003800000 */
.L_x_133:
[----:B------:R-:W-:Y:S05]  /*1780*/  WARPSYNC.ALL ;  /* 0x0000000000007948 */ /* 0x000fea0003800000 */
[----:B------:R-:W-:Y:S01]  /*1790*/  UIADD3 UR4, UR60, 0x1c400, URZ ;  /* 0x0001c4003c047890 */ /* 0x000fe2000fffe03f */
[----:B------:R-:W-:Y:S01]  /*17a0*/  WARPGROUP.ARRIVE ;  /* 0x00000000000079c5 */ /* 0x000fe20000000000 */
[----:B------:R-:W-:Y:S01]  /*17b0*/  UMOV UR9, 0x40000040 ;  /* 0x4000004000097882 */ /* 0x000fe20000000000 */
[----:B------:R-:W-:Y:S01]  /*17c0*/  UMOV UR11, 0x40000040 ;  /* 0x40000040000b7882 */ /* 0x000fe20000000000 */
[----:B------:R-:W-:Y:S01]  /*17d0*/  USHF.R.U32.HI UR4, URZ, 0x4, UR4 ;  /* 0x000000043f047899 */ /* 0x000fe20008011604 */
[----:B------:R-:W-:Y:S01]  /*17e0*/  MOV R5, UR9 ;  /* 0x0000000900057c02 */ /* 0x000fe20008000f00 */
[----:B------:R-:W-:Y:S01]  /*17f0*/  UMOV UR57, 0x40000040 ;  /* 0x4000004000397882 */ /* 0x000fe20000000000 */
[----:B------:R-:W-:Y:S01]  /*1800*/  UMOV UR59, 0x40000040 ;  /* 0x40000040003b7882 */ /* 0x000fe20000000000 */
[----:B------:R-:W-:Y:S01]  /*1810*/  ULOP3.LUT UR4, UR4, 0x3fff, URZ, 0xc0, !UPT ;  /* 0x00003fff04047892 */ /* 0x000fe2000f8ec03f */
[----:B------:R-:W-:Y:S01]  /*1820*/  UMOV UR53, 0x40000040 ;  /* 0x4000004000357882 */ /* 0x000fe20000000000 */
[----:B------:R-:W-:-:S02]  /*1830*/  UMOV UR55, 0x40000040 ;  /* 0x4000004000377882 */ /* 0x000fc40000000000 */
[----:B------:R-:W-:Y:S02]  /*1840*/  ULOP3.LUT UR37, UR4, 0x10000, URZ, 0xfc, !UPT ;  /* 0x0001000004257892 */ /* 0x000fe4000f8efc3f */
[----:B------:R-:W-:Y:S02]  /*1850*/  ULOP3.LUT UR4, UR40, 0x10000, URZ, 0xfc, !UPT ;  /* 0x0001000028047892 */ /* 0x000fe4000f8efc3f */
[----:B------:R-:W-:Y:S02]  /*1860*/  UIMAD UR5, UR38, 0xc00, UR37 ;  /* 0x00000c00260578a4 */ /* 0x000fe4000f8e0225 */
[----:B------:R-:W-:Y:S02]  /*1870*/  UIADD3 UR56, UR4, 0x2, URZ ;  /* 0x0000000204387890 */ /* 0x000fe4000fffe03f */
[----:B------:R-:W-:Y:S01]  /*1880*/  UIADD3 UR58, UR5, 0x2, URZ ;  /* 0x00000002053a7890 */ /* 0x000fe2000fffe03f */
[----:B------:R-:W-:Y:S02]  /*1890*/  UMOV UR8, UR4 ;  /* 0x0000000400087c82 */ /* 0x000fe40008000000 */
[----:B------:R-:W-:Y:S01]  /*18a0*/  UMOV UR10, UR5 ;  /* 0x00000005000a7c82 */ /* 0x000fe20008000000 */
[----:B------:R-:W-:Y:S01]  /*18b0*/  UIADD3 UR52, UR4, 0x4, URZ ;  /* 0x0000000404347890 */ /* 0x000fe2000fffe03f */
[----:B------:R-:W-:Y:S01]  /*18c0*/  HGMMA.64x128x16.F32 R24, gdesc[UR8], RZ, !UPT, gsb0 ;  /* 0x01e00000081879f0 */ /* 0x000fe2000c0008ff */
[----:B------:R-:W-:Y:S01]  /*18d0*/  UIADD3 UR54, UR5, 0x4, URZ ;  /* 0x0000000405367890 */ /* 0x000fe2000fffe03f */
[----:B------:R-:W-:Y:S01]  /*18e0*/  IMAD.U32 R4, RZ, RZ, UR8 ;  /* 0x00000008ff047e24 */ /* 0x000fe2000f8e00ff */
[----:B------:R-:W-:-:S02]  /*18f0*/  UIADD3 UR48, UR4, 0x6, URZ ;  /* 0x0000000604307890 */ /* 0x000fc4000fffe03f */
[----:B------:R-:W-:Y:S01]  /*1900*/  UIADD3 UR50, UR5, 0x6, URZ ;  /* 0x0000000605327890 */ /* 0x000fe2000fffe03f */
[----:B------:R-:W-:Y:S01]  /*1910*/  UMOV UR49, 0x40000040 ;  /* 0x4000004000317882 */ /* 0x000fe20000000000 */
[----:B------:R-:W-:Y:S01]  /*1920*/  UMOV UR51, 0x40000040 ;  /* 0x4000004000337882 */ /* 0x000fe20000000000 */
[----:B------:R-:W-:Y:S02]  /*1930*/  UIADD3 UR8, UR4, 0x400, URZ ;  /* 0x0000040004087890 */ /* 0x000fe4000fffe03f */
[----:B------:R-:W-:Y:S01]  /*1940*/  UIADD3 UR10, UR5, 0x400, URZ ;  /* 0x00000400050a7890 */ /* 0x000fe2000fffe03f */
[----:B------:R-:W-:Y:S01]  /*1950*/  UMOV UR9, 0x40000040 ;  /* 0x4000004000097882 */ /* 0x000fe20000000000 */
[----:B------:R-:W-:Y:S01]  /*1960*/  UMOV UR11, 0x40000040 ;  /* 0x40000040000b7882 */ /* 0x000fe20000000000 */
[----:B------:R-:W-:Y:S02]  /*1970*/  UIADD3 UR12, UR4, 0x402, URZ ;  /* 0x00000402040c7890 */ /* 0x000fe4000fffe03f */
[----:B------:R-:W-:Y:S01]  /*1980*/  UIADD3 UR14, UR5, 0x402, URZ ;  /* 0x00000402050e7890 */ /* 0x000fe2000fffe03f */
[----:B------:R-:W-:Y:S01]  /*1990*/  UMOV UR13, 0x40000040 ;  /* 0x40000040000d7882 */ /* 0x000fe20000000000 */
[----:B------:R-:W-:Y:S01]  /*19a0*/  UMOV UR15, 0x40000040 ;  /* 0x40000040000f7882 */ /* 0x000fe20000000000 */
        /* <DEDUP_REMOVED lines=24> */
[----:B------:R-:W-:-:S02]  /*1b30*/  WARPGROUP.DEPBAR.LE gsb0, 0x0 ;  /* 0x00008000000079c5 */ /* 0x000fc40000010000 */
        /* <DEDUP_REMOVED lines=35> */
.L_x_135:
[----:B------:R-:W-:Y:S01]  /*1d70*/  ULDC UR4, c[0x0][0x9d8] ;  /* 0x0002760000047ab9 */ /* 0x000fe20000000800 */
[----:B------:R-:W-:Y:S02]  /*1d80*/  IMAD.IADD R7, R190, 0x1, R89 ;  /* 0x00000001be077824 */ /* 0x000fe400078e0259 */
[----:B------:R-:W-:Y:S01]  /*1d90*/  FMUL.FTZ R24, R24, UR4 ;  /* 0x0000000418187c20 */ /* 0x000fe20008410000 */
[----:B------:R-:W-:Y:S01]  /*1da0*/  FMUL.FTZ R25, R25, UR4 ;  /* 0x0000000419197c20 */ /* 0x000fe20008410000 */
[----:B------:R-:W-:Y:S01]  /*1db0*/  FMUL.FTZ R28, R28, UR4 ;  /* 0x000000041c1c7c20 */ /* 0x000fe20008410000 */
[----:B------:R-:W-:Y:S01]  /*1dc0*/  FMUL.FTZ R29, R29, UR4 ;  /* 0x000000041d1d7c20 */ /* 0x000fe20008410000 */
[----:B------:R-:W-:Y:S01]  /*1dd0*/  FMUL.FTZ R32, R32, UR4 ;  /* 0x0000000420207c20 */ /* 0x000fe20008410000 */
[----:B------:R-:W-:Y:S01]  /*1de0*/  IMAD R7, R192, -0x80, R7 ;  /* 0xffffff80c0077824 */ /* 0x000fe200078e0207 */
[----:B------:R-:W3:Y:S01]  /*1df0*/  MUFU.TANH R24, R24 ;  /* 0x0000001800187308 */ /* 0x000ee20000002400 */
[----:B------:R-:W-:Y:S01]  /*1e00*/  FMUL.FTZ R33, R33, UR4 ;  /* 0x0000000421217c20 */ /* 0x000fe20008410000 */
[----:B------:R-:W-:Y:S01]  /*1e10*/  FMUL.FTZ R26, R26, UR4 ;  /* 0x000000041a1a7c20 */ /* 0x000fe20008410000 */
[----:B------:R-:W-:Y:S01]  /*1e20*/  FMUL.FTZ R31, R31, UR4 ;  /* 0x000000041f1f7c20 */ /* 0x000fe20008410000 */
[----:B------:R-:W-:Y:S01]  /*1e30*/  FMUL.FTZ R43, R43, UR4 ;  /* 0x000000042b2b7c20 */ /* 0x000fe20008410000 */
[C---:B------:R-:W-:Y:S01]  /*1e40*/  ISETP.GT.AND P2, PT, R7.reuse, RZ, PT ;  /* 0x000000ff0700720c */ /* 0x040fe20003f44270 */
[----:B------:R-:W-:Y:S01]  /*1e50*/  FMUL.FTZ R36, R36, UR4 ;  /* 0x0000000424247c20 */ /* 0x000fe20008410000 */
[----:B------:R-:W-:Y:S01]  /*1e60*/  ISETP.GT.AND P1, PT, R7, 0x1, PT ;  /* 0x000000010700780c */ /* 0x000fe20003f24270 */
[----:B------:R-:W4:Y:S01]  /*1e70*/  MUFU.TANH R25, R25 ;  /* 0x0000001900197308 */ /* 0x000f220000002400 */
[----:B------:R-:W-:Y:S01]  /*1e80*/  FMUL.FTZ R55, R55, UR4 ;  /* 0x0000000437377c20 */ /* 0x000fe20008410000 */
[----:B------:R-:W-:Y:S01]  /*1e90*/  FMUL.FTZ R27, R27, UR4 ;  /* 0x000000041b1b7c20 */ /* 0x000fe20008410000 */
[----:B------:R-:W-:Y:S01]  /*1ea0*/  FMUL.FTZ R35, R35, UR4 ;  /* 0x0000000423237c20 */ /* 0x000fe20008410000 */
[----:B------:R-:W-:Y:S01]  /*1eb0*/  FMUL.FTZ R67, R67, UR4 ;  /* 0x0000000443437c20 */ /* 0x000fe20008410000 */
[----:B------:R-:W-:Y:S01]  /*1ec0*/  FMUL.FTZ R47, R47, UR4 ;  /* 0x000000042f2f7c20 */ /* 0x000fe20008410000 */
[----:B------:R-:W-:Y:S01]  /*1ed0*/  ISETP.GT.AND P6, PT, R7, 0x8, PT ;  /* 0x000000080700780c */ /* 0x000fe20003fc4270 */
[----:B------:R-:W-:Y:S01]  /*1ee0*/  FMUL.FTZ R37, R37, UR4 ;  /* 0x0000000425257c20 */ /* 0x000fe20008410000 */
[----:B------:R-:W-:Y:S01]  /*1ef0*/  MUFU.TANH R28, R28 ;  /* 0x0000001c001c7308 */ /* 0x000fe20000002400 */
[----:B---3--:R-:W-:Y:S01]  /*1f00*/  FSEL R9, R24, -INF , P2 ;  /* 0xff80000018097808 */ /* 0x008fe20001000000 */
[----:B------:R-:W-:Y:S01]  /*1f10*/  FMUL.FTZ R59, R59, UR4 ;  /* 0x000000043b3b7c20 */ /* 0x000fe20008410000 */
[----:B------:R-:W-:Y:S01]  /*1f20*/  FMUL.FTZ R30, R30, UR4 ;  /* 0x000000041e1e7c20 */ /* 0x000fe20008410000 */
[----:B------:R-:W-:Y:S01]  /*1f30*/  FMUL.FTZ R39, R39, UR4 ;  /* 0x0000000427277c20 */ /* 0x000fe20008410000 */
[----:B------:R-:W-:Y:S01]  /*1f40*/  FMUL.FTZ R71, R71, UR4 ;  /* 0x0000000447477c20 */ /* 0x000fe20008410000 */
[----:B------:R-:W-:Y:S01]  /*1f50*/  FMUL.FTZ R51, R51, UR4 ;  /* 0x0000000433337c20 */ /* 0x000fe20008410000 */
[----:B------:R-:W-:Y:S01]  /*1f60*/  ISETP.GT.AND P5, PT, R7, 0x9, PT ;  /* 0x000000090700780c */ /* 0x000fe20003fa4270 */
[----:B------:R-:W-:Y:S01]  /*1f70*/  MUFU.TANH R29, R29 ;  /* 0x0000001d001d7308 */ /* 0x000fe20000002400 */
[----:B----4-:R-:W-:Y:S01]  /*1f80*/  FSEL R10, R25, -INF , P1 ;  /* 0xff800000190a7808 */ /* 0x010fe20000800000 */
[----:B------:R-:W-:Y:S01]  /*1f90*/  FMUL.FTZ R40, R40, UR4 ;  /* 0x0000000428287c20 */ /* 0x000fe20008410000 */
[----:B------:R-:W-:Y:S01]  /*1fa0*/  FMUL.FTZ R63, R63, UR4 ;  /* 0x000000043f3f7c20 */ /* 0x000fe20008410000 */
[----:B------:R-:W-:Y:S01]  /*1fb0*/  FMUL.FTZ R75, R75, UR4 ;  /* 0x000000044b4b7c20 */ /* 0x000fe20008410000 */
[----:B------:R-:W-:Y:S01]  /*1fc0*/  FMNMX.FTZ R8, R9, R10, !PT ;  /* 0x0000000a09087209 */ /* 0x000fe20007810000 */
[----:B------:R-:W-:Y:S01]  /*1fd0*/  FMUL.FTZ R41, R41, UR4 ;  /* 0x0000000429297c20 */ /* 0x000fe20008410000 */
[C---:B------:R-:W-:Y:S01]  /*1fe0*/  ISETP.GT.AND P4, PT, R7.reuse, 0x10, PT ;  /* 0x000000100700780c */ /* 0x040fe20003f84270 */
[----:B------:R-:W-:Y:S01]  /*1ff0*/  MUFU.TANH R32, R32 ;  /* 0x0000002000207308 */ /* 0x000fe20000002400 */
[----:B------:R-:W-:Y:S01]  /*2000*/  FMUL.FTZ R34, R34, UR4 ;  /* 0x0000000422227c20 */ /* 0x000fe20008410000 */
[----:B------:R-:W-:Y:S01]  /*2010*/  ISETP.GT.AND P3, PT, R7, 0x11, PT ;  /* 0x000000110700780c */ /* 0x000fe20003f64270 */
[----:B------:R-:W-:Y:S01]  /*2020*/  FMUL.FTZ R44, R44, UR4 ;  /* 0x000000042c2c7c20 */ /* 0x000fe20008410000 */
[----:B------:R-:W-:Y:S01]  /*2030*/  FMUL.FTZ R38, R38, UR4 ;  /* 0x0000000426267c20 */ /* 0x000fe20008410000 */
[----:B------:R-:W-:Y:S01]  /*2040*/  FMUL.FTZ R45, R45, UR4 ;  /* 0x000000042d2d7c20 */ /* 0x000fe20008410000 */
[----:B------:R-:W-:Y:S01]  /*2050*/  FMUL.FTZ R48, R48, UR4 ;  /* 0x0000000430307c20 */ /* 0x000fe20008410000 */
[----:B------:R-:W-:Y:S01]  /*2060*/  FMUL.FTZ R42, R42, UR4 ;  /* 0x000000042a2a7c20 */ /* 0x000fe20008410000 */
[----:B-12---:R-:W1:Y:S01]  /*2070*/  MUFU.TANH R3, R26 ;  /* 0x0000001a00037308 */ /* 0x006e620000002400 */
        /* <DEDUP_REMOVED lines=28> */
[----:B------:R-:W-:Y:S01]  /*2240*/  FMUL.FTZ R80, R80, UR4 ;  /* 0x0000000450507c20 */ /* 0x000fe20008410000 */
[----:B------:R-:W-:Y:S01]  /*2250*/  FMUL.FTZ R74, R74, UR4 ;  /* 0x000000044a4a7c20 */ /* 0x000fe20008410000 */
[----:B------:R-:W-:Y:S01]  /*2260*/  FMUL.FTZ R81, R81, UR4 ;  /* 0x0000000451517c20 */ /* 0x000fe20008410000 */
[----:B------:R-:W1:Y:S01]  /*2270*/  MUFU.TANH R6, R27 ;  /* 0x0000001b00067308 */ /* 0x000e620000002400 */
[----:B---3--:R-:W-:Y:S01]  /*2280*/  FSEL R13, R13, -INF , P5 ;  /* 0xff8000000d0d7808 */ /* 0x008fe20002800000 */
[----:B------:R-:W-:Y:S01]  /*2290*/  FMUL.FTZ R84, R84, UR4 ;  /* 0x0000000454547c20 */ /* 0x000fe20008410000 */
[----:B------:R-:W-:Y:S01]  /*22a0*/  FMUL.FTZ R85, R85, UR4 ;  /* 0x0000000455557c20 */ /* 0x000fe20008410000 */
[----:B------:R-:W-:Y:S01]  /*22b0*/  ULDC UR5, c[0x0][0x988] ;  /* 0x0002620000057ab9 */ /* 0x000fe20000000800 */
[----:B------:R-:W-:Y:S01]  /*22c0*/  P2R R12, PR, RZ, 0x1 ;  /* 0x00000001ff0c7803 */ /* 0x000fe20000000000 */
[----:B------:R-:W-:Y:S01]  /*22d0*/  FMUL.FTZ R78, R78, UR4 ;  /* 0x000000044e4e7c20 */ /* 0x000fe20008410000 */
[----:B------:R-:W-:Y:S01]  /*22e0*/  FMUL.FTZ R79, R79, UR4 ;  /* 0x000000044f4f7c20 */ /* 0x000fe20008410000 */
[----:B------:R-:W-:Y:S01]  /*22f0*/  MUFU.TANH R43, R55 ;  /* 0x00000037002b7308 */ /* 0x000fe20000002400 */
[----:B------:R-:W-:Y:S01]  /*2300*/  FMUL.FTZ R82, R82, UR4 ;  /* 0x0000000452527c20 */ /* 0x000fe20008410000 */
[----:B------:R-:W-:Y:S01]  /*2310*/  FMUL.FTZ R83, R83, UR4 ;  /* 0x0000000453537c20 */ /* 0x000fe20008410000 */
[----:B------:R-:W-:Y:S01]  /*2320*/  FMUL.FTZ R86, R86, UR4 ;  /* 0x0000000456567c20 */ /* 0x000fe20008410000 */
[----:B------:R-:W-:Y:S01]  /*2330*/  FMUL.FTZ R87, R87, UR4 ;  /* 0x0000000457577c20 */ /* 0x000fe20008410000 */
[----:B------:R-:W-:-:S02]  /*2340*/  CS2R R150, SRZ ;  /* 0x0000000000967805 */ /* 0x000fc4000001ff00 */
[----:B------:R-:W-:Y:S02]  /*2350*/  CS2R R148, SRZ ;  /* 0x0000000000947805 */ /* 0x000fe4000001ff00 */
[----:B------:R-:W-:Y:S01]  /*2360*/  CS2R R146, SRZ ;  /* 0x0000000000927805 */ /* 0x000fe2000001ff00 */
[----:B------:R-:W2:Y:S01]  /*2370*/  MUFU.TANH R36, R36 ;  /* 0x0000002400247308 */ /* 0x000ea20000002400 */
[----:B-1----:R-:W-:Y:S02]  /*2380*/  FSEL R6, R6, -INF , P1 ;  /* 0xff80000006067808 */ /* 0x002fe40000800000 */
[----:B------:R-:W-:Y:S02]  /*2390*/  CS2R R144, SRZ ;  /* 0x0000000000907805 */ /* 0x000fe4000001ff00 */
[----:B------:R-:W-:-:S03]  /*23a0*/  ISETP.GT.AND P1, PT, R7, 0x19, PT ;  /* 0x000000190700780c */ /* 0x000fc60003f24270 */
[----:B------:R1:W-:Y:S08]  /*23b0*/  MUFU.TANH R55, R67 ;  /* 0x0000004300377308 */ /* 0x0003f00000002400 */
[----:B------:R-:W3:Y:S01]  /*23c0*/  MUFU.TANH R21, R35 ;  /* 0x0000002300157308 */ /* 0x000ee20000002400 */
[----:B-1----:R-:W-:Y:S02]  /*23d0*/  FSEL R67, R28, -INF , P6 ;  /* 0xff8000001c437808 */ /* 0x002fe40003000000 */
[----:B--2---:R-:W-:-:S02]  /*23e0*/  FSEL R93, R36, -INF , P2 ;  /* 0xff800000245d7808 */ /* 0x004fc40001000000 */
[----:B------:R-:W-:-:S03]  /*23f0*/  FMNMX.FTZ R8, R67, R8, !PT ;  /* 0x0000000843087209 */ /* 0x000fc60007810000 */
[----:B------:R-:W1:Y:S08]  /*2400*/  MUFU.TANH R35, R47 ;  /* 0x0000002f00237308 */ /* 0x000e700000002400 */
[----:B------:R-:W2:Y:S01]  /*2410*/  MUFU.TANH R11, R30 ;  /* 0x0000001e000b7308 */ /* 0x000ea20000002400 */
[----:B---3--:R-:W-:Y:S02]  /*2420*/  FSEL R21, R21, -INF , P3 ;  /* 0xff80000015157808 */ /* 0x008fe40001800000 */
[----:B------:R-:W-:-:S05]  /*2430*/  ISETP.GT.AND P3, PT, R7, 0x29, PT ;  /* 0x000000290700780c */ /* 0x000fca0003f64270 */
[----:B------:R-:W-:Y:S01]  /*2440*/  MUFU.TANH R47, R59 ;  /* 0x0000003b002f7308 */ /* 0x000fe20000002400 */
[----:B-1----:R-:W-:-:S07]  /*2450*/  FSEL R35, R35, -INF , P3 ;  /* 0xff80000023237808 */ /* 0x002fce0001800000 */
[----:B------:R-:W1:Y:S01]  /*2460*/  MUFU.TANH R37, R37 ;  /* 0x0000002500257308 */ /* 0x000e620000002400 */
[----:B--2---:R-:W-:Y:S02]  /*2470*/  FSEL R11, R11, -INF , P6 ;  /* 0xff8000000b0b7808 */ /* 0x004fe40003000000 */
[----:B------:R-:W-:-:S05]  /*2480*/  ISETP.GT.AND P6, PT, R7, 0x20, PT ;  /* 0x000000200700780c */ /* 0x000fca0003fc4270 */
[----:B------:R2:W-:Y:S08]  /*2490*/  MUFU.TANH R59, R71 ;  /* 0x00000047003b7308 */ /* 0x0005f00000002400 */
[----:B------:R-:W3:Y:S01]  /*24a0*/  MUFU.TANH R27, R39 ;  /* 0x00000027001b7308 */ /* 0x000ee20000002400 */
[----:B--2---:R-:W-:Y:S02]  /*24b0*/  FSEL R71, R29, -INF , P5 ;  /* 0xff8000001d477808 */ /* 0x004fe40002800000 */
[----:B-1----:R-:W-:-:S02]  /*24c0*/  FSEL R95, R37, -INF , P1 ;  /* 0xff800000255f7808 */ /* 0x002fc40000800000 */
[----:B------:R-:W-:Y:S02]  /*24d0*/  FMNMX.FTZ R8, R71, R8, !PT ;  /* 0x0000000847087209 */ /* 0x000fe40007810000 */
[----:B------:R-:W-:Y:S01]  /*24e0*/  ISETP.GT.AND P5, PT, R7, 0x21, PT ;  /* 0x000000210700780c */ /* 0x000fe20003fa4270 */
[----:B------:R-:W1:Y:S03]  /*24f0*/  MUFU.TANH R39, R51 ;  /* 0x0000003300277308 */ /* 0x000e660000002400 */
[----:B------:R-:W-:-:S05]  /*2500*/  FSEL R31, R31, -INF , P5 ;  /* 0xff8000001f1f7808 */ /* 0x000fca0002800000 */
[----:B------:R-:W-:Y:S01]  /*2510*/  MUFU.TANH R51, R63 ;  /* 0x0000003f00337308 */ /* 0x000fe20000002400 */
[----:B---3--:R-:W-:Y:S02]  /*2520*/  FSEL R27, R27, -INF , P1 ;  /* 0xff8000001b1b7808 */ /* 0x008fe40000800000 */
[----:B------:R-:W-:-:S05]  /*2530*/  ISETP.GT.AND P1, PT, R7, 0x31, PT ;  /* 0x000000310700780c */ /* 0x000fca0003f24270 */
[----:B------:R-:W2:Y:S01]  /*2540*/  MUFU.TANH R40, R40 ;  /* 0x0000002800287308 */ /* 0x000ea20000002400 */
[----:B-1----:R-:W-:-:S07]  /*2550*/  FSEL R39, R39, -INF , P1 ;  /* 0xff80000027277808 */ /* 0x002fce0000800000 */
[----:B------:R1:W-:Y:S08]  /*2560*/  MUFU.TANH R63, R75 ;  /* 0x0000004b003f7308 */ /* 0x0003f00000002400 */
[----:B------:R-:W3:Y:S01]  /*2570*/  MUFU.TANH R15, R34 ;  /* 0x00000022000f7308 */ /* 0x000ee20000002400 */
[----:B-1----:R-:W-:Y:S02]  /*2580*/  FSEL R75, R32, -INF , P4 ;  /* 0xff800000204b7808 */ /* 0x002fe40002000000 */
[----:B--2---:R-:W-:-:S02]  /*2590*/  FSEL R97, R40, -INF , P6 ;  /* 0xff80000028617808 */ /* 0x004fc40003000000 */
[----:B------:R-:W-:-:S03]  /*25a0*/  FMNMX.FTZ R8, R75, R8, !PT ;  /* 0x000000084b087209 */ /* 0x000fc60007810000 */
[----:B------:R-:W1:Y:S01]  /*25b0*/  MUFU.TANH R41, R41 ;  /* 0x0000002900297308 */ /* 0x000e620000002400 */
[----:B------:R-:W-:-:S04]  /*25c0*/  FMNMX.FTZ R8, R91, R8, !PT ;  /* 0x000000085b087209 */ /* 0x000fc80007810000 */
[----:B------:R-:W-:-:S03]  /*25d0*/  FMNMX.FTZ R8, R93, R8, !PT ;  /* 0x000000085d087209 */ /* 0x000fc60007810000 */
[----:B------:R-:W2:Y:S01]  /*25e0*/  MUFU.TANH R44, R44 ;  /* 0x0000002c002c7308 */ /* 0x000ea20000002400 */
[----:B------:R-:W-:Y:S02]  /*25f0*/  FMNMX.FTZ R8, R95, R8, !PT ;  /* 0x000000085f087209 */ /* 0x000fe40007810000 */
[----:B---3--:R-:W-:Y:S02]  /*2600*/  FSEL R15, R15, -INF , P4 ;  /* 0xff8000000f0f7808 */ /* 0x008fe40002000000 */
[----:B------:R-:W-:Y:S02]  /*2610*/  ISETP.GT.AND P4, PT, R7, 0x28, PT ;  /* 0x000000280700780c */ /* 0x000fe40003f84270 */
[----:B------:R-:W-:Y:S01]  /*2620*/  FMNMX.FTZ R8, R97, R8, !PT ;  /* 0x0000000861087209 */ /* 0x000fe20007810000 */
[----:B------:R-:W3:Y:S01]  /*2630*/  MUFU.TANH R38, R38 ;  /* 0x0000002600267308 */ /* 0x000ee20000002400 */
[----:B-1----:R-:W-:Y:S02]  /*2640*/  FSEL R99, R41, -INF , P5 ;  /* 0xff80000029637808 */ /* 0x002fe40002800000 */
[----:B------:R-:W-:-:S02]  /*2650*/  ISETP.GT.AND P5, PT, R7, 0x39, PT ;  /* 0x000000390700780c */ /* 0x000fc40003fa4270 */
[----:B------:R-:W-:Y:S02]  /*2660*/  FMNMX.FTZ R8, R99, R8, !PT ;  /* 0x0000000863087209 */ /* 0x000fe40007810000 */
[----:B------:R-:W-:Y:S01]  /*2670*/  FSEL R43, R43, -INF , P5 ;  /* 0xff8000002b2b7808 */ /* 0x000fe20002800000 */
[----:B------:R-:W1:Y:S01]  /*2680*/  MUFU.TANH R45, R45 ;  /* 0x0000002d002d7308 */ /* 0x000e620000002400 */
[----:B--2---:R-:W-:-:S04]  /*2690*/  FSEL R101, R44, -INF , P4 ;  /* 0xff8000002c657808 */ /* 0x004fc80002000000 */
[----:B------:R-:W-:-:S03]  /*26a0*/  FMNMX.FTZ R8, R101, R8, !PT ;  /* 0x0000000865087209 */ /* 0x000fc60007810000 */
[----:B------:R-:W2:Y:S01]  /*26b0*/  MUFU.TANH R48, R48 ;  /* 0x0000003000307308 */ /* 0x000ea20000002400 */
[----:B---3--:R-:W-:Y:S02]  /*26c0*/  FSEL R25, R38, -INF , P2 ;  /* 0xff80000026197808 */ /* 0x008fe40001000000 */
[----:B------:R-:W-:-:S05]  /*26d0*/  ISETP.GT.AND P2, PT, R7, 0x30, PT ;  /* 0x000000300700780c */ /* 0x000fca0003f44270 */
[----:B------:R-:W3:Y:S01]  /*26e0*/  MUFU.TANH R42, R42 ;  /* 0x0000002a002a7308 */ /* 0x000ee20000002400 */
[----:B-1----:R-:W-:Y:S02]  /*26f0*/  FSEL R103, R45, -INF , P3 ;  /* 0xff8000002d677808 */ /* 0x002fe40001800000 */
[----:B------:R-:W-:Y:S02]  /*2700*/  ISETP.GT.AND P3, PT, R7, 0x41, PT ;  /* 0x000000410700780c */ /* 0x000fe40003f64270 */
        /* <DEDUP_REMOVED lines=55> */
[----:B------:R-:W-:-:S03]  /*2a80*/  FMNMX.FTZ R8, R123, R8, !PT ;  /* 0x000000087b087209 */ /* 0x000fc60007810000 */
        /* <DEDUP_REMOVED lines=27> */
[----:B-1----:R-:W-:-:S04]  /*2c40*/  FSEL R135, R77, -INF , P5 ;  /* 0xff8000004d877808 */ /* 0x002fc80002800000 */
        /* <DEDUP_REMOVED lines=13> */
[----:B------:R-:W-:Y:S01]  /*2d20*/  MUFU.TANH R79, R79 ;  /* 0x0000004f004f7308 */ /* 0x000fe20000002400 */
[----:B---3--:R-:W-:-:S04]  /*2d30*/  FSEL R143, R85, -INF , P1 ;  /* 0xff800000558f7808 */ /* 0x008fc80000800000 */
[----:B------:R-:W-:Y:S01]  /*2d40*/  FMNMX.FTZ R14, R143, R8, !PT ;  /* 0x000000088f0e7209 */ /* 0x000fe20007810000 */
[----:B------:R-:W-:Y:S02]  /*2d50*/  IMAD.U32 R8, RZ, RZ, UR5 ;  /* 0x00000005ff087e24 */ /* 0x000fe4000f8e00ff */
[----:B------:R-:W-:Y:S01]  /*2d60*/  MUFU.TANH R82, R82 ;  /* 0x0000005200527308 */ /* 0x000fe20000002400 */
[----:B-1----:R-:W-:Y:S01]  /*2d70*/  FSEL R85, R78, -INF , P6 ;  /* 0xff8000004e557808 */ /* 0x002fe20003000000 */
[----:B------:R-:W1:Y:S06]  /*2d80*/  SHFL.BFLY PT, R7, R14, 0x2, 0x1f ;  /* 0x0c401f000e077f89 */ /* 0x000e6c00000e0000 */
[----:B------:R-:W-:Y:S08]  /*2d90*/  MUFU.TANH R83, R83 ;  /* 0x0000005300537308 */ /* 0x000ff00000002400 */
[----:B------:R-:W-:Y:S08]  /*2da0*/  MUFU.TANH R86, R86 ;  /* 0x0000005600567308 */ /* 0x000ff00000002400 */
[----:B------:R-:W2:Y:S01]  /*2db0*/  MUFU.TANH R87, R87 ;  /* 0x0000005700577308 */ /* 0x000ea20000002400 */
[----:B-1----:R-:W-:-:S05]  /*2dc0*/  FMNMX.FTZ R20, R14, R7, !PT ;  /* 0x000000070e147209 */ /* 0x002fca0007810000 */
[----:B------:R-:W1:Y:S01]  /*2dd0*/  SHFL.BFLY PT, R7, R20, 0x1, 0x1f ;  /* 0x0c201f0014077f89 */ /* 0x000e6200000e0000 */
[----:B--2---:R-:W-:Y:S02]  /*2de0*/  FSEL R87, R87, -INF , P1 ;  /* 0xff80000057577808 */ /* 0x004fe40000800000 */
[----:B-1----:R-:W-:-:S04]  /*2df0*/  FMNMX.FTZ R7, R20, R7, !PT ;  /* 0x0000000714077209 */ /* 0x002fc80007810000 */
[C---:B------:R-:W-:Y:S01]  /*2e00*/  FSETP.NEU.FTZ.AND P0, PT, R7.reuse, -INF , PT ;  /* 0xff8000000700780b */ /* 0x040fe20003f1d000 */
[----:B------:R-:W-:-:S05]  /*2e10*/  FMUL.FTZ R24, R7, R8 ;  /* 0x0000000807187220 */ /* 0x000fca0000410000 */
[----:B------:R-:W-:Y:S02]  /*2e20*/  FSEL R24, R24, RZ, P0 ;  /* 0x000000ff18187208 */ /* 0x000fe40000000000 */
[----:B------:R-:W-:-:S03]  /*2e30*/  ISETP.NE.AND P0, PT, R12, RZ, PT ;  /* 0x000000ff0c00720c */ /* 0x000fc60003f05270 */
[--C-:B------:R-:W-:Y:S01]  /*2e40*/  FFMA.FTZ R65, R10, R8, -R24.reuse ;  /* 0x000000080a417223 */ /* 0x100fe20000010818 */
[----:B------:R-:W-:Y:S01]  /*2e50*/  FMNMX.FTZ R10, R3, R6, !PT ;  /* 0x00000006030a7209 */ /* 0x000fe20007810000 */
[-CC-:B------:R-:W-:Y:S01]  /*2e60*/  FFMA.FTZ R69, R91, R8.reuse, -R24.reuse ;  /* 0x000000085b457223 */ /* 0x180fe20000010818 */
[----:B------:R-:W-:Y:S01]  /*2e70*/  FSEL R91, R79, -INF , P5 ;  /* 0xff8000004f5b7808 */ /* 0x000fe20002800000 */
        /* <DEDUP_REMOVED lines=10> */
[--C-:B------:R-:W-:Y:S01]  /*2f20*/  FFMA.FTZ R180, R9, R8, -R24.reuse ;  /* 0x0000000809b47223 */ /* 0x100fe20000010818 */
[----:B------:R-:W-:Y:S01]  /*2f30*/  FSEL R97, R86, -INF , P2 ;  /* 0xff80000056617808 */ /* 0x000fe20001000000 */
[----:B------:R-:W-:Y:S01]  /*2f40*/  MUFU.EX2 R65, R65 ;  /* 0x0000004100417308 */ /* 0x000fe20000000800 */
[----:B------:R-:W-:Y:S01]  /*2f50*/  FMNMX.FTZ R10, R21, R10, !PT ;  /* 0x0000000a150a7209 */ /* 0x000fe20007810000 */
[-CC-:B------:R-:W-:Y:S01]  /*2f60*/  FFMA.FTZ R176, R75, R8.reuse, -R24.reuse ;  /* 0x000000084bb07223 */ /* 0x180fe20000010818 */
[-CC-:B------:R-:W-:Y:S01]  /*2f70*/  FFMA.FTZ R73, R99, R8.reuse, -R24.reuse ;  /* 0x0000000863497223 */ /* 0x180fe20000010818 */
[--C-:B------:R-:W-:Y:S01]  /*2f80*/  FFMA.FTZ R174, R101, R8, -R24.reuse ;  /* 0x0000000865ae7223 */ /* 0x100fe20000010818 */
[----:B------:R-:W-:Y:S01]  /*2f90*/  FMNMX.FTZ R10, R25, R10, !PT ;  /* 0x0000000a190a7209 */ /* 0x000fe20007810000 */
[-CC-:B------:R-:W-:Y:S01]  /*2fa0*/  FFMA.FTZ R75, R103, R8.reuse, -R24.reuse ;  /* 0x00000008674b7223 */ /* 0x180fe20000010818 */
[--C-:B------:R-:W-:Y:S01]  /*2fb0*/  FFMA.FTZ R168, R105, R8, -R24.reuse ;  /* 0x0000000869a87223 */ /* 0x100fe20000010818 */
[----:B------:R-:W1:Y:S01]  /*2fc0*/  MUFU.EX2 R180, R180 ;  /* 0x000000b400b47308 */ /* 0x000e620000000800 */
[----:B------:R-:W-:Y:S01]  /*2fd0*/  FMNMX.FTZ R10, R27, R10, !PT ;  /* 0x0000000a1b0a7209 */ /* 0x000fe20007810000 */
[-CC-:B------:R-:W-:Y:S01]  /*2fe0*/  FFMA.FTZ R77, R107, R8.reuse, -R24.reuse ;  /* 0x000000086b4d7223 */ /* 0x180fe20000010818 */
[-CC-:B------:R-:W-:Y:S01]  /*2ff0*/  FFMA.FTZ R170, R109, R8.reuse, -R24.reuse ;  /* 0x000000086daa7223 */ /* 0x180fe20000010818 */
[--C-:B------:R-:W-:Y:S01]  /*3000*/  FFMA.FTZ R111, R111, R8, -R24.reuse ;  /* 0x000000086f6f7223 */ /* 0x100fe20000010818 */
[----:B------:R-:W-:Y:S01]  /*3010*/  FMNMX.FTZ R10, R29, R10, !PT ;  /* 0x0000000a1d0a7209 */ /* 0x000fe20007810000 */
[-CC-:B------:R-:W-:Y:S01]  /*3020*/  FFMA.FTZ R152, R113, R8.reuse, -R24.reuse ;  /* 0x0000000871987223 */ /* 0x180fe20000010818 */
[--C-:B------:R-:W-:Y:S01]  /*3030*/  FFMA.FTZ R81, R115, R8, -R24.reuse ;  /* 0x0000000873517223 */ /* 0x100fe20000010818 */
[----:B------:R-:W2:Y:S01]  /*3040*/  MUFU.EX2 R182, R182 ;  /* 0x000000b600b67308 */ /* 0x000ea20000000800 */
[----:B------:R-:W-:Y:S01]  /*3050*/  FMNMX.FTZ R10, R31, R10, !PT ;  /* 0x0000000a1f0a7209 */ /* 0x000fe20007810000 */
[-CC-:B------:R-:W-:Y:S01]  /*3060*/  FFMA.FTZ R154, R117, R8.reuse, -R24.reuse ;  /* 0x00000008759a7223 */ /* 0x180fe20000010818 */
[-CC-:B------:R-:W-:Y:S01]  /*3070*/  FFMA.FTZ R83, R119, R8.reuse, -R24.reuse ;  /* 0x0000000877537223 */ /* 0x180fe20000010818 */
[--C-:B------:R-:W-:Y:S01]  /*3080*/  FFMA.FTZ R156, R121, R8, -R24.reuse ;  /* 0x00000008799c7223 */ /* 0x100fe20000010818 */
[----:B------:R-:W-:Y:S01]  /*3090*/  FMNMX.FTZ R10, R33, R10, !PT ;  /* 0x0000000a210a7209 */ /* 0x000fe20007810000 */
[-CC-:B------:R-:W-:Y:S01]  /*30a0*/  FFMA.FTZ R123, R123, R8.reuse, -R24.reuse ;  /* 0x000000087b7b7223 */ /* 0x180fe20000010818 */
[--C-:B------:R-:W-:Y:S01]  /*30b0*/  FFMA.FTZ R125, R125, R8, -R24.reuse ;  /* 0x000000087d7d7223 */ /* 0x100fe20000010818 */
[----:B------:R-:W3:Y:S01]  /*30c0*/  MUFU.EX2 R67, R67 ;  /* 0x0000004300437308 */ /* 0x000ee20000000800 */
[----:B------:R-:W-:Y:S01]  /*30d0*/  FMNMX.FTZ R10, R35, R10, !PT ;  /* 0x0000000a230a7209 */ /* 0x000fe20007810000 */
[-CC-:B------:R-:W-:Y:S01]  /*30e0*/  FFMA.FTZ R127, R127, R8.reuse, -R24.reuse ;  /* 0x000000087f7f7223 */ /* 0x180fe20000010818 */
[-CC-:B------:R-:W-:Y:S01]  /*30f0*/  FFMA.FTZ R129, R129, R8.reuse, -R24.reuse ;  /* 0x0000000881817223 */ /* 0x180fe20000010818 */
[--C-:B------:R-:W-:Y:S01]  /*3100*/  FFMA.FTZ R131, R131, R8, -R24.reuse ;  /* 0x0000000883837223 */ /* 0x100fe20000010818 */
[----:B------:R-:W-:Y:S01]  /*3110*/  FMNMX.FTZ R10, R37, R10, !PT ;  /* 0x0000000a250a7209 */ /* 0x000fe20007810000 */
[-CC-:B------:R-:W-:Y:S01]  /*3120*/  FFMA.FTZ R133, R133, R8.reuse, -R24.reuse ;  /* 0x0000000885857223 */ /* 0x180fe20000010818 */
[--C-:B------:R-:W-:Y:S01]  /*3130*/  FFMA.FTZ R135, R135, R8, -R24.reuse ;  /* 0x0000000887877223 */ /* 0x100fe20000010818 */
[----:B------:R-:W4:Y:S01]  /*3140*/  MUFU.EX2 R176, R176 ;  /* 0x000000b000b07308 */ /* 0x000f220000000800 */
[----:B------:R-:W-:Y:S01]  /*3150*/  FMNMX.FTZ R10, R39, R10, !PT ;  /* 0x0000000a270a7209 */ /* 0x000fe20007810000 */
[-CC-:B------:R-:W-:Y:S01]  /*3160*/  FFMA.FTZ R137, R137, R8.reuse, -R24.reuse ;  /* 0x0000000889897223 */ /* 0x180fe20000010818 */
[-CC-:B------:R-:W-:Y:S01]  /*3170*/  FFMA.FTZ R139, R139, R8.reuse, -R24.reuse ;  /* 0x000000088b8b7223 */ /* 0x180fe20000010818 */
[--C-:B------:R-:W-:Y:S01]  /*3180*/  FFMA.FTZ R141, R141, R8, -R24.reuse ;  /* 0x000000088d8d7223 */ /* 0x100fe20000010818 */
[----:B------:R-:W-:Y:S01]  /*3190*/  FMNMX.FTZ R10, R41, R10, !PT ;  /* 0x0000000a290a7209 */ /* 0x000fe20007810000 */
[----:B------:R-:W-:Y:S01]  /*31a0*/  FFMA.FTZ R24, R143, R8, -R24 ;  /* 0x000000088f187223 */ /* 0x000fe20000010818 */
[----:B------:R-:W-:Y:S01]  /*31b0*/  ISETP.GE.AND P2, PT, R89, 0x81, PT ;  /* 0x000000815900780c */ /* 0x000fe20003f46270 */
[----:B------:R-:W5:Y:S01]  /*31c0*/  MUFU.EX2 R69, R69 ;  /* 0x0000004500457308 */ /* 0x000f620000000800 */
[----:B------:R-:W-:-:S02]  /*31d0*/  FMNMX.FTZ R10, R43, R10, !PT ;  /* 0x0000000a2b0a7209 */ /* 0x000fc40007810000 */
[----:B------:R-:W-:Y:S02]  /*31e0*/  CS2R R142, SRZ ;  /* 0x00000000008e7805 */ /* 0x000fe4000001ff00 */
[----:B------:R-:W-:Y:S02]  /*31f0*/  CS2R R120, SRZ ;  /* 0x0000000000787805 */ /* 0x000fe4000001ff00 */
[----:B------:R-:W-:Y:S02]  /*3200*/  CS2R R118, SRZ ;  /* 0x0000000000767805 */ /* 0x000fe4000001ff00 */
[----:B------:R-:W-:Y:S02]  /*3210*/  FMNMX.FTZ R10, R45, R10, !PT ;  /* 0x0000000a2d0a7209 */ /* 0x000fe40007810000 */
[----:B------:R-:W-:Y:S02]  /*3220*/  CS2R R116, SRZ ;  /* 0x0000000000747805 */ /* 0x000fe4000001ff00 */
[----:B------:R-:W-:Y:S01]  /*3230*/  CS2R R114, SRZ ;  /* 0x0000000000727805 */ /* 0x000fe2000001ff00 */
[----:B------:R-:W-:Y:S01]  /*3240*/  MUFU.EX2 R178, R178 ;  /* 0x000000b200b27308 */ /* 0x000fe20000000800 */
        /* <DEDUP_REMOVED lines=12> */
[----:B------:R-:W-:Y:S01]  /*3310*/  FMNMX.FTZ R10, R53, R10, !PT ;  /* 0x0000000a350a7209 */ /* 0x000fe20007810000 */
[----:B------:R-:W-:Y:S03]  /*3320*/  MUFU.EX2 R172, R172 ;  /* 0x000000ac00ac7308 */ /* 0x000fe60000000800 */
[----:B------:R-:W-:-:S04]  /*3330*/  FMNMX.FTZ R10, R55, R10, !PT ;  /* 0x0000000a370a7209 */ /* 0x000fc80007810000 */
        /* <DEDUP_REMOVED lines=14> */
[----:B------:R-:W-:-:S05]  /*3420*/  FMNMX.FTZ R10, R87, R10, !PT ;  /* 0x0000000a570a7209 */ /* 0x000fca0007810000 */
[----:B------:R-:W1:Y:S01]  /*3430*/  SHFL.BFLY PT, R9, R10, 0x2, 0x1f ;  /* 0x0c401f000a097f89 */ /* 0x000e6200000e0000 */
[----:B------:R-:W-:Y:S08]  /*3440*/  MUFU.EX2 R170, R170 ;  /* 0x000000aa00aa7308 */ /* 0x000ff00000000800 */
[----:B------:R2:W-:Y:S08]  /*3450*/  MUFU.EX2 R79, R111 ;  /* 0x0000006f004f7308 */ /* 0x0005f00000000800 */
[----:B------:R-:W-:Y:S01]  /*3460*/  MUFU.EX2 R152, R152 ;  /* 0x0000009800987308 */ /* 0x000fe20000000800 */
[----:B--2---:R-:W-:-:S02]  /*3470*/  CS2R R110, SRZ ;  /* 0x00000000006e7805 */ /* 0x004fc4000001ff00 */
[----:B-1----:R-:W-:-:S05]  /*3480*/  FMNMX.FTZ R12, R10, R9, !PT ;  /* 0x000000090a0c7209 */ /* 0x002fca0007810000 */
[----:B------:R-:W-:Y:S01]  /*3490*/  MUFU.EX2 R81, R81 ;  /* 0x0000005100517308 */ /* 0x000fe20000000800 */
[----:B------:R-:W1:Y:S07]  /*34a0*/  SHFL.BFLY PT, R9, R12, 0x1, 0x1f ;  /* 0x0c201f000c097f89 */ /* 0x000e6e00000e0000 */
[----:B------:R-:W-:Y:S08]  /*34b0*/  MUFU.EX2 R154, R154 ;  /* 0x0000009a009a7308 */ /* 0x000ff00000000800 */
[----:B------:R-:W-:Y:S08]  /*34c0*/  MUFU.EX2 R83, R83 ;  /* 0x0000005300537308 */ /* 0x000ff00000000800 */
[----:B------:R-:W-:Y:S01]  /*34d0*/  MUFU.EX2 R156, R156 ;  /* 0x0000009c009c7308 */ /* 0x000fe20000000800 */
[----:B-1----:R-:W-:-:S04]  /*34e0*/  FMNMX.FTZ R9, R12, R9, !PT ;  /* 0x000000090c097209 */ /* 0x002fc80007810000 */
[C---:B------:R-:W-:Y:S01]  /*34f0*/  FSETP.NEU.FTZ.AND P1, PT, R9.reuse, -INF , PT ;  /* 0xff8000000900780b */ /* 0x040fe20003f3d000 */
[----:B------:R-:W-:Y:S02]  /*3500*/  FMUL.FTZ R10, R9, R8 ;  /* 0x00000008090a7220 */ /* 0x000fe40000410000 */
[----:B------:R-:W-:Y:S03]  /*3510*/  MUFU.EX2 R123, R123 ;  /* 0x0000007b007b7308 */ /* 0x000fe60000000800 */
[----:B------:R-:W-:Y:S02]  /*3520*/  FSEL R10, R10, RZ, P1 ;  /* 0x000000ff0a0a7208 */ /* 0x000fe40000800000 */
[----:B------:R-:W-:-:S03]  /*3530*/  ISETP.NE.AND P1, PT, R18, RZ, PT ;  /* 0x000000ff1200720c */ /* 0x000fc60003f25270 */
        /* <DEDUP_REMOVED lines=15> */
[-CC-:B------:R-:W-:Y:S01]  /*3630*/  FFMA.FTZ R39, R39, R8.reuse, -R10.reuse ;  /* 0x0000000827277223 */ /* 0x180fe2000001080a */
[----:B------:R-:W2:Y:S01]  /*3640*/  MUFU.EX2 R6, R6 ;  /* 0x0000000600067308 */ /* 0x000ea20000000800 */
[----:B-1----:R-:W-:Y:S01]  /*3650*/  FADD.FTZ R3, R180, R65 ;  /* 0x00000041b4037221 */ /* 0x002fe20000010000 */
[-CC-:B------:R-:W-:Y:S01]  /*3660*/  FFMA.FTZ R41, R41, R8.reuse, -R10.reuse ;  /* 0x0000000829297223 */ /* 0x180fe2000001080a */
[-CC-:B------:R-:W-:Y:S01]  /*3670*/  FFMA.FTZ R43, R43, R8.reuse, -R10.reuse ;  /* 0x000000082b2b7223 */ /* 0x180fe2000001080a */
[-CC-:B------:R-:W-:Y:S01]  /*3680*/  FFMA.FTZ R45, R45, R8.reuse, -R10.reuse ;  /* 0x000000082d2d7223 */ /* 0x180fe2000001080a */
[----:B------:R-:W-:Y:S01]  /*3690*/  FADD.FTZ R34, R182, R3 ;  /* 0x00000003b6227221 */ /* 0x000fe20000010000 */
        /* <DEDUP_REMOVED lines=10> */
[----:B------:R3:W4:Y:S01]  /*3740*/  MUFU.EX2 R12, R13 ;  /* 0x0000000d000c7308 */ /* 0x0007220000000800 */
[----:B-----5:R-:W-:Y:S01]  /*3750*/  FADD.FTZ R3, R69, R36 ;  /* 0x0000002445037221 */ /* 0x020fe20000010000 */
[----:B--2---:R-:W-:Y:S01]  /*3760*/  FADD.FTZ R36, R181, R6 ;  /* 0x00000006b5247221 */ /* 0x004fe20000010000 */
[-CC-:B------:R-:W-:Y:S01]  /*3770*/  FFMA.FTZ R61, R61, R8.reuse, -R10.reuse ;  /* 0x000000083d3d7223 */ /* 0x180fe2000001080a */
[-CC-:B------:R-:W-:Y:S01]  /*3780*/  FFMA.FTZ R63, R63, R8.reuse, -R10.reuse ;  /* 0x000000083f3f7223 */ /* 0x180fe2000001080a */
[----:B------:R-:W-:Y:S01]  /*3790*/  FADD.FTZ R38, R178, R3 ;  /* 0x00000003b2267221 */ /* 0x000fe20000010000 */
[-CC-:B------:R-:W-:Y:S01]  /*37a0*/  FFMA.FTZ R85, R85, R8.reuse, -R10.reuse ;  /* 0x0000000855557223 */ /* 0x180fe2000001080a */
[-C--:B------:R-:W-:Y:S01]  /*37b0*/  FFMA.FTZ R91, R91, R8.reuse, -R10 ;  /* 0x000000085b5b7223 */ /* 0x080fe2000001080a */
[----:B------:R-:W2:Y:S01]  /*37c0*/  MUFU.EX2 R15, R15 ;  /* 0x0000000f000f7308 */ /* 0x000ea20000000800 */
[----:B---3--:R-:W-:Y:S01]  /*37d0*/  FADD.FTZ R13, R71, R38 ;  /* 0x00000026470d7221 */ /* 0x008fe20000010000 */
[----:B-1----:R-:W-:Y:S01]  /*37e0*/  FADD.FTZ R3, R11, R36 ;  /* 0x000000240b037221 */ /* 0x002fe20000010000 */
[-CC-:B------:R-:W-:Y:S01]  /*37f0*/  FFMA.FTZ R93, R93, R8.reuse, -R10.reuse ;  /* 0x000000085d5d7223 */ /* 0x180fe2000001080a */
[-CC-:B------:R-:W-:Y:S01]  /*3800*/  FFMA.FTZ R95, R95, R8.reuse, -R10.reuse ;  /* 0x000000085f5f7223 */ /* 0x180fe2000001080a */
[----:B------:R-:W-:Y:S01]  /*3810*/  FADD.FTZ R40, R172, R13 ;  /* 0x0000000dac287221 */ /* 0x000fe20000010000 */
[-CC-:B------:R-:W-:Y:S01]  /*3820*/  FFMA.FTZ R97, R97, R8.reuse, -R10.reuse ;  /* 0x0000000861617223 */ /* 0x180fe2000001080a */
[----:B------:R-:W-:Y:S01]  /*3830*/  FFMA.FTZ R87, R87, R8, -R10 ;  /* 0x0000000857577223 */ /* 0x000fe2000001080a */
[----:B------:R-:W1:Y:S01]  /*3840*/  MUFU.EX2 R14, R21 ;  /* 0x00000015000e7308 */ /* 0x000e620000000800 */
[----:B----4-:R-:W-:Y:S01]  /*3850*/  FADD.FTZ R38, R12, R3 ;  /* 0x000000030c267221 */ /* 0x010fe20000010000 */
[----:B------:R-:W-:Y:S01]  /*3860*/  FADD.FTZ R13, R73, R40 ;  /* 0x00000028490d7221 */ /* 0x000fe20000010000 */
[----:B------:R-:W-:-:S02]  /*3870*/  F2FP.F16.F32.PACK_AB R181, R6, R181 ;  /* 0x000000b506b5723e */ /* 0x000fc400000000ff */
[----:B------:R-:W-:Y:S01]  /*3880*/  F2FP.F16.F32.PACK_AB R183, R12, R11 ;  /* 0x0000000b0cb7723e */ /* 0x000fe200000000ff */
[----:B------:R-:W-:Y:S01]  /*3890*/  FADD.FTZ R40, R174, R13 ;  /* 0x0000000dae287221 */ /* 0x000fe20000010000 */
[----:B------:R-:W-:Y:S01]  /*38a0*/  F2FP.F16.F32.PACK_AB R180, R65, R180 ;  /* 0x000000b441b4723e */ /* 0x000fe200000000ff */
[----:B------:R-:W3:Y:S01]  /*38b0*/  MUFU.EX2 R25, R25 ;  /* 0x0000001900197308 */ /* 0x000ee20000000800 */
[----:B--2---:R-:W-:Y:S01]  /*38c0*/  FADD.FTZ R3, R15, R38 ;  /* 0x000000260f037221 */ /* 0x004fe20000010000 */
[----:B------:R-:W-:Y:S02]  /*38d0*/  F2FP.F16.F32.PACK_AB R182, R67, R182 ;  /* 0x000000b643b6723e */ /* 0x000fe400000000ff */
[----:B------:R-:W-:Y:S02]  /*38e0*/  F2FP.F16.F32.PACK_AB R176, R69, R176 ;  /* 0x000000b045b0723e */ /* 0x000fe400000000ff */
[----:B------:R-:W-:Y:S02]  /*38f0*/  F2FP.F16.F32.PACK_AB R178, R71, R178 ;  /* 0x000000b247b2723e */ /* 0x000fe400000000ff */
[----:B------:R-:W2:Y:S01]  /*3900*/  MUFU.EX2 R20, R27 ;  /* 0x0000001b00147308 */ /* 0x000ea20000000800 */
[----:B-1----:R-:W-:Y:S01]  /*3910*/  FADD.FTZ R38, R14, R3 ;  /* 0x000000030e267221 */ /* 0x002fe20000010000 */
[----:B------:R-:W-:Y:S01]  /*3920*/  FADD.FTZ R3, R75, R40 ;  /* 0x000000284b037221 */ /* 0x000fe20000010000 */
[----:B------:R-:W-:-:S02]  /*3930*/  F2FP.F16.F32.PACK_AB R172, R73, R172 ;  /* 0x000000ac49ac723e */ /* 0x000fc400000000ff */
[----:B------:R-:W-:Y:S01]  /*3940*/  F2FP.F16.F32.PACK_AB R174, R75, R174 ;  /* 0x000000ae4bae723e */ /* 0x000fe200000000ff */
[----:B------:R-:W-:Y:S01]  /*3950*/  FADD.FTZ R40, R168, R3 ;  /* 0x00000003a8287221 */ /* 0x000fe20000010000 */
[----:B------:R-:W-:Y:S01]  /*3960*/  @P1 VIADD R3, R0, 0x34840 ;  /* 0x0003484000031836 */ /* 0x000fe20000000000 */
[----:B------:R-:W1:Y:S01]  /*3970*/  MUFU.EX2 R29, R29 ;  /* 0x0000001d001d7308 */ /* 0x000e620000000800 */
[----:B---3--:R-:W-:Y:S01]  /*3980*/  FADD.FTZ R13, R25, R38 ;  /* 0x00000026190d7221 */ /* 0x008fe20000010000 */
[C---:B------:R-:W-:Y:S01]  /*3990*/  FADD.FTZ R21, R77.reuse, R40 ;  /* 0x000000284d157221 */ /* 0x040fe20000010000 */
[----:B------:R-:W-:Y:S02]  /*39a0*/  F2FP.F16.F32.PACK_AB R168, R77, R168 ;  /* 0x000000a84da8723e */ /* 0x000fe400000000ff */
[----:B------:R-:W-:Y:S01]  /*39b0*/  @P1 PRMT R3, R22, 0x654, R3 ;  /* 0x0000065416031816 */ /* 0x000fe20000000003 */
[----:B------:R-:W-:Y:S01]  /*39c0*/  FADD.FTZ R40, R170, R21 ;  /* 0x00000015aa287221 */ /* 0x000fe20000010000 */
[----:B------:R-:W-:Y:S01]  /*39d0*/  F2FP.F16.F32.PACK_AB R170, R79, R170 ;  /* 0x000000aa4faa723e */ /* 0x000fe200000000ff */
[----:B------:R-:W3:Y:S01]  /*39e0*/  MUFU.EX2 R26, R31 ;  /* 0x0000001f001a7308 */ /* 0x000ee20000000800 */
[----:B--2---:R-:W-:Y:S01]  /*39f0*/  FADD.FTZ R38, R20, R13 ;  /* 0x0000000d14267221 */ /* 0x004fe20000010000 */
[----:B------:R2:W-:Y:S01]  /*3a00*/  @P1 SYNCS.ARRIVE.TRANS64.RED.A1T0 RZ, [R3+URZ], RZ ;  /* 0x000000ff03ff19a7 */ /* 0x0005e2000810043f */
[----:B------:R-:W-:-:S02]  /*3a10*/  F2FP.F16.F32.PACK_AB R177, R14, R15 ;  /* 0x0000000f0eb1723e */ /* 0x000fc400000000ff */
[----:B------:R-:W-:-:S03]  /*3a20*/  F2FP.F16.F32.PACK_AB R179, R20, R25 ;  /* 0x0000001914b3723e */ /* 0x000fc600000000ff */
[----:B------:R-:W2:Y:S01]  /*3a30*/  MUFU.EX2 R33, R33 ;  /* 0x0000002100217308 */ /* 0x000ea20000000800 */
[----:B-1----:R-:W-:-:S07]  /*3a40*/  FADD.FTZ R13, R29, R38 ;  /* 0x000000261d0d7221 */ /* 0x002fce0000010000 */
[----:B------:R-:W1:Y:S01]  /*3a50*/  MUFU.EX2 R28, R35 ;  /* 0x00000023001c7308 */ /* 0x000e620000000800 */
[C---:B---3--:R-:W-:Y:S01]  /*3a60*/  FADD.FTZ R38, R26.reuse, R13 ;  /* 0x0000000d1a267221 */ /* 0x048fe20000010000 */
[----:B------:R-:W-:Y:S01]  /*3a70*/  FADD.FTZ R13, R79, R40 ;  /* 0x000000284f0d7221 */ /* 0x000fe20000010000 */
[----:B------:R-:W-:-:S03]  /*3a80*/  F2FP.F16.F32.PACK_AB R173, R26, R29 ;  /* 0x0000001d1aad723e */ /* 0x000fc600000000ff */
[----:B------:R-:W-:Y:S01]  /*3a90*/  FADD.FTZ R42, R152, R13 ;  /* 0x0000000d982a7221 */ /* 0x000fe20000010000 */
[----:B------:R-:W-:Y:S01]  /*3aa0*/  F2FP.F16.F32.PACK_AB R152, R81, R152 ;  /* 0x000000985198723e */ /* 0x000fe200000000ff */
[----:B------:R-:W3:Y:S01]  /*3ab0*/  MUFU.EX2 R37, R37 ;  /* 0x0000002500257308 */ /* 0x000ee20000000800 */
[----:B--2---:R-:W-:Y:S01]  /*3ac0*/  FADD.FTZ R3, R33, R38 ;  /* 0x0000002621037221 */ /* 0x004fe20000010000 */
[----:B------:R-:W-:-:S04]  /*3ad0*/  FADD.FTZ R13, R81, R42 ;  /* 0x0000002a510d7221 */ /* 0x000fc80000010000 */
[----:B------:R-:W-:Y:S01]  /*3ae0*/  FADD.FTZ R42, R154, R13 ;  /* 0x0000000d9a2a7221 */ /* 0x000fe20000010000 */
[C---:B------:R-:W-:Y:S01]  /*3af0*/  F2FP.F16.F32.PACK_AB R154, R83.reuse, R154 ;  /* 0x0000009a539a723e */ /* 0x040fe200000000ff */
[----:B------:R-:W2:Y:S01]  /*3b00*/  MUFU.EX2 R30, R39 ;  /* 0x00000027001e7308 */ /* 0x000ea20000000800 */
[C---:B-1----:R-:W-:Y:S01]  /*3b10*/  FADD.FTZ R40, R28.reuse, R3 ;  /* 0x000000031c287221 */ /* 0x042fe20000010000 */
[----:B------:R-:W-:Y:S01]  /*3b20*/  FADD.FTZ R13, R83, R42 ;  /* 0x0000002a530d7221 */ /* 0x000fe20000010000 */
[----:B------:R-:W-:-:S03]  /*3b30*/  F2FP.F16.F32.PACK_AB R175, R28, R33 ;  /* 0x000000211caf723e */ /* 0x000fc600000000ff */
[----:B------:R-:W-:Y:S01]  /*3b40*/  FADD.FTZ R42, R156, R13 ;  /* 0x0000000d9c2a7221 */ /* 0x000fe20000010000 */
[----:B------:R-:W-:Y:S01]  /*3b50*/  F2FP.F16.F32.PACK_AB R156, R123, R156 ;  /* 0x0000009c7b9c723e */ /* 0x000fe200000000ff */
[----:B------:R-:W1:Y:S01]  /*3b60*/  MUFU.EX2 R41, R41 ;  /* 0x0000002900297308 */ /* 0x000e620000000800 */
[----:B---3--:R-:W-:Y:S01]  /*3b70*/  FADD.FTZ R3, R37, R40 ;  /* 0x0000002825037221 */ /* 0x008fe20000010000 */
[----:B------:R-:W-:Y:S01]  /*3b80*/  FADD.FTZ R42, R123, R42 ;  /* 0x0000002a7b2a7221 */ /* 0x000fe20000010000 */
[----:B------:R-:W-:-:S03]  /*3b90*/  CS2R R122, SRZ ;  /* 0x00000000007a7805 */ /* 0x000fc6000001ff00 */
[----:B------:R-:W-:Y:S02]  /*3ba0*/  FADD.FTZ R13, R125, R42 ;  /* 0x0000002a7d0d7221 */ /* 0x000fe40000010000 */
[----:B------:R-:W3:Y:S01]  /*3bb0*/  MUFU.EX2 R32, R43 ;  /* 0x0000002b00207308 */ /* 0x000ee20000000800 */
[C---:B--2---:R-:W-:Y:S01]  /*3bc0*/  FADD.FTZ R40, R30.reuse, R3 ;  /* 0x000000031e287221 */ /* 0x044fe20000010000 */
[----:B------:R-:W-:-:S06]  /*3bd0*/  F2FP.F16.F32.PACK_AB R169, R30, R37 ;  /* 0x000000251ea9723e */ /* 0x000fcc00000000ff */
[----:B------:R-:W2:Y:S01]  /*3be0*/  MUFU.EX2 R45, R45 ;  /* 0x0000002d002d7308 */ /* 0x000ea20000000800 */
[----:B-1----:R-:W-:-:S07]  /*3bf0*/  FADD.FTZ R3, R41, R40 ;  /* 0x0000002829037221 */ /* 0x002fce0000010000 */
[----:B------:R-:W1:Y:S01]  /*3c00*/  MUFU.EX2 R34, R47 ;  /* 0x0000002f00227308 */ /* 0x000e620000000800 */
[C---:B---3--:R-:W-:Y:S01]  /*3c10*/  FADD.FTZ R40, R32.reuse, R3 ;  /* 0x0000000320287221 */ /* 0x048fe20000010000 */
[----:B------:R-:W-:-:S06]  /*3c20*/  F2FP.F16.F32.PACK_AB R171, R32, R41 ;  /* 0x0000002920ab723e */ /* 0x000fcc00000000ff */
[----:B------:R3:W4:Y:S01]  /*3c30*/  MUFU.EX2 R158, R127 ;  /* 0x0000007f009e7308 */ /* 0x0007220000000800 */
[----:B--2---:R-:W-:-:S07]  /*3c40*/  FADD.FTZ R3, R45, R40 ;  /* 0x000000282d037221 */ /* 0x004fce0000010000 */
[----:B------:R-:W2:Y:S01]  /*3c50*/  MUFU.EX2 R49, R49 ;  /* 0x0000003100317308 */ /* 0x000ea20000000800 */
[C---:B-1----:R-:W-:Y:S01]  /*3c60*/  FADD.FTZ R40, R34.reuse, R3 ;  /* 0x0000000322287221 */ /* 0x042fe20000010000 */
[----:B------:R-:W-:Y:S02]  /*3c70*/  F2FP.F16.F32.PACK_AB R153, R34, R45 ;  /* 0x0000002d2299723e */ /* 0x000fe400000000ff */
[----:B---3--:R-:W-:-:S04]  /*3c80*/  CS2R R126, SRZ ;  /* 0x00000000007e7805 */ /* 0x008fc8000001ff00 */
[----:B------:R-:W1:Y:S01]  /*3c90*/  MUFU.EX2 R129, R129 ;  /* 0x0000008100817308 */ /* 0x000e620000000800 */
[C---:B----4-:R-:W-:Y:S01]  /*3ca0*/  FADD.FTZ R42, R158.reuse, R13 ;  /* 0x0000000d9e2a7221 */ /* 0x050fe20000010000 */
[----:B------:R-:W-:Y:S02]  /*3cb0*/  F2FP.F16.F32.PACK_AB R158, R158, R125 ;  /* 0x0000007d9e9e723e */ /* 0x000fe400000000ff */
[----:B------:R-:W-:-:S04]  /*3cc0*/  CS2R R124, SRZ ;  /* 0x00000000007c7805 */ /* 0x000fc8000001ff00 */
[----:B------:R-:W3:Y:S01]  /*3cd0*/  MUFU.EX2 R36, R51 ;  /* 0x0000003300247308 */ /* 0x000ee20000000800 */
[----:B--2---:R-:W-:-:S07]  /*3ce0*/  FADD.FTZ R3, R49, R40 ;  /* 0x0000002831037221 */ /* 0x004fce0000010000 */
[----:B------:R2:W4:Y:S01]  /*3cf0*/  MUFU.EX2 R160, R131 ;  /* 0x0000008300a07308 */ /* 0x0005220000000800 */
[----:B-1----:R-:W-:-:S07]  /*3d00*/  FADD.FTZ R13, R129, R42 ;  /* 0x0000002a810d7221 */ /* 0x002fce0000010000 */
[----:B------:R-:W1:Y:S01]  /*3d10*/  MUFU.EX2 R53, R53 ;  /* 0x0000003500357308 */ /* 0x000e620000000800 */
[C---:B---3--:R-:W-:Y:S01]  /*3d20*/  FADD.FTZ R42, R36.reuse, R3 ;  /* 0x00000003242a7221 */ /* 0x048fe20000010000 */
[----:B------:R-:W-:Y:S02]  /*3d30*/  F2FP.F16.F32.PACK_AB R155, R36, R49 ;  /* 0x00000031249b723e */ /* 0x000fe400000000ff */
[----:B--2---:R-:W-:-:S04]  /*3d40*/  CS2R R130, SRZ ;  /* 0x0000000000827805 */ /* 0x004fc8000001ff00 */
[----:B------:R-:W2:Y:S01]  /*3d50*/  MUFU.EX2 R133, R133 ;  /* 0x0000008500857308 */ /* 0x000ea20000000800 */
[C---:B----4-:R-:W-:Y:S01]  /*3d60*/  FADD.FTZ R44, R160.reuse, R13 ;  /* 0x0000000da02c7221 */ /* 0x050fe20000010000 */
[----:B------:R-:W-:Y:S02]  /*3d70*/  F2FP.F16.F32.PACK_AB R160, R160, R129 ;  /* 0x00000081a0a0723e */ /* 0x000fe400000000ff */
[----:B------:R-:W-:-:S04]  /*3d80*/  CS2R R128, SRZ ;  /* 0x0000000000807805 */ /* 0x000fc8000001ff00 */
[----:B------:R-:W3:Y:S01]  /*3d90*/  MUFU.EX2 R0, R55 ;  /* 0x0000003700007308 */ /* 0x000ee20000000800 */
[----:B-1----:R-:W-:-:S07]  /*3da0*/  FADD.FTZ R3, R53, R42 ;  /* 0x0000002a35037221 */ /* 0x002fce0000010000 */
[----:B------:R1:W4:Y:S01]  /*3db0*/  MUFU.EX2 R162, R135 ;  /* 0x0000008700a27308 */ /* 0x0003220000000800 */
[----:B--2---:R-:W-:-:S07]  /*3dc0*/  FADD.FTZ R13, R133, R44 ;  /* 0x0000002c850d7221 */ /* 0x004fce0000010000 */
[----:B------:R-:W2:Y:S01]  /*3dd0*/  MUFU.EX2 R57, R57 ;  /* 0x0000003900397308 */ /* 0x000ea20000000800 */
[C---:B---3--:R-:W-:Y:S01]  /*3de0*/  FADD.FTZ R42, R0.reuse, R3 ;  /* 0x00000003002a7221 */ /* 0x048fe20000010000 */
[----:B------:R-:W-:Y:S02]  /*3df0*/  F2FP.F16.F32.PACK_AB R157, R0, R53 ;  /* 0x00000035009d723e */ /* 0x000fe400000000ff */
[----:B-1----:R-:W-:-:S04]  /*3e00*/  CS2R R134, SRZ ;  /* 0x0000000000867805 */ /* 0x002fc8000001ff00 */
        /* <DEDUP_REMOVED lines=18> */
[----:B------:R-:W1:Y:S01]  /*3f30*/  MUFU.EX2 R24, R24 ;  /* 0x0000001800187308 */ /* 0x000e620000000800 */
[----:B--2---:R-:W-:-:S07]  /*3f40*/  FADD.FTZ R13, R141, R46 ;  /* 0x0000002e8d0d7221 */ /* 0x004fce0000010000 */
[----:B------:R-:W2:Y:S01]  /*3f50*/  MUFU.EX2 R85, R85 ;  /* 0x0000005500557308 */ /* 0x000ea20000000800 */
[C---:B---3--:R-:W-:Y:S01]  /*3f60*/  FADD.FTZ R44, R10.reuse, R3 ;  /* 0x000000030a2c7221 */ /* 0x048fe20000010000 */
[----:B------:R-:W-:Y:S02]  /*3f70*/  F2FP.F16.F32.PACK_AB R161, R10, R61 ;  /* 0x0000003d0aa1723e */ /* 0x000fe400000000ff */
[----:B------:R-:W-:-:S04]  /*3f80*/  MOV R10, 0x3f800000 ;  /* 0x3f800000000a7802 */ /* 0x000fc80000000f00 */
[----:B------:R3:W4:Y:S01]  /*3f90*/  MUFU.EX2 R40, R91 ;  /* 0x0000005b00287308 */ /* 0x0007220000000800 */
[C---:B-1----:R-:W-:Y:S01]  /*3fa0*/  FADD.FTZ R3, R24.reuse, R13 ;  /* 0x0000000d18037221 */ /* 0x042fe20000010000 */
[----:B------:R-:W-:Y:S02]  /*3fb0*/  F2FP.F16.F32.PACK_AB R166, R24, R141 ;  /* 0x0000008d18a6723e */ /* 0x000fe400000000ff */
[----:B------:R-:W-:-:S04]  /*3fc0*/  CS2R R140, SRZ ;  /* 0x00000000008c7805 */ /* 0x000fc8000001ff00 */
[----:B------:R-:W1:Y:S01]  /*3fd0*/  MUFU.EX2 R93, R93 ;  /* 0x0000005d005d7308 */ /* 0x000e620000000800 */
[----:B--2---:R-:W-:Y:S01]  /*3fe0*/  FADD.FTZ R13, R85, R44 ;  /* 0x0000002c550d7221 */ /* 0x004fe20000010000 */
[----:B---3--:R-:W-:-:S06]  /*3ff0*/  CS2R R90, SRZ ;  /* 0x00000000005a7805 */ /* 0x008fcc000001ff00 */
[----:B------:R2:W3:Y:S01]  /*4000*/  MUFU.EX2 R42, R95 ;  /* 0x0000005f002a7308 */ /* 0x0004e20000000800 */
[C---:B----4-:R-:W-:Y:S01]  /*4010*/  FADD.FTZ R12, R40.reuse, R13 ;  /* 0x0000000d280c7221 */ /* 0x050fe20000010000 */
[----:B------:R-:W-:-:S06]  /*4020*/  F2FP.F16.F32.PACK_AB R163, R40, R85 ;  /* 0x0000005528a3723e */ /* 0x000fcc00000000ff */
[----:B------:R-:W4:Y:S01]  /*4030*/  MUFU.EX2 R97, R97 ;  /* 0x0000006100617308 */ /* 0x000f220000000800 */
[----:B-1----:R-:W-:Y:S01]  /*4040*/  FADD.FTZ R11, R93, R12 ;  /* 0x0000000c5d0b7221 */ /* 0x002fe20000010000 */
[----:B--2---:R-:W-:-:S06]  /*4050*/  CS2R R94, SRZ ;  /* 0x00000000005e7805 */ /* 0x004fcc000001ff00 */
[----:B------:R-:W1:Y:S01]  /*4060*/  MUFU.EX2 R6, R87 ;  /* 0x0000005700067308 */ /* 0x000e620000000800 */
[C---:B---3--:R-:W-:Y:S01]  /*4070*/  FADD.FTZ R12, R42.reuse, R11 ;  /* 0x0000000b2a0c7221 */ /* 0x048fe20000010000 */
[----:B------:R-:W-:Y:S02]  /*4080*/  F2FP.F16.F32.PACK_AB R165, R42, R93 ;  /* 0x0000005d2aa5723e */ /* 0x000fe400000000ff */
[----:B------:R-:W-:Y:S01]  /*4090*/  CS2R R92, SRZ ;  /* 0x00000000005c7805 */ /* 0x000fe2000001ff00 */
[----:B----4-:R-:W-:-:S04]  /*40a0*/  FADD.FTZ R11, R97, R12 ;  /* 0x0000000c610b7221 */ /* 0x010fc80000010000 */
[C---:B-1----:R-:W-:Y:S01]  /*40b0*/  FADD.FTZ R0, R6.reuse, R11 ;  /* 0x0000000b06007221 */ /* 0x042fe20000010000 */
[----:B------:R-:W-:Y:S01]  /*40c0*/  F2FP.F16.F32.PACK_AB R167, R6, R97 ;  /* 0x0000006106a7723e */ /* 0x000fe200000000ff */
[----:B------:R-:W-:Y:S01]  /*40d0*/  IMAD.MOV.U32 R6, RZ, RZ, 0x3f800000 ;  /* 0x3f800000ff067424 */ /* 0x000fe200078e00ff */
[----:B------:R-:W-:Y:S01]  /*40e0*/  CS2R R96, SRZ ;  /* 0x0000000000607805 */ /* 0x000fe2000001ff00 */
[----:B------:R-:W-:Y:S06]  /*40f0*/  @!P2 BRA `(.L_x_136) ;  /* 0x00000028007ca947 */ /* 0x000fec0003800000 */
[----:B------:R-:W-:Y:S01]  /*4100*/  VIADD R192, R192, 0xfffffffe ;  /* 0xfffffffec0c07836 */ /* 0x000fe20000000000 */
[----:B------:R-:W-:Y:S01]  /*4110*/  MOV R151, RZ ;  /* 0x000000ff00977202 */ /* 0x000fe20000000f00 */
[----:B------:R-:W-:Y:S01]  /*4120*/  IMAD.MOV.U32 R14, RZ, RZ, R9 ;  /* 0x000000ffff0e7224 */ /* 0x000fe200078e0009 */
[----:B------:R-:W-:Y:S01]  /*4130*/  UMOV UR4, UR39 ;  /* 0x0000002700047c82 */ /* 0x000fe20008000000 */
[----:B------:R-:W-:Y:S01]  /*4140*/  IMAD.MOV.U32 R12, RZ, RZ, R7 ;  /* 0x000000ffff0c7224 */ /* 0x000fe200078e0007 */
[----:B------:R-:W-:Y:S01]  /*4150*/  UMOV UR5, UR38 ;  /* 0x0000002600057c82 */ /* 0x000fe20008000000 */
[----:B------:R-:W-:Y:S01]  /*4160*/  IMAD.MOV.U32 R6, RZ, RZ, 0x3f800000 ;  /* 0x3f800000ff067424 */ /* 0x000fe200078e00ff */
[----:B------:R-:W-:-:S06]  /*4170*/  ULDC UR6, c[0x0][0x9d8] ;  /* 0x0002760000067ab9 */ /* 0x000fcc0000000800 */
.L_x_147:
[----:B------:R-:W-:-:S04]  /*4180*/  UIADD3 UR7, UR5, 0x1, URZ ;  /* 0x0000000105077890 */ /* 0x000fc8000fffe03f */
[----:B------:R-:W-:-:S04]  /*4190*/  UISETP.NE.AND UP0, UPT, UR7, 0x2, UPT ;  /* 0x000000020700788c */ /* 0x000fc8000bf05270 */
[----:B------:R-:W-:Y:S02]  /*41a0*/  USEL UR39, URZ, 0x1, UP0 ;  /* 0x000000013f277887 */ /* 0x000fe40008000000 */
[----:B------:R-:W-:Y:S02]  /*41b0*/  USEL UR38, UR7, URZ, UP0 ;  /* 0x0000003f07267287 */ /* 0x000fe40008000000 */
[----:B------:R-:W-:Y:S01]  /*41c0*/  ULOP3.LUT UR39, UR4, UR39, URZ, 0x3c, !UPT ;  /* 0x0000002704277292 */ /* 0x000fe2000f8e3c3f */
[----:B------:R-:W-:Y:S11]  /*41d0*/  @!P0 BRA `(.L_x_137) ;  /* 0x0000000000048947 */ /* 0x000ff60003800000 */
[----:B------:R-:W-:Y:S01]  /*41e0*/  BPT.TRAP 0x1 ;  /* 0x000000040000795c */ /* 0x000fe20000300000 */
.L_x_137:
[----:B------:R-:W-:Y:S01]  /*41f0*/  ULEA UR7, UR38, UR60, 0x3 ;  /* 0x0000003c26077291 */ /* 0x000fe2000f8e183f */
[----:B------:R-:W-:-:S05]  /*4200*/  IMAD.U32 R7, RZ, RZ, UR39 ;  /* 0x00000027ff077e24 */ /* 0x000fca000f8e00ff */
[----:B------:R-:W-:-:S04]  /*4210*/  SHF.L.U32 R7, R7, 0x1f, RZ ;  /* 0x0000001f07077819 */ /* 0x000fc800000006ff */
[----:B------:R1:W2:Y:S01]  /*4220*/  SYNCS.PHASECHK.TRANS64.TRYWAIT P1, [UR7+0x34830], R7 ;  /* 0x03483007ff0075a7 */ /* 0x0002a20008020147 */
[----:B------:R-:W-:Y:S05]  /*4230*/  @!P0 BRA `(.L_x_138) ;  /* 0x0000000000048947 */ /* 0x000fea0003800000 */
[----:B------:R-:W-:Y:S01]  /*4240*/  BPT.TRAP 0x1 ;  /* 0x000000040000795c */ /* 0x000fe20000300000 */
.L_x_138:
[----:B--2---:R-:W-:Y:S05]  /*4250*/  @P1 BRA `(.L_x_139) ;  /* 0x0000000000081947 */ /* 0x004fea0003800000 */
[----:B------:R-:W2:Y:S02]  /*4260*/  SYNCS.PHASECHK.TRANS64.TRYWAIT P1, [UR7+0x34830], R7 ;  /* 0x03483007ff0075a7 */ /* 0x000ea40008020147 */
[----:B--2---:R-:W-:Y:S05]  /*4270*/  @!P1 BRA `(.L_x_140) ;  /* 0x0000007400809947 */ /* 0x004fea0003800000 */
.L_x_139:
        /* <DEDUP_REMOVED lines=139> */
.L_x_141:
[----:B------:R-:W-:Y:S01]  /*4b30*/  ULEA UR10, UR5, UR60, 0x3 ;  /* 0x0000003c050a7291 */ /* 0x000fe2000f8e183f */
[----:B------:R-:W-:-:S05]  /*4b40*/  IMAD.U32 R6, RZ, RZ, UR4 ;  /* 0x00000004ff067e24 */ /* 0x000fca000f8e00ff */
[----:B------:R-:W-:-:S04]  /*4b50*/  SHF.L.U32 R6, R6, 0x1f, RZ ;  /* 0x0000001f06067819 */ /* 0x000fc800000006ff */
[----:B------:R3:W4:Y:S01]  /*4b60*/  SYNCS.PHASECHK.TRANS64.TRYWAIT P1, [UR10+0x34850], R6 ;  /* 0x03485006ff0075a7 */ /* 0x000722000802014a */
[----:B------:R-:W-:Y:S05]  /*4b70*/  @!P0 BRA `(.L_x_142) ;  /* 0x0000000000048947 */ /* 0x000fea0003800000 */
[----:B------:R-:W-:Y:S01]  /*4b80*/  BPT.TRAP 0x1 ;  /* 0x000000040000795c */ /* 0x000fe20000300000 */
.L_x_142:
[----:B----4-:R-:W-:Y:S05]  /*4b90*/  @P1 BRA `(.L_x_143) ;  /* 0x0000000000081947 */ /* 0x010fea0003800000 */
[----:B------:R-:W4:Y:S02]  /*4ba0*/  SYNCS.PHASECHK.TRANS64.TRYWAIT P1, [UR10+0x34850], R6 ;  /* 0x03485006ff0075a7 */ /* 0x000f24000802014a */
[----:B----4-:R-:W-:Y:S05]  /*4bb0*/  @!P1 BRA `(.L_x_144) ;  /* 0x0000006c00489947 */ /* 0x010fea0003800000 */
.L_x_143:
[----:B------:R-:W-:Y:S01]  /*4bc0*/  UIADD3 UR4, UR60, 0x400, URZ ;  /* 0x000004003c047890 */ /* 0x000fe2000fffe03f */
[----:B------:R-:W-:Y:S01]  /*4bd0*/  WARPGROUP.ARRIVE ;  /* 0x00000000000079c5 */ /* 0x000fe20000000000 */
[----:B------:R-:W-:Y:S02]  /*4be0*/  UMOV UR15, 0x40000040 ;  /* 0x40000040000f7882 */ /* 0x000fe40000000000 */
[----:B------:R-:W-:-:S04]  /*4bf0*/  USHF.R.U32.HI UR4, URZ, 0x4, UR4 ;  /* 0x000000043f047899 */ /* 0x000fc80008011604 */
[----:B------:R-:W-:-:S04]  /*4c00*/  ULOP3.LUT UR4, UR4, 0x3fff, URZ, 0xc0, !UPT ;  /* 0x00003fff04047892 */ /* 0x000fc8000f8ec03f */
[----:B------:R-:W-:-:S04]  /*4c10*/  ULOP3.LUT UR4, UR4, 0x4000000, URZ, 0xfc, !UPT ;  /* 0x0400000004047892 */ /* 0x000fc8000f8efc3f */
[----:B------:R-:W-:-:S07]  /*4c20*/  ULEA UR4, UR5, UR4, 0xb ;  /* 0x0000000405047291 */ /* 0x000fce000f8e583f */
[----:B------:R-:W-:Y:S02]  /*4c30*/  UMOV UR14, UR4 ;  /* 0x00000004000e7c82 */ /* 0x000fe40008000000 */
[----:B------:R-:W-:Y:S01]  /*4c40*/  HGMMA.64x128x16.F32 R88, R180, gdesc[UR12].tnspB, R88, gsb0 ;  /* 0x41e0000cb4587df0 */ /* 0x000fe20008000858 */
[----:B------:R-:W-:Y:S01]  /*4c50*/  UIADD3 UR14, UR4, 0x80, URZ ;  /* 0x00000080040e7890 */ /* 0x000fe2000fffe03f */
[----:B------:R-:W-:Y:S01]  /*4c60*/  UMOV UR15, 0x40000040 ;  /* 0x40000040000f7882 */ /* 0x000fe20000000000 */
[----:B------:R-:W-:Y:S02]  /*4c70*/  WARPGROUP.DEPBAR.LE gsb0, 0x0 ;  /* 0x00008000000079c5 */ /* 0x000fe40000010000 */
[----:B------:R-:W-:-:S07]  /*4c80*/  WARPGROUP.ARRIVE ;  /* 0x00000000000079c5 */ /* 0x000fce0000000000 */
        /* <DEDUP_REMOVED lines=30> */
[----:B------:R-:W-:Y:S03]  /*4e70*/  HGMMA.64x128x16.F32 R88, R164, gdesc[UR12].tnspB, R88, gsb0 ;  /* 0x41e0000ca4587df0 */ /* 0x000fe60008000858 */
[----:B------:R-:W-:Y:S02]  /*4e80*/  WARPGROUP.DEPBAR.LE gsb0, 0x0 ;  /* 0x00008000000079c5 */ /* 0x000fe40000010000 */
[----:B------:R-:W-:Y:S05]  /*4e90*/  @!P0 BRA `(.L_x_145) ;  /* 0x0000000000048947 */ /* 0x000fea0003800000 */
[----:B------:R-:W-:Y:S01]  /*4ea0*/  BPT.TRAP 0x1 ;  /* 0x000000040000795c */ /* 0x000fe20000300000 */
.L_x_145:
        /* <DEDUP_REMOVED lines=14> */
[----:B------:R-:W4:Y:S01]  /*4f90*/  MUFU.TANH R155, R155 ;  /* 0x0000009b009b7308 */ /* 0x000f220000002400 */
        /* <DEDUP_REMOVED lines=8> */
[----:B-1-3--:R-:W-:Y:S01]  /*5020*/  FMNMX.FTZ R6, R153, R12, !PT ;  /* 0x0000000c99067209 */ /* 0x00afe20007810000 */
[----:B------:R-:W-:Y:S01]  /*5030*/  FMUL.FTZ R35, R43, UR6 ;  /* 0x000000062b237c20 */ /* 0x000fe20008410000 */
[----:B------:R-:W-:Y:S01]  /*5040*/  FMUL.FTZ R175, R45, UR6 ;  /* 0x000000062daf7c20 */ /* 0x000fe20008410000 */
[----:B------:R-:W-:Y:S01]  /*5050*/  FMUL.FTZ R37, R46, UR6 ;  /* 0x000000062e257c20 */ /* 0x000fe20008410000 */
[----:B------:R-:W-:Y:S01]  /*5060*/  FMUL.FTZ R177, R48, UR6 ;  /* 0x0000000630b17c20 */ /* 0x000fe20008410000 */
[----:B------:R-:W-:Y:S01]  /*5070*/  FMUL.FTZ R39, R47, UR6 ;  /* 0x000000062f277c20 */ /* 0x000fe20008410000 */
[----:B------:R-:W-:Y:S01]  /*5080*/  FMUL.FTZ R179, R49, UR6 ;  /* 0x0000000631b37c20 */ /* 0x000fe20008410000 */
[----:B------:R-:W1:Y:S01]  /*5090*/  MUFU.TANH R157, R157 ;  /* 0x0000009d009d7308 */ /* 0x000e620000002400 */
[----:B----4-:R-:W-:Y:S01]  /*50a0*/  FMNMX.FTZ R6, R155, R6, !PT ;  /* 0x000000069b067209 */ /* 0x010fe20007810000 */
[----:B------:R-:W-:Y:S01]  /*50b0*/  FMUL.FTZ R41, R50, UR6 ;  /* 0x0000000632297c20 */ /* 0x000fe20008410000 */
[----:B------:R-:W-:Y:S01]  /*50c0*/  FMUL.FTZ R181, R52, UR6 ;  /* 0x0000000634b57c20 */ /* 0x000fe20008410000 */
[----:B------:R-:W-:Y:S01]  /*50d0*/  FMUL.FTZ R43, R51, UR6 ;  /* 0x00000006332b7c20 */ /* 0x000fe20008410000 */
[----:B------:R-:W-:Y:S01]  /*50e0*/  FMUL.FTZ R183, R53, UR6 ;  /* 0x0000000635b77c20 */ /* 0x000fe20008410000 */
[----:B------:R-:W-:Y:S01]  /*50f0*/  FMUL.FTZ R45, R54, UR6 ;  /* 0x00000006362d7c20 */ /* 0x000fe20008410000 */
[----:B------:R-:W-:Y:S01]  /*5100*/  FMUL.FTZ R193, R56, UR6 ;  /* 0x0000000638c17c20 */ /* 0x000fe20008410000 */
[----:B------:R-:W3:Y:S01]  /*5110*/  MUFU.TANH R13, R13 ;  /* 0x0000000d000d7308 */ /* 0x000ee20000002400 */
[----:B--2---:R-:W-:Y:S01]  /*5120*/  FMNMX.FTZ R8, R11, R14, !PT ;  /* 0x0000000e0b087209 */ /* 0x004fe20007810000 */
[----:B------:R-:W-:Y:S01]  /*5130*/  FMUL.FTZ R47, R55, UR6 ;  /* 0x00000006372f7c20 */ /* 0x000fe20008410000 */
[----:B------:R-:W-:Y:S01]  /*5140*/  FMUL.FTZ R195, R57, UR6 ;  /* 0x0000000639c37c20 */ /* 0x000fe20008410000 */
[----:B------:R-:W-:Y:S01]  /*5150*/  FMUL.FTZ R49, R58, UR6 ;  /* 0x000000063a317c20 */ /* 0x000fe20008410000 */
[----:B------:R-:W-:Y:S01]  /*5160*/  FMUL.FTZ R197, R60, UR6 ;  /* 0x000000063cc57c20 */ /* 0x000fe20008410000 */
[----:B------:R-:W-:Y:S01]  /*5170*/  FMUL.FTZ R51, R59, UR6 ;  /* 0x000000063b337c20 */ /* 0x000fe20008410000 */
[----:B------:R-:W-:Y:S01]  /*5180*/  FMUL.FTZ R199, R61, UR6 ;  /* 0x000000063dc77c20 */ /* 0x000fe20008410000 */
[----:B------:R-:W2:Y:S01]  /*5190*/  MUFU.TANH R159, R159 ;  /* 0x0000009f009f7308 */ /* 0x000ea20000002400 */
[----:B-1----:R-:W-:Y:S01]  /*51a0*/  FMNMX.FTZ R6, R157, R6, !PT ;  /* 0x000000069d067209 */ /* 0x002fe20007810000 */
[----:B------:R-:W-:Y:S01]  /*51b0*/  FMUL.FTZ R53, R62, UR6 ;  /* 0x000000063e357c20 */ /* 0x000fe20008410000 */
[----:B------:R-:W-:Y:S01]  /*51c0*/  FMUL.FTZ R201, R64, UR6 ;  /* 0x0000000640c97c20 */ /* 0x000fe20008410000 */
[----:B------:R-:W-:Y:S01]  /*51d0*/  FMUL.FTZ R55, R63, UR6 ;  /* 0x000000063f377c20 */ /* 0x000fe20008410000 */
[----:B------:R-:W-:Y:S01]  /*51e0*/  FMUL.FTZ R203, R65, UR6 ;  /* 0x0000000641cb7c20 */ /* 0x000fe20008410000 */
[----:B------:R-:W-:Y:S01]  /*51f0*/  FMUL.FTZ R57, R66, UR6 ;  /* 0x0000000642397c20 */ /* 0x000fe20008410000 */
[----:B------:R-:W-:Y:S01]  /*5200*/  FMUL.FTZ R205, R68, UR6 ;  /* 0x0000000644cd7c20 */ /* 0x000fe20008410000 */
[----:B------:R-:W1:Y:S01]  /*5210*/  MUFU.TANH R15, R15 ;  /* 0x0000000f000f7308 */ /* 0x000e620000002400 */
[----:B---3--:R-:W-:Y:S01]  /*5220*/  FMNMX.FTZ R8, R13, R8, !PT ;  /* 0x000000080d087209 */ /* 0x008fe20007810000 */
        /* <DEDUP_REMOVED lines=26> */
[----:B------:R-:W-:-:S04]  /*53d0*/  ISETP.NE.AND P1, PT, R18, RZ, PT ;  /* 0x000000ff1200720c */ /* 0x000fc80003f25270 */
        /* <DEDUP_REMOVED lines=107> */
[----:B---3--:R-:W-:-:S05]  /*5a90*/  FMNMX.FTZ R6, R217, R6, !PT ;  /* 0x00000006d9067209 */ /* 0x008fca0007810000 */
[----:B------:R-:W3:Y:S01]  /*5aa0*/  SHFL.BFLY PT, R7, R6, 0x2, 0x1f ;  /* 0x0c401f0006077f89 */ /* 0x000ee200000e0000 */
[----:B--2---:R-:W-:-:S04]  /*5ab0*/  FMNMX.FTZ R8, R83, R8, !PT ;  /* 0x0000000853087209 */ /* 0x004fc80007810000 */
[----:B-1----:R-:W-:Y:S02]  /*5ac0*/  FMNMX.FTZ R10, R85, R8, !PT ;  /* 0x00000008550a7209 */ /* 0x002fe40007810000 */
[----:B------:R-:W1:Y:S03]  /*5ad0*/  LDC R8, c[0x0][0x988] ;  /* 0x00026200ff087b82 */ /* 0x000e660000000800 */
[----:B------:R-:W2:Y:S01]  /*5ae0*/  SHFL.BFLY PT, R9, R10, 0x2, 0x1f ;  /* 0x0c401f000a097f89 */ /* 0x000ea200000e0000 */
[----:B---3--:R-:W-:-:S05]  /*5af0*/  FMNMX.FTZ R20, R6, R7, !PT ;  /* 0x0000000706147209 */ /* 0x008fca0007810000 */
[----:B------:R-:W3:Y:S01]  /*5b00*/  SHFL.BFLY PT, R7, R20, 0x1, 0x1f ;  /* 0x0c201f0014077f89 */ /* 0x000ee200000e0000 */
[----:B--2---:R-:W-:-:S05]  /*5b10*/  FMNMX.FTZ R24, R10, R9, !PT ;  /* 0x000000090a187209 */ /* 0x004fca0007810000 */
[----:B------:R-:W2:Y:S01]  /*5b20*/  SHFL.BFLY PT, R9, R24, 0x1, 0x1f ;  /* 0x0c201f0018097f89 */ /* 0x000ea200000e0000 */
[----:B---3--:R-:W-:-:S05]  /*5b30*/  FMNMX.FTZ R7, R20, R7, !PT ;  /* 0x0000000714077209 */ /* 0x008fca0007810000 */
[----:B------:R-:W-:-:S04]  /*5b40*/  FADD.FTZ R87, -R7, R12 ;  /* 0x0000000c07577221 */ /* 0x000fc80000010100 */
[----:B-1----:R-:W-:-:S04]  /*5b50*/  FMUL.FTZ R12, R87, R8 ;  /* 0x00000008570c7220 */ /* 0x002fc80000410000 */
[----:B------:R1:W-:Y:S01]  /*5b60*/  MUFU.EX2 R10, R12 ;  /* 0x0000000c000a7308 */ /* 0x0003e20000000800 */
[----:B--2---:R-:W-:-:S05]  /*5b70*/  FMNMX.FTZ R9, R24, R9, !PT ;  /* 0x0000000918097209 */ /* 0x004fca0007810000 */
[----:B------:R-:W-:Y:S01]  /*5b80*/  FADD.FTZ R87, -R9, R14 ;  /* 0x0000000e09577221 */ /* 0x000fe20000010100 */
[-C--:B------:R-:W-:Y:S01]  /*5b90*/  FMUL.FTZ R14, R7, R8.reuse ;  /* 0x00000008070e7220 */ /* 0x080fe20000410000 */
[-C--:B-1----:R-:W-:Y:S02]  /*5ba0*/  FMUL.FTZ R12, R9, R8.reuse ;  /* 0x00000008090c7220 */ /* 0x082fe40000410000 */
[-C--:B------:R-:W-:Y:S01]  /*5bb0*/  FMUL.FTZ R6, R87, R8.reuse ;  /* 0x0000000857067220 */ /* 0x080fe20000410000 */
[-CC-:B------:R-:W-:Y:S01]  /*5bc0*/  FFMA.FTZ R87, R153, R8.reuse, -R14.reuse ;  /* 0x0000000899577223 */ /* 0x180fe2000001080e */
[-CC-:B------:R-:W-:Y:S01]  /*5bd0*/  FFMA.FTZ R170, R181, R8.reuse, -R14.reuse ;  /* 0x00000008b5aa7223 */ /* 0x180fe2000001080e */
[-C--:B------:R-:W-:Y:S01]  /*5be0*/  FFMA.FTZ R182, R157, R8.reuse, -R14 ;  /* 0x000000089db67223 */ /* 0x080fe2000001080e */
[-C--:B------:R-:W-:Y:S01]  /*5bf0*/  FFMA.FTZ R181, R11, R8.reuse, -R12 ;  /* 0x000000080bb57223 */ /* 0x080fe2000001080c */
[-CC-:B------:R-:W-:Y:S01]  /*5c00*/  FFMA.FTZ R180, R155, R8.reuse, -R14.reuse ;  /* 0x000000089bb47223 */ /* 0x180fe2000001080e */
        /* <DEDUP_REMOVED lines=27> */
[-C--:B------:R-:W-:Y:S01]  /*5dc0*/  FFMA.FTZ R199, R217, R8.reuse, -R14 ;  /* 0x00000008d9c77223 */ /* 0x080fe2000001080e */
[-CC-:B------:R-:W-:Y:S01]  /*5dd0*/  FFMA.FTZ R14, R13, R8.reuse, -R12.reuse ;  /* 0x000000080d0e7223 */ /* 0x180fe2000001080c */
[----:B------:R-:W1:Y:S01]  /*5de0*/  MUFU.EX2 R87, R87 ;  /* 0x0000005700577308 */ /* 0x000e620000000800 */
        /* <DEDUP_REMOVED lines=16> */
[----:B-1----:R-:W-:Y:S01]  /*5ef0*/  FFMA.FTZ R3, R10, R3, R87 ;  /* 0x000000030a037223 */ /* 0x002fe20000010057 */
[-CC-:B------:R-:W-:Y:S01]  /*5f00*/  FFMA.FTZ R11, R49, R8.reuse, -R12.reuse ;  /* 0x00000008310b7223 */ /* 0x180fe2000001080c */
[-CC-:B------:R-:W-:Y:S01]  /*5f10*/  FFMA.FTZ R36, R51, R8.reuse, -R12.reuse ;  /* 0x0000000833247223 */ /* 0x180fe2000001080c */
[-CC-:B------:R-:W-:Y:S01]  /*5f20*/  FFMA.FTZ R13, R53, R8.reuse, -R12.reuse ;  /* 0x00000008350d7223 */ /* 0x180fe2000001080c */
[-CC-:B------:R-:W-:Y:S01]  /*5f30*/  FFMA.FTZ R38, R55, R8.reuse, -R12.reuse ;  /* 0x0000000837267223 */ /* 0x180fe2000001080c */
[-CC-:B------:R-:W-:Y:S01]  /*5f40*/  FFMA.FTZ R67, R67, R8.reuse, -R12.reuse ;  /* 0x0000000843437223 */ /* 0x180fe2000001080c */
[-CC-:B------:R-:W-:Y:S01]  /*5f50*/  FFMA.FTZ R71, R71, R8.reuse, -R12.reuse ;  /* 0x0000000847477223 */ /* 0x180fe2000001080c */
[----:B------:R-:W1:Y:S01]  /*5f60*/  MUFU.EX2 R180, R180 ;  /* 0x000000b400b47308 */ /* 0x000e620000000800 */
[-CC-:B------:R-:W-:Y:S01]  /*5f70*/  FFMA.FTZ R75, R75, R8.reuse, -R12.reuse ;  /* 0x000000084b4b7223 */ /* 0x180fe2000001080c */
[-CC-:B------:R-:W-:Y:S01]  /*5f80*/  FFMA.FTZ R77, R77, R8.reuse, -R12.reuse ;  /* 0x000000084d4d7223 */ /* 0x180fe2000001080c */
[-CC-:B------:R-:W-:Y:S01]  /*5f90*/  FFMA.FTZ R79, R79, R8.reuse, -R12.reuse ;  /* 0x000000084f4f7223 */ /* 0x180fe2000001080c */
[----:B------:R-:W-:-:S04]  /*5fa0*/  FFMA.FTZ R83, R83, R8, -R12 ;  /* 0x0000000853537223 */ /* 0x000fc8000001080c */
[----:B------:R-:W3:Y:S01]  /*5fb0*/  MUFU.EX2 R14, R14 ;  /* 0x0000000e000e7308 */ /* 0x000ee20000000800 */
[----:B--2---:R-:W-:-:S07]  /*5fc0*/  FFMA.FTZ R15, R6, R0, R181 ;  /* 0x00000000060f7223 */ /* 0x004fce00000100b5 */
[----:B------:R-:W2:Y:S01]  /*5fd0*/  MUFU.EX2 R182, R182 ;  /* 0x000000b600b67308 */ /* 0x000ea20000000800 */
[----:B-1----:R-:W-:-:S07]  /*5fe0*/  FADD.FTZ R3, R180, R3 ;  /* 0x00000003b4037221 */ /* 0x002fce0000010000 */
[----:B------:R-:W1:Y:S01]  /*5ff0*/  MUFU.EX2 R183, R183 ;  /* 0x000000b700b77308 */ /* 0x000e620000000800 */
[----:B---3--:R-:W-:Y:S01]  /*6000*/  FADD.FTZ R0, R14, R15 ;  /* 0x0000000f0e007221 */ /* 0x008fe20000010000 */
[----:B------:R-:W-:-:S06]  /*6010*/  FFMA.FTZ R15, R57, R8, -R12 ;  /* 0x00000008390f7223 */ /* 0x000fcc000001080c */
[----:B------:R-:W3:Y:S01]  /*6020*/  MUFU.EX2 R153, R153 ;  /* 0x0000009900997308 */ /* 0x000ee20000000800 */
[----:B--2---:R-:W-:-:S07]  /*6030*/  FADD.FTZ R40, R182, R3 ;  /* 0x00000003b6287221 */ /* 0x004fce0000010000 */
[----:B------:R-:W2:Y:S01]  /*6040*/  MUFU.EX2 R20, R20 ;  /* 0x0000001400147308 */ /* 0x000ea20000000800 */
[----:B-1----:R-:W-:-:S07]  /*6050*/  FADD.FTZ R3, R183, R0 ;  /* 0x00000000b7037221 */ /* 0x002fce0000010000 */
[----:B------:R-:W1:Y:S01]  /*6060*/  MUFU.EX2 R176, R176 ;  /* 0x000000b000b07308 */ /* 0x000e620000000800 */
[----:B---3--:R-:W-:-:S07]  /*6070*/  FADD.FTZ R21, R153, R40 ;  /* 0x0000002899157221 */ /* 0x008fce0000010000 */
[----:B------:R-:W3:Y:S01]  /*6080*/  MUFU.EX2 R177, R177 ;  /* 0x000000b100b17308 */ /* 0x000ee20000000800 */
[----:B--2---:R-:W-:-:S07]  /*6090*/  FADD.FTZ R0, R20, R3 ;  /* 0x0000000314007221 */ /* 0x004fce0000010000 */
[----:B------:R-:W2:Y:S01]  /*60a0*/  MUFU.EX2 R155, R155 ;  /* 0x0000009b009b7308 */ /* 0x000ea20000000800 */
[----:B-1----:R-:W-:-:S07]  /*60b0*/  FADD.FTZ R40, R176, R21 ;  /* 0x00000015b0287221 */ /* 0x002fce0000010000 */
[----:B------:R-:W1:Y:S01]  /*60c0*/  MUFU.EX2 R24, R24 ;  /* 0x0000001800187308 */ /* 0x000e620000000800 */
[----:B---3--:R-:W-:-:S07]  /*60d0*/  FADD.FTZ R3, R177, R0 ;  /* 0x00000000b1037221 */ /* 0x008fce0000010000 */
[----:B------:R-:W3:Y:S01]  /*60e0*/  MUFU.EX2 R178, R178 ;  /* 0x000000b200b27308 */ /* 0x000ee20000000800 */
[----:B--2---:R-:W-:Y:S01]  /*60f0*/  FADD.FTZ R21, R155, R40 ;  /* 0x000000289b157221 */ /* 0x004fe20000010000 */
[----:B------:R-:W-:-:S06]  /*6100*/  FFMA.FTZ R40, R59, R8, -R12 ;  /* 0x000000083b287223 */ /* 0x000fcc000001080c */
        /* <DEDUP_REMOVED lines=21> */
[----:B-1----:R-:W-:Y:S01]  /*6260*/  FADD.FTZ R44, R174, R25 ;  /* 0x00000019ae2c7221 */ /* 0x002fe20000010000 */
[-CC-:B------:R-:W-:Y:S01]  /*6270*/  FFMA.FTZ R25, R65, R8.reuse, -R12.reuse ;  /* 0x0000000841197223 */ /* 0x180fe2000001080c */
[----:B------:R-:W-:-:S05]  /*6280*/  FFMA.FTZ R12, R85, R8, -R12 ;  /* 0x00000008550c7223 */ /* 0x000fca000001080c */
        /* <DEDUP_REMOVED lines=53> */
[----:B-1----:R-:W-:Y:S01]  /*65e0*/  FADD.FTZ R0, R42, R3 ;  /* 0x000000032a007221 */ /* 0x002fe20000010000 */
[----:B------:R-:W-:-:S04]  /*65f0*/  IMAD.U32 R3, RZ, RZ, UR7 ;  /* 0x00000007ff037e24 */ /* 0x000fc8000f8e00ff */
[----:B------:R-:W-:Y:S02]  /*6600*/  @P1 VIADD R3, R3, 0x34840 ;  /* 0x0003484003031836 */ /* 0x000fe40000000000 */
[----:B------:R-:W1:Y:S01]  /*6610*/  MUFU.EX2 R73, R73 ;  /* 0x0000004900497308 */ /* 0x000e620000000800 */
[----:B---3--:R-:W-:Y:S02]  /*6620*/  FADD.FTZ R44, R160, R27 ;  /* 0x0000001ba02c7221 */ /* 0x008fe40000010000 */
[----:B------:R-:W-:-:S04]  /*6630*/  @P1 PRMT R3, R22, 0x654, R3 ;  /* 0x0000065416031816 */ /* 0x000fc80000000003 */
[----:B------:R3:W-:Y:S01]  /*6640*/  @P1 SYNCS.ARRIVE.TRANS64.RED.A1T0 RZ, [R3+URZ], RZ ;  /* 0x000000ff03ff19a7 */ /* 0x0007e2000810043f */
[----:B------:R-:W4:Y:S01]  /*6650*/  MUFU.EX2 R67, R67 ;  /* 0x0000004300437308 */ /* 0x000f220000000800 */
[----:B--2---:R-:W-:-:S07]  /*6660*/  FADD.FTZ R0, R25, R0 ;  /* 0x0000000019007221 */ /* 0x004fce0000010000 */
[----:B------:R-:W2:Y:S01]  /*6670*/  MUFU.EX2 R162, R162 ;  /* 0x000000a200a27308 */ /* 0x000ea20000000800 */
[----:B-1----:R-:W-:-:S07]  /*6680*/  FADD.FTZ R27, R73, R44 ;  /* 0x0000002c491b7221 */ /* 0x002fce0000010000 */
[----:B------:R-:W1:Y:S01]  /*6690*/  MUFU.EX2 R71, R71 ;  /* 0x0000004700477308 */ /* 0x000e620000000800 */
[----:B----4-:R-:W-:-:S07]  /*66a0*/  FADD.FTZ R0, R67, R0 ;  /* 0x0000000043007221 */ /* 0x010fce0000010000 */
        /* <DEDUP_REMOVED lines=20> */
[----:B-1----:R-:W-:-:S03]  /*67f0*/  FADD.FTZ R3, R199, R44 ;  /* 0x0000002cc7037221 */ /* 0x002fc60000010000 */
[----:B---3--:R-:W-:Y:S01]  /*6800*/  FADD.FTZ R0, R27, R0 ;  /* 0x000000001b007221 */ /* 0x008fe20000010000 */
[----:B------:R-:W-:Y:S06]  /*6810*/  @!P0 BRA `(.L_x_146) ;  /* 0x0000000000048947 */ /* 0x000fec0003800000 */
[----:B------:R-:W-:Y:S01]  /*6820*/  BPT.TRAP 0x1 ;  /* 0x000000040000795c */ /* 0x000fe20000300000 */
.L_x_146:
[----:B------:R-:W-:Y:S01]  /*6830*/  ISETP.NE.AND P1, PT, R2, RZ, PT ;  /* 0x000000ff0200720c */ /* 0x000fe20003f25270 */
[----:B------:R-:W-:Y:S01]  /*6840*/  UMOV UR4, UR39 ;  /* 0x0000002700047c82 */ /* 0x000fe20008000000 */
[----:B------:R-:W-:Y:S01]  /*6850*/  MOV R12, UR10 ;  /* 0x0000000a000c7c02 */ /* 0x000fe20008000f00 */
[----:B------:R-:W-:Y:S01]  /*6860*/  UMOV UR5, UR38 ;  /* 0x0000002600057c82 */ /* 0x000fe20008000000 */
[----:B------:R-:W-:Y:S01]  /*6870*/  F2FP.F16.F32.PACK_AB R181, R14, R181 ;  /* 0x000000b50eb5723e */ /* 0x000fe200000000ff */
[----:B------:R-:W-:Y:S01]  /*6880*/  IMAD.MOV.U32 R14, RZ, RZ, R9 ;  /* 0x000000ffff0e7224 */ /* 0x000fe200078e0009 */
[----:B------:R-:W-:Y:S02]  /*6890*/  F2FP.F16.F32.PACK_AB R182, R153, R182 ;  /* 0x000000b699b6723e */ /* 0x000fe400000000ff */
[----:B------:R-:W-:Y:S02]  /*68a0*/  F2FP.F16.F32.PACK_AB R176, R155, R176 ;  /* 0x000000b09bb0723e */ /* 0x000fe400000000ff */
[----:B------:R-:W-:-:S02]  /*68b0*/  F2FP.F16.F32.PACK_AB R178, R157, R178 ;  /* 0x000000b29db2723e */ /* 0x000fc400000000ff */
[----:B------:R-:W-:Y:S01]  /*68c0*/  F2FP.F16.F32.PACK_AB R172, R159, R172 ;  /* 0x000000ac9fac723e */ /* 0x000fe200000000ff */
[----:B------:R-:W-:Y:S01]  /*68d0*/  @P1 VIADD R12, R12, 0x34860 ;  /* 0x000348600c0c1836 */ /* 0x000fe20000000000 */
[----:B------:R-:W-:Y:S02]  /*68e0*/  F2FP.F16.F32.PACK_AB R174, R161, R174 ;  /* 0x000000aea1ae723e */ /* 0x000fe400000000ff */
[----:B------:R-:W-:Y:S02]  /*68f0*/  F2FP.F16.F32.PACK_AB R168, R163, R168 ;  /* 0x000000a8a3a8723e */ /* 0x000fe400000000ff */
[----:B------:R-:W-:Y:S02]  /*6900*/  @P1 PRMT R12, R19, 0x654, R12 ;  /* 0x00000654130c1816 */ /* 0x000fe4000000000c */
[----:B------:R-:W-:Y:S02]  /*6910*/  F2FP.F16.F32.PACK_AB R170, R165, R170 ;  /* 0x000000aaa5aa723e */ /* 0x000fe400000000ff */
[----:B------:R1:W-:Y:S01]  /*6920*/  @P1 SYNCS.ARRIVE.TRANS64.RED.A1T0 RZ, [R12+URZ], RZ ;  /* 0x000000ff0cff19a7 */ /* 0x0003e2000810043f */
[C---:B------:R-:W-:Y:S01]  /*6930*/  ISETP.GT.AND P1, PT, R192.reuse, RZ, PT ;  /* 0x000000ffc000720c */ /* 0x040fe20003f24270 */
[----:B------:R-:W-:Y:S01]  /*6940*/  VIADD R192, R192, 0xffffffff ;  /* 0xffffffffc0c07836 */ /* 0x000fe20000000000 */
[----:B------:R-:W-:-:S02]  /*6950*/  F2FP.F16.F32.PACK_AB R152, R167, R152 ;  /* 0x00000098a798723e */ /* 0x000fc400000000ff */
[----:B------:R-:W-:Y:S02]  /*6960*/  F2FP.F16.F32.PACK_AB R180, R180, R87 ;  /* 0x00000057b4b4723e */ /* 0x000fe400000000ff */
[----:B------:R-:W-:Y:S01]  /*6970*/  F2FP.F16.F32.PACK_AB R183, R20, R183 ;  /* 0x000000b714b7723e */ /* 0x000fe200000000ff */
[----:B-1----:R-:W-:Y:S01]  /*6980*/  IMAD.MOV.U32 R12, RZ, RZ, R7 ;  /* 0x000000ffff0c7224 */ /* 0x002fe200078e0007 */
[----:B------:R-:W-:Y:S02]  /*6990*/  F2FP.F16.F32.PACK_AB R177, R24, R177 ;  /* 0x000000b118b1723e */ /* 0x000fe400000000ff */
[----:B------:R-:W-:Y:S02]  /*69a0*/  F2FP.F16.F32.PACK_AB R179, R26, R179 ;  /* 0x000000b31ab3723e */ /* 0x000fe400000000ff */
[----:B------:R-:W-:Y:S02]  /*69b0*/  F2FP.F16.F32.PACK_AB R173, R28, R173 ;  /* 0x000000ad1cad723e */ /* 0x000fe400000000ff */
[----:B------:R-:W-:-:S02]  /*69c0*/  F2FP.F16.F32.PACK_AB R175, R30, R175 ;  /* 0x000000af1eaf723e */ /* 0x000fc400000000ff */
[----:B------:R-:W-:Y:S02]  /*69d0*/  F2FP.F16.F32.PACK_AB R169, R32, R169 ;  /* 0x000000a920a9723e */ /* 0x000fe400000000ff */
[----:B------:R-:W-:Y:S02]  /*69e0*/  F2FP.F16.F32.PACK_AB R171, R34, R171 ;  /* 0x000000ab22ab723e */ /* 0x000fe400000000ff */
        /* <DEDUP_REMOVED lines=14> */
[----:B------:R-:W-:Y:S01]  /*6ad0*/  F2FP.F16.F32.PACK_AB R167, R27, R83 ;  /* 0x000000531ba7723e */ /* 0x000fe200000000ff */
[----:B------:R-:W-:Y:S06]  /*6ae0*/  @P1 BRA `(.L_x_147) ;  /* 0xffffffd400a41947 */ /* 0x000fec000383ffff */
.L_x_136:
        /* <DEDUP_REMOVED lines=67> */
.L_x_148:
[----:B------:R-:W-:Y:S01]  /*6f20*/  ULEA UR5, UR38, UR60, 0x3 ;  /* 0x0000003c26057291 */ /* 0x000fe2000f8e183f */
[----:B------:R-:W-:-:S04]  /*6f30*/  MOV R4, UR39 ;  /* 0x0000002700047c02 */ /* 0x000fc80008000f00 */
[----:B------:R-:W-:-:S04]  /*6f40*/  SHF.L.U32 R4, R4, 0x1f, RZ ;  /* 0x0000001f04047819 */ /* 0x000fc800000006ff */
[----:B------:R1:W2:Y:S01]  /*6f50*/  SYNCS.PHASECHK.TRANS64.TRYWAIT P1, [UR5+0x34850], R4 ;  /* 0x03485004ff0075a7 */ /* 0x0002a20008020145 */
[----:B------:R-:W-:Y:S05]  /*6f60*/  @!P0 BRA `(.L_x_149) ;  /* 0x0000000000048947 */ /* 0x000fea0003800000 */
[----:B------:R-:W-:Y:S01]  /*6f70*/  BPT.TRAP 0x1 ;  /* 0x000000040000795c */ /* 0x000fe20000300000 */
.L_x_149:
[----:B--2---:R-:W-:Y:S05]  /*6f80*/  @P1 BRA `(.L_x_150) ;  /* 0x0000000000081947 */ /* 0x004fea0003800000 */
[----:B------:R-:W2:Y:S02]  /*6f90*/  SYNCS.PHASECHK.TRANS64.TRYWAIT P1, [UR5+0x34850], R4 ;  /* 0x03485004ff0075a7 */ /* 0x000ea40008020145 */
[----:B--2---:R-:W-:Y:S05]  /*6fa0*/  @!P1 BRA `(.L_x_151) ;  /* 0x0000004800649947 */ /* 0x004fea0003800000 */
.L_x_150:
[----:B------:R-:W-:Y:S01]  /*6fb0*/  UIADD3 UR4, UR60, 0x400, URZ ;  /* 0x000004003c047890 */ /* 0x000fe2000fffe03f */
[----:B------:R-:W-:Y:S01]  /*6fc0*/  WARPGROUP.ARRIVE ;  /* 0x00000000000079c5 */ /* 0x000fe20000000000 */
[----:B------:R-:W-:Y:S01]  /*6fd0*/  UMOV UR7, 0x40000040 ;  /* 0x4000004000077882 */ /* 0x000fe20000000000 */
[----:B-12---:R-:W1:Y:S01]  /*6fe0*/  SHFL.BFLY PT, R4, R3, 0x2, 0x1f ;  /* 0x0c401f0003047f89 */ /* 0x006e6200000e0000 */
[----:B------:R-:W-:Y:S01]  /*6ff0*/  USHF.R.U32.HI UR4, URZ, 0x4, UR4 ;  /* 0x000000043f047899 */ /* 0x000fe20008011604 */
[----:B------:R-:W-:Y:S02]  /*7000*/  IMAD.MOV.U32 R12, RZ, RZ, RZ ;  /* 0x000000ffff0c7224 */ /* 0x000fe400078e00ff */
[----:B------:R-:W2:Y:S01]  /*7010*/  SHFL.BFLY PT, R5, R0, 0x2, 0x1f ;  /* 0x0c401f0000057f89 */ /* 0x000ea200000e0000 */
[----:B------:R-:W-:-:S04]  /*7020*/  ULOP3.LUT UR4, UR4, 0x3fff, URZ, 0xc0, !UPT ;  /* 0x00003fff04047892 */ /* 0x000fc8000f8ec03f */
[----:B------:R-:W-:-:S04]  /*7030*/  ULOP3.LUT UR4, UR4, 0x4000000, URZ, 0xfc, !UPT ;  /* 0x0400000004047892 */ /* 0x000fc8000f8efc3f */
[----:B------:R-:W-:-:S07]  /*7040*/  ULEA UR4, UR38, UR4, 0xb ;  /* 0x0000000426047291 */ /* 0x000fce000f8e583f */
[----:B------:R-:W-:Y:S02]  /*7050*/  UMOV UR6, UR4 ;  /* 0x0000000400067c82 */ /* 0x000fe40008000000 */
[----:B------:R-:W-:Y:S01]  /*7060*/  HGMMA.64x128x16.F32 R24, R180, gdesc[UR4].tnspB, R24, gsb0 ;  /* 0x41e00004b4187df0 */ /* 0x000fe20008000818 */
[----:B------:R-:W-:Y:S01]  /*7070*/  UIADD3 UR6, UR4, 0x80, URZ ;  /* 0x0000008004067890 */ /* 0x000fe2000fffe03f */
[----:B-1----:R-:W-:Y:S01]  /*7080*/  FADD.FTZ R4, R4, R3 ;  /* 0x0000000304047221 */ /* 0x002fe20000010000 */
[----:B------:R-:W-:Y:S01]  /*7090*/  UMOV UR7, 0x40000040 ;  /* 0x4000004000077882 */ /* 0x000fe20000000000 */
[----:B------:R-:W-:Y:S02]  /*70a0*/  IMAD.MOV.U32 R3, RZ, RZ, -0x800000 ;  /* 0xff800000ff037424 */ /* 0x000fe400078e00ff */
[----:B--2---:R-:W-:Y:S01]  /*70b0*/  FADD.FTZ R6, R5, R0 ;  /* 0x0000000005067221 */ /* 0x004fe20000010000 */
[----:B------:R-:W-:Y:S01]  /*70c0*/  IMAD.MOV.U32 R0, RZ, RZ, -0x800000 ;  /* 0xff800000ff007424 */ /* 0x000fe200078e00ff */
[----:B------:R-:W1:Y:S04]  /*70d0*/  SHFL.BFLY PT, R5, R4, 0x1, 0x1f ;  /* 0x0c201f0004057f89 */ /* 0x000e6800000e0000 */
[----:B------:R-:W2:Y:S01]  /*70e0*/  SHFL.BFLY PT, R11, R6, 0x1, 0x1f ;  /* 0x0c201f00060b7f89 */ /* 0x000ea200000e0000 */
[----:B-1----:R-:W-:Y:S01]  /*70f0*/  FADD.FTZ R14, R4, R5 ;  /* 0x00000005040e7221 */ /* 0x002fe20000010000 */
[----:B------:R-:W-:-:S02]  /*7100*/  IMAD.MOV.U32 R5, RZ, RZ, RZ ;  /* 0x000000ffff057224 */ /* 0x000fc400078e00ff */
[----:B--2---:R-:W-:Y:S02]  /*7110*/  FADD.FTZ R15, R6, R11 ;  /* 0x0000000b060f7221 */ /* 0x004fe40000010000 */
[----:B------:R-:W-:-:S03]  /*7120*/  FSETP.NE.FTZ.AND P1, PT, R14, RZ, PT ;  /* 0x000000ff0e00720b */ /* 0x000fc60003f35000 */
[----:B------:R-:W-:-:S10]  /*7130*/  FSETP.NE.FTZ.AND P2, PT, R15, RZ, PT ;  /* 0x000000ff0f00720b */ /* 0x000fd40003f55000 */
[----:B------:R-:W1:Y:S01]  /*7140*/  @P1 MUFU.LG2 R10, R14 ;  /* 0x0000000e000a1308 */ /* 0x000e620000000c00 */
[C---:B------:R-:W-:Y:S02]  /*7150*/  @P1 FMUL.FTZ R4, R8.reuse, 0.69314718246459960938 ;  /* 0x3f31721808041820 */ /* 0x040fe40000410000 */
[----:B------:R-:W-:-:S05]  /*7160*/  @P2 FMUL.FTZ R21, R8, 0.69314718246459960938 ;  /* 0x3f31721808152820 */ /* 0x000fca0000410000 */
[----:B------:R-:W2:Y:S08]  /*7170*/  @P2 MUFU.LG2 R13, R15 ;  /* 0x0000000f000d2308 */ /* 0x000eb00000000c00 */
[----:B------:R3:W4:Y:S01]  /*7180*/  @P1 MUFU.RCP R5, R14 ;  /* 0x0000000e00051308 */ /* 0x0007220000001000 */
[----:B-1----:R-:W-:-:S04]  /*7190*/  @P1 FMUL.FTZ R11, R10, 0.69314718246459960938 ;  /* 0x3f3172180a0b1820 */ /* 0x002fc80000410000 */
[----:B------:R-:W-:-:S03]  /*71a0*/  @P1 FFMA.FTZ R3, R4, R7, R11 ;  /* 0x0000000704031223 */ /* 0x000fc6000001000b */
[----:B------:R3:W1:Y:S01]  /*71b0*/  @P2 MUFU.RCP R12, R15 ;  /* 0x0000000f000c2308 */ /* 0x0006620000001000 */
[----:B--2---:R-:W-:-:S04]  /*71c0*/  @P2 FMUL.FTZ R6, R13, 0.69314718246459960938 ;  /* 0x3f3172180d062820 */ /* 0x004fc80000410000 */
[----:B------:R-:W-:Y:S01]  /*71d0*/  @P2 FFMA.FTZ R0, R21, R9, R6 ;  /* 0x0000000915002223 */ /* 0x000fe20000010006 */
[----:B------:R-:W-:Y:S02]  /*71e0*/  WARPGROUP.DEPBAR.LE gsb0, 0x0 ;  /* 0x00008000000079c5 */ /* 0x000fe40000010000 */
[----:B------:R-:W-:-:S06]  /*71f0*/  WARPGROUP.ARRIVE ;  /* 0x00000000000079c5 */ /* 0x000fcc0000000000 */
        /* <DEDUP_REMOVED lines=31> */
[----:B------:R-:W-:Y:S03]  /*73f0*/  HGMMA.64x128x16.F32 R24, R164, gdesc[UR4].tnspB, R24, gsb0 ;  /* 0x41e00004a4187df0 */ /* 0x000fe60008000818 */
[----:B------:R-:W-:Y:S02]  /*7400*/  WARPGROUP.DEPBAR.LE gsb0, 0x0 ;  /* 0x00008000000079c5 */ /* 0x000fe40000010000 */
[----:B-1-34-:R-:W-:Y:S05]  /*7410*/  @!P0 BRA `(.L_x_152) ;  /* 0x0000000000048947 */ /* 0x01afea0003800000 */
[----:B------:R-:W-:Y:S01]  /*7420*/  BPT.TRAP 0x1 ;  /* 0x000000040000795c */ /* 0x000fe20000300000 */
.L_x_152:
[----:B------:R-:W-:Y:S01]  /*7430*/  ISETP.NE.AND P3, PT, R2, RZ, PT ;  /* 0x000000ff0200720c */ /* 0x000fe20003f65270 */
        /* <DEDUP_REMOVED lines=32> */
[----:B------:R-:W-:Y:S01]  /*7640*/  IADD3 R5, P0, R16, 0x20, RZ ;  /* 0x0000002010057810 */ /* 0x000fe20007f1e0ff */
[-C--:B------:R-:W-:Y:S01]  /*7650*/  FMUL.FTZ R8, R26, R12.reuse ;  /* 0x0000000c1a087220 */ /* 0x080fe20000410000 */
[----:B------:R-:W-:Y:S01]  /*7660*/  MOV R4, UR5 ;  /* 0x0000000500047c02 */ /* 0x000fe20008000f00 */
[-C--:B------:R-:W-:Y:S01]  /*7670*/  FMUL.FTZ R27, R27, R12.reuse ;  /* 0x0000000c1b1b7220 */ /* 0x080fe20000410000 */
[----:B------:R-:W-:Y:S01]  /*7680*/  LOP3.LUT R26, R5, 0x380, RZ, 0xc0, !PT ;  /* 0x00000380051a7812 */ /* 0x000fe200078ec0ff */
[----:B------:R-:W-:Y:S01]  /*7690*/  UIADD3 UR35, -UR36, URZ, URZ ;  /* 0x0000003f24237290 */ /* 0x000fe2000fffe13f */
[----:B------:R-:W-:Y:S01]  /*76a0*/  IADD3 R9, P1, R16, 0x40, RZ ;  /* 0x0000004010097810 */ /* 0x000fe20007f3e0ff */
[----:B------:R-:W-:Y:S01]  /*76b0*/  @P3 VIADD R4, R4, 0x34860 ;  /* 0x0003486004043836 */ /* 0x000fe20000000000 */
[----:B------:R-:W-:Y:S01]  /*76c0*/  SHF.R.U64 R26, R26, 0x3, RZ ;  /* 0x000000031a1a7819 */ /* 0x000fe200000012ff */
[----:B------:R-:W-:Y:S01]  /*76d0*/  ULDC UR4, c[0x0][0xdb4] ;  /* 0x00036d0000047ab9 */ /* 0x000fe20000000800 */
[----:B------:R-:W-:Y:S01]  /*76e0*/  IADD3 R15, P6, R16, 0x4000, RZ ;  /* 0x00004000100f7810 */ /* 0x000fe20007fde0ff */
[----:B------:R-:W-:Y:S01]  /*76f0*/  UIMAD UR35, UR4, UR35, UR61 ;  /* 0x00000023042372a4 */ /* 0x000fe2000f8e023d */
[----:B------:R-:W-:Y:S01]  /*7700*/  LOP3.LUT R26, R26, R5, RZ, 0x3c, !PT ;  /* 0x000000051a1a7212 */ /* 0x000fe200078e3cff */
[----:B------:R-:W-:Y:S01]  /*7710*/  UIADD3 UR34, -UR61, URZ, URZ ;  /* 0x0000003f3d227290 */ /* 0x000fe2000fffe13f */
[----:B------:R-:W-:Y:S01]  /*7720*/  LOP3.LUT R5, R16, 0x380, RZ, 0xc0, !PT ;  /* 0x0000038010057812 */ /* 0x000fe200078ec0ff */
[-C--:B------:R-:W-:Y:S01]  /*7730*/  FMUL.FTZ R7, R31, R12.reuse ;  /* 0x0000000c1f077220 */ /* 0x080fe20000410000 */
[----:B------:R-:W-:Y:S01]  /*7740*/  @P3 PRMT R4, R19, 0x654, R4 ;  /* 0x0000065413043816 */ /* 0x000fe20000000004 */
[-C--:B------:R-:W-:Y:S01]  /*7750*/  FMUL.FTZ R30, R30, R12.reuse ;  /* 0x0000000c1e1e7220 */ /* 0x080fe20000410000 */
[----:B------:R-:W-:Y:S01]  /*7760*/  SHF.R.U64 R5, R5, 0x3, RZ ;  /* 0x0000000305057819 */ /* 0x000fe200000012ff */
[----:B------:R-:W-:Y:S01]  /*7770*/  ULDC UR5, c[0x0][0xda8] ;  /* 0x00036a0000057ab9 */ /* 0x000fe20000000800 */
[----:B------:R-:W-:Y:S01]  /*7780*/  LOP3.LUT R24, R9, 0x380, RZ, 0xc0, !PT ;  /* 0x0000038009187812 */ /* 0x000fe200078ec0ff */
[----:B------:R1:W-:Y:S01]  /*7790*/  @P3 SYNCS.ARRIVE.TRANS64.RED.A1T0 RZ, [R4+URZ], RZ ;  /* 0x000000ff04ff39a7 */ /* 0x0003e2000810043f */
[----:B------:R-:W-:Y:S01]  /*77a0*/  LOP3.LUT R14, R15, 0x380, RZ, 0xc0, !PT ;  /* 0x000003800f0e7812 */ /* 0x000fe200078ec0ff */
[----:B------:R-:W-:Y:S01]  /*77b0*/  USHF.R.S32.HI UR4, URZ, 0x1f, UR35 ;  /* 0x0000001f3f047899 */ /* 0x000fe20008011423 */
[----:B------:R-:W-:Y:S01]  /*77c0*/  SHF.R.U64 R24, R24, 0x3, RZ ;  /* 0x0000000318187819 */ /* 0x000fe200000012ff */
[----:B------:R-:W-:Y:S01]  /*77d0*/  ULDC.64 UR8, c[0x0][0xb70] ;  /* 0x0002dc0000087ab9 */ /* 0x000fe20000000a00 */
[----:B------:R-:W-:Y:S01]  /*77e0*/  SHF.R.U64 R14, R14, 0x3, RZ ;  /* 0x000000030e0e7819 */ /* 0x000fe200000012ff */
[-C--:B------:R-:W-:Y:S01]  /*77f0*/  FMUL.FTZ R35, R35, R12.reuse ;  /* 0x0000000c23237220 */ /* 0x080fe20000410000 */
[----:B------:R-:W-:Y:S01]  /*7800*/  LOP3.LUT R24, R24, R9, RZ, 0x3c, !PT ;  /* 0x0000000918187212 */ /* 0x000fe200078e3cff */
[----:B------:R-:W-:Y:S01]  /*7810*/  FMUL.FTZ R34, R34, R12 ;  /* 0x0000000c22227220 */ /* 0x000fe20000410000 */
[----:B-1----:R-:W-:Y:S01]  /*7820*/  LOP3.LUT R4, R5, R16, RZ, 0x3c, !PT ;  /* 0x0000001005047212 */ /* 0x002fe200078e3cff */
[--C-:B------:R-:W-:Y:S01]  /*7830*/  IMAD.MOV.U32 R5, RZ, RZ, R17.reuse ;  /* 0x000000ffff057224 */ /* 0x100fe200078e0011 */
[----:B------:R-:W-:Y:S01]  /*7840*/  IADD3 R21, P2, R16, 0x60, RZ ;  /* 0x0000006010157810 */ /* 0x000fe20007f5e0ff */
[----:B------:R-:W-:Y:S01]  /*7850*/  FMUL.FTZ R39, R39, R12 ;  /* 0x0000000c27277220 */ /* 0x000fe20000410000 */
[----:B------:R-:W-:Y:S01]  /*7860*/  LOP3.LUT R14, R14, R15, RZ, 0x3c, !PT ;  /* 0x0000000f0e0e7212 */ /* 0x000fe200078e3cff */
[--C-:B------:R-:W-:Y:S01]  /*7870*/  IMAD.X R15, RZ, RZ, R17.reuse, P6 ;  /* 0x000000ffff0f7224 */ /* 0x100fe200030e0611 */
[----:B------:R-:W-:Y:S01]  /*7880*/  MOV R9, R4 ;  /* 0x0000000400097202 */ /* 0x000fe20000000f00 */
[----:B------:R-:W-:Y:S01]  /*7890*/  FMUL.FTZ R38, R38, R12 ;  /* 0x0000000c26267220 */ /* 0x000fe20000410000 */
[----:B------:R-:W-:Y:S01]  /*78a0*/  F2FP.F16.F32.PACK_AB R5, R27, R8 ;  /* 0x000000081b05723e */ /* 0x000fe200000000ff */
[--C-:B------:R-:W-:Y:S01]  /*78b0*/  IMAD.X R27, RZ, RZ, R17.reuse, P0 ;  /* 0x000000ffff1b7224 */ /* 0x100fe200000e0611 */
[----:B------:R-:W-:Y:S01]  /*78c0*/  R2UR UR6, R186 ;  /* 0x00000000ba0672ca */ /* 0x000fe200000e0000 */
[----:B------:R-:W-:Y:S01]  /*78d0*/  FMUL.FTZ R43, R43, R12 ;  /* 0x0000000c2b2b7220 */ /* 0x000fe20000410000 */
[----:B------:R-:W-:Y:S01]  /*78e0*/  F2FP.F16.F32.PACK_AB R4, R25, R6 ;  /* 0x000000061904723e */ /* 0x000fe200000000ff */
[-C--:B------:R-:W-:Y:S01]  /*78f0*/  FMUL.FTZ R42, R42, R12.reuse ;  /* 0x0000000c2a2a7220 */ /* 0x080fe20000410000 */
[----:B------:R-:W-:Y:S01]  /*7900*/  LOP3.LUT R20, R21, 0x380, RZ, 0xc0, !PT ;  /* 0x0000038015147812 */ /* 0x000fe200078ec0ff */
[-C--:B------:R-:W-:Y:S01]  /*7910*/  FMUL.FTZ R47, R47, R12.reuse ;  /* 0x0000000c2f2f7220 */ /* 0x080fe20000410000 */
[----:B------:R-:W-:Y:S01]  /*7920*/  IADD3 R11, P4, R16, 0x4040, RZ ;  /* 0x00004040100b7810 */ /* 0x000fe20007f9e0ff */
[----:B------:R-:W-:Y:S01]  /*7930*/  FMUL.FTZ R46, R46, R12 ;  /* 0x0000000c2e2e7220 */ /* 0x000fe20000410000 */
[----:B------:R-:W-:Y:S01]  /*7940*/  F2FP.F16.F32.PACK_AB R6, R29, R28 ;  /* 0x0000001c1d06723e */ /* 0x000fe200000000ff */
[----:B------:R-:W-:Y:S01]  /*7950*/  FMUL.FTZ R51, R51, R12 ;  /* 0x0000000c33337220 */ /* 0x000fe20000410000 */
[----:B------:R-:W-:Y:S01]  /*7960*/  MOV R29, R26 ;  /* 0x0000001a001d7202 */ /* 0x000fe20000000f00 */
[----:B------:R-:W-:Y:S01]  /*7970*/  FMUL.FTZ R50, R50, R12 ;  /* 0x0000000c32327220 */ /* 0x000fe20000410000 */
[----:B------:R-:W-:Y:S01]  /*7980*/  MOV R26, R14 ;  /* 0x0000000e001a7202 */ /* 0x000fe20000000f00 */
[----:B------:R-:W-:Y:S01]  /*7990*/  UIMAD UR34, UR5, UR34, UR6 ;  /* 0x00000022052272a4 */ /* 0x000fe2000f8e0206 */
[----:B------:R-:W1:Y:S01]  /*79a0*/  LDC.64 R14, c[0x0][0xb78] ;  /* 0x0002de00ff0e7b82 */ /* 0x000e620000000a00 */
[----:B------:R-:W-:Y:S01]  /*79b0*/  SHF.R.U64 R20, R20, 0x3, RZ ;  /* 0x0000000314147819 */ /* 0x000fe200000012ff */
[----:B------:R-:W-:Y:S01]  /*79c0*/  UIMAD UR6, UR4, UR8, URZ ;  /* 0x00000008040672a4 */ /* 0x000fe2000f8e023f */
[----:B------:R-:W-:Y:S01]  /*79d0*/  LOP3.LUT R10, R11, 0x380, RZ, 0xc0, !PT ;  /* 0x000003800b0a7812 */ /* 0x000fe200078ec0ff */
[----:B------:R-:W-:Y:S01]  /*79e0*/  USHF.L.U32 UR34, UR34, 0x7, URZ ;  /* 0x0000000722227899 */ /* 0x000fe2000800063f */
[----:B------:R-:W-:Y:S01]  /*79f0*/  LOP3.LUT R20, R20, R21, RZ, 0x3c, !PT ;  /* 0x0000001514147212 */ /* 0x000fe200078e3cff */
[-C--:B------:R-:W-:Y:S01]  /*7a00*/  FMUL.FTZ R55, R55, R12.reuse ;  /* 0x0000000c37377220 */ /* 0x080fe20000410000 */
[----:B------:R-:W-:Y:S01]  /*7a10*/  SHF.R.U64 R10, R10, 0x3, RZ ;  /* 0x000000030a0a7819 */ /* 0x000fe200000012ff */
[-C--:B------:R-:W-:Y:S01]  /*7a20*/  FMUL.FTZ R54, R54, R12.reuse ;  /* 0x0000000c36367220 */ /* 0x080fe20000410000 */
[----:B------:R-:W-:Y:S01]  /*7a30*/  IADD3 R21, P3, R16, 0x4060, RZ ;  /* 0x0000406010157810 */ /* 0x000fe20007f7e0ff */
[-C--:B------:R-:W-:Y:S01]  /*7a40*/  FMUL.FTZ R59, R59, R12.reuse ;  /* 0x0000000c3b3b7220 */ /* 0x080fe20000410000 */
[----:B------:R-:W-:Y:S01]  /*7a50*/  LOP3.LUT R10, R10, R11, RZ, 0x3c, !PT ;  /* 0x0000000b0a0a7212 */ /* 0x000fe200078e3cff */
[-C--:B------:R-:W-:Y:S01]  /*7a60*/  FMUL.FTZ R58, R58, R12.reuse ;  /* 0x0000000c3a3a7220 */ /* 0x080fe20000410000 */
[----:B------:R-:W-:Y:S01]  /*7a70*/  LOP3.LUT R11, R21, 0x380, RZ, 0xc0, !PT ;  /* 0x00000380150b7812 */ /* 0x000fe200078ec0ff */
[-C--:B------:R-:W-:Y:S01]  /*7a80*/  FMUL.FTZ R63, R63, R12.reuse ;  /* 0x0000000c3f3f7220 */ /* 0x080fe20000410000 */
[----:B------:R-:W-:Y:S01]  /*7a90*/  IADD3 R13, P5, R16, 0x4020, RZ ;  /* 0x00004020100d7810 */ /* 0x000fe20007fbe0ff */
[----:B------:R-:W-:Y:S01]  /*7aa0*/  FMUL.FTZ R62, R62, R12 ;  /* 0x0000000c3e3e7220 */ /* 0x000fe20000410000 */
[----:B------:R-:W-:Y:S01]  /*7ab0*/  F2FP.F16.F32.PACK_AB R7, R7, R30 ;  /* 0x0000001e0707723e */ /* 0x000fe200000000ff */
[----:B------:R-:W-:Y:S01]  /*7ac0*/  BAR.SYNC.DEFER_BLOCKING 0x1, 0x100 ;  /* 0x0044000000007b1d */ /* 0x000fe20000010000 */
        /* <DEDUP_REMOVED lines=12> */
[----:B------:R-:W-:Y:S01]  /*7b90*/  SHF.R.U64 R8, R11, 0x3, RZ ;  /* 0x000000030b087819 */ /* 0x000fe200000012ff */
[----:B------:R-:W-:Y:S01]  /*7ba0*/  UIMAD.WIDE.U32 UR4, UR35, UR8, URZ ;  /* 0x00000008230472a5 */ /* 0x000fe2000f8e003f */
[----:B------:R-:W-:Y:S01]  /*7bb0*/  LOP3.LUT R12, R13, 0x380, RZ, 0xc0, !PT ;  /* 0x000003800d0c7812 */ /* 0x000fe200078ec0ff */
[----:B------:R-:W-:Y:S01]  /*7bc0*/  UIMAD UR6, UR35, UR9, UR6 ;  /* 0x00000009230672a4 */ /* 0x000fe2000f8e0206 */
[----:B------:R-:W-:Y:S01]  /*7bd0*/  LOP3.LUT R8, R8, R21, RZ, 0x3c, !PT ;  /* 0x0000001508087212 */ /* 0x000fe200078e3cff */
[----:B------:R-:W-:Y:S01]  /*7be0*/  USHF.R.S32.HI UR7, URZ, 0x1f, UR36 ;  /* 0x0000001f3f077899 */ /* 0x000fe20008011424 */
[----:B------:R-:W-:Y:S01]  /*7bf0*/  IADD3 R31, R189, UR34, RZ ;  /* 0x00000022bd1f7c10 */ /* 0x000fe2000fffe0ff */
[----:B------:R-:W-:Y:S01]  /*7c00*/  UIADD3 UR6, UR5, UR6, URZ ;  /* 0x0000000605067290 */ /* 0x000fe2000fffe03f */
[----:B------:R-:W-:Y:S01]  /*7c10*/  SHF.R.U64 R12, R12, 0x3, RZ ;  /* 0x000000030c0c7819 */ /* 0x000fe200000012ff */
[--C-:B------:R-:W-:Y:S01]  /*7c20*/  IMAD.X R25, RZ, RZ, R17.reuse, P1 ;  /* 0x000000ffff197224 */ /* 0x100fe200008e0611 */
[----:B------:R-:W-:Y:S01]  /*7c30*/  IADD3.X R21, RZ, R17, RZ, P2, !PT ;  /* 0x00000011ff157210 */ /* 0x000fe200017fe4ff */
[----:B------:R2:W-:Y:S01]  /*7c40*/  STSM.16.M88.4 [R9], R4 ;  /* 0x0000000409007844 */ /* 0x0005e20000000200 */
[----:B------:R-:W-:Y:S01]  /*7c50*/  R2UR UR10, R23 ;  /* 0x00000000170a72ca */ /* 0x000fe200000e0000 */
[--C-:B------:R-:W-:Y:S01]  /*7c60*/  IMAD.X R11, RZ, RZ, R17.reuse, P4 ;  /* 0x000000ffff0b7224 */ /* 0x100fe200020e0611 */
[----:B------:R-:W-:Y:S01]  /*7c70*/  LOP3.LUT R12, R12, R13, RZ, 0x3c, !PT ;  /* 0x0000000d0c0c7212 */ /* 0x000fe200078e3cff */
[----:B------:R-:W-:Y:S01]  /*7c80*/  IMAD.X R13, RZ, RZ, R17, P5 ;  /* 0x000000ffff0d7224 */ /* 0x000fe200028e0611 */
[----:B------:R-:W-:Y:S01]  /*7c90*/  MOV R27, R20 ;  /* 0x00000014001b7202 */ /* 0x000fe20000000f00 */
[----:B------:R-:W-:Y:S01]  /*7ca0*/  IMAD.U32 R21, RZ, RZ, UR5 ;  /* 0x00000005ff157e24 */ /* 0x000fe2000f8e00ff */
[----:B------:R-:W-:Y:S01]  /*7cb0*/  LOP3.LUT P0, RZ, R185, 0x3, RZ, 0xc0, !PT ;  /* 0x00000003b9ff7812 */ /* 0x000fe2000780c0ff */
[----:B------:R-:W-:Y:S01]  /*7cc0*/  IMAD.U32 R20, RZ, RZ, UR4 ;  /* 0x00000004ff147e24 */ /* 0x000fe2000f8e00ff */
[----:B------:R-:W-:Y:S01]  /*7cd0*/  ULDC UR4, c[0x0][0xa88] ;  /* 0x0002a20000047ab9 */ /* 0x000fe20000000800 */
[----:B------:R-:W-:Y:S01]  /*7ce0*/  IMAD.U32 R21, RZ, RZ, UR6 ;  /* 0x00000006ff157e24 */ /* 0x000fe2000f8e00ff */
[----:B------:R-:W-:Y:S01]  /*7cf0*/  MOV R28, R24 ;  /* 0x00000018001c7202 */ /* 0x000fe20000000f00 */
[----:B------:R-:W-:Y:S01]  /*7d00*/  ULDC.64 UR12, c[0x0][0x208] ;  /* 0x00008200000c7ab9 */ /* 0x000fe20000000a00 */
[----:B------:R-:W-:Y:S01]  /*7d10*/  MOV R24, R10 ;  /* 0x0000000a00187202 */ /* 0x000fe20000000f00 */
[----:B-1----:R-:W-:Y:S01]  /*7d20*/  IMAD.WIDE.U32 R20, R14, UR36, R20 ;  /* 0x000000240e147c25 */ /* 0x002fe2000f8e0014 */
[----:B------:R-:W-:-:S02]  /*7d30*/  MOV R25, R12 ;  /* 0x0000000c00197202 */ /* 0x000fc40000000f00 */
[----:B--2---:R-:W-:Y:S01]  /*7d40*/  F2FP.F16.F32.PACK_AB R4, R33, R32 ;  /* 0x000000202104723e */ /* 0x004fe200000000ff */
[----:B------:R-:W-:Y:S01]  /*7d50*/  IMAD.X R9, RZ, RZ, R17, P3 ;  /* 0x000000ffff097224 */ /* 0x000fe200018e0611 */
[----:B------:R-:W-:Y:S02]  /*7d60*/  F2FP.F16.F32.PACK_AB R5, R35, R34 ;  /* 0x000000222305723e */ /* 0x000fe400000000ff */
[----:B------:R-:W-:Y:S02]  /*7d70*/  F2FP.F16.F32.PACK_AB R6, R37, R36 ;  /* 0x000000242506723e */ /* 0x000fe400000000ff */
[----:B------:R-:W-:Y:S01]  /*7d80*/  MOV R23, R8 ;  /* 0x0000000800177202 */ /* 0x000fe20000000f00 */
[----:B------:R-:W-:Y:S01]  /*7d90*/  VIADD R9, R31, 0x8 ;  /* 0x000000081f097836 */ /* 0x000fe20000000000 */
[----:B------:R-:W-:Y:S01]  /*7da0*/  F2FP.F16.F32.PACK_AB R7, R39, R38 ;  /* 0x000000262707723e */ /* 0x000fe200000000ff */
[----:B------:R-:W-:Y:S01]  /*7db0*/  IMAD R8, R14, UR7, RZ ;  /* 0x000000070e087c24 */ /* 0x000fe2000f8e02ff */
[----:B------:R-:W-:-:S02]  /*7dc0*/  F2FP.F16.F32.PACK_AB R10, R45, R44 ;  /* 0x0000002c2d0a723e */ /* 0x000fc400000000ff */
[----:B------:R-:W-:Y:S01]  /*7dd0*/  ISETP.GE.OR P1, PT, R9, UR4, P0 ;  /* 0x0000000409007c0c */ /* 0x000fe20008726670 */
[----:B------:R-:W-:Y:S01]  /*7de0*/  IMAD R30, R15, UR36, R8 ;  /* 0x000000240f1e7c24 */ /* 0x000fe2000f8e0208 */
[----:B------:R-:W-:Y:S01]  /*7df0*/  F2FP.F16.F32.PACK_AB R8, R41, R40 ;  /* 0x000000282908723e */ /* 0x000fe200000000ff */
[----:B------:R1:W-:Y:S01]  /*7e00*/  STSM.16.M88.4 [R29], R4 ;  /* 0x000000041d007844 */ /* 0x0003e20000000200 */
        /* <DEDUP_REMOVED lines=10> */
[----:B-1----:R-:W-:Y:S02]  /*7eb0*/  F2FP.F16.F32.PACK_AB R4, R57, R56 ;  /* 0x000000383904723e */ /* 0x002fe400000000ff */
[----:B------:R-:W-:Y:S02]  /*7ec0*/  F2FP.F16.F32.PACK_AB R5, R59, R58 ;  /* 0x0000003a3b05723e */ /* 0x000fe400000000ff */
[----:B------:R-:W-:-:S02]  /*7ed0*/  F2FP.F16.F32.PACK_AB R6, R61, R60 ;  /* 0x0000003c3d06723e */ /* 0x000fc400000000ff */
[----:B------:R-:W-:Y:S02]  /*7ee0*/  F2FP.F16.F32.PACK_AB R7, R63, R62 ;  /* 0x0000003e3f07723e */ /* 0x000fe400000000ff */
[----:B------:R-:W-:Y:S02]  /*7ef0*/  F2FP.F16.F32.PACK_AB R72, R73, R72 ;  /* 0x000000484948723e */ /* 0x000fe400000000ff */
[----:B------:R-:W-:Y:S01]  /*7f00*/  F2FP.F16.F32.PACK_AB R66, R69, R68 ;  /* 0x000000444542723e */ /* 0x000fe200000000ff */
[----:B------:R1:W-:Y:S01]  /*7f10*/  STSM.16.M88.4 [R26], R4 ;  /* 0x000000041a007844 */ /* 0x0003e20000000200 */
[----:B------:R-:W-:Y:S02]  /*7f20*/  F2FP.F16.F32.PACK_AB R67, R71, R70 ;  /* 0x000000464743723e */ /* 0x000fe400000000ff */
[----:B------:R-:W-:Y:S01]  /*7f30*/  F2FP.F16.F32.PACK_AB R73, R75, R74 ;  /* 0x0000004a4b49723e */ /* 0x000fe200000000ff */
[----:B------:R-:W2:Y:S01]  /*7f40*/  SHFL.IDX PT, R6, R188, RZ, 0x1f ;  /* 0x00001fffbc067589 */ /* 0x000ea200000e0000 */
[----:B------:R-:W-:-:S02]  /*7f50*/  F2FP.F16.F32.PACK_AB R80, R81, R80 ;  /* 0x000000505150723e */ /* 0x000fc400000000ff */
[----:B------:R-:W-:Y:S01]  /*7f60*/  F2FP.F16.F32.PACK_AB R74, R77, R76 ;  /* 0x0000004c4d4a723e */ /* 0x000fe200000000ff */
[----:B------:R-:W-:Y:S01]  /*7f70*/  STSM.16.M88.4 [R25], R64 ;  /* 0x0000004019007844 */ /* 0x000fe20000000200 */
[----:B------:R-:W-:Y:S02]  /*7f80*/  F2FP.F16.F32.PACK_AB R75, R79, R78 ;  /* 0x0000004e4f4b723e */ /* 0x000fe400000000ff */
[----:B------:R-:W-:Y:S02]  /*7f90*/  F2FP.F16.F32.PACK_AB R81, R83, R82 ;  /* 0x000000525351723e */ /* 0x000fe400000000ff */
[----:B------:R-:W-:Y:S01]  /*7fa0*/  F2FP.F16.F32.PACK_AB R82, R85, R84 ;  /* 0x000000545552723e */ /* 0x000fe200000000ff */
[----:B------:R-:W-:Y:S01]  /*7fb0*/  STSM.16.M88.4 [R24], R72 ;  /* 0x0000004818007844 */ /* 0x000fe20000000200 */
[----:B------:R-:W-:Y:S02]  /*7fc0*/  F2FP.F16.F32.PACK_AB R83, R87, R86 ;  /* 0x000000565753723e */ /* 0x000fe400000000ff */
[----:B------:R-:W-:-:S02]  /*7fd0*/  SHF.R.S32.HI R29, RZ, 0x1f, R31 ;  /* 0x0000001fff1d7819 */ /* 0x000fc4000001141f */
[C---:B------:R-:W-:Y:S01]  /*7fe0*/  IADD3 R20, P2, R31.reuse, R20, RZ ;  /* 0x000000141f147210 */ /* 0x040fe20007f5e0ff */
[----:B------:R3:W-:Y:S01]  /*7ff0*/  STSM.16.M88.4 [R23], R80 ;  /* 0x0000005017007844 */ /* 0x0007e20000000200 */
[----:B------:R-:W-:Y:S01]  /*8000*/  ISETP.GE.OR P0, PT, R31, UR4, P0 ;  /* 0x000000041f007c0c */ /* 0x000fe20008706670 */
[----:B------:R-:W-:Y:S01]  /*8010*/  ULDC.64 UR4, c[0x0][0xb40] ;  /* 0x0002d00000047ab9 */ /* 0x000fe20000000a00 */
[----:B------:R-:W-:Y:S01]  /*8020*/  IADD3.X R29, R29, R21, R30, P2, !PT ;  /* 0x000000151d1d7210 */ /* 0x000fe200017fe41e */
[----:B------:R-:W-:Y:S01]  /*8030*/  @!PT LDS RZ, [RZ] ;  /* 0x00000000fffff984 */ /* 0x000fe20000000800 */
[----:B------:R-:W-:Y:S01]  /*8040*/  @!PT LDS RZ, [RZ] ;  /* 0x00000000fffff984 */ /* 0x000fe20000000800 */
[----:B------:R-:W-:Y:S01]  /*8050*/  @!PT LDS RZ, [RZ] ;  /* 0x00000000fffff984 */ /* 0x000fe20000000800 */
[----:B------:R4:W-:Y:S06]  /*8060*/  MEMBAR.ALL.CTA ;  /* 0x0000000000007992 */ /* 0x0009ec0000008000 */
[----:B----4-:R-:W4:Y:S02]  /*8070*/  FENCE.VIEW.ASYNC.S ;  /* 0x00000000000073c6 */ /* 0x010f240000000000 */
[----:B----4-:R-:W-:Y:S06]  /*8080*/  BAR.ARV 0x1, 0x120 ;  /* 0x0044800000007b1d */ /* 0x010fec0000002000 */
[----:B-1----:R-:W-:Y:S01]  /*8090*/  LEA R4, P2, R20, UR4, 0x2 ;  /* 0x0000000414047c11 */ /* 0x002fe2000f8410ff */
[----:B------:R-:W-:-:S02]  /*80a0*/  ULDC UR4, c[0x0][0xc] ;  /* 0x0000030000047ab9 */ /* 0x000fc40000000800 */
[----:B------:R-:W-:Y:S01]  /*80b0*/  UIADD3 UR10, UR4, UR10, URZ ;  /* 0x0000000a040a7290 */ /* 0x000fe2000fffe03f */
[----:B------:R-:W-:-:S05]  /*80c0*/  LEA.HI.X R5, R20, UR5, R29, 0x2, P2 ;  /* 0x0000000514057c11 */ /* 0x000fca00090f141d */
[----:B------:R1:W-:Y:S01]  /*80d0*/  @!P0 STG.E desc[UR12][R4.64], R3 ;  /* 0x0000000304008986 */ /* 0x0003e2000c10190c */
[----:B--2---:R-:W-:Y:S02]  /*80e0*/  ISETP.NE.AND P0, PT, R6, 0x7, PT ;  /* 0x000000070600780c */ /* 0x004fe40003f05270 */
[----:B---3--:R-:W-:Y:S01]  /*80f0*/  MOV R23, UR10 ;  /* 0x0000000a00177c02 */ /* 0x008fe20008000f00 */
        /* <DEDUP_REMOVED lines=13> */
[----:B------:R-:W-:Y:S01]  /*81d0*/  UMOV UR7, 0x40 ;  /* 0x0000004000077882 */ /* 0x000fe20000000000 */
[----:B------:R-:W-:-:S05]  /*81e0*/  UMOV UR8, 0x1 ;  /* 0x0000000100087882 */ /* 0x000fca0000000000 */
[----:B------:R2:W-:Y:S02]  /*81f0*/  UTMASTG.5D [UR32], [UR4] ;  /* 0x00000020040073b5 */ /* 0x0005e40008020000 */
[----:B--2---:R-:W-:Y:S01]  /*8200*/  UMOV UR32, UR6 ;  /* 0x0000000600207c82 */ /* 0x004fe20008000000 */
[----:B------:R-:W-:Y:S01]  /*8210*/  UMOV UR33, UR7 ;  /* 0x0000000700217c82 */ /* 0x000fe20008000000 */
[----:B------:R-:W-:Y:S01]  /*8220*/  UIADD3 UR6, UR60, 0x34820, URZ ;  /* 0x000348203c067890 */ /* 0x000fe2000fffe03f */
[----:B------:R2:W-:Y:S03]  /*8230*/  UTMASTG.5D [UR32], [UR4] ;  /* 0x00000020040073b5 */ /* 0x0005e60008020000 */
[----:B------:R-:W-:Y:S02]  /*8240*/  UPRMT UR7, URZ, 0x654, UR6 ;  /* 0x000006543f077896 */ /* 0x000fe40008000006 */
[----:B------:R-:W-:Y:S01]  /*8250*/  UPRMT UR6, UR8, 0x654, UR6 ;  /* 0x0000065408067896 */ /* 0x000fe20008000006 */
[----:B------:R0:W-:Y:S01]  /*8260*/  UTMACMDFLUSH ;  /* 0x00000000000079b7 */ /* 0x0001e20000000000 */
[----:B------:R-:W-:-:S05]  /*8270*/  DEPBAR.LE SB0, 0x0 ;  /* 0x000080000000791a */ /* 0x000fca0000000000 */
[----:B------:R-:W-:Y:S02]  /*8280*/  SYNCS.ARRIVE.TRANS64.RED.A1T0 RZ, [UR7], RZ ;  /* 0x000000ffffff79a7 */ /* 0x000fe40008100407 */
[----:B--2---:R-:W-:Y:S03]  /*8290*/  SYNCS.ARRIVE.TRANS64.RED.A1T0 RZ, [UR6], RZ ;  /* 0x000000ffffff79a7 */ /* 0x004fe60008100406 */
.L_x_154:
[----:B------:R-:W-:Y:S05]  /*82a0*/  BSYNC B0 ;  /* 0x0000000000007941 */ /* 0x000fea0003800000 */
.L_x_153:
[----:B-1----:R-:W1:Y:S01]  /*82b0*/  LDC R0, c[0x0][0xda4] ;  /* 0x00036900ff007b82 */ /* 0x002e620000000800 */
[----:B------:R-:W-:Y:S01]  /*82c0*/  R2UR UR5, R23 ;  /* 0x00000000170572ca */ /* 0x000fe200000e0000 */
[----:B------:R-:W-:Y:S01]  /*82d0*/  UIADD3 UR38, UR38, 0x1, URZ ;  /* 0x0000000126267890 */ /* 0x000fe2000fffe03f */
[----:B------:R-:W-:-:S03]  /*82e0*/  VIADD R184, R184, 0x1 ;  /* 0x00000001b8b87836 */ /* 0x000fc60000000000 */
[----:B------:R-:W-:-:S04]  /*82f0*/  UISETP.NE.AND UP0, UPT, UR38, 0x2, UPT ;  /* 0x000000022600788c */ /* 0x000fc8000bf05270 */
[----:B------:R-:W-:Y:S02]  /*8300*/  USEL UR4, URZ, 0x1, UP0 ;  /* 0x000000013f047887 */ /* 0x000fe40008000000 */
[----:B------:R-:W-:Y:S02]  /*8310*/  USEL UR38, UR38, URZ, UP0 ;  /* 0x0000003f26267287 */ /* 0x000fe40008000000 */
[----:B------:R-:W-:Y:S01]  /*8320*/  ULOP3.LUT UR39, UR39, UR4, URZ, 0x3c, !UPT ;  /* 0x0000000427277292 */ /* 0x000fe2000f8e3c3f */
[----:B-1----:R-:W-:-:S13]  /*8330*/  ISETP.LE.AND P0, PT, R0, UR5, PT ;  /* 0x0000000500007c0c */ /* 0x002fda000bf03270 */
[----:B------:R-:W-:Y:S05]  /*8340*/  @!P0 BRA `(.L_x_155) ;  /* 0xffffff8c00e48947 */ /* 0x000fea000383ffff */
[----:B------:R-:W-:Y:S05]  /*8350*/  EXIT ;  /* 0x000000000000794d */ /* 0x000fea0003800000 */
.L_x_127:
[----:B------:R-:W-:-:S08]  /*8360*/  NOP ;  /* 0x0000000000007918 */ /* 0x000fd00000000000 */
[----:B-1----:R-:W1:-:S00]  /*8370*/  USETMAXREG.DEALLOC.CTAPOOL 0x18 ;  /* 0x00000018000079c8 */ /* 0x002e4000080e0500 */
[----:B-1----:R-:W-:-:S06]  /*8380*/  LOP3.LUT R0, R0, 0x3, RZ, 0xc0, !PT ;  /* 0x0000000300007812 */ /* 0x002fcc00078ec0ff */
[----:B------:R-:W1:Y:S02]  /*8390*/  SHFL.IDX PT, R0, R0, RZ, 0x1f ;  /* 0x00001fff00007589 */ /* 0x000e6400000e0000 */
[----:B-1----:R-:W-:-:S13]  /*83a0*/  ISETP.NE.AND P0, PT, R0, RZ, PT ;  /* 0x000000ff0000720c */ /* 0x002fda0003f05270 */
[----:B------:R-:W-:Y:S05]  /*83b0*/  @P0 EXIT ;  /* 0x000000000000094d */ /* 0x000fea0003800000 */
[----:B------:R-:W1:Y:S01]  /*83c0*/  S2UR UR4, SR_CTAID.X ;  /* 0x00000000000479c3 */ /* 0x000e620000002500 */
[----:B------:R-:W-:Y:S02]  /*83d0*/  IMAD.MOV.U32 R16, RZ, RZ, RZ ;  /* 0x000000ffff107224 */ /* 0x000fe400078e00ff */
[----:B------:R-:W-:Y:S02]  /*83e0*/  IMAD.MOV.U32 R2, RZ, RZ, 0x1 ;  /* 0x00000001ff027424 */ /* 0x000fe400078e00ff */
[----:B------:R-:W-:-:S03]  /*83f0*/  IMAD.MOV.U32 R17, RZ, RZ, 0x1 ;  /* 0x00000001ff117424 */ /* 0x000fc600078e00ff */
[----:B------:R-:W1:Y:S02]  /*8400*/  LDC R0, c[0x0][0xda4] ;  /* 0x00036900ff007b82 */ /* 0x000e640000000800 */
[----:B-1----:R-:W-:-:S13]  /*8410*/  ISETP.LE.AND P0, PT, R0, UR4, PT ;  /* 0x0000000400007c0c */ /* 0x002fda000bf03270 */
[----:B------:R-:W-:Y:S05]  /*8420*/  @P0 BRA `(.L_x_156) ;  /* 0x00000030000c0947 */ /* 0x000fea0003800000 */
[----:B------:R-:W2:Y:S01]  /*8430*/  LDL R4, [R1+0x24] ;  /* 0x0000240001047983 */ /* 0x000ea20000100800 */
[----:B------:R-:W1:Y:S01]  /*8440*/  S2UR UR4, SR_CTAID.X ;  /* 0x00000000000479c3 */ /* 0x000e620000002500 */
[----:B------:R-:W-:Y:S01]  /*8450*/  IMAD.MOV.U32 R16, RZ, RZ, RZ ;  /* 0x000000ffff107224 */ /* 0x000fe200078e00ff */
[----:B------:R-:W-:Y:S01]  /*8460*/  ULDC.64 UR36, c[0x0][0x198] ;  /* 0x0000660000247ab9 */ /* 0x000fe20000000a00 */
[----:B------:R-:W3:Y:S01]  /*8470*/  S2R R3, SR_TID.X ;  /* 0x0000000000037919 */ /* 0x000ee20000002100 */
[----:B------:R-:W-:Y:S01]  /*8480*/  IMAD.MOV.U32 R17, RZ, RZ, 0x1 ;  /* 0x00000001ff117424 */ /* 0x000fe200078e00ff */
[----:B------:R-:W-:Y:S01]  /*8490*/  ULDC UR39, c[0x0][0xc] ;  /* 0x0000030000277ab9 */ /* 0x000fe20000000800 */
[C---:B---3--:R-:W-:Y:S02]  /*84a0*/  LOP3.LUT P0, R0, R3.reuse, 0x1f, RZ, 0xc0, !PT ;  /* 0x0000001f03007812 */ /* 0x048fe4000780c0ff */
[----:B------:R-:W-:-:S03]  /*84b0*/  LOP3.LUT P1, RZ, R3, 0x7f, RZ, 0xc0, !PT ;  /* 0x0000007f03ff7812 */ /* 0x000fc6000782c0ff */
[----:B------:R1:W-:Y:S01]  /*84c0*/  STL [R1+0x20], R0 ;  /* 0x0000200001007387 */ /* 0x0003e20000100800 */
[----:B------:R-:W-:-:S04]  /*84d0*/  PLOP3.LUT P0, PT, P0, P1, PT, 0x8a, 0x0 ;  /* 0x000000000000781c */ /* 0x000fc80000703172 */
[----:B------:R-:W-:Y:S02]  /*84e0*/  P2R R19, PR, RZ, 0x1 ;  /* 0x00000001ff137803 */ /* 0x000fe40000000000 */
[----:B-1----:R-:W-:-:S05]  /*84f0*/  MOV R0, UR4 ;  /* 0x0000000400007c02 */ /* 0x002fca0008000f00 */
[----:B------:R1:W-:Y:S04]  /*8500*/  STL [R1+0x14], R0 ;  /* 0x0000140001007387 */ /* 0x0003e80000100800 */
[----:B------:R1:W-:Y:S01]  /*8510*/  STL [R1+0x1c], RZ ;  /* 0x00001cff01007387 */ /* 0x0003e20000100800 */
[----:B--2---:R-:W-:-:S13]  /*8520*/  R2UR UR5, R4 ;  /* 0x00000000040572ca */ /* 0x004fda00000e0000 */
[----:B-1----:R-:W-:-:S12]  /*8530*/  ULOP3.LUT UR38, UR5, 0x2, URZ, 0xfc, !UPT ;  /* 0x0000000205267892 */ /* 0x002fd8000f8efc3f */
.L_x_208:
[----:B------:R-:W2:Y:S01]  /*8540*/  LDL R6, [R1+0x14] ;  /* 0x0000140001067983 */ /* 0x000ea20000100800 */
[----:B------:R-:W1:Y:S01]  /*8550*/  LDC R2, c[0x0][0xda8] ;  /* 0x00036a00ff027b82 */ /* 0x000e620000000800 */
[----:B------:R-:W-:Y:S05]  /*8560*/  YIELD ;  /* 0x0000000000007946 */ /* 0x000fea0003800000 */
[----:B------:R-:W-:Y:S02]  /*8570*/  ULDC.64 UR4, c[0x0][0x3f8] ;  /* 0x0000fe0000047ab9 */ /* 0x000fe40000000a00 */
[----:B------:R-:W3:Y:S01]  /*8580*/  LDC R0, c[0x0][0xdb4] ;  /* 0x00036d00ff007b82 */ /* 0x000ee20000000800 */
[----:B------:R-:W-:-:S03]  /*8590*/  UISETP.NE.U32.AND UP0, UPT, UR4, URZ, UPT ;  /* 0x0000003f0400728c */ /* 0x000fc6000bf05070 */
[----:B------:R-:W-:Y:S01]  /*85a0*/  ULDC UR4, c[0x0][0x404] ;  /* 0x0001010000047ab9 */ /* 0x000fe20000000800 */
[----:B------:R-:W-:-:S04]  /*85b0*/  UISETP.NE.AND.EX UP0, UPT, UR5, URZ, UPT, UP0 ;  /* 0x0000003f0500728c */ /* 0x000fc8000bf05300 */
[----:B------:R-:W-:Y:S01]  /*85c0*/  USEL UR4, UR4, 0x1, UP0 ;  /* 0x0000000104047887 */ /* 0x000fe20008000000 */
[----:B-1----:R-:W-:Y:S02]  /*85d0*/  ISETP.NE.AND P0, PT, R2, 0x1, PT ;  /* 0x000000010200780c */ /* 0x002fe40003f05270 */
[----:B---3--:R-:W-:-:S11]  /*85e0*/  ISETP.NE.AND P1, PT, R0, 0x1, PT ;  /* 0x000000010000780c */ /* 0x008fd60003f25270 */
        /* <DEDUP_REMOVED lines=11> */
[----:B------:R-:W-:Y:S02]  /*86a0*/  MOV R3, 0x400 ;  /* 0x0000040000037802 */ /* 0x000fe40000000f00 */
[----:B------:R2:W-:Y:S02]  /*86b0*/  STL [R1], R7 ;  /* 0x0000000701007387 */ /* 0x0005e40000100800 */
[----:B-1----:R-:W-:Y:S01]  /*86c0*/  LEA R9, R4, R3, 0x18 ;  /* 0x0000000304097211 */ /* 0x002fe200078ec0ff */
[----:B---3--:R-:W-:-:S04]  /*86d0*/  IMAD R8, R2, UR4, RZ ;  /* 0x0000000402087c24 */ /* 0x008fc8000f8e02ff */
[----:B------:R-:W-:Y:S01]  /*86e0*/  VIADD R2, R9, 0x1c400 ;  /* 0x0001c40009027836 */ /* 0x000fe20000000000 */
[----:B------:R2:W-:Y:S04]  /*86f0*/  STL [R1+0x8], R9 ;  /* 0x0000080901007387 */ /* 0x0005e80000100800 */
[----:B------:R-:W-:Y:S01]  /*8700*/  LOP3.LUT P0, RZ, R2, 0x3ff, RZ, 0xc0, !PT ;  /* 0x000003ff02ff7812 */ /* 0x000fe2000780c0ff */
[----:B------:R2:W-:Y:S01]  /*8710*/  STL [R1+0x18], R8 ;  /* 0x0000180801007387 */ /* 0x0005e20000100800 */
[----:B------:R-:W-:-:S04]  /*8720*/  IADD3 R2, R8, 0x7f, RZ ;  /* 0x0000007f08027810 */ /* 0x000fc80007ffe0ff */
[----:B------:R-:W-:-:S04]  /*8730*/  SHF.R.S32.HI R3, RZ, 0x1f, R2 ;  /* 0x0000001fff037819 */ /* 0x000fc80000011402 */
[----:B------:R-:W-:Y:S01]  /*8740*/  LEA.HI R2, R3, R2, RZ, 0x7 ;  /* 0x0000000203027211 */ /* 0x000fe200078f38ff */
[----:B------:R-:W-:-:S04]  /*8750*/  IMAD.MOV R3, RZ, RZ, -R7 ;  /* 0x000000ffff037224 */ /* 0x000fc800078e0a07 */
[----:B------:R-:W-:Y:S01]  /*8760*/  IMAD R3, R0, R3, R6 ;  /* 0x0000000300037224 */ /* 0x000fe200078e0206 */
[----:B------:R-:W-:-:S05]  /*8770*/  SHF.R.S32.HI R0, RZ, 0x7, R2 ;  /* 0x00000007ff007819 */ /* 0x000fca0000011402 */
[----:B------:R2:W-:Y:S04]  /*8780*/  STL [R1+0x10], R0 ;  /* 0x0000100001007387 */ /* 0x0005e80000100800 */
[----:B------:R2:W-:Y:S01]  /*8790*/  STL [R1+0x4], R3 ;  /* 0x0000040301007387 */ /* 0x0005e20000100800 */
[----:B------:R-:W-:Y:S05]  /*87a0*/  @!P0 BRA `(.L_x_157) ;  /* 0x0000000000408947 */ /* 0x000fea0003800000 */
[----:B------:R-:W-:Y:S01]  /*87b0*/  MOV R2, 0x0 ;  /* 0x0000000000027802 */ /* 0x000fe20000000f00 */
[----:B------:R-:W-:Y:S01]  /*87c0*/  ULDC.64 UR6, c[0x4][0x108] ;  /* 0x0100420000067ab9 */ /* 0x000fe20000000a00 */
[----:B------:R-:W-:Y:S01]  /*87d0*/  ULDC.64 UR8, c[0x4][0x110] ;  /* 0x0100440000087ab9 */ /* 0x000fe20000000a00 */
[----:B------:R-:W-:Y:S01]  /*87e0*/  ULDC.64 UR4, c[0x4][0x60] ;  /* 0x0100180000047ab9 */ /* 0x000fe20000000a00 */
[----:B------:R-:W-:Y:S01]  /*87f0*/  IMAD.U32 R4, RZ, RZ, UR6 ;  /* 0x00000006ff047e24 */ /* 0x000fe2000f8e00ff */
[----:B--2---:R-:W-:Y:S01]  /*8800*/  MOV R7, UR9 ;  /* 0x0000000900077c02 */ /* 0x004fe20008000f00 */
[----:B------:R-:W1:Y:S01]  /*8810*/  LDC.64 R2, c[0x4][R2] ;  /* 0x0100000002027b82 */ /* 0x000e620000000a00 */
[----:B------:R-:W-:Y:S01]  /*8820*/  IMAD.U32 R5, RZ, RZ, UR7 ;  /* 0x00000007ff057e24 */ /* 0x000fe2000f8e00ff */
[----:B------:R-:W-:Y:S01]  /*8830*/  MOV R13, RZ ;  /* 0x000000ff000d7202 */ /* 0x000fe20000000f00 */
[----:B------:R-:W-:Y:S02]  /*8840*/  IMAD.U32 R6, RZ, RZ, UR8 ;  /* 0x00000008ff067e24 */ /* 0x000fe4000f8e00ff */
[----:B------:R-:W-:-:S02]  /*8850*/  IMAD.U32 R10, RZ, RZ, UR4 ;  /* 0x00000004ff0a7e24 */ /* 0x000fc4000f8e00ff */
[----:B------:R-:W-:Y:S02]  /*8860*/  IMAD.U32 R11, RZ, RZ, UR5 ;  /* 0x00000005ff0b7e24 */ /* 0x000fe4000f8e00ff */
[----:B------:R-:W-:Y:S02]  /*8870*/  IMAD.MOV.U32 R8, RZ, RZ, 0x70 ;  /* 0x00000070ff087424 */ /* 0x000fe400078e00ff */
[----:B------:R-:W-:-:S07]  /*8880*/  IMAD.MOV.U32 R12, RZ, RZ, 0x1 ;  /* 0x00000001ff0c7424 */ /* 0x000fce00078e00ff */
[----:B------:R-:W-:-:S07]  /*8890*/  LEPC R20, `(.L_x_157) ;  /* 0x000000001014794e */ /* 0x000fce0000000000 */
[----:B-1----:R-:W-:Y:S05]  /*88a0*/  CALL.ABS.NOINC R2 ;  /* 0x0000000002007343 */ /* 0x002fea0003c00000 */
.L_x_157:
[----:B------:R-:W2:Y:S02]  /*88b0*/  LDL R2, [R1+0x8] ;  /* 0x0000080001027983 */ /* 0x000ea40000100800 */
[----:B--2---:R-:W-:-:S05]  /*88c0*/  VIADD R0, R2, 0x400 ;  /* 0x0000040002007836 */ /* 0x004fca0000000000 */
        /* <DEDUP_REMOVED lines=10> */
[----:B------:R-:W-:Y:S01]  /*8970*/  MOV R13, RZ ;  /* 0x000000ff000d7202 */ /* 0x000fe20000000f00 */
[----:B------:R-:W-:Y:S02]  /*8980*/  IMAD.U32 R6, RZ, RZ, UR8 ;  /* 0x00000008ff067e24 */ /* 0x000fe4000f8e00ff */
[----:B------:R-:W-:-:S02]  /*8990*/  IMAD.U32 R10, RZ, RZ, UR4 ;  /* 0x00000004ff0a7e24 */ /* 0x000fc4000f8e00ff */
[----:B------:R-:W-:Y:S02]  /*89a0*/  IMAD.U32 R11, RZ, RZ, UR5 ;  /* 0x00000005ff0b7e24 */ /* 0x000fe4000f8e00ff */
[----:B------:R-:W-:Y:S02]  /*89b0*/  IMAD.MOV.U32 R8, RZ, RZ, 0x70 ;  /* 0x00000070ff087424 */ /* 0x000fe400078e00ff */
[----:B-1----:R-:W-:-:S07]  /*89c0*/  IMAD.MOV.U32 R12, RZ, RZ, 0x1 ;  /* 0x00000001ff0c7424 */ /* 0x002fce00078e00ff */
[----:B------:R-:W-:-:S07]  /*89d0*/  LEPC R20, `(.L_x_159) ;  /* 0x000000001014794e */ /* 0x000fce0000000000 */
[----:B--2---:R-:W-:Y:S05]  /*89e0*/  CALL.ABS.NOINC R2 ;  /* 0x0000000002007343 */ /* 0x004fea0003c00000 */
.L_x_159:
[----:B------:R-:W-:Y:S01]  /*89f0*/  MOV R2, 0x0 ;  /* 0x0000000000027802 */ /* 0x000fe20000000f00 */
[----:B------:R-:W-:Y:S01]  /*8a00*/  ULDC.64 UR6, c[0x4][0x108] ;  /* 0x0100420000067ab9 */ /* 0x000fe20000000a00 */
[----:B------:R-:W-:Y:S01]  /*8a10*/  ULDC.64 UR8, c[0x4][0x110] ;  /* 0x0100440000087ab9 */ /* 0x000fe20000000a00 */
[----:B------:R-:W-:Y:S01]  /*8a20*/  ULDC.64 UR4, c[0x4][0x70] ;  /* 0x01001c0000047ab9 */ /* 0x000fe20000000a00 */
[----:B------:R-:W-:Y:S01]  /*8a30*/  IMAD.U32 R4, RZ, RZ, UR6 ;  /* 0x00000006ff047e24 */ /* 0x000fe2000f8e00ff */
[----:B------:R-:W-:Y:S01]  /*8a40*/  MOV R10, UR4 ;  /* 0x00000004000a7c02 */ /* 0x000fe20008000f00 */
[----:B------:R-:W1:Y:S01]  /*8a50*/  LDC.64 R2, c[0x4][R2] ;  /* 0x0100000002027b82 */ /* 0x000e620000000a00 */
[----:B------:R-:W-:Y:S02]  /*8a60*/  IMAD.U32 R5, RZ, RZ, UR7 ;  /* 0x00000007ff057e24 */ /* 0x000fe4000f8e00ff */
[----:B------:R-:W-:Y:S02]  /*8a70*/  IMAD.U32 R6, RZ, RZ, UR8 ;  /* 0x00000008ff067e24 */ /* 0x000fe4000f8e00ff */
[----:B------:R-:W-:-:S02]  /*8a80*/  IMAD.U32 R7, RZ, RZ, UR9 ;  /* 0x00000009ff077e24 */ /* 0x000fc4000f8e00ff */
[----:B------:R-:W-:Y:S02]  /*8a90*/  IMAD.U32 R11, RZ, RZ, UR5 ;  /* 0x00000005ff0b7e24 */ /* 0x000fe4000f8e00ff */
[----:B------:R-:W-:Y:S02]  /*8aa0*/  IMAD.MOV.U32 R8, RZ, RZ, 0x70 ;  /* 0x00000070ff087424 */ /* 0x000fe400078e00ff */
[----:B------:R-:W-:Y:S02]  /*8ab0*/  IMAD.MOV.U32 R12, RZ, RZ, 0x1 ;  /* 0x00000001ff0c7424 */ /* 0x000fe400078e00ff */
[----:B------:R-:W-:-:S07]  /*8ac0*/  IMAD.MOV.U32 R13, RZ, RZ, RZ ;  /* 0x000000ffff0d7224 */ /* 0x000fce00078e00ff */
[----:B------:R-:W-:-:S07]  /*8ad0*/  LEPC R20, `(.L_x_158) ;  /* 0x000000001014794e */ /* 0x000fce0000000000 */
[----:B-1----:R-:W-:Y:S05]  /*8ae0*/  CALL.ABS.NOINC R2 ;  /* 0x0000000002007343 */ /* 0x002fea0003c00000 */
.L_x_158:
[----:B------:R-:W2:Y:S01]  /*8af0*/  LDL R7, [R1] ;  /* 0x0000000001077983 */ /* 0x000ea20000100800 */
[----:B------:R-:W-:Y:S01]  /*8b00*/  ULDC.64 UR4, c[0x0][0x9f8] ;  /* 0x00027e0000047ab9 */ /* 0x000fe20000000a00 */
[----:B------:R-:W1:Y:S01]  /*8b10*/  LDC R0, c[0x0][0x428] ;  /* 0x00010a00ff007b82 */ /* 0x000e620000000800 */
[----:B------:R-:W-:Y:S01]  /*8b20*/  ISETP.NE.U32.AND P0, PT, RZ, UR4, PT ;  /* 0x00000004ff007c0c */ /* 0x000fe2000bf05070 */
[----:B------:R-:W3:Y:S04]  /*8b30*/  LDL R10, [R1+0x4] ;  /* 0x00000400010a7983 */ /* 0x000ee80000100800 */
[----:B------:R-:W4:Y:S01]  /*8b40*/  LDL R9, [R1+0x20] ;  /* 0x0000200001097983 */ /* 0x000f220000100800 */
[----:B------:R-:W-:Y:S01]  /*8b50*/  ISETP.NE.AND.EX P0, PT, RZ, UR5, PT, P0 ;  /* 0x00000005ff007c0c */ /* 0x000fe2000bf05300 */
[----:B------:R-:W-:Y:S01]  /*8b60*/  ULDC.64 UR6, c[0x0][0x208] ;  /* 0x0000820000067ab9 */ /* 0x000fe20000000a00 */
[----:B------:R-:W-:Y:S01]  /*8b70*/  ULDC UR4, c[0x0][0xda8] ;  /* 0x00036a0000047ab9 */ /* 0x000fe20000000800 */
[----:B------:R-:W4:Y:S04]  /*8b80*/  LDL.LU R6, [R1+0xc] ;  /* 0x00000c0001067983 */ /* 0x000f280000300800 */
[----:B------:R-:W4:Y:S06]  /*8b90*/  LDL R8, [R1+0x14] ;  /* 0x0000140001087983 */ /* 0x000f2c0000100800 */
[----:B------:R-:W2:Y:S01]  /*8ba0*/  @P0 LDC.64 R2, c[0x0][0x9f8] ;  /* 0x00027e00ff020b82 */ /* 0x000ea20000000a00 */
[----:B-1----:R-:W-:-:S13]  /*8bb0*/  ISETP.NE.AND P1, PT, R0, 0x1, PT ;  /* 0x000000010000780c */ /* 0x002fda0003f25270 */
[----:B------:R-:W3:Y:S08]  /*8bc0*/  @P1 LDC R5, c[0x0][0x42c] ;  /* 0x00010b00ff051b82 */ /* 0x000ef00000000800 */
[----:B------:R-:W1:Y:S01]  /*8bd0*/  @P1 LDC R4, c[0x0][0x430] ;  /* 0x00010c00ff041b82 */ /* 0x000e620000000800 */
[----:B--2---:R-:W-:-:S05]  /*8be0*/  @P0 IMAD.WIDE R2, R7, 0x4, R2 ;  /* 0x0000000407020825 */ /* 0x004fca00078e0202 */
[----:B------:R2:W5:Y:S01]  /*8bf0*/  @P0 LDG.E R7, desc[UR6][R2.64] ;  /* 0x0000000602070981 */ /* 0x000562000c1e1900 */
[----:B---3--:R-:W-:Y:S01]  /*8c00*/  @P1 IMAD.HI.U32 R5, R10, R5, RZ ;  /* 0x000000050a051227 */ /* 0x008fe200078e00ff */
[----:B------:R-:W-:-:S04]  /*8c10*/  MOV R0, R10 ;  /* 0x0000000a00007202 */ /* 0x000fc80000000f00 */
[----:B-1----:R-:W-:Y:S02]  /*8c20*/  @P1 SHF.R.U32.HI R0, RZ, R4, R5 ;  /* 0x00000004ff001219 */ /* 0x002fe40000011605 */
[----:B----4-:R-:W-:Y:S01]  /*8c30*/  ISETP.NE.AND P1, PT, R9, RZ, PT ;  /* 0x000000ff0900720c */ /* 0x010fe20003f25270 */
[----:B------:R-:W1:Y:S01]  /*8c40*/  S2R R4, SR_CgaCtaId ;  /* 0x0000000000047919 */ /* 0x000e620000008800 */
[----:B------:R-:W-:-:S04]  /*8c50*/  IMAD.MOV R6, RZ, RZ, -R6 ;  /* 0x000000ffff067224 */ /* 0x000fc800078e0a06 */
[----:B------:R-:W-:-:S07]  /*8c60*/  IMAD R6, R6, UR4, R8 ;  /* 0x0000000406067c24 */ /* 0x000fce000f8e0208 */
[----:B------:R-:W-:Y:S01]  /*8c70*/  VOTEU.ALL UP1, P1 ;  /* 0x00000000003f7886 */ /* 0x000fe20000820000 */
[----:B------:R-:W-:-:S04]  /*8c80*/  PLOP3.LUT P2, PT, P1, PT, PT, 0x8, 0x0 ;  /* 0x000000000000781c */ /* 0x000fc80000f4e170 */
[----:B------:R-:W-:Y:S01]  /*8c90*/  @!UP1 UIADD3 UR8, UP0, UR36, 0x270, URZ ;  /* 0x0000027024089890 */ /* 0x000fe2000ff1e03f */
[----:B------:R-:W-:-:S03]  /*8ca0*/  IMAD.SHL.U32 R6, R6, 0x80, RZ ;  /* 0x0000008006067824 */ /* 0x000fc600078e00ff */
[----:B------:R-:W-:-:S03]  /*8cb0*/  @!UP1 UIADD3.X UR9, URZ, UR37, URZ, UP0, !UPT ;  /* 0x000000253f099290 */ /* 0x000fc600087fe43f */
[----:B--2---:R-:W-:-:S09]  /*8cc0*/  VOTEU.ALL UP0, P1 ;  /* 0x00000000003f7886 */ /* 0x004fd20000800000 */
.L_x_160:
[----:B------:R-:W2:Y:S04]  /*8cd0*/  LDL R3, [R1] ;  /* 0x0000000001037983 */ /* 0x000ea80000100800 */
[----:B------:R-:W3:Y:S01]  /*8ce0*/  LDL R2, [R1+0x4] ;  /* 0x0000040001027983 */ /* 0x000ee20000100800 */
[----:B------:R-:W-:Y:S01]  /*8cf0*/  UMOV UR4, URZ ;  /* 0x0000003f00047c82 */ /* 0x000fe20008000000 */
[----:B------:R-:W-:Y:S02]  /*8d00*/  PLOP3.LUT P0, PT, P0, P2, PT, 0xa2, 0x0 ;  /* 0x000000000000781c */ /* 0x000fe40000705472 */
[----:B--2---:R-:W-:-:S08]  /*8d10*/  @P2 R2UR P0, UR7, R3 ;  /* 0x00000000030722ca */ /* 0x004fd00000000000 */
[----:B------:R-:W-:Y:S02]  /*8d20*/  PLOP3.LUT P0, PT, P0, P2, PT, 0xa2, 0x0 ;  /* 0x000000000000781c */ /* 0x000fe40000705472 */
[----:B---3--:R-:W-:-:S08]  /*8d30*/  @P2 R2UR.OR P0, UR6, R2 ;  /* 0x00000000020622ca */ /* 0x008fd00000100000 */
[----:B------:R-:W-:Y:S02]  /*8d40*/  PLOP3.LUT P0, PT, P0, P2, PT, 0xa2, 0x0 ;  /* 0x000000000000781c */ /* 0x000fe40000705472 */
[----:B------:R-:W-:-:S08]  /*8d50*/  @P2 R2UR.OR P0, UR5, R6 ;  /* 0x00000000060522ca */ /* 0x000fd00000100000 */
[----:B------:R-:W-:-:S05]  /*8d60*/  @P2 PLOP3.LUT P2, PT, P0, PT, PT, 0x80, 0x0 ;  /* 0x000000000000281c */ /* 0x000fca000074f070 */
[----:B------:R2:W-:Y:S08]  /*8d70*/  @!UP0 UTMAPF.L2.4D [UR4], [UR8] ;  /* 0x00000004080085b8 */ /* 0x0005f00008018000 */
[----:B--2---:R-:W-:Y:S05]  /*8d80*/  @P2 BRA.U.ANY `(.L_x_160) ;  /* 0xfffffffd00d02947 */ /* 0x004fea000393ffff */
[----:B------:R-:W-:Y:S01]  /*8d90*/  PLOP3.LUT P2, PT, P1, PT, PT, 0x8, 0x0 ;  /* 0x000000000000781c */ /* 0x000fe20000f4e170 */
[----:B------:R-:W-:Y:S01]  /*8da0*/  VOTEU.ALL UP0, P1 ;  /* 0x00000000003f7886 */ /* 0x000fe20000800000 */
[----:B------:R-:W-:-:S11]  /*8db0*/  UMOV UR4, 0x40 ;  /* 0x0000004000047882 */ /* 0x000fd60000000000 */
.L_x_161:
[----:B------:R-:W2:Y:S04]  /*8dc0*/  LDL R3, [R1] ;  /* 0x0000000001037983 */ /* 0x000ea80000100800 */
[----:B------:R-:W3:Y:S01]  /*8dd0*/  LDL R2, [R1+0x4] ;  /* 0x0000040001027983 */ /* 0x000ee20000100800 */
        /* <DEDUP_REMOVED lines=12> */
.L_x_162:
        /* <DEDUP_REMOVED lines=11> */
[----:B------:R-:W2:Y:S01]  /*8f50*/  LDC.64 R2, c[0x0][0x3f8] ;  /* 0x0000fe00ff027b82 */ /* 0x000ea20000000a00 */
[C---:B-1----:R-:W-:Y:S01]  /*8f60*/  IMAD.SHL.U32 R20, R4.reuse, 0x40, RZ ;  /* 0x0000004004147824 */ /* 0x042fe200078e00ff */
[----:B------:R-:W-:Y:S01]  /*8f70*/  UMOV UR4, 0xffffffff ;  /* 0xffffffff00047882 */ /* 0x000fe20000000000 */
[----:B------:R-:W-:-:S03]  /*8f80*/  IMAD.SHL.U32 R21, R4, 0x1000, RZ ;  /* 0x0000100004157824 */ /* 0x000fc600078e00ff */
[----:B------:R-:W-:Y:S02]  /*8f90*/  LOP3.LUT R20, R20, 0x40, RZ, 0xc0, !PT ;  /* 0x0000004014147812 */ /* 0x000fe400078ec0ff */
[----:B------:R-:W-:Y:S02]  /*8fa0*/  LOP3.LUT R21, R21, 0x1000, RZ, 0xc0, !PT ;  /* 0x0000100015157812 */ /* 0x000fe400078ec0ff */
[----:B--2---:R-:W-:-:S04]  /*8fb0*/  ISETP.NE.U32.AND P0, PT, R2, RZ, PT ;  /* 0x000000ff0200720c */ /* 0x004fc80003f05070 */
[----:B------:R-:W-:-:S04]  /*8fc0*/  ISETP.NE.AND.EX P0, PT, R3, RZ, PT, P0 ;  /* 0x000000ff0300720c */ /* 0x000fc80003f05300 */
[----:B-----5:R-:W-:Y:S01]  /*8fd0*/  SEL R5, R7, RZ, !P0 ;  /* 0x000000ff07057207 */ /* 0x020fe20004000000 */
[----:B------:R-:W-:Y:S08]  /*8fe0*/  BRA.DIV UR4, `(.L_x_163) ;  /* 0x0000002a046c7947 */ /* 0x000ff0000b800000 */
.L_x_224:
[----:B------:R-:W2:Y:S01]  /*8ff0*/  LDL R8, [R1+0x10] ;  /* 0x0000100001087983 */ /* 0x000ea20000100800 */
[----:B------:R-:W-:Y:S01]  /*9000*/  UMOV UR4, 0xffffffff ;  /* 0xffffffff00047882 */ /* 0x000fe20000000000 */
[----:B------:R-:W-:Y:S02]  /*9010*/  SHF.R.S32.HI R12, RZ, 0x1f, R7 ;  /* 0x0000001fff0c7819 */ /* 0x000fe40000011407 */
[----:B------:R-:W-:Y:S01]  /*9020*/  MOV R4, R7 ;  /* 0x0000000700047202 */ /* 0x000fe20000000f00 */
[----:B--2---:R-:W-:Y:S01]  /*9030*/  VIADD R8, R8, 0xffffffff ;  /* 0xffffffff08087836 */ /* 0x004fe20000000000 */
[----:B------:R-:W-:Y:S06]  /*9040*/  BRA.DIV UR4, `(.L_x_164) ;  /* 0x0000002a04887947 */ /* 0x000fec000b800000 */
[----:B------:R-:W-:-:S13]  /*9050*/  ELECT P6, URZ, PT ;  /* 0x00000000003f782f */ /* 0x000fda00038c0000 */
.L_x_227:
[----:B------:R-:W-:Y:S05]  /*9060*/  @!P6 BRA `(.L_x_165) ;  /* 0x000000040028e947 */ /* 0x000fea0003800000 */
        /* <DEDUP_REMOVED lines=9> */
[----:B------:R-:W-:-:S04]  /*9100*/  @P1 SHF.R.U32.HI R5, RZ, R11, R10 ;  /* 0x0000000bff051219 */ /* 0x000fc8000001160a */
[--C-:B------:R-:W-:Y:S01]  /*9110*/  SHF.R.S32.HI R11, RZ, 0x1f, R5.reuse ;  /* 0x0000001fff0b7819 */ /* 0x100fe20000011405 */
[----:B------:R-:W-:Y:S01]  /*9120*/  IMAD.MOV R18, RZ, RZ, -R5 ;  /* 0x000000ffff127224 */ /* 0x000fe200078e0a05 */
[----:B------:R-:W-:-:S03]  /*9130*/  MOV R10, R5 ;  /* 0x00000005000a7202 */ /* 0x000fc60000000f00 */
[----:B------:R-:W-:Y:S02]  /*9140*/  IMAD R18, R9, R18, R8 ;  /* 0x0000001209127224 */ /* 0x000fe400078e0208 */
[----:B------:R-:W-:Y:S02]  /*9150*/  IMAD R9, R12, UR4, RZ ;  /* 0x000000040c097c24 */ /* 0x000fe4000f8e02ff */
[----:B------:R-:W-:-:S04]  /*9160*/  IMAD.WIDE.U32 R10, R7, UR4, R10 ;  /* 0x00000004070a7c25 */ /* 0x000fc8000f8e000a */
[----:B------:R-:W-:Y:S01]  /*9170*/  IMAD R5, R7, UR5, R9 ;  /* 0x0000000507057c24 */ /* 0x000fe2000f8e0209 */
[----:B------:R-:W-:-:S03]  /*9180*/  LEA R14, P1, R10, R2, 0x2 ;  /* 0x000000020a0e7211 */ /* 0x000fc600078210ff */
[----:B------:R-:W-:-:S05]  /*9190*/  IMAD.IADD R5, R11, 0x1, R5 ;  /* 0x000000010b057824 */ /* 0x000fca00078e0205 */
[----:B------:R-:W-:-:S05]  /*91a0*/  LEA.HI.X R15, R10, R3, R5, 0x2, P1 ;  /* 0x000000030a0f7211 */ /* 0x000fca00008f1405 */
[----:B------:R1:W5:Y:S02]  /*91b0*/  LDG.E R7, desc[UR6][R14.64] ;  /* 0x000000060e077981 */ /* 0x000364000c1e1900 */
.L_x_166:
[----:B------:R-:W2:Y:S01]  /*91c0*/  S2R R9, SR_CgaCtaId ;  /* 0x0000000000097919 */ /* 0x000ea20000008800 */
[----:B------:R-:W-:-:S04]  /*91d0*/  MOV R5, 0x400 ;  /* 0x0000040000057802 */ /* 0x000fc80000000f00 */
[----:B--2---:R-:W-:Y:S02]  /*91e0*/  LEA R5, R9, R5, 0x18 ;  /* 0x0000000509057211 */ /* 0x004fe400078ec0ff */
[----:B------:R-:W-:-:S03]  /*91f0*/  SHF.L.U32 R9, R17, 0x1f, RZ ;  /* 0x0000001f11097819 */ /* 0x000fc600000006ff */
[----:B------:R-:W-:-:S04]  /*9200*/  IMAD R5, R16, 0x8, R5 ;  /* 0x0000000810057824 */ /* 0x000fc800078e0205 */
[----:B------:R-:W2:Y:S02]  /*9210*/  SYNCS.PHASECHK.TRANS64.TRYWAIT P1, [R5+URZ+0x34840], R9 ;  /* 0x03484009050075a7 */ /* 0x000ea4000802017f */
[----:B--2---:R-:W-:Y:S05]  /*9220*/  @!P1 BRA `(.L_x_167) ;  /* 0x0000002800309947 */ /* 0x004fea0003800000 */
.L_x_228:
[----:B------:R-:W3:Y:S01]  /*9230*/  S2R R10, SR_TID.X ;  /* 0x00000000000a7919 */ /* 0x000ee20000002100 */
[----:B------:R-:W-:-:S04]  /*9240*/  UPRMT UR4, UR38, 0x9910, URZ ;  /* 0x0000991026047896 */ /* 0x000fc8000800003f */
[----:B------:R-:W-:Y:S01]  /*9250*/  UISETP.NE.AND UP0, UPT, UR4, 0x2, UPT ;  /* 0x000000020400788c */ /* 0x000fe2000bf05270 */
[----:B---3--:R-:W-:-:S13]  /*9260*/  LOP3.LUT P1, RZ, R10, 0x7f, RZ, 0xc0, !PT ;  /* 0x0000007f0aff7812 */ /* 0x008fda000782c0ff */
[----:B--2---:R-:W-:-:S04]  /*9270*/  @!P1 IMAD.MOV.U32 R9, RZ, RZ, 0xc000 ;  /* 0x0000c000ff099424 */ /* 0x004fc800078e00ff */
[----:B------:R2:W-:Y:S01]  /*9280*/  @!P1 SYNCS.ARRIVE.TRANS64 RZ, [R5+URZ+0x34830], R9 ;  /* 0x0348300905ff99a7 */ /* 0x0005e2000800003f */
[----:B------:R-:W-:-:S13]  /*9290*/  PLOP3.LUT P1, PT, PT, PT, UP0, 0x80, 0x0 ;  /* 0x000000000000781c */ /* 0x000fda0003f2f008 */
[----:B--2---:R-:W-:Y:S05]  /*92a0*/  @P1 BRA `(.L_x_168) ;  /* 0x0000000000041947 */ /* 0x004fea0003800000 */
[----:B------:R-:W-:Y:S01]  /*92b0*/  BPT.TRAP 0x1 ;  /* 0x000000040000795c */ /* 0x000fe20000300000 */
.L_x_168:
[----:B------:R-:W-:-:S13]  /*92c0*/  ISETP.NE.AND P1, PT, R19, RZ, PT ;  /* 0x000000ff1300720c */ /* 0x000fda0003f25270 */
[----:B------:R-:W-:Y:S05]  /*92d0*/  @P1 BRA `(.L_x_169) ;  /* 0x0000000000041947 */ /* 0x000fea0003800000 */
[----:B------:R-:W-:Y:S01]  /*92e0*/  BPT.TRAP 0x1 ;  /* 0x000000040000795c */ /* 0x000fe20000300000 */
.L_x_169:
[----:B------:R-:W2:Y:S01]  /*92f0*/  S2R R10, SR_CgaCtaId ;  /* 0x00000000000a7919 */ /* 0x000ea20000008800 */
[----:B------:R-:W-:Y:S01]  /*9300*/  MOV R9, 0x400 ;  /* 0x0000040000097802 */ /* 0x000fe20000000f00 */
[----:B------:R-:W-:Y:S01]  /*9310*/  UIADD3 UR4, UP0, UR36, 0x370, URZ ;  /* 0x0000037024047890 */ /* 0x000fe2000ff1e03f */
[----:B------:R-:W-:Y:S01]  /*9320*/  R2UR UR9, R5 ;  /* 0x00000000050972ca */ /* 0x000fe200000e0000 */
[----:B------:R-:W-:Y:S01]  /*9330*/  IMAD R5, R16, 0x6000, R21 ;  /* 0x0000600010057824 */ /* 0x000fe200078e0215 */
[----:B------:R-:W-:Y:S01]  /*9340*/  R2UR UR11, R18 ;  /* 0x00000000120b72ca */ /* 0x000fe200000e0000 */
[----:B------:R-:W-:Y:S01]  /*9350*/  UMOV UR10, URZ ;  /* 0x0000003f000a7c82 */ /* 0x000fe20008000000 */
[----:B------:R-:W-:Y:S01]  /*9360*/  R2UR UR5, R20 ;  /* 0x00000000140572ca */ /* 0x000fe200000e0000 */
[----:B------:R-:W-:Y:S01]  /*9370*/  UMOV UR18, 0x30000 ;  /* 0x0003000000127882 */ /* 0x000fe20000000000 */
[----:B------:R-:W-:Y:S01]  /*9380*/  R2UR UR12, R0 ;  /* 0x00000000000c72ca */ /* 0x000fe200000e0000 */
[----:B------:R-:W-:Y:S01]  /*9390*/  UMOV UR6, 0x0 ;  /* 0x0000000000067882 */ /* 0x000fe20000000000 */
[----:B-----5:R-:W-:Y:S01]  /*93a0*/  R2UR UR13, R7 ;  /* 0x00000000070d72ca */ /* 0x020fe200000e0000 */
[----:B------:R-:W-:Y:S01]  /*93b0*/  UMOV UR7, 0x14f00000 ;  /* 0x14f0000000077882 */ /* 0x000fe20000000000 */
[----:B------:R-:W-:-:S03]  /*93c0*/  UMOV UR16, 0x40 ;  /* 0x0000004000107882 */ /* 0x000fc60000000000 */
[----:B------:R-:W-:-:S04]  /*93d0*/  UIADD3 UR9, UR9, 0x34830, URZ ;  /* 0x0003483009097890 */ /* 0x000fc8000fffe03f */
[----:B------:R-:W-:Y:S02]  /*93e0*/  ULEA UR11, UR11, UR5, 0x7 ;  /* 0x000000050b0b7291 */ /* 0x000fe4000f8e383f */
[----:B------:R-:W-:Y:S01]  /*93f0*/  UIADD3.X UR5, URZ, UR37, URZ, UP0, !UPT ;  /* 0x000000253f057290 */ /* 0x000fe200087fe43f */
[----:B--2---:R-:W-:-:S05]  /*9400*/  LEA R9, R10, R9, 0x18 ;  /* 0x000000090a097211 */ /* 0x004fca00078ec0ff */
[----:B------:R-:W-:-:S05]  /*9410*/  IMAD R5, R5, 0x2, R9 ;  /* 0x0000000205057824 */ /* 0x000fca00078e0209 */
[----:B------:R-:W-:Y:S02]  /*9420*/  R2UR UR8, R5 ;  /* 0x00000000050872ca */ /* 0x000fe400000e0000 */
[----:B------:R-:W-:-:S11]  /*9430*/  MOV R5, R7 ;  /* 0x0000000700057202 */ /* 0x000fd60000000f00 */
[----:B------:R-:W-:Y:S02]  /*9440*/  UIADD3 UR14, UR8, 0x1c400, URZ ;  /* 0x0001c400080e7890 */ /* 0x000fe4000fffe03f */
[----:B------:R-:W-:Y:S02]  /*9450*/  UIADD3 UR15, UR8, 0x20400, URZ ;  /* 0x00020400080f7890 */ /* 0x000fe4000fffe03f */
[----:B------:R-:W-:-:S03]  /*9460*/  UIADD3 UR17, UR8, 0x24400, URZ ;  /* 0x0002440008117890 */ /* 0x000fc6000fffe03f */
[----:B------:R-:W-:Y:S01]  /*9470*/  UMOV UR8, UR14 ;  /* 0x0000000e00087c82 */ /* 0x000fe20008000000 */
[----:B------:R-:W-:Y:S01]  /*9480*/  UMOV UR14, 0x80 ;  /* 0x00000080000e7882 */ /* 0x000fe20000000000 */
[----:B------:R2:W-:Y:S02]  /*9490*/  UTMALDG.4D.MULTICAST [UR8], [UR4], UR18, desc[UR6] ;  /* 0x00000608040073b4 */ /* 0x0005e40008019812 */
[----:B--2---:R-:W-:Y:S01]  /*94a0*/  UMOV UR8, UR15 ;  /* 0x0000000f00087c82 */ /* 0x004fe20008000000 */
[----:B------:R-:W-:Y:S02]  /*94b0*/  UMOV UR10, UR16 ;  /* 0x00000010000a7c82 */ /* 0x000fe40008000000 */
[----:B------:R2:W-:Y:S02]  /*94c0*/  UTMALDG.4D.MULTICAST [UR8], [UR4], UR18, desc[UR6] ;  /* 0x00000608040073b4 */ /* 0x0005e40008019812 */
[----:B--2---:R-:W-:Y:S01]  /*94d0*/  UMOV UR8, UR17 ;  /* 0x0000001100087c82 */ /* 0x004fe20008000000 */
[----:B------:R-:W-:-:S02]  /*94e0*/  UMOV UR10, UR14 ;  /* 0x0000000e000a7c82 */ /* 0x000fc40008000000 */
[----:B------:R2:W-:Y:S02]  /*94f0*/  UTMALDG.4D.MULTICAST [UR8], [UR4], UR18, desc[UR6] ;  /* 0x00000608040073b4 */ /* 0x0005e40008019812 */
[----:B--2---:R-:W-:Y:S01]  /*9500*/  NOP ;  /* 0x0000000000007918 */ /* 0x004fe20000000000 */
.L_x_165:
[----:B-1----:R-:W2:Y:S04]  /*9510*/  LDL.LU R15, [R1] ;  /* 0x00000000010f7983 */ /* 0x002ea80000300800 */
[----:B------:R-:W3:Y:S04]  /*9520*/  LDL.LU R14, [R1+0x4] ;  /* 0x00000400010e7983 */ /* 0x000ee80000300800 */
[----:B------:R-:W4:Y:S01]  /*9530*/  LDL R13, [R1+0x1c] ;  /* 0x00001c00010d7983 */ /* 0x000f220000100800 */
[----:B------:R-:W-:-:S03]  /*9540*/  MOV R10, 0x400 ;  /* 0x00000400000a7802 */ /* 0x000fc60000000f00 */
[----:B------:R-:W5:Y:S01]  /*9550*/  LDL.LU R9, [R1+0x18] ;  /* 0x0000180001097983 */ /* 0x000f620000300800 */
[----:B------:R-:W1:Y:S01]  /*9560*/  S2R R11, SR_CgaCtaId ;  /* 0x00000000000b7919 */ /* 0x000e620000008800 */
[----:B------:R-:W-:Y:S05]  /*9570*/  WARPSYNC.ALL ;  /* 0x0000000000007948 */ /* 0x000fea0003800000 */
[----:B------:R-:W-:-:S13]  /*9580*/  ELECT P1, URZ, PT ;  /* 0x00000000003f782f */ /* 0x000fda0003820000 */
[----:B------:R-:W-:Y:S01]  /*9590*/  @P1 R2UR UR11, R6 ;  /* 0x00000000060b12ca */ /* 0x000fe200000e0000 */
[----:B------:R-:W-:-:S04]  /*95a0*/  UIADD3 UR4, UP0, UR36, 0x270, URZ ;  /* 0x0000027024047890 */ /* 0x000fc8000ff1e03f */
        /* <DEDUP_REMOVED lines=21> */
[C---:B---3--:R-:W-:Y:S02]  /*9700*/  @P1 R2UR UR12, R14.reuse ;  /* 0x000000000e0c12ca */ /* 0x048fe400000e0000 */
[----:B------:R-:W-:Y:S02]  /*9710*/  @P1 R2UR UR21, R15 ;  /* 0x000000000f1512ca */ /* 0x000fe400000e0000 */
[----:B------:R-:W-:-:S09]  /*9720*/  @P1 R2UR UR20, R14 ;  /* 0x000000000e1412ca */ /* 0x000fd200000e0000 */
[----:B------:R2:W-:Y:S04]  /*9730*/  UTMALDG.4D [UR8], [UR4], desc[UR6] ;  /* 0x00000608040075b4 */ /* 0x0005e80008019000 */
[----:B------:R1:W-:Y:S01]  /*9740*/  UTMALDG.4D [UR16], [UR4], desc[UR14] ;  /* 0x00000e10040075b4 */ /* 0x0003e20008019000 */
[----:B--2---:R-:W-:Y:S02]  /*9750*/  @P1 R2UR UR13, R15 ;  /* 0x000000000f0d12ca */ /* 0x004fe400000e0000 */
[----:B------:R-:W-:Y:S02]  /*9760*/  @P1 R2UR UR12, R14 ;  /* 0x000000000e0c12ca */ /* 0x000fe400000e0000 */
[----:B------:R-:W-:Y:S01]  /*9770*/  @P1 R2UR UR11, R6 ;  /* 0x00000000060b12ca */ /* 0x000fe200000e0000 */
[----:B------:R-:W-:Y:S01]  /*9780*/  UIADD3 UR8, UR24, 0x18400, URZ ;  /* 0x0001840018087890 */ /* 0x000fe2000fffe03f */
[----:B----4-:R-:W-:Y:S01]  /*9790*/  LOP3.LUT R6, R13, 0x1, RZ, 0xc, !PT ;  /* 0x000000010d067812 */ /* 0x010fe200078e0cff */
[----:B------:R-:W-:-:S03]  /*97a0*/  UMOV UR10, 0x80 ;  /* 0x00000080000a7882 */ /* 0x000fc60000000000 */
[----:B------:R-:W-:-:S07]  /*97b0*/  SHF.L.U32 R6, R6, 0x1f, RZ ;  /* 0x0000001f06067819 */ /* 0x000fce00000006ff */
[----:B------:R1:W-:Y:S01]  /*97c0*/  UTMALDG.4D [UR8], [UR4], desc[UR22] ;  /* 0x00001608040075b4 */ /* 0x0003e20008019000 */
[----:B------:R-:W2:Y:S01]  /*97d0*/  SYNCS.PHASECHK.TRANS64.TRYWAIT P1, [R10+URZ+0x34820], R6 ;  /* 0x034820060a0075a7 */ /* 0x000ea2000802017f */
[----:B-----5:R-:W-:Y:S01]  /*97e0*/  ISETP.GE.AND P2, PT, R9, 0x81, PT ;  /* 0x000000810900780c */ /* 0x020fe20003f46270 */
[----:B-12---:R-:W-:-:S12]  /*97f0*/  @!P1 BRA `(.L_x_171) ;  /* 0x0000002000d09947 */ /* 0x006fd80003800000 */
.L_x_229:
[----:B------:R-:W-:Y:S05]  /*9800*/  BSYNC B0 ;  /* 0x0000000000007941 */ /* 0x000fea0003800000 */
.L_x_170:
[----:B------:R-:W-:Y:S05]  /*9810*/  @!P2 BRA `(.L_x_172) ;  /* 0x000000180010a947 */ /* 0x000fea0003800000 */
[----:B-1----:R-:W2:Y:S01]  /*9820*/  LDL R7, [R1+0x10] ;  /* 0x0000100001077983 */ /* 0x002ea20000100800 */
[----:B------:R-:W-:Y:S02]  /*9830*/  IMAD.MOV.U32 R6, RZ, RZ, 0x1 ;  /* 0x00000001ff067424 */ /* 0x000fe400078e00ff */
[----:B--2---:R-:W-:-:S05]  /*9840*/  IMAD.MOV R14, RZ, RZ, -R7 ;  /* 0x000000ffff0e7224 */ /* 0x004fca00078e0a07 */
[----:B------:R-:W-:-:S04]  /*9850*/  VIADDMNMX R14, R14, R6, 0xffffffff, !PT ;  /* 0xffffffff0e0e7446 */ /* 0x000fc80007800106 */
[----:B------:R-:W-:-:S04]  /*9860*/  IADD3 R6, R7, R14, RZ ;  /* 0x0000000e07067210 */ /* 0x000fc80007ffe0ff */
[----:B------:R-:W-:-:S04]  /*9870*/  LOP3.LUT R6, R6, 0x1, RZ, 0xc0, !PT ;  /* 0x0000000106067812 */ /* 0x000fc800078ec0ff */
[----:B------:R-:W-:Y:S01]  /*9880*/  ISETP.NE.U32.AND P1, PT, R6, 0x1, PT ;  /* 0x000000010600780c */ /* 0x000fe20003f25070 */
[----:B------:R-:W-:-:S12]  /*9890*/  VIADD R6, R7, 0xfffffffe ;  /* 0xfffffffe07067836 */ /* 0x000fd80000000000 */
        /* <DEDUP_REMOVED lines=11> */
[----:B------:R-:W-:Y:S01]  /*9950*/  MOV R7, R6 ;  /* 0x0000000600077202 */ /* 0x000fe20000000f00 */
[----:B------:R-:W-:Y:S01]  /*9960*/  ULDC.64 UR4, c[0x0][0x408] ;  /* 0x0001020000047ab9 */ /* 0x000fe20000000a00 */
[----:B------:R-:W-:Y:S01]  /*9970*/  ULDC.64 UR6, c[0x0][0x208] ;  /* 0x0000820000067ab9 */ /* 0x000fe20000000a00 */
[----:B-1----:R-:W-:-:S13]  /*9980*/  ISETP.NE.AND P1, PT, R15, 0x1, PT ;  /* 0x000000010f00780c */ /* 0x002fda0003f25270 */
[----:B------:R-:W1:Y:S02]  /*9990*/  @P1 LDC.64 R10, c[0x0][0x420] ;  /* 0x00010800ff0a1b82 */ /* 0x000e640000000a00 */
[----:B-1----:R-:W-:-:S05]  /*99a0*/  @P1 IMAD.HI.U32 R10, R6, R10, RZ ;  /* 0x0000000a060a1227 */ /* 0x002fca00078e00ff */
[----:B------:R-:W-:-:S04]  /*99b0*/  @P1 SHF.R.U32.HI R7, RZ, R11, R10 ;  /* 0x0000000bff071219 */ /* 0x000fc8000001160a */
[--C-:B------:R-:W-:Y:S01]  /*99c0*/  SHF.R.S32.HI R11, RZ, 0x1f, R7.reuse ;  /* 0x0000001fff0b7819 */ /* 0x100fe20000011407 */
[----:B------:R-:W-:-:S04]  /*99d0*/  IMAD.MOV R10, RZ, RZ, -R7 ;  /* 0x000000ffff0a7224 */ /* 0x000fc800078e0a07 */
[----:B------:R-:W-:Y:S02]  /*99e0*/  IMAD R6, R15, R10, R6 ;  /* 0x0000000a0f067224 */ /* 0x000fe400078e0206 */
[----:B------:R-:W-:Y:S02]  /*99f0*/  IMAD R15, R12, UR4, RZ ;  /* 0x000000040c0f7c24 */ /* 0x000fe4000f8e02ff */
[----:B------:R-:W-:Y:S02]  /*9a00*/  IMAD.MOV.U32 R10, RZ, RZ, R7 ;  /* 0x000000ffff0a7224 */ /* 0x000fe400078e0007 */
[C---:B------:R-:W-:Y:S02]  /*9a10*/  IMAD R7, R4.reuse, UR5, R15 ;  /* 0x0000000504077c24 */ /* 0x040fe4000f8e020f */
[----:B------:R-:W-:-:S04]  /*9a20*/  IMAD.WIDE.U32 R10, R4, UR4, R10 ;  /* 0x00000004040a7c25 */ /* 0x000fc8000f8e000a */
[----:B------:R-:W-:Y:S01]  /*9a30*/  IMAD.IADD R7, R7, 0x1, R11 ;  /* 0x0000000107077824 */ /* 0x000fe200078e020b */
[----:B------:R-:W-:-:S04]  /*9a40*/  LEA R2, P1, R10, R2, 0x2 ;  /* 0x000000020a027211 */ /* 0x000fc800078210ff */
[----:B------:R-:W-:-:S05]  /*9a50*/  LEA.HI.X R3, R10, R3, R7, 0x2, P1 ;  /* 0x000000030a037211 */ /* 0x000fca00008f1407 */
[----:B------:R1:W5:Y:S04]  /*9a60*/  LDG.E R7, desc[UR6][R2.64] ;  /* 0x0000000602077981 */ /* 0x000368000c1e1900 */
.L_x_176:
[----:B-1----:R-:W1:Y:S01]  /*9a70*/  S2R R3, SR_CgaCtaId ;  /* 0x0000000000037919 */ /* 0x002e620000008800 */
[----:B------:R-:W-:-:S04]  /*9a80*/  MOV R2, 0x400 ;  /* 0x0000040000027802 */ /* 0x000fc80000000f00 */
[----:B-1----:R-:W-:Y:S02]  /*9a90*/  LEA R2, R3, R2, 0x18 ;  /* 0x0000000203027211 */ /* 0x002fe400078ec0ff */
[----:B------:R-:W-:Y:S02]  /*9aa0*/  SHF.L.U32 R3, R13, 0x1f, RZ ;  /* 0x0000001f0d037819 */ /* 0x000fe400000006ff */
[----:B------:R-:W-:-:S04]  /*9ab0*/  LEA R2, R9, R2, 0x3 ;  /* 0x0000000209027211 */ /* 0x000fc800078e18ff */
[----:B------:R-:W1:Y:S02]  /*9ac0*/  SYNCS.PHASECHK.TRANS64.TRYWAIT P1, [R2+URZ+0x34840], R3 ;  /* 0x03484003020075a7 */ /* 0x000e64000802017f */
[----:B-1----:R-:W-:Y:S05]  /*9ad0*/  @!P1 BRA `(.L_x_177) ;  /* 0x0000002000389947 */ /* 0x002fea0003800000 */
.L_x_230:
[----:B------:R-:W2:Y:S01]  /*9ae0*/  S2R R10, SR_TID.X ;  /* 0x00000000000a7919 */ /* 0x000ea20000002100 */
[----:B------:R-:W-:Y:S01]  /*9af0*/  UPRMT UR4, UR38, 0x9910, URZ ;  /* 0x0000991026047896 */ /* 0x000fe2000800003f */
[----:B--2---:R-:W-:-:S13]  /*9b00*/  LOP3.LUT P1, RZ, R10, 0x7f, RZ, 0xc0, !PT ;  /* 0x0000007f0aff7812 */ /* 0x004fda000782c0ff */
[----:B-1----:R-:W-:-:S04]  /*9b10*/  @!P1 IMAD.MOV.U32 R3, RZ, RZ, 0xc000 ;  /* 0x0000c000ff039424 */ /* 0x002fc800078e00ff */
[----:B------:R1:W-:Y:S02]  /*9b20*/  @!P1 SYNCS.ARRIVE.TRANS64 RZ, [R2+URZ+0x34830], R3 ;  /* 0x0348300302ff99a7 */ /* 0x0003e4000800003f */
[----:B-1----:R-:W-:-:S05]  /*9b30*/  IMAD.U32 R3, RZ, RZ, UR4 ;  /* 0x00000004ff037e24 */ /* 0x002fca000f8e00ff */
[----:B------:R-:W-:-:S13]  /*9b40*/  ISETP.NE.AND P2, PT, R3, 0x2, PT ;  /* 0x000000020300780c */ /* 0x000fda0003f45270 */
[----:B------:R-:W-:Y:S05]  /*9b50*/  @P2 BRA `(.L_x_178) ;  /* 0x0000000000042947 */ /* 0x000fea0003800000 */
[----:B------:R-:W-:Y:S01]  /*9b60*/  BPT.TRAP 0x1 ;  /* 0x000000040000795c */ /* 0x000fe20000300000 */
.L_x_178:
[----:B------:R-:W-:-:S13]  /*9b70*/  ISETP.NE.AND P1, PT, R19, RZ, PT ;  /* 0x000000ff1300720c */ /* 0x000fda0003f25270 */
[----:B------:R-:W-:Y:S05]  /*9b80*/  @P1 BRA `(.L_x_179) ;  /* 0x0000000000041947 */ /* 0x000fea0003800000 */
[----:B------:R-:W-:Y:S01]  /*9b90*/  BPT.TRAP 0x1 ;  /* 0x000000040000795c */ /* 0x000fe20000300000 */
.L_x_179:
[----:B------:R-:W1:Y:S01]  /*9ba0*/  S2R R11, SR_CgaCtaId ;  /* 0x00000000000b7919 */ /* 0x000e620000008800 */
        /* <DEDUP_REMOVED lines=12> */
[----:B------:R-:W-:Y:S01]  /*9c70*/  UMOV UR18, 0x40 ;  /* 0x0000004000127882 */ /* 0x000fe20000000000 */
[----:B------:R-:W-:Y:S01]  /*9c80*/  UMOV UR17, 0x80 ;  /* 0x0000008000117882 */ /* 0x000fe20000000000 */
[----:B------:R-:W-:Y:S01]  /*9c90*/  SHF.L.U32 R3, R17, 0x1f, RZ ;  /* 0x0000001f11037819 */ /* 0x000fe200000006ff */
[----:B------:R-:W-:-:S04]  /*9ca0*/  UIADD3 UR9, UR9, 0x34830, URZ ;  /* 0x0003483009097890 */ /* 0x000fc8000fffe03f */
[----:B------:R-:W-:Y:S02]  /*9cb0*/  ULEA UR11, UR11, UR5, 0x7 ;  /* 0x000000050b0b7291 */ /* 0x000fe4000f8e383f */
[----:B------:R-:W-:Y:S01]  /*9cc0*/  UIADD3.X UR5, URZ, UR37, URZ, UP0, !UPT ;  /* 0x000000253f057290 */ /* 0x000fe200087fe43f */
[----:B-1----:R-:W-:-:S05]  /*9cd0*/  LEA R10, R11, R10, 0x18 ;  /* 0x0000000a0b0a7211 */ /* 0x002fca00078ec0ff */
[----:B------:R-:W-:-:S05]  /*9ce0*/  IMAD R2, R2, 0x2, R10 ;  /* 0x0000000202027824 */ /* 0x000fca00078e020a */
[----:B------:R-:W-:Y:S02]  /*9cf0*/  R2UR UR8, R2 ;  /* 0x00000000020872ca */ /* 0x000fe400000e0000 */
[----:B------:R-:W-:-:S11]  /*9d00*/  LEA R2, R16, R10, 0x3 ;  /* 0x0000000a10027211 */ /* 0x000fd600078e18ff */
[----:B------:R-:W-:Y:S02]  /*9d10*/  UIADD3 UR14, UR8, 0x1c400, URZ ;  /* 0x0001c400080e7890 */ /* 0x000fe4000fffe03f */
[----:B------:R-:W-:Y:S02]  /*9d20*/  UIADD3 UR15, UR8, 0x20400, URZ ;  /* 0x00020400080f7890 */ /* 0x000fe4000fffe03f */
[----:B------:R-:W-:-:S03]  /*9d30*/  UIADD3 UR16, UR8, 0x24400, URZ ;  /* 0x0002440008107890 */ /* 0x000fc6000fffe03f */
[----:B------:R-:W-:Y:S02]  /*9d40*/  UMOV UR8, UR14 ;  /* 0x0000000e00087c82 */ /* 0x000fe40008000000 */
[----:B------:R1:W-:Y:S02]  /*9d50*/  UTMALDG.4D.MULTICAST [UR8], [UR4], UR19, desc[UR6] ;  /* 0x00000608040073b4 */ /* 0x0003e40008019813 */
[----:B-1----:R-:W-:Y:S01]  /*9d60*/  UMOV UR8, UR15 ;  /* 0x0000000f00087c82 */ /* 0x002fe20008000000 */
[----:B------:R-:W-:Y:S02]  /*9d70*/  UMOV UR10, UR18 ;  /* 0x00000012000a7c82 */ /* 0x000fe40008000000 */
[----:B------:R1:W-:Y:S02]  /*9d80*/  UTMALDG.4D.MULTICAST [UR8], [UR4], UR19, desc[UR6] ;  /* 0x00000608040073b4 */ /* 0x0003e40008019813 */
[----:B-1----:R-:W-:Y:S01]  /*9d90*/  UMOV UR8, UR16 ;  /* 0x0000001000087c82 */ /* 0x002fe20008000000 */
[----:B------:R-:W-:-:S02]  /*9da0*/  UMOV UR10, UR17 ;  /* 0x00000011000a7c82 */ /* 0x000fc40008000000 */
[----:B------:R1:W-:Y:S01]  /*9db0*/  UTMALDG.4D.MULTICAST [UR8], [UR4], UR19, desc[UR6] ;  /* 0x00000608040073b4 */ /* 0x0003e20008019813 */
[----:B------:R-:W2:Y:S02]  /*9dc0*/  SYNCS.PHASECHK.TRANS64.TRYWAIT P1, [R2+URZ+0x34860], R3 ;  /* 0x03486003020075a7 */ /* 0x000ea4000802017f */
[----:B-12---:R-:W-:Y:S05]  /*9dd0*/  @!P1 BRA `(.L_x_180) ;  /* 0x0000001c008c9947 */ /* 0x006fea0003800000 */
.L_x_231:
[----:B------:R-:W2:Y:S02]  /*9de0*/  S2R R10, SR_TID.X ;  /* 0x00000000000a7919 */ /* 0x000ea40000002100 */
[----:B--2---:R-:W-:-:S13]  /*9df0*/  LOP3.LUT P1, RZ, R10, 0x7f, RZ, 0xc0, !PT ;  /* 0x0000007f0aff7812 */ /* 0x004fda000782c0ff */
[----:B-1----:R-:W-:-:S04]  /*9e00*/  @!P1 IMAD.MOV.U32 R3, RZ, RZ, 0x8000 ;  /* 0x00008000ff039424 */ /* 0x002fc800078e00ff */
[----:B------:R1:W-:Y:S01]  /*9e10*/  @!P1 SYNCS.ARRIVE.TRANS64 RZ, [R2+URZ+0x34850], R3 ;  /* 0x0348500302ff99a7 */ /* 0x0003e2000800003f */
[----:B------:R-:W-:Y:S05]  /*9e20*/  @P2 BRA `(.L_x_181) ;  /* 0x0000000000042947 */ /* 0x000fea0003800000 */
[----:B------:R-:W-:Y:S01]  /*9e30*/  BPT.TRAP 0x1 ;  /* 0x000000040000795c */ /* 0x000fe20000300000 */
.L_x_181:
[----:B------:R-:W-:-:S13]  /*9e40*/  ISETP.NE.AND P1, PT, R19, RZ, PT ;  /* 0x000000ff1300720c */ /* 0x000fda0003f25270 */
[----:B------:R-:W-:Y:S05]  /*9e50*/  @P1 BRA `(.L_x_182) ;  /* 0x0000000000041947 */ /* 0x000fea0003800000 */
[----:B------:R-:W-:Y:S01]  /*9e60*/  BPT.TRAP 0x1 ;  /* 0x000000040000795c */ /* 0x000fe20000300000 */
.L_x_182:
[----:B------:R-:W2:Y:S01]  /*9e70*/  S2R R11, SR_CgaCtaId ;  /* 0x00000000000b7919 */ /* 0x000ea20000008800 */
[----:B------:R-:W-:Y:S01]  /*9e80*/  MOV R10, 0x400 ;  /* 0x00000400000a7802 */ /* 0x000fe20000000f00 */
[----:B-1----:R-:W-:Y:S01]  /*9e90*/  IMAD R3, R16, 0x4000, R21 ;  /* 0x0000400010037824 */ /* 0x002fe200078e0215 */
[----:B------:R-:W-:Y:S01]  /*9ea0*/  R2UR UR11, R18 ;  /* 0x00000000120b72ca */ /* 0x000fe200000e0000 */
[----:B------:R-:W-:Y:S01]  /*9eb0*/  UIADD3 UR4, UP0, UR36, 0x470, URZ ;  /* 0x0000047024047890 */ /* 0x000fe2000ff1e03f */
[----:B------:R-:W-:Y:S01]  /*9ec0*/  R2UR UR5, R20 ;  /* 0x00000000140572ca */ /* 0x000fe200000e0000 */
[----:B------:R-:W-:Y:S01]  /*9ed0*/  UMOV UR10, URZ ;  /* 0x0000003f000a7c82 */ /* 0x000fe20008000000 */
[----:B------:R-:W-:Y:S01]  /*9ee0*/  R2UR UR9, R2 ;  /* 0x00000000020972ca */ /* 0x000fe200000e0000 */
[----:B------:R-:W-:Y:S01]  /*9ef0*/  UMOV UR16, 0x30000 ;  /* 0x0003000000107882 */ /* 0x000fe20000000000 */
[----:B------:R-:W-:Y:S01]  /*9f00*/  R2UR UR13, R5 ;  /* 0x00000000050d72ca */ /* 0x000fe200000e0000 */
[----:B------:R-:W-:Y:S01]  /*9f10*/  UMOV UR7, 0x14f00000 ;  /* 0x14f0000000077882 */ /* 0x000fe20000000000 */
[----:B------:R-:W-:Y:S01]  /*9f20*/  R2UR UR12, R0 ;  /* 0x00000000000c72ca */ /* 0x000fe200000e0000 */
[----:B------:R-:W-:Y:S01]  /*9f30*/  UMOV UR15, 0x40 ;  /* 0x00000040000f7882 */ /* 0x000fe20000000000 */
[----:B------:R-:W-:Y:S01]  /*9f40*/  MOV R5, R7 ;  /* 0x0000000700057202 */ /* 0x000fe20000000f00 */
[----:B------:R-:W-:-:S04]  /*9f50*/  IMAD.MOV.U32 R18, RZ, RZ, R6 ;  /* 0x000000ffff127224 */ /* 0x000fc800078e0006 */
[----:B------:R-:W-:Y:S02]  /*9f60*/  ULEA UR11, UR11, UR5, 0x7 ;  /* 0x000000050b0b7291 */ /* 0x000fe4000f8e383f */
[----:B------:R-:W-:Y:S02]  /*9f70*/  UIADD3 UR9, UR9, 0x34850, URZ ;  /* 0x0003485009097890 */ /* 0x000fe4000fffe03f */
[----:B------:R-:W-:Y:S01]  /*9f80*/  UIADD3.X UR5, URZ, UR37, URZ, UP0, !UPT ;  /* 0x000000253f057290 */ /* 0x000fe200087fe43f */
[----:B--2---:R-:W-:-:S05]  /*9f90*/  LEA R10, R11, R10, 0x18 ;  /* 0x0000000a0b0a7211 */ /* 0x004fca00078ec0ff */
[----:B------:R-:W-:-:S05]  /*9fa0*/  IMAD R3, R3, 0x2, R10 ;  /* 0x0000000203037824 */ /* 0x000fca00078e020a */
[----:B------:R-:W-:-:S13]  /*9fb0*/  R2UR UR6, R3 ;  /* 0x00000000030672ca */ /* 0x000fda00000e0000 */
[----:B------:R-:W-:Y:S02]  /*9fc0*/  UIADD3 UR8, UR6, 0x400, URZ ;  /* 0x0000040006087890 */ /* 0x000fe4000fffe03f */
[----:B------:R-:W-:-:S03]  /*9fd0*/  UIADD3 UR14, UR6, 0x4400, URZ ;  /* 0x00004400060e7890 */ /* 0x000fc6000fffe03f */
[----:B------:R-:W-:-:S04]  /*9fe0*/  UMOV UR6, 0x0 ;  /* 0x0000000000067882 */ /* 0x000fc80000000000 */
[----:B------:R1:W-:Y:S02]  /*9ff0*/  UTMALDG.4D.MULTICAST [UR8], [UR4], UR16, desc[UR6] ;  /* 0x00000608040073b4 */ /* 0x0003e40008019810 */
[----:B-1----:R-:W-:Y:S01]  /*a000*/  UMOV UR8, UR14 ;  /* 0x0000000e00087c82 */ /* 0x002fe20008000000 */
[----:B------:R-:W-:Y:S02]  /*a010*/  UMOV UR10, UR15 ;  /* 0x0000000f000a7c82 */ /* 0x000fe40008000000 */
[----:B------:R1:W-:Y:S02]  /*a020*/  UTMALDG.4D.MULTICAST [UR8], [UR4], UR16, desc[UR6] ;  /* 0x00000608040073b4 */ /* 0x0003e40008019810 */
[----:B-1----:R-:W-:Y:S01]  /*a030*/  NOP ;  /* 0x0000000000007918 */ /* 0x002fe20000000000 */
.L_x_175:
[----:B------:R-:W-:Y:S05]  /*a040*/  BSYNC B0 ;  /* 0x0000000000007941 */ /* 0x000fea0003800000 */
.L_x_174:
[----:B------:R-:W2:Y:S01]  /*a050*/  LDL.LU R2, [R1+0x10] ;  /* 0x0000100001027983 */ /* 0x000ea20000300800 */
[----:B------:R-:W-:Y:S01]  /*a060*/  IMAD.MOV.U32 R16, RZ, RZ, R9 ;  /* 0x000000ffff107224 */ /* 0x000fe200078e0009 */
[----:B------:R-:W-:Y:S01]  /*a070*/  MOV R17, R13 ;  /* 0x0000000d00117202 */ /* 0x000fe20000000f00 */
[----:B--2---:R-:W-:-:S07]  /*a080*/  VIADD R6, R2, 0xfffffffd ;  /* 0xfffffffd02067836 */ /* 0x004fce0000000000 */
.L_x_173:
[----:B------:R-:W-:Y:S01]  /*a090*/  IMAD.MOV R3, RZ, RZ, -R14 ;  /* 0x000000ffff037224 */ /* 0x000fe200078e0a0e */
[----:B------:R-:W-:Y:S04]  /*a0a0*/  BSSY B0, `(.L_x_172) ;  /* 0x00000fb000007945 */ /* 0x000fe80003800000 */
[----:B------:R-:W-:-:S13]  /*a0b0*/  ISETP.NE.AND P1, PT, R8, R3, PT ;  /* 0x000000030800720c */ /* 0x000fda0003f25270 */
[----:B------:R-:W-:Y:S05]  /*a0c0*/  @!P1 BRA `(.L_x_183) ;  /* 0x0000000c00e09947 */ /* 0x000fea0003800000 */
[----:B------:R-:W-:-:S07]  /*a0d0*/  IMAD.MOV.U32 R8, RZ, RZ, R5 ;  /* 0x000000ffff087224 */ /* 0x000fce00078e0005 */
.L_x_202:
[----:B------:R-:W-:Y:S01]  /*a0e0*/  VIADD R7, R16, 0x1 ;  /* 0x0000000110077836 */ /* 0x000fe20000000000 */
[----:B------:R-:W-:Y:S04]  /*a0f0*/  BSSY B1, `(.L_x_184) ;  /* 0x0000078000017945 */ /* 0x000fe80003800000 */
[----:B------:R-:W-:-:S04]  /*a100*/  ISETP.NE.AND P1, PT, R7, 0x2, PT ;  /* 0x000000020700780c */ /* 0x000fc80003f25270 */
[----:B-1----:R-:W-:Y:S02]  /*a110*/  SEL R10, RZ, 0x1, P1 ;  /* 0x00000001ff0a7807 */ /* 0x002fe40000800000 */
[----:B------:R-:W-:Y:S02]  /*a120*/  SEL R7, R7, RZ, P1 ;  /* 0x000000ff07077207 */ /* 0x000fe40000800000 */
[----:B------:R-:W-:Y:S01]  /*a130*/  LOP3.LUT R10, R17, R10, RZ, 0x3c, !PT ;  /* 0x0000000a110a7212 */ /* 0x000fe200078e3cff */
[----:B------:R-:W-:Y:S06]  /*a140*/  @!P6 BRA `(.L_x_185) ;  /* 0x0000000400c8e947 */ /* 0x000fec0003800000 */
[----:B------:R-:W-:Y:S01]  /*a150*/  MOV R11, R6 ;  /* 0x00000006000b7202 */ /* 0x000fe20000000f00 */
        /* <DEDUP_REMOVED lines=10> */
[----:B------:R-:W-:Y:S02]  /*a200*/  @P1 SHF.R.U32.HI R2, RZ, R3, R8 ;  /* 0x00000003ff021219 */ /* 0x000fe40000011608 */
[----:B------:R-:W1:Y:S03]  /*a210*/  LDC.64 R8, c[0x0][0x3f8] ;  /* 0x0000fe00ff087b82 */ /* 0x000e660000000a00 */
[----:B------:R-:W-:-:S04]  /*a220*/  IMAD.MOV R3, RZ, RZ, -R2 ;  /* 0x000000ffff037224 */ /* 0x000fc800078e0a02 */
[----:B------:R-:W-:Y:S01]  /*a230*/  IMAD R11, R11, R3, R6 ;  /* 0x000000030b0b7224 */ /* 0x000fe200078e0206 */
[----:B------:R-:W-:-:S03]  /*a240*/  SHF.R.S32.HI R3, RZ, 0x1f, R2 ;  /* 0x0000001fff037819 */ /* 0x000fc60000011402 */
[----:B------:R-:W-:-:S04]  /*a250*/  IMAD.WIDE.U32 R2, R4, UR4, R2 ;  /* 0x0000000404027c25 */ /* 0x000fc8000f8e0002 */
[----:B------:R-:W-:Y:S01]  /*a260*/  IMAD.IADD R13, R13, 0x1, R3 ;  /* 0x000000010d0d7824 */ /* 0x000fe200078e0203 */
[----:B-1----:R-:W-:-:S04]  /*a270*/  LEA R8, P1, R2, R8, 0x2 ;  /* 0x0000000802087211 */ /* 0x002fc800078210ff */
[----:B------:R-:W-:-:S05]  /*a280*/  LEA.HI.X R9, R2, R9, R13, 0x2, P1 ;  /* 0x0000000902097211 */ /* 0x000fca00008f140d */
[----:B------:R1:W5:Y:S04]  /*a290*/  LDG.E R8, desc[UR6][R8.64] ;  /* 0x0000000608087981 */ /* 0x000368000c1e1900 */
.L_x_186:
[----:B------:R-:W2:Y:S01]  /*a2a0*/  S2R R3, SR_CgaCtaId ;  /* 0x0000000000037919 */ /* 0x000ea20000008800 */
[----:B------:R-:W-:-:S04]  /*a2b0*/  MOV R2, 0x400 ;  /* 0x0000040000027802 */ /* 0x000fc80000000f00 */
[----:B--2---:R-:W-:Y:S02]  /*a2c0*/  LEA R2, R3, R2, 0x18 ;  /* 0x0000000203027211 */ /* 0x004fe400078ec0ff */
[----:B------:R-:W-:Y:S02]  /*a2d0*/  SHF.L.U32 R3, R10, 0x1f, RZ ;  /* 0x0000001f0a037819 */ /* 0x000fe400000006ff */
[----:B------:R-:W-:-:S04]  /*a2e0*/  LEA R2, R7, R2, 0x3 ;  /* 0x0000000207027211 */ /* 0x000fc800078e18ff */
[----:B------:R-:W2:Y:S02]  /*a2f0*/  SYNCS.PHASECHK.TRANS64.TRYWAIT P1, [R2+URZ+0x34840], R3 ;  /* 0x03484003020075a7 */ /* 0x000ea4000802017f */
[----:B--2---:R-:W-:Y:S05]  /*a300*/  @!P1 BRA `(.L_x_187) ;  /* 0x0000001800549947 */ /* 0x004fea0003800000 */
.L_x_232:
[----:B-1----:R-:W1:Y:S01]  /*a310*/  S2R R9, SR_TID.X ;  /* 0x0000000000097919 */ /* 0x002e620000002100 */
[----:B------:R-:W-:Y:S01]  /*a320*/  UPRMT UR4, UR38, 0x9910, URZ ;  /* 0x0000991026047896 */ /* 0x000fe2000800003f */
[----:B-1----:R-:W-:-:S13]  /*a330*/  LOP3.LUT P1, RZ, R9, 0x7f, RZ, 0xc0, !PT ;  /* 0x0000007f09ff7812 */ /* 0x002fda000782c0ff */
[----:B--2---:R-:W-:-:S04]  /*a340*/  @!P1 IMAD.MOV.U32 R3, RZ, RZ, 0xc000 ;  /* 0x0000c000ff039424 */ /* 0x004fc800078e00ff */
[----:B------:R1:W-:Y:S02]  /*a350*/  @!P1 SYNCS.ARRIVE.TRANS64 RZ, [R2+URZ+0x34830], R3 ;  /* 0x0348300302ff99a7 */ /* 0x0003e4000800003f */
[----:B-1----:R-:W-:-:S05]  /*a360*/  IMAD.U32 R3, RZ, RZ, UR4 ;  /* 0x00000004ff037e24 */ /* 0x002fca000f8e00ff */
[----:B------:R-:W-:-:S13]  /*a370*/  ISETP.NE.AND P2, PT, R3, 0x2, PT ;  /* 0x000000020300780c */ /* 0x000fda0003f45270 */
[----:B------:R-:W-:Y:S05]  /*a380*/  @P2 BRA `(.L_x_188) ;  /* 0x0000000000042947 */ /* 0x000fea0003800000 */
[----:B------:R-:W-:Y:S01]  /*a390*/  BPT.TRAP 0x1 ;  /* 0x000000040000795c */ /* 0x000fe20000300000 */
.L_x_188:
[----:B------:R-:W-:-:S13]  /*a3a0*/  ISETP.NE.AND P1, PT, R19, RZ, PT ;  /* 0x000000ff1300720c */ /* 0x000fda0003f25270 */
[----:B------:R-:W-:Y:S05]  /*a3b0*/  @P1 BRA `(.L_x_189) ;  /* 0x0000000000041947 */ /* 0x000fea0003800000 */
[----:B------:R-:W-:Y:S01]  /*a3c0*/  BPT.TRAP 0x1 ;  /* 0x000000040000795c */ /* 0x000fe20000300000 */
.L_x_189:
        /* <DEDUP_REMOVED lines=36> */
.L_x_233:
[----:B------:R-:W2:Y:S02]  /*a610*/  S2R R3, SR_TID.X ;  /* 0x0000000000037919 */ /* 0x000ea40000002100 */
[----:B--2---:R-:W-:-:S13]  /*a620*/  LOP3.LUT P1, RZ, R3, 0x7f, RZ, 0xc0, !PT ;  /* 0x0000007f03ff7812 */ /* 0x004fda000782c0ff */
[----:B------:R-:W-:-:S04]  /*a630*/  @!P1 IMAD.MOV.U32 R3, RZ, RZ, 0x8000 ;  /* 0x00008000ff039424 */ /* 0x000fc800078e00ff */
[----:B------:R2:W-:Y:S01]  /*a640*/  @!P1 SYNCS.ARRIVE.TRANS64 RZ, [R2+URZ+0x34850], R3 ;  /* 0x0348500302ff99a7 */ /* 0x0005e2000800003f */
[----:B------:R-:W-:Y:S05]  /*a650*/  @P2 BRA `(.L_x_191) ;  /* 0x0000000000042947 */ /* 0x000fea0003800000 */
[----:B------:R-:W-:Y:S01]  /*a660*/  BPT.TRAP 0x1 ;  /* 0x000000040000795c */ /* 0x000fe20000300000 */
.L_x_191:
[----:B------:R-:W-:-:S13]  /*a670*/  ISETP.NE.AND P1, PT, R19, RZ, PT ;  /* 0x000000ff1300720c */ /* 0x000fda0003f25270 */
[----:B------:R-:W-:Y:S05]  /*a680*/  @P1 BRA `(.L_x_192) ;  /* 0x0000000000041947 */ /* 0x000fea0003800000 */
[----:B------:R-:W-:Y:S01]  /*a690*/  BPT.TRAP 0x1 ;  /* 0x000000040000795c */ /* 0x000fe20000300000 */
.L_x_192:
[----:B------:R-:W3:Y:S01]  /*a6a0*/  S2R R9, SR_CgaCtaId ;  /* 0x0000000000097919 */ /* 0x000ee20000008800 */
[----:B--2---:R-:W-:Y:S01]  /*a6b0*/  MOV R3, 0x400 ;  /* 0x0000040000037802 */ /* 0x004fe20000000f00 */
[----:B------:R-:W-:Y:S01]  /*a6c0*/  IMAD R16, R16, 0x4000, R21 ;  /* 0x0000400010107824 */ /* 0x000fe200078e0215 */
        /* <DEDUP_REMOVED lines=15> */
[----:B---3--:R-:W-:-:S05]  /*a7c0*/  LEA R3, R9, R3, 0x18 ;  /* 0x0000000309037211 */ /* 0x008fca00078ec0ff */
[----:B------:R-:W-:-:S05]  /*a7d0*/  IMAD R16, R16, 0x2, R3 ;  /* 0x0000000210107824 */ /* 0x000fca00078e0203 */
[----:B------:R-:W-:-:S13]  /*a7e0*/  R2UR UR6, R16 ;  /* 0x00000000100672ca */ /* 0x000fda00000e0000 */
[----:B------:R-:W-:Y:S02]  /*a7f0*/  UIADD3 UR8, UR6, 0x400, URZ ;  /* 0x0000040006087890 */ /* 0x000fe4000fffe03f */
[----:B------:R-:W-:-:S03]  /*a800*/  UIADD3 UR14, UR6, 0x4400, URZ ;  /* 0x00004400060e7890 */ /* 0x000fc6000fffe03f */
[----:B------:R-:W-:-:S04]  /*a810*/  UMOV UR6, 0x0 ;  /* 0x0000000000067882 */ /* 0x000fc80000000000 */
[----:B------:R2:W-:Y:S02]  /*a820*/  UTMALDG.4D.MULTICAST [UR8], [UR4], UR16, desc[UR6] ;  /* 0x00000608040073b4 */ /* 0x0005e40008019810 */
[----:B--2---:R-:W-:Y:S01]  /*a830*/  UMOV UR8, UR14 ;  /* 0x0000000e00087c82 */ /* 0x004fe20008000000 */
[----:B------:R-:W-:Y:S02]  /*a840*/  UMOV UR10, UR15 ;  /* 0x0000000f000a7c82 */ /* 0x000fe40008000000 */
[----:B------:R2:W-:Y:S02]  /*a850*/  UTMALDG.4D.MULTICAST [UR8], [UR4], UR16, desc[UR6] ;  /* 0x00000608040073b4 */ /* 0x0005e40008019810 */
[----:B--2---:R-:W-:Y:S01]  /*a860*/  NOP ;  /* 0x0000000000007918 */ /* 0x004fe20000000000 */
.L_x_185:
[----:B------:R-:W-:Y:S05]  /*a870*/  BSYNC B1 ;  /* 0x0000000000017941 */ /* 0x000fea0003800000 */
.L_x_184:
        /* <DEDUP_REMOVED lines=28> */
.L_x_195:
[----:B------:R-:W2:Y:S01]  /*aa40*/  S2R R3, SR_CgaCtaId ;  /* 0x0000000000037919 */ /* 0x000ea20000008800 */
[----:B------:R-:W-:-:S04]  /*aa50*/  MOV R2, 0x400 ;  /* 0x0000040000027802 */ /* 0x000fc80000000f00 */
[----:B--2---:R-:W-:Y:S02]  /*aa60*/  LEA R2, R3, R2, 0x18 ;  /* 0x0000000203027211 */ /* 0x004fe400078ec0ff */
[----:B------:R-:W-:-:S03]  /*aa70*/  SHF.L.U32 R3, R17, 0x1f, RZ ;  /* 0x0000001f11037819 */ /* 0x000fc600000006ff */
[----:B------:R-:W-:-:S04]  /*aa80*/  IMAD R2, R16, 0x8, R2 ;  /* 0x0000000810027824 */ /* 0x000fc800078e0202 */
[----:B------:R-:W2:Y:S02]  /*aa90*/  SYNCS.PHASECHK.TRANS64.TRYWAIT P1, [R2+URZ+0x34840], R3 ;  /* 0x03484003020075a7 */ /* 0x000ea4000802017f */
[----:B--2---:R-:W-:Y:S05]  /*aaa0*/  @!P1 BRA `(.L_x_196) ;  /* 0x0000001000949947 */ /* 0x004fea0003800000 */
.L_x_234:
[----:B-1----:R-:W1:Y:S01]  /*aab0*/  S2R R9, SR_TID.X ;  /* 0x0000000000097919 */ /* 0x002e620000002100 */
[----:B------:R-:W-:Y:S01]  /*aac0*/  UPRMT UR4, UR38, 0x9910, URZ ;  /* 0x0000991026047896 */ /* 0x000fe2000800003f */
[----:B-1----:R-:W-:-:S13]  /*aad0*/  LOP3.LUT P1, RZ, R9, 0x7f, RZ, 0xc0, !PT ;  /* 0x0000007f09ff7812 */ /* 0x002fda000782c0ff */
[----:B--2---:R-:W-:-:S04]  /*aae0*/  @!P1 MOV R3, 0xc000 ;  /* 0x0000c00000039802 */ /* 0x004fc80000000f00 */
[----:B------:R1:W-:Y:S02]  /*aaf0*/  @!P1 SYNCS.ARRIVE.TRANS64 RZ, [R2+URZ+0x34830], R3 ;  /* 0x0348300302ff99a7 */ /* 0x0003e4000800003f */
[----:B-1----:R-:W-:-:S05]  /*ab00*/  IMAD.U32 R3, RZ, RZ, UR4 ;  /* 0x00000004ff037e24 */ /* 0x002fca000f8e00ff */
[----:B------:R-:W-:-:S13]  /*ab10*/  ISETP.NE.AND P2, PT, R3, 0x2, PT ;  /* 0x000000020300780c */ /* 0x000fda0003f45270 */
[----:B------:R-:W-:Y:S05]  /*ab20*/  @P2 BRA `(.L_x_197) ;  /* 0x0000000000042947 */ /* 0x000fea0003800000 */
[----:B------:R-:W-:Y:S01]  /*ab30*/  BPT.TRAP 0x1 ;  /* 0x000000040000795c */ /* 0x000fe20000300000 */
.L_x_197:
[----:B------:R-:W-:-:S13]  /*ab40*/  ISETP.NE.AND P1, PT, R19, RZ, PT ;  /* 0x000000ff1300720c */ /* 0x000fda0003f25270 */
[----:B------:R-:W-:Y:S05]  /*ab50*/  @P1 BRA `(.L_x_198) ;  /* 0x0000000000041947 */ /* 0x000fea0003800000 */
[----:B------:R-:W-:Y:S01]  /*ab60*/  BPT.TRAP 0x1 ;  /* 0x000000040000795c */ /* 0x000fe20000300000 */
.L_x_198:
        /* <DEDUP_REMOVED lines=21> */
[----:B------:R-:W-:Y:S01]  /*acc0*/  R2UR UR8, R2 ;  /* 0x00000000020872ca */ /* 0x000fe200000e0000 */
[----:B------:R-:W-:-:S12]  /*acd0*/  IMAD R2, R7, 0x8, R3 ;  /* 0x0000000807027824 */ /* 0x000fd800078e0203 */
        /* <DEDUP_REMOVED lines=13> */
.L_x_235:
[----:B------:R-:W2:Y:S02]  /*adb0*/  S2R R3, SR_TID.X ;  /* 0x0000000000037919 */ /* 0x000ea40000002100 */
[----:B--2---:R-:W-:-:S13]  /*adc0*/  LOP3.LUT P1, RZ, R3, 0x7f, RZ, 0xc0, !PT ;  /* 0x0000007f03ff7812 */ /* 0x004fda000782c0ff */
[----:B------:R-:W-:-:S04]  /*add0*/  @!P1 MOV R3, 0x8000 ;  /* 0x0000800000039802 */ /* 0x000fc80000000f00 */
[----:B------:R2:W-:Y:S01]  /*ade0*/  @!P1 SYNCS.ARRIVE.TRANS64 RZ, [R2+URZ+0x34850], R3 ;  /* 0x0348500302ff99a7 */ /* 0x0005e2000800003f */
[----:B------:R-:W-:Y:S05]  /*adf0*/  @P2 BRA `(.L_x_200) ;  /* 0x0000000000042947 */ /* 0x000fea0003800000 */
[----:B------:R-:W-:Y:S01]  /*ae00*/  BPT.TRAP 0x1 ;  /* 0x000000040000795c */ /* 0x000fe20000300000 */
.L_x_200:
[----:B------:R-:W-:-:S13]  /*ae10*/  ISETP.NE.AND P1, PT, R19, RZ, PT ;  /* 0x000000ff1300720c */ /* 0x000fda0003f25270 */
[----:B------:R-:W-:Y:S05]  /*ae20*/  @P1 BRA `(.L_x_201) ;  /* 0x0000000000041947 */ /* 0x000fea0003800000 */
[----:B------:R-:W-:Y:S01]  /*ae30*/  BPT.TRAP 0x1 ;  /* 0x000000040000795c */ /* 0x000fe20000300000 */
.L_x_201:
        /* <DEDUP_REMOVED lines=13> */
[----:B------:R-:W-:Y:S01]  /*af10*/  IMAD.MOV.U32 R18, RZ, RZ, R11 ;  /* 0x000000ffff127224 */ /* 0x000fe200078e000b */
[----:B------:R-:W-:-:S04]  /*af20*/  MOV R5, R8 ;  /* 0x0000000800057202 */ /* 0x000fc80000000f00 */
        /* <DEDUP_REMOVED lines=14> */
.L_x_194:
[----:B------:R-:W-:Y:S05]  /*b010*/  BSYNC B1 ;  /* 0x0000000000017941 */ /* 0x000fea0003800000 */
.L_x_193:
[C---:B------:R-:W-:Y:S01]  /*b020*/  ISETP.GT.AND P1, PT, R6.reuse, 0x1, PT ;  /* 0x000000010600780c */ /* 0x040fe20003f24270 */
[----:B------:R-:W-:-:S12]  /*b030*/  VIADD R6, R6, 0xfffffffe ;  /* 0xfffffffe06067836 */ /* 0x000fd80000000000 */
[----:B------:R-:W-:Y:S05]  /*b040*/  @P1 BRA `(.L_x_202) ;  /* 0xfffffff000241947 */ /* 0x000fea000383ffff */
.L_x_183:
[----:B------:R-:W-:Y:S05]  /*b050*/  BSYNC B0 ;  /* 0x0000000000007941 */ /* 0x000fea0003800000 */
.L_x_172:
[----:B------:R-:W-:Y:S04]  /*b060*/  BSSY B0, `(.L_x_203) ;  /* 0x0000030000007945 */ /* 0x000fe80003800000 */
[----:B------:R-:W-:Y:S05]  /*b070*/  @!P6 BRA `(.L_x_204) ;  /* 0x0000000000b8e947 */ /* 0x000fea0003800000 */
[----:B------:R-:W2:Y:S01]  /*b080*/  S2R R3, SR_CgaCtaId ;  /* 0x0000000000037919 */ /* 0x000ea20000008800 */
[----:B-1----:R-:W-:-:S04]  /*b090*/  MOV R2, 0x400 ;  /* 0x0000040000027802 */ /* 0x002fc80000000f00 */
[----:B--2---:R-:W-:-:S05]  /*b0a0*/  LEA R2, R3, R2, 0x18 ;  /* 0x0000000203027211 */ /* 0x004fca00078ec0ff */
[----:B------:R-:W-:Y:S01]  /*b0b0*/  IMAD R3, R16, 0x8, R2 ;  /* 0x0000000810037824 */ /* 0x000fe200078e0202 */
[----:B------:R-:W-:-:S04]  /*b0c0*/  SHF.L.U32 R2, R17, 0x1f, RZ ;  /* 0x0000001f11027819 */ /* 0x000fc800000006ff */
[----:B------:R-:W1:Y:S02]  /*b0d0*/  SYNCS.PHASECHK.TRANS64.TRYWAIT P0, [R3+URZ+0x34860], R2 ;  /* 0x03486002030075a7 */ /* 0x000e64000800017f */
[----:B-1----:R-:W-:Y:S05]  /*b0e0*/  @!P0 BRA `(.L_x_205) ;  /* 0x0000000c002c8947 */ /* 0x002fea0003800000 */
.L_x_236:
[----:B------:R-:W2:Y:S01]  /*b0f0*/  S2R R4, SR_TID.X ;  /* 0x0000000000047919 */ /* 0x000ea20000002100 */
[----:B------:R-:W-:-:S04]  /*b100*/  UPRMT UR4, UR38, 0x9910, URZ ;  /* 0x0000991026047896 */ /* 0x000fc8000800003f */
[----:B------:R-:W-:Y:S01]  /*b110*/  UISETP.NE.AND UP0, UPT, UR4, 0x2, UPT ;  /* 0x000000020400788c */ /* 0x000fe2000bf05270 */
[----:B--2---:R-:W-:-:S13]  /*b120*/  LOP3.LUT P0, RZ, R4, 0x7f, RZ, 0xc0, !PT ;  /* 0x0000007f04ff7812 */ /* 0x004fda000780c0ff */
[----:B-1----:R-:W-:-:S04]  /*b130*/  @!P0 IMAD.MOV.U32 R2, RZ, RZ, 0x8000 ;  /* 0x00008000ff028424 */ /* 0x002fc800078e00ff */
[----:B------:R1:W-:Y:S01]  /*b140*/  @!P0 SYNCS.ARRIVE.TRANS64 RZ, [R3+URZ+0x34850], R2 ;  /* 0x0348500203ff89a7 */ /* 0x0003e2000800003f */
[----:B------:R-:W-:-:S13]  /*b150*/  PLOP3.LUT P0, PT, PT, PT, UP0, 0x80, 0x0 ;  /* 0x000000000000781c */ /* 0x000fda0003f0f008 */
[----:B-1----:R-:W-:Y:S05]  /*b160*/  @P0 BRA `(.L_x_206) ;  /* 0x0000000000040947 */ /* 0x002fea0003800000 */
[----:B------:R-:W-:Y:S01]  /*b170*/  BPT.TRAP 0x1 ;  /* 0x000000040000795c */ /* 0x000fe20000300000 */
.L_x_206:
[----:B------:R-:W-:-:S13]  /*b180*/  ISETP.NE.AND P0, PT, R19, RZ, PT ;  /* 0x000000ff1300720c */ /* 0x000fda0003f05270 */
[----:B------:R-:W-:Y:S05]  /*b190*/  @P0 BRA `(.L_x_207) ;  /* 0x0000000000040947 */ /* 0x000fea0003800000 */
[----:B------:R-:W-:Y:S01]  /*b1a0*/  BPT.TRAP 0x1 ;  /* 0x000000040000795c */ /* 0x000fe20000300000 */
.L_x_207:
[----:B------:R-:W1:Y:S01]  /*b1b0*/  S2R R4, SR_CgaCtaId ;  /* 0x0000000000047919 */ /* 0x000e620000008800 */
[----:B------:R-:W-:Y:S01]  /*b1c0*/  MOV R2, 0x400 ;  /* 0x0000040000027802 */ /* 0x000fe20000000f00 */
[----:B------:R-:W-:Y:S01]  /*b1d0*/  UIADD3 UR4, UP0, UR36, 0x470, URZ ;  /* 0x0000047024047890 */ /* 0x000fe2000ff1e03f */
[----:B------:R-:W-:Y:S01]  /*b1e0*/  LEA R21, R16, R21, 0xe ;  /* 0x0000001510157211 */ /* 0x000fe200078e70ff */
[----:B------:R-:W-:Y:S01]  /*b1f0*/  UMOV UR10, URZ ;  /* 0x0000003f000a7c82 */ /* 0x000fe20008000000 */
[----:B------:R-:W-:Y:S01]  /*b200*/  R2UR UR5, R20 ;  /* 0x00000000140572ca */ /* 0x000fe200000e0000 */
[----:B------:R-:W-:Y:S01]  /*b210*/  UMOV UR16, 0x30000 ;  /* 0x0003000000107882 */ /* 0x000fe20000000000 */
[----:B------:R-:W-:Y:S01]  /*b220*/  R2UR UR11, R18 ;  /* 0x00000000120b72ca */ /* 0x000fe200000e0000 */
[----:B------:R-:W-:Y:S01]  /*b230*/  UMOV UR7, 0x14f00000 ;  /* 0x14f0000000077882 */ /* 0x000fe20000000000 */
[----:B------:R-:W-:Y:S01]  /*b240*/  R2UR UR9, R3 ;  /* 0x00000000030972ca */ /* 0x000fe200000e0000 */
[----:B------:R-:W-:Y:S01]  /*b250*/  UMOV UR15, 0x40 ;  /* 0x00000040000f7882 */ /* 0x000fe20000000000 */
[----:B------:R-:W-:-:S02]  /*b260*/  R2UR UR12, R0 ;  /* 0x00000000000c72ca */ /* 0x000fc400000e0000 */
[----:B------:R-:W-:-:S07]  /*b270*/  R2UR UR13, R5 ;  /* 0x00000000050d72ca */ /* 0x000fce00000e0000 */
[----:B------:R-:W-:Y:S02]  /*b280*/  ULEA UR11, UR11, UR5, 0x7 ;  /* 0x000000050b0b7291 */ /* 0x000fe4000f8e383f */
[----:B------:R-:W-:Y:S02]  /*b290*/  UIADD3 UR9, UR9, 0x34850, URZ ;  /* 0x0003485009097890 */ /* 0x000fe4000fffe03f */
[----:B------:R-:W-:Y:S01]  /*b2a0*/  UIADD3.X UR5, URZ, UR37, URZ, UP0, !UPT ;  /* 0x000000253f057290 */ /* 0x000fe200087fe43f */
[----:B-1----:R-:W-:-:S05]  /*b2b0*/  LEA R2, R4, R2, 0x18 ;  /* 0x0000000204027211 */ /* 0x002fca00078ec0ff */
        /* <DEDUP_REMOVED lines=9> */
[----:B--2---:R-:W-:Y:S01]  /*b350*/  NOP ;  /* 0x0000000000007918 */ /* 0x004fe20000000000 */
.L_x_204:
[----:B------:R-:W-:Y:S05]  /*b360*/  BSYNC B0 ;  /* 0x0000000000007941 */ /* 0x000fea0003800000 */
.L_x_203:
[----:B------:R-:W2:Y:S01]  /*b370*/  LDL.LU R0, [R1+0x14] ;  /* 0x0000140001007983 */ /* 0x000ea20000300800 */
[----:B------:R-:W-:-:S03]  /*b380*/  ULDC UR4, c[0x0][0xda4] ;  /* 0x0003690000047ab9 */ /* 0x000fc60000000800 */
[----:B-1----:R-:W3:Y:S01]  /*b390*/  LDL.LU R2, [R1+0x1c] ;  /* 0x00001c0001027983 */ /* 0x002ee20000300800 */
        /* <DEDUP_REMOVED lines=8> */
[----:B-1----:R-:W-:-:S04]  /*b420*/  SEL R0, RZ, 0x1, P0 ;  /* 0x00000001ff007807 */ /* 0x002fc80000000000 */
[----:B------:R-:W-:-:S05]  /*b430*/  LOP3.LUT R17, R17, R0, RZ, 0x3c, !PT ;  /* 0x0000000011117212 */ /* 0x000fca00078e3cff */
[----:B--2---:R-:W-:Y:S05]  /*b440*/  @!P1 BRA `(.L_x_208) ;  /* 0xffffffd0003c9947 */ /* 0x004fea000383ffff */
[----:B------:R-:W-:-:S07]  /*b450*/  LOP3.LUT R2, R2, 0x1, RZ, 0xc, !PT ;  /* 0x0000000102027812 */ /* 0x000fce00078e0cff */
.L_x_156:
[----:B------:R-:W1:Y:S01]  /*b460*/  S2R R3, SR_CgaCtaId ;  /* 0x0000000000037919 */ /* 0x000e620000008800 */
[----:B------:R-:W-:Y:S01]  /*b470*/  MOV R0, 0x400 ;  /* 0x0000040000007802 */ /* 0x000fe20000000f00 */
[----:B------:R-:W-:Y:S03]  /*b480*/  BSSY B0, `(.L_x_209) ;  /* 0x0000005000007945 */ /* 0x000fe60003800000 */
[----:B-1----:R-:W-:Y:S02]  /*b490*/  LEA R0, R3, R0, 0x18 ;  /* 0x0000000003007211 */ /* 0x002fe400078ec0ff */
[----:B------:R-:W-:-:S04]  /*b4a0*/  SHF.L.U32 R3, R2, 0x1f, RZ ;  /* 0x0000001f02037819 */ /* 0x000fc800000006ff */
[----:B------:R-:W1:Y:S02]  /*b4b0*/  SYNCS.PHASECHK.TRANS64.TRYWAIT P0, [R0+URZ+0x34820], R3 ;  /* 0x03482003000075a7 */ /* 0x000e64000800017f */
[----:B-1----:R-:W-:Y:S05]  /*b4c0*/  @!P0 BRA `(.L_x_210) ;  /* 0x0000000800488947 */ /* 0x002fea0003800000 */
.L_x_237:
[----:B------:R-:W-:Y:S05]  /*b4d0*/  BSYNC B0 ;  /* 0x0000000000007941 */ /* 0x000fea0003800000 */
.L_x_209:
[----:B------:R-:W-:-:S03]  /*b4e0*/  UMOV UR4, 0xffffffff ;  /* 0xffffffff00047882 */ /* 0x000fc60000000000 */
[----:B------:R-:W-:Y:S05]  /*b4f0*/  BRA.DIV UR4, `(.L_x_211) ;  /* 0x0000000a04507947 */ /* 0x000fea000b800000 */
[----:B------:R-:W2:Y:S02]  /*b500*/  S2R R2, SR_TID.X ;  /* 0x0000000000027919 */ /* 0x000ea40000002100 */
[----:B--2---:R-:W-:-:S04]  /*b510*/  SHF.R.U32.HI R2, RZ, 0x5, R2 ;  /* 0x00000005ff027819 */ /* 0x004fc80000011602 */
[----:B------:R-:W-:-:S05]  /*b520*/  LOP3.LUT R2, R2, 0x3, RZ, 0xc0, !PT ;  /* 0x0000000302027812 */ /* 0x000fca00078ec0ff */
[----:B------:R2:W3:Y:S02]  /*b530*/  SHFL.IDX PT, R14, R2, RZ, 0x1f ;  /* 0x00001fff020e7589 */ /* 0x0004e400000e0000 */
.L_x_240:
[----:B---3--:R-:W-:Y:S01]  /*b540*/  ISETP.NE.AND P0, PT, R14, RZ, PT ;  /* 0x000000ff0e00720c */ /* 0x008fe20003f05270 */
[----:B------:R-:W-:-:S12]  /*b550*/  BSSY B0, `(.L_x_212) ;  /* 0x0000026000007945 */ /* 0x000fd80003800000 */
[----:B------:R-:W-:Y:S05]  /*b560*/  @P0 BRA `(.L_x_213) ;  /* 0x0000000000900947 */ /* 0x000fea0003800000 */
[----:B------:R-:W-:-:S03]  /*b570*/  UMOV UR4, 0xffffffff ;  /* 0xffffffff00047882 */ /* 0x000fc60000000000 */
[----:B------:R-:W-:Y:S05]  /*b580*/  BRA.DIV UR4, `(.L_x_214) ;  /* 0x0000000a04607947 */ /* 0x000fea000b800000 */
[----:B------:R-:W-:-:S13]  /*b590*/  ELECT P6, URZ, PT ;  /* 0x00000000003f782f */ /* 0x000fda00038c0000 */
.L_x_243:
[----:B------:R-:W-:Y:S05]  /*b5a0*/  @!P6 BRA `(.L_x_213) ;  /* 0x000000000080e947 */ /* 0x000fea0003800000 */
[----:B--2---:R-:W2:Y:S02]  /*b5b0*/  LDL R2, [R1+0x24] ;  /* 0x0000240001027983 */ /* 0x004ea40000100800 */
[----:B--2---:R-:W-:-:S13]  /*b5c0*/  R2UR UR4, R2 ;  /* 0x00000000020472ca */ /* 0x004fda00000e0000 */
[----:B------:R-:W-:-:S06]  /*b5d0*/  ULOP3.LUT UR4, UR4, 0x2, URZ, 0xfc, !UPT ;  /* 0x0000000204047892 */ /* 0x000fcc000f8efc3f */
[----:B------:R-:W-:-:S05]  /*b5e0*/  IMAD.U32 R2, RZ, RZ, UR4 ;  /* 0x00000004ff027e24 */ /* 0x000fca000f8e00ff */
[----:B------:R-:W-:-:S13]  /*b5f0*/  ISETP.NE.AND P2, PT, R2, 0x3, PT ;  /* 0x000000030200780c */ /* 0x000fda0003f45270 */
[----:B------:R-:W-:Y:S05]  /*b600*/  @!P2 BRA `(.L_x_215) ;  /* 0x000000000004a947 */ /* 0x000fea0003800000 */
[----:B------:R-:W-:Y:S01]  /*b610*/  BPT.TRAP 0x1 ;  /* 0x000000040000795c */ /* 0x000fe20000300000 */
.L_x_215:
[----:B-1----:R-:W-:Y:S01]  /*b620*/  VIADD R3, R0, 0x34840 ;  /* 0x0003484000037836 */ /* 0x002fe20000000000 */
[----:B------:R-:W-:Y:S02]  /*b630*/  SHF.L.U32 R5, R17, 0x1f, RZ ;  /* 0x0000001f11057819 */ /* 0x000fe400000006ff */
[C---:B------:R-:W-:Y:S01]  /*b640*/  IADD3 R2, R16.reuse, 0x1, RZ ;  /* 0x0000000110027810 */ /* 0x040fe20007ffe0ff */
[----:B------:R-:W-:-:S03]  /*b650*/  IMAD R6, R16, 0x8, R3 ;  /* 0x0000000810067824 */ /* 0x000fc600078e0203 */
        /* <DEDUP_REMOVED lines=8> */
.L_x_244:
[----:B------:R-:W2:Y:S02]  /*b6e0*/  SYNCS.PHASECHK.TRANS64.TRYWAIT P0, [R3+URZ], R2 ;  /* 0x00000002030075a7 */ /* 0x000ea4000800017f */
[----:B--2---:R-:W-:Y:S05]  /*b6f0*/  @!P0 BRA `(.L_x_217) ;  /* 0x0000000800388947 */ /* 0x004fea0003800000 */
.L_x_245:
[----:B------:R-:W-:Y:S05]  /*b700*/  @!P2 BRA `(.L_x_218) ;  /* 0x000000000004a947 */ /* 0x000fea0003800000 */
[----:B------:R-:W-:Y:S01]  /*b710*/  BPT.TRAP 0x1 ;  /* 0x000000040000795c */ /* 0x000fe20000300000 */
.L_x_218:
[----:B--2---:R-:W-:-:S04]  /*b720*/  VIADD R3, R0, 0x34860 ;  /* 0x0003486000037836 */ /* 0x004fc80000000000 */
[----:B------:R-:W-:-:S04]  /*b730*/  IMAD R16, R16, 0x8, R3 ;  /* 0x0000000810107824 */ /* 0x000fc800078e0203 */
[----:B------:R-:W2:Y:S02]  /*b740*/  SYNCS.PHASECHK.TRANS64.TRYWAIT P0, [R16+URZ], R5 ;  /* 0x00000005100075a7 */ /* 0x000ea4000800017f */
[----:B--2---:R-:W-:Y:S05]  /*b750*/  @!P0 BRA `(.L_x_219) ;  /* 0x0000000800348947 */ /* 0x004fea0003800000 */
.L_x_246:
[----:B------:R-:W-:-:S07]  /*b760*/  LEA R3, R4, R3, 0x3 ;  /* 0x0000000304037211 */ /* 0x000fce00078e18ff */
.L_x_220:
[----:B---3--:R3:W4:Y:S02]  /*b770*/  SYNCS.PHASECHK.TRANS64.TRYWAIT P0, [R3+URZ], R2 ;  /* 0x00000002030075a7 */ /* 0x008724000800017f */
[----:B----4-:R-:W-:Y:S05]  /*b780*/  @!P0 NANOSLEEP.SYNCS 0x989680 ;  /* 0x009896800000895d */ /* 0x010fea0003900000 */
[----:B------:R-:W4:Y:S02]  /*b790*/  @!P0 SYNCS.PHASECHK.TRANS64 P0, [R3+URZ], R2 ;  /* 0x00000002030085a7 */ /* 0x000f24000800007f */
[----:B----4-:R-:W-:Y:S05]  /*b7a0*/  @!P0 BRA `(.L_x_220) ;  /* 0xfffffffc00f08947 */ /* 0x010fea000383ffff */
.L_x_213:
[----:B------:R-:W-:Y:S05]  /*b7b0*/  BSYNC B0 ;  /* 0x0000000000007941 */ /* 0x000fea0003800000 */
.L_x_212:
[----:B------:R-:W-:Y:S05]  /*b7c0*/  EXIT ;  /* 0x000000000000794d */ /* 0x000fea0003800000 */
.L_x_130:
[----:B-1----:R-:W-:-:S04]  /*b7d0*/  IMAD.U32 R3, RZ, RZ, UR60 ;  /* 0x0000003cff037e24 */ /* 0x002fc8000f8e00ff */
[----:B------:R1:W2:Y:S03]  /*b7e0*/  SYNCS.PHASECHK.TRANS64.TRYWAIT P1, [R3+URZ+0x34800], R0 ;  /* 0x03480000030075a7 */ /* 0x0002a6000802017f */
[----:B--2---:R-:W-:Y:S05]  /*b7f0*/  @!P1 NANOSLEEP.SYNCS 0x989680 ;  /* 0x009896800000995d */ /* 0x004fea0003900000 */
[----:B------:R-:W2:Y:S02]  /*b800*/  @!P1 SYNCS.PHASECHK.TRANS64 P1, [R3+URZ+0x34800], R0 ;  /* 0x03480000030095a7 */ /* 0x000ea4000802007f */
[----:B--2---:R-:W-:Y:S05]  /*b810*/  @!P1 BRA `(.L_x_130) ;  /* 0xfffffffc00ec9947 */ /* 0x004fea000383ffff */
[----:B------:R-:W-:Y:S05]  /*b820*/  BRA `(.L_x_221) ;  /* 0xffffff5c00a47947 */ /* 0x000fea000383ffff */
.L_x_134:
[----:B--2---:R2:W3:Y:S02]  /*b830*/  SYNCS.PHASECHK.TRANS64.TRYWAIT P1, [R0+URZ+0x34830], R3 ;  /* 0x03483003000075a7 */ /* 0x0044e4000802017f */
[----:B---3--:R-:W-:Y:S05]  /*b840*/  @!P1 NANOSLEEP.SYNCS 0x989680 ;  /* 0x009896800000995d */ /* 0x008fea0003900000 */
[----:B------:R-:W3:Y:S02]  /*b850*/  @!P1 SYNCS.PHASECHK.TRANS64 P1, [R0+URZ+0x34830], R3 ;  /* 0x03483003000095a7 */ /* 0x000ee4000802007f */
[----:B---3--:R-:W-:Y:S05]  /*b860*/  @!P1 BRA `(.L_x_134) ;  /* 0xfffffffc00f09947 */ /* 0x008fea000383ffff */
[----:B------:R-:W-:Y:S05]  /*b870*/  BRA `(.L_x_133) ;  /* 0xffffff5c00c07947 */ /* 0x000fea000383ffff */
.L_x_140:
[----:B--2---:R-:W-:-:S04]  /*b880*/  IMAD.U32 R8, RZ, RZ, UR7 ;  /* 0x00000007ff087e24 */ /* 0x004fc8000f8e00ff */
[----:B------:R2:W3:Y:S03]  /*b890*/  SYNCS.PHASECHK.TRANS64.TRYWAIT P1, [R8+URZ+0x34830], R7 ;  /* 0x03483007080075a7 */ /* 0x0004e6000802017f */
[----:B---3--:R-:W-:Y:S05]  /*b8a0*/  @!P1 NANOSLEEP.SYNCS 0x989680 ;  /* 0x009896800000995d */ /* 0x008fea0003900000 */
[----:B------:R-:W3:Y:S02]  /*b8b0*/  @!P1 SYNCS.PHASECHK.TRANS64 P1, [R8+URZ+0x34830], R7 ;  /* 0x03483007080095a7 */ /* 0x000ee4000802007f */
[----:B---3--:R-:W-:Y:S05]  /*b8c0*/  @!P1 BRA `(.L_x_140) ;  /* 0xfffffffc00ec9947 */ /* 0x008fea000383ffff */
[----:B------:R-:W-:Y:S05]  /*b8d0*/  BRA `(.L_x_139) ;  /* 0xffffff8800687947 */ /* 0x000fea000383ffff */
.L_x_144:
[----:B-12---:R-:W-:-:S04]  /*b8e0*/  IMAD.U32 R7, RZ, RZ, UR10 ;  /* 0x0000000aff077e24 */ /* 0x006fc8000f8e00ff */
[----:B------:R1:W2:Y:S03]  /*b8f0*/  SYNCS.PHASECHK.TRANS64.TRYWAIT P1, [R7+URZ+0x34850], R6 ;  /* 0x03485006070075a7 */ /* 0x0002a6000802017f */
[----:B--2---:R-:W-:Y:S05]  /*b900*/  @!P1 NANOSLEEP.SYNCS 0x989680 ;  /* 0x009896800000995d */ /* 0x004fea0003900000 */
[----:B------:R-:W2:Y:S02]  /*b910*/  @!P1 SYNCS.PHASECHK.TRANS64 P1, [R7+URZ+0x34850], R6 ;  /* 0x03485006070095a7 */ /* 0x000ea4000802007f */
[----:B--2---:R-:W-:Y:S05]  /*b920*/  @!P1 BRA `(.L_x_144) ;  /* 0xfffffffc00ec9947 */ /* 0x004fea000383ffff */
[----:B------:R-:W-:Y:S05]  /*b930*/  BRA `(.L_x_143) ;  /* 0xffffff9000a07947 */ /* 0x000fea000383ffff */
.L_x_151:
[----:B--2---:R-:W-:-:S04]  /*b940*/  MOV R5, UR5 ;  /* 0x0000000500057c02 */ /* 0x004fc80008000f00 */
[----:B------:R2:W3:Y:S03]  /*b950*/  SYNCS.PHASECHK.TRANS64.TRYWAIT P1, [R5+URZ+0x34850], R4 ;  /* 0x03485004050075a7 */ /* 0x0004e6000802017f */
[----:B---3--:R-:W-:Y:S05]  /*b960*/  @!P1 NANOSLEEP.SYNCS 0x989680 ;  /* 0x009896800000995d */ /* 0x008fea0003900000 */
[----:B------:R-:W3:Y:S02]  /*b970*/  @!P1 SYNCS.PHASECHK.TRANS64 P1, [R5+URZ+0x34850], R4 ;  /* 0x03485004050095a7 */ /* 0x000ee4000802007f */
[----:B---3--:R-:W-:Y:S05]  /*b980*/  @!P1 BRA `(.L_x_151) ;  /* 0xfffffffc00ec9947 */ /* 0x008fea000383ffff */
[----:B------:R-:W-:Y:S05]  /*b990*/  BRA `(.L_x_150) ;  /* 0xffffffb400847947 */ /* 0x000fea000383ffff */
.L_x_163:
[----:B------:R-:W1:Y:S01]  /*b9a0*/  S2R R8, SR_TID.X ;  /* 0x0000000000087919 */ /* 0x000e620000002100 */
[----:B------:R-:W-:Y:S01]  /*b9b0*/  BSSY B0, `(.L_x_222) ;  /* 0x000000a000007945 */ /* 0x000fe20003800000 */
[----:B------:R-:W-:Y:S01]  /*b9c0*/  IMAD.MOV.U32 R12, RZ, RZ, RZ ;  /* 0x000000ffff0c7224 */ /* 0x000fe200078e00ff */
[----:B------:R-:W-:Y:S01]  /*b9d0*/  MOV R15, 0xffffffff ;  /* 0xffffffff000f7802 */ /* 0x000fe20000000f00 */
[----:B------:R-:W-:Y:S01]  /*b9e0*/  IMAD.MOV.U32 R11, RZ, RZ, 0x1f ;  /* 0x0000001fff0b7424 */ /* 0x000fe200078e00ff */
[----:B-1----:R-:W-:-:S04]  /*b9f0*/  SHF.R.U32.HI R8, RZ, 0x5, R8 ;  /* 0x00000005ff087819 */ /* 0x002fc80000011608 */
[----:B------:R-:W-:-:S05]  /*ba00*/  LOP3.LUT R8, R8, 0x3, RZ, 0xc0, !PT ;  /* 0x0000000308087812 */ /* 0x000fca00078ec0ff */
[----:B------:R-:W-:-:S07]  /*ba10*/  IMAD.MOV.U32 R13, RZ, RZ, R8 ;  /* 0x000000ffff0d7224 */ /* 0x000fce00078e0008 */
[----:B------:R-:W-:Y:S05]  /*ba20*/  WARPSYNC.COLLECTIVE R15, `(.L_x_223) ;  /* 0x000000000f087348 */ /* 0x000fea0003c00000 */
[----:B------:R1:W2:Y:S02]  /*ba30*/  SHFL.IDX P6, R14, R13, R12, R11 ;  /* 0x0000000c0d0e7389 */ /* 0x0002a400000c000b */
[----:B-12---:R-:W-:Y:S01]  /*ba40*/  ENDCOLLECTIVE ;  /* 0x000000000000791b */ /* 0x006fe20003800000 */
.L_x_223:
[----:B------:R-:W-:Y:S05]  /*ba50*/  BSYNC B0 ;  /* 0x0000000000007941 */ /* 0x000fea0003800000 */
.L_x_222:
[----:B------:R-:W-:Y:S05]  /*ba60*/  BRA `(.L_x_224) ;  /* 0xffffffd400607947 */ /* 0x000fea000383ffff */
.L_x_164:
[----:B------:R-:W-:Y:S01]  /*ba70*/  BSSY B0, `(.L_x_225) ;  /* 0x0000006000007945 */ /* 0x000fe20003800000 */
[----:B------:R-:W-:-:S07]  /*ba80*/  IMAD.MOV.U32 R15, RZ, RZ, -0x1 ;  /* 0xffffffffff0f7424 */ /* 0x000fce00078e00ff */
[----:B------:R-:W-:Y:S05]  /*ba90*/  WARPSYNC.COLLECTIVE R15, `(.L_x_226) ;  /* 0x000000000f0c7348 */ /* 0x000fea0003c00000 */
[----:B------:R-:W-:Y:S02]  /*baa0*/  ELECT P6, UR62, PT ;  /* 0x00000000003e782f */ /* 0x000fe400038c0000 */
[----:B------:R-:W-:Y:S01]  /*bab0*/  MOV R14, UR62 ;  /* 0x0000003e000e7c02 */ /* 0x000fe20008000f00 */
[----:B------:R-:W-:Y:S10]  /*bac0*/  ENDCOLLECTIVE ;  /* 0x000000000000791b */ /* 0x000ff40003800000 */
.L_x_226:
[----:B------:R-:W-:Y:S05]  /*bad0*/  BSYNC B0 ;  /* 0x0000000000007941 */ /* 0x000fea0003800000 */
.L_x_225:
[----:B------:R-:W-:Y:S05]  /*bae0*/  BRA `(.L_x_227) ;  /* 0xffffffd4005c7947 */ /* 0x000fea000383ffff */
.L_x_167:
[----:B--2---:R2:W3:Y:S02]  /*baf0*/  SYNCS.PHASECHK.TRANS64.TRYWAIT P1, [R5+URZ+0x34840], R9 ;  /* 0x03484009050075a7 */ /* 0x0044e4000802017f */
[----:B---3--:R-:W-:Y:S05]  /*bb00*/  @!P1 NANOSLEEP.SYNCS 0x989680 ;  /* 0x009896800000995d */ /* 0x008fea0003900000 */
[----:B------:R-:W3:Y:S02]  /*bb10*/  @!P1 SYNCS.PHASECHK.TRANS64 P1, [R5+URZ+0x34840], R9 ;  /* 0x03484009050095a7 */ /* 0x000ee4000802007f */
[----:B---3--:R-:W-:Y:S05]  /*bb20*/  @!P1 BRA `(.L_x_167) ;  /* 0xfffffffc00f09947 */ /* 0x008fea000383ffff */
[----:B------:R-:W-:Y:S05]  /*bb30*/  BRA `(.L_x_228) ;  /* 0xffffffd400bc7947 */ /* 0x000fea000383ffff */
.L_x_171:
        /* <DEDUP_REMOVED lines=8> */
.L_x_177:
[----:B-1----:R1:W2:Y:S02]  /*bbc0*/  SYNCS.PHASECHK.TRANS64.TRYWAIT P1, [R2+URZ+0x34840], R3 ;  /* 0x03484003020075a7 */ /* 0x0022a4000802017f */
[----:B--2---:R-:W-:Y:S05]  /*bbd0*/  @!P1 NANOSLEEP.SYNCS 0x989680 ;  /* 0x009896800000995d */ /* 0x004fea0003900000 */
[----:B------:R-:W2:Y:S02]  /*bbe0*/  @!P1 SYNCS.PHASECHK.TRANS64 P1, [R2+URZ+0x34840], R3 ;  /* 0x03484003020095a7 */ /* 0x000ea4000802007f */
[----:B--2---:R-:W-:Y:S05]  /*bbf0*/  @!P1 BRA `(.L_x_177) ;  /* 0xfffffffc00f09947 */ /* 0x004fea000383ffff */
[----:B------:R-:W-:Y:S05]  /*bc00*/  BRA `(.L_x_230) ;  /* 0xffffffdc00b47947 */ /* 0x000fea000383ffff */
.L_x_180:
[----:B-1----:R1:W2:Y:S02]  /*bc10*/  SYNCS.PHASECHK.TRANS64.TRYWAIT P1, [R2+URZ+0x34860], R3 ;  /* 0x03486003020075a7 */ /* 0x0022a4000802017f */
[----:B--2---:R-:W-:Y:S05]  /*bc20*/  @!P1 NANOSLEEP.SYNCS 0x989680 ;  /* 0x009896800000995d */ /* 0x004fea0003900000 */
[----:B------:R-:W2:Y:S02]  /*bc30*/  @!P1 SYNCS.PHASECHK.TRANS64 P1, [R2+URZ+0x34860], R3 ;  /* 0x03486003020095a7 */ /* 0x000ea4000802007f */
[----:B--2---:R-:W-:Y:S05]  /*bc40*/  @!P1 BRA `(.L_x_180) ;  /* 0xfffffffc00f09947 */ /* 0x004fea000383ffff */
[----:B------:R-:W-:Y:S05]  /*bc50*/  BRA `(.L_x_231) ;  /* 0xffffffe000607947 */ /* 0x000fea000383ffff */
.L_x_187:
[----:B--2---:R2:W3:Y:S02]  /*bc60*/  SYNCS.PHASECHK.TRANS64.TRYWAIT P1, [R2+URZ+0x34840], R3 ;  /* 0x03484003020075a7 */ /* 0x0044e4000802017f */
[----:B---3--:R-:W-:Y:S05]  /*bc70*/  @!P1 NANOSLEEP.SYNCS 0x989680 ;  /* 0x009896800000995d */ /* 0x008fea0003900000 */
[----:B------:R-:W3:Y:S02]  /*bc80*/  @!P1 SYNCS.PHASECHK.TRANS64 P1, [R2+URZ+0x34840], R3 ;  /* 0x03484003020095a7 */ /* 0x000ee4000802007f */
[----:B---3--:R-:W-:Y:S05]  /*bc90*/  @!P1 BRA `(.L_x_187) ;  /* 0xfffffffc00f09947 */ /* 0x008fea000383ffff */
[----:B------:R-:W-:Y:S05]  /*bca0*/  BRA `(.L_x_232) ;  /* 0xffffffe400987947 */ /* 0x000fea000383ffff */
.L_x_190:
[----:B-1----:R1:W2:Y:S02]  /*bcb0*/  SYNCS.PHASECHK.TRANS64.TRYWAIT P1, [R2+URZ+0x34860], R17 ;  /* 0x03486011020075a7 */ /* 0x0022a4000802017f */
[----:B--2---:R-:W-:Y:S05]  /*bcc0*/  @!P1 NANOSLEEP.SYNCS 0x989680 ;  /* 0x009896800000995d */ /* 0x004fea0003900000 */
[----:B------:R-:W2:Y:S02]  /*bcd0*/  @!P1 SYNCS.PHASECHK.TRANS64 P1, [R2+URZ+0x34860], R17 ;  /* 0x03486011020095a7 */ /* 0x000ea4000802007f */
[----:B--2---:R-:W-:Y:S05]  /*bce0*/  @!P1 BRA `(.L_x_190) ;  /* 0xfffffffc00f09947 */ /* 0x004fea000383ffff */
[----:B------:R-:W-:Y:S05]  /*bcf0*/  BRA `(.L_x_233) ;  /* 0xffffffe800447947 */ /* 0x000fea000383ffff */
.L_x_196:
[----:B--2---:R2:W3:Y:S02]  /*bd00*/  SYNCS.PHASECHK.TRANS64.TRYWAIT P1, [R2+URZ+0x34840], R3 ;  /* 0x03484003020075a7 */ /* 0x0044e4000802017f */
[----:B---3--:R-:W-:Y:S05]  /*bd10*/  @!P1 NANOSLEEP.SYNCS 0x989680 ;  /* 0x009896800000995d */ /* 0x008fea0003900000 */
[----:B------:R-:W3:Y:S02]  /*bd20*/  @!P1 SYNCS.PHASECHK.TRANS64 P1, [R2+URZ+0x34840], R3 ;  /* 0x03484003020095a7 */ /* 0x000ee4000802007f */
[----:B---3--:R-:W-:Y:S05]  /*bd30*/  @!P1 BRA `(.L_x_196) ;  /* 0xfffffffc00f09947 */ /* 0x008fea000383ffff */
[----:B------:R-:W-:Y:S05]  /*bd40*/  BRA `(.L_x_234) ;  /* 0xffffffec00587947 */ /* 0x000fea000383ffff */
.L_x_199:
[----:B-1----:R1:W2:Y:S02]  /*bd50*/  SYNCS.PHASECHK.TRANS64.TRYWAIT P1, [R2+URZ+0x34860], R10 ;  /* 0x0348600a020075a7 */ /* 0x0022a4000802017f */
[----:B--2---:R-:W-:Y:S05]  /*bd60*/  @!P1 NANOSLEEP.SYNCS 0x989680 ;  /* 0x009896800000995d */ /* 0x004fea0003900000 */
[----:B------:R-:W2:Y:S02]  /*bd70*/  @!P1 SYNCS.PHASECHK.TRANS64 P1, [R2+URZ+0x34860], R10 ;  /* 0x0348600a020095a7 */ /* 0x000ea4000802007f */
[----:B--2---:R-:W-:Y:S05]  /*bd80*/  @!P1 BRA `(.L_x_199) ;  /* 0xfffffffc00f09947 */ /* 0x004fea000383ffff */
[----:B------:R-:W-:Y:S05]  /*bd90*/  BRA `(.L_x_235) ;  /* 0xfffffff000047947 */ /* 0x000fea000383ffff */
.L_x_205:
[----:B-1----:R1:W2:Y:S02]  /*bda0*/  SYNCS.PHASECHK.TRANS64.TRYWAIT P0, [R3+URZ+0x34860], R2 ;  /* 0x03486002030075a7 */ /* 0x0022a4000800017f */
[----:B--2---:R-:W-:Y:S05]  /*bdb0*/  @!P0 NANOSLEEP.SYNCS 0x989680 ;  /* 0x009896800000895d */ /* 0x004fea0003900000 */
[----:B------:R-:W2:Y:S02]  /*bdc0*/  @!P0 SYNCS.PHASECHK.TRANS64 P0, [R3+URZ+0x34860], R2 ;  /* 0x03486002030085a7 */ /* 0x000ea4000800007f */
[----:B--2---:R-:W-:Y:S05]  /*bdd0*/  @!P0 BRA `(.L_x_205) ;  /* 0xfffffffc00f08947 */ /* 0x004fea000383ffff */
[----:B------:R-:W-:Y:S05]  /*bde0*/  BRA `(.L_x_236) ;  /* 0xfffffff000c07947 */ /* 0x000fea000383ffff */
.L_x_210:
[----:B-1----:R1:W2:Y:S02]  /*bdf0*/  SYNCS.PHASECHK.TRANS64.TRYWAIT P0, [R0+URZ+0x34820], R3 ;  /* 0x03482003000075a7 */ /* 0x0022a4000800017f */
[----:B--2---:R-:W-:Y:S05]  /*be00*/  @!P0 NANOSLEEP.SYNCS 0x989680 ;  /* 0x009896800000895d */ /* 0x004fea0003900000 */
[----:B------:R-:W2:Y:S02]  /*be10*/  @!P0 SYNCS.PHASECHK.TRANS64 P0, [R0+URZ+0x34820], R3 ;  /* 0x03482003000085a7 */ /* 0x000ea4000800007f */
[----:B--2---:R-:W-:Y:S05]  /*be20*/  @!P0 BRA `(.L_x_210) ;  /* 0xfffffffc00f08947 */ /* 0x004fea000383ffff */
[----:B------:R-:W-:Y:S05]  /*be30*/  BRA `(.L_x_237) ;  /* 0xfffffff400a47947 */ /* 0x000fea000383ffff */
.L_x_211:
[----:B------:R-:W2:Y:S01]  /*be40*/  S2R R2, SR_TID.X ;  /* 0x0000000000027919 */ /* 0x000ea20000002100 */
[----:B------:R-:W-:Y:S01]  /*be50*/  BSSY B0, `(.L_x_238) ;  /* 0x000000a000007945 */ /* 0x000fe20003800000 */
[----:B------:R-:W-:Y:S01]  /*be60*/  IMAD.MOV.U32 R12, RZ, RZ, RZ ;  /* 0x000000ffff0c7224 */ /* 0x000fe200078e00ff */
[----:B------:R-:W-:Y:S01]  /*be70*/  MOV R11, 0x1f ;  /* 0x0000001f000b7802 */ /* 0x000fe20000000f00 */
[----:B------:R-:W-:Y:S01]  /*be80*/  IMAD.MOV.U32 R15, RZ, RZ, -0x1 ;  /* 0xffffffffff0f7424 */ /* 0x000fe200078e00ff */
[----:B--2---:R-:W-:-:S04]  /*be90*/  SHF.R.U32.HI R2, RZ, 0x5, R2 ;  /* 0x00000005ff027819 */ /* 0x004fc80000011602 */
[----:B------:R-:W-:-:S05]  /*bea0*/  LOP3.LUT R2, R2, 0x3, RZ, 0xc0, !PT ;  /* 0x0000000302027812 */ /* 0x000fca00078ec0ff */
[----:B------:R-:W-:-:S07]  /*beb0*/  IMAD.MOV.U32 R13, RZ, RZ, R2 ;  /* 0x000000ffff0d7224 */ /* 0x000fce00078e0002 */
[----:B-1----:R-:W-:Y:S05]  /*bec0*/  WARPSYNC.COLLECTIVE R15, `(.L_x_239) ;  /* 0x000000000f087348 */ /* 0x002fea0003c00000 */
[----:B------:R2:W3:Y:S02]  /*bed0*/  SHFL.IDX P6, R14, R13, R12, R11 ;  /* 0x0000000c0d0e7389 */ /* 0x0004e400000c000b */
[----:B-123--:R-:W-:Y:S01]  /*bee0*/  ENDCOLLECTIVE ;  /* 0x000000000000791b */ /* 0x00efe20003800000 */
.L_x_239:
[----:B------:R-:W-:Y:S05]  /*bef0*/  BSYNC B0 ;  /* 0x0000000000007941 */ /* 0x000fea0003800000 */
.L_x_238:
[----:B------:R-:W-:Y:S05]  /*bf00*/  BRA `(.L_x_240) ;  /* 0xfffffff4008c7947 */ /* 0x000fea000383ffff */
.L_x_214:
[----:B------:R-:W-:Y:S01]  /*bf10*/  BSSY B1, `(.L_x_241) ;  /* 0x0000006000017945 */ /* 0x000fe20003800000 */
[----:B------:R-:W-:-:S07]  /*bf20*/  IMAD.MOV.U32 R15, RZ, RZ, -0x1 ;  /* 0xffffffffff0f7424 */ /* 0x000fce00078e00ff */
[----:B-12---:R-:W-:Y:S05]  /*bf30*/  WARPSYNC.COLLECTIVE R15, `(.L_x_242) ;  /* 0x000000000f0c7348 */ /* 0x006fea0003c00000 */
[----:B------:R-:W-:Y:S02]  /*bf40*/  ELECT P6, UR62, PT ;  /* 0x00000000003e782f */ /* 0x000fe400038c0000 */
[----:B------:R-:W-:Y:S01]  /*bf50*/  MOV R14, UR62 ;  /* 0x0000003e000e7c02 */ /* 0x000fe20008000f00 */
[----:B-12---:R-:W-:Y:S10]  /*bf60*/  ENDCOLLECTIVE ;  /* 0x000000000000791b */ /* 0x006ff40003800000 */
.L_x_242:
[----:B------:R-:W-:Y:S05]  /*bf70*/  BSYNC B1 ;  /* 0x0000000000017941 */ /* 0x000fea0003800000 */
.L_x_241:
[----:B------:R-:W-:Y:S05]  /*bf80*/  BRA `(.L_x_243) ;  /* 0xfffffff400847947 */ /* 0x000fea000383ffff */
.L_x_216:
[----:B-1----:R1:W2:Y:S02]  /*bf90*/  SYNCS.PHASECHK.TRANS64.TRYWAIT P0, [R6+URZ], R5 ;  /* 0x00000005060075a7 */ /* 0x0022a4000800017f */
[----:B--2---:R-:W-:Y:S05]  /*bfa0*/  @!P0 NANOSLEEP.SYNCS 0x989680 ;  /* 0x009896800000895d */ /* 0x004fea0003900000 */
[----:B------:R-:W2:Y:S02]  /*bfb0*/  @!P0 SYNCS.PHASECHK.TRANS64 P0, [R6+URZ], R5 ;  /* 0x00000005060085a7 */ /* 0x000ea4000800007f */
[----:B--2---:R-:W-:Y:S05]  /*bfc0*/  @!P0 BRA `(.L_x_216) ;  /* 0xfffffffc00f08947 */ /* 0x004fea000383ffff */
[----:B------:R-:W-:Y:S05]  /*bfd0*/  BRA `(.L_x_244) ;  /* 0xfffffff400c07947 */ /* 0x000fea000383ffff */
.L_x_217:
[----:B--2---:R2:W3:Y:S02]  /*bfe0*/  SYNCS.PHASECHK.TRANS64.TRYWAIT P0, [R3+URZ], R2 ;  /* 0x00000002030075a7 */ /* 0x0044e4000800017f */
[----:B---3--:R-:W-:Y:S05]  /*bff0*/  @!P0 NANOSLEEP.SYNCS 0x989680 ;  /* 0x009896800000895d */ /* 0x008fea0003900000 */
[----:B------:R-:W3:Y:S02]  /*c000*/  @!P0 SYNCS.PHASECHK.TRANS64 P0, [R3+URZ], R2 ;  /* 0x00000002030085a7 */ /* 0x000ee4000800007f */
[----:B---3--:R-:W-:Y:S05]  /*c010*/  @!P0 BRA `(.L_x_217) ;  /* 0xfffffffc00f08947 */ /* 0x008fea000383ffff */
[----:B------:R-:W-:Y:S05]  /*c020*/  BRA `(.L_x_245) ;  /* 0xfffffff400b47947 */ /* 0x000fea000383ffff */
.L_x_219:
[----:B--2---:R2:W3:Y:S02]  /*c030*/  SYNCS.PHASECHK.TRANS64.TRYWAIT P0, [R16+URZ], R5 ;  /* 0x00000005100075a7 */ /* 0x0044e4000800017f */
[----:B---3--:R-:W-:Y:S05]  /*c040*/  @!P0 NANOSLEEP.SYNCS 0x989680 ;  /* 0x009896800000895d */ /* 0x008fea0003900000 */
[----:B------:R-:W3:Y:S02]  /*c050*/  @!P0 SYNCS.PHASECHK.TRANS64 P0, [R16+URZ], R5 ;  /* 0x00000005100085a7 */ /* 0x000ee4000800007f */
[----:B---3--:R-:W-:Y:S05]  /*c060*/  @!P0 BRA `(.L_x_219) ;  /* 0xfffffffc00f08947 */ /* 0x008fea000383ffff */
[----:B------:R-:W-:Y:S05]  /*c070*/  BRA `(.L_x_246) ;  /* 0xfffffff400b87947 */ /* 0x000fea000383ffff */
.L_x_247:
        /* <DEDUP_REMOVED lines=16> */
.L_x_11932:


//--------------------- .text._ZN7cutlass13device_kernelIN5flash11enable_sm90INS1_16FlashAttnFwdSm90INS1_25CollectiveMainloopFwdSm90ILi2EN4cute5tupleIJNS5_1CILi1EEES8_S8_EEENS6_IJNS7_ILi128EEESA_NS7_ILi192EEEEEELi128ENS_6half_tEfNS_4arch4Sm90ELb0ELb0ELb1ELb1ELb0ELb0ELb0ELb1ELb1ELb0ELb0ELb0EEENS1_21CollectiveEpilogueFwdINS6_IJSA_SA_SA_EEES9_SD_SF_Li256ELb1ELb0ELb0ELb0EEENS1_36VarlenDynamicPersistentTileSchedulerILi128ELi128ELi256ELi32ELb0ELb0ELb1ELb0ELb1ELb1EEEEEEEEEvNT_6ParamsE --------------------------
	.section	.text._ZN7cutlass13device_kernelIN5flash11enable_sm90INS1_16FlashAttnFwdSm90INS1_25CollectiveMainloopFwdSm90ILi2EN4cute5tupleIJNS5_1CILi1EEES8_S8_EEENS6_IJNS7_ILi128EEESA_NS7_ILi192EEEEEELi128ENS_6half_tEfNS_4arch4Sm90ELb0ELb0ELb1ELb1ELb0ELb0ELb0ELb1ELb1ELb0ELb0ELb0EEENS1_21CollectiveEpilogueFwdINS6_IJSA_SA_SA_EEES9_SD_SF_Li256ELb1ELb0ELb0ELb0EEENS1_36VarlenDynamicPersistentTileSchedulerILi128ELi128ELi256ELi32ELb0ELb0ELb1ELb0ELb1ELb1EEEEEEEEEvNT_6ParamsE,"ax",@progbits
	.align	128
.text._ZN7cutlass13device_kernelIN5flash11enable_sm90INS1_16FlashAttnFwdSm90INS1_25CollectiveMainloopFwdSm90ILi2EN4cute5tupleIJNS5_1CILi1EEES8_S8_EEENS6_IJNS7_ILi128EEESA_NS7_ILi192EEEEEELi128ENS_6half_tEfNS_4arch4Sm90ELb0ELb0ELb1ELb1ELb0ELb0ELb0ELb1ELb1ELb0ELb0ELb0EEENS1_21CollectiveEpilogueFwdINS6_IJSA_SA_SA_EEES9_SD_SF_Li256ELb1ELb0ELb0ELb0EEENS1_36VarlenDynamicPersistentTileSchedulerILi128ELi128ELi256ELi32ELb0ELb0ELb1ELb0ELb1ELb1EEEEEEEEEvNT_6ParamsE:
        .type           _ZN7cutlass13device_kernelIN5flash11enable_sm90INS1_16FlashAttnFwdSm90INS1_25CollectiveMainloopFwdSm90ILi2EN4cute5tupleIJNS5_1CILi1EEES8_S8_EEENS6_IJNS7_ILi128EEESA_NS7_ILi192EEEEEELi128ENS_6half_tEfNS_4arch4Sm90ELb0ELb0ELb1ELb1ELb0ELb0ELb0ELb1ELb1ELb0ELb0ELb0EEENS1_21CollectiveEpilogueFwdINS6_IJSA_SA_SA_EEES9_SD_SF_Li256ELb1ELb0ELb0ELb0EEENS1_36VarlenDynamicPersistentTileSchedulerILi128ELi128ELi256ELi32ELb0ELb0ELb1ELb0ELb1ELb1EEEEEEEEEvNT_6ParamsE,@function
        .size           _ZN7cutlass13device_kernelIN5flash11enable_sm90INS1_16FlashAttnFwdSm90INS1_25CollectiveMainloopFwdSm90ILi2EN4cute5tupleIJNS5_1CILi1EEES8_S8_EEENS6_IJNS7_ILi128EEESA_NS7_ILi192EEEEEELi128ENS_6half_tEfNS_4arch4Sm90ELb0ELb0ELb1ELb1ELb0ELb0ELb0ELb1ELb1ELb0ELb0ELb0EEENS1_21CollectiveEpilogueFwdINS6_IJSA_SA_SA_EEES9_SD_SF_Li256ELb1ELb0ELb0ELb0EEENS1_36VarlenDynamicPersistentTileSchedulerILi128ELi128ELi256ELi32ELb0ELb0ELb1ELb0ELb1ELb1EEEEEEEEEvNT_6ParamsE,(.L_x_11933 - _ZN7cutlass13device_kernelIN5flash11enable_sm90INS1_16FlashAttnFwdSm90INS1_25CollectiveMainloopFwdSm90ILi2EN4cute5tupleIJNS5_1CILi1EEES8_S8_EEENS6_IJNS7_ILi128EEESA_NS7_ILi192EEEEEELi128ENS_6half_tEfNS_4arch4Sm90ELb0ELb0ELb1ELb1ELb0ELb0ELb0ELb1ELb1ELb0ELb0ELb0EEENS1_21CollectiveEpilogueFwdINS6_IJSA_SA_SA_EEES9_SD_SF_Li256ELb1ELb0ELb0ELb0EEENS1_36VarlenDynamicPersistentTileSchedulerILi128ELi128ELi256ELi32ELb0ELb0ELb1ELb0ELb1ELb1EEEEEEEEEvNT_6ParamsE)
        .other          _ZN7cutlass13device_kernelIN5flash11enable_sm90INS1_16FlashAttnFwdSm90INS1_25CollectiveMainloopFwdSm90ILi2EN4cute5tupleIJNS5_1CILi1EEES8_S8_EEENS6_IJNS7_ILi128EEESA_NS7_ILi192EEEEEELi128ENS_6half_tEfNS_4arch4Sm90ELb0ELb0ELb1ELb1ELb0ELb0ELb0ELb1ELb1ELb0ELb0ELb0EEENS1_21CollectiveEpilogueFwdINS6_IJSA_SA_SA_EEES9_SD_SF_Li256ELb1ELb0ELb0ELb0EEENS1_36VarlenDynamicPersistentTileSchedulerILi128ELi128ELi256ELi32ELb0ELb0ELb1ELb0ELb1ELb1EEEEEEEEEvNT_6ParamsE,@"STO_CUDA_ENTRY STV_DEFAULT"
_ZN7cutlass13device_kernelIN5flash11enable_sm90INS1_16FlashAttnFwdSm90INS1_25CollectiveMainloopFwdSm90ILi2EN4cute5tupleIJNS5_1CILi1EEES8_S8_EEENS6_IJNS7_ILi128EEESA_NS7_ILi192EEEEEELi128ENS_6half_tEfNS_4arch4Sm90ELb0ELb0ELb1ELb1ELb0ELb0ELb0ELb1ELb1ELb0ELb0ELb0EEENS1_21CollectiveEpilogueFwdINS6_IJSA_SA_SA_EEES9_SD_SF_Li256ELb1ELb0ELb0ELb0EEENS1_36VarlenDynamicPersistentTileSchedulerILi128ELi128ELi256ELi32ELb0ELb0ELb1ELb0ELb1ELb1EEEEEEEEEvNT_6ParamsE:
[----:B------:R-:W0:Y:S02]  /*0000*/  LDC R1, c[0x0][0x28] ;  /* 0x00000a00ff017b82 */ /* 0x000e240000000800 */
[----:B0-----:R-:W-:Y:S01]  /*0010*/  VIADD R1, R1, 0xffffffc8 ;  /* 0xffffffc801017836 */ /* 0x001fe20000000000 */
[----:B------:R-:W0:Y:S01]  /*0020*/  S2R R3, SR_TID.X ;  /* 0x0000000000037919 */ /* 0x000e220000002100 */
[----:B------:R-:W-:Y:S01]  /*0030*/  ELECT P0, URZ, PT ;  /* 0x00000000003f782f */ /* 0x000fe20003800000 */
[----:B------:R-:W-:Y:S01]  /*0040*/  BSSY B0, `(.L_x_248) ;  /* 0x0000011000007945 */ /* 0x000fe20003800000 */
[----:B0-----:R-:W-:-:S05]  /*0050*/  SHF.R.U32.HI R0, RZ, 0x5, R3 ;  /* 0x00000005ff007819 */ /* 0x001fca0000011603 */
[----:B------:R-:W0:Y:S02]  /*0060*/  SHFL.IDX PT, R2, R0, RZ, 0x1f ;  /* 0x00001fff00027589 */ /* 0x000e2400000e0000 */
[----:B0-----:R-:W-:Y:S02]  /*0070*/  ISETP.EQ.AND P0, PT, R2, RZ, P0 ;  /* 0x000000ff0200720c */ /* 0x001fe40000702270 */
[----:B------:R-:W-:-:S11]  /*0080*/  SHF.R.U32.HI R2, RZ, 0x7, R3 ;  /* 0x00000007ff027819 */ /* 0x000fd60000011603 */
[----:B------:R-:W-:Y:S05]  /*0090*/  @!P0 BRA `(.L_x_249) ;  /* 0x00000000002c8947 */ /* 0x000fea0003800000 */
[----:B------:R-:W-:Y:S02]  /*00a0*/  ULDC.64 UR4, c[0x0][0x198] ;  /* 0x0000660000047ab9 */ /* 0x000fe40000000a00 */
[----:B------:R-:W-:Y:S02]  /*00b0*/  UIADD3 UR6, UP0, UR4, 0x270, URZ ;  /* 0x0000027004067890 */ /* 0x000fe4000ff1e03f */
[----:B------:R-:W-:Y:S02]  /*00c0*/  UIADD3 UR8, UP1, UR4, 0x370, URZ ;  /* 0x0000037004087890 */ /* 0x000fe4000ff3e03f */
[----:B------:R-:W-:Y:S02]  /*00d0*/  UIADD3 UR4, UP2, UR4, 0x470, URZ ;  /* 0x0000047004047890 */ /* 0x000fe4000ff5e03f */
[----:B------:R-:W-:Y:S02]  /*00e0*/  UIADD3.X UR7, URZ, UR5, URZ, UP0, !UPT ;  /* 0x000000053f077290 */ /* 0x000fe400087fe43f */
[----:B------:R-:W-:-:S02]  /*00f0*/  UIADD3.X UR9, URZ, UR5, URZ, UP1, !UPT ;  /* 0x000000053f097290 */ /* 0x000fc40008ffe43f */
[----:B------:R-:W-:-:S05]  /*0100*/  UIADD3.X UR5, URZ, UR5, URZ, UP2, !UPT ;  /* 0x000000053f057290 */ /* 0x000fca00097fe43f */
[----:B------:R0:W-:Y:S02]  /*0110*/  UTMACCTL.PF [UR6] ;  /* 0x00000000060079b9 */ /* 0x0001e40008040000 */
[----:B------:R0:W-:Y:S02]  /*0120*/  UTMACCTL.PF [UR8] ;  /* 0x00000000080079b9 */ /* 0x0001e40008040000 */
[----:B------:R0:W-:Y:S02]  /*0130*/  UTMACCTL.PF [UR4] ;  /* 0x00000000040079b9 */ /* 0x0001e40008040000 */
[----:B0-----:R-:W-:Y:S01]  /*0140*/  NOP ;  /* 0x0000000000007918 */ /* 0x001fe20000000000 */
.L_x_249:
[----:B------:R-:W-:Y:S05]  /*0150*/  BSYNC B0 ;  /* 0x0000000000007941 */ /* 0x000fea0003800000 */
.L_x_248:
[----:B------:R-:W-:Y:S01]  /*0160*/  VOTEU.ANY UP0, P0 ;  /* 0x00000000003f7886 */ /* 0x000fe20000000100 */
[----:B------:R-:W0:Y:S01]  /*0170*/  SHFL.IDX PT, R2, R2, RZ, 0x1f ;  /* 0x00001fff02027589 */ /* 0x000e2200000e0000 */
[----:B------:R-:W-:Y:S01]  /*0180*/  UMOV UR4, 0x1 ;  /* 0x0000000100047882 */ /* 0x000fe20000000000 */
[----:B------:R-:W-:Y:S01]  /*0190*/  UMOV UR7, 0x100 ;  /* 0x0000010000077882 */ /* 0x000fe20000000000 */
[----:B------:R-:W-:Y:S01]  /*01a0*/  VOTEU.ANY UP1, P0 ;  /* 0x00000000003f7886 */ /* 0x000fe20000020100 */
[----:B------:R-:W1:Y:S01]  /*01b0*/  @UP0 S2UR UR8, SR_CgaCtaId ;  /* 0x00000000000809c3 */ /* 0x000e620000008800 */
[----:B------:R-:W2:Y:S01]  /*01c0*/  SHFL.IDX PT, R3, R0, RZ, 0x1f ;  /* 0x00001fff00037589 */ /* 0x000ea200000e0000 */
[----:B------:R-:W-:Y:S01]  /*01d0*/  @UP0 UMOV UR6, 0x400 ;  /* 0x0000040000060882 */ /* 0x000fe20000000000 */
[----:B------:R-:W-:-:S04]  /*01e0*/  @UP0 UIADD3 UR4, -UR4, 0x100000, URZ ;  /* 0x0010000004040890 */ /* 0x000fc8000fffe13f */
[----:B------:R-:W-:Y:S02]  /*01f0*/  @UP0 USHF.L.U32 UR5, UR4, 0xb, URZ ;  /* 0x0000000b04050899 */ /* 0x000fe4000800063f */
[----:B------:R-:W-:Y:S01]  /*0200*/  @UP0 USHF.L.U32 UR4, UR4, 0x1, URZ ;  /* 0x0000000104040899 */ /* 0x000fe2000800063f */
[----:B------:R-:W-:Y:S01]  /*0210*/  VOTEU.ANY UP2, P0 ;  /* 0x00000000003f7886 */ /* 0x000fe20000040100 */
[----:B0-----:R-:W-:Y:S01]  /*0220*/  R2UR UR9, R2 ;  /* 0x00000000020972ca */ /* 0x001fe200000e0000 */
[----:B-1----:R-:W-:Y:S01]  /*0230*/  @UP0 ULEA UR8, UR8, UR6, 0x18 ;  /* 0x0000000608080291 */ /* 0x002fe2000f8ec03f */
[----:B--2---:R-:W-:Y:S01]  /*0240*/  ISETP.NE.AND P1, PT, R3, RZ, PT ;  /* 0x000000ff0300720c */ /* 0x004fe20003f25270 */
[----:B------:R-:W-:-:S04]  /*0250*/  @UP0 UIADD3 UR6, -UR7, 0x100000, URZ ;  /* 0x0010000007060890 */ /* 0x000fc8000fffe13f */
[----:B------:R-:W-:Y:S02]  /*0260*/  @UP0 USHF.L.U32 UR7, UR6, 0xb, URZ ;  /* 0x0000000b06070899 */ /* 0x000fe4000800063f */
[----:B------:R-:W-:-:S04]  /*0270*/  @UP0 USHF.L.U32 UR6, UR6, 0x1, URZ ;  /* 0x0000000106060899 */ /* 0x000fc8000800063f */
[----:B------:R-:W-:Y:S01]  /*0280*/  UISETP.NE.AND UP0, UPT, UR9, URZ, UPT ;  /* 0x0000003f0900728c */ /* 0x000fe2000bf05270 */
[----:B------:R-:W0:Y:S02]  /*0290*/  FENCE.VIEW.ASYNC.S ;  /* 0x00000000000073c6 */ /* 0x000e240000000000 */
[----:B0-----:R0:W1:Y:S05]  /*02a0*/  @UP1 SYNCS.EXCH.64 URZ, [UR8+0x34800], UR4 ;  /* 0x03480004083f15b2 */ /* 0x00106a0008000100 */
[----:B------:R0:W2:Y:S01]  /*02b0*/  @UP2 SYNCS.EXCH.64 URZ, [UR8+0x34820], UR6 ;  /* 0x03482006083f25b2 */ /* 0x0000a20008000100 */
[----:B------:R-:W-:Y:S05]  /*02c0*/  @P1 BRA `(.L_x_250) ;  /* 0x0000000000481947 */ /* 0x000fea0003800000 */
[----:B0-----:R-:W0:Y:S01]  /*02d0*/  S2UR UR5, SR_CgaCtaId ;  /* 0x00000000000579c3 */ /* 0x001e220000008800 */
[----:B------:R-:W-:Y:S01]  /*02e0*/  UMOV UR4, 0x400 ;  /* 0x0000040000047882 */ /* 0x000fe20000000000 */
[----:B------:R-:W-:Y:S01]  /*02f0*/  UMOV UR6, 0x1 ;  /* 0x0000000100067882 */ /* 0x000fe20000000000 */
[----:B------:R-:W-:Y:S01]  /*0300*/  UMOV UR9, 0x2 ;  /* 0x0000000200097882 */ /* 0x000fe20000000000 */
[----:B------:R-:W-:-:S04]  /*0310*/  UIADD3 UR6, -UR6, 0x100000, URZ ;  /* 0x0010000006067890 */ /* 0x000fc8000fffe13f */
[----:B------:R-:W-:Y:S02]  /*0320*/  USHF.L.U32 UR7, UR6, 0xb, URZ ;  /* 0x0000000b06077899 */ /* 0x000fe4000800063f */
[----:B------:R-:W-:Y:S01]  /*0330*/  USHF.L.U32 UR6, UR6, 0x1, URZ ;  /* 0x0000000106067899 */ /* 0x000fe2000800063f */
[----:B------:R-:W-:Y:S01]  /*0340*/  ELECT P0, URZ, PT ;  /* 0x00000000003f782f */ /* 0x000fe20003800000 */
[----:B0-----:R-:W-:Y:S02]  /*0350*/  ULEA UR8, UR5, UR4, 0x18 ;  /* 0x0000000405087291 */ /* 0x001fe4000f8ec03f */
[----:B------:R-:W-:-:S04]  /*0360*/  UIADD3 UR4, -UR9, 0x100000, URZ ;  /* 0x0010000009047890 */ /* 0x000fc8000fffe13f */
[----:B------:R-:W-:Y:S02]  /*0370*/  USHF.L.U32 UR5, UR4, 0xb, URZ ;  /* 0x0000000b04057899 */ /* 0x000fe4000800063f */
[----:B------:R-:W-:Y:S01]  /*0380*/  USHF.L.U32 UR4, UR4, 0x1, URZ ;  /* 0x0000000104047899 */ /* 0x000fe2000800063f */
[----:B------:R-:W0:Y:S03]  /*0390*/  FENCE.VIEW.ASYNC.S ;  /* 0x00000000000073c6 */ /* 0x000e260000000000 */
[----:B0-----:R3:W4:Y:S08]  /*03a0*/  SYNCS.EXCH.64 URZ, [UR8+0x34830], UR6 ;  /* 0x03483006083f75b2 */ /* 0x0017300008000100 */
[----:B------:R3:W0:Y:S01]  /*03b0*/  SYNCS.EXCH.64 URZ, [UR8+0x34840], UR4 ;  /* 0x03484004083f75b2 */ /* 0x0006220008000100 */
[----:B------:R3:W0:Y:S01]  /*03c0*/  SYNCS.EXCH.64 URZ, [UR8+0x34838], UR6 ;  /* 0x03483806083f75b2 */ /* 0x0006220008000100 */
[----:B------:R3:W0:Y:S02]  /*03d0*/  SYNCS.EXCH.64 URZ, [UR8+0x34848], UR4 ;  /* 0x03484804083f75b2 */ /* 0x0006240008000100 */
[----:B---3--:R-:W-:Y:S01]  /*03e0*/  NOP ;  /* 0x0000000000007918 */ /* 0x008fe20000000000 */
.L_x_250:
[----:B------:R-:W3:Y:S01]  /*03f0*/  SHFL.IDX PT, R2, R0, RZ, 0x1f ;  /* 0x00001fff00027589 */ /* 0x000ee200000e0000 */
[----:B------:R-:W-:Y:S01]  /*0400*/  NOP ;  /* 0x0000000000007918 */ /* 0x000fe20000000000 */
[----:B---3--:R-:W-:-:S13]  /*0410*/  ISETP.NE.AND P0, PT, R2, RZ, PT ;  /* 0x000000ff0200720c */ /* 0x008fda0003f05270 */
[----:B------:R-:W-:Y:S05]  /*0420*/  @P0 BRA `(.L_x_251) ;  /* 0x0000000000480947 */ /* 0x000fea0003800000 */
[----:B0-----:R-:W0:Y:S01]  /*0430*/  S2UR UR5, SR_CgaCtaId ;  /* 0x00000000000579c3 */ /* 0x001e220000008800 */
[----:B------:R-:W-:Y:S01]  /*0440*/  UMOV UR4, 0x400 ;  /* 0x0000040000047882 */ /* 0x000fe20000000000 */
[----:B------:R-:W-:Y:S01]  /*0450*/  UMOV UR6, 0x1 ;  /* 0x0000000100067882 */ /* 0x000fe20000000000 */
[----:B------:R-:W-:Y:S01]  /*0460*/  UMOV UR7, 0x2 ;  /* 0x0000000200077882 */ /* 0x000fe20000000000 */
[----:B------:R-:W-:Y:S01]  /*0470*/  ELECT P0, URZ, PT ;  /* 0x00000000003f782f */ /* 0x000fe20003800000 */
[----:B0-----:R-:W-:Y:S02]  /*0480*/  ULEA UR8, UR5, UR4, 0x18 ;  /* 0x0000000405087291 */ /* 0x001fe4000f8ec03f */
[----:B------:R-:W-:-:S04]  /*0490*/  UIADD3 UR4, -UR6, 0x100000, URZ ;  /* 0x0010000006047890 */ /* 0x000fc8000fffe13f */
[----:B------:R-:W-:Y:S02]  /*04a0*/  USHF.L.U32 UR5, UR4, 0xb, URZ ;  /* 0x0000000b04057899 */ /* 0x000fe4000800063f */
[----:B------:R-:W-:Y:S02]  /*04b0*/  USHF.L.U32 UR4, UR4, 0x1, URZ ;  /* 0x0000000104047899 */ /* 0x000fe4000800063f */
[----:B------:R-:W-:-:S04]  /*04c0*/  UIADD3 UR6, -UR7, 0x100000, URZ ;  /* 0x0010000007067890 */ /* 0x000fc8000fffe13f */
[----:B------:R-:W-:Y:S02]  /*04d0*/  USHF.L.U32 UR7, UR6, 0xb, URZ ;  /* 0x0000000b06077899 */ /* 0x000fe4000800063f */
[----:B------:R-:W-:Y:S01]  /*04e0*/  USHF.L.U32 UR6, UR6, 0x1, URZ ;  /* 0x0000000106067899 */ /* 0x000fe2000800063f */
[----:B------:R-:W0:Y:S03]  /*04f0*/  FENCE.VIEW.ASYNC.S ;  /* 0x00000000000073c6 */ /* 0x000e260000000000 */
[----:B0-----:R3:W0:Y:S08]  /*0500*/  SYNCS.EXCH.64 URZ, [UR8+0x34850], UR4 ;  /* 0x03485004083f75b2 */ /* 0x0016300008000100 */
[----:B------:R3:W0:Y:S01]  /*0510*/  SYNCS.EXCH.64 URZ, [UR8+0x34860], UR6 ;  /* 0x03486006083f75b2 */ /* 0x0006220008000100 */
[----:B------:R3:W0:Y:S01]  /*0520*/  SYNCS.EXCH.64 URZ, [UR8+0x34858], UR4 ;  /* 0x03485804083f75b2 */ /* 0x0006220008000100 */
[----:B------:R3:W0:Y:S02]  /*0530*/  SYNCS.EXCH.64 URZ, [UR8+0x34868], UR6 ;  /* 0x03486806083f75b2 */ /* 0x0006240008000100 */
[----:B---3--:R-:W-:Y:S01]  /*0540*/  NOP ;  /* 0x0000000000007918 */ /* 0x008fe20000000000 */
.L_x_251:
[----:B------:R-:W3:Y:S01]  /*0550*/  SHFL.IDX PT, R2, R0, RZ, 0x1f ;  /* 0x00001fff00027589 */ /* 0x000ee200000e0000 */
[----:B------:R-:W-:Y:S01]  /*0560*/  NOP ;  /* 0x0000000000007918 */ /* 0x000fe20000000000 */
[----:B---3--:R-:W-:-:S13]  /*0570*/  ISETP.NE.AND P0, PT, R2, RZ, PT ;  /* 0x000000ff0200720c */ /* 0x008fda0003f05270 */
[----:B------:R-:W-:Y:S05]  /*0580*/  @P0 BRA `(.L_x_252) ;  /* 0x0000000000380947 */ /* 0x000fea0003800000 */
[----:B0-----:R-:W0:Y:S01]  /*0590*/  S2UR UR5, SR_CgaCtaId ;  /* 0x00000000000579c3 */ /* 0x001e220000008800 */
[----:B------:R-:W-:Y:S01]  /*05a0*/  UMOV UR4, 0x400 ;  /* 0x0000040000047882 */ /* 0x000fe20000000000 */
[----:B------:R-:W-:Y:S01]  /*05b0*/  UMOV UR7, 0x1 ;  /* 0x0000000100077882 */ /* 0x000fe20000000000 */
[----:B------:R-:W-:Y:S01]  /*05c0*/  ELECT P0, URZ, PT ;  /* 0x00000000003f782f */ /* 0x000fe20003800000 */
[----:B0-----:R-:W-:Y:S02]  /*05d0*/  ULEA UR6, UR5, UR4, 0x18 ;  /* 0x0000000405067291 */ /* 0x001fe4000f8ec03f */
[----:B------:R-:W-:-:S04]  /*05e0*/  UIADD3 UR4, -UR7, 0x100000, URZ ;  /* 0x0010000007047890 */ /* 0x000fc8000fffe13f */
[----:B------:R-:W-:Y:S02]  /*05f0*/  USHF.L.U32 UR5, UR4, 0xb, URZ ;  /* 0x0000000b04057899 */ /* 0x000fe4000800063f */
[----:B------:R-:W-:Y:S01]  /*0600*/  USHF.L.U32 UR4, UR4, 0x1, URZ ;  /* 0x0000000104047899 */ /* 0x000fe2000800063f */
[----:B------:R-:W0:Y:S11]  /*0610*/  FENCE.VIEW.ASYNC.S ;  /* 0x00000000000073c6 */ /* 0x000e360000000000 */
[----:B0-----:R3:W0:Y:S01]  /*0620*/  SYNCS.EXCH.64 URZ, [UR6+0x34870], UR4 ;  /* 0x03487004063f75b2 */ /* 0x0016220008000100 */
[----:B------:R3:W0:Y:S01]  /*0630*/  SYNCS.EXCH.64 URZ, [UR6+0x34880], UR4 ;  /* 0x03488004063f75b2 */ /* 0x0006220008000100 */
[----:B------:R3:W0:Y:S01]  /*0640*/  SYNCS.EXCH.64 URZ, [UR6+0x34878], UR4 ;  /* 0x03487804063f75b2 */ /* 0x0006220008000100 */
[----:B------:R3:W0:Y:S02]  /*0650*/  SYNCS.EXCH.64 URZ, [UR6+0x34888], UR4 ;  /* 0x03488804063f75b2 */ /* 0x0006240008000100 */
[----:B---3--:R-:W-:Y:S01]  /*0660*/  NOP ;  /* 0x0000000000007918 */ /* 0x008fe20000000000 */
.L_x_252:
        /* <DEDUP_REMOVED lines=22> */
.L_x_253:
        /* <DEDUP_REMOVED lines=22> */
.L_x_254:
[----:B0-----:R-:W-:Y:S01]  /*0930*/  UMOV UR4, 0x1 ;  /* 0x0000000100047882 */ /* 0x001fe20000000000 */
[----:B------:R-:W-:Y:S01]  /*0940*/  PLOP3.LUT P0, PT, PT, PT, UP0, 0x80, 0x0 ;  /* 0x000000000000781c */ /* 0x000fe20003f0f008 */
[----:B------:R-:W-:Y:S01]  /*0950*/  USEL UR4, UR4, 0x2, !UP0 ;  /* 0x0000000204047887 */ /* 0x000fe2000c000000 */
[----:B------:R-:W-:-:S05]  /*0960*/  NOP ;  /* 0x0000000000007918 */ /* 0x000fca0000000000 */
[----:B------:R-:W-:-:S05]  /*0970*/  IMAD.U32 R2, RZ, RZ, UR4 ;  /* 0x00000004ff027e24 */ /* 0x000fca000f8e00ff */
[----:B------:R0:W-:Y:S01]  /*0980*/  STL [R1+0x30], R2 ;  /* 0x0000300201007387 */ /* 0x0001e20000100800 */
[----:B-12-4-:R-:W-:Y:S06]  /*0990*/  BAR.SYNC.DEFER_BLOCKING 0x0 ;  /* 0x0000000000007b1d */ /* 0x016fec0000010000 */
[----:B------:R-:W-:Y:S05]  /*09a0*/  @!P0 BRA `(.L_x_255) ;  /* 0x0000009400088947 */ /* 0x000fea0003800000 */
.L_x_256:
[----:B------:R-:W-:-:S08]  /*09b0*/  NOP ;  /* 0x0000000000007918 */ /* 0x000fd00000000000 */
[----:B------:R-:W1:Y:S02]  /*09c0*/  USETMAXREG.TRY_ALLOC.CTAPOOL UP0, 0xf0 ;  /* 0x000000f0000079c8 */ /* 0x000e640008000600 */
[----:B-1----:R-:W-:-:S13]  /*09d0*/  PLOP3.LUT P0, PT, PT, PT, UP0, 0x80, 0x0 ;  /* 0x000000000000781c */ /* 0x002fda0003f0f008 */
[----:B------:R-:W-:Y:S05]  /*09e0*/  @!P0 BRA `(.L_x_256) ;  /* 0xfffffffc00f08947 */ /* 0x000fea000383ffff */
[----:B------:R-:W1:Y:S08]  /*09f0*/  S2UR UR5, SR_CgaCtaId ;  /* 0x00000000000579c3 */ /* 0x000e700000008800 */
[----:B------:R-:W-:Y:S06]  /*0a00*/  BAR.ARV 0x8, 0x120 ;  /* 0x0204800000007b1d */ /* 0x000fec0000002000 */
[----:B------:R-:W-:-:S02]  /*0a10*/  UMOV UR4, 0x400 ;  /* 0x0000040000047882 */ /* 0x000fc40000000000 */
[----:B------:R-:W-:Y:S01]  /*0a20*/  BAR.SYNC.DEFER_BLOCKING 0x5, 0x120 ;  /* 0x0144800000007b1d */ /* 0x000fe20000010000 */
[----:B-1----:R-:W-:-:S09]  /*0a30*/  ULEA UR4, UR5, UR4, 0x18 ;  /* 0x0000000405047291 */ /* 0x002fd2000f8ec03f */
[----:B------:R-:W1:Y:S01]  /*0a40*/  LDS.128 R48, [UR4+0x348d0] ;  /* 0x0348d004ff307984 */ /* 0x000e620008000c00 */
[----:B------:R-:W-:Y:S01]  /*0a50*/  ULDC UR4, c[0x0][0xc14] ;  /* 0x0003050000047ab9 */ /* 0x000fe20000000800 */
[----:B------:R-:W-:Y:S06]  /*0a60*/  BAR.ARV 0x4, 0x120 ;  /* 0x0104800000007b1d */ /* 0x000fec0000002000 */
[----:B-1----:R-:W-:-:S13]  /*0a70*/  ISETP.GE.AND P0, PT, R51, UR4, PT ;  /* 0x0000000433007c0c */ /* 0x002fda000bf06270 */
[----:B------:R-:W-:Y:S05]  /*0a80*/  @P0 EXIT ;  /* 0x000000000000094d */ /* 0x000fea0003800000 */
[----:B0-----:R-:W2:Y:S01]  /*0a90*/  LDL R2, [R1+0x30] ;  /* 0x0000300001027983 */ /* 0x001ea20000100800 */
[----:B------:R-:W-:Y:S01]  /*0aa0*/  R2UR UR5, R50 ;  /* 0x00000000320572ca */ /* 0x000fe200000e0000 */
[----:B------:R-:W-:Y:S01]  /*0ab0*/  IMAD.MOV.U32 R188, RZ, RZ, -0x2 ;  /* 0xfffffffeffbc7424 */ /* 0x000fe200078e00ff */
[----:B------:R-:W-:Y:S01]  /*0ac0*/  MOV R185, RZ ;  /* 0x000000ff00b97202 */ /* 0x000fe20000000f00 */
[----:B------:R-:W0:Y:S01]  /*0ad0*/  S2R R0, SR_TID.X ;  /* 0x0000000000007919 */ /* 0x000e220000002100 */
[----:B------:R-:W-:Y:S02]  /*0ae0*/  IMAD.MOV.U32 R16, RZ, RZ, RZ ;  /* 0x000000ffff107224 */ /* 0x000fe400078e00ff */
[----:B0-----:R-:W-:-:S05]  /*0af0*/  VIADD R192, R0, 0xffffff80 ;  /* 0xffffff8000c07836 */ /* 0x001fca0000000000 */
[----:B------:R-:W-:-:S04]  /*0b00*/  SHF.R.S32.HI R3, RZ, 0x1f, R192 ;  /* 0x0000001fff037819 */ /* 0x000fc800000114c0 */
[CC--:B------:R-:W-:Y:S02]  /*0b10*/  LEA.HI R0, R3.reuse, R192.reuse, RZ, 0x7 ;  /* 0x000000c003007211 */ /* 0x0c0fe400078f38ff */
[----:B------:R-:W-:Y:S02]  /*0b20*/  LEA.HI R4, R3, R192, RZ, 0x5 ;  /* 0x000000c003047211 */ /* 0x000fe400078f28ff */
[----:B------:R-:W-:Y:S02]  /*0b30*/  LOP3.LUT R5, R0, 0xffffff80, RZ, 0xc0, !PT ;  /* 0xffffff8000057812 */ /* 0x000fe400078ec0ff */
[----:B------:R-:W-:Y:S01]  /*0b40*/  SHF.R.S32.HI R187, RZ, 0x7, R0 ;  /* 0x00000007ffbb7819 */ /* 0x000fe20000011400 */
[----:B------:R-:W-:Y:S02]  /*0b50*/  IMAD.SHL.U32 R4, R4, 0x20, RZ ;  /* 0x0000002004047824 */ /* 0x000fe400078e00ff */
[----:B------:R-:W-:Y:S01]  /*0b60*/  IMAD.IADD R186, R192, 0x1, -R5 ;  /* 0x00000001c0ba7824 */ /* 0x000fe200078e0a05 */
[----:B------:R-:W-:-:S02]  /*0b70*/  LEA.HI R0, R0, R187, RZ, 0x1 ;  /* 0x000000bb00007211 */ /* 0x000fc400078f08ff */
[----:B------:R-:W-:Y:S02]  /*0b80*/  LOP3.LUT R4, R4, 0xfffffc00, RZ, 0xc0, !PT ;  /* 0xfffffc0004047812 */ /* 0x000fe400078ec0ff */
[----:B------:R-:W-:Y:S02]  /*0b90*/  SHF.R.S32.HI R9, RZ, 0x1f, R186 ;  /* 0x0000001fff097819 */ /* 0x000fe400000114ba */
[----:B------:R-:W-:Y:S02]  /*0ba0*/  LOP3.LUT R0, R0, 0x3fffffe, RZ, 0xc0, !PT ;  /* 0x03fffffe00007812 */ /* 0x000fe400078ec0ff */
[CC--:B------:R-:W-:Y:S02]  /*0bb0*/  LEA.HI R6, R9.reuse, R186.reuse, RZ, 0x2 ;  /* 0x000000ba09067211 */ /* 0x0c0fe400078f10ff */
[----:B------:R-:W-:Y:S01]  /*0bc0*/  LEA.HI R9, R9, R186, RZ, 0x5 ;  /* 0x000000ba09097211 */ /* 0x000fe200078f28ff */
[----:B------:R-:W-:Y:S01]  /*0bd0*/  IMAD.IADD R0, R187, 0x1, -R0 ;  /* 0x00000001bb007824 */ /* 0x000fe200078e0a00 */
[----:B------:R-:W-:-:S02]  /*0be0*/  SHF.R.S32.HI R8, RZ, 0x2, R6 ;  /* 0x00000002ff087819 */ /* 0x000fc40000011406 */
[----:B------:R-:W-:Y:S02]  /*0bf0*/  SHF.R.S32.HI R11, RZ, 0x1f, R6 ;  /* 0x0000001fff0b7819 */ /* 0x000fe40000011406 */
[----:B------:R-:W-:Y:S02]  /*0c00*/  SHF.R.S32.HI R9, RZ, 0x5, R9 ;  /* 0x00000005ff097819 */ /* 0x000fe40000011409 */
[----:B------:R-:W-:-:S04]  /*0c10*/  LEA.HI R11, R11, R8, RZ, 0x3 ;  /* 0x000000080b0b7211 */ /* 0x000fc800078f18ff */
[----:B------:R-:W-:-:S05]  /*0c20*/  LOP3.LUT R11, R11, 0xfffffff8, RZ, 0xc0, !PT ;  /* 0xfffffff80b0b7812 */ /* 0x000fca00078ec0ff */
[----:B------:R-:W-:-:S04]  /*0c30*/  IMAD.IADD R8, R8, 0x1, -R11 ;  /* 0x0000000108087824 */ /* 0x000fc800078e0a0b */
[----:B------:R-:W-:-:S04]  /*0c40*/  IMAD R9, R9, 0x10, R8 ;  /* 0x0000001009097824 */ /* 0x000fc800078e0208 */
[----:B------:R-:W-:Y:S01]  /*0c50*/  IMAD R189, R0, 0x40, R9 ;  /* 0x0000004000bd7824 */ /* 0x000fe200078e0209 */
[----:B--2---:R-:W-:Y:S02]  /*0c60*/  R2UR UR4, R2 ;  /* 0x00000000020472ca */ /* 0x004fe400000e0000 */
[CC--:B------:R-:W-:Y:S02]  /*0c70*/  LEA.HI R2, R3.reuse, R192.reuse, RZ, 0x4 ;  /* 0x000000c003027211 */ /* 0x0c0fe400078f20ff */
[----:B------:R-:W-:Y:S02]  /*0c80*/  LEA.HI R3, R3, R192, RZ, 0x3 ;  /* 0x000000c003037211 */ /* 0x000fe400078f18ff */
[----:B------:R-:W-:Y:S02]  /*0c90*/  SHF.R.S32.HI R7, RZ, 0x4, R2 ;  /* 0x00000004ff077819 */ /* 0x000fe40000011402 */
[C---:B------:R-:W-:Y:S02]  /*0ca0*/  LOP3.LUT R5, R2.reuse, 0x3fffff0, RZ, 0xc0, !PT ;  /* 0x03fffff002057812 */ /* 0x040fe400078ec0ff */
[----:B------:R-:W-:-:S02]  /*0cb0*/  LEA.HI R2, R2, R7, RZ, 0x1 ;  /* 0x0000000702027211 */ /* 0x000fc400078f08ff */
[----:B------:R-:W-:Y:S01]  /*0cc0*/  SHF.R.S32.HI R18, RZ, 0x3, R3 ;  /* 0x00000003ff127819 */ /* 0x000fe20000011403 */
[----:B------:R-:W-:Y:S01]  /*0cd0*/  IMAD.IADD R5, R192, 0x1, -R5 ;  /* 0x00000001c0057824 */ /* 0x000fe200078e0a05 */
[----:B------:R-:W-:Y:S01]  /*0ce0*/  LOP3.LUT R2, R2, 0x1ffffffe, RZ, 0xc0, !PT ;  /* 0x1ffffffe02027812 */ /* 0x000fe200078ec0ff */
[----:B------:R-:W-:Y:S02]  /*0cf0*/  ULOP3.LUT UR4, UR4, 0x1, URZ, 0xfc, !UPT ;  /* 0x0000000104047892 */ /* 0x000fe4000f8efc3f */
[----:B------:R-:W-:Y:S01]  /*0d00*/  IMAD R5, R5, 0x40, R4 ;  /* 0x0000004005057824 */ /* 0x000fe200078e0204 */
[----:B------:R-:W-:Y:S02]  /*0d10*/  IADD3 R2, R7, -R2, RZ ;  /* 0x8000000207027210 */ /* 0x000fe40007ffe0ff */
[----:B------:R-:W-:Y:S01]  /*0d20*/  LOP3.LUT R7, R6, 0x7ffffffc, RZ, 0xc0, !PT ;  /* 0x7ffffffc06077812 */ /* 0x000fe200078ec0ff */
[----:B------:R-:W-:Y:S02]  /*0d30*/  IMAD.U32 R191, RZ, RZ, UR4 ;  /* 0x00000004ffbf7e24 */ /* 0x000fe4000f8e00ff */
[----:B------:R-:W-:Y:S01]  /*0d40*/  IMAD R190, R2, 0x8, R5 ;  /* 0x0000000802be7824 */ /* 0x000fe200078e0205 */
[----:B------:R-:W-:Y:S01]  /*0d50*/  LOP3.LUT R5, R3, 0x1ffffff8, RZ, 0xc0, !PT ;  /* 0x1ffffff803057812 */ /* 0x000fe200078ec0ff */
[----:B------:R-:W-:-:S02]  /*0d60*/  IMAD.IADD R7, R186, 0x1, -R7 ;  /* 0x00000001ba077824 */ /* 0x000fc400078e0a07 */
[----:B------:R-:W-:Y:S02]  /*0d70*/  IMAD.MOV.U32 R2, RZ, RZ, RZ ;  /* 0x000000ffff027224 */ /* 0x000fe400078e00ff */
[----:B------:R-:W-:Y:S02]  /*0d80*/  IMAD.IADD R5, R192, 0x1, -R5 ;  /* 0x00000001c0057824 */ /* 0x000fe400078e0a05 */
[----:B------:R-:W-:Y:S02]  /*0d90*/  IMAD R188, R7, R188, 0x80 ;  /* 0x0000008007bc7424 */ /* 0x000fe400078e02bc */
[----:B------:R-:W-:-:S07]  /*0da0*/  IMAD.SHL.U32 R17, R5, 0x8, RZ ;  /* 0x0000000805117824 */ /* 0x000fce00078e00ff */
.L_x_299:
[----:B0---45:R-:W0:Y:S01]  /*0db0*/  LDC.64 R4, c[0x0][0xc60] ;  /* 0x00031800ff047b82 */ /* 0x031e220000000a00 */
[----:B------:R-:W-:Y:S01]  /*0dc0*/  ULDC.64 UR10, c[0x0][0x208] ;  /* 0x00008200000a7ab9 */ /* 0x000fe20000000a00 */
[----:B------:R-:W-:Y:S01]  /*0dd0*/  ULDC.64 UR6, c[0x0][0xa28] ;  /* 0x00028a0000067ab9 */ /* 0x000fe20000000a00 */
[----:B------:R-:W-:Y:S01]  /*0de0*/  ULDC.64 UR8, c[0x0][0xa20] ;  /* 0x0002880000087ab9 */ /* 0x000fe20000000a00 */
[----:B0-----:R-:W-:-:S06]  /*0df0*/  IMAD.WIDE R4, R51, 0x4, R4 ;  /* 0x0000000433047825 */ /* 0x001fcc00078e0204 */
[----:B--2---:R-:W2:Y:S01]  /*0e00*/  LDG.E R4, desc[UR10][R4.64] ;  /* 0x0000000a04047981 */ /* 0x004ea2000c1e1900 */
[----:B------:R-:W-:Y:S02]  /*0e10*/  UISETP.NE.U32.AND UP0, UPT, UR6, URZ, UPT ;  /* 0x0000003f0600728c */ /* 0x000fe4000bf05070 */
[----:B------:R-:W-:Y:S02]  /*0e20*/  UISETP.NE.U32.AND UP1, UPT, UR8, URZ, UPT ;  /* 0x0000003f0800728c */ /* 0x000fe4000bf25070 */
[----:B------:R-:W-:Y:S02]  /*0e30*/  UISETP.NE.AND.EX UP0, UPT, UR7, URZ, UPT, UP0 ;  /* 0x0000003f0700728c */ /* 0x000fe4000bf05300 */
[----:B------:R-:W-:-:S04]  /*0e40*/  UISETP.NE.AND.EX UP1, UPT, UR9, URZ, UPT, UP1 ;  /* 0x0000003f0900728c */ /* 0x000fc8000bf25310 */
[----:B------:R-:W-:Y:S02]  /*0e50*/  PLOP3.LUT P0, PT, PT, PT, UP0, 0x80, 0x0 ;  /* 0x000000000000781c */ /* 0x000fe40003f0f008 */
[----:B------:R-:W-:Y:S02]  /*0e60*/  PLOP3.LUT P1, PT, PT, PT, UP1, 0x80, 0x0 ;  /* 0x000000000000781c */ /* 0x000fe40003f2f018 */
[----:B--2---:R-:W-:-:S13]  /*0e70*/  R2UR UR61, R4 ;  /* 0x00000000043d72ca */ /* 0x004fda00000e0000 */
[----:B------:R-:W-:Y:S02]  /*0e80*/  USHF.R.S32.HI UR4, URZ, 0x1f, UR61 ;  /* 0x0000001f3f047899 */ /* 0x000fe4000801143d */
[----:B------:R-:W-:Y:S02]  /*0e90*/  @UP0 ULEA UR6, UP2, UR61, UR6, 0x2 ;  /* 0x000000063d060291 */ /* 0x000fe4000f84103f */
[----:B------:R-:W-:Y:S02]  /*0ea0*/  @UP1 ULEA UR8, UP3, UR61, UR8, 0x2 ;  /* 0x000000083d081291 */ /* 0x000fe4000f86103f */
[----:B------:R-:W-:Y:S02]  /*0eb0*/  @UP0 ULEA.HI.X UR7, UR61, UR7, UR4, 0x2, UP2 ;  /* 0x000000073d070291 */ /* 0x000fe400090f1404 */
[----:B------:R-:W-:Y:S01]  /*0ec0*/  IMAD.U32 R184, RZ, RZ, UR4 ;  /* 0x00000004ffb87e24 */ /* 0x000fe2000f8e00ff */
[----:B------:R-:W-:Y:S01]  /*0ed0*/  @UP1 ULEA.HI.X UR9, UR61, UR9, UR4, 0x2, UP3 ;  /* 0x000000093d091291 */ /* 0x000fe200098f1404 */
[----:B------:R-:W-:-:S02]  /*0ee0*/  IMAD.U32 R4, RZ, RZ, UR6 ;  /* 0x00000006ff047e24 */ /* 0x000fc4000f8e00ff */
[----:B---3--:R-:W-:Y:S01]  /*0ef0*/  IMAD.U32 R6, RZ, RZ, UR8 ;  /* 0x00000008ff067e24 */ /* 0x008fe2000f8e00ff */
[----:B------:R-:W-:Y:S01]  /*0f00*/  MOV R5, UR7 ;  /* 0x0000000700057c02 */ /* 0x000fe20008000f00 */
[----:B------:R-:W-:Y:S01]  /*0f10*/  ULDC.64 UR6, c[0x0][0x3f8] ;  /* 0x0000fe0000067ab9 */ /* 0x000fe20000000a00 */
[----:B------:R-:W-:Y:S01]  /*0f20*/  IMAD.U32 R7, RZ, RZ, UR9 ;  /* 0x00000009ff077e24 */ /* 0x000fe2000f8e00ff */
[----:B------:R-:W-:Y:S02]  /*0f30*/  ULDC UR4, c[0x0][0x404] ;  /* 0x0001010000047ab9 */ /* 0x000fe40000000800 */
[----:B------:R-:W2:Y:S04]  /*0f40*/  @P0 LDG.E R4, desc[UR10][R4.64] ;  /* 0x0000000a04040981 */ /* 0x000ea8000c1e1900 */
[----:B------:R-:W3:Y:S01]  /*0f50*/  @P1 LDG.E R6, desc[UR10][R6.64] ;  /* 0x0000000a06061981 */ /* 0x000ee2000c1e1900 */
[----:B------:R-:W-:Y:S01]  /*0f60*/  UISETP.NE.U32.AND UP0, UPT, UR6, URZ, UPT ;  /* 0x0000003f0600728c */ /* 0x000fe2000bf05070 */
[----:B------:R-:W-:Y:S01]  /*0f70*/  IMAD.MOV.U32 R22, RZ, RZ, R49 ;  /* 0x000000ffff167224 */ /* 0x000fe200078e0031 */
[----:B------:R-:W-:Y:S01]  /*0f80*/  UMOV UR44, URZ ;  /* 0x0000003f002c7c82 */ /* 0x000fe20008000000 */
[----:B------:R-:W-:Y:S01]  /*0f90*/  ULDC UR6, c[0x0][0x2e0] ;  /* 0x0000b80000067ab9 */ /* 0x000fe20000000800 */
[----:B------:R-:W-:Y:S01]  /*0fa0*/  UISETP.NE.AND.EX UP0, UPT, UR7, URZ, UPT, UP0 ;  /* 0x0000003f0700728c */ /* 0x000fe2000bf05300 */
[----:B------:R-:W-:Y:S01]  /*0fb0*/  IMAD.MOV.U32 R0, RZ, RZ, RZ ;  /* 0x000000ffff007224 */ /* 0x000fe200078e00ff */
[----:B------:R-:W-:Y:S01]  /*0fc0*/  CS2R R86, SRZ ;  /* 0x0000000000567805 */ /* 0x000fe2000001ff00 */
[----:B------:R-:W-:Y:S01]  /*0fd0*/  IMAD.MOV.U32 R3, RZ, RZ, RZ ;  /* 0x000000ffff037224 */ /* 0x000fe200078e00ff */
[----:B------:R-:W-:Y:S01]  /*0fe0*/  USEL UR4, UR4, 0x1, UP0 ;  /* 0x0000000104047887 */ /* 0x000fe20008000000 */
[----:B------:R-:W-:-:S02]  /*0ff0*/  CS2R R84, SRZ ;  /* 0x0000000000547805 */ /* 0x000fc4000001ff00 */
[----:B------:R-:W-:Y:S02]  /*1000*/  CS2R R82, SRZ ;  /* 0x0000000000527805 */ /* 0x000fe4000001ff00 */
[----:B------:R-:W-:Y:S01]  /*1010*/  CS2R R80, SRZ ;  /* 0x0000000000507805 */ /* 0x000fe2000001ff00 */
[----:B------:R-:W-:Y:S01]  /*1020*/  UIMAD UR4, UR4, UR6, URZ ;  /* 0x00000006040472a4 */ /* 0x000fe2000f8e023f */
        /* <DEDUP_REMOVED lines=13> */
[----:B------:R-:W-:Y:S01]  /*1100*/  CS2R R52, SRZ ;  /* 0x0000000000347805 */ /* 0x000fe2000001ff00 */
[----:B------:R-:W-:Y:S01]  /*1110*/  IMAD.MOV.U32 R29, RZ, RZ, RZ ;  /* 0x000000ffff1d7224 */ /* 0x000fe200078e00ff */
[----:B------:R-:W-:Y:S02]  /*1120*/  CS2R R32, SRZ ;  /* 0x0000000000207805 */ /* 0x000fe4000001ff00 */
[----:B------:R-:W-:-:S02]  /*1130*/  CS2R R36, SRZ ;  /* 0x0000000000247805 */ /* 0x000fc4000001ff00 */
[----:B-1----:R-:W-:Y:S02]  /*1140*/  CS2R R46, SRZ ;  /* 0x00000000002e7805 */ /* 0x002fe4000001ff00 */
[----:B------:R-:W-:Y:S02]  /*1150*/  CS2R R44, SRZ ;  /* 0x00000000002c7805 */ /* 0x000fe4000001ff00 */
[----:B------:R-:W-:Y:S02]  /*1160*/  CS2R R42, SRZ ;  /* 0x00000000002a7805 */ /* 0x000fe4000001ff00 */
[----:B------:R-:W-:Y:S02]  /*1170*/  CS2R R40, SRZ ;  /* 0x0000000000287805 */ /* 0x000fe4000001ff00 */
[----:B------:R-:W-:Y:S01]  /*1180*/  CS2R R38, SRZ ;  /* 0x0000000000267805 */ /* 0x000fe2000001ff00 */
[----:B------:R-:W-:Y:S01]  /*1190*/  IMAD.U32 R23, RZ, RZ, UR5 ;  /* 0x00000005ff177e24 */ /* 0x000fe2000f8e00ff */
[----:B--2---:R-:W-:-:S02]  /*11a0*/  @P0 R2UR UR44, R4 ;  /* 0x00000000042c02ca */ /* 0x004fc400000e0000 */
[----:B------:R-:W-:Y:S02]  /*11b0*/  PLOP3.LUT P0, PT, PT, PT, PT, 0x80, 0x0 ;  /* 0x000000000000781c */ /* 0x000fe40003f0f070 */
[----:B---3--:R-:W-:Y:S01]  /*11c0*/  @P1 R2UR UR4, R6 ;  /* 0x00000000060412ca */ /* 0x008fe200000e0000 */
[----:B------:R-:W-:-:S14]  /*11d0*/  @P1 BRA `(.L_x_257) ;  /* 0x0000000000381947 */ /* 0x000fdc0003800000 */
[----:B------:R-:W-:Y:S02]  /*11e0*/  ULDC.64 UR6, c[0x0][0xa08] ;  /* 0x0002820000067ab9 */ /* 0x000fe40000000a00 */
[----:B------:R-:W-:-:S04]  /*11f0*/  ISETP.NE.U32.AND P1, PT, RZ, UR6, PT ;  /* 0x00000006ff007c0c */ /* 0x000fc8000bf25070 */
[----:B------:R-:W-:-:S13]  /*1200*/  ISETP.NE.AND.EX P1, PT, RZ, UR7, PT, P1 ;  /* 0x00000007ff007c0c */ /* 0x000fda000bf25310 */
[----:B------:R-:W-:Y:S05]  /*1210*/  @!P1 BRA `(.L_x_257) ;  /* 0x0000000000289947 */ /* 0x000fea0003800000 */
[----:B------:R-:W-:Y:S01]  /*1220*/  ULDC.64 UR4, c[0x0][0xa08] ;  /* 0x0002820000047ab9 */ /* 0x000fe20000000a00 */
[----:B------:R-:W-:Y:S01]  /*1230*/  ULDC.64 UR6, c[0x0][0x208] ;  /* 0x0000820000067ab9 */ /* 0x000fe20000000a00 */
[----:B------:R-:W-:-:S06]  /*1240*/  UIMAD.WIDE UR4, UR61, 0x4, UR4 ;  /* 0x000000043d0478a5 */ /* 0x000fcc000f8e0204 */
[----:B------:R-:W-:Y:S01]  /*1250*/  MOV R4, UR4 ;  /* 0x0000000400047c02 */ /* 0x000fe20008000f00 */
[----:B------:R-:W-:-:S05]  /*1260*/  IMAD.U32 R5, RZ, RZ, UR5 ;  /* 0x00000005ff057e24 */ /* 0x000fca000f8e00ff */
[----:B------:R-:W2:Y:S04]  /*1270*/  LDG.E R7, desc[UR6][R4.64] ;  /* 0x0000000604077981 */ /* 0x000ea8000c1e1900 */
[----:B------:R-:W3:Y:S01]  /*1280*/  LDG.E R6, desc[UR6][R4.64+0x4] ;  /* 0x0000040604067981 */ /* 0x000ee2000c1e1900 */
[----:B--2---:R-:W-:Y:S02]  /*1290*/  R2UR UR4, R7 ;  /* 0x00000000070472ca */ /* 0x004fe400000e0000 */
[----:B---3--:R-:W-:-:S13]  /*12a0*/  R2UR UR5, R6 ;  /* 0x00000000060572ca */ /* 0x008fda00000e0000 */
[----:B------:R-:W-:-:S12]  /*12b0*/  UIADD3 UR4, -UR4, UR5, URZ ;  /* 0x0000000504047290 */ /* 0x000fd8000fffe13f */
.L_x_257:
[----:B------:R-:W-:Y:S01]  /*12c0*/  UIADD3 UR44, -UR44, UR4, URZ ;  /* 0x000000042c2c7290 */ /* 0x000fe2000fffe13f */
[----:B------:R-:W-:Y:S02]  /*12d0*/  CS2R R88, SRZ ;  /* 0x0000000000587805 */ /* 0x000fe4000001ff00 */
[----:B------:R-:W-:Y:S02]  /*12e0*/  CS2R R34, SRZ ;  /* 0x0000000000227805 */ /* 0x000fe4000001ff00 */
[----:B------:R-:W-:Y:S01]  /*12f0*/  CS2R R90, SRZ ;  /* 0x00000000005a7805 */ /* 0x000fe2000001ff00 */
[----:B------:R-:W-:Y:S01]  /*1300*/  UISETP.GE.AND UP0, UPT, UR44, 0x1, UPT ;  /* 0x000000012c00788c */ /* 0x000fe2000bf06270 */
[----:B------:R-:W-:Y:S01]  /*1310*/  CS2R R6, SRZ ;  /* 0x0000000000067805 */ /* 0x000fe2000001ff00 */
[----:B------:R-:W-:Y:S01]  /*1320*/  UIADD3 UR4, UR44, 0x7f, URZ ;  /* 0x0000007f2c047890 */ /* 0x000fe2000fffe03f */
[----:B------:R-:W-:Y:S02]  /*1330*/  IMAD.MOV.U32 R8, RZ, RZ, RZ ;  /* 0x000000ffff087224 */ /* 0x000fe400078e00ff */
[----:B------:R-:W-:Y:S01]  /*1340*/  IMAD.MOV.U32 R10, RZ, RZ, RZ ;  /* 0x000000ffff0a7224 */ /* 0x000fe200078e00ff */
[----:B------:R-:W-:Y:S01]  /*1350*/  PLOP3.LUT P1, PT, PT, PT, UP0, 0x80, 0x0 ;  /* 0x000000000000781c */ /* 0x000fe20003f2f008 */
[----:B------:R-:W-:Y:S01]  /*1360*/  USHF.R.S32.HI UR5, URZ, 0x1f, UR4 ;  /* 0x0000001f3f057899 */ /* 0x000fe20008011404 */
[----:B------:R-:W-:-:S02]  /*1370*/  IMAD.MOV.U32 R93, RZ, RZ, RZ ;  /* 0x000000ffff5d7224 */ /* 0x000fc400078e00ff */
[----:B------:R-:W-:Y:S01]  /*1380*/  IMAD.MOV.U32 R12, RZ, RZ, RZ ;  /* 0x000000ffff0c7224 */ /* 0x000fe200078e00ff */
[----:B------:R-:W-:Y:S01]  /*1390*/  ULEA.HI UR5, UR5, UR4, URZ, 0x7 ;  /* 0x0000000405057291 */ /* 0x000fe2000f8f383f */
[----:B------:R-:W-:-:S07]  /*13a0*/  IMAD.MOV.U32 R95, RZ, RZ, RZ ;  /* 0x000000ffff5f7224 */ /* 0x000fce00078e00ff */
[----:B------:R-:W-:Y:S05]  /*13b0*/  @!P1 BRA `(.L_x_258) ;  /* 0x0000006800549947 */ /* 0x000fea0003800000 */
[----:B------:R-:W0:Y:S01]  /*13c0*/  SHFL.IDX PT, R0, R187, RZ, 0x1f ;  /* 0x00001fffbb007589 */ /* 0x000e2200000e0000 */
[----:B------:R-:W1:Y:S01]  /*13d0*/  S2UR UR8, SR_CgaCtaId ;  /* 0x00000000000879c3 */ /* 0x000e620000008800 */
[----:B------:R-:W-:Y:S01]  /*13e0*/  UMOV UR7, 0x400 ;  /* 0x0000040000077882 */ /* 0x000fe20000000000 */
[----:B------:R-:W-:Y:S01]  /*13f0*/  USHF.R.S32.HI UR45, URZ, 0x7, UR5 ;  /* 0x000000073f2d7899 */ /* 0x000fe20008011405 */
[----:B0-----:R-:W-:Y:S01]  /*1400*/  R2UR UR4, R0 ;  /* 0x00000000000472ca */ /* 0x001fe200000e0000 */
[----:B-1----:R-:W-:-:S04]  /*1410*/  ULEA UR7, UR8, UR7, 0x18 ;  /* 0x0000000708077291 */ /* 0x002fc8000f8ec03f */
[----:B------:R-:W-:-:S04]  /*1420*/  UIADD3 UR7, UR7, 0x10400, URZ ;  /* 0x0001040007077890 */ /* 0x000fc8000fffe03f */
[----:B------:R-:W-:-:S04]  /*1430*/  ULOP3.LUT UP0, URZ, UR7, 0x3ff, URZ, 0xc0, !UPT ;  /* 0x000003ff073f7892 */ /* 0x000fc8000f80c03f */
[----:B------:R-:W-:Y:S02]  /*1440*/  ULEA.HI UR6, UR4, UR4, URZ, 0x1 ;  /* 0x0000000404067291 */ /* 0x000fe4000f8f083f */
[----:B------:R-:W-:Y:S02]  /*1450*/  PLOP3.LUT P0, PT, PT, PT, UP0, 0x80, 0x0 ;  /* 0x000000000000781c */ /* 0x000fe40003f0f008 */
[----:B------:R-:W-:-:S04]  /*1460*/  ULOP3.LUT UR6, UR6, 0x1e, URZ, 0xc0, !UPT ;  /* 0x0000001e06067892 */ /* 0x000fc8000f8ec03f */
        /* <DEDUP_REMOVED lines=9> */
[----:B------:R0:W1:Y:S01]  /*1500*/  LDC.64 R14, c[0x4][R0] ;  /* 0x01000000000e7b82 */ /* 0x0000620000000a00 */
[----:B------:R-:W-:Y:S01]  /*1510*/  MOV R5, UR5 ;  /* 0x0000000500057c02 */ /* 0x000fe20008000f00 */
[----:B------:R-:W-:Y:S01]  /*1520*/  ULDC.64 UR4, c[0x4][0x110] ;  /* 0x0100440000047ab9 */ /* 0x000fe20000000a00 */
[----:B------:R-:W-:Y:S02]  /*1530*/  IMAD.U32 R10, RZ, RZ, UR6 ;  /* 0x00000006ff0a7e24 */ /* 0x000fe4000f8e00ff */
[----:B------:R-:W-:Y:S02]  /*1540*/  IMAD.U32 R6, RZ, RZ, UR4 ;  /* 0x00000004ff067e24 */ /* 0x000fe4000f8e00ff */
[----:B------:R-:W-:-:S02]  /*1550*/  IMAD.U32 R7, RZ, RZ, UR5 ;  /* 0x00000005ff077e24 */ /* 0x000fc4000f8e00ff */
[----:B------:R-:W-:Y:S02]  /*1560*/  IMAD.U32 R11, RZ, RZ, UR7 ;  /* 0x00000007ff0b7e24 */ /* 0x000fe4000f8e00ff */
[----:B------:R-:W-:Y:S02]  /*1570*/  IMAD.MOV.U32 R8, RZ, RZ, 0x70 ;  /* 0x00000070ff087424 */ /* 0x000fe400078e00ff */
[----:B------:R-:W-:Y:S02]  /*1580*/  IMAD.MOV.U32 R12, RZ, RZ, 0x1 ;  /* 0x00000001ff0c7424 */ /* 0x000fe400078e00ff */
[----:B0-----:R-:W-:-:S07]  /*1590*/  IMAD.MOV.U32 R13, RZ, RZ, RZ ;  /* 0x000000ffff0d7224 */ /* 0x001fce00078e00ff */
[----:B------:R-:W-:-:S07]  /*15a0*/  LEPC R20, `(.L_x_259) ;  /* 0x000000001014794e */ /* 0x000fce0000000000 */
[----:B-1----:R-:W-:Y:S05]  /*15b0*/  CALL.ABS.NOINC R14 ;  /* 0x000000000e007343 */ /* 0x002fea0003c00000 */
.L_x_259:
[----:B------:R-:W0:Y:S01]  /*15c0*/  S2UR UR5, SR_CgaCtaId ;  /* 0x00000000000579c3 */ /* 0x000e220000008800 */
[----:B------:R-:W-:Y:S01]  /*15d0*/  LEA.HI R0, R185, R185, RZ, 0x1 ;  /* 0x000000b9b9007211 */ /* 0x000fe200078f08ff */
[----:B------:R-:W-:Y:S01]  /*15e0*/  UMOV UR4, 0x400 ;  /* 0x0000040000047882 */ /* 0x000fe20000000000 */
[----:B------:R-:W-:Y:S01]  /*15f0*/  R2UR UR6, R191 ;  /* 0x00000000bf0672ca */ /* 0x000fe200000e0000 */
[----:B------:R-:W-:Y:S01]  /*1600*/  BSSY B0, `(.L_x_260) ;  /* 0x000000a000007945 */ /* 0x000fe20003800000 */
[----:B------:R-:W-:-:S04]  /*1610*/  LOP3.LUT R0, R0, 0xfffffffe, RZ, 0xc0, !PT ;  /* 0xfffffffe00007812 */ /* 0x000fc800078ec0ff */
[----:B------:R-:W-:-:S04]  /*1620*/  IADD3 R3, R185, -R0, RZ ;  /* 0x80000000b9037210 */ /* 0x000fc80007ffe0ff */
[----:B------:R-:W-:-:S03]  /*1630*/  SHF.L.U32 R3, R3, 0x1f, RZ ;  /* 0x0000001f03037819 */ /* 0x000fc600000006ff */
[----:B------:R-:W-:-:S05]  /*1640*/  IMAD.U32 R4, RZ, RZ, UR6 ;  /* 0x00000006ff047e24 */ /* 0x000fca000f8e00ff */
[----:B------:R-:W-:Y:S01]  /*1650*/  ISETP.NE.AND P0, PT, R4, 0x3, PT ;  /* 0x000000030400780c */ /* 0x000fe20003f05270 */
[----:B0-----:R-:W-:-:S06]  /*1660*/  ULEA UR4, UR5, UR4, 0x18 ;  /* 0x0000000405047291 */ /* 0x001fcc000f8ec03f */
[----:B------:R-:W-:-:S04]  /*1670*/  IMAD.U32 R0, RZ, RZ, UR4 ;  /* 0x00000004ff007e24 */ /* 0x000fc8000f8e00ff */
[----:B------:R-:W0:Y:S02]  /*1680*/  SYNCS.PHASECHK.TRANS64.TRYWAIT P1, [R0+URZ+0x34800], R3 ;  /* 0x03480003000075a7 */ /* 0x000e24000802017f */
[----:B0-----:R-:W-:Y:S05]  /*1690*/  @!P1 BRA `(.L_x_261) ;  /* 0x000000d400289947 */ /* 0x001fea0003800000 */
.L_x_385:
[----:B------:R-:W-:Y:S05]  /*16a0*/  BSYNC B0 ;  /* 0x0000000000007941 */ /* 0x000fea0003800000 */
.L_x_260:
[----:B------:R-:W-:Y:S05]  /*16b0*/  @!P0 BRA `(.L_x_262) ;  /* 0x0000000000048947 */ /* 0x000fea0003800000 */
[----:B------:R-:W-:Y:S01]  /*16c0*/  BPT.TRAP 0x1 ;  /* 0x000000040000795c */ /* 0x000fe20000300000 */
.L_x_262:
[----:B0-----:R-:W-:Y:S01]  /*16d0*/  IMAD R3, R2, 0x8, R0 ;  /* 0x0000000802037824 */ /* 0x001fe200078e0200 */
[----:B------:R-:W-:-:S04]  /*16e0*/  SHF.L.U32 R4, R16, 0x1f, RZ ;  /* 0x0000001f10047819 */ /* 0x000fc800000006ff */
[----:B------:R0:W1:Y:S01]  /*16f0*/  SYNCS.PHASECHK.TRANS64.TRYWAIT P2, [R3+URZ+0x34830], R4 ;  /* 0x03483004030075a7 */ /* 0x000062000804017f */
[----:B------:R-:W-:Y:S05]  /*1700*/  @!P0 BRA `(.L_x_263) ;  /* 0x0000000000048947 */ /* 0x000fea0003800000 */
[----:B------:R-:W-:Y:S01]  /*1710*/  BPT.TRAP 0x1 ;  /* 0x000000040000795c */ /* 0x000fe20000300000 */
.L_x_263:
[----:B------:R-:W2:Y:S01]  /*1720*/  S2R R5, SR_TID.X ;  /* 0x0000000000057919 */ /* 0x000ea20000002100 */
[----:B------:R-:W-:Y:S01]  /*1730*/  IMAD.MOV.U32 R151, RZ, RZ, RZ ;  /* 0x000000ffff977224 */ /* 0x000fe200078e00ff */
[----:B--2---:R-:W-:Y:S01]  /*1740*/  LOP3.LUT P1, RZ, R5, 0x7f, RZ, 0xc0, !PT ;  /* 0x0000007f05ff7812 */ /* 0x004fe2000782c0ff */
[----:B-1----:R-:W-:-:S12]  /*1750*/  @P2 BRA `(.L_x_264) ;  /* 0x0000000000082947 */ /* 0x002fd80003800000 */
[----:B------:R-:W1:Y:S02]  /*1760*/  SYNCS.PHASECHK.TRANS64.TRYWAIT P2, [R3+URZ+0x34830], R4 ;  /* 0x03483004030075a7 */ /* 0x000e64000804017f */
[----:B-1----:R-:W-:Y:S05]  /*1770*/  @!P2 BRA `(.L_x_265) ;  /* 0x000000d40004a947 */ /* 0x002fea0003800000 */
.L_x_264:
[----:B------:R-:W-:Y:S05]  /*1780*/  WARPSYNC.ALL ;  /* 0x0000000000007948 */ /* 0x000fea0003800000 */
[----:B------:R-:W-:Y:S01]  /*1790*/  R2UR UR4, R0 ;  /* 0x00000000000472ca */ /* 0x000fe200000e0000 */
[----:B------:R-:W-:Y:S01]  /*17a0*/  ULOP3.LUT UR56, UR56, 0x10000, URZ, 0xfc, !UPT ;  /* 0x0001000038387892 */ /* 0x000fe2000f8efc3f */
[----:B------:R-:W-:Y:S01]  /*17b0*/  R2UR UR58, R2 ;  /* 0x00000000023a72ca */ /* 0x000fe200000e0000 */
[----:B------:R-:W-:Y:S01]  /*17c0*/  WARPGROUP.ARRIVE ;  /* 0x00000000000079c5 */ /* 0x000fe20000000000 */
[----:B------:R-:W-:Y:S01]  /*17d0*/  UMOV UR57, 0x40000040 ;  /* 0x4000004000397882 */ /* 0x000fe20000000000 */
[----:B------:R-:W-:Y:S01]  /*17e0*/  UMOV UR59, 0x40000040 ;  /* 0x40000040003b7882 */ /* 0x000fe20000000000 */
[----:B------:R-:W-:Y:S01]  /*17f0*/  UIADD3 UR52, UR56, 0x2, URZ ;  /* 0x0000000238347890 */ /* 0x000fe2000fffe03f */
[----:B------:R-:W-:Y:S01]  /*1800*/  VIADD R6, R188, UR44 ;  /* 0x0000002cbc067c36 */ /* 0x000fe20008000000 */
[----:B------:R-:W-:Y:S01]  /*1810*/  UMOV UR53, 0x40000040 ;  /* 0x4000004000357882 */ /* 0x000fe20000000000 */
[----:B------:R-:W-:Y:S01]  /*1820*/  UMOV UR55, 0x40000040 ;  /* 0x4000004000377882 */ /* 0x000fe20000000000 */
[----:B------:R-:W-:Y:S01]  /*1830*/  UIADD3 UR8, UR56, 0x4, URZ ;  /* 0x0000000438087890 */ /* 0x000fe2000fffe03f */
[----:B------:R-:W-:Y:S01]  /*1840*/  IMAD.U32 R9, RZ, RZ, UR45 ;  /* 0x0000002dff097e24 */ /* 0x000fe2000f8e00ff */
[----:B------:R-:W-:Y:S01]  /*1850*/  UMOV UR9, 0x40000040 ;  /* 0x4000004000097882 */ /* 0x000fe20000000000 */
[----:B------:R-:W-:Y:S01]  /*1860*/  UIADD3 UR4, UR4, 0x1c400, URZ ;  /* 0x0001c40004047890 */ /* 0x000fe2000fffe03f */
[----:B------:R-:W-:Y:S01]  /*1870*/  P2R R8, PR, RZ, 0x1 ;  /* 0x00000001ff087803 */ /* 0x000fe20000000000 */
[----:B------:R-:W-:Y:S01]  /*1880*/  UMOV UR11, 0x40000040 ;  /* 0x40000040000b7882 */ /* 0x000fe20000000000 */
[----:B------:R-:W-:Y:S01]  /*1890*/  UIADD3 UR12, UR56, 0x6, URZ ;  /* 0x00000006380c7890 */ /* 0x000fe2000fffe03f */
[----:B------:R-:W-:Y:S01]  /*18a0*/  IMAD R6, R9, -0x80, R6 ;  /* 0xffffff8009067824 */ /* 0x000fe200078e0206 */
[----:B------:R-:W-:Y:S01]  /*18b0*/  USHF.R.U32.HI UR4, URZ, 0x4, UR4 ;  /* 0x000000043f047899 */ /* 0x000fe20008011604 */
[----:B01----:R-:W-:Y:S01]  /*18c0*/  @!P1 IADD3 R3, R3, 0x34840, RZ ;  /* 0x0003484003039810 */ /* 0x003fe20007ffe0ff */
[----:B------:R-:W-:Y:S01]  /*18d0*/  UMOV UR13, 0x40000040 ;  /* 0x40000040000d7882 */ /* 0x000fe20000000000 */
[----:B------:R-:W-:Y:S01]  /*18e0*/  UMOV UR15, 0x40000040 ;  /* 0x40000040000f7882 */ /* 0x000fe20000000000 */
[----:B------:R-:W-:Y:S01]  /*18f0*/  ULOP3.LUT UR4, UR4, 0x3fff, URZ, 0xc0, !UPT ;  /* 0x00003fff04047892 */ /* 0x000fe2000f8ec03f */
[C---:B------:R-:W-:Y:S01]  /*1900*/  ISETP.GT.AND P2, PT, R6.reuse, RZ, PT ;  /* 0x000000ff0600720c */ /* 0x040fe20003f44270 */
[----:B------:R-:W-:Y:S01]  /*1910*/  UIADD3 UR16, UR56, 0x400, URZ ;  /* 0x0000040038107890 */ /* 0x000fe2000fffe03f */
[C---:B------:R-:W-:Y:S01]  /*1920*/  ISETP.GT.AND P3, PT, R6.reuse, 0x1, PT ;  /* 0x000000010600780c */ /* 0x040fe20003f64270 */
[----:B------:R-:W-:Y:S01]  /*1930*/  ULOP3.LUT UR60, UR4, 0x10000, URZ, 0xfc, !UPT ;  /* 0x00010000043c7892 */ /* 0x000fe2000f8efc3f */
[C---:B------:R-:W-:Y:S01]  /*1940*/  ISETP.GT.AND P6, PT, R6.reuse, 0x8, PT ;  /* 0x000000080600780c */ /* 0x040fe20003fc4270 */
[----:B------:R-:W-:Y:S01]  /*1950*/  UMOV UR17, 0x40000040 ;  /* 0x4000004000117882 */ /* 0x000fe20000000000 */
[----:B------:R-:W-:Y:S01]  /*1960*/  UMOV UR19, 0x40000040 ;  /* 0x4000004000137882 */ /* 0x000fe20000000000 */
[----:B------:R-:W-:Y:S01]  /*1970*/  UIMAD UR58, UR58, 0xc00, UR60 ;  /* 0x00000c003a3a78a4 */ /* 0x000fe2000f8e023c */
[C---:B------:R-:W-:Y:S01]  /*1980*/  ISETP.GT.AND P5, PT, R6.reuse, 0x9, PT ;  /* 0x000000090600780c */ /* 0x040fe20003fa4270 */
[----:B------:R-:W-:Y:S01]  /*1990*/  UIADD3 UR20, UR56, 0x402, URZ ;  /* 0x0000040238147890 */ /* 0x000fe2000fffe03f */
[----:B------:R-:W-:Y:S01]  /*19a0*/  ISETP.GT.AND P4, PT, R6, 0x10, PT ;  /* 0x000000100600780c */ /* 0x000fe20003f84270 */
[----:B------:R-:W-:Y:S01]  /*19b0*/  UIADD3 UR54, UR58, 0x2, URZ ;  /* 0x000000023a367890 */ /* 0x000fe2000fffe03f */
[----:B------:R-:W-:Y:S01]  /*19c0*/  @!P1 PRMT R3, RZ, 0x654, R3 ;  /* 0x00000654ff039816 */ /* 0x000fe20000000003 */
[----:B------:R-:W-:Y:S01]  /*19d0*/  UIADD3 UR10, UR58, 0x4, URZ ;  /* 0x000000043a0a7890 */ /* 0x000fe2000fffe03f */
[----:B------:R-:W-:Y:S01]  /*19e0*/  IMAD.MOV.U32 R150, RZ, RZ, R151 ;  /* 0x000000ffff967224 */ /* 0x000fe200078e0097 */
[----:B------:R-:W-:-:S02]  /*19f0*/  UIADD3 UR14, UR58, 0x6, URZ ;  /* 0x000000063a0e7890 */ /* 0x000fc4000fffe03f */
[----:B------:R-:W-:Y:S01]  /*1a00*/  HGMMA.64x128x16.F32 R24, gdesc[UR56], RZ, !UPT, gsb0 ;  /* 0x01e00000381879f0 */ /* 0x000fe2000c0008ff */
[----:B------:R-:W-:Y:S01]  /*1a10*/  UIADD3 UR18, UR58, 0x400, URZ ;  /* 0x000004003a127890 */ /* 0x000fe2000fffe03f */
[--C-:B------:R-:W-:Y:S01]  /*1a20*/  IMAD.MOV.U32 R149, RZ, RZ, R151.reuse ;  /* 0x000000ffff957224 */ /* 0x100fe200078e0097 */
[----:B------:R-:W-:Y:S01]  /*1a30*/  UIADD3 UR22, UR58, 0x402, URZ ;  /* 0x000004023a167890 */ /* 0x000fe2000fffe03f */
[--C-:B------:R-:W-:Y:S01]  /*1a40*/  IMAD.MOV.U32 R148, RZ, RZ, R151.reuse ;  /* 0x000000ffff947224 */ /* 0x100fe200078e0097 */
        /* <DEDUP_REMOVED lines=38> */
[----:B------:R-:W-:Y:S01]  /*1cb0*/  ULDC UR4, c[0x0][0x9d8] ;  /* 0x0002760000047ab9 */ /* 0x000fe20000000800 */
[----:B------:R-:W-:Y:S01]  /*1cc0*/  ULDC UR5, c[0x0][0x988] ;  /* 0x0002620000057ab9 */ /* 0x000fe20000000800 */
[----:B------:R-:W-:Y:S01]  /*1cd0*/  UISETP.GE.AND UP0, UPT, UR44, 0x81, UPT ;  /* 0x000000812c00788c */ /* 0x000fe2000bf06270 */
        /* <DEDUP_REMOVED lines=58> */
[----:B------:R-:W0:Y:S01]  /*2080*/  MUFU.TANH R24, R24 ;  /* 0x0000001800187308 */ /* 0x000e220000002400 */
[----:B------:R-:W-:Y:S01]  /*2090*/  FMUL.FTZ R33, R33, UR4 ;  /* 0x0000000421217c20 */ /* 0x000fe20008410000 */
        /* <DEDUP_REMOVED lines=15> */
[----:B0-----:R-:W-:Y:S01]  /*2190*/  FSEL R11, R24, -INF , P2 ;  /* 0xff800000180b7808 */ /* 0x001fe20001000000 */
[----:B------:R-:W-:Y:S01]  /*21a0*/  FMUL.FTZ R42, R42, UR4 ;  /* 0x000000042a2a7c20 */ /* 0x000fe20008410000 */
[----:B------:R-:W-:Y:S01]  /*21b0*/  FMUL.FTZ R48, R48, UR4 ;  /* 0x0000000430307c20 */ /* 0x000fe20008410000 */
[----:B------:R-:W-:Y:S01]  /*21c0*/  FMUL.FTZ R49, R49, UR4 ;  /* 0x0000000431317c20 */ /* 0x000fe20008410000 */
[----:B------:R-:W-:Y:S01]  /*21d0*/  FMUL.FTZ R43, R43, UR4 ;  /* 0x000000042b2b7c20 */ /* 0x000fe20008410000 */
[----:B------:R-:W-:Y:S01]  /*21e0*/  FMUL.FTZ R46, R46, UR4 ;  /* 0x000000042e2e7c20 */ /* 0x000fe20008410000 */
[----:B------:R-:W-:Y:S01]  /*21f0*/  FMUL.FTZ R52, R52, UR4 ;  /* 0x0000000434347c20 */ /* 0x000fe20008410000 */
[----:B------:R-:W0:Y:S01]  /*2200*/  MUFU.TANH R29, R29 ;  /* 0x0000001d001d7308 */ /* 0x000e220000002400 */
        /* <DEDUP_REMOVED lines=16> */
[----:B0-----:R-:W-:Y:S01]  /*2310*/  FSEL R91, R29, -INF , P5 ;  /* 0xff8000001d5b7808 */ /* 0x001fe20002800000 */
[----:B------:R-:W-:Y:S01]  /*2320*/  FMUL.FTZ R58, R58, UR4 ;  /* 0x000000043a3a7c20 */ /* 0x000fe20008410000 */
[----:B------:R-:W-:Y:S01]  /*2330*/  FMUL.FTZ R64, R64, UR4 ;  /* 0x0000000440407c20 */ /* 0x000fe20008410000 */
[----:B------:R-:W-:Y:S01]  /*2340*/  FMUL.FTZ R65, R65, UR4 ;  /* 0x0000000441417c20 */ /* 0x000fe20008410000 */
[----:B------:R-:W-:Y:S01]  /*2350*/  FMNMX.FTZ R12, R91, R12, !PT ;  /* 0x0000000c5b0c7209 */ /* 0x000fe20007810000 */
[----:B------:R-:W-:Y:S01]  /*2360*/  FMUL.FTZ R59, R59, UR4 ;  /* 0x000000043b3b7c20 */ /* 0x000fe20008410000 */
[----:B------:R-:W-:Y:S01]  /*2370*/  FMUL.FTZ R62, R62, UR4 ;  /* 0x000000043e3e7c20 */ /* 0x000fe20008410000 */
[----:B------:R-:W0:Y:S01]  /*2380*/  MUFU.TANH R4, R27 ;  /* 0x0000001b00047308 */ /* 0x000e220000002400 */
[----:B-1----:R-:W-:Y:S01]  /*2390*/  FSEL R5, R5, -INF , P2 ;  /* 0xff80000005057808 */ /* 0x002fe20001000000 */
[----:B------:R-:W-:Y:S01]  /*23a0*/  FMUL.FTZ R68, R68, UR4 ;  /* 0x0000000444447c20 */ /* 0x000fe20008410000 */
[----:B------:R-:W-:Y:S01]  /*23b0*/  ISETP.GT.AND P2, PT, R6, 0x11, PT ;  /* 0x000000110600780c */ /* 0x000fe20003f44270 */
        /* <DEDUP_REMOVED lines=15> */
[----:B------:R-:W-:Y:S01]  /*24b0*/  ISETP.GT.AND P3, PT, R6, 0x18, PT ;  /* 0x000000180600780c */ /* 0x000fe20003f64270 */
        /* <DEDUP_REMOVED lines=18> */
[----:B------:R2:W-:Y:S02]  /*25e0*/  @!P1 SYNCS.ARRIVE.TRANS64.RED.A1T0 RZ, [R3+URZ], RZ ;  /* 0x000000ff03ff99a7 */ /* 0x0005e4000810043f */
[----:B------:R-:W3:Y:S01]  /*25f0*/  MUFU.TANH R37, R37 ;  /* 0x0000002500257308 */ /* 0x000ee20000002400 */
[----:B0-----:R-:W-:-:S04]  /*2600*/  FSEL R97, R36, -INF , P3 ;  /* 0xff80000024617808 */ /* 0x001fc80001800000 */
[----:B------:R-:W-:-:S03]  /*2610*/  FMNMX.FTZ R12, R97, R12, !PT ;  /* 0x0000000c610c7209 */ /* 0x000fc60007810000 */
[----:B------:R-:W0:Y:S01]  /*2620*/  MUFU.TANH R15, R34 ;  /* 0x00000022000f7308 */ /* 0x000e220000002400 */
[----:B-1----:R-:W-:Y:S02]  /*2630*/  FSEL R13, R13, -INF , P5 ;  /* 0xff8000000d0d7808 */ /* 0x002fe40002800000 */
[----:B------:R-:W-:-:S05]  /*2640*/  ISETP.GT.AND P5, PT, R6, 0x20, PT ;  /* 0x000000200600780c */ /* 0x000fca0003fa4270 */
[----:B------:R-:W1:Y:S01]  /*2650*/  MUFU.TANH R40, R40 ;  /* 0x0000002800287308 */ /* 0x000e620000002400 */
[----:B---3--:R-:W-:-:S04]  /*2660*/  FSEL R99, R37, -INF , P6 ;  /* 0xff80000025637808 */ /* 0x008fc80003000000 */
[----:B------:R-:W-:-:S03]  /*2670*/  FMNMX.FTZ R12, R99, R12, !PT ;  /* 0x0000000c630c7209 */ /* 0x000fc60007810000 */
[----:B------:R-:W3:Y:S01]  /*2680*/  MUFU.TANH R21, R35 ;  /* 0x0000002300157308 */ /* 0x000ee20000002400 */
[----:B0-----:R-:W-:Y:S02]  /*2690*/  FSEL R15, R15, -INF , P4 ;  /* 0xff8000000f0f7808 */ /* 0x001fe40002000000 */
[----:B------:R-:W-:-:S05]  /*26a0*/  ISETP.GT.AND P4, PT, R6, 0x21, PT ;  /* 0x000000210600780c */ /* 0x000fca0003f84270 */
[----:B------:R-:W0:Y:S01]  /*26b0*/  MUFU.TANH R41, R41 ;  /* 0x0000002900297308 */ /* 0x000e220000002400 */
[----:B-1----:R-:W-:-:S04]  /*26c0*/  FSEL R101, R40, -INF , P5 ;  /* 0xff80000028657808 */ /* 0x002fc80002800000 */
[----:B------:R-:W-:-:S03]  /*26d0*/  FMNMX.FTZ R12, R101, R12, !PT ;  /* 0x0000000c650c7209 */ /* 0x000fc60007810000 */
[----:B------:R-:W1:Y:S01]  /*26e0*/  MUFU.TANH R38, R38 ;  /* 0x0000002600267308 */ /* 0x000e620000002400 */
[----:B---3--:R-:W-:Y:S02]  /*26f0*/  FSEL R21, R21, -INF , P2 ;  /* 0xff80000015157808 */ /* 0x008fe40001000000 */
[----:B------:R-:W-:-:S05]  /*2700*/  ISETP.GT.AND P2, PT, R6, 0x28, PT ;  /* 0x000000280600780c */ /* 0x000fca0003f44270 */
        /* <DEDUP_REMOVED lines=125> */
[----:B------:R-:W-:Y:S01]  /*2ee0*/  ISETP.GT.AND P2, PT, R6, 0x79, PT ;  /* 0x000000790600780c */ /* 0x000fe20003f44270 */
[----:B------:R-:W-:-:S04]  /*2ef0*/  IMAD.U32 R6, RZ, RZ, UR5 ;  /* 0x00000005ff067e24 */ /* 0x000fc8000f8e00ff */
[----:B------:R-:W-:Y:S01]  /*2f00*/  MUFU.TANH R82, R82 ;  /* 0x0000005200527308 */ /* 0x000fe20000002400 */
[----:B0-----:R-:W-:-:S04]  /*2f10*/  FSEL R145, R84, -INF , P3 ;  /* 0xff80000054917808 */ /* 0x001fc80001800000 */
[----:B------:R-:W-:-:S03]  /*2f20*/  FMNMX.FTZ R12, R145, R12, !PT ;  /* 0x0000000c910c7209 */ /* 0x000fc60007810000 */
[----:B------:R-:W-:Y:S01]  /*2f30*/  MUFU.TANH R83, R83 ;  /* 0x0000005300537308 */ /* 0x000fe20000002400 */
[----:B-1----:R-:W-:-:S04]  /*2f40*/  FSEL R147, R85, -INF , P2 ;  /* 0xff80000055937808 */ /* 0x002fc80001000000 */
[----:B------:R-:W-:-:S03]  /*2f50*/  FMNMX.FTZ R12, R147, R12, !PT ;  /* 0x0000000c930c7209 */ /* 0x000fc60007810000 */
[----:B------:R-:W-:Y:S02]  /*2f60*/  MUFU.TANH R86, R86 ;  /* 0x0000005600567308 */ /* 0x000fe40000002400 */
[----:B------:R-:W0:Y:S06]  /*2f70*/  SHFL.BFLY PT, R9, R12, 0x2, 0x1f ;  /* 0x0c401f000c097f89 */ /* 0x000e2c00000e0000 */
[----:B------:R-:W1:Y:S02]  /*2f80*/  MUFU.TANH R87, R87 ;  /* 0x0000005700577308 */ /* 0x000e640000002400 */
[----:B-1----:R-:W-:-:S02]  /*2f90*/  FSEL R87, R87, -INF , P2 ;  /* 0xff80000057577808 */ /* 0x002fc40001000000 */
[----:B0-----:R-:W-:-:S05]  /*2fa0*/  FMNMX.FTZ R14, R12, R9, !PT ;  /* 0x000000090c0e7209 */ /* 0x001fca0007810000 */
[----:B------:R-:W0:Y:S02]  /*2fb0*/  SHFL.BFLY PT, R9, R14, 0x1, 0x1f ;  /* 0x0c201f000e097f89 */ /* 0x000e2400000e0000 */
[----:B0-----:R-:W-:-:S04]  /*2fc0*/  FMNMX.FTZ R9, R14, R9, !PT ;  /* 0x000000090e097209 */ /* 0x001fc80007810000 */
[C---:B------:R-:W-:Y:S01]  /*2fd0*/  FSETP.NEU.FTZ.AND P0, PT, R9.reuse, -INF , PT ;  /* 0xff8000000900780b */ /* 0x040fe20003f1d000 */
[----:B------:R-:W-:-:S05]  /*2fe0*/  FMUL.FTZ R20, R9, R6 ;  /* 0x0000000609147220 */ /* 0x000fca0000410000 */
[----:B------:R-:W-:Y:S02]  /*2ff0*/  FSEL R20, R20, RZ, P0 ;  /* 0x000000ff14147208 */ /* 0x000fe40000000000 */
[----:B------:R-:W-:Y:S02]  /*3000*/  ISETP.NE.AND P0, PT, R8, RZ, PT ;  /* 0x000000ff0800720c */ /* 0x000fe40003f05270 */
[----:B------:R-:W0:Y:S01]  /*3010*/  MUFU.TANH R8, R79 ;  /* 0x0000004f00087308 */ /* 0x000e220000002400 */
[--C-:B------:R-:W-:Y:S01]  /*3020*/  FFMA.FTZ R67, R10, R6, -R20.reuse ;  /* 0x000000060a437223 */ /* 0x100fe20000010814 */
[----:B------:R-:W-:Y:S01]  /*3030*/  FMNMX.FTZ R10, R5, R4, !PT ;  /* 0x00000004050a7209 */ /* 0x000fe20007810000 */
[-CC-:B------:R-:W-:Y:S01]  /*3040*/  FFMA.FTZ R182, R89, R6.reuse, -R20.reuse ;  /* 0x0000000659b67223 */ /* 0x180fe20000010814 */
        /* <DEDUP_REMOVED lines=8> */
[----:B------:R-:W-:Y:S01]  /*30d0*/  MUFU.EX2 R67, R67 ;  /* 0x0000004300437308 */ /* 0x000fe20000000800 */
[----:B------:R-:W-:Y:S01]  /*30e0*/  FSEL R95, R86, -INF , P3 ;  /* 0xff800000565f7808 */ /* 0x000fe20001800000 */
[--C-:B------:R-:W-:Y:S01]  /*30f0*/  FFMA.FTZ R178, R97, R6, -R20.reuse ;  /* 0x0000000661b27223 */ /* 0x100fe20000010814 */
[----:B------:R-:W-:Y:S01]  /*3100*/  FMNMX.FTZ R10, R15, R10, !PT ;  /* 0x0000000a0f0a7209 */ /* 0x000fe20007810000 */
[-CC-:B------:R-:W-:Y:S01]  /*3110*/  FFMA.FTZ R73, R99, R6.reuse, -R20.reuse ;  /* 0x0000000663497223 */ /* 0x180fe20000010814 */
[----:B0-----:R-:W-:Y:S01]  /*3120*/  FSEL R89, R8, -INF , P6 ;  /* 0xff80000008597808 */ /* 0x001fe20003000000 */
[--C-:B------:R-:W-:Y:S01]  /*3130*/  FFMA.FTZ R172, R101, R6, -R20.reuse ;  /* 0x0000000665ac7223 */ /* 0x100fe20000010814 */
[----:B------:R-:W-:Y:S01]  /*3140*/  FMNMX.FTZ R10, R21, R10, !PT ;  /* 0x0000000a150a7209 */ /* 0x000fe20007810000 */
[----:B------:R-:W0:Y:S01]  /*3150*/  MUFU.EX2 R180, R180 ;  /* 0x000000b400b47308 */ /* 0x000e220000000800 */
        /* <DEDUP_REMOVED lines=35> */
[----:B------:R-:W-:Y:S01]  /*3390*/  FFMA.FTZ R20, R147, R6, -R20 ;  /* 0x0000000693147223 */ /* 0x000fe20000010814 */
[--C-:B------:R-:W-:Y:S01]  /*33a0*/  IMAD.MOV.U32 R147, RZ, RZ, R151.reuse ;  /* 0x000000ffff937224 */ /* 0x100fe200078e0097 */
[-C--:B------:R-:W-:Y:S01]  /*33b0*/  MOV R121, R151.reuse ;  /* 0x0000009700797202 */ /* 0x080fe20000000f00 */
[--C-:B------:R-:W-:Y:S01]  /*33c0*/  IMAD.MOV.U32 R125, RZ, RZ, R151.reuse ;  /* 0x000000ffff7d7224 */ /* 0x100fe200078e0097 */
[----:B------:R-:W-:Y:S01]  /*33d0*/  FMNMX.FTZ R10, R43, R10, !PT ;  /* 0x0000000a2b0a7209 */ /* 0x000fe20007810000 */
[----:B------:R-:W2:Y:S01]  /*33e0*/  MUFU.EX2 R178, R178 ;  /* 0x000000b200b27308 */ /* 0x000ea20000000800 */
[--C-:B------:R-:W-:Y:S01]  /*33f0*/  IMAD.MOV.U32 R123, RZ, RZ, R151.reuse ;  /* 0x000000ffff7b7224 */ /* 0x100fe200078e0097 */
[-C--:B------:R-:W-:Y:S01]  /*3400*/  MOV R113, R151.reuse ;  /* 0x0000009700717202 */ /* 0x080fe20000000f00 */
[--C-:B------:R-:W-:Y:S01]  /*3410*/  IMAD.MOV.U32 R119, RZ, RZ, R151.reuse ;  /* 0x000000ffff777224 */ /* 0x100fe200078e0097 */
[----:B------:R-:W-:Y:S01]  /*3420*/  FMNMX.FTZ R10, R45, R10, !PT ;  /* 0x0000000a2d0a7209 */ /* 0x000fe20007810000 */
[--C-:B------:R-:W-:Y:S01]  /*3430*/  IMAD.MOV.U32 R117, RZ, RZ, R151.reuse ;  /* 0x000000ffff757224 */ /* 0x100fe200078e0097 */
[----:B------:R-:W-:Y:S01]  /*3440*/  MOV R105, R151 ;  /* 0x0000009700697202 */ /* 0x000fe20000000f00 */
[--C-:B------:R-:W-:Y:S01]  /*3450*/  IMAD.MOV.U32 R115, RZ, RZ, R151.reuse ;  /* 0x000000ffff737224 */ /* 0x100fe200078e0097 */
[----:B------:R-:W-:Y:S01]  /*3460*/  FMNMX.FTZ R10, R47, R10, !PT ;  /* 0x0000000a2f0a7209 */ /* 0x000fe20007810000 */
[----:B------:R-:W-:Y:S01]  /*3470*/  MUFU.EX2 R73, R73 ;  /* 0x0000004900497308 */ /* 0x000fe20000000800 */
[----:B------:R-:W-:-:S02]  /*3480*/  IMAD.MOV.U32 R111, RZ, RZ, R151 ;  /* 0x000000ffff6f7224 */ /* 0x000fc400078e0097 */
[----:B------:R-:W-:Y:S01]  /*3490*/  FMNMX.FTZ R10, R49, R10, !PT ;  /* 0x0000000a310a7209 */ /* 0x000fe20007810000 */
[--C-:B------:R-:W-:Y:S02]  /*34a0*/  IMAD.MOV.U32 R109, RZ, RZ, R151.reuse ;  /* 0x000000ffff6d7224 */ /* 0x100fe400078e0097 */
[--C-:B------:R-:W-:Y:S01]  /*34b0*/  IMAD.MOV.U32 R107, RZ, RZ, R151.reuse ;  /* 0x000000ffff6b7224 */ /* 0x100fe200078e0097 */
[----:B------:R-:W-:Y:S01]  /*34c0*/  FMNMX.FTZ R10, R51, R10, !PT ;  /* 0x0000000a330a7209 */ /* 0x000fe20007810000 */
[----:B------:R-:W-:Y:S01]  /*34d0*/  MUFU.EX2 R172, R172 ;  /* 0x000000ac00ac7308 */ /* 0x000fe20000000800 */
[--C-:B------:R-:W-:Y:S02]  /*34e0*/  IMAD.MOV.U32 R103, RZ, RZ, R151.reuse ;  /* 0x000000ffff677224 */ /* 0x100fe400078e0097 */
[----:B------:R-:W-:Y:S01]  /*34f0*/  FMNMX.FTZ R10, R53, R10, !PT ;  /* 0x0000000a350a7209 */ /* 0x000fe20007810000 */
[--C-:B------:R-:W-:Y:S02]  /*3500*/  IMAD.MOV.U32 R101, RZ, RZ, R151.reuse ;  /* 0x000000ffff657224 */ /* 0x100fe400078e0097 */
[--C-:B------:R-:W-:Y:S01]  /*3510*/  IMAD.MOV.U32 R99, RZ, RZ, R151.reuse ;  /* 0x000000ffff637224 */ /* 0x100fe200078e0097 */
[----:B------:R-:W-:Y:S01]  /*3520*/  FMNMX.FTZ R10, R55, R10, !PT ;  /* 0x0000000a370a7209 */ /* 0x000fe20007810000 */
[----:B------:R-:W-:Y:S01]  /*3530*/  MUFU.EX2 R75, R75 ;  /* 0x0000004b004b7308 */ /* 0x000fe20000000800 */
[----:B------:R-:W-:-:S02]  /*3540*/  IMAD.MOV.U32 R97, RZ, RZ, R151 ;  /* 0x000000ffff617224 */ /* 0x000fc400078e0097 */
        /* <DEDUP_REMOVED lines=14> */
[----:B------:R-:W-:Y:S04]  /*3630*/  MUFU.EX2 R170, R170 ;  /* 0x000000aa00aa7308 */ /* 0x000fe80000000800 */
[----:B------:R-:W0:Y:S04]  /*3640*/  SHFL.BFLY PT, R11, R10, 0x2, 0x1f ;  /* 0x0c401f000a0b7f89 */ /* 0x000e2800000e0000 */
[----:B------:R-:W-:Y:S08]  /*3650*/  MUFU.EX2 R81, R81 ;  /* 0x0000005100517308 */ /* 0x000ff00000000800 */
[----:B------:R-:W-:Y:S08]  /*3660*/  MUFU.EX2 R152, R152 ;  /* 0x0000009800987308 */ /* 0x000ff00000000800 */
[----:B------:R-:W-:Y:S01]  /*3670*/  MUFU.EX2 R83, R83 ;  /* 0x0000005300537308 */ /* 0x000fe20000000800 */
[----:B0-----:R-:W-:-:S07]  /*3680*/  FMNMX.FTZ R8, R10, R11, !PT ;  /* 0x0000000b0a087209 */ /* 0x001fce0007810000 */
[----:B------:R-:W-:Y:S01]  /*3690*/  MUFU.EX2 R154, R154 ;  /* 0x0000009a009a7308 */ /* 0x000fe20000000800 */
[----:B------:R-:W0:Y:S07]  /*36a0*/  SHFL.BFLY PT, R11, R8, 0x1, 0x1f ;  /* 0x0c201f00080b7f89 */ /* 0x000e2e00000e0000 */
[----:B------:R-:W-:Y:S08]  /*36b0*/  MUFU.EX2 R85, R85 ;  /* 0x0000005500557308 */ /* 0x000ff00000000800 */
[----:B------:R-:W-:Y:S08]  /*36c0*/  MUFU.EX2 R156, R156 ;  /* 0x0000009c009c7308 */ /* 0x000ff00000000800 */
[----:B------:R-:W-:Y:S01]  /*36d0*/  MUFU.EX2 R127, R127 ;  /* 0x0000007f007f7308 */ /* 0x000fe20000000800 */
[----:B0-----:R-:W-:-:S04]  /*36e0*/  FMNMX.FTZ R11, R8, R11, !PT ;  /* 0x0000000b080b7209 */ /* 0x001fc80007810000 */
[C---:B------:R-:W-:Y:S01]  /*36f0*/  FSETP.NEU.FTZ.AND P2, PT, R11.reuse, -INF , PT ;  /* 0xff8000000b00780b */ /* 0x040fe20003f5d000 */
[----:B------:R-:W-:Y:S02]  /*3700*/  FMUL.FTZ R8, R11, R6 ;  /* 0x000000060b087220 */ /* 0x000fe40000410000 */
[----:B------:R-:W-:Y:S03]  /*3710*/  MUFU.EX2 R129, R129 ;  /* 0x0000008100817308 */ /* 0x000fe60000000800 */
[----:B------:R-:W-:Y:S02]  /*3720*/  FSEL R8, R8, RZ, P2 ;  /* 0x000000ff08087208 */ /* 0x000fe40001000000 */
[----:B------:R-:W-:-:S03]  /*3730*/  PLOP3.LUT P2, PT, PT, PT, UP0, 0x80, 0x0 ;  /* 0x000000000000781c */ /* 0x000fc60003f4f008 */
        /* <DEDUP_REMOVED lines=13> */
[----:B0-----:R-:W-:Y:S01]  /*3810*/  FADD.FTZ R13, R180, R67 ;  /* 0x00000043b40d7221 */ /* 0x001fe20000010000 */
[-CC-:B------:R-:W-:Y:S01]  /*3820*/  FFMA.FTZ R35, R35, R6.reuse, -R8.reuse ;  /* 0x0000000623237223 */ /* 0x180fe20000010808 */
[-CC-:B------:R-:W-:Y:S01]  /*3830*/  FFMA.FTZ R37, R37, R6.reuse, -R8.reuse ;  /* 0x0000000625257223 */ /* 0x180fe20000010808 */
[-CC-:B------:R-:W-:Y:S01]  /*3840*/  FFMA.FTZ R39, R39, R6.reuse, -R8.reuse ;  /* 0x0000000627277223 */ /* 0x180fe20000010808 */
[-CC-:B------:R-:W-:Y:S01]  /*3850*/  FFMA.FTZ R41, R41, R6.reuse, -R8.reuse ;  /* 0x0000000629297223 */ /* 0x180fe20000010808 */
[-CC-:B------:R-:W-:Y:S01]  /*3860*/  FFMA.FTZ R43, R43, R6.reuse, -R8.reuse ;  /* 0x000000062b2b7223 */ /* 0x180fe20000010808 */
[-CC-:B------:R-:W-:Y:S01]  /*3870*/  FFMA.FTZ R45, R45, R6.reuse, -R8.reuse ;  /* 0x000000062d2d7223 */ /* 0x180fe20000010808 */
[----:B------:R-:W0:Y:S01]  /*3880*/  MUFU.EX2 R5, R5 ;  /* 0x0000000500057308 */ /* 0x000e220000000800 */
[----:B-1----:R-:W-:Y:S01]  /*3890*/  FADD.FTZ R4, R182, R13 ;  /* 0x0000000db6047221 */ /* 0x002fe20000010000 */
[-CC-:B------:R-:W-:Y:S01]  /*38a0*/  FFMA.FTZ R47, R47, R6.reuse, -R8.reuse ;  /* 0x000000062f2f7223 */ /* 0x180fe20000010808 */
[-CC-:B------:R-:W-:Y:S01]  /*38b0*/  FFMA.FTZ R49, R49, R6.reuse, -R8.reuse ;  /* 0x0000000631317223 */ /* 0x180fe20000010808 */
[-C--:B------:R-:W-:Y:S01]  /*38c0*/  FFMA.FTZ R51, R51, R6.reuse, -R8 ;  /* 0x0000000633337223 */ /* 0x080fe20000010808 */
[----:B---3--:R-:W-:Y:S01]  /*38d0*/  FADD.FTZ R13, R69, R4 ;  /* 0x00000004450d7221 */ /* 0x008fe20000010000 */
[-CC-:B------:R-:W-:Y:S01]  /*38e0*/  FFMA.FTZ R53, R53, R6.reuse, -R8.reuse ;  /* 0x0000000635357223 */ /* 0x180fe20000010808 */
[-CC-:B------:R-:W-:Y:S01]  /*38f0*/  FFMA.FTZ R55, R55, R6.reuse, -R8.reuse ;  /* 0x0000000637377223 */ /* 0x180fe20000010808 */
[----:B------:R-:W1:Y:S01]  /*3900*/  MUFU.EX2 R7, R7 ;  /* 0x0000000700077308 */ /* 0x000e620000000800 */
[----:B----4-:R-:W-:Y:S01]  /*3910*/  FADD.FTZ R4, R176, R13 ;  /* 0x0000000db0047221 */ /* 0x010fe20000010000 */
[-CC-:B------:R-:W-:Y:S01]  /*3920*/  FFMA.FTZ R57, R57, R6.reuse, -R8.reuse ;  /* 0x0000000639397223 */ /* 0x180fe20000010808 */
[-CC-:B------:R-:W-:Y:S01]  /*3930*/  FFMA.FTZ R59, R59, R6.reuse, -R8.reuse ;  /* 0x000000063b3b7223 */ /* 0x180fe20000010808 */
[-C--:B------:R-:W-:Y:S01]  /*3940*/  FFMA.FTZ R61, R61, R6.reuse, -R8 ;  /* 0x000000063d3d7223 */ /* 0x080fe20000010808 */
[----:B-----5:R-:W-:Y:S01]  /*3950*/  FADD.FTZ R13, R71, R4 ;  /* 0x00000004470d7221 */ /* 0x020fe20000010000 */
[-CC-:B------:R-:W-:Y:S01]  /*3960*/  FFMA.FTZ R63, R63, R6.reuse, -R8.reuse ;  /* 0x000000063f3f7223 */ /* 0x180fe20000010808 */
[-C--:B------:R-:W-:Y:S01]  /*3970*/  FFMA.FTZ R65, R65, R6.reuse, -R8 ;  /* 0x0000000641417223 */ /* 0x080fe20000010808 */
[----:B------:R-:W3:Y:S01]  /*3980*/  MUFU.EX2 R15, R15 ;  /* 0x0000000f000f7308 */ /* 0x000ee20000000800 */
[----:B--2---:R-:W-:Y:S01]  /*3990*/  FADD.FTZ R36, R178, R13 ;  /* 0x0000000db2247221 */ /* 0x004fe20000010000 */
[----:B0-----:R-:W-:Y:S01]  /*39a0*/  FADD.FTZ R4, R5, R10 ;  /* 0x0000000a05047221 */ /* 0x001fe20000010000 */
[-CC-:B------:R-:W-:Y:S01]  /*39b0*/  FFMA.FTZ R89, R89, R6.reuse, -R8.reuse ;  /* 0x0000000659597223 */ /* 0x180fe20000010808 */
[-CC-:B------:R-:W-:Y:S01]  /*39c0*/  FFMA.FTZ R91, R91, R6.reuse, -R8.reuse ;  /* 0x000000065b5b7223 */ /* 0x180fe20000010808 */
[-CC-:B------:R-:W-:Y:S01]  /*39d0*/  FFMA.FTZ R93, R93, R6.reuse, -R8.reuse ;  /* 0x000000065d5d7223 */ /* 0x180fe20000010808 */
[-CC-:B------:R-:W-:Y:S01]  /*39e0*/  FFMA.FTZ R95, R95, R6.reuse, -R8.reuse ;  /* 0x000000065f5f7223 */ /* 0x180fe20000010808 */
[----:B------:R-:W-:Y:S01]  /*39f0*/  FFMA.FTZ R87, R87, R6, -R8 ;  /* 0x0000000657577223 */ /* 0x000fe20000010808 */
[----:B------:R0:W2:Y:S01]  /*3a00*/  MUFU.EX2 R14, R21 ;  /* 0x00000015000e7308 */ /* 0x0000a20000000800 */
[----:B-1----:R-:W-:Y:S01]  /*3a10*/  FADD.FTZ R13, R7, R4 ;  /* 0x00000004070d7221 */ /* 0x002fe20000010000 */
[----:B------:R-:W-:Y:S01]  /*3a20*/  F2FP.F16.F32.PACK_AB R181, R10, R5 ;  /* 0x000000050ab5723e */ /* 0x000fe200000000ff */
[----:B------:R-:W-:Y:S01]  /*3a30*/  IMAD.MOV.U32 R5, RZ, RZ, 0x3f800000 ;  /* 0x3f800000ff057424 */ /* 0x000fe200078e00ff */
[C---:B------:R-:W-:Y:S01]  /*3a40*/  F2FP.F16.F32.PACK_AB R183, R12.reuse, R7 ;  /* 0x000000070cb7723e */ /* 0x040fe200000000ff */
[----:B------:R-:W-:Y:S01]  /*3a50*/  FADD.FTZ R4, R12, R13 ;  /* 0x0000000d0c047221 */ /* 0x000fe20000010000 */
[----:B------:R-:W-:Y:S01]  /*3a60*/  F2FP.F16.F32.PACK_AB R180, R67, R180 ;  /* 0x000000b443b4723e */ /* 0x000fe200000000ff */
[----:B------:R-:W-:Y:S01]  /*3a70*/  IMAD.MOV.U32 R7, RZ, RZ, 0x3f800000 ;  /* 0x3f800000ff077424 */ /* 0x000fe200078e00ff */
[----:B------:R-:W1:Y:S01]  /*3a80*/  MUFU.EX2 R25, R25 ;  /* 0x0000001900197308 */ /* 0x000e620000000800 */
[----:B0-----:R-:W-:Y:S01]  /*3a90*/  FADD.FTZ R21, R73, R36 ;  /* 0x0000002449157221 */ /* 0x001fe20000010000 */
[----:B---3--:R-:W-:Y:S01]  /*3aa0*/  FADD.FTZ R13, R15, R4 ;  /* 0x000000040f0d7221 */ /* 0x008fe20000010000 */
[----:B------:R-:W-:-:S02]  /*3ab0*/  F2FP.F16.F32.PACK_AB R182, R69, R182 ;  /* 0x000000b645b6723e */ /* 0x000fc400000000ff */
[----:B------:R-:W-:Y:S01]  /*3ac0*/  FADD.FTZ R38, R172, R21 ;  /* 0x00000015ac267221 */ /* 0x000fe20000010000 */
[----:B------:R-:W-:Y:S02]  /*3ad0*/  F2FP.F16.F32.PACK_AB R176, R71, R176 ;  /* 0x000000b047b0723e */ /* 0x000fe400000000ff */
[----:B------:R-:W0:Y:S01]  /*3ae0*/  MUFU.EX2 R24, R27 ;  /* 0x0000001b00187308 */ /* 0x000e220000000800 */
[----:B------:R-:W-:Y:S01]  /*3af0*/  FADD.FTZ R21, R75, R38 ;  /* 0x000000264b157221 */ /* 0x000fe20000010000 */
[----:B--2---:R-:W-:Y:S01]  /*3b00*/  FADD.FTZ R4, R14, R13 ;  /* 0x0000000d0e047221 */ /* 0x004fe20000010000 */
[----:B------:R-:W-:Y:S02]  /*3b10*/  F2FP.F16.F32.PACK_AB R178, R73, R178 ;  /* 0x000000b249b2723e */ /* 0x000fe400000000ff */
[----:B------:R-:W-:Y:S01]  /*3b20*/  FADD.FTZ R38, R174, R21 ;  /* 0x00000015ae267221 */ /* 0x000fe20000010000 */
[----:B------:R-:W-:Y:S02]  /*3b30*/  F2FP.F16.F32.PACK_AB R172, R75, R172 ;  /* 0x000000ac4bac723e */ /* 0x000fe400000000ff */
[----:B------:R-:W2:Y:S01]  /*3b40*/  MUFU.EX2 R29, R29 ;  /* 0x0000001d001d7308 */ /* 0x000ea20000000800 */
[----:B------:R-:W-:Y:S01]  /*3b50*/  FADD.FTZ R21, R77, R38 ;  /* 0x000000264d157221 */ /* 0x000fe20000010000 */
[----:B-1----:R-:W-:Y:S01]  /*3b60*/  FADD.FTZ R13, R25, R4 ;  /* 0x00000004190d7221 */ /* 0x002fe20000010000 */
[----:B------:R-:W-:-:S02]  /*3b70*/  F2FP.F16.F32.PACK_AB R174, R77, R174 ;  /* 0x000000ae4dae723e */ /* 0x000fc400000000ff */
[----:B------:R-:W-:Y:S01]  /*3b80*/  FADD.FTZ R40, R168, R21 ;  /* 0x00000015a8287221 */ /* 0x000fe20000010000 */
[C---:B------:R-:W-:Y:S02]  /*3b90*/  F2FP.F16.F32.PACK_AB R168, R79.reuse, R168 ;  /* 0x000000a84fa8723e */ /* 0x040fe400000000ff */
[----:B------:R-:W1:Y:S01]  /*3ba0*/  MUFU.EX2 R26, R31 ;  /* 0x0000001f001a7308 */ /* 0x000e620000000800 */
[----:B0-----:R-:W-:Y:S01]  /*3bb0*/  FADD.FTZ R4, R24, R13 ;  /* 0x0000000d18047221 */ /* 0x001fe20000010000 */
[----:B------:R-:W-:Y:S01]  /*3bc0*/  FADD.FTZ R21, R79, R40 ;  /* 0x000000284f157221 */ /* 0x000fe20000010000 */
[----:B------:R-:W-:Y:S02]  /*3bd0*/  F2FP.F16.F32.PACK_AB R177, R14, R15 ;  /* 0x0000000f0eb1723e */ /* 0x000fe400000000ff */
[----:B------:R-:W-:Y:S01]  /*3be0*/  F2FP.F16.F32.PACK_AB R179, R24, R25 ;  /* 0x0000001918b3723e */ /* 0x000fe200000000ff */
[----:B------:R-:W-:Y:S01]  /*3bf0*/  FADD.FTZ R40, R170, R21 ;  /* 0x00000015aa287221 */ /* 0x000fe20000010000 */
[----:B------:R-:W-:Y:S01]  /*3c00*/  F2FP.F16.F32.PACK_AB R170, R81, R170 ;  /* 0x000000aa51aa723e */ /* 0x000fe200000000ff */
[----:B------:R-:W0:Y:S01]  /*3c10*/  MUFU.EX2 R33, R33 ;  /* 0x0000002100217308 */ /* 0x000e220000000800 */
[----:B--2---:R-:W-:-:S07]  /*3c20*/  FADD.FTZ R13, R29, R4 ;  /* 0x000000041d0d7221 */ /* 0x004fce0000010000 */
[----:B------:R-:W2:Y:S01]  /*3c30*/  MUFU.EX2 R28, R35 ;  /* 0x00000023001c7308 */ /* 0x000ea20000000800 */
[C---:B-1----:R-:W-:Y:S01]  /*3c40*/  FADD.FTZ R4, R26.reuse, R13 ;  /* 0x0000000d1a047221 */ /* 0x042fe20000010000 */
[----:B------:R-:W-:Y:S01]  /*3c50*/  FADD.FTZ R13, R81, R40 ;  /* 0x00000028510d7221 */ /* 0x000fe20000010000 */
[----:B------:R-:W-:-:S03]  /*3c60*/  F2FP.F16.F32.PACK_AB R173, R26, R29 ;  /* 0x0000001d1aad723e */ /* 0x000fc600000000ff */
[----:B------:R-:W-:Y:S01]  /*3c70*/  FADD.FTZ R42, R152, R13 ;  /* 0x0000000d982a7221 */ /* 0x000fe20000010000 */
[----:B------:R-:W-:Y:S01]  /*3c80*/  F2FP.F16.F32.PACK_AB R152, R83, R152 ;  /* 0x000000985398723e */ /* 0x000fe200000000ff */
[----:B------:R-:W1:Y:S01]  /*3c90*/  MUFU.EX2 R37, R37 ;  /* 0x0000002500257308 */ /* 0x000e620000000800 */
[----:B0-----:R-:W-:Y:S01]  /*3ca0*/  FADD.FTZ R3, R33, R4 ;  /* 0x0000000421037221 */ /* 0x001fe20000010000 */
[----:B------:R-:W-:-:S04]  /*3cb0*/  FADD.FTZ R13, R83, R42 ;  /* 0x0000002a530d7221 */ /* 0x000fc80000010000 */
[----:B------:R-:W-:Y:S01]  /*3cc0*/  FADD.FTZ R42, R154, R13 ;  /* 0x0000000d9a2a7221 */ /* 0x000fe20000010000 */
[C---:B------:R-:W-:Y:S01]  /*3cd0*/  F2FP.F16.F32.PACK_AB R154, R85.reuse, R154 ;  /* 0x0000009a559a723e */ /* 0x040fe200000000ff */
[----:B------:R-:W0:Y:S01]  /*3ce0*/  MUFU.EX2 R30, R39 ;  /* 0x00000027001e7308 */ /* 0x000e220000000800 */
[C---:B--2---:R-:W-:Y:S01]  /*3cf0*/  FADD.FTZ R4, R28.reuse, R3 ;  /* 0x000000031c047221 */ /* 0x044fe20000010000 */
[----:B------:R-:W-:Y:S01]  /*3d00*/  FADD.FTZ R13, R85, R42 ;  /* 0x0000002a550d7221 */ /* 0x000fe20000010000 */
[----:B------:R-:W-:-:S03]  /*3d10*/  F2FP.F16.F32.PACK_AB R175, R28, R33 ;  /* 0x000000211caf723e */ /* 0x000fc600000000ff */
[----:B------:R-:W-:Y:S01]  /*3d20*/  FADD.FTZ R42, R156, R13 ;  /* 0x0000000d9c2a7221 */ /* 0x000fe20000010000 */
[----:B------:R-:W-:Y:S01]  /*3d30*/  F2FP.F16.F32.PACK_AB R156, R127, R156 ;  /* 0x0000009c7f9c723e */ /* 0x000fe200000000ff */
[----:B------:R-:W2:Y:S01]  /*3d40*/  MUFU.EX2 R41, R41 ;  /* 0x0000002900297308 */ /* 0x000ea20000000800 */
[----:B-1----:R-:W-:Y:S01]  /*3d50*/  FADD.FTZ R3, R37, R4 ;  /* 0x0000000425037221 */ /* 0x002fe20000010000 */
[----:B------:R-:W-:Y:S01]  /*3d60*/  FADD.FTZ R42, R127, R42 ;  /* 0x0000002a7f2a7221 */ /* 0x000fe20000010000 */
[----:B------:R-:W-:-:S03]  /*3d70*/  IMAD.MOV.U32 R127, RZ, RZ, R151 ;  /* 0x000000ffff7f7224 */ /* 0x000fc600078e0097 */
[----:B------:R-:W-:Y:S02]  /*3d80*/  FADD.FTZ R13, R129, R42 ;  /* 0x0000002a810d7221 */ /* 0x000fe40000010000 */
[----:B------:R-:W1:Y:S01]  /*3d90*/  MUFU.EX2 R32, R43 ;  /* 0x0000002b00207308 */ /* 0x000e620000000800 */
[C---:B0-----:R-:W-:Y:S01]  /*3da0*/  FADD.FTZ R4, R30.reuse, R3 ;  /* 0x000000031e047221 */ /* 0x041fe20000010000 */
[----:B------:R-:W-:-:S06]  /*3db0*/  F2FP.F16.F32.PACK_AB R169, R30, R37 ;  /* 0x000000251ea9723e */ /* 0x000fcc00000000ff */
[----:B------:R-:W0:Y:S01]  /*3dc0*/  MUFU.EX2 R45, R45 ;  /* 0x0000002d002d7308 */ /* 0x000e220000000800 */
[----:B--2---:R-:W-:-:S07]  /*3dd0*/  FADD.FTZ R3, R41, R4 ;  /* 0x0000000429037221 */ /* 0x004fce0000010000 */
[----:B------:R-:W2:Y:S01]  /*3de0*/  MUFU.EX2 R34, R47 ;  /* 0x0000002f00227308 */ /* 0x000ea20000000800 */
[C---:B-1----:R-:W-:Y:S01]  /*3df0*/  FADD.FTZ R4, R32.reuse, R3 ;  /* 0x0000000320047221 */ /* 0x042fe20000010000 */
[----:B------:R-:W-:-:S06]  /*3e00*/  F2FP.F16.F32.PACK_AB R171, R32, R41 ;  /* 0x0000002920ab723e */ /* 0x000fcc00000000ff */
[----:B------:R1:W3:Y:S01]  /*3e10*/  MUFU.EX2 R158, R131 ;  /* 0x00000083009e7308 */ /* 0x0002e20000000800 */
[----:B0-----:R-:W-:-:S07]  /*3e20*/  FADD.FTZ R3, R45, R4 ;  /* 0x000000042d037221 */ /* 0x001fce0000010000 */
[----:B------:R-:W0:Y:S01]  /*3e30*/  MUFU.EX2 R49, R49 ;  /* 0x0000003100317308 */ /* 0x000e220000000800 */
[C---:B--2---:R-:W-:Y:S01]  /*3e40*/  FADD.FTZ R4, R34.reuse, R3 ;  /* 0x0000000322047221 */ /* 0x044fe20000010000 */
[----:B------:R-:W-:Y:S01]  /*3e50*/  F2FP.F16.F32.PACK_AB R153, R34, R45 ;  /* 0x0000002d2299723e */ /* 0x000fe200000000ff */
[----:B-1----:R-:W-:-:S05]  /*3e60*/  IMAD.MOV.U32 R131, RZ, RZ, R151 ;  /* 0x000000ffff837224 */ /* 0x002fca00078e0097 */
[----:B------:R-:W1:Y:S01]  /*3e70*/  MUFU.EX2 R133, R133 ;  /* 0x0000008500857308 */ /* 0x000e620000000800 */
[C---:B---3--:R-:W-:Y:S01]  /*3e80*/  FADD.FTZ R42, R158.reuse, R13 ;  /* 0x0000000d9e2a7221 */ /* 0x048fe20000010000 */
[----:B------:R-:W-:Y:S02]  /*3e90*/  F2FP.F16.F32.PACK_AB R158, R158, R129 ;  /* 0x000000819e9e723e */ /* 0x000fe400000000ff */
[----:B------:R-:W-:-:S04]  /*3ea0*/  MOV R129, R151 ;  /* 0x0000009700817202 */ /* 0x000fc80000000f00 */
[----:B------:R-:W2:Y:S01]  /*3eb0*/  MUFU.EX2 R36, R51 ;  /* 0x0000003300247308 */ /* 0x000ea20000000800 */
[----:B0-----:R-:W-:-:S07]  /*3ec0*/  FADD.FTZ R3, R49, R4 ;  /* 0x0000000431037221 */ /* 0x001fce0000010000 */
[----:B------:R0:W3:Y:S01]  /*3ed0*/  MUFU.EX2 R160, R135 ;  /* 0x0000008700a07308 */ /* 0x0000e20000000800 */
[----:B-1----:R-:W-:-:S07]  /*3ee0*/  FADD.FTZ R13, R133, R42 ;  /* 0x0000002a850d7221 */ /* 0x002fce0000010000 */
[----:B------:R-:W1:Y:S01]  /*3ef0*/  MUFU.EX2 R53, R53 ;  /* 0x0000003500357308 */ /* 0x000e620000000800 */
[C---:B--2---:R-:W-:Y:S01]  /*3f00*/  FADD.FTZ R4, R36.reuse, R3 ;  /* 0x0000000324047221 */ /* 0x044fe20000010000 */
[----:B------:R-:W-:Y:S01]  /*3f10*/  F2FP.F16.F32.PACK_AB R155, R36, R49 ;  /* 0x00000031249b723e */ /* 0x000fe200000000ff */
[----:B0-----:R-:W-:-:S05]  /*3f20*/  IMAD.MOV.U32 R135, RZ, RZ, R151 ;  /* 0x000000ffff877224 */ /* 0x001fca00078e0097 */
[----:B------:R-:W0:Y:S01]  /*3f30*/  MUFU.EX2 R137, R137 ;  /* 0x0000008900897308 */ /* 0x000e220000000800 */
[C---:B---3--:R-:W-:Y:S01]  /*3f40*/  FADD.FTZ R44, R160.reuse, R13 ;  /* 0x0000000da02c7221 */ /* 0x048fe20000010000 */
[----:B------:R-:W-:Y:S01]  /*3f50*/  F2FP.F16.F32.PACK_AB R160, R160, R133 ;  /* 0x00000085a0a0723e */ /* 0x000fe200000000ff */
[----:B------:R-:W-:-:S05]  /*3f60*/  IMAD.MOV.U32 R133, RZ, RZ, R151 ;  /* 0x000000ffff857224 */ /* 0x000fca00078e0097 */
[----:B------:R-:W2:Y:S01]  /*3f70*/  MUFU.EX2 R38, R55 ;  /* 0x0000003700267308 */ /* 0x000ea20000000800 */
[----:B-1----:R-:W-:-:S07]  /*3f80*/  FADD.FTZ R3, R53, R4 ;  /* 0x0000000435037221 */ /* 0x002fce0000010000 */
        /* <DEDUP_REMOVED lines=24> */
[----:B------:R-:W1:Y:S01]  /*4110*/  MUFU.EX2 R65, R65 ;  /* 0x0000004100417308 */ /* 0x000e620000000800 */
[----:B0-----:R-:W-:-:S07]  /*4120*/  FADD.FTZ R13, R145, R46 ;  /* 0x0000002e910d7221 */ /* 0x001fce0000010000 */
[----:B------:R0:W3:Y:S01]  /*4130*/  MUFU.EX2 R42, R89 ;  /* 0x00000059002a7308 */ /* 0x0000e20000000800 */
[C---:B--2---:R-:W-:Y:S01]  /*4140*/  FADD.FTZ R46, R8.reuse, R3 ;  /* 0x00000003082e7221 */ /* 0x044fe20000010000 */
[----:B------:R-:W-:-:S06]  /*4150*/  F2FP.F16.F32.PACK_AB R161, R8, R61 ;  /* 0x0000003d08a1723e */ /* 0x000fcc00000000ff */
[----:B------:R-:W2:Y:S01]  /*4160*/  MUFU.EX2 R91, R91 ;  /* 0x0000005b005b7308 */ /* 0x000ea20000000800 */
[----:B-1----:R-:W-:Y:S01]  /*4170*/  FADD.FTZ R3, R65, R46 ;  /* 0x0000002e41037221 */ /* 0x002fe20000010000 */
[----:B0-----:R-:W-:-:S06]  /*4180*/  IMAD.MOV.U32 R89, RZ, RZ, R151 ;  /* 0x000000ffff597224 */ /* 0x001fcc00078e0097 */
[----:B------:R0:W1:Y:S01]  /*4190*/  MUFU.EX2 R44, R93 ;  /* 0x0000005d002c7308 */ /* 0x0000620000000800 */
[C---:B---3--:R-:W-:Y:S01]  /*41a0*/  FADD.FTZ R12, R42.reuse, R3 ;  /* 0x000000032a0c7221 */ /* 0x048fe20000010000 */
[----:B------:R-:W-:-:S06]  /*41b0*/  F2FP.F16.F32.PACK_AB R163, R42, R65 ;  /* 0x000000412aa3723e */ /* 0x000fcc00000000ff */
[----:B------:R-:W3:Y:S01]  /*41c0*/  MUFU.EX2 R95, R95 ;  /* 0x0000005f005f7308 */ /* 0x000ee20000000800 */
[----:B--2---:R-:W-:Y:S01]  /*41d0*/  FADD.FTZ R3, R91, R12 ;  /* 0x0000000c5b037221 */ /* 0x004fe20000010000 */
[----:B0-----:R-:W-:-:S06]  /*41e0*/  IMAD.MOV.U32 R93, RZ, RZ, R151 ;  /* 0x000000ffff5d7224 */ /* 0x001fcc00078e0097 */
[----:B------:R-:W0:Y:S01]  /*41f0*/  MUFU.EX2 R20, R20 ;  /* 0x0000001400147308 */ /* 0x000e220000000800 */
[C---:B-1----:R-:W-:Y:S01]  /*4200*/  FADD.FTZ R12, R44.reuse, R3 ;  /* 0x000000032c0c7221 */ /* 0x042fe20000010000 */
[----:B------:R-:W-:Y:S02]  /*4210*/  F2FP.F16.F32.PACK_AB R165, R44, R91 ;  /* 0x0000005b2ca5723e */ /* 0x000fe400000000ff */
[----:B------:R-:W-:-:S04]  /*4220*/  MOV R91, R151 ;  /* 0x00000097005b7202 */ /* 0x000fc80000000f00 */
[----:B------:R-:W1:Y:S01]  /*4230*/  MUFU.EX2 R10, R87 ;  /* 0x00000057000a7308 */ /* 0x000e620000000800 */
[----:B---3--:R-:W-:Y:S01]  /*4240*/  FADD.FTZ R3, R95, R12 ;  /* 0x0000000c5f037221 */ /* 0x008fe20000010000 */
[C---:B0-----:R-:W-:Y:S01]  /*4250*/  F2FP.F16.F32.PACK_AB R166, R20.reuse, R145 ;  /* 0x0000009114a6723e */ /* 0x041fe200000000ff */
[----:B------:R-:W-:Y:S01]  /*4260*/  FADD.FTZ R4, R20, R13 ;  /* 0x0000000d14047221 */ /* 0x000fe20000010000 */
[----:B------:R-:W-:Y:S02]  /*4270*/  MOV R145, R151 ;  /* 0x0000009700917202 */ /* 0x000fe40000000f00 */
[C---:B-1----:R-:W-:Y:S01]  /*4280*/  F2FP.F16.F32.PACK_AB R167, R10.reuse, R95 ;  /* 0x0000005f0aa7723e */ /* 0x042fe200000000ff */
[----:B------:R-:W-:Y:S01]  /*4290*/  FADD.FTZ R3, R10, R3 ;  /* 0x000000030a037221 */ /* 0x000fe20000010000 */
[----:B------:R-:W-:Y:S01]  /*42a0*/  IMAD.MOV.U32 R95, RZ, RZ, R151 ;  /* 0x000000ffff5f7224 */ /* 0x000fe200078e0097 */
[----:B------:R-:W-:Y:S06]  /*42b0*/  @!P2 BRA `(.L_x_266) ;  /* 0x0000002800eca947 */ /* 0x000fec0003800000 */
[----:B------:R-:W-:Y:S01]  /*42c0*/  R2UR UR4, R2 ;  /* 0x00000000020472ca */ /* 0x000fe200000e0000 */
[----:B------:R-:W-:Y:S01]  /*42d0*/  IMAD.MOV.U32 R8, RZ, RZ, R11 ;  /* 0x000000ffff087224 */ /* 0x000fe200078e000b */
[----:B------:R-:W-:Y:S01]  /*42e0*/  MOV R5, 0x3f800000 ;  /* 0x3f80000000057802 */ /* 0x000fe20000000f00 */
[----:B------:R-:W-:Y:S01]  /*42f0*/  IMAD.MOV.U32 R12, RZ, RZ, R9 ;  /* 0x000000ffff0c7224 */ /* 0x000fe200078e0009 */
[----:B------:R-:W-:Y:S01]  /*4300*/  CS2R R150, SRZ ;  /* 0x0000000000967805 */ /* 0x000fe2000001ff00 */
[----:B------:R-:W-:Y:S01]  /*4310*/  IMAD.MOV.U32 R10, RZ, RZ, R16 ;  /* 0x000000ffff0a7224 */ /* 0x000fe200078e0010 */
        /* <DEDUP_REMOVED lines=31> */
[----:B------:R-:W-:Y:S01]  /*4510*/  UIADD3 UR5, UR45, -0x2, URZ ;  /* 0xfffffffe2d057890 */ /* 0x000fe2000fffe03f */
[----:B------:R-:W-:-:S11]  /*4520*/  ULDC UR6, c[0x0][0x9d8] ;  /* 0x0002760000067ab9 */ /* 0x000fd60000000800 */
.L_x_275:
[----:B------:R-:W-:-:S04]  /*4530*/  UIADD3 UR7, UR4, 0x1, URZ ;  /* 0x0000000104077890 */ /* 0x000fc8000fffe03f */
[----:B------:R-:W-:-:S04]  /*4540*/  UISETP.NE.AND UP0, UPT, UR7, 0x2, UPT ;  /* 0x000000020700788c */ /* 0x000fc8000bf05270 */
[----:B------:R-:W-:Y:S02]  /*4550*/  USEL UR10, URZ, 0x1, UP0 ;  /* 0x000000013f0a7887 */ /* 0x000fe40008000000 */
[----:B------:R-:W-:-:S04]  /*4560*/  USEL UR7, UR7, URZ, UP0 ;  /* 0x0000003f07077287 */ /* 0x000fc80008000000 */
[----:B------:R-:W-:Y:S02]  /*4570*/  LOP3.LUT R16, R10, UR10, RZ, 0x3c, !PT ;  /* 0x0000000a0a107c12 */ /* 0x000fe4000f8e3cff */
[----:B------:R-:W-:Y:S01]  /*4580*/  IMAD.U32 R2, RZ, RZ, UR7 ;  /* 0x00000007ff027e24 */ /* 0x000fe2000f8e00ff */
[----:B------:R-:W-:Y:S06]  /*4590*/  @!P0 BRA `(.L_x_267) ;  /* 0x0000000000048947 */ /* 0x000fec0003800000 */
[----:B------:R-:W-:Y:S01]  /*45a0*/  BPT.TRAP 0x1 ;  /* 0x000000040000795c */ /* 0x000fe20000300000 */
.L_x_267:
[----:B------:R-:W0:Y:S01]  /*45b0*/  S2UR UR11, SR_CgaCtaId ;  /* 0x00000000000b79c3 */ /* 0x000e220000008800 */
[----:B------:R-:W-:Y:S01]  /*45c0*/  UMOV UR10, 0x400 ;  /* 0x00000400000a7882 */ /* 0x000fe20000000000 */
[----:B------:R-:W-:Y:S01]  /*45d0*/  SHF.L.U32 R6, R16, 0x1f, RZ ;  /* 0x0000001f10067819 */ /* 0x000fe200000006ff */
[----:B0-----:R-:W-:-:S06]  /*45e0*/  ULEA UR10, UR11, UR10, 0x18 ;  /* 0x0000000a0b0a7291 */ /* 0x001fcc000f8ec03f */
[----:B------:R-:W-:-:S05]  /*45f0*/  IMAD.U32 R0, RZ, RZ, UR10 ;  /* 0x0000000aff007e24 */ /* 0x000fca000f8e00ff */
[----:B------:R-:W-:-:S13]  /*4600*/  R2UR UR10, R0 ;  /* 0x00000000000a72ca */ /* 0x000fda00000e0000 */
[----:B------:R-:W-:-:S09]  /*4610*/  ULEA UR7, UR7, UR10, 0x3 ;  /* 0x0000000a07077291 */ /* 0x000fd2000f8e183f */
[----:B------:R0:W1:Y:S01]  /*4620*/  SYNCS.PHASECHK.TRANS64.TRYWAIT P2, [UR7+0x34830], R6 ;  /* 0x03483006ff0075a7 */ /* 0x0000620008040147 */
[----:B------:R-:W-:Y:S05]  /*4630*/  @!P0 BRA `(.L_x_268) ;  /* 0x0000000000048947 */ /* 0x000fea0003800000 */
[----:B------:R-:W-:Y:S01]  /*4640*/  BPT.TRAP 0x1 ;  /* 0x000000040000795c */ /* 0x000fe20000300000 */
.L_x_268:
[----:B-1----:R-:W-:Y:S05]  /*4650*/  @P2 BRA `(.L_x_269) ;  /* 0x0000000000082947 */ /* 0x002fea0003800000 */
[----:B------:R-:W1:Y:S02]  /*4660*/  SYNCS.PHASECHK.TRANS64.TRYWAIT P2, [UR7+0x34830], R6 ;  /* 0x03483006ff0075a7 */ /* 0x000e640008040147 */
[----:B-1----:R-:W-:Y:S05]  /*4670*/  @!P2 BRA `(.L_x_270) ;  /* 0x000000a40058a947 */ /* 0x002fea0003800000 */
.L_x_269:
[----:B------:R-:W-:Y:S01]  /*4680*/  R2UR UR10, R2 ;  /* 0x00000000020a72ca */ /* 0x000fe200000e0000 */
[----:B------:R-:W-:Y:S01]  /*4690*/  WARPGROUP.ARRIVE ;  /* 0x00000000000079c5 */ /* 0x000fe20000000000 */
[----:B------:R-:W-:Y:S01]  /*46a0*/  UMOV UR44, UR56 ;  /* 0x00000038002c7c82 */ /* 0x000fe20008000000 */
[----:B------:R-:W-:Y:S01]  /*46b0*/  UMOV UR45, UR57 ;  /* 0x00000039002d7c82 */ /* 0x000fe20008000000 */
[----:B------:R-:W-:Y:S01]  /*46c0*/  UMOV UR47, 0x40000040 ;  /* 0x40000040002f7882 */ /* 0x000fe20000000000 */
        /* <DEDUP_REMOVED lines=8> */
[----:B------:R-:W-:Y:S01]  /*4750*/  UIMAD UR10, UR10, 0xc00, UR60 ;  /* 0x00000c000a0a78a4 */ /* 0x000fe2000f8e023c */
[-C--:B------:R-:W-:Y:S01]  /*4760*/  FMUL.FTZ R88, R88, R7.reuse ;  /* 0x0000000758587220 */ /* 0x080fe20000410000 */
[-C--:B------:R-:W-:Y:S01]  /*4770*/  FMUL.FTZ R89, R89, R7.reuse ;  /* 0x0000000759597220 */ /* 0x080fe20000410000 */
[-C--:B------:R-:W-:Y:S01]  /*4780*/  FMUL.FTZ R92, R92, R7.reuse ;  /* 0x000000075c5c7220 */ /* 0x080fe20000410000 */
[----:B------:R-:W-:Y:S01]  /*4790*/  UIADD3 UR14, UR10, 0x6, URZ ;  /* 0x000000060a0e7890 */ /* 0x000fe2000fffe03f */
[-C--:B------:R-:W-:Y:S01]  /*47a0*/  FMUL.FTZ R93, R93, R7.reuse ;  /* 0x000000075d5d7220 */ /* 0x080fe20000410000 */
[----:B------:R-:W-:Y:S01]  /*47b0*/  UIADD3 UR18, UR10, 0x400, URZ ;  /* 0x000004000a127890 */ /* 0x000fe2000fffe03f */
[-C--:B------:R-:W-:Y:S01]  /*47c0*/  FMUL.FTZ R96, R96, R7.reuse ;  /* 0x0000000760607220 */ /* 0x080fe20000410000 */
[----:B------:R-:W-:Y:S01]  /*47d0*/  UMOV UR46, UR10 ;  /* 0x0000000a002e7c82 */ /* 0x000fe20008000000 */
[----:B------:R-:W-:Y:S01]  /*47e0*/  UIADD3 UR22, UR10, 0x402, URZ ;  /* 0x000004020a167890 */ /* 0x000fe2000fffe03f */
        /* <DEDUP_REMOVED lines=113> */
.L_x_271:
[----:B------:R-:W-:Y:S01]  /*4f00*/  IMAD.U32 R7, RZ, RZ, UR4 ;  /* 0x00000004ff077e24 */ /* 0x000fe2000f8e00ff */
[----:B------:R-:W-:-:S03]  /*4f10*/  SHF.L.U32 R5, R10, 0x1f, RZ ;  /* 0x0000001f0a057819 */ /* 0x000fc600000006ff */
[----:B------:R-:W-:-:S04]  /*4f20*/  IMAD R10, R7, 0x8, R0 ;  /* 0x00000008070a7824 */ /* 0x000fc800078e0200 */
[----:B------:R2:W3:Y:S01]  /*4f30*/  SYNCS.PHASECHK.TRANS64.TRYWAIT P2, [R10+URZ+0x34850], R5 ;  /* 0x034850050a0075a7 */ /* 0x0004e2000804017f */
[----:B------:R-:W-:Y:S05]  /*4f40*/  @!P0 BRA `(.L_x_272) ;  /* 0x0000000000048947 */ /* 0x000fea0003800000 */
[----:B------:R-:W-:Y:S01]  /*4f50*/  BPT.TRAP 0x1 ;  /* 0x000000040000795c */ /* 0x000fe20000300000 */
.L_x_272:
[----:B---3--:R-:W-:Y:S05]  /*4f60*/  @P2 BRA `(.L_x_273) ;  /* 0x0000000000082947 */ /* 0x008fea0003800000 */
[----:B------:R-:W3:Y:S02]  /*4f70*/  SYNCS.PHASECHK.TRANS64.TRYWAIT P2, [R10+URZ+0x34850], R5 ;  /* 0x034850050a0075a7 */ /* 0x000ee4000804017f */
[----:B---3--:R-:W-:Y:S05]  /*4f80*/  @!P2 BRA `(.L_x_274) ;  /* 0x0000009c002ca947 */ /* 0x008fea0003800000 */
.L_x_273:
[----:B------:R-:W-:Y:S01]  /*4f90*/  R2UR UR10, R0 ;  /* 0x00000000000a72ca */ /* 0x000fe200000e0000 */
[----:B------:R-:W-:Y:S01]  /*4fa0*/  WARPGROUP.ARRIVE ;  /* 0x00000000000079c5 */ /* 0x000fe20000000000 */
[----:B------:R-:W-:Y:S01]  /*4fb0*/  UMOV UR11, 0x40000040 ;  /* 0x40000040000b7882 */ /* 0x000fe20000000000 */
[----:B--23--:R-:W-:Y:S01]  /*4fc0*/  FMUL.FTZ R5, R24, UR6 ;  /* 0x0000000618057c20 */ /* 0x00cfe20008410000 */
        /* <DEDUP_REMOVED lines=9> */
[----:B------:R-:W-:Y:S01]  /*5060*/  UIADD3 UR10, UR10, 0x400, URZ ;  /* 0x000004000a0a7890 */ /* 0x000fe2000fffe03f */
[----:B------:R-:W-:Y:S01]  /*5070*/  FMUL.FTZ R201, R45, UR6 ;  /* 0x000000062dc97c20 */ /* 0x000fe20008410000 */
[----:B------:R-:W-:Y:S01]  /*5080*/  FMUL.FTZ R203, R52, UR6 ;  /* 0x0000000634cb7c20 */ /* 0x000fe20008410000 */
[----:B------:R-:W-:Y:S01]  /*5090*/  FMUL.FTZ R205, R53, UR6 ;  /* 0x0000000635cd7c20 */ /* 0x000fe20008410000 */
[----:B------:R-:W-:Y:S01]  /*50a0*/  USHF.R.U32.HI UR10, URZ, 0x4, UR10 ;  /* 0x000000043f0a7899 */ /* 0x000fe2000801160a */
[----:B------:R-:W2:Y:S01]  /*50b0*/  MUFU.TANH R11, R11 ;  /* 0x0000000b000b7308 */ /* 0x000ea20000002400 */
[----:B------:R-:W-:Y:S01]  /*50c0*/  FMUL.FTZ R207, R56, UR6 ;  /* 0x0000000638cf7c20 */ /* 0x000fe20008410000 */
[----:B------:R-:W-:Y:S01]  /*50d0*/  FMUL.FTZ R209, R57, UR6 ;  /* 0x0000000639d17c20 */ /* 0x000fe20008410000 */
[----:B------:R-:W-:Y:S01]  /*50e0*/  ULOP3.LUT UR10, UR10, 0x3fff, URZ, 0xc0, !UPT ;  /* 0x00003fff0a0a7892 */ /* 0x000fe2000f8ec03f */
[----:B------:R-:W-:Y:S01]  /*50f0*/  FMUL.FTZ R211, R60, UR6 ;  /* 0x000000063cd37c20 */ /* 0x000fe20008410000 */
[----:B------:R-:W-:Y:S01]  /*5100*/  FMUL.FTZ R213, R61, UR6 ;  /* 0x000000063dd57c20 */ /* 0x000fe20008410000 */
[----:B------:R-:W-:Y:S01]  /*5110*/  FMUL.FTZ R215, R64, UR6 ;  /* 0x0000000640d77c20 */ /* 0x000fe20008410000 */
[----:B------:R-:W-:Y:S01]  /*5120*/  ULOP3.LUT UR10, UR10, 0x4000000, URZ, 0xfc, !UPT ;  /* 0x040000000a0a7892 */ /* 0x000fe2000f8efc3f */
[----:B------:R-:W3:Y:S01]  /*5130*/  MUFU.TANH R21, R21 ;  /* 0x0000001500157308 */ /* 0x000ee20000002400 */
[----:B01----:R-:W-:Y:S01]  /*5140*/  FMNMX.FTZ R6, R5, R12, !PT ;  /* 0x0000000c05067209 */ /* 0x003fe20007810000 */
[----:B------:R-:W-:Y:S01]  /*5150*/  FMUL.FTZ R217, R69, UR6 ;  /* 0x0000000645d97c20 */ /* 0x000fe20008410000 */
[----:B------:R-:W-:Y:S01]  /*5160*/  ULEA UR4, UR4, UR10, 0xb ;  /* 0x0000000a04047291 */ /* 0x000fe2000f8e583f */
[----:B------:R-:W-:Y:S01]  /*5170*/  FMUL.FTZ R219, R72, UR6 ;  /* 0x0000000648db7c20 */ /* 0x000fe20008410000 */
[----:B------:R-:W-:Y:S01]  /*5180*/  FMUL.FTZ R221, R73, UR6 ;  /* 0x0000000649dd7c20 */ /* 0x000fe20008410000 */
[----:B------:R-:W-:Y:S01]  /*5190*/  FMUL.FTZ R223, R76, UR6 ;  /* 0x000000064cdf7c20 */ /* 0x000fe20008410000 */
[----:B------:R-:W-:Y:S01]  /*51a0*/  FMUL.FTZ R225, R77, UR6 ;  /* 0x000000064de17c20 */ /* 0x000fe20008410000 */
[----:B------:R-:W0:Y:S01]  /*51b0*/  MUFU.TANH R29, R29 ;  /* 0x0000001d001d7308 */ /* 0x000e220000002400 */
[----:B--2---:R-:W-:Y:S01]  /*51c0*/  FMNMX.FTZ R6, R11, R6, !PT ;  /* 0x000000060b067209 */ /* 0x004fe20007810000 */
[----:B------:R-:W-:Y:S01]  /*51d0*/  UMOV UR10, UR4 ;  /* 0x00000004000a7c82 */ /* 0x000fe20008000000 */
[----:B------:R-:W-:Y:S01]  /*51e0*/  FMUL.FTZ R227, R80, UR6 ;  /* 0x0000000650e37c20 */ /* 0x000fe20008410000 */
[----:B------:R-:W-:Y:S01]  /*51f0*/  HGMMA.64x128x16.F32 R88, R180, gdesc[UR8].tnspB, R88, gsb0 ;  /* 0x41e00008b4587df0 */ /* 0x000fe20008000858 */
[----:B------:R-:W-:Y:S01]  /*5200*/  UIADD3 UR10, UR4, 0x80, URZ ;  /* 0x00000080040a7890 */ /* 0x000fe2000fffe03f */
[----:B------:R-:W-:Y:S01]  /*5210*/  FMUL.FTZ R81, R81, UR6 ;  /* 0x0000000651517c20 */ /* 0x000fe20008410000 */
[----:B------:R-:W-:Y:S01]  /*5220*/  UMOV UR11, 0x40000040 ;  /* 0x40000040000b7882 */ /* 0x000fe20000000000 */
        /* <DEDUP_REMOVED lines=9> */
[----:B0-----:R-:W-:Y:S01]  /*52c0*/  FMNMX.FTZ R6, R29, R6, !PT ;  /* 0x000000061d067209 */ /* 0x001fe20007810000 */
        /* <DEDUP_REMOVED lines=28> */
[----:B------:R-:W-:Y:S01]  /*5490*/  ISETP.LT.AND P2, PT, RZ, UR5, PT ;  /* 0x00000005ff007c0c */ /* 0x000fe2000bf41270 */
[----:B------:R-:W-:Y:S01]  /*54a0*/  UIADD3 UR5, UR5, -0x1, URZ ;  /* 0xffffffff05057890 */ /* 0x000fe2000fffe03f */
[----:B------:R-:W-:Y:S08]  /*54b0*/  MUFU.TANH R201, R201 ;  /* 0x000000c900c97308 */ /* 0x000ff00000002400 */
        /* <DEDUP_REMOVED lines=11> */
[----:B------:R-:W-:Y:S01]  /*5570*/  MUFU.TANH R225, R225 ;  /* 0x000000e100e17308 */ /* 0x000fe20000002400 */
[----:B------:R-:W-:-:S02]  /*5580*/  WARPGROUP.DEPBAR.LE gsb0, 0x0 ;  /* 0x00008000000079c5 */ /* 0x000fc40000010000 */
[----:B------:R-:W-:Y:S01]  /*5590*/  WARPGROUP.ARRIVE ;  /* 0x00000000000079c5 */ /* 0x000fe20000000000 */
[----:B------:R-:W-:Y:S01]  /*55a0*/  FMUL.FTZ R181, R32, UR6 ;  /* 0x0000000620b57c20 */ /* 0x000fe20008410000 */
[----:B------:R-:W-:-:S03]  /*55b0*/  FMUL.FTZ R183, R36, UR6 ;  /* 0x0000000624b77c20 */ /* 0x000fc60008410000 */
[----:B------:R-:W-:Y:S01]  /*55c0*/  MUFU.TANH R227, R227 ;  /* 0x000000e300e37308 */ /* 0x000fe20000002400 */
[----:B------:R-:W-:Y:S01]  /*55d0*/  HGMMA.64x128x16.F32 R88, R176, gdesc[UR8].tnspB, R88, gsb0 ;  /* 0x41e00008b0587df0 */ /* 0x000fe20008000858 */
[----:B------:R-:W-:Y:S01]  /*55e0*/  UIADD3 UR10, UR4, 0x100, URZ ;  /* 0x00000100040a7890 */ /* 0x000fe2000fffe03f */
[----:B------:R-:W-:-:S05]  /*55f0*/  UMOV UR11, 0x40000040 ;  /* 0x40000040000b7882 */ /* 0x000fca0000000000 */
[----:B------:R-:W0:Y:S08]  /*5600*/  MUFU.TANH R181, R181 ;  /* 0x000000b500b57308 */ /* 0x000e300000002400 */
[----:B------:R-:W1:Y:S08]  /*5610*/  MUFU.TANH R183, R183 ;  /* 0x000000b700b77308 */ /* 0x000e700000002400 */
[----:B------:R-:W-:Y:S01]  /*5620*/  MUFU.TANH R81, R81 ;  /* 0x0000005100517308 */ /* 0x000fe20000002400 */
[----:B0-----:R-:W-:-:S04]  /*5630*/  FMNMX.FTZ R6, R181, R6, !PT ;  /* 0x00000006b5067209 */ /* 0x001fc80007810000 */
[----:B------:R-:W-:-:S03]  /*5640*/  FMNMX.FTZ R6, R33, R6, !PT ;  /* 0x0000000621067209 */ /* 0x000fc60007810000 */
[----:B------:R-:W-:Y:S01]  /*5650*/  MUFU.TANH R231, R231 ;  /* 0x000000e700e77308 */ /* 0x000fe20000002400 */
[----:B-1----:R-:W-:-:S04]  /*5660*/  FMNMX.FTZ R6, R183, R6, !PT ;  /* 0x00000006b7067209 */ /* 0x002fc80007810000 */
[----:B------:R-:W-:-:S03]  /*5670*/  FMNMX.FTZ R6, R193, R6, !PT ;  /* 0x00000006c1067209 */ /* 0x000fc60007810000 */
[----:B------:R-:W-:Y:S01]  /*5680*/  MUFU.TANH R229, R229 ;  /* 0x000000e500e57308 */ /* 0x000fe20000002400 */
[----:B------:R-:W-:-:S04]  /*5690*/  FMNMX.FTZ R6, R195, R6, !PT ;  /* 0x00000006c3067209 */ /* 0x000fc80007810000 */
[----:B------:R-:W-:-:S03]  /*56a0*/  FMNMX.FTZ R6, R197, R6, !PT ;  /* 0x00000006c5067209 */ /* 0x000fc60007810000 */
[----:B------:R-:W-:Y:S01]  /*56b0*/  MUFU.TANH R13, R13 ;  /* 0x0000000d000d7308 */ /* 0x000fe20000002400 */
[----:B------:R-:W-:-:S04]  /*56c0*/  FMNMX.FTZ R6, R199, R6, !PT ;  /* 0x00000006c7067209 */ /* 0x000fc80007810000 */
[----:B------:R-:W-:-:S03]  /*56d0*/  FMNMX.FTZ R6, R201, R6, !PT ;  /* 0x00000006c9067209 */ /* 0x000fc60007810000 */
        /* <DEDUP_REMOVED lines=14> */
[----:B------:R-:W-:Y:S01]  /*57c0*/  FMUL.FTZ R179, R49, UR6 ;  /* 0x0000000631b37c20 */ /* 0x000fe20008410000 */
[----:B------:R-:W-:Y:S02]  /*57d0*/  FMUL.FTZ R49, R50, UR6 ;  /* 0x0000000632317c20 */ /* 0x000fe40008410000 */
[----:B------:R-:W-:Y:S01]  /*57e0*/  MUFU.TANH R51, R51 ;  /* 0x0000003300337308 */ /* 0x000fe20000002400 */
[----:B------:R-:W-:Y:S01]  /*57f0*/  HGMMA.64x128x16.F32 R88, R172, gdesc[UR8].tnspB, R88, gsb0 ;  /* 0x41e00008ac587df0 */ /* 0x000fe20008000858 */
[----:B------:R-:W-:Y:S01]  /*5800*/  UIADD3 UR10, UR4, 0x180, URZ ;  /* 0x00000180040a7890 */ /* 0x000fe2000fffe03f */
[----:B------:R-:W-:-:S05]  /*5810*/  UMOV UR11, 0x40000040 ;  /* 0x40000040000b7882 */ /* 0x000fca0000000000 */
[----:B------:R-:W0:Y:S08]  /*5820*/  MUFU.TANH R177, R177 ;  /* 0x000000b100b17308 */ /* 0x000e300000002400 */
[----:B------:R-:W1:Y:S08]  /*5830*/  MUFU.TANH R179, R179 ;  /* 0x000000b300b37308 */ /* 0x000e700000002400 */
[----:B------:R-:W-:Y:S01]  /*5840*/  MUFU.TANH R49, R49 ;  /* 0x0000003100317308 */ /* 0x000fe20000002400 */
[----:B0-----:R-:W-:-:S07]  /*5850*/  FMNMX.FTZ R6, R177, R6, !PT ;  /* 0x00000006b1067209 */ /* 0x001fce0007810000 */
        /* <DEDUP_REMOVED lines=37> */
[----:B------:R-:W-:-:S04]  /*5ab0*/  FMNMX.FTZ R6, R217, R6, !PT ;  /* 0x00000006d9067209 */ /* 0x000fc80007810000 */
[----:B------:R-:W-:-:S04]  /*5ac0*/  FMNMX.FTZ R6, R219, R6, !PT ;  /* 0x00000006db067209 */ /* 0x000fc80007810000 */
[----:B------:R-:W-:-:S04]  /*5ad0*/  FMNMX.FTZ R6, R221, R6, !PT ;  /* 0x00000006dd067209 */ /* 0x000fc80007810000 */
[----:B------:R-:W-:-:S04]  /*5ae0*/  FMNMX.FTZ R6, R223, R6, !PT ;  /* 0x00000006df067209 */ /* 0x000fc80007810000 */
[----:B------:R-:W-:-:S04]  /*5af0*/  FMNMX.FTZ R6, R225, R6, !PT ;  /* 0x00000006e1067209 */ /* 0x000fc80007810000 */
[----:B------:R-:W-:-:S04]  /*5b00*/  FMNMX.FTZ R6, R227, R6, !PT ;  /* 0x00000006e3067209 */ /* 0x000fc80007810000 */
[----:B------:R-:W-:-:S04]  /*5b10*/  FMNMX.FTZ R6, R81, R6, !PT ;  /* 0x0000000651067209 */ /* 0x000fc80007810000 */
[----:B------:R-:W-:-:S04]  /*5b20*/  FMNMX.FTZ R6, R231, R6, !PT ;  /* 0x00000006e7067209 */ /* 0x000fc80007810000 */
[----:B------:R-:W-:-:S05]  /*5b30*/  FMNMX.FTZ R6, R229, R6, !PT ;  /* 0x00000006e5067209 */ /* 0x000fca0007810000 */
[----:B------:R-:W0:Y:S02]  /*5b40*/  SHFL.BFLY PT, R7, R6, 0x2, 0x1f ;  /* 0x0c401f0006077f89 */ /* 0x000e2400000e0000 */
[----:B0-----:R-:W-:Y:S02]  /*5b50*/  FMNMX.FTZ R7, R6, R7, !PT ;  /* 0x0000000706077209 */ /* 0x001fe40007810000 */
[----:B------:R-:W0:Y:S03]  /*5b60*/  LDC R6, c[0x0][0x988] ;  /* 0x00026200ff067b82 */ /* 0x000e260000000800 */
[----:B------:R-:W1:Y:S02]  /*5b70*/  SHFL.BFLY PT, R14, R7, 0x1, 0x1f ;  /* 0x0c201f00070e7f89 */ /* 0x000e6400000e0000 */
[----:B-1----:R-:W-:Y:S02]  /*5b80*/  FMNMX.FTZ R9, R7, R14, !PT ;  /* 0x0000000e07097209 */ /* 0x002fe40007810000 */
[----:B------:R-:W-:-:S03]  /*5b90*/  FMNMX.FTZ R14, R13, R8, !PT ;  /* 0x000000080d0e7209 */ /* 0x000fc60007810000 */
[----:B------:R-:W-:Y:S01]  /*5ba0*/  FADD.FTZ R7, -R9, R12 ;  /* 0x0000000c09077221 */ /* 0x000fe20000010100 */
[----:B------:R-:W-:Y:S01]  /*5bb0*/  FMNMX.FTZ R14, R15, R14, !PT ;  /* 0x0000000e0f0e7209 */ /* 0x000fe20007810000 */
[-C--:B0-----:R-:W-:Y:S02]  /*5bc0*/  FMUL.FTZ R12, R9, R6.reuse ;  /* 0x00000006090c7220 */ /* 0x081fe40000410000 */
[----:B------:R-:W-:Y:S01]  /*5bd0*/  FMUL.FTZ R7, R7, R6 ;  /* 0x0000000607077220 */ /* 0x000fe20000410000 */
[----:B------:R-:W-:Y:S01]  /*5be0*/  FMNMX.FTZ R14, R25, R14, !PT ;  /* 0x0000000e190e7209 */ /* 0x000fe20007810000 */
[-CC-:B------:R-:W-:Y:S01]  /*5bf0*/  FFMA.FTZ R180, R5, R6.reuse, -R12.reuse ;  /* 0x0000000605b47223 */ /* 0x180fe2000001080c */
[-CC-:B------:R-:W-:Y:S01]  /*5c00*/  FFMA.FTZ R176, R181, R6.reuse, -R12.reuse ;  /* 0x00000006b5b07223 */ /* 0x180fe2000001080c */
[--C-:B------:R-:W-:Y:S01]  /*5c10*/  FFMA.FTZ R182, R21, R6, -R12.reuse ;  /* 0x0000000615b67223 */ /* 0x100fe2000001080c */
[----:B------:R-:W-:Y:S01]  /*5c20*/  FMNMX.FTZ R14, R27, R14, !PT ;  /* 0x0000000e1b0e7209 */ /* 0x000fe20007810000 */
[----:B------:R-:W-:Y:S01]  /*5c30*/  MUFU.EX2 R7, R7 ;  /* 0x0000000700077308 */ /* 0x000fe20000000800 */
[----:B------:R-:W-:Y:S01]  /*5c40*/  FFMA.FTZ R21, R29, R6, -R12 ;  /* 0x000000061d157223 */ /* 0x000fe2000001080c */
[----:B------:R-:W-:-:S02]  /*5c50*/  WARPGROUP.DEPBAR.LE gsb0, 0x0 ;  /* 0x00008000000079c5 */ /* 0x000fc40000010000 */
[----:B------:R-:W-:Y:S01]  /*5c60*/  WARPGROUP.ARRIVE ;  /* 0x00000000000079c5 */ /* 0x000fe20000000000 */
[----:B------:R-:W-:Y:S01]  /*5c70*/  FMNMX.FTZ R14, R31, R14, !PT ;  /* 0x0000000e1f0e7209 */ /* 0x000fe20007810000 */
[----:B------:R-:W-:Y:S01]  /*5c80*/  FMUL.FTZ R169, R86, UR6 ;  /* 0x0000000656a97c20 */ /* 0x000fe20008410000 */
[--C-:B------:R-:W-:Y:S01]  /*5c90*/  FFMA.FTZ R171, R11, R6, -R12.reuse ;  /* 0x000000060bab7223 */ /* 0x100fe2000001080c */
[----:B------:R-:W0:Y:S01]  /*5ca0*/  MUFU.EX2 R180, R180 ;  /* 0x000000b400b47308 */ /* 0x000e220000000800 */
[----:B------:R-:W-:Y:S01]  /*5cb0*/  FMNMX.FTZ R14, R35, R14, !PT ;  /* 0x0000000e230e7209 */ /* 0x000fe20007810000 */
[----:B------:R-:W-:Y:S01]  /*5cc0*/  HGMMA.64x128x16.F32 R88, R152, gdesc[UR8].tnspB, R88, gsb0 ;  /* 0x41e0000898587df0 */ /* 0x000fe20008000858 */
[----:B------:R-:W-:Y:S01]  /*5cd0*/  UIADD3 UR10, UR4, 0x280, URZ ;  /* 0x00000280040a7890 */ /* 0x000fe2000fffe03f */
[--C-:B------:R-:W-:Y:S01]  /*5ce0*/  FFMA.FTZ R178, R183, R6, -R12.reuse ;  /* 0x00000006b7b27223 */ /* 0x100fe2000001080c */
[----:B------:R-:W-:Y:S01]  /*5cf0*/  UMOV UR11, 0x40000040 ;  /* 0x40000040000b7882 */ /* 0x000fe20000000000 */
[----:B------:R-:W-:Y:S01]  /*5d00*/  FMNMX.FTZ R14, R37, R14, !PT ;  /* 0x0000000e250e7209 */ /* 0x000fe20007810000 */
[-CC-:B------:R-:W-:Y:S01]  /*5d10*/  FFMA.FTZ R29, R33, R6.reuse, -R12.reuse ;  /* 0x00000006211d7223 */ /* 0x180fe2000001080c */
[----:B------:R-:W-:Y:S01]  /*5d20*/  MUFU.TANH R169, R169 ;  /* 0x000000a900a97308 */ /* 0x000fe20000002400 */
[--C-:B------:R-:W-:Y:S01]  /*5d30*/  FFMA.FTZ R172, R195, R6, -R12.reuse ;  /* 0x00000006c3ac7223 */ /* 0x100fe2000001080c */
[----:B------:R-:W-:Y:S01]  /*5d40*/  FMNMX.FTZ R14, R39, R14, !PT ;  /* 0x0000000e270e7209 */ /* 0x000fe20007810000 */
[-CC-:B------:R-:W-:Y:S01]  /*5d50*/  FFMA.FTZ R33, R193, R6.reuse, -R12.reuse ;  /* 0x00000006c1217223 */ /* 0x180fe2000001080c */
[-CC-:B------:R-:W-:Y:S01]  /*5d60*/  FFMA.FTZ R174, R199, R6.reuse, -R12.reuse ;  /* 0x00000006c7ae7223 */ /* 0x180fe2000001080c */
[--C-:B------:R-:W-:Y:S01]  /*5d70*/  FFMA.FTZ R170, R203, R6, -R12.reuse ;  /* 0x00000006cbaa7223 */ /* 0x100fe2000001080c */
[----:B------:R-:W-:Y:S01]  /*5d80*/  FMNMX.FTZ R14, R41, R14, !PT ;  /* 0x0000000e290e7209 */ /* 0x000fe20007810000 */
[-CC-:B------:R-:W-:Y:S01]  /*5d90*/  FFMA.FTZ R195, R205, R6.reuse, -R12.reuse ;  /* 0x00000006cdc37223 */ /* 0x180fe2000001080c */
[----:B------:R-:W1:Y:S01]  /*5da0*/  MUFU.EX2 R171, R171 ;  /* 0x000000ab00ab7308 */ /* 0x000e620000000800 */
[--C-:B------:R-:W-:Y:S01]  /*5db0*/  FFMA.FTZ R168, R177, R6, -R12.reuse ;  /* 0x00000006b1a87223 */ /* 0x100fe2000001080c */
[----:B------:R-:W-:Y:S01]  /*5dc0*/  FMNMX.FTZ R14, R43, R14, !PT ;  /* 0x0000000e2b0e7209 */ /* 0x000fe20007810000 */
[-CC-:B------:R-:W-:Y:S01]  /*5dd0*/  FFMA.FTZ R193, R179, R6.reuse, -R12.reuse ;  /* 0x00000006b3c17223 */ /* 0x180fe2000001080c */
[-CC-:B------:R-:W-:Y:S01]  /*5de0*/  FFMA.FTZ R199, R217, R6.reuse, -R12.reuse ;  /* 0x00000006d9c77223 */ /* 0x180fe2000001080c */
[--C-:B------:R-:W-:Y:S01]  /*5df0*/  FFMA.FTZ R203, R225, R6, -R12.reuse ;  /* 0x00000006e1cb7223 */ /* 0x100fe2000001080c */
[----:B------:R-:W-:Y:S01]  /*5e00*/  FMNMX.FTZ R14, R45, R14, !PT ;  /* 0x0000000e2d0e7209 */ /* 0x000fe20007810000 */
[-CC-:B------:R-:W-:Y:S01]  /*5e10*/  FFMA.FTZ R24, R227, R6.reuse, -R12.reuse ;  /* 0x00000006e3187223 */ /* 0x180fe2000001080c */
[-CC-:B------:R-:W-:Y:S01]  /*5e20*/  FFMA.FTZ R81, R81, R6.reuse, -R12.reuse ;  /* 0x0000000651517223 */ /* 0x180fe2000001080c */
[--C-:B------:R-:W-:Y:S01]  /*5e30*/  FFMA.FTZ R26, R231, R6, -R12.reuse ;  /* 0x00000006e71a7223 */ /* 0x100fe2000001080c */
[----:B------:R-:W-:Y:S01]  /*5e40*/  FMNMX.FTZ R14, R47, R14, !PT ;  /* 0x0000000e2f0e7209 */ /* 0x000fe20007810000 */
[----:B------:R-:W-:Y:S01]  /*5e50*/  FFMA.FTZ R205, R229, R6, -R12 ;  /* 0x00000006e5cd7223 */ /* 0x000fe2000001080c */
[----:B------:R-:W-:Y:S01]  /*5e60*/  MUFU.EX2 R182, R182 ;  /* 0x000000b600b67308 */ /* 0x000fe20000000800 */
[----:B0-----:R-:W-:Y:S01]  /*5e70*/  FFMA.FTZ R4, R7, R4, R180 ;  /* 0x0000000407047223 */ /* 0x001fe200000100b4 */
[----:B------:R-:W-:-:S02]  /*5e80*/  FMNMX.FTZ R14, R49, R14, !PT ;  /* 0x0000000e310e7209 */ /* 0x000fc40007810000 */
[----:B-1----:R-:W-:Y:S02]  /*5e90*/  F2FP.F16.F32.PACK_AB R180, R171, R180 ;  /* 0x000000b4abb4723e */ /* 0x002fe400000000ff */
[----:B------:R-:W-:Y:S02]  /*5ea0*/  FMNMX.FTZ R14, R51, R14, !PT ;  /* 0x0000000e330e7209 */ /* 0x000fe40007810000 */
[----:B------:R-:W-:Y:S02]  /*5eb0*/  MUFU.EX2 R21, R21 ;  /* 0x0000001500157308 */ /* 0x000fe40000000800 */
[----:B------:R-:W-:-:S04]  /*5ec0*/  FMNMX.FTZ R14, R53, R14, !PT ;  /* 0x0000000e350e7209 */ /* 0x000fc80007810000 */
        /* <DEDUP_REMOVED lines=24> */
[----:B------:R-:W-:Y:S01]  /*6050*/  FMNMX.FTZ R5, R87, R14, !PT ;  /* 0x0000000e57057209 */ /* 0x000fe20007810000 */
[--C-:B------:R-:W-:Y:S01]  /*6060*/  FFMA.FTZ R14, R219, R6, -R12.reuse ;  /* 0x00000006db0e7223 */ /* 0x100fe2000001080c */
[----:B------:R-:W-:Y:S03]  /*6070*/  MUFU.EX2 R170, R170 ;  /* 0x000000aa00aa7308 */ /* 0x000fe60000000800 */
[----:B------:R-:W0:Y:S05]  /*6080*/  SHFL.BFLY PT, R20, R5, 0x2, 0x1f ;  /* 0x0c401f0005147f89 */ /* 0x000e2a00000e0000 */
[----:B------:R-:W-:Y:S08]  /*6090*/  MUFU.EX2 R195, R195 ;  /* 0x000000c300c37308 */ /* 0x000ff00000000800 */
[----:B------:R-:W-:Y:S08]  /*60a0*/  MUFU.EX2 R199, R199 ;  /* 0x000000c700c77308 */ /* 0x000ff00000000800 */
[----:B------:R-:W-:Y:S01]  /*60b0*/  MUFU.EX2 R14, R14 ;  /* 0x0000000e000e7308 */ /* 0x000fe20000000800 */
[----:B0-----:R-:W-:Y:S01]  /*60c0*/  FMNMX.FTZ R28, R5, R20, !PT ;  /* 0x00000014051c7209 */ /* 0x001fe20007810000 */
[----:B------:R-:W-:-:S04]  /*60d0*/  FFMA.FTZ R20, R223, R6, -R12 ;  /* 0x00000006df147223 */ /* 0x000fc8000001080c */
[----:B------:R-:W0:Y:S02]  /*60e0*/  SHFL.BFLY PT, R11, R28, 0x1, 0x1f ;  /* 0x0c201f001c0b7f89 */ /* 0x000e2400000e0000 */
[----:B------:R-:W-:Y:S01]  /*60f0*/  MUFU.EX2 R203, R203 ;  /* 0x000000cb00cb7308 */ /* 0x000fe20000000800 */
[----:B------:R-:W-:Y:S02]  /*6100*/  WARPGROUP.DEPBAR.LE gsb0, 0x0 ;  /* 0x00008000000079c5 */ /* 0x000fe40000010000 */
[----:B------:R-:W-:Y:S01]  /*6110*/  WARPGROUP.ARRIVE ;  /* 0x00000000000079c5 */ /* 0x000fe20000000000 */
[-CC-:B------:R-:W-:Y:S01]  /*6120*/  FFMA.FTZ R153, R197, R6.reuse, -R12.reuse ;  /* 0x00000006c5997223 */ /* 0x180fe2000001080c */
[-CC-:B------:R-:W-:Y:S01]  /*6130*/  FFMA.FTZ R155, R201, R6.reuse, -R12.reuse ;  /* 0x00000006c99b7223 */ /* 0x180fe2000001080c */
[-CC-:B------:R-:W-:Y:S01]  /*6140*/  FFMA.FTZ R152, R207, R6.reuse, -R12.reuse ;  /* 0x00000006cf987223 */ /* 0x180fe2000001080c */
[-CC-:B------:R-:W-:Y:S01]  /*6150*/  FFMA.FTZ R154, R211, R6.reuse, -R12.reuse ;  /* 0x00000006d39a7223 */ /* 0x180fe2000001080c */
[-CC-:B------:R-:W-:Y:S01]  /*6160*/  FFMA.FTZ R197, R173, R6.reuse, -R12.reuse ;  /* 0x00000006adc57223 */ /* 0x180fe2000001080c */
[----:B------:R-:W-:Y:S01]  /*6170*/  HGMMA.64x128x16.F32 R88, R156, gdesc[UR8].tnspB, R88, gsb0 ;  /* 0x41e000089c587df0 */ /* 0x000fe20008000858 */
[----:B------:R-:W-:Y:S01]  /*6180*/  UIADD3 UR10, UR4, 0x300, URZ ;  /* 0x00000300040a7890 */ /* 0x000fe2000fffe03f */
[----:B------:R-:W-:Y:S01]  /*6190*/  FFMA.FTZ R201, R221, R6, -R12 ;  /* 0x00000006ddc97223 */ /* 0x000fe2000001080c */
[----:B------:R-:W-:Y:S01]  /*61a0*/  UMOV UR11, 0x40000040 ;  /* 0x40000040000b7882 */ /* 0x000fe20000000000 */
[----:B------:R-:W-:Y:S01]  /*61b0*/  UIADD3 UR4, UR4, 0x380, URZ ;  /* 0x0000038004047890 */ /* 0x000fe2000fffe03f */
[----:B------:R-:W-:Y:S01]  /*61c0*/  MUFU.EX2 R153, R153 ;  /* 0x0000009900997308 */ /* 0x000fe20000000800 */
[----:B0-----:R-:W-:-:S07]  /*61d0*/  FMNMX.FTZ R11, R28, R11, !PT ;  /* 0x0000000b1c0b7209 */ /* 0x001fce0007810000 */
[----:B------:R-:W-:Y:S01]  /*61e0*/  MUFU.EX2 R155, R155 ;  /* 0x0000009b009b7308 */ /* 0x000fe20000000800 */
[C---:B------:R-:W-:Y:S01]  /*61f0*/  FADD.FTZ R5, -R11.reuse, R8 ;  /* 0x000000080b057221 */ /* 0x040fe20000010100 */
[----:B------:R-:W-:-:S03]  /*6200*/  FMUL.FTZ R42, R11, R6 ;  /* 0x000000060b2a7220 */ /* 0x000fc60000410000 */
[-C--:B------:R-:W-:Y:S01]  /*6210*/  FMUL.FTZ R5, R5, R6.reuse ;  /* 0x0000000605057220 */ /* 0x080fe20000410000 */
[-CC-:B------:R-:W-:Y:S01]  /*6220*/  FFMA.FTZ R8, R13, R6.reuse, -R42.reuse ;  /* 0x000000060d087223 */ /* 0x180fe2000001082a */
[-CC-:B------:R-:W-:Y:S01]  /*6230*/  FFMA.FTZ R181, R15, R6.reuse, -R42.reuse ;  /* 0x000000060fb57223 */ /* 0x180fe2000001082a */
[-CC-:B------:R-:W-:Y:S01]  /*6240*/  FFMA.FTZ R183, R25, R6.reuse, -R42.reuse ;  /* 0x0000000619b77223 */ /* 0x180fe2000001082a */
[-CC-:B------:R-:W-:Y:S01]  /*6250*/  FFMA.FTZ R177, R31, R6.reuse, -R42.reuse ;  /* 0x000000061fb17223 */ /* 0x180fe2000001082a */
[-CC-:B------:R-:W-:Y:S01]  /*6260*/  FFMA.FTZ R38, R35, R6.reuse, -R42.reuse ;  /* 0x0000000623267223 */ /* 0x180fe2000001082a */
[----:B------:R-:W-:Y:S01]  /*6270*/  MUFU.EX2 R5, R5 ;  /* 0x0000000500057308 */ /* 0x000fe20000000800 */
[----:B------:R-:W-:Y:S01]  /*6280*/  @!P1 IADD3 R31, R10, 0x34860, RZ ;  /* 0x000348600a1f9810 */ /* 0x000fe20007ffe0ff */
[-CC-:B------:R-:W-:Y:S01]  /*6290*/  FFMA.FTZ R179, R37, R6.reuse, -R42.reuse ;  /* 0x0000000625b37223 */ /* 0x180fe2000001082a */
[-CC-:B------:R-:W-:Y:S01]  /*62a0*/  FFMA.FTZ R36, R39, R6.reuse, -R42.reuse ;  /* 0x0000000627247223 */ /* 0x180fe2000001082a */
[-CC-:B------:R-:W-:Y:S01]  /*62b0*/  FFMA.FTZ R173, R41, R6.reuse, -R42.reuse ;  /* 0x0000000629ad7223 */ /* 0x180fe2000001082a */
[----:B------:R-:W-:Y:S01]  /*62c0*/  @!P1 PRMT R31, RZ, 0x654, R31 ;  /* 0x00000654ff1f9816 */ /* 0x000fe2000000001f */
[-CC-:B------:R-:W-:Y:S01]  /*62d0*/  FFMA.FTZ R34, R43, R6.reuse, -R42.reuse ;  /* 0x000000062b227223 */ /* 0x180fe2000001082a */
[-CC-:B------:R-:W-:Y:S01]  /*62e0*/  FFMA.FTZ R32, R47, R6.reuse, -R42.reuse ;  /* 0x000000062f207223 */ /* 0x180fe2000001082a */
[----:B------:R-:W0:Y:S01]  /*62f0*/  MUFU.EX2 R8, R8 ;  /* 0x0000000800087308 */ /* 0x000e220000000800 */
[-CC-:B------:R-:W-:Y:S01]  /*6300*/  FFMA.FTZ R13, R49, R6.reuse, -R42.reuse ;  /* 0x00000006310d7223 */ /* 0x180fe2000001082a */
        /* <DEDUP_REMOVED lines=13> */
[-C--:B------:R-:W-:Y:S01]  /*63e0*/  FFMA.FTZ R75, R75, R6.reuse, -R42 ;  /* 0x000000064b4b7223 */ /* 0x080fe2000001082a */
[----:B------:R-:W-:Y:S01]  /*63f0*/  MUFU.EX2 R183, R183 ;  /* 0x000000b700b77308 */ /* 0x000fe20000000800 */
[----:B0-----:R-:W-:Y:S01]  /*6400*/  FFMA.FTZ R10, R5, R3, R8 ;  /* 0x00000003050a7223 */ /* 0x001fe20000010008 */
[-CC-:B------:R-:W-:Y:S01]  /*6410*/  FFMA.FTZ R77, R77, R6.reuse, -R42.reuse ;  /* 0x000000064d4d7223 */ /* 0x180fe2000001082a */
[-CC-:B------:R-:W-:Y:S01]  /*6420*/  FFMA.FTZ R79, R79, R6.reuse, -R42.reuse ;  /* 0x000000064f4f7223 */ /* 0x180fe2000001082a */
[-CC-:B------:R-:W-:Y:S01]  /*6430*/  FFMA.FTZ R85, R85, R6.reuse, -R42.reuse ;  /* 0x0000000655557223 */ /* 0x180fe2000001082a */
[----:B------:R-:W-:-:S03]  /*6440*/  FFMA.FTZ R83, R83, R6, -R42 ;  /* 0x0000000653537223 */ /* 0x000fc6000001082a */
[----:B------:R-:W-:Y:S01]  /*6450*/  MUFU.EX2 R177, R177 ;  /* 0x000000b100b17308 */ /* 0x000fe20000000800 */
[C---:B-1----:R-:W-:Y:S01]  /*6460*/  FADD.FTZ R10, R181.reuse, R10 ;  /* 0x0000000ab50a7221 */ /* 0x042fe20000010000 */
[----:B------:R-:W-:-:S06]  /*6470*/  F2FP.F16.F32.PACK_AB R181, R181, R8 ;  /* 0x00000008b5b5723e */ /* 0x000fcc00000000ff */
        /* <DEDUP_REMOVED lines=15> */
[-C--:B------:R-:W-:Y:S01]  /*6570*/  FFMA.FTZ R158, R175, R6.reuse, -R12 ;  /* 0x00000006af9e7223 */ /* 0x080fe2000001080c */
[-CC-:B------:R-:W-:Y:S01]  /*6580*/  FFMA.FTZ R12, R27, R6.reuse, -R42.reuse ;  /* 0x000000061b0c7223 */ /* 0x180fe2000001082a */
[----:B------:R-:W-:Y:S01]  /*6590*/  HGMMA.64x128x16.F32 R88, R160, gdesc[UR8].tnspB, R88, gsb0 ;  /* 0x41e00008a0587df0 */ /* 0x000fe20008000858 */
[----:B------:R-:W-:Y:S01]  /*65a0*/  UMOV UR10, UR4 ;  /* 0x00000004000a7c82 */ /* 0x000fe20008000000 */
[----:B------:R-:W-:Y:S01]  /*65b0*/  UMOV UR11, 0x40000040 ;  /* 0x40000040000b7882 */ /* 0x000fe20000000000 */
[----:B------:R-:W-:Y:S02]  /*65c0*/  IMAD.U32 R27, RZ, RZ, UR7 ;  /* 0x00000007ff1b7e24 */ /* 0x000fe4000f8e00ff */
[----:B------:R-:W-:Y:S01]  /*65d0*/  FFMA.FTZ R175, R45, R6, -R42 ;  /* 0x000000062daf7223 */ /* 0x000fe2000001082a */
[----:B------:R-:W-:Y:S01]  /*65e0*/  MUFU.EX2 R12, R12 ;  /* 0x0000000c000c7308 */ /* 0x000fe20000000800 */
[----:B------:R-:W-:Y:S01]  /*65f0*/  R2UR UR4, R2 ;  /* 0x00000000020472ca */ /* 0x000fe200000e0000 */
[----:B------:R-:W-:-:S05]  /*6600*/  @!P1 VIADD R27, R27, 0x34840 ;  /* 0x000348401b1b9836 */ /* 0x000fca0000000000 */
[----:B------:R-:W-:Y:S01]  /*6610*/  @!P1 PRMT R27, RZ, 0x654, R27 ;  /* 0x00000654ff1b9816 */ /* 0x000fe2000000001b */
        /* <DEDUP_REMOVED lines=18> */
[----:B------:R-:W-:-:S05]  /*6740*/  WARPGROUP.ARRIVE ;  /* 0x00000000000079c5 */ /* 0x000fca0000000000 */
[----:B------:R-:W0:Y:S01]  /*6750*/  MUFU.EX2 R75, R75 ;  /* 0x0000004b004b7308 */ /* 0x000e220000000800 */
[----:B------:R-:W-:Y:S07]  /*6760*/  HGMMA.64x128x16.F32 R88, R164, gdesc[UR8].tnspB, R88, gsb0 ;  /* 0x41e00008a4587df0 */ /* 0x000fee0008000858 */
[----:B------:R-:W1:Y:S08]  /*6770*/  MUFU.EX2 R201, R201 ;  /* 0x000000c900c97308 */ /* 0x000e700000000800 */
[----:B------:R-:W-:Y:S01]  /*6780*/  MUFU.EX2 R77, R77 ;  /* 0x0000004d004d7308 */ /* 0x000fe20000000800 */
[----:B0-----:R-:W-:-:S07]  /*6790*/  F2FP.F16.F32.PACK_AB R161, R75, R73 ;  /* 0x000000494ba1723e */ /* 0x001fce00000000ff */
[----:B------:R-:W0:Y:S01]  /*67a0*/  MUFU.EX2 R20, R20 ;  /* 0x0000001400147308 */ /* 0x000e220000000800 */
[----:B-1----:R-:W-:-:S07]  /*67b0*/  F2FP.F16.F32.PACK_AB R160, R201, R14 ;  /* 0x0000000ec9a0723e */ /* 0x002fce00000000ff */
[----:B------:R-:W1:Y:S08]  /*67c0*/  MUFU.EX2 R79, R79 ;  /* 0x0000004f004f7308 */ /* 0x000e700000000800 */
[----:B------:R-:W-:Y:S01]  /*67d0*/  MUFU.EX2 R85, R85 ;  /* 0x0000005500557308 */ /* 0x000fe20000000800 */
[----:B0-----:R-:W-:-:S07]  /*67e0*/  F2FP.F16.F32.PACK_AB R162, R203, R20 ;  /* 0x00000014cba2723e */ /* 0x001fce00000000ff */
[----:B------:R-:W-:Y:S01]  /*67f0*/  MUFU.EX2 R24, R24 ;  /* 0x0000001800187308 */ /* 0x000fe20000000800 */
[----:B-1----:R-:W-:-:S07]  /*6800*/  F2FP.F16.F32.PACK_AB R163, R79, R77 ;  /* 0x0000004d4fa3723e */ /* 0x002fce00000000ff */
[----:B------:R-:W-:Y:S08]  /*6810*/  MUFU.EX2 R83, R83 ;  /* 0x0000005300537308 */ /* 0x000ff00000000800 */
[----:B------:R-:W0:Y:S08]  /*6820*/  MUFU.EX2 R81, R81 ;  /* 0x0000005100517308 */ /* 0x000e300000000800 */
[----:B------:R-:W-:Y:S08]  /*6830*/  MUFU.EX2 R26, R26 ;  /* 0x0000001a001a7308 */ /* 0x000ff00000000800 */
[----:B------:R-:W1:Y:S01]  /*6840*/  MUFU.EX2 R205, R205 ;  /* 0x000000cd00cd7308 */ /* 0x000e620000000800 */
[----:B------:R-:W-:-:S02]  /*6850*/  WARPGROUP.DEPBAR.LE gsb0, 0x0 ;  /* 0x00008000000079c5 */ /* 0x000fc40000010000 */
[----:B------:R2:W-:Y:S01]  /*6860*/  @!P1 SYNCS.ARRIVE.TRANS64.RED.A1T0 RZ, [R27+URZ], RZ ;  /* 0x000000ff1bff99a7 */ /* 0x0005e2000810043f */
[----:B0-----:R-:W-:Y:S02]  /*6870*/  F2FP.F16.F32.PACK_AB R164, R81, R24 ;  /* 0x0000001851a4723e */ /* 0x001fe400000000ff */
[----:B------:R-:W-:Y:S02]  /*6880*/  F2FP.F16.F32.PACK_AB R165, R83, R85 ;  /* 0x0000005553a5723e */ /* 0x000fe400000000ff */
[----:B-1----:R-:W-:Y:S01]  /*6890*/  F2FP.F16.F32.PACK_AB R166, R205, R26 ;  /* 0x0000001acda6723e */ /* 0x002fe200000000ff */
[----:B--2---:R-:W-:Y:S01]  /*68a0*/  FADD.FTZ R27, R171, R4 ;  /* 0x00000004ab1b7221 */ /* 0x004fe20000010000 */
[----:B------:R0:W-:Y:S01]  /*68b0*/  @!P1 SYNCS.ARRIVE.TRANS64.RED.A1T0 RZ, [R31+URZ], RZ ;  /* 0x000000ff1fff99a7 */ /* 0x0001e2000810043f */
[----:B------:R-:W-:Y:S02]  /*68c0*/  F2FP.F16.F32.PACK_AB R171, R30, R15 ;  /* 0x0000000f1eab723e */ /* 0x000fe400000000ff */
[----:B------:R-:W-:Y:S01]  /*68d0*/  FADD.FTZ R4, R182, R27 ;  /* 0x0000001bb6047221 */ /* 0x000fe20000010000 */
[----:B------:R-:W-:Y:S01]  /*68e0*/  FADD.FTZ R27, R183, R10 ;  /* 0x0000000ab71b7221 */ /* 0x000fe20000010000 */
[----:B------:R-:W-:-:S02]  /*68f0*/  F2FP.F16.F32.PACK_AB R182, R21, R182 ;  /* 0x000000b615b6723e */ /* 0x000fc400000000ff */
[C---:B------:R-:W-:Y:S01]  /*6900*/  F2FP.F16.F32.PACK_AB R183, R12.reuse, R183 ;  /* 0x000000b70cb7723e */ /* 0x040fe200000000ff */
[----:B0-----:R-:W-:Y:S01]  /*6910*/  FADD.FTZ R31, R21, R4 ;  /* 0x00000004151f7221 */ /* 0x001fe20000010000 */
[----:B------:R-:W-:Y:S01]  /*6920*/  FADD.FTZ R4, R12, R27 ;  /* 0x0000001b0c047221 */ /* 0x000fe20000010000 */
[----:B------:R-:W-:Y:S02]  /*6930*/  IMAD.MOV.U32 R12, RZ, RZ, R9 ;  /* 0x000000ffff0c7224 */ /* 0x000fe400078e0009 */
[----:B------:R-:W-:Y:S01]  /*6940*/  FADD.FTZ R10, R176, R31 ;  /* 0x0000001fb00a7221 */ /* 0x000fe20000010000 */
[----:B------:R-:W-:Y:S01]  /*6950*/  FADD.FTZ R27, R177, R4 ;  /* 0x00000004b11b7221 */ /* 0x000fe20000010000 */
[C---:B------:R-:W-:Y:S02]  /*6960*/  F2FP.F16.F32.PACK_AB R176, R29.reuse, R176 ;  /* 0x000000b01db0723e */ /* 0x040fe400000000ff */
[----:B------:R-:W-:Y:S01]  /*6970*/  FADD.FTZ R31, R29, R10 ;  /* 0x0000000a1d1f7221 */ /* 0x000fe20000010000 */
[C---:B------:R-:W-:Y:S01]  /*6980*/  FADD.FTZ R4, R38.reuse, R27 ;  /* 0x0000001b26047221 */ /* 0x040fe20000010000 */
[----:B------:R-:W-:-:S02]  /*6990*/  F2FP.F16.F32.PACK_AB R177, R38, R177 ;  /* 0x000000b126b1723e */ /* 0x000fc400000000ff */
[----:B------:R-:W-:Y:S01]  /*69a0*/  FADD.FTZ R10, R178, R31 ;  /* 0x0000001fb20a7221 */ /* 0x000fe20000010000 */
[----:B------:R-:W-:Y:S01]  /*69b0*/  FADD.FTZ R27, R179, R4 ;  /* 0x00000004b31b7221 */ /* 0x000fe20000010000 */
[C---:B------:R-:W-:Y:S02]  /*69c0*/  F2FP.F16.F32.PACK_AB R178, R33.reuse, R178 ;  /* 0x000000b221b2723e */ /* 0x040fe400000000ff */
[----:B------:R-:W-:Y:S01]  /*69d0*/  FADD.FTZ R31, R33, R10 ;  /* 0x0000000a211f7221 */ /* 0x000fe20000010000 */
[C---:B------:R-:W-:Y:S01]  /*69e0*/  FADD.FTZ R4, R36.reuse, R27 ;  /* 0x0000001b24047221 */ /* 0x040fe20000010000 */
[----:B------:R-:W-:Y:S02]  /*69f0*/  F2FP.F16.F32.PACK_AB R179, R36, R179 ;  /* 0x000000b324b3723e */ /* 0x000fe400000000ff */
[----:B------:R-:W-:Y:S01]  /*6a00*/  FADD.FTZ R10, R172, R31 ;  /* 0x0000001fac0a7221 */ /* 0x000fe20000010000 */
[----:B------:R-:W-:Y:S01]  /*6a10*/  FADD.FTZ R27, R173, R4 ;  /* 0x00000004ad1b7221 */ /* 0x000fe20000010000 */
[-C--:B------:R-:W-:Y:S01]  /*6a20*/  FFMA.FTZ R4, R169, R6.reuse, -R42 ;  /* 0x00000006a9047223 */ /* 0x080fe2000001082a */
[----:B------:R-:W-:Y:S01]  /*6a30*/  F2FP.F16.F32.PACK_AB R169, R28, R13 ;  /* 0x0000000d1ca9723e */ /* 0x000fe200000000ff */
[----:B------:R-:W-:Y:S01]  /*6a40*/  FADD.FTZ R31, R153, R10 ;  /* 0x0000000a991f7221 */ /* 0x000fe20000010000 */
[----:B------:R-:W-:Y:S01]  /*6a50*/  FADD.FTZ R10, R34, R27 ;  /* 0x0000001b220a7221 */ /* 0x000fe20000010000 */
[----:B------:R-:W-:Y:S01]  /*6a60*/  FFMA.FTZ R42, R87, R6, -R42 ;  /* 0x00000006572a7223 */ /* 0x000fe2000001082a */
[----:B------:R0:W1:Y:S01]  /*6a70*/  MUFU.EX2 R167, R4 ;  /* 0x0000000400a77308 */ /* 0x0000620000000800 */
[----:B------:R-:W-:Y:S01]  /*6a80*/  FADD.FTZ R44, R174, R31 ;  /* 0x0000001fae2c7221 */ /* 0x000fe20000010000 */
[----:B------:R-:W-:Y:S01]  /*6a90*/  FADD.FTZ R27, R175, R10 ;  /* 0x0000000aaf1b7221 */ /* 0x000fe20000010000 */
[----:B------:R-:W-:-:S02]  /*6aa0*/  F2FP.F16.F32.PACK_AB R174, R155, R174 ;  /* 0x000000ae9bae723e */ /* 0x000fc400000000ff */
[----:B------:R-:W-:Y:S01]  /*6ab0*/  FADD.FTZ R31, R155, R44 ;  /* 0x0000002c9b1f7221 */ /* 0x000fe20000010000 */
[----:B------:R-:W-:Y:S01]  /*6ac0*/  FADD.FTZ R10, R32, R27 ;  /* 0x0000001b200a7221 */ /* 0x000fe20000010000 */
[----:B------:R-:W-:Y:S01]  /*6ad0*/  F2FP.F16.F32.PACK_AB R155, R63, R3 ;  /* 0x000000033f9b723e */ /* 0x000fe200000000ff */
[----:B------:R-:W2:Y:S01]  /*6ae0*/  MUFU.EX2 R42, R42 ;  /* 0x0000002a002a7308 */ /* 0x000ea20000000800 */
[----:B------:R-:W-:Y:S01]  /*6af0*/  FADD.FTZ R44, R168, R31 ;  /* 0x0000001fa82c7221 */ /* 0x000fe20000010000 */
[----:B------:R-:W-:Y:S01]  /*6b00*/  FADD.FTZ R21, R13, R10 ;  /* 0x0000000a0d157221 */ /* 0x000fe20000010000 */
[----:B------:R-:W-:Y:S02]  /*6b10*/  F2FP.F16.F32.PACK_AB R172, R153, R172 ;  /* 0x000000ac99ac723e */ /* 0x000fe400000000ff */
        /* <DEDUP_REMOVED lines=29> */
[----:B------:R-:W-:-:S02]  /*6cf0*/  F2FP.F16.F32.PACK_AB R158, R199, R158 ;  /* 0x0000009ec79e723e */ /* 0x000fc400000000ff */
[----:B------:R-:W-:Y:S01]  /*6d00*/  FADD.FTZ R13, R199, R10 ;  /* 0x0000000ac70d7221 */ /* 0x000fe20000010000 */
[C---:B------:R-:W-:Y:S01]  /*6d10*/  FADD.FTZ R8, R71.reuse, R8 ;  /* 0x0000000847087221 */ /* 0x040fe20000010000 */
[----:B------:R-:W-:Y:S02]  /*6d20*/  F2FP.F16.F32.PACK_AB R159, R71, R69 ;  /* 0x00000045479f723e */ /* 0x000fe400000000ff */
[----:B------:R-:W-:Y:S01]  /*6d30*/  FADD.FTZ R10, R14, R13 ;  /* 0x0000000d0e0a7221 */ /* 0x000fe20000010000 */
[----:B------:R-:W-:-:S03]  /*6d40*/  FADD.FTZ R8, R73, R8 ;  /* 0x0000000849087221 */ /* 0x000fc60000010000 */
        /* <DEDUP_REMOVED lines=9> */
[----:B------:R-:W-:Y:S01]  /*6de0*/  FADD.FTZ R8, R83, R8 ;  /* 0x0000000853087221 */ /* 0x000fe20000010000 */
[----:B------:R-:W-:Y:S02]  /*6df0*/  IMAD.MOV.U32 R10, RZ, RZ, R16 ;  /* 0x000000ffff0a7224 */ /* 0x000fe400078e0010 */
[----:B0-----:R-:W-:Y:S01]  /*6e00*/  FADD.FTZ R4, R26, R3 ;  /* 0x000000031a047221 */ /* 0x001fe20000010000 */
[----:B-1----:R-:W-:Y:S01]  /*6e10*/  FADD.FTZ R8, R167, R8 ;  /* 0x00000008a7087221 */ /* 0x002fe20000010000 */
[C---:B--2---:R-:W-:Y:S02]  /*6e20*/  F2FP.F16.F32.PACK_AB R167, R42.reuse, R167 ;  /* 0x000000a72aa7723e */ /* 0x044fe400000000ff */
[----:B------:R-:W-:Y:S01]  /*6e30*/  FADD.FTZ R4, R205, R4 ;  /* 0x00000004cd047221 */ /* 0x000fe20000010000 */
[----:B------:R-:W-:Y:S01]  /*6e40*/  FADD.FTZ R3, R42, R8 ;  /* 0x000000082a037221 */ /* 0x000fe20000010000 */
[----:B------:R-:W-:Y:S01]  /*6e50*/  IMAD.MOV.U32 R8, RZ, RZ, R11 ;  /* 0x000000ffff087224 */ /* 0x000fe200078e000b */
[----:B------:R-:W-:Y:S06]  /*6e60*/  @P2 BRA `(.L_x_275) ;  /* 0xffffffd400b02947 */ /* 0x000fec000383ffff */
.L_x_266:
        /* <DEDUP_REMOVED lines=67> */
.L_x_276:
[----:B------:R-:W-:Y:S01]  /*72a0*/  IMAD R20, R2, 0x8, R0 ;  /* 0x0000000802147824 */ /* 0x000fe200078e0200 */
[----:B------:R-:W-:-:S04]  /*72b0*/  SHF.L.U32 R5, R16, 0x1f, RZ ;  /* 0x0000001f10057819 */ /* 0x000fc800000006ff */
[----:B------:R0:W1:Y:S01]  /*72c0*/  SYNCS.PHASECHK.TRANS64.TRYWAIT P2, [R20+URZ+0x34850], R5 ;  /* 0x03485005140075a7 */ /* 0x000062000804017f */
[----:B------:R-:W-:Y:S05]  /*72d0*/  @!P0 BRA `(.L_x_277) ;  /* 0x0000000000048947 */ /* 0x000fea0003800000 */
[----:B------:R-:W-:Y:S01]  /*72e0*/  BPT.TRAP 0x1 ;  /* 0x000000040000795c */ /* 0x000fe20000300000 */
.L_x_277:
[----:B-1----:R-:W-:Y:S05]  /*72f0*/  @P2 BRA `(.L_x_278) ;  /* 0x0000000000082947 */ /* 0x002fea0003800000 */
[----:B------:R-:W1:Y:S02]  /*7300*/  SYNCS.PHASECHK.TRANS64.TRYWAIT P0, [R20+URZ+0x34850], R5 ;  /* 0x03485005140075a7 */ /* 0x000e64000800017f */
[----:B-1----:R-:W-:Y:S05]  /*7310*/  @!P0 BRA `(.L_x_279) ;  /* 0x00000078005c8947 */ /* 0x002fea0003800000 */
.L_x_278:
[----:B------:R-:W-:Y:S05]  /*7320*/  WARPSYNC.ALL ;  /* 0x0000000000007948 */ /* 0x000fea0003800000 */
[----:B------:R-:W-:Y:S01]  /*7330*/  VIADD R0, R0, 0x400 ;  /* 0x0000040000007836 */ /* 0x000fe20000000000 */
[----:B------:R-:W-:Y:S01]  /*7340*/  WARPGROUP.ARRIVE ;  /* 0x00000000000079c5 */ /* 0x000fe20000000000 */
[----:B------:R-:W-:Y:S01]  /*7350*/  IMAD.MOV.U32 R15, RZ, RZ, 0x40000040 ;  /* 0x40000040ff0f7424 */ /* 0x000fe200078e00ff */
[----:B01----:R-:W0:Y:S01]  /*7360*/  SHFL.BFLY PT, R5, R4, 0x2, 0x1f ;  /* 0x0c401f0004057f89 */ /* 0x003e2200000e0000 */
[----:B------:R-:W-:Y:S02]  /*7370*/  IADD3 R185, R185, 0x1, RZ ;  /* 0x00000001b9b97810 */ /* 0x000fe40007ffe0ff */
[----:B------:R-:W-:-:S04]  /*7380*/  SHF.R.U32.HI R0, RZ, 0x4, R0 ;  /* 0x00000004ff007819 */ /* 0x000fc80000011600 */
[----:B------:R-:W-:-:S04]  /*7390*/  LOP3.LUT R0, R0, 0x3fff, RZ, 0xc0, !PT ;  /* 0x00003fff00007812 */ /* 0x000fc800078ec0ff */
[----:B------:R-:W-:Y:S02]  /*73a0*/  LOP3.LUT R13, R0, 0x4000000, RZ, 0xfc, !PT ;  /* 0x04000000000d7812 */ /* 0x000fe400078efcff */
[----:B------:R-:W1:Y:S03]  /*73b0*/  SHFL.BFLY PT, R0, R3, 0x2, 0x1f ;  /* 0x0c401f0003007f89 */ /* 0x000e6600000e0000 */
[----:B------:R-:W-:Y:S01]  /*73c0*/  IMAD R12, R2, 0x800, R13 ;  /* 0x00000800020c7824 */ /* 0x000fe200078e020d */
[----:B------:R-:W-:-:S03]  /*73d0*/  MOV R13, 0x40000040 ;  /* 0x40000040000d7802 */ /* 0x000fc60000000f00 */
[C---:B------:R-:W-:Y:S01]  /*73e0*/  VIADD R14, R12.reuse, 0x80 ;  /* 0x000000800c0e7836 */ /* 0x040fe20000000000 */
[----:B------:R-:W-:Y:S02]  /*73f0*/  R2UR UR6, R12 ;  /* 0x000000000c0672ca */ /* 0x000fe400000e0000 */
[----:B------:R-:W-:Y:S01]  /*7400*/  R2UR UR7, R13 ;  /* 0x000000000d0772ca */ /* 0x000fe200000e0000 */
[----:B0-----:R-:W-:Y:S01]  /*7410*/  FADD.FTZ R5, R5, R4 ;  /* 0x0000000405057221 */ /* 0x001fe20000010000 */
[----:B------:R-:W-:-:S11]  /*7420*/  MOV R13, 0x40000040 ;  /* 0x40000040000d7802 */ /* 0x000fd60000000f00 */
[----:B------:R-:W-:Y:S01]  /*7430*/  HGMMA.64x128x16.F32 R24, R180, gdesc[UR4].tnspB, R24, gsb0 ;  /* 0x41e00004b4187df0 */ /* 0x000fe20008000818 */
[----:B------:R-:W-:Y:S01]  /*7440*/  R2UR UR6, R14 ;  /* 0x000000000e0672ca */ /* 0x000fe200000e0000 */
[----:B------:R-:W-:Y:S01]  /*7450*/  VIADD R14, R12, 0x100 ;  /* 0x000001000c0e7836 */ /* 0x000fe20000000000 */
[----:B------:R-:W-:Y:S01]  /*7460*/  R2UR UR7, R15 ;  /* 0x000000000f0772ca */ /* 0x000fe200000e0000 */
[----:B------:R-:W-:Y:S02]  /*7470*/  IMAD.MOV.U32 R15, RZ, RZ, 0x40000040 ;  /* 0x40000040ff0f7424 */ /* 0x000fe400078e00ff */
[----:B-1----:R-:W-:Y:S02]  /*7480*/  FADD.FTZ R7, R0, R3 ;  /* 0x0000000300077221 */ /* 0x002fe40000010000 */
[----:B------:R-:W-:Y:S04]  /*7490*/  SHFL.BFLY PT, R0, R5, 0x1, 0x1f ;  /* 0x0c201f0005007f89 */ /* 0x000fe800000e0000 */
[----:B------:R-:W0:Y:S01]  /*74a0*/  SHFL.BFLY PT, R8, R7, 0x1, 0x1f ;  /* 0x0c201f0007087f89 */ /* 0x000e2200000e0000 */
[----:B------:R-:W-:-:S02]  /*74b0*/  WARPGROUP.DEPBAR.LE gsb0, 0x0 ;  /* 0x00008000000079c5 */ /* 0x000fc40000010000 */
[----:B------:R-:W-:-:S06]  /*74c0*/  WARPGROUP.ARRIVE ;  /* 0x00000000000079c5 */ /* 0x000fcc0000000000 */
[----:B------:R-:W-:Y:S01]  /*74d0*/  HGMMA.64x128x16.F32 R24, R176, gdesc[UR4].tnspB, R24, gsb0 ;  /* 0x41e00004b0187df0 */ /* 0x000fe20008000818 */
[----:B------:R-:W-:Y:S01]  /*74e0*/  R2UR UR6, R14 ;  /* 0x000000000e0672ca */ /* 0x000fe200000e0000 */
[----:B------:R-:W-:Y:S01]  /*74f0*/  VIADD R14, R12, 0x180 ;  /* 0x000001800c0e7836 */ /* 0x000fe20000000000 */
[----:B------:R-:W-:Y:S01]  /*7500*/  R2UR UR7, R15 ;  /* 0x000000000f0772ca */ /* 0x000fe200000e0000 */
[----:B------:R-:W-:Y:S01]  /*7510*/  IMAD.MOV.U32 R15, RZ, RZ, 0x40000040 ;  /* 0x40000040ff0f7424 */ /* 0x000fe200078e00ff */
[----:B------:R-:W-:Y:S02]  /*7520*/  WARPGROUP.DEPBAR.LE gsb0, 0x0 ;  /* 0x00008000000079c5 */ /* 0x000fe40000010000 */
[----:B------:R-:W-:-:S09]  /*7530*/  WARPGROUP.ARRIVE ;  /* 0x00000000000079c5 */ /* 0x000fd20000000000 */
[----:B------:R-:W-:Y:S01]  /*7540*/  HGMMA.64x128x16.F32 R24, R172, gdesc[UR4].tnspB, R24, gsb0 ;  /* 0x41e00004ac187df0 */ /* 0x000fe20008000818 */
[----:B------:R-:W-:Y:S02]  /*7550*/  R2UR UR6, R14 ;  /* 0x000000000e0672ca */ /* 0x000fe400000e0000 */
[----:B------:R-:W-:Y:S01]  /*7560*/  R2UR UR7, R15 ;  /* 0x000000000f0772ca */ /* 0x000fe200000e0000 */
[----:B------:R-:W-:Y:S01]  /*7570*/  IMAD.MOV.U32 R15, RZ, RZ, 0x40000040 ;  /* 0x40000040ff0f7424 */ /* 0x000fe200078e00ff */
[----:B------:R-:W-:Y:S01]  /*7580*/  IADD3 R14, R12, 0x200, RZ ;  /* 0x000002000c0e7810 */ /* 0x000fe20007ffe0ff */
[----:B------:R-:W-:Y:S02]  /*7590*/  WARPGROUP.DEPBAR.LE gsb0, 0x0 ;  /* 0x00008000000079c5 */ /* 0x000fe40000010000 */
[----:B------:R-:W-:-:S08]  /*75a0*/  WARPGROUP.ARRIVE ;  /* 0x00000000000079c5 */ /* 0x000fd00000000000 */
        /* <DEDUP_REMOVED lines=8> */
[----:B------:R-:W-:Y:S01]  /*7630*/  R2UR UR6, R14 ;  /* 0x000000000e0672ca */ /* 0x000fe200000e0000 */
[C---:B------:R-:W-:Y:S01]  /*7640*/  VIADD R14, R12.reuse, 0x300 ;  /* 0x000003000c0e7836 */ /* 0x040fe20000000000 */
[----:B------:R-:W-:Y:S01]  /*7650*/  R2UR UR7, R15 ;  /* 0x000000000f0772ca */ /* 0x000fe200000e0000 */
[----:B------:R-:W-:Y:S02]  /*7660*/  IMAD.MOV.U32 R15, RZ, RZ, 0x40000040 ;  /* 0x40000040ff0f7424 */ /* 0x000fe400078e00ff */
[----:B------:R-:W-:Y:S01]  /*7670*/  VIADD R12, R12, 0x380 ;  /* 0x000003800c0c7836 */ /* 0x000fe20000000000 */
[----:B------:R-:W-:Y:S02]  /*7680*/  WARPGROUP.DEPBAR.LE gsb0, 0x0 ;  /* 0x00008000000079c5 */ /* 0x000fe40000010000 */
[----:B------:R-:W-:-:S07]  /*7690*/  WARPGROUP.ARRIVE ;  /* 0x00000000000079c5 */ /* 0x000fce0000000000 */
[----:B------:R-:W-:Y:S01]  /*76a0*/  HGMMA.64x128x16.F32 R24, R156, gdesc[UR4].tnspB, R24, gsb0 ;  /* 0x41e000049c187df0 */ /* 0x000fe20008000818 */
[----:B------:R-:W-:Y:S01]  /*76b0*/  R2UR UR6, R14 ;  /* 0x000000000e0672ca */ /* 0x000fe200000e0000 */
[----:B------:R-:W-:Y:S01]  /*76c0*/  VIADD R14, R2, 0x1 ;  /* 0x00000001020e7836 */ /* 0x000fe20000000000 */
[----:B------:R-:W-:Y:S01]  /*76d0*/  R2UR UR7, R15 ;  /* 0x000000000f0772ca */ /* 0x000fe200000e0000 */
[----:B0-----:R-:W-:Y:S01]  /*76e0*/  FADD.FTZ R15, R7, R8 ;  /* 0x00000008070f7221 */ /* 0x001fe20000010000 */
[----:B------:R-:W-:Y:S02]  /*76f0*/  IMAD.MOV.U32 R2, RZ, RZ, RZ ;  /* 0x000000ffff027224 */ /* 0x000fe400078e00ff */
[----:B------:R-:W-:Y:S01]  /*7700*/  ISETP.NE.AND P2, PT, R14, 0x2, PT ;  /* 0x000000020e00780c */ /* 0x000fe20003f45270 */
[----:B------:R-:W-:Y:S01]  /*7710*/  @!P1 VIADD R7, R20, 0x34860 ;  /* 0x0003486014079836 */ /* 0x000fe20000000000 */
[----:B------:R-:W-:Y:S02]  /*7720*/  FSETP.NE.FTZ.AND P3, PT, R15, RZ, PT ;  /* 0x000000ff0f00720b */ /* 0x000fe40003f75000 */
[----:B------:R-:W-:-:S02]  /*7730*/  SEL R3, RZ, 0x1, P2 ;  /* 0x00000001ff037807 */ /* 0x000fc40001000000 */
[----:B------:R-:W-:Y:S02]  /*7740*/  @!P1 PRMT R7, RZ, 0x654, R7 ;  /* 0x00000654ff079816 */ /* 0x000fe40000000007 */
[----:B------:R-:W-:Y:S01]  /*7750*/  LOP3.LUT R16, R16, R3, RZ, 0x3c, !PT ;  /* 0x0000000310107212 */ /* 0x000fe200078e3cff */
[----:B------:R-:W-:-:S06]  /*7760*/  IMAD.MOV.U32 R3, RZ, RZ, -0x800000 ;  /* 0xff800000ff037424 */ /* 0x000fcc00078e00ff */
[----:B------:R-:W0:Y:S01]  /*7770*/  @P3 MUFU.LG2 R10, R15 ;  /* 0x0000000f000a3308 */ /* 0x000e220000000c00 */
[----:B------:R-:W-:Y:S01]  /*7780*/  @P3 FMUL.FTZ R21, R6, 0.69314718246459960938 ;  /* 0x3f31721806153820 */ /* 0x000fe20000410000 */
[----:B0-----:R-:W-:Y:S01]  /*7790*/  @P3 FMUL.FTZ R10, R10, 0.69314718246459960938 ;  /* 0x3f3172180a0a3820 */ /* 0x001fe20000410000 */
[----:B------:R-:W-:Y:S02]  /*77a0*/  WARPGROUP.DEPBAR.LE gsb0, 0x0 ;  /* 0x00008000000079c5 */ /* 0x000fe40000010000 */
[----:B------:R-:W-:-:S06]  /*77b0*/  WARPGROUP.ARRIVE ;  /* 0x00000000000079c5 */ /* 0x000fcc0000000000 */
[----:B------:R-:W-:Y:S01]  /*77c0*/  HGMMA.64x128x16.F32 R24, R160, gdesc[UR4].tnspB, R24, gsb0 ;  /* 0x41e00004a0187df0 */ /* 0x000fe20008000818 */
[----:B------:R-:W-:Y:S01]  /*77d0*/  R2UR UR6, R12 ;  /* 0x000000000c0672ca */ /* 0x000fe200000e0000 */
[----:B------:R-:W-:Y:S01]  /*77e0*/  FADD.FTZ R12, R5, R0 ;  /* 0x00000000050c7221 */ /* 0x000fe20000010000 */
[----:B------:R-:W-:Y:S01]  /*77f0*/  R2UR UR7, R13 ;  /* 0x000000000d0772ca */ /* 0x000fe200000e0000 */
[----:B------:R-:W-:Y:S02]  /*7800*/  IMAD.MOV.U32 R13, RZ, RZ, RZ ;  /* 0x000000ffff0d7224 */ /* 0x000fe400078e00ff */
[----:B------:R-:W-:Y:S01]  /*7810*/  IMAD.MOV.U32 R0, RZ, RZ, -0x800000 ;  /* 0xff800000ff007424 */ /* 0x000fe200078e00ff */
[----:B------:R-:W-:Y:S01]  /*7820*/  FSETP.NE.FTZ.AND P0, PT, R12, RZ, PT ;  /* 0x000000ff0c00720b */ /* 0x000fe20003f15000 */
[----:B------:R-:W-:Y:S02]  /*7830*/  @P3 FFMA.FTZ R0, R21, R11, R10 ;  /* 0x0000000b15003223 */ /* 0x000fe4000001000a */
[----:B------:R-:W-:Y:S10]  /*7840*/  @P3 MUFU.RCP R13, R15 ;  /* 0x0000000f000d3308 */ /* 0x000ff40000001000 */
[----:B------:R-:W0:Y:S01]  /*7850*/  @P0 MUFU.LG2 R8, R12 ;  /* 0x0000000c00080308 */ /* 0x000e220000000c00 */
[----:B------:R-:W-:-:S07]  /*7860*/  @P0 FMUL.FTZ R4, R6, 0.69314718246459960938 ;  /* 0x3f31721806040820 */ /* 0x000fce0000410000 */
[----:B------:R-:W1:Y:S01]  /*7870*/  @P0 MUFU.RCP R2, R12 ;  /* 0x0000000c00020308 */ /* 0x000e620000001000 */
[----:B0-----:R-:W-:-:S04]  /*7880*/  @P0 FMUL.FTZ R5, R8, 0.69314718246459960938 ;  /* 0x3f31721808050820 */ /* 0x001fc80000410000 */
[----:B------:R-:W-:Y:S01]  /*7890*/  @P0 FFMA.FTZ R3, R4, R9, R5 ;  /* 0x0000000904030223 */ /* 0x000fe20000010005 */
[----:B------:R-:W-:Y:S01]  /*78a0*/  PLOP3.LUT P0, PT, PT, PT, PT, 0x8, 0x0 ;  /* 0x000000000000781c */ /* 0x000fe20003f0e170 */
[----:B------:R-:W-:Y:S02]  /*78b0*/  WARPGROUP.DEPBAR.LE gsb0, 0x0 ;  /* 0x00008000000079c5 */ /* 0x000fe40000010000 */
[----:B------:R-:W-:-:S06]  /*78c0*/  WARPGROUP.ARRIVE ;  /* 0x00000000000079c5 */ /* 0x000fcc0000000000 */
[----:B------:R-:W-:Y:S03]  /*78d0*/  HGMMA.64x128x16.F32 R24, R164, gdesc[UR4].tnspB, R24, gsb0 ;  /* 0x41e00004a4187df0 */ /* 0x000fe60008000818 */
[----:B------:R-:W-:Y:S02]  /*78e0*/  WARPGROUP.DEPBAR.LE gsb0, 0x0 ;  /* 0x00008000000079c5 */ /* 0x000fe40000010000 */
[-C--:B-1----:R-:W-:Y:S01]  /*78f0*/  FMUL.FTZ R89, R33, R2.reuse ;  /* 0x0000000221597220 */ /* 0x082fe20000410000 */
[-C--:B------:R-:W-:Y:S01]  /*7900*/  FMUL.FTZ R88, R36, R2.reuse ;  /* 0x0000000224587220 */ /* 0x080fe20000410000 */
[----:B------:R0:W-:Y:S01]  /*7910*/  @!P1 SYNCS.ARRIVE.TRANS64.RED.A1T0 RZ, [R7+URZ], RZ ;  /* 0x000000ff07ff99a7 */ /* 0x0001e2000810043f */
        /* <DEDUP_REMOVED lines=33> */
[-C--:B0-----:R-:W-:Y:S01]  /*7b30*/  FMUL.FTZ R7, R31, R13.reuse ;  /* 0x0000000d1f077220 */ /* 0x081fe20000410000 */
        /* <DEDUP_REMOVED lines=28> */
[----:B------:R-:W-:-:S07]  /*7d00*/  SEL R2, R14, RZ, P2 ;  /* 0x000000ff0e027207 */ /* 0x000fce0001000000 */
.L_x_258:
[----:B------:R-:W0:Y:S01]  /*7d10*/  S2R R5, SR_CgaCtaId ;  /* 0x0000000000057919 */ /* 0x000e220000008800 */
[----:B------:R-:W-:Y:S01]  /*7d20*/  MOV R28, 0x400 ;  /* 0x00000400001c7802 */ /* 0x000fe20000000f00 */
[----:B------:R-:W-:Y:S01]  /*7d30*/  BSSY B0, `(.L_x_280) ;  /* 0x0000205000007945 */ /* 0x000fe20003800000 */
[----:B------:R-:W-:Y:S02]  /*7d40*/  BAR.SYNC.DEFER_BLOCKING 0x5, 0x120 ;  /* 0x0144800000007b1d */ /* 0x000fe40000010000 */
[----:B0-----:R-:W-:-:S05]  /*7d50*/  LEA R28, R5, R28, 0x18 ;  /* 0x0000001c051c7211 */ /* 0x001fca00078ec0ff */
[----:B------:R-:W0:Y:S02]  /*7d60*/  LDS.128 R48, [R28+0x348d0] ;  /* 0x0348d0001c307984 */ /* 0x000e240000000c00 */
[----:B0-----:R-:W-:Y:S01]  /*7d70*/  R2UR UR5, R50 ;  /* 0x00000000320572ca */ /* 0x001fe200000e0000 */
[----:B------:R-:W-:Y:S06]  /*7d80*/  BAR.ARV 0x4, 0x120 ;  /* 0x0104800000007b1d */ /* 0x000fec0000002000 */
[----:B------:R-:W-:Y:S08]  /*7d90*/  @P0 BRA `(.L_x_281) ;  /* 0x0000001400200947 */ /* 0x000ff00003800000 */
[----:B------:R-:W0:Y:S01]  /*7da0*/  S2R R5, SR_SWINHI ;  /* 0x0000000000057919 */ /* 0x000e220000002f00 */
[----:B------:R-:W-:Y:S01]  /*7db0*/  F2FP.F16.F32.PACK_AB R7, R7, R8 ;  /* 0x000000080707723e */ /* 0x000fe200000000ff */
[----:B------:R-:W-:Y:S01]  /*7dc0*/  ULDC.64 UR6, c[0x0][0xbd8] ;  /* 0x0002f60000067ab9 */ /* 0x000fe20000000a00 */
[----:B------:R-:W-:Y:S01]  /*7dd0*/  F2FP.F16.F32.PACK_AB R6, R6, R91 ;  /* 0x0000005b0606723e */ /* 0x000fe200000000ff */
[----:B------:R-:W-:Y:S01]  /*7de0*/  UISETP.NE.U32.AND UP0, UPT, UR6, URZ, UPT ;  /* 0x0000003f0600728c */ /* 0x000fe2000bf05070 */
[----:B------:R-:W-:Y:S01]  /*7df0*/  F2FP.F16.F32.PACK_AB R64, R65, R64 ;  /* 0x000000404140723e */ /* 0x000fe200000000ff */
[----:B------:R-:W-:Y:S01]  /*7e00*/  USHF.L.U32 UR8, UR61, 0x2, URZ ;  /* 0x000000023d087899 */ /* 0x000fe2000800063f */
[----:B------:R-:W-:Y:S01]  /*7e10*/  F2FP.F16.F32.PACK_AB R65, R67, R66 ;  /* 0x000000424341723e */ /* 0x000fe200000000ff */
[----:B------:R-:W-:Y:S01]  /*7e20*/  UISETP.NE.AND.EX UP0, UPT, UR7, URZ, UPT, UP0 ;  /* 0x0000003f0700728c */ /* 0x000fe2000bf05300 */
[----:B------:R-:W-:Y:S01]  /*7e30*/  F2FP.F16.F32.PACK_AB R72, R73, R72 ;  /* 0x000000484948723e */ /* 0x000fe200000000ff */
[----:B------:R-:W-:Y:S01]  /*7e40*/  ULDC.64 UR10, c[0x0][0x208] ;  /* 0x00008200000a7ab9 */ /* 0x000fe20000000a00 */
        /* <DEDUP_REMOVED lines=9> */
[----:B------:R-:W-:Y:S02]  /*7ee0*/  R2UR UR4, R184 ;  /* 0x00000000b80472ca */ /* 0x000fe400000e0000 */
[----:B------:R-:W-:Y:S02]  /*7ef0*/  MOV R20, R28 ;  /* 0x0000001c00147202 */ /* 0x000fe40000000f00 */
[----:B0-----:R-:W-:-:S03]  /*7f00*/  MOV R21, R5 ;  /* 0x0000000500157202 */ /* 0x001fc60000000f00 */
[----:B------:R-:W-:-:S03]  /*7f10*/  IMAD.WIDE R4, R190, 0x2, R20 ;  /* 0x00000002be047825 */ /* 0x000fc600078e0214 */
[----:B------:R-:W-:-:S03]  /*7f20*/  LOP3.LUT R9, R4, 0x380, RZ, 0xc0, !PT ;  /* 0x0000038004097812 */ /* 0x000fc600078ec0ff */
[----:B------:R-:W-:Y:S01]  /*7f30*/  USHF.L.U64.HI UR9, UR61, 0x2, UR4 ;  /* 0x000000023d097899 */ /* 0x000fe20008010204 */
[C---:B------:R-:W-:Y:S01]  /*7f40*/  IADD3 R97, P6, R4.reuse, 0x20, RZ ;  /* 0x0000002004617810 */ /* 0x040fe20007fde0ff */
[----:B------:R-:W-:Y:S01]  /*7f50*/  UIADD3 UR4, UP1, UR8, UR6, URZ ;  /* 0x0000000608047290 */ /* 0x000fe2000ff3e03f */
[C---:B------:R-:W-:Y:S02]  /*7f60*/  IADD3 R99, P5, R4.reuse, 0x40, RZ ;  /* 0x0000004004637810 */ /* 0x040fe40007fbe0ff */
[C---:B------:R-:W-:Y:S01]  /*7f70*/  IADD3 R101, P4, R4.reuse, 0x60, RZ ;  /* 0x0000006004657810 */ /* 0x040fe20007f9e0ff */
[--C-:B------:R-:W-:Y:S01]  /*7f80*/  IMAD.X R31, RZ, RZ, R5.reuse, P6 ;  /* 0x000000ffff1f7224 */ /* 0x100fe200030e0605 */
[----:B------:R-:W-:Y:S01]  /*7f90*/  IADD3 R103, P3, R4, 0x4000, RZ ;  /* 0x0000400004677810 */ /* 0x000fe20007f7e0ff */
[--C-:B------:R-:W-:Y:S01]  /*7fa0*/  IMAD.X R27, RZ, RZ, R5.reuse, P5 ;  /* 0x000000ffff1b7224 */ /* 0x100fe200028e0605 */
[----:B------:R-:W-:Y:S01]  /*7fb0*/  SHF.R.U64 R9, R9, 0x3, RZ ;  /* 0x0000000309097819 */ /* 0x000fe200000012ff */
[--C-:B------:R-:W-:Y:S01]  /*7fc0*/  IMAD.X R25, RZ, RZ, R5.reuse, P4 ;  /* 0x000000ffff197224 */ /* 0x100fe200020e0605 */
[----:B------:R-:W-:Y:S01]  /*7fd0*/  LOP3.LUT R14, R97, 0x380, RZ, 0xc0, !PT ;  /* 0x00000380610e7812 */ /* 0x000fe200078ec0ff */
[----:B------:R-:W-:Y:S01]  /*7fe0*/  IMAD.X R15, RZ, RZ, R5, P3 ;  /* 0x000000ffff0f7224 */ /* 0x000fe200018e0605 */
[----:B------:R-:W-:Y:S01]  /*7ff0*/  LOP3.LUT R24, R99, 0x380, RZ, 0xc0, !PT ;  /* 0x0000038063187812 */ /* 0x000fe200078ec0ff */
[----:B------:R-:W-:Y:S01]  /*8000*/  UIADD3.X UR6, UR9, UR7, URZ, UP1, !UPT ;  /* 0x0000000709067290 */ /* 0x000fe20008ffe43f */
[----:B------:R-:W-:-:S02]  /*8010*/  LOP3.LUT R48, R101, 0x380, RZ, 0xc0, !PT ;  /* 0x0000038065307812 */ /* 0x000fc400078ec0ff */
[----:B------:R-:W-:Y:S01]  /*8020*/  LOP3.LUT R50, R103, 0x380, RZ, 0xc0, !PT ;  /* 0x0000038067327812 */ /* 0x000fe200078ec0ff */
[----:B------:R-:W-:Y:S01]  /*8030*/  BAR.SYNC.DEFER_BLOCKING 0x1, 0x100 ;  /* 0x0044000000007b1d */ /* 0x000fe20000010000 */
[C---:B------:R-:W-:Y:S02]  /*8040*/  IADD3 R105, P2, R4.reuse, 0x4020, RZ ;  /* 0x0000402004697810 */ /* 0x040fe40007f5e0ff */
[C---:B------:R-:W-:Y:S02]  /*8050*/  IADD3 R107, P1, R4.reuse, 0x4040, RZ ;  /* 0x00004040046b7810 */ /* 0x040fe40007f3e0ff */
[----:B------:R-:W-:Y:S01]  /*8060*/  IADD3 R109, P0, R4, 0x4060, RZ ;  /* 0x00004060046d7810 */ /* 0x000fe20007f1e0ff */
[--C-:B------:R-:W-:Y:S01]  /*8070*/  IMAD.X R13, RZ, RZ, R5.reuse, P2 ;  /* 0x000000ffff0d7224 */ /* 0x100fe200010e0605 */
[----:B------:R-:W-:Y:S01]  /*8080*/  LOP3.LUT R4, R9, R4, RZ, 0x3c, !PT ;  /* 0x0000000409047212 */ /* 0x000fe200078e3cff */
[----:B------:R-:W-:Y:S01]  /*8090*/  IMAD.X R11, RZ, RZ, R5, P1 ;  /* 0x000000ffff0b7224 */ /* 0x000fe200008e0605 */
[----:B------:R-:W-:-:S02]  /*80a0*/  SHF.R.U64 R14, R14, 0x3, RZ ;  /* 0x000000030e0e7819 */ /* 0x000fc400000012ff */
[----:B------:R-:W-:Y:S02]  /*80b0*/  SHF.R.U64 R24, R24, 0x3, RZ ;  /* 0x0000000318187819 */ /* 0x000fe400000012ff */
[----:B------:R-:W-:Y:S02]  /*80c0*/  SHF.R.U64 R48, R48, 0x3, RZ ;  /* 0x0000000330307819 */ /* 0x000fe400000012ff */
[----:B------:R-:W-:Y:S02]  /*80d0*/  SHF.R.U64 R50, R50, 0x3, RZ ;  /* 0x0000000332327819 */ /* 0x000fe400000012ff */
[-C--:B------:R-:W-:Y:S02]  /*80e0*/  IADD3.X R9, RZ, R5.reuse, RZ, P0, !PT ;  /* 0x00000005ff097210 */ /* 0x080fe400007fe4ff */
[----:B------:R-:W-:Y:S02]  /*80f0*/  MOV R94, R4 ;  /* 0x00000004005e7202 */ /* 0x000fe40000000f00 */
[----:B------:R-:W-:-:S02]  /*8100*/  LOP3.LUT R30, R14, R97, RZ, 0x3c, !PT ;  /* 0x000000610e1e7212 */ /* 0x000fc400078e3cff */
[----:B------:R-:W-:Y:S02]  /*8110*/  LOP3.LUT R26, R24, R99, RZ, 0x3c, !PT ;  /* 0x00000063181a7212 */ /* 0x000fe400078e3cff */
[----:B------:R-:W-:Y:S02]  /*8120*/  F2FP.F16.F32.PACK_AB R5, R10, R93 ;  /* 0x0000005d0a05723e */ /* 0x000fe400000000ff */
[----:B------:R-:W-:Y:S02]  /*8130*/  LOP3.LUT R24, R48, R101, RZ, 0x3c, !PT ;  /* 0x0000006530187212 */ /* 0x000fe400078e3cff */
[----:B------:R-:W-:Y:S02]  /*8140*/  LOP3.LUT R14, R50, R103, RZ, 0x3c, !PT ;  /* 0x00000067320e7212 */ /* 0x000fe400078e3cff */
[----:B------:R-:W-:Y:S02]  /*8150*/  LOP3.LUT R10, R105, 0x380, RZ, 0xc0, !PT ;  /* 0x00000380690a7812 */ /* 0x000fe400078ec0ff */
[----:B------:R-:W-:-:S02]  /*8160*/  LOP3.LUT R48, R107, 0x380, RZ, 0xc0, !PT ;  /* 0x000003806b307812 */ /* 0x000fc400078ec0ff */
[----:B------:R-:W-:Y:S02]  /*8170*/  LOP3.LUT R50, R109, 0x380, RZ, 0xc0, !PT ;  /* 0x000003806d327812 */ /* 0x000fe400078ec0ff */
[----:B------:R-:W-:Y:S02]  /*8180*/  SHF.R.U64 R10, R10, 0x3, RZ ;  /* 0x000000030a0a7819 */ /* 0x000fe400000012ff */
[----:B------:R-:W-:Y:S02]  /*8190*/  SHF.R.U64 R48, R48, 0x3, RZ ;  /* 0x0000000330307819 */ /* 0x000fe400000012ff */
[----:B------:R-:W-:Y:S02]  /*81a0*/  SHF.R.U64 R50, R50, 0x3, RZ ;  /* 0x0000000332327819 */ /* 0x000fe400000012ff */
[----:B------:R-:W-:Y:S02]  /*81b0*/  F2FP.F16.F32.PACK_AB R4, R12, R95 ;  /* 0x0000005f0c04723e */ /* 0x000fe400000000ff */
[----:B------:R-:W-:-:S02]  /*81c0*/  LOP3.LUT R12, R10, R105, RZ, 0x3c, !PT ;  /* 0x000000690a0c7212 */ /* 0x000fc400078e3cff */
[----:B------:R-:W-:Y:S01]  /*81d0*/  LOP3.LUT R10, R48, R107, RZ, 0x3c, !PT ;  /* 0x0000006b300a7212 */ /* 0x000fe200078e3cff */
[----:B------:R0:W-:Y:S01]  /*81e0*/  STSM.16.M88.4 [R94], R4 ;  /* 0x000000045e007844 */ /* 0x0001e20000000200 */
[----:B------:R-:W-:Y:S02]  /*81f0*/  LOP3.LUT R8, R50, R109, RZ, 0x3c, !PT ;  /* 0x0000006d32087212 */ /* 0x000fe400078e3cff */
[----:B------:R-:W-:Y:S02]  /*8200*/  MOV R93, R30 ;  /* 0x0000001e005d7202 */ /* 0x000fe40000000f00 */
[----:B------:R-:W-:Y:S02]  /*8210*/  MOV R31, R10 ;  /* 0x0000000a001f7202 */ /* 0x000fe40000000f00 */
[----:B------:R-:W-:Y:S02]  /*8220*/  MOV R30, R8 ;  /* 0x00000008001e7202 */ /* 0x000fe40000000f00 */
[----:B------:R-:W-:-:S02]  /*8230*/  F2FP.F16.F32.PACK_AB R8, R89, R90 ;  /* 0x0000005a5908723e */ /* 0x000fc400000000ff */
[----:B------:R-:W-:Y:S02]  /*8240*/  F2FP.F16.F32.PACK_AB R9, R35, R34 ;  /* 0x000000222309723e */ /* 0x000fe400000000ff */
[----:B------:R-:W-:Y:S02]  /*8250*/  F2FP.F16.F32.PACK_AB R10, R37, R88 ;  /* 0x00000058250a723e */ /* 0x000fe400000000ff */
[----:B------:R-:W-:Y:S02]  /*8260*/  F2FP.F16.F32.PACK_AB R11, R39, R38 ;  /* 0x00000026270b723e */ /* 0x000fe400000000ff */
[----:B------:R-:W-:Y:S02]  /*8270*/  MOV R92, R26 ;  /* 0x0000001a005c7202 */ /* 0x000fe40000000f00 */
[----:B------:R-:W-:Y:S01]  /*8280*/  MOV R50, R14 ;  /* 0x0000000e00327202 */ /* 0x000fe20000000f00 */
[----:B------:R-:W-:Y:S01]  /*8290*/  STSM.16.M88.4 [R93], R8 ;  /* 0x000000085d007844 */ /* 0x000fe20000000200 */
[----:B------:R-:W-:-:S02]  /*82a0*/  MOV R48, R12 ;  /* 0x0000000c00307202 */ /* 0x000fc40000000f00 */
[----:B0-----:R-:W-:Y:S02]  /*82b0*/  F2FP.F16.F32.PACK_AB R4, R41, R40 ;  /* 0x000000282904723e */ /* 0x001fe400000000ff */
[----:B------:R-:W-:Y:S02]  /*82c0*/  F2FP.F16.F32.PACK_AB R5, R43, R42 ;  /* 0x0000002a2b05723e */ /* 0x000fe400000000ff */
[----:B------:R-:W-:Y:S02]  /*82d0*/  F2FP.F16.F32.PACK_AB R6, R45, R44 ;  /* 0x0000002c2d06723e */ /* 0x000fe400000000ff */
[----:B------:R-:W-:Y:S02]  /*82e0*/  F2FP.F16.F32.PACK_AB R7, R47, R46 ;  /* 0x0000002e2f07723e */ /* 0x000fe400000000ff */
[----:B------:R-:W-:Y:S02]  /*82f0*/  MOV R91, R24 ;  /* 0x00000018005b7202 */ /* 0x000fe40000000f00 */
[----:B------:R-:W-:Y:S01]  /*8300*/  F2FP.F16.F32.PACK_AB R12, R33, R36 ;  /* 0x00000024210c723e */ /* 0x000fe200000000ff */
[----:B------:R0:W-:Y:S01]  /*8310*/  STSM.16.M88.4 [R92], R4 ;  /* 0x000000045c007844 */ /* 0x0001e20000000200 */
[----:B------:R-:W-:-:S02]  /*8320*/  F2FP.F16.F32.PACK_AB R13, R29, R32 ;  /* 0x000000201d0d723e */ /* 0x000fc400000000ff */
[----:B------:R-:W-:Y:S02]  /*8330*/  F2FP.F16.F32.PACK_AB R14, R53, R52 ;  /* 0x00000034350e723e */ /* 0x000fe400000000ff */
[----:B------:R-:W-:Y:S02]  /*8340*/  F2FP.F16.F32.PACK_AB R15, R55, R54 ;  /* 0x00000036370f723e */ /* 0x000fe400000000ff */
[----:B------:R-:W-:Y:S02]  /*8350*/  F2FP.F16.F32.PACK_AB R24, R57, R56 ;  /* 0x000000383918723e */ /* 0x000fe400000000ff */
[----:B------:R-:W-:Y:S01]  /*8360*/  F2FP.F16.F32.PACK_AB R25, R59, R58 ;  /* 0x0000003a3b19723e */ /* 0x000fe200000000ff */
[----:B------:R1:W-:Y:S01]  /*8370*/  STSM.16.M88.4 [R91], R12 ;  /* 0x0000000c5b007844 */ /* 0x0003e20000000200 */
[----:B------:R-:W-:Y:S02]  /*8380*/  F2FP.F16.F32.PACK_AB R26, R61, R60 ;  /* 0x0000003c3d1a723e */ /* 0x000fe400000000ff */
[----:B------:R-:W-:-:S02]  /*8390*/  F2FP.F16.F32.PACK_AB R27, R63, R62 ;  /* 0x0000003e3f1b723e */ /* 0x000fc400000000ff */
[----:B------:R-:W-:Y:S01]  /*83a0*/  PLOP3.LUT P0, PT, PT, PT, UP0, 0x80, 0x0 ;  /* 0x000000000000781c */ /* 0x000fe20003f0f008 */
[----:B0-----:R-:W-:Y:S02]  /*83b0*/  IMAD.U32 R4, RZ, RZ, UR4 ;  /* 0x00000004ff047e24 */ /* 0x001fe4000f8e00ff */
[----:B------:R1:W-:Y:S01]  /*83c0*/  STSM.16.M88.4 [R50], R24 ;  /* 0x0000001832007844 */ /* 0x0003e20000000200 */
[----:B------:R-:W-:Y:S01]  /*83d0*/  IMAD.U32 R5, RZ, RZ, UR6 ;  /* 0x00000006ff057e24 */ /* 0x000fe2000f8e00ff */
[----:B------:R-:W-:Y:S02]  /*83e0*/  ULDC.64 UR6, c[0x0][0xbe0] ;  /* 0x0002f80000067ab9 */ /* 0x000fe40000000a00 */
[----:B------:R1:W-:Y:S04]  /*83f0*/  STSM.16.M88.4 [R48], R64 ;  /* 0x0000004030007844 */ /* 0x0003e80000000200 */
[----:B------:R1:W-:Y:S04]  /*8400*/  STSM.16.M88.4 [R31], R72 ;  /* 0x000000481f007844 */ /* 0x0003e80000000200 */
[----:B------:R1:W-:Y:S01]  /*8410*/  STSM.16.M88.4 [R30], R80 ;  /* 0x000000501e007844 */ /* 0x0003e20000000200 */
[----:B------:R-:W-:Y:S06]  /*8420*/  BAR.SYNC.DEFER_BLOCKING 0x1, 0x100 ;  /* 0x0044000000007b1d */ /* 0x000fec0000010000 */
[----:B------:R-:W2:Y:S01]  /*8430*/  @P0 LDG.E R6, desc[UR10][R4.64] ;  /* 0x0000000a04060981 */ /* 0x000ea2000c1e1900 */
[----:B------:R-:W-:Y:S01]  /*8440*/  UISETP.NE.U32.AND UP1, UPT, UR6, URZ, UPT ;  /* 0x0000003f0600728c */ /* 0x000fe2000bf25070 */
[----:B------:R-:W0:Y:S01]  /*8450*/  LDC R29, c[0x0][0xa88] ;  /* 0x0002a200ff1d7b82 */ /* 0x000e220000000800 */
[----:B------:R-:W-:Y:S01]  /*8460*/  IMAD R7, R18, 0x40, R17 ;  /* 0x0000004012077824 */ /* 0x000fe200078e0211 */
[----:B------:R-:W-:Y:S01]  /*8470*/  UMOV UR4, URZ ;  /* 0x0000003f00047c82 */ /* 0x000fe20008000000 */
[----:B------:R-:W-:-:S02]  /*8480*/  UISETP.NE.AND.EX UP1, UPT, UR7, URZ, UPT, UP1 ;  /* 0x0000003f0700728c */ /* 0x000fc4000bf25310 */
[----:B------:R-:W-:-:S04]  /*8490*/  IMAD.WIDE R20, R7, 0x2, R20 ;  /* 0x0000000207147825 */ /* 0x000fc800078e0214 */
[----:B------:R-:W-:Y:S02]  /*84a0*/  PLOP3.LUT P2, PT, PT, PT, UP1, 0x80, 0x0 ;  /* 0x000000000000781c */ /* 0x000fe40003f4f018 */
[----:B------:R-:W-:-:S03]  /*84b0*/  IADD3 R33, P1, R20, 0x1000, RZ ;  /* 0x0000100014217810 */ /* 0x000fc60007f3e0ff */
[----:B------:R-:W-:-:S04]  /*84c0*/  @UP1 UIADD3 UR6, UP2, UR8, UR6, URZ ;  /* 0x0000000608061290 */ /* 0x000fc8000ff5e03f */
[----:B------:R-:W-:-:S06]  /*84d0*/  @UP1 UIADD3.X UR7, UR9, UR7, URZ, UP2, !UPT ;  /* 0x0000000709071290 */ /* 0x000fcc00097fe43f */
[----:B------:R-:W-:Y:S01]  /*84e0*/  IMAD.U32 R7, RZ, RZ, UR7 ;  /* 0x00000007ff077e24 */ /* 0x000fe2000f8e00ff */
[----:B--2---:R-:W-:Y:S01]  /*84f0*/  @P0 R2UR UR4, R6 ;  /* 0x00000000060402ca */ /* 0x004fe200000e0000 */
[----:B------:R-:W-:-:S05]  /*8500*/  IMAD.U32 R6, RZ, RZ, UR6 ;  /* 0x00000006ff067e24 */ /* 0x000fca000f8e00ff */
[----:B0-----:R1:W5:Y:S01]  /*8510*/  @P2 LDG.E R29, desc[UR10][R6.64] ;  /* 0x0000000a061d2981 */ /* 0x001362000c1e1900 */
[----:B------:R-:W-:Y:S08]  /*8520*/  @P2 BRA `(.L_x_282) ;  /* 0x0000000000142947 */ /* 0x000ff00003800000 */
[----:B------:R-:W-:Y:S05]  /*8530*/  @!P0 BRA `(.L_x_282) ;  /* 0x0000000000108947 */ /* 0x000fea0003800000 */
[----:B------:R-:W-:Y:S02]  /*8540*/  ULDC.64 UR6, c[0x0][0x208] ;  /* 0x0000820000067ab9 */ /* 0x000fe40000000a00 */
[----:B-1----:R-:W2:Y:S04]  /*8550*/  LDG.E R6, desc[UR6][R4.64] ;  /* 0x0000000604067981 */ /* 0x002ea8000c1e1900 */
[----:B-----5:R-:W2:Y:S02]  /*8560*/  LDG.E R29, desc[UR6][R4.64+0x4] ;  /* 0x00000406041d7981 */ /* 0x020ea4000c1e1900 */
[----:B--2---:R-:W-:-:S07]  /*8570*/  IMAD.IADD R29, R29, 0x1, -R6 ;  /* 0x000000011d1d7824 */ /* 0x004fce00078e0a06 */
.L_x_282:
[----:B------:R-:W-:Y:S01]  /*8580*/  R2UR UR15, R23 ;  /* 0x00000000170f72ca */ /* 0x000fe200000e0000 */
[----:B------:R-:W-:Y:S01]  /*8590*/  ULDC.64 UR12, c[0x0][0xb70] ;  /* 0x0002dc00000c7ab9 */ /* 0x000fe20000000a00 */
[----:B------:R-:W-:Y:S01]  /*85a0*/  R2UR UR14, R184 ;  /* 0x00000000b80e72ca */ /* 0x000fe200000e0000 */
[----:B------:R-:W-:Y:S01]  /*85b0*/  USHF.R.S32.HI UR9, URZ, 0x1f, UR4 ;  /* 0x0000001f3f097899 */ /* 0x000fe20008011404 */
[----:B------:R-:W-:Y:S01]  /*85c0*/  LEA R8, R22, R189, 0x7 ;  /* 0x000000bd16087211 */ /* 0x000fe200078e38ff */
[----:B------:R-:W-:Y:S01]  /*85d0*/  UMOV UR8, UR4 ;  /* 0x0000000400087c82 */ /* 0x000fe20008000000 */
[----:B------:R-:W-:Y:S01]  /*85e0*/  USEL UR61, UR61, URZ, !UP0 ;  /* 0x0000003f3d3d7287 */ /* 0x000fe2000c000000 */
[----:B------:R-:W-:Y:S01]  /*85f0*/  LOP3.LUT R32, R33, 0x380, RZ, 0xc0, !PT ;  /* 0x0000038021207812 */ /* 0x000fe200078ec0ff */
[----:B------:R-:W-:Y:S01]  /*8600*/  ULDC.64 UR16, c[0x0][0x208] ;  /* 0x0000820000107ab9 */ /* 0x000fe20000000a00 */
[----:B------:R-:W-:Y:S02]  /*8610*/  SHF.R.S32.HI R5, RZ, 0x1f, R8 ;  /* 0x0000001fff057819 */ /* 0x000fe40000011408 */
[----:B-1----:R-:W-:-:S02]  /*8620*/  IADD3 R13, P2, R20, 0x2000, RZ ;  /* 0x00002000140d7810 */ /* 0x002fc40007f5e0ff */
[----:B------:R-:W-:Y:S01]  /*8630*/  USHF.R.S32.HI UR11, URZ, 0x1f, UR15 ;  /* 0x0000001f3f0b7899 */ /* 0x000fe2000801140f */
[----:B------:R-:W-:Y:S01]  /*8640*/  IADD3 R7, P6, R20, 0x3000, RZ ;  /* 0x0000300014077810 */ /* 0x000fe20007fde0ff */
[----:B------:R-:W-:Y:S01]  /*8650*/  USEL UR14, UR14, URZ, !UP0 ;  /* 0x0000003f0e0e7287 */ /* 0x000fe2000c000000 */
[----:B------:R-:W-:Y:S01]  /*8660*/  SHF.R.U64 R32, R32, 0x3, RZ ;  /* 0x0000000320207819 */ /* 0x000fe200000012ff */
[----:B------:R-:W-:Y:S01]  /*8670*/  UIMAD UR10, UR11, UR12, URZ ;  /* 0x0000000c0b0a72a4 */ /* 0x000fe2000f8e023f */
[----:B------:R-:W-:Y:S01]  /*8680*/  LOP3.LUT R12, R13, 0x380, RZ, 0xc0, !PT ;  /* 0x000003800d0c7812 */ /* 0x000fe200078ec0ff */
[----:B------:R-:W-:Y:S01]  /*8690*/  UIMAD.WIDE.U32 UR6, UR15, UR12, UR8 ;  /* 0x0000000c0f0672a5 */ /* 0x000fe2000f8e0008 */
[----:B------:R-:W-:Y:S01]  /*86a0*/  LOP3.LUT R4, R7, 0x380, RZ, 0xc0, !PT ;  /* 0x0000038007047812 */ /* 0x000fe200078ec0ff */
[----:B------:R-:W-:Y:S01]  /*86b0*/  UIMAD UR10, UR15, UR13, UR10 ;  /* 0x0000000d0f0a72a4 */ /* 0x000fe2000f8e020a */
[----:B------:R-:W-:Y:S01]  /*86c0*/  LOP3.LUT R32, R32, R33, RZ, 0x3c, !PT ;  /* 0x0000002120207212 */ /* 0x000fe200078e3cff */
[----:B------:R-:W-:Y:S01]  /*86d0*/  IMAD.X R33, RZ, RZ, R21, P1 ;  /* 0x000000ffff217224 */ /* 0x000fe200008e0615 */
[----:B------:R-:W-:Y:S01]  /*86e0*/  ULDC.64 UR12, c[0x0][0xb78] ;  /* 0x0002de00000c7ab9 */ /* 0x000fe20000000a00 */
[----:B------:R-:W-:Y:S01]  /*86f0*/  UIADD3 UR7, UR7, UR10, URZ ;  /* 0x0000000a07077290 */ /* 0x000fe2000fffe03f */
[----:B------:R-:W-:Y:S01]  /*8700*/  SHF.R.U64 R12, R12, 0x3, RZ ;  /* 0x000000030c0c7819 */ /* 0x000fe200000012ff */
[----:B------:R-:W-:Y:S01]  /*8710*/  UIMAD UR8, UR14, UR12, URZ ;  /* 0x0000000c0e0872a4 */ /* 0x000fe2000f8e023f */
[----:B------:R-:W-:Y:S01]  /*8720*/  SHF.R.U64 R4, R4, 0x3, RZ ;  /* 0x0000000304047819 */ /* 0x000fe200000012ff */
[----:B------:R-:W-:Y:S01]  /*8730*/  UIMAD.WIDE.U32 UR6, UR61, UR12, UR6 ;  /* 0x0000000c3d0672a5 */ /* 0x000fe2000f8e0006 */
[C---:B------:R-:W-:Y:S01]  /*8740*/  IADD3 R45, P5, R20.reuse, 0x4000, RZ ;  /* 0x00004000142d7810 */ /* 0x040fe20007fbe0ff */
[----:B------:R-:W-:Y:S01]  /*8750*/  UIMAD UR8, UR61, UR13, UR8 ;  /* 0x0000000d3d0872a4 */ /* 0x000fe2000f8e0208 */
[----:B------:R-:W-:-:S02]  /*8760*/  IADD3 R37, P4, R20, 0x5000, RZ ;  /* 0x0000500014257810 */ /* 0x000fc40007f9e0ff */
[----:B------:R-:W-:Y:S01]  /*8770*/  IADD3 R25, P3, R20, 0x6000, RZ ;  /* 0x0000600014197810 */ /* 0x000fe20007f7e0ff */
[----:B------:R-:W-:Y:S01]  /*8780*/  ULDC.64 UR12, c[0x0][0xaa0] ;  /* 0x0002a800000c7ab9 */ /* 0x000fe20000000a00 */
[----:B------:R-:W-:Y:S01]  /*8790*/  IADD3 R6, P0, R8, UR6, RZ ;  /* 0x0000000608067c10 */ /* 0x000fe2000ff1e0ff */
[----:B------:R-:W-:Y:S01]  /*87a0*/  IMAD.U32 R10, RZ, RZ, UR8 ;  /* 0x00000008ff0a7e24 */ /* 0x000fe2000f8e00ff */
[----:B------:R-:W-:Y:S02]  /*87b0*/  LOP3.LUT R9, R20, 0x380, RZ, 0xc0, !PT ;  /* 0x0000038014097812 */ /* 0x000fe400078ec0ff */
[----:B------:R-:W-:Y:S01]  /*87c0*/  LOP3.LUT R12, R12, R13, RZ, 0x3c, !PT ;  /* 0x0000000d0c0c7212 */ /* 0x000fe200078e3cff */
[----:B------:R-:W-:Y:S01]  /*87d0*/  IMAD.X R13, RZ, RZ, R21, P2 ;  /* 0x000000ffff0d7224 */ /* 0x000fe200010e0615 */
[----:B------:R-:W-:Y:S01]  /*87e0*/  IADD3.X R5, R5, UR7, R10, P0, !PT ;  /* 0x0000000705057c10 */ /* 0x000fe200087fe40a */
[----:B------:R-:W-:Y:S01]  /*87f0*/  ULDC.64 UR6, c[0x0][0xb40] ;  /* 0x0002d00000067ab9 */ /* 0x000fe20000000a00 */
[----:B------:R-:W-:-:S02]  /*8800*/  LOP3.LUT R4, R4, R7, RZ, 0x3c, !PT ;  /* 0x0000000704047212 */ /* 0x000fc400078e3cff */
[----:B------:R-:W-:Y:S02]  /*8810*/  LEA R52, P0, R6, UR6, 0x2 ;  /* 0x0000000606347c11 */ /* 0x000fe4000f8010ff */
[----:B------:R-:W-:Y:S02]  /*8820*/  IADD3 R7, P2, R20, 0x7000, RZ ;  /* 0x0000700014077810 */ /* 0x000fe40007f5e0ff */
[----:B------:R-:W-:Y:S01]  /*8830*/  LEA.HI.X R53, R6, UR7, R5, 0x2, P0 ;  /* 0x0000000706357c11 */ /* 0x000fe200080f1405 */
[----:B------:R-:W-:Y:S01]  /*8840*/  VIADD R6, R8, 0x8 ;  /* 0x0000000808067836 */ /* 0x000fe20000000000 */
[----:B------:R-:W-:Y:S02]  /*8850*/  LOP3.LUT P0, RZ, R186, 0x3, RZ, 0xc0, !PT ;  /* 0x00000003baff7812 */ /* 0x000fe4000780c0ff */
[----:B------:R-:W-:Y:S02]  /*8860*/  LOP3.LUT R44, R45, 0x380, RZ, 0xc0, !PT ;  /* 0x000003802d2c7812 */ /* 0x000fe400078ec0ff */
[----:B------:R-:W-:-:S02]  /*8870*/  LOP3.LUT R36, R37, 0x380, RZ, 0xc0, !PT ;  /* 0x0000038025247812 */ /* 0x000fc400078ec0ff */
[----:B------:R-:W-:Y:S02]  /*8880*/  LOP3.LUT R24, R25, 0x380, RZ, 0xc0, !PT ;  /* 0x0000038019187812 */ /* 0x000fe400078ec0ff */
[----:B------:R-:W-:Y:S01]  /*8890*/  SHF.R.U64 R9, R9, 0x3, RZ ;  /* 0x0000000309097819 */ /* 0x000fe200000012ff */
[----:B------:R-:W-:Y:S01]  /*88a0*/  UIMAD UR6, UR9, UR12, URZ ;  /* 0x0000000c090672a4 */ /* 0x000fe2000f8e023f */
[-C--:B-----5:R-:W-:Y:S01]  /*88b0*/  ISETP.GE.OR P1, PT, R8, R29.reuse, P0 ;  /* 0x0000001d0800720c */ /* 0x0a0fe20000726670 */
[----:B------:R-:W-:Y:S01]  /*88c0*/  IMAD.X R5, RZ, RZ, R21, P6 ;  /* 0x000000ffff057224 */ /* 0x000fe200030e0615 */
[----:B------:R-:W-:Y:S02]  /*88d0*/  ISETP.GE.OR P0, PT, R6, R29, P0 ;  /* 0x0000001d0600720c */ /* 0x000fe40000706670 */
[----:B------:R-:W-:Y:S02]  /*88e0*/  LOP3.LUT R6, R7, 0x380, RZ, 0xc0, !PT ;  /* 0x0000038007067812 */ /* 0x000fe400078ec0ff */
[----:B------:R-:W-:-:S02]  /*88f0*/  SHF.R.U64 R44, R44, 0x3, RZ ;  /* 0x000000032c2c7819 */ /* 0x000fc400000012ff */
[----:B------:R-:W-:Y:S02]  /*8900*/  SHF.R.U64 R36, R36, 0x3, RZ ;  /* 0x0000000324247819 */ /* 0x000fe400000012ff */
[----:B------:R-:W-:Y:S02]  /*8910*/  SHF.R.U64 R24, R24, 0x3, RZ ;  /* 0x0000000318187819 */ /* 0x000fe400000012ff */
[----:B------:R-:W-:Y:S01]  /*8920*/  LOP3.LUT R20, R9, R20, RZ, 0x3c, !PT ;  /* 0x0000001409147212 */ /* 0x000fe200078e3cff */
[----:B------:R-:W-:Y:S01]  /*8930*/  @!P1 STG.E desc[UR16][R52.64], R3 ;  /* 0x0000000334009986 */ /* 0x000fe2000c101910 */
[----:B------:R-:W-:Y:S01]  /*8940*/  SHF.R.U64 R6, R6, 0x3, RZ ;  /* 0x0000000306067819 */ /* 0x000fe200000012ff */
[--C-:B------:R-:W-:Y:S01]  /*8950*/  IMAD.X R9, RZ, RZ, R21.reuse, P2 ;  /* 0x000000ffff097224 */ /* 0x100fe200010e0615 */
[----:B------:R-:W-:Y:S01]  /*8960*/  LOP3.LUT R44, R44, R45, RZ, 0x3c, !PT ;  /* 0x0000002d2c2c7212 */ /* 0x000fe200078e3cff */
[----:B------:R0:W-:Y:S01]  /*8970*/  @!P0 STG.E desc[UR16][R52.64+0x20], R0 ;  /* 0x0000200034008986 */ /* 0x0001e2000c101910 */
[----:B------:R-:W-:Y:S01]  /*8980*/  LOP3.LUT R36, R36, R37, RZ, 0x3c, !PT ;  /* 0x0000002524247212 */ /* 0x000fe200078e3cff */
[--C-:B------:R-:W-:Y:S01]  /*8990*/  IMAD.X R45, RZ, RZ, R21.reuse, P5 ;  /* 0x000000ffff2d7224 */ /* 0x100fe200028e0615 */
[----:B------:R-:W-:Y:S01]  /*89a0*/  LOP3.LUT R24, R24, R25, RZ, 0x3c, !PT ;  /* 0x0000001918187212 */ /* 0x000fe200078e3cff */
[----:B------:R-:W-:Y:S01]  /*89b0*/  IMAD.X R25, RZ, RZ, R21, P3 ;  /* 0x000000ffff197224 */ /* 0x000fe200018e0615 */
[----:B------:R-:W-:Y:S01]  /*89c0*/  IADD3.X R37, RZ, R21, RZ, P4, !PT ;  /* 0x00000015ff257210 */ /* 0x000fe200027fe4ff */
[----:B------:R1:W5:Y:S01]  /*89d0*/  LD.E.128 R40, desc[UR16][R20.64] ;  /* 0x0000001014287980 */ /* 0x000362000c101d00 */
[--C-:B------:R-:W-:Y:S01]  /*89e0*/  SHF.R.S32.HI R31, RZ, 0x1f, R17.reuse ;  /* 0x0000001fff1f7819 */ /* 0x100fe20000011411 */
[----:B------:R-:W-:Y:S01]  /*89f0*/  IMAD.MOV.U32 R30, RZ, RZ, R17 ;  /* 0x000000ffff1e7224 */ /* 0x000fe200078e0011 */
[----:B------:R-:W-:Y:S01]  /*8a00*/  LOP3.LUT R8, R6, R7, RZ, 0x3c, !PT ;  /* 0x0000000706087212 */ /* 0x000fe200078e3cff */
[----:B------:R-:W-:Y:S01]  /*8a10*/  UIMAD UR6, UR4, UR13, UR6 ;  /* 0x0000000d040672a4 */ /* 0x000fe2000f8e0206 */
[----:B------:R-:W5:Y:S04]  /*8a20*/  LD.E.128 R32, desc[UR16][R32.64] ;  /* 0x0000001020207980 */ /* 0x000f68000c101d00 */
[----:B------:R-:W5:Y:S01]  /*8a30*/  LD.E.128 R12, desc[UR16][R12.64] ;  /* 0x000000100c0c7980 */ /* 0x000f62000c101d00 */
[----:B-1----:R-:W-:-:S03]  /*8a40*/  IMAD.U32 R21, RZ, RZ, UR12 ;  /* 0x0000000cff157e24 */ /* 0x002fc6000f8e00ff */
[----:B------:R-:W5:Y:S01]  /*8a50*/  LD.E.128 R4, desc[UR16][R4.64] ;  /* 0x0000001004047980 */ /* 0x000f62000c101d00 */
[----:B------:R-:W-:-:S03]  /*8a60*/  IMAD.WIDE.U32 R20, R21, UR4, R30 ;  /* 0x0000000415147c25 */ /* 0x000fc6000f8e001e */
[----:B------:R-:W5:Y:S01]  /*8a70*/  LD.E.128 R44, desc[UR16][R44.64] ;  /* 0x000000102c2c7980 */ /* 0x000f62000c101d00 */
[----:B------:R-:W-:Y:S01]  /*8a80*/  VIADD R21, R21, UR6 ;  /* 0x0000000615157c36 */ /* 0x000fe20008000000 */
[----:B------:R-:W-:Y:S02]  /*8a90*/  ULDC.64 UR6, c[0x0][0xae0] ;  /* 0x0002b80000067ab9 */ /* 0x000fe40000000a00 */
[----:B------:R-:W5:Y:S04]  /*8aa0*/  LD.E.128 R36, desc[UR16][R36.64] ;  /* 0x0000001024247980 */ /* 0x000f68000c101d00 */
[----:B------:R-:W5:Y:S04]  /*8ab0*/  LD.E.128 R24, desc[UR16][R24.64] ;  /* 0x0000001018187980 */ /* 0x000f68000c101d00 */
[----:B------:R-:W5:Y:S01]  /*8ac0*/  LD.E.128 R8, desc[UR16][R8.64] ;  /* 0x0000001008087980 */ /* 0x000f62000c101d00 */
[----:B------:R-:W-:Y:S01]  /*8ad0*/  IMAD R29, R22, -0x80, R29 ;  /* 0xffffff80161d7824 */ /* 0x000fe200078e021d */
[----:B------:R-:W-:Y:S01]  /*8ae0*/  @!PT LDS RZ, [RZ] ;  /* 0x00000000fffff984 */ /* 0x000fe20000000800 */
[----:B------:R-:W-:Y:S01]  /*8af0*/  @!PT LDS RZ, [RZ] ;  /* 0x00000000fffff984 */ /* 0x000fe20000000800 */
[----:B------:R-:W-:Y:S01]  /*8b00*/  @!PT LDS RZ, [RZ] ;  /* 0x00000000fffff984 */ /* 0x000fe20000000800 */
[----:B------:R-:W-:Y:S01]  /*8b10*/  @!PT LDS RZ, [RZ] ;  /* 0x00000000fffff984 */ /* 0x000fe20000000800 */
[----:B------:R1:W-:Y:S06]  /*8b20*/  MEMBAR.ALL.CTA ;  /* 0x0000000000007992 */ /* 0x0003ec0000008000 */
[----:B-1----:R-:W1:Y:S01]  /*8b30*/  FENCE.VIEW.ASYNC.S ;  /* 0x00000000000073c6 */ /* 0x002e620000000000 */
[----:B0-----:R-:W-:Y:S01]  /*8b40*/  VIADD R0, R18, 0x20 ;  /* 0x0000002012007836 */ /* 0x001fe20000000000 */
[----:B------:R-:W-:-:S02]  /*8b50*/  UIMAD UR4, UR11, UR6, URZ ;  /* 0x000000060b0472a4 */ /* 0x000fc4000f8e023f */
[----:B------:R-:W-:Y:S02]  /*8b60*/  MOV R19, UR6 ;  /* 0x0000000600137c02 */ /* 0x000fe40008000f00 */
[----:B------:R-:W-:Y:S01]  /*8b70*/  UIMAD UR4, UR15, UR7, UR4 ;  /* 0x000000070f0472a4 */ /* 0x000fe2000f8e0204 */
[-C--:B------:R-:W-:Y:S01]  /*8b80*/  ISETP.GE.AND P4, PT, R0, R29.reuse, PT ;  /* 0x0000001d0000720c */ /* 0x080fe20003f86270 */
[C---:B------:R-:W-:Y:S02]  /*8b90*/  VIADD R0, R18.reuse, 0x40 ;  /* 0x0000004012007836 */ /* 0x040fe40000000000 */
[C---:B------:R-:W-:Y:S01]  /*8ba0*/  VIADD R3, R18.reuse, 0x60 ;  /* 0x0000006012037836 */ /* 0x040fe20000000000 */
[-C--:B------:R-:W-:Y:S01]  /*8bb0*/  ISETP.GE.AND P2, PT, R18, R29.reuse, PT ;  /* 0x0000001d1200720c */ /* 0x080fe20003f46270 */
[----:B------:R-:W-:Y:S01]  /*8bc0*/  IMAD.WIDE.U32 R20, R19, UR15, R20 ;  /* 0x0000000f13147c25 */ /* 0x000fe2000f8e0014 */
[----:B------:R-:W-:Y:S01]  /*8bd0*/  ULDC.64 UR6, c[0x0][0xae8] ;  /* 0x0002ba0000067ab9 */ /* 0x000fe20000000a00 */
[----:B------:R-:W-:-:S02]  /*8be0*/  ISETP.GE.AND P0, PT, R0, R29, PT ;  /* 0x0000001d0000720c */ /* 0x000fc40003f06270 */
[----:B------:R-:W-:Y:S01]  /*8bf0*/  VIADD R21, R21, UR4 ;  /* 0x0000000415157c36 */ /* 0x000fe20008000000 */
[----:B------:R-:W-:Y:S01]  /*8c00*/  UIMAD UR4, UR14, UR6, URZ ;  /* 0x000000060e0472a4 */ /* 0x000fe2000f8e023f */
[----:B------:R-:W-:Y:S01]  /*8c10*/  ISETP.GE.AND P1, PT, R3, R29, PT ;  /* 0x0000001d0300720c */ /* 0x000fe20003f26270 */
[----:B------:R-:W-:Y:S02]  /*8c20*/  VIADD R0, R28, 0x34820 ;  /* 0x000348201c007836 */ /* 0x000fe40000000000 */
[----:B------:R-:W-:Y:S01]  /*8c30*/  IMAD.U32 R29, RZ, RZ, UR6 ;  /* 0x00000006ff1d7e24 */ /* 0x000fe2000f8e00ff */
[----:B------:R-:W-:Y:S02]  /*8c40*/  UIMAD UR4, UR61, UR7, UR4 ;  /* 0x000000073d0472a4 */ /* 0x000fe4000f8e0204 */
[----:B------:R-:W-:Y:S01]  /*8c50*/  PRMT R0, RZ, 0x654, R0 ;  /* 0x00000654ff007816 */ /* 0x000fe20000000000 */
[----:B------:R-:W-:Y:S01]  /*8c60*/  IMAD.WIDE.U32 R28, R29, UR61, R20 ;  /* 0x0000003d1d1c7c25 */ /* 0x000fe2000f8e0014 */
[----:B------:R-:W-:Y:S01]  /*8c70*/  SHF.R.S32.HI R19, RZ, 0x1f, R18 ;  /* 0x0000001fff137819 */ /* 0x000fe20000011412 */
[----:B------:R-:W-:Y:S01]  /*8c80*/  BSSY B1, `(.L_x_283) ;  /* 0x0000016000017945 */ /* 0x000fe20003800000 */
[----:B-1----:R0:W-:Y:S01]  /*8c90*/  SYNCS.ARRIVE.TRANS64.RED.A1T0 RZ, [R0+URZ], RZ ;  /* 0x000000ff00ff79a7 */ /* 0x0021e2000810043f */
[----:B------:R-:W-:-:S02]  /*8ca0*/  VIADD R53, R29, UR4 ;  /* 0x000000041d357c36 */ /* 0x000fc40008000000 */
[----:B------:R-:W-:Y:S01]  /*8cb0*/  IMAD.WIDE R22, R22, 0x80, R18 ;  /* 0x0000008016167825 */ /* 0x000fe200078e0212 */
[----:B------:R-:W-:Y:S06]  /*8cc0*/  @P2 BRA `(.L_x_284) ;  /* 0x0000000000442947 */ /* 0x000fec0003800000 */
[----:B------:R-:W-:Y:S01]  /*8cd0*/  ULDC.64 UR6, c[0x0][0xad8] ;  /* 0x0002b60000067ab9 */ /* 0x000fe20000000a00 */
[----:B------:R-:W-:Y:S01]  /*8ce0*/  IMAD.MOV.U32 R20, RZ, RZ, R28 ;  /* 0x000000ffff147224 */ /* 0x000fe200078e001c */
[----:B0-----:R-:W-:Y:S01]  /*8cf0*/  IADD3 R0, R17, 0x40, RZ ;  /* 0x0000004011007810 */ /* 0x001fe20007ffe0ff */
[----:B------:R-:W-:Y:S01]  /*8d00*/  IMAD R3, R23, UR6, RZ ;  /* 0x0000000617037c24 */ /* 0x000fe2000f8e02ff */
[----:B------:R-:W-:Y:S01]  /*8d10*/  ULDC UR4, c[0x0][0xa8c] ;  /* 0x0002a30000047ab9 */ /* 0x000fe20000000800 */
[----:B------:R-:W-:Y:S01]  /*8d20*/  IMAD.MOV.U32 R21, RZ, RZ, R53 ;  /* 0x000000ffff157224 */ /* 0x000fe200078e0035 */
[----:B------:R-:W-:Y:S01]  /*8d30*/  ISETP.GE.AND P2, PT, R17, UR4, PT ;  /* 0x0000000411007c0c */ /* 0x000fe2000bf46270 */
[----:B------:R-:W-:Y:S01]  /*8d40*/  IMAD R3, R22, UR7, R3 ;  /* 0x0000000716037c24 */ /* 0x000fe2000f8e0203 */
[----:B------:R-:W-:Y:S01]  /*8d50*/  ISETP.GE.AND P3, PT, R0, UR4, PT ;  /* 0x0000000400007c0c */ /* 0x000fe2000bf66270 */
[----:B------:R-:W-:Y:S01]  /*8d60*/  IMAD.WIDE.U32 R20, R22, UR6, R20 ;  /* 0x0000000616147c25 */ /* 0x000fe2000f8e0014 */
[----:B------:R-:W-:Y:S01]  /*8d70*/  ULDC.64 UR6, c[0x0][0xa80] ;  /* 0x0002a00000067ab9 */ /* 0x000fe20000000a00 */
[----:B------:R-:W-:-:S02]  /*8d80*/  ULDC.64 UR8, c[0x0][0x208] ;  /* 0x0000820000087ab9 */ /* 0x000fc40000000a00 */
[----:B------:R-:W-:Y:S01]  /*8d90*/  IMAD.IADD R3, R21, 0x1, R3 ;  /* 0x0000000115037824 */ /* 0x000fe200078e0203 */
[----:B------:R-:W-:-:S04]  /*8da0*/  LEA R30, P5, R20, UR6, 0x1 ;  /* 0x00000006141e7c11 */ /* 0x000fc8000f8a08ff */
[----:B------:R-:W-:-:S05]  /*8db0*/  LEA.HI.X R31, R20, UR7, R3, 0x1, P5 ;  /* 0x00000007141f7c11 */ /* 0x000fca000a8f0c03 */
[----:B-----5:R1:W-:Y:S04]  /*8dc0*/  @!P2 STG.E.128 desc[UR8][R30.64], R40 ;  /* 0x000000281e00a986 */ /* 0x0203e8000c101d08 */
[----:B------:R1:W-:Y:S02]  /*8dd0*/  @!P3 STG.E.128 desc[UR8][R30.64+0x80], R44 ;  /* 0x0000802c1e00b986 */ /* 0x0003e4000c101d08 */
.L_x_284:
[----:B------:R-:W-:Y:S05]  /*8de0*/  BSYNC B1 ;  /* 0x0000000000017941 */ /* 0x000fea0003800000 */
.L_x_283:
[----:B------:R-:W-:Y:S04]  /*8df0*/  BSSY B1, `(.L_x_285) ;  /* 0x0000015000017945 */ /* 0x000fe80003800000 */
[----:B------:R-:W-:Y:S05]  /*8e00*/  @P4 BRA `(.L_x_286) ;  /* 0x00000000004c4947 */ /* 0x000fea0003800000 */
[----:B------:R-:W-:Y:S01]  /*8e10*/  IADD3 R3, P2, R22, 0x20, RZ ;  /* 0x0000002016037810 */ /* 0x000fe20007f5e0ff */
[----:B------:R-:W-:Y:S01]  /*8e20*/  ULDC.64 UR6, c[0x0][0xad8] ;  /* 0x0002b60000067ab9 */ /* 0x000fe20000000a00 */
[----:B------:R-:W-:Y:S01]  /*8e30*/  MOV R21, R53 ;  /* 0x0000003500157202 */ /* 0x000fe20000000f00 */
[----:B------:R-:W-:Y:S01]  /*8e40*/  IMAD.MOV.U32 R20, RZ, RZ, R28 ;  /* 0x000000ffff147224 */ /* 0x000fe200078e001c */
[----:B------:R-:W-:Y:S01]  /*8e50*/  ULDC UR4, c[0x0][0xa8c] ;  /* 0x0002a30000047ab9 */ /* 0x000fe20000000800 */
[----:B0-----:R-:W-:Y:S01]  /*8e60*/  IMAD.X R0, RZ, RZ, R23, P2 ;  /* 0x000000ffff007224 */ /* 0x001fe200010e0617 */
[C---:B------:R-:W-:Y:S01]  /*8e70*/  ISETP.GE.AND P3, PT, R17.reuse, UR4, PT ;  /* 0x0000000411007c0c */ /* 0x040fe2000bf66270 */
[----:B-1----:R-:W-:Y:S01]  /*8e80*/  VIADD R30, R17, 0x40 ;  /* 0x00000040111e7836 */ /* 0x002fe20000000000 */
[----:B------:R-:W-:Y:S01]  /*8e90*/  ULDC.64 UR8, c[0x0][0x208] ;  /* 0x0000820000087ab9 */ /* 0x000fe20000000a00 */
[----:B------:R-:W-:Y:S02]  /*8ea0*/  IMAD R0, R0, UR6, RZ ;  /* 0x0000000600007c24 */ /* 0x000fe4000f8e02ff */
[----:B------:R-:W-:Y:S01]  /*8eb0*/  IMAD.WIDE.U32 R20, R3, UR6, R20 ;  /* 0x0000000603147c25 */ /* 0x000fe2000f8e0014 */
[----:B------:R-:W-:-:S03]  /*8ec0*/  ISETP.GE.AND P4, PT, R30, UR4, PT ;  /* 0x000000041e007c0c */ /* 0x000fc6000bf86270 */
[----:B------:R-:W-:Y:S01]  /*8ed0*/  IMAD R3, R3, UR7, R0 ;  /* 0x0000000703037c24 */ /* 0x000fe2000f8e0200 */
[----:B------:R-:W-:Y:S02]  /*8ee0*/  ULDC.64 UR6, c[0x0][0xa80] ;  /* 0x0002a00000067ab9 */ /* 0x000fe40000000a00 */
[----:B------:R-:W-:Y:S01]  /*8ef0*/  LEA R30, P2, R20, UR6, 0x1 ;  /* 0x00000006141e7c11 */ /* 0x000fe2000f8408ff */
[----:B------:R-:W-:-:S05]  /*8f00*/  IMAD.IADD R3, R21, 0x1, R3 ;  /* 0x0000000115037824 */ /* 0x000fca00078e0203 */
[----:B------:R-:W-:-:S05]  /*8f10*/  LEA.HI.X R31, R20, UR7, R3, 0x1, P2 ;  /* 0x00000007141f7c11 */ /* 0x000fca00090f0c03 */
[----:B-----5:R2:W-:Y:S04]  /*8f20*/  @!P3 STG.E.128 desc[UR8][R30.64], R32 ;  /* 0x000000201e00b986 */ /* 0x0205e8000c101d08 */
[----:B------:R2:W-:Y:S02]  /*8f30*/  @!P4 STG.E.128 desc[UR8][R30.64+0x80], R36 ;  /* 0x000080241e00c986 */ /* 0x0005e4000c101d08 */
.L_x_286:
[----:B------:R-:W-:Y:S05]  /*8f40*/  BSYNC B1 ;  /* 0x0000000000017941 */ /* 0x000fea0003800000 */
.L_x_285:
[----:B------:R-:W-:Y:S04]  /*8f50*/  BSSY B1, `(.L_x_287) ;  /* 0x0000015000017945 */ /* 0x000fe80003800000 */
[----:B------:R-:W-:Y:S05]  /*8f60*/  @P0 BRA `(.L_x_288) ;  /* 0x00000000004c0947 */ /* 0x000fea0003800000 */
[----:B------:R-:W-:Y:S01]  /*8f70*/  IADD3 R3, P0, R22, 0x40, RZ ;  /* 0x0000004016037810 */ /* 0x000fe20007f1e0ff */
[----:B------:R-:W-:Y:S01]  /*8f80*/  ULDC.64 UR6, c[0x0][0xad8] ;  /* 0x0002b60000067ab9 */ /* 0x000fe20000000a00 */
[----:B------:R-:W-:Y:S01]  /*8f90*/  IMAD.MOV.U32 R20, RZ, RZ, R28 ;  /* 0x000000ffff147224 */ /* 0x000fe200078e001c */
[----:B------:R-:W-:Y:S01]  /*8fa0*/  ULDC UR4, c[0x0][0xa8c] ;  /* 0x0002a30000047ab9 */ /* 0x000fe20000000800 */
[----:B------:R-:W-:Y:S01]  /*8fb0*/  IMAD.MOV.U32 R21, RZ, RZ, R53 ;  /* 0x000000ffff157224 */ /* 0x000fe200078e0035 */
[C---:B------:R-:W-:Y:S01]  /*8fc0*/  ISETP.GE.AND P2, PT, R17.reuse, UR4, PT ;  /* 0x0000000411007c0c */ /* 0x040fe2000bf46270 */
[----:B0-----:R-:W-:Y:S01]  /*8fd0*/  IMAD.X R0, RZ, RZ, R23, P0 ;  /* 0x000000ffff007224 */ /* 0x001fe200000e0617 */
[----:B------:R-:W-:Y:S01]  /*8fe0*/  ULDC.64 UR8, c[0x0][0x208] ;  /* 0x0000820000087ab9 */ /* 0x000fe20000000a00 */
[----:B-12---:R-:W-:Y:S02]  /*8ff0*/  VIADD R30, R17, 0x40 ;  /* 0x00000040111e7836 */ /* 0x006fe40000000000 */
[----:B------:R-:W-:-:S02]  /*9000*/  IMAD R0, R0, UR6, RZ ;  /* 0x0000000600007c24 */ /* 0x000fc4000f8e02ff */
        /* <DEDUP_REMOVED lines=9> */
.L_x_288:
[----:B------:R-:W-:Y:S05]  /*90a0*/  BSYNC B1 ;  /* 0x0000000000017941 */ /* 0x000fea0003800000 */
.L_x_287:
[----:B------:R-:W-:Y:S05]  /*90b0*/  @P1 BRA `(.L_x_289) ;  /* 0x0000000c00301947 */ /* 0x000fea0003800000 */
[----:B------:R-:W-:Y:S01]  /*90c0*/  IADD3 R3, P0, R22, 0x60, RZ ;  /* 0x0000006016037810 */ /* 0x000fe20007f1e0ff */
[----:B------:R-:W-:Y:S01]  /*90d0*/  ULDC.64 UR6, c[0x0][0xad8] ;  /* 0x0002b60000067ab9 */ /* 0x000fe20000000a00 */
[----:B---3-5:R-:W-:Y:S01]  /*90e0*/  IMAD.MOV.U32 R12, RZ, RZ, R28 ;  /* 0x000000ffff0c7224 */ /* 0x028fe200078e001c */
[----:B------:R-:W-:Y:S01]  /*90f0*/  ULDC UR4, c[0x0][0xa8c] ;  /* 0x0002a30000047ab9 */ /* 0x000fe20000000800 */
[----:B------:R-:W-:Y:S01]  /*9100*/  IADD3.X R22, RZ, R23, RZ, P0, !PT ;  /* 0x00000017ff167210 */ /* 0x000fe200007fe4ff */
[----:B------:R-:W-:Y:S01]  /*9110*/  IMAD.MOV.U32 R13, RZ, RZ, R53 ;  /* 0x000000ffff0d7224 */ /* 0x000fe200078e0035 */
[C---:B------:R-:W-:Y:S01]  /*9120*/  ISETP.GE.AND P1, PT, R17.reuse, UR4, PT ;  /* 0x0000000411007c0c */ /* 0x040fe2000bf26270 */
[----:B0-----:R-:W-:Y:S01]  /*9130*/  VIADD R0, R17, 0x40 ;  /* 0x0000004011007836 */ /* 0x001fe20000000000 */
[----:B------:R-:W-:Y:S01]  /*9140*/  ULDC.64 UR8, c[0x0][0x208] ;  /* 0x0000820000087ab9 */ /* 0x000fe20000000a00 */
[----:B------:R-:W-:Y:S02]  /*9150*/  IMAD R22, R22, UR6, RZ ;  /* 0x0000000616167c24 */ /* 0x000fe4000f8e02ff */
[----:B------:R-:W-:-:S04]  /*9160*/  IMAD.WIDE.U32 R12, R3, UR6, R12 ;  /* 0x00000006030c7c25 */ /* 0x000fc8000f8e000c */
[----:B------:R-:W-:Y:S01]  /*9170*/  IMAD R3, R3, UR7, R22 ;  /* 0x0000000703037c24 */ /* 0x000fe2000f8e0216 */
[----:B------:R-:W-:Y:S02]  /*9180*/  ULDC.64 UR6, c[0x0][0xa80] ;  /* 0x0002a00000067ab9 */ /* 0x000fe40000000a00 */
[----:B------:R-:W-:Y:S01]  /*9190*/  LEA R14, P0, R12, UR6, 0x1 ;  /* 0x000000060c0e7c11 */ /* 0x000fe2000f8008ff */
[----:B------:R-:W-:-:S05]  /*91a0*/  IMAD.IADD R3, R13, 0x1, R3 ;  /* 0x000000010d037824 */ /* 0x000fca00078e0203 */
[----:B------:R-:W-:Y:S02]  /*91b0*/  LEA.HI.X R15, R12, UR7, R3, 0x1, P0 ;  /* 0x000000070c0f7c11 */ /* 0x000fe400080f0c03 */
[----:B------:R-:W-:-:S03]  /*91c0*/  ISETP.GE.AND P0, PT, R0, UR4, PT ;  /* 0x0000000400007c0c */ /* 0x000fc6000bf06270 */
[----:B------:R4:W-:Y:S10]  /*91d0*/  @!P1 STG.E.128 desc[UR8][R14.64], R4 ;  /* 0x000000040e009986 */ /* 0x0009f4000c101d08 */
[----:B------:R-:W-:Y:S05]  /*91e0*/  @P0 BRA `(.L_x_289) ;  /* 0x0000000800e40947 */ /* 0x000fea0003800000 */
[----:B------:R-:W-:Y:S02]  /*91f0*/  ULDC.64 UR6, c[0x0][0x208] ;  /* 0x0000820000067ab9 */ /* 0x000fe40000000a00 */
[----:B------:R0:W-:Y:S01]  /*9200*/  STG.E.128 desc[UR6][R14.64+0x80], R8 ;  /* 0x000080080e007986 */ /* 0x0001e2000c101d06 */
[----:B------:R-:W-:Y:S05]  /*9210*/  BRA `(.L_x_289) ;  /* 0x0000000800d87947 */ /* 0x000fea0003800000 */
.L_x_281:
[----:B------:R-:W-:Y:S01]  /*9220*/  R2UR UR4, R184 ;  /* 0x00000000b80472ca */ /* 0x000fe200000e0000 */
[----:B------:R-:W-:Y:S01]  /*9230*/  USHF.L.U32 UR8, UR61, 0x2, URZ ;  /* 0x000000023d087899 */ /* 0x000fe2000800063f */
[----:B------:R-:W-:Y:S01]  /*9240*/  MOV R9, RZ ;  /* 0x000000ff00097202 */ /* 0x000fe20000000f00 */
[----:B------:R-:W-:Y:S01]  /*9250*/  ULDC.64 UR6, c[0x0][0xbd8] ;  /* 0x0002f60000067ab9 */ /* 0x000fe20000000a00 */
[----:B------:R-:W-:Y:S01]  /*9260*/  ULDC.64 UR10, c[0x0][0x208] ;  /* 0x00008200000a7ab9 */ /* 0x000fe20000000a00 */
[----:B------:R-:W-:-:S04]  /*9270*/  UISETP.NE.U32.AND UP0, UPT, UR6, URZ, UPT ;  /* 0x0000003f0600728c */ /* 0x000fc8000bf05070 */
[----:B------:R-:W-:-:S04]  /*9280*/  UISETP.NE.AND.EX UP0, UPT, UR7, URZ, UPT, UP0 ;  /* 0x0000003f0700728c */ /* 0x000fc8000bf05300 */
[----:B------:R-:W-:Y:S02]  /*9290*/  USHF.L.U64.HI UR9, UR61, 0x2, UR4 ;  /* 0x000000023d097899 */ /* 0x000fe40008010204 */
[----:B------:R-:W-:Y:S01]  /*92a0*/  UIADD3 UR4, UP1, UR8, UR6, URZ ;  /* 0x0000000608047290 */ /* 0x000fe2000ff3e03f */
[----:B------:R-:W0:Y:S01]  /*92b0*/  LDC R3, c[0x0][0xa88] ;  /* 0x0002a200ff037b82 */ /* 0x000e220000000800 */
[----:B------:R-:W-:Y:S02]  /*92c0*/  PLOP3.LUT P1, PT, PT, PT, UP0, 0x80, 0x0 ;  /* 0x000000000000781c */ /* 0x000fe40003f2f008 */
[----:B------:R-:W-:Y:S02]  /*92d0*/  UIADD3.X UR6, UR9, UR7, URZ, UP1, !UPT ;  /* 0x0000000709067290 */ /* 0x000fe40008ffe43f */
[----:B------:R-:W-:-:S04]  /*92e0*/  IMAD.U32 R4, RZ, RZ, UR4 ;  /* 0x00000004ff047e24 */ /* 0x000fc8000f8e00ff */
[----:B------:R-:W-:Y:S01]  /*92f0*/  IMAD.U32 R5, RZ, RZ, UR6 ;  /* 0x00000006ff057e24 */ /* 0x000fe2000f8e00ff */
[----:B------:R-:W-:Y:S02]  /*9300*/  ULDC.64 UR6, c[0x0][0xbe0] ;  /* 0x0002f80000067ab9 */ /* 0x000fe40000000a00 */
[----:B------:R-:W-:Y:S02]  /*9310*/  UISETP.NE.U32.AND UP1, UPT, UR6, URZ, UPT ;  /* 0x0000003f0600728c */ /* 0x000fe4000bf25070 */
[----:B------:R1:W5:Y:S02]  /*9320*/  @P1 LDG.E R9, desc[UR10][R4.64] ;  /* 0x0000000a04091981 */ /* 0x000364000c1e1900 */
[----:B------:R-:W-:-:S06]  /*9330*/  UISETP.NE.AND.EX UP1, UPT, UR7, URZ, UPT, UP1 ;  /* 0x0000003f0700728c */ /* 0x000fcc000bf25310 */
[----:B------:R-:W-:-:S05]  /*9340*/  PLOP3.LUT P2, PT, PT, PT, UP1, 0x80, 0x0 ;  /* 0x000000000000781c */ /* 0x000fca0003f4f018 */
[----:B------:R-:W-:-:S04]  /*9350*/  @UP1 UIADD3 UR6, UP2, UR8, UR6, URZ ;  /* 0x0000000608061290 */ /* 0x000fc8000ff5e03f */
[----:B------:R-:W-:Y:S02]  /*9360*/  @UP1 UIADD3.X UR7, UR9, UR7, URZ, UP2, !UPT ;  /* 0x0000000709071290 */ /* 0x000fe400097fe43f */
[----:B------:R-:W-:-:S04]  /*9370*/  IMAD.U32 R6, RZ, RZ, UR6 ;  /* 0x00000006ff067e24 */ /* 0x000fc8000f8e00ff */
[----:B------:R-:W-:Y:S01]  /*9380*/  IMAD.U32 R7, RZ, RZ, UR7 ;  /* 0x00000007ff077e24 */ /* 0x000fe2000f8e00ff */
[----:B------:R-:W-:-:S04]  /*9390*/  ISETP.GE.AND P0, PT, R192, 0x80, PT ;  /* 0x00000080c000780c */ /* 0x000fc80003f06270 */
[----:B0-----:R1:W5:Y:S01]  /*93a0*/  @P2 LDG.E R3, desc[UR10][R6.64] ;  /* 0x0000000a06032981 */ /* 0x001362000c1e1900 */
[----:B------:R-:W-:Y:S08]  /*93b0*/  @P2 BRA `(.L_x_290) ;  /* 0x0000000000142947 */ /* 0x000ff00003800000 */
[----:B------:R-:W-:Y:S05]  /*93c0*/  @!P1 BRA `(.L_x_290) ;  /* 0x0000000000109947 */ /* 0x000fea0003800000 */
[----:B------:R-:W-:Y:S02]  /*93d0*/  ULDC.64 UR6, c[0x0][0x208] ;  /* 0x0000820000067ab9 */ /* 0x000fe40000000a00 */
[----:B------:R-:W2:Y:S04]  /*93e0*/  LDG.E R0, desc[UR6][R4.64] ;  /* 0x0000000604007981 */ /* 0x000ea8000c1e1900 */
[----:B-----5:R-:W2:Y:S02]  /*93f0*/  LDG.E R3, desc[UR6][R4.64+0x4] ;  /* 0x0000040604037981 */ /* 0x020ea4000c1e1900 */
[----:B--2---:R-:W-:-:S07]  /*9400*/  IMAD.IADD R3, R3, 0x1, -R0 ;  /* 0x0000000103037824 */ /* 0x004fce00078e0a00 */
.L_x_290:
[----:B------:R-:W-:Y:S01]  /*9410*/  R2UR UR6, R23 ;  /* 0x00000000170672ca */ /* 0x000fe200000e0000 */
[----:B------:R-:W-:Y:S01]  /*9420*/  USEL UR61, UR61, URZ, !UP0 ;  /* 0x0000003f3d3d7287 */ /* 0x000fe2000c000000 */
[----:B------:R-:W-:Y:S01]  /*9430*/  R2UR UR4, R184 ;  /* 0x00000000b80472ca */ /* 0x000fe200000e0000 */
[----:B------:R-:W-:Y:S01]  /*9440*/  BSSY B1, `(.L_x_291) ;  /* 0x0000020000017945 */ /* 0x000fe20003800000 */
[----:B------:R-:W-:Y:S02]  /*9450*/  SHF.R.S32.HI R10, RZ, 0x1f, R17 ;  /* 0x0000001fff0a7819 */ /* 0x000fe40000011411 */
[----:B-----5:R-:W-:-:S07]  /*9460*/  SHF.R.S32.HI R8, RZ, 0x1f, R9 ;  /* 0x0000001fff087819 */ /* 0x020fce0000011409 */
[----:B------:R-:W-:Y:S02]  /*9470*/  USHF.R.S32.HI UR7, URZ, 0x1f, UR6 ;  /* 0x0000001f3f077899 */ /* 0x000fe40008011406 */
[----:B------:R-:W-:Y:S01]  /*9480*/  USEL UR8, UR4, URZ, !UP0 ;  /* 0x0000003f04087287 */ /* 0x000fe2000c000000 */
[----:B------:R-:W-:Y:S11]  /*9490*/  @P0 BRA `(.L_x_292) ;  /* 0x0000000000680947 */ /* 0x000ff60003800000 */
[----:B------:R-:W0:Y:S02]  /*94a0*/  S2R R0, SR_TID.X ;  /* 0x0000000000007919 */ /* 0x000e240000002100 */
[----:B0-----:R-:W-:-:S04]  /*94b0*/  IMAD R0, R22, 0x80, R0 ;  /* 0x0000008016007824 */ /* 0x001fc800078e0200 */
[----:B------:R-:W-:-:S05]  /*94c0*/  VIADD R0, R0, 0xffffff80 ;  /* 0xffffff8000007836 */ /* 0x000fca0000000000 */
[----:B------:R-:W-:-:S13]  /*94d0*/  ISETP.GE.AND P0, PT, R0, R3, PT ;  /* 0x000000030000720c */ /* 0x000fda0003f06270 */
[----:B------:R-:W-:Y:S05]  /*94e0*/  @P0 BRA `(.L_x_292) ;  /* 0x0000000000540947 */ /* 0x000fea0003800000 */
[----:B------:R-:W-:Y:S01]  /*94f0*/  R2UR UR6, R23 ;  /* 0x00000000170672ca */ /* 0x000fe200000e0000 */
[----:B------:R-:W-:Y:S01]  /*9500*/  ULDC.64 UR10, c[0x0][0xb70] ;  /* 0x0002dc00000a7ab9 */ /* 0x000fe20000000a00 */
[C---:B-1----:R-:W-:Y:S01]  /*9510*/  IADD3 R4, P0, R0.reuse, R9, RZ ;  /* 0x0000000900047210 */ /* 0x042fe20007f1e0ff */
[----:B------:R-:W-:Y:S02]  /*9520*/  UIMAD UR4, UR7, UR10, URZ ;  /* 0x0000000a070472a4 */ /* 0x000fe4000f8e023f */
[----:B------:R-:W-:Y:S01]  /*9530*/  IMAD.U32 R7, RZ, RZ, UR10 ;  /* 0x0000000aff077e24 */ /* 0x000fe2000f8e00ff */
[----:B------:R-:W-:Y:S01]  /*9540*/  ULDC.64 UR12, c[0x0][0x208] ;  /* 0x00008200000c7ab9 */ /* 0x000fe20000000a00 */
[----:B------:R-:W-:-:S06]  /*9550*/  LEA.HI.X.SX32 R5, R0, R8, 0x1, P0 ;  /* 0x0000000800057211 */ /* 0x000fcc00000f0eff */
[----:B------:R-:W-:Y:S02]  /*9560*/  UIMAD UR4, UR6, UR11, UR4 ;  /* 0x0000000b060472a4 */ /* 0x000fe4000f8e0204 */
[----:B------:R-:W-:Y:S01]  /*9570*/  IMAD.WIDE.U32 R4, R7, UR6, R4 ;  /* 0x0000000607047c25 */ /* 0x000fe2000f8e0004 */
[----:B------:R-:W-:Y:S02]  /*9580*/  ULDC.64 UR10, c[0x0][0xb78] ;  /* 0x0002de00000a7ab9 */ /* 0x000fe40000000a00 */
[----:B------:R-:W-:Y:S02]  /*9590*/  UIMAD UR6, UR8, UR10, URZ ;  /* 0x0000000a080672a4 */ /* 0x000fe4000f8e023f */
[----:B------:R-:W-:Y:S01]  /*95a0*/  IADD3 R5, R5, UR4, RZ ;  /* 0x0000000405057c10 */ /* 0x000fe2000fffe0ff */
[----:B------:R-:W-:Y:S01]  /*95b0*/  IMAD.U32 R7, RZ, RZ, UR10 ;  /* 0x0000000aff077e24 */ /* 0x000fe2000f8e00ff */
[----:B------:R-:W-:-:S03]  /*95c0*/  UIMAD UR6, UR61, UR11, UR6 ;  /* 0x0000000b3d0672a4 */ /* 0x000fc6000f8e0206 */
[----:B------:R-:W-:Y:S01]  /*95d0*/  IMAD.WIDE.U32 R4, R7, UR61, R4 ;  /* 0x0000003d07047c25 */ /* 0x000fe2000f8e0004 */
[----:B------:R-:W-:-:S03]  /*95e0*/  ULDC.64 UR10, c[0x0][0xb40] ;  /* 0x0002d000000a7ab9 */ /* 0x000fc60000000a00 */
[----:B------:R-:W-:Y:S01]  /*95f0*/  VIADD R5, R5, UR6 ;  /* 0x0000000605057c36 */ /* 0x000fe20008000000 */
[----:B------:R-:W-:-:S04]  /*9600*/  LEA R6, P0, R4, UR10, 0x2 ;  /* 0x0000000a04067c11 */ /* 0x000fc8000f8010ff */
[----:B------:R-:W-:Y:S01]  /*9610*/  LEA.HI.X R7, R4, UR11, R5, 0x2, P0 ;  /* 0x0000000b04077c11 */ /* 0x000fe200080f1405 */
[----:B------:R-:W-:-:S05]  /*9620*/  IMAD.MOV.U32 R5, RZ, RZ, -0x800000 ;  /* 0xff800000ff057424 */ /* 0x000fca00078e00ff */
[----:B------:R0:W-:Y:S03]  /*9630*/  STG.E desc[UR12][R6.64], R5 ;  /* 0x0000000506007986 */ /* 0x0001e6000c10190c */
.L_x_292:
[----:B------:R-:W-:Y:S05]  /*9640*/  BSYNC B1 ;  /* 0x0000000000017941 */ /* 0x000fea0003800000 */
.L_x_291:
[----:B------:R-:W-:Y:S01]  /*9650*/  R2UR UR6, R23 ;  /* 0x00000000170672ca */ /* 0x000fe200000e0000 */
[----:B------:R-:W-:Y:S01]  /*9660*/  ULDC.64 UR10, c[0x0][0xaa0] ;  /* 0x0002a800000a7ab9 */ /* 0x000fe20000000a00 */
[----:B-1----:R-:W-:Y:S01]  /*9670*/  IMAD.MOV.U32 R4, RZ, RZ, R17 ;  /* 0x000000ffff047224 */ /* 0x002fe200078e0011 */
[----:B------:R-:W-:Y:S01]  /*9680*/  BSSY B1, `(.L_x_293) ;  /* 0x000002f000017945 */ /* 0x000fe20003800000 */
[----:B0-----:R-:W-:Y:S02]  /*9690*/  IMAD.MOV.U32 R5, RZ, RZ, R10 ;  /* 0x000000ffff057224 */ /* 0x001fe400078e000a */
[----:B------:R-:W-:Y:S02]  /*96a0*/  IMAD R0, R8, UR10, RZ ;  /* 0x0000000a08007c24 */ /* 0x000fe4000f8e02ff */
[----:B------:R-:W-:-:S04]  /*96b0*/  IMAD.WIDE.U32 R4, R9, UR10, R4 ;  /* 0x0000000a09047c25 */ /* 0x000fc8000f8e0004 */
[----:B------:R-:W-:Y:S01]  /*96c0*/  IMAD R9, R9, UR11, R0 ;  /* 0x0000000b09097c24 */ /* 0x000fe2000f8e0200 */
[----:B------:R-:W-:Y:S01]  /*96d0*/  ULDC.64 UR10, c[0x0][0xae0] ;  /* 0x0002b800000a7ab9 */ /* 0x000fe20000000a00 */
[----:B------:R-:W-:Y:S01]  /*96e0*/  IMAD R3, R22, -0x80, R3 ;  /* 0xffffff8016037824 */ /* 0x000fe200078e0203 */
[----:B------:R-:W-:Y:S02]  /*96f0*/  UIMAD UR4, UR7, UR10, URZ ;  /* 0x0000000a070472a4 */ /* 0x000fe4000f8e023f */
[----:B------:R-:W-:Y:S01]  /*9700*/  MOV R7, UR10 ;  /* 0x0000000a00077c02 */ /* 0x000fe20008000f00 */
[----:B------:R-:W-:Y:S01]  /*9710*/  IMAD.IADD R5, R5, 0x1, R9 ;  /* 0x0000000105057824 */ /* 0x000fe200078e0209 */
[----:B------:R-:W-:Y:S01]  /*9720*/  SHF.R.S32.HI R9, RZ, 0x1f, R18 ;  /* 0x0000001fff097819 */ /* 0x000fe20000011412 */
[----:B------:R-:W-:Y:S01]  /*9730*/  UIMAD UR4, UR6, UR11, UR4 ;  /* 0x0000000b060472a4 */ /* 0x000fe2000f8e0204 */
[----:B------:R-:W-:Y:S01]  /*9740*/  ISETP.GE.AND P2, PT, R18, R3, PT ;  /* 0x000000031200720c */ /* 0x000fe20003f46270 */
[----:B------:R-:W-:Y:S01]  /*9750*/  IMAD.WIDE.U32 R4, R7, UR6, R4 ;  /* 0x0000000607047c25 */ /* 0x000fe2000f8e0004 */
[----:B------:R-:W-:-:S03]  /*9760*/  ULDC.64 UR6, c[0x0][0xae8] ;  /* 0x0002ba0000067ab9 */ /* 0x000fc60000000a00 */
[----:B------:R-:W-:Y:S02]  /*9770*/  VIADD R6, R18, 0x40 ;  /* 0x0000004012067836 */ /* 0x000fe40000000000 */
[----:B------:R-:W-:Y:S01]  /*9780*/  VIADD R5, R5, UR4 ;  /* 0x0000000405057c36 */ /* 0x000fe20008000000 */
[----:B------:R-:W-:Y:S02]  /*9790*/  UIMAD UR4, UR8, UR6, URZ ;  /* 0x00000006080472a4 */ /* 0x000fe4000f8e023f */
[----:B------:R-:W-:Y:S01]  /*97a0*/  IMAD.U32 R7, RZ, RZ, UR6 ;  /* 0x00000006ff077e24 */ /* 0x000fe2000f8e00ff */
[----:B------:R-:W-:Y:S01]  /*97b0*/  ISETP.GE.AND P1, PT, R6, R3, PT ;  /* 0x000000030600720c */ /* 0x000fe20003f26270 */
[----:B------:R-:W-:Y:S01]  /*97c0*/  VIADD R0, R18, 0x20 ;  /* 0x0000002012007836 */ /* 0x000fe20000000000 */
[----:B------:R-:W-:Y:S02]  /*97d0*/  UIMAD UR4, UR61, UR7, UR4 ;  /* 0x000000073d0472a4 */ /* 0x000fe4000f8e0204 */
[----:B------:R-:W-:-:S02]  /*97e0*/  IMAD.WIDE.U32 R6, R7, UR61, R4 ;  /* 0x0000003d07067c25 */ /* 0x000fc4000f8e0004 */
[----:B------:R-:W-:Y:S02]  /*97f0*/  ISETP.GE.AND P3, PT, R0, R3, PT ;  /* 0x000000030000720c */ /* 0x000fe40003f66270 */
[----:B------:R-:W-:Y:S01]  /*9800*/  VIADD R0, R18, 0x60 ;  /* 0x0000006012007836 */ /* 0x000fe20000000000 */
[----:B------:R-:W-:Y:S01]  /*9810*/  IADD3 R11, R7, UR4, RZ ;  /* 0x00000004070b7c10 */ /* 0x000fe2000fffe0ff */
[----:B------:R-:W-:-:S03]  /*9820*/  IMAD.MOV.U32 R8, RZ, RZ, R18 ;  /* 0x000000ffff087224 */ /* 0x000fc600078e0012 */
[----:B------:R-:W-:Y:S01]  /*9830*/  ISETP.GE.AND P0, PT, R0, R3, PT ;  /* 0x000000030000720c */ /* 0x000fe20003f06270 */
[----:B------:R-:W-:Y:S01]  /*9840*/  IMAD.WIDE R8, R22, 0x80, R8 ;  /* 0x0000008016087825 */ /* 0x000fe200078e0208 */
[----:B------:R-:W-:Y:S11]  /*9850*/  @P2 BRA `(.L_x_294) ;  /* 0x0000000000442947 */ /* 0x000ff60003800000 */
[----:B------:R-:W-:Y:S01]  /*9860*/  ULDC.64 UR6, c[0x0][0xad8] ;  /* 0x0002b60000067ab9 */ /* 0x000fe20000000a00 */
[----:B------:R-:W-:Y:S01]  /*9870*/  VIADD R0, R17, 0x40 ;  /* 0x0000004011007836 */ /* 0x000fe20000000000 */
[----:B------:R-:W-:Y:S01]  /*9880*/  ULDC UR4, c[0x0][0xa8c] ;  /* 0x0002a30000047ab9 */ /* 0x000fe20000000800 */
[----:B------:R-:W-:Y:S01]  /*9890*/  IMAD R3, R9, UR6, RZ ;  /* 0x0000000609037c24 */ /* 0x000fe2000f8e02ff */
[----:B------:R-:W-:Y:S01]  /*98a0*/  ISETP.GE.AND P4, PT, R17, UR4, PT ;  /* 0x0000000411007c0c */ /* 0x000fe2000bf86270 */
[----:B------:R-:W-:Y:S01]  /*98b0*/  IMAD.MOV.U32 R4, RZ, RZ, R6 ;  /* 0x000000ffff047224 */ /* 0x000fe200078e0006 */
[----:B------:R-:W-:Y:S01]  /*98c0*/  ISETP.GE.AND P5, PT, R0, UR4, PT ;  /* 0x0000000400007c0c */ /* 0x000fe2000bfa6270 */
[----:B------:R-:W-:Y:S01]  /*98d0*/  IMAD.MOV.U32 R5, RZ, RZ, R11 ;  /* 0x000000ffff057224 */ /* 0x000fe200078e000b */
[----:B------:R-:W-:Y:S01]  /*98e0*/  ULDC.64 UR8, c[0x0][0x208] ;  /* 0x0000820000087ab9 */ /* 0x000fe20000000a00 */
[C---:B------:R-:W-:Y:S02]  /*98f0*/  IMAD R3, R8.reuse, UR7, R3 ;  /* 0x0000000708037c24 */ /* 0x040fe4000f8e0203 */
[----:B------:R-:W-:Y:S01]  /*9900*/  IMAD.WIDE.U32 R4, R8, UR6, R4 ;  /* 0x0000000608047c25 */ /* 0x000fe2000f8e0004 */
[----:B------:R-:W-:-:S03]  /*9910*/  ULDC.64 UR6, c[0x0][0xa80] ;  /* 0x0002a00000067ab9 */ /* 0x000fc60000000a00 */
[----:B------:R-:W-:Y:S01]  /*9920*/  IMAD.IADD R3, R5, 0x1, R3 ;  /* 0x0000000105037824 */ /* 0x000fe200078e0203 */
[----:B------:R-:W-:-:S04]  /*9930*/  LEA R12, P2, R4, UR6, 0x1 ;  /* 0x00000006040c7c11 */ /* 0x000fc8000f8408ff */
[----:B------:R-:W-:-:S05]  /*9940*/  LEA.HI.X R13, R4, UR7, R3, 0x1, P2 ;  /* 0x00000007040d7c11 */ /* 0x000fca00090f0c03 */
[----:B------:R0:W-:Y:S04]  /*9950*/  @!P4 STG.E.128 desc[UR8][R12.64], RZ ;  /* 0x000000ff0c00c986 */ /* 0x0001e8000c101d08 */
[----:B------:R0:W-:Y:S02]  /*9960*/  @!P5 STG.E.128 desc[UR8][R12.64+0x80], RZ ;  /* 0x000080ff0c00d986 */ /* 0x0001e4000c101d08 */
.L_x_294:
[----:B------:R-:W-:Y:S05]  /*9970*/  BSYNC B1 ;  /* 0x0000000000017941 */ /* 0x000fea0003800000 */
.L_x_293:
[----:B------:R-:W-:Y:S04]  /*9980*/  BSSY B1, `(.L_x_295) ;  /* 0x0000015000017945 */ /* 0x000fe80003800000 */
[----:B------:R-:W-:Y:S05]  /*9990*/  @P3 BRA `(.L_x_296) ;  /* 0x00000000004c3947 */ /* 0x000fea0003800000 */
[----:B------:R-:W-:Y:S01]  /*99a0*/  IADD3 R3, P2, R8, 0x20, RZ ;  /* 0x0000002008037810 */ /* 0x000fe20007f5e0ff */
[----:B------:R-:W-:Y:S01]  /*99b0*/  ULDC.64 UR6, c[0x0][0xad8] ;  /* 0x0002b60000067ab9 */ /* 0x000fe20000000a00 */
[----:B------:R-:W-:Y:S01]  /*99c0*/  MOV R4, R6 ;  /* 0x0000000600047202 */ /* 0x000fe20000000f00 */
[----:B------:R-:W-:Y:S01]  /*99d0*/  IMAD.MOV.U32 R5, RZ, RZ, R11 ;  /* 0x000000ffff057224 */ /* 0x000fe200078e000b */
[----:B------:R-:W-:Y:S01]  /*99e0*/  ULDC UR4, c[0x0][0xa8c] ;  /* 0x0002a30000047ab9 */ /* 0x000fe20000000800 */
[----:B------:R-:W-:Y:S01]  /*99f0*/  IMAD.X R0, RZ, RZ, R9, P2 ;  /* 0x000000ffff007224 */ /* 0x000fe200010e0609 */
[C---:B------:R-:W-:Y:S01]  /*9a00*/  ISETP.GE.AND P3, PT, R17.reuse, UR4, PT ;  /* 0x0000000411007c0c */ /* 0x040fe2000bf66270 */
[----:B------:R-:W-:Y:S01]  /*9a10*/  VIADD R10, R17, 0x40 ;  /* 0x00000040110a7836 */ /* 0x000fe20000000000 */
[----:B------:R-:W-:Y:S01]  /*9a20*/  ULDC.64 UR8, c[0x0][0x208] ;  /* 0x0000820000087ab9 */ /* 0x000fe20000000a00 */
[----:B------:R-:W-:Y:S02]  /*9a30*/  IMAD R0, R0, UR6, RZ ;  /* 0x0000000600007c24 */ /* 0x000fe4000f8e02ff */
[----:B------:R-:W-:Y:S01]  /*9a40*/  IMAD.WIDE.U32 R4, R3, UR6, R4 ;  /* 0x0000000603047c25 */ /* 0x000fe2000f8e0004 */
[----:B------:R-:W-:-:S03]  /*9a50*/  ISETP.GE.AND P4, PT, R10, UR4, PT ;  /* 0x000000040a007c0c */ /* 0x000fc6000bf86270 */
[----:B------:R-:W-:Y:S01]  /*9a60*/  IMAD R3, R3, UR7, R0 ;  /* 0x0000000703037c24 */ /* 0x000fe2000f8e0200 */
[----:B------:R-:W-:Y:S02]  /*9a70*/  ULDC.64 UR6, c[0x0][0xa80] ;  /* 0x0002a00000067ab9 */ /* 0x000fe40000000a00 */
[----:B0-----:R-:W-:Y:S01]  /*9a80*/  LEA R12, P2, R4, UR6, 0x1 ;  /* 0x00000006040c7c11 */ /* 0x001fe2000f8408ff */
[----:B------:R-:W-:-:S05]  /*9a90*/  IMAD.IADD R3, R5, 0x1, R3 ;  /* 0x0000000105037824 */ /* 0x000fca00078e0203 */
[----:B------:R-:W-:-:S05]  /*9aa0*/  LEA.HI.X R13, R4, UR7, R3, 0x1, P2 ;  /* 0x00000007040d7c11 */ /* 0x000fca00090f0c03 */
[----:B------:R1:W-:Y:S04]  /*9ab0*/  @!P3 STG.E.128 desc[UR8][R12.64], RZ ;  /* 0x000000ff0c00b986 */ /* 0x0003e8000c101d08 */
[----:B------:R1:W-:Y:S02]  /*9ac0*/  @!P4 STG.E.128 desc[UR8][R12.64+0x80], RZ ;  /* 0x000080ff0c00c986 */ /* 0x0003e4000c101d08 */
.L_x_296:
[----:B------:R-:W-:Y:S05]  /*9ad0*/  BSYNC B1 ;  /* 0x0000000000017941 */ /* 0x000fea0003800000 */
.L_x_295:
        /* <DEDUP_REMOVED lines=8> */
[----:B------:R-:W-:Y:S01]  /*9b60*/  IMAD.X R0, RZ, RZ, R9, P1 ;  /* 0x000000ffff007224 */ /* 0x000fe200008e0609 */
[----:B------:R-:W-:Y:S01]  /*9b70*/  ULDC.64 UR8, c[0x0][0x208] ;  /* 0x0000820000087ab9 */ /* 0x000fe20000000a00 */
[----:B------:R-:W-:Y:S02]  /*9b80*/  VIADD R10, R17, 0x40 ;  /* 0x00000040110a7836 */ /* 0x000fe40000000000 */
[----:B------:R-:W-:-:S02]  /*9b90*/  IMAD R0, R0, UR6, RZ ;  /* 0x0000000600007c24 */ /* 0x000fc4000f8e02ff */
[----:B------:R-:W-:Y:S01]  /*9ba0*/  IMAD.WIDE.U32 R4, R3, UR6, R4 ;  /* 0x0000000603047c25 */ /* 0x000fe2000f8e0004 */
[----:B------:R-:W-:-:S03]  /*9bb0*/  ISETP.GE.AND P3, PT, R10, UR4, PT ;  /* 0x000000040a007c0c */ /* 0x000fc6000bf66270 */
[----:B------:R-:W-:Y:S01]  /*9bc0*/  IMAD R3, R3, UR7, R0 ;  /* 0x0000000703037c24 */ /* 0x000fe2000f8e0200 */
[----:B------:R-:W-:Y:S02]  /*9bd0*/  ULDC.64 UR6, c[0x0][0xa80] ;  /* 0x0002a00000067ab9 */ /* 0x000fe40000000a00 */
[----:B01----:R-:W-:Y:S02]  /*9be0*/  LEA R12, P1, R4, UR6, 0x1 ;  /* 0x00000006040c7c11 */ /* 0x003fe4000f8208ff */
[----:B------:R-:W-:-:S04]  /*9bf0*/  IADD3 R3, R5, R3, RZ ;  /* 0x0000000305037210 */ /* 0x000fc80007ffe0ff */
[----:B------:R-:W-:-:S05]  /*9c00*/  LEA.HI.X R13, R4, UR7, R3, 0x1, P1 ;  /* 0x00000007040d7c11 */ /* 0x000fca00088f0c03 */
[----:B------:R2:W-:Y:S04]  /*9c10*/  @!P2 STG.E.128 desc[UR8][R12.64], RZ ;  /* 0x000000ff0c00a986 */ /* 0x0005e8000c101d08 */
[----:B------:R2:W-:Y:S02]  /*9c20*/  @!P3 STG.E.128 desc[UR8][R12.64+0x80], RZ ;  /* 0x000080ff0c00b986 */ /* 0x0005e4000c101d08 */
.L_x_298:
[----:B------:R-:W-:Y:S05]  /*9c30*/  BSYNC B1 ;  /* 0x0000000000017941 */ /* 0x000fea0003800000 */
.L_x_297:
        /* <DEDUP_REMOVED lines=18> */
[----:B------:R3:W-:Y:S04]  /*9d60*/  @!P1 STG.E.128 desc[UR8][R6.64], RZ ;  /* 0x000000ff06009986 */ /* 0x0007e8000c101d08 */
[----:B------:R3:W-:Y:S02]  /*9d70*/  @!P2 STG.E.128 desc[UR8][R6.64+0x80], RZ ;  /* 0x000080ff0600a986 */ /* 0x0007e4000c101d08 */
.L_x_289:
[----:B------:R-:W-:Y:S05]  /*9d80*/  BSYNC B0 ;  /* 0x0000000000007941 */ /* 0x000fea0003800000 */
.L_x_280:
[----:B------:R-:W-:Y:S02]  /*9d90*/  ULDC UR4, c[0x0][0xc14] ;  /* 0x0003050000047ab9 */ /* 0x000fe40000000800 */
[----:B------:R-:W-:-:S13]  /*9da0*/  ISETP.GE.AND P0, PT, R51, UR4, PT ;  /* 0x0000000433007c0c */ /* 0x000fda000bf06270 */
[----:B------:R-:W-:Y:S05]  /*9db0*/  @!P0 BRA `(.L_x_299) ;  /* 0xffffff6c00fc8947 */ /* 0x000fea000383ffff */
[----:B------:R-:W-:Y:S05]  /*9dc0*/  EXIT ;  /* 0x000000000000794d */ /* 0x000fea0003800000 */
.L_x_255:
[----:B------:R-:W-:-:S08]  /*9dd0*/  NOP ;  /* 0x0000000000007918 */ /* 0x000fd00000000000 */
[----:B0-----:R-:W0:-:S00]  /*9de0*/  USETMAXREG.DEALLOC.CTAPOOL 0x18 ;  /* 0x00000018000079c8 */ /* 0x001e0000080e0500 */
[----:B0-----:R-:W-:-:S06]  /*9df0*/  LOP3.LUT R0, R0, 0x3, RZ, 0xc0, !PT ;  /* 0x0000000300007812 */ /* 0x001fcc00078ec0ff */
[----:B------:R-:W0:Y:S02]  /*9e00*/  SHFL.IDX PT, R0, R0, RZ, 0x1f ;  /* 0x00001fff00007589 */ /* 0x000e2400000e0000 */
[----:B0-----:R-:W-:-:S13]  /*9e10*/  ISETP.NE.AND P0, PT, R0, RZ, PT ;  /* 0x000000ff0000720c */ /* 0x001fda0003f05270 */
[----:B------:R-:W-:Y:S05]  /*9e20*/  @P0 EXIT ;  /* 0x000000000000094d */ /* 0x000fea0003800000 */
[----:B------:R-:W0:Y:S01]  /*9e30*/  S2R R2, SR_TID.X ;  /* 0x0000000000027919 */ /* 0x000e220000002100 */
[----:B------:R-:W-:Y:S01]  /*9e40*/  LOP3.LUT R4, R4, 0xffffffdf, RZ, 0xc0, !PT ;  /* 0xffffffdf04047812 */ /* 0x000fe200078ec0ff */
[----:B------:R-:W-:Y:S01]  /*9e50*/  ULDC UR5, c[0x0][0xc14] ;  /* 0x0003050000057ab9 */ /* 0x000fe20000000800 */
[----:B------:R-:W-:Y:S01]  /*9e60*/  IMAD.MOV.U32 R0, RZ, RZ, RZ ;  /* 0x000000ffff007224 */ /* 0x000fe200078e00ff */
[----:B------:R-:W-:Y:S01]  /*9e70*/  ULDC.64 UR6, c[0x0][0x208] ;  /* 0x0000820000067ab9 */ /* 0x000fe20000000a00 */
[----:B------:R-:W-:Y:S01]  /*9e80*/  ULDC UR4, c[0x0][0xc10] ;  /* 0x0003040000047ab9 */ /* 0x000fe20000000800 */
[----:B0-----:R-:W-:-:S04]  /*9e90*/  LOP3.LUT R8, R2, 0x1f, RZ, 0xc0, !PT ;  /* 0x0000001f02087812 */ /* 0x001fc800078ec0ff */
[----:B------:R-:W-:-:S13]  /*9ea0*/  ISETP.NE.AND P0, PT, R8, 0x1f, PT ;  /* 0x0000001f0800780c */ /* 0x000fda0003f05270 */
[----:B------:R-:W-:Y:S02]  /*9eb0*/  @P0 LOP3.LUT R4, R4, 0x20, RZ, 0xfc, !PT ;  /* 0x0000002004040812 */ /* 0x000fe400078efcff */
[----:B------:R-:W-:-:S13]  /*9ec0*/  ISETP.GE.OR P0, PT, R8, UR5, !P0 ;  /* 0x0000000508007c0c */ /* 0x000fda000c706670 */
[----:B------:R-:W0:Y:S02]  /*9ed0*/  @!P0 LDC.64 R2, c[0x0][0xc58] ;  /* 0x00031600ff028b82 */ /* 0x000e240000000a00 */
[----:B0-----:R-:W-:-:S05]  /*9ee0*/  @!P0 IMAD.WIDE.U32 R2, R8, 0x4, R2 ;  /* 0x0000000408028825 */ /* 0x001fca00078e0002 */
[----:B------:R-:W2:Y:S01]  /*9ef0*/  @!P0 LDG.E R0, desc[UR6][R2.64] ;  /* 0x0000000602008981 */ /* 0x000ea2000c1e1900 */
[C---:B------:R-:W-:Y:S01]  /*9f00*/  ISETP.NE.AND P1, PT, R8.reuse, RZ, PT ;  /* 0x000000ff0800720c */ /* 0x040fe20003f25270 */
[----:B------:R-:W0:Y:S01]  /*9f10*/  S2UR UR6, SR_CTAID.X ;  /* 0x00000000000679c3 */ /* 0x000e220000002500 */
[----:B------:R-:W-:Y:S01]  /*9f20*/  ISETP.GE.U32.AND P0, PT, R8, 0x2, PT ;  /* 0x000000020800780c */ /* 0x000fe20003f06070 */
[----:B------:R-:W-:Y:S01]  /*9f30*/  IMAD.MOV.U32 R16, RZ, RZ, RZ ;  /* 0x000000ffff107224 */ /* 0x000fe200078e00ff */
[----:B------:R-:W-:Y:S01]  /*9f40*/  LOP3.LUT R4, R4, 0xfffffffe, RZ, 0xc0, !PT ;  /* 0xfffffffe04047812 */ /* 0x000fe200078ec0ff */
[----:B------:R-:W-:-:S08]  /*9f50*/  IMAD.MOV.U32 R19, RZ, RZ, RZ ;  /* 0x000000ffff137224 */ /* 0x000fd000078e00ff */
[----:B------:R-:W-:-:S04]  /*9f60*/  @P1 LOP3.LUT R4, R4, 0x1, RZ, 0xfc, !PT ;  /* 0x0000000104041812 */ /* 0x000fc800078efcff */
[----:B------:R-:W-:-:S04]  /*9f70*/  LOP3.LUT R4, R4, 0xffffffef, RZ, 0xc0, !PT ;  /* 0xffffffef04047812 */ /* 0x000fc800078ec0ff */
[----:B------:R-:W-:-:S04]  /*9f80*/  @P0 LOP3.LUT R4, R4, 0x10, RZ, 0xfc, !PT ;  /* 0x0000001004040812 */ /* 0x000fc800078efcff */
[----:B------:R-:W-:Y:S01]  /*9f90*/  LOP3.LUT R4, R4, 0xfffffff7, RZ, 0xc0, !PT ;  /* 0xfffffff704047812 */ /* 0x000fe200078ec0ff */
[----:B--2---:R-:W1:Y:S02]  /*9fa0*/  SHFL.UP PT, R5, R0, 0x1, RZ ;  /* 0x0420000000057989 */ /* 0x004e6400000e00ff */
[----:B-1----:R-:W-:-:S04]  /*9fb0*/  SEL R5, R5, RZ, P1 ;  /* 0x000000ff05057207 */ /* 0x002fc80000800000 */
[----:B------:R-:W-:-:S05]  /*9fc0*/  IADD3 R5, R0, R5, RZ ;  /* 0x0000000500057210 */ /* 0x000fca0007ffe0ff */
[----:B------:R-:W1:Y:S02]  /*9fd0*/  SHFL.UP PT, R6, R5, 0x2, RZ ;  /* 0x0440000005067989 */ /* 0x000e6400000e00ff */
[----:B-1----:R-:W-:Y:S02]  /*9fe0*/  SEL R6, R6, RZ, P0 ;  /* 0x000000ff06067207 */ /* 0x002fe40000000000 */
[----:B------:R-:W-:-:S03]  /*9ff0*/  ISETP.GE.U32.AND P0, PT, R8, 0x4, PT ;  /* 0x000000040800780c */ /* 0x000fc60003f06070 */
[----:B------:R-:W-:-:S05]  /*a000*/  IMAD.IADD R6, R5, 0x1, R6 ;  /* 0x0000000105067824 */ /* 0x000fca00078e0206 */
[----:B------:R-:W1:Y:S05]  /*a010*/  SHFL.UP PT, R7, R6, 0x4, RZ ;  /* 0x0480000006077989 */ /* 0x000e6a00000e00ff */
[----:B------:R-:W-:-:S04]  /*a020*/  @P0 LOP3.LUT R4, R4, 0x8, RZ, 0xfc, !PT ;  /* 0x0000000804040812 */ /* 0x000fc800078efcff */
[----:B------:R-:W-:Y:S02]  /*a030*/  LOP3.LUT R4, R4, 0xfffffffb, RZ, 0xc0, !PT ;  /* 0xfffffffb04047812 */ /* 0x000fe400078ec0ff */
        /* <DEDUP_REMOVED lines=10> */
[----:B------:R-:W-:Y:S02]  /*a0e0*/  @P0 LOP3.LUT R4, R4, 0x2, RZ, 0xfc, !PT ;  /* 0x0000000204040812 */ /* 0x000fe400078efcff */
[----:B-1----:R-:W-:-:S05]  /*a0f0*/  SEL R2, R2, RZ, P0 ;  /* 0x000000ff02027207 */ /* 0x002fca0000000000 */
[----:B------:R-:W-:-:S05]  /*a100*/  IMAD.IADD R2, R3, 0x1, R2 ;  /* 0x0000000103027824 */ /* 0x000fca00078e0202 */
[----:B------:R-:W1:Y:S02]  /*a110*/  SHFL.IDX PT, R5, R2, 0x1f, 0x1f ;  /* 0x03e01f0002057f89 */ /* 0x000e6400000e0000 */
[----:B-1----:R-:W-:-:S05]  /*a120*/  IMAD R5, R5, UR4, RZ ;  /* 0x0000000405057c24 */ /* 0x002fca000f8e02ff */
[----:B0-----:R-:W-:Y:S02]  /*a130*/  ISETP.GT.AND P0, PT, R5, UR6, PT ;  /* 0x0000000605007c0c */ /* 0x001fe4000bf04270 */
[----:B------:R-:W-:-:S11]  /*a140*/  MOV R6, R5 ;  /* 0x0000000500067202 */ /* 0x000fd60000000f00 */
[----:B------:R-:W-:Y:S05]  /*a150*/  @P0 BRA `(.L_x_300) ;  /* 0x0000000000c40947 */ /* 0x000fea0003800000 */
[----:B------:R-:W-:Y:S01]  /*a160*/  IMAD.MOV.U32 R5, RZ, RZ, R6 ;  /* 0x000000ffff057224 */ /* 0x000fe200078e0006 */
[----:B------:R-:W-:Y:S01]  /*a170*/  ULDC UR5, c[0x0][0xc14] ;  /* 0x0003050000057ab9 */ /* 0x000fe20000000800 */
[----:B------:R-:W-:Y:S01]  /*a180*/  IMAD.MOV.U32 R19, RZ, RZ, RZ ;  /* 0x000000ffff137224 */ /* 0x000fe200078e00ff */
[----:B------:R-:W-:Y:S01]  /*a190*/  ULDC UR7, c[0x0][0xc14] ;  /* 0x0003050000077ab9 */ /* 0x000fe20000000800 */
[----:B------:R-:W-:-:S05]  /*a1a0*/  ULDC UR4, c[0x0][0xc10] ;  /* 0x0003040000047ab9 */ /* 0x000fca0000000800 */
.L_x_304:
[----:B------:R-:W-:Y:S02]  /*a1b0*/  VIADD R0, R19, 0x1f ;  /* 0x0000001f13007836 */ /* 0x000fe40000000000 */
[----:B------:R-:W-:-:S03]  /*a1c0*/  IMAD.U32 R19, RZ, RZ, UR7 ;  /* 0x00000007ff137e24 */ /* 0x000fc6000f8e00ff */
[----:B------:R-:W-:-:S13]  /*a1d0*/  ISETP.GE.AND P0, PT, R0, UR5, PT ;  /* 0x0000000500007c0c */ /* 0x000fda000bf06270 */
[----:B------:R-:W-:Y:S05]  /*a1e0*/  @P0 BRA `(.L_x_301) ;  /* 0x0000000400440947 */ /* 0x000fea0003800000 */
[----:B------:R-:W0:Y:S01]  /*a1f0*/  S2R R2, SR_TID.X ;  /* 0x0000000000027919 */ /* 0x000e220000002100 */
[----:B------:R-:W-:Y:S01]  /*a200*/  IMAD.MOV.U32 R19, RZ, RZ, R0 ;  /* 0x000000ffff137224 */ /* 0x000fe200078e0000 */
[----:B------:R-:W-:Y:S01]  /*a210*/  BSSY B0, `(.L_x_302) ;  /* 0x000000b000007945 */ /* 0x000fe20003800000 */
[----:B------:R-:W-:Y:S02]  /*a220*/  MOV R0, RZ ;  /* 0x000000ff00007202 */ /* 0x000fe40000000f00 */
[----:B0-----:R-:W-:-:S04]  /*a230*/  LOP3.LUT R8, R2, 0x1f, RZ, 0xc0, !PT ;  /* 0x0000001f02087812 */ /* 0x001fc800078ec0ff */
[C---:B------:R-:W-:Y:S01]  /*a240*/  ISETP.NE.AND P1, PT, R8.reuse, 0x1f, PT ;  /* 0x0000001f0800780c */ /* 0x040fe20003f25270 */
[----:B------:R-:W-:-:S05]  /*a250*/  IMAD.IADD R7, R8, 0x1, R19 ;  /* 0x0000000108077824 */ /* 0x000fca00078e0213 */
[----:B------:R-:W-:-:S13]  /*a260*/  ISETP.GE.OR P0, PT, R7, UR5, !P1 ;  /* 0x0000000507007c0c */ /* 0x000fda000cf06670 */
[----:B------:R-:W-:Y:S05]  /*a270*/  @P0 BRA `(.L_x_303) ;  /* 0x0000000000100947 */ /* 0x000fea0003800000 */
[----:B------:R-:W0:Y:S01]  /*a280*/  LDC.64 R2, c[0x0][0xc58] ;  /* 0x00031600ff027b82 */ /* 0x000e220000000a00 */
[----:B------:R-:W-:Y:S01]  /*a290*/  ULDC.64 UR8, c[0x0][0x208] ;  /* 0x0000820000087ab9 */ /* 0x000fe20000000a00 */
[----:B0-----:R-:W-:-:S05]  /*a2a0*/  IMAD.WIDE R2, R7, 0x4, R2 ;  /* 0x0000000407027825 */ /* 0x001fca00078e0202 */
[----:B------:R0:W5:Y:S02]  /*a2b0*/  LDG.E R0, desc[UR8][R2.64] ;  /* 0x0000000802007981 */ /* 0x000164000c1e1900 */
.L_x_303:
[----:B------:R-:W-:Y:S05]  /*a2c0*/  BSYNC B0 ;  /* 0x0000000000007941 */ /* 0x000fea0003800000 */
.L_x_302:
[----:B0----5:R-:W0:Y:S01]  /*a2d0*/  SHFL.UP PT, R2, R0, 0x1, RZ ;  /* 0x0420000000027989 */ /* 0x021e2200000e00ff */
[C---:B------:R-:W-:Y:S02]  /*a2e0*/  ISETP.NE.AND P0, PT, R8.reuse, RZ, PT ;  /* 0x000000ff0800720c */ /* 0x040fe40003f05270 */
[----:B------:R-:W-:Y:S02]  /*a2f0*/  ISETP.GE.U32.AND P1, PT, R8, 0x2, PT ;  /* 0x000000020800780c */ /* 0x000fe40003f26070 */
[----:B0-----:R-:W-:Y:S02]  /*a300*/  SEL R3, R2, RZ, P0 ;  /* 0x000000ff02037207 */ /* 0x001fe40000000000 */
[----:B------:R-:W-:-:S03]  /*a310*/  ISETP.GE.U32.AND P0, PT, R8, 0x4, PT ;  /* 0x000000040800780c */ /* 0x000fc60003f06070 */
[----:B------:R-:W-:-:S05]  /*a320*/  IMAD.IADD R3, R0, 0x1, R3 ;  /* 0x0000000100037824 */ /* 0x000fca00078e0203 */
[----:B------:R-:W0:Y:S02]  /*a330*/  SHFL.UP PT, R2, R3, 0x2, RZ ;  /* 0x0440000003027989 */ /* 0x000e2400000e00ff */
        /* <DEDUP_REMOVED lines=8> */
[----:B0-----:R-:W-:-:S05]  /*a3c0*/  SEL R6, R6, RZ, P1 ;  /* 0x000000ff06067207 */ /* 0x001fca0000800000 */
[----:B------:R-:W-:-:S05]  /*a3d0*/  IMAD.IADD R6, R7, 0x1, R6 ;  /* 0x0000000107067824 */ /* 0x000fca00078e0206 */
[----:B------:R-:W0:Y:S02]  /*a3e0*/  SHFL.UP PT, R8, R6, 0x10, RZ ;  /* 0x0600000006087989 */ /* 0x000e2400000e00ff */
[----:B0-----:R-:W-:-:S05]  /*a3f0*/  SEL R9, R8, RZ, P0 ;  /* 0x000000ff08097207 */ /* 0x001fca0000000000 */
[----:B------:R-:W-:-:S05]  /*a400*/  IMAD.IADD R9, R6, 0x1, R9 ;  /* 0x0000000106097824 */ /* 0x000fca00078e0209 */
[----:B------:R-:W0:Y:S02]  /*a410*/  SHFL.IDX PT, R3, R9, 0x1f, 0x1f ;  /* 0x03e01f0009037f89 */ /* 0x000e2400000e0000 */
[----:B0-----:R-:W-:-:S04]  /*a420*/  IMAD R6, R3, UR4, RZ ;  /* 0x0000000403067c24 */ /* 0x001fc8000f8e02ff */
[----:B------:R-:W-:-:S05]  /*a430*/  IMAD.IADD R5, R6, 0x1, R5 ;  /* 0x0000000106057824 */ /* 0x000fca00078e0205 */
[----:B------:R-:W-:-:S13]  /*a440*/  ISETP.GT.AND P0, PT, R5, UR6, PT ;  /* 0x0000000605007c0c */ /* 0x000fda000bf04270 */
[----:B------:R-:W-:Y:S05]  /*a450*/  @!P0 BRA `(.L_x_304) ;  /* 0xfffffffc00548947 */ /* 0x000fea000383ffff */
[----:B------:R-:W-:-:S07]  /*a460*/  MOV R2, R9 ;  /* 0x0000000900027202 */ /* 0x000fce0000000f00 */
.L_x_300:
[----:B------:R-:W-:-:S04]  /*a470*/  IMAD.IADD R7, R5, 0x1, -R6 ;  /* 0x0000000105077824 */ /* 0x000fc800078e0a06 */
[----:B------:R-:W-:-:S05]  /*a480*/  IMAD R3, R2, UR4, R7 ;  /* 0x0000000402037c24 */ /* 0x000fca000f8e0207 */
[----:B------:R-:W-:-:S13]  /*a490*/  ISETP.GT.AND P0, PT, R3, UR6, PT ;  /* 0x0000000603007c0c */ /* 0x000fda000bf04270 */
[----:B------:R-:W-:-:S04]  /*a4a0*/  VOTE.ANY R8, PT, !P0 ;  /* 0x0000000000087806 */ /* 0x000fc800040e0100 */
[----:B------:R-:W0:Y:S01]  /*a4b0*/  POPC R5, R8 ;  /* 0x0000000800057309 */ /* 0x000e220000000000 */
[----:B------:R-:W-:Y:S01]  /*a4c0*/  ISETP.NE.AND P0, PT, R8, RZ, PT ;  /* 0x000000ff0800720c */ /* 0x000fe20003f05270 */
[----:B0-----:R-:W0:Y:S02]  /*a4d0*/  SHFL.IDX PT, R0, R0, R5, 0x1f ;  /* 0x00001f0500007589 */ /* 0x001e2400000e0000 */
[----:B0-----:R-:W-:-:S04]  /*a4e0*/  IABS R6, R0 ;  /* 0x0000000000067213 */ /* 0x001fc80000000000 */
[----:B------:R-:W0:Y:S08]  /*a4f0*/  I2F.RP R9, R6 ;  /* 0x0000000600097306 */ /* 0x000e300000209400 */
[----:B0-----:R-:W0:Y:S02]  /*a500*/  MUFU.RCP R9, R9 ;  /* 0x0000000900097308 */ /* 0x001e240000001000 */
[----:B0-----:R-:W-:-:S06]  /*a510*/  VIADD R3, R9, 0xffffffe ;  /* 0x0ffffffe09037836 */ /* 0x001fcc0000000000 */
[----:B------:R-:W0:Y:S02]  /*a520*/  F2I.FTZ.U32.TRUNC.NTZ R3, R3 ;  /* 0x0000000300037305 */ /* 0x000e24000021f000 */
[----:B0-----:R-:W-:Y:S01]  /*a530*/  IMAD.MOV R11, RZ, RZ, -R3 ;  /* 0x000000ffff0b7224 */ /* 0x001fe200078e0a03 */
[----:B------:R-:W-:Y:S06]  /*a540*/  @!P0 BRA `(.L_x_305) ;  /* 0x0000000000088947 */ /* 0x000fec0003800000 */
[----:B------:R-:W-:-:S05]  /*a550*/  VIADD R9, R5, 0xffffffff ;  /* 0xffffffff05097836 */ /* 0x000fca0000000000 */
[----:B------:R0:W1:Y:S02]  /*a560*/  SHFL.IDX PT, R16, R2, R9, 0x1f ;  /* 0x00001f0902107589 */ /* 0x00006400000e0000 */
.L_x_305:
[----:B-1----:R-:W-:Y:S02]  /*a570*/  IMAD R16, R16, UR4, R7 ;  /* 0x0000000410107c24 */ /* 0x002fe4000f8e0207 */
[----:B------:R-:W-:Y:S02]  /*a580*/  IMAD R7, R11, R6, RZ ;  /* 0x000000060b077224 */ /* 0x000fe400078e02ff */
[----:B0-----:R-:W-:Y:S01]  /*a590*/  IMAD.MOV.U32 R2, RZ, RZ, RZ ;  /* 0x000000ffff027224 */ /* 0x001fe200078e00ff */
[----:B------:R-:W-:Y:S01]  /*a5a0*/  IADD3 R17, -R16, UR6, RZ ;  /* 0x0000000610117c10 */ /* 0x000fe2000fffe1ff */
[----:B------:R-:W-:Y:S02]  /*a5b0*/  IMAD.IADD R19, R5, 0x1, R19 ;  /* 0x0000000105137824 */ /* 0x000fe400078e0213 */
[----:B------:R-:W-:Y:S01]  /*a5c0*/  IMAD.HI.U32 R2, R3, R7, R2 ;  /* 0x0000000703027227 */ /* 0x000fe200078e0002 */
[----:B------:R-:W-:Y:S02]  /*a5d0*/  IABS R7, R0 ;  /* 0x0000000000077213 */ /* 0x000fe40000000000 */
[----:B------:R-:W-:-:S03]  /*a5e0*/  IABS R3, R17 ;  /* 0x0000001100037213 */ /* 0x000fc60000000000 */
[----:B------:R-:W-:Y:S02]  /*a5f0*/  IMAD.MOV R7, RZ, RZ, -R7 ;  /* 0x000000ffff077224 */ /* 0x000fe400078e0a07 */
[----:B------:R-:W-:-:S04]  /*a600*/  IMAD.HI.U32 R2, R2, R3, RZ ;  /* 0x0000000302027227 */ /* 0x000fc800078e00ff */
[----:B------:R-:W-:-:S05]  /*a610*/  IMAD R3, R2, R7, R3 ;  /* 0x0000000702037224 */ /* 0x000fca00078e0203 */
[----:B------:R-:W-:-:S13]  /*a620*/  ISETP.GT.U32.AND P0, PT, R6, R3, PT ;  /* 0x000000030600720c */ /* 0x000fda0003f04070 */
[----:B------:R-:W-:Y:S01]  /*a630*/  @!P0 IMAD.IADD R3, R3, 0x1, -R6 ;  /* 0x0000000103038824 */ /* 0x000fe200078e0a06 */
[----:B------:R-:W-:-:S04]  /*a640*/  @!P0 IADD3 R2, R2, 0x1, RZ ;  /* 0x0000000102028810 */ /* 0x000fc80007ffe0ff */
[----:B------:R-:W-:Y:S02]  /*a650*/  ISETP.GE.U32.AND P0, PT, R3, R6, PT ;  /* 0x000000060300720c */ /* 0x000fe40003f06070 */
[----:B------:R-:W-:-:S11]  /*a660*/  LOP3.LUT R3, R17, R0, RZ, 0x3c, !PT ;  /* 0x0000000011037212 */ /* 0x000fd600078e3cff */
[----:B------:R-:W-:Y:S01]  /*a670*/  @P0 VIADD R2, R2, 0x1 ;  /* 0x0000000102020836 */ /* 0x000fe20000000000 */
[----:B------:R-:W-:-:S13]  /*a680*/  ISETP.GE.AND P0, PT, R3, RZ, PT ;  /* 0x000000ff0300720c */ /* 0x000fda0003f06270 */
[----:B------:R-:W-:Y:S01]  /*a690*/  @!P0 IMAD.MOV R2, RZ, RZ, -R2 ;  /* 0x000000ffff028224 */ /* 0x000fe200078e0a02 */
[----:B------:R-:W-:-:S13]  /*a6a0*/  ISETP.NE.AND P0, PT, R0, RZ, PT ;  /* 0x000000ff0000720c */ /* 0x000fda0003f05270 */
[----:B------:R-:W-:-:S05]  /*a6b0*/  @!P0 LOP3.LUT R2, RZ, R0, RZ, 0x33, !PT ;  /* 0x00000000ff028212 */ /* 0x000fca00078e33ff */
[--C-:B------:R-:W-:Y:S02]  /*a6c0*/  IMAD.MOV R3, RZ, RZ, -R2.reuse ;  /* 0x000000ffff037224 */ /* 0x100fe400078e0a02 */
[----:B------:R-:W-:Y:S02]  /*a6d0*/  IMAD.MOV.U32 R18, RZ, RZ, R2 ;  /* 0x000000ffff127224 */ /* 0x000fe400078e0002 */
[----:B------:R-:W-:Y:S01]  /*a6e0*/  IMAD R17, R0, R3, R17 ;  /* 0x0000000300117224 */ /* 0x000fe200078e0211 */
[----:B------:R-:W-:Y:S06]  /*a6f0*/  BRA `(.L_x_306) ;  /* 0x00000000000c7947 */ /* 0x000fec0003800000 */
.L_x_301:
[----:B------:R-:W-:Y:S01]  /*a700*/  MOV R17, RZ ;  /* 0x000000ff00117202 */ /* 0x000fe20000000f00 */
[----:B------:R-:W-:Y:S02]  /*a710*/  IMAD.U32 R16, RZ, RZ, UR6 ;  /* 0x00000006ff107e24 */ /* 0x000fe4000f8e00ff */
[----:B------:R-:W-:-:S07]  /*a720*/  IMAD.MOV.U32 R18, RZ, RZ, RZ ;  /* 0x000000ffff127224 */ /* 0x000fce00078e00ff */
.L_x_306:
[----:B------:R-:W0:Y:S01]  /*a730*/  S2R R0, SR_TID.X ;  /* 0x0000000000007919 */ /* 0x000e220000002100 */
[----:B------:R-:W-:Y:S01]  /*a740*/  STL [R1+0x28], RZ ;  /* 0x000028ff01007387 */ /* 0x000fe20000100800 */
[----:B0-----:R-:W-:-:S04]  /*a750*/  LOP3.LUT R0, R0, 0x1f, RZ, 0xc0, !PT ;  /* 0x0000001f00007812 */ /* 0x001fc800078ec0ff */
[----:B------:R-:W-:-:S13]  /*a760*/  ISETP.NE.AND P0, PT, R0, RZ, PT ;  /* 0x000000ff0000720c */ /* 0x000fda0003f05270 */
[----:B------:R-:W0:Y:S01]  /*a770*/  @!P0 S2R R3, SR_CgaCtaId ;  /* 0x0000000000038919 */ /* 0x000e220000008800 */
[----:B------:R-:W-:-:S04]  /*a780*/  @!P0 MOV R0, 0x400 ;  /* 0x0000040000008802 */ /* 0x000fc80000000f00 */
[----:B0-----:R-:W-:-:S05]  /*a790*/  @!P0 LEA R0, R3, R0, 0x18 ;  /* 0x0000000003008211 */ /* 0x001fca00078ec0ff */
[----:B------:R0:W-:Y:S01]  /*a7a0*/  @!P0 STS.128 [R0+0x348d0], R16 ;  /* 0x0348d01000008388 */ /* 0x0001e20000000c00 */
[----:B------:R-:W-:Y:S06]  /*a7b0*/  BAR.ARV 0x5, 0x120 ;  /* 0x0144800000007b1d */ /* 0x000fec0000002000 */
[----:B------:R-:W-:Y:S01]  /*a7c0*/  ISETP.GE.AND P0, PT, R19, UR5, PT ;  /* 0x0000000513007c0c */ /* 0x000fe2000bf06270 */
[----:B0-----:R-:W-:-:S05]  /*a7d0*/  IMAD.MOV.U32 R0, RZ, RZ, 0x1 ;  /* 0x00000001ff007424 */ /* 0x001fca00078e00ff */
[----:B------:R0:W-:Y:S04]  /*a7e0*/  STL [R1+0x8], R0 ;  /* 0x0000080001007387 */ /* 0x0001e80000100800 */
[----:B------:R0:W-:Y:S03]  /*a7f0*/  STL [R1], RZ ;  /* 0x000000ff01007387 */ /* 0x0001e60000100800 */
[----:B------:R-:W-:Y:S05]  /*a800*/  @P0 BRA `(.L_x_307) ;  /* 0x0000003c00d00947 */ /* 0x000fea0003800000 */
[----:B0-----:R-:W-:Y:S01]  /*a810*/  IMAD.MOV.U32 R0, RZ, RZ, 0x1 ;  /* 0x00000001ff007424 */ /* 0x001fe200078e00ff */
[----:B------:R0:W-:Y:S01]  /*a820*/  STL [R1], RZ ;  /* 0x000000ff01007387 */ /* 0x0001e20000100800 */
[----:B------:R-:W-:Y:S01]  /*a830*/  ULDC UR38, c[0x0][0xc] ;  /* 0x0000030000267ab9 */ /* 0x000fe20000000800 */
[----:B------:R-:W-:Y:S02]  /*a840*/  ULDC.64 UR36, c[0x0][0x198] ;  /* 0x0000660000247ab9 */ /* 0x000fe40000000a00 */
[----:B------:R0:W-:Y:S04]  /*a850*/  STL [R1+0x8], R0 ;  /* 0x0000080001007387 */ /* 0x0001e80000100800 */
[----:B------:R0:W-:Y:S02]  /*a860*/  STL [R1+0x28], RZ ;  /* 0x000028ff01007387 */ /* 0x0001e40000100800 */
.L_x_372:
[----:B-1----:R-:W1:Y:S01]  /*a870*/  LDC.64 R2, c[0x0][0xc60] ;  /* 0x00031800ff027b82 */ /* 0x002e620000000a00 */
[----:B------:R-:W-:Y:S01]  /*a880*/  ULDC.64 UR4, c[0x0][0x208] ;  /* 0x0000820000047ab9 */ /* 0x000fe20000000a00 */
[----:B-1----:R-:W-:-:S05]  /*a890*/  IMAD.WIDE R2, R19, 0x4, R2 ;  /* 0x0000000413027825 */ /* 0x002fca00078e0202 */
[----:B------:R-:W2:Y:S01]  /*a8a0*/  LDG.E R5, desc[UR4][R2.64] ;  /* 0x0000000402057981 */ /* 0x000ea2000c1e1900 */
[----:B------:R-:W-:Y:S05]  /*a8b0*/  YIELD ;  /* 0x0000000000007946 */ /* 0x000fea0003800000 */
[----:B------:R-:W-:Y:S01]  /*a8c0*/  ULDC.64 UR4, c[0x0][0xa28] ;  /* 0x00028a0000047ab9 */ /* 0x000fe20000000a00 */
[----:B0-----:R-:W-:Y:S01]  /*a8d0*/  IMAD.MOV.U32 R0, RZ, RZ, RZ ;  /* 0x000000ffff007224 */ /* 0x001fe200078e00ff */
[----:B------:R-:W-:Y:S01]  /*a8e0*/  ISETP.NE.U32.AND P0, PT, RZ, UR4, PT ;  /* 0x00000004ff007c0c */ /* 0x000fe2000bf05070 */
[----:B------:R-:W-:-:S03]  /*a8f0*/  ULDC.64 UR6, c[0x0][0x208] ;  /* 0x0000820000067ab9 */ /* 0x000fc60000000a00 */
[----:B------:R-:W-:Y:S01]  /*a900*/  ISETP.NE.AND.EX P0, PT, RZ, UR5, PT, P0 ;  /* 0x00000005ff007c0c */ /* 0x000fe2000bf05300 */
[----:B------:R-:W-:Y:S01]  /*a910*/  IMAD.MOV.U32 R6, RZ, RZ, RZ ;  /* 0x000000ffff067224 */ /* 0x000fe200078e00ff */
[----:B--2---:R-:W-:Y:S01]  /*a920*/  SHF.R.S32.HI R4, RZ, 0x1f, R5 ;  /* 0x0000001fff047819 */ /* 0x004fe20000011405 */
[----:B------:R-:W-:Y:S10]  /*a930*/  STL [R1+0x14], R5 ;  /* 0x0000140501007387 */ /* 0x000ff40000100800 */
[----:B------:R-:W-:-:S04]  /*a940*/  @P0 LEA R2, P1, R5, UR4, 0x2 ;  /* 0x0000000405020c11 */ /* 0x000fc8000f8210ff */
[----:B------:R-:W-:Y:S01]  /*a950*/  @P0 LEA.HI.X R3, R5, UR5, R4, 0x2, P1 ;  /* 0x0000000505030c11 */ /* 0x000fe200088f1404 */
[----:B------:R-:W-:-:S04]  /*a960*/  ULDC.64 UR4, c[0x0][0xa00] ;  /* 0x0002800000047ab9 */ /* 0x000fc80000000a00 */
[----:B------:R0:W5:Y:S01]  /*a970*/  @P0 LDG.E R0, desc[UR6][R2.64] ;  /* 0x0000000602000981 */ /* 0x000162000c1e1900 */
[----:B------:R-:W-:-:S04]  /*a980*/  ISETP.NE.U32.AND P0, PT, RZ, UR4, PT ;  /* 0x00000004ff007c0c */ /* 0x000fc8000bf05070 */
[----:B------:R-:W-:-:S13]  /*a990*/  ISETP.NE.AND.EX P0, PT, RZ, UR5, PT, P0 ;  /* 0x00000005ff007c0c */ /* 0x000fda000bf05300 */
[----:B0-----:R-:W-:-:S04]  /*a9a0*/  @P0 LEA R2, P1, R5, UR4, 0x2 ;  /* 0x0000000405020c11 */ /* 0x001fc8000f8210ff */
[----:B------:R-:W-:Y:S01]  /*a9b0*/  @P0 LEA.HI.X R3, R5, UR5, R4, 0x2, P1 ;  /* 0x0000000505030c11 */ /* 0x000fe200088f1404 */
[----:B------:R-:W-:-:S04]  /*a9c0*/  ULDC.64 UR4, c[0x0][0xa20] ;  /* 0x0002880000047ab9 */ /* 0x000fc80000000a00 */
[----:B------:R-:W2:Y:S01]  /*a9d0*/  @P0 LDG.E R6, desc[UR6][R2.64] ;  /* 0x0000000602060981 */ /* 0x000ea2000c1e1900 */
[----:B------:R-:W-:Y:S02]  /*a9e0*/  ISETP.NE.U32.AND P0, PT, RZ, UR4, PT ;  /* 0x00000004ff007c0c */ /* 0x000fe4000bf05070 */
[C---:B------:R-:W-:Y:S02]  /*a9f0*/  SHF.L.U32 R7, R5.reuse, 0x2, RZ ;  /* 0x0000000205077819 */ /* 0x040fe400000006ff */
[----:B------:R-:W-:Y:S01]  /*aa00*/  ISETP.NE.AND.EX P0, PT, RZ, UR5, PT, P0 ;  /* 0x00000005ff007c0c */ /* 0x000fe2000bf05300 */
[----:B--2---:R0:W-:Y:S04]  /*aa10*/  STL [R1+0x2c], R6 ;  /* 0x00002c0601007387 */ /* 0x0041e80000100800 */
[----:B------:R1:W-:Y:S01]  /*aa20*/  STL [R1+0x1c], R7 ;  /* 0x00001c0701007387 */ /* 0x0003e20000100800 */
[----:B0-----:R-:W-:-:S07]  /*aa30*/  SHF.L.U64.HI R6, R5, 0x2, R4 ;  /* 0x0000000205067819 */ /* 0x001fce0000010204 */
[C---:B------:R-:W-:Y:S01]  /*aa40*/  @P0 IADD3 R4, P1, R7.reuse, UR4, RZ ;  /* 0x0000000407040c10 */ /* 0x040fe2000ff3e0ff */
[----:B------:R0:W-:Y:S03]  /*aa50*/  STL [R1+0x20], R6 ;  /* 0x0000200601007387 */ /* 0x0001e60000100800 */
[----:B------:R-:W-:Y:S01]  /*aa60*/  @P0 IADD3.X R5, R6, UR5, RZ, P1, !PT ;  /* 0x0000000506050c10 */ /* 0x000fe20008ffe4ff */
[----:B------:R-:W-:Y:S02]  /*aa70*/  ULDC.64 UR4, c[0x0][0xa08] ;  /* 0x0002820000047ab9 */ /* 0x000fe40000000a00 */
[----:B------:R-:W-:Y:S01]  /*aa80*/  IADD3 R2, P1, R7, UR4, RZ ;  /* 0x0000000407027c10 */ /* 0x000fe2000ff3e0ff */
[----:B-1----:R-:W-:-:S03]  /*aa90*/  IMAD.MOV.U32 R7, RZ, RZ, RZ ;  /* 0x000000ffff077224 */ /* 0x002fc600078e00ff */
[----:B------:R-:W-:Y:S02]  /*aaa0*/  IADD3.X R3, R6, UR5, RZ, P1, !PT ;  /* 0x0000000506037c10 */ /* 0x000fe40008ffe4ff */
[----:B------:R-:W-:-:S04]  /*aab0*/  ISETP.NE.U32.AND P1, PT, RZ, UR4, PT ;  /* 0x00000004ff007c0c */ /* 0x000fc8000bf25070 */
[----:B------:R-:W-:Y:S01]  /*aac0*/  ISETP.NE.AND.EX P1, PT, RZ, UR5, PT, P1 ;  /* 0x00000005ff007c0c */ /* 0x000fe2000bf25310 */
[----:B------:R-:W-:Y:S02]  /*aad0*/  ULDC.64 UR4, c[0x0][0x3f8] ;  /* 0x0000fe0000047ab9 */ /* 0x000fe40000000a00 */
[----:B------:R-:W-:-:S03]  /*aae0*/  UISETP.NE.U32.AND UP0, UPT, UR4, URZ, UPT ;  /* 0x0000003f0400728c */ /* 0x000fc6000bf05070 */
[----:B------:R-:W-:Y:S01]  /*aaf0*/  ULDC UR4, c[0x0][0x404] ;  /* 0x0001010000047ab9 */ /* 0x000fe20000000800 */
[----:B------:R-:W-:-:S03]  /*ab00*/  UISETP.NE.AND.EX UP0, UPT, UR5, URZ, UPT, UP0 ;  /* 0x0000003f0500728c */ /* 0x000fc6000bf05300 */
[----:B------:R-:W-:Y:S01]  /*ab10*/  ULDC UR5, c[0x0][0x2e0] ;  /* 0x0000b80000057ab9 */ /* 0x000fe20000000800 */
[----:B------:R-:W-:Y:S02]  /*ab20*/  USEL UR4, UR4, 0x1, UP0 ;  /* 0x0000000104047887 */ /* 0x000fe40008000000 */
[----:B------:R1:W5:Y:S02]  /*ab30*/  @P1 LDG.E R7, desc[UR6][R2.64] ;  /* 0x0000000602071981 */ /* 0x000364000c1e1900 */
[----:B------:R-:W-:-:S06]  /*ab40*/  UIMAD UR4, UR4, UR5, URZ ;  /* 0x00000005040472a4 */ /* 0x000fcc000f8e023f */
[----:B0-----:R-:W-:-:S06]  /*ab50*/  IMAD.U32 R6, RZ, RZ, UR4 ;  /* 0x00000004ff067e24 */ /* 0x001fcc000f8e00ff */
[----:B------:R1:W5:Y:S01]  /*ab60*/  @P0 LDG.E R6, desc[UR6][R4.64] ;  /* 0x0000000604060981 */ /* 0x000362000c1e1900 */
[----:B------:R-:W-:Y:S05]  /*ab70*/  @P0 BRA `(.L_x_308) ;  /* 0x0000000000140947 */ /* 0x000fea0003800000 */
[----:B------:R-:W-:Y:S05]  /*ab80*/  @!P1 BRA `(.L_x_308) ;  /* 0x0000000000109947 */ /* 0x000fea0003800000 */
[----:B------:R-:W-:Y:S02]  /*ab90*/  ULDC.64 UR4, c[0x0][0x208] ;  /* 0x0000820000047ab9 */ /* 0x000fe40000000a00 */
[----:B-----5:R-:W2:Y:S04]  /*aba0*/  LDG.E R6, desc[UR4][R2.64] ;  /* 0x0000000402067981 */ /* 0x020ea8000c1e1900 */
[----:B-1----:R-:W2:Y:S02]  /*abb0*/  LDG.E R5, desc[UR4][R2.64+0x4] ;  /* 0x0000040402057981 */ /* 0x002ea4000c1e1900 */
[----:B--2---:R-:W-:-:S07]  /*abc0*/  IMAD.IADD R6, R5, 0x1, -R6 ;  /* 0x0000000105067824 */ /* 0x004fce00078e0a06 */
.L_x_308:
[--C-:B-1---5:R-:W-:Y:S01]  /*abd0*/  IMAD.IADD R2, R6, 0x1, -R0.reuse ;  /* 0x0000000106027824 */ /* 0x122fe200078e0a00 */
[----:B------:R-:W-:Y:S01]  /*abe0*/  BSSY B6, `(.L_x_309) ;  /* 0x0000317000067945 */ /* 0x000fe20003800000 */
[----:B------:R-:W-:Y:S02]  /*abf0*/  IMAD.IADD R3, R7, 0x1, R0 ;  /* 0x0000000107037824 */ /* 0x000fe400078e0200 */
[C---:B------:R-:W-:Y:S01]  /*ac00*/  VIADD R0, R2.reuse, 0x7f ;  /* 0x0000007f02007836 */ /* 0x040fe20000000000 */
[----:B------:R-:W-:Y:S01]  /*ac10*/  STL [R1+0x24], R2 ;  /* 0x0000240201007387 */ /* 0x000fe20000100800 */
[----:B------:R-:W-:-:S03]  /*ac20*/  ISETP.GT.AND P0, PT, R2, RZ, PT ;  /* 0x000000ff0200720c */ /* 0x000fc60003f04270 */
[----:B------:R0:W-:Y:S02]  /*ac30*/  STL [R1+0x4], R3 ;  /* 0x0000040301007387 */ /* 0x0001e40000100800 */
[----:B0-----:R-:W-:-:S04]  /*ac40*/  SHF.R.S32.HI R3, RZ, 0x1f, R0 ;  /* 0x0000001fff037819 */ /* 0x001fc80000011400 */
[----:B------:R-:W-:-:S04]  /*ac50*/  LEA.HI R3, R3, R0, RZ, 0x7 ;  /* 0x0000000003037211 */ /* 0x000fc800078f38ff */
[----:B------:R-:W-:-:S05]  /*ac60*/  SHF.R.S32.HI R0, RZ, 0x7, R3 ;  /* 0x00000007ff007819 */ /* 0x000fca0000011403 */
[----:B------:R0:W-:Y:S01]  /*ac70*/  STL [R1+0x18], R0 ;  /* 0x0000180001007387 */ /* 0x0001e20000100800 */
[----:B------:R-:W-:Y:S05]  /*ac80*/  @P0 BRA `(.L_x_310) ;  /* 0x0000000000480947 */ /* 0x000fea0003800000 */
[----:B------:R-:W1:Y:S02]  /*ac90*/  S2R R2, SR_TID.X ;  /* 0x0000000000027919 */ /* 0x000e640000002100 */
[----:B-1----:R-:W-:-:S04]  /*aca0*/  LOP3.LUT R2, R2, 0x1f, RZ, 0xc0, !PT ;  /* 0x0000001f02027812 */ /* 0x002fc800078ec0ff */
[----:B------:R-:W-:-:S13]  /*acb0*/  ISETP.NE.AND P1, PT, R2, RZ, PT ;  /* 0x000000ff0200720c */ /* 0x000fda0003f25270 */
[----:B------:R-:W-:Y:S05]  /*acc0*/  @P1 BRA `(.L_x_311) ;  /* 0x0000003000201947 */ /* 0x000fea0003800000 */
[----:B------:R-:W1:Y:S01]  /*acd0*/  S2R R7, SR_LANEID ;  /* 0x0000000000077919 */ /* 0x000e620000000000 */
[----:B------:R-:W-:Y:S01]  /*ace0*/  VOTEU.ANY UR4, UPT, PT ;  /* 0x0000000000047886 */ /* 0x000fe200038e0100 */
[----:B------:R-:W2:Y:S01]  /*acf0*/  LDC.64 R2, c[0x0][0xc38] ;  /* 0x00030e00ff027b82 */ /* 0x000ea20000000a00 */
[----:B0-----:R-:W1:Y:S01]  /*ad00*/  FLO.U32 R0, UR4 ;  /* 0x0000000400007d00 */ /* 0x001e6200080e0000 */
[----:B------:R-:W-:-:S07]  /*ad10*/  ULDC.64 UR6, c[0x0][0x208] ;  /* 0x0000820000067ab9 */ /* 0x000fce0000000a00 */
[----:B------:R-:W2:Y:S01]  /*ad20*/  POPC R5, UR4 ;  /* 0x0000000400057d09 */ /* 0x000ea20008000000 */
[----:B-1----:R-:W-:-:S13]  /*ad30*/  ISETP.EQ.U32.AND P0, PT, R0, R7, PT ;  /* 0x000000070000720c */ /* 0x002fda0003f02070 */
[----:B--2---:R-:W2:Y:S01]  /*ad40*/  @P0 ATOMG.E.ADD.STRONG.GPU PT, R3, desc[UR6][R2.64], R5 ;  /* 0x00000005020309a8 */ /* 0x004ea200081ee1c6 */
[----:B------:R-:W0:Y:S02]  /*ad50*/  S2R R4, SR_LTMASK ;  /* 0x0000000000047919 */ /* 0x000e240000003900 */
[----:B0-----:R-:W-:-:S04]  /*ad60*/  LOP3.LUT R4, R4, UR4, RZ, 0xc0, !PT ;  /* 0x0000000404047c12 */ /* 0x001fc8000f8ec0ff */
[----:B------:R-:W0:Y:S01]  /*ad70*/  POPC R7, R4 ;  /* 0x0000000400077309 */ /* 0x000e220000000000 */
[----:B--2---:R-:W0:Y:S02]  /*ad80*/  SHFL.IDX PT, R0, R3, R0, 0x1f ;  /* 0x00001f0003007589 */ /* 0x004e2400000e0000 */
[----:B0-----:R-:W-:Y:S01]  /*ad90*/  IADD3 R16, R0, UR38, R7 ;  /* 0x0000002600107c10 */ /* 0x001fe2000fffe007 */
[----:B------:R-:W-:Y:S06]  /*ada0*/  BRA `(.L_x_311) ;  /* 0x0000002c00e87947 */ /* 0x000fec0003800000 */
.L_x_310:
[----:B------:R-:W1:Y:S01]  /*adb0*/  S2R R3, SR_CgaCtaId ;  /* 0x0000000000037919 */ /* 0x000e620000008800 */
[----:B0-----:R-:W-:-:S04]  /*adc0*/  MOV R0, 0x400 ;  /* 0x0000040000007802 */ /* 0x001fc80000000f00 */
[----:B-1----:R-:W-:-:S04]  /*add0*/  LEA R2, R3, R0, 0x18 ;  /* 0x0000000003027211 */ /* 0x002fc800078ec0ff */
[----:B------:R-:W-:Y:S01]  /*ade0*/  IADD3 R0, R2, 0x1c400, RZ ;  /* 0x0001c40002007810 */ /* 0x000fe20007ffe0ff */
[----:B------:R0:W-:Y:S03]  /*adf0*/  STL [R1+0x10], R2 ;  /* 0x0000100201007387 */ /* 0x0001e60000100800 */
[----:B------:R-:W-:-:S13]  /*ae00*/  LOP3.LUT P0, RZ, R0, 0x3ff, RZ, 0xc0, !PT ;  /* 0x000003ff00ff7812 */ /* 0x000fda000780c0ff */
[----:B0-----:R-:W-:Y:S05]  /*ae10*/  @!P0 BRA `(.L_x_312) ;  /* 0x0000000000408947 */ /* 0x001fea0003800000 */
[----:B------:R-:W-:Y:S01]  /*ae20*/  MOV R2, 0x0 ;  /* 0x0000000000027802 */ /* 0x000fe20000000f00 */
[----:B------:R-:W-:Y:S01]  /*ae30*/  ULDC.64 UR6, c[0x4][0x108] ;  /* 0x0100420000067ab9 */ /* 0x000fe20000000a00 */
[----:B------:R-:W-:Y:S01]  /*ae40*/  ULDC.64 UR8, c[0x4][0x110] ;  /* 0x0100440000087ab9 */ /* 0x000fe20000000a00 */
[----:B------:R-:W-:Y:S01]  /*ae50*/  ULDC.64 UR4, c[0x4][0x60] ;  /* 0x0100180000047ab9 */ /* 0x000fe20000000a00 */
[----:B------:R-:W-:Y:S01]  /*ae60*/  IMAD.U32 R4, RZ, RZ, UR6 ;  /* 0x00000006ff047e24 */ /* 0x000fe2000f8e00ff */
[----:B------:R-:W-:Y:S01]  /*ae70*/  MOV R8, 0x70 ;  /* 0x0000007000087802 */ /* 0x000fe20000000f00 */
[----:B------:R-:W0:Y:S01]  /*ae80*/  LDC.64 R2, c[0x4][R2] ;  /* 0x0100000002027b82 */ /* 0x000e220000000a00 */
[----:B------:R-:W-:Y:S02]  /*ae90*/  IMAD.U32 R5, RZ, RZ, UR7 ;  /* 0x00000007ff057e24 */ /* 0x000fe4000f8e00ff */
[----:B------:R-:W-:Y:S02]  /*aea0*/  IMAD.U32 R6, RZ, RZ, UR8 ;  /* 0x00000008ff067e24 */ /* 0x000fe4000f8e00ff */
[----:B------:R-:W-:-:S02]  /*aeb0*/  IMAD.U32 R7, RZ, RZ, UR9 ;  /* 0x00000009ff077e24 */ /* 0x000fc4000f8e00ff */
[----:B------:R-:W-:Y:S02]  /*aec0*/  IMAD.U32 R10, RZ, RZ, UR4 ;  /* 0x00000004ff0a7e24 */ /* 0x000fe4000f8e00ff */
[----:B------:R-:W-:Y:S02]  /*aed0*/  IMAD.U32 R11, RZ, RZ, UR5 ;  /* 0x00000005ff0b7e24 */ /* 0x000fe4000f8e00ff */
[----:B------:R-:W-:Y:S02]  /*aee0*/  IMAD.MOV.U32 R12, RZ, RZ, 0x1 ;  /* 0x00000001ff0c7424 */ /* 0x000fe400078e00ff */
[----:B------:R-:W-:-:S07]  /*aef0*/  IMAD.MOV.U32 R13, RZ, RZ, RZ ;  /* 0x000000ffff0d7224 */ /* 0x000fce00078e00ff */
[----:B------:R-:W-:-:S07]  /*af00*/  LEPC R20, `(.L_x_312) ;  /* 0x000000001014794e */ /* 0x000fce0000000000 */
[----:B0-----:R-:W-:Y:S05]  /*af10*/  CALL.ABS.NOINC R2 ;  /* 0x0000000002007343 */ /* 0x001fea0003c00000 */
.L_x_312:
        /* <DEDUP_REMOVED lines=8> */
[----:B------:R0:W1:Y:S01]  /*afa0*/  LDC.64 R2, c[0x4][R0] ;  /* 0x0100000000027b82 */ /* 0x0000620000000a00 */
[----:B------:R-:W-:Y:S01]  /*afb0*/  IMAD.U32 R4, RZ, RZ, UR6 ;  /* 0x00000006ff047e24 */ /* 0x000fe2000f8e00ff */
[----:B------:R-:W-:Y:S01]  /*afc0*/  MOV R7, UR9 ;  /* 0x0000000900077c02 */ /* 0x000fe20008000f00 */
        /* <DEDUP_REMOVED lines=9> */
.L_x_314:
[----:B------:R-:W-:Y:S01]  /*b060*/  MOV R2, 0x0 ;  /* 0x0000000000027802 */ /* 0x000fe20000000f00 */
[----:B------:R-:W-:Y:S01]  /*b070*/  ULDC.64 UR6, c[0x4][0x108] ;  /* 0x0100420000067ab9 */ /* 0x000fe20000000a00 */
[----:B------:R-:W-:Y:S01]  /*b080*/  ULDC.64 UR8, c[0x4][0x110] ;  /* 0x0100440000087ab9 */ /* 0x000fe20000000a00 */
[----:B------:R-:W-:Y:S01]  /*b090*/  ULDC.64 UR4, c[0x4][0x70] ;  /* 0x01001c0000047ab9 */ /* 0x000fe20000000a00 */
[----:B------:R-:W-:Y:S01]  /*b0a0*/  IMAD.U32 R4, RZ, RZ, UR6 ;  /* 0x00000006ff047e24 */ /* 0x000fe2000f8e00ff */
[----:B------:R-:W-:Y:S01]  /*b0b0*/  MOV R5, UR7 ;  /* 0x0000000700057c02 */ /* 0x000fe20008000f00 */
[----:B------:R-:W0:Y:S01]  /*b0c0*/  LDC.64 R2, c[0x4][R2] ;  /* 0x0100000002027b82 */ /* 0x000e220000000a00 */
        /* <DEDUP_REMOVED lines=8> */
[----:B0-----:R-:W-:Y:S05]  /*b150*/  CALL.ABS.NOINC R2 ;  /* 0x0000000002007343 */ /* 0x001fea0003c00000 */
.L_x_313:
[----:B------:R-:W2:Y:S01]  /*b160*/  LDL.LU R2, [R1+0x1c] ;  /* 0x00001c0001027983 */ /* 0x000ea20000300800 */
[----:B------:R-:W-:-:S03]  /*b170*/  ULDC.64 UR4, c[0x0][0x9f8] ;  /* 0x00027e0000047ab9 */ /* 0x000fc60000000a00 */
[----:B------:R-:W3:Y:S04]  /*b180*/  LDL.LU R0, [R1+0x20] ;  /* 0x0000200001007983 */ /* 0x000ee80000300800 */
[----:B------:R-:W4:Y:S04]  /*b190*/  LDL.LU R4, [R1+0x2c] ;  /* 0x00002c0001047983 */ /* 0x000f280000300800 */
[----:B------:R-:W4:Y:S01]  /*b1a0*/  LDL.LU R8, [R1+0x14] ;  /* 0x0000140001087983 */ /* 0x000f220000300800 */
[----:B------:R-:W-:Y:S01]  /*b1b0*/  ISETP.NE.U32.AND P0, PT, RZ, UR4, PT ;  /* 0x00000004ff007c0c */ /* 0x000fe2000bf05070 */
[----:B------:R-:W-:-:S03]  /*b1c0*/  ULDC.64 UR6, c[0x0][0x208] ;  /* 0x0000820000067ab9 */ /* 0x000fc60000000a00 */
[----:B------:R-:W-:Y:S01]  /*b1d0*/  ISETP.NE.AND.EX P0, PT, RZ, UR5, PT, P0 ;  /* 0x00000005ff007c0c */ /* 0x000fe2000bf05300 */
[----:B------:R-:W0:Y:S02]  /*b1e0*/  S2R R9, SR_TID.X ;  /* 0x0000000000097919 */ /* 0x000e240000002100 */
[----:B0-----:R-:W-:-:S04]  /*b1f0*/  LOP3.LUT R9, R9, 0x1f, RZ, 0xc0, !PT ;  /* 0x0000001f09097812 */ /* 0x001fc800078ec0ff */
[----:B------:R-:W-:-:S13]  /*b200*/  ISETP.NE.AND P6, PT, R9, RZ, PT ;  /* 0x000000ff0900720c */ /* 0x000fda0003fc5270 */
[----:B------:R-:W-:-:S05]  /*b210*/  VOTEU.ALL UP1, P6 ;  /* 0x00000000003f7886 */ /* 0x000fca0003020000 */
[----:B------:R-:W-:-:S04]  /*b220*/  @!UP1 UIADD3 UR8, UP0, UR36, 0x270, URZ ;  /* 0x0000027024089890 */ /* 0x000fc8000ff1e03f */
[----:B------:R-:W-:-:S03]  /*b230*/  @!UP1 UIADD3.X UR9, URZ, UR37, URZ, UP0, !UPT ;  /* 0x000000253f099290 */ /* 0x000fc600087fe43f */
[----:B------:R-:W-:Y:S01]  /*b240*/  VOTEU.ALL UP0, P6 ;  /* 0x00000000003f7886 */ /* 0x000fe20003000000 */
[----:B--2---:R-:W-:-:S04]  /*b250*/  @P0 IADD3 R2, P1, R2, UR4, RZ ;  /* 0x0000000402020c10 */ /* 0x004fc8000ff3e0ff */
[----:B---3--:R-:W-:Y:S01]  /*b260*/  @P0 IADD3.X R3, R0, UR5, RZ, P1, !PT ;  /* 0x0000000500030c10 */ /* 0x008fe20008ffe4ff */
[----:B------:R-:W-:Y:S01]  /*b270*/  ULDC.64 UR4, c[0x0][0xa00] ;  /* 0x0002800000047ab9 */ /* 0x000fe20000000a00 */
[----:B----4-:R-:W-:Y:S02]  /*b280*/  IMAD R17, R17, 0x80, R4 ;  /* 0x0000008011117824 */ /* 0x010fe400078e0204 */
[----:B------:R-:W0:Y:S01]  /*b290*/  LDC R4, c[0x0][0x428] ;  /* 0x00010a00ff047b82 */ /* 0x000e220000000800 */
[----:B------:R-:W-:-:S06]  /*b2a0*/  IMAD.MOV.U32 R0, RZ, RZ, R8 ;  /* 0x000000ffff007224 */ /* 0x000fcc00078e0008 */
[----:B------:R1:W5:Y:S01]  /*b2b0*/  @P0 LDG.E R0, desc[UR6][R2.64] ;  /* 0x0000000602000981 */ /* 0x000362000c1e1900 */
[----:B------:R-:W-:Y:S02]  /*b2c0*/  PLOP3.LUT P1, PT, P6, PT, PT, 0x8, 0x0 ;  /* 0x000000000000781c */ /* 0x000fe4000372e170 */
[----:B0-----:R-:W-:Y:S01]  /*b2d0*/  ISETP.NE.AND P0, PT, R4, 0x1, PT ;  /* 0x000000010400780c */ /* 0x001fe20003f05270 */
[----:B------:R-:W-:-:S12]  /*b2e0*/  IMAD.MOV.U32 R4, RZ, RZ, R18 ;  /* 0x000000ffff047224 */ /* 0x000fd800078e0012 */
[----:B------:R-:W0:Y:S08]  /*b2f0*/  @P0 LDC R7, c[0x0][0x42c] ;  /* 0x00010b00ff070b82 */ /* 0x000e300000000800 */
[----:B------:R-:W2:Y:S01]  /*b300*/  @P0 LDC R5, c[0x0][0x430] ;  /* 0x00010c00ff050b82 */ /* 0x000ea20000000800 */
[----:B0-----:R-:W-:-:S05]  /*b310*/  @P0 IMAD.HI.U32 R6, R18, R7, RZ ;  /* 0x0000000712060227 */ /* 0x001fca00078e00ff */
[----:B--2---:R-:W-:Y:S02]  /*b320*/  @P0 SHF.R.U32.HI R4, RZ, R5, R6 ;  /* 0x00000005ff040219 */ /* 0x004fe40000011606 */
[----:B------:R-:W-:-:S04]  /*b330*/  ISETP.NE.U32.AND P0, PT, RZ, UR4, PT ;  /* 0x00000004ff007c0c */ /* 0x000fc8000bf05070 */
[----:B------:R-:W-:-:S04]  /*b340*/  ISETP.NE.AND.EX P0, PT, RZ, UR5, PT, P0 ;  /* 0x00000005ff007c0c */ /* 0x000fc8000bf05300 */
[----:B-1----:R-:W-:-:S09]  /*b350*/  SEL R6, R8, RZ, !P0 ;  /* 0x000000ff08067207 */ /* 0x002fd20004000000 */
.L_x_315:
[----:B------:R-:W-:Y:S02]  /*b360*/  PLOP3.LUT P0, PT, P0, P1, PT, 0xa2, 0x0 ;  /* 0x000000000000781c */ /* 0x000fe40000703472 */
[----:B------:R-:W-:Y:S01]  /*b370*/  @P1 R2UR P0, UR7, R6 ;  /* 0x00000000060712ca */ /* 0x000fe20000000000 */
[----:B------:R-:W-:-:S07]  /*b380*/  UMOV UR4, URZ ;  /* 0x0000003f00047c82 */ /* 0x000fce0008000000 */
[----:B------:R-:W-:Y:S02]  /*b390*/  PLOP3.LUT P0, PT, P0, P1, PT, 0xa2, 0x0 ;  /* 0x000000000000781c */ /* 0x000fe40000703472 */
[----:B------:R-:W-:-:S08]  /*b3a0*/  @P1 R2UR.OR P0, UR6, R18 ;  /* 0x00000000120612ca */ /* 0x000fd00000100000 */
[----:B------:R-:W-:Y:S02]  /*b3b0*/  PLOP3.LUT P0, PT, P0, P1, PT, 0xa2, 0x0 ;  /* 0x000000000000781c */ /* 0x000fe40000703472 */
[----:B------:R-:W-:-:S08]  /*b3c0*/  @P1 R2UR.OR P0, UR5, R17 ;  /* 0x00000000110512ca */ /* 0x000fd00000100000 */
[----:B------:R-:W-:-:S05]  /*b3d0*/  @P1 PLOP3.LUT P1, PT, P0, PT, PT, 0x80, 0x0 ;  /* 0x000000000000181c */ /* 0x000fca000072f070 */
[----:B------:R0:W-:Y:S08]  /*b3e0*/  @!UP0 UTMAPF.L2.4D [UR4], [UR8] ;  /* 0x00000004080085b8 */ /* 0x0001f00008018000 */
[----:B0-----:R-:W-:Y:S05]  /*b3f0*/  @P1 BRA.U.ANY `(.L_x_315) ;  /* 0xfffffffd00d81947 */ /* 0x001fea000393ffff */
[----:B------:R-:W0:Y:S01]  /*b400*/  S2R R2, SR_TID.X ;  /* 0x0000000000027919 */ /* 0x000e220000002100 */
[----:B------:R-:W-:Y:S01]  /*b410*/  UMOV UR4, 0x40 ;  /* 0x0000004000047882 */ /* 0x000fe20000000000 */
[----:B0-----:R-:W-:-:S04]  /*b420*/  LOP3.LUT R2, R2, 0x1f, RZ, 0xc0, !PT ;  /* 0x0000001f02027812 */ /* 0x001fc800078ec0ff */
[----:B------:R-:W-:-:S04]  /*b430*/  ISETP.NE.AND P2, PT, R2, RZ, PT ;  /* 0x000000ff0200720c */ /* 0x000fc80003f45270 */
[----:B------:R-:W-:-:S09]  /*b440*/  PLOP3.LUT P1, PT, P2, PT, PT, 0x8, 0x0 ;  /* 0x000000000000781c */ /* 0x000fd2000172e170 */
[----:B------:R-:W-:-:S05]  /*b450*/  VOTEU.ALL UP0, P2 ;  /* 0x00000000003f7886 */ /* 0x000fca0001000000 */
.L_x_316:
[----:B------:R-:W-:Y:S02]  /*b460*/  PLOP3.LUT P0, PT, P0, P1, PT, 0xa2, 0x0 ;  /* 0x000000000000781c */ /* 0x000fe40000703472 */
[----:B------:R-:W-:-:S08]  /*b470*/  @P1 R2UR P0, UR7, R6 ;  /* 0x00000000060712ca */ /* 0x000fd00000000000 */
        /* <DEDUP_REMOVED lines=13> */
.L_x_317:
        /* <DEDUP_REMOVED lines=9> */
[----:B------:R-:W0:Y:S01]  /*b5e0*/  LDC.64 R2, c[0x0][0x3f8] ;  /* 0x0000fe00ff027b82 */ /* 0x000e220000000a00 */
[----:B------:R-:W-:Y:S02]  /*b5f0*/  ULDC.64 UR4, c[0x0][0xa08] ;  /* 0x0002820000047ab9 */ /* 0x000fe40000000a00 */
[----:B0-----:R-:W-:Y:S01]  /*b600*/  LOP3.LUT P0, RZ, R2, UR4, RZ, 0xfc, !PT ;  /* 0x0000000402ff7c12 */ /* 0x001fe2000f80fcff */
[----:B------:R-:W-:-:S03]  /*b610*/  UMOV UR4, 0xffffffff ;  /* 0xffffffff00047882 */ /* 0x000fc60000000000 */
[----:B------:R-:W-:-:S04]  /*b620*/  LOP3.LUT P0, RZ, R3, UR5, RZ, 0xfc, P0 ;  /* 0x0000000503ff7c12 */ /* 0x000fc8000800fcff */
[----:B-----5:R-:W-:Y:S01]  /*b630*/  SEL R5, R0, RZ, !P0 ;  /* 0x000000ff00057207 */ /* 0x020fe20004000000 */
[----:B------:R-:W-:Y:S08]  /*b640*/  BRA.DIV UR4, `(.L_x_318) ;  /* 0x0000003604a47947 */ /* 0x000ff0000b800000 */
.L_x_388:
[----:B------:R-:W2:Y:S01]  /*b650*/  LDL R7, [R1+0x18] ;  /* 0x0000180001077983 */ /* 0x000ea20000100800 */
[----:B------:R-:W-:Y:S01]  /*b660*/  UMOV UR4, 0xffffffff ;  /* 0xffffffff00047882 */ /* 0x000fe20000000000 */
[----:B------:R-:W-:Y:S01]  /*b670*/  SHF.R.S32.HI R12, RZ, 0x1f, R0 ;  /* 0x0000001fff0c7819 */ /* 0x000fe20000011400 */
[----:B--2---:R-:W-:Y:S01]  /*b680*/  VIADD R7, R7, 0xffffffff ;  /* 0xffffffff07077836 */ /* 0x004fe20000000000 */
[----:B------:R-:W-:Y:S06]  /*b690*/  BRA.DIV UR4, `(.L_x_319) ;  /* 0x0000003604c47947 */ /* 0x000fec000b800000 */
[----:B------:R-:W-:-:S13]  /*b6a0*/  ELECT P6, URZ, PT ;  /* 0x00000000003f782f */ /* 0x000fda00038c0000 */
.L_x_391:
[----:B------:R-:W-:Y:S05]  /*b6b0*/  @!P6 BRA `(.L_x_320) ;  /* 0x000000040038e947 */ /* 0x000fea0003800000 */
[----:B------:R0:W-:Y:S01]  /*b6c0*/  STL [R1+0xc], R7 ;  /* 0x00000c0701007387 */ /* 0x0001e20000100800 */
[----:B------:R-:W-:-:S04]  /*b6d0*/  ISETP.NE.U32.AND P0, PT, R2, RZ, PT ;  /* 0x000000ff0200720c */ /* 0x000fc80003f05070 */
[----:B------:R-:W-:-:S13]  /*b6e0*/  ISETP.NE.AND.EX P0, PT, R3, RZ, PT, P0 ;  /* 0x000000ff0300720c */ /* 0x000fda0003f05300 */
[----:B0-----:R-:W-:Y:S05]  /*b6f0*/  @!P0 BRA `(.L_x_321) ;  /* 0x0000000000508947 */ /* 0x001fea0003800000 */
[----:B------:R-:W0:Y:S01]  /*b700*/  LDC R10, c[0x0][0x41c] ;  /* 0x00010700ff0a7b82 */ /* 0x000e220000000800 */
[----:B------:R-:W-:Y:S01]  /*b710*/  IMAD.MOV.U32 R5, RZ, RZ, R7 ;  /* 0x000000ffff057224 */ /* 0x000fe200078e0007 */
[----:B------:R-:W-:Y:S01]  /*b720*/  ULDC.64 UR4, c[0x0][0x408] ;  /* 0x0001020000047ab9 */ /* 0x000fe20000000a00 */
[----:B------:R-:W-:Y:S01]  /*b730*/  ULDC.64 UR6, c[0x0][0x208] ;  /* 0x0000820000067ab9 */ /* 0x000fe20000000a00 */
[----:B0-----:R-:W-:-:S13]  /*b740*/  ISETP.NE.AND P0, PT, R10, 0x1, PT ;  /* 0x000000010a00780c */ /* 0x001fda0003f05270 */
[----:B------:R-:W0:Y:S02]  /*b750*/  @P0 LDC.64 R8, c[0x0][0x420] ;  /* 0x00010800ff080b82 */ /* 0x000e240000000a00 */
[----:B0-----:R-:W-:-:S05]  /*b760*/  @P0 IMAD.HI.U32 R8, R7, R8, RZ ;  /* 0x0000000807080227 */ /* 0x001fca00078e00ff */
[----:B------:R-:W-:-:S05]  /*b770*/  @P0 SHF.R.U32.HI R5, RZ, R9, R8 ;  /* 0x00000009ff050219 */ /* 0x000fca0000011608 */
[----:B------:R-:W-:-:S04]  /*b780*/  IMAD.MOV R8, RZ, RZ, -R5 ;  /* 0x000000ffff087224 */ /* 0x000fc800078e0a05 */
[----:B------:R-:W-:Y:S02]  /*b790*/  IMAD R9, R10, R8, R7 ;  /* 0x000000080a097224 */ /* 0x000fe400078e0207 */
[----:B------:R-:W-:-:S03]  /*b7a0*/  IMAD R8, R12, UR4, RZ ;  /* 0x000000040c087c24 */ /* 0x000fc6000f8e02ff */
[----:B------:R0:W-:Y:S01]  /*b7b0*/  STL [R1+0xc], R9 ;  /* 0x00000c0901007387 */ /* 0x0001e20000100800 */
[----:B------:R-:W-:Y:S01]  /*b7c0*/  IMAD R10, R0, UR5, R8 ;  /* 0x00000005000a7c24 */ /* 0x000fe2000f8e0208 */
[----:B------:R-:W-:Y:S02]  /*b7d0*/  MOV R8, R5 ;  /* 0x0000000500087202 */ /* 0x000fe40000000f00 */
[----:B0-----:R-:W-:-:S03]  /*b7e0*/  SHF.R.S32.HI R9, RZ, 0x1f, R5 ;  /* 0x0000001fff097819 */ /* 0x001fc60000011405 */
[----:B------:R-:W-:-:S04]  /*b7f0*/  IMAD.WIDE.U32 R8, R0, UR4, R8 ;  /* 0x0000000400087c25 */ /* 0x000fc8000f8e0008 */
[----:B------:R-:W-:Y:S01]  /*b800*/  IMAD.IADD R5, R9, 0x1, R10 ;  /* 0x0000000109057824 */ /* 0x000fe200078e020a */
[----:B------:R-:W-:-:S04]  /*b810*/  LEA R10, P0, R8, R2, 0x2 ;  /* 0x00000002080a7211 */ /* 0x000fc800078010ff */
[----:B------:R-:W-:-:S05]  /*b820*/  LEA.HI.X R11, R8, R3, R5, 0x2, P0 ;  /* 0x00000003080b7211 */ /* 0x000fca00000f1405 */
[----:B------:R0:W5:Y:S04]  /*b830*/  LDG.E R5, desc[UR6][R10.64] ;  /* 0x000000060a057981 */ /* 0x000168000c1e1900 */
.L_x_321:
[----:B------:R-:W2:Y:S01]  /*b840*/  LDL R8, [R1] ;  /* 0x0000000001087983 */ /* 0x000ea20000100800 */
[----:B0-----:R-:W-:-:S03]  /*b850*/  MOV R10, 0x400 ;  /* 0x00000400000a7802 */ /* 0x001fc60000000f00 */
[----:B------:R-:W3:Y:S01]  /*b860*/  LDL R9, [R1+0x8] ;  /* 0x0000080001097983 */ /* 0x000ee20000100800 */
[----:B------:R-:W0:Y:S02]  /*b870*/  S2R R11, SR_CgaCtaId ;  /* 0x00000000000b7919 */ /* 0x000e240000008800 */
[----:B0-----:R-:W-:-:S05]  /*b880*/  LEA R10, R11, R10, 0x18 ;  /* 0x0000000a0b0a7211 */ /* 0x001fca00078ec0ff */
[----:B--2---:R-:W-:Y:S01]  /*b890*/  IMAD R8, R8, 0x8, R10 ;  /* 0x0000000808087824 */ /* 0x004fe200078e020a */
[----:B---3--:R-:W-:-:S04]  /*b8a0*/  SHF.L.U32 R9, R9, 0x1f, RZ ;  /* 0x0000001f09097819 */ /* 0x008fc800000006ff */
[----:B------:R-:W0:Y:S02]  /*b8b0*/  SYNCS.PHASECHK.TRANS64.TRYWAIT P0, [R8+URZ+0x34840], R9 ;  /* 0x03484009080075a7 */ /* 0x000e24000800017f */
[----:B0-----:R-:W-:Y:S05]  /*b8c0*/  @!P0 BRA `(.L_x_322) ;  /* 0x0000003400588947 */ /* 0x001fea0003800000 */
.L_x_392:
[----:B------:R-:W1:Y:S02]  /*b8d0*/  S2R R10, SR_TID.X ;  /* 0x00000000000a7919 */ /* 0x000e640000002100 */
[----:B-1----:R-:W-:-:S04]  /*b8e0*/  LOP3.LUT R10, R10, 0x7f, RZ, 0xc0, !PT ;  /* 0x0000007f0a0a7812 */ /* 0x002fc800078ec0ff */
[----:B------:R-:W-:-:S13]  /*b8f0*/  ISETP.NE.AND P0, PT, R10, RZ, PT ;  /* 0x000000ff0a00720c */ /* 0x000fda0003f05270 */
[----:B------:R-:W-:Y:S05]  /*b900*/  @P0 BRA `(.L_x_323) ;  /* 0x00000000001c0947 */ /* 0x000fea0003800000 */
[----:B------:R-:W1:Y:S01]  /*b910*/  S2R R10, SR_TID.X ;  /* 0x00000000000a7919 */ /* 0x000e620000002100 */
[----:B0-----:R-:W-:-:S04]  /*b920*/  IMAD.MOV.U32 R9, RZ, RZ, 0xc000 ;  /* 0x0000c000ff097424 */ /* 0x001fc800078e00ff */
[----:B------:R2:W-:Y:S01]  /*b930*/  SYNCS.ARRIVE.TRANS64 RZ, [R8+URZ+0x34830], R9 ;  /* 0x0348300908ff79a7 */ /* 0x0005e2000800003f */
[----:B-1----:R-:W-:-:S04]  /*b940*/  LOP3.LUT R10, R10, 0x1f, RZ, 0xc0, !PT ;  /* 0x0000001f0a0a7812 */ /* 0x002fc800078ec0ff */
[----:B------:R-:W-:-:S13]  /*b950*/  ISETP.NE.AND P1, PT, R10, RZ, PT ;  /* 0x000000ff0a00720c */ /* 0x000fda0003f25270 */
[----:B--2---:R-:W-:Y:S05]  /*b960*/  @!P1 BRA `(.L_x_323) ;  /* 0x0000000000049947 */ /* 0x004fea0003800000 */
[----:B------:R-:W-:Y:S01]  /*b970*/  BPT.TRAP 0x1 ;  /* 0x000000040000795c */ /* 0x000fe20000300000 */
.L_x_323:
[----:B------:R-:W2:Y:S01]  /*b980*/  LDL R11, [R1] ;  /* 0x00000000010b7983 */ /* 0x000ea20000100800 */
[----:B------:R-:W-:-:S03]  /*b990*/  MOV R13, 0x400 ;  /* 0x00000400000d7802 */ /* 0x000fc60000000f00 */
[----:B------:R-:W3:Y:S04]  /*b9a0*/  LDL R10, [R1+0xc] ;  /* 0x00000c00010a7983 */ /* 0x000ee80000100800 */
[----:B0-----:R-:W4:Y:S01]  /*b9b0*/  LDL R9, [R1+0x4] ;  /* 0x0000040001097983 */ /* 0x001f220000100800 */
[----:B------:R-:W0:Y:S01]  /*b9c0*/  S2R R14, SR_CgaCtaId ;  /* 0x00000000000e7919 */ /* 0x000e220000008800 */
[----:B------:R-:W-:Y:S01]  /*b9d0*/  R2UR UR9, R8 ;  /* 0x00000000080972ca */ /* 0x000fe200000e0000 */
[----:B------:R-:W-:Y:S01]  /*b9e0*/  UIADD3 UR4, UP0, UR36, 0x370, URZ ;  /* 0x0000037024047890 */ /* 0x000fe2000ff1e03f */
[----:B------:R-:W-:Y:S02]  /*b9f0*/  R2UR UR12, R4 ;  /* 0x00000000040c72ca */ /* 0x000fe400000e0000 */
[----:B-----5:R-:W-:-:S02]  /*ba00*/  R2UR UR13, R5 ;  /* 0x00000000050d72ca */ /* 0x020fc400000e0000 */
[----:B0-----:R-:W-:-:S07]  /*ba10*/  LEA R13, R14, R13, 0x18 ;  /* 0x0000000d0e0d7211 */ /* 0x001fce00078ec0ff */
[----:B------:R-:W-:Y:S01]  /*ba20*/  UIADD3 UR9, UR9, 0x34830, URZ ;  /* 0x0003483009097890 */ /* 0x000fe2000fffe03f */
[----:B------:R-:W-:Y:S01]  /*ba30*/  UMOV UR10, URZ ;  /* 0x0000003f000a7c82 */ /* 0x000fe20008000000 */
[----:B------:R-:W-:Y:S01]  /*ba40*/  UMOV UR6, 0x0 ;  /* 0x0000000000067882 */ /* 0x000fe20000000000 */
[----:B------:R-:W-:Y:S01]  /*ba50*/  UMOV UR7, 0x14f00000 ;  /* 0x14f0000000077882 */ /* 0x000fe20000000000 */
[----:B------:R-:W-:Y:S01]  /*ba60*/  UMOV UR16, 0x40 ;  /* 0x0000004000107882 */ /* 0x000fe20000000000 */
[----:B--2---:R-:W-:Y:S01]  /*ba70*/  IMAD R8, R11, 0xc000, R13 ;  /* 0x0000c0000b087824 */ /* 0x004fe200078e020d */
[----:B---3--:R-:W-:-:S04]  /*ba80*/  R2UR UR11, R10 ;  /* 0x000000000a0b72ca */ /* 0x008fc800000e0000 */
[----:B------:R-:W-:Y:S02]  /*ba90*/  R2UR UR8, R8 ;  /* 0x00000000080872ca */ /* 0x000fe400000e0000 */
[----:B----4-:R-:W-:-:S11]  /*baa0*/  R2UR UR5, R9 ;  /* 0x00000000090572ca */ /* 0x010fd600000e0000 */
[----:B------:R-:W-:Y:S02]  /*bab0*/  UIADD3 UR14, UR8, 0x1c400, URZ ;  /* 0x0001c400080e7890 */ /* 0x000fe4000fffe03f */
[----:B------:R-:W-:Y:S02]  /*bac0*/  ULEA UR11, UR11, UR5, 0x7 ;  /* 0x000000050b0b7291 */ /* 0x000fe4000f8e383f */
[----:B------:R-:W-:Y:S02]  /*bad0*/  UIADD3.X UR5, URZ, UR37, URZ, UP0, !UPT ;  /* 0x000000253f057290 */ /* 0x000fe400087fe43f */
[----:B------:R-:W-:Y:S02]  /*bae0*/  UIADD3 UR15, UR8, 0x20400, URZ ;  /* 0x00020400080f7890 */ /* 0x000fe4000fffe03f */
[----:B------:R-:W-:-:S03]  /*baf0*/  UIADD3 UR17, UR8, 0x24400, URZ ;  /* 0x0002440008117890 */ /* 0x000fc6000fffe03f */
[----:B------:R-:W-:Y:S02]  /*bb00*/  UMOV UR8, UR14 ;  /* 0x0000000e00087c82 */ /* 0x000fe40008000000 */
[----:B------:R0:W-:Y:S01]  /*bb10*/  UTMALDG.4D [UR8], [UR4], desc[UR6] ;  /* 0x00000608040075b4 */ /* 0x0001e20008019000 */
[----:B------:R-:W-:Y:S01]  /*bb20*/  UMOV UR14, 0x80 ;  /* 0x00000080000e7882 */ /* 0x000fe20000000000 */
[----:B0-----:R-:W-:Y:S01]  /*bb30*/  UMOV UR8, UR15 ;  /* 0x0000000f00087c82 */ /* 0x001fe20008000000 */
[----:B------:R-:W-:Y:S02]  /*bb40*/  UMOV UR10, UR16 ;  /* 0x00000010000a7c82 */ /* 0x000fe40008000000 */
[----:B------:R0:W-:Y:S02]  /*bb50*/  UTMALDG.4D [UR8], [UR4], desc[UR6] ;  /* 0x00000608040075b4 */ /* 0x0001e40008019000 */
[----:B0-----:R-:W-:Y:S01]  /*bb60*/  UMOV UR8, UR17 ;  /* 0x0000001100087c82 */ /* 0x001fe20008000000 */
[----:B------:R-:W-:-:S02]  /*bb70*/  UMOV UR10, UR14 ;  /* 0x0000000e000a7c82 */ /* 0x000fc40008000000 */
[----:B------:R0:W-:Y:S02]  /*bb80*/  UTMALDG.4D [UR8], [UR4], desc[UR6] ;  /* 0x00000608040075b4 */ /* 0x0001e40008019000 */
[----:B0-----:R-:W-:Y:S01]  /*bb90*/  NOP ;  /* 0x0000000000007918 */ /* 0x001fe20000000000 */
.L_x_320:
[----:B------:R-:W2:Y:S01]  /*bba0*/  LDL.LU R11, [R1+0x28] ;  /* 0x00002800010b7983 */ /* 0x000ea20000300800 */
[----:B------:R-:W-:Y:S01]  /*bbb0*/  MOV R9, 0x400 ;  /* 0x0000040000097802 */ /* 0x000fe20000000f00 */
[----:B------:R-:W-:Y:S05]  /*bbc0*/  WARPSYNC.ALL ;  /* 0x0000000000007948 */ /* 0x000fea0003800000 */
[----:B------:R-:W0:Y:S01]  /*bbd0*/  S2R R10, SR_CgaCtaId ;  /* 0x00000000000a7919 */ /* 0x000e220000008800 */
[----:B------:R-:W-:-:S13]  /*bbe0*/  ELECT P0, URZ, PT ;  /* 0x00000000003f782f */ /* 0x000fda0003800000 */
[----:B------:R-:W-:Y:S01]  /*bbf0*/  @P0 R2UR UR13, R6 ;  /* 0x00000000060d02ca */ /* 0x000fe200000e0000 */
[----:B------:R-:W-:Y:S01]  /*bc00*/  UIADD3 UR4, UP0, UR36, 0x270, URZ ;  /* 0x0000027024047890 */ /* 0x000fe2000ff1e03f */
[----:B------:R-:W-:Y:S01]  /*bc10*/  @P0 R2UR UR12, R18 ;  /* 0x00000000120c02ca */ /* 0x000fe200000e0000 */
[----:B------:R-:W-:Y:S01]  /*bc20*/  UMOV UR6, 0x0 ;  /* 0x0000000000067882 */ /* 0x000fe20000000000 */
[C---:B------:R-:W-:Y:S01]  /*bc30*/  @P0 R2UR UR11, R17.reuse ;  /* 0x00000000110b02ca */ /* 0x040fe200000e0000 */
[----:B------:R-:W-:Y:S01]  /*bc40*/  UIADD3.X UR5, URZ, UR37, URZ, UP0, !UPT ;  /* 0x000000253f057290 */ /* 0x000fe200087fe43f */
[----:B------:R-:W-:Y:S01]  /*bc50*/  @P0 R2UR UR21, R6 ;  /* 0x00000000061502ca */ /* 0x000fe200000e0000 */
[----:B------:R-:W-:Y:S01]  /*bc60*/  UMOV UR7, 0x12f00000 ;  /* 0x12f0000000077882 */ /* 0x000fe20000000000 */
[----:B------:R-:W-:Y:S01]  /*bc70*/  UMOV UR10, URZ ;  /* 0x0000003f000a7c82 */ /* 0x000fe20008000000 */
[----:B------:R-:W-:Y:S01]  /*bc80*/  @P0 R2UR UR20, R18 ;  /* 0x00000000121402ca */ /* 0x000fe200000e0000 */
[----:B------:R-:W-:Y:S01]  /*bc90*/  UMOV UR14, 0x0 ;  /* 0x00000000000e7882 */ /* 0x000fe20000000000 */
[----:B------:R-:W-:Y:S01]  /*bca0*/  @P0 R2UR UR19, R17 ;  /* 0x00000000111302ca */ /* 0x000fe200000e0000 */
[----:B------:R-:W-:Y:S01]  /*bcb0*/  @P0 IMAD.MOV.U32 R8, RZ, RZ, 0xc000 ;  /* 0x0000c000ff080424 */ /* 0x000fe200078e00ff */
[----:B------:R-:W-:Y:S01]  /*bcc0*/  UMOV UR15, 0x12f00000 ;  /* 0x12f00000000f7882 */ /* 0x000fe20000000000 */
[----:B------:R-:W-:Y:S01]  /*bcd0*/  UMOV UR18, 0x40 ;  /* 0x0000004000127882 */ /* 0x000fe20000000000 */
[----:B------:R-:W-:Y:S01]  /*bce0*/  UMOV UR22, 0x0 ;  /* 0x0000000000167882 */ /* 0x000fe20000000000 */
[----:B------:R-:W-:Y:S01]  /*bcf0*/  UMOV UR23, 0x12f00000 ;  /* 0x12f0000000177882 */ /* 0x000fe20000000000 */
[----:B------:R-:W-:Y:S01]  /*bd00*/  BSSY B0, `(.L_x_324) ;  /* 0x0000019000007945 */ /* 0x000fe20003800000 */
[----:B0-----:R-:W-:Y:S01]  /*bd10*/  LEA R9, R10, R9, 0x18 ;  /* 0x000000090a097211 */ /* 0x001fe200078ec0ff */
[----:B------:R-:W-:Y:S03]  /*bd20*/  BAR.SYNC.DEFER_BLOCKING 0x8, 0x120 ;  /* 0x0204800000007b1d */ /* 0x000fe60000010000 */
[----:B------:R-:W-:-:S13]  /*bd30*/  R2UR UR24, R9 ;  /* 0x00000000091872ca */ /* 0x000fda00000e0000 */
[----:B------:R-:W-:Y:S02]  /*bd40*/  UIADD3 UR8, UR24, 0x10400, URZ ;  /* 0x0001040018087890 */ /* 0x000fe4000fffe03f */
[----:B------:R-:W-:Y:S02]  /*bd50*/  UIADD3 UR9, UR24, 0x34800, URZ ;  /* 0x0003480018097890 */ /* 0x000fe4000fffe03f */
[----:B------:R-:W-:Y:S01]  /*bd60*/  UIADD3 UR16, UR24, 0x14400, URZ ;  /* 0x0001440018107890 */ /* 0x000fe2000fffe03f */
[----:B------:R0:W-:Y:S04]  /*bd70*/  @P0 SYNCS.ARRIVE.TRANS64 RZ, [R9+URZ+0x34800], R8 ;  /* 0x0348000809ff09a7 */ /* 0x0001e8000800003f */
[----:B------:R-:W-:Y:S02]  /*bd80*/  UMOV UR17, UR9 ;  /* 0x0000000900117c82 */ /* 0x000fe40008000000 */
[----:B------:R1:W-:Y:S02]  /*bd90*/  UTMALDG.4D [UR8], [UR4], desc[UR6] ;  /* 0x00000608040075b4 */ /* 0x0003e40008019000 */
[----:B------:R0:W-:Y:S01]  /*bda0*/  UTMALDG.4D [UR16], [UR4], desc[UR14] ;  /* 0x00000e10040075b4 */ /* 0x0001e20008019000 */
[----:B-1----:R-:W-:Y:S01]  /*bdb0*/  @P0 R2UR UR13, R6 ;  /* 0x00000000060d02ca */ /* 0x002fe200000e0000 */
[----:B------:R-:W-:Y:S01]  /*bdc0*/  UIADD3 UR8, UR24, 0x18400, URZ ;  /* 0x0001840018087890 */ /* 0x000fe2000fffe03f */
[----:B------:R-:W-:Y:S01]  /*bdd0*/  @P0 R2UR UR12, R18 ;  /* 0x00000000120c02ca */ /* 0x000fe200000e0000 */
[----:B------:R-:W-:Y:S01]  /*bde0*/  UMOV UR10, 0x80 ;  /* 0x00000080000a7882 */ /* 0x000fe20000000000 */
[----:B------:R-:W-:-:S13]  /*bdf0*/  @P0 R2UR UR11, R17 ;  /* 0x00000000110b02ca */ /* 0x000fda00000e0000 */
[----:B------:R0:W-:Y:S01]  /*be00*/  UTMALDG.4D [UR8], [UR4], desc[UR22] ;  /* 0x00001608040075b4 */ /* 0x0001e20008019000 */
[----:B--2---:R-:W-:-:S05]  /*be10*/  VIADD R11, R11, 0x1 ;  /* 0x000000010b0b7836 */ /* 0x004fca0000000000 */
[----:B------:R-:W-:Y:S01]  /*be20*/  LEA.HI R6, R11, R11, RZ, 0x1 ;  /* 0x0000000b0b067211 */ /* 0x000fe200078f08ff */
[----:B------:R0:W-:Y:S03]  /*be30*/  STL [R1+0x28], R11 ;  /* 0x0000280b01007387 */ /* 0x0001e60000100800 */
[----:B------:R-:W-:-:S05]  /*be40*/  LOP3.LUT R6, R6, 0xfffffffe, RZ, 0xc0, !PT ;  /* 0xfffffffe06067812 */ /* 0x000fca00078ec0ff */
[----:B------:R-:W-:-:S05]  /*be50*/  IMAD.IADD R6, R11, 0x1, -R6 ;  /* 0x000000010b067824 */ /* 0x000fca00078e0a06 */
[----:B------:R-:W-:-:S04]  /*be60*/  SHF.L.U32 R6, R6, 0x1f, RZ ;  /* 0x0000001f06067819 */ /* 0x000fc800000006ff */
[----:B------:R-:W1:Y:S02]  /*be70*/  SYNCS.PHASECHK.TRANS64.TRYWAIT P0, [R9+URZ+0x34820], R6 ;  /* 0x03482006090075a7 */ /* 0x000e64000800017f */
[----:B01----:R-:W-:Y:S05]  /*be80*/  @!P0 BRA `(.L_x_325) ;  /* 0x0000002c00fc8947 */ /* 0x003fea0003800000 */
.L_x_393:
[----:B------:R-:W-:Y:S05]  /*be90*/  BSYNC B0 ;  /* 0x0000000000007941 */ /* 0x000fea0003800000 */
.L_x_324:
[----:B0-----:R-:W2:Y:S01]  /*bea0*/  LDL.LU R8, [R1+0x24] ;  /* 0x0000240001087983 */ /* 0x001ea20000300800 */
[----:B------:R-:W-:Y:S01]  /*beb0*/  BSSY B0, `(.L_x_326) ;  /* 0x000019a000007945 */ /* 0x000fe20003800000 */
[----:B--2---:R-:W-:-:S13]  /*bec0*/  ISETP.GE.AND P0, PT, R8, 0x81, PT ;  /* 0x000000810800780c */ /* 0x004fda0003f06270 */
[----:B------:R-:W-:Y:S05]  /*bed0*/  @!P0 BRA `(.L_x_327) ;  /* 0x00000018005c8947 */ /* 0x000fea0003800000 */
[----:B------:R-:W2:Y:S01]  /*bee0*/  LDL R8, [R1+0x18] ;  /* 0x0000180001087983 */ /* 0x000ea20000100800 */
[----:B------:R-:W-:Y:S01]  /*bef0*/  IMAD.MOV.U32 R6, RZ, RZ, 0x1 ;  /* 0x00000001ff067424 */ /* 0x000fe200078e00ff */
[----:B------:R-:W-:Y:S01]  /*bf00*/  BSSY B1, `(.L_x_328) ;  /* 0x000008f000017945 */ /* 0x000fe20003800000 */
[----:B--2---:R-:W-:-:S04]  /*bf10*/  IADD3 R14, -R8, RZ, RZ ;  /* 0x000000ff080e7210 */ /* 0x004fc80007ffe1ff */
[----:B------:R-:W-:-:S05]  /*bf20*/  VIADDMNMX R14, R14, R6, 0xffffffff, !PT ;  /* 0xffffffff0e0e7446 */ /* 0x000fca0007800106 */
[----:B------:R-:W-:-:S05]  /*bf30*/  IMAD.IADD R6, R8, 0x1, R14 ;  /* 0x0000000108067824 */ /* 0x000fca00078e020e */
[----:B------:R-:W-:-:S04]  /*bf40*/  LOP3.LUT R6, R6, 0x1, RZ, 0xc0, !PT ;  /* 0x0000000106067812 */ /* 0x000fc800078ec0ff */
[----:B------:R-:W-:Y:S01]  /*bf50*/  ISETP.NE.U32.AND P0, PT, R6, 0x1, PT ;  /* 0x000000010600780c */ /* 0x000fe20003f05070 */
[----:B------:R-:W-:-:S12]  /*bf60*/  VIADD R6, R8, 0xfffffffe ;  /* 0xfffffffe08067836 */ /* 0x000fd80000000000 */
[----:B------:R-:W-:Y:S05]  /*bf70*/  @P0 BRA `(.L_x_329) ;  /* 0x00000008001c0947 */ /* 0x000fea0003800000 */
[----:B------:R-:W2:Y:S04]  /*bf80*/  LDL R9, [R1] ;  /* 0x0000000001097983 */ /* 0x000ea80000100800 */
[----:B------:R-:W3:Y:S01]  /*bf90*/  LDL R8, [R1+0x8] ;  /* 0x0000080001087983 */ /* 0x000ee20000100800 */
[----:B------:R-:W-:Y:S01]  /*bfa0*/  BSSY B2, `(.L_x_330) ;  /* 0x0000080000027945 */ /* 0x000fe20003800000 */
[----:B--2---:R-:W-:-:S05]  /*bfb0*/  VIADD R13, R9, 0x1 ;  /* 0x00000001090d7836 */ /* 0x004fca0000000000 */
[----:B------:R-:W-:-:S04]  /*bfc0*/  ISETP.NE.AND P0, PT, R13, 0x2, PT ;  /* 0x000000020d00780c */ /* 0x000fc80003f05270 */
[----:B------:R-:W-:Y:S02]  /*bfd0*/  SEL R15, RZ, 0x1, P0 ;  /* 0x00000001ff0f7807 */ /* 0x000fe40000000000 */
[----:B------:R-:W-:Y:S02]  /*bfe0*/  SEL R13, R13, RZ, P0 ;  /* 0x000000ff0d0d7207 */ /* 0x000fe40000000000 */
[----:B---3--:R-:W-:Y:S01]  /*bff0*/  LOP3.LUT R15, R8, R15, RZ, 0x3c, !PT ;  /* 0x0000000f080f7212 */ /* 0x008fe200078e3cff */
[----:B------:R-:W-:Y:S06]  /*c000*/  @!P6 BRA `(.L_x_331) ;  /* 0x0000000400e4e947 */ /* 0x000fec0003800000 */
[----:B------:R-:W-:Y:S01]  /*c010*/  ISETP.NE.U32.AND P0, PT, R2, RZ, PT ;  /* 0x000000ff0200720c */ /* 0x000fe20003f05070 */
[----:B------:R-:W-:-:S03]  /*c020*/  IMAD.MOV.U32 R8, RZ, RZ, R5 ;  /* 0x000000ffff087224 */ /* 0x000fc600078e0005 */
[----:B------:R-:W-:-:S13]  /*c030*/  ISETP.NE.AND.EX P0, PT, R3, RZ, PT, P0 ;  /* 0x000000ff0300720c */ /* 0x000fda0003f05300 */
[----:B------:R-:W-:Y:S05]  /*c040*/  @!P0 BRA `(.L_x_332) ;  /* 0x0000000000488947 */ /* 0x000fea0003800000 */
[----:B------:R-:W0:Y:S01]  /*c050*/  LDC R18, c[0x0][0x41c] ;  /* 0x00010700ff127b82 */ /* 0x000e220000000800 */
[----:B------:R-:W-:Y:S01]  /*c060*/  ULDC.64 UR4, c[0x0][0x408] ;  /* 0x0001020000047ab9 */ /* 0x000fe20000000a00 */
[----:B------:R-:W-:Y:S01]  /*c070*/  ULDC.64 UR6, c[0x0][0x208] ;  /* 0x0000820000067ab9 */ /* 0x000fe20000000a00 */
[----:B0-----:R-:W-:-:S13]  /*c080*/  ISETP.NE.AND P0, PT, R18, 0x1, PT ;  /* 0x000000011200780c */ /* 0x001fda0003f05270 */
[----:B------:R-:W0:Y:S02]  /*c090*/  @P0 LDC.64 R8, c[0x0][0x420] ;  /* 0x00010800ff080b82 */ /* 0x000e240000000a00 */
[----:B0-----:R-:W-:-:S04]  /*c0a0*/  @P0 IMAD.HI.U32 R10, R6, R8, RZ ;  /* 0x00000008060a0227 */ /* 0x001fc800078e00ff */
[----:B------:R-:W-:Y:S01]  /*c0b0*/  IMAD.MOV.U32 R8, RZ, RZ, R6 ;  /* 0x000000ffff087224 */ /* 0x000fe200078e0006 */
[----:B------:R-:W-:Y:S01]  /*c0c0*/  @P0 SHF.R.U32.HI R8, RZ, R9, R10 ;  /* 0x00000009ff080219 */ /* 0x000fe2000001160a */
[----:B------:R-:W-:-:S03]  /*c0d0*/  IMAD R10, R12, UR4, RZ ;  /* 0x000000040c0a7c24 */ /* 0x000fc6000f8e02ff */
[----:B------:R-:W-:Y:S01]  /*c0e0*/  SHF.R.S32.HI R9, RZ, 0x1f, R8 ;  /* 0x0000001fff097819 */ /* 0x000fe20000011408 */
[C---:B------:R-:W-:Y:S02]  /*c0f0*/  IMAD R17, R0.reuse, UR5, R10 ;  /* 0x0000000500117c24 */ /* 0x040fe4000f8e020a */
[----:B------:R-:W-:-:S04]  /*c100*/  IMAD.WIDE.U32 R10, R0, UR4, R8 ;  /* 0x00000004000a7c25 */ /* 0x000fc8000f8e0008 */
[----:B------:R-:W-:Y:S01]  /*c110*/  IMAD.MOV R8, RZ, RZ, -R8 ;  /* 0x000000ffff087224 */ /* 0x000fe200078e0a08 */
[----:B------:R-:W-:Y:S02]  /*c120*/  IADD3 R17, R17, R11, RZ ;  /* 0x0000000b11117210 */ /* 0x000fe40007ffe0ff */
[----:B------:R-:W-:Y:S01]  /*c130*/  LEA R2, P0, R10, R2, 0x2 ;  /* 0x000000020a027211 */ /* 0x000fe200078010ff */
[----:B------:R-:W-:-:S03]  /*c140*/  IMAD R6, R18, R8, R6 ;  /* 0x0000000812067224 */ /* 0x000fc600078e0206 */
[----:B------:R-:W-:-:S05]  /*c150*/  LEA.HI.X R3, R10, R3, R17, 0x2, P0 ;  /* 0x000000030a037211 */ /* 0x000fca00000f1411 */
[----:B------:R0:W5:Y:S04]  /*c160*/  LDG.E R8, desc[UR6][R2.64] ;  /* 0x0000000602087981 */ /* 0x000168000c1e1900 */
.L_x_332:
[----:B0-----:R-:W0:Y:S01]  /*c170*/  S2R R3, SR_CgaCtaId ;  /* 0x0000000000037919 */ /* 0x001e220000008800 */
[----:B------:R-:W-:-:S04]  /*c180*/  MOV R2, 0x400 ;  /* 0x0000040000027802 */ /* 0x000fc80000000f00 */
[----:B0-----:R-:W-:Y:S02]  /*c190*/  LEA R2, R3, R2, 0x18 ;  /* 0x0000000203027211 */ /* 0x001fe400078ec0ff */
[----:B------:R-:W-:-:S03]  /*c1a0*/  SHF.L.U32 R3, R15, 0x1f, RZ ;  /* 0x0000001f0f037819 */ /* 0x000fc600000006ff */
[----:B------:R-:W-:-:S04]  /*c1b0*/  IMAD R2, R13, 0x8, R2 ;  /* 0x000000080d027824 */ /* 0x000fc800078e0202 */
[----:B------:R-:W0:Y:S02]  /*c1c0*/  SYNCS.PHASECHK.TRANS64.TRYWAIT P0, [R2+URZ+0x34840], R3 ;  /* 0x03484003020075a7 */ /* 0x000e24000800017f */
[----:B0-----:R-:W-:Y:S05]  /*c1d0*/  @!P0 BRA `(.L_x_333) ;  /* 0x0000002c00488947 */ /* 0x001fea0003800000 */
.L_x_394:
        /* <DEDUP_REMOVED lines=11> */
.L_x_334:
[----:B------:R-:W2:Y:S04]  /*c290*/  LDL R17, [R1+0x4] ;  /* 0x0000040001117983 */ /* 0x000ea80000100800 */
[----:B------:R-:W3:Y:S01]  /*c2a0*/  LDL.LU R11, [R1+0x8] ;  /* 0x00000800010b7983 */ /* 0x000ee20000300800 */
[----:B0-----:R-:W-:-:S03]  /*c2b0*/  MOV R3, 0x400 ;  /* 0x0000040000037802 */ /* 0x001fc60000000f00 */
[----:B------:R-:W4:Y:S01]  /*c2c0*/  LDL R9, [R1] ;  /* 0x0000000001097983 */ /* 0x000f220000100800 */
[----:B------:R-:W0:Y:S01]  /*c2d0*/  S2R R10, SR_CgaCtaId ;  /* 0x00000000000a7919 */ /* 0x000e220000008800 */
[----:B------:R-:W-:Y:S02]  /*c2e0*/  R2UR UR9, R2 ;  /* 0x00000000020972ca */ /* 0x000fe400000e0000 */
[----:B------:R-:W-:Y:S01]  /*c2f0*/  R2UR UR11, R6 ;  /* 0x00000000060b72ca */ /* 0x000fe200000e0000 */
[----:B------:R-:W-:Y:S01]  /*c300*/  UIADD3 UR4, UP0, UR36, 0x370, URZ ;  /* 0x0000037024047890 */ /* 0x000fe2000ff1e03f */
[----:B------:R-:W-:Y:S02]  /*c310*/  R2UR UR12, R4 ;  /* 0x00000000040c72ca */ /* 0x000fe400000e0000 */
[----:B-----5:R-:W-:Y:S02]  /*c320*/  R2UR UR13, R8 ;  /* 0x00000000080d72ca */ /* 0x020fe400000e0000 */
[----:B0-----:R-:W-:-:S05]  /*c330*/  LEA R3, R10, R3, 0x18 ;  /* 0x000000030a037211 */ /* 0x001fca00078ec0ff */
[----:B------:R-:W-:-:S05]  /*c340*/  IMAD R2, R13, 0xc000, R3 ;  /* 0x0000c0000d027824 */ /* 0x000fca00078e0203 */
[----:B------:R-:W-:Y:S01]  /*c350*/  R2UR UR14, R2 ;  /* 0x00000000020e72ca */ /* 0x000fe200000e0000 */
[----:B------:R-:W-:Y:S01]  /*c360*/  UIADD3 UR9, UR9, 0x34830, URZ ;  /* 0x0003483009097890 */ /* 0x000fe2000fffe03f */
[----:B------:R-:W-:Y:S01]  /*c370*/  VIADD R3, R3, 0x34800 ;  /* 0x0003480003037836 */ /* 0x000fe20000000000 */
[----:B------:R-:W-:Y:S01]  /*c380*/  UMOV UR10, URZ ;  /* 0x0000003f000a7c82 */ /* 0x000fe20008000000 */
[----:B------:R-:W-:Y:S01]  /*c390*/  UMOV UR6, 0x0 ;  /* 0x0000000000067882 */ /* 0x000fe20000000000 */
[----:B------:R-:W-:-:S08]  /*c3a0*/  UMOV UR7, 0x14f00000 ;  /* 0x14f0000000077882 */ /* 0x000fd00000000000 */
[----:B------:R-:W-:Y:S02]  /*c3b0*/  UIADD3 UR8, UR14, 0x1c400, URZ ;  /* 0x0001c4000e087890 */ /* 0x000fe4000fffe03f */
[----:B------:R-:W-:Y:S02]  /*c3c0*/  UIADD3 UR15, UR14, 0x20400, URZ ;  /* 0x000204000e0f7890 */ /* 0x000fe4000fffe03f */
[----:B------:R-:W-:Y:S01]  /*c3d0*/  UIADD3 UR14, UR14, 0x24400, URZ ;  /* 0x000244000e0e7890 */ /* 0x000fe2000fffe03f */
[----:B------:R-:W-:Y:S01]  /*c3e0*/  UMOV UR17, 0x40 ;  /* 0x0000004000117882 */ /* 0x000fe20000000000 */
[----:B------:R-:W-:Y:S01]  /*c3f0*/  UMOV UR16, 0x80 ;  /* 0x0000008000107882 */ /* 0x000fe20000000000 */
[----:B--2---:R-:W-:-:S13]  /*c400*/  R2UR UR5, R17 ;  /* 0x00000000110572ca */ /* 0x004fda00000e0000 */
[----:B------:R-:W-:Y:S02]  /*c410*/  ULEA UR11, UR11, UR5, 0x7 ;  /* 0x000000050b0b7291 */ /* 0x000fe4000f8e383f */
[----:B------:R-:W-:Y:S01]  /*c420*/  UIADD3.X UR5, URZ, UR37, URZ, UP0, !UPT ;  /* 0x000000253f057290 */ /* 0x000fe200087fe43f */
[----:B---3--:R-:W-:Y:S01]  /*c430*/  SHF.L.U32 R2, R11, 0x1f, RZ ;  /* 0x0000001f0b027819 */ /* 0x008fe200000006ff */
[----:B----4-:R-:W-:-:S07]  /*c440*/  IMAD R3, R9, 0x8, R3 ;  /* 0x0000000809037824 */ /* 0x010fce00078e0203 */
[----:B------:R0:W-:Y:S02]  /*c450*/  UTMALDG.4D [UR8], [UR4], desc[UR6] ;  /* 0x00000608040075b4 */ /* 0x0001e40008019000 */
[----:B0-----:R-:W-:Y:S01]  /*c460*/  UMOV UR8, UR15 ;  /* 0x0000000f00087c82 */ /* 0x001fe20008000000 */
[----:B------:R-:W-:Y:S02]  /*c470*/  UMOV UR10, UR17 ;  /* 0x00000011000a7c82 */ /* 0x000fe40008000000 */
[----:B------:R0:W-:Y:S02]  /*c480*/  UTMALDG.4D [UR8], [UR4], desc[UR6] ;  /* 0x00000608040075b4 */ /* 0x0001e40008019000 */
[----:B0-----:R-:W-:Y:S01]  /*c490*/  UMOV UR8, UR14 ;  /* 0x0000000e00087c82 */ /* 0x001fe20008000000 */
[----:B------:R-:W-:Y:S02]  /*c4a0*/  UMOV UR10, UR16 ;  /* 0x00000010000a7c82 */ /* 0x000fe40008000000 */
[----:B------:R0:W-:Y:S01]  /*c4b0*/  UTMALDG.4D [UR8], [UR4], desc[UR6] ;  /* 0x00000608040075b4 */ /* 0x0001e20008019000 */
[----:B------:R-:W1:Y:S02]  /*c4c0*/  SYNCS.PHASECHK.TRANS64.TRYWAIT P0, [R3+URZ+0x60], R2 ;  /* 0x00006002030075a7 */ /* 0x000e64000800017f */
[----:B01----:R-:W-:Y:S05]  /*c4d0*/  @!P0 BRA `(.L_x_335) ;  /* 0x00000028009c8947 */ /* 0x003fea0003800000 */
.L_x_395:
[----:B------:R-:W-:Y:S05]  /*c4e0*/  @P1 BRA `(.L_x_336) ;  /* 0x0000000000301947 */ /* 0x000fea0003800000 */
[----:B------:R-:W1:Y:S01]  /*c4f0*/  S2R R9, SR_TID.X ;  /* 0x0000000000097919 */ /* 0x000e620000002100 */
[----:B------:R-:W-:Y:S01]  /*c500*/  MOV R10, 0x400 ;  /* 0x00000400000a7802 */ /* 0x000fe20000000f00 */
[----:B------:R-:W2:Y:S01]  /*c510*/  S2R R11, SR_CgaCtaId ;  /* 0x00000000000b7919 */ /* 0x000ea20000008800 */
[----:B-1----:R-:W-:Y:S02]  /*c520*/  LOP3.LUT R17, R9, 0x1f, RZ, 0xc0, !PT ;  /* 0x0000001f09117812 */ /* 0x002fe400078ec0ff */
[----:B------:R-:W3:Y:S02]  /*c530*/  LDL R9, [R1] ;  /* 0x0000000001097983 */ /* 0x000ee40000100800 */
[----:B------:R-:W-:Y:S02]  /*c540*/  ISETP.NE.AND P0, PT, R17, RZ, PT ;  /* 0x000000ff1100720c */ /* 0x000fe40003f05270 */
[----:B--2---:R-:W-:Y:S02]  /*c550*/  LEA R10, R11, R10, 0x18 ;  /* 0x0000000a0b0a7211 */ /* 0x004fe400078ec0ff */
[----:B0-----:R-:W-:-:S03]  /*c560*/  MOV R3, 0x8000 ;  /* 0x0000800000037802 */ /* 0x001fc60000000f00 */
[----:B---3--:R-:W-:-:S04]  /*c570*/  IMAD R2, R9, 0x8, R10 ;  /* 0x0000000809027824 */ /* 0x008fc800078e020a */
[----:B------:R1:W-:Y:S02]  /*c580*/  SYNCS.ARRIVE.TRANS64 RZ, [R2+URZ+0x34850], R3 ;  /* 0x0348500302ff79a7 */ /* 0x0003e4000800003f */
[----:B------:R-:W-:Y:S05]  /*c590*/  @!P0 BRA `(.L_x_336) ;  /* 0x0000000000048947 */ /* 0x000fea0003800000 */
[----:B------:R-:W-:Y:S01]  /*c5a0*/  BPT.TRAP 0x1 ;  /* 0x000000040000795c */ /* 0x000fe20000300000 */
.L_x_336:
[----:B01----:R-:W2:Y:S01]  /*c5b0*/  LDL.LU R2, [R1+0xc] ;  /* 0x00000c0001027983 */ /* 0x003ea20000300800 */
[----:B------:R-:W-:-:S03]  /*c5c0*/  MOV R10, 0x400 ;  /* 0x00000400000a7802 */ /* 0x000fc60000000f00 */
[----:B------:R-:W3:Y:S04]  /*c5d0*/  LDL.LU R9, [R1] ;  /* 0x0000000001097983 */ /* 0x000ee80000300800 */
[----:B------:R-:W4:Y:S01]  /*c5e0*/  LDL R3, [R1+0x4] ;  /* 0x0000040001037983 */ /* 0x000f220000100800 */
[----:B------:R-:W0:Y:S01]  /*c5f0*/  S2R R11, SR_CgaCtaId ;  /* 0x00000000000b7919 */ /* 0x000e220000008800 */
[----:B------:R-:W-:Y:S01]  /*c600*/  R2UR UR13, R5 ;  /* 0x00000000050d72ca */ /* 0x000fe200000e0000 */
[----:B------:R-:W-:Y:S01]  /*c610*/  UIADD3 UR4, UP0, UR36, 0x470, URZ ;  /* 0x0000047024047890 */ /* 0x000fe2000ff1e03f */
[----:B------:R-:W-:Y:S02]  /*c620*/  R2UR UR12, R4 ;  /* 0x00000000040c72ca */ /* 0x000fe400000e0000 */
[----:B0-----:R-:W-:Y:S01]  /*c630*/  LEA R10, R11, R10, 0x18 ;  /* 0x0000000a0b0a7211 */ /* 0x001fe200078ec0ff */
[----:B------:R-:W-:Y:S01]  /*c640*/  UMOV UR10, URZ ;  /* 0x0000003f000a7c82 */ /* 0x000fe20008000000 */
[----:B------:R-:W-:Y:S01]  /*c650*/  UMOV UR7, 0x14f00000 ;  /* 0x14f0000000077882 */ /* 0x000fe20000000000 */
[----:B------:R-:W-:Y:S01]  /*c660*/  UMOV UR15, 0x40 ;  /* 0x00000040000f7882 */ /* 0x000fe20000000000 */
[----:B------:R0:W-:Y:S01]  /*c670*/  STL [R1+0xc], R6 ;  /* 0x00000c0601007387 */ /* 0x0001e20000100800 */
[----:B------:R-:W-:Y:S01]  /*c680*/  IMAD.MOV.U32 R5, RZ, RZ, R8 ;  /* 0x000000ffff057224 */ /* 0x000fe200078e0008 */
[----:B--2---:R-:W-:Y:S01]  /*c690*/  R2UR UR11, R2 ;  /* 0x00000000020b72ca */ /* 0x004fe200000e0000 */
[----:B---3--:R-:W-:-:S05]  /*c6a0*/  IMAD R2, R9, 0x8, R10 ;  /* 0x0000000809027824 */ /* 0x008fca00078e020a */
[----:B------:R-:W-:Y:S01]  /*c6b0*/  R2UR UR9, R2 ;  /* 0x00000000020972ca */ /* 0x000fe200000e0000 */
[----:B------:R-:W-:Y:S01]  /*c6c0*/  IMAD R2, R9, 0x8000, R10 ;  /* 0x0000800009027824 */ /* 0x000fe200078e020a */
[----:B----4-:R-:W-:-:S04]  /*c6d0*/  R2UR UR5, R3 ;  /* 0x00000000030572ca */ /* 0x010fc800000e0000 */
[----:B------:R-:W-:-:S07]  /*c6e0*/  R2UR UR6, R2 ;  /* 0x00000000020672ca */ /* 0x000fce00000e0000 */
[----:B------:R-:W-:Y:S02]  /*c6f0*/  UIADD3 UR9, UR9, 0x34850, URZ ;  /* 0x0003485009097890 */ /* 0x000fe4000fffe03f */
[----:B------:R-:W-:Y:S02]  /*c700*/  ULEA UR11, UR11, UR5, 0x7 ;  /* 0x000000050b0b7291 */ /* 0x000fe4000f8e383f */
[----:B------:R-:W-:Y:S02]  /*c710*/  UIADD3.X UR5, URZ, UR37, URZ, UP0, !UPT ;  /* 0x000000253f057290 */ /* 0x000fe400087fe43f */
[----:B------:R-:W-:Y:S02]  /*c720*/  UIADD3 UR8, UR6, 0x400, URZ ;  /* 0x0000040006087890 */ /* 0x000fe4000fffe03f */
[----:B------:R-:W-:-:S03]  /*c730*/  UIADD3 UR14, UR6, 0x4400, URZ ;  /* 0x00004400060e7890 */ /* 0x000fc6000fffe03f */
[----:B------:R-:W-:-:S04]  /*c740*/  UMOV UR6, 0x0 ;  /* 0x0000000000067882 */ /* 0x000fc80000000000 */
[----:B------:R1:W-:Y:S02]  /*c750*/  UTMALDG.4D [UR8], [UR4], desc[UR6] ;  /* 0x00000608040075b4 */ /* 0x0003e40008019000 */
[----:B-1----:R-:W-:Y:S01]  /*c760*/  UMOV UR8, UR14 ;  /* 0x0000000e00087c82 */ /* 0x002fe20008000000 */
[----:B------:R-:W-:Y:S02]  /*c770*/  UMOV UR10, UR15 ;  /* 0x0000000f000a7c82 */ /* 0x000fe40008000000 */
[----:B------:R0:W-:Y:S02]  /*c780*/  UTMALDG.4D [UR8], [UR4], desc[UR6] ;  /* 0x00000608040075b4 */ /* 0x0001e40008019000 */
[----:B0-----:R-:W-:Y:S01]  /*c790*/  NOP ;  /* 0x0000000000007918 */ /* 0x001fe20000000000 */
.L_x_331:
[----:B------:R-:W-:Y:S05]  /*c7a0*/  BSYNC B2 ;  /* 0x0000000000027941 */ /* 0x000fea0003800000 */
.L_x_330:
[----:B------:R-:W2:Y:S04]  /*c7b0*/  LDL.LU R2, [R1+0x18] ;  /* 0x0000180001027983 */ /* 0x000ea80000300800 */
[----:B------:R0:W-:Y:S04]  /*c7c0*/  STL [R1], R13 ;  /* 0x0000000d01007387 */ /* 0x0001e80000100800 */
[----:B------:R0:W-:Y:S02]  /*c7d0*/  STL [R1+0x8], R15 ;  /* 0x0000080f01007387 */ /* 0x0001e40000100800 */
[----:B0-2---:R-:W-:-:S07]  /*c7e0*/  VIADD R6, R2, 0xfffffffd ;  /* 0xfffffffd02067836 */ /* 0x005fce0000000000 */
.L_x_329:
[----:B------:R-:W-:Y:S05]  /*c7f0*/  BSYNC B1 ;  /* 0x0000000000017941 */ /* 0x000fea0003800000 */
.L_x_328:
[----:B------:R-:W-:-:S05]  /*c800*/  IMAD.MOV R14, RZ, RZ, -R14 ;  /* 0x000000ffff0e7224 */ /* 0x000fca00078e0a0e */
[----:B------:R-:W-:-:S13]  /*c810*/  ISETP.NE.AND P0, PT, R7, R14, PT ;  /* 0x0000000e0700720c */ /* 0x000fda0003f05270 */
[----:B------:R-:W-:Y:S05]  /*c820*/  @!P0 BRA `(.L_x_327) ;  /* 0x0000001000088947 */ /* 0x000fea0003800000 */
[----:B------:R-:W-:-:S07]  /*c830*/  IMAD.MOV.U32 R10, RZ, RZ, R5 ;  /* 0x000000ffff0a7224 */ /* 0x000fce00078e0005 */
.L_x_351:
[----:B------:R-:W2:Y:S04]  /*c840*/  LDL R3, [R1] ;  /* 0x0000000001037983 */ /* 0x000ea80000100800 */
[----:B------:R-:W3:Y:S01]  /*c850*/  LDL R2, [R1+0x8] ;  /* 0x0000080001027983 */ /* 0x000ee20000100800 */
[----:B------:R-:W-:Y:S05]  /*c860*/  YIELD ;  /* 0x0000000000007946 */ /* 0x000fea0003800000 */
[----:B------:R-:W-:Y:S01]  /*c870*/  BSSY B1, `(.L_x_337) ;  /* 0x000007b000017945 */ /* 0x000fe20003800000 */
[----:B--2---:R-:W-:-:S04]  /*c880*/  IADD3 R7, R3, 0x1, RZ ;  /* 0x0000000103077810 */ /* 0x004fc80007ffe0ff */
[----:B------:R-:W-:-:S04]  /*c890*/  ISETP.NE.AND P0, PT, R7, 0x2, PT ;  /* 0x000000020700780c */ /* 0x000fc80003f05270 */
[----:B------:R-:W-:Y:S02]  /*c8a0*/  SEL R8, RZ, 0x1, P0 ;  /* 0x00000001ff087807 */ /* 0x000fe40000000000 */
[----:B------:R-:W-:Y:S02]  /*c8b0*/  SEL R7, R7, RZ, P0 ;  /* 0x000000ff07077207 */ /* 0x000fe40000000000 */
[----:B---3--:R-:W-:Y:S01]  /*c8c0*/  LOP3.LUT R8, R2, R8, RZ, 0x3c, !PT ;  /* 0x0000000802087212 */ /* 0x008fe200078e3cff */
[----:B0-----:R-:W-:Y:S06]  /*c8d0*/  @!P6 BRA `(.L_x_338) ;  /* 0x0000000400d0e947 */ /* 0x001fec0003800000 */
[----:B------:R-:W-:Y:S01]  /*c8e0*/  ULDC.64 UR4, c[0x0][0x3f8] ;  /* 0x0000fe0000047ab9 */ /* 0x000fe20000000a00 */
[----:B------:R-:W-:Y:S01]  /*c8f0*/  IMAD.MOV.U32 R9, RZ, RZ, R6 ;  /* 0x000000ffff097224 */ /* 0x000fe200078e0006 */
[----:B------:R-:W-:-:S04]  /*c900*/  ISETP.NE.U32.AND P0, PT, RZ, UR4, PT ;  /* 0x00000004ff007c0c */ /* 0x000fc8000bf05070 */
[----:B------:R-:W-:-:S13]  /*c910*/  ISETP.NE.AND.EX P0, PT, RZ, UR5, PT, P0 ;  /* 0x00000005ff007c0c */ /* 0x000fda000bf05300 */
        /* <DEDUP_REMOVED lines=16> */
[----:B------:R-:W-:-:S04]  /*ca20*/  LEA R10, P0, R2, UR4, 0x2 ;  /* 0x00000004020a7c11 */ /* 0x000fc8000f8010ff */
[----:B------:R-:W-:-:S05]  /*ca30*/  LEA.HI.X R11, R2, UR5, R3, 0x2, P0 ;  /* 0x00000005020b7c11 */ /* 0x000fca00080f1403 */
[----:B------:R0:W5:Y:S04]  /*ca40*/  LDG.E R10, desc[UR8][R10.64] ;  /* 0x000000080a0a7981 */ /* 0x000168000c1e1900 */
.L_x_339:
[----:B------:R-:W1:Y:S01]  /*ca50*/  S2R R3, SR_CgaCtaId ;  /* 0x0000000000037919 */ /* 0x000e620000008800 */
[----:B------:R-:W-:-:S04]  /*ca60*/  MOV R2, 0x400 ;  /* 0x0000040000027802 */ /* 0x000fc80000000f00 */
[----:B-1----:R-:W-:Y:S02]  /*ca70*/  LEA R2, R3, R2, 0x18 ;  /* 0x0000000203027211 */ /* 0x002fe400078ec0ff */
[----:B------:R-:W-:-:S03]  /*ca80*/  SHF.L.U32 R3, R8, 0x1f, RZ ;  /* 0x0000001f08037819 */ /* 0x000fc600000006ff */
[----:B------:R-:W-:-:S04]  /*ca90*/  IMAD R2, R7, 0x8, R2 ;  /* 0x0000000807027824 */ /* 0x000fc800078e0202 */
[----:B------:R-:W1:Y:S02]  /*caa0*/  SYNCS.PHASECHK.TRANS64.TRYWAIT P0, [R2+URZ+0x34840], R3 ;  /* 0x03484003020075a7 */ /* 0x000e64000800017f */
[----:B-1----:R-:W-:Y:S05]  /*cab0*/  @!P0 BRA `(.L_x_340) ;  /* 0x0000002400388947 */ /* 0x002fea0003800000 */
.L_x_396:
[----:B0-----:R-:W0:Y:S02]  /*cac0*/  S2R R11, SR_TID.X ;  /* 0x00000000000b7919 */ /* 0x001e240000002100 */
[----:B0-----:R-:W-:-:S04]  /*cad0*/  LOP3.LUT R11, R11, 0x7f, RZ, 0xc0, !PT ;  /* 0x0000007f0b0b7812 */ /* 0x001fc800078ec0ff */
[----:B------:R-:W-:-:S13]  /*cae0*/  ISETP.NE.AND P0, PT, R11, RZ, PT ;  /* 0x000000ff0b00720c */ /* 0x000fda0003f05270 */
[----:B------:R-:W-:Y:S05]  /*caf0*/  @P0 BRA `(.L_x_341) ;  /* 0x00000000001c0947 */ /* 0x000fea0003800000 */
[----:B------:R-:W0:Y:S01]  /*cb00*/  S2R R11, SR_TID.X ;  /* 0x00000000000b7919 */ /* 0x000e220000002100 */
[----:B-1----:R-:W-:-:S04]  /*cb10*/  IMAD.MOV.U32 R3, RZ, RZ, 0xc000 ;  /* 0x0000c000ff037424 */ /* 0x002fc800078e00ff */
[----:B------:R2:W-:Y:S01]  /*cb20*/  SYNCS.ARRIVE.TRANS64 RZ, [R2+URZ+0x34830], R3 ;  /* 0x0348300302ff79a7 */ /* 0x0005e2000800003f */
[----:B0-----:R-:W-:-:S04]  /*cb30*/  LOP3.LUT R11, R11, 0x1f, RZ, 0xc0, !PT ;  /* 0x0000001f0b0b7812 */ /* 0x001fc800078ec0ff */
[----:B------:R-:W-:-:S13]  /*cb40*/  ISETP.NE.AND P1, PT, R11, RZ, PT ;  /* 0x000000ff0b00720c */ /* 0x000fda0003f25270 */
[----:B--2---:R-:W-:Y:S05]  /*cb50*/  @!P1 BRA `(.L_x_341) ;  /* 0x0000000000049947 */ /* 0x004fea0003800000 */
[----:B------:R-:W-:Y:S01]  /*cb60*/  BPT.TRAP 0x1 ;  /* 0x000000040000795c */ /* 0x000fe20000300000 */
.L_x_341:
[----:B------:R-:W2:Y:S04]  /*cb70*/  LDL R15, [R1+0x4] ;  /* 0x00000400010f7983 */ /* 0x000ea80000100800 */
[----:B-1----:R-:W3:Y:S01]  /*cb80*/  LDL.LU R3, [R1+0x8] ;  /* 0x0000080001037983 */ /* 0x002ee20000300800 */
[----:B------:R-:W-:-:S03]  /*cb90*/  MOV R13, 0x400 ;  /* 0x00000400000d7802 */ /* 0x000fc60000000f00 */
        /* <DEDUP_REMOVED lines=11> */
[----:B------:R-:W-:Y:S01]  /*cc50*/  IADD3 R2, R13, 0x34800, RZ ;  /* 0x000348000d027810 */ /* 0x000fe20007ffe0ff */
        /* <DEDUP_REMOVED lines=22> */
.L_x_397:
        /* <DEDUP_REMOVED lines=8> */
.L_x_343:
[----:B------:R-:W2:Y:S01]  /*ce40*/  LDL.LU R15, [R1+0xc] ;  /* 0x00000c00010f7983 */ /* 0x000ea20000300800 */
[----:B------:R-:W-:-:S03]  /*ce50*/  MOV R13, 0x400 ;  /* 0x00000400000d7802 */ /* 0x000fc60000000f00 */
[----:B0-----:R-:W3:Y:S04]  /*ce60*/  LDL.LU R3, [R1] ;  /* 0x0000000001037983 */ /* 0x001ee80000300800 */
[----:B------:R-:W4:Y:S01]  /*ce70*/  LDL R11, [R1+0x4] ;  /* 0x00000400010b7983 */ /* 0x000f220000100800 */
[----:B------:R-:W0:Y:S01]  /*ce80*/  S2R R14, SR_CgaCtaId ;  /* 0x00000000000e7919 */ /* 0x000e220000008800 */
[----:B------:R-:W-:Y:S01]  /*ce90*/  R2UR UR9, R2 ;  /* 0x00000000020972ca */ /* 0x000fe200000e0000 */
[----:B------:R-:W-:Y:S01]  /*cea0*/  UIADD3 UR4, UP0, UR36, 0x470, URZ ;  /* 0x0000047024047890 */ /* 0x000fe2000ff1e03f */
[----:B------:R-:W-:Y:S02]  /*ceb0*/  R2UR UR13, R5 ;  /* 0x00000000050d72ca */ /* 0x000fe400000e0000 */
[----:B------:R-:W-:-:S02]  /*cec0*/  R2UR UR12, R4 ;  /* 0x00000000040c72ca */ /* 0x000fc400000e0000 */
[----:B0-----:R-:W-:-:S07]  /*ced0*/  LEA R13, R14, R13, 0x18 ;  /* 0x0000000d0e0d7211 */ /* 0x001fce00078ec0ff */
[----:B------:R-:W-:Y:S01]  /*cee0*/  UIADD3 UR9, UR9, 0x50, URZ ;  /* 0x0000005009097890 */ /* 0x000fe2000fffe03f */
[----:B------:R-:W-:Y:S01]  /*cef0*/  UMOV UR10, URZ ;  /* 0x0000003f000a7c82 */ /* 0x000fe20008000000 */
[----:B------:R-:W-:Y:S01]  /*cf00*/  UMOV UR7, 0x14f00000 ;  /* 0x14f0000000077882 */ /* 0x000fe20000000000 */
[----:B------:R-:W-:Y:S01]  /*cf10*/  UMOV UR15, 0x40 ;  /* 0x00000040000f7882 */ /* 0x000fe20000000000 */
[----:B------:R0:W-:Y:S01]  /*cf20*/  STL [R1+0xc], R9 ;  /* 0x00000c0901007387 */ /* 0x0001e20000100800 */
[----:B------:R-:W-:Y:S01]  /*cf30*/  IMAD.MOV.U32 R5, RZ, RZ, R10 ;  /* 0x000000ffff057224 */ /* 0x000fe200078e000a */
[----:B--2---:R-:W-:Y:S01]  /*cf40*/  R2UR UR11, R15 ;  /* 0x000000000f0b72ca */ /* 0x004fe200000e0000 */
[----:B---3--:R-:W-:Y:S01]  /*cf50*/  IMAD R3, R3, 0x8000, R13 ;  /* 0x0000800003037824 */ /* 0x008fe200078e020d */
[----:B----4-:R-:W-:-:S04]  /*cf60*/  R2UR UR5, R11 ;  /* 0x000000000b0572ca */ /* 0x010fc800000e0000 */
[----:B------:R-:W-:-:S09]  /*cf70*/  R2UR UR6, R3 ;  /* 0x00000000030672ca */ /* 0x000fd200000e0000 */
[----:B------:R-:W-:-:S04]  /*cf80*/  ULEA UR11, UR11, UR5, 0x7 ;  /* 0x000000050b0b7291 */ /* 0x000fc8000f8e383f */
[----:B------:R-:W-:Y:S02]  /*cf90*/  UIADD3 UR8, UR6, 0x400, URZ ;  /* 0x0000040006087890 */ /* 0x000fe4000fffe03f */
[----:B------:R-:W-:Y:S02]  /*cfa0*/  UIADD3.X UR5, URZ, UR37, URZ, UP0, !UPT ;  /* 0x000000253f057290 */ /* 0x000fe400087fe43f */
[----:B------:R-:W-:-:S03]  /*cfb0*/  UIADD3 UR14, UR6, 0x4400, URZ ;  /* 0x00004400060e7890 */ /* 0x000fc6000fffe03f */
[----:B------:R-:W-:-:S04]  /*cfc0*/  UMOV UR6, 0x0 ;  /* 0x0000000000067882 */ /* 0x000fc80000000000 */
[----:B------:R1:W-:Y:S02]  /*cfd0*/  UTMALDG.4D [UR8], [UR4], desc[UR6] ;  /* 0x00000608040075b4 */ /* 0x0003e40008019000 */
[----:B-1----:R-:W-:Y:S01]  /*cfe0*/  UMOV UR8, UR14 ;  /* 0x0000000e00087c82 */ /* 0x002fe20008000000 */
[----:B------:R-:W-:Y:S02]  /*cff0*/  UMOV UR10, UR15 ;  /* 0x0000000f000a7c82 */ /* 0x000fe40008000000 */
[----:B------:R0:W-:Y:S02]  /*d000*/  UTMALDG.4D [UR8], [UR4], desc[UR6] ;  /* 0x00000608040075b4 */ /* 0x0001e40008019000 */
[----:B0-----:R-:W-:Y:S01]  /*d010*/  NOP ;  /* 0x0000000000007918 */ /* 0x001fe20000000000 */
.L_x_338:
[----:B------:R-:W-:Y:S05]  /*d020*/  BSYNC B1 ;  /* 0x0000000000017941 */ /* 0x000fea0003800000 */
.L_x_337:
[----:B------:R-:W-:Y:S01]  /*d030*/  VIADD R2, R7, 0x1 ;  /* 0x0000000107027836 */ /* 0x000fe20000000000 */
[----:B------:R-:W-:Y:S04]  /*d040*/  BSSY B1, `(.L_x_344) ;  /* 0x000007c000017945 */ /* 0x000fe80003800000 */
[----:B------:R-:W-:-:S04]  /*d050*/  ISETP.NE.AND P0, PT, R2, 0x2, PT ;  /* 0x000000020200780c */ /* 0x000fc80003f05270 */
[----:B------:R-:W-:Y:S02]  /*d060*/  SEL R3, RZ, 0x1, P0 ;  /* 0x00000001ff037807 */ /* 0x000fe40000000000 */
[----:B------:R-:W-:Y:S02]  /*d070*/  SEL R14, R2, RZ, P0 ;  /* 0x000000ff020e7207 */ /* 0x000fe40000000000 */
[----:B------:R-:W-:-:S05]  /*d080*/  LOP3.LUT R13, R8, R3, RZ, 0x3c, !PT ;  /* 0x00000003080d7212 */ /* 0x000fca00078e3cff */
[----:B------:R0:W-:Y:S04]  /*d090*/  STL [R1+0x8], R13 ;  /* 0x0000080d01007387 */ /* 0x0001e80000100800 */
[----:B------:R0:W-:Y:S01]  /*d0a0*/  STL [R1], R14 ;  /* 0x0000000e01007387 */ /* 0x0001e20000100800 */
[----:B------:R-:W-:Y:S05]  /*d0b0*/  @!P6 BRA `(.L_x_345) ;  /* 0x0000000400d0e947 */ /* 0x000fea0003800000 */
[----:B------:R-:W-:Y:S01]  /*d0c0*/  ULDC.64 UR4, c[0x0][0x3f8] ;  /* 0x0000fe0000047ab9 */ /* 0x000fe20000000a00 */
[----:B------:R-:W-:Y:S01]  /*d0d0*/  VIADD R9, R6, 0xffffffff ;  /* 0xffffffff06097836 */ /* 0x000fe20000000000 */
[----:B------:R-:W-:-:S04]  /*d0e0*/  ISETP.NE.U32.AND P0, PT, RZ, UR4, PT ;  /* 0x00000004ff007c0c */ /* 0x000fc8000bf05070 */
[----:B------:R-:W-:-:S13]  /*d0f0*/  ISETP.NE.AND.EX P0, PT, RZ, UR5, PT, P0 ;  /* 0x00000005ff007c0c */ /* 0x000fda000bf05300 */
[----:B------:R-:W-:Y:S05]  /*d100*/  @!P0 BRA `(.L_x_346) ;  /* 0x0000000000488947 */ /* 0x000fea0003800000 */
        /* <DEDUP_REMOVED lines=18> */
.L_x_346:
[----:B------:R-:W2:Y:S01]  /*d230*/  S2R R3, SR_CgaCtaId ;  /* 0x0000000000037919 */ /* 0x000ea20000008800 */
[----:B------:R-:W-:-:S04]  /*d240*/  MOV R2, 0x400 ;  /* 0x0000040000027802 */ /* 0x000fc80000000f00 */
[----:B--2---:R-:W-:Y:S02]  /*d250*/  LEA R2, R3, R2, 0x18 ;  /* 0x0000000203027211 */ /* 0x004fe400078ec0ff */
[----:B------:R-:W-:-:S03]  /*d260*/  SHF.L.U32 R3, R13, 0x1f, RZ ;  /* 0x0000001f0d037819 */ /* 0x000fc600000006ff */
[----:B------:R-:W-:-:S04]  /*d270*/  IMAD R2, R14, 0x8, R2 ;  /* 0x000000080e027824 */ /* 0x000fc800078e0202 */
[----:B------:R-:W2:Y:S02]  /*d280*/  SYNCS.PHASECHK.TRANS64.TRYWAIT P0, [R2+URZ+0x34840], R3 ;  /* 0x03484003020075a7 */ /* 0x000ea4000800017f */
[----:B--2---:R-:W-:Y:S05]  /*d290*/  @!P0 BRA `(.L_x_347) ;  /* 0x0000001c00688947 */ /* 0x004fea0003800000 */
.L_x_398:
        /* <DEDUP_REMOVED lines=11> */
.L_x_348:
[----:B0-----:R-:W3:Y:S01]  /*d350*/  LDL R13, [R1] ;  /* 0x00000000010d7983 */ /* 0x001ee20000100800 */
[----:B------:R-:W-:-:S03]  /*d360*/  MOV R14, 0x400 ;  /* 0x00000400000e7802 */ /* 0x000fc60000000f00 */
[----:B------:R-:W4:Y:S01]  /*d370*/  LDL R11, [R1+0x4] ;  /* 0x00000400010b7983 */ /* 0x000f220000100800 */
[----:B------:R-:W0:Y:S01]  /*d380*/  S2R R15, SR_CgaCtaId ;  /* 0x00000000000f7919 */ /* 0x000e220000008800 */
[----:B------:R-:W-:Y:S01]  /*d390*/  R2UR UR11, R9 ;  /* 0x00000000090b72ca */ /* 0x000fe200000e0000 */
[----:B------:R-:W-:Y:S01]  /*d3a0*/  UIADD3 UR4, UP0, UR36, 0x370, URZ ;  /* 0x0000037024047890 */ /* 0x000fe2000ff1e03f */
[----:B------:R-:W-:Y:S02]  /*d3b0*/  R2UR UR12, R4 ;  /* 0x00000000040c72ca */ /* 0x000fe400000e0000 */
[----:B0-----:R-:W-:-:S05]  /*d3c0*/  LEA R14, R15, R14, 0x18 ;  /* 0x0000000e0f0e7211 */ /* 0x001fca00078ec0ff */
[----:B--2---:R-:W-:Y:S01]  /*d3d0*/  VIADD R2, R14, 0x34800 ;  /* 0x000348000e027836 */ /* 0x004fe20000000000 */
[----:B-----5:R-:W-:Y:S01]  /*d3e0*/  R2UR UR13, R10 ;  /* 0x000000000a0d72ca */ /* 0x020fe200000e0000 */
[----:B------:R-:W-:Y:S01]  /*d3f0*/  UMOV UR10, URZ ;  /* 0x0000003f000a7c82 */ /* 0x000fe20008000000 */
[----:B------:R-:W-:Y:S01]  /*d400*/  UMOV UR6, 0x0 ;  /* 0x0000000000067882 */ /* 0x000fe20000000000 */
[----:B------:R-:W-:Y:S01]  /*d410*/  UMOV UR7, 0x14f00000 ;  /* 0x14f0000000077882 */ /* 0x000fe20000000000 */
[----:B------:R-:W-:Y:S01]  /*d420*/  UMOV UR18, 0x40 ;  /* 0x0000004000127882 */ /* 0x000fe20000000000 */
[----:B------:R-:W-:Y:S01]  /*d430*/  UMOV UR17, 0x80 ;  /* 0x0000008000117882 */ /* 0x000fe20000000000 */
[----:B------:R-:W-:Y:S01]  /*d440*/  SHF.L.U32 R8, R8, 0x1f, RZ ;  /* 0x0000001f08087819 */ /* 0x000fe200000006ff */
        /* <DEDUP_REMOVED lines=9> */
[----:B------:R-:W-:Y:S02]  /*d4e0*/  UIADD3 UR15, UR8, 0x20400, URZ ;  /* 0x00020400080f7890 */ /* 0x000fe4000fffe03f */
[----:B------:R-:W-:-:S03]  /*d4f0*/  UIADD3 UR16, UR8, 0x24400, URZ ;  /* 0x0002440008107890 */ /* 0x000fc6000fffe03f */
[----:B------:R-:W-:Y:S02]  /*d500*/  UMOV UR8, UR14 ;  /* 0x0000000e00087c82 */ /* 0x000fe40008000000 */
[----:B------:R0:W-:Y:S01]  /*d510*/  UTMALDG.4D [UR8], [UR4], desc[UR6] ;  /* 0x00000608040075b4 */ /* 0x0001e20008019000 */
[----:B------:R-:W-:Y:S01]  /*d520*/  LEA R2, R7, R2, 0x3 ;  /* 0x0000000207027211 */ /* 0x000fe200078e18ff */
[----:B0-----:R-:W-:Y:S01]  /*d530*/  UMOV UR8, UR15 ;  /* 0x0000000f00087c82 */ /* 0x001fe20008000000 */
[----:B------:R-:W-:Y:S02]  /*d540*/  UMOV UR10, UR18 ;  /* 0x00000012000a7c82 */ /* 0x000fe40008000000 */
[----:B------:R0:W-:Y:S02]  /*d550*/  UTMALDG.4D [UR8], [UR4], desc[UR6] ;  /* 0x00000608040075b4 */ /* 0x0001e40008019000 */
[----:B0-----:R-:W-:Y:S01]  /*d560*/  UMOV UR8, UR16 ;  /* 0x0000001000087c82 */ /* 0x001fe20008000000 */
[----:B------:R-:W-:-:S02]  /*d570*/  UMOV UR10, UR17 ;  /* 0x00000011000a7c82 */ /* 0x000fc40008000000 */
[----:B------:R0:W-:Y:S01]  /*d580*/  UTMALDG.4D [UR8], [UR4], desc[UR6] ;  /* 0x00000608040075b4 */ /* 0x0001e20008019000 */
[----:B------:R-:W1:Y:S02]  /*d590*/  SYNCS.PHASECHK.TRANS64.TRYWAIT P1, [R2+URZ+0x60], R8 ;  /* 0x00006008020075a7 */ /* 0x000e64000802017f */
[----:B01----:R-:W-:Y:S05]  /*d5a0*/  @!P1 BRA `(.L_x_349) ;  /* 0x0000001800b89947 */ /* 0x003fea0003800000 */
.L_x_399:
[----:B------:R-:W-:Y:S05]  /*d5b0*/  @P0 BRA `(.L_x_350) ;  /* 0x00000000001c0947 */ /* 0x000fea0003800000 */
[----:B------:R-:W1:Y:S02]  /*d5c0*/  S2R R3, SR_TID.X ;  /* 0x0000000000037919 */ /* 0x000e640000002100 */
[----:B-1----:R-:W-:-:S04]  /*d5d0*/  LOP3.LUT R3, R3, 0x1f, RZ, 0xc0, !PT ;  /* 0x0000001f03037812 */ /* 0x002fc800078ec0ff */
[----:B------:R-:W-:Y:S01]  /*d5e0*/  ISETP.NE.AND P1, PT, R3, RZ, PT ;  /* 0x000000ff0300720c */ /* 0x000fe20003f25270 */
[----:B------:R-:W-:-:S04]  /*d5f0*/  IMAD.MOV.U32 R3, RZ, RZ, 0x8000 ;  /* 0x00008000ff037424 */ /* 0x000fc800078e00ff */
[----:B------:R1:W-:Y:S08]  /*d600*/  SYNCS.ARRIVE.TRANS64 RZ, [R2+URZ+0x50], R3 ;  /* 0x0000500302ff79a7 */ /* 0x0003f0000800003f */
[----:B------:R-:W-:Y:S05]  /*d610*/  @!P1 BRA `(.L_x_350) ;  /* 0x0000000000049947 */ /* 0x000fea0003800000 */
[----:B------:R-:W-:Y:S01]  /*d620*/  BPT.TRAP 0x1 ;  /* 0x000000040000795c */ /* 0x000fe20000300000 */
.L_x_350:
[----:B------:R-:W2:Y:S01]  /*d630*/  LDL.LU R13, [R1+0xc] ;  /* 0x00000c00010d7983 */ /* 0x000ea20000300800 */
[----:B0-----:R-:W-:-:S03]  /*d640*/  MOV R8, 0x400 ;  /* 0x0000040000087802 */ /* 0x001fc60000000f00 */
[----:B-1----:R-:W3:Y:S01]  /*d650*/  LDL R3, [R1+0x4] ;  /* 0x0000040001037983 */ /* 0x002ee20000100800 */
[----:B------:R-:W0:Y:S01]  /*d660*/  S2R R11, SR_CgaCtaId ;  /* 0x00000000000b7919 */ /* 0x000e220000008800 */
[----:B------:R-:W-:Y:S01]  /*d670*/  R2UR UR9, R2 ;  /* 0x00000000020972ca */ /* 0x000fe200000e0000 */
[----:B------:R-:W-:Y:S01]  /*d680*/  UIADD3 UR4, UP0, UR36, 0x470, URZ ;  /* 0x0000047024047890 */ /* 0x000fe2000ff1e03f */
[----:B------:R-:W-:Y:S02]  /*d690*/  R2UR UR13, R5 ;  /* 0x00000000050d72ca */ /* 0x000fe400000e0000 */
[----:B------:R-:W-:Y:S02]  /*d6a0*/  R2UR UR12, R4 ;  /* 0x00000000040c72ca */ /* 0x000fe400000e0000 */
[----:B0-----:R-:W-:-:S05]  /*d6b0*/  LEA R8, R11, R8, 0x18 ;  /* 0x000000080b087211 */ /* 0x001fca00078ec0ff */
[----:B------:R-:W-:-:S05]  /*d6c0*/  IMAD R7, R7, 0x8000, R8 ;  /* 0x0000800007077824 */ /* 0x000fca00078e0208 */
[----:B------:R-:W-:Y:S01]  /*d6d0*/  R2UR UR6, R7 ;  /* 0x00000000070672ca */ /* 0x000fe200000e0000 */
[----:B------:R-:W-:Y:S01]  /*d6e0*/  UIADD3 UR9, UR9, 0x50, URZ ;  /* 0x0000005009097890 */ /* 0x000fe2000fffe03f */
[----:B------:R-:W-:Y:S01]  /*d6f0*/  UMOV UR10, URZ ;  /* 0x0000003f000a7c82 */ /* 0x000fe20008000000 */
[----:B------:R-:W-:Y:S01]  /*d700*/  UMOV UR7, 0x14f00000 ;  /* 0x14f0000000077882 */ /* 0x000fe20000000000 */
[----:B------:R-:W-:-:S09]  /*d710*/  UMOV UR15, 0x40 ;  /* 0x00000040000f7882 */ /* 0x000fd20000000000 */
[----:B------:R-:W-:Y:S02]  /*d720*/  UIADD3 UR8, UR6, 0x400, URZ ;  /* 0x0000040006087890 */ /* 0x000fe4000fffe03f */
[----:B------:R-:W-:-:S03]  /*d730*/  UIADD3 UR14, UR6, 0x4400, URZ ;  /* 0x00004400060e7890 */ /* 0x000fc6000fffe03f */
[----:B------:R-:W-:Y:S01]  /*d740*/  UMOV UR6, 0x0 ;  /* 0x0000000000067882 */ /* 0x000fe20000000000 */
[----:B------:R1:W-:Y:S01]  /*d750*/  STL [R1+0xc], R9 ;  /* 0x00000c0901007387 */ /* 0x0003e20000100800 */
[----:B------:R-:W-:Y:S01]  /*d760*/  IMAD.MOV.U32 R5, RZ, RZ, R10 ;  /* 0x000000ffff057224 */ /* 0x000fe200078e000a */
[----:B--2---:R-:W-:Y:S02]  /*d770*/  R2UR UR11, R13 ;  /* 0x000000000d0b72ca */ /* 0x004fe400000e0000 */
[----:B---3--:R-:W-:-:S13]  /*d780*/  R2UR UR5, R3 ;  /* 0x00000000030572ca */ /* 0x008fda00000e0000 */
[----:B------:R-:W-:Y:S02]  /*d790*/  ULEA UR11, UR11, UR5, 0x7 ;  /* 0x000000050b0b7291 */ /* 0x000fe4000f8e383f */
[----:B------:R-:W-:-:S09]  /*d7a0*/  UIADD3.X UR5, URZ, UR37, URZ, UP0, !UPT ;  /* 0x000000253f057290 */ /* 0x000fd200087fe43f */
[----:B------:R0:W-:Y:S02]  /*d7b0*/  UTMALDG.4D [UR8], [UR4], desc[UR6] ;  /* 0x00000608040075b4 */ /* 0x0001e40008019000 */
[----:B0-----:R-:W-:Y:S01]  /*d7c0*/  UMOV UR8, UR14 ;  /* 0x0000000e00087c82 */ /* 0x001fe20008000000 */
[----:B------:R-:W-:Y:S02]  /*d7d0*/  UMOV UR10, UR15 ;  /* 0x0000000f000a7c82 */ /* 0x000fe40008000000 */
[----:B------:R1:W-:Y:S02]  /*d7e0*/  UTMALDG.4D [UR8], [UR4], desc[UR6] ;  /* 0x00000608040075b4 */ /* 0x0003e40008019000 */
[----:B-1----:R-:W-:Y:S01]  /*d7f0*/  NOP ;  /* 0x0000000000007918 */ /* 0x002fe20000000000 */
.L_x_345:
[----:B------:R-:W-:Y:S05]  /*d800*/  BSYNC B1 ;  /* 0x0000000000017941 */ /* 0x000fea0003800000 */
.L_x_344:
[C---:B------:R-:W-:Y:S01]  /*d810*/  ISETP.GT.AND P0, PT, R6.reuse, 0x1, PT ;  /* 0x000000010600780c */ /* 0x040fe20003f04270 */
[----:B------:R-:W-:-:S04]  /*d820*/  VIADD R2, R6, 0xfffffffe ;  /* 0xfffffffe06027836 */ /* 0x000fc80000000000 */
[----:B------:R-:W-:-:S08]  /*d830*/  IMAD.MOV.U32 R6, RZ, RZ, R2 ;  /* 0x000000ffff067224 */ /* 0x000fd000078e0002 */
[----:B------:R-:W-:Y:S05]  /*d840*/  @P0 BRA `(.L_x_351) ;  /* 0xffffffec00fc0947 */ /* 0x000fea000383ffff */
.L_x_327:
[----:B------:R-:W-:Y:S05]  /*d850*/  BSYNC B0 ;  /* 0x0000000000007941 */ /* 0x000fea0003800000 */
.L_x_326:
[----:B------:R-:W1:Y:S01]  /*d860*/  S2R R2, SR_TID.X ;  /* 0x0000000000027919 */ /* 0x000e620000002100 */
[----:B------:R-:W-:Y:S01]  /*d870*/  BSSY B0, `(.L_x_352) ;  /* 0x0000011000007945 */ /* 0x000fe20003800000 */
[----:B-1----:R-:W-:-:S04]  /*d880*/  LOP3.LUT R2, R2, 0x1f, RZ, 0xc0, !PT ;  /* 0x0000001f02027812 */ /* 0x002fc800078ec0ff */
[----:B------:R-:W-:-:S13]  /*d890*/  ISETP.NE.AND P0, PT, R2, RZ, PT ;  /* 0x000000ff0200720c */ /* 0x000fda0003f05270 */
[----:B------:R-:W-:Y:S05]  /*d8a0*/  @P0 BRA `(.L_x_353) ;  /* 0x0000000000340947 */ /* 0x000fea0003800000 */
[----:B------:R-:W1:Y:S01]  /*d8b0*/  S2R R9, SR_LANEID ;  /* 0x0000000000097919 */ /* 0x000e620000000000 */
[----:B------:R-:W-:Y:S01]  /*d8c0*/  VOTEU.ANY UR4, UPT, PT ;  /* 0x0000000000047886 */ /* 0x000fe200038e0100 */
[----:B------:R-:W2:Y:S01]  /*d8d0*/  LDC.64 R2, c[0x0][0xc38] ;  /* 0x00030e00ff027b82 */ /* 0x000ea20000000a00 */
[----:B------:R-:W1:Y:S01]  /*d8e0*/  FLO.U32 R0, UR4 ;  /* 0x0000000400007d00 */ /* 0x000e6200080e0000 */
[----:B------:R-:W-:-:S07]  /*d8f0*/  ULDC.64 UR6, c[0x0][0x208] ;  /* 0x0000820000067ab9 */ /* 0x000fce0000000a00 */
[----:B------:R-:W2:Y:S01]  /*d900*/  POPC R7, UR4 ;  /* 0x0000000400077d09 */ /* 0x000ea20008000000 */
[----:B-1----:R-:W-:-:S13]  /*d910*/  ISETP.EQ.U32.AND P0, PT, R0, R9, PT ;  /* 0x000000090000720c */ /* 0x002fda0003f02070 */
[----:B--2---:R-:W2:Y:S01]  /*d920*/  @P0 ATOMG.E.ADD.STRONG.GPU PT, R3, desc[UR6][R2.64], R7 ;  /* 0x00000007020309a8 */ /* 0x004ea200081ee1c6 */
[----:B------:R-:W1:Y:S02]  /*d930*/  S2R R6, SR_LTMASK ;  /* 0x0000000000067919 */ /* 0x000e640000003900 */
[----:B-1----:R-:W-:-:S04]  /*d940*/  LOP3.LUT R6, R6, UR4, RZ, 0xc0, !PT ;  /* 0x0000000406067c12 */ /* 0x002fc8000f8ec0ff */
[----:B------:R-:W1:Y:S01]  /*d950*/  POPC R9, R6 ;  /* 0x0000000600097309 */ /* 0x000e620000000000 */
[----:B--2---:R-:W1:Y:S02]  /*d960*/  SHFL.IDX PT, R0, R3, R0, 0x1f ;  /* 0x00001f0003007589 */ /* 0x004e6400000e0000 */
[----:B-1----:R-:W-:-:S07]  /*d970*/  IADD3 R16, R0, UR38, R9 ;  /* 0x0000002600107c10 */ /* 0x002fce000fffe009 */
.L_x_353:
[----:B------:R-:W-:Y:S05]  /*d980*/  BSYNC B0 ;  /* 0x0000000000007941 */ /* 0x000fea0003800000 */
.L_x_352:
[----:B------:R-:W-:Y:S04]  /*d990*/  BSSY B0, `(.L_x_354) ;  /* 0x0000032000007945 */ /* 0x000fe80003800000 */
[----:B------:R-:W-:Y:S05]  /*d9a0*/  @!P6 BRA `(.L_x_355) ;  /* 0x0000000000c0e947 */ /* 0x000fea0003800000 */
[----:B------:R-:W2:Y:S01]  /*d9b0*/  LDL R2, [R1] ;  /* 0x0000000001027983 */ /* 0x000ea20000100800 */
[----:B------:R-:W-:-:S03]  /*d9c0*/  MOV R3, 0x400 ;  /* 0x0000040000037802 */ /* 0x000fc60000000f00 */
[----:B------:R-:W3:Y:S01]  /*d9d0*/  LDL R0, [R1+0x8] ;  /* 0x0000080001007983 */ /* 0x000ee20000100800 */
[----:B------:R-:W1:Y:S02]  /*d9e0*/  S2R R6, SR_CgaCtaId ;  /* 0x0000000000067919 */ /* 0x000e640000008800 */
[----:B-1----:R-:W-:-:S05]  /*d9f0*/  LEA R3, R6, R3, 0x18 ;  /* 0x0000000306037211 */ /* 0x002fca00078ec0ff */
[----:B--2---:R-:W-:Y:S01]  /*da00*/  IMAD R3, R2, 0x8, R3 ;  /* 0x0000000802037824 */ /* 0x004fe200078e0203 */
[----:B---3--:R-:W-:-:S04]  /*da10*/  SHF.L.U32 R0, R0, 0x1f, RZ ;  /* 0x0000001f00007819 */ /* 0x008fc800000006ff */
[----:B------:R-:W1:Y:S02]  /*da20*/  SYNCS.PHASECHK.TRANS64.TRYWAIT P0, [R3+URZ+0x34860], R0 ;  /* 0x03486000030075a7 */ /* 0x000e64000800017f */
[----:B-1----:R-:W-:Y:S05]  /*da30*/  @!P0 BRA `(.L_x_356) ;  /* 0x0000001400a88947 */ /* 0x002fea0003800000 */
.L_x_400:
[----:B------:R-:W2:Y:S02]  /*da40*/  S2R R2, SR_TID.X ;  /* 0x0000000000027919 */ /* 0x000ea40000002100 */
[----:B--2---:R-:W-:-:S04]  /*da50*/  LOP3.LUT R2, R2, 0x7f, RZ, 0xc0, !PT ;  /* 0x0000007f02027812 */ /* 0x004fc800078ec0ff */
[----:B------:R-:W-:-:S13]  /*da60*/  ISETP.NE.AND P0, PT, R2, RZ, PT ;  /* 0x000000ff0200720c */ /* 0x000fda0003f05270 */
[----:B------:R-:W-:Y:S05]  /*da70*/  @P0 BRA `(.L_x_357) ;  /* 0x00000000001c0947 */ /* 0x000fea0003800000 */
[----:B------:R-:W2:Y:S01]  /*da80*/  S2R R2, SR_TID.X ;  /* 0x0000000000027919 */ /* 0x000ea20000002100 */
[----:B-1----:R-:W-:-:S04]  /*da90*/  MOV R0, 0x8000 ;  /* 0x0000800000007802 */ /* 0x002fc80000000f00 */
[----:B------:R3:W-:Y:S01]  /*daa0*/  SYNCS.ARRIVE.TRANS64 RZ, [R3+URZ+0x34850], R0 ;  /* 0x0348500003ff79a7 */ /* 0x0007e2000800003f */
[----:B--2---:R-:W-:-:S04]  /*dab0*/  LOP3.LUT R2, R2, 0x1f, RZ, 0xc0, !PT ;  /* 0x0000001f02027812 */ /* 0x004fc800078ec0ff */
[----:B------:R-:W-:-:S13]  /*dac0*/  ISETP.NE.AND P1, PT, R2, RZ, PT ;  /* 0x000000ff0200720c */ /* 0x000fda0003f25270 */
[----:B---3--:R-:W-:Y:S05]  /*dad0*/  @!P1 BRA `(.L_x_357) ;  /* 0x0000000000049947 */ /* 0x008fea0003800000 */
[----:B------:R-:W-:Y:S01]  /*dae0*/  BPT.TRAP 0x1 ;  /* 0x000000040000795c */ /* 0x000fe20000300000 */
.L_x_357:
[----:B------:R-:W2:Y:S01]  /*daf0*/  LDL.LU R8, [R1+0x4] ;  /* 0x0000040001087983 */ /* 0x000ea20000300800 */
[----:B------:R-:W-:-:S03]  /*db00*/  MOV R6, 0x400 ;  /* 0x0000040000067802 */ /* 0x000fc60000000f00 */
[----:B-1----:R-:W3:Y:S04]  /*db10*/  LDL R0, [R1] ;  /* 0x0000000001007983 */ /* 0x002ee80000100800 */
[----:B------:R-:W4:Y:S01]  /*db20*/  LDL R2, [R1+0xc] ;  /* 0x00000c0001027983 */ /* 0x000f220000100800 */
[----:B------:R-:W1:Y:S01]  /*db30*/  S2R R7, SR_CgaCtaId ;  /* 0x0000000000077919 */ /* 0x000e620000008800 */
[----:B------:R-:W-:Y:S01]  /*db40*/  R2UR UR9, R3 ;  /* 0x00000000030972ca */ /* 0x000fe200000e0000 */
[----:B------:R-:W-:Y:S01]  /*db50*/  UIADD3 UR4, UP0, UR36, 0x470, URZ ;  /* 0x0000047024047890 */ /* 0x000fe2000ff1e03f */
[----:B------:R-:W-:Y:S02]  /*db60*/  R2UR UR12, R4 ;  /* 0x00000000040c72ca */ /* 0x000fe400000e0000 */
[----:B------:R-:W-:-:S02]  /*db70*/  R2UR UR13, R5 ;  /* 0x00000000050d72ca */ /* 0x000fc400000e0000 */
[----:B-1----:R-:W-:-:S07]  /*db80*/  LEA R6, R7, R6, 0x18 ;  /* 0x0000000607067211 */ /* 0x002fce00078ec0ff */
[----:B------:R-:W-:Y:S01]  /*db90*/  UIADD3 UR9, UR9, 0x34850, URZ ;  /* 0x0003485009097890 */ /* 0x000fe2000fffe03f */
[----:B------:R-:W-:Y:S01]  /*dba0*/  UMOV UR10, URZ ;  /* 0x0000003f000a7c82 */ /* 0x000fe20008000000 */
[----:B------:R-:W-:Y:S01]  /*dbb0*/  UMOV UR7, 0x14f00000 ;  /* 0x14f0000000077882 */ /* 0x000fe20000000000 */
[----:B------:R-:W-:Y:S01]  /*dbc0*/  UMOV UR15, 0x40 ;  /* 0x00000040000f7882 */ /* 0x000fe20000000000 */
        /* <DEDUP_REMOVED lines=13> */
[----:B-1----:R-:W-:Y:S01]  /*dca0*/  NOP ;  /* 0x0000000000007918 */ /* 0x002fe20000000000 */
.L_x_355:
[----:B------:R-:W-:Y:S05]  /*dcb0*/  BSYNC B0 ;  /* 0x0000000000007941 */ /* 0x000fea0003800000 */
.L_x_354:
[----:B------:R-:W2:Y:S04]  /*dcc0*/  LDL.LU R0, [R1] ;  /* 0x0000000001007983 */ /* 0x000ea80000300800 */
[----:B------:R-:W3:Y:S01]  /*dcd0*/  LDL.LU R3, [R1+0x8] ;  /* 0x0000080001037983 */ /* 0x000ee20000300800 */
[----:B--2---:R-:W-:-:S05]  /*dce0*/  VIADD R0, R0, 0x1 ;  /* 0x0000000100007836 */ /* 0x004fca0000000000 */
[----:B------:R-:W-:-:S04]  /*dcf0*/  ISETP.NE.AND P0, PT, R0, 0x2, PT ;  /* 0x000000020000780c */ /* 0x000fc80003f05270 */
[----:B------:R-:W-:Y:S02]  /*dd00*/  SEL R2, RZ, 0x1, P0 ;  /* 0x00000001ff027807 */ /* 0x000fe40000000000 */
[----:B------:R-:W-:Y:S02]  /*dd10*/  SEL R0, R0, RZ, P0 ;  /* 0x000000ff00007207 */ /* 0x000fe40000000000 */
[----:B---3--:R-:W-:-:S05]  /*dd20*/  LOP3.LUT R3, R3, R2, RZ, 0x3c, !PT ;  /* 0x0000000203037212 */ /* 0x008fca00078e3cff */
[----:B------:R1:W-:Y:S04]  /*dd30*/  STL [R1+0x8], R3 ;  /* 0x0000080301007387 */ /* 0x0003e80000100800 */
[----:B------:R1:W-:Y:S02]  /*dd40*/  STL [R1], R0 ;  /* 0x0000000001007387 */ /* 0x0003e40000100800 */
.L_x_311:
[----:B------:R-:W-:Y:S05]  /*dd50*/  BSYNC B6 ;  /* 0x0000000000067941 */ /* 0x000fea0003800000 */
.L_x_309:
[----:B------:R-:W-:-:S03]  /*dd60*/  UMOV UR4, 0xffffffff ;  /* 0xffffffff00047882 */ /* 0x000fc60000000000 */
[----:B------:R-:W-:Y:S05]  /*dd70*/  BRA.DIV UR4, `(.L_x_358) ;  /* 0x0000001204ec7947 */ /* 0x000fea000b800000 */
[----:B------:R2:W3:Y:S04]  /*dd80*/  SHFL.IDX PT, R4, R16, RZ, 0x1f ;  /* 0x00001fff10047589 */ /* 0x0004e800000e0000 */
[----:B------:R2:W4:Y:S02]  /*dd90*/  SHFL.IDX PT, R5, R16, 0x1, 0x1f ;  /* 0x00201f0010057f89 */ /* 0x00052400000e0000 */
.L_x_404:
[----:B01----:R-:W0:Y:S01]  /*dda0*/  S2R R0, SR_TID.X ;  /* 0x0000000000007919 */ /* 0x003e220000002100 */
[----:B------:R-:W-:Y:S01]  /*ddb0*/  ULDC UR4, c[0x0][0xc14] ;  /* 0x0003050000047ab9 */ /* 0x000fe20000000800 */
[----:B------:R-:W-:Y:S01]  /*ddc0*/  BSSY B0, `(.L_x_359) ;  /* 0x000000c000007945 */ /* 0x000fe20003800000 */
[----:B------:R-:W-:Y:S01]  /*ddd0*/  IMAD.MOV.U32 R3, RZ, RZ, RZ ;  /* 0x000000ffff037224 */ /* 0x000fe200078e00ff */
[----:B0-----:R-:W-:Y:S01]  /*dde0*/  LOP3.LUT R9, R0, 0x1f, RZ, 0xc0, !PT ;  /* 0x0000001f00097812 */ /* 0x001fe200078ec0ff */
[----:B------:R-:W-:-:S03]  /*ddf0*/  IMAD.U32 R0, RZ, RZ, UR4 ;  /* 0x00000004ff007e24 */ /* 0x000fc6000f8e00ff */
[C---:B------:R-:W-:Y:S01]  /*de00*/  ISETP.NE.AND P0, PT, R9.reuse, 0x1f, PT ;  /* 0x0000001f0900780c */ /* 0x040fe20003f05270 */
[----:B------:R-:W-:-:S05]  /*de10*/  IMAD.IADD R7, R9, 0x1, R19 ;  /* 0x0000000109077824 */ /* 0x000fca00078e0213 */
[----:B------:R-:W-:-:S13]  /*de20*/  ISETP.GE.OR P0, PT, R7, R0, !P0 ;  /* 0x000000000700720c */ /* 0x000fda0004706670 */
[----:B------:R-:W-:Y:S05]  /*de30*/  @P0 BRA `(.L_x_360) ;  /* 0x0000000000100947 */ /* 0x000fea0003800000 */
[----:B------:R-:W0:Y:S01]  /*de40*/  LDC.64 R2, c[0x0][0xc58] ;  /* 0x00031600ff027b82 */ /* 0x000e220000000a00 */
[----:B------:R-:W-:Y:S01]  /*de50*/  ULDC.64 UR4, c[0x0][0x208] ;  /* 0x0000820000047ab9 */ /* 0x000fe20000000a00 */
[----:B0-----:R-:W-:-:S06]  /*de60*/  IMAD.WIDE R2, R7, 0x4, R2 ;  /* 0x0000000407027825 */ /* 0x001fcc00078e0202 */
[----:B------:R0:W5:Y:S02]  /*de70*/  LDG.E R3, desc[UR4][R2.64] ;  /* 0x0000000402037981 */ /* 0x000164000c1e1900 */
.L_x_360:
[----:B------:R-:W-:Y:S05]  /*de80*/  BSYNC B0 ;  /* 0x0000000000007941 */ /* 0x000fea0003800000 */
.L_x_359:
[----:B------:R-:W-:-:S03]  /*de90*/  UMOV UR4, 0xffffffff ;  /* 0xffffffff00047882 */ /* 0x000fc60000000000 */
[----:B------:R-:W-:Y:S05]  /*dea0*/  BRA.DIV UR4, `(.L_x_361) ;  /* 0x0000001204ec7947 */ /* 0x000fea000b800000 */
[----:B-----5:R-:W1:Y:S01]  /*deb0*/  SHFL.UP PT, R14, R3, 0x1, RZ ;  /* 0x04200000030e7989 */ /* 0x020e6200000e00ff */
[C---:B------:R-:W-:Y:S02]  /*dec0*/  ISETP.NE.AND P0, PT, R9.reuse, RZ, PT ;  /* 0x000000ff0900720c */ /* 0x040fe40003f05270 */
[C---:B------:R-:W-:Y:S02]  /*ded0*/  ISETP.GE.U32.AND P1, PT, R9.reuse, 0x2, PT ;  /* 0x000000020900780c */ /* 0x040fe40003f26070 */
[----:B-1----:R-:W-:Y:S02]  /*dee0*/  SEL R14, R14, RZ, P0 ;  /* 0x000000ff0e0e7207 */ /* 0x002fe40000000000 */
[----:B------:R-:W-:-:S03]  /*def0*/  ISETP.GE.U32.AND P0, PT, R9, 0x4, PT ;  /* 0x000000040900780c */ /* 0x000fc60003f06070 */
[----:B------:R-:W-:-:S05]  /*df00*/  IMAD.IADD R13, R3, 0x1, R14 ;  /* 0x00000001030d7824 */ /* 0x000fca00078e020e */
[----:B------:R-:W1:Y:S02]  /*df10*/  SHFL.UP PT, R14, R13, 0x2, RZ ;  /* 0x044000000d0e7989 */ /* 0x000e6400000e00ff */
[----:B-1----:R-:W-:Y:S02]  /*df20*/  SEL R6, R14, RZ, P1 ;  /* 0x000000ff0e067207 */ /* 0x002fe40000800000 */
[----:B------:R-:W-:Y:S02]  /*df30*/  ISETP.GE.U32.AND P1, PT, R9, 0x8, PT ;  /* 0x000000080900780c */ /* 0x000fe40003f26070 */
[----:B------:R-:W-:-:S05]  /*df40*/  IADD3 R6, R13, R6, RZ ;  /* 0x000000060d067210 */ /* 0x000fca0007ffe0ff */
[----:B------:R-:W1:Y:S02]  /*df50*/  SHFL.UP PT, R14, R6, 0x4, RZ ;  /* 0x04800000060e7989 */ /* 0x000e6400000e00ff */
[----:B-1----:R-:W-:Y:S02]  /*df60*/  SEL R7, R14, RZ, P0 ;  /* 0x000000ff0e077207 */ /* 0x002fe40000000000 */
[----:B------:R-:W-:-:S03]  /*df70*/  ISETP.GE.U32.AND P0, PT, R9, 0x10, PT ;  /* 0x000000100900780c */ /* 0x000fc60003f06070 */
[----:B------:R-:W-:-:S05]  /*df80*/  IMAD.IADD R7, R6, 0x1, R7 ;  /* 0x0000000106077824 */ /* 0x000fca00078e0207 */
[----:B------:R-:W1:Y:S02]  /*df90*/  SHFL.UP PT, R14, R7, 0x8, RZ ;  /* 0x05000000070e7989 */ /* 0x000e6400000e00ff */
[----:B-1----:R-:W-:-:S05]  /*dfa0*/  SEL R8, R14, RZ, P1 ;  /* 0x000000ff0e087207 */ /* 0x002fca0000800000 */
[----:B------:R-:W-:-:S05]  /*dfb0*/  IMAD.IADD R8, R7, 0x1, R8 ;  /* 0x0000000107087824 */ /* 0x000fca00078e0208 */
[----:B------:R-:W1:Y:S02]  /*dfc0*/  SHFL.UP PT, R14, R8, 0x10, RZ ;  /* 0x06000000080e7989 */ /* 0x000e6400000e00ff */
[----:B-1----:R-:W-:-:S05]  /*dfd0*/  SEL R9, R14, RZ, P0 ;  /* 0x000000ff0e097207 */ /* 0x002fca0000000000 */
[----:B0-----:R-:W-:-:S05]  /*dfe0*/  IMAD.IADD R2, R8, 0x1, R9 ;  /* 0x0000000108027824 */ /* 0x001fca00078e0209 */
[----:B------:R0:W1:Y:S02]  /*dff0*/  SHFL.IDX PT, R14, R2, 0x1f, 0x1f ;  /* 0x03e01f00020e7f89 */ /* 0x00006400000e0000 */
.L_x_412:
[----:B------:R-:W-:Y:S02]  /*e000*/  ULDC UR4, c[0x0][0xc10] ;  /* 0x0003040000047ab9 */ /* 0x000fe40000000800 */
[----:B--2---:R-:W-:-:S04]  /*e010*/  IMAD.U32 R16, RZ, RZ, UR4 ;  /* 0x00000004ff107e24 */ /* 0x004fc8000f8e00ff */
[----:B-1----:R-:W-:-:S04]  /*e020*/  IMAD R6, R14, R16, RZ ;  /* 0x000000100e067224 */ /* 0x002fc800078e02ff */
[----:B----4-:R-:W-:-:S05]  /*e030*/  IMAD.IADD R5, R5, 0x1, R6 ;  /* 0x0000000105057824 */ /* 0x010fca00078e0206 */
[----:B---3--:R-:W-:-:S13]  /*e040*/  ISETP.GT.AND P0, PT, R5, R4, PT ;  /* 0x000000040500720c */ /* 0x008fda0003f04270 */
[----:B------:R-:W-:Y:S05]  /*e050*/  @P0 BRA `(.L_x_362) ;  /* 0x0000000000b80947 */ /* 0x000fea0003800000 */
[----:B------:R-:W1:Y:S02]  /*e060*/  LDC R0, c[0x0][0xc14] ;  /* 0x00030500ff007b82 */ /* 0x000e640000000800 */
.L_x_367:
[----:B------:R-:W-:-:S05]  /*e070*/  VIADD R19, R19, 0x1f ;  /* 0x0000001f13137836 */ /* 0x000fca0000000000 */
[----:B-1----:R-:W-:-:S13]  /*e080*/  ISETP.GE.AND P0, PT, R19, R0, PT ;  /* 0x000000001300720c */ /* 0x002fda0003f06270 */
[----:B------:R-:W-:Y:S05]  /*e090*/  @P0 BRA `(.L_x_363) ;  /* 0x0000000400600947 */ /* 0x000fea0003800000 */
[----:B0-----:R-:W0:Y:S01]  /*e0a0*/  S2R R2, SR_TID.X ;  /* 0x0000000000027919 */ /* 0x001e220000002100 */
[----:B------:R-:W-:Y:S01]  /*e0b0*/  BSSY B0, `(.L_x_364) ;  /* 0x000000b000007945 */ /* 0x000fe20003800000 */
[----:B------:R-:W-:Y:S01]  /*e0c0*/  IMAD.MOV.U32 R3, RZ, RZ, RZ ;  /* 0x000000ffff037224 */ /* 0x000fe200078e00ff */
[----:B0-----:R-:W-:-:S04]  /*e0d0*/  LOP3.LUT R8, R2, 0x1f, RZ, 0xc0, !PT ;  /* 0x0000001f02087812 */ /* 0x001fc800078ec0ff */
[C---:B------:R-:W-:Y:S02]  /*e0e0*/  ISETP.NE.AND P1, PT, R8.reuse, 0x1f, PT ;  /* 0x0000001f0800780c */ /* 0x040fe40003f25270 */
[----:B------:R-:W-:-:S04]  /*e0f0*/  IADD3 R7, R8, R19, RZ ;  /* 0x0000001308077210 */ /* 0x000fc80007ffe0ff */
[----:B------:R-:W-:-:S13]  /*e100*/  ISETP.GE.OR P0, PT, R7, R0, !P1 ;  /* 0x000000000700720c */ /* 0x000fda0004f06670 */
[----:B------:R-:W-:Y:S05]  /*e110*/  @P0 BRA `(.L_x_365) ;  /* 0x0000000000100947 */ /* 0x000fea0003800000 */
[----:B------:R-:W0:Y:S01]  /*e120*/  LDC.64 R2, c[0x0][0xc58] ;  /* 0x00031600ff027b82 */ /* 0x000e220000000a00 */
[----:B------:R-:W-:Y:S01]  /*e130*/  ULDC.64 UR4, c[0x0][0x208] ;  /* 0x0000820000047ab9 */ /* 0x000fe20000000a00 */
[----:B0-----:R-:W-:-:S06]  /*e140*/  IMAD.WIDE R2, R7, 0x4, R2 ;  /* 0x0000000407027825 */ /* 0x001fcc00078e0202 */
[----:B------:R0:W5:Y:S02]  /*e150*/  LDG.E R3, desc[UR4][R2.64] ;  /* 0x0000000402037981 */ /* 0x000164000c1e1900 */
.L_x_365:
[----:B------:R-:W-:Y:S05]  /*e160*/  BSYNC B0 ;  /* 0x0000000000007941 */ /* 0x000fea0003800000 */
.L_x_364:
[----:B------:R-:W-:-:S03]  /*e170*/  UMOV UR4, 0xffffffff ;  /* 0xffffffff00047882 */ /* 0x000fc60000000000 */
[----:B------:R-:W-:Y:S05]  /*e180*/  BRA.DIV UR4, `(.L_x_366) ;  /* 0x0000001604047947 */ /* 0x000fea000b800000 */
[----:B-----5:R-:W1:Y:S01]  /*e190*/  SHFL.UP PT, R14, R3, 0x1, RZ ;  /* 0x04200000030e7989 */ /* 0x020e6200000e00ff */
[C---:B------:R-:W-:Y:S02]  /*e1a0*/  ISETP.NE.AND P0, PT, R8.reuse, RZ, PT ;  /* 0x000000ff0800720c */ /* 0x040fe40003f05270 */
[----:B------:R-:W-:Y:S02]  /*e1b0*/  ISETP.GE.U32.AND P1, PT, R8, 0x2, PT ;  /* 0x000000020800780c */ /* 0x000fe40003f26070 */
[----:B-1----:R-:W-:Y:S02]  /*e1c0*/  SEL R14, R14, RZ, P0 ;  /* 0x000000ff0e0e7207 */ /* 0x002fe40000000000 */
        /* <DEDUP_REMOVED lines=16> */
[----:B------:R0:W1:Y:S02]  /*e2d0*/  SHFL.IDX PT, R14, R2, 0x1f, 0x1f ;  /* 0x03e01f00020e7f89 */ /* 0x00006400000e0000 */
.L_x_420:
[----:B------:R-:W-:Y:S02]  /*e2e0*/  ULDC UR4, c[0x0][0xc10] ;  /* 0x0003040000047ab9 */ /* 0x000fe40000000800 */
[----:B------:R-:W-:-:S05]  /*e2f0*/  MOV R16, UR4 ;  /* 0x0000000400107c02 */ /* 0x000fca0008000f00 */
[----:B-1----:R-:W-:-:S04]  /*e300*/  IMAD R6, R14, R16, RZ ;  /* 0x000000100e067224 */ /* 0x002fc800078e02ff */
[----:B------:R-:W-:-:S05]  /*e310*/  IMAD.IADD R5, R6, 0x1, R5 ;  /* 0x0000000106057824 */ /* 0x000fca00078e0205 */
[----:B------:R-:W-:-:S13]  /*e320*/  ISETP.GT.AND P0, PT, R5, R4, PT ;  /* 0x000000040500720c */ /* 0x000fda0003f04270 */
[----:B------:R-:W-:Y:S05]  /*e330*/  @!P0 BRA `(.L_x_367) ;  /* 0xfffffffc004c8947 */ /* 0x000fea000383ffff */
.L_x_362:
[----:B------:R-:W-:Y:S01]  /*e340*/  IMAD.IADD R6, R5, 0x1, -R6 ;  /* 0x0000000105067824 */ /* 0x000fe200078e0a06 */
[----:B------:R-:W-:-:S03]  /*e350*/  UMOV UR4, 0xffffffff ;  /* 0xffffffff00047882 */ /* 0x000fc60000000000 */
[----:B------:R-:W-:-:S05]  /*e360*/  IMAD R5, R2, R16, R6 ;  /* 0x0000001002057224 */ /* 0x000fca00078e0206 */
[----:B------:R-:W-:Y:S01]  /*e370*/  ISETP.GT.AND P6, PT, R5, R4, PT ;  /* 0x000000040500720c */ /* 0x000fe20003fc4270 */
[----:B------:R-:W-:-:S12]  /*e380*/  BRA.DIV UR4, `(.L_x_368) ;  /* 0x0000001604547947 */ /* 0x000fd8000b800000 */
[----:B------:R-:W-:-:S04]  /*e390*/  VOTE.ANY R7, PT, !P6 ;  /* 0x0000000000077806 */ /* 0x000fc800070e0100 */
[----:B------:R-:W1:Y:S02]  /*e3a0*/  POPC R5, R7 ;  /* 0x0000000700057309 */ /* 0x000e640000000000 */
[----:B-1----:R1:W2:Y:S02]  /*e3b0*/  SHFL.IDX PT, R17, R3, R5, 0x1f ;  /* 0x00001f0503117589 */ /* 0x0022a400000e0000 */
.L_x_424:
[----:B------:R-:W-:Y:S01]  /*e3c0*/  ISETP.NE.AND P0, PT, R7, RZ, PT ;  /* 0x000000ff0700720c */ /* 0x000fe20003f05270 */
[----:B------:R-:W-:-:S12]  /*e3d0*/  IMAD.MOV.U32 R14, RZ, RZ, RZ ;  /* 0x000000ffff0e7224 */ /* 0x000fd800078e00ff */
[----:B------:R-:W-:Y:S05]  /*e3e0*/  @!P0 BRA `(.L_x_369) ;  /* 0x0000000000108947 */ /* 0x000fea0003800000 */
[----:B------:R-:W-:Y:S01]  /*e3f0*/  UMOV UR4, 0xffffffff ;  /* 0xffffffff00047882 */ /* 0x000fe20000000000 */
[----:B------:R-:W-:Y:S02]  /*e400*/  VIADD R12, R5, 0xffffffff ;  /* 0xffffffff050c7836 */ /* 0x000fe40000000000 */
[----:B------:R-:W-:Y:S05]  /*e410*/  BRA.DIV UR4, `(.L_x_370) ;  /* 0x0000001604787947 */ /* 0x000fea000b800000 */
[----:B------:R3:W4:Y:S02]  /*e420*/  SHFL.IDX PT, R14, R2, R12, 0x1f ;  /* 0x00001f0c020e7589 */ /* 0x00072400000e0000 */
.L_x_369:
[-C--:B--2---:R-:W-:Y:S01]  /*e430*/  IABS R7, R17.reuse ;  /* 0x0000001100077213 */ /* 0x084fe20000000000 */
[----:B----4-:R-:W-:Y:S01]  /*e440*/  IMAD R16, R14, R16, R6 ;  /* 0x000000100e107224 */ /* 0x010fe200078e0206 */
[----:B------:R-:W-:Y:S01]  /*e450*/  IABS R6, R17 ;  /* 0x0000001100067213 */ /* 0x000fe20000000000 */
[----:B------:R-:W-:Y:S01]  /*e460*/  IMAD.IADD R19, R5, 0x1, R19 ;  /* 0x0000000105137824 */ /* 0x000fe200078e0213 */
[----:B------:R-:W2:Y:S03]  /*e470*/  I2F.RP R8, R7 ;  /* 0x0000000700087306 */ /* 0x000ea60000209400 */
[----:B------:R-:W-:-:S05]  /*e480*/  IMAD.MOV R6, RZ, RZ, -R6 ;  /* 0x000000ffff067224 */ /* 0x000fca00078e0a06 */
[----:B--2---:R-:W2:Y:S02]  /*e490*/  MUFU.RCP R8, R8 ;  /* 0x0000000800087308 */ /* 0x004ea40000001000 */
[----:B--2---:R-:W-:-:S06]  /*e4a0*/  VIADD R9, R8, 0xffffffe ;  /* 0x0ffffffe08097836 */ /* 0x004fcc0000000000 */
[----:B-1----:R-:W0:Y:S02]  /*e4b0*/  F2I.FTZ.U32.TRUNC.NTZ R3, R9 ;  /* 0x0000000900037305 */ /* 0x002e24000021f000 */
[----:B0--3--:R-:W-:-:S04]  /*e4c0*/  IMAD.MOV R2, RZ, RZ, -R3 ;  /* 0x000000ffff027224 */ /* 0x009fc800078e0a03 */
[----:B------:R-:W-:Y:S01]  /*e4d0*/  IMAD R11, R2, R7, RZ ;  /* 0x00000007020b7224 */ /* 0x000fe200078e02ff */
[----:B------:R-:W-:-:S05]  /*e4e0*/  MOV R2, RZ ;  /* 0x000000ff00027202 */ /* 0x000fca0000000f00 */
[----:B------:R-:W-:-:S04]  /*e4f0*/  IMAD.HI.U32 R3, R3, R11, R2 ;  /* 0x0000000b03037227 */ /* 0x000fc800078e0002 */
[----:B------:R-:W-:-:S05]  /*e500*/  IMAD.IADD R2, R4, 0x1, -R16 ;  /* 0x0000000104027824 */ /* 0x000fca00078e0a10 */
[----:B------:R-:W-:-:S05]  /*e510*/  IABS R4, R2 ;  /* 0x0000000200047213 */ /* 0x000fca0000000000 */
[----:B------:R-:W-:-:S04]  /*e520*/  IMAD.HI.U32 R3, R3, R4, RZ ;  /* 0x0000000403037227 */ /* 0x000fc800078e00ff */
[----:B------:R-:W-:-:S05]  /*e530*/  IMAD R4, R3, R6, R4 ;  /* 0x0000000603047224 */ /* 0x000fca00078e0204 */
[----:B------:R-:W-:-:S13]  /*e540*/  ISETP.GT.U32.AND P0, PT, R7, R4, PT ;  /* 0x000000040700720c */ /* 0x000fda0003f04070 */
[----:B------:R-:W-:Y:S02]  /*e550*/  @!P0 IMAD.IADD R4, R4, 0x1, -R7 ;  /* 0x0000000104048824 */ /* 0x000fe400078e0a07 */
[----:B------:R-:W-:-:S03]  /*e560*/  @!P0 VIADD R3, R3, 0x1 ;  /* 0x0000000103038836 */ /* 0x000fc60000000000 */
[----:B------:R-:W-:Y:S02]  /*e570*/  ISETP.GE.U32.AND P0, PT, R4, R7, PT ;  /* 0x000000070400720c */ /* 0x000fe40003f06070 */
[----:B------:R-:W-:-:S11]  /*e580*/  LOP3.LUT R4, R2, R17, RZ, 0x3c, !PT ;  /* 0x0000001102047212 */ /* 0x000fd600078e3cff */
[----:B------:R-:W-:Y:S01]  /*e590*/  @P0 VIADD R3, R3, 0x1 ;  /* 0x0000000103030836 */ /* 0x000fe20000000000 */
[----:B------:R-:W-:-:S13]  /*e5a0*/  ISETP.GE.AND P0, PT, R4, RZ, PT ;  /* 0x000000ff0400720c */ /* 0x000fda0003f06270 */
[----:B------:R-:W-:Y:S01]  /*e5b0*/  @!P0 IMAD.MOV R3, RZ, RZ, -R3 ;  /* 0x000000ffff038224 */ /* 0x000fe200078e0a03 */
[----:B------:R-:W-:-:S13]  /*e5c0*/  ISETP.NE.AND P0, PT, R17, RZ, PT ;  /* 0x000000ff1100720c */ /* 0x000fda0003f05270 */
[----:B------:R-:W-:-:S04]  /*e5d0*/  @!P0 LOP3.LUT R3, RZ, R17, RZ, 0x33, !PT ;  /* 0x00000011ff038212 */ /* 0x000fc800078e33ff */
[----:B------:R-:W-:Y:S01]  /*e5e0*/  IADD3 R4, -R3, RZ, RZ ;  /* 0x000000ff03047210 */ /* 0x000fe20007ffe1ff */
[----:B------:R-:W-:-:S04]  /*e5f0*/  IMAD.MOV.U32 R18, RZ, RZ, R3 ;  /* 0x000000ffff127224 */ /* 0x000fc800078e0003 */
[----:B------:R-:W-:Y:S01]  /*e600*/  IMAD R17, R17, R4, R2 ;  /* 0x0000000411117224 */ /* 0x000fe200078e0202 */
[----:B------:R-:W-:Y:S06]  /*e610*/  BRA `(.L_x_371) ;  /* 0x00000000001c7947 */ /* 0x000fec0003800000 */
.L_x_363:
[----:B------:R-:W-:Y:S01]  /*e620*/  UMOV UR4, URZ ;  /* 0x0000003f00047c82 */ /* 0x000fe20008000000 */
[----:B------:R-:W-:Y:S01]  /*e630*/  UMOV UR5, URZ ;  /* 0x0000003f00057c82 */ /* 0x000fe20008000000 */
[----:B------:R-:W-:Y:S01]  /*e640*/  ULDC UR6, c[0x0][0xc14] ;  /* 0x0003050000067ab9 */ /* 0x000fe20000000800 */
[----:B------:R-:W-:Y:S02]  /*e650*/  IMAD.MOV.U32 R16, RZ, RZ, R4 ;  /* 0x000000ffff107224 */ /* 0x000fe400078e0004 */
[----:B------:R-:W-:Y:S02]  /*e660*/  IMAD.U32 R17, RZ, RZ, UR4 ;  /* 0x00000004ff117e24 */ /* 0x000fe4000f8e00ff */
[----:B------:R-:W-:Y:S02]  /*e670*/  IMAD.U32 R18, RZ, RZ, UR5 ;  /* 0x00000005ff127e24 */ /* 0x000fe4000f8e00ff */
[----:B------:R-:W-:-:S07]  /*e680*/  IMAD.U32 R19, RZ, RZ, UR6 ;  /* 0x00000006ff137e24 */ /* 0x000fce000f8e00ff */
.L_x_371:
[----:B0-----:R-:W0:Y:S01]  /*e690*/  S2R R2, SR_TID.X ;  /* 0x0000000000027919 */ /* 0x001e220000002100 */
[----:B------:R-:W-:Y:S05]  /*e6a0*/  WARPSYNC.ALL ;  /* 0x0000000000007948 */ /* 0x000fea0003800000 */
[----:B------:R-:W-:Y:S01]  /*e6b0*/  BAR.SYNC.DEFER_BLOCKING 0x4, 0x120 ;  /* 0x0104800000007b1d */ /* 0x000fe20000010000 */
[----:B0-----:R-:W-:-:S04]  /*e6c0*/  LOP3.LUT R2, R2, 0x1f, RZ, 0xc0, !PT ;  /* 0x0000001f02027812 */ /* 0x001fc800078ec0ff */
[----:B------:R-:W-:-:S13]  /*e6d0*/  ISETP.NE.AND P0, PT, R2, RZ, PT ;  /* 0x000000ff0200720c */ /* 0x000fda0003f05270 */
[----:B------:R-:W0:Y:S01]  /*e6e0*/  @!P0 S2R R3, SR_CgaCtaId ;  /* 0x0000000000038919 */ /* 0x000e220000008800 */
[----:B------:R-:W-:-:S04]  /*e6f0*/  @!P0 MOV R2, 0x400 ;  /* 0x0000040000028802 */ /* 0x000fc80000000f00 */
[----:B0-----:R-:W-:-:S05]  /*e700*/  @!P0 LEA R2, R3, R2, 0x18 ;  /* 0x0000000203028211 */ /* 0x001fca00078ec0ff */
[----:B------:R1:W-:Y:S01]  /*e710*/  @!P0 STS.128 [R2+0x348d0], R16 ;  /* 0x0348d01002008388 */ /* 0x0003e20000000c00 */
[----:B------:R-:W-:Y:S06]  /*e720*/  BAR.ARV 0x5, 0x120 ;  /* 0x0144800000007b1d */ /* 0x000fec0000002000 */
[----:B------:R-:W-:-:S13]  /*e730*/  ISETP.GE.AND P0, PT, R19, R0, PT ;  /* 0x000000001300720c */ /* 0x000fda0003f06270 */
[----:B------:R-:W-:Y:S05]  /*e740*/  @!P0 BRA `(.L_x_372) ;  /* 0xffffffc000488947 */ /* 0x000fea000383ffff */
.L_x_307:
[----:B0-----:R-:W2:Y:S01]  /*e750*/  LDL.LU R0, [R1+0x28] ;  /* 0x0000280001007983 */ /* 0x001ea20000300800 */
[----:B------:R-:W-:Y:S01]  /*e760*/  BSSY B0, `(.L_x_373) ;  /* 0x000000b000007945 */ /* 0x000fe20003800000 */
[----:B------:R-:W0:Y:S01]  /*e770*/  S2R R5, SR_CgaCtaId ;  /* 0x0000000000057919 */ /* 0x000e220000008800 */
[----:B--2---:R-:W-:-:S04]  /*e780*/  IADD3 R0, R0, 0x1, RZ ;  /* 0x0000000100007810 */ /* 0x004fc80007ffe0ff */
[----:B-1----:R-:W-:-:S04]  /*e790*/  LEA.HI R2, R0, R0, RZ, 0x1 ;  /* 0x0000000000027211 */ /* 0x002fc800078f08ff */
[----:B------:R-:W-:-:S05]  /*e7a0*/  LOP3.LUT R3, R2, 0xfffffffe, RZ, 0xc0, !PT ;  /* 0xfffffffe02037812 */ /* 0x000fca00078ec0ff */
[----:B------:R-:W-:Y:S01]  /*e7b0*/  IMAD.IADD R3, R0, 0x1, -R3 ;  /* 0x0000000100037824 */ /* 0x000fe200078e0a03 */
[----:B------:R-:W-:-:S04]  /*e7c0*/  MOV R0, 0x400 ;  /* 0x0000040000007802 */ /* 0x000fc80000000f00 */
[----:B0-----:R-:W-:Y:S02]  /*e7d0*/  LEA R0, R5, R0, 0x18 ;  /* 0x0000000005007211 */ /* 0x001fe400078ec0ff */
[----:B------:R-:W-:-:S04]  /*e7e0*/  SHF.L.U32 R3, R3, 0x1f, RZ ;  /* 0x0000001f03037819 */ /* 0x000fc800000006ff */
[----:B------:R-:W0:Y:S02]  /*e7f0*/  SYNCS.PHASECHK.TRANS64.TRYWAIT P0, [R0+URZ+0x34820], R3 ;  /* 0x03482003000075a7 */ /* 0x000e24000800017f */
[----:B0-----:R-:W-:Y:S05]  /*e800*/  @!P0 BRA `(.L_x_374) ;  /* 0x0000001000a08947 */ /* 0x001fea0003800000 */
.L_x_427:
[----:B------:R-:W-:Y:S05]  /*e810*/  BSYNC B0 ;  /* 0x0000000000007941 */ /* 0x000fea0003800000 */
.L_x_373:
[----:B------:R-:W-:-:S03]  /*e820*/  UMOV UR4, 0xffffffff ;  /* 0xffffffff00047882 */ /* 0x000fc60000000000 */
[----:B------:R-:W-:Y:S05]  /*e830*/  BRA.DIV UR4, `(.L_x_375) ;  /* 0x0000001204a87947 */ /* 0x000fea000b800000 */
[----:B------:R-:W1:Y:S02]  /*e840*/  S2R R2, SR_TID.X ;  /* 0x0000000000027919 */ /* 0x000e640000002100 */
[----:B-1----:R-:W-:-:S04]  /*e850*/  SHF.R.U32.HI R2, RZ, 0x5, R2 ;  /* 0x00000005ff027819 */ /* 0x002fc80000011602 */
[----:B------:R-:W-:-:S05]  /*e860*/  LOP3.LUT R2, R2, 0x3, RZ, 0xc0, !PT ;  /* 0x0000000302027812 */ /* 0x000fca00078ec0ff */
[----:B------:R1:W2:Y:S02]  /*e870*/  SHFL.IDX PT, R14, R2, RZ, 0x1f ;  /* 0x00001fff020e7589 */ /* 0x0002a400000e0000 */
.L_x_430:
[----:B--2---:R-:W-:Y:S01]  /*e880*/  ISETP.NE.AND P0, PT, R14, RZ, PT ;  /* 0x000000ff0e00720c */ /* 0x004fe20003f05270 */
[----:B------:R-:W-:-:S12]  /*e890*/  BSSY B0, `(.L_x_376) ;  /* 0x0000029000007945 */ /* 0x000fd80003800000 */
[----:B------:R-:W-:Y:S05]  /*e8a0*/  @P0 BRA `(.L_x_377) ;  /* 0x00000000009c0947 */ /* 0x000fea0003800000 */
[----:B------:R-:W-:-:S03]  /*e8b0*/  UMOV UR4, 0xffffffff ;  /* 0xffffffff00047882 */ /* 0x000fc60000000000 */
[----:B------:R-:W-:Y:S05]  /*e8c0*/  BRA.DIV UR4, `(.L_x_378) ;  /* 0x0000001204b87947 */ /* 0x000fea000b800000 */
[----:B------:R-:W-:-:S13]  /*e8d0*/  ELECT P6, URZ, PT ;  /* 0x00000000003f782f */ /* 0x000fda00038c0000 */
.L_x_433:
[----:B------:R-:W-:Y:S05]  /*e8e0*/  @!P6 BRA `(.L_x_377) ;  /* 0x00000000008ce947 */ /* 0x000fea0003800000 */
[----:B-1----:R-:W2:Y:S02]  /*e8f0*/  LDL R2, [R1+0x30] ;  /* 0x0000300001027983 */ /* 0x002ea40000100800 */
[----:B--2---:R-:W-:-:S13]  /*e900*/  R2UR UR4, R2 ;  /* 0x00000000020472ca */ /* 0x004fda00000e0000 */
[----:B------:R-:W-:-:S06]  /*e910*/  ULOP3.LUT UR4, UR4, 0x2, URZ, 0xfc, !UPT ;  /* 0x0000000204047892 */ /* 0x000fcc000f8efc3f */
[----:B------:R-:W-:-:S05]  /*e920*/  IMAD.U32 R2, RZ, RZ, UR4 ;  /* 0x00000004ff027e24 */ /* 0x000fca000f8e00ff */
[----:B------:R-:W-:-:S13]  /*e930*/  ISETP.NE.AND P2, PT, R2, 0x3, PT ;  /* 0x000000030200780c */ /* 0x000fda0003f45270 */
[----:B------:R-:W-:Y:S05]  /*e940*/  @!P2 BRA `(.L_x_379) ;  /* 0x000000000004a947 */ /* 0x000fea0003800000 */
[----:B------:R-:W-:Y:S01]  /*e950*/  BPT.TRAP 0x1 ;  /* 0x000000040000795c */ /* 0x000fe20000300000 */
.L_x_379:
[----:B0-----:R-:W2:Y:S04]  /*e960*/  LDL R3, [R1] ;  /* 0x0000000001037983 */ /* 0x001ea80000100800 */
[----:B------:R-:W3:Y:S01]  /*e970*/  LDL.LU R7, [R1+0x8] ;  /* 0x0000080001077983 */ /* 0x000ee20000300800 */
[----:B------:R-:W-:-:S04]  /*e980*/  VIADD R2, R0, 0x34840 ;  /* 0x0003484000027836 */ /* 0x000fc80000000000 */
[C---:B--2---:R-:W-:Y:S02]  /*e990*/  IMAD R6, R3.reuse, 0x8, R2 ;  /* 0x0000000803067824 */ /* 0x044fe400078e0202 */
[----:B------:R-:W-:Y:S01]  /*e9a0*/  VIADD R3, R3, 0x1 ;  /* 0x0000000103037836 */ /* 0x000fe20000000000 */
[----:B---3--:R-:W-:-:S04]  /*e9b0*/  SHF.L.U32 R5, R7, 0x1f, RZ ;  /* 0x0000001f07057819 */ /* 0x008fc800000006ff */
[C---:B------:R-:W-:Y:S01]  /*e9c0*/  ISETP.NE.AND P1, PT, R3.reuse, 0x2, PT ;  /* 0x000000020300780c */ /* 0x040fe20003f25270 */
[----:B------:R-:W0:Y:S03]  /*e9d0*/  SYNCS.PHASECHK.TRANS64.TRYWAIT P0, [R6+URZ], R5 ;  /* 0x00000005060075a7 */ /* 0x000e26000800017f */
[----:B------:R-:W-:Y:S02]  /*e9e0*/  SEL R4, RZ, 0x1, P1 ;  /* 0x00000001ff047807 */ /* 0x000fe40000800000 */
[----:B------:R-:W-:Y:S02]  /*e9f0*/  SEL R3, R3, RZ, P1 ;  /* 0x000000ff03037207 */ /* 0x000fe40000800000 */
[----:B------:R-:W-:-:S03]  /*ea00*/  LOP3.LUT R4, R7, R4, RZ, 0x3c, !PT ;  /* 0x0000000407047212 */ /* 0x000fc600078e3cff */
[----:B------:R-:W-:Y:S01]  /*ea10*/  IMAD R7, R3, 0x8, R2 ;  /* 0x0000000803077824 */ /* 0x000fe200078e0202 */
[----:B------:R-:W-:Y:S01]  /*ea20*/  SHF.L.U32 R2, R4, 0x1f, RZ ;  /* 0x0000001f04027819 */ /* 0x000fe200000006ff */
[----:B0-----:R-:W-:Y:S06]  /*ea30*/  @!P0 BRA `(.L_x_380) ;  /* 0x00000010007c8947 */ /* 0x001fec0003800000 */
.L_x_434:
[----:B------:R-:W1:Y:S02]  /*ea40*/  SYNCS.PHASECHK.TRANS64.TRYWAIT P0, [R7+URZ], R2 ;  /* 0x00000002070075a7 */ /* 0x000e64000800017f */
[----:B-1----:R-:W-:Y:S05]  /*ea50*/  @!P0 BRA `(.L_x_381) ;  /* 0x0000001000888947 */ /* 0x002fea0003800000 */
.L_x_435:
[----:B------:R-:W-:Y:S05]  /*ea60*/  @!P2 BRA `(.L_x_382) ;  /* 0x000000000004a947 */ /* 0x000fea0003800000 */
[----:B------:R-:W-:Y:S01]  /*ea70*/  BPT.TRAP 0x1 ;  /* 0x000000040000795c */ /* 0x000fe20000300000 */
.L_x_382:
[----:B------:R-:W2:Y:S01]  /*ea80*/  LDL.LU R4, [R1] ;  /* 0x0000000001047983 */ /* 0x000ea20000300800 */
[----:B------:R-:W-:-:S05]  /*ea90*/  IADD3 R0, R0, 0x34860, RZ ;  /* 0x0003486000007810 */ /* 0x000fca0007ffe0ff */
[----:B--2---:R-:W-:-:S04]  /*eaa0*/  IMAD R4, R4, 0x8, R0 ;  /* 0x0000000804047824 */ /* 0x004fc800078e0200 */
[----:B------:R-:W2:Y:S02]  /*eab0*/  SYNCS.PHASECHK.TRANS64.TRYWAIT P0, [R4+URZ], R5 ;  /* 0x00000005040075a7 */ /* 0x000ea4000800017f */
[----:B--2---:R-:W-:Y:S05]  /*eac0*/  @!P0 BRA `(.L_x_383) ;  /* 0x0000001000808947 */ /* 0x004fea0003800000 */
.L_x_436:
[----:B------:R-:W-:-:S07]  /*ead0*/  IMAD R3, R3, 0x8, R0 ;  /* 0x0000000803037824 */ /* 0x000fce00078e0200 */
.L_x_384:
[----:B---3--:R3:W4:Y:S02]  /*eae0*/  SYNCS.PHASECHK.TRANS64.TRYWAIT P0, [R3+URZ], R2 ;  /* 0x00000002030075a7 */ /* 0x008724000800017f */
[----:B----4-:R-:W-:Y:S05]  /*eaf0*/  @!P0 NANOSLEEP.SYNCS 0x989680 ;  /* 0x009896800000895d */ /* 0x010fea0003900000 */
[----:B------:R-:W4:Y:S02]  /*eb00*/  @!P0 SYNCS.PHASECHK.TRANS64 P0, [R3+URZ], R2 ;  /* 0x00000002030085a7 */ /* 0x000f24000800007f */
[----:B----4-:R-:W-:Y:S05]  /*eb10*/  @!P0 BRA `(.L_x_384) ;  /* 0xfffffffc00f08947 */ /* 0x010fea000383ffff */
.L_x_377:
[----:B------:R-:W-:Y:S05]  /*eb20*/  BSYNC B0 ;  /* 0x0000000000007941 */ /* 0x000fea0003800000 */
.L_x_376:
[----:B------:R-:W-:Y:S05]  /*eb30*/  EXIT ;  /* 0x000000000000794d */ /* 0x000fea0003800000 */
.L_x_261:
[----:B0-----:R0:W1:Y:S02]  /*eb40*/  SYNCS.PHASECHK.TRANS64.TRYWAIT P1, [R0+URZ+0x34800], R3 ;  /* 0x03480003000075a7 */ /* 0x001064000802017f */
[----:B-1----:R-:W-:Y:S05]  /*eb50*/  @!P1 NANOSLEEP.SYNCS 0x989680 ;  /* 0x009896800000995d */ /* 0x002fea0003900000 */
[----:B------:R-:W1:Y:S02]  /*eb60*/  @!P1 SYNCS.PHASECHK.TRANS64 P1, [R0+URZ+0x34800], R3 ;  /* 0x03480003000095a7 */ /* 0x000e64000802007f */
[----:B-1----:R-:W-:Y:S05]  /*eb70*/  @!P1 BRA `(.L_x_261) ;  /* 0xfffffffc00f09947 */ /* 0x002fea000383ffff */
[----:B------:R-:W-:Y:S05]  /*eb80*/  BRA `(.L_x_385) ;  /* 0xffffff2800c47947 */ /* 0x000fea000383ffff */
.L_x_265:
[----:B-1----:R1:W2:Y:S02]  /*eb90*/  SYNCS.PHASECHK.TRANS64.TRYWAIT P2, [R3+URZ+0x34830], R4 ;  /* 0x03483004030075a7 */ /* 0x0022a4000804017f */
[----:B--2---:R-:W-:Y:S05]  /*eba0*/  @!P2 NANOSLEEP.SYNCS 0x989680 ;  /* 0x009896800000a95d */ /* 0x004fea0003900000 */
[----:B------:R-:W2:Y:S02]  /*ebb0*/  @!P2 SYNCS.PHASECHK.TRANS64 P2, [R3+URZ+0x34830], R4 ;  /* 0x034830040300a5a7 */ /* 0x000ea4000804007f */
[----:B--2---:R-:W-:Y:S05]  /*ebc0*/  @!P2 BRA `(.L_x_265) ;  /* 0xfffffffc00f0a947 */ /* 0x004fea000383ffff */
[----:B------:R-:W-:Y:S05]  /*ebd0*/  BRA `(.L_x_264) ;  /* 0xffffff2800e87947 */ /* 0x000fea000383ffff */
.L_x_270:
[----:B-1----:R-:W-:-:S04]  /*ebe0*/  IMAD.U32 R9, RZ, RZ, UR7 ;  /* 0x00000007ff097e24 */ /* 0x002fc8000f8e00ff */
[----:B------:R1:W2:Y:S03]  /*ebf0*/  SYNCS.PHASECHK.TRANS64.TRYWAIT P2, [R9+URZ+0x34830], R6 ;  /* 0x03483006090075a7 */ /* 0x0002a6000804017f */
[----:B--2---:R-:W-:Y:S05]  /*ec00*/  @!P2 NANOSLEEP.SYNCS 0x989680 ;  /* 0x009896800000a95d */ /* 0x004fea0003900000 */
[----:B------:R-:W2:Y:S02]  /*ec10*/  @!P2 SYNCS.PHASECHK.TRANS64 P2, [R9+URZ+0x34830], R6 ;  /* 0x034830060900a5a7 */ /* 0x000ea4000804007f */
[----:B--2---:R-:W-:Y:S05]  /*ec20*/  @!P2 BRA `(.L_x_270) ;  /* 0xfffffffc00eca947 */ /* 0x004fea000383ffff */
[----:B------:R-:W-:Y:S05]  /*ec30*/  BRA `(.L_x_269) ;  /* 0xffffff5800907947 */ /* 0x000fea000383ffff */
.L_x_274:
[----:B---3--:R3:W4:Y:S02]  /*ec40*/  SYNCS.PHASECHK.TRANS64.TRYWAIT P2, [R10+URZ+0x34850], R5 ;  /* 0x034850050a0075a7 */ /* 0x008724000804017f */
[----:B----4-:R-:W-:Y:S05]  /*ec50*/  @!P2 NANOSLEEP.SYNCS 0x989680 ;  /* 0x009896800000a95d */ /* 0x010fea0003900000 */
[----:B------:R-:W4:Y:S02]  /*ec60*/  @!P2 SYNCS.PHASECHK.TRANS64 P2, [R10+URZ+0x34850], R5 ;  /* 0x034850050a00a5a7 */ /* 0x000f24000804007f */
[----:B----4-:R-:W-:Y:S05]  /*ec70*/  @!P2 BRA `(.L_x_274) ;  /* 0xfffffffc00f0a947 */ /* 0x010fea000383ffff */
[----:B------:R-:W-:Y:S05]  /*ec80*/  BRA `(.L_x_273) ;  /* 0xffffff6000c07947 */ /* 0x000fea000383ffff */
.L_x_279:
[----:B-1----:R1:W2:Y:S02]  /*ec90*/  SYNCS.PHASECHK.TRANS64.TRYWAIT P0, [R20+URZ+0x34850], R5 ;  /* 0x03485005140075a7 */ /* 0x0022a4000800017f */
[----:B--2---:R-:W-:Y:S05]  /*eca0*/  @!P0 NANOSLEEP.SYNCS 0x989680 ;  /* 0x009896800000895d */ /* 0x004fea0003900000 */
[----:B------:R-:W2:Y:S02]  /*ecb0*/  @!P0 SYNCS.PHASECHK.TRANS64 P0, [R20+URZ+0x34850], R5 ;  /* 0x03485005140085a7 */ /* 0x000ea4000800007f */
[----:B--2---:R-:W-:Y:S05]  /*ecc0*/  @!P0 BRA `(.L_x_279) ;  /* 0xfffffffc00f08947 */ /* 0x004fea000383ffff */
[----:B------:R-:W-:Y:S05]  /*ecd0*/  BRA `(.L_x_278) ;  /* 0xffffff8400907947 */ /* 0x000fea000383ffff */
.L_x_318:
[----:B------:R-:W0:Y:S01]  /*ece0*/  S2R R7, SR_TID.X ;  /* 0x0000000000077919 */ /* 0x000e220000002100 */
[----:B------:R-:W-:Y:S01]  /*ecf0*/  BSSY B0, `(.L_x_386) ;  /* 0x000000a000007945 */ /* 0x000fe20003800000 */
[----:B------:R-:W-:Y:S01]  /*ed00*/  IMAD.MOV.U32 R12, RZ, RZ, RZ ;  /* 0x000000ffff0c7224 */ /* 0x000fe200078e00ff */
[----:B------:R-:W-:Y:S01]  /*ed10*/  MOV R15, 0xffffffff ;  /* 0xffffffff000f7802 */ /* 0x000fe20000000f00 */
[----:B------:R-:W-:Y:S01]  /*ed20*/  IMAD.MOV.U32 R11, RZ, RZ, 0x1f ;  /* 0x0000001fff0b7424 */ /* 0x000fe200078e00ff */
[----:B0-----:R-:W-:-:S04]  /*ed30*/  SHF.R.U32.HI R7, RZ, 0x5, R7 ;  /* 0x00000005ff077819 */ /* 0x001fc80000011607 */
[----:B------:R-:W-:-:S05]  /*ed40*/  LOP3.LUT R7, R7, 0x3, RZ, 0xc0, !PT ;  /* 0x0000000307077812 */ /* 0x000fca00078ec0ff */
[----:B------:R-:W-:-:S07]  /*ed50*/  IMAD.MOV.U32 R13, RZ, RZ, R7 ;  /* 0x000000ffff0d7224 */ /* 0x000fce00078e0007 */
[----:B------:R-:W-:Y:S05]  /*ed60*/  WARPSYNC.COLLECTIVE R15, `(.L_x_387) ;  /* 0x000000000f087348 */ /* 0x000fea0003c00000 */
[----:B------:R0:W1:Y:S02]  /*ed70*/  SHFL.IDX P6, R14, R13, R12, R11 ;  /* 0x0000000c0d0e7389 */ /* 0x00006400000c000b */
[----:B01----:R-:W-:Y:S01]  /*ed80*/  ENDCOLLECTIVE ;  /* 0x000000000000791b */ /* 0x003fe20003800000 */
.L_x_387:
[----:B------:R-:W-:Y:S05]  /*ed90*/  BSYNC B0 ;  /* 0x0000000000007941 */ /* 0x000fea0003800000 */
.L_x_386:
[----:B------:R-:W-:Y:S05]  /*eda0*/  BRA `(.L_x_388) ;  /* 0xffffffc800287947 */ /* 0x000fea000383ffff */
.L_x_319:
[----:B------:R-:W-:Y:S01]  /*edb0*/  BSSY B0, `(.L_x_389) ;  /* 0x0000006000007945 */ /* 0x000fe20003800000 */
[----:B------:R-:W-:-:S07]  /*edc0*/  IMAD.MOV.U32 R15, RZ, RZ, -0x1 ;  /* 0xffffffffff0f7424 */ /* 0x000fce00078e00ff */
[----:B------:R-:W-:Y:S05]  /*edd0*/  WARPSYNC.COLLECTIVE R15, `(.L_x_390) ;  /* 0x000000000f0c7348 */ /* 0x000fea0003c00000 */
[----:B------:R-:W-:Y:S02]  /*ede0*/  ELECT P6, UR62, PT ;  /* 0x00000000003e782f */ /* 0x000fe400038c0000 */
[----:B------:R-:W-:Y:S01]  /*edf0*/  MOV R14, UR62 ;  /* 0x0000003e000e7c02 */ /* 0x000fe20008000f00 */
[----:B------:R-:W-:Y:S10]  /*ee00*/  ENDCOLLECTIVE ;  /* 0x000000000000791b */ /* 0x000ff40003800000 */
.L_x_390:
[----:B------:R-:W-:Y:S05]  /*ee10*/  BSYNC B0 ;  /* 0x0000000000007941 */ /* 0x000fea0003800000 */
.L_x_389:
[----:B------:R-:W-:Y:S05]  /*ee20*/  BRA `(.L_x_391) ;  /* 0xffffffc800207947 */ /* 0x000fea000383ffff */
.L_x_322:
[----:B0-----:R0:W1:Y:S02]  /*ee30*/  SYNCS.PHASECHK.TRANS64.TRYWAIT P0, [R8+URZ+0x34840], R9 ;  /* 0x03484009080075a7 */ /* 0x001064000800017f */
[----:B-1----:R-:W-:Y:S05]  /*ee40*/  @!P0 NANOSLEEP.SYNCS 0x989680 ;  /* 0x009896800000895d */ /* 0x002fea0003900000 */
[----:B------:R-:W1:Y:S02]  /*ee50*/  @!P0 SYNCS.PHASECHK.TRANS64 P0, [R8+URZ+0x34840], R9 ;  /* 0x03484009080085a7 */ /* 0x000e64000800007f */
[----:B-1----:R-:W-:Y:S05]  /*ee60*/  @!P0 BRA `(.L_x_322) ;  /* 0xfffffffc00f08947 */ /* 0x002fea000383ffff */
[----:B------:R-:W-:Y:S05]  /*ee70*/  BRA `(.L_x_392) ;  /* 0xffffffc800947947 */ /* 0x000fea000383ffff */
.L_x_325:
[----:B0-----:R-:W0:Y:S01]  /*ee80*/  S2R R9, SR_CgaCtaId ;  /* 0x0000000000097919 */ /* 0x001e220000008800 */
[----:B------:R-:W-:-:S04]  /*ee90*/  MOV R8, 0x400 ;  /* 0x0000040000087802 */ /* 0x000fc80000000f00 */
[----:B0-----:R-:W-:-:S04]  /*eea0*/  LEA R8, R9, R8, 0x18 ;  /* 0x0000000809087211 */ /* 0x001fc800078ec0ff */
[----:B------:R0:W1:Y:S03]  /*eeb0*/  SYNCS.PHASECHK.TRANS64.TRYWAIT P0, [R8+URZ+0x34820], R6 ;  /* 0x03482006080075a7 */ /* 0x000066000800017f */
[----:B-1----:R-:W-:Y:S05]  /*eec0*/  @!P0 NANOSLEEP.SYNCS 0x989680 ;  /* 0x009896800000895d */ /* 0x002fea0003900000 */
[----:B------:R-:W1:Y:S02]  /*eed0*/  @!P0 SYNCS.PHASECHK.TRANS64 P0, [R8+URZ+0x34820], R6 ;  /* 0x03482006080085a7 */ /* 0x000e64000800007f */
[----:B-1----:R-:W-:Y:S05]  /*eee0*/  @!P0 BRA `(.L_x_325) ;  /* 0xfffffffc00e48947 */ /* 0x002fea000383ffff */
[----:B------:R-:W-:Y:S05]  /*eef0*/  BRA `(.L_x_393) ;  /* 0xffffffcc00e47947 */ /* 0x000fea000383ffff */
.L_x_333:
[----:B0-----:R0:W1:Y:S02]  /*ef00*/  SYNCS.PHASECHK.TRANS64.TRYWAIT P0, [R2+URZ+0x34840], R3 ;  /* 0x03484003020075a7 */ /* 0x001064000800017f */
[----:B-1----:R-:W-:Y:S05]  /*ef10*/  @!P0 NANOSLEEP.SYNCS 0x989680 ;  /* 0x009896800000895d */ /* 0x002fea0003900000 */
[----:B------:R-:W1:Y:S02]  /*ef20*/  @!P0 SYNCS.PHASECHK.TRANS64 P0, [R2+URZ+0x34840], R3 ;  /* 0x03484003020085a7 */ /* 0x000e64000800007f */
[----:B-1----:R-:W-:Y:S05]  /*ef30*/  @!P0 BRA `(.L_x_333) ;  /* 0xfffffffc00f08947 */ /* 0x002fea000383ffff */
[----:B------:R-:W-:Y:S05]  /*ef40*/  BRA `(.L_x_394) ;  /* 0xffffffd000a47947 */ /* 0x000fea000383ffff */
.L_x_335:
[----:B0-----:R0:W1:Y:S02]  /*ef50*/  SYNCS.PHASECHK.TRANS64.TRYWAIT P0, [R3+URZ+0x60], R2 ;  /* 0x00006002030075a7 */ /* 0x001064000800017f */
[----:B-1----:R-:W-:Y:S05]  /*ef60*/  @!P0 NANOSLEEP.SYNCS 0x989680 ;  /* 0x009896800000895d */ /* 0x002fea0003900000 */
[----:B------:R-:W1:Y:S02]  /*ef70*/  @!P0 SYNCS.PHASECHK.TRANS64 P0, [R3+URZ+0x60], R2 ;  /* 0x00006002030085a7 */ /* 0x000e64000800007f */
[----:B-1----:R-:W-:Y:S05]  /*ef80*/  @!P0 BRA `(.L_x_335) ;  /* 0xfffffffc00f08947 */ /* 0x002fea000383ffff */
[----:B------:R-:W-:Y:S05]  /*ef90*/  BRA `(.L_x_395) ;  /* 0xffffffd400507947 */ /* 0x000fea000383ffff */
.L_x_340:
[----:B-1----:R1:W2:Y:S02]  /*efa0*/  SYNCS.PHASECHK.TRANS64.TRYWAIT P0, [R2+URZ+0x34840], R3 ;  /* 0x03484003020075a7 */ /* 0x0022a4000800017f */
[----:B--2---:R-:W-:Y:S05]  /*efb0*/  @!P0 NANOSLEEP.SYNCS 0x989680 ;  /* 0x009896800000895d */ /* 0x004fea0003900000 */
[----:B------:R-:W2:Y:S02]  /*efc0*/  @!P0 SYNCS.PHASECHK.TRANS64 P0, [R2+URZ+0x34840], R3 ;  /* 0x03484003020085a7 */ /* 0x000ea4000800007f */
[----:B--2---:R-:W-:Y:S05]  /*efd0*/  @!P0 BRA `(.L_x_340) ;  /* 0xfffffffc00f08947 */ /* 0x004fea000383ffff */
[----:B------:R-:W-:Y:S05]  /*efe0*/  BRA `(.L_x_396) ;  /* 0xffffffd800b47947 */ /* 0x000fea000383ffff */
.L_x_342:
[----:B0-----:R0:W1:Y:S02]  /*eff0*/  SYNCS.PHASECHK.TRANS64.TRYWAIT P1, [R2+URZ+0x60], R3 ;  /* 0x00006003020075a7 */ /* 0x001064000802017f */
[----:B-1----:R-:W-:Y:S05]  /*f000*/  @!P1 NANOSLEEP.SYNCS 0x989680 ;  /* 0x009896800000995d */ /* 0x002fea0003900000 */
[----:B------:R-:W1:Y:S02]  /*f010*/  @!P1 SYNCS.PHASECHK.TRANS64 P1, [R2+URZ+0x60], R3 ;  /* 0x00006003020095a7 */ /* 0x000e64000802007f */
[----:B-1----:R-:W-:Y:S05]  /*f020*/  @!P1 BRA `(.L_x_342) ;  /* 0xfffffffc00f09947 */ /* 0x002fea000383ffff */
[----:B------:R-:W-:Y:S05]  /*f030*/  BRA `(.L_x_397) ;  /* 0xffffffdc00607947 */ /* 0x000fea000383ffff */
.L_x_347:
[----:B--2---:R2:W3:Y:S02]  /*f040*/  SYNCS.PHASECHK.TRANS64.TRYWAIT P0, [R2+URZ+0x34840], R3 ;  /* 0x03484003020075a7 */ /* 0x0044e4000800017f */
[----:B---3--:R-:W-:Y:S05]  /*f050*/  @!P0 NANOSLEEP.SYNCS 0x989680 ;  /* 0x009896800000895d */ /* 0x008fea0003900000 */
[----:B------:R-:W3:Y:S02]  /*f060*/  @!P0 SYNCS.PHASECHK.TRANS64 P0, [R2+URZ+0x34840], R3 ;  /* 0x03484003020085a7 */ /* 0x000ee4000800007f */
[----:B---3--:R-:W-:Y:S05]  /*f070*/  @!P0 BRA `(.L_x_347) ;  /* 0xfffffffc00f08947 */ /* 0x008fea000383ffff */
[----:B------:R-:W-:Y:S05]  /*f080*/  BRA `(.L_x_398) ;  /* 0xffffffe000847947 */ /* 0x000fea000383ffff */
.L_x_349:
[----:B0-----:R0:W1:Y:S02]  /*f090*/  SYNCS.PHASECHK.TRANS64.TRYWAIT P1, [R2+URZ+0x60], R8 ;  /* 0x00006008020075a7 */ /* 0x001064000802017f */
[----:B-1----:R-:W-:Y:S05]  /*f0a0*/  @!P1 NANOSLEEP.SYNCS 0x989680 ;  /* 0x009896800000995d */ /* 0x002fea0003900000 */
[----:B------:R-:W1:Y:S02]  /*f0b0*/  @!P1 SYNCS.PHASECHK.TRANS64 P1, [R2+URZ+0x60], R8 ;  /* 0x00006008020095a7 */ /* 0x000e64000802007f */
[----:B-1----:R-:W-:Y:S05]  /*f0c0*/  @!P1 BRA `(.L_x_349) ;  /* 0xfffffffc00f09947 */ /* 0x002fea000383ffff */
[----:B------:R-:W-:Y:S05]  /*f0d0*/  BRA `(.L_x_399) ;  /* 0xffffffe400347947 */ /* 0x000fea000383ffff */
.L_x_356:
[----:B-1----:R1:W2:Y:S02]  /*f0e0*/  SYNCS.PHASECHK.TRANS64.TRYWAIT P0, [R3+URZ+0x34860], R0 ;  /* 0x03486000030075a7 */ /* 0x0022a4000800017f */
[----:B--2---:R-:W-:Y:S05]  /*f0f0*/  @!P0 NANOSLEEP.SYNCS 0x989680 ;  /* 0x009896800000895d */ /* 0x004fea0003900000 */
[----:B------:R-:W2:Y:S02]  /*f100*/  @!P0 SYNCS.PHASECHK.TRANS64 P0, [R3+URZ+0x34860], R0 ;  /* 0x03486000030085a7 */ /* 0x000ea4000800007f */
[----:B--2---:R-:W-:Y:S05]  /*f110*/  @!P0 BRA `(.L_x_356) ;  /* 0xfffffffc00f08947 */ /* 0x004fea000383ffff */
[----:B------:R-:W-:Y:S05]  /*f120*/  BRA `(.L_x_400) ;  /* 0xffffffe800447947 */ /* 0x000fea000383ffff */
.L_x_358:
[----:B------:R-:W-:Y:S01]  /*f130*/  BSSY B0, `(.L_x_401) ;  /* 0x0000008000007945 */ /* 0x000fe20003800000 */
[----:B0-----:R-:W-:Y:S02]  /*f140*/  IMAD.MOV.U32 R13, RZ, RZ, R16 ;  /* 0x000000ffff0d7224 */ /* 0x001fe400078e0010 */
[----:B------:R-:W-:Y:S02]  /*f150*/  IMAD.MOV.U32 R12, RZ, RZ, RZ ;  /* 0x000000ffff0c7224 */ /* 0x000fe400078e00ff */
[----:B------:R-:W-:Y:S02]  /*f160*/  IMAD.MOV.U32 R11, RZ, RZ, 0x1f ;  /* 0x0000001fff0b7424 */ /* 0x000fe400078e00ff */
[----:B------:R-:W-:-:S07]  /*f170*/  IMAD.MOV.U32 R15, RZ, RZ, -0x1 ;  /* 0xffffffffff0f7424 */ /* 0x000fce00078e00ff */
[----:B-1----:R-:W-:Y:S05]  /*f180*/  WARPSYNC.COLLECTIVE R15, `(.L_x_402) ;  /* 0x000000000f087348 */ /* 0x002fea0003c00000 */
[----:B------:R0:W2:Y:S02]  /*f190*/  SHFL.IDX P6, R14, R13, R12, R11 ;  /* 0x0000000c0d0e7389 */ /* 0x0000a400000c000b */
[----:B012---:R-:W-:Y:S01]  /*f1a0*/  ENDCOLLECTIVE ;  /* 0x000000000000791b */ /* 0x007fe20003800000 */
.L_x_402:
[----:B------:R-:W-:Y:S05]  /*f1b0*/  BSYNC B0 ;  /* 0x0000000000007941 */ /* 0x000fea0003800000 */
.L_x_401:
[----:B------:R-:W-:Y:S01]  /*f1c0*/  MOV R13, R16 ;  /* 0x00000010000d7202 */ /* 0x000fe20000000f00 */
[----:B------:R-:W-:Y:S02]  /*f1d0*/  IMAD.MOV.U32 R12, RZ, RZ, 0x1 ;  /* 0x00000001ff0c7424 */ /* 0x000fe400078e00ff */
[----:B------:R-:W-:Y:S02]  /*f1e0*/  IMAD.MOV.U32 R11, RZ, RZ, 0x1f ;  /* 0x0000001fff0b7424 */ /* 0x000fe400078e00ff */
[----:B------:R-:W-:Y:S02]  /*f1f0*/  IMAD.MOV.U32 R15, RZ, RZ, -0x1 ;  /* 0xffffffffff0f7424 */ /* 0x000fe400078e00ff */
[----:B------:R-:W-:-:S07]  /*f200*/  IMAD.MOV.U32 R4, RZ, RZ, R14 ;  /* 0x000000ffff047224 */ /* 0x000fce00078e000e */
[----:B------:R-:W-:Y:S05]  /*f210*/  WARPSYNC.COLLECTIVE R15, `(.L_x_403) ;  /* 0x000000000f087348 */ /* 0x000fea0003c00000 */
[----:B------:R0:W1:Y:S02]  /*f220*/  SHFL.IDX P6, R14, R13, R12, R11 ;  /* 0x0000000c0d0e7389 */ /* 0x00006400000c000b */
[----:B01----:R-:W-:Y:S01]  /*f230*/  ENDCOLLECTIVE ;  /* 0x000000000000791b */ /* 0x003fe20003800000 */
.L_x_403:
[----:B------:R-:W-:Y:S01]  /*f240*/  IMAD.MOV.U32 R5, RZ, RZ, R14 ;  /* 0x000000ffff057224 */ /* 0x000fe200078e000e */
[----:B------:R-:W-:Y:S06]  /*f250*/  BRA `(.L_x_404) ;  /* 0xffffffe800d07947 */ /* 0x000fec000383ffff */
.L_x_361:
[----:B------:R-:W-:Y:S01]  /*f260*/  BSSY B0, `(.L_x_405) ;  /* 0x0000008000007945 */ /* 0x000fe20003800000 */
[----:B-----5:R-:W-:Y:S01]  /*f270*/  IMAD.MOV.U32 R13, RZ, RZ, R3 ;  /* 0x000000ffff0d7224 */ /* 0x020fe200078e0003 */
[----:B------:R-:W-:Y:S01]  /*f280*/  MOV R11, RZ ;  /* 0x000000ff000b7202 */ /* 0x000fe20000000f00 */
[----:B------:R-:W-:Y:S02]  /*f290*/  IMAD.MOV.U32 R12, RZ, RZ, 0x1 ;  /* 0x00000001ff0c7424 */ /* 0x000fe400078e00ff */
[----:B------:R-:W-:-:S07]  /*f2a0*/  IMAD.MOV.U32 R15, RZ, RZ, -0x1 ;  /* 0xffffffffff0f7424 */ /* 0x000fce00078e00ff */
[----:B0-234-:R-:W-:Y:S05]  /*f2b0*/  WARPSYNC.COLLECTIVE R15, `(.L_x_406) ;  /* 0x000000000f087348 */ /* 0x01dfea0003c00000 */
[----:B------:R1:W0:Y:S02]  /*f2c0*/  SHFL.UP P6, R14, R13, R12, R11 ;  /* 0x0400000c0d0e7389 */ /* 0x00022400000c000b */
[----:B01234-:R-:W-:Y:S01]  /*f2d0*/  ENDCOLLECTIVE ;  /* 0x000000000000791b */ /* 0x01ffe20003800000 */
.L_x_406:
[----:B------:R-:W-:Y:S05]  /*f2e0*/  BSYNC B0 ;  /* 0x0000000000007941 */ /* 0x000fea0003800000 */
.L_x_405:
[C---:B------:R-:W-:Y:S01]  /*f2f0*/  ISETP.NE.AND P0, PT, R9.reuse, RZ, PT ;  /* 0x000000ff0900720c */ /* 0x040fe20003f05270 */
[----:B------:R-:W-:Y:S02]  /*f300*/  IMAD.MOV.U32 R12, RZ, RZ, 0x2 ;  /* 0x00000002ff0c7424 */ /* 0x000fe400078e00ff */
[----:B------:R-:W-:Y:S01]  /*f310*/  IMAD.MOV.U32 R11, RZ, RZ, RZ ;  /* 0x000000ffff0b7224 */ /* 0x000fe200078e00ff */
[----:B------:R-:W-:Y:S01]  /*f320*/  SEL R14, R14, RZ, P0 ;  /* 0x000000ff0e0e7207 */ /* 0x000fe20000000000 */
[----:B------:R-:W-:Y:S01]  /*f330*/  IMAD.MOV.U32 R15, RZ, RZ, -0x1 ;  /* 0xffffffffff0f7424 */ /* 0x000fe200078e00ff */
[----:B------:R-:W-:-:S03]  /*f340*/  ISETP.GE.U32.AND P0, PT, R9, 0x2, PT ;  /* 0x000000020900780c */ /* 0x000fc60003f06070 */
[----:B------:R-:W-:-:S10]  /*f350*/  IMAD.IADD R13, R3, 0x1, R14 ;  /* 0x00000001030d7824 */ /* 0x000fd400078e020e */
[----:B------:R-:W-:Y:S05]  /*f360*/  WARPSYNC.COLLECTIVE R15, `(.L_x_407) ;  /* 0x000000000f087348 */ /* 0x000fea0003c00000 */
[----:B------:R0:W1:Y:S02]  /*f370*/  SHFL.UP P6, R14, R13, R12, R11 ;  /* 0x0400000c0d0e7389 */ /* 0x00006400000c000b */
[----:B01----:R-:W-:Y:S01]  /*f380*/  ENDCOLLECTIVE ;  /* 0x000000000000791b */ /* 0x003fe20003800000 */
.L_x_407:
[----:B------:R-:W-:Y:S01]  /*f390*/  IMAD.MOV.U32 R12, RZ, RZ, 0x4 ;  /* 0x00000004ff0c7424 */ /* 0x000fe200078e00ff */
[----:B------:R-:W-:Y:S02]  /*f3a0*/  SEL R6, R14, RZ, P0 ;  /* 0x000000ff0e067207 */ /* 0x000fe40000000000 */
[----:B------:R-:W-:-:S03]  /*f3b0*/  ISETP.GE.U32.AND P0, PT, R9, 0x4, PT ;  /* 0x000000040900780c */ /* 0x000fc60003f06070 */
[----:B------:R-:W-:-:S05]  /*f3c0*/  IMAD.IADD R6, R13, 0x1, R6 ;  /* 0x000000010d067824 */ /* 0x000fca00078e0206 */
[----:B------:R-:W-:-:S07]  /*f3d0*/  MOV R13, R6 ;  /* 0x00000006000d7202 */ /* 0x000fce0000000f00 */
[----:B------:R-:W-:Y:S05]  /*f3e0*/  WARPSYNC.COLLECTIVE R15, `(.L_x_408) ;  /* 0x000000000f087348 */ /* 0x000fea0003c00000 */
[----:B------:R0:W1:Y:S02]  /*f3f0*/  SHFL.UP P6, R14, R13, R12, R11 ;  /* 0x0400000c0d0e7389 */ /* 0x00006400000c000b */
[----:B01----:R-:W-:Y:S01]  /*f400*/  ENDCOLLECTIVE ;  /* 0x000000000000791b */ /* 0x003fe20003800000 */
.L_x_408:
[----:B------:R-:W-:Y:S01]  /*f410*/  IMAD.MOV.U32 R12, RZ, RZ, 0x8 ;  /* 0x00000008ff0c7424 */ /* 0x000fe200078e00ff */
[----:B------:R-:W-:Y:S02]  /*f420*/  SEL R7, R14, RZ, P0 ;  /* 0x000000ff0e077207 */ /* 0x000fe40000000000 */
[----:B------:R-:W-:-:S03]  /*f430*/  ISETP.GE.U32.AND P0, PT, R9, 0x8, PT ;  /* 0x000000080900780c */ /* 0x000fc60003f06070 */
[----:B------:R-:W-:-:S04]  /*f440*/  IMAD.IADD R7, R6, 0x1, R7 ;  /* 0x0000000106077824 */ /* 0x000fc800078e0207 */
[----:B------:R-:W-:-:S07]  /*f450*/  IMAD.MOV.U32 R13, RZ, RZ, R7 ;  /* 0x000000ffff0d7224 */ /* 0x000fce00078e0007 */
[----:B------:R-:W-:Y:S05]  /*f460*/  WARPSYNC.COLLECTIVE R15, `(.L_x_409) ;  /* 0x000000000f087348 */ /* 0x000fea0003c00000 */
[----:B------:R0:W1:Y:S02]  /*f470*/  SHFL.UP P6, R14, R13, R12, R11 ;  /* 0x0400000c0d0e7389 */ /* 0x00006400000c000b */
[----:B01----:R-:W-:Y:S01]  /*f480*/  ENDCOLLECTIVE ;  /* 0x000000000000791b */ /* 0x003fe20003800000 */
.L_x_409:
[----:B------:R-:W-:Y:S02]  /*f490*/  MOV R12, 0x10 ;  /* 0x00000010000c7802 */ /* 0x000fe40000000f00 */
[----:B------:R-:W-:Y:S02]  /*f4a0*/  SEL R8, R14, RZ, P0 ;  /* 0x000000ff0e087207 */ /* 0x000fe40000000000 */
[----:B------:R-:W-:-:S03]  /*f4b0*/  ISETP.GE.U32.AND P0, PT, R9, 0x10, PT ;  /* 0x000000100900780c */ /* 0x000fc60003f06070 */
[----:B------:R-:W-:-:S04]  /*f4c0*/  IMAD.IADD R8, R7, 0x1, R8 ;  /* 0x0000000107087824 */ /* 0x000fc800078e0208 */
[----:B------:R-:W-:-:S07]  /*f4d0*/  IMAD.MOV.U32 R13, RZ, RZ, R8 ;  /* 0x000000ffff0d7224 */ /* 0x000fce00078e0008 */
[----:B------:R-:W-:Y:S05]  /*f4e0*/  WARPSYNC.COLLECTIVE R15, `(.L_x_410) ;  /* 0x000000000f087348 */ /* 0x000fea0003c00000 */
[----:B------:R0:W1:Y:S02]  /*f4f0*/  SHFL.UP P6, R14, R13, R12, R11 ;  /* 0x0400000c0d0e7389 */ /* 0x00006400000c000b */
[----:B01----:R-:W-:Y:S01]  /*f500*/  ENDCOLLECTIVE ;  /* 0x000000000000791b */ /* 0x003fe20003800000 */
.L_x_410:
[----:B------:R-:W-:Y:S02]  /*f510*/  IMAD.MOV.U32 R12, RZ, RZ, 0x1f ;  /* 0x0000001fff0c7424 */ /* 0x000fe400078e00ff */
[----:B------:R-:W-:Y:S01]  /*f520*/  IMAD.MOV.U32 R11, RZ, RZ, 0x1f ;  /* 0x0000001fff0b7424 */ /* 0x000fe200078e00ff */
[----:B------:R-:W-:-:S05]  /*f530*/  SEL R7, R14, RZ, P0 ;  /* 0x000000ff0e077207 */ /* 0x000fca0000000000 */
[----:B------:R-:W-:-:S04]  /*f540*/  IMAD.IADD R2, R8, 0x1, R7 ;  /* 0x0000000108027824 */ /* 0x000fc800078e0207 */
[----:B------:R-:W-:-:S07]  /*f550*/  IMAD.MOV.U32 R13, RZ, RZ, R2 ;  /* 0x000000ffff0d7224 */ /* 0x000fce00078e0002 */
[----:B------:R-:W-:Y:S05]  /*f560*/  WARPSYNC.COLLECTIVE R15, `(.L_x_411) ;  /* 0x000000000f087348 */ /* 0x000fea0003c00000 */
[----:B------:R0:W1:Y:S02]  /*f570*/  SHFL.IDX P6, R14, R13, R12, R11 ;  /* 0x0000000c0d0e7389 */ /* 0x00006400000c000b */
[----:B01----:R-:W-:Y:S01]  /*f580*/  ENDCOLLECTIVE ;  /* 0x000000000000791b */ /* 0x003fe20003800000 */
.L_x_411:
[----:B------:R-:W-:Y:S05]  /*f590*/  BRA `(.L_x_412) ;  /* 0xffffffe800987947 */ /* 0x000fea000383ffff */
.L_x_366:
[----:B------:R-:W-:Y:S01]  /*f5a0*/  BSSY B0, `(.L_x_413) ;  /* 0x0000008000007945 */ /* 0x000fe20003800000 */
[----:B-----5:R-:W-:Y:S01]  /*f5b0*/  IMAD.MOV.U32 R13, RZ, RZ, R3 ;  /* 0x000000ffff0d7224 */ /* 0x020fe200078e0003 */
[----:B------:R-:W-:Y:S01]  /*f5c0*/  MOV R11, RZ ;  /* 0x000000ff000b7202 */ /* 0x000fe20000000f00 */
[----:B------:R-:W-:Y:S02]  /*f5d0*/  IMAD.MOV.U32 R12, RZ, RZ, 0x1 ;  /* 0x00000001ff0c7424 */ /* 0x000fe400078e00ff */
[----:B------:R-:W-:-:S07]  /*f5e0*/  IMAD.MOV.U32 R15, RZ, RZ, -0x1 ;  /* 0xffffffffff0f7424 */ /* 0x000fce00078e00ff */
[----:B0-----:R-:W-:Y:S05]  /*f5f0*/  WARPSYNC.COLLECTIVE R15, `(.L_x_414) ;  /* 0x000000000f087348 */ /* 0x001fea0003c00000 */
[----:B------:R1:W2:Y:S02]  /*f600*/  SHFL.UP P6, R14, R13, R12, R11 ;  /* 0x0400000c0d0e7389 */ /* 0x0002a400000c000b */
[----:B012---:R-:W-:Y:S01]  /*f610*/  ENDCOLLECTIVE ;  /* 0x000000000000791b */ /* 0x007fe20003800000 */
.L_x_414:
[----:B------:R-:W-:Y:S05]  /*f620*/  BSYNC B0 ;  /* 0x0000000000007941 */ /* 0x000fea0003800000 */
.L_x_413:
[----:B------:R-:W-:Y:S01]  /*f630*/  ISETP.NE.AND P0, PT, R8, RZ, PT ;  /* 0x000000ff0800720c */ /* 0x000fe20003f05270 */
        /* <DEDUP_REMOVED lines=9> */
.L_x_415:
        /* <DEDUP_REMOVED lines=8> */
.L_x_416:
        /* <DEDUP_REMOVED lines=8> */
.L_x_417:
        /* <DEDUP_REMOVED lines=8> */
.L_x_418:
        /* <DEDUP_REMOVED lines=8> */
.L_x_419:
[----:B------:R-:W-:Y:S05]  /*f8d0*/  BRA `(.L_x_420) ;  /* 0xffffffe800807947 */ /* 0x000fea000383ffff */
.L_x_368:
[----:B------:R-:W-:Y:S01]  /*f8e0*/  BSSY B0, `(.L_x_421) ;  /* 0x0000006000007945 */ /* 0x000fe20003800000 */
[----:B------:R-:W-:Y:S01]  /*f8f0*/  PLOP3.LUT P6, PT, P6, PT, PT, 0x8, 0x0 ;  /* 0x000000000000781c */ /* 0x000fe200037ce170 */
[----:B------:R-:W-:-:S12]  /*f900*/  IMAD.MOV.U32 R15, RZ, RZ, -0x1 ;  /* 0xffffffffff0f7424 */ /* 0x000fd800078e00ff */
[----:B0-----:R-:W-:Y:S05]  /*f910*/  WARPSYNC.COLLECTIVE R15, `(.L_x_422) ;  /* 0x000000000f087348 */ /* 0x001fea0003c00000 */
[----:B------:R-:W-:Y:S01]  /*f920*/  VOTE.ANY R14, PT, P6 ;  /* 0x00000000000e7806 */ /* 0x000fe200030e0100 */
[----:B0-----:R-:W-:Y:S06]  /*f930*/  ENDCOLLECTIVE ;  /* 0x000000000000791b */ /* 0x001fec0003800000 */
.L_x_422:
[----:B------:R-:W-:Y:S05]  /*f940*/  BSYNC B0 ;  /* 0x0000000000007941 */ /* 0x000fea0003800000 */
.L_x_421:
[----:B------:R-:W-:Y:S01]  /*f950*/  IMAD.MOV.U32 R7, RZ, RZ, R14 ;  /* 0x000000ffff077224 */ /* 0x000fe200078e000e */
[----:B------:R-:W-:Y:S01]  /*f960*/  MOV R13, R3 ;  /* 0x00000003000d7202 */ /* 0x000fe20000000f00 */
[----:B------:R-:W-:Y:S02]  /*f970*/  IMAD.MOV.U32 R11, RZ, RZ, 0x1f ;  /* 0x0000001fff0b7424 */ /* 0x000fe400078e00ff */
[----:B------:R-:W0:Y:S01]  /*f980*/  POPC R5, R7 ;  /* 0x0000000700057309 */ /* 0x000e220000000000 */
[----:B------:R-:W-:Y:S02]  /*f990*/  IMAD.MOV.U32 R15, RZ, RZ, -0x1 ;  /* 0xffffffffff0f7424 */ /* 0x000fe400078e00ff */
[----:B0-----:R-:W-:-:S07]  /*f9a0*/  IMAD.MOV.U32 R12, RZ, RZ, R5 ;  /* 0x000000ffff0c7224 */ /* 0x001fce00078e0005 */
[----:B------:R-:W-:Y:S05]  /*f9b0*/  WARPSYNC.COLLECTIVE R15, `(.L_x_423) ;  /* 0x000000000f087348 */ /* 0x000fea0003c00000 */
[----:B------:R0:W1:Y:S02]  /*f9c0*/  SHFL.IDX P6, R14, R13, R12, R11 ;  /* 0x0000000c0d0e7389 */ /* 0x00006400000c000b */
[----:B01----:R-:W-:Y:S01]  /*f9d0*/  ENDCOLLECTIVE ;  /* 0x000000000000791b */ /* 0x003fe20003800000 */
.L_x_423:
[----:B------:R-:W-:Y:S01]  /*f9e0*/  IMAD.MOV.U32 R17, RZ, RZ, R14 ;  /* 0x000000ffff117224 */ /* 0x000fe200078e000e */
[----:B------:R-:W-:Y:S06]  /*f9f0*/  BRA `(.L_x_424) ;  /* 0xffffffe800707947 */ /* 0x000fec000383ffff */
.L_x_370:
[----:B------:R-:W-:Y:S01]  /*fa00*/  BSSY B0, `(.L_x_425) ;  /* 0x0000007000007945 */ /* 0x000fe20003800000 */
[----:B------:R-:W-:Y:S01]  /*fa10*/  IMAD.MOV.U32 R13, RZ, RZ, R2 ;  /* 0x000000ffff0d7224 */ /* 0x000fe200078e0002 */
[----:B------:R-:W-:Y:S01]  /*fa20*/  MOV R15, 0xffffffff ;  /* 0xffffffff000f7802 */ /* 0x000fe20000000f00 */
[----:B------:R-:W-:-:S07]  /*fa30*/  IMAD.MOV.U32 R11, RZ, RZ, 0x1f ;  /* 0x0000001fff0b7424 */ /* 0x000fce00078e00ff */
[----:B012---:R-:W-:Y:S05]  /*fa40*/  WARPSYNC.COLLECTIVE R15, `(.L_x_426) ;  /* 0x000000000f087348 */ /* 0x007fea0003c00000 */
[----:B------:R3:W4:Y:S02]  /*fa50*/  SHFL.IDX P6, R14, R13, R12, R11 ;  /* 0x0000000c0d0e7389 */ /* 0x00072400000c000b */
[----:B01234-:R-:W-:Y:S01]  /*fa60*/  ENDCOLLECTIVE ;  /* 0x000000000000791b */ /* 0x01ffe20003800000 */
.L_x_426:
[----:B------:R-:W-:Y:S05]  /*fa70*/  BSYNC B0 ;  /* 0x0000000000007941 */ /* 0x000fea0003800000 */
.L_x_425:
[----:B------:R-:W-:Y:S05]  /*fa80*/  BRA `(.L_x_369) ;  /* 0xffffffe800687947 */ /* 0x000fea000383ffff */
.L_x_374:
[----:B0-----:R0:W1:Y:S02]  /*fa90*/  SYNCS.PHASECHK.TRANS64.TRYWAIT P0, [R0+URZ+0x34820], R3 ;  /* 0x03482003000075a7 */ /* 0x001064000800017f */
[----:B-1----:R-:W-:Y:S05]  /*faa0*/  @!P0 NANOSLEEP.SYNCS 0x989680 ;  /* 0x009896800000895d */ /* 0x002fea0003900000 */
[----:B------:R-:W1:Y:S02]  /*fab0*/  @!P0 SYNCS.PHASECHK.TRANS64 P0, [R0+URZ+0x34820], R3 ;  /* 0x03482003000085a7 */ /* 0x000e64000800007f */
[----:B-1----:R-:W-:Y:S05]  /*fac0*/  @!P0 BRA `(.L_x_374) ;  /* 0xfffffffc00f08947 */ /* 0x002fea000383ffff */
[----:B------:R-:W-:Y:S05]  /*fad0*/  BRA `(.L_x_427) ;  /* 0xffffffec004c7947 */ /* 0x000fea000383ffff */
.L_x_375:
[----:B------:R-:W1:Y:S01]  /*fae0*/  S2R R2, SR_TID.X ;  /* 0x0000000000027919 */ /* 0x000e620000002100 */
[----:B------:R-:W-:Y:S01]  /*faf0*/  BSSY B0, `(.L_x_428) ;  /* 0x000000a000007945 */ /* 0x000fe20003800000 */
[----:B------:R-:W-:Y:S02]  /*fb00*/  IMAD.MOV.U32 R12, RZ, RZ, RZ ;  /* 0x000000ffff0c7224 */ /* 0x000fe400078e00ff */
[----:B------:R-:W-:Y:S02]  /*fb10*/  IMAD.MOV.U32 R11, RZ, RZ, 0x1f ;  /* 0x0000001fff0b7424 */ /* 0x000fe400078e00ff */
[----:B------:R-:W-:Y:S01]  /*fb20*/  IMAD.MOV.U32 R15, RZ, RZ, -0x1 ;  /* 0xffffffffff0f7424 */ /* 0x000fe200078e00ff */
[----:B-1----:R-:W-:-:S04]  /*fb30*/  SHF.R.U32.HI R2, RZ, 0x5, R2 ;  /* 0x00000005ff027819 */ /* 0x002fc80000011602 */
[----:B------:R-:W-:-:S05]  /*fb40*/  LOP3.LUT R2, R2, 0x3, RZ, 0xc0, !PT ;  /* 0x0000000302027812 */ /* 0x000fca00078ec0ff */
[----:B------:R-:W-:-:S07]  /*fb50*/  IMAD.MOV.U32 R13, RZ, RZ, R2 ;  /* 0x000000ffff0d7224 */ /* 0x000fce00078e0002 */
[----:B0-----:R-:W-:Y:S05]  /*fb60*/  WARPSYNC.COLLECTIVE R15, `(.L_x_429) ;  /* 0x000000000f087348 */ /* 0x001fea0003c00000 */
[----:B------:R1:W2:Y:S02]  /*fb70*/  SHFL.IDX P6, R14, R13, R12, R11 ;  /* 0x0000000c0d0e7389 */ /* 0x0002a400000c000b */
[----:B012---:R-:W-:Y:S01]  /*fb80*/  ENDCOLLECTIVE ;  /* 0x000000000000791b */ /* 0x007fe20003800000 */
.L_x_429:
[----:B------:R-:W-:Y:S05]  /*fb90*/  BSYNC B0 ;  /* 0x0000000000007941 */ /* 0x000fea0003800000 */
.L_x_428:
[----:B------:R-:W-:Y:S05]  /*fba0*/  BRA `(.L_x_430) ;  /* 0xffffffec00347947 */ /* 0x000fea000383ffff */
.L_x_378:
[----:B------:R-:W-:Y:S01]  /*fbb0*/  BSSY B1, `(.L_x_431) ;  /* 0x0000006000017945 */ /* 0x000fe20003800000 */
[----:B------:R-:W-:-:S07]  /*fbc0*/  IMAD.MOV.U32 R15, RZ, RZ, -0x1 ;  /* 0xffffffffff0f7424 */ /* 0x000fce00078e00ff */
[----:B01----:R-:W-:Y:S05]  /*fbd0*/  WARPSYNC.COLLECTIVE R15, `(.L_x_432) ;  /* 0x000000000f0c7348 */ /* 0x003fea0003c00000 */
[----:B------:R-:W-:Y:S02]  /*fbe0*/  ELECT P6, UR62, PT ;  /* 0x00000000003e782f */ /* 0x000fe400038c0000 */
[----:B------:R-:W-:Y:S01]  /*fbf0*/  MOV R14, UR62 ;  /* 0x0000003e000e7c02 */ /* 0x000fe20008000f00 */
[----:B01----:R-:W-:Y:S10]  /*fc00*/  ENDCOLLECTIVE ;  /* 0x000000000000791b */ /* 0x003ff40003800000 */
.L_x_432:
[----:B------:R-:W-:Y:S05]  /*fc10*/  BSYNC B1 ;  /* 0x0000000000017941 */ /* 0x000fea0003800000 */
.L_x_431:
[----:B------:R-:W-:Y:S05]  /*fc20*/  BRA `(.L_x_433) ;  /* 0xffffffec002c7947 */ /* 0x000fea000383ffff */
.L_x_380:
[----:B0-----:R0:W1:Y:S02]  /*fc30*/  SYNCS.PHASECHK.TRANS64.TRYWAIT P0, [R6+URZ], R5 ;  /* 0x00000005060075a7 */ /* 0x001064000800017f */
[----:B-1----:R-:W-:Y:S05]  /*fc40*/  @!P0 NANOSLEEP.SYNCS 0x989680 ;  /* 0x009896800000895d */ /* 0x002fea0003900000 */
[----:B------:R-:W1:Y:S02]  /*fc50*/  @!P0 SYNCS.PHASECHK.TRANS64 P0, [R6+URZ], R5 ;  /* 0x00000005060085a7 */ /* 0x000e64000800007f */
[----:B-1----:R-:W-:Y:S05]  /*fc60*/  @!P0 BRA `(.L_x_380) ;  /* 0xfffffffc00f08947 */ /* 0x002fea000383ffff */
[----:B------:R-:W-:Y:S05]  /*fc70*/  BRA `(.L_x_434) ;  /* 0xffffffec00707947 */ /* 0x000fea000383ffff */
.L_x_381:
[----:B-1----:R1:W2:Y:S02]  /*fc80*/  SYNCS.PHASECHK.TRANS64.TRYWAIT P0, [R7+URZ], R2 ;  /* 0x00000002070075a7 */ /* 0x0022a4000800017f */
[----:B--2---:R-:W-:Y:S05]  /*fc90*/  @!P0 NANOSLEEP.SYNCS 0x989680 ;  /* 0x009896800000895d */ /* 0x004fea0003900000 */
[----:B------:R-:W2:Y:S02]  /*fca0*/  @!P0 SYNCS.PHASECHK.TRANS64 P0, [R7+URZ], R2 ;  /* 0x00000002070085a7 */ /* 0x000ea4000800007f */
[----:B--2---:R-:W-:Y:S05]  /*fcb0*/  @!P0 BRA `(.L_x_381) ;  /* 0xfffffffc00f08947 */ /* 0x004fea000383ffff */
[----:B------:R-:W-:Y:S05]  /*fcc0*/  BRA `(.L_x_435) ;  /* 0xffffffec00647947 */ /* 0x000fea000383ffff */
.L_x_383:
[----:B--2---:R2:W3:Y:S02]  /*fcd0*/  SYNCS.PHASECHK.TRANS64.TRYWAIT P0, [R4+URZ], R5 ;  /* 0x00000005040075a7 */ /* 0x0044e4000800017f */
[----:B---3--:R-:W-:Y:S05]  /*fce0*/  @!P0 NANOSLEEP.SYNCS 0x989680 ;  /* 0x009896800000895d */ /* 0x008fea0003900000 */
[----:B------:R-:W3:Y:S02]  /*fcf0*/  @!P0 SYNCS.PHASECHK.TRANS64 P0, [R4+URZ], R5 ;  /* 0x00000005040085a7 */ /* 0x000ee4000800007f */
[----:B---3--:R-:W-:Y:S05]  /*fd00*/  @!P0 BRA `(.L_x_383) ;  /* 0xfffffffc00f08947 */ /* 0x008fea000383ffff */
[----:B------:R-:W-:Y:S05]  /*fd10*/  BRA `(.L_x_436) ;  /* 0xffffffec006c7947 */ /* 0x000fea000383ffff */
.L_x_437:
        /* <DEDUP_REMOVED lines=14> */
.L_x_11933:


//--------------------- .text._ZN7cutlass13device_kernelIN5flash11enable_sm90INS1_16FlashAttnFwdSm90INS1_25CollectiveMainloopFwdSm90ILi2EN4cute5tupleIJNS5_1CILi1EEES8_S8_EEENS6_IJNS7_ILi128EEESA_NS7_ILi192EEEEEELi128ENS_6half_tEfNS_4arch4Sm90ELb0ELb0ELb1ELb1ELb0ELb1ELb0ELb1ELb1ELb0ELb0ELb0EEENS1_21CollectiveEpilogueFwdINS6_IJSA_SA_SA_EEES9_SD_SF_Li256ELb1ELb0ELb0ELb0EEENS1_36VarlenDynamicPersistentTileSchedulerILi128ELi128ELi256ELi32ELb0ELb0ELb1ELb0ELb1ELb1EEEEEEEEEvNT_6ParamsE --------------------------
	.section	.text._ZN7cutlass13device_kernelIN5flash11enable_sm90INS1_16FlashAttnFwdSm90INS1_25CollectiveMainloopFwdSm90ILi2EN4cute5tupleIJNS5_1CILi1EEES8_S8_EEENS6_IJNS7_ILi128EEESA_NS7_ILi192EEEEEELi128ENS_6half_tEfNS_4arch4Sm90ELb0ELb0ELb1ELb1ELb0ELb1ELb0ELb1ELb1ELb0ELb0ELb0EEENS1_21CollectiveEpilogueFwdINS6_IJSA_SA_SA_EEES9_SD_SF_Li256ELb1ELb0ELb0ELb0EEENS1_36VarlenDynamicPersistentTileSchedulerILi128ELi128ELi256ELi32ELb0ELb0ELb1ELb0ELb1ELb1EEEEEEEEEvNT_6ParamsE,"ax",@progbits
	.align	128
.text._ZN7cutlass13device_kernelIN5flash11enable_sm90INS1_16FlashAttnFwdSm90INS1_25CollectiveMainloopFwdSm90ILi2EN4cute5tupleIJNS5_1CILi1EEES8_S8_EEENS6_IJNS7_ILi128EEESA_NS7_ILi192EEEEEELi128ENS_6half_tEfNS_4arch4Sm90ELb0ELb0ELb1ELb1ELb0ELb1ELb0ELb1ELb1ELb0ELb0ELb0EEENS1_21CollectiveEpilogueFwdINS6_IJSA_SA_SA_EEES9_SD_SF_Li256ELb1ELb0ELb0ELb0EEENS1_36VarlenDynamicPersistentTileSchedulerILi128ELi128ELi256ELi32ELb0ELb0ELb1ELb0ELb1ELb1EEEEEEEEEvNT_6ParamsE:
        .type           _ZN7cutlass13device_kernelIN5flash11enable_sm90INS1_16FlashAttnFwdSm90INS1_25CollectiveMainloopFwdSm90ILi2EN4cute5tupleIJNS5_1CILi1EEES8_S8_EEENS6_IJNS7_ILi128EEESA_NS7_ILi192EEEEEELi128ENS_6half_tEfNS_4arch4Sm90ELb0ELb0ELb1ELb1ELb0ELb1ELb0ELb1ELb1ELb0ELb0ELb0EEENS1_21CollectiveEpilogueFwdINS6_IJSA_SA_SA_EEES9_SD_SF_Li256ELb1ELb0ELb0ELb0EEENS1_36VarlenDynamicPersistentTileSchedulerILi128ELi128ELi256ELi32ELb0ELb0ELb1ELb0ELb1ELb1EEEEEEEEEvNT_6ParamsE,@function
        .size           _ZN7cutlass13device_kernelIN5flash11enable_sm90INS1_16FlashAttnFwdSm90INS1_25CollectiveMainloopFwdSm90ILi2EN4cute5tupleIJNS5_1CILi1EEES8_S8_EEENS6_IJNS7_ILi128EEESA_NS7_ILi192EEEEEELi128ENS_6half_tEfNS_4arch4Sm90ELb0ELb0ELb1ELb1ELb0ELb1ELb0ELb1ELb1ELb0ELb0ELb0EEENS1_21CollectiveEpilogueFwdINS6_IJSA_SA_SA_EEES9_SD_SF_Li256ELb1ELb0ELb0ELb0EEENS1_36VarlenDynamicPersistentTileSchedulerILi128ELi128ELi256ELi32ELb0ELb0ELb1ELb0ELb1ELb1EEEEEEEEEvNT_6ParamsE,(.L_x_11934 - _ZN7cutlass13device_kernelIN5flash11enable_sm90INS1_16FlashAttnFwdSm90INS1_25CollectiveMainloopFwdSm90ILi2EN4cute5tupleIJNS5_1CILi1EEES8_S8_EEENS6_IJNS7_ILi128EEESA_NS7_ILi192EEEEEELi128ENS_6half_tEfNS_4arch4Sm90ELb0ELb0ELb1ELb1ELb0ELb1ELb0ELb1ELb1ELb0ELb0ELb0EEENS1_21CollectiveEpilogueFwdINS6_IJSA_SA_SA_EEES9_SD_SF_Li256ELb1ELb0ELb0ELb0EEENS1_36VarlenDynamicPersistentTileSchedulerILi128ELi128ELi256ELi32ELb0ELb0ELb1ELb0ELb1ELb1EEEEEEEEEvNT_6ParamsE)
        .other          _ZN7cutlass13device_kernelIN5flash11enable_sm90INS1_16FlashAttnFwdSm90INS1_25CollectiveMainloopFwdSm90ILi2EN4cute5tupleIJNS5_1CILi1EEES8_S8_EEENS6_IJNS7_ILi128EEESA_NS7_ILi192EEEEEELi128ENS_6half_tEfNS_4arch4Sm90ELb0ELb0ELb1ELb1ELb0ELb1ELb0ELb1ELb1ELb0ELb0ELb0EEENS1_21CollectiveEpilogueFwdINS6_IJSA_SA_SA_EEES9_SD_SF_Li256ELb1ELb0ELb0ELb0EEENS1_36VarlenDynamicPersistentTileSchedulerILi128ELi128ELi256ELi32ELb0ELb0ELb1ELb0ELb1ELb1EEEEEEEEEvNT_6ParamsE,@"STO_CUDA_ENTRY STV_DEFAULT"
_ZN7cutlass13device_kernelIN5flash11enable_sm90INS1_16FlashAttnFwdSm90INS1_25CollectiveMainloopFwdSm90ILi2EN4cute5tupleIJNS5_1CILi1EEES8_S8_EEENS6_IJNS7_ILi128EEESA_NS7_ILi192EEEEEELi128ENS_6half_tEfNS_4arch4Sm90ELb0ELb0ELb1ELb1ELb0ELb1ELb0ELb1ELb1ELb0ELb0ELb0EEENS1_21CollectiveEpilogueFwdINS6_IJSA_SA_SA_EEES9_SD_SF_Li256ELb1ELb0ELb0ELb0EEENS1_36VarlenDynamicPersistentTileSchedulerILi128ELi128ELi256ELi32ELb0ELb0ELb1ELb0ELb1ELb1EEEEEEEEEvNT_6ParamsE:
[----:B------:R-:W0:Y:S02]  /*0000*/  LDC R1, c[0x0][0x28] ;  /* 0x00000a00ff017b82 */ /* 0x000e240000000800 */
[----:B0-----:R-:W-:Y:S01]  /*0010*/  VIADD R1, R1, 0xffffffb8 ;  /* 0xffffffb801017836 */ /* 0x001fe20000000000 */
[----:B------:R-:W0:Y:S01]  /*0020*/  S2R R3, SR_TID.X ;  /* 0x0000000000037919 */ /* 0x000e220000002100 */
[----:B------:R-:W-:Y:S01]  /*0030*/  ELECT P0, URZ, PT ;  /* 0x00000000003f782f */ /* 0x000fe20003800000 */
[----:B------:R-:W-:Y:S01]  /*0040*/  BSSY B0, `(.L_x_438) ;  /* 0x0000016000007945 */ /* 0x000fe20003800000 */
[----:B0-----:R-:W-:-:S05]  /*0050*/  SHF.R.U32.HI R0, RZ, 0x5, R3 ;  /* 0x00000005ff007819 */ /* 0x001fca0000011603 */
[----:B------:R-:W0:Y:S02]  /*0060*/  SHFL.IDX PT, R2, R0, RZ, 0x1f ;  /* 0x00001fff00027589 */ /* 0x000e2400000e0000 */
[----:B0-----:R-:W-:-:S13]  /*0070*/  ISETP.EQ.AND P0, PT, R2, RZ, P0 ;  /* 0x000000ff0200720c */ /* 0x001fda0000702270 */
[----:B------:R-:W-:Y:S05]  /*0080*/  @!P0 BRA `(.L_x_439) ;  /* 0x0000000000448947 */ /* 0x000fea0003800000 */
[----:B------:R-:W-:Y:S02]  /*0090*/  ULDC.64 UR4, c[0x0][0x198] ;  /* 0x0000660000047ab9 */ /* 0x000fe40000000a00 */
[----:B------:R-:W-:Y:S02]  /*00a0*/  UIADD3 UR6, UP0, UR4, 0x270, URZ ;  /* 0x0000027004067890 */ /* 0x000fe4000ff1e03f */
[----:B------:R-:W-:Y:S02]  /*00b0*/  UIADD3 UR8, UP1, UR4, 0x370, URZ ;  /* 0x0000037004087890 */ /* 0x000fe4000ff3e03f */
[----:B------:R-:W-:Y:S02]  /*00c0*/  UIADD3 UR10, UP2, UR4, 0x470, URZ ;  /* 0x00000470040a7890 */ /* 0x000fe4000ff5e03f */
[----:B------:R-:W-:Y:S02]  /*00d0*/  UIADD3 UR12, UP3, UR4, 0x570, URZ ;  /* 0x00000570040c7890 */ /* 0x000fe4000ff7e03f */
[----:B------:R-:W-:-:S02]  /*00e0*/  UIADD3 UR4, UP4, UR4, 0x670, URZ ;  /* 0x0000067004047890 */ /* 0x000fc4000ff9e03f */
[----:B------:R-:W-:Y:S02]  /*00f0*/  UIADD3.X UR7, URZ, UR5, URZ, UP0, !UPT ;  /* 0x000000053f077290 */ /* 0x000fe400087fe43f */
[----:B------:R-:W-:Y:S02]  /*0100*/  UIADD3.X UR9, URZ, UR5, URZ, UP1, !UPT ;  /* 0x000000053f097290 */ /* 0x000fe40008ffe43f */
[----:B------:R-:W-:Y:S02]  /*0110*/  UIADD3.X UR11, URZ, UR5, URZ, UP2, !UPT ;  /* 0x000000053f0b7290 */ /* 0x000fe400097fe43f */
[----:B------:R-:W-:Y:S02]  /*0120*/  UIADD3.X UR13, URZ, UR5, URZ, UP3, !UPT ;  /* 0x000000053f0d7290 */ /* 0x000fe40009ffe43f */
[----:B------:R-:W-:Y:S01]  /*0130*/  UIADD3.X UR5, URZ, UR5, URZ, UP4, !UPT ;  /* 0x000000053f057290 */ /* 0x000fe2000a7fe43f */
[----:B------:R0:W-:Y:S02]  /*0140*/  UTMACCTL.PF [UR6] ;  /* 0x00000000060079b9 */ /* 0x0001e40008040000 */
[----:B------:R0:W-:Y:S02]  /*0150*/  UTMACCTL.PF [UR8] ;  /* 0x00000000080079b9 */ /* 0x0001e40008040000 */
[----:B------:R0:W-:Y:S02]  /*0160*/  UTMACCTL.PF [UR10] ;  /* 0x000000000a0079b9 */ /* 0x0001e40008040000 */
[----:B------:R0:W-:Y:S02]  /*0170*/  UTMACCTL.PF [UR12] ;  /* 0x000000000c0079b9 */ /* 0x0001e40008040000 */
[----:B------:R0:W-:Y:S02]  /*0180*/  UTMACCTL.PF [UR4] ;  /* 0x00000000040079b9 */ /* 0x0001e40008040000 */
[----:B0-----:R-:W-:Y:S01]  /*0190*/  NOP ;  /* 0x0000000000007918 */ /* 0x001fe20000000000 */
.L_x_439:
[----:B------:R-:W-:Y:S05]  /*01a0*/  BSYNC B0 ;  /* 0x0000000000007941 */ /* 0x000fea0003800000 */
.L_x_438:
[----:B------:R-:W-:Y:S01]  /*01b0*/  VOTEU.ANY UP0, P0 ;  /* 0x00000000003f7886 */ /* 0x000fe20000000100 */
[----:B------:R-:W0:Y:S01]  /*01c0*/  SHFL.IDX PT, R2, R0, RZ, 0x1f ;  /* 0x00001fff00027589 */ /* 0x000e2200000e0000 */
[----:B------:R-:W-:Y:S01]  /*01d0*/  UMOV UR4, 0x1 ;  /* 0x0000000100047882 */ /* 0x000fe20000000000 */
[----:B------:R-:W-:Y:S01]  /*01e0*/  UMOV UR7, 0x100 ;  /* 0x0000010000077882 */ /* 0x000fe20000000000 */
[----:B------:R-:W-:Y:S01]  /*01f0*/  VOTEU.ANY UP1, P0 ;  /* 0x00000000003f7886 */ /* 0x000fe20000020100 */
[----:B------:R-:W1:Y:S01]  /*0200*/  @UP0 S2UR UR8, SR_CgaCtaId ;  /* 0x00000000000809c3 */ /* 0x000e620000008800 */
[----:B------:R-:W-:Y:S01]  /*0210*/  @UP0 UMOV UR6, 0x400 ;  /* 0x0000040000060882 */ /* 0x000fe20000000000 */
[----:B------:R-:W-:-:S04]  /*0220*/  @UP0 UIADD3 UR4, -UR4, 0x100000, URZ ;  /* 0x0010000004040890 */ /* 0x000fc8000fffe13f */
[----:B------:R-:W-:Y:S02]  /*0230*/  @UP0 USHF.L.U32 UR5, UR4, 0xb, URZ ;  /* 0x0000000b04050899 */ /* 0x000fe4000800063f */
[----:B------:R-:W-:Y:S01]  /*0240*/  @UP0 USHF.L.U32 UR4, UR4, 0x1, URZ ;  /* 0x0000000104040899 */ /* 0x000fe2000800063f */
[----:B0-----:R-:W-:Y:S02]  /*0250*/  ISETP.NE.AND P1, PT, R2, RZ, PT ;  /* 0x000000ff0200720c */ /* 0x001fe40003f25270 */
[----:B------:R-:W-:Y:S01]  /*0260*/  SHF.R.U32.HI R2, RZ, 0x7, R3 ;  /* 0x00000007ff027819 */ /* 0x000fe20000011603 */
[----:B-1----:R-:W-:Y:S02]  /*0270*/  @UP0 ULEA UR8, UR8, UR6, 0x18 ;  /* 0x0000000608080291 */ /* 0x002fe4000f8ec03f */
[----:B------:R-:W-:-:S04]  /*0280*/  @UP0 UIADD3 UR6, -UR7, 0x100000, URZ ;  /* 0x0010000007060890 */ /* 0x000fc8000fffe13f */
[----:B------:R-:W-:Y:S02]  /*0290*/  @UP0 USHF.L.U32 UR7, UR6, 0xb, URZ ;  /* 0x0000000b06070899 */ /* 0x000fe4000800063f */
[----:B------:R-:W-:Y:S01]  /*02a0*/  @UP0 USHF.L.U32 UR6, UR6, 0x1, URZ ;  /* 0x0000000106060899 */ /* 0x000fe2000800063f */
[----:B------:R-:W-:Y:S01]  /*02b0*/  VOTEU.ANY UP0, P0 ;  /* 0x00000000003f7886 */ /* 0x000fe20000000100 */
[----:B------:R-:W0:Y:S04]  /*02c0*/  SHFL.IDX PT, R2, R2, RZ, 0x1f ;  /* 0x00001fff02027589 */ /* 0x000e2800000e0000 */
[----:B------:R-:W1:Y:S02]  /*02d0*/  FENCE.VIEW.ASYNC.S ;  /* 0x00000000000073c6 */ /* 0x000e640000000000 */
[----:B-1----:R1:W2:Y:S04]  /*02e0*/  @UP0 SYNCS.EXCH.64 URZ, [UR8+0x34800], UR4 ;  /* 0x03480004083f05b2 */ /* 0x0022a80008000100 */
        /* <DEDUP_REMOVED lines=16> */
[----:B------:R4:W0:Y:S01]  /*03f0*/  SYNCS.EXCH.64 URZ, [UR8+0x34840], UR4 ;  /* 0x03484004083f75b2 */ /* 0x0008220008000100 */
[----:B------:R4:W0:Y:S01]  /*0400*/  SYNCS.EXCH.64 URZ, [UR8+0x34838], UR6 ;  /* 0x03483806083f75b2 */ /* 0x0008220008000100 */
[----:B------:R4:W0:Y:S02]  /*0410*/  SYNCS.EXCH.64 URZ, [UR8+0x34848], UR4 ;  /* 0x03484804083f75b2 */ /* 0x0008240008000100 */
[----:B----4-:R-:W-:Y:S01]  /*0420*/  NOP ;  /* 0x0000000000007918 */ /* 0x010fe20000000000 */
.L_x_440:
[----:B------:R-:W4:Y:S01]  /*0430*/  SHFL.IDX PT, R4, R0, RZ, 0x1f ;  /* 0x00001fff00047589 */ /* 0x000f2200000e0000 */
[----:B------:R-:W-:Y:S01]  /*0440*/  NOP ;  /* 0x0000000000007918 */ /* 0x000fe20000000000 */
[----:B----4-:R-:W-:-:S13]  /*0450*/  ISETP.NE.AND P0, PT, R4, RZ, PT ;  /* 0x000000ff0400720c */ /* 0x010fda0003f05270 */
        /* <DEDUP_REMOVED lines=19> */
.L_x_441:
[----:B------:R-:W4:Y:S01]  /*0590*/  SHFL.IDX PT, R4, R0, RZ, 0x1f ;  /* 0x00001fff00047589 */ /* 0x000f2200000e0000 */
[----:B------:R-:W-:Y:S01]  /*05a0*/  NOP ;  /* 0x0000000000007918 */ /* 0x000fe20000000000 */
[----:B----4-:R-:W-:-:S13]  /*05b0*/  ISETP.NE.AND P0, PT, R4, RZ, PT ;  /* 0x000000ff0400720c */ /* 0x010fda0003f05270 */
[----:B------:R-:W-:Y:S05]  /*05c0*/  @P0 BRA `(.L_x_442) ;  /* 0x0000000000380947 */ /* 0x000fea0003800000 */
[----:B-1----:R-:W1:Y:S01]  /*05d0*/  S2UR UR5, SR_CgaCtaId ;  /* 0x00000000000579c3 */ /* 0x002e620000008800 */
[----:B------:R-:W-:Y:S01]  /*05e0*/  UMOV UR4, 0x400 ;  /* 0x0000040000047882 */ /* 0x000fe20000000000 */
[----:B------:R-:W-:Y:S01]  /*05f0*/  UMOV UR7, 0x1 ;  /* 0x0000000100077882 */ /* 0x000fe20000000000 */
[----:B------:R-:W-:Y:S01]  /*0600*/  ELECT P0, URZ, PT ;  /* 0x00000000003f782f */ /* 0x000fe20003800000 */
[----:B-1----:R-:W-:Y:S02]  /*0610*/  ULEA UR6, UR5, UR4, 0x18 ;  /* 0x0000000405067291 */ /* 0x002fe4000f8ec03f */
[----:B------:R-:W-:-:S04]  /*0620*/  UIADD3 UR4, -UR7, 0x100000, URZ ;  /* 0x0010000007047890 */ /* 0x000fc8000fffe13f */
[----:B------:R-:W-:Y:S02]  /*0630*/  USHF.L.U32 UR5, UR4, 0xb, URZ ;  /* 0x0000000b04057899 */ /* 0x000fe4000800063f */
[----:B------:R-:W-:Y:S01]  /*0640*/  USHF.L.U32 UR4, UR4, 0x1, URZ ;  /* 0x0000000104047899 */ /* 0x000fe2000800063f */
[----:B------:R-:W1:Y:S11]  /*0650*/  FENCE.VIEW.ASYNC.S ;  /* 0x00000000000073c6 */ /* 0x000e760000000000 */
[----:B-1----:R4:W1:Y:S01]  /*0660*/  SYNCS.EXCH.64 URZ, [UR6+0x34870], UR4 ;  /* 0x03487004063f75b2 */ /* 0x0028620008000100 */
[----:B------:R4:W0:Y:S01]  /*0670*/  SYNCS.EXCH.64 URZ, [UR6+0x34880], UR4 ;  /* 0x03488004063f75b2 */ /* 0x0008220008000100 */
[----:B------:R4:W0:Y:S01]  /*0680*/  SYNCS.EXCH.64 URZ, [UR6+0x34878], UR4 ;  /* 0x03487804063f75b2 */ /* 0x0008220008000100 */
[----:B------:R4:W0:Y:S02]  /*0690*/  SYNCS.EXCH.64 URZ, [UR6+0x34888], UR4 ;  /* 0x03488804063f75b2 */ /* 0x0008240008000100 */
[----:B----4-:R-:W-:Y:S01]  /*06a0*/  NOP ;  /* 0x0000000000007918 */ /* 0x010fe20000000000 */
.L_x_442:
        /* <DEDUP_REMOVED lines=22> */
.L_x_443:
        /* <DEDUP_REMOVED lines=22> */
.L_x_444:
[----:B0-----:R-:W-:Y:S01]  /*0970*/  ISETP.NE.AND P0, PT, R2, RZ, PT ;  /* 0x000000ff0200720c */ /* 0x001fe20003f05270 */
[----:B------:R-:W-:Y:S01]  /*0980*/  IMAD.MOV.U32 R2, RZ, RZ, 0x1 ;  /* 0x00000001ff027424 */ /* 0x000fe200078e00ff */
[----:B------:R-:W-:Y:S01]  /*0990*/  NOP ;  /* 0x0000000000007918 */ /* 0x000fe20000000000 */
[----:B------:R-:W-:Y:S01]  /*09a0*/  ULDC.64 UR36, c[0x0][0x208] ;  /* 0x0000820000247ab9 */ /* 0x000fe20000000a00 */
[----:B------:R-:W-:Y:S02]  /*09b0*/  BSSY B7, `(.L_x_445) ;  /* 0x0001dd6000077945 */ /* 0x000fe40003800000 */
[----:B------:R-:W-:-:S05]  /*09c0*/  SEL R2, R2, 0x2, !P0 ;  /* 0x0000000202027807 */ /* 0x000fca0004000000 */
[----:B------:R0:W-:Y:S01]  /*09d0*/  STL [R1+0x38], R2 ;  /* 0x0000380201007387 */ /* 0x0001e20000100800 */
[----:B-123--:R-:W-:Y:S06]  /*09e0*/  BAR.SYNC.DEFER_BLOCKING 0x0 ;  /* 0x0000000000007b1d */ /* 0x00efec0000010000 */
[----:B------:R-:W-:Y:S05]  /*09f0*/  @!P0 BRA `(.L_x_446) ;  /* 0x0000017c00c88947 */ /* 0x000fea0003800000 */
.L_x_447:
        /* <DEDUP_REMOVED lines=8> */
[----:B-1----:R-:W-:-:S06]  /*0a80*/  ULEA UR4, UR5, UR4, 0x18 ;  /* 0x0000000405047291 */ /* 0x002fcc000f8ec03f */
[----:B0-----:R-:W-:Y:S01]  /*0a90*/  MOV R2, UR4 ;  /* 0x0000000400027c02 */ /* 0x001fe20008000f00 */
[----:B------:R-:W-:-:S04]  /*0aa0*/  ULDC UR4, c[0x0][0xc14] ;  /* 0x0003050000047ab9 */ /* 0x000fc80000000800 */
[----:B------:R-:W0:Y:S01]  /*0ab0*/  LDS.128 R148, [R2+0x348d0] ;  /* 0x0348d00002947984 */ /* 0x000e220000000c00 */
[----:B------:R-:W-:Y:S06]  /*0ac0*/  BAR.ARV 0x4, 0x120 ;  /* 0x0104800000007b1d */ /* 0x000fec0000002000 */
[----:B0-----:R-:W-:-:S13]  /*0ad0*/  ISETP.GE.AND P0, PT, R151, UR4, PT ;  /* 0x0000000497007c0c */ /* 0x001fda000bf06270 */
[----:B------:R-:W-:Y:S05]  /*0ae0*/  @P0 BRA `(.L_x_448) ;  /* 0x000001dc00080947 */ /* 0x000fea0003800000 */
[----:B------:R-:W2:Y:S01]  /*0af0*/  LDL.LU R13, [R1+0x38] ;  /* 0x00003800010d7983 */ /* 0x000ea20000300800 */
[----:B------:R-:W-:Y:S01]  /*0b00*/  VIADD R223, R3, 0xffffff80 ;  /* 0xffffff8003df7836 */ /* 0x000fe20000000000 */
[----:B------:R-:W-:Y:S01]  /*0b10*/  MOV R18, RZ ;  /* 0x000000ff00127202 */ /* 0x000fe20000000f00 */
[----:B------:R-:W-:Y:S02]  /*0b20*/  IMAD.MOV.U32 R221, RZ, RZ, -0x2 ;  /* 0xfffffffeffdd7424 */ /* 0x000fe400078e00ff */
[----:B------:R-:W-:Y:S01]  /*0b30*/  VIADD R208, R2, 0x10400 ;  /* 0x0001040002d07836 */ /* 0x000fe20000000000 */
[----:B------:R-:W-:Y:S01]  /*0b40*/  SHF.R.S32.HI R0, RZ, 0x1f, R223 ;  /* 0x0000001fff007819 */ /* 0x000fe200000114df */
[----:B------:R-:W-:Y:S02]  /*0b50*/  IMAD.MOV.U32 R203, RZ, RZ, RZ ;  /* 0x000000ffffcb7224 */ /* 0x000fe400078e00ff */
[----:B------:R-:W-:Y:S01]  /*0b60*/  IMAD.MOV.U32 R186, RZ, RZ, RZ ;  /* 0x000000ffffba7224 */ /* 0x000fe200078e00ff */
[CC--:B------:R-:W-:Y:S01]  /*0b70*/  LEA.HI R4, R0.reuse, R223.reuse, RZ, 0x7 ;  /* 0x000000df00047211 */ /* 0x0c0fe200078f38ff */
[----:B------:R-:W-:Y:S01]  /*0b80*/  IMAD.MOV.U32 R194, RZ, RZ, RZ ;  /* 0x000000ffffc27224 */ /* 0x000fe200078e00ff */
[----:B------:R-:W-:Y:S01]  /*0b90*/  LEA.HI R3, R0, R223, RZ, 0x4 ;  /* 0x000000df00037211 */ /* 0x000fe200078f20ff */
[----:B------:R-:W-:Y:S01]  /*0ba0*/  IMAD.MOV.U32 R192, RZ, RZ, RZ ;  /* 0x000000ffffc07224 */ /* 0x000fe200078e00ff */
[----:B------:R-:W-:-:S02]  /*0bb0*/  LOP3.LUT R6, R4, 0xffffff80, RZ, 0xc0, !PT ;  /* 0xffffff8004067812 */ /* 0x000fc400078ec0ff */
[----:B------:R-:W-:Y:S02]  /*0bc0*/  SHF.R.S32.HI R8, RZ, 0x4, R3 ;  /* 0x00000004ff087819 */ /* 0x000fe40000011403 */
[----:B------:R-:W-:Y:S01]  /*0bd0*/  LEA.HI R190, R0, R223, RZ, 0x5 ;  /* 0x000000df00be7211 */ /* 0x000fe200078f28ff */
[----:B------:R-:W-:Y:S01]  /*0be0*/  IMAD.IADD R211, R223, 0x1, -R6 ;  /* 0x00000001dfd37824 */ /* 0x000fe200078e0a06 */
[C---:B------:R-:W-:Y:S02]  /*0bf0*/  LOP3.LUT R6, R3.reuse, 0x3fffff0, RZ, 0xc0, !PT ;  /* 0x03fffff003067812 */ /* 0x040fe400078ec0ff */
[----:B------:R-:W-:Y:S02]  /*0c00*/  LEA.HI R5, R3, R8, RZ, 0x1 ;  /* 0x0000000803057211 */ /* 0x000fe400078f08ff */
[----:B------:R-:W-:Y:S01]  /*0c10*/  SHF.R.S32.HI R10, RZ, 0x1f, R211 ;  /* 0x0000001fff0a7819 */ /* 0x000fe200000114d3 */
[----:B------:R-:W-:Y:S01]  /*0c20*/  IMAD.IADD R3, R223, 0x1, -R6 ;  /* 0x00000001df037824 */ /* 0x000fe200078e0a06 */
[----:B------:R-:W-:-:S02]  /*0c30*/  SHF.R.S32.HI R190, RZ, 0x5, R190 ;  /* 0x00000005ffbe7819 */ /* 0x000fc400000114be */
[----:B------:R-:W-:Y:S02]  /*0c40*/  LEA.HI R7, R10, R211, RZ, 0x2 ;  /* 0x000000d30a077211 */ /* 0x000fe400078f10ff */
[----:B------:R-:W-:Y:S02]  /*0c50*/  LEA R12, R190, R3, 0x4 ;  /* 0x00000003be0c7211 */ /* 0x000fe400078e20ff */
[--C-:B------:R-:W-:Y:S02]  /*0c60*/  SHF.R.S32.HI R6, RZ, 0x2, R7.reuse ;  /* 0x00000002ff067819 */ /* 0x100fe40000011407 */
[----:B------:R-:W-:Y:S02]  /*0c70*/  SHF.R.S32.HI R9, RZ, 0x1f, R7 ;  /* 0x0000001fff097819 */ /* 0x000fe40000011407 */
[----:B------:R-:W-:Y:S02]  /*0c80*/  LEA.HI R3, R0, R223, RZ, 0x2 ;  /* 0x000000df00037211 */ /* 0x000fe400078f10ff */
[----:B------:R-:W-:-:S02]  /*0c90*/  LEA.HI R9, R9, R6, RZ, 0x3 ;  /* 0x0000000609097211 */ /* 0x000fc400078f18ff */
[----:B------:R-:W-:Y:S02]  /*0ca0*/  LOP3.LUT R206, R3, 0xfffffffc, RZ, 0xc0, !PT ;  /* 0xfffffffc03ce7812 */ /* 0x000fe400078ec0ff */
[----:B------:R-:W-:Y:S02]  /*0cb0*/  LOP3.LUT R9, R9, 0xfffffff8, RZ, 0xc0, !PT ;  /* 0xfffffff809097812 */ /* 0x000fe400078ec0ff */
[----:B------:R-:W-:Y:S01]  /*0cc0*/  LOP3.LUT R5, R5, 0x1ffffffe, RZ, 0xc0, !PT ;  /* 0x1ffffffe05057812 */ /* 0x000fe200078ec0ff */
[----:B------:R-:W-:Y:S01]  /*0cd0*/  IMAD.IADD R206, R223, 0x1, -R206 ;  /* 0x00000001dfce7824 */ /* 0x000fe200078e0ace */
[----:B------:R-:W-:Y:S02]  /*0ce0*/  IADD3 R9, R6, -R9, RZ ;  /* 0x8000000906097210 */ /* 0x000fe40007ffe0ff */
[--C-:B------:R-:W-:Y:S01]  /*0cf0*/  SHF.R.S32.HI R19, RZ, 0x2, R3.reuse ;  /* 0x00000002ff137819 */ /* 0x100fe20000011403 */
[----:B------:R-:W-:Y:S01]  /*0d00*/  IMAD.SHL.U32 R22, R206, 0x8, RZ ;  /* 0x00000008ce167824 */ /* 0x000fe200078e00ff */
[----:B------:R-:W-:-:S02]  /*0d10*/  SHF.R.S32.HI R6, RZ, 0x1f, R3 ;  /* 0x0000001fff067819 */ /* 0x000fc40000011403 */
[----:B------:R-:W-:Y:S01]  /*0d20*/  IADD3 R5, R8, -R5, RZ ;  /* 0x8000000508057210 */ /* 0x000fe20007ffe0ff */
[----:B------:R-:W-:Y:S01]  /*0d30*/  VIADD R184, R22, 0x20 ;  /* 0x0000002016b87836 */ /* 0x000fe20000000000 */
[----:B------:R-:W-:Y:S02]  /*0d40*/  LOP3.LUT R8, R7, 0x7ffffffc, RZ, 0xc0, !PT ;  /* 0x7ffffffc07087812 */ /* 0x000fe400078ec0ff */
[----:B------:R-:W-:Y:S01]  /*0d50*/  LEA.HI R6, R6, R19, RZ, 0x3 ;  /* 0x0000001306067211 */ /* 0x000fe200078f18ff */
[----:B------:R-:W-:Y:S01]  /*0d60*/  IMAD R220, R12, 0x8, R5 ;  /* 0x000000080cdc7824 */ /* 0x000fe200078e0205 */
[----:B------:R-:W-:Y:S01]  /*0d70*/  IADD3 R202, R19, 0x40, RZ ;  /* 0x0000004013ca7810 */ /* 0x000fe20007ffe0ff */
[----:B------:R-:W-:Y:S01]  /*0d80*/  IMAD.IADD R8, R211, 0x1, -R8 ;  /* 0x00000001d3087824 */ /* 0x000fe200078e0a08 */
[----:B------:R-:W-:Y:S01]  /*0d90*/  LOP3.LUT R6, R6, 0xfffffff8, RZ, 0xc0, !PT ;  /* 0xfffffff806067812 */ /* 0x000fe200078ec0ff */
[----:B------:R-:W-:Y:S01]  /*0da0*/  IMAD.SHL.U32 R220, R220, 0x8, RZ ;  /* 0x00000008dcdc7824 */ /* 0x000fe200078e00ff */
[----:B------:R-:W-:Y:S01]  /*0db0*/  IADD3 R185, R22, 0x40, RZ ;  /* 0x0000004016b97810 */ /* 0x000fe20007ffe0ff */
[----:B------:R-:W-:Y:S01]  /*0dc0*/  IMAD R221, R8, R221, 0x80 ;  /* 0x0000008008dd7424 */ /* 0x000fe200078e02dd */
[----:B------:R-:W-:Y:S01]  /*0dd0*/  SHF.R.S32.HI R3, RZ, 0x1f, R202 ;  /* 0x0000001fff037819 */ /* 0x000fe200000114ca */
[----:B------:R-:W-:Y:S01]  /*0de0*/  IMAD.IADD R210, R19, 0x1, -R6 ;  /* 0x0000000113d27824 */ /* 0x000fe200078e0a06 */
[----:B------:R-:W-:Y:S01]  /*0df0*/  LEA.HI R10, R10, R211, RZ, 0x5 ;  /* 0x000000d30a0a7211 */ /* 0x000fe200078f28ff */
[----:B------:R-:W-:Y:S01]  /*0e00*/  IMAD.SHL.U32 R187, R202, 0x40, RZ ;  /* 0x00000040cabb7824 */ /* 0x000fe200078e00ff */
[----:B------:R-:W-:Y:S01]  /*0e10*/  SHF.R.S32.HI R8, RZ, 0x1f, R185 ;  /* 0x0000001fff087819 */ /* 0x000fe200000114b9 */
[----:B------:R-:W-:Y:S01]  /*0e20*/  IMAD.SHL.U32 R189, R210, 0x40, RZ ;  /* 0x00000040d2bd7824 */ /* 0x000fe200078e00ff */
[----:B------:R-:W-:-:S02]  /*0e30*/  LEA.HI R3, R3, R202, RZ, 0x3 ;  /* 0x000000ca03037211 */ /* 0x000fc400078f18ff */
[----:B------:R-:W-:Y:S02]  /*0e40*/  SHF.R.S32.HI R10, RZ, 0x5, R10 ;  /* 0x00000005ff0a7819 */ /* 0x000fe4000001140a */
[----:B------:R-:W-:Y:S01]  /*0e50*/  LEA.HI R7, R8, R185, RZ, 0x6 ;  /* 0x000000b908077211 */ /* 0x000fe200078f30ff */
[----:B------:R-:W-:Y:S01]  /*0e60*/  IMAD.SHL.U32 R3, R3, 0x40, RZ ;  /* 0x0000004003037824 */ /* 0x000fe200078e00ff */
[----:B------:R-:W-:Y:S01]  /*0e70*/  SHF.R.S32.HI R219, RZ, 0x7, R4 ;  /* 0x00000007ffdb7819 */ /* 0x000fe20000011404 */
[----:B------:R-:W-:Y:S01]  /*0e80*/  IMAD R9, R10, 0x10, R9 ;  /* 0x000000100a097824 */ /* 0x000fe200078e0209 */
[----:B------:R-:W-:Y:S01]  /*0e90*/  SHF.R.S32.HI R5, RZ, 0x1f, R184 ;  /* 0x0000001fff057819 */ /* 0x000fe200000114b8 */
[----:B------:R-:W-:Y:S01]  /*0ea0*/  IMAD.SHL.U32 R7, R7, 0x80, RZ ;  /* 0x0000008007077824 */ /* 0x000fe200078e00ff */
[----:B------:R-:W-:Y:S02]  /*0eb0*/  LEA.HI R4, R4, R219, RZ, 0x1 ;  /* 0x000000db04047211 */ /* 0x000fe400078f08ff */
[----:B------:R-:W-:-:S02]  /*0ec0*/  LOP3.LUT R187, R187, 0x1c0, RZ, 0xc0, !PT ;  /* 0x000001c0bbbb7812 */ /* 0x000fc400078ec0ff */
[-C--:B------:R-:W-:Y:S02]  /*0ed0*/  LEA.HI R6, R5, R184.reuse, RZ, 0x3 ;  /* 0x000000b805067211 */ /* 0x080fe400078f18ff */
[----:B------:R-:W-:Y:S02]  /*0ee0*/  LEA.HI R10, R8, R185, RZ, 0x3 ;  /* 0x000000b9080a7211 */ /* 0x000fe400078f18ff */
[----:B------:R-:W-:Y:S02]  /*0ef0*/  LOP3.LUT R189, R189, 0x1c0, RZ, 0xc0, !PT ;  /* 0x000001c0bdbd7812 */ /* 0x000fe400078ec0ff */
[----:B------:R-:W-:Y:S02]  /*0f00*/  LEA.HI R5, R5, R184, RZ, 0x6 ;  /* 0x000000b805057211 */ /* 0x000fe400078f30ff */
[----:B------:R-:W-:Y:S02]  /*0f10*/  LOP3.LUT R193, R3, 0xfffffe00, RZ, 0xc0, !PT ;  /* 0xfffffe0003c17812 */ /* 0x000fe400078ec0ff */
[----:B------:R-:W-:-:S02]  /*0f20*/  LOP3.LUT R4, R4, 0x3fffffe, RZ, 0xc0, !PT ;  /* 0x03fffffe04047812 */ /* 0x000fc400078ec0ff */
[----:B------:R-:W-:Y:S02]  /*0f30*/  SHF.R.U32.HI R218, RZ, 0x3, R187 ;  /* 0x00000003ffda7819 */ /* 0x000fe400000116bb */
[C---:B------:R-:W-:Y:S02]  /*0f40*/  LOP3.LUT R3, R187.reuse, 0x38, R6, 0xf8, !PT ;  /* 0x00000038bb037812 */ /* 0x040fe400078ef806 */
[--C-:B------:R-:W-:Y:S02]  /*0f50*/  LOP3.LUT R11, R187, 0x38, R10.reuse, 0xf8, !PT ;  /* 0x00000038bb0b7812 */ /* 0x100fe400078ef80a */
[----:B------:R-:W-:Y:S02]  /*0f60*/  SHF.R.U32.HI R191, RZ, 0x3, R189 ;  /* 0x00000003ffbf7819 */ /* 0x000fe400000116bd */
[----:B------:R-:W-:Y:S02]  /*0f70*/  LOP3.LUT R12, R189, 0x38, R10, 0xf8, !PT ;  /* 0x00000038bd0c7812 */ /* 0x000fe400078ef80a */
[----:B------:R-:W-:-:S02]  /*0f80*/  LOP3.LUT R7, R7, 0xffffe000, RZ, 0xc0, !PT ;  /* 0xffffe00007077812 */ /* 0x000fc400078ec0ff */
[----:B------:R-:W-:Y:S02]  /*0f90*/  SHF.L.U32 R5, R5, 0x7, RZ ;  /* 0x0000000705057819 */ /* 0x000fe400000006ff */
[----:B------:R-:W-:Y:S02]  /*0fa0*/  IADD3 R4, R219, -R4, RZ ;  /* 0x80000004db047210 */ /* 0x000fe40007ffe0ff */
[-C--:B------:R-:W-:Y:S02]  /*0fb0*/  LOP3.LUT R14, R3, R218.reuse, RZ, 0x3c, !PT ;  /* 0x000000da030e7212 */ /* 0x080fe400078e3cff */
[----:B------:R-:W-:Y:S01]  /*0fc0*/  LOP3.LUT R16, R11, R218, RZ, 0x3c, !PT ;  /* 0x000000da0b107212 */ /* 0x000fe200078e3cff */
[----:B------:R-:W-:Y:S01]  /*0fd0*/  IMAD R222, R4, 0x40, R9 ;  /* 0x0000004004de7824 */ /* 0x000fe200078e0209 */
[----:B------:R-:W-:Y:S02]  /*0fe0*/  LOP3.LUT R12, R12, R191, RZ, 0x3c, !PT ;  /* 0x000000bf0c0c7212 */ /* 0x000fe400078e3cff */
[----:B------:R-:W-:-:S02]  /*0ff0*/  LEA R3, R190, R7, 0x9 ;  /* 0x00000007be037211 */ /* 0x000fc400078e48ff */
[----:B------:R-:W-:Y:S02]  /*1000*/  LOP3.LUT R8, R189, 0x38, R6, 0xf8, !PT ;  /* 0x00000038bd087812 */ /* 0x000fe400078ef806 */
[----:B------:R-:W-:Y:S02]  /*1010*/  LOP3.LUT R5, R5, 0xffffe000, RZ, 0xc0, !PT ;  /* 0xffffe00005057812 */ /* 0x000fe400078ec0ff */
[----:B------:R-:W-:Y:S02]  /*1020*/  LEA.HI R0, R0, R223, RZ, 0x3 ;  /* 0x000000df00007211 */ /* 0x000fe400078f18ff */
[--C-:B------:R-:W-:Y:S02]  /*1030*/  IADD3 R11, R16, R7, R193.reuse ;  /* 0x00000007100b7210 */ /* 0x100fe40007ffe0c1 */
[----:B------:R-:W-:Y:S02]  /*1040*/  IADD3 R7, R3, R12, RZ ;  /* 0x0000000c03077210 */ /* 0x000fe40007ffe0ff */
[----:B------:R-:W-:Y:S01]  /*1050*/  LOP3.LUT R8, R8, R191, RZ, 0x3c, !PT ;  /* 0x000000bf08087212 */ /* 0x000fe200078e3cff */
[----:B------:R-:W-:Y:S01]  /*1060*/  IMAD R212, R11, 0x2, R208 ;  /* 0x000000020bd47824 */ /* 0x000fe200078e02d0 */
[----:B------:R-:W-:Y:S01]  /*1070*/  IADD3 R213, R14, R5, R193 ;  /* 0x000000050ed57210 */ /* 0x000fe20007ffe0c1 */
[----:B------:R-:W-:Y:S01]  /*1080*/  IMAD R5, R190, 0x200, R5 ;  /* 0x00000200be057824 */ /* 0x000fe200078e0205 */
[----:B------:R-:W-:-:S02]  /*1090*/  LOP3.LUT R4, R0, 0x1ffffff8, RZ, 0xc0, !PT ;  /* 0x1ffffff800047812 */ /* 0x000fc400078ec0ff */
[----:B------:R-:W-:Y:S01]  /*10a0*/  LOP3.LUT R3, R187, 0x38, R22, 0xf8, !PT ;  /* 0x00000038bb037812 */ /* 0x000fe200078ef816 */
[----:B------:R-:W-:Y:S01]  /*10b0*/  IMAD.IADD R5, R5, 0x1, R8 ;  /* 0x0000000105057824 */ /* 0x000fe200078e0208 */
[----:B------:R-:W-:Y:S02]  /*10c0*/  IADD3 R4, R223, -R4, RZ ;  /* 0x80000004df047210 */ /* 0x000fe40007ffe0ff */
[----:B------:R-:W-:Y:S01]  /*10d0*/  LOP3.LUT R3, R193, R3, R218, 0xf6, !PT ;  /* 0x00000003c1037212 */ /* 0x000fe200078ef6da */
[----:B------:R-:W-:Y:S01]  /*10e0*/  IMAD R217, R5, 0x2, R208 ;  /* 0x0000000205d97824 */ /* 0x000fe200078e02d0 */
[----:B------:R-:W-:Y:S01]  /*10f0*/  SHF.R.S32.HI R196, RZ, 0x3, R0 ;  /* 0x00000003ffc47819 */ /* 0x000fe20000011400 */
[----:B------:R-:W-:Y:S01]  /*1100*/  IMAD.SHL.U32 R195, R4, 0x8, RZ ;  /* 0x0000000804c37824 */ /* 0x000fe200078e00ff */
[----:B------:R-:W-:Y:S01]  /*1110*/  SHF.L.U32 R16, R206, 0x2, RZ ;  /* 0x00000002ce107819 */ /* 0x000fe200000006ff */
[----:B------:R-:W-:Y:S01]  /*1120*/  IMAD R216, R3, 0x2, R208 ;  /* 0x0000000203d87824 */ /* 0x000fe200078e02d0 */
[----:B------:R-:W-:-:S02]  /*1130*/  SHF.R.S32.HI R209, RZ, 0x3, R6 ;  /* 0x00000003ffd17819 */ /* 0x000fc40000011406 */
[----:B------:R-:W-:Y:S02]  /*1140*/  SHF.R.S32.HI R215, RZ, 0x3, R10 ;  /* 0x00000003ffd77819 */ /* 0x000fe4000001140a */
[-C--:B------:R-:W-:Y:S02]  /*1150*/  LEA R213, R213, R208.reuse, 0x1 ;  /* 0x000000d0d5d57211 */ /* 0x080fe400078e08ff */
[----:B------:R-:W-:Y:S02]  /*1160*/  LEA R214, R7, R208, 0x1 ;  /* 0x000000d007d67211 */ /* 0x000fe400078e08ff */
[----:B--2---:R-:W-:-:S07]  /*1170*/  LOP3.LUT R188, R13, 0x1, RZ, 0xfc, !PT ;  /* 0x000000010dbc7812 */ /* 0x004fce00078efcff */
.L_x_659:
[----:B0--3-5:R-:W0:Y:S01]  /*1180*/  LDC.64 R4, c[0x0][0xc60] ;  /* 0x00031800ff047b82 */ /* 0x029e220000000a00 */
[----:B------:R-:W-:Y:S01]  /*1190*/  ULDC.64 UR4, c[0x0][0xa28] ;  /* 0x00028a0000047ab9 */ /* 0x000fe20000000a00 */
[----:B------:R-:W-:Y:S01]  /*11a0*/  ULDC.64 UR8, c[0x0][0xa18] ;  /* 0x0002860000087ab9 */ /* 0x000fe20000000a00 */
[----:B------:R-:W-:Y:S01]  /*11b0*/  ULDC.64 UR6, c[0x0][0xa08] ;  /* 0x0002820000067ab9 */ /* 0x000fe20000000a00 */
[----:B0-----:R-:W-:-:S05]  /*11c0*/  IMAD.WIDE R4, R151, 0x4, R4 ;  /* 0x0000000497047825 */ /* 0x001fca00078e0204 */
[----:B--2---:R-:W2:Y:S01]  /*11d0*/  LDG.E R201, desc[UR36][R4.64] ;  /* 0x0000002404c97981 */ /* 0x004ea2000c1e1900 */
[----:B------:R-:W-:Y:S01]  /*11e0*/  ISETP.NE.U32.AND P2, PT, RZ, UR4, PT ;  /* 0x00000004ff007c0c */ /* 0x000fe2000bf45070 */
[----:B------:R-:W-:Y:S01]  /*11f0*/  IMAD.MOV.U32 R3, RZ, RZ, RZ ;  /* 0x000000ffff037224 */ /* 0x000fe200078e00ff */
[----:B------:R-:W-:Y:S02]  /*1200*/  ISETP.NE.U32.AND P1, PT, RZ, UR8, PT ;  /* 0x00000008ff007c0c */ /* 0x000fe4000bf25070 */
[----:B------:R-:W-:Y:S02]  /*1210*/  ISETP.NE.AND.EX P2, PT, RZ, UR5, PT, P2 ;  /* 0x00000005ff007c0c */ /* 0x000fe4000bf45320 */
[----:B------:R-:W-:Y:S02]  /*1220*/  ISETP.NE.AND.EX P1, PT, RZ, UR9, PT, P1 ;  /* 0x00000009ff007c0c */ /* 0x000fe4000bf25310 */
[----:B------:R-:W-:Y:S02]  /*1230*/  ISETP.NE.U32.AND P0, PT, RZ, UR6, PT ;  /* 0x00000006ff007c0c */ /* 0x000fe4000bf05070 */
[----:B------:R-:W-:-:S02]  /*1240*/  MOV R31, RZ ;  /* 0x000000ff001f7202 */ /* 0x000fc40000000f00 */
[----:B------:R-:W-:Y:S02]  /*1250*/  ISETP.NE.AND.EX P0, PT, RZ, UR7, PT, P0 ;  /* 0x00000007ff007c0c */ /* 0x000fe4000bf05300 */
[----:B--2---:R-:W-:Y:S01]  /*1260*/  SHF.R.S32.HI R205, RZ, 0x1f, R201 ;  /* 0x0000001fffcd7819 */ /* 0x004fe200000114c9 */
[C---:B------:R-:W-:Y:S02]  /*1270*/  IMAD.SHL.U32 R199, R201.reuse, 0x4, RZ ;  /* 0x00000004c9c77824 */ /* 0x040fe400078e00ff */
[C---:B------:R-:W-:Y:S02]  /*1280*/  @P2 LEA R4, P3, R201.reuse, UR4, 0x2 ;  /* 0x00000004c9042c11 */ /* 0x040fe4000f8610ff */
[C-C-:B------:R-:W-:Y:S02]  /*1290*/  SHF.L.U64.HI R200, R201.reuse, 0x2, R205.reuse ;  /* 0x00000002c9c87819 */ /* 0x140fe400000102cd */
[----:B------:R-:W-:Y:S01]  /*12a0*/  @P2 LEA.HI.X R5, R201, UR5, R205, 0x2, P3 ;  /* 0x00000005c9052c11 */ /* 0x000fe200098f14cd */
[----:B------:R-:W-:Y:S01]  /*12b0*/  ULDC UR4, c[0x0][0x288] ;  /* 0x0000a20000047ab9 */ /* 0x000fe20000000800 */
[----:B----4-:R-:W-:-:S03]  /*12c0*/  IADD3 R8, P4, R199, UR6, RZ ;  /* 0x00000006c7087c10 */ /* 0x010fc6000ff9e0ff */
[----:B------:R0:W5:Y:S01]  /*12d0*/  @P2 LDG.E R3, desc[UR36][R4.64] ;  /* 0x0000002404032981 */ /* 0x000162000c1e1900 */
[----:B------:R-:W-:Y:S01]  /*12e0*/  @P1 IADD3 R6, P2, R199, UR8, RZ ;  /* 0x00000008c7061c10 */ /* 0x000fe2000ff5e0ff */
[----:B------:R-:W-:Y:S01]  /*12f0*/  IMAD.U32 R154, RZ, RZ, UR4 ;  /* 0x00000004ff9a7e24 */ /* 0x000fe2000f8e00ff */
[C---:B------:R-:W-:Y:S01]  /*1300*/  IADD3.X R9, R200.reuse, UR7, RZ, P4, !PT ;  /* 0x00000007c8097c10 */ /* 0x040fe2000a7fe4ff */
[----:B------:R-:W-:Y:S01]  /*1310*/  ULDC.64 UR4, c[0x0][0x3f8] ;  /* 0x0000fe0000047ab9 */ /* 0x000fe20000000a00 */
[----:B------:R-:W-:-:S03]  /*1320*/  @P1 IADD3.X R7, R200, UR9, RZ, P2, !PT ;  /* 0x00000009c8071c10 */ /* 0x000fc600097fe4ff */
[----:B------:R0:W5:Y:S01]  /*1330*/  @P0 LDG.E R31, desc[UR36][R8.64] ;  /* 0x00000024081f0981 */ /* 0x000162000c1e1900 */
[----:B------:R-:W-:Y:S01]  /*1340*/  UISETP.NE.U32.AND UP0, UPT, UR4, URZ, UPT ;  /* 0x0000003f0400728c */ /* 0x000fe2000bf05070 */
[----:B------:R-:W-:Y:S02]  /*1350*/  ULDC.64 UR8, c[0x0][0xa20] ;  /* 0x0002880000087ab9 */ /* 0x000fe40000000a00 */
[----:B------:R0:W5:Y:S01]  /*1360*/  @P1 LDG.E R154, desc[UR36][R6.64] ;  /* 0x00000024069a1981 */ /* 0x000162000c1e1900 */
[----:B------:R-:W-:Y:S01]  /*1370*/  UISETP.NE.AND.EX UP0, UPT, UR5, URZ, UPT, UP0 ;  /* 0x0000003f0500728c */ /* 0x000fe2000bf05300 */
[----:B------:R-:W-:Y:S01]  /*1380*/  ULDC UR4, c[0x0][0x404] ;  /* 0x0001010000047ab9 */ /* 0x000fe20000000800 */
[----:B------:R-:W-:Y:S02]  /*1390*/  ISETP.NE.U32.AND P2, PT, RZ, UR8, PT ;  /* 0x00000008ff007c0c */ /* 0x000fe4000bf45070 */
[----:B------:R-:W-:Y:S01]  /*13a0*/  USEL UR4, UR4, 0x1, UP0 ;  /* 0x0000000104047887 */ /* 0x000fe20008000000 */
[----:B------:R-:W-:Y:S01]  /*13b0*/  ULDC UR5, c[0x0][0x2e0] ;  /* 0x0000b80000057ab9 */ /* 0x000fe20000000800 */
[----:B------:R-:W-:-:S02]  /*13c0*/  ISETP.NE.AND.EX P2, PT, RZ, UR9, PT, P2 ;  /* 0x00000009ff007c0c */ /* 0x000fc4000bf45320 */
[----:B------:R-:W-:-:S03]  /*13d0*/  UIMAD UR4, UR4, UR5, URZ ;  /* 0x00000005040472a4 */ /* 0x000fc6000f8e023f */
[----:B------:R-:W-:Y:S01]  /*13e0*/  ULDC UR5, c[0x0][0x338] ;  /* 0x0000ce0000057ab9 */ /* 0x000fe20000000800 */
[----:B------:R-:W-:Y:S01]  /*13f0*/  IMAD.MOV.U32 R204, RZ, RZ, R149 ;  /* 0x000000ffffcc7224 */ /* 0x000fe200078e0095 */
[----:B------:R-:W-:Y:S01]  /*1400*/  MOV R198, R150 ;  /* 0x0000009600c67202 */ /* 0x000fe20000000f00 */
[----:B------:R-:W-:Y:S01]  /*1410*/  IMAD.MOV.U32 R29, RZ, RZ, R201 ;  /* 0x000000ffff1d7224 */ /* 0x000fe200078e00c9 */
[----:B0-----:R-:W-:Y:S06]  /*1420*/  @P1 BRA `(.L_x_449) ;  /* 0x0000000000241947 */ /* 0x001fec0003800000 */
[----:B------:R-:W-:Y:S02]  /*1430*/  ULDC.64 UR6, c[0x0][0xa00] ;  /* 0x0002800000067ab9 */ /* 0x000fe40000000a00 */
[----:B------:R-:W-:-:S04]  /*1440*/  ISETP.NE.U32.AND P1, PT, RZ, UR6, PT ;  /* 0x00000006ff007c0c */ /* 0x000fc8000bf25070 */
[----:B------:R-:W-:-:S13]  /*1450*/  ISETP.NE.AND.EX P1, PT, RZ, UR7, PT, P1 ;  /* 0x00000007ff007c0c */ /* 0x000fda000bf25310 */
[----:B------:R-:W-:Y:S05]  /*1460*/  @!P1 BRA `(.L_x_449) ;  /* 0x0000000000149947 */ /* 0x000fea0003800000 */
[----:B------:R-:W0:Y:S02]  /*1470*/  LDC.64 R4, c[0x0][0xa00] ;  /* 0x00028000ff047b82 */ /* 0x000e240000000a00 */
[----:B0-----:R-:W-:-:S05]  /*1480*/  IMAD.WIDE R4, R29, 0x4, R4 ;  /* 0x000000041d047825 */ /* 0x001fca00078e0204 */
[----:B-----5:R-:W2:Y:S04]  /*1490*/  LDG.E R154, desc[UR36][R4.64] ;  /* 0x00000024049a7981 */ /* 0x020ea8000c1e1900 */
[----:B------:R-:W2:Y:S02]  /*14a0*/  LDG.E R7, desc[UR36][R4.64+0x4] ;  /* 0x0000042404077981 */ /* 0x000ea4000c1e1900 */
[----:B--2---:R-:W-:-:S07]  /*14b0*/  IMAD.IADD R154, R7, 0x1, -R154 ;  /* 0x00000001079a7824 */ /* 0x004fce00078e0a9a */
.L_x_449:
[----:B------:R-:W-:Y:S01]  /*14c0*/  MOV R27, UR5 ;  /* 0x00000005001b7c02 */ /* 0x000fe20008000f00 */
[----:B------:R-:W-:Y:S01]  /*14d0*/  IMAD.U32 R28, RZ, RZ, UR4 ;  /* 0x00000004ff1c7e24 */ /* 0x000fe2000f8e00ff */
[----:B------:R-:W-:Y:S06]  /*14e0*/  @!P2 BRA `(.L_x_450) ;  /* 0x000000000010a947 */ /* 0x000fec0003800000 */
[----:B------:R-:W-:-:S04]  /*14f0*/  IADD3 R4, P0, R199, UR8, RZ ;  /* 0x00000008c7047c10 */ /* 0x000fc8000ff1e0ff */
[----:B------:R-:W-:-:S05]  /*1500*/  IADD3.X R5, R200, UR9, RZ, P0, !PT ;  /* 0x00000009c8057c10 */ /* 0x000fca00087fe4ff */
[----:B------:R0:W5:Y:S01]  /*1510*/  LDG.E R28, desc[UR36][R4.64] ;  /* 0x00000024041c7981 */ /* 0x000162000c1e1900 */
[----:B------:R-:W-:Y:S05]  /*1520*/  BRA `(.L_x_451) ;  /* 0x0000000000107947 */ /* 0x000fea0003800000 */
.L_x_450:
[----:B------:R-:W-:Y:S05]  /*1530*/  @!P0 BRA `(.L_x_451) ;  /* 0x00000000000c8947 */ /* 0x000fea0003800000 */
[----:B------:R-:W2:Y:S04]  /*1540*/  LDG.E R5, desc[UR36][R8.64] ;  /* 0x0000002408057981 */ /* 0x000ea8000c1e1900 */
[----:B------:R-:W2:Y:S02]  /*1550*/  LDG.E R28, desc[UR36][R8.64+0x4] ;  /* 0x00000424081c7981 */ /* 0x000ea4000c1e1900 */
[----:B--2---:R-:W-:-:S07]  /*1560*/  IMAD.IADD R28, R28, 0x1, -R5 ;  /* 0x000000011c1c7824 */ /* 0x004fce00078e0a05 */
.L_x_451:
[----:B------:R-:W-:Y:S02]  /*1570*/  ULDC.64 UR4, c[0x0][0xa10] ;  /* 0x0002840000047ab9 */ /* 0x000fe40000000a00 */
[----:B------:R-:W-:-:S04]  /*1580*/  ISETP.NE.U32.AND P0, PT, RZ, UR4, PT ;  /* 0x00000004ff007c0c */ /* 0x000fc8000bf05070 */
[----:B------:R-:W-:Y:S01]  /*1590*/  ISETP.NE.AND.EX P0, PT, RZ, UR5, PT, P0 ;  /* 0x00000005ff007c0c */ /* 0x000fe2000bf05300 */
[----:B-----5:R-:W-:Y:S01]  /*15a0*/  IMAD.IADD R8, R28, 0x1, -R3 ;  /* 0x000000011c087824 */ /* 0x020fe200078e0a03 */
[----:B------:R-:W-:-:S11]  /*15b0*/  ULDC.64 UR4, c[0x0][0xa30] ;  /* 0x00028c0000047ab9 */ /* 0x000fd60000000a00 */
[----:B0-----:R-:W0:Y:S02]  /*15c0*/  @P0 LDC.64 R4, c[0x0][0xa10] ;  /* 0x00028400ff040b82 */ /* 0x001e240000000a00 */
[----:B0-----:R-:W-:-:S05]  /*15d0*/  @P0 IMAD.WIDE R4, R29, 0x4, R4 ;  /* 0x000000041d040825 */ /* 0x001fca00078e0204 */
[----:B------:R-:W2:Y:S04]  /*15e0*/  @P0 LDG.E R0, desc[UR36][R4.64] ;  /* 0x0000002404000981 */ /* 0x000ea8000c1e1900 */
[----:B------:R-:W2:Y:S01]  /*15f0*/  @P0 LDG.E R9, desc[UR36][R4.64+0x4] ;  /* 0x0000042404090981 */ /* 0x000ea2000c1e1900 */
[----:B------:R-:W-:Y:S01]  /*1600*/  IMAD.MOV R123, RZ, RZ, -R8 ;  /* 0x000000ffff7b7224 */ /* 0x000fe200078e0a08 */
[----:B------:R-:W-:Y:S02]  /*1610*/  ISETP.NE.U32.AND P1, PT, RZ, UR4, PT ;  /* 0x00000004ff007c0c */ /* 0x000fe4000bf25070 */
[----:B------:R-:W-:Y:S02]  /*1620*/  MOV R147, R28 ;  /* 0x0000001c00937202 */ /* 0x000fe40000000f00 */
[----:B------:R-:W-:-:S02]  /*1630*/  VIMNMX R123, RZ, R123, !PT ;  /* 0x0000007bff7b7248 */ /* 0x000fc40007fe0100 */
[----:B------:R-:W-:-:S13]  /*1640*/  ISETP.NE.AND.EX P1, PT, RZ, UR5, PT, P1 ;  /* 0x00000005ff007c0c */ /* 0x000fda000bf25310 */
[----:B------:R-:W-:-:S04]  /*1650*/  @P1 IADD3 R6, P2, R199, UR4, RZ ;  /* 0x00000004c7061c10 */ /* 0x000fc8000ff5e0ff */
[----:B------:R-:W-:-:S05]  /*1660*/  @P1 IADD3.X R7, R200, UR5, RZ, P2, !PT ;  /* 0x00000005c8071c10 */ /* 0x000fca00097fe4ff */
[----:B------:R0:W5:Y:S01]  /*1670*/  @P1 LDG.E R147, desc[UR36][R6.64] ;  /* 0x0000002406931981 */ /* 0x000162000c1e1900 */
[----:B--2---:R-:W-:-:S05]  /*1680*/  @P0 IMAD.IADD R27, R9, 0x1, -R0 ;  /* 0x00000001091b0824 */ /* 0x004fca00078e0a00 */
[----:B------:R-:W-:-:S05]  /*1690*/  IADD3 R152, R8, R27, RZ ;  /* 0x0000001b08987210 */ /* 0x000fca0007ffe0ff */
[----:B------:R-:W-:-:S05]  /*16a0*/  VIADD R0, R152, 0x7f ;  /* 0x0000007f98007836 */ /* 0x000fca0000000000 */
[----:B------:R-:W-:-:S04]  /*16b0*/  SHF.R.S32.HI R3, RZ, 0x1f, R0 ;  /* 0x0000001fff037819 */ /* 0x000fc80000011400 */
[----:B------:R-:W-:-:S04]  /*16c0*/  LEA.HI R3, R3, R0, RZ, 0x7 ;  /* 0x0000000003037211 */ /* 0x000fc800078f38ff */
[----:B------:R-:W-:Y:S02]  /*16d0*/  LOP3.LUT R0, R3, 0xffffff80, RZ, 0xc0, !PT ;  /* 0xffffff8003007812 */ /* 0x000fe400078ec0ff */
[----:B------:R-:W-:Y:S02]  /*16e0*/  SHF.R.S32.HI R207, RZ, 0x7, R3 ;  /* 0x00000007ffcf7819 */ /* 0x000fe40000011403 */
[----:B------:R-:W-:-:S04]  /*16f0*/  VIADDMNMX R0, R0, -R8, R27, PT ;  /* 0x8000000800007246 */ /* 0x000fc8000380011b */
[----:B------:R-:W-:Y:S02]  /*1700*/  ISETP.GT.AND P0, PT, R0, R123, PT ;  /* 0x0000007b0000720c */ /* 0x000fe40003f04270 */
[----:B------:R-:W-:-:S05]  /*1710*/  SHF.R.U32.HI R123, RZ, 0x7, R123 ;  /* 0x00000007ff7b7819 */ /* 0x000fca000001167b */
[----:B------:R-:W-:-:S06]  /*1720*/  IMAD.MOV.U32 R26, RZ, RZ, R123 ;  /* 0x000000ffff1a7224 */ /* 0x000fcc00078e007b */
[----:B------:R-:W-:-:S04]  /*1730*/  @P0 IADD3 R0, R0, 0x7f, RZ ;  /* 0x0000007f00000810 */ /* 0x000fc80007ffe0ff */
[----:B------:R-:W-:-:S04]  /*1740*/  @P0 SHF.R.S32.HI R5, RZ, 0x1f, R0 ;  /* 0x0000001fff050819 */ /* 0x000fc80000011400 */
[----:B------:R-:W-:-:S04]  /*1750*/  @P0 LEA.HI R5, R5, R0, RZ, 0x7 ;  /* 0x0000000005050211 */ /* 0x000fc800078f38ff */
[----:B------:R-:W-:Y:S02]  /*1760*/  @P0 SHF.R.S32.HI R26, RZ, 0x7, R5 ;  /* 0x00000007ff1a0819 */ /* 0x000fe40000011405 */
[----:B------:R-:W-:Y:S02]  /*1770*/  PLOP3.LUT P0, PT, PT, PT, PT, 0x80, 0x0 ;  /* 0x000000000000781c */ /* 0x000fe40003f0f070 */
[----:B------:R-:W-:-:S13]  /*1780*/  ISETP.GT.AND P1, PT, R26, R123, PT ;  /* 0x0000007b1a00720c */ /* 0x000fda0003f24270 */
[----:B0-----:R-:W-:Y:S05]  /*1790*/  @!P1 BRA `(.L_x_452) ;  /* 0x0000008800289947 */ /* 0x001fea0003800000 */
[----:B------:R-:W-:Y:S01]  /*17a0*/  VIADD R25, R2, 0x1c400 ;  /* 0x0001c40002197836 */ /* 0x000fe20000000000 */
[----:B------:R-:W-:Y:S04]  /*17b0*/  BSSY B6, `(.L_x_453) ;  /* 0x0000013000067945 */ /* 0x000fe80003800000 */
[----:B------:R-:W-:-:S13]  /*17c0*/  LOP3.LUT P0, RZ, R25, 0x3ff, RZ, 0xc0, !PT ;  /* 0x000003ff19ff7812 */ /* 0x000fda000780c0ff */
[----:B------:R-:W-:Y:S05]  /*17d0*/  @!P0 BRA `(.L_x_454) ;  /* 0x0000000000408947 */ /* 0x000fea0003800000 */
[----:B------:R-:W-:Y:S01]  /*17e0*/  MOV R0, 0x0 ;  /* 0x0000000000007802 */ /* 0x000fe20000000f00 */
[----:B------:R-:W-:Y:S01]  /*17f0*/  ULDC.64 UR4, c[0x4][0x108] ;  /* 0x0100420000047ab9 */ /* 0x000fe20000000a00 */
[----:B------:R-:W-:Y:S01]  /*1800*/  ULDC.64 UR6, c[0x4][0x78] ;  /* 0x01001e0000067ab9 */ /* 0x000fe20000000a00 */
[----:B------:R-:W-:Y:S01]  /*1810*/  MOV R4, UR4 ;  /* 0x0000000400047c02 */ /* 0x000fe20008000f00 */
[----:B------:R0:W1:Y:S01]  /*1820*/  LDC.64 R14, c[0x4][R0] ;  /* 0x01000000000e7b82 */ /* 0x0000620000000a00 */
[----:B------:R-:W-:Y:S01]  /*1830*/  IMAD.U32 R5, RZ, RZ, UR5 ;  /* 0x00000005ff057e24 */ /* 0x000fe2000f8e00ff */
[----:B------:R-:W-:Y:S01]  /*1840*/  ULDC.64 UR4, c[0x4][0x110] ;  /* 0x0100440000047ab9 */ /* 0x000fe20000000a00 */
[----:B------:R-:W-:Y:S01]  /*1850*/  IMAD.U32 R10, RZ, RZ, UR6 ;  /* 0x00000006ff0a7e24 */ /* 0x000fe2000f8e00ff */
[----:B------:R-:W-:Y:S01]  /*1860*/  MOV R7, UR5 ;  /* 0x0000000500077c02 */ /* 0x000fe20008000f00 */
[----:B------:R-:W-:Y:S01]  /*1870*/  IMAD.U32 R6, RZ, RZ, UR4 ;  /* 0x00000004ff067e24 */ /* 0x000fe2000f8e00ff */
[----:B------:R-:W-:Y:S01]  /*1880*/  MOV R8, 0x70 ;  /* 0x0000007000087802 */ /* 0x000fe20000000f00 */
[----:B------:R-:W-:-:S02]  /*1890*/  IMAD.U32 R11, RZ, RZ, UR7 ;  /* 0x00000007ff0b7e24 */ /* 0x000fc4000f8e00ff */
[----:B------:R-:W-:Y:S02]  /*18a0*/  IMAD.MOV.U32 R12, RZ, RZ, 0x1 ;  /* 0x00000001ff0c7424 */ /* 0x000fe400078e00ff */
[----:B0-----:R-:W-:-:S07]  /*18b0*/  IMAD.MOV.U32 R13, RZ, RZ, RZ ;  /* 0x000000ffff0d7224 */ /* 0x001fce00078e00ff */
[----:B------:R-:W-:-:S07]  /*18c0*/  LEPC R20, `(.L_x_454) ;  /* 0x000000001014794e */ /* 0x000fce0000000000 */
[----:B-1---5:R-:W-:Y:S05]  /*18d0*/  CALL.ABS.NOINC R14 ;  /* 0x000000000e007343 */ /* 0x022fea0003c00000 */
.L_x_454:
[----:B------:R-:W-:Y:S05]  /*18e0*/  BSYNC B6 ;  /* 0x0000000000067941 */ /* 0x000fea0003800000 */
.L_x_453:
[----:B------:R-:W-:Y:S01]  /*18f0*/  IADD3 R24, R2, 0x400, RZ ;  /* 0x0000040002187810 */ /* 0x000fe20007ffe0ff */
[----:B------:R-:W-:Y:S03]  /*1900*/  BSSY B6, `(.L_x_455) ;  /* 0x0000013000067945 */ /* 0x000fe60003800000 */
[----:B------:R-:W-:-:S13]  /*1910*/  LOP3.LUT P0, RZ, R24, 0x3ff, RZ, 0xc0, !PT ;  /* 0x000003ff18ff7812 */ /* 0x000fda000780c0ff */
[----:B------:R-:W-:Y:S05]  /*1920*/  @!P0 BRA `(.L_x_456) ;  /* 0x0000000000408947 */ /* 0x000fea0003800000 */
[----:B------:R-:W-:Y:S01]  /*1930*/  MOV R0, 0x0 ;  /* 0x0000000000007802 */ /* 0x000fe20000000f00 */
[----:B------:R-:W-:Y:S01]  /*1940*/  ULDC.64 UR4, c[0x4][0x108] ;  /* 0x0100420000047ab9 */ /* 0x000fe20000000a00 */
[----:B------:R-:W-:Y:S01]  /*1950*/  ULDC.64 UR6, c[0x4][0x110] ;  /* 0x0100440000067ab9 */ /* 0x000fe20000000a00 */
[----:B------:R-:W-:Y:S01]  /*1960*/  IMAD.U32 R4, RZ, RZ, UR4 ;  /* 0x00000004ff047e24 */ /* 0x000fe2000f8e00ff */
[----:B------:R0:W1:Y:S01]  /*1970*/  LDC.64 R14, c[0x4][R0] ;  /* 0x01000000000e7b82 */ /* 0x0000620000000a00 */
[----:B------:R-:W-:Y:S01]  /*1980*/  IMAD.U32 R5, RZ, RZ, UR5 ;  /* 0x00000005ff057e24 */ /* 0x000fe2000f8e00ff */
[----:B------:R-:W-:Y:S01]  /*1990*/  ULDC.64 UR4, c[0x4][0x70] ;  /* 0x01001c0000047ab9 */ /* 0x000fe20000000a00 */
[----:B------:R-:W-:Y:S01]  /*19a0*/  MOV R6, UR6 ;  /* 0x0000000600067c02 */ /* 0x000fe20008000f00 */
[----:B------:R-:W-:Y:S01]  /*19b0*/  IMAD.U32 R7, RZ, RZ, UR7 ;  /* 0x00000007ff077e24 */ /* 0x000fe2000f8e00ff */
[----:B------:R-:W-:Y:S01]  /*19c0*/  MOV R11, UR5 ;  /* 0x00000005000b7c02 */ /* 0x000fe20008000f00 */
[----:B------:R-:W-:Y:S01]  /*19d0*/  IMAD.U32 R10, RZ, RZ, UR4 ;  /* 0x00000004ff0a7e24 */ /* 0x000fe2000f8e00ff */
[----:B------:R-:W-:Y:S01]  /*19e0*/  MOV R13, RZ ;  /* 0x000000ff000d7202 */ /* 0x000fe20000000f00 */
[----:B------:R-:W-:-:S02]  /*19f0*/  IMAD.MOV.U32 R8, RZ, RZ, 0x70 ;  /* 0x00000070ff087424 */ /* 0x000fc400078e00ff */
[----:B0-----:R-:W-:-:S07]  /*1a00*/  IMAD.MOV.U32 R12, RZ, RZ, 0x1 ;  /* 0x00000001ff0c7424 */ /* 0x001fce00078e00ff */
[----:B------:R-:W-:-:S07]  /*1a10*/  LEPC R20, `(.L_x_456) ;  /* 0x000000001014794e */ /* 0x000fce0000000000 */
[----:B-1---5:R-:W-:Y:S05]  /*1a20*/  CALL.ABS.NOINC R14 ;  /* 0x000000000e007343 */ /* 0x022fea0003c00000 */
.L_x_456:
[----:B------:R-:W-:Y:S05]  /*1a30*/  BSYNC B6 ;  /* 0x0000000000067941 */ /* 0x000fea0003800000 */
.L_x_455:
[----:B------:R-:W-:Y:S01]  /*1a40*/  ULDC.64 UR4, c[0x0][0x9f8] ;  /* 0x00027e0000047ab9 */ /* 0x000fe20000000a00 */
[----:B------:R-:W0:Y:S01]  /*1a50*/  LDC R0, c[0x0][0x428] ;  /* 0x00010a00ff007b82 */ /* 0x000e220000000800 */
[----:B------:R-:W-:-:S07]  /*1a60*/  ISETP.NE.U32.AND P0, PT, RZ, UR4, PT ;  /* 0x00000004ff007c0c */ /* 0x000fce000bf05070 */
[----:B------:R-:W1:Y:S01]  /*1a70*/  LDC.64 R4, c[0x0][0x2f0] ;  /* 0x0000bc00ff047b82 */ /* 0x000e620000000a00 */
[----:B------:R-:W-:Y:S01]  /*1a80*/  ISETP.NE.AND.EX P0, PT, RZ, UR5, PT, P0 ;  /* 0x00000005ff007c0c */ /* 0x000fe2000bf05300 */
[C---:B------:R-:W-:Y:S01]  /*1a90*/  VIADD R102, R22.reuse, 0x60 ;  /* 0x0000006016667836 */ /* 0x040fe20000000000 */
[----:B------:R-:W-:Y:S01]  /*1aa0*/  IADD3 R3, R22, 0xa0, RZ ;  /* 0x000000a016037810 */ /* 0x000fe20007ffe0ff */
[----:B------:R-:W-:Y:S01]  /*1ab0*/  IMAD.IADD R116, R31, 0x1, R28 ;  /* 0x000000011f747824 */ /* 0x000fe200078e021c */
[----:B------:R-:W-:Y:S01]  /*1ac0*/  SHF.R.S32.HI R23, RZ, 0x1f, R22 ;  /* 0x0000001fff177819 */ /* 0x000fe20000011416 */
[----:B------:R-:W-:Y:S02]  /*1ad0*/  ULDC.64 UR6, c[0x0][0xa08] ;  /* 0x0002820000067ab9 */ /* 0x000fe40000000a00 */
[----:B------:R-:W2:Y:S06]  /*1ae0*/  LDC R119, c[0x0][0x3d4] ;  /* 0x0000f500ff777b82 */ /* 0x000eac0000000800 */
[----:B------:R-:W-:Y:S01]  /*1af0*/  @P0 IADD3 R6, P1, R199, UR4, RZ ;  /* 0x00000004c7060c10 */ /* 0x000fe2000ff3e0ff */
[----:B------:R-:W-:Y:S01]  /*1b00*/  ULDC UR4, c[0x0][0x2e4] ;  /* 0x0000b90000047ab9 */ /* 0x000fe20000000800 */
[----:B------:R-:W3:Y:S02]  /*1b10*/  LDC.64 R36, c[0x0][0x3d8] ;  /* 0x0000f600ff247b82 */ /* 0x000ee40000000a00 */
[----:B------:R-:W-:-:S05]  /*1b20*/  @P0 IADD3.X R7, R200, UR5, RZ, P1, !PT ;  /* 0x00000005c8070c10 */ /* 0x000fca0008ffe4ff */
[----:B------:R4:W2:Y:S01]  /*1b30*/  @P0 LDG.E R29, desc[UR36][R6.64] ;  /* 0x00000024061d0981 */ /* 0x0008a2000c1e1900 */
[----:B0-----:R-:W-:Y:S01]  /*1b40*/  ISETP.NE.AND P0, PT, R0, 0x1, PT ;  /* 0x000000010000780c */ /* 0x001fe20003f05270 */
[----:B------:R-:W-:Y:S01]  /*1b50*/  VIADD R0, R22, 0x80 ;  /* 0x0000008016007836 */ /* 0x000fe20000000000 */
[----:B------:R-:W-:Y:S01]  /*1b60*/  ISETP.GE.AND P3, PT, R184, UR4, PT ;  /* 0x00000004b8007c0c */ /* 0x000fe2000bf66270 */
[----:B------:R-:W0:Y:S01]  /*1b70*/  S2R R155, SR_TID.X ;  /* 0x00000000009b7919 */ /* 0x000e220000002100 */
[----:B------:R-:W-:Y:S01]  /*1b80*/  ISETP.GE.AND P2, PT, R22, UR4, PT ;  /* 0x0000000416007c0c */ /* 0x000fe2000bf46270 */
[----:B------:R-:W-:Y:S01]  /*1b90*/  IMAD.MOV.U32 R124, RZ, RZ, 0x20 ;  /* 0x00000020ff7c7424 */ /* 0x000fe200078e00ff */
[----:B------:R-:W-:Y:S01]  /*1ba0*/  ISETP.GE.AND P4, PT, R0, UR4, PT ;  /* 0x0000000400007c0c */ /* 0x000fe2000bf86270 */
[----:B-1----:R-:W-:Y:S01]  /*1bb0*/  IMAD.SHL.U32 R42, R4, 0x80, RZ ;  /* 0x00000080042a7824 */ /* 0x002fe200078e00ff */
[----:B------:R-:W-:Y:S02]  /*1bc0*/  ISETP.GE.AND P1, PT, R3, UR4, PT ;  /* 0x0000000403007c0c */ /* 0x000fe4000bf26270 */
[----:B----4-:R-:W-:-:S02]  /*1bd0*/  SEL R6, RZ, 0xffffffff, P3 ;  /* 0xffffffffff067807 */ /* 0x010fc40001800000 */
[----:B------:R-:W-:Y:S01]  /*1be0*/  SEL R3, RZ, 0x1, P2 ;  /* 0x00000001ff037807 */ /* 0x000fe20001000000 */
[----:B------:R-:W1:Y:S01]  /*1bf0*/  @P0 LDC R9, c[0x0][0x42c] ;  /* 0x00010b00ff090b82 */ /* 0x000e620000000800 */
[----:B------:R-:W-:Y:S01]  /*1c00*/  ISETP.GE.AND P2, PT, R185, UR4, PT ;  /* 0x00000004b9007c0c */ /* 0x000fe2000bf46270 */
[----:B------:R-:W-:Y:S01]  /*1c10*/  IMAD.SHL.U32 R6, R6, 0x2, RZ ;  /* 0x0000000206067824 */ /* 0x000fe200078e00ff */
[----:B------:R-:W-:Y:S01]  /*1c20*/  ISETP.GE.AND P3, PT, R102, UR4, PT ;  /* 0x0000000466007c0c */ /* 0x000fe2000bf66270 */
[----:B------:R-:W-:Y:S01]  /*1c30*/  ULDC.64 UR4, c[0x0][0x320] ;  /* 0x0000c80000047ab9 */ /* 0x000fe20000000a00 */
[----:B------:R-:W-:Y:S01]  /*1c40*/  SHF.R.S32.HI R31, RZ, 0x1f, R116 ;  /* 0x0000001fff1f7819 */ /* 0x000fe20000011474 */
[----:B---3--:R-:W-:Y:S01]  /*1c50*/  IMAD.WIDE.U32 R114, R19, R36, R22 ;  /* 0x0000002413727225 */ /* 0x008fe200078e0016 */
[----:B------:R-:W-:Y:S01]  /*1c60*/  LOP3.LUT R3, R6, 0x2, R3, 0xe2, !PT ;  /* 0x0000000206037812 */ /* 0x000fe200078ee203 */
[----:B------:R-:W3:Y:S01]  /*1c70*/  @P0 LDC R11, c[0x0][0x430] ;  /* 0x00010c00ff0b0b82 */ /* 0x000ee20000000800 */
[----:B------:R-:W-:-:S02]  /*1c80*/  SEL R6, RZ, 0x8, P3 ;  /* 0x00000008ff067807 */ /* 0x000fc40001800000 */
[----:B------:R-:W-:Y:S02]  /*1c90*/  SHF.R.S32.HI R148, RZ, 0x1f, R19 ;  /* 0x0000001fff947819 */ /* 0x000fe40000011413 */
[-C--:B--2---:R-:W-:Y:S02]  /*1ca0*/  ISETP.GE.AND P3, PT, R22, R119.reuse, PT ;  /* 0x000000771600720c */ /* 0x084fe40003f66270 */
[--C-:B------:R-:W-:Y:S02]  /*1cb0*/  SHF.R.S32.HI R17, RZ, 0x1f, R16.reuse ;  /* 0x0000001fff117819 */ /* 0x100fe40000011410 */
[----:B------:R-:W-:Y:S02]  /*1cc0*/  ISETP.GE.AND P5, PT, R185, R119, PT ;  /* 0x00000077b900720c */ /* 0x000fe40003fa6270 */
[C---:B------:R-:W-:Y:S01]  /*1cd0*/  SHF.L.U64.HI R125, R4.reuse, 0x7, R5 ;  /* 0x00000007047d7819 */ /* 0x040fe20000010205 */
[----:B------:R-:W-:Y:S01]  /*1ce0*/  IMAD.WIDE.U32 R112, R19, R36, R16 ;  /* 0x0000002413707225 */ /* 0x000fe200078e0010 */
[----:B------:R-:W-:-:S02]  /*1cf0*/  SHF.L.U64.HI R128, R4, 0x6, R5 ;  /* 0x0000000604807819 */ /* 0x000fc40000010205 */
[--C-:B------:R-:W-:Y:S01]  /*1d00*/  SHF.L.U64.HI R126, R36, 0x7, R37.reuse ;  /* 0x00000007247e7819 */ /* 0x100fe20000010225 */
[----:B-1----:R-:W-:Y:S01]  /*1d10*/  @P0 IMAD.HI.U32 R0, R150, R9, RZ ;  /* 0x0000000996000227 */ /* 0x002fe200078e00ff */
[----:B------:R-:W-:Y:S02]  /*1d20*/  SHF.L.U64.HI R38, R36, 0x6, R37 ;  /* 0x0000000624267819 */ /* 0x000fe40000010225 */
[----:B------:R-:W-:Y:S01]  /*1d30*/  P2R R103, PR, RZ, 0x20 ;  /* 0x00000020ff677803 */ /* 0x000fe20000000000 */
[----:B------:R-:W-:Y:S01]  /*1d40*/  IMAD.WIDE.U32 R8, R116, R4, RZ ;  /* 0x0000000474087225 */ /* 0x000fe200078e00ff */
[----:B------:R-:W-:Y:S02]  /*1d50*/  SHF.L.U32 R129, R4, 0x6, RZ ;  /* 0x0000000604817819 */ /* 0x000fe400000006ff */
[----:B0-----:R-:W-:Y:S02]  /*1d60*/  LEA.HI R155, R155, 0x8, RZ, 0x19 ;  /* 0x000000089b9b7811 */ /* 0x001fe400078fc8ff */
[----:B---3--:R-:W-:-:S02]  /*1d70*/  @P0 SHF.R.U32.HI R150, RZ, R11, R0 ;  /* 0x0000000bff960219 */ /* 0x008fc40000011600 */
[----:B------:R-:W-:Y:S02]  /*1d80*/  SEL R0, RZ, 0x4, P2 ;  /* 0x00000004ff007807 */ /* 0x000fe40001000000 */
[----:B------:R-:W-:Y:S01]  /*1d90*/  SHF.R.S32.HI R12, RZ, 0x1f, R150 ;  /* 0x0000001fff0c7819 */ /* 0x000fe20000011496 */
[----:B------:R-:W-:Y:S01]  /*1da0*/  IMAD.WIDE.U32 R10, R150, UR4, R22 ;  /* 0x00000004960a7c25 */ /* 0x000fe2000f8e0016 */
[----:B------:R-:W-:Y:S02]  /*1db0*/  LOP3.LUT R0, R6, R3, R0, 0xfe, !PT ;  /* 0x0000000306007212 */ /* 0x000fe400078efe00 */
[----:B------:R-:W-:Y:S01]  /*1dc0*/  ISETP.NE.U32.AND P0, PT, RZ, UR6, PT ;  /* 0x00000006ff007c0c */ /* 0x000fe2000bf05070 */
[----:B------:R-:W-:Y:S01]  /*1dd0*/  IMAD R6, R31, R4, RZ ;  /* 0x000000041f067224 */ /* 0x000fe200078e02ff */
[----:B------:R-:W-:Y:S01]  /*1de0*/  ISETP.GE.AND P2, PT, R184, R119, PT ;  /* 0x00000077b800720c */ /* 0x000fe20003f46270 */
[----:B------:R-:W-:Y:S01]  /*1df0*/  IMAD R3, R12, UR4, RZ ;  /* 0x000000040c037c24 */ /* 0x000fe2000f8e02ff */
[----:B------:R-:W-:Y:S01]  /*1e00*/  ISETP.NE.AND.EX P0, PT, RZ, UR7, PT, P0 ;  /* 0x00000007ff007c0c */ /* 0x000fe2000bf05300 */
[----:B------:R-:W-:-:S02]  /*1e10*/  IMAD R13, R116, R5, R6 ;  /* 0x00000005740d7224 */ /* 0x000fc400078e0206 */
[----:B------:R-:W-:Y:S01]  /*1e20*/  IMAD R15, R150, UR5, R3 ;  /* 0x00000005960f7c24 */ /* 0x000fe2000f8e0203 */
[----:B------:R-:W-:Y:S01]  /*1e30*/  ULDC.64 UR4, c[0x0][0x2f8] ;  /* 0x0000be0000047ab9 */ /* 0x000fe20000000a00 */
[----:B------:R-:W-:Y:S01]  /*1e40*/  IMAD.IADD R9, R9, 0x1, R13 ;  /* 0x0000000109097824 */ /* 0x000fe200078e020d */
[----:B------:R-:W-:Y:S01]  /*1e50*/  SEL R3, RZ, 0x10, P4 ;  /* 0x00000010ff037807 */ /* 0x000fe20002000000 */
[----:B------:R-:W-:Y:S01]  /*1e60*/  IMAD R13, R12, UR4, RZ ;  /* 0x000000040c0d7c24 */ /* 0x000fe2000f8e02ff */
[----:B------:R-:W0:Y:S01]  /*1e70*/  LDC.64 R6, c[0x0][0x3e8] ;  /* 0x0000fa00ff067b82 */ /* 0x000e220000000a00 */
[----:B------:R-:W-:Y:S01]  /*1e80*/  IMAD.WIDE.U32 R8, R150, UR4, R8 ;  /* 0x0000000496087c25 */ /* 0x000fe2000f8e0008 */
[----:B------:R-:W-:Y:S02]  /*1e90*/  LOP3.LUT R3, R0, R3, RZ, 0xfc, !PT ;  /* 0x0000000300037212 */ /* 0x000fe400078efcff */
[----:B------:R-:W-:Y:S01]  /*1ea0*/  IADD3 R11, R11, R15, RZ ;  /* 0x0000000f0b0b7210 */ /* 0x000fe20007ffe0ff */
[----:B------:R-:W-:Y:S01]  /*1eb0*/  IMAD R13, R150, UR5, R13 ;  /* 0x00000005960d7c24 */ /* 0x000fe2000f8e020d */
[----:B------:R-:W-:Y:S01]  /*1ec0*/  ULDC.64 UR4, c[0x0][0x300] ;  /* 0x0000c00000047ab9 */ /* 0x000fe20000000a00 */
[----:B------:R-:W-:-:S02]  /*1ed0*/  IADD3 R116, P4, R19, R116, RZ ;  /* 0x0000007413747210 */ /* 0x000fc40007f9e0ff */
[----:B------:R-:W-:Y:S01]  /*1ee0*/  IMAD.IADD R9, R9, 0x1, R13 ;  /* 0x0000000109097824 */ /* 0x000fe200078e020d */
[----:B------:R-:W-:Y:S02]  /*1ef0*/  SHF.R.S32.HI R150, RZ, 0x1f, R202 ;  /* 0x0000001fff967819 */ /* 0x000fe400000114ca */
[----:B------:R-:W-:Y:S01]  /*1f00*/  IADD3.X R117, R31, R148, RZ, P4, !PT ;  /* 0x000000941f757210 */ /* 0x000fe200027fe4ff */
[-C--:B0-----:R-:W-:Y:S01]  /*1f10*/  IMAD R12, R148, R6.reuse, RZ ;  /* 0x00000006940c7224 */ /* 0x081fe200078e02ff */
[C---:B------:R-:W-:Y:S01]  /*1f20*/  SHF.L.U64.HI R127, R6.reuse, 0x7, R7 ;  /* 0x00000007067f7819 */ /* 0x040fe20000010207 */
[C---:B------:R-:W-:Y:S01]  /*1f30*/  IMAD.WIDE.U32 R108, R19.reuse, R6, R16 ;  /* 0x00000006136c7225 */ /* 0x040fe200078e0010 */
[C---:B------:R-:W-:Y:S02]  /*1f40*/  SHF.L.U64.HI R41, R6.reuse, 0x6, R7 ;  /* 0x0000000606297819 */ /* 0x040fe40000010207 */
[----:B------:R-:W-:Y:S01]  /*1f50*/  SHF.L.U32 R39, R6, 0x6, RZ ;  /* 0x0000000606277819 */ /* 0x000fe200000006ff */
[----:B------:R-:W-:-:S02]  /*1f60*/  IMAD R15, R19, R7, R12 ;  /* 0x00000007130f7224 */ /* 0x000fc400078e020c */
[----:B------:R-:W-:-:S03]  /*1f70*/  IMAD.WIDE.U32 R110, R19, R6, R22 ;  /* 0x00000006136e7225 */ /* 0x000fc600078e0016 */
[----:B------:R-:W-:Y:S01]  /*1f80*/  IADD3 R109, R109, R15, RZ ;  /* 0x0000000f6d6d7210 */ /* 0x000fe20007ffe0ff */
[----:B------:R-:W-:Y:S02]  /*1f90*/  IMAD.IADD R111, R15, 0x1, R111 ;  /* 0x000000010f6f7824 */ /* 0x000fe400078e026f */
[----:B------:R-:W-:Y:S02]  /*1fa0*/  IMAD.SHL.U32 R40, R6, 0x80, RZ ;  /* 0x0000008006287824 */ /* 0x000fe400078e00ff */
[----:B-----5:R-:W-:-:S04]  /*1fb0*/  IMAD.WIDE.U32 R108, R147, R6, R108 ;  /* 0x00000006936c7225 */ /* 0x020fc800078e006c */
[----:B------:R-:W-:Y:S01]  /*1fc0*/  IMAD.WIDE.U32 R110, R147, R6, R110 ;  /* 0x00000006936e7225 */ /* 0x000fe200078e006e */
[----:B------:R-:W-:Y:S02]  /*1fd0*/  SHF.R.S32.HI R0, RZ, 0x1f, R29 ;  /* 0x0000001fff007819 */ /* 0x000fe4000001141d */
[----:B------:R-:W-:Y:S02]  /*1fe0*/  SEL R13, R29, RZ, !P0 ;  /* 0x000000ff1d0d7207 */ /* 0x000fe40004000000 */
[----:B------:R-:W-:-:S03]  /*1ff0*/  SEL R0, R0, RZ, !P0 ;  /* 0x000000ff00007207 */ /* 0x000fc60004000000 */
[----:B------:R-:W-:-:S04]  /*2000*/  IMAD.WIDE.U32 R104, R13, UR4, R8 ;  /* 0x000000040d687c25 */ /* 0x000fc8000f8e0008 */
[-C--:B------:R-:W-:Y:S02]  /*2010*/  IMAD R8, R148, R4.reuse, RZ ;  /* 0x0000000494087224 */ /* 0x080fe400078e02ff */
[----:B------:R-:W-:Y:S02]  /*2020*/  IMAD R14, R0, UR4, RZ ;  /* 0x00000004000e7c24 */ /* 0x000fe4000f8e02ff */
[----:B------:R-:W-:Y:S02]  /*2030*/  IMAD R43, R19, R5, R8 ;  /* 0x00000005132b7224 */ /* 0x000fe400078e0208 */
[----:B------:R-:W-:Y:S01]  /*2040*/  IMAD R101, R13, UR5, R14 ;  /* 0x000000050d657c24 */ /* 0x000fe2000f8e020e */
[----:B------:R-:W-:Y:S01]  /*2050*/  ULDC.64 UR4, c[0x0][0x328] ;  /* 0x0000ca0000047ab9 */ /* 0x000fe20000000a00 */
[----:B------:R-:W-:-:S04]  /*2060*/  IMAD.WIDE.U32 R8, R19, R4, R22 ;  /* 0x0000000413087225 */ /* 0x000fc800078e0016 */
[----:B------:R-:W-:Y:S01]  /*2070*/  IMAD R0, R0, UR4, RZ ;  /* 0x0000000400007c24 */ /* 0x000fe2000f8e02ff */
[----:B------:R-:W-:Y:S01]  /*2080*/  IADD3 R100, P0, R104, R8, RZ ;  /* 0x0000000868647210 */ /* 0x000fe20007f1e0ff */
[----:B------:R-:W-:Y:S02]  /*2090*/  IMAD.IADD R101, R105, 0x1, R101 ;  /* 0x0000000169657824 */ /* 0x000fe400078e0265 */
[----:B------:R-:W-:Y:S02]  /*20a0*/  IMAD R45, R13, UR5, R0 ;  /* 0x000000050d2d7c24 */ /* 0x000fe4000f8e0200 */
[-C--:B------:R-:W-:Y:S01]  /*20b0*/  IMAD R0, R148, R36.reuse, RZ ;  /* 0x0000002494007224 */ /* 0x080fe200078e02ff */
[----:B------:R-:W-:Y:S01]  /*20c0*/  IADD3.X R43, R101, R9, R43, P0, !PT ;  /* 0x00000009652b7210 */ /* 0x000fe200007fe42b */
[----:B------:R-:W-:Y:S01]  /*20d0*/  IMAD.WIDE.U32 R106, R13, UR4, R10 ;  /* 0x000000040d6a7c25 */ /* 0x000fe2000f8e000a */
[C---:B------:R-:W-:Y:S02]  /*20e0*/  SEL R9, R119.reuse, RZ, P3 ;  /* 0x000000ff77097207 */ /* 0x040fe40001800000 */
[----:B------:R-:W-:Y:S01]  /*20f0*/  SEL R11, R119, RZ, P2 ;  /* 0x000000ff770b7207 */ /* 0x000fe20001000000 */
[----:B------:R-:W-:Y:S01]  /*2100*/  IMAD R13, R19, R37, R0 ;  /* 0x00000025130d7224 */ /* 0x000fe200078e0200 */
[----:B------:R-:W-:Y:S01]  /*2110*/  SEL R0, R119, RZ, P5 ;  /* 0x000000ff77007207 */ /* 0x000fe20002800000 */
[----:B------:R-:W-:Y:S01]  /*2120*/  IMAD.IADD R9, R22, 0x1, R9 ;  /* 0x0000000116097824 */ /* 0x000fe200078e0209 */
[----:B------:R-:W-:Y:S01]  /*2130*/  IADD3 R11, R184, R11, RZ ;  /* 0x0000000bb80b7210 */ /* 0x000fe20007ffe0ff */
[----:B------:R-:W-:Y:S01]  /*2140*/  IMAD.IADD R115, R13, 0x1, R115 ;  /* 0x000000010d737824 */ /* 0x000fe200078e0273 */
[----:B------:R-:W-:Y:S01]  /*2150*/  IADD3 R113, R113, R13, RZ ;  /* 0x0000000d71717210 */ /* 0x000fe20007ffe0ff */
[----:B------:R-:W-:Y:S01]  /*2160*/  IMAD.IADD R13, R185, 0x1, R0 ;  /* 0x00000001b90d7824 */ /* 0x000fe200078e0200 */
[----:B------:R-:W-:Y:S01]  /*2170*/  SHF.R.S32.HI R0, RZ, 0x1f, R9 ;  /* 0x0000001fff007819 */ /* 0x000fe20000011409 */
[----:B------:R-:W-:Y:S01]  /*2180*/  IMAD.WIDE.U32 R114, R147, R36, R114 ;  /* 0x0000002493727225 */ /* 0x000fe200078e0072 */
[----:B------:R-:W-:-:S02]  /*2190*/  SHF.R.S32.HI R10, RZ, 0x1f, R11 ;  /* 0x0000001fff0a7819 */ /* 0x000fc4000001140b */
[CC--:B------:R-:W-:Y:S01]  /*21a0*/  LEA.HI R8, R0.reuse, R9.reuse, RZ, 0x3 ;  /* 0x0000000900087211 */ /* 0x0c0fe200078f18ff */
[----:B------:R-:W-:Y:S01]  /*21b0*/  IMAD.WIDE.U32 R112, R147, R36, R112 ;  /* 0x0000002493707225 */ /* 0x000fe200078e0070 */
[----:B------:R-:W-:Y:S02]  /*21c0*/  LEA.HI R0, R0, R9, RZ, 0x6 ;  /* 0x0000000900007211 */ /* 0x000fe400078f30ff */
[--C-:B------:R-:W-:Y:S01]  /*21d0*/  LOP3.LUT R15, R187, 0x38, R8.reuse, 0xf8, !PT ;  /* 0x00000038bb0f7812 */ /* 0x100fe200078ef808 */
[----:B------:R-:W-:Y:S01]  /*21e0*/  IMAD.SHL.U32 R119, R119, 0x2, RZ ;  /* 0x0000000277777824 */ /* 0x000fe200078e00ff */
[----:B------:R-:W-:Y:S01]  /*21f0*/  SHF.R.S32.HI R14, RZ, 0x1f, R13 ;  /* 0x0000001fff0e7819 */ /* 0x000fe2000001140d */
[----:B------:R-:W-:Y:S01]  /*2200*/  IMAD.SHL.U32 R9, R0, 0x80, RZ ;  /* 0x0000008000097824 */ /* 0x000fe200078e00ff */
[----:B------:R-:W-:Y:S02]  /*2210*/  LOP3.LUT R144, R15, R218, RZ, 0x3c, !PT ;  /* 0x000000da0f907212 */ /* 0x000fe400078e3cff */
[----:B------:R-:W-:-:S02]  /*2220*/  LOP3.LUT R0, R189, 0x38, R8, 0xf8, !PT ;  /* 0x00000038bd007812 */ /* 0x000fc400078ef808 */
[----:B------:R-:W-:Y:S02]  /*2230*/  LOP3.LUT R9, R9, 0xffffe000, RZ, 0xc0, !PT ;  /* 0xffffe00009097812 */ /* 0x000fe400078ec0ff */
[----:B------:R-:W-:Y:S02]  /*2240*/  LEA.HI R12, R10, R11, RZ, 0x3 ;  /* 0x0000000b0a0c7211 */ /* 0x000fe400078f18ff */
[----:B------:R-:W-:Y:S01]  /*2250*/  IADD3 R144, R144, R9, R193 ;  /* 0x0000000990907210 */ /* 0x000fe20007ffe0c1 */
[----:B------:R-:W-:Y:S01]  /*2260*/  IMAD R146, R190, 0x200, R9 ;  /* 0x00000200be927824 */ /* 0x000fe200078e0209 */
[----:B------:R-:W-:Y:S02]  /*2270*/  SHF.R.S32.HI R9, RZ, 0x1f, R147 ;  /* 0x0000001fff097819 */ /* 0x000fe40000011493 */
[----:B------:R-:W-:Y:S02]  /*2280*/  LEA.HI R10, R10, R11, RZ, 0x6 ;  /* 0x0000000b0a0a7211 */ /* 0x000fe400078f30ff */
[----:B------:R-:W-:Y:S01]  /*2290*/  LOP3.LUT R11, R0, R191, RZ, 0x3c, !PT ;  /* 0x000000bf000b7212 */ /* 0x000fe200078e3cff */
[----:B------:R-:W-:Y:S01]  /*22a0*/  IMAD R0, R9, R6, RZ ;  /* 0x0000000609007224 */ /* 0x000fe200078e02ff */
[----:B------:R-:W-:-:S02]  /*22b0*/  LEA.HI R44, R14, R13, RZ, 0x3 ;  /* 0x0000000d0e2c7211 */ /* 0x000fc400078f18ff */
[----:B------:R-:W-:Y:S01]  /*22c0*/  LEA.HI R14, R14, R13, RZ, 0x6 ;  /* 0x0000000d0e0e7211 */ /* 0x000fe200078f30ff */
[----:B------:R-:W-:Y:S01]  /*22d0*/  IMAD R33, R147, R7, R0 ;  /* 0x0000000793217224 */ /* 0x000fe200078e0200 */
[----:B------:R-:W-:Y:S01]  /*22e0*/  SHF.L.U32 R13, R10, 0x7, RZ ;  /* 0x000000070a0d7819 */ /* 0x000fe200000006ff */
[----:B------:R-:W-:Y:S01]  /*22f0*/  IMAD R0, R9, R36, RZ ;  /* 0x0000002409007224 */ /* 0x000fe200078e02ff */
[----:B------:R-:W-:Y:S01]  /*2300*/  LOP3.LUT R29, R187, 0x38, R44, 0xf8, !PT ;  /* 0x00000038bb1d7812 */ /* 0x000fe200078ef82c */
[----:B------:R-:W-:Y:S01]  /*2310*/  IMAD.SHL.U32 R20, R14, 0x80, RZ ;  /* 0x000000800e147824 */ /* 0x000fe200078e00ff */
[----:B------:R-:W-:Y:S01]  /*2320*/  LOP3.LUT R10, R189, 0x38, R12, 0xf8, !PT ;  /* 0x00000038bd0a7812 */ /* 0x000fe200078ef80c */
[----:B------:R-:W-:Y:S01]  /*2330*/  IMAD R5, R147, R37, R0 ;  /* 0x0000002593057224 */ /* 0x000fe200078e0200 */
[----:B------:R-:W-:Y:S01]  /*2340*/  LOP3.LUT R0, R189, 0x18, R22, 0xf8, !PT ;  /* 0x00000018bd007812 */ /* 0x000fe200078ef816 */
[----:B------:R-:W-:Y:S01]  /*2350*/  IMAD.SHL.U32 R37, R36, 0x80, RZ ;  /* 0x0000008024257824 */ /* 0x000fe200078e00ff */
[----:B------:R-:W-:Y:S01]  /*2360*/  LOP3.LUT R20, R20, 0xffffe000, RZ, 0xc0, !PT ;  /* 0xffffe00014147812 */ /* 0x000fe200078ec0ff */
[----:B------:R-:W-:Y:S01]  /*2370*/  IMAD.IADD R31, R5, 0x1, R115 ;  /* 0x00000001051f7824 */ /* 0x000fe200078e0273 */
[----:B------:R-:W-:-:S02]  /*2380*/  LOP3.LUT R13, R13, 0xffffe000, RZ, 0xc0, !PT ;  /* 0xffffe0000d0d7812 */ /* 0x000fc400078ec0ff */
[----:B------:R-:W-:Y:S01]  /*2390*/  LOP3.LUT R21, R187, 0x38, R12, 0xf8, !PT ;  /* 0x00000038bb157812 */ /* 0x000fe200078ef80c */
[----:B------:R-:W-:Y:S01]  /*23a0*/  IMAD R139, R190, 0x200, R20 ;  /* 0x00000200be8b7824 */ /* 0x000fe200078e0214 */
[----:B------:R-:W-:Y:S02]  /*23b0*/  LOP3.LUT R14, R189, 0x38, R44, 0xf8, !PT ;  /* 0x00000038bd0e7812 */ /* 0x000fe400078ef82c */
[----:B------:R-:W-:Y:S02]  /*23c0*/  LOP3.LUT R29, R29, R218, RZ, 0x3c, !PT ;  /* 0x000000da1d1d7212 */ /* 0x000fe400078e3cff */
[----:B------:R-:W-:Y:S02]  /*23d0*/  LOP3.LUT P0, RZ, R210, 0x4, RZ, 0xc0, !PT ;  /* 0x00000004d2ff7812 */ /* 0x000fe4000780c0ff */
[----:B------:R-:W-:Y:S02]  /*23e0*/  LOP3.LUT R35, R0, R191, RZ, 0x3c, !PT ;  /* 0x000000bf00237212 */ /* 0x000fe400078e3cff */
[----:B------:R-:W-:-:S02]  /*23f0*/  SEL R0, RZ, 0x20, P1 ;  /* 0x00000020ff007807 */ /* 0x000fc40000800000 */
[----:B------:R-:W-:Y:S02]  /*2400*/  LOP3.LUT R10, R10, R191, RZ, 0x3c, !PT ;  /* 0x000000bf0a0a7212 */ /* 0x000fe400078e3cff */
[----:B------:R-:W-:Y:S02]  /*2410*/  LEA R145, R190, R13, 0x9 ;  /* 0x0000000dbe917211 */ /* 0x000fe400078e48ff */
[----:B------:R-:W-:Y:S02]  /*2420*/  LOP3.LUT R138, R21, R218, RZ, 0x3c, !PT ;  /* 0x000000da158a7212 */ /* 0x000fe400078e3cff */
[----:B------:R-:W-:Y:S01]  /*2430*/  LOP3.LUT R14, R14, R191, RZ, 0x3c, !PT ;  /* 0x000000bf0e0e7212 */ /* 0x000fe200078e3cff */
[----:B------:R-:W-:Y:S01]  /*2440*/  IMAD.IADD R145, R145, 0x1, R10 ;  /* 0x0000000191917824 */ /* 0x000fe200078e020a */
[----:B------:R-:W-:Y:S02]  /*2450*/  IADD3 R135, R29, R20, R193 ;  /* 0x000000141d877210 */ /* 0x000fe40007ffe0c1 */
[----:B------:R-:W-:-:S02]  /*2460*/  SEL R124, R124, 0xffffffe0, !P0 ;  /* 0xffffffe07c7c7807 */ /* 0x000fc40004000000 */
[----:B------:R-:W-:Y:S02]  /*2470*/  LEA R35, R190, R35, 0x9 ;  /* 0x00000023be237211 */ /* 0x000fe400078e48ff */
[----:B------:R-:W-:Y:S02]  /*2480*/  LOP3.LUT R29, R8, 0xfffffff8, RZ, 0xc0, !PT ;  /* 0xfffffff8081d7812 */ /* 0x000fe400078ec0ff */
[----:B------:R-:W-:Y:S01]  /*2490*/  LOP3.LUT R21, R12, 0xfffffff8, RZ, 0xc0, !PT ;  /* 0xfffffff80c157812 */ /* 0x000fe200078ec0ff */
[----:B------:R-:W-:Y:S01]  /*24a0*/  IMAD.IADD R134, R124, 0x1, R35 ;  /* 0x000000017c867824 */ /* 0x000fe200078e0223 */
[----:B------:R-:W-:Y:S02]  /*24b0*/  LOP3.LUT R15, R44, 0xfffffff8, RZ, 0xc0, !PT ;  /* 0xfffffff82c0f7812 */ /* 0x000fe400078ec0ff */
[----:B------:R-:W-:Y:S02]  /*24c0*/  LOP3.LUT R0, R3, R0, RZ, 0xfc, !PT ;  /* 0x0000000003007212 */ /* 0x000fe400078efcff */
[----:B------:R-:W-:-:S02]  /*24d0*/  IADD3 R138, R138, R13, R193 ;  /* 0x0000000d8a8a7210 */ /* 0x000fc40007ffe0c1 */
[----:B------:R-:W-:Y:S02]  /*24e0*/  IADD3 R146, R146, R11, RZ ;  /* 0x0000000b92927210 */ /* 0x000fe40007ffe0ff */
[----:B------:R-:W-:Y:S02]  /*24f0*/  IADD3 R139, R139, R14, RZ ;  /* 0x0000000e8b8b7210 */ /* 0x000fe40007ffe0ff */
[----:B------:R-:W-:Y:S01]  /*2500*/  IADD3 R34, R109, R33, RZ ;  /* 0x000000216d227210 */ /* 0x000fe20007ffe0ff */
[----:B------:R-:W-:Y:S01]  /*2510*/  IMAD.IADD R33, R33, 0x1, R111 ;  /* 0x0000000121217824 */ /* 0x000fe200078e026f */
[----:B------:R-:W-:Y:S02]  /*2520*/  IADD3 R32, R113, R5, RZ ;  /* 0x0000000571207210 */ /* 0x000fe40007ffe0ff */
[----:B------:R-:W-:Y:S02]  /*2530*/  SHF.R.S32.HI R30, RZ, 0x3, R8 ;  /* 0x00000003ff1e7819 */ /* 0x000fe40000011408 */
[----:B------:R-:W-:-:S02]  /*2540*/  SHF.R.S32.HI R28, RZ, 0x3, R12 ;  /* 0x00000003ff1c7819 */ /* 0x000fc4000001140c */
[----:B------:R-:W-:Y:S02]  /*2550*/  SHF.L.U32 R36, R36, 0x6, RZ ;  /* 0x0000000624247819 */ /* 0x000fe400000006ff */
[----:B------:R-:W-:Y:S02]  /*2560*/  SHF.R.S32.HI R20, RZ, 0x3, R44 ;  /* 0x00000003ff147819 */ /* 0x000fe4000001142c */
[----:B------:R-:W-:Y:S02]  /*2570*/  LOP3.LUT R14, R3, 0x1, RZ, 0xc0, !PT ;  /* 0x00000001030e7812 */ /* 0x000fe400078ec0ff */
[----:B------:R-:W-:Y:S02]  /*2580*/  SHF.R.S32.HI R13, RZ, 0x1f, R29 ;  /* 0x0000001fff0d7819 */ /* 0x000fe4000001141d */
[----:B------:R-:W-:Y:S02]  /*2590*/  SHF.R.S32.HI R12, RZ, 0x1f, R21 ;  /* 0x0000001fff0c7819 */ /* 0x000fe40000011415 */
[----:B------:R-:W-:-:S02]  /*25a0*/  SHF.R.S32.HI R11, RZ, 0x1f, R15 ;  /* 0x0000001fff0b7819 */ /* 0x000fc4000001140f */
[C---:B------:R-:W-:Y:S02]  /*25b0*/  LOP3.LUT R10, R0.reuse, 0x2, RZ, 0xc0, !PT ;  /* 0x00000002000a7812 */ /* 0x040fe400078ec0ff */
[C---:B------:R-:W-:Y:S02]  /*25c0*/  LOP3.LUT R9, R0.reuse, 0x4, RZ, 0xc0, !PT ;  /* 0x0000000400097812 */ /* 0x040fe400078ec0ff */
[C---:B------:R-:W-:Y:S02]  /*25d0*/  LOP3.LUT R8, R0.reuse, 0x8, RZ, 0xc0, !PT ;  /* 0x0000000800087812 */ /* 0x040fe400078ec0ff */
[C---:B------:R-:W-:Y:S02]  /*25e0*/  LOP3.LUT R7, R0.reuse, 0x10, RZ, 0xc0, !PT ;  /* 0x0000001000077812 */ /* 0x040fe400078ec0ff */
[----:B------:R-:W-:Y:S02]  /*25f0*/  LOP3.LUT R6, R0, 0x20, RZ, 0xc0, !PT ;  /* 0x0000002000067812 */ /* 0x000fe400078ec0ff */
[----:B------:R-:W-:-:S07]  /*2600*/  IADD3 R5, R107, R45, RZ ;  /* 0x0000002d6b057210 */ /* 0x000fce0007ffe0ff */
.L_x_556:
[----:B0-----:R-:W0:Y:S01]  /*2610*/  LDC.64 R120, c[0x0][0x2d8] ;  /* 0x0000b600ff787b82 */ /* 0x001e220000000a00 */
[----:B-12---:R-:W-:Y:S01]  /*2620*/  VIADD R44, R26, 0xffffffff ;  /* 0xffffffff1a2c7836 */ /* 0x006fe20000000000 */
[----:B------:R-:W-:Y:S05]  /*2630*/  YIELD ;  /* 0x0000000000007946 */ /* 0x000fea0003800000 */
[----:B------:R-:W-:Y:S01]  /*2640*/  SHF.R.S32.HI R46, RZ, 0x1f, R44 ;  /* 0x0000001fff2e7819 */ /* 0x000fe2000001142c */
[----:B------:R-:W1:Y:S01]  /*2650*/  LDC R122, c[0x0][0x3d4] ;  /* 0x0000f500ff7a7b82 */ /* 0x000e620000000800 */
[-C--:B------:R-:W-:Y:S01]  /*2660*/  IMAD R3, R125, R44.reuse, RZ ;  /* 0x0000002c7d037224 */ /* 0x080fe200078e02ff */
[----:B------:R-:W-:Y:S01]  /*2670*/  BSSY B0, `(.L_x_457) ;  /* 0x000073a000007945 */ /* 0x000fe20003800000 */
[----:B------:R-:W-:-:S04]  /*2680*/  IMAD.WIDE.U32 R132, R42, R44, RZ ;  /* 0x0000002c2a847225 */ /* 0x000fc800078e00ff */
[----:B------:R-:W-:Y:S01]  /*2690*/  IMAD R3, R46, R42, R3 ;  /* 0x0000002a2e037224 */ /* 0x000fe200078e0203 */
[-C--:B------:R-:W-:Y:S01]  /*26a0*/  IADD3 R4, P5, R100, R132.reuse, RZ ;  /* 0x0000008464047210 */ /* 0x080fe20007fbe0ff */
[----:B------:R-:W-:Y:S01]  /*26b0*/  IMAD R54, R18, 0x6000, R134 ;  /* 0x0000600012367824 */ /* 0x000fe200078e0286 */
[----:B------:R-:W-:Y:S02]  /*26c0*/  IADD3 R0, P1, P4, R100, R132, R129 ;  /* 0x0000008464007210 */ /* 0x000fe40007c3e081 */
[----:B------:R-:W-:Y:S01]  /*26d0*/  IADD3 R96, R133, R3, RZ ;  /* 0x0000000385607210 */ /* 0x000fe20007ffe0ff */
[----:B------:R-:W-:Y:S01]  /*26e0*/  IMAD R54, R54, 0x2, R25 ;  /* 0x0000000236367824 */ /* 0x000fe200078e0219 */
[----:B0-----:R-:W-:-:S03]  /*26f0*/  LEA R56, P0, R4, R120, 0x1 ;  /* 0x0000007804387211 */ /* 0x001fc600078008ff */
[----:B------:R-:W-:Y:S01]  /*2700*/  IMAD.X R26, R96, 0x1, R43, P5 ;  /* 0x00000001601a7824 */ /* 0x000fe200028e062b */
[----:B------:R-:W-:Y:S02]  /*2710*/  LEA R52, P5, R0, R120, 0x1 ;  /* 0x0000007800347211 */ /* 0x000fe400078a08ff */
[----:B------:R-:W-:Y:S02]  /*2720*/  IADD3.X R3, R43, R96, R128, P1, P4 ;  /* 0x000000602b037210 */ /* 0x000fe40000fe8480 */
[-C--:B------:R-:W-:Y:S02]  /*2730*/  LEA.HI.X R57, R4, R121.reuse, R26, 0x1, P0 ;  /* 0x0000007904397211 */ /* 0x080fe400000f0c1a */
[----:B-1----:R-:W-:Y:S02]  /*2740*/  ISETP.GE.AND P0, PT, R122, 0x1, PT ;  /* 0x000000017a00780c */ /* 0x002fe40003f06270 */
[----:B------:R-:W-:Y:S01]  /*2750*/  LEA.HI.X R53, R0, R121, R3, 0x1, P5 ;  /* 0x0000007900357211 */ /* 0x000fe200028f0c03 */
[----:B------:R-:W-:Y:S01]  /*2760*/  IMAD R0, R18, 0x6000, R35 ;  /* 0x0000600012007824 */ /* 0x000fe200078e0223 */
[----:B------:R-:W-:-:S02]  /*2770*/  ISETP.GT.AND P1, PT, R44, R123, PT ;  /* 0x0000007b2c00720c */ /* 0x000fc40003f24270 */
[----:B------:R-:W-:Y:S02]  /*2780*/  MOV R26, R44 ;  /* 0x0000002c001a7202 */ /* 0x000fe40000000f00 */
[----:B------:R-:W-:Y:S02]  /*2790*/  P2R R118, PR, RZ, 0x2 ;  /* 0x00000002ff767803 */ /* 0x000fe40000000000 */
[----:B------:R-:W-:-:S03]  /*27a0*/  LEA R55, R0, R25, 0x1 ;  /* 0x0000001900377211 */ /* 0x000fc600078e08ff */
[----:B------:R-:W-:Y:S05]  /*27b0*/  @!P0 BRA `(.L_x_458) ;  /* 0x0000006c00c08947 */ /* 0x000fea0003800000 */
[----:B------:R-:W-:Y:S01]  /*27c0*/  ULDC.U8 UR4, c[0x0][0x3f0] ;  /* 0x0000fc0000047ab9 */ /* 0x000fe20000000000 */
[-C--:B------:R-:W-:Y:S01]  /*27d0*/  IMAD R0, R126, R44.reuse, RZ ;  /* 0x0000002c7e007224 */ /* 0x080fe200078e02ff */
[----:B------:R-:W-:Y:S01]  /*27e0*/  ISETP.NE.AND P0, PT, RZ, UR4, PT ;  /* 0x00000004ff007c0c */ /* 0x000fe2000bf05270 */
[----:B------:R-:W-:Y:S02]  /*27f0*/  IMAD R45, R127, R44, RZ ;  /* 0x0000002c7f2d7224 */ /* 0x000fe400078e02ff */
[C---:B------:R-:W-:Y:S02]  /*2800*/  IMAD R3, R46.reuse, R37, R0 ;  /* 0x000000252e037224 */ /* 0x040fe400078e0200 */
[----:B------:R-:W-:Y:S02]  /*2810*/  IMAD R45, R46, R40, R45 ;  /* 0x000000282e2d7224 */ /* 0x000fe400078e022d */
[----:B------:R-:W-:Y:S02]  /*2820*/  IMAD R4, R26, -0x80, R27 ;  /* 0xffffff801a047824 */ /* 0x000fe400078e021b */
[----:B------:R-:W-:-:S03]  /*2830*/  IMAD.WIDE.U32 R94, R37, R44, RZ ;  /* 0x0000002c255e7225 */ /* 0x000fc600078e00ff */
[----:B------:R-:W-:Y:S01]  /*2840*/  VIMNMX R4, R4, 0x80, PT ;  /* 0x0000008004047848 */ /* 0x000fe20003fe0100 */
[----:B------:R-:W-:-:S04]  /*2850*/  IMAD.WIDE.U32 R92, R40, R44, RZ ;  /* 0x0000002c285c7225 */ /* 0x000fc800078e00ff */
[----:B------:R-:W-:Y:S01]  /*2860*/  IMAD.IADD R0, R95, 0x1, R3 ;  /* 0x000000015f007824 */ /* 0x000fe200078e0203 */
[----:B------:R-:W-:Y:S01]  /*2870*/  IADD3 R3, R93, R45, RZ ;  /* 0x0000002d5d037210 */ /* 0x000fe20007ffe0ff */
[----:B------:R-:W-:Y:S06]  /*2880*/  @!P0 BRA `(.L_x_459) ;  /* 0x0000003000f08947 */ /* 0x000fec0003800000 */
[----:B------:R-:W-:Y:S01]  /*2890*/  ISETP.GE.AND P0, PT, R19, R4, PT ;  /* 0x000000041300720c */ /* 0x000fe20003f06270 */
[----:B------:R-:W-:Y:S01]  /*28a0*/  BSSY B1, `(.L_x_460) ;  /* 0x000003c000017945 */ /* 0x000fe20003800000 */
        /* <DEDUP_REMOVED lines=12> */
[----:B------:R-:W-:Y:S01]  /*2970*/  CS2R R132, SRZ ;  /* 0x0000000000847805 */ /* 0x000fe2000001ff00 */
[----:B------:R-:W-:Y:S06]  /*2980*/  @P0 BRA `(.L_x_461) ;  /* 0x0000000000b40947 */ /* 0x000fec0003800000 */
[----:B------:R-:W-:Y:S01]  /*2990*/  IADD3 R45, P4, R112, R94, RZ ;  /* 0x0000005e702d7210 */ /* 0x000fe20007f9e0ff */
[----:B------:R-:W-:Y:S01]  /*29a0*/  ULDC.64 UR4, c[0x0][0x3c8] ;  /* 0x0000f20000047ab9 */ /* 0x000fe20000000a00 */
[----:B------:R-:W-:Y:S01]  /*29b0*/  IADD3 R47, P1, R108, R92, RZ ;  /* 0x0000005c6c2f7210 */ /* 0x000fe20007f3e0ff */
[----:B------:R-:W-:Y:S01]  /*29c0*/  ULDC.64 UR6, c[0x0][0x3e0] ;  /* 0x0000f80000067ab9 */ /* 0x000fe20000000a00 */
[----:B------:R-:W-:Y:S01]  /*29d0*/  VIADD R51, R16, 0x10 ;  /* 0x0000001010337836 */ /* 0x000fe20000000000 */
[----:B------:R-:W-:Y:S01]  /*29e0*/  CS2R R130, SRZ ;  /* 0x0000000000827805 */ /* 0x000fe2000001ff00 */
[----:B------:R-:W-:Y:S01]  /*29f0*/  IMAD.X R46, R0, 0x1, R32, P4 ;  /* 0x00000001002e7824 */ /* 0x000fe200020e0620 */
[----:B------:R-:W-:Y:S02]  /*2a00*/  LEA R44, P4, R45, UR4, 0x1 ;  /* 0x000000042d2c7c11 */ /* 0x000fe4000f8808ff */
[----:B------:R-:W-:Y:S02]  /*2a10*/  CS2R R98, SRZ ;  /* 0x0000000000627805 */ /* 0x000fe4000001ff00 */
[----:B------:R-:W-:-:S02]  /*2a20*/  IADD3.X R50, R3, R34, RZ, P1, !PT ;  /* 0x0000002203327210 */ /* 0x000fc40000ffe4ff */
[----:B------:R-:W-:Y:S02]  /*2a30*/  CS2R R132, SRZ ;  /* 0x0000000000847805 */ /* 0x000fe4000001ff00 */
[----:B------:R-:W-:Y:S02]  /*2a40*/  LEA.HI.X R45, R45, UR5, R46, 0x1, P4 ;  /* 0x000000052d2d7c11 */ /* 0x000fe4000a0f0c2e */
[----:B------:R-:W-:Y:S02]  /*2a50*/  CS2R R120, SRZ ;  /* 0x0000000000787805 */ /* 0x000fe4000001ff00 */
[C---:B------:R-:W-:Y:S01]  /*2a60*/  LEA R46, P4, R47.reuse, UR6, 0x1 ;  /* 0x000000062f2e7c11 */ /* 0x040fe2000f8808ff */
[C---:B------:R-:W-:Y:S01]  /*2a70*/  VIADD R59, R16.reuse, 0x30 ;  /* 0x00000030103b7836 */ /* 0x040fe20000000000 */
[----:B------:R-:W-:Y:S02]  /*2a80*/  ISETP.GE.AND P1, PT, R16, R122, PT ;  /* 0x0000007a1000720c */ /* 0x000fe40003f26270 */
[----:B------:R-:W-:-:S02]  /*2a90*/  LEA.HI.X R47, R47, UR7, R50, 0x1, P4 ;  /* 0x000000072f2f7c11 */ /* 0x000fc4000a0f0c32 */
[----:B------:R-:W-:Y:S02]  /*2aa0*/  ISETP.GE.AND P4, PT, R51, R122, PT ;  /* 0x0000007a3300720c */ /* 0x000fe40003f86270 */
[----:B------:R-:W-:-:S07]  /*2ab0*/  IADD3 R51, R16, 0x20, RZ ;  /* 0x0000002010337810 */ /* 0x000fce0007ffe0ff */
[----:B------:R0:W5:Y:S04]  /*2ac0*/  @!P1 LDG.E.64 R130, desc[UR36][R44.64] ;  /* 0x000000242c829981 */ /* 0x000168000c1e1b00 */
[----:B------:R0:W5:Y:S01]  /*2ad0*/  @!P1 LDG.E.64 R132, desc[UR36][R46.64] ;  /* 0x000000242e849981 */ /* 0x000162000c1e1b00 */
[----:B------:R-:W-:-:S03]  /*2ae0*/  ISETP.GE.AND P1, PT, R51, R122, PT ;  /* 0x0000007a3300720c */ /* 0x000fc60003f26270 */
[----:B------:R0:W5:Y:S04]  /*2af0*/  @!P4 LDG.E.64 R98, desc[UR36][R44.64+0x20] ;  /* 0x000020242c62c981 */ /* 0x000168000c1e1b00 */
[----:B------:R0:W5:Y:S01]  /*2b00*/  @!P4 LDG.E.64 R120, desc[UR36][R46.64+0x20] ;  /* 0x000020242e78c981 */ /* 0x000162000c1e1b00 */
[----:B------:R-:W-:Y:S02]  /*2b10*/  ISETP.GE.AND P4, PT, R59, R122, PT ;  /* 0x0000007a3b00720c */ /* 0x000fe40003f86270 */
[----:B------:R-:W-:Y:S02]  /*2b20*/  CS2R R90, SRZ ;  /* 0x00000000005a7805 */ /* 0x000fe4000001ff00 */
[----:B------:R-:W-:Y:S02]  /*2b30*/  CS2R R96, SRZ ;  /* 0x0000000000607805 */ /* 0x000fe4000001ff00 */
[----:B------:R-:W-:-:S02]  /*2b40*/  CS2R R86, SRZ ;  /* 0x0000000000567805 */ /* 0x000fc4000001ff00 */
[----:B------:R-:W-:Y:S01]  /*2b50*/  CS2R R88, SRZ ;  /* 0x0000000000587805 */ /* 0x000fe2000001ff00 */
[C---:B------:R-:W-:Y:S01]  /*2b60*/  VIADD R59, R16.reuse, 0x50 ;  /* 0x00000050103b7836 */ /* 0x040fe20000000000 */
[----:B------:R-:W-:Y:S01]  /*2b70*/  IADD3 R51, R16, 0x40, RZ ;  /* 0x0000004010337810 */ /* 0x000fe20007ffe0ff */
        /* <DEDUP_REMOVED lines=10> */
[----:B------:R0:W5:Y:S04]  /*2c20*/  @!P1 LDG.E.64 R82, desc[UR36][R44.64+0x80] ;  /* 0x000080242c529981 */ /* 0x000168000c1e1b00 */
[----:B------:R0:W5:Y:S04]  /*2c30*/  @!P1 LDG.E.64 R84, desc[UR36][R46.64+0x80] ;  /* 0x000080242e549981 */ /* 0x000168000c1e1b00 */
[----:B------:R0:W5:Y:S04]  /*2c40*/  @!P4 LDG.E.64 R78, desc[UR36][R44.64+0xa0] ;  /* 0x0000a0242c4ec981 */ /* 0x000168000c1e1b00 */
[----:B------:R0:W5:Y:S02]  /*2c50*/  @!P4 LDG.E.64 R80, desc[UR36][R46.64+0xa0] ;  /* 0x0000a0242e50c981 */ /* 0x000164000c1e1b00 */
.L_x_461:
[----:B------:R-:W-:Y:S05]  /*2c60*/  BSYNC B1 ;  /* 0x0000000000017941 */ /* 0x000fea0003800000 */
.L_x_460:
        /* <DEDUP_REMOVED lines=12> */
[----:B-----5:R-:W-:Y:S01]  /*2d30*/  MOV R136, R78 ;  /* 0x0000004e00887202 */ /* 0x020fe20000000f00 */
[----:B------:R-:W-:Y:S01]  /*2d40*/  IMAD.MOV.U32 R137, RZ, RZ, R79 ;  /* 0x000000ffff897224 */ /* 0x000fe200078e004f */
[----:B------:R-:W-:Y:S01]  /*2d50*/  CS2R R76, SRZ ;  /* 0x00000000004c7805 */ /* 0x000fe2000001ff00 */
[----:B------:R-:W-:Y:S06]  /*2d60*/  @P4 BRA `(.L_x_463) ;  /* 0x0000000000b44947 */ /* 0x000fec0003800000 */
[----:B------:R-:W-:Y:S01]  /*2d70*/  IADD3 R94, P1, P5, R112, R94, R36 ;  /* 0x0000005e705e7210 */ /* 0x000fe20007d3e024 */
[----:B------:R-:W-:Y:S01]  /*2d80*/  ULDC.64 UR4, c[0x0][0x3c8] ;  /* 0x0000f20000047ab9 */ /* 0x000fe20000000a00 */
[----:B------:R-:W-:Y:S01]  /*2d90*/  ULDC.64 UR6, c[0x0][0x3e0] ;  /* 0x0000f80000067ab9 */ /* 0x000fe20000000a00 */
[----:B------:R-:W-:Y:S02]  /*2da0*/  CS2R R74, SRZ ;  /* 0x00000000004a7805 */ /* 0x000fe4000001ff00 */
[----:B0-----:R-:W-:Y:S02]  /*2db0*/  IADD3.X R45, R32, R0, R38, P1, P5 ;  /* 0x00000000202d7210 */ /* 0x001fe40000fea426 */
[----:B------:R-:W-:Y:S02]  /*2dc0*/  CS2R R76, SRZ ;  /* 0x00000000004c7805 */ /* 0x000fe4000001ff00 */
[----:B------:R-:W-:-:S04]  /*2dd0*/  IADD3 R92, P1, P5, R108, R92, R39 ;  /* 0x0000005c6c5c7210 */ /* 0x000fc80007d3e027 */
[----:B------:R-:W-:Y:S02]  /*2de0*/  IADD3.X R3, R34, R3, R41, P1, P5 ;  /* 0x0000000322037210 */ /* 0x000fe40000fea429 */
[----:B------:R-:W-:-:S04]  /*2df0*/  LEA R44, P1, R94, UR4, 0x1 ;  /* 0x000000045e2c7c11 */ /* 0x000fc8000f8208ff */
[----:B------:R-:W-:Y:S02]  /*2e00*/  LEA.HI.X R45, R94, UR5, R45, 0x1, P1 ;  /* 0x000000055e2d7c11 */ /* 0x000fe400088f0c2d */
[----:B------:R-:W-:-:S04]  /*2e10*/  LEA R46, P1, R92, UR6, 0x1 ;  /* 0x000000065c2e7c11 */ /* 0x000fc8000f8208ff */
[----:B------:R-:W-:Y:S02]  /*2e20*/  LEA.HI.X R47, R92, UR7, R3, 0x1, P1 ;  /* 0x000000075c2f7c11 */ /* 0x000fe400088f0c03 */
[C---:B------:R-:W-:Y:S02]  /*2e30*/  ISETP.GE.AND P1, PT, R16.reuse, R122, PT ;  /* 0x0000007a1000720c */ /* 0x040fe40003f26270 */
[----:B------:R-:W-:Y:S02]  /*2e40*/  IADD3 R3, R16, 0x10, RZ ;  /* 0x0000001010037810 */ /* 0x000fe40007ffe0ff */
[----:B------:R-:W-:Y:S02]  /*2e50*/  CS2R R70, SRZ ;  /* 0x0000000000467805 */ /* 0x000fe4000001ff00 */
[----:B------:R-:W-:-:S07]  /*2e60*/  CS2R R72, SRZ ;  /* 0x0000000000487805 */ /* 0x000fce000001ff00 */
[----:B------:R1:W5:Y:S04]  /*2e70*/  @!P1 LDG.E.64 R74, desc[UR36][R44.64] ;  /* 0x000000242c4a9981 */ /* 0x000368000c1e1b00 */
[----:B------:R1:W5:Y:S01]  /*2e80*/  @!P1 LDG.E.64 R76, desc[UR36][R46.64] ;  /* 0x000000242e4c9981 */ /* 0x000362000c1e1b00 */
[----:B------:R-:W-:Y:S01]  /*2e90*/  ISETP.GE.AND P1, PT, R3, R122, PT ;  /* 0x0000007a0300720c */ /* 0x000fe20003f26270 */
[----:B------:R-:W-:Y:S01]  /*2ea0*/  VIADD R3, R16, 0x20 ;  /* 0x0000002010037836 */ /* 0x000fe20000000000 */
[----:B------:R-:W-:Y:S02]  /*2eb0*/  CS2R R66, SRZ ;  /* 0x0000000000427805 */ /* 0x000fe4000001ff00 */
[----:B------:R-:W-:-:S09]  /*2ec0*/  CS2R R68, SRZ ;  /* 0x0000000000447805 */ /* 0x000fd2000001ff00 */
[----:B------:R1:W5:Y:S04]  /*2ed0*/  @!P1 LDG.E.64 R70, desc[UR36][R44.64+0x20] ;  /* 0x000020242c469981 */ /* 0x000368000c1e1b00 */
[----:B------:R1:W5:Y:S01]  /*2ee0*/  @!P1 LDG.E.64 R72, desc[UR36][R46.64+0x20] ;  /* 0x000020242e489981 */ /* 0x000362000c1e1b00 */
[----:B------:R-:W-:Y:S02]  /*2ef0*/  ISETP.GE.AND P1, PT, R3, R122, PT ;  /* 0x0000007a0300720c */ /* 0x000fe40003f26270 */
        /* <DEDUP_REMOVED lines=17> */
[----:B------:R-:W-:-:S13]  /*3010*/  ISETP.GE.AND P1, PT, R3, R122, PT ;  /* 0x0000007a0300720c */ /* 0x000fda0003f26270 */
[----:B------:R1:W5:Y:S04]  /*3020*/  @!P1 LDG.E.64 R48, desc[UR36][R44.64+0xa0] ;  /* 0x0000a0242c309981 */ /* 0x000368000c1e1b00 */
[----:B------:R1:W5:Y:S02]  /*3030*/  @!P1 LDG.E.64 R50, desc[UR36][R46.64+0xa0] ;  /* 0x0000a0242e329981 */ /* 0x000364000c1e1b00 */
.L_x_463:
[----:B------:R-:W-:Y:S05]  /*3040*/  BSYNC B1 ;  /* 0x0000000000017941 */ /* 0x000fea0003800000 */
.L_x_462:
[----:B------:R-:W-:Y:S01]  /*3050*/  IMAD.MOV.U32 R0, RZ, RZ, R82 ;  /* 0x000000ffff007224 */ /* 0x000fe200078e0052 */
[----:B------:R-:W-:Y:S01]  /*3060*/  MOV R3, R83 ;  /* 0x0000005300037202 */ /* 0x000fe20000000f00 */
[----:B01----:R-:W-:Y:S01]  /*3070*/  IMAD.MOV.U32 R44, RZ, RZ, R90 ;  /* 0x000000ffff2c7224 */ /* 0x003fe200078e005a */
[----:B------:R-:W-:Y:S02]  /*3080*/  MOV R45, R91 ;  /* 0x0000005b002d7202 */ /* 0x000fe40000000f00 */
[----:B------:R-:W-:Y:S01]  /*3090*/  PRMT R158, R0, 0x5410, R3 ;  /* 0x00005410009e7816 */ /* 0x000fe20000000003 */
[----:B------:R-:W-:Y:S01]  /*30a0*/  IMAD.MOV.U32 R0, RZ, RZ, R86 ;  /* 0x000000ffff007224 */ /* 0x000fe200078e0056 */
[----:B------:R-:W-:Y:S02]  /*30b0*/  MOV R3, R87 ;  /* 0x0000005700037202 */ /* 0x000fe40000000f00 */
[----:B------:R-:W-:Y:S01]  /*30c0*/  PRMT R168, R44, 0x5410, R45 ;  /* 0x000054102ca87816 */ /* 0x000fe2000000002d */
[----:B------:R-:W-:Y:S01]  /*30d0*/  IMAD.MOV.U32 R44, RZ, RZ, R130 ;  /* 0x000000ffff2c7224 */ /* 0x000fe200078e0082 */
[----:B------:R-:W-:Y:S01]  /*30e0*/  PRMT R160, R0, 0x5410, R3 ;  /* 0x0000541000a07816 */ /* 0x000fe20000000003 */
[----:B------:R-:W-:Y:S01]  /*30f0*/  IMAD.MOV.U32 R0, RZ, RZ, R98 ;  /* 0x000000ffff007224 */ /* 0x000fe200078e0062 */
[----:B------:R-:W-:-:S02]  /*3100*/  MOV R3, R99 ;  /* 0x0000006300037202 */ /* 0x000fc40000000f00 */
[----:B------:R-:W-:Y:S02]  /*3110*/  MOV R45, R131 ;  /* 0x00000083002d7202 */ /* 0x000fe40000000f00 */
[----:B------:R-:W-:Y:S01]  /*3120*/  PRMT R169, R0, 0x5410, R3 ;  /* 0x0000541000a97816 */ /* 0x000fe20000000003 */
[----:B------:R-:W-:Y:S01]  /*3130*/  IMAD.MOV.U32 R0, RZ, RZ, R80 ;  /* 0x000000ffff007224 */ /* 0x000fe200078e0050 */
[----:B------:R-:W-:Y:S01]  /*3140*/  PRMT R165, R44, 0x5410, R45 ;  /* 0x000054102ca57816 */ /* 0x000fe2000000002d */
[----:B------:R-:W-:Y:S01]  /*3150*/  IMAD.MOV.U32 R44, RZ, RZ, R84 ;  /* 0x000000ffff2c7224 */ /* 0x000fe200078e0054 */
[----:B------:R-:W-:Y:S02]  /*3160*/  MOV R3, R81 ;  /* 0x0000005100037202 */ /* 0x000fe40000000f00 */
        /* <DEDUP_REMOVED lines=14> */
[----:B-----5:R-:W-:Y:S01]  /*3250*/  IMAD.MOV.U32 R0, RZ, RZ, R48 ;  /* 0x000000ffff007224 */ /* 0x020fe200078e0030 */
        /* <DEDUP_REMOVED lines=10> */
[----:B------:R-:W-:-:S02]  /*3300*/  PRMT R156, R136, 0x5410, R137 ;  /* 0x00005410889c7816 */ /* 0x000fc40000000089 */
        /* <DEDUP_REMOVED lines=12> */
[----:B------:R-:W-:Y:S02]  /*33d0*/  ISETP.NE.AND P1, PT, R188, 0x3, PT ;  /* 0x00000003bc00780c */ /* 0x000fe40003f25270 */
[----:B------:R-:W-:Y:S01]  /*33e0*/  PRMT R93, R0, 0x5410, R3 ;  /* 0x00005410005d7816 */ /* 0x000fe20000000003 */
[----:B------:R-:W-:Y:S01]  /*33f0*/  IMAD.MOV.U32 R3, RZ, RZ, R68 ;  /* 0x000000ffff037224 */ /* 0x000fe200078e0044 */
[----:B------:R-:W-:Y:S01]  /*3400*/  PRMT R95, R44, 0x5410, R45 ;  /* 0x000054102c5f7816 */ /* 0x000fe2000000002d */
[----:B------:R-:W-:Y:S01]  /*3410*/  IMAD.MOV.U32 R44, RZ, RZ, R64 ;  /* 0x000000ffff2c7224 */ /* 0x000fe200078e0040 */
[----:B------:R-:W-:Y:S02]  /*3420*/  MOV R45, R65 ;  /* 0x00000041002d7202 */ /* 0x000fe40000000f00 */
[----:B------:R-:W-:-:S02]  /*3430*/  MOV R0, R69 ;  /* 0x0000004500007202 */ /* 0x000fc40000000f00 */
[----:B------:R-:W-:Y:S01]  /*3440*/  PRMT R137, R44, 0x5410, R45 ;  /* 0x000054102c897816 */ /* 0x000fe2000000002d */
[----:B------:R-:W-:Y:S01]  /*3450*/  IMAD.MOV.U32 R45, RZ, RZ, R72 ;  /* 0x000000ffff2d7224 */ /* 0x000fe200078e0048 */
[----:B------:R-:W-:Y:S01]  /*3460*/  PRMT R141, R3, 0x5410, R0 ;  /* 0x00005410038d7816 */ /* 0x000fe20000000000 */
[----:B------:R-:W-:Y:S01]  /*3470*/  IMAD.MOV.U32 R3, RZ, RZ, R76 ;  /* 0x000000ffff037224 */ /* 0x000fe200078e004c */
[----:B------:R-:W-:Y:S02]  /*3480*/  MOV R44, R73 ;  /* 0x00000049002c7202 */ /* 0x000fe40000000f00 */
[----:B------:R-:W-:Y:S02]  /*3490*/  MOV R0, R77 ;  /* 0x0000004d00007202 */ /* 0x000fe40000000f00 */
[----:B------:R-:W-:Y:S02]  /*34a0*/  PRMT R143, R45, 0x5410, R44 ;  /* 0x000054102d8f7816 */ /* 0x000fe4000000002c */
[----:B------:R-:W-:Y:S01]  /*34b0*/  PRMT R153, R3, 0x5410, R0 ;  /* 0x0000541003997816 */ /* 0x000fe20000000000 */
[----:B------:R-:W-:Y:S06]  /*34c0*/  @!P1 BRA `(.L_x_464) ;  /* 0x0000000000049947 */ /* 0x000fec0003800000 */
[----:B------:R-:W-:Y:S01]  /*34d0*/  BPT.TRAP 0x1 ;  /* 0x000000040000795c */ /* 0x000fe20000300000 */
.L_x_464:
[----:B------:R-:W-:Y:S01]  /*34e0*/  IMAD R3, R18, 0x8, R2 ;  /* 0x0000000812037824 */ /* 0x000fe200078e0202 */
[----:B------:R-:W-:Y:S01]  /*34f0*/  SHF.L.U32 R0, R186, 0x1f, RZ ;  /* 0x0000001fba007819 */ /* 0x000fe200000006ff */
[----:B------:R-:W-:Y:S03]  /*3500*/  BSSY B1, `(.L_x_465) ;  /* 0x0000003000017945 */ /* 0x000fe60003800000 */
[----:B------:R-:W0:Y:S02]  /*3510*/  SYNCS.PHASECHK.TRANS64.TRYWAIT P5, [R3+URZ+0x34890], R0 ;  /* 0x03489000030075a7 */ /* 0x000e2400080a017f */
[----:B0-----:R-:W-:Y:S05]  /*3520*/  @!P5 BRA `(.L_x_466) ;  /* 0x000001b00080d947 */ /* 0x001fea0003800000 */
.L_x_766:
[----:B------:R-:W-:Y:S05]  /*3530*/  BSYNC B1 ;  /* 0x0000000000017941 */ /* 0x000fea0003800000 */
.L_x_465:
[----:B------:R-:W-:Y:S04]  /*3540*/  BSSY B1, `(.L_x_467) ;  /* 0x0000139000017945 */ /* 0x000fe80003800000 */
[----:B------:R-:W-:Y:S05]  /*3550*/  @P0 BRA `(.L_x_468) ;  /* 0x0000001000dc0947 */ /* 0x000fea0003800000 */
[----:B------:R-:W-:Y:S01]  /*3560*/  ISETP.NE.AND P0, PT, R14, RZ, PT ;  /* 0x000000ff0e00720c */ /* 0x000fe20003f05270 */
[----:B------:R-:W-:-:S12]  /*3570*/  BSSY B2, `(.L_x_469) ;  /* 0x0000031000027945 */ /* 0x000fd80003800000 */
[----:B------:R-:W-:Y:S05]  /*3580*/  @!P0 BRA `(.L_x_470) ;  /* 0x0000000000bc8947 */ /* 0x000fea0003800000 */
[----:B------:R1:W2:Y:S01]  /*3590*/  LDS.128 R44, [R55] ;  /* 0x00000000372c7984 */ /* 0x0002a20000000c00 */
[----:B------:R-:W-:Y:S01]  /*35a0*/  ISETP.GE.AND P0, PT, R16, R122, PT ;  /* 0x0000007a1000720c */ /* 0x000fe20003f06270 */
[----:B------:R-:W-:-:S12]  /*35b0*/  BSSY B3, `(.L_x_471) ;  /* 0x000002b000037945 */ /* 0x000fd80003800000 */
[----:B-1----:R-:W-:Y:S05]  /*35c0*/  @P0 BRA `(.L_x_472) ;  /* 0x0000000000a40947 */ /* 0x002fea0003800000 */
[--C-:B------:R-:W-:Y:S01]  /*35d0*/  SHF.R.U64 R161, R130, 0x10, R131.reuse ;  /* 0x0000001082a17819 */ /* 0x100fe20000001283 */
[--C-:B--2---:R-:W-:Y:S01]  /*35e0*/  HADD2.F32 R162, -RZ, R45.reuse.H1_H1 ;  /* 0x3000002dffa27230 */ /* 0x104fe20000004100 */
[----:B------:R-:W-:Y:S01]  /*35f0*/  SHF.R.U32.HI R130, RZ, 0x10, R131 ;  /* 0x00000010ff827819 */ /* 0x000fe20000011683 */
[----:B------:R-:W-:Y:S01]  /*3600*/  HADD2.F32 R166, -RZ, R45.H0_H0 ;  /* 0x2000002dffa67230 */ /* 0x000fe20000004100 */
[--C-:B------:R-:W-:Y:S01]  /*3610*/  SHF.R.U64 R131, R132, 0x10, R133.reuse ;  /* 0x0000001084837819 */ /* 0x100fe20000001285 */
[--C-:B------:R-:W-:Y:S01]  /*3620*/  HADD2.F32 R132, -RZ, R47.reuse.H1_H1 ;  /* 0x3000002fff847230 */ /* 0x100fe20000004100 */
[----:B------:R-:W-:Y:S01]  /*3630*/  SHF.R.U32.HI R133, RZ, 0x10, R133 ;  /* 0x00000010ff857819 */ /* 0x000fe20000011685 */
[----:B------:R-:W-:Y:S02]  /*3640*/  HADD2.F32 R164, -RZ, R47.H0_H0 ;  /* 0x2000002fffa47230 */ /* 0x000fe40000004100 */
[----:B------:R-:W-:Y:S02]  /*3650*/  HADD2.F32 R163, -RZ, R131.H0_H0 ;  /* 0x20000083ffa37230 */ /* 0x000fe40000004100 */
[----:B------:R-:W-:-:S02]  /*3660*/  HADD2.F32 R133, -RZ, R133.H0_H0 ;  /* 0x20000085ff857230 */ /* 0x000fc40000004100 */
[----:B------:R-:W-:Y:S02]  /*3670*/  HADD2.F32 R161, -RZ, R161.H0_H0 ;  /* 0x200000a1ffa17230 */ /* 0x000fe40000004100 */
[----:B------:R-:W-:Y:S01]  /*3680*/  FMUL.FTZ R45, R162, R163 ;  /* 0x000000a3a22d7220 */ /* 0x000fe20000410000 */
[----:B------:R-:W-:Y:S02]  /*3690*/  HADD2.F32 R131, -RZ, R130.H0_H0 ;  /* 0x20000082ff837230 */ /* 0x000fe40000004100 */
[----:B------:R-:W-:Y:S01]  /*36a0*/  FMUL.FTZ R47, R132, R133 ;  /* 0x00000085842f7220 */ /* 0x000fe20000410000 */
[----:B------:R-:W-:Y:S01]  /*36b0*/  FMUL.FTZ R163, R166, R163 ;  /* 0x000000a3a6a37220 */ /* 0x000fe20000410000 */
[----:B------:R-:W-:Y:S01]  /*36c0*/  FMUL.FTZ R133, R164, R133 ;  /* 0x00000085a4857220 */ /* 0x000fe20000410000 */
[----:B------:R-:W-:Y:S01]  /*36d0*/  FFMA.FTZ R45, R166, R161, -R45 ;  /* 0x000000a1a62d7223 */ /* 0x000fe2000001082d */
[----:B------:R-:W-:Y:S01]  /*36e0*/  FFMA.FTZ R47, R164, R131, -R47 ;  /* 0x00000083a42f7223 */ /* 0x000fe2000001082f */
[----:B------:R-:W-:Y:S01]  /*36f0*/  FFMA.FTZ R130, R162, R161, R163 ;  /* 0x000000a1a2827223 */ /* 0x000fe200000100a3 */
[----:B------:R-:W-:Y:S01]  /*3700*/  FFMA.FTZ R132, R132, R131, R133 ;  /* 0x0000008384847223 */ /* 0x000fe20000010085 */
[----:B------:R-:W-:-:S02]  /*3710*/  HADD2.F32 R133, -RZ, R167.H0_H0 ;  /* 0x200000a7ff857230 */ /* 0x000fc40000004100 */
[--C-:B------:R-:W-:Y:S01]  /*3720*/  HADD2.F32 R162, -RZ, R44.reuse.H1_H1 ;  /* 0x3000002cffa27230 */ /* 0x100fe20000004100 */
[----:B------:R-:W-:Y:S01]  /*3730*/  F2FP.F16.F32.PACK_AB R45, R130, R45 ;  /* 0x0000002d822d723e */ /* 0x000fe200000000ff */
[----:B------:R-:W-:Y:S01]  /*3740*/  HADD2.F32 R164, -RZ, R44.H0_H0 ;  /* 0x2000002cffa47230 */ /* 0x000fe20000004100 */
[----:B------:R-:W-:Y:S01]  /*3750*/  F2FP.F16.F32.PACK_AB R47, R132, R47 ;  /* 0x0000002f842f723e */ /* 0x000fe200000000ff */
[----:B------:R-:W-:Y:S02]  /*3760*/  HADD2.F32 R131, -RZ, R167.H1_H1 ;  /* 0x300000a7ff837230 */ /* 0x000fe40000004100 */
[-C--:B------:R-:W-:Y:S01]  /*3770*/  FMUL.FTZ R163, R162, R133.reuse ;  /* 0x00000085a2a37220 */ /* 0x080fe20000410000 */
[--C-:B------:R-:W-:Y:S02]  /*3780*/  HADD2.F32 R44, -RZ, R46.reuse.H1_H1 ;  /* 0x3000002eff2c7230 */ /* 0x100fe40000004100 */
[----:B------:R-:W-:Y:S01]  /*3790*/  FMUL.FTZ R167, R164, R133 ;  /* 0x00000085a4a77220 */ /* 0x000fe20000410000 */
[----:B------:R-:W-:-:S02]  /*37a0*/  HADD2.F32 R46, -RZ, R46.H0_H0 ;  /* 0x2000002eff2e7230 */ /* 0x000fc40000004100 */
[--C-:B------:R-:W-:Y:S02]  /*37b0*/  HADD2.F32 R161, -RZ, R165.reuse.H0_H0 ;  /* 0x200000a5ffa17230 */ /* 0x100fe40000004100 */
[-C--:B------:R-:W-:Y:S01]  /*37c0*/  FMUL.FTZ R133, R44, R131.reuse ;  /* 0x000000832c857220 */ /* 0x080fe20000410000 */
[----:B------:R-:W-:Y:S02]  /*37d0*/  HADD2.F32 R165, -RZ, R165.H1_H1 ;  /* 0x300000a5ffa57230 */ /* 0x000fe40000004100 */
[----:B------:R-:W-:Y:S01]  /*37e0*/  FMUL.FTZ R131, R46, R131 ;  /* 0x000000832e837220 */ /* 0x000fe20000410000 */
[-C--:B------:R-:W-:Y:S01]  /*37f0*/  FFMA.FTZ R163, R164, R161.reuse, -R163 ;  /* 0x000000a1a4a37223 */ /* 0x080fe200000108a3 */
[----:B------:R-:W-:Y:S01]  /*3800*/  FFMA.FTZ R162, R162, R161, R167 ;  /* 0x000000a1a2a27223 */ /* 0x000fe200000100a7 */
[-C--:B------:R-:W-:Y:S01]  /*3810*/  FFMA.FTZ R133, R46, R165.reuse, -R133 ;  /* 0x000000a52e857223 */ /* 0x080fe20000010885 */
[----:B------:R-:W-:-:S03]  /*3820*/  FFMA.FTZ R44, R44, R165, R131 ;  /* 0x000000a52c2c7223 */ /* 0x000fc60000010083 */
[----:B------:R-:W-:Y:S02]  /*3830*/  F2FP.F16.F32.PACK_AB R162, R162, R163 ;  /* 0x000000a3a2a2723e */ /* 0x000fe400000000ff */
[----:B------:R-:W-:Y:S02]  /*3840*/  F2FP.F16.F32.PACK_AB R46, R44, R133 ;  /* 0x000000852c2e723e */ /* 0x000fe400000000ff */
[----:B------:R-:W-:-:S07]  /*3850*/  MOV R44, R162 ;  /* 0x000000a2002c7202 */ /* 0x000fce0000000f00 */
.L_x_472:
[----:B------:R-:W-:Y:S05]  /*3860*/  BSYNC B3 ;  /* 0x0000000000037941 */ /* 0x000fea0003800000 */
.L_x_471:
[----:B--2---:R1:W-:Y:S02]  /*3870*/  STG.E.128 desc[UR36][R56.64], R44 ;  /* 0x0000002c38007986 */ /* 0x0043e4000c101d24 */
.L_x_470:
[----:B------:R-:W-:Y:S05]  /*3880*/  BSYNC B2 ;  /* 0x0000000000027941 */ /* 0x000fea0003800000 */
.L_x_469:
[----:B------:R-:W-:Y:S01]  /*3890*/  ISETP.NE.AND P0, PT, R10, RZ, PT ;  /* 0x000000ff0a00720c */ /* 0x000fe20003f05270 */
[----:B------:R-:W-:-:S12]  /*38a0*/  BSSY B2, `(.L_x_473) ;  /* 0x0000031000027945 */ /* 0x000fd80003800000 */
[----:B------:R-:W-:Y:S05]  /*38b0*/  @!P0 BRA `(.L_x_474) ;  /* 0x0000000000bc8947 */ /* 0x000fea0003800000 */
[----:B-1----:R1:W2:Y:S01]  /*38c0*/  LDS.128 R44, [R54] ;  /* 0x00000000362c7984 */ /* 0x0022a20000000c00 */
[----:B------:R-:W-:Y:S01]  /*38d0*/  VIADD R131, R16, 0x10 ;  /* 0x0000001010837836 */ /* 0x000fe20000000000 */
[----:B------:R-:W-:Y:S04]  /*38e0*/  BSSY B3, `(.L_x_475) ;  /* 0x000002b000037945 */ /* 0x000fe80003800000 */
[----:B------:R-:W-:-:S13]  /*38f0*/  ISETP.GE.AND P0, PT, R131, R122, PT ;  /* 0x0000007a8300720c */ /* 0x000fda0003f06270 */
[----:B-1----:R-:W-:Y:S05]  /*3900*/  @P0 BRA `(.L_x_476) ;  /* 0x0000000000a00947 */ /* 0x002fea0003800000 */
[--C-:B------:R-:W-:Y:S01]  /*3910*/  SHF.R.U64 R120, R120, 0x10, R121.reuse ;  /* 0x0000001078787819 */ /* 0x100fe20000001279 */
[--C-:B--2---:R-:W-:Y:S01]  /*3920*/  HADD2.F32 R131, -RZ, R45.reuse.H1_H1 ;  /* 0x3000002dff837230 */ /* 0x104fe20000004100 */
[----:B------:R-:W-:Y:S01]  /*3930*/  SHF.R.U32.HI R121, RZ, 0x10, R121 ;  /* 0x00000010ff797819 */ /* 0x000fe20000011679 */
[----:B------:R-:W-:Y:S01]  /*3940*/  HADD2.F32 R45, -RZ, R45.H0_H0 ;  /* 0x2000002dff2d7230 */ /* 0x000fe20000004100 */
[--C-:B------:R-:W-:Y:S01]  /*3950*/  SHF.R.U64 R98, R98, 0x10, R99.reuse ;  /* 0x0000001062627819 */ /* 0x100fe20000001263 */
[----:B------:R-:W-:Y:S01]  /*3960*/  HADD2.F32 R120, -RZ, R120.H0_H0 ;  /* 0x20000078ff787230 */ /* 0x000fe20000004100 */
[----:B------:R-:W-:Y:S01]  /*3970*/  SHF.R.U32.HI R99, RZ, 0x10, R99 ;  /* 0x00000010ff637819 */ /* 0x000fe20000011663 */
[----:B------:R-:W-:Y:S02]  /*3980*/  HADD2.F32 R121, -RZ, R121.H0_H0 ;  /* 0x20000079ff797230 */ /* 0x000fe40000004100 */
[--C-:B------:R-:W-:Y:S02]  /*3990*/  HADD2.F32 R130, -RZ, R47.reuse.H1_H1 ;  /* 0x3000002fff827230 */ /* 0x100fe40000004100 */
[----:B------:R-:W-:Y:S01]  /*39a0*/  FMUL.FTZ R162, R131, R120 ;  /* 0x0000007883a27220 */ /* 0x000fe20000410000 */
[----:B------:R-:W-:-:S02]  /*39b0*/  HADD2.F32 R132, -RZ, R47.H0_H0 ;  /* 0x2000002fff847230 */ /* 0x000fc40000004100 */
[C---:B------:R-:W-:Y:S01]  /*39c0*/  FMUL.FTZ R120, R45.reuse, R120 ;  /* 0x000000782d787220 */ /* 0x040fe20000410000 */
[----:B------:R-:W-:Y:S02]  /*39d0*/  HADD2.F32 R98, -RZ, R98.H0_H0 ;  /* 0x20000062ff627230 */ /* 0x000fe40000004100 */
[-C--:B------:R-:W-:Y:S01]  /*39e0*/  FMUL.FTZ R47, R130, R121.reuse ;  /* 0x00000079822f7220 */ /* 0x080fe20000410000 */
[----:B------:R-:W-:Y:S02]  /*39f0*/  HADD2.F32 R99, -RZ, R99.H0_H0 ;  /* 0x20000063ff637230 */ /* 0x000fe40000004100 */
[----:B------:R-:W-:Y:S01]  /*3a00*/  FMUL.FTZ R121, R132, R121 ;  /* 0x0000007984797220 */ /* 0x000fe20000410000 */
[-C--:B------:R-:W-:Y:S01]  /*3a10*/  FFMA.FTZ R162, R45, R98.reuse, -R162 ;  /* 0x000000622da27223 */ /* 0x080fe200000108a2 */
[----:B------:R-:W-:Y:S02]  /*3a20*/  FFMA.FTZ R131, R131, R98, R120 ;  /* 0x0000006283837223 */ /* 0x000fe40000010078 */
[----:B------:R-:W-:Y:S01]  /*3a30*/  FFMA.FTZ R130, R130, R99, R121 ;  /* 0x0000006382827223 */ /* 0x000fe20000010079 */
[----:B------:R-:W-:-:S02]  /*3a40*/  HADD2.F32 R98, -RZ, R44.H1_H1 ;  /* 0x3000002cff627230 */ /* 0x000fc40000004100 */
[----:B------:R-:W-:Y:S01]  /*3a50*/  FFMA.FTZ R47, R132, R99, -R47 ;  /* 0x00000063842f7223 */ /* 0x000fe2000001082f */
[----:B------:R-:W-:Y:S02]  /*3a60*/  HADD2.F32 R121, -RZ, R172.H0_H0 ;  /* 0x200000acff797230 */ /* 0x000fe40000004100 */
[----:B------:R-:W-:Y:S02]  /*3a70*/  HADD2.F32 R44, -RZ, R44.H0_H0 ;  /* 0x2000002cff2c7230 */ /* 0x000fe40000004100 */
[----:B------:R-:W-:Y:S02]  /*3a80*/  HADD2.F32 R45, -RZ, R172.H1_H1 ;  /* 0x300000acff2d7230 */ /* 0x000fe40000004100 */
[-C--:B------:R-:W-:Y:S01]  /*3a90*/  FMUL.FTZ R133, R98, R121.reuse ;  /* 0x0000007962857220 */ /* 0x080fe20000410000 */
[--C-:B------:R-:W-:Y:S02]  /*3aa0*/  HADD2.F32 R120, -RZ, R46.reuse.H1_H1 ;  /* 0x3000002eff787230 */ /* 0x100fe40000004100 */
[----:B------:R-:W-:Y:S01]  /*3ab0*/  FMUL.FTZ R161, R44, R121 ;  /* 0x000000792ca17220 */ /* 0x000fe20000410000 */
[----:B------:R-:W-:Y:S01]  /*3ac0*/  HADD2.F32 R46, -RZ, R46.H0_H0 ;  /* 0x2000002eff2e7230 */ /* 0x000fe20000004100 */
[----:B------:R-:W-:Y:S01]  /*3ad0*/  F2FP.F16.F32.PACK_AB R47, R130, R47 ;  /* 0x0000002f822f723e */ /* 0x000fe200000000ff */
[----:B------:R-:W-:-:S02]  /*3ae0*/  HADD2.F32 R99, -RZ, R169.H0_H0 ;  /* 0x200000a9ff637230 */ /* 0x000fc40000004100 */
[-C--:B------:R-:W-:Y:S01]  /*3af0*/  FMUL.FTZ R121, R120, R45.reuse ;  /* 0x0000002d78797220 */ /* 0x080fe20000410000 */
[----:B------:R-:W-:Y:S02]  /*3b00*/  HADD2.F32 R169, -RZ, R169.H1_H1 ;  /* 0x300000a9ffa97230 */ /* 0x000fe40000004100 */
[----:B------:R-:W-:Y:S01]  /*3b10*/  FMUL.FTZ R45, R46, R45 ;  /* 0x0000002d2e2d7220 */ /* 0x000fe20000410000 */
[-C--:B------:R-:W-:Y:S01]  /*3b20*/  FFMA.FTZ R133, R44, R99.reuse, -R133 ;  /* 0x000000632c857223 */ /* 0x080fe20000010885 */
[----:B------:R-:W-:Y:S01]  /*3b30*/  FFMA.FTZ R98, R98, R99, R161 ;  /* 0x0000006362627223 */ /* 0x000fe200000100a1 */
[-C--:B------:R-:W-:Y:S01]  /*3b40*/  FFMA.FTZ R121, R46, R169.reuse, -R121 ;  /* 0x000000a92e797223 */ /* 0x080fe20000010879 */
[----:B------:R-:W-:Y:S01]  /*3b50*/  FFMA.FTZ R120, R120, R169, R45 ;  /* 0x000000a978787223 */ /* 0x000fe2000001002d */
[----:B------:R-:W-:Y:S02]  /*3b60*/  F2FP.F16.F32.PACK_AB R45, R131, R162 ;  /* 0x000000a2832d723e */ /* 0x000fe400000000ff */
[----:B------:R-:W-:-:S02]  /*3b70*/  F2FP.F16.F32.PACK_AB R44, R98, R133 ;  /* 0x00000085622c723e */ /* 0x000fc400000000ff */
[----:B------:R-:W-:-:S07]  /*3b80*/  F2FP.F16.F32.PACK_AB R46, R120, R121 ;  /* 0x00000079782e723e */ /* 0x000fce00000000ff */
.L_x_476:
[----:B------:R-:W-:Y:S05]  /*3b90*/  BSYNC B3 ;  /* 0x0000000000037941 */ /* 0x000fea0003800000 */
.L_x_475:
[----:B--2---:R2:W-:Y:S02]  /*3ba0*/  STG.E.128 desc[UR36][R56.64+0x40], R44 ;  /* 0x0000402c38007986 */ /* 0x0045e4000c101d24 */
.L_x_474:
[----:B------:R-:W-:Y:S05]  /*3bb0*/  BSYNC B2 ;  /* 0x0000000000027941 */ /* 0x000fea0003800000 */
.L_x_473:
[----:B------:R-:W-:Y:S01]  /*3bc0*/  ISETP.NE.AND P0, PT, R9, RZ, PT ;  /* 0x000000ff0900720c */ /* 0x000fe20003f05270 */
[----:B------:R-:W-:-:S12]  /*3bd0*/  BSSY B2, `(.L_x_477) ;  /* 0x0000034000027945 */ /* 0x000fd80003800000 */
[----:B------:R-:W-:Y:S05]  /*3be0*/  @!P0 BRA `(.L_x_478) ;  /* 0x0000000000c88947 */ /* 0x000fea0003800000 */
[----:B-12---:R1:W2:Y:S01]  /*3bf0*/  LDS.128 R44, [R55+0x4000] ;  /* 0x00400000372c7984 */ /* 0x0062a20000000c00 */
[----:B------:R-:W-:Y:S01]  /*3c00*/  IADD3 R99, R16, 0x20, RZ ;  /* 0x0000002010637810 */ /* 0x000fe20007ffe0ff */
[----:B------:R-:W-:Y:S03]  /*3c10*/  BSSY B3, `(.L_x_479) ;  /* 0x000002e000037945 */ /* 0x000fe60003800000 */
[----:B------:R-:W-:-:S13]  /*3c20*/  ISETP.GE.AND P0, PT, R99, R122, PT ;  /* 0x0000007a6300720c */ /* 0x000fda0003f06270 */
[----:B-1----:R-:W-:Y:S05]  /*3c30*/  @P0 BRA `(.L_x_480) ;  /* 0x0000000000ac0947 */ /* 0x002fea0003800000 */
[--C-:B------:R-:W-:Y:S02]  /*3c40*/  SHF.R.U64 R130, R96, 0x10, R97.reuse ;  /* 0x0000001060827819 */ /* 0x100fe40000001261 */
[----:B------:R-:W-:Y:S01]  /*3c50*/  SHF.R.U32.HI R96, RZ, 0x10, R97 ;  /* 0x00000010ff607819 */ /* 0x000fe20000011661 */
[----:B--2---:R-:W-:Y:S01]  /*3c60*/  IMAD.MOV.U32 R97, RZ, RZ, R45 ;  /* 0x000000ffff617224 */ /* 0x004fe200078e002d */
[----:B------:R-:W-:Y:S01]  /*3c70*/  MOV R120, R47 ;  /* 0x0000002f00787202 */ /* 0x000fe20000000f00 */
[----:B------:R-:W-:Y:S01]  /*3c80*/  HADD2.F32 R130, -RZ, R130.H0_H0 ;  /* 0x20000082ff827230 */ /* 0x000fe20000004100 */
[--C-:B------:R-:W-:Y:S01]  /*3c90*/  SHF.R.U64 R98, R90, 0x10, R91.reuse ;  /* 0x000000105a627819 */ /* 0x100fe2000000125b */
[----:B------:R-:W-:Y:S01]  /*3ca0*/  HADD2.F32 R45, -RZ, R96.H0_H0 ;  /* 0x20000060ff2d7230 */ /* 0x000fe20000004100 */
[----:B------:R-:W-:Y:S01]  /*3cb0*/  SHF.R.U32.HI R90, RZ, 0x10, R91 ;  /* 0x00000010ff5a7819 */ /* 0x000fe2000001165b */
[--C-:B------:R-:W-:Y:S02]  /*3cc0*/  HADD2.F32 R47, -RZ, R97.reuse.H1_H1 ;  /* 0x30000061ff2f7230 */ /* 0x100fe40000004100 */
[----:B------:R-:W-:-:S02]  /*3cd0*/  HADD2.F32 R97, -RZ, R97.H0_H0 ;  /* 0x20000061ff617230 */ /* 0x000fc40000004100 */
[--C-:B------:R-:W-:Y:S02]  /*3ce0*/  HADD2.F32 R96, -RZ, R120.reuse.H1_H1 ;  /* 0x30000078ff607230 */ /* 0x100fe40000004100 */
[----:B------:R-:W-:Y:S02]  /*3cf0*/  HADD2.F32 R120, -RZ, R120.H0_H0 ;  /* 0x20000078ff787230 */ /* 0x000fe40000004100 */
[----:B------:R-:W-:Y:S02]  /*3d00*/  HADD2.F32 R98, -RZ, R98.H0_H0 ;  /* 0x20000062ff627230 */ /* 0x000fe40000004100 */
[-C--:B------:R-:W-:Y:S01]  /*3d10*/  FMUL.FTZ R99, R96, R45.reuse ;  /* 0x0000002d60637220 */ /* 0x080fe20000410000 */
[----:B------:R-:W-:Y:S02]  /*3d20*/  HADD2.F32 R91, -RZ, R90.H0_H0 ;  /* 0x2000005aff5b7230 */ /* 0x000fe40000004100 */
[-C--:B------:R-:W-:Y:S01]  /*3d30*/  FMUL.FTZ R90, R47, R130.reuse ;  /* 0x000000822f5a7220 */ /* 0x080fe20000410000 */
[----:B------:R-:W-:Y:S01]  /*3d40*/  FMUL.FTZ R130, R97, R130 ;  /* 0x0000008261827220 */ /* 0x000fe20000410000 */
[----:B------:R-:W-:-:S02]  /*3d50*/  FMUL.FTZ R121, R120, R45 ;  /* 0x0000002d78797220 */ /* 0x000fc40000410000 */
[-C--:B------:R-:W-:Y:S01]  /*3d60*/  FFMA.FTZ R45, R97, R98.reuse, -R90 ;  /* 0x00000062612d7223 */ /* 0x080fe2000001085a */
[----:B------:R-:W-:Y:S01]  /*3d70*/  FFMA.FTZ R90, R47, R98, R130 ;  /* 0x000000622f5a7223 */ /* 0x000fe20000010082 */
[-C--:B------:R-:W-:Y:S01]  /*3d80*/  FFMA.FTZ R47, R120, R91.reuse, -R99 ;  /* 0x0000005b782f7223 */ /* 0x080fe20000010863 */
[--C-:B------:R-:W-:Y:S02]  /*3d90*/  HADD2.F32 R99, -RZ, R171.reuse.H0_H0 ;  /* 0x200000abff637230 */ /* 0x100fe40000004100 */
[----:B------:R-:W-:Y:S01]  /*3da0*/  FFMA.FTZ R96, R96, R91, R121 ;  /* 0x0000005b60607223 */ /* 0x000fe20000010079 */
[--C-:B------:R-:W-:Y:S01]  /*3db0*/  HADD2.F32 R98, -RZ, R44.reuse.H1_H1 ;  /* 0x3000002cff627230 */ /* 0x100fe20000004100 */
[----:B------:R-:W-:Y:S01]  /*3dc0*/  F2FP.F16.F32.PACK_AB R45, R90, R45 ;  /* 0x0000002d5a2d723e */ /* 0x000fe200000000ff */
[----:B------:R-:W-:Y:S02]  /*3dd0*/  HADD2.F32 R120, -RZ, R44.H0_H0 ;  /* 0x2000002cff787230 */ /* 0x000fe40000004100 */
[----:B------:R-:W-:-:S02]  /*3de0*/  HADD2.F32 R171, -RZ, R171.H1_H1 ;  /* 0x300000abffab7230 */ /* 0x000fc40000004100 */
[-C--:B------:R-:W-:Y:S01]  /*3df0*/  FMUL.FTZ R121, R98, R99.reuse ;  /* 0x0000006362797220 */ /* 0x080fe20000410000 */
[----:B------:R-:W-:Y:S02]  /*3e00*/  HADD2.F32 R44, -RZ, R46.H1_H1 ;  /* 0x3000002eff2c7230 */ /* 0x000fe40000004100 */
[----:B------:R-:W-:Y:S01]  /*3e10*/  FMUL.FTZ R99, R120, R99 ;  /* 0x0000006378637220 */ /* 0x000fe20000410000 */
[----:B------:R-:W-:Y:S01]  /*3e20*/  HADD2.F32 R91, -RZ, R168.H0_H0 ;  /* 0x200000a8ff5b7230 */ /* 0x000fe20000004100 */
[----:B------:R-:W-:Y:S01]  /*3e30*/  F2FP.F16.F32.PACK_AB R47, R96, R47 ;  /* 0x0000002f602f723e */ /* 0x000fe200000000ff */
[----:B------:R-:W-:Y:S02]  /*3e40*/  HADD2.F32 R46, -RZ, R46.H0_H0 ;  /* 0x2000002eff2e7230 */ /* 0x000fe40000004100 */
[----:B------:R-:W-:Y:S01]  /*3e50*/  FMUL.FTZ R131, R44, R171 ;  /* 0x000000ab2c837220 */ /* 0x000fe20000410000 */
[----:B------:R-:W-:Y:S02]  /*3e60*/  HADD2.F32 R97, -RZ, R168.H1_H1 ;  /* 0x300000a8ff617230 */ /* 0x000fe40000004100 */
[-C--:B------:R-:W-:Y:S01]  /*3e70*/  FFMA.FTZ R121, R120, R91.reuse, -R121 ;  /* 0x0000005b78797223 */ /* 0x080fe20000010879 */
[----:B------:R-:W-:Y:S01]  /*3e80*/  FFMA.FTZ R98, R98, R91, R99 ;  /* 0x0000005b62627223 */ /* 0x000fe20000010063 */
[C---:B------:R-:W-:Y:S01]  /*3e90*/  FMUL.FTZ R171, R46.reuse, R171 ;  /* 0x000000ab2eab7220 */ /* 0x040fe20000410000 */
[----:B------:R-:W-:-:S03]  /*3ea0*/  FFMA.FTZ R131, R46, R97, -R131 ;  /* 0x000000612e837223 */ /* 0x000fc60000010883 */
[----:B------:R-:W-:Y:S01]  /*3eb0*/  FFMA.FTZ R44, R44, R97, R171 ;  /* 0x000000612c2c7223 */ /* 0x000fe200000100ab */
[----:B------:R-:W-:-:S04]  /*3ec0*/  F2FP.F16.F32.PACK_AB R98, R98, R121 ;  /* 0x000000796262723e */ /* 0x000fc800000000ff */
[----:B------:R-:W-:Y:S01]  /*3ed0*/  F2FP.F16.F32.PACK_AB R46, R44, R131 ;  /* 0x000000832c2e723e */ /* 0x000fe200000000ff */
[----:B------:R-:W-:-:S07]  /*3ee0*/  IMAD.MOV.U32 R44, RZ, RZ, R98 ;  /* 0x000000ffff2c7224 */ /* 0x000fce00078e0062 */
.L_x_480:
[----:B------:R-:W-:Y:S05]  /*3ef0*/  BSYNC B3 ;  /* 0x0000000000037941 */ /* 0x000fea0003800000 */
.L_x_479:
[----:B--2---:R3:W-:Y:S02]  /*3f00*/  STG.E.128 desc[UR36][R56.64+0x80], R44 ;  /* 0x0000802c38007986 */ /* 0x0047e4000c101d24 */
.L_x_478:
[----:B------:R-:W-:Y:S05]  /*3f10*/  BSYNC B2 ;  /* 0x0000000000027941 */ /* 0x000fea0003800000 */
.L_x_477:
[----:B------:R-:W-:Y:S01]  /*3f20*/  ISETP.NE.AND P0, PT, R8, RZ, PT ;  /* 0x000000ff0800720c */ /* 0x000fe20003f05270 */
[----:B------:R-:W-:-:S12]  /*3f30*/  BSSY B2, `(.L_x_481) ;  /* 0x0000033000027945 */ /* 0x000fd80003800000 */
[----:B------:R-:W-:Y:S05]  /*3f40*/  @!P0 BRA `(.L_x_482) ;  /* 0x0000000000c48947 */ /* 0x000fea0003800000 */
[----:B-123--:R1:W2:Y:S01]  /*3f50*/  LDS.128 R44, [R54+0x4000] ;  /* 0x00400000362c7984 */ /* 0x00e2a20000000c00 */
[----:B------:R-:W-:Y:S01]  /*3f60*/  IADD3 R91, R16, 0x30, RZ ;  /* 0x00000030105b7810 */ /* 0x000fe20007ffe0ff */
[----:B------:R-:W-:Y:S03]  /*3f70*/  BSSY B3, `(.L_x_483) ;  /* 0x000002d000037945 */ /* 0x000fe60003800000 */
[----:B------:R-:W-:-:S13]  /*3f80*/  ISETP.GE.AND P0, PT, R91, R122, PT ;  /* 0x0000007a5b00720c */ /* 0x000fda0003f06270 */
[----:B-1----:R-:W-:Y:S05]  /*3f90*/  @P0 BRA `(.L_x_484) ;  /* 0x0000000000a80947 */ /* 0x002fea0003800000 */
[--C-:B------:R-:W-:Y:S01]  /*3fa0*/  SHF.R.U64 R97, R86, 0x10, R87.reuse ;  /* 0x0000001056617819 */ /* 0x100fe20000001257 */
[----:B--2---:R-:W-:Y:S01]  /*3fb0*/  IMAD.MOV.U32 R86, RZ, RZ, R44 ;  /* 0x000000ffff567224 */ /* 0x004fe200078e002c */
[----:B------:R-:W-:Y:S01]  /*3fc0*/  SHF.R.U32.HI R90, RZ, 0x10, R87 ;  /* 0x00000010ff5a7819 */ /* 0x000fe20000011657 */
[--C-:B------:R-:W-:Y:S01]  /*3fd0*/  HADD2.F32 R44, -RZ, R45.reuse.H0_H0 ;  /* 0x2000002dff2c7230 */ /* 0x100fe20000004100 */
[--C-:B------:R-:W-:Y:S02]  /*3fe0*/  SHF.R.U64 R91, R88, 0x10, R89.reuse ;  /* 0x00000010585b7819 */ /* 0x100fe40000001259 */
[----:B------:R-:W-:Y:S01]  /*3ff0*/  MOV R87, R47 ;  /* 0x0000002f00577202 */ /* 0x000fe20000000f00 */
[----:B------:R-:W-:Y:S01]  /*4000*/  HADD2.F32 R47, -RZ, R45.H1_H1 ;  /* 0x3000002dff2f7230 */ /* 0x000fe20000004100 */
[----:B------:R-:W-:Y:S01]  /*4010*/  SHF.R.U32.HI R96, RZ, 0x10, R89 ;  /* 0x00000010ff607819 */ /* 0x000fe20000011659 */
[----:B------:R-:W-:Y:S02]  /*4020*/  HADD2.F32 R91, -RZ, R91.H0_H0 ;  /* 0x2000005bff5b7230 */ /* 0x000fe40000004100 */
[----:B------:R-:W-:-:S02]  /*4030*/  HADD2.F32 R88, -RZ, R87.H1_H1 ;  /* 0x30000057ff587230 */ /* 0x000fc40000004100 */
[----:B------:R-:W-:Y:S02]  /*4040*/  HADD2.F32 R96, -RZ, R96.H0_H0 ;  /* 0x20000060ff607230 */ /* 0x000fe40000004100 */
[-C--:B------:R-:W-:Y:S01]  /*4050*/  FMUL.FTZ R45, R47, R91.reuse ;  /* 0x0000005b2f2d7220 */ /* 0x080fe20000410000 */
[----:B------:R-:W-:Y:S02]  /*4060*/  HADD2.F32 R87, -RZ, R87.H0_H0 ;  /* 0x20000057ff577230 */ /* 0x000fe40000004100 */
[----:B------:R-:W-:Y:S01]  /*4070*/  FMUL.FTZ R98, R44, R91 ;  /* 0x0000005b2c627220 */ /* 0x000fe20000410000 */
[----:B------:R-:W-:Y:S02]  /*4080*/  HADD2.F32 R89, -RZ, R97.H0_H0 ;  /* 0x20000061ff597230 */ /* 0x000fe40000004100 */
[-C--:B------:R-:W-:Y:S01]  /*4090*/  FMUL.FTZ R120, R88, R96.reuse ;  /* 0x0000006058787220 */ /* 0x080fe20000410000 */
[----:B------:R-:W-:Y:S02]  /*40a0*/  HADD2.F32 R90, -RZ, R90.H0_H0 ;  /* 0x2000005aff5a7230 */ /* 0x000fe40000004100 */
[----:B------:R-:W-:Y:S01]  /*40b0*/  FMUL.FTZ R91, R87, R96 ;  /* 0x00000060575b7220 */ /* 0x000fe20000410000 */
[----:B------:R-:W-:-:S02]  /*40c0*/  HADD2.F32 R97, -RZ, R170.H1_H1 ;  /* 0x300000aaff617230 */ /* 0x000fc40000004100 */
[-C--:B------:R-:W-:Y:S01]  /*40d0*/  FFMA.FTZ R44, R44, R89.reuse, -R45 ;  /* 0x000000592c2c7223 */ /* 0x080fe2000001082d */
[----:B------:R-:W-:Y:S01]  /*40e0*/  FFMA.FTZ R45, R47, R89, R98 ;  /* 0x000000592f2d7223 */ /* 0x000fe20000010062 */
[-C--:B------:R-:W-:Y:S01]  /*40f0*/  FFMA.FTZ R47, R87, R90.reuse, -R120 ;  /* 0x0000005a572f7223 */ /* 0x080fe20000010878 */
[----:B------:R-:W-:Y:S01]  /*4100*/  FFMA.FTZ R96, R88, R90, R91 ;  /* 0x0000005a58607223 */ /* 0x000fe2000001005b */
[----:B------:R-:W-:Y:S02]  /*4110*/  HADD2.F32 R90, -RZ, R170.H0_H0 ;  /* 0x200000aaff5a7230 */ /* 0x000fe40000004100 */
[----:B------:R-:W-:Y:S01]  /*4120*/  HADD2.F32 R87, -RZ, R86.H1_H1 ;  /* 0x30000056ff577230 */ /* 0x000fe20000004100 */
[----:B------:R-:W-:Y:S01]  /*4130*/  F2FP.F16.F32.PACK_AB R45, R45, R44 ;  /* 0x0000002c2d2d723e */ /* 0x000fe200000000ff */
[----:B------:R-:W-:Y:S01]  /*4140*/  HADD2.F32 R88, -RZ, R46.H1_H1 ;  /* 0x3000002eff587230 */ /* 0x000fe20000004100 */
[----:B------:R-:W-:Y:S01]  /*4150*/  F2FP.F16.F32.PACK_AB R47, R96, R47 ;  /* 0x0000002f602f723e */ /* 0x000fe200000000ff */
[----:B------:R-:W-:-:S02]  /*4160*/  HADD2.F32 R86, -RZ, R86.H0_H0 ;  /* 0x20000056ff567230 */ /* 0x000fc40000004100 */
[CC--:B------:R-:W-:Y:S01]  /*4170*/  FMUL.FTZ R99, R87.reuse, R90.reuse ;  /* 0x0000005a57637220 */ /* 0x0c0fe20000410000 */
[----:B------:R-:W-:Y:S02]  /*4180*/  HADD2.F32 R46, -RZ, R46.H0_H0 ;  /* 0x2000002eff2e7230 */ /* 0x000fe40000004100 */
[-C--:B------:R-:W-:Y:S01]  /*4190*/  FMUL.FTZ R121, R88, R97.reuse ;  /* 0x0000006158797220 */ /* 0x080fe20000410000 */
[--C-:B------:R-:W-:Y:S02]  /*41a0*/  HADD2.F32 R89, -RZ, R160.reuse.H0_H0 ;  /* 0x200000a0ff597230 */ /* 0x100fe40000004100 */
[----:B------:R-:W-:Y:S01]  /*41b0*/  FMUL.FTZ R90, R86, R90 ;  /* 0x0000005a565a7220 */ /* 0x000fe20000410000 */
[----:B------:R-:W-:Y:S02]  /*41c0*/  HADD2.F32 R91, -RZ, R160.H1_H1 ;  /* 0x300000a0ff5b7230 */ /* 0x000fe40000004100 */
[----:B------:R-:W-:Y:S01]  /*41d0*/  FMUL.FTZ R97, R46, R97 ;  /* 0x000000612e617220 */ /* 0x000fe20000410000 */
[-C--:B------:R-:W-:Y:S01]  /*41e0*/  FFMA.FTZ R99, R86, R89.reuse, -R99 ;  /* 0x0000005956637223 */ /* 0x080fe20000010863 */
[----:B------:R-:W-:Y:S01]  /*41f0*/  FFMA.FTZ R90, R87, R89, R90 ;  /* 0x00000059575a7223 */ /* 0x000fe2000001005a */
[-C--:B------:R-:W-:Y:S01]  /*4200*/  FFMA.FTZ R121, R46, R91.reuse, -R121 ;  /* 0x0000005b2e797223 */ /* 0x080fe20000010879 */
[----:B------:R-:W-:-:S03]  /*4210*/  FFMA.FTZ R88, R88, R91, R97 ;  /* 0x0000005b58587223 */ /* 0x000fc60000010061 */
[----:B------:R-:W-:Y:S02]  /*4220*/  F2FP.F16.F32.PACK_AB R44, R90, R99 ;  /* 0x000000635a2c723e */ /* 0x000fe400000000ff */
[----:B------:R-:W-:-:S07]  /*4230*/  F2FP.F16.F32.PACK_AB R46, R88, R121 ;  /* 0x00000079582e723e */ /* 0x000fce00000000ff */
.L_x_484:
[----:B------:R-:W-:Y:S05]  /*4240*/  BSYNC B3 ;  /* 0x0000000000037941 */ /* 0x000fea0003800000 */
.L_x_483:
[----:B--2---:R4:W-:Y:S02]  /*4250*/  STG.E.128 desc[UR36][R56.64+0xc0], R44 ;  /* 0x0000c02c38007986 */ /* 0x0049e4000c101d24 */
.L_x_482:
[----:B------:R-:W-:Y:S05]  /*4260*/  BSYNC B2 ;  /* 0x0000000000027941 */ /* 0x000fea0003800000 */
.L_x_481:
[----:B------:R-:W-:Y:S01]  /*4270*/  ISETP.NE.AND P0, PT, R7, RZ, PT ;  /* 0x000000ff0700720c */ /* 0x000fe20003f05270 */
[----:B------:R-:W-:-:S12]  /*4280*/  BSSY B2, `(.L_x_485) ;  /* 0x0000032000027945 */ /* 0x000fd80003800000 */
[----:B------:R-:W-:Y:S05]  /*4290*/  @!P0 BRA `(.L_x_486) ;  /* 0x0000000000c08947 */ /* 0x000fea0003800000 */
[----:B-1234-:R1:W2:Y:S01]  /*42a0*/  LDS.128 R44, [R55+0x8000] ;  /* 0x00800000372c7984 */ /* 0x01e2a20000000c00 */
[----:B------:R-:W-:Y:S01]  /*42b0*/  VIADD R87, R16, 0x40 ;  /* 0x0000004010577836 */ /* 0x000fe20000000000 */
[----:B------:R-:W-:Y:S04]  /*42c0*/  BSSY B3, `(.L_x_487) ;  /* 0x000002c000037945 */ /* 0x000fe80003800000 */
[----:B------:R-:W-:-:S13]  /*42d0*/  ISETP.GE.AND P0, PT, R87, R122, PT ;  /* 0x0000007a5700720c */ /* 0x000fda0003f06270 */
[----:B-1----:R-:W-:Y:S05]  /*42e0*/  @P0 BRA `(.L_x_488) ;  /* 0x0000000000a40947 */ /* 0x002fea0003800000 */
[--C-:B------:R-:W-:Y:S02]  /*42f0*/  SHF.R.U64 R87, R82, 0x10, R83.reuse ;  /* 0x0000001052577819 */ /* 0x100fe40000001253 */
[----:B------:R-:W-:Y:S02]  /*4300*/  SHF.R.U32.HI R86, RZ, 0x10, R83 ;  /* 0x00000010ff567819 */ /* 0x000fe40000011653 */
[--C-:B------:R-:W-:Y:S01]  /*4310*/  SHF.R.U64 R83, R84, 0x10, R85.reuse ;  /* 0x0000001054537819 */ /* 0x100fe20000001255 */
[----:B------:R-:W-:Y:S01]  /*4320*/  HADD2.F32 R84, -RZ, R87.H0_H0 ;  /* 0x20000057ff547230 */ /* 0x000fe20000004100 */
[----:B------:R-:W-:Y:S01]  /*4330*/  SHF.R.U32.HI R88, RZ, 0x10, R85 ;  /* 0x00000010ff587819 */ /* 0x000fe20000011655 */
[----:B------:R-:W-:Y:S01]  /*4340*/  HADD2.F32 R86, -RZ, R86.H0_H0 ;  /* 0x20000056ff567230 */ /* 0x000fe20000004100 */
[----:B--2---:R-:W-:Y:S01]  /*4350*/  MOV R82, R46 ;  /* 0x0000002e00527202 */ /* 0x004fe20000000f00 */
[----:B------:R-:W-:Y:S02]  /*4360*/  HADD2.F32 R85, -RZ, R83.H0_H0 ;  /* 0x20000053ff557230 */ /* 0x000fe40000004100 */
[----:B------:R-:W-:-:S02]  /*4370*/  HADD2.F32 R46, -RZ, R45.H1_H1 ;  /* 0x3000002dff2e7230 */ /* 0x000fc40000004100 */
[----:B------:R-:W-:Y:S02]  /*4380*/  HADD2.F32 R45, -RZ, R45.H0_H0 ;  /* 0x2000002dff2d7230 */ /* 0x000fe40000004100 */
[----:B------:R-:W-:Y:S02]  /*4390*/  HADD2.F32 R88, -RZ, R88.H0_H0 ;  /* 0x20000058ff587230 */ /* 0x000fe40000004100 */
[-C--:B------:R-:W-:Y:S01]  /*43a0*/  FMUL.FTZ R90, R46, R85.reuse ;  /* 0x000000552e5a7220 */ /* 0x080fe20000410000 */
[--C-:B------:R-:W-:Y:S02]  /*43b0*/  HADD2.F32 R83, -RZ, R47.reuse.H1_H1 ;  /* 0x3000002fff537230 */ /* 0x100fe40000004100 */
[C---:B------:R-:W-:Y:S01]  /*43c0*/  FMUL.FTZ R85, R45.reuse, R85 ;  /* 0x000000552d557220 */ /* 0x040fe20000410000 */
[----:B------:R-:W-:Y:S02]  /*43d0*/  HADD2.F32 R47, -RZ, R47.H0_H0 ;  /* 0x2000002fff2f7230 */ /* 0x000fe40000004100 */
[----:B------:R-:W-:Y:S01]  /*43e0*/  FFMA.FTZ R90, R45, R84, -R90 ;  /* 0x000000542d5a7223 */ /* 0x000fe2000001085a */
[----:B------:R-:W-:-:S02]  /*43f0*/  HADD2.F32 R45, -RZ, R44.H1_H1 ;  /* 0x3000002cff2d7230 */ /* 0x000fc40000004100 */
[----:B------:R-:W-:Y:S01]  /*4400*/  FFMA.FTZ R87, R46, R84, R85 ;  /* 0x000000542e577223 */ /* 0x000fe20000010055 */
[-C--:B------:R-:W-:Y:S01]  /*4410*/  FMUL.FTZ R96, R83, R88.reuse ;  /* 0x0000005853607220 */ /* 0x080fe20000410000 */
[--C-:B------:R-:W-:Y:S02]  /*4420*/  HADD2.F32 R84, -RZ, R159.reuse.H0_H0 ;  /* 0x2000009fff547230 */ /* 0x100fe40000004100 */
[C---:B------:R-:W-:Y:S01]  /*4430*/  FMUL.FTZ R88, R47.reuse, R88 ;  /* 0x000000582f587220 */ /* 0x040fe20000410000 */
[----:B------:R-:W-:Y:S02]  /*4440*/  HADD2.F32 R159, -RZ, R159.H1_H1 ;  /* 0x3000009fff9f7230 */ /* 0x000fe40000004100 */
[-C--:B------:R-:W-:Y:S01]  /*4450*/  FFMA.FTZ R96, R47, R86.reuse, -R96 ;  /* 0x000000562f607223 */ /* 0x080fe20000010860 */
[----:B------:R-:W-:Y:S02]  /*4460*/  HADD2.F32 R46, -RZ, R82.H1_H1 ;  /* 0x30000052ff2e7230 */ /* 0x000fe40000004100 */
[----:B------:R-:W-:Y:S01]  /*4470*/  FFMA.FTZ R91, R83, R86, R88 ;  /* 0x00000056535b7223 */ /* 0x000fe20000010058 */
        /* <DEDUP_REMOVED lines=11> */
[----:B------:R-:W-:Y:S01]  /*4530*/  FFMA.FTZ R46, R46, R83, R159 ;  /* 0x000000532e2e7223 */ /* 0x000fe2000001009f */
[----:B------:R-:W-:-:S02]  /*4540*/  F2FP.F16.F32.PACK_AB R45, R87, R90 ;  /* 0x0000005a572d723e */ /* 0x000fc400000000ff */
[----:B------:R-:W-:Y:S02]  /*4550*/  F2FP.F16.F32.PACK_AB R47, R91, R96 ;  /* 0x000000605b2f723e */ /* 0x000fe400000000ff */
[----:B------:R-:W-:Y:S02]  /*4560*/  F2FP.F16.F32.PACK_AB R44, R84, R85 ;  /* 0x00000055542c723e */ /* 0x000fe400000000ff */
[----:B------:R-:W-:-:S07]  /*4570*/  F2FP.F16.F32.PACK_AB R46, R46, R89 ;  /* 0x000000592e2e723e */ /* 0x000fce00000000ff */
.L_x_488:
[----:B------:R-:W-:Y:S05]  /*4580*/  BSYNC B3 ;  /* 0x0000000000037941 */ /* 0x000fea0003800000 */
.L_x_487:
[----:B--2---:R1:W-:Y:S02]  /*4590*/  STG.E.128 desc[UR36][R56.64+0x100], R44 ;  /* 0x0001002c38007986 */ /* 0x0043e4000c101d24 */
.L_x_486:
[----:B------:R-:W-:Y:S05]  /*45a0*/  BSYNC B2 ;  /* 0x0000000000027941 */ /* 0x000fea0003800000 */
.L_x_485:
[----:B------:R-:W-:-:S13]  /*45b0*/  ISETP.NE.AND P0, PT, R6, RZ, PT ;  /* 0x000000ff0600720c */ /* 0x000fda0003f05270 */
        /* <DEDUP_REMOVED lines=47> */
.L_x_490:
[----:B------:R-:W-:Y:S05]  /*48b0*/  BSYNC B2 ;  /* 0x0000000000027941 */ /* 0x000fea0003800000 */
.L_x_489:
[----:B--2---:R1:W-:Y:S02]  /*48c0*/  STG.E.128 desc[UR36][R56.64+0x140], R44 ;  /* 0x0001402c38007986 */ /* 0x0043e4000c101d24 */
.L_x_468:
[----:B------:R-:W-:Y:S05]  /*48d0*/  BSYNC B1 ;  /* 0x0000000000017941 */ /* 0x000fea0003800000 */
.L_x_467:
[----:B------:R-:W-:Y:S05]  /*48e0*/  @P4 BRA `(.L_x_491) ;  /* 0x0000005000484947 */ /* 0x000fea0003800000 */
[----:B------:R-:W-:Y:S01]  /*48f0*/  ISETP.NE.AND P0, PT, R14, RZ, PT ;  /* 0x000000ff0e00720c */ /* 0x000fe20003f05270 */
[----:B------:R-:W-:-:S12]  /*4900*/  BSSY B1, `(.L_x_492) ;  /* 0x0000031000017945 */ /* 0x000fd80003800000 */
[----:B------:R-:W-:Y:S05]  /*4910*/  @!P0 BRA `(.L_x_493) ;  /* 0x0000000000bc8947 */ /* 0x000fea0003800000 */
[----:B-1234-:R1:W2:Y:S01]  /*4920*/  LDS.128 R44, [R55+0x2000] ;  /* 0x00200000372c7984 */ /* 0x01e2a20000000c00 */
[----:B------:R-:W-:Y:S01]  /*4930*/  ISETP.GE.AND P0, PT, R16, R122, PT ;  /* 0x0000007a1000720c */ /* 0x000fe20003f06270 */
[----:B------:R-:W-:-:S12]  /*4940*/  BSSY B2, `(.L_x_494) ;  /* 0x000002b000027945 */ /* 0x000fd80003800000 */
[----:B-1----:R-:W-:Y:S05]  /*4950*/  @P0 BRA `(.L_x_495) ;  /* 0x0000000000a40947 */ /* 0x002fea0003800000 */
[--C-:B------:R-:W-:Y:S01]  /*4960*/  SHF.R.U64 R74, R74, 0x10, R75.reuse ;  /* 0x000000104a4a7819 */ /* 0x100fe2000000124b */
[----:B--2---:R-:W-:Y:S01]  /*4970*/  IMAD.MOV.U32 R56, RZ, RZ, R46 ;  /* 0x000000ffff387224 */ /* 0x004fe200078e002e */
[----:B------:R-:W-:Y:S01]  /*4980*/  SHF.R.U32.HI R79, RZ, 0x10, R75 ;  /* 0x00000010ff4f7819 */ /* 0x000fe2000001164b */
[----:B------:R-:W-:Y:S01]  /*4990*/  HADD2.F32 R46, -RZ, R45.H1_H1 ;  /* 0x3000002dff2e7230 */ /* 0x000fe20000004100 */
[--C-:B------:R-:W-:Y:S01]  /*49a0*/  SHF.R.U64 R75, R76, 0x10, R77.reuse ;  /* 0x000000104c4b7819 */ /* 0x100fe2000000124d */
[--C-:B------:R-:W-:Y:S01]  /*49b0*/  HADD2.F32 R57, -RZ, R47.reuse.H1_H1 ;  /* 0x3000002fff397230 */ /* 0x100fe20000004100 */
[----:B------:R-:W-:Y:S01]  /*49c0*/  SHF.R.U32.HI R78, RZ, 0x10, R77 ;  /* 0x00000010ff4e7819 */ /* 0x000fe2000001164d */
[----:B------:R-:W-:Y:S02]  /*49d0*/  HADD2.F32 R47, -RZ, R47.H0_H0 ;  /* 0x2000002fff2f7230 */ /* 0x000fe40000004100 */
[----:B------:R-:W-:Y:S02]  /*49e0*/  HADD2.F32 R75, -RZ, R75.H0_H0 ;  /* 0x2000004bff4b7230 */ /* 0x000fe40000004100 */
[----:B------:R-:W-:-:S02]  /*49f0*/  HADD2.F32 R78, -RZ, R78.H0_H0 ;  /* 0x2000004eff4e7230 */ /* 0x000fc40000004100 */
[----:B------:R-:W-:Y:S02]  /*4a00*/  HADD2.F32 R45, -RZ, R45.H0_H0 ;  /* 0x2000002dff2d7230 */ /* 0x000fe40000004100 */
[-C--:B------:R-:W-:Y:S01]  /*4a10*/  FMUL.FTZ R80, R46, R75.reuse ;  /* 0x0000004b2e507220 */ /* 0x080fe20000410000 */
[----:B------:R-:W-:Y:S02]  /*4a20*/  HADD2.F32 R74, -RZ, R74.H0_H0 ;  /* 0x2000004aff4a7230 */ /* 0x000fe40000004100 */
[-C--:B------:R-:W-:Y:S01]  /*4a30*/  FMUL.FTZ R82, R57, R78.reuse ;  /* 0x0000004e39527220 */ /* 0x080fe20000410000 */
[----:B------:R-:W-:Y:S02]  /*4a40*/  HADD2.F32 R76, -RZ, R79.H0_H0 ;  /* 0x2000004fff4c7230 */ /* 0x000fe40000004100 */
[----:B------:R-:W-:Y:S01]  /*4a50*/  FMUL.FTZ R78, R47, R78 ;  /* 0x0000004e2f4e7220 */ /* 0x000fe20000410000 */
[C---:B------:R-:W-:Y:S01]  /*4a60*/  FMUL.FTZ R75, R45.reuse, R75 ;  /* 0x0000004b2d4b7220 */ /* 0x040fe20000410000 */
[----:B------:R-:W-:Y:S01]  /*4a70*/  FFMA.FTZ R80, R45, R74, -R80 ;  /* 0x0000004a2d507223 */ /* 0x000fe20000010850 */
[----:B------:R-:W-:-:S02]  /*4a80*/  HADD2.F32 R45, -RZ, R44.H1_H1 ;  /* 0x3000002cff2d7230 */ /* 0x000fc40000004100 */
[----:B------:R-:W-:Y:S01]  /*4a90*/  FFMA.FTZ R79, R57, R76, R78 ;  /* 0x0000004c394f7223 */ /* 0x000fe2000001004e */
[----:B------:R-:W-:Y:S01]  /*4aa0*/  FFMA.FTZ R77, R46, R74, R75 ;  /* 0x0000004a2e4d7223 */ /* 0x000fe2000001004b */
[--C-:B------:R-:W-:Y:S02]  /*4ab0*/  HADD2.F32 R57, -RZ, R153.reuse.H0_H0 ;  /* 0x20000099ff397230 */ /* 0x100fe40000004100 */
[----:B------:R-:W-:Y:S01]  /*4ac0*/  FFMA.FTZ R82, R47, R76, -R82 ;  /* 0x0000004c2f527223 */ /* 0x000fe20000010852 */
[----:B------:R-:W-:Y:S02]  /*4ad0*/  HADD2.F32 R44, -RZ, R44.H0_H0 ;  /* 0x2000002cff2c7230 */ /* 0x000fe40000004100 */
[----:B------:R-:W-:Y:S02]  /*4ae0*/  HADD2.F32 R153, -RZ, R153.H1_H1 ;  /* 0x30000099ff997230 */ /* 0x000fe40000004100 */
[----:B------:R-:W-:Y:S01]  /*4af0*/  FMUL.FTZ R75, R45, R57 ;  /* 0x000000392d4b7220 */ /* 0x000fe20000410000 */
[----:B------:R-:W-:-:S02]  /*4b00*/  HADD2.F32 R46, -RZ, R56.H1_H1 ;  /* 0x30000038ff2e7230 */ /* 0x000fc40000004100 */
[----:B------:R-:W-:Y:S01]  /*4b10*/  FMUL.FTZ R74, R44, R57 ;  /* 0x000000392c4a7220 */ /* 0x000fe20000410000 */
[----:B------:R-:W-:Y:S02]  /*4b20*/  HADD2.F32 R56, -RZ, R56.H0_H0 ;  /* 0x20000038ff387230 */ /* 0x000fe40000004100 */
[--C-:B------:R-:W-:Y:S02]  /*4b30*/  HADD2.F32 R47, -RZ, R151.reuse.H0_H0 ;  /* 0x20000097ff2f7230 */ /* 0x100fe40000004100 */
[-C--:B------:R-:W-:Y:S01]  /*4b40*/  FMUL.FTZ R57, R46, R153.reuse ;  /* 0x000000992e397220 */ /* 0x080fe20000410000 */
        /* <DEDUP_REMOVED lines=10> */
.L_x_495:
[----:B------:R-:W-:Y:S05]  /*4bf0*/  BSYNC B2 ;  /* 0x0000000000027941 */ /* 0x000fea0003800000 */
.L_x_494:
[----:B--2---:R1:W-:Y:S02]  /*4c00*/  STG.E.128 desc[UR36][R52.64], R44 ;  /* 0x0000002c34007986 */ /* 0x0043e4000c101d24 */
.L_x_493:
[----:B------:R-:W-:Y:S05]  /*4c10*/  BSYNC B1 ;  /* 0x0000000000017941 */ /* 0x000fea0003800000 */
.L_x_492:
[----:B------:R-:W-:Y:S01]  /*4c20*/  ISETP.NE.AND P0, PT, R10, RZ, PT ;  /* 0x000000ff0a00720c */ /* 0x000fe20003f05270 */
[----:B------:R-:W-:-:S12]  /*4c30*/  BSSY B1, `(.L_x_496) ;  /* 0x0000032000017945 */ /* 0x000fd80003800000 */
[----:B------:R-:W-:Y:S05]  /*4c40*/  @!P0 BRA `(.L_x_497) ;  /* 0x0000000000c08947 */ /* 0x000fea0003800000 */
[----:B-1234-:R1:W2:Y:S01]  /*4c50*/  LDS.128 R44, [R54+0x2000] ;  /* 0x00200000362c7984 */ /* 0x01e2a20000000c00 */
[----:B------:R-:W-:Y:S01]  /*4c60*/  IADD3 R57, R16, 0x10, RZ ;  /* 0x0000001010397810 */ /* 0x000fe20007ffe0ff */
[----:B------:R-:W-:Y:S03]  /*4c70*/  BSSY B2, `(.L_x_498) ;  /* 0x000002c000027945 */ /* 0x000fe60003800000 */
[----:B------:R-:W-:-:S13]  /*4c80*/  ISETP.GE.AND P0, PT, R57, R122, PT ;  /* 0x0000007a3900720c */ /* 0x000fda0003f06270 */
[----:B-1----:R-:W-:Y:S05]  /*4c90*/  @P0 BRA `(.L_x_499) ;  /* 0x0000000000a40947 */ /* 0x002fea0003800000 */
[--C-:B------:R-:W-:Y:S01]  /*4ca0*/  SHF.R.U64 R70, R70, 0x10, R71.reuse ;  /* 0x0000001046467819 */ /* 0x100fe20000001247 */
[----:B--2---:R-:W-:Y:S01]  /*4cb0*/  IMAD.MOV.U32 R56, RZ, RZ, R46 ;  /* 0x000000ffff387224 */ /* 0x004fe200078e002e */
[----:B------:R-:W-:Y:S01]  /*4cc0*/  SHF.R.U32.HI R75, RZ, 0x10, R71 ;  /* 0x00000010ff4b7819 */ /* 0x000fe20000011647 */
[--C-:B------:R-:W-:Y:S01]  /*4cd0*/  HADD2.F32 R46, -RZ, R45.reuse.H1_H1 ;  /* 0x3000002dff2e7230 */ /* 0x100fe20000004100 */
[--C-:B------:R-:W-:Y:S01]  /*4ce0*/  SHF.R.U64 R71, R72, 0x10, R73.reuse ;  /* 0x0000001048477819 */ /* 0x100fe20000001249 */
[----:B------:R-:W-:Y:S01]  /*4cf0*/  HADD2.F32 R45, -RZ, R45.H0_H0 ;  /* 0x2000002dff2d7230 */ /* 0x000fe20000004100 */
[----:B------:R-:W-:Y:S01]  /*4d00*/  SHF.R.U32.HI R74, RZ, 0x10, R73 ;  /* 0x00000010ff4a7819 */ /* 0x000fe20000011649 */
[----:B------:R-:W-:Y:S02]  /*4d10*/  HADD2.F32 R70, -RZ, R70.H0_H0 ;  /* 0x20000046ff467230 */ /* 0x000fe40000004100 */
[----:B------:R-:W-:Y:S02]  /*4d20*/  HADD2.F32 R71, -RZ, R71.H0_H0 ;  /* 0x20000047ff477230 */ /* 0x000fe40000004100 */
[----:B------:R-:W-:-:S02]  /*4d30*/  HADD2.F32 R74, -RZ, R74.H0_H0 ;  /* 0x2000004aff4a7230 */ /* 0x000fc40000004100 */
[--C-:B------:R-:W-:Y:S02]  /*4d40*/  HADD2.F32 R57, -RZ, R47.reuse.H1_H1 ;  /* 0x3000002fff397230 */ /* 0x100fe40000004100 */
[CC--:B------:R-:W-:Y:S01]  /*4d50*/  FMUL.FTZ R76, R46.reuse, R71.reuse ;  /* 0x000000472e4c7220 */ /* 0x0c0fe20000410000 */
[C---:B------:R-:W-:Y:S01]  /*4d60*/  FMUL.FTZ R71, R45.reuse, R71 ;  /* 0x000000472d477220 */ /* 0x040fe20000410000 */
[----:B------:R-:W-:Y:S02]  /*4d70*/  HADD2.F32 R47, -RZ, R47.H0_H0 ;  /* 0x2000002fff2f7230 */ /* 0x000fe40000004100 */
[-C--:B------:R-:W-:Y:S01]  /*4d80*/  FFMA.FTZ R76, R45, R70.reuse, -R76 ;  /* 0x000000462d4c7223 */ /* 0x080fe2000001084c */
[----:B------:R-:W-:Y:S01]  /*4d90*/  FFMA.FTZ R73, R46, R70, R71 ;  /* 0x000000462e497223 */ /* 0x000fe20000010047 */
[----:B------:R-:W-:Y:S02]  /*4da0*/  HADD2.F32 R72, -RZ, R75.H0_H0 ;  /* 0x2000004bff487230 */ /* 0x000fe40000004100 */
[----:B------:R-:W-:Y:S01]  /*4db0*/  FMUL.FTZ R78, R57, R74 ;  /* 0x0000004a394e7220 */ /* 0x000fe20000410000 */
[----:B------:R-:W-:-:S02]  /*4dc0*/  HADD2.F32 R70, -RZ, R143.H0_H0 ;  /* 0x2000008fff467230 */ /* 0x000fc40000004100 */
[C---:B------:R-:W-:Y:S01]  /*4dd0*/  FMUL.FTZ R74, R47.reuse, R74 ;  /* 0x0000004a2f4a7220 */ /* 0x040fe20000410000 */
[----:B------:R-:W-:Y:S02]  /*4de0*/  HADD2.F32 R143, -RZ, R143.H1_H1 ;  /* 0x3000008fff8f7230 */ /* 0x000fe40000004100 */
[-C--:B------:R-:W-:Y:S01]  /*4df0*/  FFMA.FTZ R78, R47, R72.reuse, -R78 ;  /* 0x000000482f4e7223 */ /* 0x080fe2000001084e */
[----:B------:R-:W-:Y:S02]  /*4e00*/  HADD2.F32 R45, -RZ, R44.H1_H1 ;  /* 0x3000002cff2d7230 */ /* 0x000fe40000004100 */
[----:B------:R-:W-:Y:S01]  /*4e10*/  FFMA.FTZ R77, R57, R72, R74 ;  /* 0x00000048394d7223 */ /* 0x000fe2000001004a */
[----:B------:R-:W-:Y:S02]  /*4e20*/  HADD2.F32 R46, -RZ, R56.H1_H1 ;  /* 0x30000038ff2e7230 */ /* 0x000fe40000004100 */
[----:B------:R-:W-:Y:S02]  /*4e30*/  HADD2.F32 R44, -RZ, R44.H0_H0 ;  /* 0x2000002cff2c7230 */ /* 0x000fe40000004100 */
[----:B------:R-:W-:Y:S01]  /*4e40*/  FMUL.FTZ R71, R45, R70 ;  /* 0x000000462d477220 */ /* 0x000fe20000410000 */
[----:B------:R-:W-:-:S02]  /*4e50*/  HADD2.F32 R56, -RZ, R56.H0_H0 ;  /* 0x20000038ff387230 */ /* 0x000fc40000004100 */
        /* <DEDUP_REMOVED lines=13> */
.L_x_499:
[----:B------:R-:W-:Y:S05]  /*4f30*/  BSYNC B2 ;  /* 0x0000000000027941 */ /* 0x000fea0003800000 */
.L_x_498:
[----:B--2---:R1:W-:Y:S02]  /*4f40*/  STG.E.128 desc[UR36][R52.64+0x40], R44 ;  /* 0x0000402c34007986 */ /* 0x0043e4000c101d24 */
.L_x_497:
[----:B------:R-:W-:Y:S05]  /*4f50*/  BSYNC B1 ;  /* 0x0000000000017941 */ /* 0x000fea0003800000 */
.L_x_496:
        /* <DEDUP_REMOVED lines=49> */
.L_x_503:
[----:B------:R-:W-:Y:S05]  /*5270*/  BSYNC B2 ;  /* 0x0000000000027941 */ /* 0x000fea0003800000 */
.L_x_502:
[----:B--2---:R1:W-:Y:S02]  /*5280*/  STG.E.128 desc[UR36][R52.64+0x80], R44 ;  /* 0x0000802c34007986 */ /* 0x0043e4000c101d24 */
.L_x_501:
[----:B------:R-:W-:Y:S05]  /*5290*/  BSYNC B1 ;  /* 0x0000000000017941 */ /* 0x000fea0003800000 */
.L_x_500:
        /* <DEDUP_REMOVED lines=37> */
[--C-:B------:R-:W-:Y:S02]  /*54f0*/  HADD2.F32 R47, -RZ, R136.reuse.H1_H1 ;  /* 0x30000088ff2f7230 */ /* 0x100fe40000004100 */
[----:B------:R-:W-:Y:S01]  /*5500*/  FMUL.FTZ R62, R44, R62 ;  /* 0x0000003e2c3e7220 */ /* 0x000fe20000410000 */
[----:B------:R-:W-:Y:S02]  /*5510*/  HADD2.F32 R57, -RZ, R136.H0_H0 ;  /* 0x20000088ff397230 */ /* 0x000fe40000004100 */
        /* <DEDUP_REMOVED lines=9> */
.L_x_507:
[----:B------:R-:W-:Y:S05]  /*55b0*/  BSYNC B2 ;  /* 0x0000000000027941 */ /* 0x000fea0003800000 */
.L_x_506:
[----:B--2---:R1:W-:Y:S02]  /*55c0*/  STG.E.128 desc[UR36][R52.64+0xc0], R44 ;  /* 0x0000c02c34007986 */ /* 0x0043e4000c101d24 */
.L_x_505:
[----:B------:R-:W-:Y:S05]  /*55d0*/  BSYNC B1 ;  /* 0x0000000000017941 */ /* 0x000fea0003800000 */
.L_x_504:
        /* <DEDUP_REMOVED lines=11> */
[----:B------:R-:W-:Y:S01]  /*5690*/  HADD2.F32 R56, -RZ, R47.H1_H1 ;  /* 0x3000002fff387230 */ /* 0x000fe20000004100 */
[--C-:B------:R-:W-:Y:S01]  /*56a0*/  SHF.R.U64 R59, R60, 0x10, R61.reuse ;  /* 0x000000103c3b7819 */ /* 0x100fe2000000123d */
[----:B------:R-:W-:Y:S01]  /*56b0*/  HADD2.F32 R46, -RZ, R45.H1_H1 ;  /* 0x3000002dff2e7230 */ /* 0x000fe20000004100 */
        /* <DEDUP_REMOVED lines=11> */
[----:B------:R-:W-:Y:S01]  /*5770*/  FFMA.FTZ R61, R56, R58, R61 ;  /* 0x0000003a383d7223 */ /* 0x000fe2000001003d */
[----:B------:R-:W-:-:S02]  /*5780*/  HADD2.F32 R56, -RZ, R95.H0_H0 ;  /* 0x2000005fff387230 */ /* 0x000fc40000004100 */
[-C--:B------:R-:W-:Y:S01]  /*5790*/  FFMA.FTZ R62, R45, R57.reuse, -R62 ;  /* 0x000000392d3e7223 */ /* 0x080fe2000001083e */
[----:B------:R-:W-:Y:S01]  /*57a0*/  FFMA.FTZ R59, R46, R57, R59 ;  /* 0x000000392e3b7223 */ /* 0x000fe2000001003b */
[----:B------:R-:W-:Y:S02]  /*57b0*/  HADD2.F32 R95, -RZ, R95.H1_H1 ;  /* 0x3000005fff5f7230 */ /* 0x000fe40000004100 */
[----:B------:R-:W-:Y:S01]  /*57c0*/  FFMA.FTZ R64, R47, R58, -R64 ;  /* 0x0000003a2f407223 */ /* 0x000fe20000010840 */
[--C-:B------:R-:W-:Y:S02]  /*57d0*/  HADD2.F32 R45, -RZ, R44.reuse.H1_H1 ;  /* 0x3000002cff2d7230 */ /* 0x100fe40000004100 */
[--C-:B------:R-:W-:Y:S02]  /*57e0*/  HADD2.F32 R46, -RZ, R55.reuse.H1_H1 ;  /* 0x30000037ff2e7230 */ /* 0x100fe40000004100 */
[----:B------:R-:W-:Y:S02]  /*57f0*/  HADD2.F32 R44, -RZ, R44.H0_H0 ;  /* 0x2000002cff2c7230 */ /* 0x000fe40000004100 */
[----:B------:R-:W-:Y:S01]  /*5800*/  FMUL.FTZ R57, R45, R56 ;  /* 0x000000382d397220 */ /* 0x000fe20000410000 */
[----:B------:R-:W-:-:S02]  /*5810*/  HADD2.F32 R55, -RZ, R55.H0_H0 ;  /* 0x20000037ff377230 */ /* 0x000fc40000004100 */
[-C--:B------:R-:W-:Y:S01]  /*5820*/  FMUL.FTZ R58, R46, R95.reuse ;  /* 0x0000005f2e3a7220 */ /* 0x080fe20000410000 */
[--C-:B------:R-:W-:Y:S02]  /*5830*/  HADD2.F32 R47, -RZ, R94.reuse.H1_H1 ;  /* 0x3000005eff2f7230 */ /* 0x100fe40000004100 */
[C---:B------:R-:W-:Y:S01]  /*5840*/  FMUL.FTZ R56, R44.reuse, R56 ;  /* 0x000000382c387220 */ /* 0x040fe20000410000 */
        /* <DEDUP_REMOVED lines=10> */
.L_x_511:
[----:B------:R-:W-:Y:S05]  /*58f0*/  BSYNC B2 ;  /* 0x0000000000027941 */ /* 0x000fea0003800000 */
.L_x_510:
[----:B--2---:R1:W-:Y:S02]  /*5900*/  STG.E.128 desc[UR36][R52.64+0x100], R44 ;  /* 0x0001002c34007986 */ /* 0x0043e4000c101d24 */
.L_x_509:
[----:B------:R-:W-:Y:S05]  /*5910*/  BSYNC B1 ;  /* 0x0000000000017941 */ /* 0x000fea0003800000 */
.L_x_508:
[----:B------:R-:W-:-:S13]  /*5920*/  ISETP.NE.AND P0, PT, R6, RZ, PT ;  /* 0x000000ff0600720c */ /* 0x000fda0003f05270 */
        /* <DEDUP_REMOVED lines=47> */
.L_x_513:
[----:B------:R-:W-:Y:S05]  /*5c20*/  BSYNC B1 ;  /* 0x0000000000017941 */ /* 0x000fea0003800000 */
.L_x_512:
[----:B--2---:R1:W-:Y:S01]  /*5c30*/  STG.E.128 desc[UR36][R52.64+0x140], R44 ;  /* 0x0001402c34007986 */ /* 0x0043e2000c101d24 */
[----:B------:R-:W-:Y:S05]  /*5c40*/  BRA `(.L_x_491) ;  /* 0x0000003c00707947 */ /* 0x000fea0003800000 */
.L_x_459:
        /* <DEDUP_REMOVED lines=18> */
[----:B------:R-:W-:Y:S02]  /*5d70*/  IADD3 R44, P1, R110, R92, RZ ;  /* 0x0000005c6e2c7210 */ /* 0x000fe40007f3e0ff */
[----:B------:R-:W-:Y:S02]  /*5d80*/  CS2R R54, SRZ ;  /* 0x0000000000367805 */ /* 0x000fe4000001ff00 */
[----:B------:R-:W-:Y:S02]  /*5d90*/  IADD3.X R46, R0, R31, RZ, P0, !PT ;  /* 0x0000001f002e7210 */ /* 0x000fe400007fe4ff */
[----:B------:R-:W-:Y:S02]  /*5da0*/  CS2R R52, SRZ ;  /* 0x0000000000347805 */ /* 0x000fe4000001ff00 */
[----:B------:R-:W-:-:S02]  /*5db0*/  LEA R68, P0, R45, UR4, 0x1 ;  /* 0x000000042d447c11 */ /* 0x000fc4000f8008ff */
[----:B------:R-:W-:Y:S02]  /*5dc0*/  CS2R R66, SRZ ;  /* 0x0000000000427805 */ /* 0x000fe4000001ff00 */
[----:B------:R-:W-:Y:S02]  /*5dd0*/  CS2R R64, SRZ ;  /* 0x0000000000407805 */ /* 0x000fe4000001ff00 */
[----:B------:R-:W-:Y:S01]  /*5de0*/  LEA.HI.X R69, R45, UR5, R46, 0x1, P0 ;  /* 0x000000052d457c11 */ /* 0x000fe200080f0c2e */
[----:B------:R-:W-:Y:S01]  /*5df0*/  ULDC.64 UR4, c[0x0][0x3e0] ;  /* 0x0000f80000047ab9 */ /* 0x000fe20000000a00 */
[----:B------:R-:W-:Y:S01]  /*5e00*/  ISETP.GE.AND P0, PT, R22, R122, PT ;  /* 0x0000007a1600720c */ /* 0x000fe20003f06270 */
[----:B------:R-:W-:Y:S01]  /*5e10*/  IMAD.X R45, R3, 0x1, R33, P1 ;  /* 0x00000001032d7824 */ /* 0x000fe200008e0621 */
[----:B------:R-:W-:-:S04]  /*5e20*/  LEA R72, P1, R44, UR4, 0x1 ;  /* 0x000000042c487c11 */ /* 0x000fc8000f8208ff */
[----:B------:R-:W-:Y:S02]  /*5e30*/  LEA.HI.X R73, R44, UR5, R45, 0x1, P1 ;  /* 0x000000052c497c11 */ /* 0x000fe400088f0c2d */
[----:B------:R-:W-:-:S05]  /*5e40*/  ISETP.GE.AND P1, PT, R184, R122, PT ;  /* 0x0000007ab800720c */ /* 0x000fca0003f26270 */
[----:B------:R0:W5:Y:S04]  /*5e50*/  @!P0 LDG.E.128 R52, desc[UR36][R68.64] ;  /* 0x0000002444348981 */ /* 0x000168000c1e1d00 */
[----:B------:R0:W5:Y:S01]  /*5e60*/  @!P0 LDG.E.128 R64, desc[UR36][R72.64] ;  /* 0x0000002448408981 */ /* 0x000162000c1e1d00 */
[----:B------:R-:W-:Y:S02]  /*5e70*/  ISETP.GE.AND P0, PT, R185, R122, PT ;  /* 0x0000007ab900720c */ /* 0x000fe40003f06270 */
[----:B------:R-:W-:Y:S02]  /*5e80*/  CS2R R50, SRZ ;  /* 0x0000000000327805 */ /* 0x000fe4000001ff00 */
[----:B------:R-:W-:Y:S02]  /*5e90*/  CS2R R48, SRZ ;  /* 0x0000000000307805 */ /* 0x000fe4000001ff00 */
[----:B------:R-:W-:-:S02]  /*5ea0*/  CS2R R46, SRZ ;  /* 0x00000000002e7805 */ /* 0x000fc4000001ff00 */
[----:B------:R-:W-:Y:S02]  /*5eb0*/  CS2R R44, SRZ ;  /* 0x00000000002c7805 */ /* 0x000fe4000001ff00 */
[----:B------:R-:W-:Y:S02]  /*5ec0*/  CS2R R62, SRZ ;  /* 0x00000000003e7805 */ /* 0x000fe4000001ff00 */
[----:B------:R-:W-:Y:S02]  /*5ed0*/  CS2R R60, SRZ ;  /* 0x00000000003c7805 */ /* 0x000fe4000001ff00 */
[----:B------:R-:W-:Y:S02]  /*5ee0*/  CS2R R58, SRZ ;  /* 0x00000000003a7805 */ /* 0x000fe4000001ff00 */
[----:B------:R-:W-:Y:S01]  /*5ef0*/  CS2R R56, SRZ ;  /* 0x0000000000387805 */ /* 0x000fe2000001ff00 */
[----:B------:R0:W5:Y:S04]  /*5f00*/  @!P1 LDG.E.128 R48, desc[UR36][R68.64+0x40] ;  /* 0x0000402444309981 */ /* 0x000168000c1e1d00 */
[----:B------:R0:W5:Y:S04]  /*5f10*/  @!P0 LDG.E.128 R44, desc[UR36][R68.64+0x80] ;  /* 0x00008024442c8981 */ /* 0x000168000c1e1d00 */
[----:B------:R0:W5:Y:S04]  /*5f20*/  @!P1 LDG.E.128 R60, desc[UR36][R72.64+0x40] ;  /* 0x00004024483c9981 */ /* 0x000168000c1e1d00 */
[----:B------:R0:W5:Y:S02]  /*5f30*/  @!P0 LDG.E.128 R56, desc[UR36][R72.64+0x80] ;  /* 0x0000802448388981 */ /* 0x000164000c1e1d00 */
.L_x_515:
[----:B------:R-:W-:Y:S05]  /*5f40*/  BSYNC B1 ;  /* 0x0000000000017941 */ /* 0x000fea0003800000 */
.L_x_514:
[----:B------:R-:W-:Y:S01]  /*5f50*/  ISETP.GE.AND P0, PT, R202, R4, PT ;  /* 0x00000004ca00720c */ /* 0x000fe20003f06270 */
[----:B------:R-:W-:Y:S01]  /*5f60*/  BSSY B1, `(.L_x_516) ;  /* 0x000002e000017945 */ /* 0x000fe20003800000 */
[----:B0-----:R-:W-:Y:S02]  /*5f70*/  CS2R R68, SRZ ;  /* 0x0000000000447805 */ /* 0x001fe4000001ff00 */
        /* <DEDUP_REMOVED lines=17> */
[----:B------:R-:W-:Y:S02]  /*6090*/  IADD3.X R69, R31, R0, R38, P1, P5 ;  /* 0x000000001f457210 */ /* 0x000fe40000fea426 */
[----:B------:R-:W-:Y:S02]  /*60a0*/  CS2R R76, SRZ ;  /* 0x00000000004c7805 */ /* 0x000fe4000001ff00 */
[----:B------:R-:W-:Y:S02]  /*60b0*/  IADD3 R0, P1, P5, R110, R92, R39 ;  /* 0x0000005c6e007210 */ /* 0x000fe40007d3e027 */
[----:B------:R-:W-:-:S02]  /*60c0*/  CS2R R90, SRZ ;  /* 0x00000000005a7805 */ /* 0x000fc4000001ff00 */
[----:B------:R-:W-:Y:S02]  /*60d0*/  CS2R R88, SRZ ;  /* 0x0000000000587805 */ /* 0x000fe4000001ff00 */
[----:B------:R-:W-:Y:S02]  /*60e0*/  IADD3.X R3, R33, R3, R41, P1, P5 ;  /* 0x0000000321037210 */ /* 0x000fe40000fea429 */
[----:B------:R-:W-:-:S04]  /*60f0*/  LEA R92, P1, R94, UR4, 0x1 ;  /* 0x000000045e5c7c11 */ /* 0x000fc8000f8208ff */
[----:B------:R-:W-:Y:S02]  /*6100*/  LEA.HI.X R93, R94, UR5, R69, 0x1, P1 ;  /* 0x000000055e5d7c11 */ /* 0x000fe400088f0c45 */
[----:B------:R-:W-:-:S04]  /*6110*/  LEA R94, P1, R0, UR6, 0x1 ;  /* 0x00000006005e7c11 */ /* 0x000fc8000f8208ff */
[----:B------:R-:W-:Y:S02]  /*6120*/  LEA.HI.X R95, R0, UR7, R3, 0x1, P1 ;  /* 0x00000007005f7c11 */ /* 0x000fe400088f0c03 */
[----:B------:R-:W-:Y:S02]  /*6130*/  ISETP.GE.AND P1, PT, R22, R122, PT ;  /* 0x0000007a1600720c */ /* 0x000fe40003f26270 */
[----:B------:R-:W-:Y:S02]  /*6140*/  CS2R R74, SRZ ;  /* 0x00000000004a7805 */ /* 0x000fe4000001ff00 */
[----:B------:R-:W-:Y:S02]  /*6150*/  CS2R R72, SRZ ;  /* 0x0000000000487805 */ /* 0x000fe4000001ff00 */
[----:B------:R-:W-:Y:S02]  /*6160*/  CS2R R86, SRZ ;  /* 0x0000000000567805 */ /* 0x000fe4000001ff00 */
[----:B------:R-:W-:-:S05]  /*6170*/  CS2R R84, SRZ ;  /* 0x0000000000547805 */ /* 0x000fca000001ff00 */
[----:B------:R0:W5:Y:S04]  /*6180*/  @!P1 LDG.E.128 R76, desc[UR36][R92.64] ;  /* 0x000000245c4c9981 */ /* 0x000168000c1e1d00 */
[----:B------:R0:W5:Y:S01]  /*6190*/  @!P1 LDG.E.128 R88, desc[UR36][R94.64] ;  /* 0x000000245e589981 */ /* 0x000162000c1e1d00 */
[----:B------:R-:W-:Y:S02]  /*61a0*/  ISETP.GE.AND P1, PT, R184, R122, PT ;  /* 0x0000007ab800720c */ /* 0x000fe40003f26270 */
[----:B------:R-:W-:Y:S02]  /*61b0*/  CS2R R70, SRZ ;  /* 0x0000000000467805 */ /* 0x000fe4000001ff00 */
[----:B------:R-:W-:Y:S02]  /*61c0*/  CS2R R68, SRZ ;  /* 0x0000000000447805 */ /* 0x000fe4000001ff00 */
[----:B------:R-:W-:-:S02]  /*61d0*/  CS2R R82, SRZ ;  /* 0x0000000000527805 */ /* 0x000fc4000001ff00 */
[----:B------:R-:W-:-:S05]  /*61e0*/  CS2R R80, SRZ ;  /* 0x0000000000507805 */ /* 0x000fca000001ff00 */
[----:B------:R0:W5:Y:S04]  /*61f0*/  @!P1 LDG.E.128 R72, desc[UR36][R92.64+0x40] ;  /* 0x000040245c489981 */ /* 0x000168000c1e1d00 */
[----:B------:R0:W5:Y:S01]  /*6200*/  @!P1 LDG.E.128 R84, desc[UR36][R94.64+0x40] ;  /* 0x000040245e549981 */ /* 0x000162000c1e1d00 */
[----:B------:R-:W-:-:S13]  /*6210*/  ISETP.GE.AND P1, PT, R185, R122, PT ;  /* 0x0000007ab900720c */ /* 0x000fda0003f26270 */
[----:B------:R0:W5:Y:S04]  /*6220*/  @!P1 LDG.E.128 R68, desc[UR36][R92.64+0x80] ;  /* 0x000080245c449981 */ /* 0x000168000c1e1d00 */
[----:B------:R0:W5:Y:S02]  /*6230*/  @!P1 LDG.E.128 R80, desc[UR36][R94.64+0x80] ;  /* 0x000080245e509981 */ /* 0x000164000c1e1d00 */
.L_x_517:
[----:B------:R-:W-:Y:S05]  /*6240*/  BSYNC B1 ;  /* 0x0000000000017941 */ /* 0x000fea0003800000 */
.L_x_516:
[----:B------:R-:W-:Y:S01]  /*6250*/  IMAD.MOV.U32 R3, RZ, RZ, R45 ;  /* 0x000000ffff037224 */ /* 0x000fe200078e002d */
[----:B------:R-:W-:Y:S01]  /*6260*/  MOV R0, R44 ;  /* 0x0000002c00007202 */ /* 0x000fe20000000f00 */
[----:B0-----:R-:W-:Y:S01]  /*6270*/  IMAD.MOV.U32 R93, RZ, RZ, R49 ;  /* 0x000000ffff5d7224 */ /* 0x001fe200078e0031 */
[----:B------:R-:W-:Y:S02]  /*6280*/  MOV R92, R48 ;  /* 0x00000030005c7202 */ /* 0x000fe40000000f00 */
[----:B------:R-:W-:Y:S01]  /*6290*/  PRMT R177, R0, 0x5410, R3 ;  /* 0x0000541000b17816 */ /* 0x000fe20000000003 */
[----:B------:R-:W-:Y:S01]  /*62a0*/  IMAD.MOV.U32 R3, RZ, RZ, R51 ;  /* 0x000000ffff037224 */ /* 0x000fe200078e0033 */
[----:B------:R-:W-:Y:S02]  /*62b0*/  MOV R0, R50 ;  /* 0x0000003200007202 */ /* 0x000fe40000000f00 */
[----:B------:R-:W-:Y:S02]  /*62c0*/  PRMT R181, R92, 0x7610, R181 ;  /* 0x000076105cb57816 */ /* 0x000fe400000000b5 */
        /* <DEDUP_REMOVED lines=10> */
[----:B------:R-:W-:Y:S02]  /*6370*/  PRMT R183, R0, 0x7610, R183 ;  /* 0x0000761000b77816 */ /* 0x000fe400000000b7 */
        /* <DEDUP_REMOVED lines=12> */
[----:B------:R-:W-:-:S02]  /*6440*/  PRMT R181, R181, 0x5410, R92 ;  /* 0x00005410b5b57816 */ /* 0x000fc4000000005c */
[----:B------:R-:W-:Y:S02]  /*6450*/  PRMT R180, R0, 0x7610, R180 ;  /* 0x0000761000b47816 */ /* 0x000fe400000000b4 */
[----:B------:R-:W-:Y:S02]  /*6460*/  MOV R92, R64 ;  /* 0x00000040005c7202 */ /* 0x000fe40000000f00 */
[----:B------:R-:W-:Y:S02]  /*6470*/  MOV R0, R66 ;  /* 0x0000004200007202 */ /* 0x000fe40000000f00 */
[----:B------:R-:W-:Y:S01]  /*6480*/  PRMT R225, R3, 0x5410, R92 ;  /* 0x0000541003e17816 */ /* 0x000fe2000000005c */
[----:B-----5:R-:W-:Y:S01]  /*6490*/  IMAD.MOV.U32 R3, RZ, RZ, R71 ;  /* 0x000000ffff037224 */ /* 0x020fe200078e0047 */
[----:B------:R-:W-:Y:S01]  /*64a0*/  PRMT R171, R93, 0x7610, R171 ;  /* 0x000076105dab7816 */ /* 0x000fe200000000ab */
[----:B------:R-:W-:Y:S01]  /*64b0*/  IMAD.MOV.U32 R93, RZ, RZ, R69 ;  /* 0x000000ffff5d7224 */ /* 0x000fe200078e0045 */
[----:B------:R-:W-:-:S02]  /*64c0*/  PRMT R224, R224, 0x5410, R0 ;  /* 0x00005410e0e07816 */ /* 0x000fc40000000000 */
[----:B------:R-:W-:Y:S02]  /*64d0*/  MOV R0, R70 ;  /* 0x0000004600007202 */ /* 0x000fe40000000f00 */
[----:B------:R-:W-:Y:S02]  /*64e0*/  MOV R92, R68 ;  /* 0x00000044005c7202 */ /* 0x000fe40000000f00 */
        /* <DEDUP_REMOVED lines=32> */
[----:B------:R-:W-:-:S02]  /*66f0*/  PRMT R174, R93, 0x5410, R92 ;  /* 0x000054105dae7816 */ /* 0x000fc4000000005c */
[----:B------:R-:W-:Y:S01]  /*6700*/  PRMT R175, R3, 0x5410, R0 ;  /* 0x0000541003af7816 */ /* 0x000fe20000000000 */
[----:B------:R-:W-:Y:S06]  /*6710*/  @!P1 BRA `(.L_x_518) ;  /* 0x0000000000049947 */ /* 0x000fec0003800000 */
[----:B------:R-:W-:Y:S01]  /*6720*/  BPT.TRAP 0x1 ;  /* 0x000000040000795c */ /* 0x000fe20000300000 */
.L_x_518:
[----:B------:R-:W-:Y:S01]  /*6730*/  LEA R3, R18, R2, 0x3 ;  /* 0x0000000212037211 */ /* 0x000fe200078e18ff */
[----:B------:R-:W0:Y:S01]  /*6740*/  LDC R151, c[0x0][0x2e4] ;  /* 0x0000b900ff977b82 */ /* 0x000e220000000800 */
[----:B------:R-:W-:Y:S01]  /*6750*/  SHF.L.U32 R0, R186, 0x1f, RZ ;  /* 0x0000001fba007819 */ /* 0x000fe200000006ff */
[----:B------:R-:W-:Y:S03]  /*6760*/  BSSY B1, `(.L_x_519) ;  /* 0x0000004000017945 */ /* 0x000fe60003800000 */
[----:B------:R-:W1:Y:S03]  /*6770*/  SYNCS.PHASECHK.TRANS64.TRYWAIT P5, [R3+URZ+0x34890], R0 ;  /* 0x03489000030075a7 */ /* 0x000e6600080a017f */
[----:B------:R-:W2:Y:S01]  /*6780*/  LDC.64 R130, c[0x0][0x2f0] ;  /* 0x0000bc00ff827b82 */ /* 0x000ea20000000a00 */
[----:B-1----:R-:W-:Y:S05]  /*6790*/  @!P5 BRA `(.L_x_520) ;  /* 0x0000017c00f8d947 */ /* 0x002fea0003800000 */
.L_x_767:
[----:B------:R-:W-:Y:S05]  /*67a0*/  BSYNC B1 ;  /* 0x0000000000017941 */ /* 0x000fea0003800000 */
.L_x_519:
[----:B------:R-:W-:Y:S01]  /*67b0*/  BSSY B1, `(.L_x_521) ;  /* 0x0000175000017945 */ /* 0x000fe20003800000 */
[----:B0-----:R-:W-:Y:S01]  /*67c0*/  IMAD.IADD R153, R151, 0x1, -R119 ;  /* 0x0000000197997824 */ /* 0x001fe200078e0a77 */
[----:B------:R-:W-:Y:S02]  /*67d0*/  MOV R133, R96 ;  /* 0x0000006000857202 */ /* 0x000fe40000000f00 */
[----:B------:R-:W-:Y:S05]  /*67e0*/  @P4 BRA `(.L_x_522) ;  /* 0x0000001400c44947 */ /* 0x000fea0003800000 */
[----:B------:R-:W-:Y:S01]  /*67f0*/  ISETP.NE.AND P4, PT, R14, RZ, PT ;  /* 0x000000ff0e00720c */ /* 0x000fe20003f85270 */
[-C--:B--2---:R-:W-:Y:S01]  /*6800*/  IMAD R92, R148, R130.reuse, RZ ;  /* 0x00000082945c7224 */ /* 0x084fe200078e02ff */
[----:B------:R-:W-:Y:S01]  /*6810*/  BSSY B2, `(.L_x_523) ;  /* 0x0000079000027945 */ /* 0x000fe20003800000 */
[----:B------:R-:W-:-:S04]  /*6820*/  IMAD.WIDE.U32 R136, R19, R130, R132 ;  /* 0x0000008213887225 */ /* 0x000fc800078e0084 */
[----:B------:R-:W-:-:S04]  /*6830*/  IMAD R93, R19, R131, R92 ;  /* 0x00000083135d7224 */ /* 0x000fc800078e025c */
[----:B------:R-:W-:Y:S02]  /*6840*/  IMAD.IADD R164, R93, 0x1, R137 ;  /* 0x000000015da47824 */ /* 0x000fe400078e0289 */
[----:B------:R-:W-:Y:S05]  /*6850*/  @!P4 BRA `(.L_x_524) ;  /* 0x0000000400d0c947 */ /* 0x000fea0003800000 */
[----:B------:R-:W-:Y:S01]  /*6860*/  SEL R92, R119, R153, !P3 ;  /* 0x00000099775c7207 */ /* 0x000fe20005800000 */
[----:B------:R-:W-:Y:S01]  /*6870*/  BSSY B3, `(.L_x_525) ;  /* 0x0000070000037945 */ /* 0x000fe20003800000 */
[----:B------:R-:W-:Y:S02]  /*6880*/  IADD3 R96, P4, P5, R104, R136, R29 ;  /* 0x0000008868607210 */ /* 0x000fe40007d9e01d */
[----:B------:R-:W-:Y:S02]  /*6890*/  SHF.R.S32.HI R93, RZ, 0x1f, R92 ;  /* 0x0000001fff5d7819 */ /* 0x000fe4000001145c */
[----:B------:R-:W-:Y:S02]  /*68a0*/  IADD3.X R97, R101, R164, R13, P4, P5 ;  /* 0x000000a465617210 */ /* 0x000fe400027ea40d */
[----:B------:R-:W-:-:S04]  /*68b0*/  LEA.HI R93, R93, R92, RZ, 0x4 ;  /* 0x0000005c5d5d7211 */ /* 0x000fc800078f20ff */
[----:B------:R-:W-:-:S04]  /*68c0*/  LEA.HI.SX32 R92, R93, R30, 0x1c ;  /* 0x0000001e5d5c7211 */ /* 0x000fc800078fe2ff */
[----:B------:R-:W-:-:S04]  /*68d0*/  SHF.L.U32 R93, R92, 0x3, RZ ;  /* 0x000000035c5d7819 */ /* 0x000fc800000006ff */
[----:B------:R-:W-:-:S13]  /*68e0*/  ISETP.GE.AND P4, PT, R93, R151, PT ;  /* 0x000000975d00720c */ /* 0x000fda0003f86270 */
[--C-:B------:R-:W-:Y:S02]  /*68f0*/  @!P4 SHF.R.S32.HI R95, RZ, 0x1f, R93.reuse ;  /* 0x0000001fff5fc819 */ /* 0x100fe4000001145d */
[----:B------:R-:W-:-:S04]  /*6900*/  @!P4 IADD3 R94, P5, P6, R104, R136, R93 ;  /* 0x00000088685ec210 */ /* 0x000fc80007ebe05d */
[----:B------:R-:W-:Y:S02]  /*6910*/  @!P4 IADD3.X R95, R101, R164, R95, P5, P6 ;  /* 0x000000a4655fc210 */ /* 0x000fe40002fec45f */
[----:B------:R-:W-:-:S04]  /*6920*/  LEA R140, P5, R96, R120, 0x1 ;  /* 0x00000078608c7211 */ /* 0x000fc800078a08ff */
[----:B------:R-:W-:Y:S02]  /*6930*/  LEA.HI.X R141, R96, R121, R97, 0x1, P5 ;  /* 0x00000079608d7211 */ /* 0x000fe400028f0c61 */
[----:B------:R-:W-:-:S04]  /*6940*/  @!P4 LEA R142, P5, R94, R120, 0x1 ;  /* 0x000000785e8ec211 */ /* 0x000fc800078a08ff */
[----:B------:R-:W-:Y:S02]  /*6950*/  @!P4 LEA.HI.X R143, R94, R121, R95, 0x1, P5 ;  /* 0x000000795e8fc211 */ /* 0x000fe400028f0c5f */
[----:B------:R-:W-:Y:S02]  /*6960*/  SHF.R.S32.HI R95, RZ, 0x1f, R92 ;  /* 0x0000001fff5f7819 */ /* 0x000fe4000001145c */
[----:B------:R-:W-:Y:S02]  /*6970*/  LOP3.LUT R94, R189, 0x38, R93, 0xf8, !PT ;  /* 0x00000038bd5e7812 */ /* 0x000fe400078ef85d */
[----:B------:R-:W-:Y:S01]  /*6980*/  LEA.HI R92, R95, R92, RZ, 0x3 ;  /* 0x0000005c5f5c7211 */ /* 0x000fe200078f18ff */
[----:B------:R-:W-:Y:S01]  /*6990*/  IMAD R95, R18, 0x6000, R146 ;  /* 0x00006000125f7824 */ /* 0x000fe200078e0292 */
[----:B------:R-:W-:Y:S02]  /*69a0*/  LOP3.LUT R94, R94, R191, RZ, 0x3c, !PT ;  /* 0x000000bf5e5e7212 */ /* 0x000fe400078e3cff */
[----:B------:R-:W-:Y:S01]  /*69b0*/  ISETP.GE.AND P5, PT, R22, R122, PT ;  /* 0x0000007a1600720c */ /* 0x000fe20003fa6270 */
[----:B------:R-:W-:-:S05]  /*69c0*/  IMAD.SHL.U32 R92, R92, 0x400, RZ ;  /* 0x000004005c5c7824 */ /* 0x000fca00078e00ff */
[----:B------:R-:W-:Y:S02]  /*69d0*/  LOP3.LUT R93, R92, 0x7fffe000, RZ, 0xc0, !PT ;  /* 0x7fffe0005c5d7812 */ /* 0x000fe400078ec0ff */
[----:B------:R-:W-:Y:S02]  /*69e0*/  LEA R92, R95, R2, 0x1 ;  /* 0x000000025f5c7211 */ /* 0x000fe400078e08ff */
[----:B------:R-:W-:-:S05]  /*69f0*/  LEA R93, R190, R93, 0x9 ;  /* 0x0000005dbe5d7211 */ /* 0x000fca00078e48ff */
[----:B------:R-:W-:-:S04]  /*6a00*/  IMAD.IADD R93, R93, 0x1, R94 ;  /* 0x000000015d5d7824 */ /* 0x000fc800078e025e */
[----:B------:R-:W-:-:S04]  /*6a10*/  IMAD R93, R18, 0x6000, R93 ;  /* 0x00006000125d7824 */ /* 0x000fc800078e025d */
[----:B------:R-:W-:Y:S02]  /*6a20*/  IMAD R96, R93, 0x2, R2 ;  /* 0x000000025d607824 */ /* 0x000fe400078e0202 */
[----:B------:R-:W0:Y:S04]  /*6a30*/  LDS.128 R92, [R92+0x1c400] ;  /* 0x01c400005c5c7984 */ /* 0x000e280000000c00 */
[----:B------:R-:W2:Y:S01]  /*6a40*/  LDS.128 R96, [R96+0x1c400] ;  /* 0x01c4000060607984 */ /* 0x000ea20000000c00 */
[----:B------:R-:W-:Y:S05]  /*6a50*/  @P5 BRA `(.L_x_526) ;  /* 0x0000000400445947 */ /* 0x000fea0003800000 */
[--C-:B------:R-:W-:Y:S01]  /*6a60*/  SHF.R.U64 R52, R52, 0x10, R53.reuse ;  /* 0x0000001034347819 */ /* 0x100fe20000001235 */
[----:B------:R-:W-:Y:S01]  /*6a70*/  HADD2.F32 R171, -RZ, R171.H0_H0 ;  /* 0x200000abffab7230 */ /* 0x000fe20000004100 */
[----:B------:R-:W-:Y:S01]  /*6a80*/  SHF.R.U32.HI R167, RZ, 0x10, R53 ;  /* 0x00000010ffa77819 */ /* 0x000fe20000011635 */
[----:B--2---:R-:W-:Y:S01]  /*6a90*/  HADD2.F32 R168, -RZ, R97.H0_H0 ;  /* 0x20000061ffa87230 */ /* 0x004fe20000004100 */
[--C-:B------:R-:W-:Y:S01]  /*6aa0*/  SHF.R.U64 R53, R64, 0x10, R65.reuse ;  /* 0x0000001040357819 */ /* 0x100fe20000001241 */
[----:B0-----:R-:W-:Y:S01]  /*6ab0*/  HADD2.F32 R170, -RZ, R93.H0_H0 ;  /* 0x2000005dffaa7230 */ /* 0x001fe20000004100 */
[----:B------:R-:W-:Y:S01]  /*6ac0*/  SHF.R.U32.HI R64, RZ, 0x10, R65 ;  /* 0x00000010ff407819 */ /* 0x000fe20000011641 */
[----:B------:R-:W-:Y:S01]  /*6ad0*/  HADD2.F32 R169, -RZ, R169.H0_H0 ;  /* 0x200000a9ffa97230 */ /* 0x000fe20000004100 */
[--C-:B------:R-:W-:Y:S01]  /*6ae0*/  SHF.R.U64 R54, R54, 0x10, R55.reuse ;  /* 0x0000001036367819 */ /* 0x100fe20000001237 */
[----:B------:R-:W-:Y:S01]  /*6af0*/  HADD2.F32 R97, -RZ, R97.H1_H1 ;  /* 0x30000061ff617230 */ /* 0x000fe20000004100 */
[----:B------:R-:W-:Y:S01]  /*6b00*/  SHF.R.U32.HI R65, RZ, 0x10, R55 ;  /* 0x00000010ff417819 */ /* 0x000fe20000011637 */
[----:B------:R-:W-:Y:S01]  /*6b10*/  HADD2.F32 R172, -RZ, R167.H0_H0 ;  /* 0x200000a7ffac7230 */ /* 0x000fe20000004100 */
[--C-:B------:R-:W-:Y:S01]  /*6b20*/  SHF.R.U64 R55, R66, 0x10, R67.reuse ;  /* 0x0000001042377819 */ /* 0x100fe20000001243 */
[----:B------:R-:W-:Y:S01]  /*6b30*/  HADD2.F32 R167, -RZ, R225.H0_H0 ;  /* 0x200000e1ffa77230 */ /* 0x000fe20000004100 */
[----:B------:R-:W-:Y:S01]  /*6b40*/  SHF.R.U32.HI R66, RZ, 0x10, R67 ;  /* 0x00000010ff427819 */ /* 0x000fe20000011643 */
[-C--:B------:R-:W-:Y:S01]  /*6b50*/  FMUL.FTZ R67, R168, R171.reuse ;  /* 0x000000aba8437220 */ /* 0x080fe20000410000 */
[----:B------:R-:W-:Y:S01]  /*6b60*/  FMUL.FTZ R171, R170, R171 ;  /* 0x000000abaaab7220 */ /* 0x000fe20000410000 */
[----:B------:R-:W-:-:S02]  /*6b70*/  HADD2.F32 R53, -RZ, R53.H0_H0 ;  /* 0x20000035ff357230 */ /* 0x000fc40000004100 */
[-C--:B------:R-:W-:Y:S01]  /*6b80*/  FFMA.FTZ R67, R170, R169.reuse, -R67 ;  /* 0x000000a9aa437223 */ /* 0x080fe20000010843 */
[----:B------:R-:W-:Y:S02]  /*6b90*/  HADD2.F32 R170, -RZ, R64.H0_H0 ;  /* 0x20000040ffaa7230 */ /* 0x000fe40000004100 */
[----:B------:R-:W-:Y:S01]  /*6ba0*/  FFMA.FTZ R64, R168, R169, R171 ;  /* 0x000000a9a8407223 */ /* 0x000fe200000100ab */
[----:B------:R-:W-:Y:S01]  /*6bb0*/  HADD2.F32 R169, -RZ, R93.H1_H1 ;  /* 0x3000005dffa97230 */ /* 0x000fe20000004100 */
[----:B------:R-:W-:Y:S01]  /*6bc0*/  MOV R93, R98 ;  /* 0x00000062005d7202 */ /* 0x000fe20000000f00 */
[----:B------:R-:W-:Y:S02]  /*6bd0*/  HADD2.F32 R171, -RZ, R99.H1_H1 ;  /* 0x30000063ffab7230 */ /* 0x000fe40000004100 */
[-C--:B------:R-:W-:Y:S01]  /*6be0*/  FMUL.FTZ R168, R97, R170.reuse ;  /* 0x000000aa61a87220 */ /* 0x080fe20000410000 */
[----:B------:R-:W-:Y:S02]  /*6bf0*/  HADD2.F32 R66, -RZ, R66.H0_H0 ;  /* 0x20000042ff427230 */ /* 0x000fe40000004100 */
[----:B------:R-:W-:Y:S01]  /*6c00*/  FMUL.FTZ R170, R169, R170 ;  /* 0x000000aaa9aa7220 */ /* 0x000fe20000410000 */
[----:B------:R-:W-:-:S02]  /*6c10*/  HADD2.F32 R55, -RZ, R55.H0_H0 ;  /* 0x20000037ff377230 */ /* 0x000fc40000004100 */
[-C--:B------:R-:W-:Y:S01]  /*6c20*/  FFMA.FTZ R98, R169, R172.reuse, -R168 ;  /* 0x000000aca9627223 */ /* 0x080fe200000108a8 */
[----:B------:R-:W-:Y:S02]  /*6c30*/  HADD2.F32 R168, -RZ, R99.H0_H0 ;  /* 0x20000063ffa87230 */ /* 0x000fe40000004100 */
[----:B------:R-:W-:Y:S01]  /*6c40*/  FFMA.FTZ R97, R97, R172, R170 ;  /* 0x000000ac61617223 */ /* 0x000fe200000100aa */
[----:B------:R-:W-:Y:S02]  /*6c50*/  HADD2.F32 R169, -RZ, R173.H0_H0 ;  /* 0x200000adffa97230 */ /* 0x000fe40000004100 */
[----:B------:R-:W-:Y:S01]  /*6c60*/  FMUL.FTZ R172, R171, R66 ;  /* 0x00000042abac7220 */ /* 0x000fe20000410000 */
[--C-:B------:R-:W-:Y:S02]  /*6c70*/  HADD2.F32 R170, -RZ, R95.reuse.H0_H0 ;  /* 0x2000005fffaa7230 */ /* 0x100fe40000004100 */
[-C--:B------:R-:W-:Y:S01]  /*6c80*/  FMUL.FTZ R99, R168, R167.reuse ;  /* 0x000000a7a8637220 */ /* 0x080fe20000410000 */
[----:B------:R-:W-:Y:S01]  /*6c90*/  HADD2.F32 R95, -RZ, R95.H1_H1 ;  /* 0x3000005fff5f7230 */ /* 0x000fe20000004100 */
[----:B------:R-:W-:Y:S01]  /*6ca0*/  F2FP.F16.F32.PACK_AB R97, R97, R64 ;  /* 0x000000406161723e */ /* 0x000fe200000000ff */
[C---:B------:R-:W-:Y:S01]  /*6cb0*/  FMUL.FTZ R167, R170.reuse, R167 ;  /* 0x000000a7aaa77220 */ /* 0x040fe20000410000 */
[----:B------:R-:W-:Y:S01]  /*6cc0*/  FFMA.FTZ R99, R170, R169, -R99 ;  /* 0x000000a9aa637223 */ /* 0x000fe20000010863 */
[----:B------:R-:W-:-:S02]  /*6cd0*/  HADD2.F32 R170, -RZ, R65.H0_H0 ;  /* 0x20000041ffaa7230 */ /* 0x000fc40000004100 */
[C---:B------:R-:W-:Y:S01]  /*6ce0*/  FMUL.FTZ R66, R95.reuse, R66 ;  /* 0x000000425f427220 */ /* 0x040fe20000410000 */
[----:B------:R-:W-:Y:S01]  /*6cf0*/  FFMA.FTZ R167, R168, R169, R167 ;  /* 0x000000a9a8a77223 */ /* 0x000fe200000100a7 */
[----:B------:R-:W-:Y:S02]  /*6d00*/  HADD2.F32 R65, -RZ, R225.H1_H1 ;  /* 0x300000e1ff417230 */ /* 0x000fe40000004100 */
[-C--:B------:R-:W-:Y:S01]  /*6d10*/  FFMA.FTZ R172, R95, R170.reuse, -R172 ;  /* 0x000000aa5fac7223 */ /* 0x080fe200000108ac */
[----:B------:R-:W-:Y:S01]  /*6d20*/  FFMA.FTZ R66, R171, R170, R66 ;  /* 0x000000aaab427223 */ /* 0x000fe20000010042 */
[----:B------:R-:W-:Y:S02]  /*6d30*/  HADD2.F32 R170, -RZ, R96.H0_H0 ;  /* 0x20000060ffaa7230 */ /* 0x000fe40000004100 */
[----:B------:R-:W-:Y:S02]  /*6d40*/  HADD2.F32 R168, -RZ, R92.H0_H0 ;  /* 0x2000005cffa87230 */ /* 0x000fe40000004100 */
[----:B------:R-:W-:-:S02]  /*6d50*/  HADD2.F32 R96, -RZ, R96.H1_H1 ;  /* 0x30000060ff607230 */ /* 0x000fc40000004100 */
[-C--:B------:R-:W-:Y:S01]  /*6d60*/  FMUL.FTZ R169, R170, R65.reuse ;  /* 0x00000041aaa97220 */ /* 0x080fe20000410000 */
[----:B------:R-:W-:Y:S02]  /*6d70*/  HADD2.F32 R95, -RZ, R173.H1_H1 ;  /* 0x300000adff5f7230 */ /* 0x000fe40000004100 */
[----:B------:R-:W-:Y:S01]  /*6d80*/  FMUL.FTZ R173, R168, R65 ;  /* 0x00000041a8ad7220 */ /* 0x000fe20000410000 */
[----:B------:R-:W-:Y:S02]  /*6d90*/  HADD2.F32 R92, -RZ, R92.H1_H1 ;  /* 0x3000005cff5c7230 */ /* 0x000fe40000004100 */
[----:B------:R-:W-:Y:S01]  /*6da0*/  FMUL.FTZ R65, R96, R53 ;  /* 0x0000003560417220 */ /* 0x000fe20000410000 */
[----:B------:R-:W-:Y:S02]  /*6db0*/  HADD2.F32 R171, -RZ, R52.H0_H0 ;  /* 0x20000034ffab7230 */ /* 0x000fe40000004100 */
[-C--:B------:R-:W-:Y:S01]  /*6dc0*/  FFMA.FTZ R169, R168, R95.reuse, -R169 ;  /* 0x0000005fa8a97223 */ /* 0x080fe200000108a9 */
[----:B------:R-:W-:Y:S01]  /*6dd0*/  FFMA.FTZ R173, R170, R95, R173 ;  /* 0x0000005faaad7223 */ /* 0x000fe200000100ad */
[----:B------:R-:W-:Y:S01]  /*6de0*/  FMUL.FTZ R53, R92, R53 ;  /* 0x000000355c357220 */ /* 0x000fe20000410000 */
[----:B------:R-:W-:-:S02]  /*6df0*/  HADD2.F32 R52, -RZ, R224.H1_H1 ;  /* 0x300000e0ff347230 */ /* 0x000fc40000004100 */
[-C--:B------:R-:W-:Y:S01]  /*6e00*/  FFMA.FTZ R92, R92, R171.reuse, -R65 ;  /* 0x000000ab5c5c7223 */ /* 0x080fe20000010841 */
[--C-:B------:R-:W-:Y:S02]  /*6e10*/  HADD2.F32 R95, -RZ, R93.reuse.H0_H0 ;  /* 0x2000005dff5f7230 */ /* 0x100fe40000004100 */
[----:B------:R-:W-:Y:S01]  /*6e20*/  FFMA.FTZ R96, R96, R171, R53 ;  /* 0x000000ab60607223 */ /* 0x000fe20000010035 */
[--C-:B------:R-:W-:Y:S02]  /*6e30*/  HADD2.F32 R65, -RZ, R94.reuse.H0_H0 ;  /* 0x2000005eff417230 */ /* 0x100fe40000004100 */
[----:B------:R-:W-:Y:S01]  /*6e40*/  HADD2.F32 R168, -RZ, R93.H1_H1 ;  /* 0x3000005dffa87230 */ /* 0x000fe20000004100 */
[----:B------:R-:W-:Y:S01]  /*6e50*/  F2FP.F16.F32.PACK_AB R92, R92, R169 ;  /* 0x000000a95c5c723e */ /* 0x000fe200000000ff */
[----:B------:R-:W-:Y:S01]  /*6e60*/  HADD2.F32 R94, -RZ, R94.H1_H1 ;  /* 0x3000005eff5e7230 */ /* 0x000fe20000004100 */
[----:B------:R-:W-:Y:S01]  /*6e70*/  F2FP.F16.F32.PACK_AB R96, R96, R173 ;  /* 0x000000ad6060723e */ /* 0x000fe200000000ff */
[----:B------:R-:W-:-:S02]  /*6e80*/  HADD2.F32 R93, -RZ, R54.H0_H0 ;  /* 0x20000036ff5d7230 */ /* 0x000fc40000004100 */
[-C--:B------:R-:W-:Y:S01]  /*6e90*/  FMUL.FTZ R54, R95, R52.reuse ;  /* 0x000000345f367220 */ /* 0x080fe20000410000 */
[----:B------:R-:W-:Y:S02]  /*6ea0*/  HADD2.F32 R53, -RZ, R183.H0_H0 ;  /* 0x200000b7ff357230 */ /* 0x000fe40000004100 */
[-C--:B------:R-:W-:Y:S01]  /*6eb0*/  FMUL.FTZ R171, R168, R55.reuse ;  /* 0x00000037a8ab7220 */ /* 0x080fe20000410000 */
[C---:B------:R-:W-:Y:S01]  /*6ec0*/  FMUL.FTZ R52, R65.reuse, R52 ;  /* 0x0000003441347220 */ /* 0x040fe20000410000 */
[C---:B------:R-:W-:Y:S01]  /*6ed0*/  FMUL.FTZ R55, R94.reuse, R55 ;  /* 0x000000375e377220 */ /* 0x040fe20000410000 */
[-C--:B------:R-:W-:Y:S02]  /*6ee0*/  FFMA.FTZ R54, R65, R53.reuse, -R54 ;  /* 0x0000003541367223 */ /* 0x080fe40000010836 */
[----:B------:R-:W-:Y:S01]  /*6ef0*/  FFMA.FTZ R52, R95, R53, R52 ;  /* 0x000000355f347223 */ /* 0x000fe20000010034 */
[-C--:B------:R-:W-:Y:S01]  /*6f00*/  FFMA.FTZ R171, R94, R93.reuse, -R171 ;  /* 0x0000005d5eab7223 */ /* 0x080fe200000108ab */
[----:B------:R-:W-:Y:S01]  /*6f10*/  FFMA.FTZ R55, R168, R93, R55 ;  /* 0x0000005da8377223 */ /* 0x000fe20000010037 */
[----:B------:R-:W-:-:S02]  /*6f20*/  F2FP.F16.F32.PACK_AB R93, R98, R67 ;  /* 0x00000043625d723e */ /* 0x000fc400000000ff */
[----:B------:R-:W-:Y:S02]  /*6f30*/  F2FP.F16.F32.PACK_AB R95, R172, R99 ;  /* 0x00000063ac5f723e */ /* 0x000fe400000000ff */
[----:B------:R-:W-:Y:S02]  /*6f40*/  F2FP.F16.F32.PACK_AB R99, R66, R167 ;  /* 0x000000a74263723e */ /* 0x000fe400000000ff */
[----:B------:R-:W-:Y:S02]  /*6f50*/  F2FP.F16.F32.PACK_AB R94, R171, R54 ;  /* 0x00000036ab5e723e */ /* 0x000fe400000000ff */
[----:B------:R-:W-:-:S07]  /*6f60*/  F2FP.F16.F32.PACK_AB R98, R55, R52 ;  /* 0x000000343762723e */ /* 0x000fce00000000ff */
.L_x_526:
[----:B------:R-:W-:Y:S05]  /*6f70*/  BSYNC B3 ;  /* 0x0000000000037941 */ /* 0x000fea0003800000 */
.L_x_525:
[----:B0-----:R0:W-:Y:S04]  /*6f80*/  STG.E.128 desc[UR36][R140.64], R92 ;  /* 0x0000005c8c007986 */ /* 0x0011e8000c101d24 */
[----:B--2---:R0:W-:Y:S02]  /*6f90*/  @!P4 STG.E.128 desc[UR36][R142.64], R96 ;  /* 0x000000608e00c986 */ /* 0x0041e4000c101d24 */
.L_x_524:
[----:B------:R-:W-:Y:S05]  /*6fa0*/  BSYNC B2 ;  /* 0x0000000000027941 */ /* 0x000fea0003800000 */
.L_x_523:
[----:B------:R-:W-:Y:S01]  /*6fb0*/  ISETP.NE.AND P4, PT, R10, RZ, PT ;  /* 0x000000ff0a00720c */ /* 0x000fe20003f85270 */
[----:B------:R-:W-:-:S12]  /*6fc0*/  BSSY B2, `(.L_x_527) ;  /* 0x0000077000027945 */ /* 0x000fd80003800000 */
[----:B------:R-:W-:Y:S05]  /*6fd0*/  @!P4 BRA `(.L_x_528) ;  /* 0x0000000400d4c947 */ /* 0x000fea0003800000 */
[----:B------:R-:W-:Y:S01]  /*6fe0*/  SEL R52, R119, R153, !P2 ;  /* 0x0000009977347207 */ /* 0x000fe20005000000 */
[----:B------:R-:W-:Y:S01]  /*6ff0*/  BSSY B3, `(.L_x_529) ;  /* 0x0000071000037945 */ /* 0x000fe20003800000 */
[----:B------:R-:W-:Y:S02]  /*7000*/  IADD3 R64, P4, P5, R104, R136, R21 ;  /* 0x0000008868407210 */ /* 0x000fe40007d9e015 */
[----:B------:R-:W-:Y:S02]  /*7010*/  SHF.R.S32.HI R53, RZ, 0x1f, R52 ;  /* 0x0000001fff357819 */ /* 0x000fe40000011434 */
[----:B------:R-:W-:Y:S02]  /*7020*/  IADD3.X R65, R101, R164, R12, P4, P5 ;  /* 0x000000a465417210 */ /* 0x000fe400027ea40c */
[----:B------:R-:W-:-:S04]  /*7030*/  LEA.HI R53, R53, R52, RZ, 0x4 ;  /* 0x0000003435357211 */ /* 0x000fc800078f20ff */
[----:B------:R-:W-:-:S05]  /*7040*/  LEA.HI.SX32 R52, R53, R28, 0x1c ;  /* 0x0000001c35347211 */ /* 0x000fca00078fe2ff */
[----:B------:R-:W-:-:S05]  /*7050*/  IMAD.SHL.U32 R53, R52, 0x8, RZ ;  /* 0x0000000834357824 */ /* 0x000fca00078e00ff */
[----:B------:R-:W-:-:S13]  /*7060*/  ISETP.GE.AND P4, PT, R53, R151, PT ;  /* 0x000000973500720c */ /* 0x000fda0003f86270 */
[--C-:B------:R-:W-:Y:S02]  /*7070*/  @!P4 SHF.R.S32.HI R55, RZ, 0x1f, R53.reuse ;  /* 0x0000001fff37c819 */ /* 0x100fe40000011435 */
[----:B------:R-:W-:-:S04]  /*7080*/  @!P4 IADD3 R54, P5, P6, R104, R136, R53 ;  /* 0x000000886836c210 */ /* 0x000fc80007ebe035 */
[----:B------:R-:W-:Y:S02]  /*7090*/  @!P4 IADD3.X R55, R101, R164, R55, P5, P6 ;  /* 0x000000a46537c210 */ /* 0x000fe40002fec437 */
[----:B0-----:R-:W-:-:S04]  /*70a0*/  LEA R92, P5, R64, R120, 0x1 ;  /* 0x00000078405c7211 */ /* 0x001fc800078a08ff */
        /* <DEDUP_REMOVED lines=8> */
[----:B------:R-:W-:-:S02]  /*7130*/  SHF.L.U32 R52, R52, 0xa, RZ ;  /* 0x0000000a34347819 */ /* 0x000fc400000006ff */
[----:B------:R-:W-:Y:S02]  /*7140*/  ISETP.GE.AND P5, PT, R184, R122, PT ;  /* 0x0000007ab800720c */ /* 0x000fe40003fa6270 */
[----:B------:R-:W-:Y:S01]  /*7150*/  LOP3.LUT R53, R52, 0x7fffe000, RZ, 0xc0, !PT ;  /* 0x7fffe00034357812 */ /* 0x000fe200078ec0ff */
[----:B------:R-:W-:-:S04]  /*7160*/  IMAD R52, R55, 0x2, R2 ;  /* 0x0000000237347824 */ /* 0x000fc800078e0202 */
[----:B------:R-:W-:-:S05]  /*7170*/  IMAD R53, R190, 0x200, R53 ;  /* 0x00000200be357824 */ /* 0x000fca00078e0235 */
[----:B------:R-:W-:-:S05]  /*7180*/  IADD3 R53, R53, R54, RZ ;  /* 0x0000003635357210 */ /* 0x000fca0007ffe0ff */
[----:B------:R-:W-:-:S05]  /*7190*/  IMAD R53, R18, 0x6000, R53 ;  /* 0x0000600012357824 */ /* 0x000fca00078e0235 */
[----:B------:R-:W-:Y:S02]  /*71a0*/  LEA R64, R53, R2, 0x1 ;  /* 0x0000000235407211 */ /* 0x000fe400078e08ff */
[----:B------:R-:W0:Y:S04]  /*71b0*/  LDS.128 R52, [R52+0x1c400] ;  /* 0x01c4000034347984 */ /* 0x000e280000000c00 */
[----:B------:R-:W2:Y:S01]  /*71c0*/  LDS.128 R64, [R64+0x1c400] ;  /* 0x01c4000040407984 */ /* 0x000ea20000000c00 */
[----:B------:R-:W-:Y:S05]  /*71d0*/  @P5 BRA `(.L_x_530) ;  /* 0x0000000400485947 */ /* 0x000fea0003800000 */
[--C-:B------:R-:W-:Y:S01]  /*71e0*/  SHF.R.U64 R48, R48, 0x10, R49.reuse ;  /* 0x0000001030307819 */ /* 0x100fe20000001231 */
[--C-:B--2---:R-:W-:Y:S01]  /*71f0*/  HADD2.F32 R98, -RZ, R65.reuse.H0_H0 ;  /* 0x20000041ff627230 */ /* 0x104fe20000004100 */
[----:B------:R-:W-:Y:S01]  /*7200*/  SHF.R.U32.HI R96, RZ, 0x10, R49 ;  /* 0x00000010ff607819 */ /* 0x000fe20000011631 */
[----:B------:R-:W-:Y:S01]  /*7210*/  HADD2.F32 R65, -RZ, R65.H1_H1 ;  /* 0x30000041ff417230 */ /* 0x000fe20000004100 */
[--C-:B------:R-:W-:Y:S01]  /*7220*/  SHF.R.U64 R49, R60, 0x10, R61.reuse ;  /* 0x000000103c317819 */ /* 0x100fe2000000123d */
[--C-:B0-----:R-:W-:Y:S01]  /*7230*/  HADD2.F32 R140, -RZ, R53.reuse.H0_H0 ;  /* 0x20000035ff8c7230 */ /* 0x101fe20000004100 */
[----:B------:R-:W-:Y:S01]  /*7240*/  SHF.R.U32.HI R60, RZ, 0x10, R61 ;  /* 0x00000010ff3c7819 */ /* 0x000fe2000001163d */
[----:B------:R-:W-:Y:S01]  /*7250*/  HADD2.F32 R53, -RZ, R53.H1_H1 ;  /* 0x30000035ff357230 */ /* 0x000fe20000004100 */
[--C-:B------:R-:W-:Y:S01]  /*7260*/  SHF.R.U64 R61, R62, 0x10, R63.reuse ;  /* 0x000000103e3d7819 */ /* 0x100fe2000000123f */
[----:B------:R-:W-:Y:S01]  /*7270*/  HADD2.F32 R96, -RZ, R96.H0_H0 ;  /* 0x20000060ff607230 */ /* 0x000fe20000004100 */
[----:B------:R-:W-:Y:S01]  /*7280*/  SHF.R.U32.HI R62, RZ, 0x10, R63 ;  /* 0x00000010ff3e7819 */ /* 0x000fe2000001163f */
[----:B------:R-:W-:Y:S01]  /*7290*/  HADD2.F32 R60, -RZ, R60.H0_H0 ;  /* 0x2000003cff3c7230 */ /* 0x000fe20000004100 */
[--C-:B------:R-:W-:Y:S01]  /*72a0*/  SHF.R.U64 R50, R50, 0x10, R51.reuse ;  /* 0x0000001032327819 */ /* 0x100fe20000001233 */
[----:B------:R-:W-:Y:S01]  /*72b0*/  HADD2.F32 R63, -RZ, R224.H0_H0 ;  /* 0x200000e0ff3f7230 */ /* 0x000fe20000004100 */
[----:B------:R-:W-:Y:S01]  /*72c0*/  SHF.R.U32.HI R51, RZ, 0x10, R51 ;  /* 0x00000010ff337819 */ /* 0x000fe20000011633 */
[----:B------:R-:W-:-:S02]  /*72d0*/  HADD2.F32 R97, -RZ, R182.H1_H1 ;  /* 0x300000b6ff617230 */ /* 0x000fc40000004100 */
[-C--:B------:R-:W-:Y:S01]  /*72e0*/  FMUL.FTZ R142, R65, R60.reuse ;  /* 0x0000003c418e7220 */ /* 0x080fe20000410000 */
[C---:B------:R-:W-:Y:S01]  /*72f0*/  FMUL.FTZ R60, R53.reuse, R60 ;  /* 0x0000003c353c7220 */ /* 0x040fe20000410000 */
[-C--:B------:R-:W-:Y:S01]  /*7300*/  FMUL.FTZ R99, R98, R63.reuse ;  /* 0x0000003f62637220 */ /* 0x080fe20000410000 */
[----:B------:R-:W-:Y:S01]  /*7310*/  FMUL.FTZ R63, R140, R63 ;  /* 0x0000003f8c3f7220 */ /* 0x000fe20000410000 */
[-C--:B------:R-:W-:Y:S01]  /*7320*/  FFMA.FTZ R142, R53, R96.reuse, -R142 ;  /* 0x00000060358e7223 */ /* 0x080fe2000001088e */
[----:B------:R-:W-:Y:S01]  /*7330*/  FFMA.FTZ R60, R65, R96, R60 ;  /* 0x00000060413c7223 */ /* 0x000fe2000001003c */
[----:B------:R-:W-:Y:S02]  /*7340*/  HADD2.F32 R53, -RZ, R183.H1_H1 ;  /* 0x300000b7ff357230 */ /* 0x000fe40000004100 */
[-C--:B------:R-:W-:Y:S01]  /*7350*/  FFMA.FTZ R63, R98, R97.reuse, R63 ;  /* 0x00000061623f7223 */ /* 0x080fe2000001003f */
[--C-:B------:R-:W-:Y:S02]  /*7360*/  HADD2.F32 R96, -RZ, R67.reuse.H0_H0 ;  /* 0x20000043ff607230 */ /* 0x100fe40000004100 */
[----:B------:R-:W-:Y:S01]  /*7370*/  FFMA.FTZ R99, R140, R97, -R99 ;  /* 0x000000618c637223 */ /* 0x000fe20000010863 */
[----:B------:R-:W-:-:S02]  /*7380*/  HADD2.F32 R67, -RZ, R67.H1_H1 ;  /* 0x30000043ff437230 */ /* 0x000fc40000004100 */
[----:B------:R-:W-:Y:S02]  /*7390*/  HADD2.F32 R98, -RZ, R55.H0_H0 ;  /* 0x20000037ff627230 */ /* 0x000fe40000004100 */
[----:B------:R-:W-:Y:S01]  /*73a0*/  HADD2.F32 R62, -RZ, R62.H0_H0 ;  /* 0x2000003eff3e7230 */ /* 0x000fe20000004100 */
[----:B------:R-:W-:Y:S01]  /*73b0*/  F2FP.F16.F32.PACK_AB R99, R142, R99 ;  /* 0x000000638e63723e */ /* 0x000fe200000000ff */
[----:B------:R-:W-:Y:S02]  /*73c0*/  HADD2.F32 R140, -RZ, R51.H0_H0 ;  /* 0x20000033ff8c7230 */ /* 0x000fe40000004100 */
[-C--:B------:R-:W-:Y:S01]  /*73d0*/  FMUL.FTZ R51, R96, R53.reuse ;  /* 0x0000003560337220 */ /* 0x080fe20000410000 */
[----:B------:R-:W-:Y:S02]  /*73e0*/  HADD2.F32 R65, -RZ, R182.H0_H0 ;  /* 0x200000b6ff417230 */ /* 0x000fe40000004100 */
[----:B------:R-:W-:Y:S01]  /*73f0*/  FMUL.FTZ R53, R98, R53 ;  /* 0x0000003562357220 */ /* 0x000fe20000410000 */
[----:B------:R-:W-:-:S02]  /*7400*/  HADD2.F32 R55, -RZ, R55.H1_H1 ;  /* 0x30000037ff377230 */ /* 0x000fc40000004100 */
[-C--:B------:R-:W-:Y:S01]  /*7410*/  FMUL.FTZ R168, R67, R62.reuse ;  /* 0x0000003e43a87220 */ /* 0x080fe20000410000 */
[----:B------:R-:W-:Y:S02]  /*7420*/  HADD2.F32 R49, -RZ, R49.H0_H0 ;  /* 0x20000031ff317230 */ /* 0x000fe40000004100 */
[-C--:B------:R-:W-:Y:S01]  /*7430*/  FFMA.FTZ R51, R98, R65.reuse, -R51 ;  /* 0x0000004162337223 */ /* 0x080fe20000010833 */
[----:B------:R-:W-:Y:S01]  /*7440*/  FFMA.FTZ R53, R96, R65, R53 ;  /* 0x0000004160357223 */ /* 0x000fe20000010035 */
[C---:B------:R-:W-:Y:S01]  /*7450*/  FMUL.FTZ R62, R55.reuse, R62 ;  /* 0x0000003e373e7220 */ /* 0x040fe20000410000 */
[-C--:B------:R-:W-:Y:S01]  /*7460*/  FFMA.FTZ R168, R55, R140.reuse, -R168 ;  /* 0x0000008c37a87223 */ /* 0x080fe200000108a8 */
[----:B------:R-:W-:Y:S02]  /*7470*/  HADD2.F32 R55, -RZ, R181.H1_H1 ;  /* 0x300000b5ff377230 */ /* 0x000fe40000004100 */
[----:B------:R-:W-:Y:S02]  /*7480*/  HADD2.F32 R98, -RZ, R64.H0_H0 ;  /* 0x20000040ff627230 */ /* 0x000fe40000004100 */
[----:B------:R-:W-:Y:S01]  /*7490*/  FFMA.FTZ R62, R67, R140, R62 ;  /* 0x0000008c433e7223 */ /* 0x000fe2000001003e */
[----:B------:R-:W-:-:S02]  /*74a0*/  HADD2.F32 R96, -RZ, R52.H0_H0 ;  /* 0x20000034ff607230 */ /* 0x000fc40000004100 */
[----:B------:R-:W-:Y:S02]  /*74b0*/  HADD2.F32 R64, -RZ, R64.H1_H1 ;  /* 0x30000040ff407230 */ /* 0x000fe40000004100 */
[-C--:B------:R-:W-:Y:S01]  /*74c0*/  FMUL.FTZ R67, R98, R55.reuse ;  /* 0x0000003762437220 */ /* 0x080fe20000410000 */
[----:B------:R-:W-:Y:S02]  /*74d0*/  HADD2.F32 R65, -RZ, R181.H0_H0 ;  /* 0x200000b5ff417230 */ /* 0x000fe40000004100 */
[----:B------:R-:W-:Y:S01]  /*74e0*/  FMUL.FTZ R141, R96, R55 ;  /* 0x00000037608d7220 */ /* 0x000fe20000410000 */
[----:B------:R-:W-:Y:S02]  /*74f0*/  HADD2.F32 R52, -RZ, R52.H1_H1 ;  /* 0x30000034ff347230 */ /* 0x000fe40000004100 */
[----:B------:R-:W-:Y:S01]  /*7500*/  FMUL.FTZ R55, R64, R49 ;  /* 0x0000003140377220 */ /* 0x000fe20000410000 */
[----:B------:R-:W-:Y:S02]  /*7510*/  HADD2.F32 R97, -RZ, R48.H0_H0 ;  /* 0x20000030ff617230 */ /* 0x000fe40000004100 */
[-C--:B------:R-:W-:Y:S01]  /*7520*/  FFMA.FTZ R67, R96, R65.reuse, -R67 ;  /* 0x0000004160437223 */ /* 0x080fe20000010843 */
[----:B------:R-:W-:Y:S01]  /*7530*/  FFMA.FTZ R141, R98, R65, R141 ;  /* 0x00000041628d7223 */ /* 0x000fe2000001008d */
[----:B------:R-:W-:Y:S01]  /*7540*/  FMUL.FTZ R49, R52, R49 ;  /* 0x0000003134317220 */ /* 0x000fe20000410000 */
[----:B------:R-:W-:-:S02]  /*7550*/  HADD2.F32 R65, -RZ, R66.H0_H0 ;  /* 0x20000042ff417230 */ /* 0x000fc40000004100 */
[-C--:B------:R-:W-:Y:S01]  /*7560*/  FFMA.FTZ R52, R52, R97.reuse, -R55 ;  /* 0x0000006134347223 */ /* 0x080fe20000010837 */
[----:B------:R-:W-:Y:S02]  /*7570*/  HADD2.F32 R48, -RZ, R180.H0_H0 ;  /* 0x200000b4ff307230 */ /* 0x000fe40000004100 */
[----:B------:R-:W-:Y:S01]  /*7580*/  FFMA.FTZ R64, R64, R97, R49 ;  /* 0x0000006140407223 */ /* 0x000fe20000010031 */
[----:B------:R-:W-:Y:S01]  /*7590*/  HADD2.F32 R61, -RZ, R61.H0_H0 ;  /* 0x2000003dff3d7230 */ /* 0x000fe20000004100 */
[----:B------:R-:W-:Y:S01]  /*75a0*/  F2FP.F16.F32.PACK_AB R62, R62, R53 ;  /* 0x000000353e3e723e */ /* 0x000fe200000000ff */
[----:B------:R-:W-:Y:S01]  /*75b0*/  HADD2.F32 R55, -RZ, R54.H0_H0 ;  /* 0x20000036ff377230 */ /* 0x000fe20000004100 */
[----:B------:R-:W-:Y:S01]  /*75c0*/  F2FP.F16.F32.PACK_AB R52, R52, R67 ;  /* 0x000000433434723e */ /* 0x000fe200000000ff */
[----:B------:R-:W-:Y:S01]  /*75d0*/  HADD2.F32 R66, -RZ, R66.H1_H1 ;  /* 0x30000042ff427230 */ /* 0x000fe20000004100 */
[----:B------:R-:W-:Y:S01]  /*75e0*/  F2FP.F16.F32.PACK_AB R64, R64, R141 ;  /* 0x0000008d4040723e */ /* 0x000fe200000000ff */
[----:B------:R-:W-:Y:S01]  /*75f0*/  HADD2.F32 R54, -RZ, R54.H1_H1 ;  /* 0x30000036ff367230 */ /* 0x000fe20000004100 */
[----:B------:R-:W-:Y:S01]  /*7600*/  MOV R67, R62 ;  /* 0x0000003e00437202 */ /* 0x000fe20000000f00 */
[----:B------:R-:W-:-:S02]  /*7610*/  HADD2.F32 R97, -RZ, R50.H0_H0 ;  /* 0x20000032ff617230 */ /* 0x000fc40000004100 */
[-C--:B------:R-:W-:Y:S01]  /*7620*/  FMUL.FTZ R50, R65, R48.reuse ;  /* 0x0000003041327220 */ /* 0x080fe20000410000 */
[----:B------:R-:W-:Y:S02]  /*7630*/  HADD2.F32 R49, -RZ, R180.H1_H1 ;  /* 0x300000b4ff317230 */ /* 0x000fe40000004100 */
[-C--:B------:R-:W-:Y:S01]  /*7640*/  FMUL.FTZ R143, R66, R61.reuse ;  /* 0x0000003d428f7220 */ /* 0x080fe20000410000 */
[C---:B------:R-:W-:Y:S01]  /*7650*/  FMUL.FTZ R48, R55.reuse, R48 ;  /* 0x0000003037307220 */ /* 0x040fe20000410000 */
[C---:B------:R-:W-:Y:S01]  /*7660*/  FMUL.FTZ R61, R54.reuse, R61 ;  /* 0x0000003d363d7220 */ /* 0x040fe20000410000 */
[----:B------:R-:W-:Y:S02]  /*7670*/  IMAD.MOV.U32 R53, RZ, RZ, R99 ;  /* 0x000000ffff357224 */ /* 0x000fe400078e0063 */
        /* <DEDUP_REMOVED lines=8> */
.L_x_530:
[----:B------:R-:W-:Y:S05]  /*7700*/  BSYNC B3 ;  /* 0x0000000000037941 */ /* 0x000fea0003800000 */
.L_x_529:
[----:B0-----:R3:W-:Y:S04]  /*7710*/  STG.E.128 desc[UR36][R92.64], R52 ;  /* 0x000000345c007986 */ /* 0x0017e8000c101d24 */
[----:B--2---:R3:W-:Y:S02]  /*7720*/  @!P4 STG.E.128 desc[UR36][R94.64], R64 ;  /* 0x000000405e00c986 */ /* 0x0047e4000c101d24 */
.L_x_528:
[----:B------:R-:W-:Y:S05]  /*7730*/  BSYNC B2 ;  /* 0x0000000000027941 */ /* 0x000fea0003800000 */
.L_x_527:
[----:B------:R-:W-:-:S13]  /*7740*/  ISETP.NE.AND P4, PT, R9, RZ, PT ;  /* 0x000000ff0900720c */ /* 0x000fda0003f85270 */
[----:B------:R-:W-:Y:S05]  /*7750*/  @!P4 BRA `(.L_x_522) ;  /* 0x0000000400e8c947 */ /* 0x000fea0003800000 */
[----:B------:R-:W-:Y:S01]  /*7760*/  ISETP.NE.AND P6, PT, R103, RZ, PT ;  /* 0x000000ff6700720c */ /* 0x000fe20003fc5270 */
[----:B------:R-:W-:Y:S01]  /*7770*/  BSSY B2, `(.L_x_531) ;  /* 0x0000076000027945 */ /* 0x000fe20003800000 */
[----:B------:R-:W-:Y:S02]  /*7780*/  IADD3 R51, P4, P5, R104, R136, R15 ;  /* 0x0000008868337210 */ /* 0x000fe40007d9e00f */
[----:B------:R-:W-:Y:S02]  /*7790*/  SEL R48, R119, R153, !P6 ;  /* 0x0000009977307207 */ /* 0x000fe40007000000 */
[----:B---3--:R-:W-:Y:S02]  /*77a0*/  IADD3.X R52, R101, R164, R11, P4, P5 ;  /* 0x000000a465347210 */ /* 0x008fe400027ea40b */
[----:B------:R-:W-:-:S04]  /*77b0*/  SHF.R.S32.HI R49, RZ, 0x1f, R48 ;  /* 0x0000001fff317819 */ /* 0x000fc80000011430 */
[----:B------:R-:W-:-:S04]  /*77c0*/  LEA.HI R49, R49, R48, RZ, 0x4 ;  /* 0x0000003031317211 */ /* 0x000fc800078f20ff */
[----:B------:R-:W-:-:S05]  /*77d0*/  LEA.HI.SX32 R49, R49, R20, 0x1c ;  /* 0x0000001431317211 */ /* 0x000fca00078fe2ff */
[----:B------:R-:W-:-:S05]  /*77e0*/  IMAD.SHL.U32 R48, R49, 0x8, RZ ;  /* 0x0000000831307824 */ /* 0x000fca00078e00ff */
[----:B------:R-:W-:-:S13]  /*77f0*/  ISETP.GE.AND P4, PT, R48, R151, PT ;  /* 0x000000973000720c */ /* 0x000fda0003f86270 */
[--C-:B------:R-:W-:Y:S02]  /*7800*/  @!P4 SHF.R.S32.HI R50, RZ, 0x1f, R48.reuse ;  /* 0x0000001fff32c819 */ /* 0x100fe40000011430 */
[--C-:B------:R-:W-:Y:S02]  /*7810*/  @!P4 IADD3 R136, P5, P6, R104, R136, R48.reuse ;  /* 0x000000886888c210 */ /* 0x100fe40007ebe030 */
[----:B------:R-:W-:Y:S02]  /*7820*/  LOP3.LUT R48, R189, 0x38, R48, 0xf8, !PT ;  /* 0x00000038bd307812 */ /* 0x000fe400078ef830 */
[----:B------:R-:W-:Y:S02]  /*7830*/  @!P4 IADD3.X R50, R101, R164, R50, P5, P6 ;  /* 0x000000a46532c210 */ /* 0x000fe40002fec432 */
[----:B------:R-:W-:Y:S02]  /*7840*/  LEA R60, P5, R51, R120, 0x1 ;  /* 0x00000078333c7211 */ /* 0x000fe400078a08ff */
[----:B------:R-:W-:-:S02]  /*7850*/  LOP3.LUT R48, R48, R191, RZ, 0x3c, !PT ;  /* 0x000000bf30307212 */ /* 0x000fc400078e3cff */
[----:B------:R-:W-:Y:S02]  /*7860*/  LEA.HI.X R61, R51, R121, R52, 0x1, P5 ;  /* 0x00000079333d7211 */ /* 0x000fe400028f0c34 */
[----:B------:R-:W-:-:S04]  /*7870*/  @!P4 LEA R62, P5, R136, R120, 0x1 ;  /* 0x00000078883ec211 */ /* 0x000fc800078a08ff */
[----:B------:R-:W-:Y:S02]  /*7880*/  @!P4 LEA.HI.X R63, R136, R121, R50, 0x1, P5 ;  /* 0x00000079883fc211 */ /* 0x000fe400028f0c32 */
[----:B------:R-:W-:Y:S02]  /*7890*/  SHF.R.S32.HI R50, RZ, 0x1f, R49 ;  /* 0x0000001fff327819 */ /* 0x000fe40000011431 */
[----:B------:R-:W-:Y:S02]  /*78a0*/  ISETP.GE.AND P5, PT, R185, R122, PT ;  /* 0x0000007ab900720c */ /* 0x000fe40003fa6270 */
[----:B------:R-:W-:-:S04]  /*78b0*/  LEA.HI R50, R50, R49, RZ, 0x3 ;  /* 0x0000003132327211 */ /* 0x000fc800078f18ff */
[----:B------:R-:W-:-:S04]  /*78c0*/  SHF.L.U32 R50, R50, 0xa, RZ ;  /* 0x0000000a32327819 */ /* 0x000fc800000006ff */
[----:B------:R-:W-:-:S05]  /*78d0*/  LOP3.LUT R49, R50, 0x7fffe000, RZ, 0xc0, !PT ;  /* 0x7fffe00032317812 */ /* 0x000fca00078ec0ff */
[----:B------:R-:W-:-:S05]  /*78e0*/  IMAD R49, R190, 0x200, R49 ;  /* 0x00000200be317824 */ /* 0x000fca00078e0231 */
[----:B------:R-:W-:Y:S01]  /*78f0*/  IADD3 R51, R49, R48, RZ ;  /* 0x0000003031337210 */ /* 0x000fe20007ffe0ff */
[----:B------:R-:W-:-:S04]  /*7900*/  IMAD R49, R18, 0x6000, R139 ;  /* 0x0000600012317824 */ /* 0x000fc800078e028b */
[----:B------:R-:W-:Y:S02]  /*7910*/  IMAD R51, R18, 0x6000, R51 ;  /* 0x0000600012337824 */ /* 0x000fe400078e0233 */
[----:B------:R-:W-:-:S03]  /*7920*/  IMAD R49, R49, 0x2, R2 ;  /* 0x0000000231317824 */ /* 0x000fc600078e0202 */
[----:B------:R-:W-:-:S03]  /*7930*/  LEA R52, R51, R2, 0x1 ;  /* 0x0000000233347211 */ /* 0x000fc600078e08ff */
[----:B------:R-:W2:Y:S04]  /*7940*/  LDS.128 R48, [R49+0x1c400] ;  /* 0x01c4000031307984 */ /* 0x000ea80000000c00 */
[----:B------:R-:W3:Y:S01]  /*7950*/  LDS.128 R52, [R52+0x1c400] ;  /* 0x01c4000034347984 */ /* 0x000ee20000000c00 */
[----:B------:R-:W-:Y:S05]  /*7960*/  @P5 BRA `(.L_x_532) ;  /* 0x0000000400585947 */ /* 0x000fea0003800000 */
[--C-:B------:R-:W-:Y:S01]  /*7970*/  SHF.R.U64 R44, R44, 0x10, R45.reuse ;  /* 0x000000102c2c7819 */ /* 0x100fe2000000122d */
[----:B0-----:R-:W-:Y:S01]  /*7980*/  HADD2.F32 R94, -RZ, R179.H1_H1 ;  /* 0x300000b3ff5e7230 */ /* 0x001fe20000004100 */
[----:B------:R-:W-:Y:S01]  /*7990*/  SHF.R.U32.HI R64, RZ, 0x10, R45 ;  /* 0x00000010ff407819 */ /* 0x000fe2000001162d */
[----:B--2---:R-:W-:Y:S01]  /*79a0*/  HADD2.F32 R66, -RZ, R49.H1_H1 ;  /* 0x30000031ff427230 */ /* 0x004fe20000004100 */
[----:B------:R-:W-:Y:S01]  /*79b0*/  SHF.R.U64 R45, R56, 0x10, R57 ;  /* 0x00000010382d7819 */ /* 0x000fe20000001239 */
[----:B------:R-:W-:Y:S01]  /*79c0*/  HADD2.F32 R92, -RZ, R177.H1_H1 ;  /* 0x300000b1ff5c7230 */ /* 0x000fe20000004100 */
[--C-:B------:R-:W-:Y:S01]  /*79d0*/  SHF.R.U64 R46, R46, 0x10, R47.reuse ;  /* 0x000000102e2e7819 */ /* 0x100fe2000000122f */
[----:B------:R-:W-:Y:S01]  /*79e0*/  HADD2.F32 R64, -RZ, R64.H0_H0 ;  /* 0x20000040ff407230 */ /* 0x000fe20000004100 */
[----:B------:R-:W-:Y:S02]  /*79f0*/  SHF.R.U32.HI R56, RZ, 0x10, R47 ;  /* 0x00000010ff387819 */ /* 0x000fe4000001162f */
[----:B------:R-:W-:-:S02]  /*7a00*/  SHF.R.U64 R47, R58, 0x10, R59 ;  /* 0x000000103a2f7819 */ /* 0x000fc4000000123b */
[----:B------:R-:W-:Y:S01]  /*7a10*/  SHF.R.U32.HI R58, RZ, 0x10, R59 ;  /* 0x00000010ff3a7819 */ /* 0x000fe2000001163b */
[----:B---3--:R-:W-:Y:S01]  /*7a20*/  IMAD.MOV.U32 R59, RZ, RZ, R53 ;  /* 0x000000ffff3b7224 */ /* 0x008fe200078e0035 */
[----:B------:R-:W-:Y:S02]  /*7a30*/  SHF.R.U32.HI R57, RZ, 0x10, R57 ;  /* 0x00000010ff397819 */ /* 0x000fe40000011639 */
[----:B------:R-:W-:Y:S01]  /*7a40*/  MOV R53, R51 ;  /* 0x0000003300357202 */ /* 0x000fe20000000f00 */
[----:B------:R-:W-:Y:S02]  /*7a50*/  HADD2.F32 R51, -RZ, R49.H0_H0 ;  /* 0x20000031ff337230 */ /* 0x000fe40000004100 */
[--C-:B------:R-:W-:Y:S02]  /*7a60*/  HADD2.F32 R65, -RZ, R59.reuse.H0_H0 ;  /* 0x2000003bff417230 */ /* 0x100fe40000004100 */
[----:B------:R-:W-:Y:S02]  /*7a70*/  HADD2.F32 R59, -RZ, R59.H1_H1 ;  /* 0x3000003bff3b7230 */ /* 0x000fe40000004100 */
[----:B------:R-:W-:-:S02]  /*7a80*/  HADD2.F32 R57, -RZ, R57.H0_H0 ;  /* 0x20000039ff397230 */ /* 0x000fc40000004100 */
[-C--:B------:R-:W-:Y:S01]  /*7a90*/  FMUL.FTZ R96, R65, R94.reuse ;  /* 0x0000005e41607220 */ /* 0x080fe20000410000 */
[----:B------:R-:W-:Y:S02]  /*7aa0*/  FMUL.FTZ R94, R51, R94 ;  /* 0x0000005e335e7220 */ /* 0x000fe40000410000 */
[-C--:B------:R-:W-:Y:S01]  /*7ab0*/  FMUL.FTZ R67, R59, R57.reuse ;  /* 0x000000393b437220 */ /* 0x080fe20000410000 */
[C---:B------:R-:W-:Y:S01]  /*7ac0*/  FMUL.FTZ R98, R66.reuse, R57 ;  /* 0x0000003942627220 */ /* 0x040fe20000410000 */
[-C--:B------:R-:W-:Y:S01]  /*7ad0*/  FFMA.FTZ R49, R65, R92.reuse, R94 ;  /* 0x0000005c41317223 */ /* 0x080fe2000001005e */
[----:B------:R-:W-:Y:S01]  /*7ae0*/  FFMA.FTZ R51, R51, R92, -R96 ;  /* 0x0000005c33337223 */ /* 0x000fe20000010860 */
[-C--:B------:R-:W-:Y:S01]  /*7af0*/  FFMA.FTZ R66, R66, R64.reuse, -R67 ;  /* 0x0000004042427223 */ /* 0x080fe20000010843 */
[----:B------:R-:W-:Y:S01]  /*7b00*/  FFMA.FTZ R64, R59, R64, R98 ;  /* 0x000000403b407223 */ /* 0x000fe20000010062 */
[----:B------:R-:W-:Y:S02]  /*7b10*/  HADD2.F32 R94, -RZ, R178.H1_H1 ;  /* 0x300000b2ff5e7230 */ /* 0x000fe40000004100 */
[--C-:B------:R-:W-:Y:S01]  /*7b20*/  HADD2.F32 R59, -RZ, R55.reuse.H0_H0 ;  /* 0x20000037ff3b7230 */ /* 0x100fe20000004100 */
[----:B------:R-:W-:Y:S01]  /*7b30*/  F2FP.F16.F32.PACK_AB R51, R66, R51 ;  /* 0x000000334233723e */ /* 0x000fe200000000ff */
[----:B------:R-:W-:-:S02]  /*7b40*/  HADD2.F32 R65, -RZ, R55.H1_H1 ;  /* 0x30000037ff417230 */ /* 0x000fc40000004100 */
[----:B------:R-:W-:Y:S02]  /*7b50*/  HADD2.F32 R96, -RZ, R58.H0_H0 ;  /* 0x2000003aff607230 */ /* 0x000fe40000004100 */
[--C-:B------:R-:W-:Y:S02]  /*7b60*/  HADD2.F32 R55, -RZ, R53.reuse.H0_H0 ;  /* 0x20000035ff377230 */ /* 0x100fe40000004100 */
[----:B------:R-:W-:Y:S02]  /*7b70*/  HADD2.F32 R57, -RZ, R53.H1_H1 ;  /* 0x30000035ff397230 */ /* 0x000fe40000004100 */
[----:B------:R-:W-:Y:S01]  /*7b80*/  FMUL.FTZ R98, R65, R96 ;  /* 0x0000006041627220 */ /* 0x000fe20000410000 */
[----:B------:R-:W-:Y:S02]  /*7b90*/  HADD2.F32 R92, -RZ, R176.H1_H1 ;  /* 0x300000b0ff5c7230 */ /* 0x000fe40000004100 */
[----:B------:R-:W-:Y:S02]  /*7ba0*/  HADD2.F32 R58, -RZ, R56.H0_H0 ;  /* 0x20000038ff3a7230 */ /* 0x000fe40000004100 */
[-C--:B------:R-:W-:Y:S01]  /*7bb0*/  FMUL.FTZ R56, R59, R94.reuse ;  /* 0x0000005e3b387220 */ /* 0x080fe20000410000 */
[----:B------:R-:W-:Y:S01]  /*7bc0*/  FMUL.FTZ R94, R55, R94 ;  /* 0x0000005e375e7220 */ /* 0x000fe20000410000 */
[----:B------:R-:W-:Y:S01]  /*7bd0*/  FMUL.FTZ R96, R57, R96 ;  /* 0x0000006039607220 */ /* 0x000fe20000410000 */
[----:B------:R-:W-:-:S02]  /*7be0*/  HADD2.F32 R178, -RZ, R178.H0_H0 ;  /* 0x200000b2ffb27230 */ /* 0x000fc40000004100 */
[----:B------:R-:W-:Y:S01]  /*7bf0*/  FFMA.FTZ R53, R55, R92, -R56 ;  /* 0x0000005c37357223 */ /* 0x000fe20000010838 */
[----:B------:R-:W-:Y:S01]  /*7c00*/  FFMA.FTZ R56, R57, R58, -R98 ;  /* 0x0000003a39387223 */ /* 0x000fe20000010862 */
[----:B------:R-:W-:Y:S01]  /*7c10*/  FFMA.FTZ R55, R59, R92, R94 ;  /* 0x0000005c3b377223 */ /* 0x000fe2000001005e */
[----:B------:R-:W-:Y:S01]  /*7c20*/  FFMA.FTZ R58, R65, R58, R96 ;  /* 0x0000003a413a7223 */ /* 0x000fe20000010060 */
[----:B------:R-:W-:Y:S02]  /*7c30*/  HADD2.F32 R94, -RZ, R179.H0_H0 ;  /* 0x200000b3ff5e7230 */ /* 0x000fe40000004100 */
[----:B------:R-:W-:Y:S01]  /*7c40*/  HADD2.F32 R65, -RZ, R45.H0_H0 ;  /* 0x2000002dff417230 */ /* 0x000fe20000004100 */
[----:B------:R-:W-:Y:S01]  /*7c50*/  F2FP.F16.F32.PACK_AB R56, R56, R53 ;  /* 0x000000353838723e */ /* 0x000fe200000000ff */
[----:B------:R-:W-:Y:S01]  /*7c60*/  HADD2.F32 R57, -RZ, R52.H0_H0 ;  /* 0x20000034ff397230 */ /* 0x000fe20000004100 */
[----:B------:R-:W-:Y:S01]  /*7c70*/  F2FP.F16.F32.PACK_AB R53, R64, R49 ;  /* 0x000000314035723e */ /* 0x000fe200000000ff */
[----:B------:R-:W-:Y:S01]  /*7c80*/  HADD2.F32 R45, -RZ, R48.H0_H0 ;  /* 0x20000030ff2d7230 */ /* 0x000fe20000004100 */
[----:B------:R-:W-:Y:S01]  /*7c90*/  MOV R49, R51 ;  /* 0x0000003300317202 */ /* 0x000fe20000000f00 */
[----:B------:R-:W-:Y:S01]  /*7ca0*/  HADD2.F32 R52, -RZ, R52.H1_H1 ;  /* 0x30000034ff347230 */ /* 0x000fe20000004100 */
[----:B------:R-:W-:Y:S01]  /*7cb0*/  F2FP.F16.F32.PACK_AB R55, R58, R55 ;  /* 0x000000373a37723e */ /* 0x000fe200000000ff */
[----:B------:R-:W-:Y:S01]  /*7cc0*/  HADD2.F32 R48, -RZ, R48.H1_H1 ;  /* 0x30000030ff307230 */ /* 0x000fe20000004100 */
[----:B------:R-:W-:Y:S01]  /*7cd0*/  MOV R51, R56 ;  /* 0x0000003800337202 */ /* 0x000fe20000000f00 */
[----:B------:R-:W-:-:S02]  /*7ce0*/  HADD2.F32 R92, -RZ, R177.H0_H0 ;  /* 0x200000b1ff5c7230 */ /* 0x000fc40000004100 */
[-C--:B------:R-:W-:Y:S01]  /*7cf0*/  FMUL.FTZ R67, R52, R65.reuse ;  /* 0x0000004134437220 */ /* 0x080fe20000410000 */
[----:B------:R-:W-:Y:S02]  /*7d00*/  HADD2.F32 R59, -RZ, R44.H0_H0 ;  /* 0x2000002cff3b7230 */ /* 0x000fe40000004100 */
[-C--:B------:R-:W-:Y:S01]  /*7d10*/  FMUL.FTZ R44, R57, R94.reuse ;  /* 0x0000005e392c7220 */ /* 0x080fe20000410000 */
[C---:B------:R-:W-:Y:S01]  /*7d20*/  FMUL.FTZ R94, R45.reuse, R94 ;  /* 0x0000005e2d5e7220 */ /* 0x040fe20000410000 */
[C---:B------:R-:W-:Y:S01]  /*7d30*/  FMUL.FTZ R65, R48.reuse, R65 ;  /* 0x0000004130417220 */ /* 0x040fe20000410000 */
[----:B------:R-:W-:Y:S02]  /*7d40*/  HADD2.F32 R176, -RZ, R176.H0_H0 ;  /* 0x200000b0ffb07230 */ /* 0x000fe40000004100 */
[-C--:B------:R-:W-:Y:S01]  /*7d50*/  FFMA.FTZ R44, R45, R92.reuse, -R44 ;  /* 0x0000005c2d2c7223 */ /* 0x080fe2000001082c */
[----:B------:R-:W-:Y:S01]  /*7d60*/  FFMA.FTZ R45, R57, R92, R94 ;  /* 0x0000005c392d7223 */ /* 0x000fe2000001005e */
[-C--:B------:R-:W-:Y:S01]  /*7d70*/  FFMA.FTZ R57, R48, R59.reuse, -R67 ;  /* 0x0000003b30397223 */ /* 0x080fe20000010843 */
[----:B------:R-:W-:Y:S01]  /*7d80*/  FFMA.FTZ R48, R52, R59, R65 ;  /* 0x0000003b34307223 */ /* 0x000fe20000010041 */
[----:B------:R-:W-:-:S02]  /*7d90*/  HADD2.F32 R52, -RZ, R54.H0_H0 ;  /* 0x20000036ff347230 */ /* 0x000fc40000004100 */
[----:B------:R-:W-:Y:S02]  /*7da0*/  HADD2.F32 R65, -RZ, R47.H0_H0 ;  /* 0x2000002fff417230 */ /* 0x000fe40000004100 */
[----:B------:R-:W-:Y:S02]  /*7db0*/  HADD2.F32 R54, -RZ, R54.H1_H1 ;  /* 0x30000036ff367230 */ /* 0x000fe40000004100 */
[--C-:B------:R-:W-:Y:S02]  /*7dc0*/  HADD2.F32 R47, -RZ, R50.reuse.H0_H0 ;  /* 0x20000032ff2f7230 */ /* 0x100fe40000004100 */
[----:B------:R-:W-:Y:S02]  /*7dd0*/  HADD2.F32 R50, -RZ, R50.H1_H1 ;  /* 0x30000032ff327230 */ /* 0x000fe40000004100 */
[-C--:B------:R-:W-:Y:S01]  /*7de0*/  FMUL.FTZ R93, R54, R65.reuse ;  /* 0x00000041365d7220 */ /* 0x080fe20000410000 */
[----:B------:R-:W-:Y:S02]  /*7df0*/  HADD2.F32 R59, -RZ, R46.H0_H0 ;  /* 0x2000002eff3b7230 */ /* 0x000fe40000004100 */
[-C--:B------:R-:W-:Y:S01]  /*7e00*/  FMUL.FTZ R46, R52, R178.reuse ;  /* 0x000000b2342e7220 */ /* 0x080fe20000410000 */
[----:B------:R-:W-:Y:S01]  /*7e10*/  FMUL.FTZ R67, R47, R178 ;  /* 0x000000b22f437220 */ /* 0x000fe20000410000 */
[----:B------:R-:W-:-:S02]  /*7e20*/  FMUL.FTZ R65, R50, R65 ;  /* 0x0000004132417220 */ /* 0x000fc40000410000 */
[----:B------:R-:W-:Y:S01]  /*7e30*/  FFMA.FTZ R46, R47, R176, -R46 ;  /* 0x000000b02f2e7223 */ /* 0x000fe2000001082e */
[-C--:B------:R-:W-:Y:S01]  /*7e40*/  FFMA.FTZ R93, R50, R59.reuse, -R93 ;  /* 0x0000003b325d7223 */ /* 0x080fe2000001085d */
[----:B------:R-:W-:Y:S01]  /*7e50*/  F2FP.F16.F32.PACK_AB R50, R57, R44 ;  /* 0x0000002c3932723e */ /* 0x000fe200000000ff */
[----:B------:R-:W-:Y:S01]  /*7e60*/  FFMA.FTZ R67, R52, R176, R67 ;  /* 0x000000b034437223 */ /* 0x000fe20000010043 */
[----:B------:R-:W-:Y:S01]  /*7e70*/  FFMA.FTZ R54, R54, R59, R65 ;  /* 0x0000003b36367223 */ /* 0x000fe20000010041 */
[----:B------:R-:W-:Y:S02]  /*7e80*/  F2FP.F16.F32.PACK_AB R52, R48, R45 ;  /* 0x0000002d3034723e */ /* 0x000fe400000000ff */
[----:B------:R-:W-:Y:S01]  /*7e90*/  F2FP.F16.F32.PACK_AB R93, R93, R46 ;  /* 0x0000002e5d5d723e */ /* 0x000fe200000000ff */
[----:B------:R-:W-:Y:S01]  /*7ea0*/  IMAD.MOV.U32 R48, RZ, RZ, R50 ;  /* 0x000000ffff307224 */ /* 0x000fe200078e0032 */
[----:B------:R-:W-:-:S03]  /*7eb0*/  F2FP.F16.F32.PACK_AB R54, R54, R67 ;  /* 0x000000433636723e */ /* 0x000fc600000000ff */
[----:B------:R-:W-:-:S07]  /*7ec0*/  IMAD.MOV.U32 R50, RZ, RZ, R93 ;  /* 0x000000ffff327224 */ /* 0x000fce00078e005d */
.L_x_532:
[----:B------:R-:W-:Y:S05]  /*7ed0*/  BSYNC B2 ;  /* 0x0000000000027941 */ /* 0x000fea0003800000 */
.L_x_531:
[----:B--2---:R4:W-:Y:S04]  /*7ee0*/  STG.E.128 desc[UR36][R60.64], R48 ;  /* 0x000000303c007986 */ /* 0x0049e8000c101d24 */
[----:B---3--:R4:W-:Y:S02]  /*7ef0*/  @!P4 STG.E.128 desc[UR36][R62.64], R52 ;  /* 0x000000343e00c986 */ /* 0x0089e4000c101d24 */
.L_x_522:
[----:B------:R-:W-:Y:S05]  /*7f00*/  BSYNC B1 ;  /* 0x0000000000017941 */ /* 0x000fea0003800000 */
.L_x_521:
[-C--:B--2---:R-:W-:Y:S02]  /*7f10*/  IMAD R44, R150, R130.reuse, RZ ;  /* 0x00000082962c7224 */ /* 0x084fe400078e02ff */
[----:B------:R-:W-:-:S04]  /*7f20*/  IMAD.WIDE.U32 R132, R202, R130, R132 ;  /* 0x00000082ca847225 */ /* 0x000fc800078e0084 */
[----:B------:R-:W-:Y:S01]  /*7f30*/  IMAD R131, R202, R131, R44 ;  /* 0x00000083ca837224 */ /* 0x000fe200078e022c */
[----:B------:R-:W-:Y:S06]  /*7f40*/  @P0 BRA `(.L_x_491) ;  /* 0x0000001800b00947 */ /* 0x000fec0003800000 */
[----:B------:R-:W-:Y:S01]  /*7f50*/  ISETP.NE.AND P0, PT, R14, RZ, PT ;  /* 0x000000ff0e00720c */ /* 0x000fe20003f05270 */
[----:B------:R-:W-:Y:S01]  /*7f60*/  BSSY B1, `(.L_x_533) ;  /* 0x000007a000017945 */ /* 0x000fe20003800000 */
[----:B------:R-:W-:-:S11]  /*7f70*/  IMAD.IADD R56, R133, 0x1, R131 ;  /* 0x0000000185387824 */ /* 0x000fd600078e0283 */
[----:B------:R-:W-:Y:S05]  /*7f80*/  @!P0 BRA `(.L_x_534) ;  /* 0x0000000400dc8947 */ /* 0x000fea0003800000 */
[----:B------:R-:W-:Y:S01]  /*7f90*/  SEL R44, R119, R153, !P3 ;  /* 0x00000099772c7207 */ /* 0x000fe20005800000 */
[----:B------:R-:W-:Y:S01]  /*7fa0*/  BSSY B2, `(.L_x_535) ;  /* 0x0000073000027945 */ /* 0x000fe20003800000 */
[----:B----4-:R-:W-:Y:S02]  /*7fb0*/  IADD3 R48, P0, P4, R104, R132, R29 ;  /* 0x0000008468307210 */ /* 0x010fe40007c1e01d */
[----:B------:R-:W-:Y:S02]  /*7fc0*/  SHF.R.S32.HI R45, RZ, 0x1f, R44 ;  /* 0x0000001fff2d7819 */ /* 0x000fe4000001142c */
[----:B------:R-:W-:Y:S02]  /*7fd0*/  IADD3.X R50, R101, R56, R13, P0, P4 ;  /* 0x0000003865327210 */ /* 0x000fe400007e840d */
[----:B------:R-:W-:-:S04]  /*7fe0*/  LEA.HI R45, R45, R44, RZ, 0x4 ;  /* 0x0000002c2d2d7211 */ /* 0x000fc800078f20ff */
[----:B------:R-:W-:-:S04]  /*7ff0*/  LEA.HI.SX32 R45, R45, R30, 0x1c ;  /* 0x0000001e2d2d7211 */ /* 0x000fc800078fe2ff */
[----:B------:R-:W-:Y:S02]  /*8000*/  SHF.L.U32 R44, R45, 0x3, RZ ;  /* 0x000000032d2c7819 */ /* 0x000fe400000006ff */
[----:B---3--:R-:W-:Y:S02]  /*8010*/  SHF.R.S32.HI R52, RZ, 0x1f, R45 ;  /* 0x0000001fff347819 */ /* 0x008fe4000001142d */
[----:B------:R-:W-:Y:S02]  /*8020*/  ISETP.GE.AND P0, PT, R44, R151, PT ;  /* 0x000000972c00720c */ /* 0x000fe40003f06270 */
[----:B------:R-:W-:Y:S02]  /*8030*/  LEA.HI R52, R52, R45, RZ, 0x3 ;  /* 0x0000002d34347211 */ /* 0x000fe400078f18ff */
[----:B------:R-:W-:-:S03]  /*8040*/  LOP3.LUT R45, R187, 0x38, R44, 0xf8, !PT ;  /* 0x00000038bb2d7812 */ /* 0x000fc600078ef82c */
[----:B------:R-:W-:-:S05]  /*8050*/  IMAD.SHL.U32 R52, R52, 0x400, RZ ;  /* 0x0000040034347824 */ /* 0x000fca00078e00ff */
[----:B------:R-:W-:Y:S02]  /*8060*/  LOP3.LUT R47, R52, 0x7fffe000, RZ, 0xc0, !PT ;  /* 0x7fffe000342f7812 */ /* 0x000fe400078ec0ff */
[--C-:B------:R-:W-:Y:S02]  /*8070*/  @!P0 SHF.R.S32.HI R49, RZ, 0x1f, R44.reuse ;  /* 0x0000001fff318819 */ /* 0x100fe4000001142c */
[----:B------:R-:W-:Y:S02]  /*8080*/  @!P0 IADD3 R46, P4, P5, R104, R132, R44 ;  /* 0x00000084682e8210 */ /* 0x000fe40007d9e02c */
[----:B------:R-:W-:Y:S01]  /*8090*/  LOP3.LUT R44, R45, R218, RZ, 0x3c, !PT ;  /* 0x000000da2d2c7212 */ /* 0x000fe200078e3cff */
[----:B------:R-:W-:Y:S01]  /*80a0*/  IMAD R45, R18, 0x6000, R144 ;  /* 0x00006000122d7824 */ /* 0x000fe200078e0290 */
[----:B------:R-:W-:Y:S02]  /*80b0*/  @!P0 IADD3.X R49, R101, R56, R49, P4, P5 ;  /* 0x0000003865318210 */ /* 0x000fe400027ea431 */
[----:B------:R-:W-:-:S02]  /*80c0*/  IADD3 R47, R44, R47, R193 ;  /* 0x0000002f2c2f7210 */ /* 0x000fc40007ffe0c1 */
[----:B------:R-:W-:Y:S02]  /*80d0*/  LEA R52, P4, R48, R120, 0x1 ;  /* 0x0000007830347211 */ /* 0x000fe400078808ff */
[----:B------:R-:W-:Y:S01]  /*80e0*/  LEA R45, R45, R2, 0x1 ;  /* 0x000000022d2d7211 */ /* 0x000fe200078e08ff */
[----:B------:R-:W-:Y:S01]  /*80f0*/  IMAD R47, R18, 0x6000, R47 ;  /* 0x00006000122f7824 */ /* 0x000fe200078e022f */
[----:B------:R-:W-:Y:S02]  /*8100*/  LEA.HI.X R53, R48, R121, R50, 0x1, P4 ;  /* 0x0000007930357211 */ /* 0x000fe400020f0c32 */
[----:B------:R-:W-:Y:S01]  /*8110*/  @!P0 LEA R54, P4, R46, R120, 0x1 ;  /* 0x000000782e368211 */ /* 0x000fe200078808ff */
[----:B------:R-:W-:-:S03]  /*8120*/  IMAD R48, R47, 0x2, R2 ;  /* 0x000000022f307824 */ /* 0x000fc600078e0202 */
[----:B------:R-:W-:Y:S02]  /*8130*/  @!P0 LEA.HI.X R55, R46, R121, R49, 0x1, P4 ;  /* 0x000000792e378211 */ /* 0x000fe400020f0c31 */
[----:B------:R-:W2:Y:S01]  /*8140*/  LDS.128 R44, [R45+0x1c400] ;  /* 0x01c400002d2c7984 */ /* 0x000ea20000000c00 */
[----:B------:R-:W-:-:S03]  /*8150*/  ISETP.GE.AND P4, PT, R22, R122, PT ;  /* 0x0000007a1600720c */ /* 0x000fc60003f86270 */
[----:B------:R-:W3:Y:S10]  /*8160*/  LDS.128 R48, [R48+0x1c400] ;  /* 0x01c4000030307984 */ /* 0x000ef40000000c00 */
[----:B------:R-:W-:Y:S05]  /*8170*/  @P4 BRA `(.L_x_536) ;  /* 0x0000000400544947 */ /* 0x000fea0003800000 */
[----:B---3--:R-:W-:Y:S01]  /*8180*/  MOV R62, R49 ;  /* 0x00000031003e7202 */ /* 0x008fe20000000f00 */
[----:B------:R-:W-:Y:S01]  /*8190*/  IMAD.MOV.U32 R63, RZ, RZ, R51 ;  /* 0x000000ffff3f7224 */ /* 0x000fe200078e0033 */
[----:B------:R-:W-:Y:S01]  /*81a0*/  SHF.R.U32.HI R67, RZ, 0x10, R89 ;  /* 0x00000010ff437819 */ /* 0x000fe20000011659 */
[----:B------:R-:W-:Y:S01]  /*81b0*/  IMAD.MOV.U32 R61, RZ, RZ, R48 ;  /* 0x000000ffff3d7224 */ /* 0x000fe200078e0030 */
[--C-:B------:R-:W-:Y:S01]  /*81c0*/  SHF.R.U32.HI R65, RZ, 0x10, R77.reuse ;  /* 0x00000010ff417819 */ /* 0x100fe2000001164d */
[--C-:B------:R-:W-:Y:S01]  /*81d0*/  HADD2.F32 R51, -RZ, R62.reuse.H0_H0 ;  /* 0x2000003eff337230 */ /* 0x100fe20000004100 */
[----:B--2---:R-:W-:Y:S01]  /*81e0*/  MOV R49, R47 ;  /* 0x0000002f00317202 */ /* 0x004fe20000000f00 */
[----:B------:R-:W-:Y:S01]  /*81f0*/  HADD2.F32 R62, -RZ, R62.H1_H1 ;  /* 0x3000003eff3e7230 */ /* 0x000fe20000004100 */
[----:B------:R-:W-:Y:S01]  /*8200*/  SHF.R.U64 R57, R76, 0x10, R77 ;  /* 0x000000104c397819 */ /* 0x000fe2000000124d */
[----:B------:R-:W-:Y:S01]  /*8210*/  HADD2.F32 R67, -RZ, R67.H0_H0 ;  /* 0x20000043ff437230 */ /* 0x000fe20000004100 */
[--C-:B------:R-:W-:Y:S01]  /*8220*/  SHF.R.U64 R59, R90, 0x10, R91.reuse ;  /* 0x000000105a3b7819 */ /* 0x100fe2000000125b */
[----:B------:R-:W-:Y:S01]  /*8230*/  HADD2.F32 R66, -RZ, R175.H1_H1 ;  /* 0x300000afff427230 */ /* 0x000fe20000004100 */
[----:B------:R-:W-:Y:S01]  /*8240*/  SHF.R.U32.HI R90, RZ, 0x10, R91 ;  /* 0x00000010ff5a7819 */ /* 0x000fe2000001165b */
[----:B------:R-:W-:-:S02]  /*8250*/  HADD2.F32 R48, -RZ, R45.H1_H1 ;  /* 0x3000002dff307230 */ /* 0x000fc40000004100 */
[-C--:B------:R-:W-:Y:S01]  /*8260*/  FMUL.FTZ R77, R62, R67.reuse ;  /* 0x000000433e4d7220 */ /* 0x080fe20000410000 */
[----:B------:R-:W-:Y:S02]  /*8270*/  HADD2.F32 R47, -RZ, R45.H0_H0 ;  /* 0x2000002dff2f7230 */ /* 0x000fe40000004100 */
[-C--:B------:R-:W-:Y:S01]  /*8280*/  FMUL.FTZ R76, R51, R66.reuse ;  /* 0x00000042334c7220 */ /* 0x080fe20000410000 */
[----:B------:R-:W-:Y:S02]  /*8290*/  HADD2.F32 R64, -RZ, R166.H1_H1 ;  /* 0x300000a6ff407230 */ /* 0x000fe40000004100 */
[----:B------:R-:W-:Y:S01]  /*82a0*/  FMUL.FTZ R67, R48, R67 ;  /* 0x0000004330437220 */ /* 0x000fe20000410000 */
[----:B------:R-:W-:Y:S02]  /*82b0*/  HADD2.F32 R65, -RZ, R65.H0_H0 ;  /* 0x20000041ff417230 */ /* 0x000fe40000004100 */
[C---:B------:R-:W-:Y:S01]  /*82c0*/  FMUL.FTZ R66, R47.reuse, R66 ;  /* 0x000000422f427220 */ /* 0x040fe20000410000 */
[----:B------:R-:W-:Y:S01]  /*82d0*/  SHF.R.U64 R58, R78, 0x10, R79 ;  /* 0x000000104e3a7819 */ /* 0x000fe2000000124f */
[----:B------:R-:W-:Y:S01]  /*82e0*/  FFMA.FTZ R45, R47, R64, -R76 ;  /* 0x000000402f2d7223 */ /* 0x000fe2000001084c */
[----:B------:R-:W-:-:S02]  /*82f0*/  HADD2.F32 R76, -RZ, R174.H1_H1 ;  /* 0x300000aeff4c7230 */ /* 0x000fc40000004100 */
[-C--:B------:R-:W-:Y:S01]  /*8300*/  FFMA.FTZ R48, R48, R65.reuse, -R77 ;  /* 0x0000004130307223 */ /* 0x080fe2000001084d */
[----:B------:R-:W-:Y:S01]  /*8310*/  FFMA.FTZ R62, R62, R65, R67 ;  /* 0x000000413e3e7223 */ /* 0x000fe20000010043 */
[----:B------:R-:W-:Y:S01]  /*8320*/  FFMA.FTZ R47, R51, R64, R66 ;  /* 0x00000040332f7223 */ /* 0x000fe20000010042 */
[----:B------:R-:W-:Y:S01]  /*8330*/  HADD2.F32 R65, -RZ, R63.H0_H0 ;  /* 0x2000003fff417230 */ /* 0x000fe20000004100 */
[----:B------:R-:W-:Y:S01]  /*8340*/  SHF.R.U32.HI R78, RZ, 0x10, R79 ;  /* 0x00000010ff4e7819 */ /* 0x000fe2000001164f */
[--C-:B------:R-:W-:Y:S01]  /*8350*/  HADD2.F32 R51, -RZ, R49.reuse.H0_H0 ;  /* 0x20000031ff337230 */ /* 0x100fe20000004100 */
[----:B------:R-:W-:Y:S01]  /*8360*/  SHF.R.U64 R60, R88, 0x10, R89 ;  /* 0x00000010583c7819 */ /* 0x000fe20000001259 */
[----:B------:R-:W-:Y:S02]  /*8370*/  HADD2.F32 R67, -RZ, R90.H0_H0 ;  /* 0x2000005aff437230 */ /* 0x000fe40000004100 */
[----:B------:R-:W-:Y:S01]  /*8380*/  FMUL.FTZ R88, R65, R76 ;  /* 0x0000004c41587220 */ /* 0x000fe20000410000 */
[----:B------:R-:W-:-:S02]  /*8390*/  HADD2.F32 R64, -RZ, R49.H1_H1 ;  /* 0x30000031ff407230 */ /* 0x000fc40000004100 */
[C---:B------:R-:W-:Y:S01]  /*83a0*/  FMUL.FTZ R76, R51.reuse, R76 ;  /* 0x0000004c334c7220 */ /* 0x040fe20000410000 */
[----:B------:R-:W-:Y:S01]  /*83b0*/  HADD2.F32 R66, -RZ, R165.H1_H1 ;  /* 0x300000a5ff427230 */ /* 0x000fe20000004100 */
[----:B------:R-:W-:Y:S01]  /*83c0*/  F2FP.F16.F32.PACK_AB R45, R48, R45 ;  /* 0x0000002d302d723e */ /* 0x000fe200000000ff */
[----:B------:R-:W-:Y:S02]  /*83d0*/  HADD2.F32 R63, -RZ, R63.H1_H1 ;  /* 0x3000003fff3f7230 */ /* 0x000fe40000004100 */
[-C--:B------:R-:W-:Y:S01]  /*83e0*/  FMUL.FTZ R90, R64, R67.reuse ;  /* 0x00000043405a7220 */ /* 0x080fe20000410000 */
[----:B------:R-:W-:Y:S02]  /*83f0*/  HADD2.F32 R78, -RZ, R78.H0_H0 ;  /* 0x2000004eff4e7230 */ /* 0x000fe40000004100 */
[-C--:B------:R-:W-:Y:S01]  /*8400*/  FFMA.FTZ R49, R51, R66.reuse, -R88 ;  /* 0x0000004233317223 */ /* 0x080fe20000010858 */
[----:B------:R-:W-:Y:S01]  /*8410*/  FFMA.FTZ R51, R65, R66, R76 ;  /* 0x0000004241337223 */ /* 0x000fe2000001004c */
[----:B------:R-:W-:Y:S01]  /*8420*/  FMUL.FTZ R77, R63, R67 ;  /* 0x000000433f4d7220 */ /* 0x000fe20000410000 */
[----:B------:R-:W-:-:S02]  /*8430*/  HADD2.F32 R65, -RZ, R60.H0_H0 ;  /* 0x2000003cff417230 */ /* 0x000fc40000004100 */
[-C--:B------:R-:W-:Y:S01]  /*8440*/  FFMA.FTZ R66, R63, R78.reuse, R90 ;  /* 0x0000004e3f427223 */ /* 0x080fe2000001005a */
[----:B------:R-:W-:Y:S02]  /*8450*/  HADD2.F32 R175, -RZ, R175.H0_H0 ;  /* 0x200000afffaf7230 */ /* 0x000fe40000004100 */
[----:B------:R-:W-:Y:S01]  /*8460*/  FFMA.FTZ R64, R64, R78, -R77 ;  /* 0x0000004e40407223 */ /* 0x000fe2000001084d */
[--C-:B------:R-:W-:Y:S02]  /*8470*/  HADD2.F32 R63, -RZ, R61.reuse.H0_H0 ;  /* 0x2000003dff3f7230 */ /* 0x100fe40000004100 */
[--C-:B------:R-:W-:Y:S01]  /*8480*/  HADD2.F32 R60, -RZ, R44.reuse.H0_H0 ;  /* 0x2000002cff3c7230 */ /* 0x100fe20000004100 */
[----:B------:R-:W-:Y:S01]  /*8490*/  F2FP.F16.F32.PACK_AB R51, R66, R51 ;  /* 0x000000334233723e */ /* 0x000fe200000000ff */
[----:B------:R-:W-:Y:S02]  /*84a0*/  HADD2.F32 R61, -RZ, R61.H1_H1 ;  /* 0x3000003dff3d7230 */ /* 0x000fe40000004100 */
[----:B------:R-:W-:Y:S01]  /*84b0*/  FMUL.FTZ R67, R63, R175 ;  /* 0x000000af3f437220 */ /* 0x000fe20000410000 */
[----:B------:R-:W-:-:S02]  /*84c0*/  HADD2.F32 R44, -RZ, R44.H1_H1 ;  /* 0x3000002cff2c7230 */ /* 0x000fc40000004100 */
[----:B------:R-:W-:Y:S01]  /*84d0*/  FMUL.FTZ R76, R60, R175 ;  /* 0x000000af3c4c7220 */ /* 0x000fe20000410000 */
[----:B------:R-:W-:Y:S02]  /*84e0*/  HADD2.F32 R166, -RZ, R166.H0_H0 ;  /* 0x200000a6ffa67230 */ /* 0x000fe40000004100 */
[-C--:B------:R-:W-:Y:S01]  /*84f0*/  FMUL.FTZ R77, R61, R65.reuse ;  /* 0x000000413d4d7220 */ /* 0x080fe20000410000 */
[----:B------:R-:W-:Y:S02]  /*8500*/  HADD2.F32 R57, -RZ, R57.H0_H0 ;  /* 0x20000039ff397230 */ /* 0x000fe40000004100 */
[----:B------:R-:W-:Y:S01]  /*8510*/  FMUL.FTZ R78, R44, R65 ;  /* 0x000000412c4e7220 */ /* 0x000fe20000410000 */
[----:B------:R-:W-:Y:S02]  /*8520*/  HADD2.F32 R174, -RZ, R174.H0_H0 ;  /* 0x200000aeffae7230 */ /* 0x000fe40000004100 */
[-C--:B------:R-:W-:Y:S01]  /*8530*/  FFMA.FTZ R67, R60, R166.reuse, -R67 ;  /* 0x000000a63c437223 */ /* 0x080fe20000010843 */
[----:B------:R-:W-:Y:S01]  /*8540*/  FFMA.FTZ R76, R63, R166, R76 ;  /* 0x000000a63f4c7223 */ /* 0x000fe2000001004c */
[-C--:B------:R-:W-:Y:S01]  /*8550*/  FFMA.FTZ R60, R44, R57.reuse, -R77 ;  /* 0x000000392c3c7223 */ /* 0x080fe2000001084d */
[----:B------:R-:W-:Y:S01]  /*8560*/  FFMA.FTZ R63, R61, R57, R78 ;  /* 0x000000393d3f7223 */ /* 0x000fe2000001004e */
[----:B------:R-:W-:Y:S01]  /*8570*/  HADD2.F32 R57, -RZ, R50.H0_H0 ;  /* 0x20000032ff397230 */ /* 0x000fe20000004100 */
[----:B------:R-:W-:Y:S01]  /*8580*/  F2FP.F16.F32.PACK_AB R64, R64, R49 ;  /* 0x000000314040723e */ /* 0x000fe200000000ff */
[----:B------:R-:W-:Y:S01]  /*8590*/  HADD2.F32 R61, -RZ, R59.H0_H0 ;  /* 0x2000003bff3d7230 */ /* 0x000fe20000004100 */
[----:B------:R-:W-:Y:S01]  /*85a0*/  F2FP.F16.F32.PACK_AB R49, R62, R47 ;  /* 0x0000002f3e31723e */ /* 0x000fe200000000ff */
[----:B------:R-:W-:-:S02]  /*85b0*/  HADD2.F32 R44, -RZ, R46.H0_H0 ;  /* 0x2000002eff2c7230 */ /* 0x000fc40000004100 */
[----:B------:R-:W-:Y:S01]  /*85c0*/  FMUL.FTZ R65, R57, R174 ;  /* 0x000000ae39417220 */ /* 0x000fe20000410000 */
[----:B------:R-:W-:Y:S01]  /*85d0*/  HADD2.F32 R50, -RZ, R50.H1_H1 ;  /* 0x30000032ff327230 */ /* 0x000fe20000004100 */
[----:B------:R-:W-:Y:S01]  /*85e0*/  F2FP.F16.F32.PACK_AB R48, R63, R76 ;  /* 0x0000004c3f30723e */ /* 0x000fe200000000ff */
[----:B------:R-:W-:Y:S02]  /*85f0*/  HADD2.F32 R46, -RZ, R46.H1_H1 ;  /* 0x3000002eff2e7230 */ /* 0x000fe40000004100 */
[----:B------:R-:W-:Y:S01]  /*8600*/  FMUL.FTZ R174, R44, R174 ;  /* 0x000000ae2cae7220 */ /* 0x000fe20000410000 */
[----:B------:R-:W-:Y:S02]  /*8610*/  HADD2.F32 R165, -RZ, R165.H0_H0 ;  /* 0x200000a5ffa57230 */ /* 0x000fe40000004100 */
[-C--:B------:R-:W-:Y:S01]  /*8620*/  FMUL.FTZ R77, R50, R61.reuse ;  /* 0x0000003d324d7220 */ /* 0x080fe20000410000 */
[----:B------:R-:W-:Y:S02]  /*8630*/  HADD2.F32 R59, -RZ, R58.H0_H0 ;  /* 0x2000003aff3b7230 */ /* 0x000fe40000004100 */
[----:B------:R-:W-:Y:S01]  /*8640*/  FMUL.FTZ R61, R46, R61 ;  /* 0x0000003d2e3d7220 */ /* 0x000fe20000410000 */
[----:B------:R-:W-:Y:S01]  /*8650*/  MOV R47, R64 ;  /* 0x00000040002f7202 */ /* 0x000fe20000000f00 */
[-C--:B------:R-:W-:Y:S01]  /*8660*/  FFMA.FTZ R65, R44, R165.reuse, -R65 ;  /* 0x000000a52c417223 */ /* 0x080fe20000010841 */
[----:B------:R-:W-:Y:S01]  /*8670*/  FFMA.FTZ R174, R57, R165, R174 ;  /* 0x000000a539ae7223 */ /* 0x000fe200000100ae */
[-C--:B------:R-:W-:Y:S01]  /*8680*/  FFMA.FTZ R46, R46, R59.reuse, -R77 ;  /* 0x0000003b2e2e7223 */ /* 0x080fe2000001084d */
[----:B------:R-:W-:Y:S01]  /*8690*/  FFMA.FTZ R61, R50, R59, R61 ;  /* 0x0000003b323d7223 */ /* 0x000fe2000001003d */
[----:B------:R-:W-:-:S03]  /*86a0*/  F2FP.F16.F32.PACK_AB R44, R60, R67 ;  /* 0x000000433c2c723e */ /* 0x000fc600000000ff */
[----:B------:R-:W-:Y:S02]  /*86b0*/  F2FP.F16.F32.PACK_AB R46, R46, R65 ;  /* 0x000000412e2e723e */ /* 0x000fe400000000ff */
[----:B------:R-:W-:-:S07]  /*86c0*/  F2FP.F16.F32.PACK_AB R50, R61, R174 ;  /* 0x000000ae3d32723e */ /* 0x000fce00000000ff */
.L_x_536:
[----:B------:R-:W-:Y:S05]  /*86d0*/  BSYNC B2 ;  /* 0x0000000000027941 */ /* 0x000fea0003800000 */
.L_x_535:
[----:B--2---:R2:W-:Y:S04]  /*86e0*/  STG.E.128 desc[UR36][R52.64], R44 ;  /* 0x0000002c34007986 */ /* 0x0045e8000c101d24 */
[----:B---3--:R2:W-:Y:S02]  /*86f0*/  @!P0 STG.E.128 desc[UR36][R54.64], R48 ;  /* 0x0000003036008986 */ /* 0x0085e4000c101d24 */
.L_x_534:
[----:B------:R-:W-:Y:S05]  /*8700*/  BSYNC B1 ;  /* 0x0000000000017941 */ /* 0x000fea0003800000 */
.L_x_533:
[----:B------:R-:W-:Y:S01]  /*8710*/  ISETP.NE.AND P0, PT, R10, RZ, PT ;  /* 0x000000ff0a00720c */ /* 0x000fe20003f05270 */
[----:B------:R-:W-:-:S12]  /*8720*/  BSSY B1, `(.L_x_537) ;  /* 0x000007b000017945 */ /* 0x000fd80003800000 */
[----:B------:R-:W-:Y:S05]  /*8730*/  @!P0 BRA `(.L_x_538) ;  /* 0x0000000400e48947 */ /* 0x000fea0003800000 */
[----:B--2---:R-:W-:Y:S01]  /*8740*/  SEL R44, R119, R153, !P2 ;  /* 0x00000099772c7207 */ /* 0x004fe20005000000 */
[----:B------:R-:W-:Y:S01]  /*8750*/  BSSY B2, `(.L_x_539) ;  /* 0x0000075000027945 */ /* 0x000fe20003800000 */
[----:B----4-:R-:W-:Y:S02]  /*8760*/  IADD3 R48, P0, P4, R104, R132, R21 ;  /* 0x0000008468307210 */ /* 0x010fe40007c1e015 */
[----:B------:R-:W-:Y:S02]  /*8770*/  SHF.R.S32.HI R45, RZ, 0x1f, R44 ;  /* 0x0000001fff2d7819 */ /* 0x000fe4000001142c */
[----:B------:R-:W-:Y:S02]  /*8780*/  IADD3.X R50, R101, R56, R12, P0, P4 ;  /* 0x0000003865327210 */ /* 0x000fe400007e840c */
[----:B------:R-:W-:-:S04]  /*8790*/  LEA.HI R45, R45, R44, RZ, 0x4 ;  /* 0x0000002c2d2d7211 */ /* 0x000fc800078f20ff */
[----:B------:R-:W-:-:S04]  /*87a0*/  LEA.HI.SX32 R45, R45, R28, 0x1c ;  /* 0x0000001c2d2d7211 */ /* 0x000fc800078fe2ff */
[----:B---3--:R-:W-:Y:S01]  /*87b0*/  SHF.R.S32.HI R52, RZ, 0x1f, R45 ;  /* 0x0000001fff347819 */ /* 0x008fe2000001142d */
[----:B------:R-:W-:-:S03]  /*87c0*/  IMAD.SHL.U32 R44, R45, 0x8, RZ ;  /* 0x000000082d2c7824 */ /* 0x000fc600078e00ff */
[----:B------:R-:W-:Y:S02]  /*87d0*/  LEA.HI R52, R52, R45, RZ, 0x3 ;  /* 0x0000002d34347211 */ /* 0x000fe400078f18ff */
[----:B------:R-:W-:Y:S02]  /*87e0*/  ISETP.GE.AND P0, PT, R44, R151, PT ;  /* 0x000000972c00720c */ /* 0x000fe40003f06270 */
[----:B------:R-:W-:Y:S02]  /*87f0*/  LOP3.LUT R45, R187, 0x38, R44, 0xf8, !PT ;  /* 0x00000038bb2d7812 */ /* 0x000fe400078ef82c */
[----:B------:R-:W-:-:S04]  /*8800*/  SHF.L.U32 R52, R52, 0xa, RZ ;  /* 0x0000000a34347819 */ /* 0x000fc800000006ff */
[----:B------:R-:W-:-:S05]  /*8810*/  LOP3.LUT R47, R52, 0x7fffe000, RZ, 0xc0, !PT ;  /* 0x7fffe000342f7812 */ /* 0x000fca00078ec0ff */
[--C-:B------:R-:W-:Y:S02]  /*8820*/  @!P0 SHF.R.S32.HI R49, RZ, 0x1f, R44.reuse ;  /* 0x0000001fff318819 */ /* 0x100fe4000001142c */
[----:B------:R-:W-:Y:S02]  /*8830*/  @!P0 IADD3 R46, P4, P5, R104, R132, R44 ;  /* 0x00000084682e8210 */ /* 0x000fe40007d9e02c */
[----:B------:R-:W-:Y:S01]  /*8840*/  LOP3.LUT R44, R45, R218, RZ, 0x3c, !PT ;  /* 0x000000da2d2c7212 */ /* 0x000fe200078e3cff */
[----:B------:R-:W-:Y:S01]  /*8850*/  IMAD R45, R18, 0x6000, R138 ;  /* 0x00006000122d7824 */ /* 0x000fe200078e028a */
[----:B------:R-:W-:Y:S02]  /*8860*/  @!P0 IADD3.X R49, R101, R56, R49, P4, P5 ;  /* 0x0000003865318210 */ /* 0x000fe400027ea431 */
[----:B------:R-:W-:Y:S01]  /*8870*/  IADD3 R47, R44, R47, R193 ;  /* 0x0000002f2c2f7210 */ /* 0x000fe20007ffe0c1 */
[----:B------:R-:W-:Y:S01]  /*8880*/  IMAD R45, R45, 0x2, R2 ;  /* 0x000000022d2d7824 */ /* 0x000fe200078e0202 */
[----:B------:R-:W-:-:S03]  /*8890*/  LEA R52, P4, R48, R120, 0x1 ;  /* 0x0000007830347211 */ /* 0x000fc600078808ff */
[----:B------:R-:W-:Y:S01]  /*88a0*/  IMAD R47, R18, 0x6000, R47 ;  /* 0x00006000122f7824 */ /* 0x000fe200078e022f */
[-C--:B------:R-:W-:Y:S02]  /*88b0*/  LEA.HI.X R53, R48, R121.reuse, R50, 0x1, P4 ;  /* 0x0000007930357211 */ /* 0x080fe400020f0c32 */
[C---:B------:R-:W-:Y:S02]  /*88c0*/  @!P0 LEA R54, P4, R46.reuse, R120, 0x1 ;  /* 0x000000782e368211 */ /* 0x040fe400078808ff */
[----:B------:R-:W-:Y:S02]  /*88d0*/  LEA R48, R47, R2, 0x1 ;  /* 0x000000022f307211 */ /* 0x000fe400078e08ff */
[----:B------:R-:W-:Y:S02]  /*88e0*/  @!P0 LEA.HI.X R55, R46, R121, R49, 0x1, P4 ;  /* 0x000000792e378211 */ /* 0x000fe400020f0c31 */
[----:B------:R-:W2:Y:S01]  /*88f0*/  LDS.128 R44, [R45+0x1c400] ;  /* 0x01c400002d2c7984 */ /* 0x000ea20000000c00 */
[----:B------:R-:W-:-:S03]  /*8900*/  ISETP.GE.AND P4, PT, R184, R122, PT ;  /* 0x0000007ab800720c */ /* 0x000fc60003f86270 */
[----:B------:R-:W3:Y:S10]  /*8910*/  LDS.128 R48, [R48+0x1c400] ;  /* 0x01c4000030307984 */ /* 0x000ef40000000c00 */
[----:B------:R-:W-:Y:S05]  /*8920*/  @P4 BRA `(.L_x_540) ;  /* 0x00000004005c4947 */ /* 0x000fea0003800000 */
[----:B--2---:R-:W-:Y:S01]  /*8930*/  IMAD.MOV.U32 R61, RZ, RZ, R44 ;  /* 0x000000ffff3d7224 */ /* 0x004fe200078e002c */
[----:B---3--:R-:W-:Y:S01]  /*8940*/  MOV R44, R49 ;  /* 0x00000031002c7202 */ /* 0x008fe20000000f00 */
[----:B------:R-:W-:Y:S01]  /*8950*/  IMAD.MOV.U32 R62, RZ, RZ, R48 ;  /* 0x000000ffff3e7224 */ /* 0x000fe200078e0030 */
[----:B------:R-:W-:Y:S01]  /*8960*/  SHF.R.U32.HI R66, RZ, 0x10, R85 ;  /* 0x00000010ff427819 */ /* 0x000fe20000011655 */
[----:B------:R-:W-:Y:S01]  /*8970*/  IMAD.MOV.U32 R63, RZ, RZ, R51 ;  /* 0x000000ffff3f7224 */ /* 0x000fe200078e0033 */
[--C-:B------:R-:W-:Y:S01]  /*8980*/  SHF.R.U32.HI R64, RZ, 0x10, R73.reuse ;  /* 0x00000010ff407819 */ /* 0x100fe20000011649 */
[----:B------:R-:W-:Y:S01]  /*8990*/  HADD2.F32 R67, -RZ, R163.H1_H1 ;  /* 0x300000a3ff437230 */ /* 0x000fe20000004100 */
[----:B------:R-:W-:Y:S01]  /*89a0*/  MOV R49, R47 ;  /* 0x0000002f00317202 */ /* 0x000fe20000000f00 */
[--C-:B------:R-:W-:Y:S01]  /*89b0*/  HADD2.F32 R48, -RZ, R44.reuse.H0_H0 ;  /* 0x2000002cff307230 */ /* 0x100fe20000004100 */
[----:B------:R-:W-:Y:S01]  /*89c0*/  SHF.R.U64 R59, R72, 0x10, R73 ;  /* 0x00000010483b7819 */ /* 0x000fe20000001249 */
[----:B------:R-:W-:Y:S01]  /*89d0*/  HADD2.F32 R51, -RZ, R44.H1_H1 ;  /* 0x3000002cff337230 */ /* 0x000fe20000004100 */
[--C-:B------:R-:W-:Y:S01]  /*89e0*/  SHF.R.U64 R58, R86, 0x10, R87.reuse ;  /* 0x00000010563a7819 */ /* 0x100fe20000001257 */
[--C-:B------:R-:W-:Y:S01]  /*89f0*/  HADD2.F32 R44, -RZ, R45.reuse.H0_H0 ;  /* 0x2000002dff2c7230 */ /* 0x100fe20000004100 */
[----:B------:R-:W-:Y:S01]  /*8a00*/  SHF.R.U32.HI R86, RZ, 0x10, R87 ;  /* 0x00000010ff567819 */ /* 0x000fe20000011657 */
[----:B------:R-:W-:Y:S01]  /*8a10*/  HADD2.F32 R66, -RZ, R66.H0_H0 ;  /* 0x20000042ff427230 */ /* 0x000fe20000004100 */
[----:B------:R-:W-:Y:S01]  /*8a20*/  SHF.R.U64 R57, R74, 0x10, R75 ;  /* 0x000000104a397819 */ /* 0x000fe2000000124b */
[----:B------:R-:W-:-:S02]  /*8a30*/  HADD2.F32 R47, -RZ, R45.H1_H1 ;  /* 0x3000002dff2f7230 */ /* 0x000fc40000004100 */
[-C--:B------:R-:W-:Y:S01]  /*8a40*/  FMUL.FTZ R45, R48, R67.reuse ;  /* 0x00000043302d7220 */ /* 0x080fe20000410000 */
[----:B------:R-:W-:Y:S02]  /*8a50*/  HADD2.F32 R65, -RZ, R161.H1_H1 ;  /* 0x300000a1ff417230 */ /* 0x000fe40000004100 */
[C---:B------:R-:W-:Y:S01]  /*8a60*/  FMUL.FTZ R67, R44.reuse, R67 ;  /* 0x000000432c437220 */ /* 0x040fe20000410000 */
[----:B------:R-:W-:Y:S02]  /*8a70*/  HADD2.F32 R64, -RZ, R64.H0_H0 ;  /* 0x20000040ff407230 */ /* 0x000fe40000004100 */
[-C--:B------:R-:W-:Y:S01]  /*8a80*/  FMUL.FTZ R72, R51, R66.reuse ;  /* 0x0000004233487220 */ /* 0x080fe20000410000 */
[C---:B------:R-:W-:Y:S01]  /*8a90*/  FMUL.FTZ R66, R47.reuse, R66 ;  /* 0x000000422f427220 */ /* 0x040fe20000410000 */
[-C--:B------:R-:W-:Y:S01]  /*8aa0*/  FFMA.FTZ R44, R44, R65.reuse, -R45 ;  /* 0x000000412c2c7223 */ /* 0x080fe2000001082d */
[----:B------:R-:W-:Y:S01]  /*8ab0*/  FFMA.FTZ R45, R48, R65, R67 ;  /* 0x00000041302d7223 */ /* 0x000fe20000010043 */
[-C--:B------:R-:W-:Y:S01]  /*8ac0*/  FFMA.FTZ R47, R47, R64.reuse, -R72 ;  /* 0x000000402f2f7223 */ /* 0x080fe20000010848 */
[----:B------:R-:W-:Y:S01]  /*8ad0*/  FFMA.FTZ R48, R51, R64, R66 ;  /* 0x0000004033307223 */ /* 0x000fe20000010042 */
[--C-:B------:R-:W-:Y:S01]  /*8ae0*/  HADD2.F32 R64, -RZ, R63.reuse.H0_H0 ;  /* 0x2000003fff407230 */ /* 0x100fe20000004100 */
[----:B------:R-:W-:Y:S01]  /*8af0*/  SHF.R.U32.HI R74, RZ, 0x10, R75 ;  /* 0x00000010ff4a7819 */ /* 0x000fe2000001164b */
[----:B------:R-:W-:Y:S01]  /*8b00*/  HADD2.F32 R63, -RZ, R63.H1_H1 ;  /* 0x3000003fff3f7230 */ /* 0x000fe20000004100 */
[----:B------:R-:W-:Y:S01]  /*8b10*/  SHF.R.U64 R60, R84, 0x10, R85 ;  /* 0x00000010543c7819 */ /* 0x000fe20000001255 */
[----:B------:R-:W-:Y:S01]  /*8b20*/  HADD2.F32 R51, -RZ, R49.H0_H0 ;  /* 0x20000031ff337230 */ /* 0x000fe20000004100 */
[----:B------:R-:W-:Y:S01]  /*8b30*/  F2FP.F16.F32.PACK_AB R47, R47, R44 ;  /* 0x0000002c2f2f723e */ /* 0x000fe200000000ff */
[----:B------:R-:W-:-:S02]  /*8b40*/  HADD2.F32 R72, -RZ, R86.H0_H0 ;  /* 0x20000056ff487230 */ /* 0x000fc40000004100 */
[----:B------:R-:W-:Y:S02]  /*8b50*/  HADD2.F32 R67, -RZ, R162.H1_H1 ;  /* 0x300000a2ff437230 */ /* 0x000fe40000004100 */
[----:B------:R-:W-:Y:S02]  /*8b60*/  HADD2.F32 R49, -RZ, R49.H1_H1 ;  /* 0x30000031ff317230 */ /* 0x000fe40000004100 */
[-C--:B------:R-:W-:Y:S01]  /*8b70*/  FMUL.FTZ R76, R63, R72.reuse ;  /* 0x000000483f4c7220 */ /* 0x080fe20000410000 */
[----:B------:R-:W-:Y:S02]  /*8b80*/  HADD2.F32 R65, -RZ, R160.H1_H1 ;  /* 0x300000a0ff417230 */ /* 0x000fe40000004100 */
[-C--:B------:R-:W-:Y:S01]  /*8b90*/  FMUL.FTZ R73, R51, R67.reuse ;  /* 0x0000004333497220 */ /* 0x080fe20000410000 */
[----:B------:R-:W-:Y:S02]  /*8ba0*/  HADD2.F32 R66, -RZ, R74.H0_H0 ;  /* 0x2000004aff427230 */ /* 0x000fe40000004100 */
[----:B------:R-:W-:Y:S01]  /*8bb0*/  FMUL.FTZ R74, R64, R67 ;  /* 0x00000043404a7220 */ /* 0x000fe20000410000 */
[----:B------:R-:W-:Y:S01]  /*8bc0*/  FMUL.FTZ R72, R49, R72 ;  /* 0x0000004831487220 */ /* 0x000fe20000410000 */
[----:B------:R-:W-:-:S02]  /*8bd0*/  HADD2.F32 R60, -RZ, R60.H0_H0 ;  /* 0x2000003cff3c7230 */ /* 0x000fc40000004100 */
[-C--:B------:R-:W-:Y:S01]  /*8be0*/  FFMA.FTZ R73, R64, R65.reuse, R73 ;  /* 0x0000004140497223 */ /* 0x080fe20000010049 */
[----:B------:R-:W-:Y:S01]  /*8bf0*/  FFMA.FTZ R67, R51, R65, -R74 ;  /* 0x0000004133437223 */ /* 0x000fe2000001084a */
[-C--:B------:R-:W-:Y:S01]  /*8c00*/  FFMA.FTZ R76, R49, R66.reuse, -R76 ;  /* 0x00000042314c7223 */ /* 0x080fe2000001084c */
[----:B------:R-:W-:Y:S01]  /*8c10*/  FFMA.FTZ R78, R63, R66, R72 ;  /* 0x000000423f4e7223 */ /* 0x000fe20000010048 */
[----:B------:R-:W-:Y:S02]  /*8c20*/  HADD2.F32 R66, -RZ, R163.H0_H0 ;  /* 0x200000a3ff427230 */ /* 0x000fe40000004100 */
[--C-:B------:R-:W-:Y:S01]  /*8c30*/  HADD2.F32 R51, -RZ, R62.reuse.H0_H0 ;  /* 0x2000003eff337230 */ /* 0x100fe20000004100 */
[----:B------:R-:W-:Y:S01]  /*8c40*/  F2FP.F16.F32.PACK_AB R67, R76, R67 ;  /* 0x000000434c43723e */ /* 0x000fe200000000ff */
[----:B------:R-:W-:Y:S02]  /*8c50*/  HADD2.F32 R49, -RZ, R61.H0_H0 ;  /* 0x2000003dff317230 */ /* 0x000fe40000004100 */
[----:B------:R-:W-:-:S02]  /*8c60*/  HADD2.F32 R62, -RZ, R62.H1_H1 ;  /* 0x3000003eff3e7230 */ /* 0x000fc40000004100 */
[-C--:B------:R-:W-:Y:S01]  /*8c70*/  FMUL.FTZ R72, R51, R66.reuse ;  /* 0x0000004233487220 */ /* 0x080fe20000410000 */
[----:B------:R-:W-:Y:S02]  /*8c80*/  HADD2.F32 R61, -RZ, R61.H1_H1 ;  /* 0x3000003dff3d7230 */ /* 0x000fe40000004100 */
[----:B------:R-:W-:Y:S01]  /*8c90*/  FMUL.FTZ R66, R49, R66 ;  /* 0x0000004231427220 */ /* 0x000fe20000410000 */
[----:B------:R-:W-:Y:S02]  /*8ca0*/  HADD2.F32 R64, -RZ, R161.H0_H0 ;  /* 0x200000a1ff407230 */ /* 0x000fe40000004100 */
[-C--:B------:R-:W-:Y:S01]  /*8cb0*/  FMUL.FTZ R74, R62, R60.reuse ;  /* 0x0000003c3e4a7220 */ /* 0x080fe20000410000 */
[----:B------:R-:W-:Y:S02]  /*8cc0*/  HADD2.F32 R59, -RZ, R59.H0_H0 ;  /* 0x2000003bff3b7230 */ /* 0x000fe40000004100 */
[----:B------:R-:W-:Y:S01]  /*8cd0*/  FMUL.FTZ R63, R61, R60 ;  /* 0x0000003c3d3f7220 */ /* 0x000fe20000410000 */
[----:B------:R-:W-:-:S02]  /*8ce0*/  HADD2.F32 R162, -RZ, R162.H0_H0 ;  /* 0x200000a2ffa27230 */ /* 0x000fc40000004100 */
[-C--:B------:R-:W-:Y:S01]  /*8cf0*/  FFMA.FTZ R66, R51, R64.reuse, R66 ;  /* 0x0000004033427223 */ /* 0x080fe20000010042 */
[----:B------:R-:W-:Y:S01]  /*8d00*/  FFMA.FTZ R72, R49, R64, -R72 ;  /* 0x0000004031487223 */ /* 0x000fe20000010848 */
[-C--:B------:R-:W-:Y:S01]  /*8d10*/  FFMA.FTZ R61, R61, R59.reuse, -R74 ;  /* 0x0000003b3d3d7223 */ /* 0x080fe2000001084a */
[----:B------:R-:W-:Y:S01]  /*8d20*/  FFMA.FTZ R63, R62, R59, R63 ;  /* 0x0000003b3e3f7223 */ /* 0x000fe2000001003f */
[----:B------:R-:W-:Y:S02]  /*8d30*/  HADD2.F32 R51, -RZ, R50.H0_H0 ;  /* 0x20000032ff337230 */ /* 0x000fe40000004100 */
[----:B------:R-:W-:Y:S01]  /*8d40*/  HADD2.F32 R59, -RZ, R58.H0_H0 ;  /* 0x2000003aff3b7230 */ /* 0x000fe20000004100 */
[----:B------:R-:W-:Y:S01]  /*8d50*/  F2FP.F16.F32.PACK_AB R44, R61, R72 ;  /* 0x000000483d2c723e */ /* 0x000fe200000000ff */
[----:B------:R-:W-:Y:S02]  /*8d60*/  HADD2.F32 R49, -RZ, R46.H0_H0 ;  /* 0x2000002eff317230 */ /* 0x000fe40000004100 */
[----:B------:R-:W-:Y:S01]  /*8d70*/  FMUL.FTZ R58, R51, R162 ;  /* 0x000000a2333a7220 */ /* 0x000fe20000410000 */
[----:B------:R-:W-:-:S02]  /*8d80*/  HADD2.F32 R50, -RZ, R50.H1_H1 ;  /* 0x30000032ff327230 */ /* 0x000fc40000004100 */
[----:B------:R-:W-:Y:S02]  /*8d90*/  HADD2.F32 R46, -RZ, R46.H1_H1 ;  /* 0x3000002eff2e7230 */ /* 0x000fe40000004100 */
[C---:B------:R-:W-:Y:S01]  /*8da0*/  FMUL.FTZ R162, R49.reuse, R162 ;  /* 0x000000a231a27220 */ /* 0x040fe20000410000 */
[----:B------:R-:W-:Y:S02]  /*8db0*/  HADD2.F32 R160, -RZ, R160.H0_H0 ;  /* 0x200000a0ffa07230 */ /* 0x000fe40000004100 */
[-C--:B------:R-:W-:Y:S01]  /*8dc0*/  FMUL.FTZ R65, R50, R59.reuse ;  /* 0x0000003b32417220 */ /* 0x080fe20000410000 */
[----:B------:R-:W-:Y:S02]  /*8dd0*/  HADD2.F32 R57, -RZ, R57.H0_H0 ;  /* 0x20000039ff397230 */ /* 0x000fe40000004100 */
[C---:B------:R-:W-:Y:S01]  /*8de0*/  FMUL.FTZ R59, R46.reuse, R59 ;  /* 0x0000003b2e3b7220 */ /* 0x040fe20000410000 */
[-C--:B------:R-:W-:Y:S01]  /*8df0*/  FFMA.FTZ R58, R49, R160.reuse, -R58 ;  /* 0x000000a0313a7223 */ /* 0x080fe2000001083a */
[----:B------:R-:W-:Y:S01]  /*8e00*/  FFMA.FTZ R162, R51, R160, R162 ;  /* 0x000000a033a27223 */ /* 0x000fe200000100a2 */
[-C--:B------:R-:W-:Y:S01]  /*8e10*/  FFMA.FTZ R65, R46, R57.reuse, -R65 ;  /* 0x000000392e417223 */ /* 0x080fe20000010841 */
[----:B------:R-:W-:Y:S01]  /*8e20*/  FFMA.FTZ R59, R50, R57, R59 ;  /* 0x00000039323b7223 */ /* 0x000fe2000001003b */
[----:B------:R-:W-:-:S02]  /*8e30*/  F2FP.F16.F32.PACK_AB R49, R48, R45 ;  /* 0x0000002d3031723e */ /* 0x000fc400000000ff */
[----:B------:R-:W-:Y:S01]  /*8e40*/  MOV R45, R47 ;  /* 0x0000002f002d7202 */ /* 0x000fe20000000f00 */
[----:B------:R-:W-:Y:S01]  /*8e50*/  IMAD.MOV.U32 R47, RZ, RZ, R67 ;  /* 0x000000ffff2f7224 */ /* 0x000fe200078e0043 */
[----:B------:R-:W-:Y:S02]  /*8e60*/  F2FP.F16.F32.PACK_AB R51, R78, R73 ;  /* 0x000000494e33723e */ /* 0x000fe400000000ff */
[----:B------:R-:W-:Y:S02]  /*8e70*/  F2FP.F16.F32.PACK_AB R48, R63, R66 ;  /* 0x000000423f30723e */ /* 0x000fe400000000ff */
[----:B------:R-:W-:Y:S02]  /*8e80*/  F2FP.F16.F32.PACK_AB R46, R65, R58 ;  /* 0x0000003a412e723e */ /* 0x000fe400000000ff */
[----:B------:R-:W-:-:S07]  /*8e90*/  F2FP.F16.F32.PACK_AB R50, R59, R162 ;  /* 0x000000a23b32723e */ /* 0x000fce00000000ff */
.L_x_540:
[----:B------:R-:W-:Y:S05]  /*8ea0*/  BSYNC B2 ;  /* 0x0000000000027941 */ /* 0x000fea0003800000 */
.L_x_539:
[----:B--2---:R2:W-:Y:S04]  /*8eb0*/  STG.E.128 desc[UR36][R52.64], R44 ;  /* 0x0000002c34007986 */ /* 0x0045e8000c101d24 */
[----:B---3--:R2:W-:Y:S02]  /*8ec0*/  @!P0 STG.E.128 desc[UR36][R54.64], R48 ;  /* 0x0000003036008986 */ /* 0x0085e4000c101d24 */
.L_x_538:
[----:B------:R-:W-:Y:S05]  /*8ed0*/  BSYNC B1 ;  /* 0x0000000000017941 */ /* 0x000fea0003800000 */
.L_x_537:
[----:B------:R-:W-:-:S13]  /*8ee0*/  ISETP.NE.AND P0, PT, R9, RZ, PT ;  /* 0x000000ff0900720c */ /* 0x000fda0003f05270 */
[----:B------:R-:W-:Y:S05]  /*8ef0*/  @!P0 BRA `(.L_x_491) ;  /* 0x0000000800c48947 */ /* 0x000fea0003800000 */
[----:B------:R-:W-:Y:S01]  /*8f00*/  ISETP.NE.AND P4, PT, R103, RZ, PT ;  /* 0x000000ff6700720c */ /* 0x000fe20003f85270 */
[----:B------:R-:W-:Y:S03]  /*8f10*/  BSSY B1, `(.L_x_541) ;  /* 0x0000070000017945 */ /* 0x000fe60003800000 */
[----:B------:R-:W-:Y:S02]  /*8f20*/  SEL R153, R119, R153, !P4 ;  /* 0x0000009977997207 */ /* 0x000fe40006000000 */
[----:B--234-:R-:W-:Y:S02]  /*8f30*/  IADD3 R53, P0, P4, R104, R132, R15 ;  /* 0x0000008468357210 */ /* 0x01cfe40007c1e00f */
[----:B------:R-:W-:Y:S02]  /*8f40*/  SHF.R.S32.HI R44, RZ, 0x1f, R153 ;  /* 0x0000001fff2c7819 */ /* 0x000fe40000011499 */
[----:B------:R-:W-:-:S02]  /*8f50*/  IADD3.X R58, R101, R56, R11, P0, P4 ;  /* 0x00000038653a7210 */ /* 0x000fc400007e840b */
[----:B------:R-:W-:Y:S02]  /*8f60*/  LEA.HI R153, R44, R153, RZ, 0x4 ;  /* 0x000000992c997211 */ /* 0x000fe400078f20ff */
[----:B------:R-:W-:Y:S02]  /*8f70*/  ISETP.GE.AND P4, PT, R185, R122, PT ;  /* 0x0000007ab900720c */ /* 0x000fe40003f86270 */
[----:B------:R-:W-:Y:S02]  /*8f80*/  LEA.HI.SX32 R153, R153, R20, 0x1c ;  /* 0x0000001499997211 */ /* 0x000fe400078fe2ff */
[----:B------:R-:W-:Y:S02]  /*8f90*/  LEA R52, P0, R53, R120, 0x1 ;  /* 0x0000007835347211 */ /* 0x000fe400078008ff */
[----:B------:R-:W-:Y:S02]  /*8fa0*/  SHF.R.S32.HI R44, RZ, 0x1f, R153 ;  /* 0x0000001fff2c7819 */ /* 0x000fe40000011499 */
[----:B------:R-:W-:-:S02]  /*8fb0*/  SHF.L.U32 R54, R153, 0x3, RZ ;  /* 0x0000000399367819 */ /* 0x000fc400000006ff */
[----:B------:R-:W-:Y:S02]  /*8fc0*/  LEA.HI R44, R44, R153, RZ, 0x3 ;  /* 0x000000992c2c7211 */ /* 0x000fe400078f18ff */
[----:B------:R-:W-:Y:S02]  /*8fd0*/  LOP3.LUT R45, R187, 0x38, R54, 0xf8, !PT ;  /* 0x00000038bb2d7812 */ /* 0x000fe400078ef836 */
[----:B------:R-:W-:Y:S01]  /*8fe0*/  LEA.HI.X R53, R53, R121, R58, 0x1, P0 ;  /* 0x0000007935357211 */ /* 0x000fe200000f0c3a */
[----:B------:R-:W-:Y:S01]  /*8ff0*/  IMAD.SHL.U32 R46, R44, 0x400, RZ ;  /* 0x000004002c2e7824 */ /* 0x000fe200078e00ff */
[----:B------:R-:W-:Y:S01]  /*9000*/  LOP3.LUT R44, R45, R218, RZ, 0x3c, !PT ;  /* 0x000000da2d2c7212 */ /* 0x000fe200078e3cff */
[----:B------:R-:W-:-:S03]  /*9010*/  IMAD R45, R18, 0x6000, R135 ;  /* 0x00006000122d7824 */ /* 0x000fc600078e0287 */
[----:B------:R-:W-:Y:S02]  /*9020*/  LOP3.LUT R46, R46, 0x7fffe000, RZ, 0xc0, !PT ;  /* 0x7fffe0002e2e7812 */ /* 0x000fe400078ec0ff */
[----:B------:R-:W-:Y:S02]  /*9030*/  LEA R45, R45, R2, 0x1 ;  /* 0x000000022d2d7211 */ /* 0x000fe400078e08ff */
[----:B------:R-:W-:-:S05]  /*9040*/  IADD3 R47, R44, R46, R193 ;  /* 0x0000002e2c2f7210 */ /* 0x000fca0007ffe0c1 */
[----:B------:R-:W-:-:S04]  /*9050*/  IMAD R47, R18, 0x6000, R47 ;  /* 0x00006000122f7824 */ /* 0x000fc800078e022f */
[----:B------:R-:W-:Y:S02]  /*9060*/  IMAD R48, R47, 0x2, R2 ;  /* 0x000000022f307824 */ /* 0x000fe400078e0202 */
[----:B------:R-:W2:Y:S04]  /*9070*/  LDS.128 R44, [R45+0x1c400] ;  /* 0x01c400002d2c7984 */ /* 0x000ea80000000c00 */
[----:B------:R-:W3:Y:S01]  /*9080*/  LDS.128 R48, [R48+0x1c400] ;  /* 0x01c4000030307984 */ /* 0x000ee20000000c00 */
[----:B------:R-:W-:Y:S05]  /*9090*/  @P4 BRA `(.L_x_542) ;  /* 0x00000004005c4947 */ /* 0x000fea0003800000 */
[----:B------:R-:W-:Y:S01]  /*90a0*/  SHF.R.U32.HI R62, RZ, 0x10, R81 ;  /* 0x00000010ff3e7819 */ /* 0x000fe20000011651 */
[----:B------:R-:W-:Y:S01]  /*90b0*/  HADD2.F32 R61, -RZ, R159.H1_H1 ;  /* 0x3000009fff3d7230 */ /* 0x000fe20000004100 */
[----:B---3--:R-:W-:Y:S01]  /*90c0*/  MOV R57, R48 ;  /* 0x0000003000397202 */ /* 0x008fe20000000f00 */
[----:B--2---:R-:W-:Y:S01]  /*90d0*/  IMAD.MOV.U32 R48, RZ, RZ, R46 ;  /* 0x000000ffff307224 */ /* 0x004fe200078e002e */
[----:B------:R-:W-:Y:S01]  /*90e0*/  MOV R58, R50 ;  /* 0x00000032003a7202 */ /* 0x000fe20000000f00 */
[----:B------:R-:W-:Y:S01]  /*90f0*/  HADD2.F32 R50, -RZ, R49.H0_H0 ;  /* 0x20000031ff327230 */ /* 0x000fe20000004100 */
[----:B------:R-:W-:Y:S01]  /*9100*/  SHF.R.U32.HI R60, RZ, 0x10, R69 ;  /* 0x00000010ff3c7819 */ /* 0x000fe20000011645 */
[----:B------:R-:W-:Y:S01]  /*9110*/  HADD2.F32 R46, -RZ, R45.H0_H0 ;  /* 0x2000002dff2e7230 */ /* 0x000fe20000004100 */
[----:B------:R-:W-:Y:S01]  /*9120*/  SHF.R.U64 R67, R82, 0x10, R83 ;  /* 0x0000001052437819 */ /* 0x000fe20000001253 */
[----:B------:R-:W-:Y:S02]  /*9130*/  HADD2.F32 R49, -RZ, R49.H1_H1 ;  /* 0x30000031ff317230 */ /* 0x000fe40000004100 */
[----:B------:R-:W-:Y:S01]  /*9140*/  FMUL.FTZ R63, R50, R61 ;  /* 0x0000003d323f7220 */ /* 0x000fe20000410000 */
[----:B------:R-:W-:-:S02]  /*9150*/  HADD2.F32 R62, -RZ, R62.H0_H0 ;  /* 0x2000003eff3e7230 */ /* 0x000fc40000004100 */
[C---:B------:R-:W-:Y:S01]  /*9160*/  FMUL.FTZ R61, R46.reuse, R61 ;  /* 0x0000003d2e3d7220 */ /* 0x040fe20000410000 */
[----:B------:R-:W-:Y:S01]  /*9170*/  HADD2.F32 R59, -RZ, R157.H1_H1 ;  /* 0x3000009dff3b7230 */ /* 0x000fe20000004100 */
[----:B------:R-:W-:Y:S01]  /*9180*/  SHF.R.U32.HI R82, RZ, 0x10, R83 ;  /* 0x00000010ff527819 */ /* 0x000fe20000011653 */
[----:B------:R-:W-:Y:S02]  /*9190*/  HADD2.F32 R45, -RZ, R45.H1_H1 ;  /* 0x3000002dff2d7230 */ /* 0x000fe40000004100 */
[-C--:B------:R-:W-:Y:S01]  /*91a0*/  FMUL.FTZ R64, R49, R62.reuse ;  /* 0x0000003e31407220 */ /* 0x080fe20000410000 */
[----:B------:R-:W-:Y:S02]  /*91b0*/  HADD2.F32 R60, -RZ, R60.H0_H0 ;  /* 0x2000003cff3c7230 */ /* 0x000fe40000004100 */
[-C--:B------:R-:W-:Y:S01]  /*91c0*/  FFMA.FTZ R63, R46, R59.reuse, -R63 ;  /* 0x0000003b2e3f7223 */ /* 0x080fe2000001083f */
[----:B------:R-:W-:Y:S01]  /*91d0*/  FFMA.FTZ R61, R50, R59, R61 ;  /* 0x0000003b323d7223 */ /* 0x000fe2000001003d */
[----:B------:R-:W-:Y:S01]  /*91e0*/  FMUL.FTZ R62, R45, R62 ;  /* 0x0000003e2d3e7220 */ /* 0x000fe20000410000 */
[----:B------:R-:W-:-:S02]  /*91f0*/  HADD2.F32 R59, -RZ, R158.H1_H1 ;  /* 0x3000009eff3b7230 */ /* 0x000fc40000004100 */
[-C--:B------:R-:W-:Y:S01]  /*9200*/  FFMA.FTZ R64, R45, R60.reuse, -R64 ;  /* 0x0000003c2d407223 */ /* 0x080fe20000010840 */
[----:B------:R-:W-:Y:S01]  /*9210*/  HADD2.F32 R46, -RZ, R51.H0_H0 ;  /* 0x20000033ff2e7230 */ /* 0x000fe20000004100 */
[--C-:B------:R-:W-:Y:S01]  /*9220*/  SHF.R.U64 R55, R70, 0x10, R71.reuse ;  /* 0x0000001046377819 */ /* 0x100fe20000001247 */
[----:B------:R-:W-:Y:S01]  /*9230*/  HADD2.F32 R45, -RZ, R47.H0_H0 ;  /* 0x2000002fff2d7230 */ /* 0x000fe20000004100 */
[----:B------:R-:W-:Y:S01]  /*9240*/  SHF.R.U32.HI R70, RZ, 0x10, R71 ;  /* 0x00000010ff467819 */ /* 0x000fe20000011647 */
[----:B------:R-:W-:Y:S01]  /*9250*/  FFMA.FTZ R62, R49, R60, R62 ;  /* 0x0000003c313e7223 */ /* 0x000fe2000001003e */
[----:B------:R-:W-:Y:S02]  /*9260*/  HADD2.F32 R49, -RZ, R156.H1_H1 ;  /* 0x3000009cff317230 */ /* 0x000fe40000004100 */
[----:B------:R-:W-:Y:S01]  /*9270*/  FMUL.FTZ R66, R46, R59 ;  /* 0x0000003b2e427220 */ /* 0x000fe20000410000 */
[----:B------:R-:W-:Y:S01]  /*9280*/  HADD2.F32 R51, -RZ, R51.H1_H1 ;  /* 0x30000033ff337230 */ /* 0x000fe20000004100 */
[----:B------:R-:W-:Y:S01]  /*9290*/  SHF.R.U64 R72, R68, 0x10, R69 ;  /* 0x0000001044487819 */ /* 0x000fe20000001245 */
[----:B------:R-:W-:-:S02]  /*92a0*/  HADD2.F32 R60, -RZ, R82.H0_H0 ;  /* 0x20000052ff3c7230 */ /* 0x000fc40000004100 */
[----:B------:R-:W-:Y:S01]  /*92b0*/  FMUL.FTZ R59, R45, R59 ;  /* 0x0000003b2d3b7220 */ /* 0x000fe20000410000 */
[----:B------:R-:W-:Y:S01]  /*92c0*/  HADD2.F32 R47, -RZ, R47.H1_H1 ;  /* 0x3000002fff2f7230 */ /* 0x000fe20000004100 */
[----:B------:R-:W-:Y:S01]  /*92d0*/  SHF.R.U64 R69, R80, 0x10, R81 ;  /* 0x0000001050457819 */ /* 0x000fe20000001251 */
[----:B------:R-:W-:Y:S02]  /*92e0*/  HADD2.F32 R50, -RZ, R70.H0_H0 ;  /* 0x20000046ff327230 */ /* 0x000fe40000004100 */
[-C--:B------:R-:W-:Y:S01]  /*92f0*/  FMUL.FTZ R68, R51, R60.reuse ;  /* 0x0000003c33447220 */ /* 0x080fe20000410000 */
[-C--:B------:R-:W-:Y:S01]  /*9300*/  FFMA.FTZ R66, R45, R49.reuse, -R66 ;  /* 0x000000312d427223 */ /* 0x080fe20000010842 */
[----:B------:R-:W-:Y:S01]  /*9310*/  FFMA.FTZ R59, R46, R49, R59 ;  /* 0x000000312e3b7223 */ /* 0x000fe2000001003b */
[C---:B------:R-:W-:Y:S01]  /*9320*/  FMUL.FTZ R60, R47.reuse, R60 ;  /* 0x0000003c2f3c7220 */ /* 0x040fe20000410000 */
[----:B------:R-:W-:Y:S02]  /*9330*/  HADD2.F32 R159, -RZ, R159.H0_H0 ;  /* 0x2000009fff9f7230 */ /* 0x000fe40000004100 */
[----:B------:R-:W-:Y:S01]  /*9340*/  FFMA.FTZ R65, R47, R50, -R68 ;  /* 0x000000322f417223 */ /* 0x000fe20000010844 */
[----:B------:R-:W-:-:S02]  /*9350*/  HADD2.F32 R46, -RZ, R57.H0_H0 ;  /* 0x20000039ff2e7230 */ /* 0x000fc40000004100 */
[----:B------:R-:W-:Y:S01]  /*9360*/  FFMA.FTZ R68, R51, R50, R60 ;  /* 0x0000003233447223 */ /* 0x000fe2000001003c */
[--C-:B------:R-:W-:Y:S01]  /*9370*/  HADD2.F32 R45, -RZ, R44.reuse.H0_H0 ;  /* 0x2000002cff2d7230 */ /* 0x100fe20000004100 */
[----:B------:R-:W-:Y:S01]  /*9380*/  F2FP.F16.F32.PACK_AB R61, R62, R61 ;  /* 0x0000003d3e3d723e */ /* 0x000fe200000000ff */
[----:B------:R-:W-:Y:S02]  /*9390*/  HADD2.F32 R49, -RZ, R69.H0_H0 ;  /* 0x20000045ff317230 */ /* 0x000fe40000004100 */
[-C--:B------:R-:W-:Y:S01]  /*93a0*/  FMUL.FTZ R50, R46, R159.reuse ;  /* 0x0000009f2e327220 */ /* 0x080fe20000410000 */
[----:B------:R-:W-:Y:S02]  /*93b0*/  HADD2.F32 R57, -RZ, R57.H1_H1 ;  /* 0x30000039ff397230 */ /* 0x000fe40000004100 */
[----:B------:R-:W-:Y:S01]  /*93c0*/  FMUL.FTZ R159, R45, R159 ;  /* 0x0000009f2d9f7220 */ /* 0x000fe20000410000 */
[----:B------:R-:W-:Y:S01]  /*93d0*/  HADD2.F32 R44, -RZ, R44.H1_H1 ;  /* 0x3000002cff2c7230 */ /* 0x000fe20000004100 */
[----:B------:R-:W-:Y:S01]  /*93e0*/  F2FP.F16.F32.PACK_AB R65, R65, R66 ;  /* 0x000000424141723e */ /* 0x000fe200000000ff */
[----:B------:R-:W-:-:S02]  /*93f0*/  HADD2.F32 R157, -RZ, R157.H0_H0 ;  /* 0x2000009dff9d7230 */ /* 0x000fc40000004100 */
[-C--:B------:R-:W-:Y:S01]  /*9400*/  FMUL.FTZ R51, R57, R49.reuse ;  /* 0x0000003139337220 */ /* 0x080fe20000410000 */
[----:B------:R-:W-:Y:S02]  /*9410*/  HADD2.F32 R47, -RZ, R72.H0_H0 ;  /* 0x20000048ff2f7230 */ /* 0x000fe40000004100 */
[C---:B------:R-:W-:Y:S01]  /*9420*/  FMUL.FTZ R60, R44.reuse, R49 ;  /* 0x000000312c3c7220 */ /* 0x040fe20000410000 */
[----:B------:R-:W-:Y:S02]  /*9430*/  HADD2.F32 R158, -RZ, R158.H0_H0 ;  /* 0x2000009eff9e7230 */ /* 0x000fe40000004100 */
[----:B------:R-:W-:Y:S01]  /*9440*/  FFMA.FTZ R50, R45, R157, -R50 ;  /* 0x0000009d2d327223 */ /* 0x000fe20000010832 */
[----:B------:R-:W-:Y:S02]  /*9450*/  HADD2.F32 R45, -RZ, R58.H0_H0 ;  /* 0x2000003aff2d7230 */ /* 0x000fe40000004100 */
[-C--:B------:R-:W-:Y:S01]  /*9460*/  FFMA.FTZ R51, R44, R47.reuse, -R51 ;  /* 0x0000002f2c337223 */ /* 0x080fe20000010833 */
[----:B------:R-:W-:Y:S01]  /*9470*/  FFMA.FTZ R60, R57, R47, R60 ;  /* 0x0000002f393c7223 */ /* 0x000fe2000001003c */
[----:B------:R-:W-:-:S02]  /*9480*/  HADD2.F32 R47, -RZ, R67.H0_H0 ;  /* 0x20000043ff2f7230 */ /* 0x000fc40000004100 */
[----:B------:R-:W-:Y:S01]  /*9490*/  FFMA.FTZ R159, R46, R157, R159 ;  /* 0x0000009d2e9f7223 */ /* 0x000fe2000001009f */
[----:B------:R-:W-:Y:S02]  /*94a0*/  HADD2.F32 R44, -RZ, R48.H0_H0 ;  /* 0x20000030ff2c7230 */ /* 0x000fe40000004100 */
[-C--:B------:R-:W-:Y:S01]  /*94b0*/  FMUL.FTZ R49, R45, R158.reuse ;  /* 0x0000009e2d317220 */ /* 0x080fe20000410000 */
[----:B------:R-:W-:Y:S01]  /*94c0*/  HADD2.F32 R58, -RZ, R58.H1_H1 ;  /* 0x3000003aff3a7230 */ /* 0x000fe20000004100 */
[----:B------:R-:W-:Y:S01]  /*94d0*/  F2FP.F16.F32.PACK_AB R59, R68, R59 ;  /* 0x0000003b443b723e */ /* 0x000fe200000000ff */
[----:B------:R-:W-:Y:S02]  /*94e0*/  HADD2.F32 R48, -RZ, R48.H1_H1 ;  /* 0x30000030ff307230 */ /* 0x000fe40000004100 */
[----:B------:R-:W-:Y:S01]  /*94f0*/  FMUL.FTZ R158, R44, R158 ;  /* 0x0000009e2c9e7220 */ /* 0x000fe20000410000 */
[----:B------:R-:W-:Y:S02]  /*9500*/  HADD2.F32 R156, -RZ, R156.H0_H0 ;  /* 0x2000009cff9c7230 */ /* 0x000fe40000004100 */
[----:B------:R-:W-:Y:S01]  /*9510*/  FMUL.FTZ R57, R58, R47 ;  /* 0x0000002f3a397220 */ /* 0x000fe20000410000 */
[----:B------:R-:W-:-:S02]  /*9520*/  HADD2.F32 R55, -RZ, R55.H0_H0 ;  /* 0x20000037ff377230 */ /* 0x000fc40000004100 */
[----:B------:R-:W-:Y:S01]  /*9530*/  FMUL.FTZ R47, R48, R47 ;  /* 0x0000002f302f7220 */ /* 0x000fe20000410000 */
[----:B------:R-:W-:Y:S01]  /*9540*/  F2FP.F16.F32.PACK_AB R60, R60, R159 ;  /* 0x0000009f3c3c723e */ /* 0x000fe200000000ff */
[-C--:B------:R-:W-:Y:S01]  /*9550*/  FFMA.FTZ R49, R44, R156.reuse, -R49 ;  /* 0x0000009c2c317223 */ /* 0x080fe20000010831 */
[----:B------:R-:W-:Y:S01]  /*9560*/  FFMA.FTZ R158, R45, R156, R158 ;  /* 0x0000009c2d9e7223 */ /* 0x000fe2000001009e */
[-C--:B------:R-:W-:Y:S01]  /*9570*/  FFMA.FTZ R48, R48, R55.reuse, -R57 ;  /* 0x0000003730307223 */ /* 0x080fe20000010839 */
[----:B------:R-:W-:Y:S01]  /*9580*/  FFMA.FTZ R47, R58, R55, R47 ;  /* 0x000000373a2f7223 */ /* 0x000fe2000001002f */
[----:B------:R-:W-:Y:S02]  /*9590*/  F2FP.F16.F32.PACK_AB R44, R51, R50 ;  /* 0x00000032332c723e */ /* 0x000fe400000000ff */
[----:B------:R-:W-:Y:S02]  /*95a0*/  F2FP.F16.F32.PACK_AB R45, R64, R63 ;  /* 0x0000003f402d723e */ /* 0x000fe400000000ff */
[----:B------:R-:W-:Y:S01]  /*95b0*/  F2FP.F16.F32.PACK_AB R46, R48, R49 ;  /* 0x00000031302e723e */ /* 0x000fe200000000ff */
[----:B------:R-:W-:Y:S01]  /*95c0*/  IMAD.MOV.U32 R48, RZ, RZ, R60 ;  /* 0x000000ffff307224 */ /* 0x000fe200078e003c */
[----:B------:R-:W-:Y:S01]  /*95d0*/  F2FP.F16.F32.PACK_AB R50, R47, R158 ;  /* 0x0000009e2f32723e */ /* 0x000fe200000000ff */
[----:B------:R-:W-:Y:S01]  /*95e0*/  IMAD.MOV.U32 R47, RZ, RZ, R65 ;  /* 0x000000ffff2f7224 */ /* 0x000fe200078e0041 */
[----:B------:R-:W-:-:S02]  /*95f0*/  MOV R49, R61 ;  /* 0x0000003d00317202 */ /* 0x000fc40000000f00 */
[----:B------:R-:W-:-:S07]  /*9600*/  MOV R51, R59 ;  /* 0x0000003b00337202 */ /* 0x000fce0000000f00 */
.L_x_542:
[----:B------:R-:W-:Y:S05]  /*9610*/  BSYNC B1 ;  /* 0x0000000000017941 */ /* 0x000fea0003800000 */
.L_x_541:
[----:B--2---:R2:W-:Y:S01]  /*9620*/  STG.E.128 desc[UR36][R52.64], R44 ;  /* 0x0000002c34007986 */ /* 0x0045e2000c101d24 */
[----:B------:R-:W-:-:S13]  /*9630*/  ISETP.GE.AND P0, PT, R54, R151, PT ;  /* 0x000000973600720c */ /* 0x000fda0003f06270 */
[----:B------:R-:W-:Y:S05]  /*9640*/  @P0 BRA `(.L_x_491) ;  /* 0x0000000000f00947 */ /* 0x000fea0003800000 */
[--C-:B------:R-:W-:Y:S02]  /*9650*/  IADD3 R132, P0, P4, R104, R132, R54.reuse ;  /* 0x0000008468847210 */ /* 0x100fe40007c1e036 */
[----:B------:R-:W-:-:S04]  /*9660*/  SHF.R.S32.HI R54, RZ, 0x1f, R54 ;  /* 0x0000001fff367819 */ /* 0x000fc80000011436 */
[----:B------:R-:W-:Y:S02]  /*9670*/  IADD3.X R56, R101, R56, R54, P0, P4 ;  /* 0x0000003865387210 */ /* 0x000fe400007e8436 */
[----:B------:R-:W-:-:S04]  /*9680*/  LEA R120, P0, R132, R120, 0x1 ;  /* 0x0000007884787211 */ /* 0x000fc800078008ff */
[----:B------:R-:W-:-:S05]  /*9690*/  LEA.HI.X R121, R132, R121, R56, 0x1, P0 ;  /* 0x0000007984797211 */ /* 0x000fca00000f0c38 */
[----:B---3--:R3:W-:Y:S01]  /*96a0*/  STG.E.128 desc[UR36][R120.64], R48 ;  /* 0x0000003078007986 */ /* 0x0087e2000c101d24 */
[----:B------:R-:W-:Y:S05]  /*96b0*/  BRA `(.L_x_491) ;  /* 0x0000000000d47947 */ /* 0x000fea0003800000 */
.L_x_458:
[----:B------:R-:W-:-:S13]  /*96c0*/  ISETP.NE.AND P1, PT, R188, 0x3, PT ;  /* 0x00000003bc00780c */ /* 0x000fda0003f25270 */
[----:B------:R-:W-:Y:S05]  /*96d0*/  @!P1 BRA `(.L_x_543) ;  /* 0x0000000000049947 */ /* 0x000fea0003800000 */
[----:B------:R-:W-:Y:S01]  /*96e0*/  BPT.TRAP 0x1 ;  /* 0x000000040000795c */ /* 0x000fe20000300000 */
.L_x_543:
[----:B------:R-:W-:Y:S01]  /*96f0*/  IMAD R3, R18, 0x8, R2 ;  /* 0x0000000812037824 */ /* 0x000fe200078e0202 */
[----:B------:R-:W-:Y:S01]  /*9700*/  SHF.L.U32 R0, R186, 0x1f, RZ ;  /* 0x0000001fba007819 */ /* 0x000fe200000006ff */
[----:B------:R-:W-:Y:S01]  /*9710*/  IMAD R4, R26, -0x80, R27 ;  /* 0xffffff801a047824 */ /* 0x000fe200078e021b */
[----:B------:R-:W-:Y:S02]  /*9720*/  BSSY B1, `(.L_x_544) ;  /* 0x0000005000017945 */ /* 0x000fe40003800000 */
[----:B------:R-:W0:Y:S02]  /*9730*/  SYNCS.PHASECHK.TRANS64.TRYWAIT P4, [R3+URZ+0x34890], R0 ;  /* 0x03489000030075a7 */ /* 0x000e24000808017f */
[----:B------:R-:W-:-:S04]  /*9740*/  VIMNMX R4, R4, 0x80, PT ;  /* 0x0000008004047848 */ /* 0x000fc80003fe0100 */
[----:B------:R-:W-:Y:S01]  /*9750*/  ISETP.GE.AND P0, PT, R19, R4, PT ;  /* 0x000000041300720c */ /* 0x000fe20003f06270 */
[----:B0-----:R-:W-:-:S12]  /*9760*/  @!P4 BRA `(.L_x_545) ;  /* 0x000001500018c947 */ /* 0x001fd80003800000 */
.L_x_768:
[----:B------:R-:W-:Y:S05]  /*9770*/  BSYNC B1 ;  /* 0x0000000000017941 */ /* 0x000fea0003800000 */
.L_x_544:
[----:B------:R-:W-:Y:S04]  /*9780*/  BSSY B1, `(.L_x_546) ;  /* 0x0000014000017945 */ /* 0x000fe80003800000 */
[----:B------:R-:W-:Y:S05]  /*9790*/  @P0 BRA `(.L_x_547) ;  /* 0x0000000000480947 */ /* 0x000fea0003800000 */
[----:B------:R-:W-:Y:S02]  /*97a0*/  ISETP.NE.AND P4, PT, R14, RZ, PT ;  /* 0x000000ff0e00720c */ /* 0x000fe40003f85270 */
[----:B------:R-:W-:-:S11]  /*97b0*/  ISETP.NE.AND P0, PT, R10, RZ, PT ;  /* 0x000000ff0a00720c */ /* 0x000fd60003f05270 */
[----:B------:R-:W1:Y:S04]  /*97c0*/  @P4 LDS.128 R44, [R55] ;  /* 0x00000000372c4984 */ /* 0x000e680000000c00 */
[----:B------:R-:W2:Y:S04]  /*97d0*/  @P0 LDS.128 R48, [R54] ;  /* 0x0000000036300984 */ /* 0x000ea80000000c00 */
[----:B-1----:R-:W-:Y:S01]  /*97e0*/  @P4 STG.E.128 desc[UR36][R56.64], R44 ;  /* 0x0000002c38004986 */ /* 0x002fe2000c101d24 */
[----:B------:R-:W-:-:S03]  /*97f0*/  ISETP.NE.AND P4, PT, R9, RZ, PT ;  /* 0x000000ff0900720c */ /* 0x000fc60003f85270 */
[----:B--2---:R-:W-:Y:S01]  /*9800*/  @P0 STG.E.128 desc[UR36][R56.64+0x40], R48 ;  /* 0x0000403038000986 */ /* 0x004fe2000c101d24 */
[----:B------:R-:W-:-:S09]  /*9810*/  ISETP.NE.AND P0, PT, R8, RZ, PT ;  /* 0x000000ff0800720c */ /* 0x000fd20003f05270 */
[----:B------:R-:W1:Y:S04]  /*9820*/  @P4 LDS.128 R44, [R55+0x4000] ;  /* 0x00400000372c4984 */ /* 0x000e680000000c00 */
[----:B------:R-:W2:Y:S04]  /*9830*/  @P0 LDS.128 R48, [R54+0x4000] ;  /* 0x0040000036300984 */ /* 0x000ea80000000c00 */
[----:B-1----:R-:W-:Y:S01]  /*9840*/  @P4 STG.E.128 desc[UR36][R56.64+0x80], R44 ;  /* 0x0000802c38004986 */ /* 0x002fe2000c101d24 */
[----:B------:R-:W-:-:S03]  /*9850*/  ISETP.NE.AND P4, PT, R6, RZ, PT ;  /* 0x000000ff0600720c */ /* 0x000fc60003f85270 */
[----:B--2---:R-:W-:Y:S01]  /*9860*/  @P0 STG.E.128 desc[UR36][R56.64+0xc0], R48 ;  /* 0x0000c03038000986 */ /* 0x004fe2000c101d24 */
[----:B------:R-:W-:-:S09]  /*9870*/  ISETP.NE.AND P0, PT, R7, RZ, PT ;  /* 0x000000ff0700720c */ /* 0x000fd20003f05270 */
[----:B------:R-:W1:Y:S04]  /*9880*/  @P4 LDS.128 R48, [R54+0x8000] ;  /* 0x0080000036304984 */ /* 0x000e680000000c00 */
[----:B------:R-:W2:Y:S04]  /*9890*/  @P0 LDS.128 R44, [R55+0x8000] ;  /* 0x00800000372c0984 */ /* 0x000ea80000000c00 */
[----:B-1----:R1:W-:Y:S04]  /*98a0*/  @P4 STG.E.128 desc[UR36][R56.64+0x140], R48 ;  /* 0x0001403038004986 */ /* 0x0023e8000c101d24 */
[----:B--2---:R1:W-:Y:S02]  /*98b0*/  @P0 STG.E.128 desc[UR36][R56.64+0x100], R44 ;  /* 0x0001002c38000986 */ /* 0x0043e4000c101d24 */
.L_x_547:
[----:B------:R-:W-:Y:S05]  /*98c0*/  BSYNC B1 ;  /* 0x0000000000017941 */ /* 0x000fea0003800000 */
.L_x_546:
[----:B------:R-:W-:-:S13]  /*98d0*/  ISETP.GE.AND P0, PT, R202, R4, PT ;  /* 0x00000004ca00720c */ /* 0x000fda0003f06270 */
[----:B------:R-:W-:Y:S05]  /*98e0*/  @P0 BRA `(.L_x_491) ;  /* 0x0000000000480947 */ /* 0x000fea0003800000 */
[----:B------:R-:W-:Y:S02]  /*98f0*/  ISETP.NE.AND P4, PT, R14, RZ, PT ;  /* 0x000000ff0e00720c */ /* 0x000fe40003f85270 */
[----:B------:R-:W-:-:S11]  /*9900*/  ISETP.NE.AND P0, PT, R9, RZ, PT ;  /* 0x000000ff0900720c */ /* 0x000fd60003f05270 */
[----:B-1----:R-:W1:Y:S04]  /*9910*/  @P4 LDS.128 R44, [R55+0x2000] ;  /* 0x00200000372c4984 */ /* 0x002e680000000c00 */
[----:B------:R-:W2:Y:S04]  /*9920*/  @P0 LDS.128 R48, [R55+0x6000] ;  /* 0x0060000037300984 */ /* 0x000ea80000000c00 */
        /* <DEDUP_REMOVED lines=14> */
.L_x_491:
[----:B------:R-:W-:Y:S05]  /*9a10*/  BSYNC B0 ;  /* 0x0000000000007941 */ /* 0x000fea0003800000 */
.L_x_457:
[----:B-1234-:R-:W1:Y:S01]  /*9a20*/  S2R R44, SR_TID.X ;  /* 0x00000000002c7919 */ /* 0x01ee620000002100 */
[----:B------:R-:W-:Y:S01]  /*9a30*/  @!PT LDS RZ, [RZ] ;  /* 0x00000000fffff984 */ /* 0x000fe20000000800 */
[----:B------:R-:W-:Y:S01]  /*9a40*/  @!PT LDS RZ, [RZ] ;  /* 0x00000000fffff984 */ /* 0x000fe20000000800 */
[----:B------:R-:W-:Y:S01]  /*9a50*/  @!PT LDS RZ, [RZ] ;  /* 0x00000000fffff984 */ /* 0x000fe20000000800 */
[----:B------:R-:W-:Y:S01]  /*9a60*/  @!PT LDS RZ, [RZ] ;  /* 0x00000000fffff984 */ /* 0x000fe20000000800 */
[----:B------:R2:W-:Y:S06]  /*9a70*/  MEMBAR.ALL.CTA ;  /* 0x0000000000007992 */ /* 0x0005ec0000008000 */
[----:B--2---:R-:W2:Y:S01]  /*9a80*/  FENCE.VIEW.ASYNC.S ;  /* 0x00000000000073c6 */ /* 0x004ea20000000000 */
[----:B------:R-:W-:Y:S05]  /*9a90*/  WARPSYNC.ALL ;  /* 0x0000000000007948 */ /* 0x000fea0003800000 */
[----:B------:R-:W-:Y:S01]  /*9aa0*/  BSSY B0, `(.L_x_548) ;  /* 0x0000009000007945 */ /* 0x000fe20003800000 */
[----:B-1----:R-:W-:Y:S01]  /*9ab0*/  LOP3.LUT R44, R44, 0x7f, RZ, 0xc0, !PT ;  /* 0x0000007f2c2c7812 */ /* 0x002fe200078ec0ff */
[----:B--2---:R1:W-:Y:S03]  /*9ac0*/  BAR.SYNC.DEFER_BLOCKING R155, 0x80 ;  /* 0x0002009b0000751d */ /* 0x0043e60000010000 */
[----:B------:R-:W-:-:S13]  /*9ad0*/  ISETP.NE.AND P0, PT, R44, RZ, PT ;  /* 0x000000ff2c00720c */ /* 0x000fda0003f05270 */
[----:B------:R-:W-:-:S04]  /*9ae0*/  @!P0 IADD3 R44, R3, 0x348a0, RZ ;  /* 0x000348a0032c8810 */ /* 0x000fc80007ffe0ff */
[----:B------:R-:W-:-:S04]  /*9af0*/  @!P0 PRMT R44, RZ, 0x654, R44 ;  /* 0x00000654ff2c8816 */ /* 0x000fc8000000002c */
[----:B------:R1:W-:Y:S01]  /*9b00*/  @!P0 SYNCS.ARRIVE.TRANS64.RED.A1T0 RZ, [R44+URZ], RZ ;  /* 0x000000ff2cff89a7 */ /* 0x0003e2000810043f */
[----:B------:R-:W-:Y:S05]  /*9b10*/  @!P1 BRA `(.L_x_549) ;  /* 0x0000000000049947 */ /* 0x000fea0003800000 */
[----:B------:R-:W-:Y:S01]  /*9b20*/  BPT.TRAP 0x1 ;  /* 0x000000040000795c */ /* 0x000fe20000300000 */
.L_x_549:
[----:B------:R-:W-:Y:S05]  /*9b30*/  BSYNC B0 ;  /* 0x0000000000007941 */ /* 0x000fea0003800000 */
.L_x_548:
[----:B------:R-:W2:Y:S01]  /*9b40*/  SYNCS.PHASECHK.TRANS64.TRYWAIT P4, [R3+URZ+0x348b0], R0 ;  /* 0x0348b000030075a7 */ /* 0x000ea2000808017f */
[----:B------:R-:W-:Y:S01]  /*9b50*/  IMAD R45, R18, 0x4000, R35 ;  /* 0x00004000122d7824 */ /* 0x000fe200078e0223 */
[----:B------:R-:W-:Y:S01]  /*9b60*/  ULDC.64 UR60, c[0x0][0x318] ;  /* 0x0000c600003c7ab9 */ /* 0x000fe20000000a00 */
[----:B------:R-:W-:Y:S01]  /*9b70*/  ULDC.64 UR38, c[0x0][0x308] ;  /* 0x0000c20000267ab9 */ /* 0x000fe20000000a00 */
[----:B------:R-:W-:Y:S01]  /*9b80*/  BSSY B0, `(.L_x_550) ;  /* 0x0000004000007945 */ /* 0x000fe20003800000 */
[----:B------:R-:W-:Y:S02]  /*9b90*/  ISETP.GE.AND P1, PT, R19, R4, PT ;  /* 0x000000041300720c */ /* 0x000fe40003f26270 */
[----:B------:R-:W-:Y:S01]  /*9ba0*/  IADD3 R47, R124, R45, RZ ;  /* 0x0000002d7c2f7210 */ /* 0x000fe20007ffe0ff */
[----:B--2---:R-:W-:Y:S10]  /*9bb0*/  @!P4 BRA `(.L_x_551) ;  /* 0x0000014c0018c947 */ /* 0x004ff40003800000 */
.L_x_769:
[----:B------:R-:W-:Y:S05]  /*9bc0*/  BSYNC B0 ;  /* 0x0000000000007941 */ /* 0x000fea0003800000 */
.L_x_550:
[----:B------:R-:W-:Y:S01]  /*9bd0*/  BSSY B0, `(.L_x_552) ;  /* 0x000001a000007945 */ /* 0x000fe20003800000 */
[----:B0-2---:R-:W-:Y:S01]  /*9be0*/  IMAD R0, R45, 0x2, R24 ;  /* 0x000000022d007824 */ /* 0x005fe200078e0218 */
[----:B------:R-:W-:Y:S01]  /*9bf0*/  LEA R56, R47, R24, 0x1 ;  /* 0x000000182f387211 */ /* 0x000fe200078e08ff */
[----:B------:R-:W-:Y:S01]  /*9c00*/  IMAD.WIDE R52, R26, 0x80, R116 ;  /* 0x000000801a347825 */ /* 0x000fe200078e0274 */
[----:B------:R-:W-:Y:S06]  /*9c10*/  @P1 BRA `(.L_x_553) ;  /* 0x0000000000541947 */ /* 0x000fec0003800000 */
[----:B------:R-:W-:Y:S01]  /*9c20*/  MOV R45, R5 ;  /* 0x00000005002d7202 */ /* 0x000fe20000000f00 */
[----:B------:R-:W-:Y:S01]  /*9c30*/  IMAD R47, R53, UR60, RZ ;  /* 0x0000003c352f7c24 */ /* 0x000fe2000f8e02ff */
[----:B------:R-:W-:Y:S01]  /*9c40*/  ULDC UR4, c[0x0][0x310] ;  /* 0x0000c40000047ab9 */ /* 0x000fe20000000800 */
[----:B-1----:R-:W-:Y:S01]  /*9c50*/  IMAD.MOV.U32 R44, RZ, RZ, R106 ;  /* 0x000000ffff2c7224 */ /* 0x002fe200078e006a */
[----:B------:R-:W-:Y:S01]  /*9c60*/  ISETP.GE.AND P4, PT, R22, UR4, PT ;  /* 0x0000000416007c0c */ /* 0x000fe2000bf86270 */
[C---:B------:R-:W-:Y:S02]  /*9c70*/  IMAD R47, R52.reuse, UR61, R47 ;  /* 0x0000003d342f7c24 */ /* 0x040fe4000f8e022f */
[----:B------:R-:W-:-:S04]  /*9c80*/  IMAD.WIDE.U32 R44, R52, UR60, R44 ;  /* 0x0000003c342c7c25 */ /* 0x000fc8000f8e002c */
[----:B------:R-:W-:Y:S01]  /*9c90*/  IMAD.IADD R45, R45, 0x1, R47 ;  /* 0x000000012d2d7824 */ /* 0x000fe200078e022f */
[----:B------:R-:W-:-:S04]  /*9ca0*/  LEA R54, P1, R44, UR38, 0x1 ;  /* 0x000000262c367c11 */ /* 0x000fc8000f8208ff */
[----:B------:R-:W-:Y:S02]  /*9cb0*/  LEA.HI.X R55, R44, UR39, R45, 0x1, P1 ;  /* 0x000000272c377c11 */ /* 0x000fe400088f0c2d */
[----:B------:R-:W-:Y:S01]  /*9cc0*/  ISETP.GE.AND P1, PT, R184, UR4, PT ;  /* 0x00000004b8007c0c */ /* 0x000fe2000bf26270 */
[----:B------:R-:W0:-:S12]  /*9cd0*/  @!P4 LDS.128 R44, [R0] ;  /* 0x00000000002cc984 */ /* 0x000e180000000c00 */
[----:B------:R-:W1:Y:S04]  /*9ce0*/  @!P1 LDS.128 R48, [R56] ;  /* 0x0000000038309984 */ /* 0x000e680000000c00 */
[----:B0-----:R-:W-:Y:S01]  /*9cf0*/  @!P4 STG.E.128 desc[UR36][R54.64], R44 ;  /* 0x0000002c3600c986 */ /* 0x001fe2000c101d24 */
[----:B------:R-:W-:-:S03]  /*9d00*/  ISETP.GE.AND P4, PT, R185, UR4, PT ;  /* 0x00000004b9007c0c */ /* 0x000fc6000bf86270 */
[----:B-1----:R-:W-:Y:S01]  /*9d10*/  @!P1 STG.E.128 desc[UR36][R54.64+0x40], R48 ;  /* 0x0000403036009986 */ /* 0x002fe2000c101d24 */
[----:B------:R-:W-:-:S09]  /*9d20*/  ISETP.GE.AND P1, PT, R102, UR4, PT ;  /* 0x0000000466007c0c */ /* 0x000fd2000bf26270 */
[----:B------:R-:W0:Y:S04]  /*9d30*/  @!P4 LDS.128 R44, [R0+0x4000] ;  /* 0x00400000002cc984 */ /* 0x000e280000000c00 */
[----:B------:R-:W1:Y:S04]  /*9d40*/  @!P1 LDS.128 R48, [R56+0x4000] ;  /* 0x0040000038309984 */ /* 0x000e680000000c00 */
[----:B0-----:R0:W-:Y:S04]  /*9d50*/  @!P4 STG.E.128 desc[UR36][R54.64+0x80], R44 ;  /* 0x0000802c3600c986 */ /* 0x0011e8000c101d24 */
[----:B-1----:R0:W-:Y:S02]  /*9d60*/  @!P1 STG.E.128 desc[UR36][R54.64+0xc0], R48 ;  /* 0x0000c03036009986 */ /* 0x0021e4000c101d24 */
.L_x_553:
[----:B------:R-:W-:Y:S05]  /*9d70*/  BSYNC B0 ;  /* 0x0000000000007941 */ /* 0x000fea0003800000 */
.L_x_552:
[----:B------:R-:W-:Y:S01]  /*9d80*/  ISETP.GE.AND P1, PT, R202, R4, PT ;  /* 0x00000004ca00720c */ /* 0x000fe20003f26270 */
[----:B------:R-:W-:-:S12]  /*9d90*/  BSSY B0, `(.L_x_554) ;  /* 0x0000018000007945 */ /* 0x000fd80003800000 */
[----:B------:R-:W-:Y:S05]  /*9da0*/  @P1 BRA `(.L_x_555) ;  /* 0x0000000000581947 */ /* 0x000fea0003800000 */
[----:B0-----:R-:W-:Y:S01]  /*9db0*/  IADD3 R47, P1, R52, 0x40, RZ ;  /* 0x00000040342f7810 */ /* 0x001fe20007f3e0ff */
[----:B------:R-:W-:Y:S01]  /*9dc0*/  IMAD.MOV.U32 R4, RZ, RZ, R106 ;  /* 0x000000ffff047224 */ /* 0x000fe200078e006a */
[----:B------:R-:W-:Y:S02]  /*9dd0*/  ULDC UR4, c[0x0][0x310] ;  /* 0x0000c40000047ab9 */ /* 0x000fe40000000800 */
[----:B------:R-:W-:Y:S01]  /*9de0*/  IADD3.X R52, RZ, R53, RZ, P1, !PT ;  /* 0x00000035ff347210 */ /* 0x000fe20000ffe4ff */
[----:B-1----:R-:W-:Y:S01]  /*9df0*/  IMAD.WIDE.U32 R44, R47, UR60, R4 ;  /* 0x0000003c2f2c7c25 */ /* 0x002fe2000f8e0004 */
[----:B------:R-:W-:-:S03]  /*9e00*/  ISETP.GE.AND P4, PT, R22, UR4, PT ;  /* 0x0000000416007c0c */ /* 0x000fc6000bf86270 */
[----:B------:R-:W-:-:S04]  /*9e10*/  IMAD R52, R52, UR60, RZ ;  /* 0x0000003c34347c24 */ /* 0x000fc8000f8e02ff */
[----:B------:R-:W-:Y:S01]  /*9e20*/  IMAD R47, R47, UR61, R52 ;  /* 0x0000003d2f2f7c24 */ /* 0x000fe2000f8e0234 */
[----:B------:R-:W-:-:S04]  /*9e30*/  LEA R52, P1, R44, UR38, 0x1 ;  /* 0x000000262c347c11 */ /* 0x000fc8000f8208ff */
[----:B------:R-:W-:-:S04]  /*9e40*/  IADD3 R45, R45, R47, RZ ;  /* 0x0000002f2d2d7210 */ /* 0x000fc80007ffe0ff */
[----:B------:R-:W-:Y:S02]  /*9e50*/  LEA.HI.X R53, R44, UR39, R45, 0x1, P1 ;  /* 0x000000272c357c11 */ /* 0x000fe400088f0c2d */
[----:B------:R-:W-:Y:S01]  /*9e60*/  ISETP.GE.AND P1, PT, R185, UR4, PT ;  /* 0x00000004b9007c0c */ /* 0x000fe2000bf26270 */
[----:B------:R-:W0:-:S12]  /*9e70*/  @!P4 LDS.128 R44, [R0+0x2000] ;  /* 0x00200000002cc984 */ /* 0x000e180000000c00 */
[----:B------:R-:W1:Y:S04]  /*9e80*/  @!P1 LDS.128 R48, [R0+0x6000] ;  /* 0x0060000000309984 */ /* 0x000e680000000c00 */
        /* <DEDUP_REMOVED lines=8> */
.L_x_555:
[----:B------:R-:W-:Y:S05]  /*9f10*/  BSYNC B0 ;  /* 0x0000000000007941 */ /* 0x000fea0003800000 */
.L_x_554:
[----:B------:R-:W-:Y:S01]  /*9f20*/  @!PT LDS RZ, [RZ] ;  /* 0x00000000fffff984 */ /* 0x000fe20000000800 */
[----:B------:R-:W-:Y:S01]  /*9f30*/  @!PT LDS RZ, [RZ] ;  /* 0x00000000fffff984 */ /* 0x000fe20000000800 */
[----:B------:R-:W-:Y:S01]  /*9f40*/  @!PT LDS RZ, [RZ] ;  /* 0x00000000fffff984 */ /* 0x000fe20000000800 */
[----:B------:R-:W-:Y:S01]  /*9f50*/  @!PT LDS RZ, [RZ] ;  /* 0x00000000fffff984 */ /* 0x000fe20000000800 */
[----:B------:R3:W-:Y:S06]  /*9f60*/  MEMBAR.ALL.CTA ;  /* 0x0000000000007992 */ /* 0x0007ec0000008000 */
[----:B---3--:R-:W3:Y:S02]  /*9f70*/  FENCE.VIEW.ASYNC.S ;  /* 0x00000000000073c6 */ /* 0x008ee40000000000 */
[----:B---3--:R3:W-:Y:S01]  /*9f80*/  BAR.SYNC.DEFER_BLOCKING R155, 0x80 ;  /* 0x0002009b0000751d */ /* 0x0087e20000010000 */
[----:B------:R-:W-:Y:S01]  /*9f90*/  ISETP.NE.AND P4, PT, R118, RZ, PT ;  /* 0x000000ff7600720c */ /* 0x000fe20003f85270 */
[----:B------:R-:W-:Y:S01]  /*9fa0*/  @!P0 VIADD R3, R3, 0x348c0 ;  /* 0x000348c003038836 */ /* 0x000fe20000000000 */
[----:B------:R-:W-:-:S04]  /*9fb0*/  IADD3 R18, R18, 0x1, RZ ;  /* 0x0000000112127810 */ /* 0x000fc80007ffe0ff */
[----:B------:R-:W-:Y:S02]  /*9fc0*/  @!P0 PRMT R3, RZ, 0x654, R3 ;  /* 0x00000654ff038816 */ /* 0x000fe40000000003 */
[----:B------:R-:W-:-:S04]  /*9fd0*/  ISETP.NE.AND P1, PT, R18, 0x2, PT ;  /* 0x000000021200780c */ /* 0x000fc80003f25270 */
[----:B------:R-:W-:Y:S01]  /*9fe0*/  SEL R18, R18, RZ, P1 ;  /* 0x000000ff12127207 */ /* 0x000fe20000800000 */
[----:B------:R4:W-:Y:S01]  /*9ff0*/  @!P0 SYNCS.ARRIVE.TRANS64.RED.A1T0 RZ, [R3+URZ], RZ ;  /* 0x000000ff03ff89a7 */ /* 0x0009e2000810043f */
[----:B------:R-:W-:Y:S02]  /*a000*/  PLOP3.LUT P0, PT, PT, PT, PT, 0x8, 0x0 ;  /* 0x000000000000781c */ /* 0x000fe40003f0e170 */
[----:B----4-:R-:W-:-:S04]  /*a010*/  SEL R3, RZ, 0x1, P1 ;  /* 0x00000001ff037807 */ /* 0x010fc80000800000 */
[----:B------:R-:W-:Y:S01]  /*a020*/  LOP3.LUT R186, R186, R3, RZ, 0x3c, !PT ;  /* 0x00000003baba7212 */ /* 0x000fe200078e3cff */
[----:B---3--:R-:W-:Y:S06]  /*a030*/  @P4 BRA `(.L_x_556) ;  /* 0xffffff8400744947 */ /* 0x008fec000383ffff */
.L_x_452:
[----:B------:R-:W-:Y:S01]  /*a040*/  BSSY B0, `(.L_x_557) ;  /* 0x000002c000007945 */ /* 0x000fe20003800000 */
[----:B------:R-:W-:Y:S01]  /*a050*/  ISETP.GE.AND P2, PT, R152, 0x1, PT ;  /* 0x000000019800780c */ /* 0x000fe20003f46270 */
[----:B------:R-:W-:Y:S01]  /*a060*/  IMAD.MOV.U32 R3, RZ, RZ, RZ ;  /* 0x000000ffff037224 */ /* 0x000fe200078e00ff */
[----:B------:R-:W-:Y:S02]  /*a070*/  PLOP3.LUT P1, PT, PT, PT, PT, 0x80, 0x0 ;  /* 0x000000000000781c */ /* 0x000fe40003f2f070 */
[----:B------:R-:W-:Y:S02]  /*a080*/  CS2R R86, SRZ ;  /* 0x0000000000567805 */ /* 0x000fe4000001ff00 */
[----:B------:R-:W-:Y:S02]  /*a090*/  MOV R0, RZ ;  /* 0x000000ff00007202 */ /* 0x000fe40000000f00 */
[----:B------:R-:W-:Y:S02]  /*a0a0*/  CS2R R84, SRZ ;  /* 0x0000000000547805 */ /* 0x000fe4000001ff00 */
[----:B------:R-:W-:-:S02]  /*a0b0*/  CS2R R82, SRZ ;  /* 0x0000000000527805 */ /* 0x000fc4000001ff00 */
[----:B------:R-:W-:Y:S01]  /*a0c0*/  CS2R R80, SRZ ;  /* 0x0000000000507805 */ /* 0x000fe2000001ff00 */
[----:B------:R-:W-:Y:S01]  /*a0d0*/  IMAD.MOV.U32 R35, RZ, RZ, RZ ;  /* 0x000000ffff237224 */ /* 0x000fe200078e00ff */
[----:B------:R-:W-:Y:S02]  /*a0e0*/  MOV R78, RZ ;  /* 0x000000ff004e7202 */ /* 0x000fe40000000f00 */
[----:B------:R-:W-:Y:S02]  /*a0f0*/  CS2R R76, SRZ ;  /* 0x00000000004c7805 */ /* 0x000fe4000001ff00 */
[----:B------:R-:W-:Y:S01]  /*a100*/  CS2R R74, SRZ ;  /* 0x00000000004a7805 */ /* 0x000fe2000001ff00 */
[----:B------:R-:W-:Y:S01]  /*a110*/  IMAD.MOV.U32 R73, RZ, RZ, RZ ;  /* 0x000000ffff497224 */ /* 0x000fe200078e00ff */
[----:B------:R-:W-:Y:S02]  /*a120*/  CS2R R32, SRZ ;  /* 0x0000000000207805 */ /* 0x000fe4000001ff00 */
[----:B------:R-:W-:-:S02]  /*a130*/  CS2R R30, SRZ ;  /* 0x00000000001e7805 */ /* 0x000fc4000001ff00 */
[----:B------:R-:W-:Y:S02]  /*a140*/  MOV R70, RZ ;  /* 0x000000ff00467202 */ /* 0x000fe40000000f00 */
[----:B------:R-:W-:Y:S02]  /*a150*/  CS2R R68, SRZ ;  /* 0x0000000000447805 */ /* 0x000fe4000001ff00 */
[----:B------:R-:W-:Y:S02]  /*a160*/  CS2R R66, SRZ ;  /* 0x0000000000427805 */ /* 0x000fe4000001ff00 */
[----:B------:R-:W-:Y:S02]  /*a170*/  CS2R R64, SRZ ;  /* 0x0000000000407805 */ /* 0x000fe4000001ff00 */
[----:B------:R-:W-:Y:S02]  /*a180*/  CS2R R62, SRZ ;  /* 0x00000000003e7805 */ /* 0x000fe4000001ff00 */
[----:B------:R-:W-:-:S02]  /*a190*/  CS2R R60, SRZ ;  /* 0x00000000003c7805 */ /* 0x000fc4000001ff00 */
[----:B------:R-:W-:Y:S02]  /*a1a0*/  CS2R R58, SRZ ;  /* 0x00000000003a7805 */ /* 0x000fe4000001ff00 */
[----:B------:R-:W-:Y:S02]  /*a1b0*/  CS2R R56, SRZ ;  /* 0x0000000000387805 */ /* 0x000fe4000001ff00 */
[----:B0-----:R-:W-:Y:S02]  /*a1c0*/  CS2R R54, SRZ ;  /* 0x0000000000367805 */ /* 0x001fe4000001ff00 */
[----:B--2---:R-:W-:Y:S02]  /*a1d0*/  CS2R R52, SRZ ;  /* 0x0000000000347805 */ /* 0x004fe4000001ff00 */
[----:B------:R-:W-:Y:S02]  /*a1e0*/  CS2R R50, SRZ ;  /* 0x0000000000327805 */ /* 0x000fe4000001ff00 */
[----:B------:R-:W-:-:S02]  /*a1f0*/  CS2R R48, SRZ ;  /* 0x0000000000307805 */ /* 0x000fc4000001ff00 */
[----:B------:R-:W-:Y:S02]  /*a200*/  CS2R R46, SRZ ;  /* 0x00000000002e7805 */ /* 0x000fe4000001ff00 */
[----:B-1----:R-:W-:Y:S02]  /*a210*/  CS2R R44, SRZ ;  /* 0x00000000002c7805 */ /* 0x002fe4000001ff00 */
[----:B------:R-:W-:Y:S02]  /*a220*/  CS2R R42, SRZ ;  /* 0x00000000002a7805 */ /* 0x000fe4000001ff00 */
[----:B------:R-:W-:Y:S02]  /*a230*/  CS2R R40, SRZ ;  /* 0x0000000000287805 */ /* 0x000fe4000001ff00 */
[----:B------:R-:W-:Y:S02]  /*a240*/  CS2R R38, SRZ ;  /* 0x0000000000267805 */ /* 0x000fe4000001ff00 */
[----:B------:R-:W-:Y:S01]  /*a250*/  CS2R R36, SRZ ;  /* 0x0000000000247805 */ /* 0x000fe2000001ff00 */
[----:B------:R-:W-:Y:S01]  /*a260*/  IMAD.MOV.U32 R91, RZ, RZ, RZ ;  /* 0x000000ffff5b7224 */ /* 0x000fe200078e00ff */
[----:B------:R-:W-:Y:S01]  /*a270*/  MOV R88, RZ ;  /* 0x000000ff00587202 */ /* 0x000fe20000000f00 */
[----:B------:R-:W-:Y:S01]  /*a280*/  IMAD.MOV.U32 R26, RZ, RZ, RZ ;  /* 0x000000ffff1a7224 */ /* 0x000fe200078e00ff */
[----:B------:R-:W-:-:S02]  /*a290*/  MOV R93, RZ ;  /* 0x000000ff005d7202 */ /* 0x000fc40000000f00 */
[----:B------:R-:W-:Y:S01]  /*a2a0*/  CS2R R10, SRZ ;  /* 0x00000000000a7805 */ /* 0x000fe2000001ff00 */
[----:B------:R-:W-:Y:S01]  /*a2b0*/  IMAD.MOV.U32 R28, RZ, RZ, RZ ;  /* 0x000000ffff1c7224 */ /* 0x000fe200078e00ff */
[----:B------:R-:W-:Y:S01]  /*a2c0*/  MOV R95, RZ ;  /* 0x000000ff005f7202 */ /* 0x000fe20000000f00 */
[----:B------:R-:W-:Y:S06]  /*a2d0*/  @P0 BRA `(.L_x_558) ;  /* 0x0000000000080947 */ /* 0x000fec0003800000 */
[----:B------:R-:W0:Y:S02]  /*a2e0*/  FENCE.VIEW.ASYNC.G ;  /* 0x00000000000073c6 */ /* 0x000e240000000100 */
[----:B0-----:R-:W-:Y:S06]  /*a2f0*/  BAR.ARV 0xc, 0x120 ;  /* 0x0304800000007b1d */ /* 0x001fec0000002000 */
.L_x_558:
[----:B------:R-:W-:Y:S05]  /*a300*/  BSYNC B0 ;  /* 0x0000000000007941 */ /* 0x000fea0003800000 */
.L_x_557:
[----:B------:R-:W-:Y:S01]  /*a310*/  IMAD.MOV.U32 R89, RZ, RZ, RZ ;  /* 0x000000ffff597224 */ /* 0x000fe200078e00ff */
[----:B------:R-:W-:Y:S01]  /*a320*/  MOV R24, RZ ;  /* 0x000000ff00187202 */ /* 0x000fe20000000f00 */
[----:B------:R-:W-:Y:S06]  /*a330*/  @!P2 BRA `(.L_x_559) ;  /* 0x000000c80000a947 */ /* 0x000fec0003800000 */
[----:B------:R-:W0:Y:S01]  /*a340*/  SHFL.IDX PT, R0, R219, RZ, 0x1f ;  /* 0x00001fffdb007589 */ /* 0x000e2200000e0000 */
[----:B------:R-:W-:-:S04]  /*a350*/  LOP3.LUT P0, RZ, R208, 0x3ff, RZ, 0xc0, !PT ;  /* 0x000003ffd0ff7812 */ /* 0x000fc8000780c0ff */
[----:B------:R-:W-:Y:S02]  /*a360*/  P2R R24, PR, RZ, 0x1 ;  /* 0x00000001ff187803 */ /* 0x000fe40000000000 */
[----:B0-----:R-:W-:-:S04]  /*a370*/  LEA.HI R3, R0, R0, RZ, 0x1 ;  /* 0x0000000000037211 */ /* 0x001fc800078f08ff */
[----:B------:R-:W-:-:S05]  /*a380*/  LOP3.LUT R3, R3, 0x1e, RZ, 0xc0, !PT ;  /* 0x0000001e03037812 */ /* 0x000fca00078ec0ff */
[----:B------:R-:W-:-:S05]  /*a390*/  IMAD.IADD R3, R0, 0x1, -R3 ;  /* 0x0000000100037824 */ /* 0x000fca00078e0a03 */
[----:B------:R-:W-:-:S04]  /*a3a0*/  LEA R3, R3, R208, 0xd ;  /* 0x000000d003037211 */ /* 0x000fc800078e68ff */
[----:B------:R-:W-:-:S04]  /*a3b0*/  SHF.R.U32.HI R3, RZ, 0x4, R3 ;  /* 0x00000004ff037819 */ /* 0x000fc80000011603 */
[----:B------:R-:W-:Y:S01]  /*a3c0*/  LOP3.LUT R40, R3, 0x3fff, RZ, 0xc0, !PT ;  /* 0x00003fff03287812 */ /* 0x000fe200078ec0ff */
[----:B------:R-:W-:Y:S06]  /*a3d0*/  @!P0 BRA `(.L_x_560) ;  /* 0x0000000000408947 */ /* 0x000fec0003800000 */
[----:B------:R-:W-:Y:S01]  /*a3e0*/  MOV R0, 0x0 ;  /* 0x0000000000007802 */ /* 0x000fe20000000f00 */
[----:B------:R-:W-:Y:S01]  /*a3f0*/  ULDC.64 UR4, c[0x4][0x108] ;  /* 0x0100420000047ab9 */ /* 0x000fe20000000a00 */
[----:B------:R-:W-:Y:S01]  /*a400*/  ULDC.64 UR6, c[0x4][0x110] ;  /* 0x0100440000067ab9 */ /* 0x000fe20000000a00 */
[----:B------:R-:W-:Y:S01]  /*a410*/  IMAD.U32 R4, RZ, RZ, UR4 ;  /* 0x00000004ff047e24 */ /* 0x000fe2000f8e00ff */
[----:B------:R0:W1:Y:S01]  /*a420*/  LDC.64 R14, c[0x4][R0] ;  /* 0x01000000000e7b82 */ /* 0x0000620000000a00 */
[----:B------:R-:W-:Y:S01]  /*a430*/  MOV R5, UR5 ;  /* 0x0000000500057c02 */ /* 0x000fe20008000f00 */
[----:B------:R-:W-:Y:S01]  /*a440*/  ULDC.64 UR4, c[0x4][0x80] ;  /* 0x0100200000047ab9 */ /* 0x000fe20000000a00 */
[----:B------:R-:W-:Y:S01]  /*a450*/  IMAD.U32 R6, RZ, RZ, UR6 ;  /* 0x00000006ff067e24 */ /* 0x000fe2000f8e00ff */
[----:B------:R-:W-:Y:S01]  /*a460*/  MOV R7, UR7 ;  /* 0x0000000700077c02 */ /* 0x000fe20008000f00 */
[----:B------:R-:W-:Y:S01]  /*a470*/  IMAD.U32 R10, RZ, RZ, UR4 ;  /* 0x00000004ff0a7e24 */ /* 0x000fe2000f8e00ff */
[----:B------:R-:W-:Y:S01]  /*a480*/  MOV R11, UR5 ;  /* 0x00000005000b7c02 */ /* 0x000fe20008000f00 */
[----:B------:R-:W-:Y:S01]  /*a490*/  IMAD.MOV.U32 R8, RZ, RZ, 0x70 ;  /* 0x00000070ff087424 */ /* 0x000fe200078e00ff */
[----:B------:R-:W-:Y:S01]  /*a4a0*/  MOV R12, 0x1 ;  /* 0x00000001000c7802 */ /* 0x000fe20000000f00 */
[----:B0-----:R-:W-:-:S07]  /*a4b0*/  IMAD.MOV.U32 R13, RZ, RZ, RZ ;  /* 0x000000ffff0d7224 */ /* 0x001fce00078e00ff */
[----:B------:R-:W-:-:S07]  /*a4c0*/  LEPC R20, `(.L_x_560) ;  /* 0x000000001014794e */ /* 0x000fce0000000000 */
[----:B-1---5:R-:W-:Y:S05]  /*a4d0*/  CALL.ABS.NOINC R14 ;  /* 0x000000000e007343 */ /* 0x022fea0003c00000 */
.L_x_560:
[----:B------:R-:W-:Y:S02]  /*a4e0*/  ULDC UR4, c[0x0][0x3d4] ;  /* 0x0000f50000047ab9 */ /* 0x000fe40000000800 */
[----:B------:R-:W-:-:S13]  /*a4f0*/  ISETP.LT.AND P0, PT, RZ, UR4, PT ;  /* 0x00000004ff007c0c */ /* 0x000fda000bf01270 */
[----:B------:R-:W-:Y:S05]  /*a500*/  @P0 BRA `(.L_x_561) ;  /* 0x00000000003c0947 */ /* 0x000fea0003800000 */
[----:B------:R-:W-:-:S04]  /*a510*/  LEA.HI R0, R203, R203, RZ, 0x1 ;  /* 0x000000cbcb007211 */ /* 0x000fc800078f08ff */
[----:B------:R-:W-:-:S04]  /*a520*/  LOP3.LUT R0, R0, 0xfffffffe, RZ, 0xc0, !PT ;  /* 0xfffffffe00007812 */ /* 0x000fc800078ec0ff */
[----:B------:R-:W-:-:S04]  /*a530*/  IADD3 R0, R203, -R0, RZ ;  /* 0x80000000cb007210 */ /* 0x000fc80007ffe0ff */
[----:B------:R-:W-:-:S04]  /*a540*/  SHF.L.U32 R3, R0, 0x1f, RZ ;  /* 0x0000001f00037819 */ /* 0x000fc800000006ff */
[----:B------:R0:W1:Y:S03]  /*a550*/  SYNCS.PHASECHK.TRANS64.TRYWAIT P0, [R2+URZ+0x34800], R3 ;  /* 0x03480003020075a7 */ /* 0x000066000800017f */
[----:B-1----:R-:W-:Y:S05]  /*a560*/  @!P0 NANOSLEEP.SYNCS 0x989680 ;  /* 0x009896800000895d */ /* 0x002fea0003900000 */
[----:B------:R-:W1:Y:S01]  /*a570*/  @!P0 SYNCS.PHASECHK.TRANS64 P0, [R2+URZ+0x34800], R3 ;  /* 0x03480003020085a7 */ /* 0x000e62000800007f */
[----:B------:R-:W-:Y:S04]  /*a580*/  BSSY B0, `(.L_x_562) ;  /* 0x0000006000007945 */ /* 0x000fe80003800000 */
[----:B-1----:R-:W-:Y:S05]  /*a590*/  @P0 BRA `(.L_x_563) ;  /* 0x0000000000100947 */ /* 0x002fea0003800000 */
.L_x_564:
[----:B-1----:R1:W2:Y:S02]  /*a5a0*/  SYNCS.PHASECHK.TRANS64.TRYWAIT P0, [R2+URZ+0x34800], R3 ;  /* 0x03480003020075a7 */ /* 0x0022a4000800017f */
[----:B--2---:R-:W-:Y:S05]  /*a5b0*/  @!P0 NANOSLEEP.SYNCS 0x989680 ;  /* 0x009896800000895d */ /* 0x004fea0003900000 */
[----:B------:R-:W2:Y:S02]  /*a5c0*/  @!P0 SYNCS.PHASECHK.TRANS64 P0, [R2+URZ+0x34800], R3 ;  /* 0x03480003020085a7 */ /* 0x000ea4000800007f */
[----:B--2---:R-:W-:Y:S05]  /*a5d0*/  @!P0 BRA `(.L_x_564) ;  /* 0xfffffffc00f08947 */ /* 0x004fea000383ffff */
.L_x_563:
[----:B------:R-:W-:Y:S05]  /*a5e0*/  BSYNC B0 ;  /* 0x0000000000007941 */ /* 0x000fea0003800000 */
.L_x_562:
[----:B------:R-:W-:Y:S05]  /*a5f0*/  BRA `(.L_x_565) ;  /* 0x0000005800087947 */ /* 0x000fea0003800000 */
.L_x_561:
[----:B-----5:R-:W-:Y:S01]  /*a600*/  SHF.R.S32.HI R0, RZ, 0x1f, R147 ;  /* 0x0000001fff007819 */ /* 0x020fe20000011493 */
[----:B------:R-:W-:Y:S01]  /*a610*/  ULDC.64 UR4, c[0x0][0x3d8] ;  /* 0x0000f60000047ab9 */ /* 0x000fe20000000a00 */
[----:B------:R-:W-:Y:S01]  /*a620*/  ULDC.64 UR6, c[0x0][0x3e8] ;  /* 0x0000fa0000067ab9 */ /* 0x000fe20000000a00 */
[----:B------:R-:W-:Y:S01]  /*a630*/  IMAD.WIDE.U32 R38, R147, UR4, RZ ;  /* 0x0000000493267c25 */ /* 0x000fe2000f8e00ff */
[----:B------:R-:W-:Y:S02]  /*a640*/  SHF.R.S32.HI R8, RZ, 0x1f, R16 ;  /* 0x0000001fff087819 */ /* 0x000fe40000011410 */
[----:B------:R-:W-:Y:S01]  /*a650*/  ISETP.NE.AND P5, PT, R24, RZ, PT ;  /* 0x000000ff1800720c */ /* 0x000fe20003fa5270 */
[----:B------:R-:W-:Y:S01]  /*a660*/  IMAD R4, R0, UR4, RZ ;  /* 0x0000000400047c24 */ /* 0x000fe2000f8e02ff */
[----:B------:R-:W-:-:S03]  /*a670*/  SHF.R.S32.HI R10, RZ, 0x1f, R22 ;  /* 0x0000001fff0a7819 */ /* 0x000fc60000011416 */
[----:B------:R-:W-:Y:S01]  /*a680*/  IMAD R9, R147, UR5, R4 ;  /* 0x0000000593097c24 */ /* 0x000fe2000f8e0204 */
[----:B------:R-:W-:Y:S01]  /*a690*/  ULDC.64 UR4, c[0x0][0x3c8] ;  /* 0x0000f20000047ab9 */ /* 0x000fe20000000a00 */
[----:B------:R-:W-:Y:S01]  /*a6a0*/  IMAD R4, R0, UR6, RZ ;  /* 0x0000000600047c24 */ /* 0x000fe2000f8e02ff */
[-C--:B------:R-:W-:Y:S01]  /*a6b0*/  IADD3 R0, P0, R16, R38.reuse, RZ ;  /* 0x0000002610007210 */ /* 0x080fe20007f1e0ff */
[----:B------:R-:W-:Y:S01]  /*a6c0*/  IMAD.IADD R9, R9, 0x1, R39 ;  /* 0x0000000109097824 */ /* 0x000fe200078e0227 */
[----:B------:R-:W-:Y:S01]  /*a6d0*/  LEA R36, P1, R38, UR4, 0x1 ;  /* 0x0000000426247c11 */ /* 0x000fe2000f8208ff */
[C---:B------:R-:W-:Y:S01]  /*a6e0*/  IMAD R39, R147.reuse, UR7, R4 ;  /* 0x0000000793277c24 */ /* 0x040fe2000f8e0204 */
[----:B------:R-:W-:Y:S01]  /*a6f0*/  LEA R34, P2, R0, UR4, 0x1 ;  /* 0x0000000400227c11 */ /* 0x000fe2000f8408ff */
[----:B------:R-:W-:Y:S01]  /*a700*/  IMAD.WIDE.U32 R4, R147, UR6, RZ ;  /* 0x0000000693047c25 */ /* 0x000fe2000f8e00ff */
[----:B------:R-:W-:Y:S01]  /*a710*/  IADD3.X R3, R8, R9, RZ, P0, !PT ;  /* 0x0000000908037210 */ /* 0x000fe200007fe4ff */
[----:B------:R-:W-:Y:S01]  /*a720*/  ULDC.64 UR6, c[0x0][0x3e0] ;  /* 0x0000f80000067ab9 */ /* 0x000fe20000000a00 */
[----:B------:R-:W-:Y:S01]  /*a730*/  IADD3 R6, P0, R22, R38, RZ ;  /* 0x0000002616067210 */ /* 0x000fe20007f1e0ff */
[----:B------:R-:W-:Y:S01]  /*a740*/  IMAD.IADD R39, R39, 0x1, R5 ;  /* 0x0000000127277824 */ /* 0x000fe200078e0205 */
[----:B------:R-:W-:-:S02]  /*a750*/  LEA.HI.X R35, R0, UR5, R3, 0x1, P2 ;  /* 0x0000000500237c11 */ /* 0x000fc400090f0c03 */
[-C--:B------:R-:W-:Y:S01]  /*a760*/  IADD3 R7, P3, R16, R4.reuse, RZ ;  /* 0x0000000410077210 */ /* 0x080fe20007f7e0ff */
[--C-:B------:R-:W-:Y:S01]  /*a770*/  IMAD.X R5, R10, 0x1, R9.reuse, P0 ;  /* 0x000000010a057824 */ /* 0x100fe200000e0609 */
[----:B------:R-:W-:Y:S02]  /*a780*/  IADD3 R0, P4, R22, R4, RZ ;  /* 0x0000000416007210 */ /* 0x000fe40007f9e0ff */
[----:B------:R-:W-:Y:S02]  /*a790*/  LEA.HI.X R38, R38, UR5, R9, 0x1, P1 ;  /* 0x0000000526267c11 */ /* 0x000fe400088f0c09 */
[----:B------:R-:W-:Y:S02]  /*a7a0*/  IADD3.X R8, R8, R39, RZ, P3, !PT ;  /* 0x0000002708087210 */ /* 0x000fe40001ffe4ff */
[----:B------:R-:W-:Y:S02]  /*a7b0*/  LEA R42, P1, R7, UR6, 0x1 ;  /* 0x00000006072a7c11 */ /* 0x000fe4000f8208ff */
[----:B------:R-:W-:-:S02]  /*a7c0*/  LEA R44, P2, R6, UR4, 0x1 ;  /* 0x00000004062c7c11 */ /* 0x000fc4000f8408ff */
[----:B------:R-:W-:Y:S02]  /*a7d0*/  LEA R46, P3, R0, UR6, 0x1 ;  /* 0x00000006002e7c11 */ /* 0x000fe4000f8608ff */
[----:B------:R-:W-:Y:S02]  /*a7e0*/  IADD3.X R3, R10, R39, RZ, P4, !PT ;  /* 0x000000270a037210 */ /* 0x000fe400027fe4ff */
[----:B------:R-:W-:Y:S02]  /*a7f0*/  LEA R37, P0, R4, UR6, 0x1 ;  /* 0x0000000604257c11 */ /* 0x000fe4000f8008ff */
[----:B------:R-:W-:Y:S02]  /*a800*/  LEA.HI.X R43, R7, UR7, R8, 0x1, P1 ;  /* 0x00000007072b7c11 */ /* 0x000fe400088f0c08 */
[----:B------:R-:W-:Y:S02]  /*a810*/  LEA.HI.X R45, R6, UR5, R5, 0x1, P2 ;  /* 0x00000005062d7c11 */ /* 0x000fe400090f0c05 */
[----:B------:R-:W-:-:S02]  /*a820*/  LEA.HI.X R47, R0, UR7, R3, 0x1, P3 ;  /* 0x00000007002f7c11 */ /* 0x000fc400098f0c03 */
[----:B------:R-:W-:Y:S01]  /*a830*/  LEA.HI.X R39, R4, UR7, R39, 0x1, P0 ;  /* 0x0000000704277c11 */ /* 0x000fe200080f0c27 */
        /* <DEDUP_REMOVED lines=16> */
[----:B-1----:R-:W-:Y:S05]  /*a940*/  CALL.ABS.NOINC R14 ;  /* 0x000000000e007343 */ /* 0x002fea0003c00000 */
.L_x_566:
[----:B------:R-:W-:Y:S01]  /*a950*/  ULDC.U8 UR4, c[0x0][0x3f0] ;  /* 0x0000fc0000047ab9 */ /* 0x000fe20000000000 */
[----:B------:R-:W-:Y:S01]  /*a960*/  IMAD R0, R149, -0x80, R154 ;  /* 0xffffff8095007824 */ /* 0x000fe200078e029a */
[----:B------:R-:W-:Y:S01]  /*a970*/  ISETP.NE.AND P0, PT, RZ, UR4, PT ;  /* 0x00000004ff007c0c */ /* 0x000fe2000bf05270 */
[----:B------:R-:W-:Y:S03]  /*a980*/  BSSY B0, `(.L_x_567) ;  /* 0x0000541000007945 */ /* 0x000fe60003800000 */
[----:B------:R-:W-:-:S09]  /*a990*/  VIMNMX R0, R0, 0x80, PT ;  /* 0x0000008000007848 */ /* 0x000fd20003fe0100 */
[----:B------:R-:W-:Y:S05]  /*a9a0*/  @!P0 BRA `(.L_x_568) ;  /* 0x0000002800688947 */ /* 0x000fea0003800000 */
        /* <DEDUP_REMOVED lines=13> */
[----:B------:R-:W-:Y:S01]  /*aa80*/  CS2R R32, SRZ ;  /* 0x0000000000207805 */ /* 0x000fe2000001ff00 */
[----:B------:R-:W-:Y:S06]  /*aa90*/  @P0 BRA `(.L_x_570) ;  /* 0x0000000000900947 */ /* 0x000fec0003800000 */
[C---:B------:R-:W-:Y:S01]  /*aaa0*/  IADD3 R3, R16.reuse, 0x10, RZ ;  /* 0x0000001010037810 */ /* 0x040fe20007ffe0ff */
[----:B------:R-:W-:Y:S01]  /*aab0*/  ULDC UR4, c[0x0][0x3d4] ;  /* 0x0000f50000047ab9 */ /* 0x000fe20000000800 */
[C---:B------:R-:W-:Y:S01]  /*aac0*/  VIADD R4, R16.reuse, 0x20 ;  /* 0x0000002010047836 */ /* 0x040fe20000000000 */
[C---:B------:R-:W-:Y:S02]  /*aad0*/  IADD3 R5, R16.reuse, 0x30, RZ ;  /* 0x0000003010057810 */ /* 0x040fe40007ffe0ff */
[----:B------:R-:W-:Y:S02]  /*aae0*/  CS2R R20, SRZ ;  /* 0x0000000000147805 */ /* 0x000fe4000001ff00 */
[----:B------:R-:W-:Y:S01]  /*aaf0*/  ISETP.GE.AND P2, PT, R3, UR4, PT ;  /* 0x0000000403007c0c */ /* 0x000fe2000bf46270 */
[C---:B------:R-:W-:Y:S01]  /*ab00*/  VIADD R3, R16.reuse, 0x40 ;  /* 0x0000004010037836 */ /* 0x040fe20000000000 */
[----:B------:R-:W-:Y:S02]  /*ab10*/  IADD3 R6, R16, 0x50, RZ ;  /* 0x0000005010067810 */ /* 0x000fe40007ffe0ff */
[----:B------:R-:W-:-:S02]  /*ab20*/  CS2R R24, SRZ ;  /* 0x0000000000187805 */ /* 0x000fc4000001ff00 */
[----:B------:R-:W-:Y:S02]  /*ab30*/  ISETP.GE.AND P1, PT, R16, UR4, PT ;  /* 0x0000000410007c0c */ /* 0x000fe4000bf26270 */
[----:B------:R-:W-:Y:S02]  /*ab40*/  CS2R R26, SRZ ;  /* 0x00000000001a7805 */ /* 0x000fe4000001ff00 */
[----:B------:R-:W-:Y:S02]  /*ab50*/  ISETP.GE.AND P3, PT, R4, UR4, PT ;  /* 0x0000000404007c0c */ /* 0x000fe4000bf66270 */
[----:B------:R-:W-:Y:S02]  /*ab60*/  CS2R R28, SRZ ;  /* 0x00000000001c7805 */ /* 0x000fe4000001ff00 */
[----:B------:R-:W-:Y:S02]  /*ab70*/  ISETP.GE.AND P4, PT, R5, UR4, PT ;  /* 0x0000000405007c0c */ /* 0x000fe4000bf86270 */
[----:B------:R-:W-:-:S02]  /*ab80*/  CS2R R30, SRZ ;  /* 0x00000000001e7805 */ /* 0x000fc4000001ff00 */
[----:B------:R-:W-:Y:S02]  /*ab90*/  ISETP.GE.AND P5, PT, R3, UR4, PT ;  /* 0x0000000403007c0c */ /* 0x000fe4000bfa6270 */
[----:B------:R-:W-:Y:S02]  /*aba0*/  CS2R R32, SRZ ;  /* 0x0000000000207805 */ /* 0x000fe4000001ff00 */
[----:B------:R-:W-:Y:S02]  /*abb0*/  ISETP.GE.AND P6, PT, R6, UR4, PT ;  /* 0x0000000406007c0c */ /* 0x000fe4000bfc6270 */
[----:B------:R-:W-:Y:S02]  /*abc0*/  CS2R R8, SRZ ;  /* 0x0000000000087805 */ /* 0x000fe4000001ff00 */
[----:B------:R-:W-:Y:S02]  /*abd0*/  CS2R R10, SRZ ;  /* 0x00000000000a7805 */ /* 0x000fe4000001ff00 */
[----:B------:R-:W-:-:S02]  /*abe0*/  CS2R R12, SRZ ;  /* 0x00000000000c7805 */ /* 0x000fc4000001ff00 */
[----:B------:R-:W-:Y:S02]  /*abf0*/  CS2R R14, SRZ ;  /* 0x00000000000e7805 */ /* 0x000fe4000001ff00 */
[----:B------:R-:W-:Y:S02]  /*ac00*/  CS2R R6, SRZ ;  /* 0x0000000000067805 */ /* 0x000fe4000001ff00 */
[----:B------:R-:W-:Y:S01]  /*ac10*/  CS2R R4, SRZ ;  /* 0x0000000000047805 */ /* 0x000fe2000001ff00 */
[----:B------:R0:W5:Y:S04]  /*ac20*/  @!P1 LDG.E.64 R20, desc[UR36][R34.64] ;  /* 0x0000002422149981 */ /* 0x000168000c1e1b00 */
        /* <DEDUP_REMOVED lines=10> */
[----:B------:R0:W5:Y:S02]  /*acd0*/  @!P6 LDG.E.64 R4, desc[UR36][R42.64+0xa0] ;  /* 0x0000a0242a04e981 */ /* 0x000164000c1e1b00 */
.L_x_570:
[----:B------:R-:W-:Y:S05]  /*ace0*/  BSYNC B1 ;  /* 0x0000000000017941 */ /* 0x000fea0003800000 */
.L_x_569:
[----:B0----5:R-:W-:Y:S01]  /*acf0*/  IMAD.MOV.U32 R34, RZ, RZ, R20 ;  /* 0x000000ffff227224 */ /* 0x021fe200078e0014 */
[----:B------:R-:W-:Y:S01]  /*ad00*/  SHF.R.U64 R52, R20, 0x10, R21 ;  /* 0x0000001014347819 */ /* 0x000fe20000001215 */
[----:B------:R-:W-:Y:S01]  /*ad10*/  IMAD.MOV.U32 R20, RZ, RZ, R8 ;  /* 0x000000ffff147224 */ /* 0x000fe200078e0008 */
[----:B------:R-:W-:Y:S01]  /*ad20*/  SHF.R.U64 R64, R8, 0x10, R9 ;  /* 0x0000001008407819 */ /* 0x000fe20000001209 */
[----:B------:R-:W-:Y:S01]  /*ad30*/  UMOV UR4, 0xffffffff ;  /* 0xffffffff00047882 */ /* 0x000fe20000000000 */
[----:B------:R-:W-:Y:S01]  /*ad40*/  LOP3.LUT R8, R189, 0x18, R22, 0xf8, !PT ;  /* 0x00000018bd087812 */ /* 0x000fe200078ef816 */
[----:B------:R-:W-:Y:S01]  /*ad50*/  IMAD.MOV.U32 R43, RZ, RZ, R6 ;  /* 0x000000ffff2b7224 */ /* 0x000fe200078e0006 */
[----:B------:R-:W-:Y:S01]  /*ad60*/  LOP3.LUT P1, RZ, R210, 0x4, RZ, 0xc0, !PT ;  /* 0x00000004d2ff7812 */ /* 0x000fe2000782c0ff */
[----:B------:R-:W-:Y:S01]  /*ad70*/  IMAD.MOV.U32 R48, RZ, RZ, R30 ;  /* 0x000000ffff307224 */ /* 0x000fe200078e001e */
[----:B------:R-:W-:Y:S01]  /*ad80*/  LOP3.LUT R3, R8, R191, RZ, 0x3c, !PT ;  /* 0x000000bf08037212 */ /* 0x000fe200078e3cff */
[----:B------:R-:W-:Y:S01]  /*ad90*/  IMAD.MOV.U32 R50, RZ, RZ, R32 ;  /* 0x000000ffff327224 */ /* 0x000fe200078e0020 */
[----:B------:R-:W-:Y:S01]  /*ada0*/  MOV R45, R21 ;  /* 0x00000015002d7202 */ /* 0x000fe20000000f00 */
[----:B------:R-:W-:Y:S01]  /*adb0*/  IMAD.MOV.U32 R35, RZ, RZ, R10 ;  /* 0x000000ffff237224 */ /* 0x000fe200078e000a */
[----:B------:R-:W-:Y:S01]  /*adc0*/  SHF.R.U32.HI R53, RZ, 0x10, R21 ;  /* 0x00000010ff357819 */ /* 0x000fe20000011615 */
[----:B------:R-:W-:Y:S01]  /*add0*/  IMAD R3, R190, 0x200, R3 ;  /* 0x00000200be037824 */ /* 0x000fe200078e0203 */
[----:B------:R-:W-:Y:S01]  /*ade0*/  MOV R46, R25 ;  /* 0x00000019002e7202 */ /* 0x000fe20000000f00 */
[----:B------:R-:W-:Y:S01]  /*adf0*/  IMAD.MOV.U32 R21, RZ, RZ, R24 ;  /* 0x000000ffff157224 */ /* 0x000fe200078e0018 */
[----:B------:R-:W-:Y:S01]  /*ae00*/  SHF.R.U64 R54, R24, 0x10, R25 ;  /* 0x0000001018367819 */ /* 0x000fe20000001219 */
[----:B------:R-:W-:Y:S01]  /*ae10*/  IMAD.MOV.U32 R24, RZ, RZ, R26 ;  /* 0x000000ffff187224 */ /* 0x000fe200078e001a */
[----:B------:R-:W-:Y:S01]  /*ae20*/  LEA R8, R3, R2, 0x1 ;  /* 0x0000000203087211 */ /* 0x000fe200078e08ff */
[----:B------:R-:W-:Y:S01]  /*ae30*/  IMAD.MOV.U32 R42, RZ, RZ, R15 ;  /* 0x000000ffff2a7224 */ /* 0x000fe200078e000f */
[----:B------:R-:W-:-:S02]  /*ae40*/  SHF.R.U32.HI R55, RZ, 0x10, R25 ;  /* 0x00000010ff377819 */ /* 0x000fc40000011619 */
[----:B------:R-:W-:Y:S01]  /*ae50*/  MOV R25, R27 ;  /* 0x0000001b00197202 */ /* 0x000fe20000000f00 */
[----:B------:R-:W-:Y:S01]  /*ae60*/  VIADD R3, R8, 0x10440 ;  /* 0x0001044008037836 */ /* 0x000fe20000000000 */
[--C-:B------:R-:W-:Y:S01]  /*ae70*/  SHF.R.U64 R56, R26, 0x10, R27.reuse ;  /* 0x000000101a387819 */ /* 0x100fe2000000121b */
[----:B------:R-:W-:Y:S01]  /*ae80*/  IMAD.MOV.U32 R26, RZ, RZ, R28 ;  /* 0x000000ffff1a7224 */ /* 0x000fe200078e001c */
[----:B------:R-:W-:Y:S02]  /*ae90*/  SHF.R.U32.HI R57, RZ, 0x10, R27 ;  /* 0x00000010ff397819 */ /* 0x000fe4000001161b */
[----:B------:R-:W-:Y:S02]  /*aea0*/  MOV R27, R9 ;  /* 0x00000009001b7202 */ /* 0x000fe40000000f00 */
[----:B------:R-:W-:Y:S02]  /*aeb0*/  SHF.R.U32.HI R65, RZ, 0x10, R9 ;  /* 0x00000010ff417819 */ /* 0x000fe40000011609 */
[----:B------:R-:W-:-:S02]  /*aec0*/  IADD3 R9, R8, 0x10400, RZ ;  /* 0x0001040008097810 */ /* 0x000fc40007ffe0ff */
[----:B------:R-:W-:Y:S02]  /*aed0*/  MOV R47, R29 ;  /* 0x0000001d002f7202 */ /* 0x000fe40000000f00 */
[--C-:B------:R-:W-:Y:S01]  /*aee0*/  SHF.R.U64 R58, R28, 0x10, R29.reuse ;  /* 0x000000101c3a7819 */ /* 0x100fe2000000121d */
[----:B------:R-:W-:Y:S01]  /*aef0*/  @P1 VIADD R3, R9, 0xffffffc0 ;  /* 0xffffffc009031836 */ /* 0x000fe20000000000 */
[----:B------:R-:W-:Y:S02]  /*af00*/  SHF.R.U32.HI R59, RZ, 0x10, R29 ;  /* 0x00000010ff3b7819 */ /* 0x000fe4000001161d */
[----:B------:R-:W-:Y:S02]  /*af10*/  MOV R51, R33 ;  /* 0x0000002100337202 */ /* 0x000fe40000000f00 */
[--C-:B------:R-:W-:Y:S02]  /*af20*/  SHF.R.U64 R62, R32, 0x10, R33.reuse ;  /* 0x00000010203e7819 */ /* 0x100fe40000001221 */
[----:B------:R-:W-:-:S02]  /*af30*/  SHF.R.U32.HI R63, RZ, 0x10, R33 ;  /* 0x00000010ff3f7819 */ /* 0x000fc40000011621 */
[----:B------:R-:W-:Y:S01]  /*af40*/  SHF.R.U64 R72, R6, 0x10, R7 ;  /* 0x0000001006487819 */ /* 0x000fe20000001207 */
[----:B------:R-:W-:Y:S01]  /*af50*/  IMAD.MOV.U32 R6, RZ, RZ, R4 ;  /* 0x000000ffff067224 */ /* 0x000fe200078e0004 */
[----:B------:R-:W-:Y:S02]  /*af60*/  PRMT R29, R21, 0x5410, R46 ;  /* 0x00005410151d7816 */ /* 0x000fe4000000002e */
[----:B------:R-:W-:Y:S02]  /*af70*/  MOV R49, R31 ;  /* 0x0000001f00317202 */ /* 0x000fe40000000f00 */
[--C-:B------:R-:W-:Y:S02]  /*af80*/  SHF.R.U64 R60, R30, 0x10, R31.reuse ;  /* 0x000000101e3c7819 */ /* 0x100fe4000000121f */
[----:B------:R-:W-:Y:S01]  /*af90*/  SHF.R.U32.HI R61, RZ, 0x10, R31 ;  /* 0x00000010ff3d7819 */ /* 0x000fe2000001161f */
[----:B------:R-:W-:Y:S01]  /*afa0*/  IMAD.MOV.U32 R31, RZ, RZ, R12 ;  /* 0x000000ffff1f7224 */ /* 0x000fe200078e000c */
[----:B------:R-:W-:-:S02]  /*afb0*/  MOV R44, R7 ;  /* 0x00000007002c7202 */ /* 0x000fc40000000f00 */
[----:B------:R-:W-:Y:S02]  /*afc0*/  SHF.R.U32.HI R73, RZ, 0x10, R7 ;  /* 0x00000010ff497819 */ /* 0x000fe40000011607 */
[----:B------:R-:W-:Y:S02]  /*afd0*/  SHF.R.U64 R74, R4, 0x10, R5 ;  /* 0x00000010044a7819 */ /* 0x000fe40000001205 */
[----:B------:R-:W-:Y:S02]  /*afe0*/  PRMT R33, R34, 0x5410, R45 ;  /* 0x0000541022217816 */ /* 0x000fe4000000002d */
[----:B------:R-:W-:Y:S02]  /*aff0*/  PRMT R21, R24, 0x5410, R25 ;  /* 0x0000541018157816 */ /* 0x000fe40000000019 */
[----:B------:R-:W-:Y:S02]  /*b000*/  MOV R28, R11 ;  /* 0x0000000b001c7202 */ /* 0x000fe40000000f00 */
[----:B------:R-:W-:-:S02]  /*b010*/  SHF.R.U64 R66, R10, 0x10, R11 ;  /* 0x000000100a427819 */ /* 0x000fc4000000120b */
[----:B------:R-:W-:Y:S02]  /*b020*/  SHF.R.U32.HI R67, RZ, 0x10, R11 ;  /* 0x00000010ff437819 */ /* 0x000fe4000001160b */
[----:B------:R-:W-:Y:S02]  /*b030*/  MOV R32, R13 ;  /* 0x0000000d00207202 */ /* 0x000fe40000000f00 */
[--C-:B------:R-:W-:Y:S02]  /*b040*/  SHF.R.U64 R68, R12, 0x10, R13.reuse ;  /* 0x000000100c447819 */ /* 0x100fe4000000120d */
[----:B------:R-:W-:Y:S02]  /*b050*/  SHF.R.U32.HI R69, RZ, 0x10, R13 ;  /* 0x00000010ff457819 */ /* 0x000fe4000001160d */
[----:B------:R-:W-:Y:S02]  /*b060*/  MOV R41, R14 ;  /* 0x0000000e00297202 */ /* 0x000fe40000000f00 */
[----:B------:R-:W-:-:S02]  /*b070*/  SHF.R.U64 R70, R14, 0x10, R15 ;  /* 0x000000100e467819 */ /* 0x000fc4000000120f */
[----:B------:R-:W-:Y:S02]  /*b080*/  SHF.R.U32.HI R71, RZ, 0x10, R15 ;  /* 0x00000010ff477819 */ /* 0x000fe4000001160f */
[----:B------:R-:W-:Y:S02]  /*b090*/  MOV R7, R5 ;  /* 0x0000000500077202 */ /* 0x000fe40000000f00 */
[----:B------:R-:W-:Y:S02]  /*b0a0*/  SHF.R.U32.HI R75, RZ, 0x10, R5 ;  /* 0x00000010ff4b7819 */ /* 0x000fe40000011605 */
[----:B------:R-:W-:Y:S02]  /*b0b0*/  PRMT R34, R52, 0x5410, R53 ;  /* 0x0000541034227816 */ /* 0x000fe40000000035 */
[----:B------:R-:W-:Y:S02]  /*b0c0*/  PRMT R30, R54, 0x5410, R55 ;  /* 0x00005410361e7816 */ /* 0x000fe40000000037 */
[----:B------:R-:W-:-:S02]  /*b0d0*/  PRMT R24, R56, 0x5410, R57 ;  /* 0x0000541038187816 */ /* 0x000fc40000000039 */
[----:B------:R-:W-:Y:S01]  /*b0e0*/  LEA.HI R4, R203, R203, RZ, 0x1 ;  /* 0x000000cbcb047211 */ /* 0x000fe200078f08ff */
[----:B------:R-:W-:Y:S06]  /*b0f0*/  BRA.DIV UR4, `(.L_x_571) ;  /* 0x0000013604dc7947 */ /* 0x000fec000b800000 */
.L_x_772:
[----:B------:R-:W-:Y:S01]  /*b100*/  UMOV UR4, 0xffffffff ;  /* 0xffffffff00047882 */ /* 0x000fe20000000000 */
[----:B------:R-:W-:Y:S02]  /*b110*/  LOP3.LUT R4, R4, 0xfffffffe, RZ, 0xc0, !PT ;  /* 0xfffffffe04047812 */ /* 0x000fe400078ec0ff */
[----:B------:R-:W-:Y:S05]  /*b120*/  BRA.DIV UR4, `(.L_x_572) ;  /* 0x0000013604f87947 */ /* 0x000fea000b800000 */
.L_x_775:
[----:B------:R-:W-:Y:S01]  /*b130*/  UMOV UR4, 0xffffffff ;  /* 0xffffffff00047882 */ /* 0x000fe20000000000 */
[----:B------:R-:W-:Y:S02]  /*b140*/  IADD3 R4, R203, -R4, RZ ;  /* 0x80000004cb047210 */ /* 0x000fe40007ffe0ff */
[----:B------:R-:W-:Y:S05]  /*b150*/  BRA.DIV UR4, `(.L_x_573) ;  /* 0x0000013a04147947 */ /* 0x000fea000b800000 */
.L_x_778:
[----:B------:R-:W-:Y:S01]  /*b160*/  UMOV UR4, 0xffffffff ;  /* 0xffffffff00047882 */ /* 0x000fe20000000000 */
[----:B------:R-:W-:Y:S02]  /*b170*/  SHF.L.U32 R5, R4, 0x1f, RZ ;  /* 0x0000001f04057819 */ /* 0x000fe400000006ff */
[----:B------:R-:W-:Y:S05]  /*b180*/  BRA.DIV UR4, `(.L_x_574) ;  /* 0x0000013a04307947 */ /* 0x000fea000b800000 */
.L_x_781:
[----:B------:R-:W0:Y:S01]  /*b190*/  SYNCS.PHASECHK.TRANS64.TRYWAIT P1, [R2+URZ+0x34800], R5 ;  /* 0x03480005020075a7 */ /* 0x000e22000802017f */
[----:B------:R-:W-:Y:S01]  /*b1a0*/  BSSY B1, `(.L_x_575) ;  /* 0x0000013000017945 */ /* 0x000fe20003800000 */
[----:B------:R-:W-:Y:S02]  /*b1b0*/  PRMT R25, R26, 0x5410, R47 ;  /* 0x000054101a197816 */ /* 0x000fe4000000002f */
[----:B------:R-:W-:Y:S02]  /*b1c0*/  PRMT R37, R20, 0x5410, R27 ;  /* 0x0000541014257816 */ /* 0x000fe4000000001b */
[----:B------:R-:W-:Y:S02]  /*b1d0*/  PRMT R35, R35, 0x5410, R28 ;  /* 0x0000541023237816 */ /* 0x000fe4000000001c */
[----:B------:R-:W-:Y:S02]  /*b1e0*/  PRMT R31, R31, 0x5410, R32 ;  /* 0x000054101f1f7816 */ /* 0x000fe40000000020 */
[----:B------:R-:W-:-:S02]  /*b1f0*/  PRMT R26, R58, 0x5410, R59 ;  /* 0x000054103a1a7816 */ /* 0x000fc4000000003b */
[----:B------:R-:W-:Y:S02]  /*b200*/  PRMT R13, R48, 0x5410, R49 ;  /* 0x00005410300d7816 */ /* 0x000fe40000000031 */
        /* <DEDUP_REMOVED lines=10> */
[----:B------:R-:W-:Y:S01]  /*b2b0*/  PRMT R11, R6, 0x5410, R7 ;  /* 0x00005410060b7816 */ /* 0x000fe20000000007 */
[----:B0-----:R-:W-:Y:S06]  /*b2c0*/  @!P1 BRA `(.L_x_576) ;  /* 0x0000013800089947 */ /* 0x001fec0003800000 */
.L_x_782:
[----:B------:R-:W-:Y:S05]  /*b2d0*/  BSYNC B1 ;  /* 0x0000000000017941 */ /* 0x000fea0003800000 */
.L_x_575:
[----:B------:R-:W-:Y:S01]  /*b2e0*/  BSSY B1, `(.L_x_577) ;  /* 0x0000103000017945 */ /* 0x000fe20003800000 */
[----:B------:R-:W-:-:S03]  /*b2f0*/  PRMT R12, R74, 0x5410, R75 ;  /* 0x000054104a0c7816 */ /* 0x000fc6000000004b */
[----:B------:R-:W-:Y:S05]  /*b300*/  @P0 BRA `(.L_x_578) ;  /* 0x0000001000000947 */ /* 0x000fea0003800000 */
[----:B0-----:R-:W0:Y:S01]  /*b310*/  LDC R5, c[0x0][0x3d4] ;  /* 0x0000f500ff057b82 */ /* 0x001e220000000800 */
[C---:B------:R-:W-:Y:S01]  /*b320*/  VIADD R4, R16.reuse, 0x10 ;  /* 0x0000001010047836 */ /* 0x040fe20000000000 */
[C---:B------:R-:W-:Y:S01]  /*b330*/  IADD3 R6, R16.reuse, 0x20, RZ ;  /* 0x0000002010067810 */ /* 0x040fe20007ffe0ff */
[C---:B------:R-:W-:Y:S01]  /*b340*/  VIADD R42, R16.reuse, 0x30 ;  /* 0x00000030102a7836 */ /* 0x040fe20000000000 */
[----:B------:R-:W-:Y:S01]  /*b350*/  BSSY B2, `(.L_x_579) ;  /* 0x0000030000027945 */ /* 0x000fe20003800000 */
[-C--:B0-----:R-:W-:Y:S02]  /*b360*/  ISETP.GE.AND P0, PT, R16, R5.reuse, PT ;  /* 0x000000051000720c */ /* 0x081fe40003f06270 */
[-C--:B------:R-:W-:Y:S01]  /*b370*/  ISETP.GE.AND P2, PT, R6, R5.reuse, PT ;  /* 0x000000050600720c */ /* 0x080fe20003f46270 */
[----:B------:R-:W-:Y:S01]  /*b380*/  VIADD R6, R16, 0x50 ;  /* 0x0000005010067836 */ /* 0x000fe20000000000 */
[----:B------:R-:W-:Y:S02]  /*b390*/  ISETP.GE.AND P1, PT, R4, R5, PT ;  /* 0x000000050400720c */ /* 0x000fe40003f26270 */
[----:B------:R-:W-:-:S02]  /*b3a0*/  IADD3 R4, R16, 0x40, RZ ;  /* 0x0000004010047810 */ /* 0x000fc40007ffe0ff */
[-C--:B------:R-:W-:Y:S02]  /*b3b0*/  ISETP.GE.AND P3, PT, R42, R5.reuse, PT ;  /* 0x000000052a00720c */ /* 0x080fe40003f66270 */
[-C--:B------:R-:W-:Y:S02]  /*b3c0*/  ISETP.GE.AND P4, PT, R4, R5.reuse, PT ;  /* 0x000000050400720c */ /* 0x080fe40003f86270 */
[----:B------:R-:W-:Y:S01]  /*b3d0*/  ISETP.GE.AND P5, PT, R6, R5, PT ;  /* 0x000000050600720c */ /* 0x000fe20003fa6270 */
[----:B------:R-:W-:-:S12]  /*b3e0*/  @P0 BRA `(.L_x_580) ;  /* 0x0000000000980947 */ /* 0x000fd80003800000 */
[----:B------:R-:W0:Y:S01]  /*b3f0*/  LDS.128 R4, [R8+0x10400] ;  /* 0x0104000008047984 */ /* 0x000e220000000c00 */
[----:B------:R-:W-:Y:S02]  /*b400*/  HADD2.F32 R45, -RZ, R37.H0_H0 ;  /* 0x20000025ff2d7230 */ /* 0x000fe40000004100 */
[----:B------:R-:W-:Y:S02]  /*b410*/  HADD2.F32 R44, -RZ, R33.H0_H0 ;  /* 0x20000021ff2c7230 */ /* 0x000fe40000004100 */
[----:B------:R-:W-:Y:S02]  /*b420*/  HADD2.F32 R46, -RZ, R34.H0_H0 ;  /* 0x20000022ff2e7230 */ /* 0x000fe40000004100 */
[----:B------:R-:W-:Y:S02]  /*b430*/  HADD2.F32 R48, -RZ, R38.H0_H0 ;  /* 0x20000026ff307230 */ /* 0x000fe40000004100 */
[--C-:B0-----:R-:W-:Y:S02]  /*b440*/  HADD2.F32 R39, -RZ, R4.reuse.H0_H0 ;  /* 0x20000004ff277230 */ /* 0x101fe40000004100 */
[----:B------:R-:W-:-:S02]  /*b450*/  HADD2.F32 R4, -RZ, R4.H1_H1 ;  /* 0x30000004ff047230 */ /* 0x000fc40000004100 */
[--C-:B------:R-:W-:Y:S02]  /*b460*/  HADD2.F32 R41, -RZ, R5.reuse.H0_H0 ;  /* 0x20000005ff297230 */ /* 0x100fe40000004100 */
[----:B------:R-:W-:Y:S02]  /*b470*/  HADD2.F32 R5, -RZ, R5.H1_H1 ;  /* 0x30000005ff057230 */ /* 0x000fe40000004100 */
[CC--:B------:R-:W-:Y:S01]  /*b480*/  FMUL.FTZ R50, R4.reuse, R45.reuse ;  /* 0x0000002d04327220 */ /* 0x0c0fe20000410000 */
[----:B------:R-:W-:Y:S01]  /*b490*/  FMUL.FTZ R4, R4, R44 ;  /* 0x0000002c04047220 */ /* 0x000fe20000410000 */
[--C-:B------:R-:W-:Y:S02]  /*b4a0*/  HADD2.F32 R42, -RZ, R6.reuse.H0_H0 ;  /* 0x20000006ff2a7230 */ /* 0x100fe40000004100 */
[----:B------:R-:W-:Y:S02]  /*b4b0*/  HADD2.F32 R43, -RZ, R7.H0_H0 ;  /* 0x20000007ff2b7230 */ /* 0x000fe40000004100 */
[----:B------:R-:W-:Y:S01]  /*b4c0*/  FMUL.FTZ R52, R5, R48 ;  /* 0x0000003005347220 */ /* 0x000fe20000410000 */
[C---:B------:R-:W-:Y:S01]  /*b4d0*/  FFMA.FTZ R50, R39.reuse, R44, -R50 ;  /* 0x0000002c27327223 */ /* 0x040fe20000010832 */
[----:B------:R-:W-:Y:S01]  /*b4e0*/  FFMA.FTZ R45, R39, R45, R4 ;  /* 0x0000002d272d7223 */ /* 0x000fe20000010004 */
[----:B------:R-:W-:Y:S01]  /*b4f0*/  FMUL.FTZ R54, R5, R46 ;  /* 0x0000002e05367220 */ /* 0x000fe20000410000 */
[----:B------:R-:W-:-:S02]  /*b500*/  HADD2.F32 R6, -RZ, R6.H1_H1 ;  /* 0x30000006ff067230 */ /* 0x000fc40000004100 */
[C---:B------:R-:W-:Y:S01]  /*b510*/  FFMA.FTZ R52, R41.reuse, R46, -R52 ;  /* 0x0000002e29347223 */ /* 0x040fe20000010834 */
[----:B------:R-:W-:Y:S02]  /*b520*/  HADD2.F32 R7, -RZ, R7.H1_H1 ;  /* 0x30000007ff077230 */ /* 0x000fe40000004100 */
[----:B------:R-:W-:Y:S01]  /*b530*/  FFMA.FTZ R41, R41, R48, R54 ;  /* 0x0000003029297223 */ /* 0x000fe20000010036 */
[----:B------:R-:W-:Y:S02]  /*b540*/  HADD2.F32 R39, -RZ, R37.H1_H1 ;  /* 0x30000025ff277230 */ /* 0x000fe40000004100 */
[----:B------:R-:W-:Y:S02]  /*b550*/  HADD2.F32 R5, -RZ, R33.H1_H1 ;  /* 0x30000021ff057230 */ /* 0x000fe40000004100 */
[----:B------:R-:W-:Y:S02]  /*b560*/  HADD2.F32 R44, -RZ, R38.H1_H1 ;  /* 0x30000026ff2c7230 */ /* 0x000fe40000004100 */
[----:B------:R-:W-:Y:S01]  /*b570*/  FMUL.FTZ R47, R6, R39 ;  /* 0x00000027062f7220 */ /* 0x000fe20000410000 */
[----:B------:R-:W-:-:S02]  /*b580*/  HADD2.F32 R4, -RZ, R34.H1_H1 ;  /* 0x30000022ff047230 */ /* 0x000fc40000004100 */
[-C--:B------:R-:W-:Y:S01]  /*b590*/  FMUL.FTZ R46, R6, R5.reuse ;  /* 0x00000005062e7220 */ /* 0x080fe20000410000 */
[C---:B------:R-:W-:Y:S01]  /*b5a0*/  FMUL.FTZ R48, R7.reuse, R44 ;  /* 0x0000002c07307220 */ /* 0x040fe20000410000 */
[C---:B------:R-:W-:Y:S01]  /*b5b0*/  FFMA.FTZ R6, R42.reuse, R5, -R47 ;  /* 0x000000052a067223 */ /* 0x040fe2000001082f */
[-C--:B------:R-:W-:Y:S01]  /*b5c0*/  FMUL.FTZ R49, R7, R4.reuse ;  /* 0x0000000407317220 */ /* 0x080fe20000410000 */
[----:B------:R-:W-:Y:S01]  /*b5d0*/  FFMA.FTZ R39, R42, R39, R46 ;  /* 0x000000272a277223 */ /* 0x000fe2000001002e */
[----:B------:R-:W-:Y:S01]  /*b5e0*/  FFMA.FTZ R7, R43, R4, -R48 ;  /* 0x000000042b077223 */ /* 0x000fe20000010830 */
[----:B------:R-:W-:Y:S01]  /*b5f0*/  F2FP.F16.F32.PACK_AB R4, R45, R50 ;  /* 0x000000322d04723e */ /* 0x000fe200000000ff */
[----:B------:R-:W-:Y:S01]  /*b600*/  FFMA.FTZ R44, R43, R44, R49 ;  /* 0x0000002c2b2c7223 */ /* 0x000fe20000010031 */
[----:B------:R-:W-:Y:S02]  /*b610*/  F2FP.F16.F32.PACK_AB R5, R41, R52 ;  /* 0x000000342905723e */ /* 0x000fe400000000ff */
[----:B------:R-:W-:-:S02]  /*b620*/  F2FP.F16.F32.PACK_AB R6, R39, R6 ;  /* 0x000000062706723e */ /* 0x000fc400000000ff */
[----:B------:R-:W-:-:S05]  /*b630*/  F2FP.F16.F32.PACK_AB R7, R44, R7 ;  /* 0x000000072c07723e */ /* 0x000fca00000000ff */
[----:B------:R0:W-:Y:S02]  /*b640*/  STS.128 [R8+0x10400], R4 ;  /* 0x0104000408007388 */ /* 0x0001e40000000c00 */
.L_x_580:
[----:B------:R-:W-:Y:S05]  /*b650*/  BSYNC B2 ;  /* 0x0000000000027941 */ /* 0x000fea0003800000 */
.L_x_579:
[----:B------:R-:W-:Y:S04]  /*b660*/  BSSY B2, `(.L_x_581) ;  /* 0x0000028000027945 */ /* 0x000fe80003800000 */
[----:B------:R-:W-:Y:S05]  /*b670*/  @P1 BRA `(.L_x_582) ;  /* 0x0000000000981947 */ /* 0x000fea0003800000 */
[----:B0-----:R-:W0:Y:S01]  /*b680*/  LDS.128 R4, [R3] ;  /* 0x0000000003047984 */ /* 0x001e220000000c00 */
        /* <DEDUP_REMOVED lines=36> */
[----:B------:R1:W-:Y:S02]  /*b8d0*/  STS.128 [R3], R4 ;  /* 0x0000000403007388 */ /* 0x0003e40000000c00 */
.L_x_582:
[----:B------:R-:W-:Y:S05]  /*b8e0*/  BSYNC B2 ;  /* 0x0000000000027941 */ /* 0x000fea0003800000 */
.L_x_581:
[----:B------:R-:W-:Y:S04]  /*b8f0*/  BSSY B2, `(.L_x_583) ;  /* 0x0000028000027945 */ /* 0x000fe80003800000 */
[----:B------:R-:W-:Y:S05]  /*b900*/  @P2 BRA `(.L_x_584) ;  /* 0x0000000000982947 */ /* 0x000fea0003800000 */
[----:B01----:R-:W0:Y:S01]  /*b910*/  LDS.128 R4, [R8+0x14400] ;  /* 0x0144000008047984 */ /* 0x003e220000000c00 */
        /* <DEDUP_REMOVED lines=37> */
.L_x_584:
[----:B------:R-:W-:Y:S05]  /*bb70*/  BSYNC B2 ;  /* 0x0000000000027941 */ /* 0x000fea0003800000 */
.L_x_583:
[----:B------:R-:W-:Y:S04]  /*bb80*/  BSSY B2, `(.L_x_585) ;  /* 0x0000028000027945 */ /* 0x000fe80003800000 */
[----:B------:R-:W-:Y:S05]  /*bb90*/  @P3 BRA `(.L_x_586) ;  /* 0x0000000000983947 */ /* 0x000fea0003800000 */
[----:B012---:R-:W0:Y:S01]  /*bba0*/  LDS.128 R4, [R3+0x4000] ;  /* 0x0040000003047984 */ /* 0x007e220000000c00 */
        /* <DEDUP_REMOVED lines=37> */
.L_x_586:
[----:B------:R-:W-:Y:S05]  /*be00*/  BSYNC B2 ;  /* 0x0000000000027941 */ /* 0x000fea0003800000 */
.L_x_585:
[----:B------:R-:W-:Y:S04]  /*be10*/  BSSY B2, `(.L_x_587) ;  /* 0x0000028000027945 */ /* 0x000fe80003800000 */
[----:B------:R-:W-:Y:S05]  /*be20*/  @P4 BRA `(.L_x_588) ;  /* 0x0000000000984947 */ /* 0x000fea0003800000 */
[----:B0123--:R-:W0:Y:S01]  /*be30*/  LDS.128 R4, [R8+0x18400] ;  /* 0x0184000008047984 */ /* 0x00fe220000000c00 */
        /* <DEDUP_REMOVED lines=37> */
.L_x_588:
[----:B------:R-:W-:Y:S05]  /*c090*/  BSYNC B2 ;  /* 0x0000000000027941 */ /* 0x000fea0003800000 */
.L_x_587:
[----:B------:R-:W-:Y:S05]  /*c0a0*/  @P5 BRA `(.L_x_578) ;  /* 0x0000000000985947 */ /* 0x000fea0003800000 */
[----:B01234-:R-:W0:Y:S01]  /*c0b0*/  LDS.128 R4, [R3+0x8000] ;  /* 0x0080000003047984 */ /* 0x01fe220000000c00 */
        /* <DEDUP_REMOVED lines=37> */
.L_x_578:
[----:B------:R-:W-:Y:S05]  /*c310*/  BSYNC B1 ;  /* 0x0000000000017941 */ /* 0x000fea0003800000 */
.L_x_577:
[----:B------:R-:W-:-:S13]  /*c320*/  ISETP.GE.AND P0, PT, R202, R0, PT ;  /* 0x00000000ca00720c */ /* 0x000fda0003f06270 */
[----:B------:R-:W-:Y:S05]  /*c330*/  @P0 BRA `(.L_x_589) ;  /* 0x0000003800940947 */ /* 0x000fea0003800000 */
[----:B01234-:R-:W0:Y:S01]  /*c340*/  LDC R5, c[0x0][0x3d4] ;  /* 0x0000f500ff057b82 */ /* 0x01fe220000000800 */
[C---:B------:R-:W-:Y:S01]  /*c350*/  IADD3 R0, R16.reuse, 0x10, RZ ;  /* 0x0000001010007810 */ /* 0x040fe20007ffe0ff */
[C---:B------:R-:W-:Y:S01]  /*c360*/  VIADD R4, R16.reuse, 0x20 ;  /* 0x0000002010047836 */ /* 0x040fe20000000000 */
[C---:B------:R-:W-:Y:S01]  /*c370*/  IADD3 R6, R16.reuse, 0x30, RZ ;  /* 0x0000003010067810 */ /* 0x040fe20007ffe0ff */
        /* <DEDUP_REMOVED lines=19> */
[-C--:B------:R-:W-:Y:S01]  /*c4b0*/  FMUL.FTZ R43, R48, R4.reuse ;  /* 0x00000004302b7220 */ /* 0x080fe20000410000 */
[C---:B------:R-:W-:Y:S01]  /*c4c0*/  FMUL.FTZ R45, R46.reuse, R4 ;  /* 0x000000042e2d7220 */ /* 0x040fe20000410000 */
[----:B------:R-:W-:Y:S02]  /*c4d0*/  HADD2.F32 R41, -RZ, R6.H0_H0 ;  /* 0x20000006ff297230 */ /* 0x000fe40000004100 */
[-C--:B------:R-:W-:Y:S01]  /*c4e0*/  FMUL.FTZ R44, R49, R5.reuse ;  /* 0x00000005312c7220 */ /* 0x080fe20000410000 */
[-C--:B------:R-:W-:Y:S01]  /*c4f0*/  FFMA.FTZ R4, R46, R0.reuse, -R43 ;  /* 0x000000002e047223 */ /* 0x080fe2000001082b */
[----:B------:R-:W-:Y:S01]  /*c500*/  FFMA.FTZ R45, R48, R0, R45 ;  /* 0x00000000302d7223 */ /* 0x000fe2000001002d */
[----:B------:R-:W-:Y:S01]  /*c510*/  FMUL.FTZ R0, R47, R5 ;  /* 0x000000052f007220 */ /* 0x000fe20000410000 */
[----:B------:R-:W-:-:S02]  /*c520*/  HADD2.F32 R42, -RZ, R7.H0_H0 ;  /* 0x20000007ff2a7230 */ /* 0x000fc40000004100 */
[-C--:B------:R-:W-:Y:S01]  /*c530*/  FFMA.FTZ R5, R47, R39.reuse, -R44 ;  /* 0x000000272f057223 */ /* 0x080fe2000001082c */
[----:B------:R-:W-:Y:S02]  /*c540*/  HADD2.F32 R6, -RZ, R6.H1_H1 ;  /* 0x30000006ff067230 */ /* 0x000fe40000004100 */
[----:B------:R-:W-:Y:S01]  /*c550*/  FFMA.FTZ R0, R49, R39, R0 ;  /* 0x0000002731007223 */ /* 0x000fe20000010000 */
[----:B------:R-:W-:Y:S01]  /*c560*/  HADD2.F32 R7, -RZ, R7.H1_H1 ;  /* 0x30000007ff077230 */ /* 0x000fe20000004100 */
[----:B------:R-:W-:Y:S01]  /*c570*/  F2FP.F16.F32.PACK_AB R4, R45, R4 ;  /* 0x000000042d04723e */ /* 0x000fe200000000ff */
[----:B------:R-:W-:Y:S02]  /*c580*/  HADD2.F32 R47, -RZ, R37.H1_H1 ;  /* 0x30000025ff2f7230 */ /* 0x000fe40000004100 */
[----:B------:R-:W-:Y:S01]  /*c590*/  HADD2.F32 R46, -RZ, R38.H1_H1 ;  /* 0x30000026ff2e7230 */ /* 0x000fe20000004100 */
[----:B------:R-:W-:Y:S01]  /*c5a0*/  F2FP.F16.F32.PACK_AB R5, R0, R5 ;  /* 0x000000050005723e */ /* 0x000fe200000000ff */
[----:B------:R-:W-:-:S02]  /*c5b0*/  HADD2.F32 R43, -RZ, R33.H1_H1 ;  /* 0x30000021ff2b7230 */ /* 0x000fc40000004100 */
[----:B------:R-:W-:Y:S02]  /*c5c0*/  HADD2.F32 R44, -RZ, R34.H1_H1 ;  /* 0x30000022ff2c7230 */ /* 0x000fe40000004100 */
[-C--:B------:R-:W-:Y:S01]  /*c5d0*/  FMUL.FTZ R34, R47, R6.reuse ;  /* 0x000000062f227220 */ /* 0x080fe20000410000 */
[-C--:B------:R-:W-:Y:S01]  /*c5e0*/  FMUL.FTZ R33, R46, R7.reuse ;  /* 0x000000072e217220 */ /* 0x080fe20000410000 */
[C---:B------:R-:W-:Y:S01]  /*c5f0*/  FMUL.FTZ R38, R43.reuse, R6 ;  /* 0x000000062b267220 */ /* 0x040fe20000410000 */
[C---:B------:R-:W-:Y:S01]  /*c600*/  FMUL.FTZ R37, R44.reuse, R7 ;  /* 0x000000072c257220 */ /* 0x040fe20000410000 */
[-C--:B------:R-:W-:Y:S01]  /*c610*/  FFMA.FTZ R6, R43, R41.reuse, -R34 ;  /* 0x000000292b067223 */ /* 0x080fe20000010822 */
[-C--:B------:R-:W-:Y:S01]  /*c620*/  FFMA.FTZ R7, R44, R42.reuse, -R33 ;  /* 0x0000002a2c077223 */ /* 0x080fe20000010821 */
[----:B------:R-:W-:Y:S01]  /*c630*/  FFMA.FTZ R41, R47, R41, R38 ;  /* 0x000000292f297223 */ /* 0x000fe20000010026 */
[----:B------:R-:W-:-:S04]  /*c640*/  FFMA.FTZ R42, R46, R42, R37 ;  /* 0x0000002a2e2a7223 */ /* 0x000fc80000010025 */
[----:B------:R-:W-:Y:S02]  /*c650*/  F2FP.F16.F32.PACK_AB R6, R41, R6 ;  /* 0x000000062906723e */ /* 0x000fe400000000ff */
[----:B------:R-:W-:-:S05]  /*c660*/  F2FP.F16.F32.PACK_AB R7, R42, R7 ;  /* 0x000000072a07723e */ /* 0x000fca00000000ff */
[----:B------:R0:W-:Y:S02]  /*c670*/  STS.128 [R8+0x12400], R4 ;  /* 0x0124000408007388 */ /* 0x0001e40000000c00 */
.L_x_591:
[----:B------:R-:W-:Y:S05]  /*c680*/  BSYNC B1 ;  /* 0x0000000000017941 */ /* 0x000fea0003800000 */
.L_x_590:
[----:B------:R-:W-:Y:S04]  /*c690*/  BSSY B1, `(.L_x_592) ;  /* 0x0000028000017945 */ /* 0x000fe80003800000 */
[----:B------:R-:W-:Y:S05]  /*c6a0*/  @P1 BRA `(.L_x_593) ;  /* 0x0000000000981947 */ /* 0x000fea0003800000 */
[----:B0-----:R-:W0:Y:S01]  /*c6b0*/  LDS.128 R4, [R3+0x2000] ;  /* 0x0020000003047984 */ /* 0x001e220000000c00 */
        /* <DEDUP_REMOVED lines=22> */
[----:B------:R-:W-:Y:S02]  /*c820*/  HADD2.F32 R38, -RZ, R29.H1_H1 ;  /* 0x3000001dff267230 */ /* 0x000fe40000004100 */
[----:B------:R-:W-:Y:S01]  /*c830*/  FMUL.FTZ R29, R42, R6 ;  /* 0x000000062a1d7220 */ /* 0x000fe20000410000 */
[----:B------:R-:W-:Y:S01]  /*c840*/  HADD2.F32 R39, -RZ, R36.H1_H1 ;  /* 0x30000024ff277230 */ /* 0x000fe20000004100 */
[----:B------:R-:W-:Y:S01]  /*c850*/  F2FP.F16.F32.PACK_AB R5, R0, R5 ;  /* 0x000000050005723e */ /* 0x000fe200000000ff */
[----:B------:R-:W-:-:S02]  /*c860*/  HADD2.F32 R35, -RZ, R30.H1_H1 ;  /* 0x3000001eff237230 */ /* 0x000fc40000004100 */
[C---:B------:R-:W-:Y:S01]  /*c870*/  FMUL.FTZ R33, R38.reuse, R6 ;  /* 0x0000000626217220 */ /* 0x040fe20000410000 */
[-C--:B------:R-:W-:Y:S01]  /*c880*/  FFMA.FTZ R6, R38, R34.reuse, -R29 ;  /* 0x0000002226067223 */ /* 0x080fe2000001081d */
[-C--:B------:R-:W-:Y:S01]  /*c890*/  FMUL.FTZ R30, R39, R7.reuse ;  /* 0x00000007271e7220 */ /* 0x080fe20000410000 */
[C---:B------:R-:W-:Y:S01]  /*c8a0*/  FMUL.FTZ R36, R35.reuse, R7 ;  /* 0x0000000723247220 */ /* 0x040fe20000410000 */
[----:B------:R-:W-:Y:S02]  /*c8b0*/  FFMA.FTZ R33, R42, R34, R33 ;  /* 0x000000222a217223 */ /* 0x000fe40000010021 */
[-C--:B------:R-:W-:Y:S01]  /*c8c0*/  FFMA.FTZ R7, R35, R37.reuse, -R30 ;  /* 0x0000002523077223 */ /* 0x080fe2000001081e */
[----:B------:R-:W-:Y:S02]  /*c8d0*/  FFMA.FTZ R36, R39, R37, R36 ;  /* 0x0000002527247223 */ /* 0x000fe40000010024 */
[----:B------:R-:W-:-:S03]  /*c8e0*/  F2FP.F16.F32.PACK_AB R6, R33, R6 ;  /* 0x000000062106723e */ /* 0x000fc600000000ff */
[----:B------:R-:W-:-:S05]  /*c8f0*/  F2FP.F16.F32.PACK_AB R7, R36, R7 ;  /* 0x000000072407723e */ /* 0x000fca00000000ff */
[----:B------:R1:W-:Y:S02]  /*c900*/  STS.128 [R3+0x2000], R4 ;  /* 0x0020000403007388 */ /* 0x0003e40000000c00 */
.L_x_593:
[----:B------:R-:W-:Y:S05]  /*c910*/  BSYNC B1 ;  /* 0x0000000000017941 */ /* 0x000fea0003800000 */
.L_x_592:
        /* <DEDUP_REMOVED lines=40> */
.L_x_595:
[----:B------:R-:W-:Y:S05]  /*cba0*/  BSYNC B1 ;  /* 0x0000000000017941 */ /* 0x000fea0003800000 */
.L_x_594:
        /* <DEDUP_REMOVED lines=40> */
.L_x_597:
[----:B------:R-:W-:Y:S05]  /*ce30*/  BSYNC B1 ;  /* 0x0000000000017941 */ /* 0x000fea0003800000 */
.L_x_596:
        /* <DEDUP_REMOVED lines=28> */
[-C--:B------:R-:W-:Y:S01]  /*d000*/  FMUL.FTZ R13, R28, R6.reuse ;  /* 0x000000061c0d7220 */ /* 0x080fe20000410000 */
[----:B------:R-:W-:Y:S02]  /*d010*/  HADD2.F32 R27, -RZ, R14.H1_H1 ;  /* 0x3000000eff1b7230 */ /* 0x000fe40000004100 */
[C---:B------:R-:W-:Y:S01]  /*d020*/  FMUL.FTZ R15, R26.reuse, R6 ;  /* 0x000000061a0f7220 */ /* 0x040fe20000410000 */
[-C--:B------:R-:W-:Y:S01]  /*d030*/  FMUL.FTZ R14, R31, R7.reuse ;  /* 0x000000071f0e7220 */ /* 0x080fe20000410000 */
[-C--:B------:R-:W-:Y:S01]  /*d040*/  FFMA.FTZ R6, R26, R24.reuse, -R13 ;  /* 0x000000181a067223 */ /* 0x080fe2000001080d */
[C---:B------:R-:W-:Y:S01]  /*d050*/  FMUL.FTZ R20, R27.reuse, R7 ;  /* 0x000000071b147220 */ /* 0x040fe20000410000 */
[----:B------:R-:W-:Y:S01]  /*d060*/  FFMA.FTZ R15, R28, R24, R15 ;  /* 0x000000181c0f7223 */ /* 0x000fe2000001000f */
[-C--:B------:R-:W-:Y:S02]  /*d070*/  FFMA.FTZ R7, R27, R25.reuse, -R14 ;  /* 0x000000191b077223 */ /* 0x080fe4000001080e */
[----:B------:R-:W-:-:S02]  /*d080*/  FFMA.FTZ R20, R31, R25, R20 ;  /* 0x000000191f147223 */ /* 0x000fc40000010014 */
[----:B------:R-:W-:-:S03]  /*d090*/  F2FP.F16.F32.PACK_AB R6, R15, R6 ;  /* 0x000000060f06723e */ /* 0x000fc600000000ff */
[----:B------:R-:W-:-:S05]  /*d0a0*/  F2FP.F16.F32.PACK_AB R7, R20, R7 ;  /* 0x000000071407723e */ /* 0x000fca00000000ff */
[----:B------:R4:W-:Y:S02]  /*d0b0*/  STS.128 [R8+0x1a400], R4 ;  /* 0x01a4000408007388 */ /* 0x0009e40000000c00 */
.L_x_599:
[----:B------:R-:W-:Y:S05]  /*d0c0*/  BSYNC B1 ;  /* 0x0000000000017941 */ /* 0x000fea0003800000 */
.L_x_598:
[----:B------:R-:W-:Y:S05]  /*d0d0*/  @P5 BRA `(.L_x_589) ;  /* 0x0000002c002c5947 */ /* 0x000fea0003800000 */
[----:B01234-:R-:W0:Y:S01]  /*d0e0*/  LDS.128 R4, [R3+0xa000] ;  /* 0x00a0000003047984 */ /* 0x01fe220000000c00 */
[----:B------:R-:W-:Y:S02]  /*d0f0*/  HADD2.F32 R26, -RZ, R11.H0_H0 ;  /* 0x2000000bff1a7230 */ /* 0x000fe40000004100 */
[----:B------:R-:W-:Y:S02]  /*d100*/  HADD2.F32 R28, -RZ, R12.H0_H0 ;  /* 0x2000000cff1c7230 */ /* 0x000fe40000004100 */
[----:B------:R-:W-:Y:S02]  /*d110*/  HADD2.F32 R20, -RZ, R9.H0_H0 ;  /* 0x20000009ff147230 */ /* 0x000fe40000004100 */
[----:B------:R-:W-:Y:S02]  /*d120*/  HADD2.F32 R24, -RZ, R10.H0_H0 ;  /* 0x2000000aff187230 */ /* 0x000fe40000004100 */
[----:B------:R-:W-:Y:S02]  /*d130*/  HADD2.F32 R27, -RZ, R11.H1_H1 ;  /* 0x3000000bff1b7230 */ /* 0x000fe40000004100 */
[----:B------:R-:W-:-:S02]  /*d140*/  HADD2.F32 R12, -RZ, R12.H1_H1 ;  /* 0x3000000cff0c7230 */ /* 0x000fc40000004100 */
[----:B------:R-:W-:Y:S02]  /*d150*/  HADD2.F32 R10, -RZ, R10.H1_H1 ;  /* 0x3000000aff0a7230 */ /* 0x000fe40000004100 */
[--C-:B0-----:R-:W-:Y:S02]  /*d160*/  HADD2.F32 R0, -RZ, R4.reuse.H0_H0 ;  /* 0x20000004ff007230 */ /* 0x101fe40000004100 */
[----:B------:R-:W-:Y:S02]  /*d170*/  HADD2.F32 R4, -RZ, R4.H1_H1 ;  /* 0x30000004ff047230 */ /* 0x000fe40000004100 */
[--C-:B------:R-:W-:Y:S02]  /*d180*/  HADD2.F32 R8, -RZ, R5.reuse.H0_H0 ;  /* 0x20000005ff087230 */ /* 0x100fe40000004100 */
[----:B------:R-:W-:Y:S02]  /*d190*/  HADD2.F32 R5, -RZ, R5.H1_H1 ;  /* 0x30000005ff057230 */ /* 0x000fe40000004100 */
[-C--:B------:R-:W-:Y:S01]  /*d1a0*/  FMUL.FTZ R15, R26, R4.reuse ;  /* 0x000000041a0f7220 */ /* 0x080fe20000410000 */
[----:B------:R-:W-:Y:S01]  /*d1b0*/  FMUL.FTZ R21, R20, R4 ;  /* 0x0000000414157220 */ /* 0x000fe20000410000 */
[----:B------:R-:W-:-:S02]  /*d1c0*/  HADD2.F32 R13, -RZ, R6.H0_H0 ;  /* 0x20000006ff0d7230 */ /* 0x000fc40000004100 */
[-C--:B------:R-:W-:Y:S01]  /*d1d0*/  FMUL.FTZ R25, R28, R5.reuse ;  /* 0x000000051c197220 */ /* 0x080fe20000410000 */
[----:B------:R-:W-:Y:S01]  /*d1e0*/  FFMA.FTZ R4, R20, R0, -R15 ;  /* 0x0000000014047223 */ /* 0x000fe2000001080f */
[--C-:B------:R-:W-:Y:S02]  /*d1f0*/  HADD2.F32 R14, -RZ, R7.reuse.H0_H0 ;  /* 0x20000007ff0e7230 */ /* 0x100fe40000004100 */
[C---:B------:R-:W-:Y:S01]  /*d200*/  FMUL.FTZ R15, R24.reuse, R5 ;  /* 0x00000005180f7220 */ /* 0x040fe20000410000 */
[----:B------:R-:W-:Y:S02]  /*d210*/  HADD2.F32 R6, -RZ, R6.H1_H1 ;  /* 0x30000006ff067230 */ /* 0x000fe40000004100 */
[----:B------:R-:W-:Y:S01]  /*d220*/  FFMA.FTZ R5, R24, R8, -R25 ;  /* 0x0000000818057223 */ /* 0x000fe20000010819 */
[----:B------:R-:W-:Y:S02]  /*d230*/  HADD2.F32 R7, -RZ, R7.H1_H1 ;  /* 0x30000007ff077230 */ /* 0x000fe40000004100 */
[----:B------:R-:W-:Y:S01]  /*d240*/  FFMA.FTZ R21, R26, R0, R21 ;  /* 0x000000001a157223 */ /* 0x000fe20000010015 */
[----:B------:R-:W-:-:S02]  /*d250*/  HADD2.F32 R25, -RZ, R9.H1_H1 ;  /* 0x30000009ff197230 */ /* 0x000fc40000004100 */
[----:B------:R-:W-:Y:S01]  /*d260*/  FMUL.FTZ R0, R27, R6 ;  /* 0x000000061b007220 */ /* 0x000fe20000410000 */
[----:B------:R-:W-:Y:S01]  /*d270*/  FFMA.FTZ R8, R28, R8, R15 ;  /* 0x000000081c087223 */ /* 0x000fe2000001000f */
[-C--:B------:R-:W-:Y:S01]  /*d280*/  FMUL.FTZ R9, R12, R7.reuse ;  /* 0x000000070c097220 */ /* 0x080fe20000410000 */
[C---:B------:R-:W-:Y:S01]  /*d290*/  FMUL.FTZ R11, R10.reuse, R7 ;  /* 0x000000070a0b7220 */ /* 0x040fe20000410000 */
[C---:B------:R-:W-:Y:S01]  /*d2a0*/  FMUL.FTZ R6, R25.reuse, R6 ;  /* 0x0000000619067220 */ /* 0x040fe20000410000 */
[-C--:B------:R-:W-:Y:S01]  /*d2b0*/  FFMA.FTZ R0, R25, R13.reuse, -R0 ;  /* 0x0000000d19007223 */ /* 0x080fe20000010800 */
[-C--:B------:R-:W-:Y:S01]  /*d2c0*/  FFMA.FTZ R7, R10, R14.reuse, -R9 ;  /* 0x0000000e0a077223 */ /* 0x080fe20000010809 */
[----:B------:R-:W-:Y:S01]  /*d2d0*/  FFMA.FTZ R14, R12, R14, R11 ;  /* 0x0000000e0c0e7223 */ /* 0x000fe2000001000b */
[----:B------:R-:W-:Y:S01]  /*d2e0*/  FFMA.FTZ R13, R27, R13, R6 ;  /* 0x0000000d1b0d7223 */ /* 0x000fe20000010006 */
[----:B------:R-:W-:Y:S02]  /*d2f0*/  F2FP.F16.F32.PACK_AB R4, R21, R4 ;  /* 0x000000041504723e */ /* 0x000fe400000000ff */
[----:B------:R-:W-:-:S02]  /*d300*/  F2FP.F16.F32.PACK_AB R5, R8, R5 ;  /* 0x000000050805723e */ /* 0x000fc400000000ff */
[----:B------:R-:W-:Y:S02]  /*d310*/  F2FP.F16.F32.PACK_AB R6, R13, R0 ;  /* 0x000000000d06723e */ /* 0x000fe400000000ff */
[----:B------:R-:W-:-:S05]  /*d320*/  F2FP.F16.F32.PACK_AB R7, R14, R7 ;  /* 0x000000070e07723e */ /* 0x000fca00000000ff */
[----:B------:R0:W-:Y:S01]  /*d330*/  STS.128 [R3+0xa000], R4 ;  /* 0x00a0000403007388 */ /* 0x0001e20000000c00 */
[----:B------:R-:W-:Y:S05]  /*d340*/  BRA `(.L_x_589) ;  /* 0x0000002800907947 */ /* 0x000fea0003800000 */
.L_x_568:
        /* <DEDUP_REMOVED lines=15> */
[----:B------:R-:W-:Y:S01]  /*d440*/  ULDC UR4, c[0x0][0x3d4] ;  /* 0x0000f50000047ab9 */ /* 0x000fe20000000800 */
[----:B------:R-:W-:Y:S02]  /*d450*/  CS2R R24, SRZ ;  /* 0x0000000000187805 */ /* 0x000fe4000001ff00 */
[----:B------:R-:W-:Y:S02]  /*d460*/  ISETP.GE.AND P0, PT, R22, UR4, PT ;  /* 0x0000000416007c0c */ /* 0x000fe4000bf06270 */
[----:B------:R-:W-:Y:S02]  /*d470*/  CS2R R26, SRZ ;  /* 0x00000000001a7805 */ /* 0x000fe4000001ff00 */
[----:B------:R-:W-:Y:S02]  /*d480*/  ISETP.GE.AND P2, PT, R184, UR4, PT ;  /* 0x00000004b8007c0c */ /* 0x000fe4000bf46270 */
[----:B------:R-:W-:Y:S02]  /*d490*/  CS2R R28, SRZ ;  /* 0x00000000001c7805 */ /* 0x000fe4000001ff00 */
[----:B------:R-:W-:-:S02]  /*d4a0*/  ISETP.GE.AND P3, PT, R185, UR4, PT ;  /* 0x00000004b9007c0c */ /* 0x000fc4000bf66270 */
        /* <DEDUP_REMOVED lines=9> */
[----:B------:R0:W5:Y:S04]  /*d540*/  @!P0 LDG.E.128 R24, desc[UR36][R44.64] ;  /* 0x000000242c188981 */ /* 0x000168000c1e1d00 */
[----:B------:R0:W5:Y:S04]  /*d550*/  @!P2 LDG.E.128 R28, desc[UR36][R44.64+0x40] ;  /* 0x000040242c1ca981 */ /* 0x000168000c1e1d00 */
[----:B------:R0:W5:Y:S04]  /*d560*/  @!P3 LDG.E.128 R32, desc[UR36][R44.64+0x80] ;  /* 0x000080242c20b981 */ /* 0x000168000c1e1d00 */
[----:B------:R0:W5:Y:S04]  /*d570*/  @!P0 LDG.E.128 R4, desc[UR36][R46.64] ;  /* 0x000000242e048981 */ /* 0x000168000c1e1d00 */
[----:B------:R0:W5:Y:S04]  /*d580*/  @!P2 LDG.E.128 R8, desc[UR36][R46.64+0x40] ;  /* 0x000040242e08a981 */ /* 0x000168000c1e1d00 */
[----:B------:R0:W5:Y:S02]  /*d590*/  @!P3 LDG.E.128 R12, desc[UR36][R46.64+0x80] ;  /* 0x000080242e0cb981 */ /* 0x000164000c1e1d00 */
.L_x_601:
[----:B------:R-:W-:Y:S05]  /*d5a0*/  BSYNC B1 ;  /* 0x0000000000017941 */ /* 0x000fea0003800000 */
.L_x_600:
[----:B-----5:R-:W-:Y:S01]  /*d5b0*/  MOV R41, R25 ;  /* 0x0000001900297202 */ /* 0x020fe20000000f00 */
[----:B------:R-:W-:Y:S01]  /*d5c0*/  IMAD.MOV.U32 R3, RZ, RZ, R24 ;  /* 0x000000ffff037224 */ /* 0x000fe200078e0018 */
[--C-:B------:R-:W-:Y:S01]  /*d5d0*/  SHF.R.U64 R48, R24, 0x10, R25.reuse ;  /* 0x0000001018307819 */ /* 0x100fe20000001219 */
[----:B------:R-:W-:Y:S01]  /*d5e0*/  UMOV UR4, 0xffffffff ;  /* 0xffffffff00047882 */ /* 0x000fe20000000000 */
[----:B------:R-:W-:Y:S01]  /*d5f0*/  SHF.R.U32.HI R49, RZ, 0x10, R25 ;  /* 0x00000010ff317819 */ /* 0x000fe20000011619 */
[----:B------:R-:W-:Y:S01]  /*d600*/  IMAD.MOV.U32 R25, RZ, RZ, R26 ;  /* 0x000000ffff197224 */ /* 0x000fe200078e001a */
[--C-:B------:R-:W-:Y:S01]  /*d610*/  SHF.R.U64 R50, R26, 0x10, R27.reuse ;  /* 0x000000101a327819 */ /* 0x100fe2000000121b */
[----:B------:R-:W-:Y:S01]  /*d620*/  IMAD.MOV.U32 R26, RZ, RZ, R28 ;  /* 0x000000ffff1a7224 */ /* 0x000fe200078e001c */
[----:B0-----:R-:W-:Y:S01]  /*d630*/  MOV R44, R27 ;  /* 0x0000001b002c7202 */ /* 0x001fe20000000f00 */
[----:B------:R-:W-:Y:S01]  /*d640*/  IMAD.MOV.U32 R24, RZ, RZ, R6 ;  /* 0x000000ffff187224 */ /* 0x000fe200078e0006 */
[----:B------:R-:W-:Y:S01]  /*d650*/  SHF.R.U32.HI R51, RZ, 0x10, R27 ;  /* 0x00000010ff337819 */ /* 0x000fe2000001161b */
[----:B------:R-:W-:Y:S01]  /*d660*/  IMAD.MOV.U32 R20, RZ, RZ, R4 ;  /* 0x000000ffff147224 */ /* 0x000fe200078e0004 */
[----:B------:R-:W-:Y:S01]  /*d670*/  MOV R27, R29 ;  /* 0x0000001d001b7202 */ /* 0x000fe20000000f00 */
[----:B------:R-:W-:Y:S01]  /*d680*/  IMAD.MOV.U32 R42, RZ, RZ, R14 ;  /* 0x000000ffff2a7224 */ /* 0x000fe200078e000e */
[--C-:B------:R-:W-:Y:S01]  /*d690*/  SHF.R.U64 R52, R28, 0x10, R29.reuse ;  /* 0x000000101c347819 */ /* 0x100fe2000000121d */
[----:B------:R-:W-:Y:S01]  /*d6a0*/  IMAD.MOV.U32 R28, RZ, RZ, R30 ;  /* 0x000000ffff1c7224 */ /* 0x000fe200078e001e */
[----:B------:R-:W-:-:S02]  /*d6b0*/  SHF.R.U32.HI R53, RZ, 0x10, R29 ;  /* 0x00000010ff357819 */ /* 0x000fc4000001161d */
[----:B------:R-:W-:Y:S01]  /*d6c0*/  SHF.R.U64 R54, R30, 0x10, R31 ;  /* 0x000000101e367819 */ /* 0x000fe2000000121f */
[----:B------:R-:W-:Y:S01]  /*d6d0*/  IMAD.MOV.U32 R30, RZ, RZ, R32 ;  /* 0x000000ffff1e7224 */ /* 0x000fe200078e0020 */
[----:B------:R-:W-:Y:S02]  /*d6e0*/  MOV R47, R35 ;  /* 0x00000023002f7202 */ /* 0x000fe40000000f00 */
[--C-:B------:R-:W-:Y:S02]  /*d6f0*/  SHF.R.U64 R58, R34, 0x10, R35.reuse ;  /* 0x00000010223a7819 */ /* 0x100fe40000001223 */
[----:B------:R-:W-:Y:S02]  /*d700*/  SHF.R.U32.HI R59, RZ, 0x10, R35 ;  /* 0x00000010ff3b7819 */ /* 0x000fe40000011623 */
[----:B------:R-:W-:Y:S02]  /*d710*/  MOV R45, R31 ;  /* 0x0000001f002d7202 */ /* 0x000fe40000000f00 */
[----:B------:R-:W-:Y:S01]  /*d720*/  SHF.R.U32.HI R55, RZ, 0x10, R31 ;  /* 0x00000010ff377819 */ /* 0x000fe2000001161f */
[----:B------:R-:W-:Y:S01]  /*d730*/  IMAD.MOV.U32 R31, RZ, RZ, R10 ;  /* 0x000000ffff1f7224 */ /* 0x000fe200078e000a */
[----:B------:R-:W-:-:S02]  /*d740*/  MOV R46, R33 ;  /* 0x00000021002e7202 */ /* 0x000fc40000000f00 */
[--C-:B------:R-:W-:Y:S01]  /*d750*/  SHF.R.U64 R56, R32, 0x10, R33.reuse ;  /* 0x0000001020387819 */ /* 0x100fe20000001221 */
[----:B------:R-:W-:Y:S01]  /*d760*/  IMAD.MOV.U32 R32, RZ, RZ, R34 ;  /* 0x000000ffff207224 */ /* 0x000fe200078e0022 */
[----:B------:R-:W-:Y:S02]  /*d770*/  SHF.R.U32.HI R57, RZ, 0x10, R33 ;  /* 0x00000010ff397819 */ /* 0x000fe40000011621 */
[----:B------:R-:W-:Y:S02]  /*d780*/  MOV R29, R7 ;  /* 0x00000007001d7202 */ /* 0x000fe40000000f00 */
[--C-:B------:R-:W-:Y:S01]  /*d790*/  SHF.R.U64 R62, R6, 0x10, R7.reuse ;  /* 0x00000010063e7819 */ /* 0x100fe20000001207 */
[----:B------:R-:W-:Y:S01]  /*d7a0*/  IMAD.MOV.U32 R6, RZ, RZ, R8 ;  /* 0x000000ffff067224 */ /* 0x000fe200078e0008 */
[----:B------:R-:W-:Y:S02]  /*d7b0*/  SHF.R.U32.HI R63, RZ, 0x10, R7 ;  /* 0x00000010ff3f7819 */ /* 0x000fe40000011607 */
[----:B------:R-:W-:-:S02]  /*d7c0*/  PRMT R35, R25, 0x5410, R44 ;  /* 0x0000541019237816 */ /* 0x000fc4000000002c */
[----:B------:R-:W-:Y:S02]  /*d7d0*/  MOV R7, R9 ;  /* 0x0000000900077202 */ /* 0x000fe40000000f00 */
[--C-:B------:R-:W-:Y:S02]  /*d7e0*/  SHF.R.U64 R64, R8, 0x10, R9.reuse ;  /* 0x0000001008407819 */ /* 0x100fe40000001209 */
[----:B------:R-:W-:Y:S01]  /*d7f0*/  SHF.R.U32.HI R65, RZ, 0x10, R9 ;  /* 0x00000010ff417819 */ /* 0x000fe20000011609 */
[----:B------:R-:W-:Y:S01]  /*d800*/  IMAD.MOV.U32 R9, RZ, RZ, R12 ;  /* 0x000000ffff097224 */ /* 0x000fe200078e000c */
[----:B------:R-:W-:Y:S02]  /*d810*/  SHF.R.U64 R66, R10, 0x10, R11 ;  /* 0x000000100a427819 */ /* 0x000fe4000000120b */
[----:B------:R-:W-:Y:S02]  /*d820*/  PRMT R33, R3, 0x5410, R41 ;  /* 0x0000541003217816 */ /* 0x000fe40000000029 */
[----:B------:R-:W-:-:S02]  /*d830*/  PRMT R25, R26, 0x5410, R27 ;  /* 0x000054101a197816 */ /* 0x000fc4000000001b */
[----:B------:R-:W-:Y:S02]  /*d840*/  MOV R21, R5 ;  /* 0x0000000500157202 */ /* 0x000fe40000000f00 */
[--C-:B------:R-:W-:Y:S02]  /*d850*/  SHF.R.U64 R60, R4, 0x10, R5.reuse ;  /* 0x00000010043c7819 */ /* 0x100fe40000001205 */
[----:B------:R-:W-:Y:S02]  /*d860*/  SHF.R.U32.HI R61, RZ, 0x10, R5 ;  /* 0x00000010ff3d7819 */ /* 0x000fe40000011605 */
[----:B------:R-:W-:Y:S02]  /*d870*/  MOV R8, R11 ;  /* 0x0000000b00087202 */ /* 0x000fe40000000f00 */
[----:B------:R-:W-:Y:S02]  /*d880*/  SHF.R.U32.HI R67, RZ, 0x10, R11 ;  /* 0x00000010ff437819 */ /* 0x000fe4000001160b */
[----:B------:R-:W-:-:S02]  /*d890*/  MOV R10, R13 ;  /* 0x0000000d000a7202 */ /* 0x000fc40000000f00 */
[--C-:B------:R-:W-:Y:S02]  /*d8a0*/  SHF.R.U64 R68, R12, 0x10, R13.reuse ;  /* 0x000000100c447819 */ /* 0x100fe4000000120d */
[----:B------:R-:W-:Y:S02]  /*d8b0*/  SHF.R.U32.HI R69, RZ, 0x10, R13 ;  /* 0x00000010ff457819 */ /* 0x000fe4000001160d */
[----:B------:R-:W-:Y:S02]  /*d8c0*/  MOV R43, R15 ;  /* 0x0000000f002b7202 */ /* 0x000fe40000000f00 */
[--C-:B------:R-:W-:Y:S02]  /*d8d0*/  SHF.R.U64 R70, R14, 0x10, R15.reuse ;  /* 0x000000100e467819 */ /* 0x100fe4000000120f */
[----:B------:R-:W-:Y:S02]  /*d8e0*/  SHF.R.U32.HI R71, RZ, 0x10, R15 ;  /* 0x00000010ff477819 */ /* 0x000fe4000001160f */
[----:B------:R-:W-:-:S02]  /*d8f0*/  PRMT R34, R48, 0x5410, R49 ;  /* 0x0000541030227816 */ /* 0x000fc40000000031 */
[----:B------:R-:W-:Y:S02]  /*d900*/  PRMT R41, R50, 0x5410, R51 ;  /* 0x0000541032297816 */ /* 0x000fe40000000033 */
[----:B------:R-:W-:Y:S02]  /*d910*/  PRMT R26, R52, 0x5410, R53 ;  /* 0x00005410341a7816 */ /* 0x000fe40000000035 */
[----:B------:R-:W-:Y:S01]  /*d920*/  LEA.HI R3, R203, R203, RZ, 0x1 ;  /* 0x000000cbcb037211 */ /* 0x000fe200078f08ff */
[----:B------:R-:W-:Y:S06]  /*d930*/  BRA.DIV UR4, `(.L_x_602) ;  /* 0x0000011204807947 */ /* 0x000fec000b800000 */
.L_x_785:
[----:B------:R-:W-:Y:S01]  /*d940*/  UMOV UR4, 0xffffffff ;  /* 0xffffffff00047882 */ /* 0x000fe20000000000 */
[----:B------:R-:W-:Y:S02]  /*d950*/  LOP3.LUT R4, R3, 0xfffffffe, RZ, 0xc0, !PT ;  /* 0xfffffffe03047812 */ /* 0x000fe400078ec0ff */
[----:B------:R-:W-:Y:S05]  /*d960*/  BRA.DIV UR4, `(.L_x_603) ;  /* 0x00000112049c7947 */ /* 0x000fea000b800000 */
.L_x_788:
[----:B------:R-:W-:Y:S01]  /*d970*/  UMOV UR4, 0xffffffff ;  /* 0xffffffff00047882 */ /* 0x000fe20000000000 */
[----:B------:R-:W-:Y:S02]  /*d980*/  IMAD.IADD R4, R203, 0x1, -R4 ;  /* 0x00000001cb047824 */ /* 0x000fe400078e0a04 */
[----:B------:R-:W-:Y:S05]  /*d990*/  BRA.DIV UR4, `(.L_x_604) ;  /* 0x0000011204b87947 */ /* 0x000fea000b800000 */
.L_x_791:
[----:B------:R-:W-:Y:S01]  /*d9a0*/  UMOV UR4, 0xffffffff ;  /* 0xffffffff00047882 */ /* 0x000fe20000000000 */
[----:B------:R-:W-:Y:S02]  /*d9b0*/  SHF.L.U32 R5, R4, 0x1f, RZ ;  /* 0x0000001f04057819 */ /* 0x000fe400000006ff */
[----:B------:R-:W-:Y:S05]  /*d9c0*/  BRA.DIV UR4, `(.L_x_605) ;  /* 0x0000011204d47947 */ /* 0x000fea000b800000 */
.L_x_794:
        /* <DEDUP_REMOVED lines=20> */
.L_x_795:
[----:B------:R-:W-:Y:S05]  /*db10*/  BSYNC B1 ;  /* 0x0000000000017941 */ /* 0x000fea0003800000 */
.L_x_606:
[----:B------:R-:W-:Y:S01]  /*db20*/  BSSY B1, `(.L_x_608) ;  /* 0x0000117000017945 */ /* 0x000fe20003800000 */
[----:B------:R-:W-:-:S03]  /*db30*/  PRMT R24, R70, 0x5410, R71 ;  /* 0x0000541046187816 */ /* 0x000fc60000000047 */
[----:B------:R-:W-:Y:S05]  /*db40*/  @P1 BRA `(.L_x_609) ;  /* 0x0000001000501947 */ /* 0x000fea0003800000 */
[----:B------:R-:W1:Y:S01]  /*db50*/  LDC R42, c[0x0][0x3d4] ;  /* 0x0000f500ff2a7b82 */ /* 0x000e620000000800 */
[----:B------:R-:W-:Y:S01]  /*db60*/  BSSY B2, `(.L_x_610) ;  /* 0x0000060000027945 */ /* 0x000fe20003800000 */
[-C--:B-1----:R-:W-:Y:S02]  /*db70*/  ISETP.GE.AND P0, PT, R22, R42.reuse, PT ;  /* 0x0000002a1600720c */ /* 0x082fe40003f06270 */
[-C--:B------:R-:W-:Y:S02]  /*db80*/  ISETP.GE.AND P1, PT, R184, R42.reuse, PT ;  /* 0x0000002ab800720c */ /* 0x080fe40003f26270 */
[----:B------:R-:W-:-:S09]  /*db90*/  ISETP.GE.AND P2, PT, R185, R42, PT ;  /* 0x0000002ab900720c */ /* 0x000fd20003f46270 */
[----:B------:R-:W-:Y:S05]  /*dba0*/  @P0 BRA `(.L_x_611) ;  /* 0x00000004006c0947 */ /* 0x000fea0003800000 */
[----:B------:R-:W-:Y:S01]  /*dbb0*/  LEA.HI R6, R42, R206, RZ, 0x1d ;  /* 0x000000ce2a067211 */ /* 0x000fe200078fe8ff */
[----:B------:R-:W-:Y:S01]  /*dbc0*/  HADD2.F32 R52, -RZ, R33.H0_H0 ;  /* 0x20000021ff347230 */ /* 0x000fe20000004100 */
[----:B------:R-:W-:Y:S01]  /*dbd0*/  LOP3.LUT R4, R189, 0x38, R22, 0xf8, !PT ;  /* 0x00000038bd047812 */ /* 0x000fe200078ef816 */
[--C-:B------:R-:W-:Y:S01]  /*dbe0*/  HADD2.F32 R54, -RZ, R36.reuse.H0_H0 ;  /* 0x20000024ff367230 */ /* 0x100fe20000004100 */
[----:B0-----:R-:W-:Y:S01]  /*dbf0*/  SHF.R.S32.HI R5, RZ, 0x1f, R6 ;  /* 0x0000001fff057819 */ /* 0x001fe20000011406 */
[----:B------:R-:W-:Y:S02]  /*dc00*/  HADD2.F32 R51, -RZ, R37.H0_H0 ;  /* 0x20000025ff337230 */ /* 0x000fe40000004100 */
[----:B------:R-:W-:Y:S01]  /*dc10*/  HADD2.F32 R53, -RZ, R36.H1_H1 ;  /* 0x30000024ff357230 */ /* 0x000fe20000004100 */
[----:B------:R-:W-:Y:S02]  /*dc20*/  LEA.HI R7, R5, R6, RZ, 0x3 ;  /* 0x0000000605077211 */ /* 0x000fe400078f18ff */
[----:B------:R-:W-:-:S02]  /*dc30*/  SHF.L.U32 R6, R6, 0x3, RZ ;  /* 0x0000000306067819 */ /* 0x000fc400000006ff */
[----:B------:R-:W-:Y:S01]  /*dc40*/  LOP3.LUT R5, R4, R191, RZ, 0x3c, !PT ;  /* 0x000000bf04057212 */ /* 0x000fe200078e3cff */
[----:B------:R-:W-:Y:S01]  /*dc50*/  IMAD.SHL.U32 R7, R7, 0x400, RZ ;  /* 0x0000040007077824 */ /* 0x000fe200078e00ff */
[----:B------:R-:W-:Y:S02]  /*dc60*/  LOP3.LUT R6, R189, 0x38, R6, 0xf8, !PT ;  /* 0x00000038bd067812 */ /* 0x000fe400078ef806 */
[----:B------:R-:W-:Y:S02]  /*dc70*/  LEA R5, R190, R5, 0x9 ;  /* 0x00000005be057211 */ /* 0x000fe400078e48ff */
[----:B------:R-:W-:Y:S02]  /*dc80*/  LOP3.LUT R7, R7, 0x7fffe000, RZ, 0xc0, !PT ;  /* 0x7fffe00007077812 */ /* 0x000fe400078ec0ff */
[----:B------:R-:W-:Y:S01]  /*dc90*/  LOP3.LUT R9, R6, R191, RZ, 0x3c, !PT ;  /* 0x000000bf06097212 */ /* 0x000fe200078e3cff */
[----:B------:R-:W-:Y:S01]  /*dca0*/  IMAD R59, R5, 0x2, R2 ;  /* 0x00000002053b7824 */ /* 0x000fe200078e0202 */
[----:B------:R-:W-:-:S04]  /*dcb0*/  LEA R8, R190, R7, 0x9 ;  /* 0x00000007be087211 */ /* 0x000fc800078e48ff */
[----:B------:R-:W0:Y:S01]  /*dcc0*/  LDS.128 R4, [R59+0x10400] ;  /* 0x010400003b047984 */ /* 0x000e220000000c00 */
[----:B------:R-:W-:-:S05]  /*dcd0*/  IMAD.IADD R9, R8, 0x1, R9 ;  /* 0x0000000108097824 */ /* 0x000fca00078e0209 */
[----:B------:R-:W-:-:S05]  /*dce0*/  LEA R61, R9, R2, 0x1 ;  /* 0x00000002093d7211 */ /* 0x000fca00078e08ff */
[----:B------:R-:W1:Y:S01]  /*dcf0*/  LDS.128 R8, [R61+0x10400] ;  /* 0x010400003d087984 */ /* 0x000e620000000c00 */
[--C-:B0-----:R-:W-:Y:S02]  /*dd00*/  HADD2.F32 R43, -RZ, R4.reuse.H0_H0 ;  /* 0x20000004ff2b7230 */ /* 0x101fe40000004100 */
[----:B------:R-:W-:Y:S02]  /*dd10*/  HADD2.F32 R4, -RZ, R4.H1_H1 ;  /* 0x30000004ff047230 */ /* 0x000fe40000004100 */
[--C-:B------:R-:W-:Y:S02]  /*dd20*/  HADD2.F32 R44, -RZ, R5.reuse.H0_H0 ;  /* 0x20000005ff2c7230 */ /* 0x100fe40000004100 */
[----:B------:R-:W-:Y:S02]  /*dd30*/  HADD2.F32 R5, -RZ, R5.H1_H1 ;  /* 0x30000005ff057230 */ /* 0x000fe40000004100 */
[--C-:B------:R-:W-:Y:S02]  /*dd40*/  HADD2.F32 R45, -RZ, R6.reuse.H0_H0 ;  /* 0x20000006ff2d7230 */ /* 0x100fe40000004100 */
[----:B------:R-:W-:-:S02]  /*dd50*/  HADD2.F32 R6, -RZ, R6.H1_H1 ;  /* 0x30000006ff067230 */ /* 0x000fc40000004100 */
[--C-:B-1----:R-:W-:Y:S02]  /*dd60*/  HADD2.F32 R47, -RZ, R8.reuse.H0_H0 ;  /* 0x20000008ff2f7230 */ /* 0x102fe40000004100 */
[----:B------:R-:W-:Y:S02]  /*dd70*/  HADD2.F32 R8, -RZ, R8.H1_H1 ;  /* 0x30000008ff087230 */ /* 0x000fe40000004100 */
[----:B------:R-:W-:Y:S02]  /*dd80*/  HADD2.F32 R48, -RZ, R9.H0_H0 ;  /* 0x20000009ff307230 */ /* 0x000fe40000004100 */
[C---:B------:R-:W-:Y:S01]  /*dd90*/  FMUL.FTZ R56, R47.reuse, R54 ;  /* 0x000000362f387220 */ /* 0x040fe20000410000 */
[-C--:B------:R-:W-:Y:S01]  /*dda0*/  FMUL.FTZ R58, R47, R52.reuse ;  /* 0x000000342f3a7220 */ /* 0x080fe20000410000 */
[----:B------:R-:W-:Y:S02]  /*ddb0*/  HADD2.F32 R47, -RZ, R34.H0_H0 ;  /* 0x20000022ff2f7230 */ /* 0x000fe40000004100 */
[----:B------:R-:W-:Y:S01]  /*ddc0*/  FMUL.FTZ R55, R8, R51 ;  /* 0x0000003308377220 */ /* 0x000fe20000410000 */
[C---:B------:R-:W-:Y:S01]  /*ddd0*/  FFMA.FTZ R56, R43.reuse, R52, -R56 ;  /* 0x000000342b387223 */ /* 0x040fe20000010838 */
[----:B------:R-:W-:Y:S01]  /*dde0*/  FFMA.FTZ R58, R43, R54, R58 ;  /* 0x000000362b3a7223 */ /* 0x000fe2000001003a */
[----:B------:R-:W-:-:S02]  /*ddf0*/  HADD2.F32 R43, -RZ, R33.H1_H1 ;  /* 0x30000021ff2b7230 */ /* 0x000fc40000004100 */
[-C--:B------:R-:W-:Y:S01]  /*de00*/  FMUL.FTZ R57, R8, R47.reuse ;  /* 0x0000002f08397220 */ /* 0x080fe20000410000 */
[----:B------:R-:W-:Y:S01]  /*de10*/  FFMA.FTZ R55, R4, R47, -R55 ;  /* 0x0000002f04377223 */ /* 0x000fe20000010837 */
[C---:B------:R-:W-:Y:S01]  /*de20*/  FMUL.FTZ R47, R48.reuse, R53 ;  /* 0x00000035302f7220 */ /* 0x040fe20000410000 */
[----:B------:R-:W-:Y:S02]  /*de30*/  HADD2.F32 R9, -RZ, R9.H1_H1 ;  /* 0x30000009ff097230 */ /* 0x000fe40000004100 */
[----:B------:R-:W-:Y:S01]  /*de40*/  FMUL.FTZ R48, R48, R43 ;  /* 0x0000002b30307220 */ /* 0x000fe20000410000 */
[----:B------:R-:W-:Y:S02]  /*de50*/  HADD2.F32 R52, -RZ, R37.H1_H1 ;  /* 0x30000025ff347230 */ /* 0x000fe40000004100 */
[----:B------:R-:W-:Y:S01]  /*de60*/  FFMA.FTZ R57, R4, R51, R57 ;  /* 0x0000003304397223 */ /* 0x000fe20000010039 */
[----:B------:R-:W-:Y:S02]  /*de70*/  HADD2.F32 R4, -RZ, R34.H1_H1 ;  /* 0x30000022ff047230 */ /* 0x000fe40000004100 */
[C---:B------:R-:W-:Y:S01]  /*de80*/  FFMA.FTZ R47, R44.reuse, R43, -R47 ;  /* 0x0000002b2c2f7223 */ /* 0x040fe2000001082f */
[----:B------:R-:W-:Y:S01]  /*de90*/  FFMA.FTZ R48, R44, R53, R48 ;  /* 0x000000352c307223 */ /* 0x000fe20000010030 */
[----:B------:R-:W-:-:S02]  /*dea0*/  HADD2.F32 R49, -RZ, R10.H0_H0 ;  /* 0x2000000aff317230 */ /* 0x000fc40000004100 */
[C---:B------:R-:W-:Y:S01]  /*deb0*/  FMUL.FTZ R54, R9.reuse, R52 ;  /* 0x0000003409367220 */ /* 0x040fe20000410000 */
[----:B------:R-:W-:Y:S02]  /*dec0*/  HADD2.F32 R8, -RZ, R35.H0_H0 ;  /* 0x20000023ff087230 */ /* 0x000fe40000004100 */
[-C--:B------:R-:W-:Y:S01]  /*ded0*/  FMUL.FTZ R60, R9, R4.reuse ;  /* 0x00000004093c7220 */ /* 0x080fe20000410000 */
[----:B------:R-:W-:Y:S02]  /*dee0*/  HADD2.F32 R44, -RZ, R38.H0_H0 ;  /* 0x20000026ff2c7230 */ /* 0x000fe40000004100 */
[----:B------:R-:W-:Y:S01]  /*def0*/  FFMA.FTZ R54, R5, R4, -R54 ;  /* 0x0000000405367223 */ /* 0x000fe20000010836 */
[----:B------:R-:W-:Y:S02]  /*df00*/  HADD2.F32 R10, -RZ, R10.H1_H1 ;  /* 0x3000000aff0a7230 */ /* 0x000fe40000004100 */
[----:B------:R-:W-:Y:S01]  /*df10*/  FMUL.FTZ R53, R49, R8 ;  /* 0x0000000831357220 */ /* 0x000fe20000410000 */
[----:B------:R-:W-:-:S02]  /*df20*/  HADD2.F32 R43, -RZ, R39.H0_H0 ;  /* 0x20000027ff2b7230 */ /* 0x000fc40000004100 */
[----:B------:R-:W-:Y:S01]  /*df30*/  FMUL.FTZ R4, R49, R44 ;  /* 0x0000002c31047220 */ /* 0x000fe20000410000 */
[----:B------:R-:W-:Y:S02]  /*df40*/  HADD2.F32 R9, -RZ, R41.H0_H0 ;  /* 0x20000029ff097230 */ /* 0x000fe40000004100 */
[----:B------:R-:W-:Y:S01]  /*df50*/  FFMA.FTZ R49, R5, R52, R60 ;  /* 0x0000003405317223 */ /* 0x000fe2000001003c */
[C---:B------:R-:W-:Y:S01]  /*df60*/  FFMA.FTZ R53, R45.reuse, R44, R53 ;  /* 0x0000002c2d357223 */ /* 0x040fe20000010035 */
[C---:B------:R-:W-:Y:S01]  /*df70*/  FMUL.FTZ R5, R10.reuse, R43 ;  /* 0x0000002b0a057220 */ /* 0x040fe20000410000 */
[----:B------:R-:W-:Y:S01]  /*df80*/  FFMA.FTZ R51, R45, R8, -R4 ;  /* 0x000000082d337223 */ /* 0x000fe20000010804 */
[-C--:B------:R-:W-:Y:S01]  /*df90*/  FMUL.FTZ R45, R10, R9.reuse ;  /* 0x000000090a2d7220 */ /* 0x080fe20000410000 */
[----:B------:R-:W-:Y:S02]  /*dfa0*/  HADD2.F32 R50, -RZ, R11.H0_H0 ;  /* 0x2000000bff327230 */ /* 0x000fe40000004100 */
[----:B------:R-:W-:Y:S01]  /*dfb0*/  FFMA.FTZ R10, R6, R9, -R5 ;  /* 0x00000009060a7223 */ /* 0x000fe20000010805 */
[----:B------:R-:W-:-:S02]  /*dfc0*/  HADD2.F32 R9, -RZ, R38.H1_H1 ;  /* 0x30000026ff097230 */ /* 0x000fc40000004100 */
[----:B------:R-:W-:Y:S01]  /*dfd0*/  FFMA.FTZ R44, R6, R43, R45 ;  /* 0x0000002b062c7223 */ /* 0x000fe2000001002d */
[----:B------:R-:W-:Y:S02]  /*dfe0*/  HADD2.F32 R5, -RZ, R35.H1_H1 ;  /* 0x30000023ff057230 */ /* 0x000fe40000004100 */
[----:B------:R-:W-:Y:S02]  /*dff0*/  HADD2.F32 R11, -RZ, R11.H1_H1 ;  /* 0x3000000bff0b7230 */ /* 0x000fe40000004100 */
[C---:B------:R-:W-:Y:S01]  /*e000*/  FMUL.FTZ R43, R50.reuse, R9 ;  /* 0x00000009322b7220 */ /* 0x040fe20000410000 */
[----:B------:R-:W-:Y:S02]  /*e010*/  HADD2.F32 R8, -RZ, R39.H1_H1 ;  /* 0x30000027ff087230 */ /* 0x000fe40000004100 */
[----:B------:R-:W-:Y:S01]  /*e020*/  FMUL.FTZ R50, R50, R5 ;  /* 0x0000000532327220 */ /* 0x000fe20000410000 */
[----:B------:R-:W-:Y:S02]  /*e030*/  HADD2.F32 R4, -RZ, R41.H1_H1 ;  /* 0x30000029ff047230 */ /* 0x000fe40000004100 */
[----:B------:R-:W-:-:S02]  /*e040*/  HADD2.F32 R46, -RZ, R7.H0_H0 ;  /* 0x20000007ff2e7230 */ /* 0x000fc40000004100 */
[C---:B------:R-:W-:Y:S01]  /*e050*/  FMUL.FTZ R6, R11.reuse, R8 ;  /* 0x000000080b067220 */ /* 0x040fe20000410000 */
[----:B------:R-:W-:Y:S02]  /*e060*/  HADD2.F32 R7, -RZ, R7.H1_H1 ;  /* 0x30000007ff077230 */ /* 0x000fe40000004100 */
[-C--:B------:R-:W-:Y:S01]  /*e070*/  FMUL.FTZ R45, R11, R4.reuse ;  /* 0x000000040b2d7220 */ /* 0x080fe20000410000 */
[C---:B------:R-:W-:Y:S01]  /*e080*/  FFMA.FTZ R43, R46.reuse, R5, -R43 ;  /* 0x000000052e2b7223 */ /* 0x040fe2000001082b */
[----:B------:R-:W-:Y:S01]  /*e090*/  FFMA.FTZ R11, R46, R9, R50 ;  /* 0x000000092e0b7223 */ /* 0x000fe20000010032 */
[C---:B------:R-:W-:Y:S01]  /*e0a0*/  FFMA.FTZ R46, R7.reuse, R4, -R6 ;  /* 0x00000004072e7223 */ /* 0x040fe20000010806 */
[----:B------:R-:W-:Y:S01]  /*e0b0*/  FFMA.FTZ R50, R7, R8, R45 ;  /* 0x0000000807327223 */ /* 0x000fe2000001002d */
[----:B------:R-:W-:Y:S02]  /*e0c0*/  F2FP.F16.F32.PACK_AB R4, R55, R56 ;  /* 0x000000383704723e */ /* 0x000fe400000000ff */
[----:B------:R-:W-:-:S02]  /*e0d0*/  F2FP.F16.F32.PACK_AB R5, R54, R47 ;  /* 0x0000002f3605723e */ /* 0x000fc400000000ff */
[----:B------:R-:W-:Y:S02]  /*e0e0*/  F2FP.F16.F32.PACK_AB R6, R10, R51 ;  /* 0x000000330a06723e */ /* 0x000fe400000000ff */
[----:B------:R-:W-:Y:S02]  /*e0f0*/  F2FP.F16.F32.PACK_AB R7, R46, R43 ;  /* 0x0000002b2e07723e */ /* 0x000fe400000000ff */
[----:B------:R-:W-:Y:S02]  /*e100*/  F2FP.F16.F32.PACK_AB R8, R57, R58 ;  /* 0x0000003a3908723e */ /* 0x000fe400000000ff */
[----:B------:R-:W-:Y:S01]  /*e110*/  F2FP.F16.F32.PACK_AB R9, R49, R48 ;  /* 0x000000303109723e */ /* 0x000fe200000000ff */
[----:B------:R1:W-:Y:S01]  /*e120*/  STS.128 [R59+0x10400], R4 ;  /* 0x010400043b007388 */ /* 0x0003e20000000c00 */
[----:B------:R-:W-:Y:S02]  /*e130*/  F2FP.F16.F32.PACK_AB R10, R44, R53 ;  /* 0x000000352c0a723e */ /* 0x000fe400000000ff */
[----:B------:R-:W-:-:S05]  /*e140*/  F2FP.F16.F32.PACK_AB R11, R50, R11 ;  /* 0x0000000b320b723e */ /* 0x000fca00000000ff */
[----:B------:R1:W-:Y:S02]  /*e150*/  STS.128 [R61+0x10400], R8 ;  /* 0x010400083d007388 */ /* 0x0003e40000000c00 */
.L_x_611:
[----:B------:R-:W-:Y:S05]  /*e160*/  BSYNC B2 ;  /* 0x0000000000027941 */ /* 0x000fea0003800000 */
.L_x_610:
[----:B------:R-:W-:Y:S04]  /*e170*/  BSSY B2, `(.L_x_612) ;  /* 0x0000059000027945 */ /* 0x000fe80003800000 */
[----:B------:R-:W-:Y:S05]  /*e180*/  @P1 BRA `(.L_x_613) ;  /* 0x00000004005c1947 */ /* 0x000fea0003800000 */
[----:B-1----:R-:W-:Y:S01]  /*e190*/  LEA.HI R4, R42, R209, RZ, 0x1d ;  /* 0x000000d12a047211 */ /* 0x002fe200078fe8ff */
[----:B------:R-:W-:Y:S02]  /*e1a0*/  HADD2.F32 R55, -RZ, R29.H0_H0 ;  /* 0x2000001dff377230 */ /* 0x000fe40000004100 */
[----:B------:R-:W-:Y:S01]  /*e1b0*/  HADD2.F32 R53, -RZ, R25.H0_H0 ;  /* 0x20000019ff357230 */ /* 0x000fe20000004100 */
[----:B0-----:R-:W-:Y:S01]  /*e1c0*/  SHF.R.S32.HI R5, RZ, 0x1f, R4 ;  /* 0x0000001fff057819 */ /* 0x001fe20000011404 */
[----:B------:R-:W-:-:S03]  /*e1d0*/  HADD2.F32 R57, -RZ, R30.H0_H0 ;  /* 0x2000001eff397230 */ /* 0x000fc60000004100 */
[----:B------:R-:W-:Y:S01]  /*e1e0*/  LEA.HI R5, R5, R4, RZ, 0x3 ;  /* 0x0000000405057211 */ /* 0x000fe200078f18ff */
[----:B------:R-:W-:-:S03]  /*e1f0*/  IMAD.SHL.U32 R4, R4, 0x8, RZ ;  /* 0x0000000804047824 */ /* 0x000fc600078e00ff */
[----:B------:R-:W-:Y:S02]  /*e200*/  SHF.L.U32 R5, R5, 0xa, RZ ;  /* 0x0000000a05057819 */ /* 0x000fe400000006ff */
[----:B------:R-:W-:Y:S02]  /*e210*/  LOP3.LUT R4, R189, 0x38, R4, 0xf8, !PT ;  /* 0x00000038bd047812 */ /* 0x000fe400078ef804 */
[----:B------:R-:W-:Y:S02]  /*e220*/  LOP3.LUT R5, R5, 0x7fffe000, RZ, 0xc0, !PT ;  /* 0x7fffe00005057812 */ /* 0x000fe400078ec0ff */
[----:B------:R-:W-:-:S03]  /*e230*/  LOP3.LUT R9, R4, R191, RZ, 0x3c, !PT ;  /* 0x000000bf04097212 */ /* 0x000fc600078e3cff */
[----:B------:R-:W-:Y:S02]  /*e240*/  IMAD R8, R190, 0x200, R5 ;  /* 0x00000200be087824 */ /* 0x000fe400078e0205 */
[----:B------:R-:W0:Y:S03]  /*e250*/  LDS.128 R4, [R217] ;  /* 0x00000000d9047984 */ /* 0x000e260000000c00 */
[----:B------:R-:W-:-:S05]  /*e260*/  IADD3 R9, R8, R9, RZ ;  /* 0x0000000908097210 */ /* 0x000fca0007ffe0ff */
[----:B------:R-:W-:-:S05]  /*e270*/  IMAD R43, R9, 0x2, R2 ;  /* 0x00000002092b7824 */ /* 0x000fca00078e0202 */
[----:B------:R-:W1:Y:S01]  /*e280*/  LDS.128 R8, [R43+0x10400] ;  /* 0x010400002b087984 */ /* 0x000e620000000c00 */
[--C-:B0-----:R-:W-:Y:S02]  /*e290*/  HADD2.F32 R44, -RZ, R4.reuse.H0_H0 ;  /* 0x20000004ff2c7230 */ /* 0x101fe40000004100 */
[----:B------:R-:W-:Y:S02]  /*e2a0*/  HADD2.F32 R4, -RZ, R4.H1_H1 ;  /* 0x30000004ff047230 */ /* 0x000fe40000004100 */
[--C-:B------:R-:W-:Y:S02]  /*e2b0*/  HADD2.F32 R45, -RZ, R5.reuse.H0_H0 ;  /* 0x20000005ff2d7230 */ /* 0x100fe40000004100 */
[----:B------:R-:W-:Y:S02]  /*e2c0*/  HADD2.F32 R5, -RZ, R5.H1_H1 ;  /* 0x30000005ff057230 */ /* 0x000fe40000004100 */
[--C-:B------:R-:W-:Y:S02]  /*e2d0*/  HADD2.F32 R46, -RZ, R6.reuse.H0_H0 ;  /* 0x20000006ff2e7230 */ /* 0x100fe40000004100 */
[----:B------:R-:W-:-:S02]  /*e2e0*/  HADD2.F32 R6, -RZ, R6.H1_H1 ;  /* 0x30000006ff067230 */ /* 0x000fc40000004100 */
[----:B------:R-:W-:Y:S02]  /*e2f0*/  HADD2.F32 R47, -RZ, R7.H0_H0 ;  /* 0x20000007ff2f7230 */ /* 0x000fe40000004100 */
[--C-:B-1----:R-:W-:Y:S02]  /*e300*/  HADD2.F32 R48, -RZ, R8.reuse.H0_H0 ;  /* 0x20000008ff307230 */ /* 0x102fe40000004100 */
[----:B------:R-:W-:Y:S02]  /*e310*/  HADD2.F32 R8, -RZ, R8.H1_H1 ;  /* 0x30000008ff087230 */ /* 0x000fe40000004100 */
[----:B------:R-:W-:Y:S02]  /*e320*/  HADD2.F32 R49, -RZ, R9.H0_H0 ;  /* 0x20000009ff317230 */ /* 0x000fe40000004100 */
[C---:B------:R-:W-:Y:S01]  /*e330*/  FMUL.FTZ R59, R48.reuse, R55 ;  /* 0x00000037303b7220 */ /* 0x040fe20000410000 */
[----:B------:R-:W-:Y:S01]  /*e340*/  FMUL.FTZ R61, R48, R53 ;  /* 0x00000035303d7220 */ /* 0x000fe20000410000 */
[----:B------:R-:W-:-:S02]  /*e350*/  HADD2.F32 R48, -RZ, R29.H1_H1 ;  /* 0x3000001dff307230 */ /* 0x000fc40000004100 */
[----:B------:R-:W-:Y:S01]  /*e360*/  FMUL.FTZ R63, R8, R57 ;  /* 0x00000039083f7220 */ /* 0x000fe20000410000 */
[C---:B------:R-:W-:Y:S01]  /*e370*/  FFMA.FTZ R59, R44.reuse, R53, -R59 ;  /* 0x000000352c3b7223 */ /* 0x040fe2000001083b */
[----:B------:R-:W-:Y:S02]  /*e380*/  HADD2.F32 R53, -RZ, R26.H0_H0 ;  /* 0x2000001aff357230 */ /* 0x000fe40000004100 */
[----:B------:R-:W-:Y:S01]  /*e390*/  FFMA.FTZ R61, R44, R55, R61 ;  /* 0x000000372c3d7223 */ /* 0x000fe2000001003d */
[----:B------:R-:W-:Y:S02]  /*e3a0*/  HADD2.F32 R44, -RZ, R25.H1_H1 ;  /* 0x30000019ff2c7230 */ /* 0x000fe40000004100 */
[C---:B------:R-:W-:Y:S01]  /*e3b0*/  FMUL.FTZ R56, R49.reuse, R48 ;  /* 0x0000003031387220 */ /* 0x040fe20000410000 */
[----:B------:R-:W-:Y:S02]  /*e3c0*/  HADD2.F32 R9, -RZ, R9.H1_H1 ;  /* 0x30000009ff097230 */ /* 0x000fe40000004100 */
[-C--:B------:R-:W-:Y:S01]  /*e3d0*/  FMUL.FTZ R55, R8, R53.reuse ;  /* 0x0000003508377220 */ /* 0x080fe20000410000 */
[----:B------:R-:W-:Y:S01]  /*e3e0*/  FFMA.FTZ R52, R4, R53, -R63 ;  /* 0x0000003504347223 */ /* 0x000fe2000001083f */
[----:B------:R-:W-:Y:S01]  /*e3f0*/  FMUL.FTZ R49, R49, R44 ;  /* 0x0000002c31317220 */ /* 0x000fe20000410000 */
[----:B------:R-:W-:-:S02]  /*e400*/  HADD2.F32 R8, -RZ, R30.H1_H1 ;  /* 0x3000001eff087230 */ /* 0x000fc40000004100 */
[----:B------:R-:W-:Y:S01]  /*e410*/  FFMA.FTZ R54, R4, R57, R55 ;  /* 0x0000003904367223 */ /* 0x000fe20000010037 */
[----:B------:R-:W-:Y:S02]  /*e420*/  HADD2.F32 R4, -RZ, R26.H1_H1 ;  /* 0x3000001aff047230 */ /* 0x000fe40000004100 */
[C---:B------:R-:W-:Y:S01]  /*e430*/  FFMA.FTZ R48, R45.reuse, R48, R49 ;  /* 0x000000302d307223 */ /* 0x040fe20000010031 */
[----:B------:R-:W-:Y:S02]  /*e440*/  HADD2.F32 R50, -RZ, R10.H0_H0 ;  /* 0x2000000aff327230 */ /* 0x000fe40000004100 */
[----:B------:R-:W-:Y:S01]  /*e450*/  FFMA.FTZ R56, R45, R44, -R56 ;  /* 0x0000002c2d387223 */ /* 0x000fe20000010838 */
[----:B------:R-:W-:Y:S02]  /*e460*/  HADD2.F32 R49, -RZ, R31.H0_H0 ;  /* 0x2000001fff317230 */ /* 0x000fe40000004100 */
[----:B------:R-:W-:Y:S01]  /*e470*/  FMUL.FTZ R44, R9, R8 ;  /* 0x00000008092c7220 */ /* 0x000fe20000410000 */
[----:B------:R-:W-:-:S02]  /*e480*/  HADD2.F32 R45, -RZ, R27.H0_H0 ;  /* 0x2000001bff2d7230 */ /* 0x000fc40000004100 */
[-C--:B------:R-:W-:Y:S01]  /*e490*/  FMUL.FTZ R58, R9, R4.reuse ;  /* 0x00000004093a7220 */ /* 0x080fe20000410000 */
[----:B------:R-:W-:Y:S02]  /*e4a0*/  HADD2.F32 R10, -RZ, R10.H1_H1 ;  /* 0x3000000aff0a7230 */ /* 0x000fe40000004100 */
[C---:B------:R-:W-:Y:S01]  /*e4b0*/  FMUL.FTZ R63, R50.reuse, R49 ;  /* 0x00000031323f7220 */ /* 0x040fe20000410000 */
[----:B------:R-:W-:Y:S02]  /*e4c0*/  HADD2.F32 R53, -RZ, R32.H0_H0 ;  /* 0x20000020ff357230 */ /* 0x000fe40000004100 */
[C---:B------:R-:W-:Y:S01]  /*e4d0*/  FFMA.FTZ R55, R5.reuse, R4, -R44 ;  /* 0x0000000405377223 */ /* 0x040fe2000001082c */
[----:B------:R-:W-:Y:S02]  /*e4e0*/  HADD2.F32 R9, -RZ, R28.H0_H0 ;  /* 0x2000001cff097230 */ /* 0x000fe40000004100 */
[-C--:B------:R-:W-:Y:S01]  /*e4f0*/  FMUL.FTZ R50, R50, R45.reuse ;  /* 0x0000002d32327220 */ /* 0x080fe20000410000 */
[----:B------:R-:W-:Y:S01]  /*e500*/  FFMA.FTZ R57, R5, R8, R58 ;  /* 0x0000000805397223 */ /* 0x000fe2000001003a */
[----:B------:R-:W-:Y:S01]  /*e510*/  FFMA.FTZ R63, R46, R45, -R63 ;  /* 0x0000002d2e3f7223 */ /* 0x000fe2000001083f */
[----:B------:R-:W-:-:S02]  /*e520*/  HADD2.F32 R51, -RZ, R11.H0_H0 ;  /* 0x2000000bff337230 */ /* 0x000fc40000004100 */
[C---:B------:R-:W-:Y:S01]  /*e530*/  FMUL.FTZ R5, R10.reuse, R53 ;  /* 0x000000350a057220 */ /* 0x040fe20000410000 */
[----:B------:R-:W-:Y:S01]  /*e540*/  FMUL.FTZ R45, R10, R9 ;  /* 0x000000090a2d7220 */ /* 0x000fe20000410000 */
[----:B------:R-:W-:Y:S02]  /*e550*/  HADD2.F32 R11, -RZ, R11.H1_H1 ;  /* 0x3000000bff0b7230 */ /* 0x000fe40000004100 */
[----:B------:R-:W-:Y:S01]  /*e560*/  FFMA.FTZ R50, R46, R49, R50 ;  /* 0x000000312e327223 */ /* 0x000fe20000010032 */
[----:B------:R-:W-:Y:S02]  /*e570*/  HADD2.F32 R10, -RZ, R31.H1_H1 ;  /* 0x3000001fff0a7230 */ /* 0x000fe40000004100 */
[C---:B------:R-:W-:Y:S01]  /*e580*/  FFMA.FTZ R46, R6.reuse, R9, -R5 ;  /* 0x00000009062e7223 */ /* 0x040fe20000010805 */
[----:B------:R-:W-:Y:S02]  /*e590*/  HADD2.F32 R44, -RZ, R32.H1_H1 ;  /* 0x30000020ff2c7230 */ /* 0x000fe40000004100 */
[----:B------:R-:W-:Y:S01]  /*e5a0*/  FFMA.FTZ R45, R6, R53, R45 ;  /* 0x00000035062d7223 */ /* 0x000fe2000001002d */
[----:B------:R-:W-:-:S02]  /*e5b0*/  HADD2.F32 R4, -RZ, R27.H1_H1 ;  /* 0x3000001bff047230 */ /* 0x000fc40000004100 */
[----:B------:R-:W-:Y:S01]  /*e5c0*/  FMUL.FTZ R6, R51, R10 ;  /* 0x0000000a33067220 */ /* 0x000fe20000410000 */
[----:B------:R-:W-:Y:S02]  /*e5d0*/  HADD2.F32 R8, -RZ, R28.H1_H1 ;  /* 0x3000001cff087230 */ /* 0x000fe40000004100 */
[----:B------:R-:W-:Y:S01]  /*e5e0*/  FMUL.FTZ R58, R11, R44 ;  /* 0x0000002c0b3a7220 */ /* 0x000fe20000410000 */
[----:B------:R-:W-:Y:S02]  /*e5f0*/  HADD2.F32 R7, -RZ, R7.H1_H1 ;  /* 0x30000007ff077230 */ /* 0x000fe40000004100 */
[----:B------:R-:W-:Y:S01]  /*e600*/  FMUL.FTZ R51, R51, R4 ;  /* 0x0000000433337220 */ /* 0x000fe20000410000 */
[----:B------:R-:W-:Y:S01]  /*e610*/  F2FP.F16.F32.PACK_AB R9, R57, R48 ;  /* 0x000000303909723e */ /* 0x000fe200000000ff */
[----:B------:R-:W-:Y:S01]  /*e620*/  FMUL.FTZ R5, R11, R8 ;  /* 0x000000080b057220 */ /* 0x000fe20000410000 */
[----:B------:R-:W-:Y:S01]  /*e630*/  FFMA.FTZ R11, R47, R4, -R6 ;  /* 0x000000042f0b7223 */ /* 0x000fe20000010806 */
[----:B------:R-:W-:Y:S01]  /*e640*/  FFMA.FTZ R58, R7, R8, -R58 ;  /* 0x00000008073a7223 */ /* 0x000fe2000001083a */
[----:B------:R-:W-:Y:S01]  /*e650*/  FFMA.FTZ R51, R47, R10, R51 ;  /* 0x0000000a2f337223 */ /* 0x000fe20000010033 */
[----:B------:R-:W-:Y:S01]  /*e660*/  FFMA.FTZ R44, R7, R44, R5 ;  /* 0x0000002c072c7223 */ /* 0x000fe20000010005 */
[----:B------:R-:W-:-:S02]  /*e670*/  F2FP.F16.F32.PACK_AB R4, R52, R59 ;  /* 0x0000003b3404723e */ /* 0x000fc400000000ff */
[----:B------:R-:W-:Y:S02]  /*e680*/  F2FP.F16.F32.PACK_AB R5, R55, R56 ;  /* 0x000000383705723e */ /* 0x000fe400000000ff */
[----:B------:R-:W-:Y:S02]  /*e690*/  F2FP.F16.F32.PACK_AB R6, R46, R63 ;  /* 0x0000003f2e06723e */ /* 0x000fe400000000ff */
[----:B------:R-:W-:Y:S02]  /*e6a0*/  F2FP.F16.F32.PACK_AB R7, R58, R11 ;  /* 0x0000000b3a07723e */ /* 0x000fe400000000ff */
[----:B------:R-:W-:Y:S02]  /*e6b0*/  F2FP.F16.F32.PACK_AB R8, R54, R61 ;  /* 0x0000003d3608723e */ /* 0x000fe400000000ff */
[----:B------:R-:W-:Y:S01]  /*e6c0*/  F2FP.F16.F32.PACK_AB R10, R45, R50 ;  /* 0x000000322d0a723e */ /* 0x000fe200000000ff */
[----:B------:R2:W-:Y:S01]  /*e6d0*/  STS.128 [R217], R4 ;  /* 0x00000004d9007388 */ /* 0x0005e20000000c00 */
[----:B------:R-:W-:-:S05]  /*e6e0*/  F2FP.F16.F32.PACK_AB R11, R44, R51 ;  /* 0x000000332c0b723e */ /* 0x000fca00000000ff */
[----:B------:R2:W-:Y:S02]  /*e6f0*/  STS.128 [R43+0x10400], R8 ;  /* 0x010400082b007388 */ /* 0x0005e40000000c00 */
.L_x_613:
[----:B------:R-:W-:Y:S05]  /*e700*/  BSYNC B2 ;  /* 0x0000000000027941 */ /* 0x000fea0003800000 */
.L_x_612:
[----:B------:R-:W-:Y:S05]  /*e710*/  @P2 BRA `(.L_x_609) ;  /* 0x00000004005c2947 */ /* 0x000fea0003800000 */
[----:B------:R-:W-:Y:S01]  /*e720*/  LEA.HI R42, R42, R215, RZ, 0x1d ;  /* 0x000000d72a2a7211 */ /* 0x000fe200078fe8ff */
[----:B------:R-:W-:Y:S02]  /*e730*/  HADD2.F32 R52, -RZ, R3.H0_H0 ;  /* 0x20000003ff347230 */ /* 0x000fe40000004100 */
[--C-:B------:R-:W-:Y:S01]  /*e740*/  HADD2.F32 R54, -RZ, R15.reuse.H0_H0 ;  /* 0x2000000fff367230 */ /* 0x100fe20000004100 */
[----:B012---:R-:W-:Y:S01]  /*e750*/  SHF.R.S32.HI R5, RZ, 0x1f, R42 ;  /* 0x0000001fff057819 */ /* 0x007fe2000001142a */
[----:B------:R-:W-:Y:S02]  /*e760*/  HADD2.F32 R51, -RZ, R20.H0_H0 ;  /* 0x20000014ff337230 */ /* 0x000fe40000004100 */
[----:B------:R-:W-:Y:S01]  /*e770*/  HADD2.F32 R53, -RZ, R15.H1_H1 ;  /* 0x3000000fff357230 */ /* 0x000fe20000004100 */
[----:B------:R-:W-:Y:S02]  /*e780*/  LEA.HI R5, R5, R42, RZ, 0x3 ;  /* 0x0000002a05057211 */ /* 0x000fe400078f18ff */
[----:B------:R-:W-:-:S03]  /*e790*/  SHF.L.U32 R42, R42, 0x3, RZ ;  /* 0x000000032a2a7819 */ /* 0x000fc600000006ff */
[----:B------:R-:W-:Y:S01]  /*e7a0*/  IMAD.SHL.U32 R5, R5, 0x400, RZ ;  /* 0x0000040005057824 */ /* 0x000fe200078e00ff */
[----:B------:R-:W-:-:S04]  /*e7b0*/  LOP3.LUT R42, R189, 0x38, R42, 0xf8, !PT ;  /* 0x00000038bd2a7812 */ /* 0x000fc800078ef82a */
[----:B------:R-:W-:Y:S02]  /*e7c0*/  LOP3.LUT R5, R5, 0x7fffe000, RZ, 0xc0, !PT ;  /* 0x7fffe00005057812 */ /* 0x000fe400078ec0ff */
[----:B------:R-:W-:Y:S02]  /*e7d0*/  LOP3.LUT R9, R42, R191, RZ, 0x3c, !PT ;  /* 0x000000bf2a097212 */ /* 0x000fe400078e3cff */
[----:B------:R-:W-:Y:S02]  /*e7e0*/  LEA R8, R190, R5, 0x9 ;  /* 0x00000005be087211 */ /* 0x000fe400078e48ff */
[----:B------:R-:W0:Y:S03]  /*e7f0*/  LDS.128 R4, [R214] ;  /* 0x00000000d6047984 */ /* 0x000e260000000c00 */
        /* <DEDUP_REMOVED lines=15> */
[----:B------:R-:W-:-:S02]  /*e8f0*/  HADD2.F32 R47, -RZ, R12.H0_H0 ;  /* 0x2000000cff2f7230 */ /* 0x000fc40000004100 */
[C---:B------:R-:W-:Y:S01]  /*e900*/  FMUL.FTZ R55, R8.reuse, R51 ;  /* 0x0000003308377220 */ /* 0x040fe20000410000 */
[C---:B------:R-:W-:Y:S01]  /*e910*/  FFMA.FTZ R56, R43.reuse, R52, -R56 ;  /* 0x000000342b387223 */ /* 0x040fe20000010838 */
[----:B------:R-:W-:Y:S01]  /*e920*/  FFMA.FTZ R58, R43, R54, R58 ;  /* 0x000000362b3a7223 */ /* 0x000fe2000001003a */
[----:B------:R-:W-:Y:S02]  /*e930*/  HADD2.F32 R43, -RZ, R3.H1_H1 ;  /* 0x30000003ff2b7230 */ /* 0x000fe40000004100 */
[-C--:B------:R-:W-:Y:S01]  /*e940*/  FMUL.FTZ R57, R8, R47.reuse ;  /* 0x0000002f08397220 */ /* 0x080fe20000410000 */
[----:B------:R-:W-:Y:S01]  /*e950*/  FFMA.FTZ R55, R4, R47, -R55 ;  /* 0x0000002f04377223 */ /* 0x000fe20000010837 */
[C---:B------:R-:W-:Y:S01]  /*e960*/  FMUL.FTZ R47, R48.reuse, R53 ;  /* 0x00000035302f7220 */ /* 0x040fe20000410000 */
[----:B------:R-:W-:Y:S02]  /*e970*/  HADD2.F32 R9, -RZ, R9.H1_H1 ;  /* 0x30000009ff097230 */ /* 0x000fe40000004100 */
[----:B------:R-:W-:Y:S01]  /*e980*/  FMUL.FTZ R48, R48, R43 ;  /* 0x0000002b30307220 */ /* 0x000fe20000410000 */
[----:B------:R-:W-:-:S02]  /*e990*/  HADD2.F32 R52, -RZ, R20.H1_H1 ;  /* 0x30000014ff347230 */ /* 0x000fc40000004100 */
[----:B------:R-:W-:Y:S01]  /*e9a0*/  FFMA.FTZ R57, R4, R51, R57 ;  /* 0x0000003304397223 */ /* 0x000fe20000010039 */
[----:B------:R-:W-:Y:S02]  /*e9b0*/  HADD2.F32 R4, -RZ, R12.H1_H1 ;  /* 0x3000000cff047230 */ /* 0x000fe40000004100 */
[C---:B------:R-:W-:Y:S01]  /*e9c0*/  FFMA.FTZ R47, R44.reuse, R43, -R47 ;  /* 0x0000002b2c2f7223 */ /* 0x040fe2000001082f */
[----:B------:R-:W-:Y:S01]  /*e9d0*/  FFMA.FTZ R48, R44, R53, R48 ;  /* 0x000000352c307223 */ /* 0x000fe20000010030 */
[----:B------:R-:W-:Y:S02]  /*e9e0*/  HADD2.F32 R49, -RZ, R10.H0_H0 ;  /* 0x2000000aff317230 */ /* 0x000fe40000004100 */
[C---:B------:R-:W-:Y:S01]  /*e9f0*/  FMUL.FTZ R54, R9.reuse, R52 ;  /* 0x0000003409367220 */ /* 0x040fe20000410000 */
[----:B------:R-:W-:Y:S02]  /*ea00*/  HADD2.F32 R8, -RZ, R13.H0_H0 ;  /* 0x2000000dff087230 */ /* 0x000fe40000004100 */
[----:B------:R-:W-:Y:S01]  /*ea10*/  FMUL.FTZ R60, R9, R4 ;  /* 0x00000004093c7220 */ /* 0x000fe20000410000 */
[----:B------:R-:W-:-:S02]  /*ea20*/  HADD2.F32 R44, -RZ, R21.H0_H0 ;  /* 0x20000015ff2c7230 */ /* 0x000fc40000004100 */
[----:B------:R-:W-:Y:S01]  /*ea30*/  FFMA.FTZ R54, R5, R4, -R54 ;  /* 0x0000000405367223 */ /* 0x000fe20000010836 */
[----:B------:R-:W-:Y:S02]  /*ea40*/  HADD2.F32 R10, -RZ, R10.H1_H1 ;  /* 0x3000000aff0a7230 */ /* 0x000fe40000004100 */
[C---:B------:R-:W-:Y:S01]  /*ea50*/  FMUL.FTZ R53, R49.reuse, R8 ;  /* 0x0000000831357220 */ /* 0x040fe20000410000 */
[----:B------:R-:W-:Y:S02]  /*ea60*/  HADD2.F32 R43, -RZ, R24.H0_H0 ;  /* 0x20000018ff2b7230 */ /* 0x000fe40000004100 */
[----:B------:R-:W-:Y:S01]  /*ea70*/  FMUL.FTZ R4, R49, R44 ;  /* 0x0000002c31047220 */ /* 0x000fe20000410000 */
[----:B------:R-:W-:Y:S02]  /*ea80*/  HADD2.F32 R9, -RZ, R14.H0_H0 ;  /* 0x2000000eff097230 */ /* 0x000fe40000004100 */
[----:B------:R-:W-:Y:S01]  /*ea90*/  FFMA.FTZ R49, R5, R52, R60 ;  /* 0x0000003405317223 */ /* 0x000fe2000001003c */
[C---:B------:R-:W-:Y:S01]  /*eaa0*/  FFMA.FTZ R53, R45.reuse, R44, R53 ;  /* 0x0000002c2d357223 */ /* 0x040fe20000010035 */
[C---:B------:R-:W-:Y:S01]  /*eab0*/  FMUL.FTZ R5, R10.reuse, R43 ;  /* 0x0000002b0a057220 */ /* 0x040fe20000410000 */
[----:B------:R-:W-:Y:S01]  /*eac0*/  FFMA.FTZ R51, R45, R8, -R4 ;  /* 0x000000082d337223 */ /* 0x000fe20000010804 */
[----:B------:R-:W-:Y:S01]  /*ead0*/  FMUL.FTZ R45, R10, R9 ;  /* 0x000000090a2d7220 */ /* 0x000fe20000410000 */
[----:B------:R-:W-:-:S02]  /*eae0*/  HADD2.F32 R50, -RZ, R11.H0_H0 ;  /* 0x2000000bff327230 */ /* 0x000fc40000004100 */
[C---:B------:R-:W-:Y:S01]  /*eaf0*/  FFMA.FTZ R10, R6.reuse, R9, -R5 ;  /* 0x00000009060a7223 */ /* 0x040fe20000010805 */
[----:B------:R-:W-:Y:S02]  /*eb00*/  HADD2.F32 R9, -RZ, R21.H1_H1 ;  /* 0x30000015ff097230 */ /* 0x000fe40000004100 */
[----:B------:R-:W-:Y:S01]  /*eb10*/  FFMA.FTZ R44, R6, R43, R45 ;  /* 0x0000002b062c7223 */ /* 0x000fe2000001002d */
[----:B------:R-:W-:Y:S02]  /*eb20*/  HADD2.F32 R5, -RZ, R13.H1_H1 ;  /* 0x3000000dff057230 */ /* 0x000fe40000004100 */
[----:B------:R-:W-:Y:S02]  /*eb30*/  HADD2.F32 R11, -RZ, R11.H1_H1 ;  /* 0x3000000bff0b7230 */ /* 0x000fe40000004100 */
[C---:B------:R-:W-:Y:S01]  /*eb40*/  FMUL.FTZ R43, R50.reuse, R9 ;  /* 0x00000009322b7220 */ /* 0x040fe20000410000 */
[----:B------:R-:W-:Y:S02]  /*eb50*/  HADD2.F32 R8, -RZ, R24.H1_H1 ;  /* 0x30000018ff087230 */ /* 0x000fe40000004100 */
[----:B------:R-:W-:Y:S01]  /*eb60*/  FMUL.FTZ R50, R50, R5 ;  /* 0x0000000532327220 */ /* 0x000fe20000410000 */
[----:B------:R-:W-:-:S02]  /*eb70*/  HADD2.F32 R4, -RZ, R14.H1_H1 ;  /* 0x3000000eff047230 */ /* 0x000fc40000004100 */
[----:B------:R-:W-:Y:S01]  /*eb80*/  FFMA.FTZ R43, R46, R5, -R43 ;  /* 0x000000052e2b7223 */ /* 0x000fe2000001082b */
[----:B------:R-:W-:Y:S02]  /*eb90*/  HADD2.F32 R7, -RZ, R7.H1_H1 ;  /* 0x30000007ff077230 */ /* 0x000fe40000004100 */
[C---:B------:R-:W-:Y:S01]  /*eba0*/  FMUL.FTZ R6, R11.reuse, R8 ;  /* 0x000000080b067220 */ /* 0x040fe20000410000 */
[----:B------:R-:W-:Y:S01]  /*ebb0*/  F2FP.F16.F32.PACK_AB R5, R54, R47 ;  /* 0x0000002f3605723e */ /* 0x000fe200000000ff */
[-C--:B------:R-:W-:Y:S01]  /*ebc0*/  FMUL.FTZ R45, R11, R4.reuse ;  /* 0x000000040b2d7220 */ /* 0x080fe20000410000 */
[----:B------:R-:W-:Y:S01]  /*ebd0*/  FFMA.FTZ R11, R46, R9, R50 ;  /* 0x000000092e0b7223 */ /* 0x000fe20000010032 */
[----:B------:R-:W-:Y:S01]  /*ebe0*/  FFMA.FTZ R46, R7, R4, -R6 ;  /* 0x00000004072e7223 */ /* 0x000fe20000010806 */
[----:B------:R-:W-:Y:S01]  /*ebf0*/  F2FP.F16.F32.PACK_AB R4, R55, R56 ;  /* 0x000000383704723e */ /* 0x000fe200000000ff */
[----:B------:R-:W-:Y:S01]  /*ec00*/  FFMA.FTZ R50, R7, R8, R45 ;  /* 0x0000000807327223 */ /* 0x000fe2000001002d */
[----:B------:R-:W-:-:S02]  /*ec10*/  F2FP.F16.F32.PACK_AB R6, R10, R51 ;  /* 0x000000330a06723e */ /* 0x000fc400000000ff */
[----:B------:R-:W-:Y:S02]  /*ec20*/  F2FP.F16.F32.PACK_AB R7, R46, R43 ;  /* 0x0000002b2e07723e */ /* 0x000fe400000000ff */
[----:B------:R-:W-:Y:S02]  /*ec30*/  F2FP.F16.F32.PACK_AB R8, R57, R58 ;  /* 0x0000003a3908723e */ /* 0x000fe400000000ff */
[----:B------:R-:W-:Y:S01]  /*ec40*/  F2FP.F16.F32.PACK_AB R9, R49, R48 ;  /* 0x000000303109723e */ /* 0x000fe200000000ff */
[----:B------:R3:W-:Y:S01]  /*ec50*/  STS.128 [R214], R4 ;  /* 0x00000004d6007388 */ /* 0x0007e20000000c00 */
[----:B------:R-:W-:Y:S02]  /*ec60*/  F2FP.F16.F32.PACK_AB R10, R44, R53 ;  /* 0x000000352c0a723e */ /* 0x000fe400000000ff */
[----:B------:R-:W-:-:S05]  /*ec70*/  F2FP.F16.F32.PACK_AB R11, R50, R11 ;  /* 0x0000000b320b723e */ /* 0x000fca00000000ff */
[----:B------:R3:W-:Y:S02]  /*ec80*/  STS.128 [R42+0x10400], R8 ;  /* 0x010400082a007388 */ /* 0x0007e40000000c00 */
.L_x_609:
[----:B------:R-:W-:Y:S05]  /*ec90*/  BSYNC B1 ;  /* 0x0000000000017941 */ /* 0x000fea0003800000 */
.L_x_608:
[----:B------:R-:W-:-:S13]  /*eca0*/  ISETP.GE.AND P0, PT, R202, R0, PT ;  /* 0x00000000ca00720c */ /* 0x000fda0003f06270 */
[----:B------:R-:W-:Y:S05]  /*ecb0*/  @P0 BRA `(.L_x_589) ;  /* 0x0000001000340947 */ /* 0x000fea0003800000 */
[----:B------:R-:W4:Y:S01]  /*ecc0*/  LDC R0, c[0x0][0x3d4] ;  /* 0x0000f500ff007b82 */ /* 0x000f220000000800 */
[----:B------:R-:W-:Y:S01]  /*ecd0*/  BSSY B1, `(.L_x_614) ;  /* 0x000005b000017945 */ /* 0x000fe20003800000 */
[-C--:B----4-:R-:W-:Y:S02]  /*ece0*/  ISETP.GE.AND P0, PT, R22, R0.reuse, PT ;  /* 0x000000001600720c */ /* 0x090fe40003f06270 */
[-C--:B------:R-:W-:Y:S02]  /*ecf0*/  ISETP.GE.AND P1, PT, R184, R0.reuse, PT ;  /* 0x00000000b800720c */ /* 0x080fe40003f26270 */
[----:B------:R-:W-:-:S09]  /*ed00*/  ISETP.GE.AND P2, PT, R185, R0, PT ;  /* 0x00000000b900720c */ /* 0x000fd20003f46270 */
[----:B------:R-:W-:Y:S05]  /*ed10*/  @P0 BRA `(.L_x_615) ;  /* 0x0000000400580947 */ /* 0x000fea0003800000 */
[----:B-123--:R-:W-:Y:S01]  /*ed20*/  LEA.HI R4, R0, R206, RZ, 0x1d ;  /* 0x000000ce00047211 */ /* 0x00efe200078fe8ff */
[----:B------:R-:W-:Y:S02]  /*ed30*/  HADD2.F32 R53, -RZ, R36.H0_H0 ;  /* 0x20000024ff357230 */ /* 0x000fe40000004100 */
[----:B------:R-:W-:Y:S01]  /*ed40*/  HADD2.F32 R51, -RZ, R33.H0_H0 ;  /* 0x20000021ff337230 */ /* 0x000fe20000004100 */
[----:B0-----:R-:W-:Y:S01]  /*ed50*/  SHF.R.S32.HI R5, RZ, 0x1f, R4 ;  /* 0x0000001fff057819 */ /* 0x001fe20000011404 */
[----:B------:R-:W-:Y:S02]  /*ed60*/  IMAD.SHL.U32 R6, R4, 0x8, RZ ;  /* 0x0000000804067824 */ /* 0x000fe400078e00ff */
[----:B------:R-:W-:Y:S01]  /*ed70*/  HADD2.F32 R58, -RZ, R37.H0_H0 ;  /* 0x20000025ff3a7230 */ /* 0x000fe20000004100 */
[----:B------:R-:W-:Y:S01]  /*ed80*/  LEA.HI R4, R5, R4, RZ, 0x3 ;  /* 0x0000000405047211 */ /* 0x000fe200078f18ff */
[----:B------:R-:W-:Y:S01]  /*ed90*/  HADD2.F32 R56, -RZ, R34.H0_H0 ;  /* 0x20000022ff387230 */ /* 0x000fe20000004100 */
[----:B------:R-:W-:Y:S01]  /*eda0*/  LOP3.LUT R5, R187, 0x38, R6, 0xf8, !PT ;  /* 0x00000038bb057812 */ /* 0x000fe200078ef806 */
[----:B------:R-:W-:Y:S01]  /*edb0*/  HADD2.F32 R60, -RZ, R36.H1_H1 ;  /* 0x30000024ff3c7230 */ /* 0x000fe20000004100 */
[----:B------:R-:W-:Y:S01]  /*edc0*/  SHF.L.U32 R4, R4, 0xa, RZ ;  /* 0x0000000a04047819 */ /* 0x000fe200000006ff */
[----:B------:R-:W-:Y:S01]  /*edd0*/  HADD2.F32 R36, -RZ, R33.H1_H1 ;  /* 0x30000021ff247230 */ /* 0x000fe20000004100 */
[----:B------:R-:W-:Y:S01]  /*ede0*/  LOP3.LUT R8, R5, R218, RZ, 0x3c, !PT ;  /* 0x000000da05087212 */ /* 0x000fe200078e3cff */
[----:B------:R-:W-:Y:S01]  /*edf0*/  HADD2.F32 R55, -RZ, R37.H1_H1 ;  /* 0x30000025ff377230 */ /* 0x000fe20000004100 */
[----:B------:R-:W-:Y:S01]  /*ee00*/  LOP3.LUT R9, R4, 0x7fffe000, RZ, 0xc0, !PT ;  /* 0x7fffe00004097812 */ /* 0x000fe200078ec0ff */
[--C-:B------:R-:W-:Y:S01]  /*ee10*/  HADD2.F32 R57, -RZ, R38.reuse.H0_H0 ;  /* 0x20000026ff397230 */ /* 0x100fe20000004100 */
[----:B------:R-:W0:Y:S01]  /*ee20*/  LDS.128 R4, [R216] ;  /* 0x00000000d8047984 */ /* 0x000e220000000c00 */
[----:B------:R-:W-:Y:S01]  /*ee30*/  HADD2.F32 R38, -RZ, R38.H1_H1 ;  /* 0x30000026ff267230 */ /* 0x000fe20000004100 */
[----:B------:R-:W-:-:S05]  /*ee40*/  IADD3 R9, R8, R9, R193 ;  /* 0x0000000908097210 */ /* 0x000fca0007ffe0c1 */
        /* <DEDUP_REMOVED lines=10> */
[--C-:B------:R-:W-:Y:S02]  /*eef0*/  HADD2.F32 R48, -RZ, R9.reuse.H0_H0 ;  /* 0x20000009ff307230 */ /* 0x100fe40000004100 */
[-C--:B------:R-:W-:Y:S01]  /*ef00*/  FMUL.FTZ R52, R53, R47.reuse ;  /* 0x0000002f35347220 */ /* 0x080fe20000410000 */
[C---:B------:R-:W-:Y:S01]  /*ef10*/  FMUL.FTZ R54, R51.reuse, R47 ;  /* 0x0000002f33367220 */ /* 0x040fe20000410000 */
[----:B------:R-:W-:Y:S02]  /*ef20*/  HADD2.F32 R9, -RZ, R9.H1_H1 ;  /* 0x30000009ff097230 */ /* 0x000fe40000004100 */
[-C--:B------:R-:W-:Y:S01]  /*ef30*/  FMUL.FTZ R47, R58, R8.reuse ;  /* 0x000000083a2f7220 */ /* 0x080fe20000410000 */
[----:B------:R-:W-:Y:S01]  /*ef40*/  FFMA.FTZ R52, R51, R43, -R52 ;  /* 0x0000002b33347223 */ /* 0x000fe20000010834 */
[----:B------:R-:W-:Y:S01]  /*ef50*/  FMUL.FTZ R33, R56, R8 ;  /* 0x0000000838217220 */ /* 0x000fe20000410000 */
[----:B------:R-:W-:-:S02]  /*ef60*/  HADD2.F32 R51, -RZ, R34.H1_H1 ;  /* 0x30000022ff337230 */ /* 0x000fc40000004100 */
[----:B------:R-:W-:Y:S01]  /*ef70*/  FFMA.FTZ R54, R53, R43, R54 ;  /* 0x0000002b35367223 */ /* 0x000fe20000010036 */
[-C--:B------:R-:W-:Y:S01]  /*ef80*/  FFMA.FTZ R47, R56, R4.reuse, -R47 ;  /* 0x00000004382f7223 */ /* 0x080fe2000001082f */
[----:B------:R-:W-:Y:S01]  /*ef90*/  FFMA.FTZ R33, R58, R4, R33 ;  /* 0x000000043a217223 */ /* 0x000fe20000010021 */
[--C-:B------:R-:W-:Y:S02]  /*efa0*/  HADD2.F32 R49, -RZ, R10.reuse.H0_H0 ;  /* 0x2000000aff317230 */ /* 0x100fe40000004100 */
[----:B------:R-:W-:Y:S01]  /*efb0*/  FMUL.FTZ R43, R60, R48 ;  /* 0x000000303c2b7220 */ /* 0x000fe20000410000 */
[-C--:B------:R-:W-:Y:S01]  /*efc0*/  FMUL.FTZ R4, R55, R9.reuse ;  /* 0x0000000937047220 */ /* 0x080fe20000410000 */
[----:B------:R-:W-:Y:S02]  /*efd0*/  HADD2.F32 R53, -RZ, R35.H0_H0 ;  /* 0x20000023ff357230 */ /* 0x000fe40000004100 */
[----:B------:R-:W-:Y:S01]  /*efe0*/  FMUL.FTZ R8, R51, R9 ;  /* 0x0000000933087220 */ /* 0x000fe20000410000 */
[----:B------:R-:W-:-:S02]  /*eff0*/  HADD2.F32 R10, -RZ, R10.H1_H1 ;  /* 0x3000000aff0a7230 */ /* 0x000fc40000004100 */
[C---:B------:R-:W-:Y:S01]  /*f000*/  FMUL.FTZ R37, R36.reuse, R48 ;  /* 0x0000003024257220 */ /* 0x040fe20000410000 */
[----:B------:R-:W-:Y:S02]  /*f010*/  HADD2.F32 R58, -RZ, R39.H0_H0 ;  /* 0x20000027ff3a7230 */ /* 0x000fe40000004100 */
[----:B------:R-:W-:Y:S01]  /*f020*/  FFMA.FTZ R43, R36, R44, -R43 ;  /* 0x0000002c242b7223 */ /* 0x000fe2000001082b */
[----:B------:R-:W-:Y:S02]  /*f030*/  HADD2.F32 R56, -RZ, R41.H0_H0 ;  /* 0x20000029ff387230 */ /* 0x000fe40000004100 */
[----:B------:R-:W-:Y:S01]  /*f040*/  FFMA.FTZ R34, R51, R5, -R4 ;  /* 0x0000000533227223 */ /* 0x000fe20000010804 */
[-C--:B------:R-:W-:Y:S01]  /*f050*/  FMUL.FTZ R4, R57, R49.reuse ;  /* 0x0000003139047220 */ /* 0x080fe20000410000 */
[----:B------:R-:W-:Y:S01]  /*f060*/  FMUL.FTZ R48, R53, R49 ;  /* 0x0000003135307220 */ /* 0x000fe20000410000 */
[----:B------:R-:W-:Y:S01]  /*f070*/  FFMA.FTZ R36, R55, R5, R8 ;  /* 0x0000000537247223 */ /* 0x000fe20000010008 */
[----:B------:R-:W-:-:S02]  /*f080*/  HADD2.F32 R50, -RZ, R11.H0_H0 ;  /* 0x2000000bff327230 */ /* 0x000fc40000004100 */
[-C--:B------:R-:W-:Y:S01]  /*f090*/  FMUL.FTZ R5, R58, R10.reuse ;  /* 0x0000000a3a057220 */ /* 0x080fe20000410000 */
[----:B------:R-:W-:Y:S01]  /*f0a0*/  FMUL.FTZ R9, R56, R10 ;  /* 0x0000000a38097220 */ /* 0x000fe20000410000 */
[----:B------:R-:W-:Y:S02]  /*f0b0*/  HADD2.F32 R8, -RZ, R35.H1_H1 ;  /* 0x30000023ff087230 */ /* 0x000fe40000004100 */
[----:B------:R-:W-:Y:S01]  /*f0c0*/  FFMA.FTZ R37, R60, R44, R37 ;  /* 0x0000002c3c257223 */ /* 0x000fe20000010025 */
[----:B------:R-:W-:Y:S02]  /*f0d0*/  HADD2.F32 R11, -RZ, R11.H1_H1 ;  /* 0x3000000bff0b7230 */ /* 0x000fe40000004100 */
[-C--:B------:R-:W-:Y:S01]  /*f0e0*/  FFMA.FTZ R44, R53, R45.reuse, -R4 ;  /* 0x0000002d352c7223 */ /* 0x080fe20000010804 */
[----:B------:R-:W-:Y:S02]  /*f0f0*/  HADD2.F32 R39, -RZ, R39.H1_H1 ;  /* 0x30000027ff277230 */ /* 0x000fe40000004100 */
[----:B------:R-:W-:Y:S01]  /*f100*/  FFMA.FTZ R48, R57, R45, R48 ;  /* 0x0000002d39307223 */ /* 0x000fe20000010030 */
[----:B------:R-:W-:-:S02]  /*f110*/  HADD2.F32 R41, -RZ, R41.H1_H1 ;  /* 0x30000029ff297230 */ /* 0x000fc40000004100 */
[-C--:B------:R-:W-:Y:S01]  /*f120*/  FFMA.FTZ R45, R56, R6.reuse, -R5 ;  /* 0x00000006382d7223 */ /* 0x080fe20000010805 */
[--C-:B------:R-:W-:Y:S02]  /*f130*/  HADD2.F32 R46, -RZ, R7.reuse.H0_H0 ;  /* 0x20000007ff2e7230 */ /* 0x100fe40000004100 */
[----:B------:R-:W-:Y:S01]  /*f140*/  FFMA.FTZ R35, R58, R6, R9 ;  /* 0x000000063a237223 */ /* 0x000fe20000010009 */
[-C--:B------:R-:W-:Y:S01]  /*f150*/  FMUL.FTZ R5, R38, R50.reuse ;  /* 0x0000003226057220 */ /* 0x080fe20000410000 */
[----:B------:R-:W-:Y:S02]  /*f160*/  HADD2.F32 R7, -RZ, R7.H1_H1 ;  /* 0x30000007ff077230 */ /* 0x000fe40000004100 */
[C---:B------:R-:W-:Y:S01]  /*f170*/  FMUL.FTZ R9, R8.reuse, R50 ;  /* 0x0000003208097220 */ /* 0x040fe20000410000 */
[-C--:B------:R-:W-:Y:S01]  /*f180*/  FMUL.FTZ R4, R39, R11.reuse ;  /* 0x0000000b27047220 */ /* 0x080fe20000410000 */
[C---:B------:R-:W-:Y:S01]  /*f190*/  FMUL.FTZ R6, R41.reuse, R11 ;  /* 0x0000000b29067220 */ /* 0x040fe20000410000 */
[-C--:B------:R-:W-:Y:S01]  /*f1a0*/  FFMA.FTZ R11, R8, R46.reuse, -R5 ;  /* 0x0000002e080b7223 */ /* 0x080fe20000010805 */
[----:B------:R-:W-:Y:S01]  /*f1b0*/  FFMA.FTZ R46, R38, R46, R9 ;  /* 0x0000002e262e7223 */ /* 0x000fe20000010009 */
[-C--:B------:R-:W-:Y:S01]  /*f1c0*/  FFMA.FTZ R38, R41, R7.reuse, -R4 ;  /* 0x0000000729267223 */ /* 0x080fe20000010804 */
        /* <DEDUP_REMOVED lines=8> */
[----:B------:R-:W-:-:S02]  /*f250*/  F2FP.F16.F32.PACK_AB R10, R35, R48 ;  /* 0x00000030230a723e */ /* 0x000fc400000000ff */
[----:B------:R-:W-:-:S05]  /*f260*/  F2FP.F16.F32.PACK_AB R11, R39, R46 ;  /* 0x0000002e270b723e */ /* 0x000fca00000000ff */
[----:B------:R4:W-:Y:S02]  /*f270*/  STS.128 [R42+0x10400], R8 ;  /* 0x010400082a007388 */ /* 0x0009e40000000c00 */
.L_x_615:
[----:B------:R-:W-:Y:S05]  /*f280*/  BSYNC B1 ;  /* 0x0000000000017941 */ /* 0x000fea0003800000 */
.L_x_614:
[----:B------:R-:W-:Y:S04]  /*f290*/  BSSY B1, `(.L_x_616) ;  /* 0x0000058000017945 */ /* 0x000fe80003800000 */
[----:B------:R-:W-:Y:S05]  /*f2a0*/  @P1 BRA `(.L_x_617) ;  /* 0x0000000400581947 */ /* 0x000fea0003800000 */
[----:B-1234-:R-:W-:Y:S01]  /*f2b0*/  LEA.HI R4, R0, R209, RZ, 0x1d ;  /* 0x000000d100047211 */ /* 0x01efe200078fe8ff */
[----:B------:R-:W-:Y:S02]  /*f2c0*/  HADD2.F32 R44, -RZ, R25.H0_H0 ;  /* 0x20000019ff2c7230 */ /* 0x000fe40000004100 */
[----:B------:R-:W-:Y:S01]  /*f2d0*/  HADD2.F32 R46, -RZ, R29.H0_H0 ;  /* 0x2000001dff2e7230 */ /* 0x000fe20000004100 */
[----:B0-----:R-:W-:Y:S01]  /*f2e0*/  SHF.R.S32.HI R5, RZ, 0x1f, R4 ;  /* 0x0000001fff057819 */ /* 0x001fe20000011404 */
[--C-:B------:R-:W-:Y:S01]  /*f2f0*/  HADD2.F32 R48, -RZ, R30.reuse.H0_H0 ;  /* 0x2000001eff307230 */ /* 0x100fe20000004100 */
[----:B------:R-:W-:Y:S01]  /*f300*/  SHF.L.U32 R6, R4, 0x3, RZ ;  /* 0x0000000304067819 */ /* 0x000fe200000006ff */
[----:B------:R-:W-:Y:S01]  /*f310*/  HADD2.F32 R47, -RZ, R25.H1_H1 ;  /* 0x30000019ff2f7230 */ /* 0x000fe20000004100 */
[----:B------:R-:W-:Y:S01]  /*f320*/  LEA.HI R4, R5, R4, RZ, 0x3 ;  /* 0x0000000405047211 */ /* 0x000fe200078f18ff */
[----:B------:R-:W-:Y:S01]  /*f330*/  HADD2.F32 R49, -RZ, R29.H1_H1 ;  /* 0x3000001dff317230 */ /* 0x000fe20000004100 */
[----:B------:R-:W-:Y:S01]  /*f340*/  LOP3.LUT R5, R187, 0x38, R6, 0xf8, !PT ;  /* 0x00000038bb057812 */ /* 0x000fe200078ef806 */
[----:B------:R-:W-:-:S02]  /*f350*/  HADD2.F32 R51, -RZ, R30.H1_H1 ;  /* 0x3000001eff337230 */ /* 0x000fc40000004100 */
[----:B------:R-:W-:Y:S01]  /*f360*/  IMAD.SHL.U32 R4, R4, 0x400, RZ ;  /* 0x0000040004047824 */ /* 0x000fe200078e00ff */
[----:B------:R-:W-:-:S04]  /*f370*/  LOP3.LUT R8, R5, R218, RZ, 0x3c, !PT ;  /* 0x000000da05087212 */ /* 0x000fc800078e3cff */
[----:B------:R-:W-:Y:S02]  /*f380*/  LOP3.LUT R9, R4, 0x7fffe000, RZ, 0xc0, !PT ;  /* 0x7fffe00004097812 */ /* 0x000fe400078ec0ff */
[----:B------:R-:W0:Y:S02]  /*f390*/  LDS.128 R4, [R213] ;  /* 0x00000000d5047984 */ /* 0x000e240000000c00 */
[----:B------:R-:W-:-:S04]  /*f3a0*/  IADD3 R9, R8, R9, R193 ;  /* 0x0000000908097210 */ /* 0x000fc80007ffe0c1 */
        /* <DEDUP_REMOVED lines=12> */
[----:B------:R-:W-:Y:S01]  /*f470*/  FMUL.FTZ R45, R44, R38 ;  /* 0x000000262c2d7220 */ /* 0x000fe20000410000 */
[----:B------:R-:W-:Y:S02]  /*f480*/  HADD2.F32 R38, -RZ, R26.H0_H0 ;  /* 0x2000001aff267230 */ /* 0x000fe40000004100 */
[----:B------:R-:W-:Y:S01]  /*f490*/  FMUL.FTZ R29, R48, R8 ;  /* 0x00000008301d7220 */ /* 0x000fe20000410000 */
[----:B------:R-:W-:-:S02]  /*f4a0*/  HADD2.F32 R9, -RZ, R9.H1_H1 ;  /* 0x30000009ff097230 */ /* 0x000fc40000004100 */
[----:B------:R-:W-:Y:S01]  /*f4b0*/  FFMA.FTZ R43, R44, R34, -R43 ;  /* 0x000000222c2b7223 */ /* 0x000fe2000001082b */
[--C-:B------:R-:W-:Y:S02]  /*f4c0*/  HADD2.F32 R41, -RZ, R10.reuse.H0_H0 ;  /* 0x2000000aff297230 */ /* 0x100fe40000004100 */
[C---:B------:R-:W-:Y:S01]  /*f4d0*/  FMUL.FTZ R25, R38.reuse, R8 ;  /* 0x0000000826197220 */ /* 0x040fe20000410000 */
[----:B------:R-:W-:Y:S01]  /*f4e0*/  FFMA.FTZ R8, R38, R4, -R29 ;  /* 0x0000000426087223 */ /* 0x000fe2000001081d */
[----:B------:R-:W-:Y:S02]  /*f4f0*/  HADD2.F32 R10, -RZ, R10.H1_H1 ;  /* 0x3000000aff0a7230 */ /* 0x000fe40000004100 */
[----:B------:R-:W-:Y:S01]  /*f500*/  FFMA.FTZ R45, R46, R34, R45 ;  /* 0x000000222e2d7223 */ /* 0x000fe2000001002d */
[----:B------:R-:W-:Y:S01]  /*f510*/  FFMA.FTZ R30, R48, R4, R25 ;  /* 0x00000004301e7223 */ /* 0x000fe20000010019 */
[----:B------:R-:W-:Y:S02]  /*f520*/  HADD2.F32 R25, -RZ, R26.H1_H1 ;  /* 0x3000001aff197230 */ /* 0x000fe40000004100 */
[----:B------:R-:W-:Y:S01]  /*f530*/  FMUL.FTZ R4, R51, R9 ;  /* 0x0000000933047220 */ /* 0x000fe20000410000 */
[----:B------:R-:W-:-:S02]  /*f540*/  HADD2.F32 R48, -RZ, R32.H0_H0 ;  /* 0x20000020ff307230 */ /* 0x000fc40000004100 */
[-C--:B------:R-:W-:Y:S01]  /*f550*/  FMUL.FTZ R34, R49, R39.reuse ;  /* 0x0000002731227220 */ /* 0x080fe20000410000 */
[----:B------:R-:W-:Y:S01]  /*f560*/  FMUL.FTZ R38, R47, R39 ;  /* 0x000000272f267220 */ /* 0x000fe20000410000 */
[C---:B------:R-:W-:Y:S01]  /*f570*/  FMUL.FTZ R26, R25.reuse, R9 ;  /* 0x00000009191a7220 */ /* 0x040fe20000410000 */
[----:B------:R-:W-:Y:S01]  /*f580*/  FFMA.FTZ R9, R25, R5, -R4 ;  /* 0x0000000519097223 */ /* 0x000fe20000010804 */
[----:B------:R-:W-:Y:S02]  /*f590*/  HADD2.F32 R4, -RZ, R28.H0_H0 ;  /* 0x2000001cff047230 */ /* 0x000fe40000004100 */
[----:B------:R-:W-:Y:S01]  /*f5a0*/  FFMA.FTZ R34, R47, R35, -R34 ;  /* 0x000000232f227223 */ /* 0x000fe20000010822 */
[----:B------:R-:W-:Y:S01]  /*f5b0*/  FFMA.FTZ R25, R51, R5, R26 ;  /* 0x0000000533197223 */ /* 0x000fe2000001001a */
[----:B------:R-:W-:Y:S01]  /*f5c0*/  FMUL.FTZ R5, R48, R10 ;  /* 0x0000000a30057220 */ /* 0x000fe20000410000 */
[----:B------:R-:W-:Y:S01]  /*f5d0*/  FFMA.FTZ R38, R49, R35, R38 ;  /* 0x0000002331267223 */ /* 0x000fe20000010026 */
[----:B------:R-:W-:-:S02]  /*f5e0*/  HADD2.F32 R42, -RZ, R11.H0_H0 ;  /* 0x2000000bff2a7230 */ /* 0x000fc40000004100 */
[C---:B------:R-:W-:Y:S01]  /*f5f0*/  FMUL.FTZ R35, R4.reuse, R10 ;  /* 0x0000000a04237220 */ /* 0x040fe20000410000 */
[----:B------:R-:W-:Y:S02]  /*f600*/  HADD2.F32 R46, -RZ, R31.H0_H0 ;  /* 0x2000001fff2e7230 */ /* 0x000fe40000004100 */
[-C--:B------:R-:W-:Y:S01]  /*f610*/  FFMA.FTZ R10, R4, R6.reuse, -R5 ;  /* 0x00000006040a7223 */ /* 0x080fe20000010805 */
[----:B------:R-:W-:Y:S02]  /*f620*/  HADD2.F32 R11, -RZ, R11.H1_H1 ;  /* 0x3000000bff0b7230 */ /* 0x000fe40000004100 */
[----:B------:R-:W-:Y:S01]  /*f630*/  FFMA.FTZ R26, R48, R6, R35 ;  /* 0x00000006301a7223 */ /* 0x000fe20000010023 */
[----:B------:R-:W-:Y:S02]  /*f640*/  HADD2.F32 R44, -RZ, R27.H0_H0 ;  /* 0x2000001bff2c7230 */ /* 0x000fe40000004100 */
[----:B------:R-:W-:Y:S01]  /*f650*/  FMUL.FTZ R29, R46, R41 ;  /* 0x000000292e1d7220 */ /* 0x000fe20000410000 */
[----:B------:R-:W-:-:S02]  /*f660*/  HADD2.F32 R31, -RZ, R31.H1_H1 ;  /* 0x3000001fff1f7230 */ /* 0x000fc40000004100 */
[----:B------:R-:W-:Y:S02]  /*f670*/  HADD2.F32 R39, -RZ, R32.H1_H1 ;  /* 0x30000020ff277230 */ /* 0x000fe40000004100 */
[----:B------:R-:W-:Y:S01]  /*f680*/  FMUL.FTZ R41, R44, R41 ;  /* 0x000000292c297220 */ /* 0x000fe20000410000 */
[----:B------:R-:W-:Y:S02]  /*f690*/  HADD2.F32 R27, -RZ, R27.H1_H1 ;  /* 0x3000001bff1b7230 */ /* 0x000fe40000004100 */
[-C--:B------:R-:W-:Y:S01]  /*f6a0*/  FMUL.FTZ R4, R31, R42.reuse ;  /* 0x0000002a1f047220 */ /* 0x080fe20000410000 */
[----:B------:R-:W-:Y:S02]  /*f6b0*/  HADD2.F32 R5, -RZ, R28.H1_H1 ;  /* 0x3000001cff057230 */ /* 0x000fe40000004100 */
[----:B------:R-:W-:Y:S01]  /*f6c0*/  FMUL.FTZ R6, R39, R11 ;  /* 0x0000000b27067220 */ /* 0x000fe20000410000 */
[--C-:B------:R-:W-:Y:S02]  /*f6d0*/  HADD2.F32 R37, -RZ, R7.reuse.H0_H0 ;  /* 0x20000007ff257230 */ /* 0x100fe40000004100 */
[----:B------:R-:W-:Y:S01]  /*f6e0*/  FMUL.FTZ R42, R27, R42 ;  /* 0x0000002a1b2a7220 */ /* 0x000fe20000410000 */
[----:B------:R-:W-:-:S02]  /*f6f0*/  HADD2.F32 R7, -RZ, R7.H1_H1 ;  /* 0x30000007ff077230 */ /* 0x000fc40000004100 */
[----:B------:R-:W-:Y:S01]  /*f700*/  FMUL.FTZ R32, R5, R11 ;  /* 0x0000000b05207220 */ /* 0x000fe20000410000 */
[-C--:B------:R-:W-:Y:S01]  /*f710*/  FFMA.FTZ R29, R44, R36.reuse, -R29 ;  /* 0x000000242c1d7223 */ /* 0x080fe2000001081d */
[----:B------:R-:W-:Y:S01]  /*f720*/  FFMA.FTZ R11, R27, R37, -R4 ;  /* 0x000000251b0b7223 */ /* 0x000fe20000010804 */
[----:B------:R-:W-:Y:S01]  /*f730*/  FFMA.FTZ R41, R46, R36, R41 ;  /* 0x000000242e297223 */ /* 0x000fe20000010029 */
[----:B------:R-:W-:Y:S01]  /*f740*/  FFMA.FTZ R28, R5, R7, -R6 ;  /* 0x00000007051c7223 */ /* 0x000fe20000010806 */
[----:B------:R-:W-:Y:S01]  /*f750*/  FFMA.FTZ R42, R31, R37, R42 ;  /* 0x000000251f2a7223 */ /* 0x000fe2000001002a */
[----:B------:R-:W-:Y:S01]  /*f760*/  FFMA.FTZ R27, R39, R7, R32 ;  /* 0x00000007271b7223 */ /* 0x000fe20000010020 */
[----:B------:R-:W-:Y:S02]  /*f770*/  F2FP.F16.F32.PACK_AB R4, R8, R43 ;  /* 0x0000002b0804723e */ /* 0x000fe400000000ff */
[----:B------:R-:W-:Y:S02]  /*f780*/  F2FP.F16.F32.PACK_AB R5, R9, R34 ;  /* 0x000000220905723e */ /* 0x000fe400000000ff */
        /* <DEDUP_REMOVED lines=8> */
.L_x_617:
[----:B------:R-:W-:Y:S05]  /*f810*/  BSYNC B1 ;  /* 0x0000000000017941 */ /* 0x000fea0003800000 */
.L_x_616:
[----:B------:R-:W-:Y:S05]  /*f820*/  @P2 BRA `(.L_x_589) ;  /* 0x0000000400582947 */ /* 0x000fea0003800000 */
[----:B------:R-:W-:Y:S01]  /*f830*/  LEA.HI R0, R0, R215, RZ, 0x1d ;  /* 0x000000d700007211 */ /* 0x000fe200078fe8ff */
[----:B0-----:R-:W-:Y:S02]  /*f840*/  HADD2.F32 R33, -RZ, R3.H0_H0 ;  /* 0x20000003ff217230 */ /* 0x001fe40000004100 */
[--C-:B------:R-:W-:Y:S01]  /*f850*/  HADD2.F32 R35, -RZ, R15.reuse.H0_H0 ;  /* 0x2000000fff237230 */ /* 0x100fe20000004100 */
[----:B-1234-:R-:W-:Y:S01]  /*f860*/  SHF.R.S32.HI R5, RZ, 0x1f, R0 ;  /* 0x0000001fff057819 */ /* 0x01efe20000011400 */
        /* <DEDUP_REMOVED lines=11> */
[----:B------:R-:W-:Y:S01]  /*f920*/  HADD2.F32 R39, -RZ, R21.H0_H0 ;  /* 0x20000015ff277230 */ /* 0x000fe20000004100 */
[----:B------:R-:W0:Y:S02]  /*f930*/  LDS.128 R4, [R212] ;  /* 0x00000000d4047984 */ /* 0x000e240000000c00 */
        /* <DEDUP_REMOVED lines=16> */
[-C--:B------:R-:W-:Y:S01]  /*fa40*/  FFMA.FTZ R34, R33, R25.reuse, -R34 ;  /* 0x0000001921227223 */ /* 0x080fe20000010822 */
[----:B------:R-:W-:Y:S01]  /*fa50*/  FFMA.FTZ R36, R35, R25, R36 ;  /* 0x0000001923247223 */ /* 0x000fe20000010024 */
[----:B------:R-:W-:Y:S01]  /*fa60*/  FMUL.FTZ R3, R38, R8 ;  /* 0x0000000826037220 */ /* 0x000fe20000410000 */
[----:B------:R-:W-:Y:S01]  /*fa70*/  FMUL.FTZ R25, R46, R30 ;  /* 0x0000001e2e197220 */ /* 0x000fe20000410000 */
[----:B------:R-:W-:-:S02]  /*fa80*/  HADD2.F32 R33, -RZ, R12.H1_H1 ;  /* 0x3000000cff217230 */ /* 0x000fc40000004100 */
[----:B------:R-:W-:Y:S01]  /*fa90*/  FFMA.FTZ R15, R38, R4, -R15 ;  /* 0x00000004260f7223 */ /* 0x000fe2000001080f */
[--C-:B------:R-:W-:Y:S02]  /*faa0*/  HADD2.F32 R31, -RZ, R10.reuse.H0_H0 ;  /* 0x2000000aff1f7230 */ /* 0x100fe40000004100 */
[----:B------:R-:W-:Y:S01]  /*fab0*/  FMUL.FTZ R29, R42, R30 ;  /* 0x0000001e2a1d7220 */ /* 0x000fe20000410000 */
[----:B------:R-:W-:Y:S01]  /*fac0*/  FFMA.FTZ R3, R44, R4, R3 ;  /* 0x000000042c037223 */ /* 0x000fe20000010003 */
[----:B------:R-:W-:Y:S01]  /*fad0*/  FFMA.FTZ R25, R42, R26, -R25 ;  /* 0x0000001a2a197223 */ /* 0x000fe20000010819 */
        /* <DEDUP_REMOVED lines=8> */
[--C-:B------:R-:W-:Y:S02]  /*fb60*/  HADD2.F32 R32, -RZ, R11.reuse.H0_H0 ;  /* 0x2000000bff207230 */ /* 0x100fe40000004100 */
[-C--:B------:R-:W-:Y:S01]  /*fb70*/  FMUL.FTZ R4, R39, R31.reuse ;  /* 0x0000001f27047220 */ /* 0x080fe20000410000 */
[----:B------:R-:W-:Y:S01]  /*fb80*/  FMUL.FTZ R30, R35, R31 ;  /* 0x0000001f231e7220 */ /* 0x000fe20000410000 */
[-C--:B------:R-:W-:Y:S01]  /*fb90*/  FMUL.FTZ R5, R42, R10.reuse ;  /* 0x0000000a2a057220 */ /* 0x080fe20000410000 */
[----:B------:R-:W-:Y:S01]  /*fba0*/  FMUL.FTZ R9, R38, R10 ;  /* 0x0000000a26097220 */ /* 0x000fe20000410000 */
[----:B------:R-:W-:-:S02]  /*fbb0*/  HADD2.F32 R11, -RZ, R11.H1_H1 ;  /* 0x3000000bff0b7230 */ /* 0x000fc40000004100 */
[----:B------:R-:W-:Y:S01]  /*fbc0*/  FFMA.FTZ R29, R46, R26, R29 ;  /* 0x0000001a2e1d7223 */ /* 0x000fe2000001001d */
[----:B------:R-:W-:Y:S02]  /*fbd0*/  HADD2.F32 R10, -RZ, R21.H1_H1 ;  /* 0x30000015ff0a7230 */ /* 0x000fe40000004100 */
[-C--:B------:R-:W-:Y:S01]  /*fbe0*/  FFMA.FTZ R26, R35, R27.reuse, -R4 ;  /* 0x0000001b231a7223 */ /* 0x080fe20000010804 */
[----:B------:R-:W-:Y:S02]  /*fbf0*/  HADD2.F32 R31, -RZ, R24.H1_H1 ;  /* 0x30000018ff1f7230 */ /* 0x000fe40000004100 */
[----:B------:R-:W-:Y:S01]  /*fc00*/  FFMA.FTZ R30, R39, R27, R30 ;  /* 0x0000001b271e7223 */ /* 0x000fe2000001001e */
[----:B------:R-:W-:Y:S02]  /*fc10*/  HADD2.F32 R8, -RZ, R13.H1_H1 ;  /* 0x3000000dff087230 */ /* 0x000fe40000004100 */
[----:B------:R-:W-:Y:S01]  /*fc20*/  FFMA.FTZ R27, R38, R6, -R5 ;  /* 0x00000006261b7223 */ /* 0x000fe20000010805 */
[----:B------:R-:W-:-:S02]  /*fc30*/  HADD2.F32 R21, -RZ, R14.H1_H1 ;  /* 0x3000000eff157230 */ /* 0x000fc40000004100 */
[----:B------:R-:W-:Y:S01]  /*fc40*/  FFMA.FTZ R13, R42, R6, R9 ;  /* 0x000000062a0d7223 */ /* 0x000fe20000010009 */
[--C-:B------:R-:W-:Y:S02]  /*fc50*/  HADD2.F32 R28, -RZ, R7.reuse.H0_H0 ;  /* 0x20000007ff1c7230 */ /* 0x100fe40000004100 */
[-C--:B------:R-:W-:Y:S01]  /*fc60*/  FMUL.FTZ R5, R10, R32.reuse ;  /* 0x000000200a057220 */ /* 0x080fe20000410000 */
[----:B------:R-:W-:Y:S02]  /*fc70*/  HADD2.F32 R7, -RZ, R7.H1_H1 ;  /* 0x30000007ff077230 */ /* 0x000fe40000004100 */
[-C--:B------:R-:W-:Y:S01]  /*fc80*/  FMUL.FTZ R4, R31, R11.reuse ;  /* 0x0000000b1f047220 */ /* 0x080fe20000410000 */
[C---:B------:R-:W-:Y:S01]  /*fc90*/  FMUL.FTZ R9, R8.reuse, R32 ;  /* 0x0000002008097220 */ /* 0x040fe20000410000 */
[C---:B------:R-:W-:Y:S01]  /*fca0*/  FMUL.FTZ R6, R21.reuse, R11 ;  /* 0x0000000b15067220 */ /* 0x040fe20000410000 */
[-C--:B------:R-:W-:Y:S01]  /*fcb0*/  FFMA.FTZ R11, R8, R28.reuse, -R5 ;  /* 0x0000001c080b7223 */ /* 0x080fe20000010805 */
[-C--:B------:R-:W-:Y:S01]  /*fcc0*/  FFMA.FTZ R14, R21, R7.reuse, -R4 ;  /* 0x00000007150e7223 */ /* 0x080fe20000010804 */
        /* <DEDUP_REMOVED lines=12> */
.L_x_589:
[----:B------:R-:W-:Y:S05]  /*fd90*/  BSYNC B0 ;  /* 0x0000000000007941 */ /* 0x000fea0003800000 */
.L_x_567:
[----:B------:R-:W-:Y:S01]  /*fda0*/  @!PT LDS RZ, [RZ] ;  /* 0x00000000fffff984 */ /* 0x000fe20000000800 */
[----:B------:R-:W-:Y:S01]  /*fdb0*/  @!PT LDS RZ, [RZ] ;  /* 0x00000000fffff984 */ /* 0x000fe20000000800 */
[----:B------:R-:W-:Y:S01]  /*fdc0*/  @!PT LDS RZ, [RZ] ;  /* 0x00000000fffff984 */ /* 0x000fe20000000800 */
[----:B------:R-:W-:Y:S01]  /*fdd0*/  @!PT LDS RZ, [RZ] ;  /* 0x00000000fffff984 */ /* 0x000fe20000000800 */
[----:B------:R5:W-:Y:S06]  /*fde0*/  MEMBAR.ALL.CTA ;  /* 0x0000000000007992 */ /* 0x000bec0000008000 */
[----:B-----5:R-:W5:Y:S01]  /*fdf0*/  FENCE.VIEW.ASYNC.S ;  /* 0x00000000000073c6 */ /* 0x020f620000000000 */
[----:B------:R-:W-:Y:S05]  /*fe00*/  WARPSYNC.ALL ;  /* 0x0000000000007948 */ /* 0x000fea0003800000 */
[----:B-----5:R-:W-:Y:S06]  /*fe10*/  BAR.SYNC.DEFER_BLOCKING 0xd, 0x100 ;  /* 0x0344000000007b1d */ /* 0x020fec0000010000 */
.L_x_565:
[----:B------:R-:W-:-:S13]  /*fe20*/  ISETP.NE.AND P0, PT, R188, 0x3, PT ;  /* 0x00000003bc00780c */ /* 0x000fda0003f05270 */
[----:B------:R-:W-:Y:S05]  /*fe30*/  @!P0 BRA `(.L_x_618) ;  /* 0x0000000000048947 */ /* 0x000fea0003800000 */
[----:B------:R-:W-:Y:S01]  /*fe40*/  BPT.TRAP 0x1 ;  /* 0x000000040000795c */ /* 0x000fe20000300000 */
.L_x_618:
[----:B0-----:R-:W-:Y:S02]  /*fe50*/  LEA R0, R192, R2, 0x3 ;  /* 0x00000002c0007211 */ /* 0x001fe400078e18ff */
[----:B-1-3--:R-:W-:-:S04]  /*fe60*/  SHF.L.U32 R3, R194, 0x1f, RZ ;  /* 0x0000001fc2037819 */ /* 0x00afc800000006ff */
[----:B------:R0:W1:Y:S01]  /*fe70*/  SYNCS.PHASECHK.TRANS64.TRYWAIT P2, [R0+URZ+0x34830], R3 ;  /* 0x03483003000075a7 */ /* 0x000062000804017f */
[----:B------:R-:W-:Y:S05]  /*fe80*/  @!P0 BRA `(.L_x_619) ;  /* 0x0000000000048947 */ /* 0x000fea0003800000 */
[----:B------:R-:W-:Y:S01]  /*fe90*/  BPT.TRAP 0x1 ;  /* 0x000000040000795c */ /* 0x000fe20000300000 */
.L_x_619:
[----:B--2-4-:R-:W2:Y:S01]  /*fea0*/  S2R R4, SR_TID.X ;  /* 0x0000000000047919 */ /* 0x014ea20000002100 */
[----:B------:R-:W-:Y:S01]  /*feb0*/  IMAD.MOV.U32 R151, RZ, RZ, RZ ;  /* 0x000000ffff977224 */ /* 0x000fe200078e00ff */
[----:B--2---:R-:W-:-:S04]  /*fec0*/  LOP3.LUT R4, R4, 0x7f, RZ, 0xc0, !PT ;  /* 0x0000007f04047812 */ /* 0x004fc800078ec0ff */
[----:B------:R-:W-:Y:S01]  /*fed0*/  ISETP.NE.AND P1, PT, R4, RZ, PT ;  /* 0x000000ff0400720c */ /* 0x000fe20003f25270 */
[----:B-1----:R-:W-:-:S12]  /*fee0*/  @P2 BRA `(.L_x_620) ;  /* 0x0000000000082947 */ /* 0x002fd80003800000 */
[----:B------:R-:W1:Y:S02]  /*fef0*/  SYNCS.PHASECHK.TRANS64.TRYWAIT P2, [R0+URZ+0x34830], R3 ;  /* 0x03483003000075a7 */ /* 0x000e64000804017f */
[----:B-1----:R-:W-:Y:S05]  /*ff00*/  @!P2 BRA `(.L_x_621) ;  /* 0x000000ec00c0a947 */ /* 0x002fea0003800000 */
.L_x_620:
[----:B------:R-:W-:Y:S05]  /*ff10*/  WARPSYNC.ALL ;  /* 0x0000000000007948 */ /* 0x000fea0003800000 */
[----:B01----:R-:W-:Y:S01]  /*ff20*/  IADD3 R3, R2, 0x1c400, RZ ;  /* 0x0001c40002037810 */ /* 0x003fe20007ffe0ff */
[----:B------:R-:W-:Y:S01]  /*ff30*/  IMAD.MOV.U32 R7, RZ, RZ, 0x40000040 ;  /* 0x40000040ff077424 */ /* 0x000fe200078e00ff */
[----:B------:R-:W-:Y:S01]  /*ff40*/  R2UR UR4, R40 ;  /* 0x00000000280472ca */ /* 0x000fe200000e0000 */
[----:B------:R-:W-:Y:S01]  /*ff50*/  UMOV UR9, 0x40000040 ;  /* 0x4000004000097882 */ /* 0x000fe20000000000 */
[----:B------:R-:W-:Y:S01]  /*ff60*/  SHF.R.U32.HI R3, RZ, 0x4, R3 ;  /* 0x00000004ff037819 */ /* 0x000fe20000011603 */
[----:B------:R-:W-:Y:S01]  /*ff70*/  WARPGROUP.ARRIVE ;  /* 0x00000000000079c5 */ /* 0x000fe20000000000 */
[----:B------:R-:W-:Y:S01]  /*ff80*/  R2UR UR11, R7 ;  /* 0x00000000070b72ca */ /* 0x000fe200000e0000 */
[----:B------:R-:W-:Y:S01]  /*ff90*/  IMAD.MOV.U32 R9, RZ, RZ, 0x40000040 ;  /* 0x40000040ff097424 */ /* 0x000fe200078e00ff */
[----:B------:R-:W-:Y:S01]  /*ffa0*/  LOP3.LUT R3, R3, 0x3fff, RZ, 0xc0, !PT ;  /* 0x00003fff03037812 */ /* 0x000fe200078ec0ff */
[----:B------:R-:W-:Y:S01]  /*ffb0*/  IMAD.U32 R11, RZ, RZ, UR9 ;  /* 0x00000009ff0b7e24 */ /* 0x000fe2000f8e00ff */
[----:B------:R-:W-:Y:S01]  /*ffc0*/  UMOV UR57, 0x40000040 ;  /* 0x4000004000397882 */ /* 0x000fe20000000000 */
[----:B------:R-:W-:Y:S01]  /*ffd0*/  UMOV UR53, 0x40000040 ;  /* 0x4000004000357882 */ /* 0x000fe20000000000 */
[----:B------:R-:W-:Y:S01]  /*ffe0*/  LOP3.LUT R5, R3, 0x10000, RZ, 0xfc, !PT ;  /* 0x0001000003057812 */ /* 0x000fe200078efcff */
[----:B------:R-:W-:Y:S01]  /*fff0*/  UMOV UR49, 0x40000040 ;  /* 0x4000004000317882 */ /* 0x000fe20000000000 */
[----:B------:R-:W-:Y:S01]  /*10000*/  UMOV UR45, 0x40000040 ;  /* 0x40000040002d7882 */ /* 0x000fe20000000000 */
[----:B------:R-:W-:Y:S01]  /*10010*/  ULOP3.LUT UR4, UR4, 0x10000, URZ, 0xfc, !UPT ;  /* 0x0001000004047892 */ /* 0x000fe2000f8efc3f */
[----:B------:R-:W-:Y:S01]  /*10020*/  IMAD.MOV.U32 R7, RZ, RZ, 0x40000040 ;  /* 0x40000040ff077424 */ /* 0x000fe200078e00ff */
[----:B------:R-:W-:Y:S01]  /*10030*/  UMOV UR41, 0x40000040 ;  /* 0x4000004000297882 */ /* 0x000fe20000000000 */
[----:B------:R-:W-:Y:S01]  /*10040*/  IMAD R6, R192, 0xc00, R5 ;  /* 0x00000c00c0067824 */ /* 0x000fe200078e0205 */
[----:B------:R-:W-:Y:S01]  /*10050*/  UIADD3 UR5, UR4, 0x2, URZ ;  /* 0x0000000204057890 */ /* 0x000fe2000fffe03f */
[----:B------:R-:W-:Y:S01]  /*10060*/  P2R R12, PR, RZ, 0x1 ;  /* 0x00000001ff0c7803 */ /* 0x000fe20000000000 */
[----:B------:R-:W-:Y:S01]  /*10070*/  UIADD3 UR56, UR4, 0x406, URZ ;  /* 0x0000040604387890 */ /* 0x000fe2000fffe03f */
[----:B------:R-:W-:Y:S01]  /*10080*/  R2UR UR43, R7 ;  /* 0x00000000072b72ca */ /* 0x000fe200000e0000 */
[----:B------:R-:W-:Y:S01]  /*10090*/  UMOV UR8, UR4 ;  /* 0x0000000400087c82 */ /* 0x000fe20008000000 */
[C---:B------:R-:W-:Y:S01]  /*100a0*/  R2UR UR10, R6.reuse ;  /* 0x00000000060a72ca */ /* 0x040fe200000e0000 */
[----:B------:R-:W-:Y:S01]  /*100b0*/  UIADD3 UR52, UR4, 0x800, URZ ;  /* 0x0000080004347890 */ /* 0x000fe2000fffe03f */
[----:B------:R-:W-:Y:S01]  /*100c0*/  IADD3 R8, R6, 0x2, RZ ;  /* 0x0000000206087810 */ /* 0x000fe20007ffe0ff */
[----:B------:R-:W-:Y:S01]  /*100d0*/  UIADD3 UR48, UR4, 0x802, URZ ;  /* 0x0000080204307890 */ /* 0x000fe2000fffe03f */
[----:B------:R-:W-:Y:S01]  /*100e0*/  MOV R10, UR8 ;  /* 0x00000008000a7c02 */ /* 0x000fe20008000f00 */
[----:B------:R-:W-:Y:S01]  /*100f0*/  UIADD3 UR44, UR4, 0x804, URZ ;  /* 0x00000804042c7890 */ /* 0x000fe2000fffe03f */
[----:B------:R-:W-:Y:S01]  /*10100*/  @!P1 IADD3 R0, R0, 0x34840, RZ ;  /* 0x0003484000009810 */ /* 0x000fe20007ffe0ff */
[----:B------:R-:W-:Y:S01]  /*10110*/  UIADD3 UR40, UR4, 0x806, URZ ;  /* 0x0000080604287890 */ /* 0x000fe2000fffe03f */
[----:B------:R-:W-:Y:S01]  /*10120*/  BSSY B0, `(.L_x_622) ;  /* 0x00005b7000007945 */ /* 0x000fe20003800000 */
[----:B------:R0:W-:Y:S01]  /*10130*/  STL.64 [R1+0x30], R10 ;  /* 0x0000300a01007387 */ /* 0x0001e20000100a00 */
[----:B------:R-:W-:Y:S01]  /*10140*/  @!P1 PRMT R0, RZ, 0x654, R0 ;  /* 0x00000654ff009816 */ /* 0x000fe20000000000 */
[--C-:B------:R-:W-:Y:S01]  /*10150*/  IMAD.MOV.U32 R150, RZ, RZ, R151.reuse ;  /* 0x000000ffff967224 */ /* 0x100fe200078e0097 */
[-C--:B------:R-:W-:Y:S01]  /*10160*/  MOV R149, R151.reuse ;  /* 0x0000009700957202 */ /* 0x080fe20000000f00 */
[----:B------:R-:W-:Y:S01]  /*10170*/  HGMMA.64x128x16.F32 R24, gdesc[UR8], RZ, !UPT, gsb0 ;  /* 0x01e00000081879f0 */ /* 0x000fe2000c0008ff */
[----:B------:R-:W-:Y:S01]  /*10180*/  R2UR UR10, R8 ;  /* 0x00000000080a72ca */ /* 0x000fe200000e0000 */
[----:B------:R-:W-:Y:S01]  /*10190*/  UMOV UR8, UR5 ;  /* 0x0000000500087c82 */ /* 0x000fe20008000000 */
[----:B------:R-:W-:Y:S01]  /*101a0*/  R2UR UR11, R9 ;  /* 0x00000000090b72ca */ /* 0x000fe200000e0000 */
[----:B------:R-:W-:Y:S01]  /*101b0*/  UMOV UR9, 0x40000040 ;  /* 0x4000004000097882 */ /* 0x000fe20000000000 */
[----:B------:R-:W-:Y:S01]  /*101c0*/  IMAD.MOV.U32 R9, RZ, RZ, 0x40000040 ;  /* 0x40000040ff097424 */ /* 0x000fe200078e00ff */
[----:B------:R-:W-:Y:S01]  /*101d0*/  IADD3 R8, R6, 0x4, RZ ;  /* 0x0000000406087810 */ /* 0x000fe20007ffe0ff */
[----:B------:R-:W-:Y:S01]  /*101e0*/  UIADD3 UR5, UR4, 0x4, URZ ;  /* 0x0000000404057890 */ /* 0x000fe2000fffe03f */
[----:B0-----:R-:W-:Y:S01]  /*101f0*/  MOV R10, UR8 ;  /* 0x00000008000a7c02 */ /* 0x001fe20008000f00 */
[----:B------:R-:W-:Y:S01]  /*10200*/  IMAD.U32 R11, RZ, RZ, UR9 ;  /* 0x00000009ff0b7e24 */ /* 0x000fe2000f8e00ff */
[-C--:B-----5:R-:W-:Y:S01]  /*10210*/  MOV R147, R151.reuse ;  /* 0x0000009700937202 */ /* 0x0a0fe20000000f00 */
[--C-:B------:R-:W-:Y:S01]  /*10220*/  IMAD.MOV.U32 R148, RZ, RZ, R151.reuse ;  /* 0x000000ffff947224 */ /* 0x100fe200078e0097 */
[-C--:B------:R-:W-:Y:S01]  /*10230*/  MOV R145, R151.reuse ;  /* 0x0000009700917202 */ /* 0x080fe20000000f00 */
[--C-:B------:R-:W-:Y:S01]  /*10240*/  IMAD.MOV.U32 R146, RZ, RZ, R151.reuse ;  /* 0x000000ffff927224 */ /* 0x100fe200078e0097 */
[----:B------:R0:W-:Y:S01]  /*10250*/  STL.64 [R1+0x28], R10 ;  /* 0x0000280a01007387 */ /* 0x0001e20000100a00 */
        /* <DEDUP_REMOVED lines=34> */
[----:B------:R-:W-:Y:S01]  /*10480*/  IMAD.MOV.U32 R88, RZ, RZ, R151 ;  /* 0x000000ffff587224 */ /* 0x000fe200078e0097 */
[----:B------:R-:W-:Y:S02]  /*10490*/  WARPGROUP.DEPBAR.LE gsb0, 0x0 ;  /* 0x00008000000079c5 */ /* 0x000fe40000010000 */
[----:B------:R-:W-:-:S06]  /*104a0*/  WARPGROUP.ARRIVE ;  /* 0x00000000000079c5 */ /* 0x000fcc0000000000 */
[----:B------:R-:W-:Y:S01]  /*104b0*/  HGMMA.64x128x16.F32 R24, gdesc[UR8], R24, gsb0 ;  /* 0x01e00000081879f0 */ /* 0x000fe20008000818 */
        /* <DEDUP_REMOVED lines=8> */
[----:B------:R-:W-:-:S05]  /*10540*/  IMAD.U32 R11, RZ, RZ, UR9 ;  /* 0x00000009ff0b7e24 */ /* 0x000fca000f8e00ff */
[----:B------:R0:W-:Y:S01]  /*10550*/  STL.64 [R1+0x20], R10 ;  /* 0x0000200a01007387 */ /* 0x0001e20000100a00 */
        /* <DEDUP_REMOVED lines=38> */
[----:B------:R-:W-:-:S04]  /*107c0*/  ULDC UR4, c[0x0][0x9d8] ;  /* 0x0002760000047ab9 */ /* 0x000fc80000000800 */
        /* <DEDUP_REMOVED lines=10> */
[----:B0-----:R-:W-:Y:S01]  /*10870*/  IMAD.U32 R11, RZ, RZ, UR9 ;  /* 0x00000009ff0b7e24 */ /* 0x001fe2000f8e00ff */
[----:B------:R-:W-:Y:S01]  /*10880*/  MOV R10, UR8 ;  /* 0x00000008000a7c02 */ /* 0x000fe20008000f00 */
[----:B------:R-:W-:Y:S01]  /*10890*/  ULDC UR5, c[0x0][0x988] ;  /* 0x0002620000057ab9 */ /* 0x000fe20000000800 */
[----:B------:R-:W-:-:S02]  /*108a0*/  R2UR UR58, R8 ;  /* 0x00000000083a72ca */ /* 0x000fc400000e0000 */
[----:B------:R-:W-:Y:S01]  /*108b0*/  R2UR UR59, R9 ;  /* 0x00000000093b72ca */ /* 0x000fe200000e0000 */
[----:B------:R-:W-:Y:S01]  /*108c0*/  IMAD.MOV.U32 R9, RZ, RZ, 0x40000040 ;  /* 0x40000040ff097424 */ /* 0x000fe200078e00ff */
[----:B------:R-:W-:Y:S01]  /*108d0*/  IADD3 R8, R6, 0x800, RZ ;  /* 0x0000080006087810 */ /* 0x000fe20007ffe0ff */
[----:B------:R0:W-:Y:S03]  /*108e0*/  STL.64 [R1], R10 ;  /* 0x0000000a01007387 */ /* 0x0001e60000100a00 */
[----:B------:R-:W-:Y:S02]  /*108f0*/  R2UR UR54, R8 ;  /* 0x00000000083672ca */ /* 0x000fe400000e0000 */
[----:B------:R-:W-:Y:S01]  /*10900*/  R2UR UR55, R9 ;  /* 0x00000000093772ca */ /* 0x000fe200000e0000 */
[----:B------:R-:W-:Y:S01]  /*10910*/  IMAD.MOV.U32 R9, RZ, RZ, 0x40000040 ;  /* 0x40000040ff097424 */ /* 0x000fe200078e00ff */
[----:B------:R-:W-:-:S04]  /*10920*/  IADD3 R8, R6, 0x802, RZ ;  /* 0x0000080206087810 */ /* 0x000fc80007ffe0ff */
[----:B------:R-:W-:Y:S02]  /*10930*/  R2UR UR50, R8 ;  /* 0x00000000083272ca */ /* 0x000fe400000e0000 */
[----:B------:R-:W-:Y:S01]  /*10940*/  R2UR UR51, R9 ;  /* 0x00000000093372ca */ /* 0x000fe200000e0000 */
[----:B------:R-:W-:Y:S01]  /*10950*/  IMAD.MOV.U32 R9, RZ, RZ, 0x40000040 ;  /* 0x40000040ff097424 */ /* 0x000fe200078e00ff */
[C---:B------:R-:W-:Y:S02]  /*10960*/  IADD3 R8, R6.reuse, 0x804, RZ ;  /* 0x0000080406087810 */ /* 0x040fe40007ffe0ff */
[----:B------:R-:W-:Y:S02]  /*10970*/  IADD3 R6, R6, 0x806, RZ ;  /* 0x0000080606067810 */ /* 0x000fe40007ffe0ff */
[----:B------:R-:W-:Y:S02]  /*10980*/  R2UR UR46, R8 ;  /* 0x00000000082e72ca */ /* 0x000fe400000e0000 */
[----:B------:R-:W-:-:S02]  /*10990*/  R2UR UR47, R9 ;  /* 0x00000000092f72ca */ /* 0x000fc400000e0000 */
[----:B------:R-:W-:Y:S02]  /*109a0*/  R2UR UR42, R6 ;  /* 0x00000000062a72ca */ /* 0x000fe400000e0000 */
[----:B------:R-:W-:-:S05]  /*109b0*/  IADD3 R8, R221, R152, RZ ;  /* 0x00000098dd087210 */ /* 0x000fca0007ffe0ff */
[----:B------:R-:W-:-:S05]  /*109c0*/  IMAD R8, R207, -0x80, R8 ;  /* 0xffffff80cf087824 */ /* 0x000fca00078e0208 */
[C---:B------:R-:W-:Y:S02]  /*109d0*/  ISETP.GT.AND P2, PT, R8.reuse, RZ, PT ;  /* 0x000000ff0800720c */ /* 0x040fe40003f44270 */
[C---:B------:R-:W-:Y:S02]  /*109e0*/  ISETP.GT.AND P3, PT, R8.reuse, 0x1, PT ;  /* 0x000000010800780c */ /* 0x040fe40003f64270 */
[C---:B------:R-:W-:Y:S02]  /*109f0*/  ISETP.GT.AND P6, PT, R8.reuse, 0x8, PT ;  /* 0x000000080800780c */ /* 0x040fe40003fc4270 */
[C---:B------:R-:W-:Y:S02]  /*10a00*/  ISETP.GT.AND P5, PT, R8.reuse, 0x9, PT ;  /* 0x000000090800780c */ /* 0x040fe40003fa4270 */
[----:B------:R-:W-:Y:S01]  /*10a10*/  ISETP.GT.AND P4, PT, R8, 0x10, PT ;  /* 0x000000100800780c */ /* 0x000fe20003f84270 */
        /* <DEDUP_REMOVED lines=17> */
[----:B------:R-:W-:Y:S01]  /*10b30*/  HGMMA.64x128x16.F32 R24, gdesc[UR40], R24, gsb0 ;  /* 0x01e00000281879f0 */ /* 0x000fe20008000818 */
[----:B------:R-:W-:Y:S01]  /*10b40*/  ULDC UR42, c[0x0][0x9d8] ;  /* 0x00027600002a7ab9 */ /* 0x000fe20000000800 */
[----:B------:R-:W-:Y:S01]  /*10b50*/  ULDC UR43, c[0x0][0x988] ;  /* 0x00026200002b7ab9 */ /* 0x000fe20000000800 */
[----:B------:R-:W-:Y:S02]  /*10b60*/  WARPGROUP.DEPBAR.LE gsb0, 0x0 ;  /* 0x00008000000079c5 */ /* 0x000fe40000010000 */
[----:B------:R-:W-:Y:S01]  /*10b70*/  FMUL.FTZ R24, R24, UR4 ;  /* 0x0000000418187c20 */ /* 0x000fe20008410000 */
[----:B------:R-:W-:Y:S01]  /*10b80*/  FMUL.FTZ R25, R25, UR4 ;  /* 0x0000000419197c20 */ /* 0x000fe20008410000 */
[----:B------:R-:W-:Y:S01]  /*10b90*/  FMUL.FTZ R28, R28, UR4 ;  /* 0x000000041c1c7c20 */ /* 0x000fe20008410000 */
[----:B------:R-:W-:Y:S01]  /*10ba0*/  FMUL.FTZ R29, R29, UR4 ;  /* 0x000000041d1d7c20 */ /* 0x000fe20008410000 */
[----:B0-----:R-:W0:Y:S01]  /*10bb0*/  MUFU.TANH R11, R24 ;  /* 0x00000018000b7308 */ /* 0x001e220000002400 */
        /* <DEDUP_REMOVED lines=16> */
[----:B0-----:R-:W-:Y:S01]  /*10cc0*/  FSEL R11, R11, -INF , P2 ;  /* 0xff8000000b0b7808 */ /* 0x001fe20001000000 */
[----:B------:R-:W-:Y:S01]  /*10cd0*/  FMUL.FTZ R35, R35, UR4 ;  /* 0x0000000423237c20 */ /* 0x000fe20008410000 */
[----:B------:R-:W-:Y:S01]  /*10ce0*/  FMUL.FTZ R41, R41, UR4 ;  /* 0x0000000429297c20 */ /* 0x000fe20008410000 */
[----:B------:R-:W-:Y:S01]  /*10cf0*/  FMUL.FTZ R47, R47, UR4 ;  /* 0x000000042f2f7c20 */ /* 0x000fe20008410000 */
[----:B------:R-:W-:Y:S01]  /*10d00*/  FMUL.FTZ R59, R59, UR4 ;  /* 0x000000043b3b7c20 */ /* 0x000fe20008410000 */
[----:B------:R-:W-:Y:S01]  /*10d10*/  FMUL.FTZ R39, R39, UR4 ;  /* 0x0000000427277c20 */ /* 0x000fe20008410000 */
[----:B------:R-:W-:Y:S01]  /*10d20*/  FMUL.FTZ R44, R44, UR4 ;  /* 0x000000042c2c7c20 */ /* 0x000fe20008410000 */
[----:B------:R-:W-:Y:S01]  /*10d30*/  MUFU.TANH R29, R29 ;  /* 0x0000001d001d7308 */ /* 0x000fe20000002400 */
[----:B-1----:R-:W-:Y:S01]  /*10d40*/  FSEL R6, R6, -INF , P3 ;  /* 0xff80000006067808 */ /* 0x002fe20001800000 */
[----:B------:R-:W-:Y:S01]  /*10d50*/  FMUL.FTZ R51, R51, UR4 ;  /* 0x0000000433337c20 */ /* 0x000fe20008410000 */
[----:B------:R-:W-:Y:S01]  /*10d60*/  FMUL.FTZ R38, R38, UR4 ;  /* 0x0000000426267c20 */ /* 0x000fe20008410000 */
[----:B------:R-:W-:Y:S01]  /*10d70*/  FMUL.FTZ R63, R63, UR4 ;  /* 0x000000043f3f7c20 */ /* 0x000fe20008410000 */
[----:B------:R-:W-:Y:S01]  /*10d80*/  FMNMX.FTZ R14, R11, R6, !PT ;  /* 0x000000060b0e7209 */ /* 0x000fe20007810000 */
        /* <DEDUP_REMOVED lines=19> */
[----:B0-----:R-:W-:Y:S01]  /*10ec0*/  FSEL R3, R3, -INF , P2 ;  /* 0xff80000003037808 */ /* 0x001fe20001000000 */
[----:B------:R-:W-:Y:S01]  /*10ed0*/  FMUL.FTZ R64, R64, UR4 ;  /* 0x0000000440407c20 */ /* 0x000fe20008410000 */
[----:B------:R-:W-:Y:S01]  /*10ee0*/  ISETP.GT.AND P2, PT, R8, 0x11, PT ;  /* 0x000000110800780c */ /* 0x000fe20003f44270 */
        /* <DEDUP_REMOVED lines=21> */
[----:B------:R-:W-:Y:S01]  /*11040*/  FMUL.FTZ R86, R86, UR4 ;  /* 0x0000000456567c20 */ /* 0x000fe20008410000 */
[----:B------:R-:W-:Y:S01]  /*11050*/  FMUL.FTZ R87, R87, UR4 ;  /* 0x0000000457577c20 */ /* 0x000fe20008410000 */
[----:B------:R2:W-:Y:S05]  /*11060*/  @!P1 SYNCS.ARRIVE.TRANS64.RED.A1T0 RZ, [R0+URZ], RZ ;  /* 0x000000ff00ff99a7 */ /* 0x0005ea000810043f */
[----:B------:R-:W-:Y:S01]  /*11070*/  MUFU.TANH R31, R43 ;  /* 0x0000002b001f7308 */ /* 0x000fe20000002400 */
[----:B0-----:R-:W-:-:S07]  /*11080*/  FSEL R13, R13, -INF , P5 ;  /* 0xff8000000d0d7808 */ /* 0x001fce0002800000 */
[----:B------:R-:W-:Y:S01]  /*11090*/  MUFU.TANH R36, R36 ;  /* 0x0000002400247308 */ /* 0x000fe20000002400 */
[----:B-1----:R-:W-:-:S07]  /*110a0*/  FSEL R7, R7, -INF , P6 ;  /* 0xff80000007077808 */ /* 0x002fce0003000000 */
[----:B------:R0:W-:Y:S08]  /*110b0*/  MUFU.TANH R43, R55 ;  /* 0x00000037002b7308 */ /* 0x0001f00000002400 */
[----:B------:R-:W-:Y:S01]  /*110c0*/  MUFU.TANH R37, R37 ;  /* 0x0000002500257308 */ /* 0x000fe20000002400 */
[----:B0-----:R-:W-:Y:S02]  /*110d0*/  FSEL R55, R28, -INF , P6 ;  /* 0xff8000001c377808 */ /* 0x001fe40003000000 */
[----:B------:R-:W-:-:S02]  /*110e0*/  ISETP.GT.AND P6, PT, R8, 0x19, PT ;  /* 0x000000190800780c */ /* 0x000fc40003fc4270 */
[----:B------:R-:W-:Y:S01]  /*110f0*/  FMNMX.FTZ R20, R55, R14, !PT ;  /* 0x0000000e37147209 */ /* 0x000fe20007810000 */
[----:B------:R-:W-:Y:S02]  /*11100*/  FMUL.FTZ R14, R73, UR4 ;  /* 0x00000004490e7c20 */ /* 0x000fe40008410000 */
[----:B------:R0:W-:Y:S08]  /*11110*/  MUFU.TANH R9, R67 ;  /* 0x0000004300097308 */ /* 0x0001f00000002400 */
[----:B------:R-:W1:Y:S01]  /*11120*/  MUFU.TANH R15, R34 ;  /* 0x00000022000f7308 */ /* 0x000e620000002400 */
[----:B0-----:R-:W-:-:S02]  /*11130*/  FSEL R67, R29, -INF , P5 ;  /* 0xff8000001d437808 */ /* 0x001fc40002800000 */
[----:B------:R-:W-:Y:S02]  /*11140*/  ISETP.GT.AND P5, PT, R8, 0x20, PT ;  /* 0x000000200800780c */ /* 0x000fe40003fa4270 */
[----:B------:R-:W-:-:S03]  /*11150*/  FMNMX.FTZ R20, R67, R20, !PT ;  /* 0x0000001443147209 */ /* 0x000fc60007810000 */
[----:B------:R-:W-:Y:S08]  /*11160*/  MUFU.TANH R40, R40 ;  /* 0x0000002800287308 */ /* 0x000ff00000002400 */
[----:B------:R0:W-:Y:S01]  /*11170*/  MUFU.TANH R111, R65 ;  /* 0x00000041006f7308 */ /* 0x0001e20000002400 */
[----:B-1----:R-:W-:-:S07]  /*11180*/  FSEL R15, R15, -INF , P4 ;  /* 0xff8000000f0f7808 */ /* 0x002fce0002000000 */
[----:B------:R-:W1:Y:S01]  /*11190*/  MUFU.TANH R21, R35 ;  /* 0x0000002300157308 */ /* 0x000e620000002400 */
[----:B0-----:R-:W-:Y:S02]  /*111a0*/  FSEL R65, R32, -INF , P4 ;  /* 0xff80000020417808 */ /* 0x001fe40002000000 */
[----:B------:R-:W-:Y:S02]  /*111b0*/  ISETP.GT.AND P4, PT, R8, 0x21, PT ;  /* 0x000000210800780c */ /* 0x000fe40003f84270 */
[----:B------:R-:W-:Y:S02]  /*111c0*/  FMNMX.FTZ R20, R65, R20, !PT ;  /* 0x0000001441147209 */ /* 0x000fe40007810000 */
[----:B------:R-:W-:Y:S01]  /*111d0*/  FSEL R31, R31, -INF , P4 ;  /* 0xff8000001f1f7808 */ /* 0x000fe20002000000 */
[----:B------:R-:W-:Y:S08]  /*111e0*/  MUFU.TANH R35, R47 ;  /* 0x0000002f00237308 */ /* 0x000ff00000002400 */
[----:B------:R-:W-:Y:S01]  /*111f0*/  MUFU.TANH R41, R41 ;  /* 0x0000002900297308 */ /* 0x000fe20000002400 */
[----:B-1----:R-:W-:-:S07]  /*11200*/  FSEL R21, R21, -INF , P2 ;  /* 0xff80000015157808 */ /* 0x002fce0001000000 */
[----:B------:R0:W-:Y:S08]  /*11210*/  MUFU.TANH R47, R59 ;  /* 0x0000003b002f7308 */ /* 0x0001f00000002400 */
[----:B------:R-:W1:Y:S01]  /*11220*/  MUFU.TANH R27, R39 ;  /* 0x00000027001b7308 */ /* 0x000e620000002400 */
[----:B0-----:R-:W-:Y:S02]  /*11230*/  FSEL R59, R33, -INF , P2 ;  /* 0xff800000213b7808 */ /* 0x001fe40001000000 */
[----:B------:R-:W-:-:S02]  /*11240*/  ISETP.GT.AND P2, PT, R8, 0x28, PT ;  /* 0x000000280800780c */ /* 0x000fc40003f44270 */
[----:B------:R-:W-:-:S03]  /*11250*/  FMNMX.FTZ R20, R59, R20, !PT ;  /* 0x000000143b147209 */ /* 0x000fc60007810000 */
[----:B------:R-:W0:Y:S08]  /*11260*/  MUFU.TANH R25, R38 ;  /* 0x0000002600197308 */ /* 0x000e300000002400 */
[----:B------:R-:W-:Y:S01]  /*11270*/  MUFU.TANH R39, R51 ;  /* 0x0000003300277308 */ /* 0x000fe20000002400 */
[----:B-1----:R-:W-:-:S07]  /*11280*/  FSEL R27, R27, -INF , P6 ;  /* 0xff8000001b1b7808 */ /* 0x002fce0003000000 */
[----:B------:R-:W1:Y:S01]  /*11290*/  MUFU.TANH R44, R44 ;  /* 0x0000002c002c7308 */ /* 0x000e620000002400 */
[----:B0-----:R-:W-:-:S07]  /*112a0*/  FSEL R25, R25, -INF , P3 ;  /* 0xff80000019197808 */ /* 0x001fce0001800000 */
[----:B------:R0:W-:Y:S08]  /*112b0*/  MUFU.TANH R51, R63 ;  /* 0x0000003f00337308 */ /* 0x0001f00000002400 */
[----:B------:R-:W3:Y:S01]  /*112c0*/  MUFU.TANH R45, R45 ;  /* 0x0000002d002d7308 */ /* 0x000ee20000002400 */
[----:B0-----:R-:W-:Y:S02]  /*112d0*/  FSEL R63, R36, -INF , P3 ;  /* 0xff800000243f7808 */ /* 0x001fe40001800000 */
[----:B------:R-:W-:-:S02]  /*112e0*/  ISETP.GT.AND P3, PT, R8, 0x29, PT ;  /* 0x000000290800780c */ /* 0x000fc40003f64270 */
[----:B------:R-:W-:Y:S02]  /*112f0*/  FMNMX.FTZ R20, R63, R20, !PT ;  /* 0x000000143f147209 */ /* 0x000fe40007810000 */
[----:B-1----:R-:W-:Y:S01]  /*11300*/  FSEL R73, R44, -INF , P2 ;  /* 0xff8000002c497808 */ /* 0x002fe20001000000 */
[----:B------:R0:W-:Y:S01]  /*11310*/  MUFU.TANH R105, R61 ;  /* 0x0000003d00697308 */ /* 0x0001e20000002400 */
[----:B------:R-:W-:-:S07]  /*11320*/  FSEL R35, R35, -INF , P3 ;  /* 0xff80000023237808 */ /* 0x000fce0001800000 */
[----:B------:R-:W1:Y:S01]  /*11330*/  MUFU.TANH R42, R42 ;  /* 0x0000002a002a7308 */ /* 0x000e620000002400 */
[----:B0-----:R-:W-:Y:S02]  /*11340*/  FSEL R61, R37, -INF , P6 ;  /* 0xff800000253d7808 */ /* 0x001fe40003000000 */
[C---:B------:R-:W-:Y:S02]  /*11350*/  ISETP.GT.AND P6, PT, R8.reuse, 0x30, PT ;  /* 0x000000300800780c */ /* 0x040fe40003fc4270 */
[----:B------:R-:W-:Y:S02]  /*11360*/  FMNMX.FTZ R20, R61, R20, !PT ;  /* 0x000000143d147209 */ /* 0x000fe40007810000 */
[----:B---3--:R-:W-:Y:S01]  /*11370*/  FSEL R89, R45, -INF , P3 ;  /* 0xff8000002d597808 */ /* 0x008fe20001800000 */
[----:B------:R-:W0:Y:S01]  /*11380*/  MUFU.TANH R48, R48 ;  /* 0x0000003000307308 */ /* 0x000e220000002400 */
[----:B------:R-:W-:-:S07]  /*11390*/  ISETP.GT.AND P3, PT, R8, 0x40, PT ;  /* 0x000000400800780c */ /* 0x000fce0003f64270 */
[----:B------:R3:W-:Y:S01]  /*113a0*/  MUFU.TANH R115, R69 ;  /* 0x0000004500737308 */ /* 0x0007e20000002400 */
[----:B-1----:R-:W-:-:S07]  /*113b0*/  FSEL R29, R42, -INF , P5 ;  /* 0xff8000002a1d7808 */ /* 0x002fce0002800000 */
[----:B------:R-:W1:Y:S01]  /*113c0*/  MUFU.TANH R49, R49 ;  /* 0x0000003100317308 */ /* 0x000e620000002400 */
[----:B---3--:R-:W-:Y:S02]  /*113d0*/  FSEL R69, R40, -INF , P5 ;  /* 0xff80000028457808 */ /* 0x008fe40002800000 */
[----:B------:R-:W-:Y:S02]  /*113e0*/  ISETP.GT.AND P5, PT, R8, 0x31, PT ;  /* 0x000000310800780c */ /* 0x000fe40003fa4270 */
[----:B------:R-:W-:Y:S02]  /*113f0*/  FMNMX.FTZ R24, R69, R20, !PT ;  /* 0x0000001445187209 */ /* 0x000fe40007810000 */
[----:B0-----:R-:W-:Y:S01]  /*11400*/  FSEL R91, R48, -INF , P6 ;  /* 0xff800000305b7808 */ /* 0x001fe20003000000 */
[----:B------:R0:W-:Y:S01]  /*11410*/  MUFU.TANH R10, R71 ;  /* 0x00000047000a7308 */ /* 0x0001e20000002400 */
[----:B------:R-:W-:-:S07]  /*11420*/  FSEL R39, R39, -INF , P5 ;  /* 0xff80000027277808 */ /* 0x000fce0002800000 */
[----:B------:R-:W3:Y:S01]  /*11430*/  MUFU.TANH R46, R46 ;  /* 0x0000002e002e7308 */ /* 0x000ee20000002400 */
[----:B0-----:R-:W-:Y:S02]  /*11440*/  FSEL R71, R41, -INF , P4 ;  /* 0xff80000029477808 */ /* 0x001fe40002000000 */
[C---:B------:R-:W-:Y:S02]  /*11450*/  ISETP.GT.AND P4, PT, R8.reuse, 0x38, PT ;  /* 0x000000380800780c */ /* 0x040fe40003f84270 */
[----:B------:R-:W-:Y:S02]  /*11460*/  FMNMX.FTZ R24, R71, R24, !PT ;  /* 0x0000001847187209 */ /* 0x000fe40007810000 */
[----:B-1----:R-:W-:Y:S01]  /*11470*/  FSEL R93, R49, -INF , P5 ;  /* 0xff800000315d7808 */ /* 0x002fe20002800000 */
[----:B------:R-:W0:Y:S01]  /*11480*/  MUFU.TANH R52, R52 ;  /* 0x0000003400347308 */ /* 0x000e220000002400 */
[----:B------:R-:W-:Y:S02]  /*11490*/  FMNMX.FTZ R24, R73, R24, !PT ;  /* 0x0000001849187209 */ /* 0x000fe40007810000 */
[----:B------:R-:W-:-:S02]  /*114a0*/  ISETP.GT.AND P5, PT, R8, 0x48, PT ;  /* 0x000000480800780c */ /* 0x000fc40003fa4270 */
[----:B------:R-:W-:-:S03]  /*114b0*/  FMNMX.FTZ R24, R89, R24, !PT ;  /* 0x0000001859187209 */ /* 0x000fc60007810000 */
[----:B------:R-:W1:Y:S01]  /*114c0*/  MUFU.TANH R53, R53 ;  /* 0x0000003500357308 */ /* 0x000e620000002400 */
[----:B------:R-:W-:Y:S02]  /*114d0*/  FMNMX.FTZ R24, R91, R24, !PT ;  /* 0x000000185b187209 */ /* 0x000fe40007810000 */
[----:B---3--:R-:W-:Y:S02]  /*114e0*/  FSEL R33, R46, -INF , P2 ;  /* 0xff8000002e217808 */ /* 0x008fe40001000000 */
[----:B------:R-:W-:Y:S02]  /*114f0*/  ISETP.GT.AND P2, PT, R8, 0x39, PT ;  /* 0x000000390800780c */ /* 0x000fe40003f44270 */
[----:B------:R-:W-:Y:S01]  /*11500*/  FMNMX.FTZ R24, R93, R24, !PT ;  /* 0x000000185d187209 */ /* 0x000fe20007810000 */
[----:B------:R-:W3:Y:S01]  /*11510*/  MUFU.TANH R50, R50 ;  /* 0x0000003200327308 */ /* 0x000ee20000002400 */
[----:B0-----:R-:W-:Y:S02]  /*11520*/  FSEL R95, R52, -INF , P4 ;  /* 0xff800000345f7808 */ /* 0x001fe40002000000 */
[----:B------:R-:W-:-:S02]  /*11530*/  FSEL R43, R43, -INF , P2 ;  /* 0xff8000002b2b7808 */ /* 0x000fc40001000000 */
[----:B------:R-:W-:-:S03]  /*11540*/  FMNMX.FTZ R24, R95, R24, !PT ;  /* 0x000000185f187209 */ /* 0x000fc60007810000 */
[----:B------:R-:W0:Y:S01]  /*11550*/  MUFU.TANH R56, R56 ;  /* 0x0000003800387308 */ /* 0x000e220000002400 */
[----:B-1----:R-:W-:Y:S02]  /*11560*/  FSEL R97, R53, -INF , P2 ;  /* 0xff80000035617808 */ /* 0x002fe40001000000 */
[----:B------:R-:W-:Y:S02]  /*11570*/  ISETP.GT.AND P2, PT, R8, 0x50, PT ;  /* 0x000000500800780c */ /* 0x000fe40003f44270 */
[----:B------:R-:W-:-:S03]  /*11580*/  FMNMX.FTZ R24, R97, R24, !PT ;  /* 0x0000001861187209 */ /* 0x000fc60007810000 */
[----:B------:R-:W1:Y:S01]  /*11590*/  MUFU.TANH R57, R57 ;  /* 0x0000003900397308 */ /* 0x000e620000002400 */
[----:B---3--:R-:W-:Y:S02]  /*115a0*/  FSEL R37, R50, -INF , P6 ;  /* 0xff80000032257808 */ /* 0x008fe40003000000 */
[----:B------:R-:W-:-:S04]  /*115b0*/  ISETP.GT.AND P6, PT, R8, 0x41, PT ;  /* 0x000000410800780c */ /* 0x000fc80003fc4270 */
[----:B------:R-:W-:Y:S01]  /*115c0*/  FSEL R47, R47, -INF , P6 ;  /* 0xff8000002f2f7808 */ /* 0x000fe20003000000 */
[----:B------:R-:W3:Y:S01]  /*115d0*/  MUFU.TANH R54, R54 ;  /* 0x0000003600367308 */ /* 0x000ee20000002400 */
[----:B0-----:R-:W-:-:S04]  /*115e0*/  FSEL R99, R56, -INF , P3 ;  /* 0xff80000038637808 */ /* 0x001fc80001800000 */
        /* <DEDUP_REMOVED lines=10> */
[----:B0-----:R-:W-:Y:S02]  /*11690*/  FSEL R103, R60, -INF , P5 ;  /* 0xff8000003c677808 */ /* 0x001fe40002800000 */
[----:B------:R-:W-:Y:S02]  /*116a0*/  FSEL R51, R51, -INF , P4 ;  /* 0xff80000033337808 */ /* 0x000fe40002000000 */
[----:B------:R-:W-:Y:S02]  /*116b0*/  FMNMX.FTZ R24, R103, R24, !PT ;  /* 0x0000001867187209 */ /* 0x000fe40007810000 */
[----:B------:R-:W-:Y:S01]  /*116c0*/  ISETP.GT.AND P4, PT, R8, 0x60, PT ;  /* 0x000000600800780c */ /* 0x000fe20003f84270 */
[----:B------:R-:W0:Y:S01]  /*116d0*/  MUFU.TANH R62, R62 ;  /* 0x0000003e003e7308 */ /* 0x000e220000002400 */
[----:B-1----:R-:W-:-:S02]  /*116e0*/  FSEL R45, R58, -INF , P3 ;  /* 0xff8000003a2d7808 */ /* 0x002fc40001800000 */
[----:B------:R-:W-:Y:S02]  /*116f0*/  ISETP.GT.AND P3, PT, R8, 0x51, PT ;  /* 0x000000510800780c */ /* 0x000fe40003f64270 */
[----:B------:R-:W-:Y:S02]  /*11700*/  FMNMX.FTZ R24, R105, R24, !PT ;  /* 0x0000001869187209 */ /* 0x000fe40007810000 */
[----:B------:R-:W-:Y:S01]  /*11710*/  FSEL R111, R111, -INF , P3 ;  /* 0xff8000006f6f7808 */ /* 0x000fe20001800000 */
[----:B------:R-:W1:Y:S01]  /*11720*/  MUFU.TANH R68, R68 ;  /* 0x0000004400447308 */ /* 0x000e620000002400 */
[----:B---3--:R-:W-:Y:S02]  /*11730*/  FSEL R109, R64, -INF , P2 ;  /* 0xff800000406d7808 */ /* 0x008fe40001000000 */
[----:B------:R-:W-:Y:S01]  /*11740*/  FSEL R57, R9, -INF , P3 ;  /* 0xff80000009397808 */ /* 0x000fe20001800000 */
[----:B------:R-:W-:Y:S01]  /*11750*/  FMUL.FTZ R9, R85, UR4 ;  /* 0x0000000455097c20 */ /* 0x000fe20008410000 */
[----:B------:R-:W-:-:S02]  /*11760*/  FMNMX.FTZ R24, R109, R24, !PT ;  /* 0x000000186d187209 */ /* 0x000fc40007810000 */
[----:B------:R-:W-:Y:S01]  /*11770*/  ISETP.GT.AND P3, PT, R8, 0x61, PT ;  /* 0x000000610800780c */ /* 0x000fe20003f64270 */
[----:B------:R-:W3:Y:S01]  /*11780*/  MUFU.TANH R72, R72 ;  /* 0x0000004800487308 */ /* 0x000ee20000002400 */
[----:B0-----:R-:W-:Y:S02]  /*11790*/  FSEL R49, R62, -INF , P5 ;  /* 0xff8000003e317808 */ /* 0x001fe40002800000 */
[----:B------:R-:W-:Y:S02]  /*117a0*/  ISETP.GT.AND P5, PT, R8, 0x59, PT ;  /* 0x000000590800780c */ /* 0x000fe40003fa4270 */
[----:B------:R-:W-:Y:S02]  /*117b0*/  FMNMX.FTZ R24, R111, R24, !PT ;  /* 0x000000186f187209 */ /* 0x000fe40007810000 */
[----:B------:R-:W-:Y:S01]  /*117c0*/  FSEL R115, R115, -INF , P5 ;  /* 0xff80000073737808 */ /* 0x000fe20002800000 */
[----:B------:R-:W0:Y:S01]  /*117d0*/  MUFU.TANH R66, R66 ;  /* 0x0000004200427308 */ /* 0x000e220000002400 */
[----:B-1----:R-:W-:-:S04]  /*117e0*/  FSEL R113, R68, -INF , P6 ;  /* 0xff80000044717808 */ /* 0x002fc80003000000 */
[----:B------:R-:W-:-:S03]  /*117f0*/  FMNMX.FTZ R24, R113, R24, !PT ;  /* 0x0000001871187209 */ /* 0x000fc60007810000 */
[----:B------:R-:W1:Y:S01]  /*11800*/  MUFU.TANH R14, R14 ;  /* 0x0000000e000e7308 */ /* 0x000e620000002400 */
[----:B---3--:R-:W-:Y:S02]  /*11810*/  FSEL R117, R72, -INF , P4 ;  /* 0xff80000048757808 */ /* 0x008fe40002000000 */
[----:B------:R-:W-:-:S04]  /*11820*/  FMNMX.FTZ R24, R115, R24, !PT ;  /* 0x0000001873187209 */ /* 0x000fc80007810000 */
[----:B------:R-:W-:Y:S01]  /*11830*/  FMNMX.FTZ R24, R117, R24, !PT ;  /* 0x0000001875187209 */ /* 0x000fe20007810000 */
[----:B------:R-:W-:Y:S01]  /*11840*/  MUFU.TANH R70, R70 ;  /* 0x0000004600467308 */ /* 0x000fe20000002400 */
[----:B0-----:R-:W-:Y:S02]  /*11850*/  FSEL R53, R66, -INF , P2 ;  /* 0xff80000042357808 */ /* 0x001fe40001000000 */
[----:B------:R-:W-:-:S05]  /*11860*/  ISETP.GT.AND P2, PT, R8, 0x68, PT ;  /* 0x000000680800780c */ /* 0x000fca0003f44270 */
[----:B------:R-:W0:Y:S01]  /*11870*/  MUFU.TANH R76, R76 ;  /* 0x0000004c004c7308 */ /* 0x000e220000002400 */
[----:B-1----:R-:W-:-:S04]  /*11880*/  FSEL R119, R14, -INF , P3 ;  /* 0xff8000000e777808 */ /* 0x002fc80001800000 */
[----:B------:R-:W-:-:S03]  /*11890*/  FMNMX.FTZ R24, R119, R24, !PT ;  /* 0x0000001877187209 */ /* 0x000fc60007810000 */
[----:B------:R1:W-:Y:S08]  /*118a0*/  MUFU.TANH R123, R77 ;  /* 0x0000004d007b7308 */ /* 0x0003f00000002400 */
[----:B------:R-:W-:Y:S01]  /*118b0*/  MUFU.TANH R74, R74 ;  /* 0x0000004a004a7308 */ /* 0x000fe20000002400 */
[----:B0-----:R-:W-:Y:S02]  /*118c0*/  FSEL R121, R76, -INF , P2 ;  /* 0xff8000004c797808 */ /* 0x001fe40001000000 */
[----:B-1----:R-:W-:Y:S01]  /*118d0*/  FSEL R77, R10, -INF , P5 ;  /* 0xff8000000a4d7808 */ /* 0x002fe20002800000 */
[----:B------:R-:W-:Y:S01]  /*118e0*/  IMAD.U32 R10, RZ, RZ, UR5 ;  /* 0x00000005ff0a7e24 */ /* 0x000fe2000f8e00ff */
[----:B------:R-:W-:-:S02]  /*118f0*/  ISETP.GT.AND P5, PT, R8, 0x70, PT ;  /* 0x000000700800780c */ /* 0x000fc40003fa4270 */
[----:B------:R-:W-:Y:S01]  /*11900*/  FMNMX.FTZ R24, R121, R24, !PT ;  /* 0x0000001879187209 */ /* 0x000fe20007810000 */
[----:B------:R-:W0:Y:S08]  /*11910*/  MUFU.TANH R80, R80 ;  /* 0x0000005000507308 */ /* 0x000e300000002400 */
[----:B------:R1:W3:Y:S08]  /*11920*/  MUFU.TANH R20, R75 ;  /* 0x0000004b00147308 */ /* 0x0002f00000002400 */
[----:B------:R4:W2:Y:S01]  /*11930*/  MUFU.TANH R127, R81 ;  /* 0x00000051007f7308 */ /* 0x0008a20000002400 */
[----:B-1----:R-:W-:-:S02]  /*11940*/  FSEL R75, R70, -INF , P6 ;  /* 0xff800000464b7808 */ /* 0x002fc40003000000 */
[----:B------:R-:W-:Y:S02]  /*11950*/  ISETP.GT.AND P6, PT, R8, 0x69, PT ;  /* 0x000000690800780c */ /* 0x000fe40003fc4270 */
[----:B0-----:R-:W-:Y:S02]  /*11960*/  FSEL R125, R80, -INF , P5 ;  /* 0xff800000507d7808 */ /* 0x001fe40002800000 */
[----:B------:R-:W-:Y:S01]  /*11970*/  FSEL R123, R123, -INF , P6 ;  /* 0xff8000007b7b7808 */ /* 0x000fe20003000000 */
[----:B------:R-:W0:Y:S01]  /*11980*/  MUFU.TANH R78, R78 ;  /* 0x0000004e004e7308 */ /* 0x000e220000002400 */
[----:B----4-:R-:W-:Y:S02]  /*11990*/  FSEL R81, R74, -INF , P4 ;  /* 0xff8000004a517808 */ /* 0x010fe40002000000 */
[----:B------:R-:W-:Y:S02]  /*119a0*/  ISETP.GT.AND P4, PT, R8, 0x71, PT ;  /* 0x000000710800780c */ /* 0x000fe40003f84270 */
[----:B------:R-:W-:-:S02]  /*119b0*/  FMNMX.FTZ R24, R123, R24, !PT ;  /* 0x000000187b187209 */ /* 0x000fc40007810000 */
[----:B---3--:R-:W-:Y:S01]  /*119c0*/  FSEL R85, R20, -INF , P3 ;  /* 0xff80000014557808 */ /* 0x008fe20001800000 */
[----:B------:R-:W1:Y:S01]  /*119d0*/  MUFU.TANH R84, R84 ;  /* 0x0000005400547308 */ /* 0x000e620000002400 */
[----:B------:R-:W-:Y:S02]  /*119e0*/  ISETP.GT.AND P3, PT, R8, 0x78, PT ;  /* 0x000000780800780c */ /* 0x000fe40003f64270 */
[----:B--2---:R-:W-:Y:S02]  /*119f0*/  FSEL R127, R127, -INF , P4 ;  /* 0xff8000007f7f7808 */ /* 0x004fe40002000000 */
[----:B------:R-:W-:-:S03]  /*11a00*/  FMNMX.FTZ R24, R125, R24, !PT ;  /* 0x000000187d187209 */ /* 0x000fc60007810000 */
[----:B------:R-:W2:Y:S01]  /*11a10*/  MUFU.TANH R9, R9 ;  /* 0x0000000900097308 */ /* 0x000ea20000002400 */
[----:B0-----:R-:W-:Y:S02]  /*11a20*/  FSEL R107, R78, -INF , P2 ;  /* 0xff8000004e6b7808 */ /* 0x001fe40001000000 */
[----:B------:R-:W-:Y:S02]  /*11a30*/  ISETP.GT.AND P2, PT, R8, 0x79, PT ;  /* 0x000000790800780c */ /* 0x000fe40003f44270 */
[----:B------:R-:W-:-:S03]  /*11a40*/  FMNMX.FTZ R24, R127, R24, !PT ;  /* 0x000000187f187209 */ /* 0x000fc60007810000 */
[----:B------:R-:W0:Y:S01]  /*11a50*/  MUFU.TANH R82, R82 ;  /* 0x0000005200527308 */ /* 0x000e220000002400 */
[----:B-1----:R-:W-:-:S04]  /*11a60*/  FSEL R129, R84, -INF , P3 ;  /* 0xff80000054817808 */ /* 0x002fc80001800000 */
[----:B------:R-:W-:-:S03]  /*11a70*/  FMNMX.FTZ R24, R129, R24, !PT ;  /* 0x0000001881187209 */ /* 0x000fc60007810000 */
[----:B------:R-:W1:Y:S01]  /*11a80*/  MUFU.TANH R83, R83 ;  /* 0x0000005300537308 */ /* 0x000e620000002400 */
[----:B--2---:R-:W-:-:S04]  /*11a90*/  FSEL R131, R9, -INF , P2 ;  /* 0xff80000009837808 */ /* 0x004fc80001000000 */
[----:B------:R-:W-:-:S03]  /*11aa0*/  FMNMX.FTZ R24, R131, R24, !PT ;  /* 0x0000001883187209 */ /* 0x000fc60007810000 */
[----:B------:R-:W2:Y:S02]  /*11ab0*/  MUFU.TANH R86, R86 ;  /* 0x0000005600567308 */ /* 0x000ea40000002400 */
[----:B------:R-:W3:Y:S02]  /*11ac0*/  SHFL.BFLY PT, R9, R24, 0x2, 0x1f ;  /* 0x0c401f0018097f89 */ /* 0x000ee400000e0000 */
[----:B---3--:R-:W-:-:S05]  /*11ad0*/  FMNMX.FTZ R14, R24, R9, !PT ;  /* 0x00000009180e7209 */ /* 0x008fca0007810000 */
[----:B------:R-:W3:Y:S02]  /*11ae0*/  SHFL.BFLY PT, R9, R14, 0x1, 0x1f ;  /* 0x0c201f000e097f89 */ /* 0x000ee400000e0000 */
[----:B---3--:R-:W-:Y:S02]  /*11af0*/  FMNMX.FTZ R9, R14, R9, !PT ;  /* 0x000000090e097209 */ /* 0x008fe40007810000 */
[----:B------:R0:W3:Y:S02]  /*11b00*/  MUFU.TANH R14, R87 ;  /* 0x00000057000e7308 */ /* 0x0000e40000002400 */
[C---:B------:R-:W-:Y:S01]  /*11b10*/  FSETP.NEU.FTZ.AND P0, PT, R9.reuse, -INF , PT ;  /* 0xff8000000900780b */ /* 0x040fe20003f1d000 */
[----:B------:R-:W-:-:S05]  /*11b20*/  FMUL.FTZ R8, R9, R10 ;  /* 0x0000000a09087220 */ /* 0x000fca0000410000 */
[----:B------:R-:W-:Y:S02]  /*11b30*/  FSEL R8, R8, RZ, P0 ;  /* 0x000000ff08087208 */ /* 0x000fe40000000000 */
[----:B------:R-:W-:Y:S02]  /*11b40*/  ISETP.NE.AND P0, PT, R12, RZ, PT ;  /* 0x000000ff0c00720c */ /* 0x000fe40003f05270 */
[----:B------:R4:W3:Y:S01]  /*11b50*/  MUFU.TANH R12, R79 ;  /* 0x0000004f000c7308 */ /* 0x0008e20000002400 */
[-CC-:B------:R-:W-:Y:S01]  /*11b60*/  FFMA.FTZ R174, R73, R10.reuse, -R8.reuse ;  /* 0x0000000a49ae7223 */ /* 0x180fe20000010808 */
[----:B0-----:R-:W-:Y:S01]  /*11b70*/  FSEL R87, R82, -INF , P5 ;  /* 0xff80000052577808 */ /* 0x001fe20002800000 */
[-CC-:B------:R-:W-:Y:S01]  /*11b80*/  FFMA.FTZ R168, R91, R10.reuse, -R8.reuse ;  /* 0x0000000a5ba87223 */ /* 0x180fe20000010808 */
[----:B-1----:R-:W-:Y:S01]  /*11b90*/  FSEL R91, R83, -INF , P4 ;  /* 0xff800000535b7808 */ /* 0x002fe20002000000 */
[-CC-:B------:R-:W-:Y:S01]  /*11ba0*/  FFMA.FTZ R182, R55, R10.reuse, -R8.reuse ;  /* 0x0000000a37b67223 */ /* 0x180fe20000010808 */
[-CC-:B------:R-:W-:Y:S01]  /*11bb0*/  FFMA.FTZ R55, R67, R10.reuse, -R8.reuse ;  /* 0x0000000a43377223 */ /* 0x180fe20000010808 */
[-CC-:B------:R-:W-:Y:S01]  /*11bc0*/  FFMA.FTZ R67, R93, R10.reuse, -R8.reuse ;  /* 0x0000000a5d437223 */ /* 0x180fe20000010808 */
[----:B--2---:R-:W-:Y:S01]  /*11bd0*/  FSEL R93, R86, -INF , P3 ;  /* 0xff800000565d7808 */ /* 0x004fe20001800000 */
[--C-:B----4-:R-:W-:Y:S01]  /*11be0*/  FFMA.FTZ R79, R6, R10, -R8.reuse ;  /* 0x0000000a064f7223 */ /* 0x110fe20000010808 */
[----:B------:R-:W-:Y:S01]  /*11bf0*/  FMNMX.FTZ R6, R3, R4, !PT ;  /* 0x0000000403067209 */ /* 0x000fe20007810000 */
[-CC-:B------:R-:W-:Y:S01]  /*11c00*/  FFMA.FTZ R172, R69, R10.reuse, -R8.reuse ;  /* 0x0000000a45ac7223 */ /* 0x180fe20000010808 */
[-CC-:B------:R-:W-:Y:S01]  /*11c10*/  FFMA.FTZ R69, R97, R10.reuse, -R8.reuse ;  /* 0x0000000a61457223 */ /* 0x180fe20000010808 */
[----:B---3--:R-:W-:Y:S01]  /*11c20*/  FSEL R97, R14, -INF , P2 ;  /* 0xff8000000e617808 */ /* 0x008fe20001000000 */
[--C-:B------:R-:W-:Y:S01]  /*11c30*/  FFMA.FTZ R180, R11, R10, -R8.reuse ;  /* 0x0000000a0bb47223 */ /* 0x100fe20000010808 */
[----:B------:R-:W-:Y:S01]  /*11c40*/  FMNMX.FTZ R6, R7, R6, !PT ;  /* 0x0000000607067209 */ /* 0x000fe20007810000 */
[----:B------:R-:W-:Y:S01]  /*11c50*/  MUFU.EX2 R79, R79 ;  /* 0x0000004f004f7308 */ /* 0x000fe20000000800 */
[----:B------:R-:W-:Y:S01]  /*11c60*/  FSEL R73, R12, -INF , P6 ;  /* 0xff8000000c497808 */ /* 0x000fe20003000000 */
[--C-:B------:R-:W-:Y:S01]  /*11c70*/  FFMA.FTZ R176, R65, R10, -R8.reuse ;  /* 0x0000000a41b07223 */ /* 0x100fe20000010808 */
[----:B------:R-:W-:Y:S01]  /*11c80*/  FMNMX.FTZ R6, R13, R6, !PT ;  /* 0x000000060d067209 */ /* 0x000fe20007810000 */
[-CC-:B------:R-:W-:Y:S01]  /*11c90*/  FFMA.FTZ R59, R59, R10.reuse, -R8.reuse ;  /* 0x0000000a3b3b7223 */ /* 0x180fe20000010808 */
[-CC-:B------:R-:W-:Y:S01]  /*11ca0*/  FFMA.FTZ R178, R63, R10.reuse, -R8.reuse ;  /* 0x0000000a3fb27223 */ /* 0x180fe20000010808 */
        /* <DEDUP_REMOVED lines=18> */
[----:B------:R-:W2:Y:S01]  /*11dd0*/  MUFU.EX2 R55, R55 ;  /* 0x0000003700377308 */ /* 0x000ea20000000800 */
        /* <DEDUP_REMOVED lines=11> */
[----:B------:R-:W-:Y:S01]  /*11e90*/  FFMA.FTZ R105, R131, R10, -R8 ;  /* 0x0000000a83697223 */ /* 0x000fe20000010808 */
[----:B------:R-:W-:-:S02]  /*11ea0*/  MOV R131, R151 ;  /* 0x0000009700837202 */ /* 0x000fc40000000f00 */
[----:B------:R-:W-:Y:S01]  /*11eb0*/  FMNMX.FTZ R6, R37, R6, !PT ;  /* 0x0000000625067209 */ /* 0x000fe20007810000 */
[----:B------:R-:W4:Y:S01]  /*11ec0*/  MUFU.EX2 R59, R59 ;  /* 0x0000003b003b7308 */ /* 0x000f220000000800 */
[-C--:B------:R-:W-:Y:S02]  /*11ed0*/  MOV R129, R151.reuse ;  /* 0x0000009700817202 */ /* 0x080fe40000000f00 */
[----:B------:R-:W-:Y:S02]  /*11ee0*/  FMNMX.FTZ R6, R39, R6, !PT ;  /* 0x0000000627067209 */ /* 0x000fe40007810000 */
[-C--:B------:R-:W-:Y:S02]  /*11ef0*/  MOV R127, R151.reuse ;  /* 0x00000097007f7202 */ /* 0x080fe40000000f00 */
[----:B------:R-:W-:Y:S01]  /*11f00*/  FMNMX.FTZ R6, R41, R6, !PT ;  /* 0x0000000629067209 */ /* 0x000fe20007810000 */
[----:B------:R-:W4:Y:S01]  /*11f10*/  MUFU.EX2 R178, R178 ;  /* 0x000000b200b27308 */ /* 0x000f220000000800 */
[----:B------:R-:W-:-:S02]  /*11f20*/  MOV R125, R151 ;  /* 0x00000097007d7202 */ /* 0x000fc40000000f00 */
[----:B------:R-:W-:Y:S02]  /*11f30*/  FMNMX.FTZ R6, R43, R6, !PT ;  /* 0x000000062b067209 */ /* 0x000fe40007810000 */
[-C--:B------:R-:W-:Y:S02]  /*11f40*/  MOV R123, R151.reuse ;  /* 0x00000097007b7202 */ /* 0x080fe40000000f00 */
[----:B------:R-:W-:Y:S01]  /*11f50*/  FMNMX.FTZ R6, R45, R6, !PT ;  /* 0x000000062d067209 */ /* 0x000fe20007810000 */
[----:B------:R-:W4:Y:S01]  /*11f60*/  MUFU.EX2 R61, R61 ;  /* 0x0000003d003d7308 */ /* 0x000f220000000800 */
[-C--:B------:R-:W-:Y:S02]  /*11f70*/  MOV R121, R151.reuse ;  /* 0x0000009700797202 */ /* 0x080fe40000000f00 */
[----:B------:R-:W-:Y:S02]  /*11f80*/  FMNMX.FTZ R6, R47, R6, !PT ;  /* 0x000000062f067209 */ /* 0x000fe40007810000 */
[----:B------:R-:W-:-:S02]  /*11f90*/  MOV R119, R151 ;  /* 0x0000009700777202 */ /* 0x000fc40000000f00 */
[----:B------:R-:W-:Y:S01]  /*11fa0*/  FMNMX.FTZ R6, R49, R6, !PT ;  /* 0x0000000631067209 */ /* 0x000fe20007810000 */
[----:B------:R-:W-:Y:S01]  /*11fb0*/  MUFU.EX2 R172, R172 ;  /* 0x000000ac00ac7308 */ /* 0x000fe20000000800 */
[-C--:B------:R-:W-:Y:S02]  /*11fc0*/  MOV R117, R151.reuse ;  /* 0x0000009700757202 */ /* 0x080fe40000000f00 */
[----:B------:R-:W-:Y:S02]  /*11fd0*/  FMNMX.FTZ R6, R51, R6, !PT ;  /* 0x0000000633067209 */ /* 0x000fe40007810000 */
[-C--:B------:R-:W-:Y:S02]  /*11fe0*/  MOV R115, R151.reuse ;  /* 0x0000009700737202 */ /* 0x080fe40000000f00 */
[----:B------:R-:W-:Y:S01]  /*11ff0*/  FMNMX.FTZ R6, R53, R6, !PT ;  /* 0x0000000635067209 */ /* 0x000fe20007810000 */
[----:B------:R-:W-:Y:S01]  /*12000*/  MUFU.EX2 R63, R63 ;  /* 0x0000003f003f7308 */ /* 0x000fe20000000800 */
[----:B------:R-:W-:-:S02]  /*12010*/  MOV R113, R151 ;  /* 0x0000009700717202 */ /* 0x000fc40000000f00 */
[----:B------:R-:W-:Y:S02]  /*12020*/  FMNMX.FTZ R6, R57, R6, !PT ;  /* 0x0000000639067209 */ /* 0x000fe40007810000 */
[----:B------:R-:W-:Y:S02]  /*12030*/  MOV R111, R151 ;  /* 0x00000097006f7202 */ /* 0x000fe40000000f00 */
        /* <DEDUP_REMOVED lines=14> */
[----:B------:R-:W-:Y:S01]  /*12120*/  FMNMX.FTZ R11, R97, R6, !PT ;  /* 0x00000006610b7209 */ /* 0x000fe20007810000 */
[----:B------:R-:W-:Y:S01]  /*12130*/  FFMA.FTZ R6, R109, R10, -R8 ;  /* 0x0000000a6d067223 */ /* 0x000fe20000010808 */
[----:B------:R-:W-:-:S03]  /*12140*/  MOV R109, R151 ;  /* 0x00000097006d7202 */ /* 0x000fc60000000f00 */
[----:B------:R-:W0:Y:S01]  /*12150*/  SHFL.BFLY PT, R12, R11, 0x2, 0x1f ;  /* 0x0c401f000b0c7f89 */ /* 0x000e2200000e0000 */
        /* <DEDUP_REMOVED lines=14> */
[----:B------:R-:W-:-:S03]  /*12240*/  ISETP.GE.AND P2, PT, R152, 0x81, PT ;  /* 0x000000819800780c */ /* 0x000fc60003f46270 */
[----:B------:R-:W-:Y:S01]  /*12250*/  MUFU.EX2 R95, R95 ;  /* 0x0000005f005f7308 */ /* 0x000fe20000000800 */
[-CC-:B------:R-:W-:Y:S01]  /*12260*/  FFMA.FTZ R181, R3, R10.reuse, -R32.reuse ;  /* 0x0000000a03b57223 */ /* 0x180fe20000010820 */
[-CC-:B------:R-:W-:Y:S01]  /*12270*/  FFMA.FTZ R4, R4, R10.reuse, -R32.reuse ;  /* 0x0000000a04047223 */ /* 0x180fe20000010820 */
[-CC-:B------:R-:W-:Y:S01]  /*12280*/  FFMA.FTZ R183, R7, R10.reuse, -R32.reuse ;  /* 0x0000000a07b77223 */ /* 0x180fe20000010820 */
[----:B------:R-:W-:Y:S01]  /*12290*/  FADD.FTZ R3, R180, R79 ;  /* 0x0000004fb4037221 */ /* 0x000fe20000010000 */
[-CC-:B------:R-:W-:Y:S01]  /*122a0*/  FFMA.FTZ R8, R13, R10.reuse, -R32.reuse ;  /* 0x0000000a0d087223 */ /* 0x180fe20000010820 */
[-CC-:B------:R-:W-:Y:S01]  /*122b0*/  FFMA.FTZ R177, R15, R10.reuse, -R32.reuse ;  /* 0x0000000a0fb17223 */ /* 0x180fe20000010820 */
[-CC-:B------:R-:W-:Y:S01]  /*122c0*/  FFMA.FTZ R12, R21, R10.reuse, -R32.reuse ;  /* 0x0000000a150c7223 */ /* 0x180fe20000010820 */
[----:B------:R-:W-:Y:S01]  /*122d0*/  MUFU.EX2 R181, R181 ;  /* 0x000000b500b57308 */ /* 0x000fe20000000800 */
[----:B-1----:R-:W-:Y:S01]  /*122e0*/  FADD.FTZ R30, R182, R3 ;  /* 0x00000003b61e7221 */ /* 0x002fe20000010000 */
[-CC-:B------:R-:W-:Y:S01]  /*122f0*/  FFMA.FTZ R179, R25, R10.reuse, -R32.reuse ;  /* 0x0000000a19b37223 */ /* 0x180fe20000010820 */
[-CC-:B------:R-:W-:Y:S01]  /*12300*/  FFMA.FTZ R14, R27, R10.reuse, -R32.reuse ;  /* 0x0000000a1b0e7223 */ /* 0x180fe20000010820 */
[-C--:B------:R-:W-:Y:S01]  /*12310*/  FFMA.FTZ R173, R29, R10.reuse, -R32 ;  /* 0x0000000a1dad7223 */ /* 0x080fe20000010820 */
[----:B--2---:R-:W-:Y:S01]  /*12320*/  FADD.FTZ R3, R55, R30 ;  /* 0x0000001e37037221 */ /* 0x004fe20000010000 */
[-CC-:B------:R-:W-:Y:S01]  /*12330*/  FFMA.FTZ R20, R31, R10.reuse, -R32.reuse ;  /* 0x0000000a1f147223 */ /* 0x180fe20000010820 */
[-CC-:B------:R-:W-:Y:S01]  /*12340*/  FFMA.FTZ R175, R33, R10.reuse, -R32.reuse ;  /* 0x0000000a21af7223 */ /* 0x180fe20000010820 */
[----:B------:R-:W0:Y:S01]  /*12350*/  MUFU.EX2 R4, R4 ;  /* 0x0000000400047308 */ /* 0x000e220000000800 */
[----:B---3--:R-:W-:Y:S01]  /*12360*/  FADD.FTZ R34, R176, R3 ;  /* 0x00000003b0227221 */ /* 0x008fe20000010000 */
[-CC-:B------:R-:W-:Y:S01]  /*12370*/  FFMA.FTZ R24, R35, R10.reuse, -R32.reuse ;  /* 0x0000000a23187223 */ /* 0x180fe20000010820 */
[-CC-:B------:R-:W-:Y:S01]  /*12380*/  FFMA.FTZ R169, R37, R10.reuse, -R32.reuse ;  /* 0x0000000a25a97223 */ /* 0x180fe20000010820 */
[-C--:B------:R-:W-:Y:S01]  /*12390*/  FFMA.FTZ R26, R39, R10.reuse, -R32 ;  /* 0x0000000a271a7223 */ /* 0x080fe20000010820 */
[----:B----4-:R-:W-:Y:S01]  /*123a0*/  FADD.FTZ R3, R59, R34 ;  /* 0x000000223b037221 */ /* 0x010fe20000010000 */
[-CC-:B------:R-:W-:Y:S01]  /*123b0*/  FFMA.FTZ R171, R41, R10.reuse, -R32.reuse ;  /* 0x0000000a29ab7223 */ /* 0x180fe20000010820 */
[-CC-:B------:R-:W-:Y:S01]  /*123c0*/  FFMA.FTZ R28, R43, R10.reuse, -R32.reuse ;  /* 0x0000000a2b1c7223 */ /* 0x180fe20000010820 */
[----:B------:R-:W1:Y:S01]  /*123d0*/  MUFU.EX2 R183, R183 ;  /* 0x000000b700b77308 */ /* 0x000e620000000800 */
[----:B------:R-:W-:Y:S01]  /*123e0*/  FADD.FTZ R36, R178, R3 ;  /* 0x00000003b2247221 */ /* 0x000fe20000010000 */
[-CC-:B------:R-:W-:Y:S01]  /*123f0*/  FFMA.FTZ R165, R45, R10.reuse, -R32.reuse ;  /* 0x0000000a2da57223 */ /* 0x180fe20000010820 */
[-CC-:B------:R-:W-:Y:S01]  /*12400*/  FFMA.FTZ R30, R47, R10.reuse, -R32.reuse ;  /* 0x0000000a2f1e7223 */ /* 0x180fe20000010820 */
[-C--:B------:R-:W-:Y:S01]  /*12410*/  FFMA.FTZ R167, R49, R10.reuse, -R32 ;  /* 0x0000000a31a77223 */ /* 0x080fe20000010820 */
[----:B------:R-:W-:Y:S01]  /*12420*/  FADD.FTZ R7, R61, R36 ;  /* 0x000000243d077221 */ /* 0x000fe20000010000 */
[-CC-:B------:R-:W-:Y:S01]  /*12430*/  FFMA.FTZ R51, R51, R10.reuse, -R32.reuse ;  /* 0x0000000a33337223 */ /* 0x180fe20000010820 */
[-C--:B------:R-:W-:Y:S01]  /*12440*/  FFMA.FTZ R53, R53, R10.reuse, -R32 ;  /* 0x0000000a35357223 */ /* 0x080fe20000010820 */
[----:B------:R-:W2:Y:S01]  /*12450*/  MUFU.EX2 R8, R8 ;  /* 0x0000000800087308 */ /* 0x000ea20000000800 */
[----:B0-----:R-:W-:Y:S01]  /*12460*/  FADD.FTZ R34, R181, R4 ;  /* 0x00000004b5227221 */ /* 0x001fe20000010000 */
[----:B------:R-:W-:Y:S01]  /*12470*/  FADD.FTZ R38, R172, R7 ;  /* 0x00000007ac267221 */ /* 0x000fe20000010000 */
[-CC-:B------:R-:W-:Y:S01]  /*12480*/  FFMA.FTZ R57, R57, R10.reuse, -R32.reuse ;  /* 0x0000000a39397223 */ /* 0x180fe20000010820 */
[-CC-:B------:R-:W-:Y:S01]  /*12490*/  FFMA.FTZ R75, R75, R10.reuse, -R32.reuse ;  /* 0x0000000a4b4b7223 */ /* 0x180fe20000010820 */
[-C--:B------:R-:W-:Y:S01]  /*124a0*/  FFMA.FTZ R77, R77, R10.reuse, -R32 ;  /* 0x0000000a4d4d7223 */ /* 0x080fe20000010820 */
[----:B------:R-:W-:Y:S01]  /*124b0*/  FADD.FTZ R7, R63, R38 ;  /* 0x000000263f077221 */ /* 0x000fe20000010000 */
[-C--:B------:R-:W-:Y:S01]  /*124c0*/  FFMA.FTZ R81, R81, R10.reuse, -R32 ;  /* 0x0000000a51517223 */ /* 0x080fe20000010820 */
[----:B------:R-:W0:Y:S01]  /*124d0*/  MUFU.EX2 R177, R177 ;  /* 0x000000b100b17308 */ /* 0x000e220000000800 */
[----:B-1----:R-:W-:Y:S01]  /*124e0*/  FADD.FTZ R3, R183, R34 ;  /* 0x00000022b7037221 */ /* 0x002fe20000010000 */
[----:B------:R-:W-:Y:S01]  /*124f0*/  FADD.FTZ R38, R174, R7 ;  /* 0x00000007ae267221 */ /* 0x000fe20000010000 */
[-CC-:B------:R-:W-:Y:S01]  /*12500*/  FFMA.FTZ R85, R85, R10.reuse, -R32.reuse ;  /* 0x0000000a55557223 */ /* 0x180fe20000010820 */
[-CC-:B------:R-:W-:Y:S01]  /*12510*/  FFMA.FTZ R107, R107, R10.reuse, -R32.reuse ;  /* 0x0000000a6b6b7223 */ /* 0x180fe20000010820 */
[-C--:B------:R-:W-:Y:S01]  /*12520*/  FFMA.FTZ R73, R73, R10.reuse, -R32 ;  /* 0x0000000a49497223 */ /* 0x080fe20000010820 */
[----:B------:R-:W-:Y:S01]  /*12530*/  FADD.FTZ R7, R65, R38 ;  /* 0x0000002641077221 */ /* 0x000fe20000010000 */
[-CC-:B------:R-:W-:Y:S01]  /*12540*/  FFMA.FTZ R87, R87, R10.reuse, -R32.reuse ;  /* 0x0000000a57577223 */ /* 0x180fe20000010820 */
[----:B------:R-:W1:Y:S01]  /*12550*/  MUFU.EX2 R12, R12 ;  /* 0x0000000c000c7308 */ /* 0x000e620000000800 */
[----:B--2---:R-:W-:Y:S01]  /*12560*/  FADD.FTZ R36, R8, R3 ;  /* 0x0000000308247221 */ /* 0x004fe20000010000 */
[----:B------:R-:W-:Y:S01]  /*12570*/  FADD.FTZ R40, R168, R7 ;  /* 0x00000007a8287221 */ /* 0x000fe20000010000 */
[-CC-:B------:R-:W-:Y:S01]  /*12580*/  FFMA.FTZ R91, R91, R10.reuse, -R32.reuse ;  /* 0x0000000a5b5b7223 */ /* 0x180fe20000010820 */
[-CC-:B------:R-:W-:Y:S01]  /*12590*/  FFMA.FTZ R93, R93, R10.reuse, -R32.reuse ;  /* 0x0000000a5d5d7223 */ /* 0x180fe20000010820 */
[----:B------:R-:W-:Y:S01]  /*125a0*/  FFMA.FTZ R97, R97, R10, -R32 ;  /* 0x0000000a61617223 */ /* 0x000fe20000010820 */
[----:B------:R-:W-:Y:S01]  /*125b0*/  FADD.FTZ R7, R67, R40 ;  /* 0x0000002843077221 */ /* 0x000fe20000010000 */
[----:B------:R-:W-:Y:S01]  /*125c0*/  F2FP.F16.F32.PACK_AB R152, R89, R6 ;  /* 0x000000065998723e */ /* 0x000fe200000000ff */
[----:B------:R-:W2:Y:S01]  /*125d0*/  MUFU.EX2 R179, R179 ;  /* 0x000000b300b37308 */ /* 0x000ea20000000800 */
[----:B0-----:R-:W-:Y:S01]  /*125e0*/  FADD.FTZ R3, R177, R36 ;  /* 0x00000024b1037221 */ /* 0x001fe20000010000 */
[----:B------:R-:W-:-:S02]  /*125f0*/  F2FP.F16.F32.PACK_AB R181, R4, R181 ;  /* 0x000000b504b5723e */ /* 0x000fc400000000ff */
[----:B------:R-:W-:Y:S02]  /*12600*/  F2FP.F16.F32.PACK_AB R183, R8, R183 ;  /* 0x000000b708b7723e */ /* 0x000fe400000000ff */
[----:B------:R-:W-:Y:S02]  /*12610*/  F2FP.F16.F32.PACK_AB R180, R79, R180 ;  /* 0x000000b44fb4723e */ /* 0x000fe400000000ff */
[----:B------:R-:W0:Y:S01]  /*12620*/  MUFU.EX2 R14, R14 ;  /* 0x0000000e000e7308 */ /* 0x000e220000000800 */
[----:B-1----:R-:W-:Y:S01]  /*12630*/  FADD.FTZ R36, R12, R3 ;  /* 0x000000030c247221 */ /* 0x002fe20000010000 */
[----:B------:R-:W-:Y:S02]  /*12640*/  F2FP.F16.F32.PACK_AB R182, R55, R182 ;  /* 0x000000b637b6723e */ /* 0x000fe400000000ff */
[----:B------:R-:W-:Y:S02]  /*12650*/  F2FP.F16.F32.PACK_AB R176, R59, R176 ;  /* 0x000000b03bb0723e */ /* 0x000fe400000000ff */
[----:B------:R-:W-:-:S02]  /*12660*/  F2FP.F16.F32.PACK_AB R178, R61, R178 ;  /* 0x000000b23db2723e */ /* 0x000fc400000000ff */
[----:B------:R-:W1:Y:S01]  /*12670*/  MUFU.EX2 R173, R173 ;  /* 0x000000ad00ad7308 */ /* 0x000e620000000800 */
[----:B--2---:R-:W-:Y:S01]  /*12680*/  FADD.FTZ R3, R179, R36 ;  /* 0x00000024b3037221 */ /* 0x004fe20000010000 */
[----:B------:R-:W-:Y:S02]  /*12690*/  F2FP.F16.F32.PACK_AB R172, R63, R172 ;  /* 0x000000ac3fac723e */ /* 0x000fe400000000ff */
[----:B------:R-:W-:Y:S02]  /*126a0*/  F2FP.F16.F32.PACK_AB R174, R65, R174 ;  /* 0x000000ae41ae723e */ /* 0x000fe400000000ff */
[----:B------:R-:W-:Y:S02]  /*126b0*/  F2FP.F16.F32.PACK_AB R168, R67, R168 ;  /* 0x000000a843a8723e */ /* 0x000fe400000000ff */
[----:B------:R-:W2:Y:S01]  /*126c0*/  MUFU.EX2 R20, R20 ;  /* 0x0000001400147308 */ /* 0x000ea20000000800 */
[----:B0-----:R-:W-:Y:S01]  /*126d0*/  FADD.FTZ R38, R14, R3 ;  /* 0x000000030e267221 */ /* 0x001fe20000010000 */
[----:B------:R-:W-:-:S02]  /*126e0*/  F2FP.F16.F32.PACK_AB R177, R12, R177 ;  /* 0x000000b10cb1723e */ /* 0x000fc400000000ff */
[----:B------:R-:W-:-:S04]  /*126f0*/  F2FP.F16.F32.PACK_AB R179, R14, R179 ;  /* 0x000000b30eb3723e */ /* 0x000fc800000000ff */
[----:B------:R-:W0:Y:S01]  /*12700*/  MUFU.EX2 R175, R175 ;  /* 0x000000af00af7308 */ /* 0x000e220000000800 */
[----:B-1----:R-:W-:Y:S01]  /*12710*/  FADD.FTZ R3, R173, R38 ;  /* 0x00000026ad037221 */ /* 0x002fe20000010000 */
[----:B------:R-:W-:Y:S01]  /*12720*/  FADD.FTZ R38, R170, R7 ;  /* 0x00000007aa267221 */ /* 0x000fe20000010000 */
[----:B------:R-:W-:-:S03]  /*12730*/  F2FP.F16.F32.PACK_AB R170, R69, R170 ;  /* 0x000000aa45aa723e */ /* 0x000fc600000000ff */
[----:B------:R-:W-:Y:S02]  /*12740*/  FADD.FTZ R7, R69, R38 ;  /* 0x0000002645077221 */ /* 0x000fe40000010000 */
[----:B------:R-:W1:Y:S01]  /*12750*/  MUFU.EX2 R24, R24 ;  /* 0x0000001800187308 */ /* 0x000e620000000800 */
[----:B--2---:R-:W-:Y:S01]  /*12760*/  FADD.FTZ R0, R20, R3 ;  /* 0x0000000314007221 */ /* 0x004fe20000010000 */
[----:B------:R-:W-:Y:S01]  /*12770*/  FADD.FTZ R40, R164, R7 ;  /* 0x00000007a4287221 */ /* 0x000fe20000010000 */
[C---:B------:R-:W-:Y:S02]  /*12780*/  F2FP.F16.F32.PACK_AB R164, R71.reuse, R164 ;  /* 0x000000a447a4723e */ /* 0x040fe400000000ff */
[----:B------:R-:W-:Y:S01]  /*12790*/  F2FP.F16.F32.PACK_AB R173, R20, R173 ;  /* 0x000000ad14ad723e */ /* 0x000fe200000000ff */
[----:B------:R-:W-:Y:S02]  /*127a0*/  FADD.FTZ R7, R71, R40 ;  /* 0x0000002847077221 */ /* 0x000fe40000010000 */
[----:B------:R-:W2:Y:S01]  /*127b0*/  MUFU.EX2 R169, R169 ;  /* 0x000000a900a97308 */ /* 0x000ea20000000800 */
[----:B0-----:R-:W-:Y:S01]  /*127c0*/  FADD.FTZ R3, R175, R0 ;  /* 0x00000000af037221 */ /* 0x001fe20000010000 */
[----:B------:R-:W-:Y:S01]  /*127d0*/  FADD.FTZ R40, R166, R7 ;  /* 0x00000007a6287221 */ /* 0x000fe20000010000 */
[----:B------:R-:W-:-:S03]  /*127e0*/  F2FP.F16.F32.PACK_AB R166, R83, R166 ;  /* 0x000000a653a6723e */ /* 0x000fc600000000ff */
[----:B------:R-:W-:Y:S02]  /*127f0*/  FADD.FTZ R7, R83, R40 ;  /* 0x0000002853077221 */ /* 0x000fe40000010000 */
[----:B------:R-:W0:Y:S01]  /*12800*/  MUFU.EX2 R26, R26 ;  /* 0x0000001a001a7308 */ /* 0x000e220000000800 */
[----:B-1----:R-:W-:Y:S01]  /*12810*/  FADD.FTZ R38, R24, R3 ;  /* 0x0000000318267221 */ /* 0x002fe20000010000 */
[----:B------:R-:W-:Y:S01]  /*12820*/  FADD.FTZ R40, R6, R7 ;  /* 0x0000000706287221 */ /* 0x000fe20000010000 */
[----:B------:R-:W-:-:S03]  /*12830*/  F2FP.F16.F32.PACK_AB R175, R24, R175 ;  /* 0x000000af18af723e */ /* 0x000fc600000000ff */
[----:B------:R-:W-:Y:S01]  /*12840*/  FADD.FTZ R7, R89, R40 ;  /* 0x0000002859077221 */ /* 0x000fe20000010000 */
[----:B------:R-:W-:Y:S01]  /*12850*/  MOV R89, R151 ;  /* 0x0000009700597202 */ /* 0x000fe20000000f00 */
[----:B------:R-:W1:Y:S01]  /*12860*/  MUFU.EX2 R171, R171 ;  /* 0x000000ab00ab7308 */ /* 0x000e620000000800 */
[----:B--2---:R-:W-:Y:S01]  /*12870*/  FADD.FTZ R3, R169, R38 ;  /* 0x00000026a9037221 */ /* 0x004fe20000010000 */
[----:B------:R-:W-:Y:S01]  /*12880*/  FADD.FTZ R40, R154, R7 ;  /* 0x000000079a287221 */ /* 0x000fe20000010000 */
[----:B------:R-:W-:-:S03]  /*12890*/  F2FP.F16.F32.PACK_AB R154, R95, R154 ;  /* 0x0000009a5f9a723e */ /* 0x000fc600000000ff */
[----:B------:R-:W-:Y:S01]  /*128a0*/  FADD.FTZ R7, R95, R40 ;  /* 0x000000285f077221 */ /* 0x000fe20000010000 */
[----:B------:R-:W-:Y:S01]  /*128b0*/  MOV R95, R151 ;  /* 0x00000097005f7202 */ /* 0x000fe20000000f00 */
[----:B------:R-:W2:Y:S01]  /*128c0*/  MUFU.EX2 R28, R28 ;  /* 0x0000001c001c7308 */ /* 0x000ea20000000800 */
[C---:B0-----:R-:W-:Y:S01]  /*128d0*/  FADD.FTZ R38, R26.reuse, R3 ;  /* 0x000000031a267221 */ /* 0x041fe20000010000 */
[----:B------:R-:W-:-:S06]  /*128e0*/  F2FP.F16.F32.PACK_AB R169, R26, R169 ;  /* 0x000000a91aa9723e */ /* 0x000fcc00000000ff */
[----:B------:R-:W0:Y:S01]  /*128f0*/  MUFU.EX2 R165, R165 ;  /* 0x000000a500a57308 */ /* 0x000e220000000800 */
[----:B-1----:R-:W-:-:S07]  /*12900*/  FADD.FTZ R3, R171, R38 ;  /* 0x00000026ab037221 */ /* 0x002fce0000010000 */
[----:B------:R-:W1:Y:S01]  /*12910*/  MUFU.EX2 R30, R30 ;  /* 0x0000001e001e7308 */ /* 0x000e620000000800 */
[C---:B--2---:R-:W-:Y:S01]  /*12920*/  FADD.FTZ R38, R28.reuse, R3 ;  /* 0x000000031c267221 */ /* 0x044fe20000010000 */
[----:B------:R-:W-:-:S06]  /*12930*/  F2FP.F16.F32.PACK_AB R171, R28, R171 ;  /* 0x000000ab1cab723e */ /* 0x000fcc00000000ff */
[----:B------:R-:W2:Y:S01]  /*12940*/  MUFU.EX2 R167, R167 ;  /* 0x000000a700a77308 */ /* 0x000ea20000000800 */
[----:B0-----:R-:W-:-:S07]  /*12950*/  FADD.FTZ R3, R165, R38 ;  /* 0x00000026a5037221 */ /* 0x001fce0000010000 */
[----:B------:R-:W0:Y:S01]  /*12960*/  MUFU.EX2 R34, R51 ;  /* 0x0000003300227308 */ /* 0x000e220000000800 */
[C---:B-1----:R-:W-:Y:S01]  /*12970*/  FADD.FTZ R38, R30.reuse, R3 ;  /* 0x000000031e267221 */ /* 0x042fe20000010000 */
[----:B------:R-:W-:-:S06]  /*12980*/  F2FP.F16.F32.PACK_AB R165, R30, R165 ;  /* 0x000000a51ea5723e */ /* 0x000fcc00000000ff */
[----:B------:R-:W1:Y:S01]  /*12990*/  MUFU.EX2 R156, R156 ;  /* 0x0000009c009c7308 */ /* 0x000e620000000800 */
[----:B--2---:R-:W-:-:S07]  /*129a0*/  FADD.FTZ R3, R167, R38 ;  /* 0x00000026a7037221 */ /* 0x004fce0000010000 */
[----:B------:R-:W2:Y:S01]  /*129b0*/  MUFU.EX2 R53, R53 ;  /* 0x0000003500357308 */ /* 0x000ea20000000800 */
[C---:B0-----:R-:W-:Y:S01]  /*129c0*/  FADD.FTZ R40, R34.reuse, R3 ;  /* 0x0000000322287221 */ /* 0x041fe20000010000 */
[----:B------:R-:W-:-:S06]  /*129d0*/  F2FP.F16.F32.PACK_AB R167, R34, R167 ;  /* 0x000000a722a7723e */ /* 0x000fcc00000000ff */
[----:B------:R-:W0:Y:S01]  /*129e0*/  MUFU.EX2 R99, R99 ;  /* 0x0000006300637308 */ /* 0x000e220000000800 */
[----:B-1----:R-:W-:-:S07]  /*129f0*/  FADD.FTZ R42, R156, R7 ;  /* 0x000000079c2a7221 */ /* 0x002fce0000010000 */
[----:B------:R-:W1:Y:S01]  /*12a00*/  MUFU.EX2 R36, R57 ;  /* 0x0000003900247308 */ /* 0x000e620000000800 */
[----:B--2---:R-:W-:-:S07]  /*12a10*/  FADD.FTZ R3, R53, R40 ;  /* 0x0000002835037221 */ /* 0x004fce0000010000 */
[----:B------:R-:W2:Y:S01]  /*12a20*/  MUFU.EX2 R158, R158 ;  /* 0x0000009e009e7308 */ /* 0x000ea20000000800 */
[C---:B0-----:R-:W-:Y:S01]  /*12a30*/  FADD.FTZ R7, R99.reuse, R42 ;  /* 0x0000002a63077221 */ /* 0x041fe20000010000 */
[----:B------:R-:W-:Y:S02]  /*12a40*/  F2FP.F16.F32.PACK_AB R156, R99, R156 ;  /* 0x0000009c639c723e */ /* 0x000fe400000000ff */
[----:B------:R-:W-:-:S04]  /*12a50*/  MOV R99, R151 ;  /* 0x0000009700637202 */ /* 0x000fc80000000f00 */
[----:B------:R-:W0:Y:S01]  /*12a60*/  MUFU.EX2 R75, R75 ;  /* 0x0000004b004b7308 */ /* 0x000e220000000800 */
[C---:B-1----:R-:W-:Y:S01]  /*12a70*/  FADD.FTZ R40, R36.reuse, R3 ;  /* 0x0000000324287221 */ /* 0x042fe20000010000 */
[----:B------:R-:W-:-:S06]  /*12a80*/  F2FP.F16.F32.PACK_AB R153, R36, R53 ;  /* 0x000000352499723e */ /* 0x000fcc00000000ff */
[----:B------:R-:W1:Y:S01]  /*12a90*/  MUFU.EX2 R101, R101 ;  /* 0x0000006500657308 */ /* 0x000e620000000800 */
[----:B--2---:R-:W-:-:S07]  /*12aa0*/  FADD.FTZ R42, R158, R7 ;  /* 0x000000079e2a7221 */ /* 0x004fce0000010000 */
[----:B------:R-:W2:Y:S01]  /*12ab0*/  MUFU.EX2 R0, R77 ;  /* 0x0000004d00007308 */ /* 0x000ea20000000800 */
[----:B0-----:R-:W-:-:S07]  /*12ac0*/  FADD.FTZ R3, R75, R40 ;  /* 0x000000284b037221 */ /* 0x001fce0000010000 */
[----:B------:R-:W0:Y:S01]  /*12ad0*/  MUFU.EX2 R160, R160 ;  /* 0x000000a000a07308 */ /* 0x000e220000000800 */
[C---:B-1----:R-:W-:Y:S01]  /*12ae0*/  FADD.FTZ R7, R101.reuse, R42 ;  /* 0x0000002a65077221 */ /* 0x042fe20000010000 */
[----:B------:R-:W-:Y:S02]  /*12af0*/  F2FP.F16.F32.PACK_AB R158, R101, R158 ;  /* 0x0000009e659e723e */ /* 0x000fe400000000ff */
[----:B------:R-:W-:-:S04]  /*12b00*/  MOV R101, R151 ;  /* 0x0000009700657202 */ /* 0x000fc80000000f00 */
[----:B------:R-:W1:Y:S01]  /*12b10*/  MUFU.EX2 R81, R81 ;  /* 0x0000005100517308 */ /* 0x000e620000000800 */
[C---:B--2---:R-:W-:Y:S01]  /*12b20*/  FADD.FTZ R40, R0.reuse, R3 ;  /* 0x0000000300287221 */ /* 0x044fe20000010000 */
[----:B------:R-:W-:-:S06]  /*12b30*/  F2FP.F16.F32.PACK_AB R155, R0, R75 ;  /* 0x0000004b009b723e */ /* 0x000fcc00000000ff */
[----:B------:R-:W2:Y:S01]  /*12b40*/  MUFU.EX2 R103, R103 ;  /* 0x0000006700677308 */ /* 0x000ea20000000800 */
[----:B0-----:R-:W-:-:S07]  /*12b50*/  FADD.FTZ R42, R160, R7 ;  /* 0x00000007a02a7221 */ /* 0x001fce0000010000 */
[----:B------:R-:W0:Y:S01]  /*12b60*/  MUFU.EX2 R32, R85 ;  /* 0x0000005500207308 */ /* 0x000e220000000800 */
[----:B-1----:R-:W-:-:S07]  /*12b70*/  FADD.FTZ R3, R81, R40 ;  /* 0x0000002851037221 */ /* 0x002fce0000010000 */
[----:B------:R-:W1:Y:S01]  /*12b80*/  MUFU.EX2 R162, R162 ;  /* 0x000000a200a27308 */ /* 0x000e620000000800 */
[C---:B--2---:R-:W-:Y:S01]  /*12b90*/  FADD.FTZ R7, R103.reuse, R42 ;  /* 0x0000002a67077221 */ /* 0x044fe20000010000 */
[----:B------:R-:W-:Y:S02]  /*12ba0*/  F2FP.F16.F32.PACK_AB R160, R103, R160 ;  /* 0x000000a067a0723e */ /* 0x000fe400000000ff */
[----:B------:R-:W-:-:S04]  /*12bb0*/  MOV R103, R151 ;  /* 0x0000009700677202 */ /* 0x000fc80000000f00 */
[----:B------:R-:W2:Y:S01]  /*12bc0*/  MUFU.EX2 R107, R107 ;  /* 0x0000006b006b7308 */ /* 0x000ea20000000800 */
[C---:B0-----:R-:W-:Y:S01]  /*12bd0*/  FADD.FTZ R40, R32.reuse, R3 ;  /* 0x0000000320287221 */ /* 0x041fe20000010000 */
[----:B------:R-:W-:-:S06]  /*12be0*/  F2FP.F16.F32.PACK_AB R157, R32, R81 ;  /* 0x00000051209d723e */ /* 0x000fcc00000000ff */
[----:B------:R-:W0:Y:S01]  /*12bf0*/  MUFU.EX2 R38, R73 ;  /* 0x0000004900267308 */ /* 0x000e220000000800 */
[----:B-1----:R-:W-:-:S07]  /*12c00*/  FADD.FTZ R42, R162, R7 ;  /* 0x00000007a22a7221 */ /* 0x002fce0000010000 */
[----:B------:R-:W1:Y:S01]  /*12c10*/  MUFU.EX2 R87, R87 ;  /* 0x0000005700577308 */ /* 0x000e620000000800 */
[----:B--2---:R-:W-:-:S07]  /*12c20*/  FADD.FTZ R7, R107, R40 ;  /* 0x000000286b077221 */ /* 0x004fce0000010000 */
[----:B------:R2:W3:Y:S01]  /*12c30*/  MUFU.EX2 R6, R91 ;  /* 0x0000005b00067308 */ /* 0x0004e20000000800 */
[C---:B0-----:R-:W-:Y:S01]  /*12c40*/  FADD.FTZ R8, R38.reuse, R7 ;  /* 0x0000000726087221 */ /* 0x041fe20000010000 */
[----:B------:R-:W-:Y:S02]  /*12c50*/  F2FP.F16.F32.PACK_AB R159, R38, R107 ;  /* 0x0000006b269f723e */ /* 0x000fe400000000ff */
[----:B------:R-:W-:-:S04]  /*12c60*/  MOV R107, R151 ;  /* 0x00000097006b7202 */ /* 0x000fc80000000f00 */
[----:B------:R-:W0:Y:S01]  /*12c70*/  MUFU.EX2 R93, R93 ;  /* 0x0000005d005d7308 */ /* 0x000e220000000800 */
[----:B-1----:R-:W-:Y:S01]  /*12c80*/  FADD.FTZ R7, R87, R8 ;  /* 0x0000000857077221 */ /* 0x002fe20000010000 */
[----:B--2---:R-:W-:-:S06]  /*12c90*/  MOV R91, R151 ;  /* 0x00000097005b7202 */ /* 0x004fcc0000000f00 */
[----:B------:R-:W1:Y:S01]  /*12ca0*/  MUFU.EX2 R105, R105 ;  /* 0x0000006900697308 */ /* 0x000e620000000800 */
[C---:B---3--:R-:W-:Y:S01]  /*12cb0*/  FADD.FTZ R8, R6.reuse, R7 ;  /* 0x0000000706087221 */ /* 0x048fe20000010000 */
[----:B------:R-:W-:Y:S02]  /*12cc0*/  F2FP.F16.F32.PACK_AB R161, R6, R87 ;  /* 0x0000005706a1723e */ /* 0x000fe400000000ff */
[----:B------:R-:W-:-:S04]  /*12cd0*/  MOV R6, 0x3f800000 ;  /* 0x3f80000000067802 */ /* 0x000fc80000000f00 */
[----:B------:R2:W3:Y:S01]  /*12ce0*/  MUFU.EX2 R4, R97 ;  /* 0x0000006100047308 */ /* 0x0004e20000000800 */
[----:B0-----:R-:W-:Y:S01]  /*12cf0*/  FADD.FTZ R7, R93, R8 ;  /* 0x000000085d077221 */ /* 0x001fe20000010000 */
[C---:B-1----:R-:W-:Y:S01]  /*12d00*/  FADD.FTZ R3, R105.reuse, R42 ;  /* 0x0000002a69037221 */ /* 0x042fe20000010000 */
[----:B------:R-:W-:Y:S02]  /*12d10*/  F2FP.F16.F32.PACK_AB R162, R105, R162 ;  /* 0x000000a269a2723e */ /* 0x000fe400000000ff */
[-C--:B------:R-:W-:Y:S02]  /*12d20*/  MOV R105, R151.reuse ;  /* 0x0000009700697202 */ /* 0x080fe40000000f00 */
[----:B--2---:R-:W-:Y:S01]  /*12d30*/  MOV R97, R151 ;  /* 0x0000009700617202 */ /* 0x004fe20000000f00 */
[C---:B---3--:R-:W-:Y:S01]  /*12d40*/  FADD.FTZ R0, R4.reuse, R7 ;  /* 0x0000000704007221 */ /* 0x048fe20000010000 */
[----:B------:R-:W-:Y:S01]  /*12d50*/  F2FP.F16.F32.PACK_AB R163, R4, R93 ;  /* 0x0000005d04a3723e */ /* 0x000fe200000000ff */
[----:B------:R-:W-:Y:S01]  /*12d60*/  IMAD.MOV.U32 R4, RZ, RZ, 0x3f800000 ;  /* 0x3f800000ff047424 */ /* 0x000fe200078e00ff */
[----:B------:R-:W-:Y:S01]  /*12d70*/  MOV R93, R151 ;  /* 0x00000097005d7202 */ /* 0x000fe20000000f00 */
[----:B------:R-:W-:Y:S06]  /*12d80*/  @!P2 BRA `(.L_x_623) ;  /* 0x0000002c00c0a947 */ /* 0x000fec0003800000 */
[----:B------:R-:W-:Y:S01]  /*12d90*/  IADD3 R13, R207, -0x2, RZ ;  /* 0xfffffffecf0d7810 */ /* 0x000fe20007ffe0ff */
[----:B------:R-:W-:Y:S01]  /*12da0*/  IMAD.MOV.U32 R12, RZ, RZ, R11 ;  /* 0x000000ffff0c7224 */ /* 0x000fe200078e000b */
[----:B------:R-:W-:Y:S01]  /*12db0*/  MOV R7, R9 ;  /* 0x0000000900077202 */ /* 0x000fe20000000f00 */
[----:B------:R-:W-:Y:S01]  /*12dc0*/  IMAD.MOV.U32 R15, RZ, RZ, R194 ;  /* 0x000000ffff0f7224 */ /* 0x000fe200078e00c2 */
[----:B------:R-:W-:Y:S01]  /*12dd0*/  MOV R20, R192 ;  /* 0x000000c000147202 */ /* 0x000fe20000000f00 */
[----:B------:R-:W-:Y:S01]  /*12de0*/  IMAD.MOV.U32 R4, RZ, RZ, 0x3f800000 ;  /* 0x3f800000ff047424 */ /* 0x000fe200078e00ff */
        /* <DEDUP_REMOVED lines=31> */
[----:B------:R-:W-:-:S07]  /*12fe0*/  CS2R R88, SRZ ;  /* 0x0000000000587805 */ /* 0x000fce000001ff00 */
.L_x_634:
[----:B------:R-:W-:-:S04]  /*12ff0*/  IADD3 R8, R20, 0x1, RZ ;  /* 0x0000000114087810 */ /* 0x000fc80007ffe0ff */
[----:B------:R-:W-:-:S04]  /*13000*/  ISETP.NE.AND P2, PT, R8, 0x2, PT ;  /* 0x000000020800780c */ /* 0x000fc80003f45270 */
[----:B------:R-:W-:Y:S02]  /*13010*/  SEL R194, RZ, 0x1, P2 ;  /* 0x00000001ffc27807 */ /* 0x000fe40001000000 */
[----:B------:R-:W-:Y:S02]  /*13020*/  SEL R192, R8, RZ, P2 ;  /* 0x000000ff08c07207 */ /* 0x000fe40001000000 */
[----:B------:R-:W-:Y:S01]  /*13030*/  LOP3.LUT R194, R15, R194, RZ, 0x3c, !PT ;  /* 0x000000c20fc27212 */ /* 0x000fe200078e3cff */
[----:B------:R-:W-:Y:S06]  /*13040*/  @!P0 BRA `(.L_x_624) ;  /* 0x0000000000048947 */ /* 0x000fec0003800000 */
[----:B------:R-:W-:Y:S01]  /*13050*/  BPT.TRAP 0x1 ;  /* 0x000000040000795c */ /* 0x000fe20000300000 */
.L_x_624:
[----:B------:R-:W-:Y:S01]  /*13060*/  IMAD R14, R192, 0x8, R2 ;  /* 0x00000008c00e7824 */ /* 0x000fe200078e0202 */
[----:B------:R-:W-:-:S04]  /*13070*/  SHF.L.U32 R11, R194, 0x1f, RZ ;  /* 0x0000001fc20b7819 */ /* 0x000fc800000006ff */
[----:B------:R0:W1:Y:S01]  /*13080*/  SYNCS.PHASECHK.TRANS64.TRYWAIT P2, [R14+URZ+0x34830], R11 ;  /* 0x0348300b0e0075a7 */ /* 0x000062000804017f */
[----:B------:R-:W-:Y:S05]  /*13090*/  @!P0 BRA `(.L_x_625) ;  /* 0x0000000000048947 */ /* 0x000fea0003800000 */
[----:B------:R-:W-:Y:S01]  /*130a0*/  BPT.TRAP 0x1 ;  /* 0x000000040000795c */ /* 0x000fe20000300000 */
.L_x_625:
[----:B------:R-:W-:Y:S01]  /*130b0*/  BSSY B1, `(.L_x_626) ;  /* 0x0000006000017945 */ /* 0x000fe20003800000 */
[----:B------:R-:W-:Y:S01]  /*130c0*/  IMAD R8, R192, 0xc00, R5 ;  /* 0x00000c00c0087824 */ /* 0x000fe200078e0205 */
[----:B------:R-:W-:Y:S02]  /*130d0*/  MOV R9, 0x40000040 ;  /* 0x4000004000097802 */ /* 0x000fe40000000f00 */
[----:B-1----:R-:W-:Y:S05]  /*130e0*/  @P2 BRA `(.L_x_627) ;  /* 0x0000000000082947 */ /* 0x002fea0003800000 */
[----:B------:R-:W1:Y:S02]  /*130f0*/  SYNCS.PHASECHK.TRANS64.TRYWAIT P2, [R14+URZ+0x34830], R11 ;  /* 0x0348300b0e0075a7 */ /* 0x000e64000804017f */
[----:B-1----:R-:W-:Y:S05]  /*13100*/  @!P2 BRA `(.L_x_628) ;  /* 0x000000bc0054a947 */ /* 0x002fea0003800000 */
.L_x_627:
[----:B------:R-:W-:Y:S05]  /*13110*/  BSYNC B1 ;  /* 0x0000000000017941 */ /* 0x000fea0003800000 */
.L_x_626:
[----:B------:R-:W2:Y:S04]  /*13120*/  LDL.64 R24, [R1+0x30] ;  /* 0x0000300001187983 */ /* 0x000ea80000100a00 */
[----:B------:R-:W3:Y:S04]  /*13130*/  LDL.64 R234, [R1+0x28] ;  /* 0x0000280001ea7983 */ /* 0x000ee80000100a00 */
[----:B------:R-:W4:Y:S01]  /*13140*/  LDL.64 R232, [R1+0x20] ;  /* 0x0000200001e87983 */ /* 0x000f220000100a00 */
[C---:B------:R-:W-:Y:S02]  /*13150*/  R2UR UR6, R8.reuse ;  /* 0x00000000080672ca */ /* 0x040fe400000e0000 */
[----:B------:R-:W-:Y:S01]  /*13160*/  R2UR UR7, R9 ;  /* 0x00000000090772ca */ /* 0x000fe200000e0000 */
[----:B------:R-:W5:Y:S01]  /*13170*/  LDL.64 R230, [R1+0x18] ;  /* 0x0000180001e67983 */ /* 0x000f620000100a00 */
[----:B------:R-:W-:Y:S01]  /*13180*/  VIADD R10, R8, 0x2 ;  /* 0x00000002080a7836 */ /* 0x000fe20000000000 */
[----:B01----:R-:W-:-:S02]  /*13190*/  MOV R11, 0x40000040 ;  /* 0x40000040000b7802 */ /* 0x003fc40000000f00 */
[----:B------:R-:W5:Y:S04]  /*131a0*/  LDL.64 R228, [R1+0x10] ;  /* 0x0000100001e47983 */ /* 0x000f680000100a00 */
[----:B------:R-:W5:Y:S04]  /*131b0*/  LDL.64 R226, [R1+0x8] ;  /* 0x0000080001e27983 */ /* 0x000f680000100a00 */
[----:B------:R-:W5:Y:S01]  /*131c0*/  LDL.64 R224, [R1] ;  /* 0x0000000001e07983 */ /* 0x000f620000100a00 */
[----:B--2---:R-:W-:Y:S02]  /*131d0*/  R2UR UR4, R24 ;  /* 0x00000000180472ca */ /* 0x004fe400000e0000 */
[----:B------:R-:W-:-:S02]  /*131e0*/  R2UR UR5, R25 ;  /* 0x00000000190572ca */ /* 0x000fc400000e0000 */
[----:B------:R-:W-:-:S11]  /*131f0*/  WARPGROUP.ARRIVE ;  /* 0x00000000000079c5 */ /* 0x000fd60000000000 */
[----:B------:R-:W-:Y:S01]  /*13200*/  HGMMA.64x128x16.F32 R24, gdesc[UR4], RZ, !UPT, gsb0 ;  /* 0x01e00000041879f0 */ /* 0x000fe2000c0008ff */
[----:B------:R-:W-:Y:S02]  /*13210*/  R2UR UR6, R10 ;  /* 0x000000000a0672ca */ /* 0x000fe400000e0000 */
[----:B------:R-:W-:Y:S02]  /*13220*/  R2UR UR7, R11 ;  /* 0x000000000b0772ca */ /* 0x000fe400000e0000 */
[----:B---3--:R-:W-:Y:S02]  /*13230*/  R2UR UR4, R234 ;  /* 0x00000000ea0472ca */ /* 0x008fe400000e0000 */
[----:B------:R-:W-:Y:S01]  /*13240*/  R2UR UR5, R235 ;  /* 0x00000000eb0572ca */ /* 0x000fe200000e0000 */
[----:B------:R-:W-:Y:S01]  /*13250*/  VIADD R10, R8, 0x4 ;  /* 0x00000004080a7836 */ /* 0x000fe20000000000 */
[----:B------:R-:W-:Y:S01]  /*13260*/  MOV R11, 0x40000040 ;  /* 0x40000040000b7802 */ /* 0x000fe20000000f00 */
[----:B------:R-:W-:-:S02]  /*13270*/  WARPGROUP.DEPBAR.LE gsb0, 0x0 ;  /* 0x00008000000079c5 */ /* 0x000fc40000010000 */
[----:B------:R-:W-:-:S08]  /*13280*/  WARPGROUP.ARRIVE ;  /* 0x00000000000079c5 */ /* 0x000fd00000000000 */
[----:B------:R-:W-:Y:S01]  /*13290*/  HGMMA.64x128x16.F32 R24, gdesc[UR4], R24, gsb0 ;  /* 0x01e00000041879f0 */ /* 0x000fe20008000818 */
[----:B------:R-:W-:Y:S02]  /*132a0*/  R2UR UR6, R10 ;  /* 0x000000000a0672ca */ /* 0x000fe400000e0000 */
[----:B------:R-:W-:Y:S02]  /*132b0*/  R2UR UR7, R11 ;  /* 0x000000000b0772ca */ /* 0x000fe400000e0000 */
[----:B----4-:R-:W-:Y:S02]  /*132c0*/  R2UR UR4, R232 ;  /* 0x00000000e80472ca */ /* 0x010fe400000e0000 */
        /* <DEDUP_REMOVED lines=8> */
[----:B-----5:R-:W-:Y:S02]  /*13350*/  R2UR UR4, R230 ;  /* 0x00000000e60472ca */ /* 0x020fe400000e0000 */
        /* <DEDUP_REMOVED lines=8> */
[----:B------:R-:W-:Y:S02]  /*133e0*/  R2UR UR4, R228 ;  /* 0x00000000e40472ca */ /* 0x000fe400000e0000 */
        /* <DEDUP_REMOVED lines=25> */
[----:B------:R-:W-:Y:S01]  /*13580*/  R2UR UR7, R11 ;  /* 0x000000000b0772ca */ /* 0x000fe200000e0000 */
[----:B------:R-:W-:Y:S01]  /*13590*/  UMOV UR4, UR56 ;  /* 0x0000003800047c82 */ /* 0x000fe20008000000 */
[----:B------:R-:W-:Y:S01]  /*135a0*/  UMOV UR5, UR57 ;  /* 0x0000003900057c82 */ /* 0x000fe20008000000 */
[----:B------:R-:W-:Y:S01]  /*135b0*/  VIADD R10, R8, 0x800 ;  /* 0x00000800080a7836 */ /* 0x000fe20000000000 */
[----:B------:R-:W-:Y:S01]  /*135c0*/  MOV R11, 0x40000040 ;  /* 0x40000040000b7802 */ /* 0x000fe20000000f00 */
[----:B------:R-:W-:Y:S02]  /*135d0*/  WARPGROUP.DEPBAR.LE gsb0, 0x0 ;  /* 0x00008000000079c5 */ /* 0x000fe40000010000 */
[----:B------:R-:W-:-:S06]  /*135e0*/  WARPGROUP.ARRIVE ;  /* 0x00000000000079c5 */ /* 0x000fcc0000000000 */
        /* <DEDUP_REMOVED lines=100> */
[----:B------:R-:W-:Y:S05]  /*13c30*/  @!P0 BRA `(.L_x_629) ;  /* 0x0000000000048947 */ /* 0x000fea0003800000 */
[----:B------:R-:W-:Y:S01]  /*13c40*/  BPT.TRAP 0x1 ;  /* 0x000000040000795c */ /* 0x000fe20000300000 */
.L_x_629:
[----:B------:R-:W-:Y:S01]  /*13c50*/  SHF.L.U32 R4, R15, 0x1f, RZ ;  /* 0x0000001f0f047819 */ /* 0x000fe200000006ff */
[----:B------:R-:W-:-:S04]  /*13c60*/  IMAD R15, R20, 0x8, R2 ;  /* 0x00000008140f7824 */ /* 0x000fc800078e0202 */
[----:B------:R0:W1:Y:S01]  /*13c70*/  SYNCS.PHASECHK.TRANS64.TRYWAIT P2, [R15+URZ+0x34850], R4 ;  /* 0x034850040f0075a7 */ /* 0x000062000804017f */
[----:B------:R-:W-:Y:S05]  /*13c80*/  @!P0 BRA `(.L_x_630) ;  /* 0x0000000000048947 */ /* 0x000fea0003800000 */
[----:B------:R-:W-:Y:S01]  /*13c90*/  BPT.TRAP 0x1 ;  /* 0x000000040000795c */ /* 0x000fe20000300000 */
.L_x_630:
[----:B------:R-:W-:Y:S04]  /*13ca0*/  BSSY B1, `(.L_x_631) ;  /* 0x0000004000017945 */ /* 0x000fe80003800000 */
[----:B-1----:R-:W-:Y:S05]  /*13cb0*/  @P2 BRA `(.L_x_632) ;  /* 0x0000000000082947 */ /* 0x002fea0003800000 */
[----:B------:R-:W1:Y:S02]  /*13cc0*/  SYNCS.PHASECHK.TRANS64.TRYWAIT P2, [R15+URZ+0x34850], R4 ;  /* 0x034850040f0075a7 */ /* 0x000e64000804017f */
[----:B-1----:R-:W-:Y:S05]  /*13cd0*/  @!P2 BRA `(.L_x_633) ;  /* 0x000000b00074a947 */ /* 0x002fea0003800000 */
.L_x_632:
[----:B------:R-:W-:Y:S05]  /*13ce0*/  BSYNC B1 ;  /* 0x0000000000017941 */ /* 0x000fea0003800000 */
.L_x_631:
[----:B------:R-:W-:Y:S01]  /*13cf0*/  IADD3 R6, R2, 0x400, RZ ;  /* 0x0000040002067810 */ /* 0x000fe20007ffe0ff */
[----:B------:R-:W-:Y:S01]  /*13d00*/  WARPGROUP.ARRIVE ;  /* 0x00000000000079c5 */ /* 0x000fe20000000000 */
[----:B------:R-:W-:Y:S01]  /*13d10*/  MOV R11, 0x40000040 ;  /* 0x40000040000b7802 */ /* 0x000fe20000000f00 */
[----:B01----:R-:W-:Y:S01]  /*13d20*/  FMUL.FTZ R4, R24, UR42 ;  /* 0x0000002a18047c20 */ /* 0x003fe20008410000 */
[----:B------:R-:W-:Y:S01]  /*13d30*/  SHF.R.U32.HI R6, RZ, 0x4, R6 ;  /* 0x00000004ff067819 */ /* 0x000fe20000011606 */
[----:B------:R-:W-:Y:S01]  /*13d40*/  FMUL.FTZ R21, R25, UR42 ;  /* 0x0000002a19157c20 */ /* 0x000fe20008410000 */
[----:B------:R-:W-:Y:S01]  /*13d50*/  FMUL.FTZ R25, R28, UR42 ;  /* 0x0000002a1c197c20 */ /* 0x000fe20008410000 */
[----:B------:R-:W-:Y:S01]  /*13d60*/  FMUL.FTZ R28, R29, UR42 ;  /* 0x0000002a1d1c7c20 */ /* 0x000fe20008410000 */
[----:B------:R-:W-:Y:S01]  /*13d70*/  LOP3.LUT R6, R6, 0x3fff, RZ, 0xc0, !PT ;  /* 0x00003fff06067812 */ /* 0x000fe200078ec0ff */
[----:B------:R-:W0:Y:S01]  /*13d80*/  MUFU.TANH R4, R4 ;  /* 0x0000000400047308 */ /* 0x000e220000002400 */
[----:B------:R-:W-:Y:S01]  /*13d90*/  FMUL.FTZ R24, R27, UR42 ;  /* 0x0000002a1b187c20 */ /* 0x000fe20008410000 */
[----:B------:R-:W-:Y:S01]  /*13da0*/  FMUL.FTZ R27, R31, UR42 ;  /* 0x0000002a1f1b7c20 */ /* 0x000fe20008410000 */
[----:B------:R-:W-:Y:S01]  /*13db0*/  LOP3.LUT R9, R6, 0x4000000, RZ, 0xfc, !PT ;  /* 0x0400000006097812 */ /* 0x000fe200078efcff */
[----:B------:R-:W-:Y:S01]  /*13dc0*/  FMUL.FTZ R31, R33, UR42 ;  /* 0x0000002a211f7c20 */ /* 0x000fe20008410000 */
[----:B------:R-:W-:Y:S01]  /*13dd0*/  FMUL.FTZ R29, R34, UR42 ;  /* 0x0000002a221d7c20 */ /* 0x000fe20008410000 */
[----:B------:R-:W-:Y:S01]  /*13de0*/  FMUL.FTZ R34, R36, UR42 ;  /* 0x0000002a24227c20 */ /* 0x000fe20008410000 */
[----:B------:R-:W-:Y:S01]  /*13df0*/  FMUL.FTZ R36, R37, UR42 ;  /* 0x0000002a25247c20 */ /* 0x000fe20008410000 */
[----:B------:R-:W-:Y:S01]  /*13e00*/  IMAD R8, R20, 0x800, R9 ;  /* 0x0000080014087824 */ /* 0x000fe200078e0209 */
[----:B------:R-:W-:Y:S01]  /*13e10*/  MOV R9, 0x40000040 ;  /* 0x4000004000097802 */ /* 0x000fe20000000f00 */
[----:B------:R-:W1:Y:S01]  /*13e20*/  MUFU.TANH R21, R21 ;  /* 0x0000001500157308 */ /* 0x000e620000002400 */
[----:B------:R-:W-:Y:S01]  /*13e30*/  FMUL.FTZ R20, R26, UR42 ;  /* 0x0000002a1a147c20 */ /* 0x000fe20008410000 */
[C---:B------:R-:W-:Y:S01]  /*13e40*/  VIADD R10, R8.reuse, 0x80 ;  /* 0x00000080080a7836 */ /* 0x040fe20000000000 */
[----:B------:R-:W-:Y:S01]  /*13e50*/  R2UR UR6, R8 ;  /* 0x00000000080672ca */ /* 0x000fe200000e0000 */
[----:B------:R-:W-:Y:S01]  /*13e60*/  FMUL.FTZ R26, R30, UR42 ;  /* 0x0000002a1e1a7c20 */ /* 0x000fe20008410000 */
[----:B------:R-:W-:Y:S01]  /*13e70*/  R2UR UR7, R9 ;  /* 0x00000000090772ca */ /* 0x000fe200000e0000 */
[----:B------:R-:W-:Y:S01]  /*13e80*/  FMUL.FTZ R30, R32, UR42 ;  /* 0x0000002a201e7c20 */ /* 0x000fe20008410000 */
[----:B0-----:R-:W-:Y:S01]  /*13e90*/  FMNMX.FTZ R6, R4, R7, !PT ;  /* 0x0000000704067209 */ /* 0x001fe20007810000 */
        /* <DEDUP_REMOVED lines=10> */
[----:B------:R-:W-:Y:S01]  /*13f40*/  HGMMA.64x128x16.F32 R88, R180, gdesc[UR4].tnspB, R88, gsb0 ;  /* 0x41e00004b4587df0 */ /* 0x000fe20008000858 */
[----:B------:R-:W-:Y:S01]  /*13f50*/  R2UR UR6, R10 ;  /* 0x000000000a0672ca */ /* 0x000fe200000e0000 */
[----:B------:R-:W-:Y:S01]  /*13f60*/  VIADD R10, R8, 0x100 ;  /* 0x00000100080a7836 */ /* 0x000fe20000000000 */
[----:B------:R-:W-:Y:S01]  /*13f70*/  R2UR UR7, R11 ;  /* 0x000000000b0772ca */ /* 0x000fe200000e0000 */
[----:B------:R-:W-:Y:S01]  /*13f80*/  FMUL.FTZ R43, R44, UR42 ;  /* 0x0000002a2c2b7c20 */ /* 0x000fe20008410000 */
[----:B------:R-:W-:Y:S01]  /*13f90*/  MOV R11, 0x40000040 ;  /* 0x40000040000b7802 */ /* 0x000fe20000000f00 */
[----:B------:R-:W1:Y:S01]  /*13fa0*/  MUFU.TANH R30, R30 ;  /* 0x0000001e001e7308 */ /* 0x000e620000002400 */
[----:B0-----:R-:W-:Y:S01]  /*13fb0*/  FMNMX.FTZ R9, R25, R6, !PT ;  /* 0x0000000619097209 */ /* 0x001fe20007810000 */
[----:B------:R-:W-:Y:S01]  /*13fc0*/  FMUL.FTZ R45, R45, UR42 ;  /* 0x0000002a2d2d7c20 */ /* 0x000fe20008410000 */
[----:B------:R-:W-:Y:S01]  /*13fd0*/  FMUL.FTZ R48, R48, UR42 ;  /* 0x0000002a30307c20 */ /* 0x000fe20008410000 */
[----:B------:R-:W-:Y:S01]  /*13fe0*/  FMUL.FTZ R44, R46, UR42 ;  /* 0x0000002a2e2c7c20 */ /* 0x000fe20008410000 */
[----:B------:R-:W-:Y:S01]  /*13ff0*/  FMUL.FTZ R46, R47, UR42 ;  /* 0x0000002a2f2e7c20 */ /* 0x000fe20008410000 */
[----:B------:R-:W-:Y:S01]  /*14000*/  FMUL.FTZ R47, R50, UR42 ;  /* 0x0000002a322f7c20 */ /* 0x000fe20008410000 */
[----:B------:R-:W-:Y:S01]  /*14010*/  FMUL.FTZ R50, R54, UR42 ;  /* 0x0000002a36327c20 */ /* 0x000fe20008410000 */
[----:B------:R-:W0:Y:S01]  /*14020*/  MUFU.TANH R31, R31 ;  /* 0x0000001f001f7308 */ /* 0x000e220000002400 */
        /* <DEDUP_REMOVED lines=11> */
[----:B------:R-:W-:Y:S01]  /*140e0*/  IMAD.MOV.U32 R41, RZ, RZ, 0x40000040 ;  /* 0x40000040ff297424 */ /* 0x000fe200078e00ff */
[----:B------:R-:W-:Y:S01]  /*140f0*/  IADD3 R40, R8, 0x200, RZ ;  /* 0x0000020008287810 */ /* 0x000fe20007ffe0ff */
[----:B------:R-:W-:Y:S01]  /*14100*/  FMUL.FTZ R80, R84, UR42 ;  /* 0x0000002a54507c20 */ /* 0x000fe20008410000 */
[----:B------:R-:W-:Y:S01]  /*14110*/  FMUL.FTZ R63, R63, UR42 ;  /* 0x0000002a3f3f7c20 */ /* 0x000fe20008410000 */
        /* <DEDUP_REMOVED lines=15> */
[----:B------:R-:W-:Y:S01]  /*14210*/  @!P1 IADD3 R14, R14, 0x34840, RZ ;  /* 0x000348400e0e9810 */ /* 0x000fe20007ffe0ff */
[----:B------:R-:W2:Y:S01]  /*14220*/  MUFU.TANH R39, R39 ;  /* 0x0000002700277308 */ /* 0x000ea20000002400 */
[----:B-1----:R-:W-:Y:S01]  /*14230*/  FMNMX.FTZ R9, R36, R9, !PT ;  /* 0x0000000924097209 */ /* 0x002fe20007810000 */
[----:B------:R-:W-:Y:S01]  /*14240*/  @!P1 VIADD R15, R15, 0x34860 ;  /* 0x000348600f0f9836 */ /* 0x000fe20000000000 */
[----:B------:R-:W-:-:S02]  /*14250*/  ISETP.GT.AND P2, PT, R13, RZ, PT ;  /* 0x000000ff0d00720c */ /* 0x000fc40003f44270 */
[----:B------:R-:W-:-:S03]  /*14260*/  IADD3 R13, R13, -0x1, RZ ;  /* 0xffffffff0d0d7810 */ /* 0x000fc60007ffe0ff */
[----:B------:R-:W1:Y:S01]  /*14270*/  MUFU.TANH R43, R43 ;  /* 0x0000002b002b7308 */ /* 0x000e620000002400 */
[----:B0-----:R-:W-:-:S07]  /*14280*/  FMNMX.FTZ R6, R38, R9, !PT ;  /* 0x0000000926067209 */ /* 0x001fce0007810000 */
[----:B------:R-:W0:Y:S01]  /*14290*/  MUFU.TANH R45, R45 ;  /* 0x0000002d002d7308 */ /* 0x000e220000002400 */
[----:B--2---:R-:W-:-:S07]  /*142a0*/  FMNMX.FTZ R6, R39, R6, !PT ;  /* 0x0000000627067209 */ /* 0x004fce0007810000 */
[----:B------:R-:W2:Y:S01]  /*142b0*/  MUFU.TANH R48, R48 ;  /* 0x0000003000307308 */ /* 0x000ea20000002400 */
[----:B-1----:R-:W-:-:S07]  /*142c0*/  FMNMX.FTZ R6, R43, R6, !PT ;  /* 0x000000062b067209 */ /* 0x002fce0007810000 */
[----:B------:R-:W-:Y:S01]  /*142d0*/  MUFU.TANH R58, R58 ;  /* 0x0000003a003a7308 */ /* 0x000fe20000002400 */
[----:B0-----:R-:W-:-:S07]  /*142e0*/  FMNMX.FTZ R9, R45, R6, !PT ;  /* 0x000000062d097209 */ /* 0x001fce0007810000 */
[----:B------:R-:W-:Y:S01]  /*142f0*/  MUFU.TANH R60, R60 ;  /* 0x0000003c003c7308 */ /* 0x000fe20000002400 */
[----:B--2---:R-:W-:-:S07]  /*14300*/  FMNMX.FTZ R9, R48, R9, !PT ;  /* 0x0000000930097209 */ /* 0x004fce0007810000 */
[----:B------:R-:W-:Y:S08]  /*14310*/  MUFU.TANH R61, R61 ;  /* 0x0000003d003d7308 */ /* 0x000ff00000002400 */
[----:B------:R-:W-:Y:S08]  /*14320*/  MUFU.TANH R64, R64 ;  /* 0x0000004000407308 */ /* 0x000ff00000002400 */
[----:B------:R-:W-:Y:S08]  /*14330*/  MUFU.TANH R68, R68 ;  /* 0x0000004400447308 */ /* 0x000ff00000002400 */
[----:B------:R-:W-:Y:S08]  /*14340*/  MUFU.TANH R72, R72 ;  /* 0x0000004800487308 */ /* 0x000ff00000002400 */
[----:B------:R-:W-:Y:S08]  /*14350*/  MUFU.TANH R76, R76 ;  /* 0x0000004c004c7308 */ /* 0x000ff00000002400 */
[----:B------:R-:W-:Y:S01]  /*14360*/  MUFU.TANH R80, R80 ;  /* 0x0000005000507308 */ /* 0x000fe20000002400 */
[----:B------:R-:W-:-:S02]  /*14370*/  WARPGROUP.DEPBAR.LE gsb0, 0x0 ;  /* 0x00008000000079c5 */ /* 0x000fc40000010000 */
[----:B------:R-:W-:-:S05]  /*14380*/  WARPGROUP.ARRIVE ;  /* 0x00000000000079c5 */ /* 0x000fca0000000000 */
[----:B------:R-:W0:Y:S01]  /*14390*/  MUFU.TANH R20, R20 ;  /* 0x0000001400147308 */ /* 0x000e220000002400 */
[----:B------:R-:W-:Y:S01]  /*143a0*/  HGMMA.64x128x16.F32 R88, R176, gdesc[UR4].tnspB, R88, gsb0 ;  /* 0x41e00004b0587df0 */ /* 0x000fe20008000858 */
[----:B------:R-:W-:Y:S01]  /*143b0*/  R2UR UR6, R10 ;  /* 0x000000000a0672ca */ /* 0x000fe200000e0000 */
[----:B------:R-:W-:Y:S01]  /*143c0*/  VIADD R10, R8, 0x180 ;  /* 0x00000180080a7836 */ /* 0x000fe20000000000 */
[----:B------:R-:W-:-:S04]  /*143d0*/  R2UR UR7, R11 ;  /* 0x000000000b0772ca */ /* 0x000fc800000e0000 */
[----:B------:R-:W-:Y:S01]  /*143e0*/  MUFU.TANH R24, R24 ;  /* 0x0000001800187308 */ /* 0x000fe20000002400 */
[----:B------:R-:W-:-:S07]  /*143f0*/  MOV R11, 0x40000040 ;  /* 0x40000040000b7802 */ /* 0x000fce0000000f00 */
        /* <DEDUP_REMOVED lines=21> */
[----:B------:R-:W-:Y:S01]  /*14550*/  FMUL.FTZ R51, R52, UR42 ;  /* 0x0000002a34337c20 */ /* 0x000fe20008410000 */
[----:B------:R-:W-:Y:S01]  /*14560*/  FMUL.FTZ R52, R53, UR42 ;  /* 0x0000002a35347c20 */ /* 0x000fe20008410000 */
[----:B------:R-:W-:Y:S01]  /*14570*/  FMUL.FTZ R53, R55, UR42 ;  /* 0x0000002a37357c20 */ /* 0x000fe20008410000 */
[----:B------:R-:W-:Y:S01]  /*14580*/  HGMMA.64x128x16.F32 R88, R172, gdesc[UR4].tnspB, R88, gsb0 ;  /* 0x41e00004ac587df0 */ /* 0x000fe20008000858 */
[----:B------:R-:W-:Y:S01]  /*14590*/  R2UR UR6, R10 ;  /* 0x000000000a0672ca */ /* 0x000fe200000e0000 */
[----:B------:R-:W1:Y:S01]  /*145a0*/  MUFU.TANH R176, R176 ;  /* 0x000000b000b07308 */ /* 0x000e620000002400 */
[----:B------:R-:W-:Y:S01]  /*145b0*/  R2UR UR7, R11 ;  /* 0x000000000b0772ca */ /* 0x000fe200000e0000 */
        /* <DEDUP_REMOVED lines=11> */
[----:B0-----:R-:W-:Y:S01]  /*14670*/  FMNMX.FTZ R11, R20, R12, !PT ;  /* 0x0000000c140b7209 */ /* 0x001fe20007810000 */
[----:B------:R-:W-:-:S02]  /*14680*/  FMUL.FTZ R85, R87, UR42 ;  /* 0x0000002a57557c20 */ /* 0x000fc40008410000 */
[----:B------:R-:W0:Y:S01]  /*14690*/  MUFU.TANH R52, R52 ;  /* 0x0000003400347308 */ /* 0x000e220000002400 */
[----:B-1----:R-:W-:Y:S02]  /*146a0*/  FMNMX.FTZ R6, R176, R9, !PT ;  /* 0x00000009b0067209 */ /* 0x002fe40007810000 */
[----:B------:R-:W-:-:S05]  /*146b0*/  FMNMX.FTZ R11, R24, R11, !PT ;  /* 0x0000000b180b7209 */ /* 0x000fca0007810000 */
[----:B------:R-:W1:Y:S01]  /*146c0*/  MUFU.TANH R55, R55 ;  /* 0x0000003700377308 */ /* 0x000e620000002400 */
[----:B--2---:R-:W-:-:S07]  /*146d0*/  FMNMX.FTZ R9, R51, R6, !PT ;  /* 0x0000000633097209 */ /* 0x004fce0007810000 */
[----:B------:R-:W2:Y:S01]  /*146e0*/  MUFU.TANH R56, R56 ;  /* 0x0000003800387308 */ /* 0x000ea20000002400 */
[----:B0-----:R-:W-:-:S07]  /*146f0*/  FMNMX.FTZ R6, R52, R9, !PT ;  /* 0x0000000934067209 */ /* 0x001fce0007810000 */
[----:B------:R-:W0:Y:S01]  /*14700*/  MUFU.TANH R62, R62 ;  /* 0x0000003e003e7308 */ /* 0x000e220000002400 */
[----:B-1----:R-:W-:-:S07]  /*14710*/  FMNMX.FTZ R9, R55, R6, !PT ;  /* 0x0000000637097209 */ /* 0x002fce0007810000 */
[----:B------:R-:W1:Y:S01]  /*14720*/  MUFU.TANH R65, R65 ;  /* 0x0000004100417308 */ /* 0x000e620000002400 */
[----:B--2---:R-:W-:-:S04]  /*14730*/  FMNMX.FTZ R9, R56, R9, !PT ;  /* 0x0000000938097209 */ /* 0x004fc80007810000 */
[----:B------:R-:W-:-:S03]  /*14740*/  FMNMX.FTZ R9, R58, R9, !PT ;  /* 0x000000093a097209 */ /* 0x000fc60007810000 */
[----:B------:R-:W2:Y:S01]  /*14750*/  MUFU.TANH R69, R69 ;  /* 0x0000004500457308 */ /* 0x000ea20000002400 */
[----:B------:R-:W-:-:S04]  /*14760*/  FMNMX.FTZ R6, R60, R9, !PT ;  /* 0x000000093c067209 */ /* 0x000fc80007810000 */
[----:B------:R-:W-:-:S03]  /*14770*/  FMNMX.FTZ R9, R61, R6, !PT ;  /* 0x000000063d097209 */ /* 0x000fc60007810000 */
[----:B------:R-:W3:Y:S01]  /*14780*/  MUFU.TANH R73, R73 ;  /* 0x0000004900497308 */ /* 0x000ee20000002400 */
[----:B0-----:R-:W-:-:S04]  /*14790*/  FMNMX.FTZ R9, R62, R9, !PT ;  /* 0x000000093e097209 */ /* 0x001fc80007810000 */
[----:B------:R-:W-:-:S03]  /*147a0*/  FMNMX.FTZ R6, R64, R9, !PT ;  /* 0x0000000940067209 */ /* 0x000fc60007810000 */
[----:B------:R-:W0:Y:S01]  /*147b0*/  MUFU.TANH R77, R77 ;  /* 0x0000004d004d7308 */ /* 0x000e220000002400 */
[----:B-1----:R-:W-:-:S04]  /*147c0*/  FMNMX.FTZ R9, R65, R6, !PT ;  /* 0x0000000641097209 */ /* 0x002fc80007810000 */
[----:B------:R-:W-:-:S03]  /*147d0*/  FMNMX.FTZ R6, R68, R9, !PT ;  /* 0x0000000944067209 */ /* 0x000fc60007810000 */
[----:B------:R-:W1:Y:S01]  /*147e0*/  MUFU.TANH R81, R81 ;  /* 0x0000005100517308 */ /* 0x000e620000002400 */
[----:B--2---:R-:W-:-:S04]  /*147f0*/  FMNMX.FTZ R9, R69, R6, !PT ;  /* 0x0000000645097209 */ /* 0x004fc80007810000 */
[----:B------:R-:W-:-:S03]  /*14800*/  FMNMX.FTZ R6, R72, R9, !PT ;  /* 0x0000000948067209 */ /* 0x000fc60007810000 */
[----:B------:R-:W2:Y:S01]  /*14810*/  MUFU.TANH R49, R49 ;  /* 0x0000003100317308 */ /* 0x000ea20000002400 */
[----:B---3--:R-:W-:-:S04]  /*14820*/  FMNMX.FTZ R9, R73, R6, !PT ;  /* 0x0000000649097209 */ /* 0x008fc80007810000 */
[----:B------:R-:W-:-:S03]  /*14830*/  FMNMX.FTZ R6, R76, R9, !PT ;  /* 0x000000094c067209 */ /* 0x000fc60007810000 */
[----:B------:R-:W3:Y:S01]  /*14840*/  MUFU.TANH R53, R53 ;  /* 0x0000003500357308 */ /* 0x000ee20000002400 */
[----:B0-----:R-:W-:-:S04]  /*14850*/  FMNMX.FTZ R9, R77, R6, !PT ;  /* 0x000000064d097209 */ /* 0x001fc80007810000 */
[----:B------:R-:W-:-:S03]  /*14860*/  FMNMX.FTZ R6, R80, R9, !PT ;  /* 0x0000000950067209 */ /* 0x000fc60007810000 */
[----:B------:R-:W0:Y:S01]  /*14870*/  MUFU.TANH R57, R57 ;  /* 0x0000003900397308 */ /* 0x000e220000002400 */
[----:B-1----:R-:W-:-:S05]  /*14880*/  FMNMX.FTZ R6, R81, R6, !PT ;  /* 0x0000000651067209 */ /* 0x002fca0007810000 */
[----:B------:R-:W1:Y:S02]  /*14890*/  SHFL.BFLY PT, R9, R6, 0x2, 0x1f ;  /* 0x0c401f0006097f89 */ /* 0x000e6400000e0000 */
[----:B------:R-:W4:Y:S08]  /*148a0*/  MUFU.TANH R59, R59 ;  /* 0x0000003b003b7308 */ /* 0x000f300000002400 */
[----:B------:R-:W-:Y:S08]  /*148b0*/  MUFU.TANH R71, R71 ;  /* 0x0000004700477308 */ /* 0x000ff00000002400 */
[----:B------:R-:W-:Y:S01]  /*148c0*/  MUFU.TANH R74, R74 ;  /* 0x0000004a004a7308 */ /* 0x000fe20000002400 */
[----:B-1----:R-:W-:-:S07]  /*148d0*/  FMNMX.FTZ R10, R6, R9, !PT ;  /* 0x00000009060a7209 */ /* 0x002fce0007810000 */
[----:B------:R-:W-:Y:S01]  /*148e0*/  MUFU.TANH R75, R75 ;  /* 0x0000004b004b7308 */ /* 0x000fe20000002400 */
[----:B------:R-:W1:Y:S01]  /*148f0*/  SHFL.BFLY PT, R9, R10, 0x1, 0x1f ;  /* 0x0c201f000a097f89 */ /* 0x000e6200000e0000 */
[----:B------:R-:W-:Y:S02]  /*14900*/  WARPGROUP.DEPBAR.LE gsb0, 0x0 ;  /* 0x00008000000079c5 */ /* 0x000fe40000010000 */
[----:B------:R-:W-:-:S04]  /*14910*/  WARPGROUP.ARRIVE ;  /* 0x00000000000079c5 */ /* 0x000fc80000000000 */
[----:B------:R-:W-:Y:S02]  /*14920*/  MUFU.TANH R78, R78 ;  /* 0x0000004e004e7308 */ /* 0x000fe40000002400 */
[----:B------:R-:W-:Y:S01]  /*14930*/  HGMMA.64x128x16.F32 R88, R168, gdesc[UR4].tnspB, R88, gsb0 ;  /* 0x41e00004a8587df0 */ /* 0x000fe20008000858 */
[----:B------:R-:W-:Y:S02]  /*14940*/  R2UR UR6, R40 ;  /* 0x00000000280672ca */ /* 0x000fe400000e0000 */
[----:B------:R-:W-:-:S03]  /*14950*/  R2UR UR7, R41 ;  /* 0x00000000290772ca */ /* 0x000fc600000e0000 */
[----:B------:R-:W-:Y:S08]  /*14960*/  MUFU.TANH R79, R79 ;  /* 0x0000004f004f7308 */ /* 0x000ff00000002400 */
[----:B------:R-:W-:Y:S01]  /*14970*/  MUFU.TANH R82, R82 ;  /* 0x0000005200527308 */ /* 0x000fe20000002400 */
[----:B-1----:R-:W-:Y:S01]  /*14980*/  FMNMX.FTZ R9, R10, R9, !PT ;  /* 0x000000090a097209 */ /* 0x002fe20007810000 */
[----:B------:R-:W-:-:S04]  /*14990*/  IMAD.U32 R10, RZ, RZ, UR43 ;  /* 0x0000002bff0a7e24 */ /* 0x000fc8000f8e00ff */
[----:B------:R-:W-:Y:S02]  /*149a0*/  FADD.FTZ R7, -R9, R7 ;  /* 0x0000000709077221 */ /* 0x000fe40000010100 */
[----:B------:R-:W-:Y:S02]  /*149b0*/  MUFU.TANH R83, R83 ;  /* 0x0000005300537308 */ /* 0x000fe40000002400 */
[-C--:B------:R-:W-:Y:S01]  /*149c0*/  FMUL.FTZ R6, R7, R10.reuse ;  /* 0x0000000a07067220 */ /* 0x080fe20000410000 */
[----:B------:R-:W-:-:S04]  /*149d0*/  FMUL.FTZ R7, R9, R10 ;  /* 0x0000000a09077220 */ /* 0x000fc80000410000 */
[-CC-:B------:R-:W-:Y:S01]  /*149e0*/  FFMA.FTZ R182, R25, R10.reuse, -R7.reuse ;  /* 0x0000000a19b67223 */ /* 0x180fe20000010807 */
[-CC-:B------:R-:W-:Y:S01]  /*149f0*/  FFMA.FTZ R25, R28, R10.reuse, -R7.reuse ;  /* 0x0000000a1c197223 */ /* 0x180fe20000010807 */
[-CC-:B------:R-:W-:Y:S01]  /*14a00*/  FFMA.FTZ R40, R31, R10.reuse, -R7.reuse ;  /* 0x0000000a1f287223 */ /* 0x180fe20000010807 */
[-CC-:B------:R-:W-:Y:S01]  /*14a10*/  FFMA.FTZ R28, R30, R10.reuse, -R7.reuse ;  /* 0x0000000a1e1c7223 */ /* 0x180fe20000010807 */
[----:B------:R-:W-:Y:S01]  /*14a20*/  IMAD.MOV.U32 R31, RZ, RZ, 0x40000040 ;  /* 0x40000040ff1f7424 */ /* 0x000fe200078e00ff */
[----:B------:R-:W-:Y:S01]  /*14a30*/  IADD3 R30, R8, 0x280, RZ ;  /* 0x00000280081e7810 */ /* 0x000fe20007ffe0ff */
[-CC-:B------:R-:W-:Y:S01]  /*14a40*/  FFMA.FTZ R180, R4, R10.reuse, -R7.reuse ;  /* 0x0000000a04b47223 */ /* 0x180fe20000010807 */
[----:B------:R-:W-:Y:S01]  /*14a50*/  FMNMX.FTZ R4, R26, R11, !PT ;  /* 0x0000000b1a047209 */ /* 0x000fe20007810000 */
[----:B------:R-:W-:Y:S01]  /*14a60*/  MUFU.TANH R84, R84 ;  /* 0x0000005400547308 */ /* 0x000fe20000002400 */
[-CC-:B------:R-:W-:Y:S01]  /*14a70*/  FFMA.FTZ R21, R21, R10.reuse, -R7.reuse ;  /* 0x0000000a15157223 */ /* 0x180fe20000010807 */
[--C-:B------:R-:W-:Y:S01]  /*14a80*/  FFMA.FTZ R178, R34, R10, -R7.reuse ;  /* 0x0000000a22b27223 */ /* 0x100fe20000010807 */
[----:B------:R-:W-:Y:S01]  /*14a90*/  FMNMX.FTZ R4, R27, R4, !PT ;  /* 0x000000041b047209 */ /* 0x000fe20007810000 */
[-CC-:B------:R-:W-:Y:S01]  /*14aa0*/  FFMA.FTZ R41, R36, R10.reuse, -R7.reuse ;  /* 0x0000000a24297223 */ /* 0x180fe20000010807 */
[-CC-:B------:R-:W-:Y:S01]  /*14ab0*/  FFMA.FTZ R172, R38, R10.reuse, -R7.reuse ;  /* 0x0000000a26ac7223 */ /* 0x180fe20000010807 */
[--C-:B------:R-:W-:Y:S01]  /*14ac0*/  FFMA.FTZ R34, R39, R10, -R7.reuse ;  /* 0x0000000a27227223 */ /* 0x100fe20000010807 */
[----:B------:R-:W-:Y:S01]  /*14ad0*/  FMNMX.FTZ R11, R29, R4, !PT ;  /* 0x000000041d0b7209 */ /* 0x000fe20007810000 */
[----:B------:R-:W-:Y:S01]  /*14ae0*/  MUFU.TANH R85, R85 ;  /* 0x0000005500557308 */ /* 0x000fe20000002400 */
[-CC-:B------:R-:W-:Y:S01]  /*14af0*/  FFMA.FTZ R174, R43, R10.reuse, -R7.reuse ;  /* 0x0000000a2bae7223 */ /* 0x180fe20000010807 */
[-CC-:B------:R-:W-:Y:S01]  /*14b00*/  FFMA.FTZ R36, R45, R10.reuse, -R7.reuse ;  /* 0x0000000a2d247223 */ /* 0x180fe20000010807 */
[----:B------:R-:W-:Y:S01]  /*14b10*/  FMNMX.FTZ R4, R32, R11, !PT ;  /* 0x0000000b20047209 */ /* 0x000fe20007810000 */
[-CC-:B------:R-:W-:Y:S01]  /*14b20*/  FFMA.FTZ R38, R176, R10.reuse, -R7.reuse ;  /* 0x0000000ab0267223 */ /* 0x180fe20000010807 */
[-CC-:B------:R-:W-:Y:S01]  /*14b30*/  FFMA.FTZ R39, R52, R10.reuse, -R7.reuse ;  /* 0x0000000a34277223 */ /* 0x180fe20000010807 */
[--C-:B------:R-:W-:Y:S01]  /*14b40*/  FFMA.FTZ R45, R62, R10, -R7.reuse ;  /* 0x0000000a3e2d7223 */ /* 0x100fe20000010807 */
[----:B------:R-:W-:Y:S01]  /*14b50*/  FMNMX.FTZ R4, R33, R4, !PT ;  /* 0x0000000421047209 */ /* 0x000fe20007810000 */
[----:B------:R-:W-:Y:S01]  /*14b60*/  MUFU.EX2 R6, R6 ;  /* 0x0000000600067308 */ /* 0x000fe20000000800 */
[-CC-:B------:R-:W-:Y:S01]  /*14b70*/  FFMA.FTZ R43, R68, R10.reuse, -R7.reuse ;  /* 0x0000000a442b7223 */ /* 0x180fe20000010807 */
[--C-:B------:R-:W-:Y:S01]  /*14b80*/  FFMA.FTZ R52, R69, R10, -R7.reuse ;  /* 0x0000000a45347223 */ /* 0x100fe20000010807 */
[----:B------:R-:W-:Y:S01]  /*14b90*/  FMNMX.FTZ R4, R35, R4, !PT ;  /* 0x0000000423047209 */ /* 0x000fe20007810000 */
[----:B------:R-:W-:-:S03]  /*14ba0*/  FFMA.FTZ R62, R80, R10, -R7 ;  /* 0x0000000a503e7223 */ /* 0x000fc60000010807 */
        /* <DEDUP_REMOVED lines=8> */
[----:B--2---:R-:W-:-:S04]  /*14c30*/  FMNMX.FTZ R11, R49, R4, !PT ;  /* 0x00000004310b7209 */ /* 0x004fc80007810000 */
[----:B------:R-:W-:Y:S01]  /*14c40*/  FMNMX.FTZ R4, R50, R11, !PT ;  /* 0x0000000b32047209 */ /* 0x000fe20007810000 */
[----:B------:R-:W-:Y:S03]  /*14c50*/  MUFU.EX2 R25, R25 ;  /* 0x0000001900197308 */ /* 0x000fe60000000800 */
[----:B---3--:R-:W-:-:S04]  /*14c60*/  FMNMX.FTZ R11, R53, R4, !PT ;  /* 0x00000004350b7209 */ /* 0x008fc80007810000 */
[----:B------:R-:W-:Y:S01]  /*14c70*/  FMNMX.FTZ R4, R54, R11, !PT ;  /* 0x0000000b36047209 */ /* 0x000fe20007810000 */
[----:B------:R-:W-:Y:S03]  /*14c80*/  MUFU.EX2 R28, R28 ;  /* 0x0000001c001c7308 */ /* 0x000fe60000000800 */
[----:B0-----:R-:W-:-:S04]  /*14c90*/  FMNMX.FTZ R4, R57, R4, !PT ;  /* 0x0000000439047209 */ /* 0x001fc80007810000 */
[----:B----4-:R-:W-:Y:S01]  /*14ca0*/  FMNMX.FTZ R4, R59, R4, !PT ;  /* 0x000000043b047209 */ /* 0x010fe20007810000 */
[----:B------:R-:W0:Y:S03]  /*14cb0*/  MUFU.EX2 R40, R40 ;  /* 0x0000002800287308 */ /* 0x000e260000000800 */
[----:B------:R-:W-:-:S04]  /*14cc0*/  FMNMX.FTZ R11, R63, R4, !PT ;  /* 0x000000043f0b7209 */ /* 0x000fc80007810000 */
[----:B------:R-:W-:Y:S01]  /*14cd0*/  FMNMX.FTZ R4, R66, R11, !PT ;  /* 0x0000000b42047209 */ /* 0x000fe20007810000 */
[----:B------:R-:W-:Y:S03]  /*14ce0*/  MUFU.EX2 R178, R178 ;  /* 0x000000b200b27308 */ /* 0x000fe60000000800 */
[----:B------:R-:W-:-:S04]  /*14cf0*/  FMNMX.FTZ R11, R67, R4, !PT ;  /* 0x00000004430b7209 */ /* 0x000fc80007810000 */
[----:B------:R-:W-:Y:S01]  /*14d00*/  FMNMX.FTZ R4, R70, R11, !PT ;  /* 0x0000000b46047209 */ /* 0x000fe20007810000 */
[----:B------:R-:W-:Y:S01]  /*14d10*/  MUFU.EX2 R41, R41 ;  /* 0x0000002900297308 */ /* 0x000fe20000000800 */
[----:B0-----:R-:W-:Y:S02]  /*14d20*/  F2FP.F16.F32.PACK_AB R176, R40, R28 ;  /* 0x0000001c28b0723e */ /* 0x001fe400000000ff */
        /* <DEDUP_REMOVED lines=8> */
[----:B------:R-:W-:Y:S01]  /*14db0*/  MUFU.EX2 R174, R174 ;  /* 0x000000ae00ae7308 */ /* 0x000fe20000000800 */
[----:B------:R-:W-:Y:S02]  /*14dc0*/  WARPGROUP.DEPBAR.LE gsb0, 0x0 ;  /* 0x00008000000079c5 */ /* 0x000fe40000010000 */
[----:B------:R-:W-:Y:S01]  /*14dd0*/  WARPGROUP.ARRIVE ;  /* 0x00000000000079c5 */ /* 0x000fe20000000000 */
[----:B------:R-:W-:Y:S01]  /*14de0*/  FMNMX.FTZ R11, R83, R4, !PT ;  /* 0x00000004530b7209 */ /* 0x000fe20007810000 */
[-CC-:B------:R-:W-:Y:S01]  /*14df0*/  FFMA.FTZ R168, R48, R10.reuse, -R7.reuse ;  /* 0x0000000a30a87223 */ /* 0x180fe20000010807 */
[-CC-:B------:R-:W-:Y:S01]  /*14e00*/  FFMA.FTZ R170, R51, R10.reuse, -R7.reuse ;  /* 0x0000000a33aa7223 */ /* 0x180fe20000010807 */
[-CC-:B------:R-:W-:Y:S01]  /*14e10*/  FFMA.FTZ R48, R56, R10.reuse, -R7.reuse ;  /* 0x0000000a38307223 */ /* 0x180fe20000010807 */
[----:B------:R-:W-:Y:S01]  /*14e20*/  FMNMX.FTZ R4, R84, R11, !PT ;  /* 0x0000000b54047209 */ /* 0x000fe20007810000 */
[----:B------:R-:W-:Y:S01]  /*14e30*/  HGMMA.64x128x16.F32 R88, R164, gdesc[UR4].tnspB, R88, gsb0 ;  /* 0x41e00004a4587df0 */ /* 0x000fe20008000858 */
[----:B------:R-:W-:Y:S01]  /*14e40*/  R2UR UR6, R30 ;  /* 0x000000001e0672ca */ /* 0x000fe200000e0000 */
[----:B------:R-:W-:Y:S01]  /*14e50*/  MUFU.EX2 R36, R36 ;  /* 0x0000002400247308 */ /* 0x000fe20000000800 */
[----:B------:R-:W-:Y:S01]  /*14e60*/  R2UR UR7, R31 ;  /* 0x000000001f0772ca */ /* 0x000fe200000e0000 */
[----:B------:R-:W-:Y:S01]  /*14e70*/  IMAD.MOV.U32 R31, RZ, RZ, 0x40000040 ;  /* 0x40000040ff1f7424 */ /* 0x000fe200078e00ff */
[----:B------:R-:W-:Y:S01]  /*14e80*/  IADD3 R30, R8, 0x300, RZ ;  /* 0x00000300081e7810 */ /* 0x000fe20007ffe0ff */
[--C-:B------:R-:W-:Y:S01]  /*14e90*/  FFMA.FTZ R51, R65, R10, -R7.reuse ;  /* 0x0000000a41337223 */ /* 0x100fe20000010807 */
[----:B------:R-:W-:Y:S01]  /*14ea0*/  FMNMX.FTZ R4, R85, R4, !PT ;  /* 0x0000000455047209 */ /* 0x000fe20007810000 */
[----:B------:R-:W-:-:S02]  /*14eb0*/  FFMA.FTZ R56, R72, R10, -R7 ;  /* 0x0000000a48387223 */ /* 0x000fc40000010807 */
[----:B------:R-:W-:Y:S02]  /*14ec0*/  MUFU.EX2 R168, R168 ;  /* 0x000000a800a87308 */ /* 0x000fe40000000800 */
[----:B------:R-:W0:Y:S06]  /*14ed0*/  SHFL.BFLY PT, R11, R4, 0x2, 0x1f ;  /* 0x0c401f00040b7f89 */ /* 0x000e2c00000e0000 */
[----:B------:R-:W-:Y:S08]  /*14ee0*/  MUFU.EX2 R38, R38 ;  /* 0x0000002600267308 */ /* 0x000ff00000000800 */
[----:B------:R-:W-:Y:S08]  /*14ef0*/  MUFU.EX2 R170, R170 ;  /* 0x000000aa00aa7308 */ /* 0x000ff00000000800 */
[----:B------:R-:W-:Y:S01]  /*14f00*/  MUFU.EX2 R39, R39 ;  /* 0x0000002700277308 */ /* 0x000fe20000000800 */
[----:B0-----:R-:W-:-:S05]  /*14f10*/  FMNMX.FTZ R11, R4, R11, !PT ;  /* 0x0000000b040b7209 */ /* 0x001fca0007810000 */
[----:B------:R-:W0:Y:S02]  /*14f20*/  SHFL.BFLY PT, R4, R11, 0x1, 0x1f ;  /* 0x0c201f000b047f89 */ /* 0x000e2400000e0000 */
[----:B------:R-:W-:Y:S08]  /*14f30*/  MUFU.EX2 R48, R48 ;  /* 0x0000003000307308 */ /* 0x000ff00000000800 */
[----:B------:R-:W-:Y:S08]  /*14f40*/  MUFU.EX2 R45, R45 ;  /* 0x0000002d002d7308 */ /* 0x000ff00000000800 */
[----:B------:R-:W-:Y:S01]  /*14f50*/  MUFU.EX2 R51, R51 ;  /* 0x0000003300337308 */ /* 0x000fe20000000800 */
[----:B0-----:R-:W-:-:S07]  /*14f60*/  FMNMX.FTZ R11, R11, R4, !PT ;  /* 0x000000040b0b7209 */ /* 0x001fce0007810000 */
        /* <DEDUP_REMOVED lines=12> */
[----:B------:R-:W-:Y:S01]  /*15030*/  R2UR UR6, R30 ;  /* 0x000000001e0672ca */ /* 0x000fe200000e0000 */
[----:B------:R-:W-:Y:S01]  /*15040*/  MUFU.EX2 R164, R164 ;  /* 0x000000a400a47308 */ /* 0x000fe20000000800 */
[----:B------:R-:W-:Y:S01]  /*15050*/  R2UR UR7, R31 ;  /* 0x000000001f0772ca */ /* 0x000fe200000e0000 */
[----:B------:R-:W-:-:S04]  /*15060*/  FADD.FTZ R31, -R11, R12 ;  /* 0x0000000c0b1f7221 */ /* 0x000fc80000010100 */
[-C--:B------:R-:W-:Y:S01]  /*15070*/  FMUL.FTZ R4, R31, R10.reuse ;  /* 0x0000000a1f047220 */ /* 0x080fe20000410000 */
[-C--:B------:R-:W-:Y:S01]  /*15080*/  FMUL.FTZ R31, R11, R10.reuse ;  /* 0x0000000a0b1f7220 */ /* 0x080fe20000410000 */
[----:B------:R-:W-:Y:S03]  /*15090*/  MUFU.EX2 R166, R166 ;  /* 0x000000a600a67308 */ /* 0x000fe60000000800 */
[-CC-:B------:R-:W-:Y:S01]  /*150a0*/  FFMA.FTZ R30, R27, R10.reuse, -R31.reuse ;  /* 0x0000000a1b1e7223 */ /* 0x180fe2000001081f */
[-CC-:B------:R-:W-:Y:S01]  /*150b0*/  FFMA.FTZ R183, R26, R10.reuse, -R31.reuse ;  /* 0x0000000a1ab77223 */ /* 0x180fe2000001081f */
[----:B------:R-:W-:Y:S01]  /*150c0*/  IMAD.MOV.U32 R27, RZ, RZ, 0x40000040 ;  /* 0x40000040ff1b7424 */ /* 0x000fe200078e00ff */
[----:B------:R-:W-:Y:S01]  /*150d0*/  IADD3 R26, R8, 0x380, RZ ;  /* 0x00000380081a7810 */ /* 0x000fe20007ffe0ff */
[-CC-:B------:R-:W-:Y:S01]  /*150e0*/  FFMA.FTZ R181, R20, R10.reuse, -R31.reuse ;  /* 0x0000000a14b57223 */ /* 0x180fe2000001081f */
[-CC-:B------:R-:W-:Y:S01]  /*150f0*/  FFMA.FTZ R12, R24, R10.reuse, -R31.reuse ;  /* 0x0000000a180c7223 */ /* 0x180fe2000001081f */
[----:B------:R-:W-:Y:S01]  /*15100*/  MUFU.EX2 R4, R4 ;  /* 0x0000000400047308 */ /* 0x000fe20000000800 */
[-CC-:B------:R-:W-:Y:S01]  /*15110*/  FFMA.FTZ R177, R29, R10.reuse, -R31.reuse ;  /* 0x0000000a1db17223 */ /* 0x180fe2000001081f */
[-CC-:B------:R-:W-:Y:S01]  /*15120*/  FFMA.FTZ R175, R44, R10.reuse, -R31.reuse ;  /* 0x0000000a2caf7223 */ /* 0x180fe2000001081f */
[----:B------:R-:W-:Y:S01]  /*15130*/  FFMA.FTZ R44, R6, R3, R180 ;  /* 0x00000003062c7223 */ /* 0x000fe200000100b4 */
[-CC-:B------:R-:W-:Y:S01]  /*15140*/  FFMA.FTZ R179, R33, R10.reuse, -R31.reuse ;  /* 0x0000000a21b37223 */ /* 0x180fe2000001081f */
[-CC-:B------:R-:W-:Y:S01]  /*15150*/  FFMA.FTZ R20, R35, R10.reuse, -R31.reuse ;  /* 0x0000000a23147223 */ /* 0x180fe2000001081f */
        /* <DEDUP_REMOVED lines=15> */
[----:B------:R-:W-:Y:S01]  /*15250*/  FFMA.FTZ R84, R84, R10, -R31 ;  /* 0x0000000a54547223 */ /* 0x000fe2000001081f */
[----:B------:R-:W-:-:S02]  /*15260*/  F2FP.F16.F32.PACK_AB R180, R21, R180 ;  /* 0x000000b415b4723e */ /* 0x000fc400000000ff */
[----:B------:R-:W-:Y:S01]  /*15270*/  MUFU.EX2 R183, R183 ;  /* 0x000000b700b77308 */ /* 0x000fe20000000800 */
[----:B0-----:R-:W-:Y:S01]  /*15280*/  FFMA.FTZ R3, R4, R0, R181 ;  /* 0x0000000004037223 */ /* 0x001fe200000100b5 */
[----:B------:R-:W-:-:S06]  /*15290*/  FFMA.FTZ R0, R63, R10, -R31 ;  /* 0x0000000a3f007223 */ /* 0x000fcc000001081f */
[----:B------:R-:W-:Y:S01]  /*152a0*/  MUFU.EX2 R30, R30 ;  /* 0x0000001e001e7308 */ /* 0x000fe20000000800 */
[----:B-1----:R-:W-:-:S07]  /*152b0*/  F2FP.F16.F32.PACK_AB R181, R12, R181 ;  /* 0x000000b50cb5723e */ /* 0x002fce00000000ff */
        /* <DEDUP_REMOVED lines=13> */
[-C--:B------:R-:W-:Y:S01]  /*15390*/  FFMA.FTZ R154, R64, R10.reuse, -R7 ;  /* 0x0000000a409a7223 */ /* 0x080fe20000010807 */
[-CC-:B------:R-:W-:Y:S01]  /*153a0*/  FFMA.FTZ R64, R32, R10.reuse, -R31.reuse ;  /* 0x0000000a20407223 */ /* 0x180fe2000001081f */
[-CC-:B------:R-:W-:Y:S01]  /*153b0*/  FFMA.FTZ R32, R42, R10.reuse, -R31.reuse ;  /* 0x0000000a2a207223 */ /* 0x180fe2000001081f */
[-C--:B------:R-:W-:Y:S01]  /*153c0*/  FFMA.FTZ R42, R46, R10.reuse, -R31 ;  /* 0x0000000a2e2a7223 */ /* 0x080fe2000001081f */
[-C--:B------:R-:W-:Y:S01]  /*153d0*/  FFMA.FTZ R152, R61, R10.reuse, -R7 ;  /* 0x0000000a3d987223 */ /* 0x080fe20000010807 */
[----:B------:R-:W-:Y:S01]  /*153e0*/  HGMMA.64x128x16.F32 R88, R156, gdesc[UR4].tnspB, R88, gsb0 ;  /* 0x41e000049c587df0 */ /* 0x000fe20008000858 */
[----:B------:R-:W-:Y:S01]  /*153f0*/  R2UR UR6, R26 ;  /* 0x000000001a0672ca */ /* 0x000fe200000e0000 */
[----:B------:R-:W-:Y:S01]  /*15400*/  MUFU.EX2 R64, R64 ;  /* 0x0000004000407308 */ /* 0x000fe20000000800 */
[----:B------:R-:W-:Y:S01]  /*15410*/  R2UR UR7, R27 ;  /* 0x000000001b0772ca */ /* 0x000fe200000e0000 */
[----:B------:R-:W-:Y:S01]  /*15420*/  FADD.FTZ R27, R21, R44 ;  /* 0x0000002c151b7221 */ /* 0x000fe20000010000 */
[----:B------:R-:W-:Y:S01]  /*15430*/  @!P1 PRMT R26, RZ, 0x654, R14 ;  /* 0x00000654ff1a9816 */ /* 0x000fe2000000000e */
[-CC-:B------:R-:W-:Y:S01]  /*15440*/  FFMA.FTZ R153, R66, R10.reuse, -R31.reuse ;  /* 0x0000000a42997223 */ /* 0x180fe2000001081f */
[-C--:B------:R-:W-:Y:S01]  /*15450*/  FFMA.FTZ R155, R70, R10.reuse, -R31 ;  /* 0x0000000a469b7223 */ /* 0x080fe2000001081f */
[----:B------:R-:W-:Y:S01]  /*15460*/  FADD.FTZ R44, R182, R27 ;  /* 0x0000001bb62c7221 */ /* 0x000fe20000010000 */
[----:B------:R-:W-:Y:S01]  /*15470*/  @!P1 PRMT R27, RZ, 0x654, R15 ;  /* 0x00000654ff1b9816 */ /* 0x000fe2000000000f */
[----:B------:R-:W-:Y:S01]  /*15480*/  MUFU.EX2 R32, R32 ;  /* 0x0000002000207308 */ /* 0x000fe20000000800 */
[-CC-:B------:R-:W-:Y:S01]  /*15490*/  FFMA.FTZ R61, R77, R10.reuse, -R7.reuse ;  /* 0x0000000a4d3d7223 */ /* 0x180fe20000010807 */
[----:B------:R-:W-:Y:S01]  /*154a0*/  FADD.FTZ R15, R25, R44 ;  /* 0x0000002c190f7221 */ /* 0x000fe20000010000 */
[----:B------:R-:W-:Y:S01]  /*154b0*/  FFMA.FTZ R7, R81, R10, -R7 ;  /* 0x0000000a51077223 */ /* 0x000fe20000010807 */
[----:B------:R-:W-:-:S02]  /*154c0*/  F2FP.F16.F32.PACK_AB R182, R25, R182 ;  /* 0x000000b619b6723e */ /* 0x000fc400000000ff */
[----:B------:R-:W-:Y:S02]  /*154d0*/  FADD.FTZ R15, R28, R15 ;  /* 0x0000000f1c0f7221 */ /* 0x000fe40000010000 */
[----:B------:R-:W-:Y:S02]  /*154e0*/  MUFU.EX2 R42, R42 ;  /* 0x0000002a002a7308 */ /* 0x000fe40000000800 */
[----:B------:R-:W-:-:S04]  /*154f0*/  FADD.FTZ R15, R40, R15 ;  /* 0x0000000f280f7221 */ /* 0x000fc80000010000 */
[----:B------:R-:W-:Y:S01]  /*15500*/  FADD.FTZ R50, R178, R15 ;  /* 0x0000000fb2327221 */ /* 0x000fe20000010000 */
[C---:B------:R-:W-:Y:S01]  /*15510*/  F2FP.F16.F32.PACK_AB R178, R41.reuse, R178 ;  /* 0x000000b229b2723e */ /* 0x040fe200000000ff */
        /* <DEDUP_REMOVED lines=13> */
[----:B------:R-:W-:-:S06]  /*155f0*/  FADD.FTZ R15, R38, R15 ;  /* 0x0000000f260f7221 */ /* 0x000fcc0000010000 */
[----:B------:R-:W-:Y:S08]  /*15600*/  MUFU.EX2 R153, R153 ;  /* 0x0000009900997308 */ /* 0x000ff00000000800 */
[----:B------:R-:W-:Y:S08]  /*15610*/  MUFU.EX2 R154, R154 ;  /* 0x0000009a009a7308 */ /* 0x000ff00000000800 */
[----:B------:R-:W-:Y:S08]  /*15620*/  MUFU.EX2 R155, R155 ;  /* 0x0000009b009b7308 */ /* 0x000ff00000000800 */
[----:B------:R-:W-:Y:S08]  /*15630*/  MUFU.EX2 R78, R78 ;  /* 0x0000004e004e7308 */ /* 0x000ff00000000800 */
[----:B------:R-:W0:Y:S08]  /*15640*/  MUFU.EX2 R58, R58 ;  /* 0x0000003a003a7308 */ /* 0x000e300000000800 */
[----:B------:R-:W1:Y:S08]  /*15650*/  MUFU.EX2 R79, R79 ;  /* 0x0000004f004f7308 */ /* 0x000e700000000800 */
[----:B------:R-:W-:Y:S08]  /*15660*/  MUFU.EX2 R60, R60 ;  /* 0x0000003c003c7308 */ /* 0x000ff00000000800 */
[----:B------:R-:W-:Y:S08]  /*15670*/  MUFU.EX2 R82, R82 ;  /* 0x0000005200527308 */ /* 0x000ff00000000800 */
[----:B------:R-:W-:Y:S08]  /*15680*/  MUFU.EX2 R61, R61 ;  /* 0x0000003d003d7308 */ /* 0x000ff00000000800 */
[----:B------:R-:W-:Y:S08]  /*15690*/  MUFU.EX2 R83, R83 ;  /* 0x0000005300537308 */ /* 0x000ff00000000800 */
[----:B------:R-:W-:Y:S01]  /*156a0*/  MUFU.EX2 R84, R84 ;  /* 0x0000005400547308 */ /* 0x000fe20000000800 */
[----:B------:R-:W-:-:S02]  /*156b0*/  WARPGROUP.DEPBAR.LE gsb0, 0x0 ;  /* 0x00008000000079c5 */ /* 0x000fc40000010000 */
[----:B------:R-:W-:Y:S01]  /*156c0*/  WARPGROUP.ARRIVE ;  /* 0x00000000000079c5 */ /* 0x000fe20000000000 */
[----:B------:R-:W-:-:S04]  /*156d0*/  FFMA.FTZ R157, R74, R10, -R31 ;  /* 0x0000000a4a9d7223 */ /* 0x000fc8000001081f */
[----:B------:R-:W2:Y:S01]  /*156e0*/  MUFU.EX2 R7, R7 ;  /* 0x0000000700077308 */ /* 0x000ea20000000800 */
[----:B------:R-:W-:Y:S02]  /*156f0*/  F2FP.F16.F32.PACK_AB R156, R52, R43 ;  /* 0x0000002b349c723e */ /* 0x000fe400000000ff */
[----:B0-----:R-:W-:Y:S01]  /*15700*/  F2FP.F16.F32.PACK_AB R158, R58, R56 ;  /* 0x000000383a9e723e */ /* 0x001fe200000000ff */
[----:B------:R-:W-:Y:S01]  /*15710*/  HGMMA.64x128x16.F32 R88, R160, gdesc[UR4].tnspB, R88, gsb0 ;  /* 0x41e00004a0587df0 */ /* 0x000fe20008000858 */
[----:B-1----:R-:W-:-:S03]  /*15720*/  F2FP.F16.F32.PACK_AB R159, R79, R78 ;  /* 0x0000004e4f9f723e */ /* 0x002fc600000000ff */
[----:B------:R-:W-:Y:S01]  /*15730*/  MUFU.EX2 R157, R157 ;  /* 0x0000009d009d7308 */ /* 0x000fe20000000800 */
[----:B------:R-:W-:Y:S02]  /*15740*/  WARPGROUP.DEPBAR.LE gsb0, 0x0 ;  /* 0x00008000000079c5 */ /* 0x000fe40000010000 */
[----:B------:R0:W-:Y:S01]  /*15750*/  @!P1 SYNCS.ARRIVE.TRANS64.RED.A1T0 RZ, [R26+URZ], RZ ;  /* 0x000000ff1aff99a7 */ /* 0x0001e2000810043f */
[----:B--2---:R-:W-:Y:S02]  /*15760*/  F2FP.F16.F32.PACK_AB R162, R7, R62 ;  /* 0x0000003e07a2723e */ /* 0x004fe400000000ff */
[----:B------:R-:W-:Y:S02]  /*15770*/  F2FP.F16.F32.PACK_AB R160, R61, R60 ;  /* 0x0000003c3da0723e */ /* 0x000fe400000000ff */
[----:B------:R-:W-:Y:S01]  /*15780*/  F2FP.F16.F32.PACK_AB R161, R83, R82 ;  /* 0x0000005253a1723e */ /* 0x000fe200000000ff */
[----:B0-----:R-:W-:Y:S01]  /*15790*/  FADD.FTZ R26, R12, R3 ;  /* 0x000000030c1a7221 */ /* 0x001fe20000010000 */
[----:B------:R0:W-:Y:S03]  /*157a0*/  @!P1 SYNCS.ARRIVE.TRANS64.RED.A1T0 RZ, [R27+URZ], RZ ;  /* 0x000000ff1bff99a7 */ /* 0x0001e6000810043f */
[----:B------:R-:W-:Y:S01]  /*157b0*/  FADD.FTZ R3, R183, R26 ;  /* 0x0000001ab7037221 */ /* 0x000fe20000010000 */
[----:B------:R-:W-:Y:S01]  /*157c0*/  FFMA.FTZ R26, R67, R10, -R31 ;  /* 0x0000000a431a7223 */ /* 0x000fe2000001081f */
[----:B------:R-:W-:-:S02]  /*157d0*/  F2FP.F16.F32.PACK_AB R183, R30, R183 ;  /* 0x000000b71eb7723e */ /* 0x000fc400000000ff */
[----:B------:R-:W-:-:S03]  /*157e0*/  FADD.FTZ R44, R30, R3 ;  /* 0x000000031e2c7221 */ /* 0x000fc60000010000 */
[----:B------:R-:W1:Y:S01]  /*157f0*/  MUFU.EX2 R26, R26 ;  /* 0x0000001a001a7308 */ /* 0x000e620000000800 */
[----:B------:R-:W-:Y:S01]  /*15800*/  FADD.FTZ R3, R177, R44 ;  /* 0x0000002cb1037221 */ /* 0x000fe20000010000 */
[-CC-:B------:R-:W-:Y:S01]  /*15810*/  FFMA.FTZ R44, R71, R10.reuse, -R31.reuse ;  /* 0x0000000a472c7223 */ /* 0x180fe2000001081f */
[----:B------:R-:W-:Y:S01]  /*15820*/  FFMA.FTZ R31, R85, R10, -R31 ;  /* 0x0000000a551f7223 */ /* 0x000fe2000001081f */
[C---:B------:R-:W-:Y:S01]  /*15830*/  F2FP.F16.F32.PACK_AB R177, R64.reuse, R177 ;  /* 0x000000b140b1723e */ /* 0x040fe200000000ff */
[----:B------:R-:W-:-:S03]  /*15840*/  FADD.FTZ R46, R64, R3 ;  /* 0x00000003402e7221 */ /* 0x000fc60000010000 */
[----:B------:R-:W2:Y:S01]  /*15850*/  MUFU.EX2 R44, R44 ;  /* 0x0000002c002c7308 */ /* 0x000ea20000000800 */
[----:B------:R-:W-:Y:S01]  /*15860*/  FADD.FTZ R3, R179, R46 ;  /* 0x0000002eb3037221 */ /* 0x000fe20000010000 */
[----:B------:R-:W-:-:S03]  /*15870*/  F2FP.F16.F32.PACK_AB R179, R20, R179 ;  /* 0x000000b314b3723e */ /* 0x000fc600000000ff */
[----:B------:R-:W-:-:S03]  /*15880*/  FADD.FTZ R46, R20, R3 ;  /* 0x00000003142e7221 */ /* 0x000fc60000010000 */
[----:B------:R-:W3:Y:S01]  /*15890*/  MUFU.EX2 R31, R31 ;  /* 0x0000001f001f7308 */ /* 0x000ee20000000800 */
[----:B------:R-:W-:Y:S01]  /*158a0*/  FADD.FTZ R3, R173, R46 ;  /* 0x0000002ead037221 */ /* 0x000fe20000010000 */
[----:B------:R-:W-:-:S03]  /*158b0*/  F2FP.F16.F32.PACK_AB R173, R32, R173 ;  /* 0x000000ad20ad723e */ /* 0x000fc600000000ff */
[----:B------:R-:W-:-:S04]  /*158c0*/  FADD.FTZ R46, R32, R3 ;  /* 0x00000003202e7221 */ /* 0x000fc80000010000 */
[----:B------:R-:W-:Y:S01]  /*158d0*/  FADD.FTZ R3, R175, R46 ;  /* 0x0000002eaf037221 */ /* 0x000fe20000010000 */
[----:B------:R-:W-:-:S03]  /*158e0*/  F2FP.F16.F32.PACK_AB R175, R42, R175 ;  /* 0x000000af2aaf723e */ /* 0x000fc600000000ff */
[----:B------:R-:W-:-:S04]  /*158f0*/  FADD.FTZ R46, R42, R3 ;  /* 0x000000032a2e7221 */ /* 0x000fc80000010000 */
        /* <DEDUP_REMOVED lines=8> */
[----:B------:R-:W4:Y:S01]  /*15980*/  MUFU.EX2 R12, R75 ;  /* 0x0000004b000c7308 */ /* 0x000f220000000800 */
[C---:B------:R-:W-:Y:S01]  /*15990*/  F2FP.F16.F32.PACK_AB R171, R8.reuse, R171 ;  /* 0x000000ab08ab723e */ /* 0x040fe200000000ff */
        /* <DEDUP_REMOVED lines=16> */
[----:B------:R-:W-:Y:S01]  /*15aa0*/  FADD.FTZ R24, R154, R15 ;  /* 0x0000000f9a187221 */ /* 0x000fe20000010000 */
[C---:B-1----:R-:W-:Y:S02]  /*15ab0*/  F2FP.F16.F32.PACK_AB R153, R26.reuse, R153 ;  /* 0x000000991a99723e */ /* 0x042fe400000000ff */
[----:B------:R-:W-:Y:S01]  /*15ac0*/  FADD.FTZ R20, R26, R3 ;  /* 0x000000031a147221 */ /* 0x000fe20000010000 */
[C---:B------:R-:W-:Y:S01]  /*15ad0*/  FADD.FTZ R24, R51.reuse, R24 ;  /* 0x0000001833187221 */ /* 0x040fe20000010000 */
[----:B------:R-:W-:-:S02]  /*15ae0*/  F2FP.F16.F32.PACK_AB R154, R51, R154 ;  /* 0x0000009a339a723e */ /* 0x000fc400000000ff */
[----:B------:R-:W-:Y:S01]  /*15af0*/  FADD.FTZ R3, R155, R20 ;  /* 0x000000149b037221 */ /* 0x000fe20000010000 */
[C---:B--2---:R-:W-:Y:S02]  /*15b00*/  F2FP.F16.F32.PACK_AB R155, R44.reuse, R155 ;  /* 0x0000009b2c9b723e */ /* 0x044fe400000000ff */
[----:B---3--:R-:W-:Y:S01]  /*15b10*/  F2FP.F16.F32.PACK_AB R163, R31, R84 ;  /* 0x000000541fa3723e */ /* 0x008fe200000000ff */
[----:B------:R-:W-:Y:S01]  /*15b20*/  FADD.FTZ R8, R44, R3 ;  /* 0x000000032c087221 */ /* 0x000fe20000010000 */
[----:B------:R-:W-:Y:S01]  /*15b30*/  FADD.FTZ R3, R43, R24 ;  /* 0x000000182b037221 */ /* 0x000fe20000010000 */
[----:B------:R-:W-:Y:S02]  /*15b40*/  MOV R20, R192 ;  /* 0x000000c000147202 */ /* 0x000fe40000000f00 */
[----:B------:R-:W-:Y:S01]  /*15b50*/  FADD.FTZ R15, R157, R8 ;  /* 0x000000089d0f7221 */ /* 0x000fe20000010000 */
[----:B------:R-:W-:Y:S01]  /*15b60*/  FADD.FTZ R3, R52, R3 ;  /* 0x0000000334037221 */ /* 0x000fe20000010000 */
[----:B----4-:R-:W-:-:S02]  /*15b70*/  F2FP.F16.F32.PACK_AB R157, R12, R157 ;  /* 0x0000009d0c9d723e */ /* 0x010fc400000000ff */
[----:B------:R-:W-:Y:S01]  /*15b80*/  FADD.FTZ R15, R12, R15 ;  /* 0x0000000f0c0f7221 */ /* 0x000fe20000010000 */
[----:B------:R-:W-:Y:S01]  /*15b90*/  FADD.FTZ R3, R56, R3 ;  /* 0x0000000338037221 */ /* 0x000fe20000010000 */
[----:B------:R-:W-:Y:S02]  /*15ba0*/  IMAD.MOV.U32 R12, RZ, RZ, R11 ;  /* 0x000000ffff0c7224 */ /* 0x000fe400078e000b */
        /* <DEDUP_REMOVED lines=10> */
[----:B------:R-:W-:Y:S02]  /*15c50*/  MOV R7, R9 ;  /* 0x0000000900077202 */ /* 0x000fe40000000f00 */
[----:B------:R-:W-:Y:S01]  /*15c60*/  FADD.FTZ R0, R31, R15 ;  /* 0x0000000f1f007221 */ /* 0x000fe20000010000 */
[----:B------:R-:W-:Y:S01]  /*15c70*/  IMAD.MOV.U32 R15, RZ, RZ, R194 ;  /* 0x000000ffff0f7224 */ /* 0x000fe200078e00c2 */
[----:B0-----:R-:W-:Y:S06]  /*15c80*/  @P2 BRA `(.L_x_634) ;  /* 0xffffffd000d82947 */ /* 0x001fec000383ffff */
.L_x_623:
[----:B------:R-:W-:Y:S05]  /*15c90*/  BSYNC B0 ;  /* 0x0000000000007941 */ /* 0x000fea0003800000 */
.L_x_622:
        /* <DEDUP_REMOVED lines=67> */
.L_x_635:
[----:B------:R-:W-:Y:S01]  /*160d0*/  IMAD R12, R192, 0x8, R2 ;  /* 0x00000008c00c7824 */ /* 0x000fe200078e0202 */
[----:B------:R-:W-:-:S04]  /*160e0*/  SHF.L.U32 R5, R194, 0x1f, RZ ;  /* 0x0000001fc2057819 */ /* 0x000fc800000006ff */
[----:B------:R0:W1:Y:S01]  /*160f0*/  SYNCS.PHASECHK.TRANS64.TRYWAIT P2, [R12+URZ+0x34850], R5 ;  /* 0x034850050c0075a7 */ /* 0x000062000804017f */
[----:B------:R-:W-:Y:S05]  /*16100*/  @!P0 BRA `(.L_x_636) ;  /* 0x0000000000048947 */ /* 0x000fea0003800000 */
[----:B------:R-:W-:Y:S01]  /*16110*/  BPT.TRAP 0x1 ;  /* 0x000000040000795c */ /* 0x000fe20000300000 */
.L_x_636:
[----:B------:R-:W-:Y:S01]  /*16120*/  IADD3 R2, R2, 0x400, RZ ;  /* 0x0000040002027810 */ /* 0x000fe20007ffe0ff */
[----:B------:R-:W-:Y:S03]  /*16130*/  BSSY B0, `(.L_x_637) ;  /* 0x0000008000007945 */ /* 0x000fe60003800000 */
[----:B------:R-:W-:-:S04]  /*16140*/  SHF.R.U32.HI R2, RZ, 0x4, R2 ;  /* 0x00000004ff027819 */ /* 0x000fc80000011602 */
[----:B------:R-:W-:-:S04]  /*16150*/  LOP3.LUT R2, R2, 0x3fff, RZ, 0xc0, !PT ;  /* 0x00003fff02027812 */ /* 0x000fc800078ec0ff */
[----:B------:R-:W-:-:S05]  /*16160*/  LOP3.LUT R7, R2, 0x4000000, RZ, 0xfc, !PT ;  /* 0x0400000002077812 */ /* 0x000fca00078efcff */
[----:B------:R-:W-:Y:S01]  /*16170*/  IMAD R4, R192, 0x800, R7 ;  /* 0x00000800c0047824 */ /* 0x000fe200078e0207 */
[----:B-1----:R-:W-:Y:S06]  /*16180*/  @P2 BRA `(.L_x_638) ;  /* 0x0000000000082947 */ /* 0x002fec0003800000 */
[----:B------:R-:W1:Y:S02]  /*16190*/  SYNCS.PHASECHK.TRANS64.TRYWAIT P0, [R12+URZ+0x34850], R5 ;  /* 0x034850050c0075a7 */ /* 0x000e64000800017f */
[----:B-1----:R-:W-:Y:S05]  /*161a0*/  @!P0 BRA `(.L_x_639) ;  /* 0x0000008c00548947 */ /* 0x002fea0003800000 */
.L_x_638:
[----:B------:R-:W-:Y:S05]  /*161b0*/  BSYNC B0 ;  /* 0x0000000000007941 */ /* 0x000fea0003800000 */
.L_x_637:
[----:B01----:R-:W-:Y:S01]  /*161c0*/  MOV R5, 0x40000040 ;  /* 0x4000004000057802 */ /* 0x003fe20000000f00 */
[----:B------:R-:W-:Y:S01]  /*161d0*/  WARPGROUP.ARRIVE ;  /* 0x00000000000079c5 */ /* 0x000fe20000000000 */
[C---:B------:R-:W-:Y:S01]  /*161e0*/  R2UR UR6, R4.reuse ;  /* 0x00000000040672ca */ /* 0x040fe200000e0000 */
[----:B------:R-:W-:Y:S01]  /*161f0*/  VIADD R6, R4, 0x80 ;  /* 0x0000008004067836 */ /* 0x000fe20000000000 */
[----:B------:R-:W-:Y:S01]  /*16200*/  R2UR UR7, R5 ;  /* 0x00000000050772ca */ /* 0x000fe200000e0000 */
[----:B------:R-:W0:Y:S01]  /*16210*/  SHFL.BFLY PT, R2, R3, 0x2, 0x1f ;  /* 0x0c401f0003027f89 */ /* 0x000e2200000e0000 */
[----:B------:R-:W-:Y:S01]  /*16220*/  MOV R7, 0x40000040 ;  /* 0x4000004000077802 */ /* 0x000fe20000000f00 */
[----:B------:R-:W-:Y:S01]  /*16230*/  VIADD R192, R192, 0x1 ;  /* 0x00000001c0c07836 */ /* 0x000fe20000000000 */
[----:B------:R-:W-:Y:S01]  /*16240*/  MOV R5, 0x40000040 ;  /* 0x4000004000057802 */ /* 0x000fe20000000f00 */
[----:B------:R-:W-:Y:S01]  /*16250*/  VIADD R203, R203, 0x1 ;  /* 0x00000001cbcb7836 */ /* 0x000fe20000000000 */
[----:B------:R-:W-:-:S02]  /*16260*/  @!P1 IADD3 R12, R12, 0x34860, RZ ;  /* 0x000348600c0c9810 */ /* 0x000fc40007ffe0ff */
[C---:B------:R-:W-:Y:S02]  /*16270*/  ISETP.NE.AND P0, PT, R192.reuse, 0x2, PT ;  /* 0x00000002c000780c */ /* 0x040fe40003f05270 */
[----:B------:R-:W-:Y:S02]  /*16280*/  @!P1 PRMT R12, RZ, 0x654, R12 ;  /* 0x00000654ff0c9816 */ /* 0x000fe4000000000c */
[----:B------:R-:W-:Y:S01]  /*16290*/  SEL R192, R192, RZ, P0 ;  /* 0x000000ffc0c07207 */ /* 0x000fe20000000000 */
[----:B------:R-:W-:Y:S01]  /*162a0*/  HGMMA.64x128x16.F32 R24, R180, gdesc[UR4].tnspB, R24, gsb0 ;  /* 0x41e00004b4187df0 */ /* 0x000fe20008000818 */
[----:B------:R-:W-:Y:S01]  /*162b0*/  R2UR UR6, R6 ;  /* 0x00000000060672ca */ /* 0x000fe200000e0000 */
[----:B------:R-:W-:Y:S01]  /*162c0*/  VIADD R6, R4, 0x100 ;  /* 0x0000010004067836 */ /* 0x000fe20000000000 */
[----:B------:R-:W-:Y:S02]  /*162d0*/  R2UR UR7, R7 ;  /* 0x00000000070772ca */ /* 0x000fe400000e0000 */
[----:B------:R-:W-:Y:S01]  /*162e0*/  MOV R7, 0x40000040 ;  /* 0x4000004000077802 */ /* 0x000fe20000000f00 */
[----:B0-----:R-:W-:Y:S01]  /*162f0*/  FADD.FTZ R2, R2, R3 ;  /* 0x0000000302027221 */ /* 0x001fe20000010000 */
[----:B------:R-:W-:-:S04]  /*16300*/  SEL R3, RZ, 0x1, P0 ;  /* 0x00000001ff037807 */ /* 0x000fc80000000000 */
[----:B------:R-:W-:Y:S02]  /*16310*/  LOP3.LUT R194, R194, R3, RZ, 0x3c, !PT ;  /* 0x00000003c2c27212 */ /* 0x000fe400078e3cff */
[----:B------:R-:W-:Y:S01]  /*16320*/  MOV R3, 0xff800000 ;  /* 0xff80000000037802 */ /* 0x000fe20000000f00 */
[----:B------:R-:W-:Y:S02]  /*16330*/  WARPGROUP.DEPBAR.LE gsb0, 0x0 ;  /* 0x00008000000079c5 */ /* 0x000fe40000010000 */
[----:B------:R-:W-:-:S06]  /*16340*/  WARPGROUP.ARRIVE ;  /* 0x00000000000079c5 */ /* 0x000fcc0000000000 */
[----:B------:R-:W-:Y:S01]  /*16350*/  HGMMA.64x128x16.F32 R24, R176, gdesc[UR4].tnspB, R24, gsb0 ;  /* 0x41e00004b0187df0 */ /* 0x000fe20008000818 */
[----:B------:R-:W-:Y:S01]  /*16360*/  R2UR UR6, R6 ;  /* 0x00000000060672ca */ /* 0x000fe200000e0000 */
[----:B------:R-:W-:Y:S01]  /*16370*/  VIADD R6, R4, 0x180 ;  /* 0x0000018004067836 */ /* 0x000fe20000000000 */
[----:B------:R-:W-:Y:S02]  /*16380*/  R2UR UR7, R7 ;  /* 0x00000000070772ca */ /* 0x000fe400000e0000 */
[----:B------:R-:W-:Y:S01]  /*16390*/  MOV R7, 0x40000040 ;  /* 0x4000004000077802 */ /* 0x000fe20000000f00 */
[----:B------:R-:W-:Y:S02]  /*163a0*/  WARPGROUP.DEPBAR.LE gsb0, 0x0 ;  /* 0x00008000000079c5 */ /* 0x000fe40000010000 */
[----:B------:R-:W-:-:S08]  /*163b0*/  WARPGROUP.ARRIVE ;  /* 0x00000000000079c5 */ /* 0x000fd00000000000 */
        /* <DEDUP_REMOVED lines=16> */
[C---:B------:R-:W-:Y:S01]  /*164c0*/  VIADD R6, R4.reuse, 0x300 ;  /* 0x0000030004067836 */ /* 0x040fe20000000000 */
[----:B------:R-:W-:Y:S01]  /*164d0*/  R2UR UR7, R7 ;  /* 0x00000000070772ca */ /* 0x000fe200000e0000 */
[----:B------:R-:W-:Y:S01]  /*164e0*/  VIADD R4, R4, 0x380 ;  /* 0x0000038004047836 */ /* 0x000fe20000000000 */
[----:B------:R-:W-:Y:S01]  /*164f0*/  MOV R7, 0x40000040 ;  /* 0x4000004000077802 */ /* 0x000fe20000000f00 */
[----:B------:R-:W-:Y:S02]  /*16500*/  WARPGROUP.DEPBAR.LE gsb0, 0x0 ;  /* 0x00008000000079c5 */ /* 0x000fe40000010000 */
[----:B------:R-:W-:-:S08]  /*16510*/  WARPGROUP.ARRIVE ;  /* 0x00000000000079c5 */ /* 0x000fd00000000000 */
[----:B------:R-:W-:Y:S01]  /*16520*/  HGMMA.64x128x16.F32 R24, R152, gdesc[UR4].tnspB, R24, gsb0 ;  /* 0x41e0000498187df0 */ /* 0x000fe20008000818 */
[----:B------:R-:W-:Y:S02]  /*16530*/  R2UR UR6, R6 ;  /* 0x00000000060672ca */ /* 0x000fe400000e0000 */
[----:B------:R-:W-:Y:S01]  /*16540*/  R2UR UR7, R7 ;  /* 0x00000000070772ca */ /* 0x000fe200000e0000 */
[----:B------:R-:W-:Y:S02]  /*16550*/  WARPGROUP.DEPBAR.LE gsb0, 0x0 ;  /* 0x00008000000079c5 */ /* 0x000fe40000010000 */
[----:B------:R-:W-:-:S10]  /*16560*/  WARPGROUP.ARRIVE ;  /* 0x00000000000079c5 */ /* 0x000fd40000000000 */
[----:B------:R-:W-:Y:S01]  /*16570*/  HGMMA.64x128x16.F32 R24, R156, gdesc[UR4].tnspB, R24, gsb0 ;  /* 0x41e000049c187df0 */ /* 0x000fe20008000818 */
[----:B------:R-:W-:Y:S02]  /*16580*/  R2UR UR6, R4 ;  /* 0x00000000040672ca */ /* 0x000fe400000e0000 */
[----:B------:R-:W-:Y:S02]  /*16590*/  R2UR UR7, R5 ;  /* 0x00000000050772ca */ /* 0x000fe400000e0000 */
[----:B------:R-:W0:Y:S02]  /*165a0*/  SHFL.BFLY PT, R5, R0, 0x2, 0x1f ;  /* 0x0c401f0000057f89 */ /* 0x000e2400000e0000 */
[----:B0-----:R-:W-:Y:S01]  /*165b0*/  FADD.FTZ R4, R5, R0 ;  /* 0x0000000005047221 */ /* 0x001fe20000010000 */
[----:B------:R-:W-:Y:S01]  /*165c0*/  IMAD.MOV.U32 R0, RZ, RZ, -0x800000 ;  /* 0xff800000ff007424 */ /* 0x000fe200078e00ff */
[----:B------:R-:W0:Y:S04]  /*165d0*/  SHFL.BFLY PT, R5, R2, 0x1, 0x1f ;  /* 0x0c201f0002057f89 */ /* 0x000e2800000e0000 */
[----:B------:R-:W1:Y:S01]  /*165e0*/  SHFL.BFLY PT, R7, R4, 0x1, 0x1f ;  /* 0x0c201f0004077f89 */ /* 0x000e6200000e0000 */
[----:B0-----:R-:W-:Y:S01]  /*165f0*/  FADD.FTZ R13, R2, R5 ;  /* 0x00000005020d7221 */ /* 0x001fe20000010000 */
[----:B-1----:R-:W-:-:S04]  /*16600*/  FADD.FTZ R14, R4, R7 ;  /* 0x00000007040e7221 */ /* 0x002fc80000010000 */
[----:B------:R-:W-:Y:S02]  /*16610*/  FSETP.NE.FTZ.AND P2, PT, R13, RZ, PT ;  /* 0x000000ff0d00720b */ /* 0x000fe40003f55000 */
[----:B------:R-:W-:Y:S02]  /*16620*/  CS2R R4, SRZ ;  /* 0x0000000000047805 */ /* 0x000fe4000001ff00 */
[----:B------:R-:W-:-:S09]  /*16630*/  FSETP.NE.FTZ.AND P3, PT, R14, RZ, PT ;  /* 0x000000ff0e00720b */ /* 0x000fd20003f75000 */
[----:B------:R-:W0:Y:S01]  /*16640*/  @P2 MUFU.LG2 R6, R13 ;  /* 0x0000000d00062308 */ /* 0x000e220000000c00 */
[----:B------:R-:W-:-:S03]  /*16650*/  @P2 FMUL.FTZ R2, R10, 0.69314718246459960938 ;  /* 0x3f3172180a022820 */ /* 0x000fc60000410000 */
[----:B------:R-:W-:-:S04]  /*16660*/  @P3 FMUL.FTZ R15, R10, 0.69314718246459960938 ;  /* 0x3f3172180a0f3820 */ /* 0x000fc80000410000 */
[----:B------:R-:W1:Y:S08]  /*16670*/  @P3 MUFU.LG2 R8, R14 ;  /* 0x0000000e00083308 */ /* 0x000e700000000c00 */
[----:B------:R-:W2:Y:S01]  /*16680*/  @P3 MUFU.RCP R4, R14 ;  /* 0x0000000e00043308 */ /* 0x000ea20000001000 */
[----:B0-----:R-:W-:-:S04]  /*16690*/  @P2 FMUL.FTZ R7, R6, 0.69314718246459960938 ;  /* 0x3f31721806072820 */ /* 0x001fc80000410000 */
[----:B------:R-:W-:-:S03]  /*166a0*/  @P2 FFMA.FTZ R0, R2, R9, R7 ;  /* 0x0000000902002223 */ /* 0x000fc60000010007 */
[----:B------:R-:W0:Y:S01]  /*166b0*/  @P2 MUFU.RCP R5, R13 ;  /* 0x0000000d00052308 */ /* 0x000e220000001000 */
[----:B-1----:R-:W-:-:S04]  /*166c0*/  @P3 FMUL.FTZ R8, R8, 0.69314718246459960938 ;  /* 0x3f31721808083820 */ /* 0x002fc80000410000 */
[----:B------:R-:W-:Y:S01]  /*166d0*/  @P3 FFMA.FTZ R3, R15, R11, R8 ;  /* 0x0000000b0f033223 */ /* 0x000fe20000010008 */
[----:B------:R-:W-:Y:S02]  /*166e0*/  WARPGROUP.DEPBAR.LE gsb0, 0x0 ;  /* 0x00008000000079c5 */ /* 0x000fe40000010000 */
[----:B------:R-:W-:-:S06]  /*166f0*/  WARPGROUP.ARRIVE ;  /* 0x00000000000079c5 */ /* 0x000fcc0000000000 */
[----:B------:R-:W-:Y:S03]  /*16700*/  HGMMA.64x128x16.F32 R24, R160, gdesc[UR4].tnspB, R24, gsb0 ;  /* 0x41e00004a0187df0 */ /* 0x000fe60008000818 */
[----:B------:R-:W-:Y:S02]  /*16710*/  WARPGROUP.DEPBAR.LE gsb0, 0x0 ;  /* 0x00008000000079c5 */ /* 0x000fe40000010000 */
[-C--:B--2---:R-:W-:Y:S01]  /*16720*/  FMUL.FTZ R95, R26, R4.reuse ;  /* 0x000000041a5f7220 */ /* 0x084fe20000410000 */
[-C--:B------:R-:W-:Y:S01]  /*16730*/  FMUL.FTZ R93, R30, R4.reuse ;  /* 0x000000041e5d7220 */ /* 0x080fe20000410000 */
[----:B------:R1:W-:Y:S01]  /*16740*/  @!P1 SYNCS.ARRIVE.TRANS64.RED.A1T0 RZ, [R12+URZ], RZ ;  /* 0x000000ff0cff99a7 */ /* 0x0003e2000810043f */
        /* <DEDUP_REMOVED lines=34> */
[----:B------:R-:W-:Y:S01]  /*16970*/  PLOP3.LUT P1, PT, PT, PT, PT, 0x8, 0x0 ;  /* 0x000000000000781c */ /* 0x000fe20003f2e170 */
        /* <DEDUP_REMOVED lines=27> */
[----:B-1----:R-:W-:-:S07]  /*16b30*/  FMUL.FTZ R87, R87, R4 ;  /* 0x0000000457577220 */ /* 0x002fce0000410000 */
.L_x_559:
[----:B------:R-:W0:Y:S08]  /*16b40*/  S2UR UR5, SR_CgaCtaId ;  /* 0x00000000000579c3 */ /* 0x000e300000008800 */
[----:B------:R-:W-:Y:S06]  /*16b50*/  BAR.SYNC.DEFER_BLOCKING 0x5, 0x120 ;  /* 0x0144800000007b1d */ /* 0x000fec0000010000 */
[----:B------:R-:W-:Y:S01]  /*16b60*/  UMOV UR4, 0x400 ;  /* 0x0000040000047882 */ /* 0x000fe20000000000 */
[----:B------:R-:W-:Y:S01]  /*16b70*/  BSSY B0, `(.L_x_640) ;  /* 0x00001d6000007945 */ /* 0x000fe20003800000 */
[----:B0-----:R-:W-:-:S06]  /*16b80*/  ULEA UR4, UR5, UR4, 0x18 ;  /* 0x0000000405047291 */ /* 0x001fcc000f8ec03f */
[----:B------:R-:W-:-:S05]  /*16b90*/  MOV R2, UR4 ;  /* 0x0000000400027c02 */ /* 0x000fca0008000f00 */
[----:B------:R0:W1:Y:S01]  /*16ba0*/  LDS.128 R148, [R2+0x348d0] ;  /* 0x0348d00002947984 */ /* 0x0000620000000c00 */
[----:B------:R-:W-:Y:S06]  /*16bb0*/  BAR.ARV 0x4, 0x120 ;  /* 0x0104800000007b1d */ /* 0x000fec0000002000 */
[----:B------:R-:W-:Y:S05]  /*16bc0*/  @P1 BRA `(.L_x_641) ;  /* 0x0000001000c41947 */ /* 0x000fea0003800000 */
[----:B------:R-:W2:Y:S01]  /*16bd0*/  S2R R5, SR_SWINHI ;  /* 0x0000000000057919 */ /* 0x000ea20000002f00 */
[----:B------:R-:W-:Y:S01]  /*16be0*/  F2FP.F16.F32.PACK_AB R10, R11, R10 ;  /* 0x0000000a0b0a723e */ /* 0x000fe200000000ff */
[----:B------:R-:W-:Y:S01]  /*16bf0*/  ULDC.64 UR4, c[0x0][0xbd8] ;  /* 0x0002f60000047ab9 */ /* 0x000fe20000000a00 */
[----:B------:R-:W-:Y:S02]  /*16c00*/  F2FP.F16.F32.PACK_AB R11, R26, R93 ;  /* 0x0000005d1a0b723e */ /* 0x000fe400000000ff */
[----:B------:R-:W-:Y:S02]  /*16c10*/  F2FP.F16.F32.PACK_AB R31, R31, R70 ;  /* 0x000000461f1f723e */ /* 0x000fe400000000ff */
[----:B------:R-:W-:Y:S02]  /*16c20*/  F2FP.F16.F32.PACK_AB R32, R73, R32 ;  /* 0x000000204920723e */ /* 0x000fe400000000ff */
[----:B------:R-:W-:Y:S02]  /*16c30*/  F2FP.F16.F32.PACK_AB R35, R35, R78 ;  /* 0x0000004e2323723e */ /* 0x000fe400000000ff */
[----:B------:R-:W-:-:S02]  /*16c40*/  MOV R20, R2 ;  /* 0x0000000200147202 */ /* 0x000fc40000000f00 */
[----:B--2---:R-:W-:-:S03]  /*16c50*/  MOV R21, R5 ;  /* 0x0000000500157202 */ /* 0x004fc60000000f00 */
[----:B------:R-:W-:-:S03]  /*16c60*/  IMAD.WIDE R8, R220, 0x2, R20 ;  /* 0x00000002dc087825 */ /* 0x000fc600078e0214 */
[C---:B------:R-:W-:Y:S02]  /*16c70*/  LOP3.LUT R15, R8.reuse, 0x380, RZ, 0xc0, !PT ;  /* 0x00000380080f7812 */ /* 0x040fe400078ec0ff */
[C---:B------:R-:W-:Y:S02]  /*16c80*/  IADD3 R71, P6, R8.reuse, 0x20, RZ ;  /* 0x0000002008477810 */ /* 0x040fe40007fde0ff */
[----:B------:R-:W-:Y:S02]  /*16c90*/  SHF.R.U64 R15, R15, 0x3, RZ ;  /* 0x000000030f0f7819 */ /* 0x000fe400000012ff */
[C---:B------:R-:W-:Y:S01]  /*16ca0*/  IADD3 R79, P5, R8.reuse, 0x40, RZ ;  /* 0x00000040084f7810 */ /* 0x040fe20007fbe0ff */
[----:B------:R-:W-:Y:S01]  /*16cb0*/  IMAD.X R5, RZ, RZ, R9, P6 ;  /* 0x000000ffff057224 */ /* 0x000fe200030e0609 */
[C---:B------:R-:W-:Y:S02]  /*16cc0*/  IADD3 R97, P4, R8.reuse, 0x60, RZ ;  /* 0x0000006008617810 */ /* 0x040fe40007f9e0ff */
[----:B------:R-:W-:-:S02]  /*16cd0*/  IADD3 R99, P3, R8, 0x4000, RZ ;  /* 0x0000400008637810 */ /* 0x000fc40007f7e0ff */
[C---:B------:R-:W-:Y:S01]  /*16ce0*/  IADD3 R101, P2, R8.reuse, 0x4020, RZ ;  /* 0x0000402008657810 */ /* 0x040fe20007f5e0ff */
[--C-:B------:R-:W-:Y:S01]  /*16cf0*/  IMAD.X R13, RZ, RZ, R9.reuse, P4 ;  /* 0x000000ffff0d7224 */ /* 0x100fe200020e0609 */
[C---:B------:R-:W-:Y:S02]  /*16d00*/  IADD3 R103, P1, R8.reuse, 0x4040, RZ ;  /* 0x0000404008677810 */ /* 0x040fe40007f3e0ff */
[----:B------:R-:W-:Y:S01]  /*16d10*/  IADD3 R105, P0, R8, 0x4060, RZ ;  /* 0x0000406008697810 */ /* 0x000fe20007f1e0ff */
[--C-:B------:R-:W-:Y:S01]  /*16d20*/  IMAD.X R25, RZ, RZ, R9.reuse, P2 ;  /* 0x000000ffff197224 */ /* 0x100fe200010e0609 */
[----:B------:R-:W-:Y:S02]  /*16d30*/  LOP3.LUT R8, R15, R8, RZ, 0x3c, !PT ;  /* 0x000000080f087212 */ /* 0x000fe400078e3cff */
[-C--:B------:R-:W-:Y:S01]  /*16d40*/  IADD3.X R7, RZ, R9.reuse, RZ, P5, !PT ;  /* 0x00000009ff077210 */ /* 0x080fe20002ffe4ff */
[----:B------:R-:W-:Y:S01]  /*16d50*/  IMAD.X R29, RZ, RZ, R9, P0 ;  /* 0x000000ffff1d7224 */ /* 0x000fe200000e0609 */
[----:B------:R-:W-:-:S02]  /*16d60*/  IADD3.X R15, RZ, R9, RZ, P3, !PT ;  /* 0x00000009ff0f7210 */ /* 0x000fc40001ffe4ff */
[-C--:B------:R-:W-:Y:S02]  /*16d70*/  IADD3.X R27, RZ, R9.reuse, RZ, P1, !PT ;  /* 0x00000009ff1b7210 */ /* 0x080fe40000ffe4ff */
[----:B------:R-:W-:Y:S02]  /*16d80*/  LOP3.LUT R4, R71, 0x380, RZ, 0xc0, !PT ;  /* 0x0000038047047812 */ /* 0x000fe400078ec0ff */
[----:B------:R-:W-:Y:S02]  /*16d90*/  LOP3.LUT R6, R79, 0x380, RZ, 0xc0, !PT ;  /* 0x000003804f067812 */ /* 0x000fe400078ec0ff */
[----:B------:R-:W-:Y:S02]  /*16da0*/  MOV R92, R8 ;  /* 0x00000008005c7202 */ /* 0x000fe40000000f00 */
[----:B------:R-:W-:Y:S02]  /*16db0*/  F2FP.F16.F32.PACK_AB R9, R28, R95 ;  /* 0x0000005f1c09723e */ /* 0x000fe400000000ff */
[----:B------:R-:W-:-:S02]  /*16dc0*/  LOP3.LUT R28, R103, 0x380, RZ, 0xc0, !PT ;  /* 0x00000380671c7812 */ /* 0x000fc400078ec0ff */
[----:B------:R-:W-:Y:S02]  /*16dd0*/  LOP3.LUT R34, R105, 0x380, RZ, 0xc0, !PT ;  /* 0x0000038069227812 */ /* 0x000fe400078ec0ff */
[----:B------:R-:W-:Y:S02]  /*16de0*/  SHF.R.U64 R4, R4, 0x3, RZ ;  /* 0x0000000304047819 */ /* 0x000fe400000012ff */
[----:B------:R-:W-:Y:S02]  /*16df0*/  SHF.R.U64 R6, R6, 0x3, RZ ;  /* 0x0000000306067819 */ /* 0x000fe400000012ff */
[----:B------:R-:W-:Y:S02]  /*16e00*/  LOP3.LUT R12, R97, 0x380, RZ, 0xc0, !PT ;  /* 0x00000380610c7812 */ /* 0x000fe400078ec0ff */
[----:B------:R-:W-:Y:S02]  /*16e10*/  LOP3.LUT R14, R99, 0x380, RZ, 0xc0, !PT ;  /* 0x00000380630e7812 */ /* 0x000fe400078ec0ff */
[----:B------:R-:W-:Y:S01]  /*16e20*/  F2FP.F16.F32.PACK_AB R8, R89, R24 ;  /* 0x000000185908723e */ /* 0x000fe200000000ff */
[----:B------:R-:W-:Y:S01]  /*16e30*/  BAR.SYNC.DEFER_BLOCKING 0x1, 0x100 ;  /* 0x0044000000007b1d */ /* 0x000fe20000010000 */
[----:B------:R-:W-:-:S02]  /*16e40*/  SHF.R.U64 R28, R28, 0x3, RZ ;  /* 0x000000031c1c7819 */ /* 0x000fc400000012ff */
[----:B------:R-:W-:Y:S02]  /*16e50*/  LOP3.LUT R24, R101, 0x380, RZ, 0xc0, !PT ;  /* 0x0000038065187812 */ /* 0x000fe400078ec0ff */
[----:B------:R-:W-:Y:S02]  /*16e60*/  SHF.R.U64 R34, R34, 0x3, RZ ;  /* 0x0000000322227819 */ /* 0x000fe400000012ff */
[----:B------:R-:W-:Y:S02]  /*16e70*/  LOP3.LUT R4, R4, R71, RZ, 0x3c, !PT ;  /* 0x0000004704047212 */ /* 0x000fe400078e3cff */
[----:B------:R-:W-:Y:S02]  /*16e80*/  LOP3.LUT R6, R6, R79, RZ, 0x3c, !PT ;  /* 0x0000004f06067212 */ /* 0x000fe400078e3cff */
[----:B------:R-:W-:Y:S02]  /*16e90*/  SHF.R.U64 R12, R12, 0x3, RZ ;  /* 0x000000030c0c7819 */ /* 0x000fe400000012ff */
[----:B------:R-:W-:-:S02]  /*16ea0*/  SHF.R.U64 R14, R14, 0x3, RZ ;  /* 0x000000030e0e7819 */ /* 0x000fc400000012ff */
[----:B------:R-:W-:Y:S02]  /*16eb0*/  LOP3.LUT R26, R28, R103, RZ, 0x3c, !PT ;  /* 0x000000671c1a7212 */ /* 0x000fe400078e3cff */
[----:B------:R-:W-:Y:S02]  /*16ec0*/  SHF.R.U64 R24, R24, 0x3, RZ ;  /* 0x0000000318187819 */ /* 0x000fe400000012ff */
[----:B------:R-:W-:Y:S02]  /*16ed0*/  LOP3.LUT R28, R34, R105, RZ, 0x3c, !PT ;  /* 0x00000069221c7212 */ /* 0x000fe400078e3cff */
[----:B------:R-:W-:Y:S02]  /*16ee0*/  MOV R90, R4 ;  /* 0x00000004005a7202 */ /* 0x000fe40000000f00 */
[----:B------:R-:W-:Y:S01]  /*16ef0*/  MOV R34, R6 ;  /* 0x0000000600227202 */ /* 0x000fe20000000f00 */
[----:B------:R2:W-:Y:S01]  /*16f00*/  STSM.16.M88.4 [R92], R8 ;  /* 0x000000085c007844 */ /* 0x0005e20000000200 */
[----:B------:R-:W-:-:S02]  /*16f10*/  F2FP.F16.F32.PACK_AB R4, R33, R88 ;  /* 0x000000582104723e */ /* 0x000fc400000000ff */
[----:B------:R-:W-:Y:S02]  /*16f20*/  F2FP.F16.F32.PACK_AB R5, R30, R91 ;  /* 0x0000005b1e05723e */ /* 0x000fe400000000ff */
[----:B------:R-:W-:Y:S02]  /*16f30*/  F2FP.F16.F32.PACK_AB R6, R37, R36 ;  /* 0x000000242506723e */ /* 0x000fe400000000ff */
[----:B------:R-:W-:Y:S02]  /*16f40*/  F2FP.F16.F32.PACK_AB R7, R39, R38 ;  /* 0x000000262707723e */ /* 0x000fe400000000ff */
[----:B------:R-:W-:Y:S02]  /*16f50*/  LOP3.LUT R12, R12, R97, RZ, 0x3c, !PT ;  /* 0x000000610c0c7212 */ /* 0x000fe400078e3cff */
[----:B------:R-:W-:Y:S01]  /*16f60*/  LOP3.LUT R14, R14, R99, RZ, 0x3c, !PT ;  /* 0x000000630e0e7212 */ /* 0x000fe200078e3cff */
[----:B------:R-:W-:Y:S01]  /*16f70*/  STSM.16.M88.4 [R90], R4 ;  /* 0x000000045a007844 */ /* 0x000fe20000000200 */
[----:B------:R-:W-:-:S02]  /*16f80*/  LOP3.LUT R24, R24, R101, RZ, 0x3c, !PT ;  /* 0x0000006518187212 */ /* 0x000fc400078e3cff */
[----:B------:R-:W-:Y:S02]  /*16f90*/  MOV R89, R12 ;  /* 0x0000000c00597202 */ /* 0x000fe40000000f00 */
[----:B--2---:R-:W-:Y:S02]  /*16fa0*/  F2FP.F16.F32.PACK_AB R8, R41, R40 ;  /* 0x000000282908723e */ /* 0x004fe400000000ff */
[----:B------:R-:W-:Y:S02]  /*16fb0*/  F2FP.F16.F32.PACK_AB R9, R43, R42 ;  /* 0x0000002a2b09723e */ /* 0x000fe400000000ff */
[----:B------:R-:W-:Y:S02]  /*16fc0*/  F2FP.F16.F32.PACK_AB R10, R45, R44 ;  /* 0x0000002c2d0a723e */ /* 0x000fe400000000ff */
[----:B------:R-:W-:Y:S02]  /*16fd0*/  F2FP.F16.F32.PACK_AB R11, R47, R46 ;  /* 0x0000002e2f0b723e */ /* 0x000fe400000000ff */
[----:B------:R-:W-:-:S02]  /*16fe0*/  MOV R79, R14 ;  /* 0x0000000e004f7202 */ /* 0x000fc40000000f00 */
[----:B------:R-:W-:Y:S01]  /*16ff0*/  MOV R72, R24 ;  /* 0x0000001800487202 */ /* 0x000fe20000000f00 */
[----:B------:R2:W-:Y:S01]  /*17000*/  STSM.16.M88.4 [R34], R8 ;  /* 0x0000000822007844 */ /* 0x0005e20000000200 */
[----:B------:R-:W-:Y:S02]  /*17010*/  MOV R71, R26 ;  /* 0x0000001a00477202 */ /* 0x000fe40000000f00 */
[----:B------:R-:W-:Y:S02]  /*17020*/  F2FP.F16.F32.PACK_AB R12, R49, R48 ;  /* 0x00000030310c723e */ /* 0x000fe400000000ff */
[----:B------:R-:W-:Y:S02]  /*17030*/  F2FP.F16.F32.PACK_AB R13, R51, R50 ;  /* 0x00000032330d723e */ /* 0x000fe400000000ff */
[----:B------:R-:W-:Y:S02]  /*17040*/  F2FP.F16.F32.PACK_AB R14, R53, R52 ;  /* 0x00000034350e723e */ /* 0x000fe400000000ff */
[----:B------:R-:W-:-:S02]  /*17050*/  F2FP.F16.F32.PACK_AB R15, R55, R54 ;  /* 0x00000036370f723e */ /* 0x000fc400000000ff */
[----:B------:R-:W-:Y:S02]  /*17060*/  F2FP.F16.F32.PACK_AB R24, R57, R56 ;  /* 0x000000383918723e */ /* 0x000fe400000000ff */
[----:B------:R-:W-:Y:S01]  /*17070*/  F2FP.F16.F32.PACK_AB R25, R59, R58 ;  /* 0x0000003a3b19723e */ /* 0x000fe200000000ff */
[----:B------:R3:W-:Y:S01]  /*17080*/  STSM.16.M88.4 [R89], R12 ;  /* 0x0000000c59007844 */ /* 0x0007e20000000200 */
[----:B------:R-:W-:Y:S02]  /*17090*/  F2FP.F16.F32.PACK_AB R26, R61, R60 ;  /* 0x0000003c3d1a723e */ /* 0x000fe400000000ff */
[----:B------:R-:W-:Y:S02]  /*170a0*/  F2FP.F16.F32.PACK_AB R27, R63, R62 ;  /* 0x0000003e3f1b723e */ /* 0x000fe400000000ff */
[----:B------:R-:W-:Y:S02]  /*170b0*/  MOV R36, R28 ;  /* 0x0000001c00247202 */ /* 0x000fe40000000f00 */
[----:B------:R-:W-:Y:S01]  /*170c0*/  ISETP.NE.U32.AND P0, PT, RZ, UR4, PT ;  /* 0x00000004ff007c0c */ /* 0x000fe2000bf05070 */
[----:B------:R-:W-:Y:S01]  /*170d0*/  STSM.16.M88.4 [R79], R24 ;  /* 0x000000184f007844 */ /* 0x000fe20000000200 */
[----:B--2---:R-:W-:-:S02]  /*170e0*/  IADD3 R10, P1, R199, UR4, RZ ;  /* 0x00000004c70a7c10 */ /* 0x004fc4000ff3e0ff */
[----:B------:R-:W-:Y:S02]  /*170f0*/  F2FP.F16.F32.PACK_AB R28, R65, R64 ;  /* 0x00000040411c723e */ /* 0x000fe400000000ff */
[----:B------:R-:W-:Y:S02]  /*17100*/  F2FP.F16.F32.PACK_AB R29, R67, R66 ;  /* 0x00000042431d723e */ /* 0x000fe400000000ff */
[----:B------:R-:W-:Y:S02]  /*17110*/  F2FP.F16.F32.PACK_AB R30, R69, R68 ;  /* 0x00000044451e723e */ /* 0x000fe400000000ff */
[----:B------:R-:W-:Y:S02]  /*17120*/  F2FP.F16.F32.PACK_AB R33, R75, R74 ;  /* 0x0000004a4b21723e */ /* 0x000fe400000000ff */
[----:B------:R-:W-:Y:S01]  /*17130*/  F2FP.F16.F32.PACK_AB R34, R77, R76 ;  /* 0x0000004c4d22723e */ /* 0x000fe200000000ff */
[----:B------:R-:W-:Y:S01]  /*17140*/  STSM.16.M88.4 [R72], R28 ;  /* 0x0000001c48007844 */ /* 0x000fe20000000200 */
[----:B------:R-:W-:-:S02]  /*17150*/  F2FP.F16.F32.PACK_AB R4, R81, R80 ;  /* 0x000000505104723e */ /* 0x000fc400000000ff */
[----:B------:R-:W-:Y:S01]  /*17160*/  F2FP.F16.F32.PACK_AB R5, R83, R82 ;  /* 0x000000525305723e */ /* 0x000fe200000000ff */
[----:B------:R-:W-:Y:S01]  /*17170*/  STSM.16.M88.4 [R71], R32 ;  /* 0x0000002047007844 */ /* 0x000fe20000000200 */
[----:B------:R-:W-:Y:S02]  /*17180*/  F2FP.F16.F32.PACK_AB R6, R85, R84 ;  /* 0x000000545506723e */ /* 0x000fe400000000ff */
[----:B------:R-:W-:Y:S02]  /*17190*/  F2FP.F16.F32.PACK_AB R7, R87, R86 ;  /* 0x000000565707723e */ /* 0x000fe400000000ff */
[----:B------:R-:W-:Y:S02]  /*171a0*/  ISETP.NE.AND.EX P0, PT, RZ, UR5, PT, P0 ;  /* 0x00000005ff007c0c */ /* 0x000fe4000bf05300 */
[----:B------:R-:W-:Y:S01]  /*171b0*/  IADD3.X R11, R200, UR5, RZ, P1, !PT ;  /* 0x00000005c80b7c10 */ /* 0x000fe20008ffe4ff */
[----:B------:R-:W-:Y:S01]  /*171c0*/  ULDC.64 UR4, c[0x0][0xbe0] ;  /* 0x0002f80000047ab9 */ /* 0x000fe20000000a00 */
[----:B------:R2:W-:Y:S01]  /*171d0*/  STSM.16.M88.4 [R36], R4 ;  /* 0x0000000424007844 */ /* 0x0005e20000000200 */
[----:B------:R-:W-:Y:S01]  /*171e0*/  BAR.SYNC.DEFER_BLOCKING 0x1, 0x100 ;  /* 0x0044000000007b1d */ /* 0x000fe20000010000 */
[----:B------:R-:W-:-:S02]  /*171f0*/  ISETP.NE.U32.AND P1, PT, RZ, UR4, PT ;  /* 0x00000004ff007c0c */ /* 0x000fc4000bf25070 */
[----:B------:R-:W-:Y:S02]  /*17200*/  MOV R51, RZ ;  /* 0x000000ff00337202 */ /* 0x000fe40000000f00 */
[----:B------:R-:W-:-:S13]  /*17210*/  ISETP.NE.AND.EX P1, PT, RZ, UR5, PT, P1 ;  /* 0x00000005ff007c0c */ /* 0x000fda000bf25310 */
[----:B------:R-:W-:Y:S01]  /*17220*/  @P1 IADD3 R8, P2, R199, UR4, RZ ;  /* 0x00000004c7081c10 */ /* 0x000fe2000ff5e0ff */
[----:B------:R-:W-:Y:S02]  /*17230*/  ULDC UR4, c[0x0][0xa88] ;  /* 0x0002a20000047ab9 */ /* 0x000fe40000000800 */
[----:B------:R-:W-:Y:S02]  /*17240*/  MOV R49, UR4 ;  /* 0x0000000400317c02 */ /* 0x000fe40008000f00 */
[----:B------:R-:W-:Y:S01]  /*17250*/  @P1 IADD3.X R9, R200, UR5, RZ, P2, !PT ;  /* 0x00000005c8091c10 */ /* 0x000fe200097fe4ff */
[----:B------:R4:W5:Y:S01]  /*17260*/  @P0 LDG.E R51, desc[UR36][R10.64] ;  /* 0x000000240a330981 */ /* 0x000962000c1e1900 */
[----:B---3--:R-:W-:-:S03]  /*17270*/  IMAD R13, R196, 0x40, R195 ;  /* 0x00000040c40d7824 */ /* 0x008fc600078e02c3 */
[----:B------:R4:W5:Y:S01]  /*17280*/  @P1 LDG.E R49, desc[UR36][R8.64] ;  /* 0x0000002408311981 */ /* 0x000962000c1e1900 */
[----:B--2---:R-:W-:Y:S01]  /*17290*/  IMAD.WIDE R4, R13, 0x2, R20 ;  /* 0x000000020d047825 */ /* 0x004fe200078e0214 */
[----:B------:R-:W-:Y:S06]  /*172a0*/  @P1 BRA `(.L_x_642) ;  /* 0x0000000000101947 */ /* 0x000fec0003800000 */
[----:B------:R-:W-:Y:S05]  /*172b0*/  @!P0 BRA `(.L_x_642) ;  /* 0x00000000000c8947 */ /* 0x000fea0003800000 */
[----:B------:R-:W2:Y:S04]  /*172c0*/  LDG.E R6, desc[UR36][R10.64] ;  /* 0x000000240a067981 */ /* 0x000ea8000c1e1900 */
[----:B-----5:R-:W2:Y:S02]  /*172d0*/  LDG.E R49, desc[UR36][R10.64+0x4] ;  /* 0x000004240a317981 */ /* 0x020ea4000c1e1900 */
[----:B--2---:R-:W-:-:S07]  /*172e0*/  IMAD.IADD R49, R49, 0x1, -R6 ;  /* 0x0000000131317824 */ /* 0x004fce00078e0a06 */
.L_x_642:
[----:B------:R-:W-:Y:S01]  /*172f0*/  SHF.R.S32.HI R48, RZ, 0x1f, R198 ;  /* 0x0000001fff307819 */ /* 0x000fe200000114c6 */
[----:B------:R-:W-:Y:S01]  /*17300*/  ULDC.64 UR4, c[0x0][0xb70] ;  /* 0x0002dc0000047ab9 */ /* 0x000fe20000000a00 */
[----:B----4-:R-:W-:Y:S02]  /*17310*/  IADD3 R9, P1, R4, 0x1000, RZ ;  /* 0x0000100004097810 */ /* 0x010fe40007f3e0ff */
[----:B-----5:R-:W-:Y:S01]  /*17320*/  SHF.R.S32.HI R21, RZ, 0x1f, R51 ;  /* 0x0000001fff157819 */ /* 0x020fe20000011433 */
[----:B------:R-:W-:Y:S01]  /*17330*/  IMAD R7, R48, UR4, RZ ;  /* 0x0000000430077c24 */ /* 0x000fe2000f8e02ff */
[----:B------:R-:W-:Y:S02]  /*17340*/  MOV R20, R51 ;  /* 0x0000003300147202 */ /* 0x000fe40000000f00 */
[----:B------:R-:W-:Y:S01]  /*17350*/  LOP3.LUT R8, R9, 0x380, RZ, 0xc0, !PT ;  /* 0x0000038009087812 */ /* 0x000fe200078ec0ff */
[C---:B------:R-:W-:Y:S01]  /*17360*/  IMAD R11, R198.reuse, UR5, R7 ;  /* 0x00000005c60b7c24 */ /* 0x040fe2000f8e0207 */
[----:B------:R-:W-:Y:S01]  /*17370*/  SEL R205, R205, RZ, !P0 ;  /* 0x000000ffcdcd7207 */ /* 0x000fe20004000000 */
[----:B------:R-:W-:Y:S01]  /*17380*/  IMAD.WIDE.U32 R6, R198, UR4, R20 ;  /* 0x00000004c6067c25 */ /* 0x000fe2000f8e0014 */
[----:B------:R-:W-:Y:S01]  /*17390*/  SHF.R.U64 R8, R8, 0x3, RZ ;  /* 0x0000000308087819 */ /* 0x000fe200000012ff */
[----:B------:R-:W-:Y:S01]  /*173a0*/  ULDC.64 UR4, c[0x0][0xb78] ;  /* 0x0002de0000047ab9 */ /* 0x000fe20000000a00 */
[----:B------:R-:W-:Y:S01]  /*173b0*/  SEL R201, R201, RZ, !P0 ;  /* 0x000000ffc9c97207 */ /* 0x000fe20004000000 */
[----:B------:R-:W-:Y:S01]  /*173c0*/  IMAD.IADD R7, R7, 0x1, R11 ;  /* 0x0000000107077824 */ /* 0x000fe200078e020b */
[----:B------:R-:W-:Y:S01]  /*173d0*/  LOP3.LUT R8, R8, R9, RZ, 0x3c, !PT ;  /* 0x0000000908087212 */ /* 0x000fe200078e3cff */
[----:B------:R-:W-:Y:S01]  /*173e0*/  IMAD R9, R205, UR4, RZ ;  /* 0x00000004cd097c24 */ /* 0x000fe2000f8e02ff */
[----:B------:R-:W-:Y:S01]  /*173f0*/  LEA R11, R204, R222, 0x7 ;  /* 0x000000decc0b7211 */ /* 0x000fe200078e38ff */
[----:B------:R-:W-:Y:S01]  /*17400*/  IMAD.WIDE.U32 R6, R201, UR4, R6 ;  /* 0x00000004c9067c25 */ /* 0x000fe2000f8e0006 */
[----:B------:R-:W-:-:S02]  /*17410*/  IADD3 R13, P2, R4, 0x2000, RZ ;  /* 0x00002000040d7810 */ /* 0x000fc40007f5e0ff */
[----:B------:R-:W-:Y:S01]  /*17420*/  IADD3 R25, P6, R4, 0x3000, RZ ;  /* 0x0000300004197810 */ /* 0x000fe20007fde0ff */
[----:B------:R-:W-:Y:S01]  /*17430*/  IMAD R10, R201, UR5, R9 ;  /* 0x00000005c90a7c24 */ /* 0x000fe2000f8e0209 */
[----:B------:R-:W-:Y:S01]  /*17440*/  SHF.R.S32.HI R9, RZ, 0x1f, R11 ;  /* 0x0000001fff097819 */ /* 0x000fe2000001140b */
[----:B------:R-:W-:Y:S01]  /*17450*/  ULDC.64 UR4, c[0x0][0xb40] ;  /* 0x0002d00000047ab9 */ /* 0x000fe20000000a00 */
[----:B------:R-:W-:Y:S02]  /*17460*/  IADD3 R6, P0, R11, R6, RZ ;  /* 0x000000060b067210 */ /* 0x000fe40007f1e0ff */
[----:B------:R-:W-:Y:S02]  /*17470*/  LOP3.LUT R12, R13, 0x380, RZ, 0xc0, !PT ;  /* 0x000003800d0c7812 */ /* 0x000fe400078ec0ff */
[----:B------:R-:W-:Y:S02]  /*17480*/  IADD3.X R9, R9, R7, R10, P0, !PT ;  /* 0x0000000709097210 */ /* 0x000fe400007fe40a */
[----:B------:R-:W-:-:S02]  /*17490*/  LEA R46, P0, R6, UR4, 0x2 ;  /* 0x00000004062e7c11 */ /* 0x000fc4000f8010ff */
[----:B------:R-:W-:Y:S02]  /*174a0*/  SHF.R.U64 R12, R12, 0x3, RZ ;  /* 0x000000030c0c7819 */ /* 0x000fe400000012ff */
[----:B------:R-:W-:Y:S01]  /*174b0*/  LEA.HI.X R47, R6, UR5, R9, 0x2, P0 ;  /* 0x00000005062f7c11 */ /* 0x000fe200080f1409 */
[--C-:B------:R-:W-:Y:S01]  /*174c0*/  IMAD.X R9, RZ, RZ, R5.reuse, P1 ;  /* 0x000000ffff097224 */ /* 0x100fe200008e0605 */
[----:B------:R-:W-:Y:S01]  /*174d0*/  LOP3.LUT R12, R12, R13, RZ, 0x3c, !PT ;  /* 0x0000000d0c0c7212 */ /* 0x000fe200078e3cff */
[----:B------:R-:W-:Y:S01]  /*174e0*/  IMAD.X R13, RZ, RZ, R5, P2 ;  /* 0x000000ffff0d7224 */ /* 0x000fe200010e0605 */
[----:B------:R-:W-:Y:S01]  /*174f0*/  LOP3.LUT P0, RZ, R211, 0x3, RZ, 0xc0, !PT ;  /* 0x00000003d3ff7812 */ /* 0x000fe2000780c0ff */
[----:B------:R-:W-:Y:S01]  /*17500*/  ULDC.64 UR4, c[0x0][0xaa0] ;  /* 0x0002a80000047ab9 */ /* 0x000fe20000000a00 */
[C---:B------:R-:W-:Y:S02]  /*17510*/  IADD3 R29, P5, R4.reuse, 0x4000, RZ ;  /* 0x00004000041d7810 */ /* 0x040fe40007fbe0ff */
[----:B------:R-:W-:-:S02]  /*17520*/  IADD3 R33, P4, R4, 0x5000, RZ ;  /* 0x0000500004217810 */ /* 0x000fc40007f9e0ff */
[C---:B------:R-:W-:Y:S02]  /*17530*/  IADD3 R37, P3, R4.reuse, 0x6000, RZ ;  /* 0x0000600004257810 */ /* 0x040fe40007f7e0ff */
[C---:B------:R-:W-:Y:S02]  /*17540*/  IADD3 R6, R11.reuse, 0x8, RZ ;  /* 0x000000080b067810 */ /* 0x040fe40007ffe0ff */
[----:B------:R-:W-:Y:S02]  /*17550*/  IADD3 R7, P2, R4, 0x7000, RZ ;  /* 0x0000700004077810 */ /* 0x000fe40007f5e0ff */
[----:B------:R-:W-:Y:S02]  /*17560*/  ISETP.GE.OR P1, PT, R11, R49, P0 ;  /* 0x000000310b00720c */ /* 0x000fe40000726670 */
[----:B------:R-:W-:Y:S02]  /*17570*/  LOP3.LUT R24, R25, 0x380, RZ, 0xc0, !PT ;  /* 0x0000038019187812 */ /* 0x000fe400078ec0ff */
[----:B------:R-:W-:-:S02]  /*17580*/  LOP3.LUT R28, R29, 0x380, RZ, 0xc0, !PT ;  /* 0x000003801d1c7812 */ /* 0x000fc400078ec0ff */
[----:B------:R-:W-:Y:S02]  /*17590*/  LOP3.LUT R32, R33, 0x380, RZ, 0xc0, !PT ;  /* 0x0000038021207812 */ /* 0x000fe400078ec0ff */
[----:B------:R-:W-:Y:S02]  /*175a0*/  LOP3.LUT R36, R37, 0x380, RZ, 0xc0, !PT ;  /* 0x0000038025247812 */ /* 0x000fe400078ec0ff */
[----:B------:R-:W-:Y:S02]  /*175b0*/  ISETP.GE.OR P0, PT, R6, R49, P0 ;  /* 0x000000310600720c */ /* 0x000fe40000706670 */
[----:B------:R-:W-:Y:S01]  /*175c0*/  LOP3.LUT R11, R4, 0x380, RZ, 0xc0, !PT ;  /* 0x00000380040b7812 */ /* 0x000fe200078ec0ff */
[----:B------:R2:W-:Y:S01]  /*175d0*/  @!P1 STG.E desc[UR36][R46.64], R0 ;  /* 0x000000002e009986 */ /* 0x0005e2000c101924 */
[----:B------:R-:W-:Y:S02]  /*175e0*/  LOP3.LUT R6, R7, 0x380, RZ, 0xc0, !PT ;  /* 0x0000038007067812 */ /* 0x000fe400078ec0ff */
[----:B------:R-:W-:-:S02]  /*175f0*/  SHF.R.U64 R24, R24, 0x3, RZ ;  /* 0x0000000318187819 */ /* 0x000fc400000012ff */
[----:B------:R-:W-:Y:S02]  /*17600*/  SHF.R.U64 R28, R28, 0x3, RZ ;  /* 0x000000031c1c7819 */ /* 0x000fe400000012ff */
[----:B------:R-:W-:Y:S02]  /*17610*/  SHF.R.U64 R32, R32, 0x3, RZ ;  /* 0x0000000320207819 */ /* 0x000fe400000012ff */
[----:B------:R-:W-:Y:S01]  /*17620*/  SHF.R.U64 R36, R36, 0x3, RZ ;  /* 0x0000000324247819 */ /* 0x000fe200000012ff */
[----:B------:R-:W-:Y:S01]  /*17630*/  IMAD.MOV.U32 R44, RZ, RZ, R195 ;  /* 0x000000ffff2c7224 */ /* 0x000fe200078e00c3 */
[----:B------:R-:W-:Y:S01]  /*17640*/  SHF.R.U64 R11, R11, 0x3, RZ ;  /* 0x000000030b0b7819 */ /* 0x000fe200000012ff */
[----:B------:R3:W-:Y:S01]  /*17650*/  @!P0 STG.E desc[UR36][R46.64+0x20], R3 ;  /* 0x000020032e008986 */ /* 0x0007e2000c101924 */
[----:B------:R-:W-:Y:S02]  /*17660*/  SHF.R.U64 R6, R6, 0x3, RZ ;  /* 0x0000000306067819 */ /* 0x000fe400000012ff */
[----:B------:R-:W-:-:S02]  /*17670*/  LOP3.LUT R24, R24, R25, RZ, 0x3c, !PT ;  /* 0x0000001918187212 */ /* 0x000fc400078e3cff */
[----:B------:R-:W-:Y:S02]  /*17680*/  IADD3.X R41, RZ, R5, RZ, P2, !PT ;  /* 0x00000005ff297210 */ /* 0x000fe400017fe4ff */
[----:B------:R-:W-:Y:S01]  /*17690*/  SHF.R.S32.HI R45, RZ, 0x1f, R195 ;  /* 0x0000001fff2d7819 */ /* 0x000fe200000114c3 */
[----:B--2---:R-:W-:Y:S01]  /*176a0*/  IMAD R0, R21, UR4, RZ ;  /* 0x0000000415007c24 */ /* 0x004fe2000f8e02ff */
[----:B------:R-:W-:Y:S01]  /*176b0*/  LOP3.LUT R28, R28, R29, RZ, 0x3c, !PT ;  /* 0x0000001d1c1c7212 */ /* 0x000fe200078e3cff */
[--C-:B------:R-:W-:Y:S01]  /*176c0*/  IMAD.X R29, RZ, RZ, R5.reuse, P5 ;  /* 0x000000ffff1d7224 */ /* 0x100fe200028e0605 */
[----:B------:R-:W-:Y:S01]  /*176d0*/  LOP3.LUT R32, R32, R33, RZ, 0x3c, !PT ;  /* 0x0000002120207212 */ /* 0x000fe200078e3cff */
[----:B------:R-:W5:Y:S01]  /*176e0*/  LD.E.128 R12, desc[UR36][R12.64] ;  /* 0x000000240c0c7980 */ /* 0x000f62000c101d00 */
[----:B------:R-:W-:Y:S01]  /*176f0*/  LOP3.LUT R36, R36, R37, RZ, 0x3c, !PT ;  /* 0x0000002524247212 */ /* 0x000fe200078e3cff */
[----:B------:R-:W-:Y:S01]  /*17700*/  IMAD.X R37, RZ, RZ, R5, P3 ;  /* 0x000000ffff257224 */ /* 0x000fe200018e0605 */
[----:B------:R-:W-:Y:S01]  /*17710*/  IADD3.X R25, RZ, R5, RZ, P6, !PT ;  /* 0x00000005ff197210 */ /* 0x000fe200037fe4ff */
[----:B------:R-:W5:Y:S01]  /*17720*/  LD.E.128 R28, desc[UR36][R28.64] ;  /* 0x000000241c1c7980 */ /* 0x000f62000c101d00 */
[----:B------:R-:W-:-:S02]  /*17730*/  LOP3.LUT R4, R11, R4, RZ, 0x3c, !PT ;  /* 0x000000040b047212 */ /* 0x000fc400078e3cff */
[----:B------:R-:W-:Y:S01]  /*17740*/  IADD3.X R33, RZ, R5, RZ, P4, !PT ;  /* 0x00000005ff217210 */ /* 0x000fe200027fe4ff */
[----:B------:R-:W5:Y:S01]  /*17750*/  LD.E.128 R8, desc[UR36][R8.64] ;  /* 0x0000002408087980 */ /* 0x000f62000c101d00 */
[----:B------:R-:W-:Y:S01]  /*17760*/  LOP3.LUT R40, R6, R7, RZ, 0x3c, !PT ;  /* 0x0000000706287212 */ /* 0x000fe200078e3cff */
[C---:B------:R-:W-:Y:S02]  /*17770*/  IMAD.WIDE.U32 R20, R51.reuse, UR4, R44 ;  /* 0x0000000433147c25 */ /* 0x040fe4000f8e002c */
[----:B------:R-:W5:Y:S04]  /*17780*/  LD.E.128 R4, desc[UR36][R4.64] ;  /* 0x0000002404047980 */ /* 0x000f68000c101d00 */
[----:B------:R-:W5:Y:S01]  /*17790*/  LD.E.128 R24, desc[UR36][R24.64] ;  /* 0x0000002418187980 */ /* 0x000f62000c101d00 */
[----:B------:R-:W-:Y:S01]  /*177a0*/  IMAD R51, R51, UR5, R0 ;  /* 0x0000000533337c24 */ /* 0x000fe2000f8e0200 */
[----:B------:R-:W-:-:S02]  /*177b0*/  ULDC.64 UR4, c[0x0][0xae0] ;  /* 0x0002b80000047ab9 */ /* 0x000fc40000000a00 */
[----:B------:R-:W5:Y:S04]  /*177c0*/  LD.E.128 R32, desc[UR36][R32.64] ;  /* 0x0000002420207980 */ /* 0x000f68000c101d00 */
[----:B------:R-:W5:Y:S04]  /*177d0*/  LD.E.128 R36, desc[UR36][R36.64] ;  /* 0x0000002424247980 */ /* 0x000f68000c101d00 */
[----:B------:R-:W5:Y:S01]  /*177e0*/  LD.E.128 R40, desc[UR36][R40.64] ;  /* 0x0000002428287980 */ /* 0x000f62000c101d00 */
[----:B------:R-:W-:Y:S01]  /*177f0*/  @!PT LDS RZ, [RZ] ;  /* 0x00000000fffff984 */ /* 0x000fe20000000800 */
[----:B------:R-:W-:Y:S01]  /*17800*/  @!PT LDS RZ, [RZ] ;  /* 0x00000000fffff984 */ /* 0x000fe20000000800 */
[----:B------:R-:W-:Y:S01]  /*17810*/  @!PT LDS RZ, [RZ] ;  /* 0x00000000fffff984 */ /* 0x000fe20000000800 */
[----:B------:R-:W-:Y:S01]  /*17820*/  @!PT LDS RZ, [RZ] ;  /* 0x00000000fffff984 */ /* 0x000fe20000000800 */
[----:B------:R2:W-:Y:S06]  /*17830*/  MEMBAR.ALL.CTA ;  /* 0x0000000000007992 */ /* 0x0005ec0000008000 */
[----:B--2---:R-:W2:Y:S01]  /*17840*/  FENCE.VIEW.ASYNC.S ;  /* 0x00000000000073c6 */ /* 0x004ea20000000000 */
[----:B------:R-:W-:Y:S01]  /*17850*/  IADD3 R21, R21, R51, RZ ;  /* 0x0000003315157210 */ /* 0x000fe20007ffe0ff */
[----:B------:R-:W-:-:S02]  /*17860*/  IMAD R49, R204, -0x80, R49 ;  /* 0xffffff80cc317824 */ /* 0x000fc400078e0231 */
[----:B------:R-:W-:Y:S02]  /*17870*/  IMAD R45, R48, UR4, RZ ;  /* 0x00000004302d7c24 */ /* 0x000fe4000f8e02ff */
[C---:B------:R-:W-:Y:S01]  /*17880*/  VIADD R0, R196.reuse, 0x20 ;  /* 0x00000020c4007836 */ /* 0x040fe20000000000 */
[-C--:B------:R-:W-:Y:S01]  /*17890*/  ISETP.GE.AND P2, PT, R196, R49.reuse, PT ;  /* 0x00000031c400720c */ /* 0x080fe20003f46270 */
[----:B------:R-:W-:Y:S01]  /*178a0*/  IMAD R45, R198, UR5, R45 ;  /* 0x00000005c62d7c24 */ /* 0x000fe2000f8e022d */
[----:B---3--:R-:W-:Y:S01]  /*178b0*/  IADD3 R3, R196, 0x40, RZ ;  /* 0x00000040c4037810 */ /* 0x008fe20007ffe0ff */
[----:B------:R-:W-:Y:S01]  /*178c0*/  IMAD.WIDE.U32 R20, R198, UR4, R20 ;  /* 0x00000004c6147c25 */ /* 0x000fe2000f8e0014 */
[-C--:B------:R-:W-:Y:S01]  /*178d0*/  ISETP.GE.AND P4, PT, R0, R49.reuse, PT ;  /* 0x000000310000720c */ /* 0x080fe20003f86270 */
[----:B------:R-:W-:Y:S02]  /*178e0*/  ULDC.64 UR4, c[0x0][0xae8] ;  /* 0x0002ba0000047ab9 */ /* 0x000fe40000000a00 */
[----:B------:R-:W-:Y:S01]  /*178f0*/  VIADD R0, R2, 0x34820 ;  /* 0x0003482002007836 */ /* 0x000fe20000000000 */
[----:B------:R-:W-:Y:S01]  /*17900*/  ISETP.GE.AND P0, PT, R3, R49, PT ;  /* 0x000000310300720c */ /* 0x000fe20003f06270 */
[----:B------:R-:W-:Y:S01]  /*17910*/  IMAD R3, R205, UR4, RZ ;  /* 0x00000004cd037c24 */ /* 0x000fe2000f8e02ff */
[----:B------:R-:W-:Y:S01]  /*17920*/  IADD3 R21, R21, R45, RZ ;  /* 0x0000002d15157210 */ /* 0x000fe20007ffe0ff */
[----:B------:R-:W-:Y:S01]  /*17930*/  VIADD R44, R196, 0x60 ;  /* 0x00000060c42c7836 */ /* 0x000fe20000000000 */
[----:B------:R-:W-:Y:S01]  /*17940*/  PRMT R0, RZ, 0x654, R0 ;  /* 0x00000654ff007816 */ /* 0x000fe20000000000 */
[C---:B------:R-:W-:Y:S01]  /*17950*/  IMAD R3, R201.reuse, UR5, R3 ;  /* 0x00000005c9037c24 */ /* 0x040fe2000f8e0203 */
[----:B------:R-:W-:Y:S01]  /*17960*/  SHF.R.S32.HI R197, RZ, 0x1f, R196 ;  /* 0x0000001fffc57819 */ /* 0x000fe200000114c4 */
[----:B------:R-:W-:Y:S01]  /*17970*/  IMAD.WIDE.U32 R46, R201, UR4, R20 ;  /* 0x00000004c92e7c25 */ /* 0x000fe2000f8e0014 */
[----:B------:R-:W-:Y:S01]  /*17980*/  BSSY B1, `(.L_x_643) ;  /* 0x0000016000017945 */ /* 0x000fe20003800000 */
[----:B--2---:R2:W-:Y:S01]  /*17990*/  SYNCS.ARRIVE.TRANS64.RED.A1T0 RZ, [R0+URZ], RZ ;  /* 0x000000ff00ff79a7 */ /* 0x0045e2000810043f */
[----:B------:R-:W-:Y:S01]  /*179a0*/  ISETP.GE.AND P1, PT, R44, R49, PT ;  /* 0x000000312c00720c */ /* 0x000fe20003f26270 */
[----:B------:R-:W-:Y:S01]  /*179b0*/  IMAD.WIDE R44, R204, 0x80, R196 ;  /* 0x00000080cc2c7825 */ /* 0x000fe200078e02c4 */
[----:B------:R-:W-:Y:S01]  /*179c0*/  IADD3 R51, R47, R3, RZ ;  /* 0x000000032f337210 */ /* 0x000fe20007ffe0ff */
[----:B------:R-:W-:Y:S10]  /*179d0*/  @P2 BRA `(.L_x_644) ;  /* 0x0000000000402947 */ /* 0x000ff40003800000 */
[----:B------:R-:W-:Y:S01]  /*179e0*/  MOV R20, R46 ;  /* 0x0000002e00147202 */ /* 0x000fe20000000f00 */
[----:B------:R-:W-:Y:S01]  /*179f0*/  ULDC.64 UR4, c[0x0][0xad8] ;  /* 0x0002b60000047ab9 */ /* 0x000fe20000000a00 */
[----:B------:R-:W-:Y:S01]  /*17a00*/  IMAD.MOV.U32 R21, RZ, RZ, R51 ;  /* 0x000000ffff157224 */ /* 0x000fe200078e0033 */
[----:B------:R-:W-:Y:S01]  /*17a10*/  ULDC.64 UR6, c[0x0][0xa80] ;  /* 0x0002a00000067ab9 */ /* 0x000fe20000000a00 */
[----:B------:R-:W-:Y:S02]  /*17a20*/  IMAD R3, R45, UR4, RZ ;  /* 0x000000042d037c24 */ /* 0x000fe4000f8e02ff */
[C---:B--2---:R-:W-:Y:S02]  /*17a30*/  VIADD R0, R195.reuse, 0x40 ;  /* 0x00000040c3007836 */ /* 0x044fe40000000000 */
[C---:B------:R-:W-:Y:S01]  /*17a40*/  IMAD.WIDE.U32 R20, R44.reuse, UR4, R20 ;  /* 0x000000042c147c25 */ /* 0x040fe2000f8e0014 */
[----:B------:R-:W-:Y:S02]  /*17a50*/  ULDC UR4, c[0x0][0xa8c] ;  /* 0x0002a30000047ab9 */ /* 0x000fe40000000800 */
[----:B------:R-:W-:Y:S01]  /*17a60*/  ISETP.GE.AND P2, PT, R195, UR4, PT ;  /* 0x00000004c3007c0c */ /* 0x000fe2000bf46270 */
[----:B------:R-:W-:Y:S01]  /*17a70*/  IMAD R3, R44, UR5, R3 ;  /* 0x000000052c037c24 */ /* 0x000fe2000f8e0203 */
[----:B------:R-:W-:-:S02]  /*17a80*/  ISETP.GE.AND P3, PT, R0, UR4, PT ;  /* 0x0000000400007c0c */ /* 0x000fc4000bf66270 */
[----:B------:R-:W-:Y:S02]  /*17a90*/  LEA R48, P5, R20, UR6, 0x1 ;  /* 0x0000000614307c11 */ /* 0x000fe4000f8a08ff */
[----:B------:R-:W-:-:S04]  /*17aa0*/  IADD3 R3, R21, R3, RZ ;  /* 0x0000000315037210 */ /* 0x000fc80007ffe0ff */
[----:B------:R-:W-:-:S05]  /*17ab0*/  LEA.HI.X R49, R20, UR7, R3, 0x1, P5 ;  /* 0x0000000714317c11 */ /* 0x000fca000a8f0c03 */
[----:B-----5:R3:W-:Y:S04]  /*17ac0*/  @!P2 STG.E.128 desc[UR36][R48.64], R4 ;  /* 0x000000043000a986 */ /* 0x0207e8000c101d24 */
[----:B------:R3:W-:Y:S02]  /*17ad0*/  @!P3 STG.E.128 desc[UR36][R48.64+0x80], R28 ;  /* 0x0000801c3000b986 */ /* 0x0007e4000c101d24 */
.L_x_644:
[----:B------:R-:W-:Y:S05]  /*17ae0*/  BSYNC B1 ;  /* 0x0000000000017941 */ /* 0x000fea0003800000 */
.L_x_643:
[----:B------:R-:W-:Y:S04]  /*17af0*/  BSSY B1, `(.L_x_645) ;  /* 0x0000014000017945 */ /* 0x000fe80003800000 */
[----:B------:R-:W-:Y:S05]  /*17b00*/  @P4 BRA `(.L_x_646) ;  /* 0x0000000000484947 */ /* 0x000fea0003800000 */
[----:B------:R-:W-:Y:S01]  /*17b10*/  IADD3 R3, P2, R44, 0x20, RZ ;  /* 0x000000202c037810 */ /* 0x000fe20007f5e0ff */
[----:B------:R-:W-:Y:S01]  /*17b20*/  ULDC.64 UR4, c[0x0][0xad8] ;  /* 0x0002b60000047ab9 */ /* 0x000fe20000000a00 */
[----:B---3-5:R-:W-:Y:S01]  /*17b30*/  MOV R5, R51 ;  /* 0x0000003300057202 */ /* 0x028fe20000000f00 */
[----:B------:R-:W-:Y:S01]  /*17b40*/  IMAD.MOV.U32 R4, RZ, RZ, R46 ;  /* 0x000000ffff047224 */ /* 0x000fe200078e002e */
[----:B------:R-:W-:Y:S01]  /*17b50*/  IADD3 R6, R195, 0x40, RZ ;  /* 0x00000040c3067810 */ /* 0x000fe20007ffe0ff */
[----:B--2---:R-:W-:Y:S01]  /*17b60*/  IMAD.X R0, RZ, RZ, R45, P2 ;  /* 0x000000ffff007224 */ /* 0x004fe200010e062d */
[----:B------:R-:W-:Y:S01]  /*17b70*/  ULDC.64 UR6, c[0x0][0xa80] ;  /* 0x0002a00000067ab9 */ /* 0x000fe20000000a00 */
[----:B------:R-:W-:-:S04]  /*17b80*/  IMAD.WIDE.U32 R4, R3, UR4, R4 ;  /* 0x0000000403047c25 */ /* 0x000fc8000f8e0004 */
[----:B------:R-:W-:Y:S01]  /*17b90*/  IMAD R0, R0, UR4, RZ ;  /* 0x0000000400007c24 */ /* 0x000fe2000f8e02ff */
[----:B------:R-:W-:Y:S02]  /*17ba0*/  ULDC UR4, c[0x0][0xa8c] ;  /* 0x0002a30000047ab9 */ /* 0x000fe40000000800 */
[----:B------:R-:W-:Y:S01]  /*17bb0*/  ISETP.GE.AND P3, PT, R195, UR4, PT ;  /* 0x00000004c3007c0c */ /* 0x000fe2000bf66270 */
[----:B------:R-:W-:Y:S01]  /*17bc0*/  IMAD R3, R3, UR5, R0 ;  /* 0x0000000503037c24 */ /* 0x000fe2000f8e0200 */
[----:B------:R-:W-:Y:S02]  /*17bd0*/  ISETP.GE.AND P4, PT, R6, UR4, PT ;  /* 0x0000000406007c0c */ /* 0x000fe4000bf86270 */
[----:B------:R-:W-:Y:S01]  /*17be0*/  LEA R6, P2, R4, UR6, 0x1 ;  /* 0x0000000604067c11 */ /* 0x000fe2000f8408ff */
[----:B------:R-:W-:-:S05]  /*17bf0*/  IMAD.IADD R3, R5, 0x1, R3 ;  /* 0x0000000105037824 */ /* 0x000fca00078e0203 */
[----:B------:R-:W-:-:S05]  /*17c00*/  LEA.HI.X R7, R4, UR7, R3, 0x1, P2 ;  /* 0x0000000704077c11 */ /* 0x000fca00090f0c03 */
[----:B------:R4:W-:Y:S04]  /*17c10*/  @!P3 STG.E.128 desc[UR36][R6.64], R8 ;  /* 0x000000080600b986 */ /* 0x0009e8000c101d24 */
[----:B------:R4:W-:Y:S02]  /*17c20*/  @!P4 STG.E.128 desc[UR36][R6.64+0x80], R32 ;  /* 0x000080200600c986 */ /* 0x0009e4000c101d24 */
.L_x_646:
[----:B------:R-:W-:Y:S05]  /*17c30*/  BSYNC B1 ;  /* 0x0000000000017941 */ /* 0x000fea0003800000 */
.L_x_645:
[----:B------:R-:W-:Y:S04]  /*17c40*/  BSSY B1, `(.L_x_647) ;  /* 0x0000014000017945 */ /* 0x000fe80003800000 */
[----:B------:R-:W-:Y:S05]  /*17c50*/  @P0 BRA `(.L_x_648) ;  /* 0x0000000000480947 */ /* 0x000fea0003800000 */
[----:B------:R-:W-:Y:S01]  /*17c60*/  IADD3 R3, P0, R44, 0x40, RZ ;  /* 0x000000402c037810 */ /* 0x000fe20007f1e0ff */
[----:B------:R-:W-:Y:S01]  /*17c70*/  ULDC.64 UR4, c[0x0][0xad8] ;  /* 0x0002b60000047ab9 */ /* 0x000fe20000000a00 */
[----:B---3-5:R-:W-:Y:S01]  /*17c80*/  MOV R4, R46 ;  /* 0x0000002e00047202 */ /* 0x028fe20000000f00 */
[----:B------:R-:W-:Y:S01]  /*17c90*/  IMAD.MOV.U32 R5, RZ, RZ, R51 ;  /* 0x000000ffff057224 */ /* 0x000fe200078e0033 */
[----:B--2---:R-:W-:Y:S01]  /*17ca0*/  IADD3.X R0, RZ, R45, RZ, P0, !PT ;  /* 0x0000002dff007210 */ /* 0x004fe200007fe4ff */
[----:B----4-:R-:W-:Y:S01]  /*17cb0*/  VIADD R6, R195, 0x40 ;  /* 0x00000040c3067836 */ /* 0x010fe20000000000 */
[----:B------:R-:W-:Y:S01]  /*17cc0*/  ULDC.64 UR6, c[0x0][0xa80] ;  /* 0x0002a00000067ab9 */ /* 0x000fe20000000a00 */
[----:B------:R-:W-:-:S04]  /*17cd0*/  IMAD.WIDE.U32 R4, R3, UR4, R4 ;  /* 0x0000000403047c25 */ /* 0x000fc8000f8e0004 */
[----:B------:R-:W-:Y:S01]  /*17ce0*/  IMAD R0, R0, UR4, RZ ;  /* 0x0000000400007c24 */ /* 0x000fe2000f8e02ff */
[----:B------:R-:W-:Y:S02]  /*17cf0*/  ULDC UR4, c[0x0][0xa8c] ;  /* 0x0002a30000047ab9 */ /* 0x000fe40000000800 */
[----:B------:R-:W-:Y:S01]  /*17d00*/  ISETP.GE.AND P2, PT, R195, UR4, PT ;  /* 0x00000004c3007c0c */ /* 0x000fe2000bf46270 */
[----:B------:R-:W-:Y:S01]  /*17d10*/  IMAD R3, R3, UR5, R0 ;  /* 0x0000000503037c24 */ /* 0x000fe2000f8e0200 */
[----:B------:R-:W-:Y:S02]  /*17d20*/  ISETP.GE.AND P3, PT, R6, UR4, PT ;  /* 0x0000000406007c0c */ /* 0x000fe4000bf66270 */
[----:B------:R-:W-:Y:S02]  /*17d30*/  LEA R6, P0, R4, UR6, 0x1 ;  /* 0x0000000604067c11 */ /* 0x000fe4000f8008ff */
[----:B------:R-:W-:-:S04]  /*17d40*/  IADD3 R3, R5, R3, RZ ;  /* 0x0000000305037210 */ /* 0x000fc80007ffe0ff */
[----:B------:R-:W-:-:S05]  /*17d50*/  LEA.HI.X R7, R4, UR7, R3, 0x1, P0 ;  /* 0x0000000704077c11 */ /* 0x000fca00080f0c03 */
[----:B------:R2:W-:Y:S04]  /*17d60*/  @!P2 STG.E.128 desc[UR36][R6.64], R12 ;  /* 0x0000000c0600a986 */ /* 0x0005e8000c101d24 */
[----:B------:R2:W-:Y:S02]  /*17d70*/  @!P3 STG.E.128 desc[UR36][R6.64+0x80], R36 ;  /* 0x000080240600b986 */ /* 0x0005e4000c101d24 */
.L_x_648:
[----:B------:R-:W-:Y:S05]  /*17d80*/  BSYNC B1 ;  /* 0x0000000000017941 */ /* 0x000fea0003800000 */
.L_x_647:
[----:B------:R-:W-:Y:S05]  /*17d90*/  @P1 BRA `(.L_x_649) ;  /* 0x0000000800cc1947 */ /* 0x000fea0003800000 */
[----:B------:R-:W-:Y:S01]  /*17da0*/  IADD3 R3, P0, R44, 0x60, RZ ;  /* 0x000000602c037810 */ /* 0x000fe20007f1e0ff */
[----:B------:R-:W-:Y:S01]  /*17db0*/  ULDC.64 UR6, c[0x0][0xad8] ;  /* 0x0002b60000067ab9 */ /* 0x000fe20000000a00 */
[----:B---3-5:R-:W-:Y:S01]  /*17dc0*/  MOV R4, R46 ;  /* 0x0000002e00047202 */ /* 0x028fe20000000f00 */
[----:B------:R-:W-:Y:S01]  /*17dd0*/  IMAD.MOV.U32 R5, RZ, RZ, R51 ;  /* 0x000000ffff057224 */ /* 0x000fe200078e0033 */
[----:B------:R-:W-:Y:S01]  /*17de0*/  ULDC UR4, c[0x0][0xa8c] ;  /* 0x0002a30000047ab9 */ /* 0x000fe20000000800 */
[----:B------:R-:W-:Y:S01]  /*17df0*/  IMAD.X R44, RZ, RZ, R45, P0 ;  /* 0x000000ffff2c7224 */ /* 0x000fe200000e062d */
[----:B------:R-:W-:Y:S01]  /*17e00*/  ISETP.GE.AND P1, PT, R195, UR4, PT ;  /* 0x00000004c3007c0c */ /* 0x000fe2000bf26270 */
[----:B------:R-:W-:-:S04]  /*17e10*/  IMAD.WIDE.U32 R4, R3, UR6, R4 ;  /* 0x0000000603047c25 */ /* 0x000fc8000f8e0004 */
[----:B------:R-:W-:Y:S02]  /*17e20*/  IMAD R44, R44, UR6, RZ ;  /* 0x000000062c2c7c24 */ /* 0x000fe4000f8e02ff */
[----:B--2---:R-:W-:Y:S02]  /*17e30*/  VIADD R0, R195, 0x40 ;  /* 0x00000040c3007836 */ /* 0x004fe40000000000 */
[----:B------:R-:W-:Y:S01]  /*17e40*/  IMAD R3, R3, UR7, R44 ;  /* 0x0000000703037c24 */ /* 0x000fe2000f8e022c */
[----:B------:R-:W-:Y:S02]  /*17e50*/  ULDC.64 UR6, c[0x0][0xa80] ;  /* 0x0002a00000067ab9 */ /* 0x000fe40000000a00 */
[----:B----4-:R-:W-:Y:S02]  /*17e60*/  LEA R6, P0, R4, UR6, 0x1 ;  /* 0x0000000604067c11 */ /* 0x010fe4000f8008ff */
[----:B------:R-:W-:-:S04]  /*17e70*/  IADD3 R3, R5, R3, RZ ;  /* 0x0000000305037210 */ /* 0x000fc80007ffe0ff */
[----:B------:R-:W-:Y:S02]  /*17e80*/  LEA.HI.X R7, R4, UR7, R3, 0x1, P0 ;  /* 0x0000000704077c11 */ /* 0x000fe400080f0c03 */
[----:B------:R-:W-:-:S03]  /*17e90*/  ISETP.GE.AND P0, PT, R0, UR4, PT ;  /* 0x0000000400007c0c */ /* 0x000fc6000bf06270 */
[----:B------:R2:W-:Y:S10]  /*17ea0*/  @!P1 STG.E.128 desc[UR36][R6.64], R24 ;  /* 0x0000001806009986 */ /* 0x0005f4000c101d24 */
[----:B------:R-:W-:Y:S05]  /*17eb0*/  @P0 BRA `(.L_x_649) ;  /* 0x0000000800840947 */ /* 0x000fea0003800000 */
[----:B------:R3:W-:Y:S01]  /*17ec0*/  STG.E.128 desc[UR36][R6.64+0x80], R40 ;  /* 0x0000802806007986 */ /* 0x0007e2000c101d24 */
[----:B------:R-:W-:Y:S05]  /*17ed0*/  BRA `(.L_x_649) ;  /* 0x00000008007c7947 */ /* 0x000fea0003800000 */
.L_x_641:
[----:B------:R-:W-:Y:S01]  /*17ee0*/  ULDC.64 UR4, c[0x0][0xbd8] ;  /* 0x0002f60000047ab9 */ /* 0x000fe20000000a00 */
[----:B------:R-:W-:Y:S02]  /*17ef0*/  MOV R9, RZ ;  /* 0x000000ff00097202 */ /* 0x000fe40000000f00 */
[----:B------:R-:W-:Y:S02]  /*17f00*/  ISETP.NE.U32.AND P0, PT, RZ, UR4, PT ;  /* 0x00000004ff007c0c */ /* 0x000fe4000bf05070 */
[----:B------:R-:W-:Y:S02]  /*17f10*/  IADD3 R4, P1, R199, UR4, RZ ;  /* 0x00000004c7047c10 */ /* 0x000fe4000ff3e0ff */
[----:B------:R-:W-:Y:S02]  /*17f20*/  ISETP.NE.AND.EX P0, PT, RZ, UR5, PT, P0 ;  /* 0x00000005ff007c0c */ /* 0x000fe4000bf05300 */
[----:B------:R-:W-:Y:S01]  /*17f30*/  IADD3.X R5, R200, UR5, RZ, P1, !PT ;  /* 0x00000005c8057c10 */ /* 0x000fe20008ffe4ff */
[----:B------:R-:W-:-:S02]  /*17f40*/  ULDC.64 UR4, c[0x0][0xbe0] ;  /* 0x0002f80000047ab9 */ /* 0x000fc40000000a00 */
[----:B------:R-:W-:-:S04]  /*17f50*/  ISETP.NE.U32.AND P1, PT, RZ, UR4, PT ;  /* 0x00000004ff007c0c */ /* 0x000fc8000bf25070 */
[----:B------:R-:W-:-:S04]  /*17f60*/  ISETP.NE.AND.EX P1, PT, RZ, UR5, PT, P1 ;  /* 0x00000005ff007c0c */ /* 0x000fc8000bf25310 */
[----:B------:R2:W5:Y:S09]  /*17f70*/  @P0 LDG.E R9, desc[UR36][R4.64] ;  /* 0x0000002404090981 */ /* 0x000572000c1e1900 */
[----:B------:R-:W-:Y:S01]  /*17f80*/  @P1 IADD3 R6, P2, R199, UR4, RZ ;  /* 0x00000004c7061c10 */ /* 0x000fe2000ff5e0ff */
[----:B------:R-:W-:-:S02]  /*17f90*/  ULDC UR4, c[0x0][0xa88] ;  /* 0x0002a20000047ab9 */ /* 0x000fc40000000800 */
[----:B------:R-:W-:Y:S01]  /*17fa0*/  IMAD.U32 R3, RZ, RZ, UR4 ;  /* 0x00000004ff037e24 */ /* 0x000fe2000f8e00ff */
[----:B------:R-:W-:-:S05]  /*17fb0*/  @P1 IADD3.X R7, R200, UR5, RZ, P2, !PT ;  /* 0x00000005c8071c10 */ /* 0x000fca00097fe4ff */
[----:B------:R2:W5:Y:S01]  /*17fc0*/  @P1 LDG.E R3, desc[UR36][R6.64] ;  /* 0x0000002406031981 */ /* 0x000562000c1e1900 */
[----:B------:R-:W-:Y:S01]  /*17fd0*/  ISETP.GE.AND P2, PT, R223, 0x80, PT ;  /* 0x00000080df00780c */ /* 0x000fe20003f46270 */
[----:B------:R-:W-:-:S12]  /*17fe0*/  @P1 BRA `(.L_x_650) ;  /* 0x0000000000101947 */ /* 0x000fd80003800000 */
[----:B------:R-:W-:Y:S05]  /*17ff0*/  @!P0 BRA `(.L_x_650) ;  /* 0x00000000000c8947 */ /* 0x000fea0003800000 */
[----:B------:R-:W3:Y:S04]  /*18000*/  LDG.E R0, desc[UR36][R4.64] ;  /* 0x0000002404007981 */ /* 0x000ee8000c1e1900 */
[----:B-----5:R-:W3:Y:S02]  /*18010*/  LDG.E R3, desc[UR36][R4.64+0x4] ;  /* 0x0000042404037981 */ /* 0x020ee4000c1e1900 */
[----:B---3--:R-:W-:-:S07]  /*18020*/  IADD3 R3, -R0, R3, RZ ;  /* 0x0000000300037210 */ /* 0x008fce0007ffe1ff */
.L_x_650:
[----:B------:R-:W-:Y:S01]  /*18030*/  BSSY B1, `(.L_x_651) ;  /* 0x000001d000017945 */ /* 0x000fe20003800000 */
[----:B------:R-:W-:Y:S02]  /*18040*/  SHF.R.S32.HI R10, RZ, 0x1f, R198 ;  /* 0x0000001fff0a7819 */ /* 0x000fe400000114c6 */
[----:B------:R-:W-:Y:S02]  /*18050*/  SHF.R.S32.HI R12, RZ, 0x1f, R195 ;  /* 0x0000001fff0c7819 */ /* 0x000fe400000114c3 */
[----:B------:R-:W-:Y:S02]  /*18060*/  SEL R201, R201, RZ, !P0 ;  /* 0x000000ffc9c97207 */ /* 0x000fe40004000000 */
[----:B------:R-:W-:Y:S02]  /*18070*/  SEL R205, R205, RZ, !P0 ;  /* 0x000000ffcdcd7207 */ /* 0x000fe40004000000 */
[----:B-----5:R-:W-:Y:S01]  /*18080*/  SHF.R.S32.HI R8, RZ, 0x1f, R9 ;  /* 0x0000001fff087819 */ /* 0x020fe20000011409 */
[----:B------:R-:W-:Y:S06]  /*18090*/  @P2 BRA `(.L_x_652) ;  /* 0x0000000000582947 */ /* 0x000fec0003800000 */
[----:B--2---:R-:W2:Y:S02]  /*180a0*/  S2R R5, SR_TID.X ;  /* 0x0000000000057919 */ /* 0x004ea40000002100 */
[----:B--2---:R-:W-:-:S05]  /*180b0*/  IMAD R0, R204, 0x80, R5 ;  /* 0x00000080cc007824 */ /* 0x004fca00078e0205 */
[----:B------:R-:W-:-:S04]  /*180c0*/  IADD3 R0, R0, -0x80, RZ ;  /* 0xffffff8000007810 */ /* 0x000fc80007ffe0ff */
[----:B------:R-:W-:-:S13]  /*180d0*/  ISETP.GE.AND P0, PT, R0, R3, PT ;  /* 0x000000030000720c */ /* 0x000fda0003f06270 */
[----:B------:R-:W-:Y:S05]  /*180e0*/  @P0 BRA `(.L_x_652) ;  /* 0x0000000000440947 */ /* 0x000fea0003800000 */
[----:B------:R-:W-:Y:S01]  /*180f0*/  IADD3 R4, P0, R0, R9, RZ ;  /* 0x0000000900047210 */ /* 0x000fe20007f1e0ff */
[----:B------:R-:W-:Y:S02]  /*18100*/  ULDC.64 UR4, c[0x0][0xb70] ;  /* 0x0002dc0000047ab9 */ /* 0x000fe40000000a00 */
[----:B------:R-:W-:Y:S01]  /*18110*/  IMAD R7, R10, UR4, RZ ;  /* 0x000000040a077c24 */ /* 0x000fe2000f8e02ff */
[----:B------:R-:W-:-:S03]  /*18120*/  LEA.HI.X.SX32 R5, R0, R8, 0x1, P0 ;  /* 0x0000000800057211 */ /* 0x000fc600000f0eff */
[C---:B------:R-:W-:Y:S02]  /*18130*/  IMAD R7, R198.reuse, UR5, R7 ;  /* 0x00000005c6077c24 */ /* 0x040fe4000f8e0207 */
[----:B------:R-:W-:Y:S01]  /*18140*/  IMAD.WIDE.U32 R4, R198, UR4, R4 ;  /* 0x00000004c6047c25 */ /* 0x000fe2000f8e0004 */
[----:B------:R-:W-:-:S03]  /*18150*/  ULDC.64 UR4, c[0x0][0xb78] ;  /* 0x0002de0000047ab9 */ /* 0x000fc60000000a00 */
[----:B------:R-:W-:Y:S02]  /*18160*/  IMAD R0, R205, UR4, RZ ;  /* 0x00000004cd007c24 */ /* 0x000fe4000f8e02ff */
[----:B------:R-:W-:Y:S02]  /*18170*/  IMAD.IADD R5, R5, 0x1, R7 ;  /* 0x0000000105057824 */ /* 0x000fe400078e0207 */
[C---:B------:R-:W-:Y:S02]  /*18180*/  IMAD R7, R201.reuse, UR5, R0 ;  /* 0x00000005c9077c24 */ /* 0x040fe4000f8e0200 */
[----:B------:R-:W-:Y:S01]  /*18190*/  IMAD.WIDE.U32 R4, R201, UR4, R4 ;  /* 0x00000004c9047c25 */ /* 0x000fe2000f8e0004 */
[----:B------:R-:W-:-:S04]  /*181a0*/  ULDC.64 UR4, c[0x0][0xb40] ;  /* 0x0002d00000047ab9 */ /* 0x000fc80000000a00 */
[----:B------:R-:W-:Y:S02]  /*181b0*/  IADD3 R5, R5, R7, RZ ;  /* 0x0000000705057210 */ /* 0x000fe40007ffe0ff */
[----:B------:R-:W-:-:S04]  /*181c0*/  LEA R6, P0, R4, UR4, 0x2 ;  /* 0x0000000404067c11 */ /* 0x000fc8000f8010ff */
[----:B------:R-:W-:Y:S01]  /*181d0*/  LEA.HI.X R7, R4, UR5, R5, 0x2, P0 ;  /* 0x0000000504077c11 */ /* 0x000fe200080f1405 */
[----:B------:R-:W-:-:S05]  /*181e0*/  IMAD.MOV.U32 R5, RZ, RZ, -0x800000 ;  /* 0xff800000ff057424 */ /* 0x000fca00078e00ff */
[----:B------:R3:W-:Y:S03]  /*181f0*/  STG.E desc[UR36][R6.64], R5 ;  /* 0x0000000506007986 */ /* 0x0007e6000c101924 */
.L_x_652:
[----:B------:R-:W-:Y:S05]  /*18200*/  BSYNC B1 ;  /* 0x0000000000017941 */ /* 0x000fea0003800000 */
.L_x_651:
[----:B------:R-:W-:Y:S01]  /*18210*/  ULDC.64 UR4, c[0x0][0xaa0] ;  /* 0x0002a80000047ab9 */ /* 0x000fe20000000a00 */
[----:B--2---:R-:W-:Y:S01]  /*18220*/  MOV R4, R195 ;  /* 0x000000c300047202 */ /* 0x004fe20000000f00 */
[----:B---3--:R-:W-:Y:S01]  /*18230*/  IMAD.MOV.U32 R5, RZ, RZ, R12 ;  /* 0x000000ffff057224 */ /* 0x008fe200078e000c */
[----:B------:R-:W-:Y:S01]  /*18240*/  IADD3 R6, R196, 0x40, RZ ;  /* 0x00000040c4067810 */ /* 0x000fe20007ffe0ff */
[----:B------:R-:W-:Y:S01]  /*18250*/  IMAD R0, R8, UR4, RZ ;  /* 0x0000000408007c24 */ /* 0x000fe2000f8e02ff */
[----:B------:R-:W-:Y:S01]  /*18260*/  BSSY B1, `(.L_x_653) ;  /* 0x0000029000017945 */ /* 0x000fe20003800000 */
[----:B------:R-:W-:-:S04]  /*18270*/  IMAD.WIDE.U32 R4, R9, UR4, R4 ;  /* 0x0000000409047c25 */ /* 0x000fc8000f8e0004 */
[----:B------:R-:W-:Y:S01]  /*18280*/  IMAD R9, R9, UR5, R0 ;  /* 0x0000000509097c24 */ /* 0x000fe2000f8e0200 */
[----:B------:R-:W-:Y:S01]  /*18290*/  ULDC.64 UR4, c[0x0][0xae0] ;  /* 0x0002b80000047ab9 */ /* 0x000fe20000000a00 */
[----:B------:R-:W-:Y:S02]  /*182a0*/  VIADD R0, R196, 0x20 ;  /* 0x00000020c4007836 */ /* 0x000fe40000000000 */
[----:B------:R-:W-:Y:S01]  /*182b0*/  IMAD R3, R204, -0x80, R3 ;  /* 0xffffff80cc037824 */ /* 0x000fe200078e0203 */
[----:B------:R-:W-:Y:S01]  /*182c0*/  IADD3 R5, R5, R9, RZ ;  /* 0x0000000905057210 */ /* 0x000fe20007ffe0ff */
[----:B------:R-:W-:Y:S01]  /*182d0*/  IMAD R7, R10, UR4, RZ ;  /* 0x000000040a077c24 */ /* 0x000fe2000f8e02ff */
[--C-:B------:R-:W-:Y:S01]  /*182e0*/  SHF.R.S32.HI R9, RZ, 0x1f, R196.reuse ;  /* 0x0000001fff097819 */ /* 0x100fe200000114c4 */
[----:B------:R-:W-:Y:S01]  /*182f0*/  IMAD.MOV.U32 R8, RZ, RZ, R196 ;  /* 0x000000ffff087224 */ /* 0x000fe200078e00c4 */
[-C--:B------:R-:W-:Y:S01]  /*18300*/  ISETP.GE.AND P3, PT, R0, R3.reuse, PT ;  /* 0x000000030000720c */ /* 0x080fe20003f66270 */
[----:B------:R-:W-:Y:S01]  /*18310*/  IMAD R7, R198, UR5, R7 ;  /* 0x00000005c6077c24 */ /* 0x000fe2000f8e0207 */
[-C--:B------:R-:W-:Y:S01]  /*18320*/  ISETP.GE.AND P2, PT, R196, R3.reuse, PT ;  /* 0x00000003c400720c */ /* 0x080fe20003f46270 */
[----:B------:R-:W-:Y:S01]  /*18330*/  IMAD.WIDE.U32 R4, R198, UR4, R4 ;  /* 0x00000004c6047c25 */ /* 0x000fe2000f8e0004 */
[----:B------:R-:W-:Y:S01]  /*18340*/  ULDC.64 UR4, c[0x0][0xae8] ;  /* 0x0002ba0000047ab9 */ /* 0x000fe20000000a00 */
[----:B------:R-:W-:-:S02]  /*18350*/  ISETP.GE.AND P1, PT, R6, R3, PT ;  /* 0x000000030600720c */ /* 0x000fc40003f26270 */
[----:B------:R-:W-:Y:S01]  /*18360*/  VIADD R0, R196, 0x60 ;  /* 0x00000060c4007836 */ /* 0x000fe20000000000 */
[----:B------:R-:W-:Y:S01]  /*18370*/  IADD3 R5, R5, R7, RZ ;  /* 0x0000000705057210 */ /* 0x000fe20007ffe0ff */
[----:B------:R-:W-:-:S03]  /*18380*/  IMAD.WIDE R8, R204, 0x80, R8 ;  /* 0x00000080cc087825 */ /* 0x000fc600078e0208 */
[----:B------:R-:W-:Y:S01]  /*18390*/  ISETP.GE.AND P0, PT, R0, R3, PT ;  /* 0x000000030000720c */ /* 0x000fe20003f06270 */
[----:B------:R-:W-:Y:S02]  /*183a0*/  IMAD R0, R205, UR4, RZ ;  /* 0x00000004cd007c24 */ /* 0x000fe4000f8e02ff */
[----:B------:R-:W-:-:S04]  /*183b0*/  IMAD.WIDE.U32 R6, R201, UR4, R4 ;  /* 0x00000004c9067c25 */ /* 0x000fc8000f8e0004 */
[----:B------:R-:W-:-:S05]  /*183c0*/  IMAD R3, R201, UR5, R0 ;  /* 0x00000005c9037c24 */ /* 0x000fca000f8e0200 */
[----:B------:R-:W-:Y:S01]  /*183d0*/  IADD3 R11, R7, R3, RZ ;  /* 0x00000003070b7210 */ /* 0x000fe20007ffe0ff */
[----:B------:R-:W-:Y:S06]  /*183e0*/  @P2 BRA `(.L_x_654) ;  /* 0x0000000000402947 */ /* 0x000fec0003800000 */
[----:B------:R-:W-:Y:S01]  /*183f0*/  MOV R4, R6 ;  /* 0x0000000600047202 */ /* 0x000fe20000000f00 */
[----:B------:R-:W-:Y:S01]  /*18400*/  ULDC.64 UR4, c[0x0][0xad8] ;  /* 0x0002b60000047ab9 */ /* 0x000fe20000000a00 */
[----:B------:R-:W-:Y:S01]  /*18410*/  IMAD.MOV.U32 R5, RZ, RZ, R11 ;  /* 0x000000ffff057224 */ /* 0x000fe200078e000b */
[----:B------:R-:W-:Y:S01]  /*18420*/  ULDC.64 UR6, c[0x0][0xa80] ;  /* 0x0002a00000067ab9 */ /* 0x000fe20000000a00 */
[----:B------:R-:W-:Y:S02]  /*18430*/  IMAD R3, R9, UR4, RZ ;  /* 0x0000000409037c24 */ /* 0x000fe4000f8e02ff */
[C---:B------:R-:W-:Y:S02]  /*18440*/  VIADD R0, R195.reuse, 0x40 ;  /* 0x00000040c3007836 */ /* 0x040fe40000000000 */
        /* <DEDUP_REMOVED lines=8> */
[----:B------:R2:W-:Y:S04]  /*184d0*/  @!P4 STG.E.128 desc[UR36][R12.64], RZ ;  /* 0x000000ff0c00c986 */ /* 0x0005e8000c101d24 */
[----:B------:R2:W-:Y:S02]  /*184e0*/  @!P5 STG.E.128 desc[UR36][R12.64+0x80], RZ ;  /* 0x000080ff0c00d986 */ /* 0x0005e4000c101d24 */
.L_x_654:
[----:B------:R-:W-:Y:S05]  /*184f0*/  BSYNC B1 ;  /* 0x0000000000017941 */ /* 0x000fea0003800000 */
.L_x_653:
[----:B------:R-:W-:Y:S04]  /*18500*/  BSSY B1, `(.L_x_655) ;  /* 0x0000014000017945 */ /* 0x000fe80003800000 */
[----:B------:R-:W-:Y:S05]  /*18510*/  @P3 BRA `(.L_x_656) ;  /* 0x0000000000483947 */ /* 0x000fea0003800000 */
[----:B------:R-:W-:Y:S01]  /*18520*/  IADD3 R3, P2, R8, 0x20, RZ ;  /* 0x0000002008037810 */ /* 0x000fe20007f5e0ff */
[----:B------:R-:W-:Y:S01]  /*18530*/  ULDC.64 UR4, c[0x0][0xad8] ;  /* 0x0002b60000047ab9 */ /* 0x000fe20000000a00 */
[----:B------:R-:W-:Y:S01]  /*18540*/  MOV R5, R11 ;  /* 0x0000000b00057202 */ /* 0x000fe20000000f00 */
[----:B------:R-:W-:Y:S01]  /*18550*/  IMAD.MOV.U32 R4, RZ, RZ, R6 ;  /* 0x000000ffff047224 */ /* 0x000fe200078e0006 */
[----:B------:R-:W-:Y:S01]  /*18560*/  IADD3 R10, R195, 0x40, RZ ;  /* 0x00000040c30a7810 */ /* 0x000fe20007ffe0ff */
[----:B------:R-:W-:Y:S01]  /*18570*/  IMAD.X R0, RZ, RZ, R9, P2 ;  /* 0x000000ffff007224 */ /* 0x000fe200010e0609 */
[----:B------:R-:W-:Y:S01]  /*18580*/  ULDC.64 UR6, c[0x0][0xa80] ;  /* 0x0002a00000067ab9 */ /* 0x000fe20000000a00 */
[----:B------:R-:W-:-:S04]  /*18590*/  IMAD.WIDE.U32 R4, R3, UR4, R4 ;  /* 0x0000000403047c25 */ /* 0x000fc8000f8e0004 */
[----:B------:R-:W-:Y:S01]  /*185a0*/  IMAD R0, R0, UR4, RZ ;  /* 0x0000000400007c24 */ /* 0x000fe2000f8e02ff */
[----:B------:R-:W-:Y:S01]  /*185b0*/  ULDC UR4, c[0x0][0xa8c] ;  /* 0x0002a30000047ab9 */ /* 0x000fe20000000800 */
[----:B--2---:R-:W-:Y:S02]  /*185c0*/  LEA R12, P2, R4, UR6, 0x1 ;  /* 0x00000006040c7c11 */ /* 0x004fe4000f8408ff */
[----:B------:R-:W-:Y:S01]  /*185d0*/  IMAD R3, R3, UR5, R0 ;  /* 0x0000000503037c24 */ /* 0x000fe2000f8e0200 */
[----:B------:R-:W-:Y:S02]  /*185e0*/  ISETP.GE.AND P3, PT, R195, UR4, PT ;  /* 0x00000004c3007c0c */ /* 0x000fe4000bf66270 */
[----:B------:R-:W-:Y:S01]  /*185f0*/  ISETP.GE.AND P4, PT, R10, UR4, PT ;  /* 0x000000040a007c0c */ /* 0x000fe2000bf86270 */
[----:B------:R-:W-:-:S05]  /*18600*/  IMAD.IADD R3, R5, 0x1, R3 ;  /* 0x0000000105037824 */ /* 0x000fca00078e0203 */
[----:B------:R-:W-:-:S05]  /*18610*/  LEA.HI.X R13, R4, UR7, R3, 0x1, P2 ;  /* 0x00000007040d7c11 */ /* 0x000fca00090f0c03 */
[----:B------:R3:W-:Y:S04]  /*18620*/  @!P3 STG.E.128 desc[UR36][R12.64], RZ ;  /* 0x000000ff0c00b986 */ /* 0x0007e8000c101d24 */
[----:B------:R3:W-:Y:S02]  /*18630*/  @!P4 STG.E.128 desc[UR36][R12.64+0x80], RZ ;  /* 0x000080ff0c00c986 */ /* 0x0007e4000c101d24 */
.L_x_656:
[----:B------:R-:W-:Y:S05]  /*18640*/  BSYNC B1 ;  /* 0x0000000000017941 */ /* 0x000fea0003800000 */
.L_x_655:
[----:B------:R-:W-:Y:S04]  /*18650*/  BSSY B1, `(.L_x_657) ;  /* 0x0000014000017945 */ /* 0x000fe80003800000 */
[----:B------:R-:W-:Y:S05]  /*18660*/  @P1 BRA `(.L_x_658) ;  /* 0x0000000000481947 */ /* 0x000fea0003800000 */
[----:B------:R-:W-:Y:S01]  /*18670*/  IADD3 R3, P1, R8, 0x40, RZ ;  /* 0x0000004008037810 */ /* 0x000fe20007f3e0ff */
[----:B------:R-:W-:Y:S01]  /*18680*/  ULDC.64 UR4, c[0x0][0xad8] ;  /* 0x0002b60000047ab9 */ /* 0x000fe20000000a00 */
[----:B------:R-:W-:Y:S01]  /*18690*/  MOV R4, R6 ;  /* 0x0000000600047202 */ /* 0x000fe20000000f00 */
[----:B------:R-:W-:Y:S01]  /*186a0*/  IMAD.MOV.U32 R5, RZ, RZ, R11 ;  /* 0x000000ffff057224 */ /* 0x000fe200078e000b */
[----:B------:R-:W-:Y:S01]  /*186b0*/  IADD3.X R0, RZ, R9, RZ, P1, !PT ;  /* 0x00000009ff007210 */ /* 0x000fe20000ffe4ff */
[----:B------:R-:W-:Y:S01]  /*186c0*/  VIADD R10, R195, 0x40 ;  /* 0x00000040c30a7836 */ /* 0x000fe20000000000 */
[----:B------:R-:W-:Y:S01]  /*186d0*/  ULDC.64 UR6, c[0x0][0xa80] ;  /* 0x0002a00000067ab9 */ /* 0x000fe20000000a00 */
[----:B------:R-:W-:-:S04]  /*186e0*/  IMAD.WIDE.U32 R4, R3, UR4, R4 ;  /* 0x0000000403047c25 */ /* 0x000fc8000f8e0004 */
[----:B------:R-:W-:Y:S01]  /*186f0*/  IMAD R0, R0, UR4, RZ ;  /* 0x0000000400007c24 */ /* 0x000fe2000f8e02ff */
[----:B------:R-:W-:Y:S01]  /*18700*/  ULDC UR4, c[0x0][0xa8c] ;  /* 0x0002a30000047ab9 */ /* 0x000fe20000000800 */
[----:B--23--:R-:W-:Y:S02]  /*18710*/  LEA R12, P1, R4, UR6, 0x1 ;  /* 0x00000006040c7c11 */ /* 0x00cfe4000f8208ff */
[----:B------:R-:W-:Y:S01]  /*18720*/  IMAD R3, R3, UR5, R0 ;  /* 0x0000000503037c24 */ /* 0x000fe2000f8e0200 */
[----:B------:R-:W-:Y:S02]  /*18730*/  ISETP.GE.AND P2, PT, R195, UR4, PT ;  /* 0x00000004c3007c0c */ /* 0x000fe4000bf46270 */
[----:B------:R-:W-:Y:S02]  /*18740*/  ISETP.GE.AND P3, PT, R10, UR4, PT ;  /* 0x000000040a007c0c */ /* 0x000fe4000bf66270 */
[----:B------:R-:W-:-:S04]  /*18750*/  IADD3 R3, R5, R3, RZ ;  /* 0x0000000305037210 */ /* 0x000fc80007ffe0ff */
[----:B------:R-:W-:-:S05]  /*18760*/  LEA.HI.X R13, R4, UR7, R3, 0x1, P1 ;  /* 0x00000007040d7c11 */ /* 0x000fca00088f0c03 */
[----:B------:R4:W-:Y:S04]  /*18770*/  @!P2 STG.E.128 desc[UR36][R12.64], RZ ;  /* 0x000000ff0c00a986 */ /* 0x0009e8000c101d24 */
[----:B------:R4:W-:Y:S02]  /*18780*/  @!P3 STG.E.128 desc[UR36][R12.64+0x80], RZ ;  /* 0x000080ff0c00b986 */ /* 0x0009e4000c101d24 */
.L_x_658:
[----:B------:R-:W-:Y:S05]  /*18790*/  BSYNC B1 ;  /* 0x0000000000017941 */ /* 0x000fea0003800000 */
.L_x_657:
        /* <DEDUP_REMOVED lines=11> */
[----:B------:R-:W-:Y:S02]  /*18850*/  LEA R6, P0, R4, UR6, 0x1 ;  /* 0x0000000604067c11 */ /* 0x000fe4000f8008ff */
[----:B------:R-:W-:Y:S01]  /*18860*/  IMAD R3, R3, UR5, R8 ;  /* 0x0000000503037c24 */ /* 0x000fe2000f8e0208 */
[----:B------:R-:W-:Y:S02]  /*18870*/  ISETP.GE.AND P1, PT, R195, UR4, PT ;  /* 0x00000004c3007c0c */ /* 0x000fe4000bf26270 */
[----:B------:R-:W-:Y:S01]  /*18880*/  ISETP.GE.AND P2, PT, R0, UR4, PT ;  /* 0x0000000400007c0c */ /* 0x000fe2000bf46270 */
[----:B------:R-:W-:-:S05]  /*18890*/  IMAD.IADD R3, R5, 0x1, R3 ;  /* 0x0000000105037824 */ /* 0x000fca00078e0203 */
[----:B------:R-:W-:-:S05]  /*188a0*/  LEA.HI.X R7, R4, UR7, R3, 0x1, P0 ;  /* 0x0000000704077c11 */ /* 0x000fca00080f0c03 */
[----:B------:R0:W-:Y:S04]  /*188b0*/  @!P1 STG.E.128 desc[UR36][R6.64], RZ ;  /* 0x000000ff06009986 */ /* 0x0001e8000c101d24 */
[----:B------:R0:W-:Y:S02]  /*188c0*/  @!P2 STG.E.128 desc[UR36][R6.64+0x80], RZ ;  /* 0x000080ff0600a986 */ /* 0x0001e4000c101d24 */
.L_x_649:
[----:B------:R-:W-:Y:S05]  /*188d0*/  BSYNC B0 ;  /* 0x0000000000007941 */ /* 0x000fea0003800000 */
.L_x_640:
[----:B------:R-:W-:Y:S02]  /*188e0*/  ULDC UR4, c[0x0][0xc14] ;  /* 0x0003050000047ab9 */ /* 0x000fe40000000800 */
[----:B-1----:R-:W-:-:S13]  /*188f0*/  ISETP.GE.AND P0, PT, R151, UR4, PT ;  /* 0x0000000497007c0c */ /* 0x002fda000bf06270 */
[----:B------:R-:W-:Y:S05]  /*18900*/  @!P0 BRA `(.L_x_659) ;  /* 0xfffffe88001c8947 */ /* 0x000fea000383ffff */
[----:B------:R-:W-:Y:S05]  /*18910*/  BRA `(.L_x_448) ;  /* 0x0000005c007c7947 */ /* 0x000fea0003800000 */
.L_x_446:
[----:B------:R-:W-:-:S08]  /*18920*/  NOP ;  /* 0x0000000000007918 */ /* 0x000fd00000000000 */
[----:B0-----:R-:W0:-:S00]  /*18930*/  USETMAXREG.DEALLOC.CTAPOOL 0x18 ;  /* 0x00000018000079c8 */ /* 0x001e0000080e0500 */
[----:B0-----:R-:W-:-:S06]  /*18940*/  LOP3.LUT R0, R0, 0x3, RZ, 0xc0, !PT ;  /* 0x0000000300007812 */ /* 0x001fcc00078ec0ff */
[----:B------:R-:W0:Y:S02]  /*18950*/  SHFL.IDX PT, R0, R0, RZ, 0x1f ;  /* 0x00001fff00007589 */ /* 0x000e2400000e0000 */
[----:B0-----:R-:W-:-:S13]  /*18960*/  ISETP.NE.AND P0, PT, R0, RZ, PT ;  /* 0x000000ff0000720c */ /* 0x001fda0003f05270 */
[----:B------:R-:W-:Y:S05]  /*18970*/  @P0 BRA `(.L_x_448) ;  /* 0x0000005c00640947 */ /* 0x000fea0003800000 */
[----:B------:R-:W2:Y:S01]  /*18980*/  LDL.LU R7, [R1+0x18] ;  /* 0x0000180001077983 */ /* 0x000ea20000300800 */
[----:B------:R-:W-:Y:S01]  /*18990*/  LOP3.LUT R8, R3, 0x1f, RZ, 0xc0, !PT ;  /* 0x0000001f03087812 */ /* 0x000fe200078ec0ff */
[----:B------:R-:W-:Y:S01]  /*189a0*/  ULDC UR5, c[0x0][0xc14] ;  /* 0x0003050000057ab9 */ /* 0x000fe20000000800 */
[----:B------:R-:W-:Y:S01]  /*189b0*/  MOV R0, RZ ;  /* 0x000000ff00007202 */ /* 0x000fe20000000f00 */
[----:B------:R-:W0:Y:S01]  /*189c0*/  S2UR UR6, SR_CTAID.X ;  /* 0x00000000000679c3 */ /* 0x000e220000002500 */
[----:B------:R-:W-:Y:S01]  /*189d0*/  ISETP.NE.AND P0, PT, R8, 0x1f, PT ;  /* 0x0000001f0800780c */ /* 0x000fe20003f05270 */
[----:B------:R-:W-:Y:S01]  /*189e0*/  ULDC UR4, c[0x0][0xc10] ;  /* 0x0003040000047ab9 */ /* 0x000fe20000000800 */
[----:B--2---:R-:W-:-:S11]  /*189f0*/  LOP3.LUT R7, R7, 0xffffff7f, RZ, 0xc0, !PT ;  /* 0xffffff7f07077812 */ /* 0x004fd600078ec0ff */
[----:B------:R-:W-:Y:S02]  /*18a00*/  @P0 LOP3.LUT R7, R7, 0x80, RZ, 0xfc, !PT ;  /* 0x0000008007070812 */ /* 0x000fe400078efcff */
[----:B------:R-:W-:-:S13]  /*18a10*/  ISETP.GE.OR P0, PT, R8, UR5, !P0 ;  /* 0x0000000508007c0c */ /* 0x000fda000c706670 */
[----:B------:R-:W1:Y:S02]  /*18a20*/  @!P0 LDC.64 R2, c[0x0][0xc58] ;  /* 0x00031600ff028b82 */ /* 0x000e640000000a00 */
[----:B-1----:R-:W-:-:S05]  /*18a30*/  @!P0 IMAD.WIDE.U32 R2, R8, 0x4, R2 ;  /* 0x0000000408028825 */ /* 0x002fca00078e0002 */
[----:B------:R-:W2:Y:S01]  /*18a40*/  @!P0 LDG.E R0, desc[UR36][R2.64] ;  /* 0x0000002402008981 */ /* 0x000ea2000c1e1900 */
[C---:B------:R-:W-:Y:S01]  /*18a50*/  ISETP.NE.AND P1, PT, R8.reuse, RZ, PT ;  /* 0x000000ff0800720c */ /* 0x040fe20003f25270 */
[----:B------:R-:W-:Y:S01]  /*18a60*/  IMAD.MOV.U32 R19, RZ, RZ, RZ ;  /* 0x000000ffff137224 */ /* 0x000fe200078e00ff */
[----:B------:R-:W-:Y:S02]  /*18a70*/  ISETP.GE.U32.AND P0, PT, R8, 0x2, PT ;  /* 0x000000020800780c */ /* 0x000fe40003f06070 */
[----:B------:R-:W-:Y:S02]  /*18a80*/  LOP3.LUT R7, R7, 0xfffffffe, RZ, 0xc0, !PT ;  /* 0xfffffffe07077812 */ /* 0x000fe400078ec0ff */
[----:B------:R-:W-:-:S07]  /*18a90*/  MOV R16, RZ ;  /* 0x000000ff00107202 */ /* 0x000fce0000000f00 */
[----:B------:R-:W-:-:S04]  /*18aa0*/  @P1 LOP3.LUT R7, R7, 0x1, RZ, 0xfc, !PT ;  /* 0x0000000107071812 */ /* 0x000fc800078efcff */
[----:B------:R-:W-:-:S04]  /*18ab0*/  LOP3.LUT R7, R7, 0xffffffdf, RZ, 0xc0, !PT ;  /* 0xffffffdf07077812 */ /* 0x000fc800078ec0ff */
[----:B------:R-:W-:-:S04]  /*18ac0*/  @P0 LOP3.LUT R7, R7, 0x20, RZ, 0xfc, !PT ;  /* 0x0000002007070812 */ /* 0x000fc800078efcff */
[----:B------:R-:W-:Y:S01]  /*18ad0*/  LOP3.LUT R7, R7, 0xffffffef, RZ, 0xc0, !PT ;  /* 0xffffffef07077812 */ /* 0x000fe200078ec0ff */
[----:B--2---:R-:W1:Y:S02]  /*18ae0*/  SHFL.UP PT, R4, R0, 0x1, RZ ;  /* 0x0420000000047989 */ /* 0x004e6400000e00ff */
[----:B-1----:R-:W-:-:S05]  /*18af0*/  SEL R5, R4, RZ, P1 ;  /* 0x000000ff04057207 */ /* 0x002fca0000800000 */
[----:B------:R-:W-:-:S05]  /*18b00*/  IMAD.IADD R5, R0, 0x1, R5 ;  /* 0x0000000100057824 */ /* 0x000fca00078e0205 */
[----:B------:R-:W1:Y:S02]  /*18b10*/  SHFL.UP PT, R4, R5, 0x2, RZ ;  /* 0x0440000005047989 */ /* 0x000e6400000e00ff */
[----:B-1----:R-:W-:Y:S02]  /*18b20*/  SEL R4, R4, RZ, P0 ;  /* 0x000000ff04047207 */ /* 0x002fe40000000000 */
[----:B------:R-:W-:Y:S02]  /*18b30*/  ISETP.GE.U32.AND P0, PT, R8, 0x4, PT ;  /* 0x000000040800780c */ /* 0x000fe40003f06070 */
[----:B------:R-:W-:-:S05]  /*18b40*/  IADD3 R4, R5, R4, RZ ;  /* 0x0000000405047210 */ /* 0x000fca0007ffe0ff */
[----:B------:R-:W1:Y:S06]  /*18b50*/  SHFL.UP PT, R6, R4, 0x4, RZ ;  /* 0x0480000004067989 */ /* 0x000e6c00000e00ff */
        /* <DEDUP_REMOVED lines=9> */
[----:B------:R-:W-:Y:S02]  /*18bf0*/  ISETP.GE.U32.AND P0, PT, R8, 0x10, PT ;  /* 0x000000100800780c */ /* 0x000fe40003f06070 */
[----:B------:R-:W-:-:S05]  /*18c00*/  IADD3 R5, R3, R2, RZ ;  /* 0x0000000203057210 */ /* 0x000fca0007ffe0ff */
[----:B------:R-:W1:Y:S06]  /*18c10*/  SHFL.UP PT, R2, R5, 0x10, RZ ;  /* 0x0600000005027989 */ /* 0x000e6c00000e00ff */
[----:B------:R-:W-:-:S05]  /*18c20*/  @P0 LOP3.LUT R7, R7, 0x4, RZ, 0xfc, !PT ;  /* 0x0000000407070812 */ /* 0x000fca00078efcff */
[----:B------:R-:W-:Y:S01]  /*18c30*/  STL [R1+0x18], R7 ;  /* 0x0000180701007387 */ /* 0x000fe20000100800 */
        /* <DEDUP_REMOVED lines=8> */
[----:B------:R-:W-:Y:S01]  /*18cc0*/  MOV R19, RZ ;  /* 0x000000ff00137202 */ /* 0x000fe20000000f00 */
[----:B------:R-:W-:Y:S01]  /*18cd0*/  ULDC UR5, c[0x0][0xc14] ;  /* 0x0003050000057ab9 */ /* 0x000fe20000000800 */
[----:B------:R-:W-:Y:S01]  /*18ce0*/  ULDC UR7, c[0x0][0xc14] ;  /* 0x0003050000077ab9 */ /* 0x000fe20000000800 */
[----:B------:R-:W-:-:S05]  /*18cf0*/  ULDC UR4, c[0x0][0xc10] ;  /* 0x0003040000047ab9 */ /* 0x000fca0000000800 */
.L_x_664:
[----:B------:R-:W-:Y:S01]  /*18d00*/  VIADD R0, R19, 0x1f ;  /* 0x0000001f13007836 */ /* 0x000fe20000000000 */
[----:B------:R-:W-:-:S04]  /*18d10*/  MOV R19, UR7 ;  /* 0x0000000700137c02 */ /* 0x000fc80008000f00 */
[----:B------:R-:W-:-:S13]  /*18d20*/  ISETP.GE.AND P0, PT, R0, UR5, PT ;  /* 0x0000000500007c0c */ /* 0x000fda000bf06270 */
[----:B------:R-:W-:Y:S05]  /*18d30*/  @P0 BRA `(.L_x_661) ;  /* 0x0000000400440947 */ /* 0x000fea0003800000 */
[----:B------:R-:W0:Y:S01]  /*18d40*/  S2R R7, SR_TID.X ;  /* 0x0000000000077919 */ /* 0x000e220000002100 */
[----:B------:R-:W-:Y:S01]  /*18d50*/  IMAD.MOV.U32 R19, RZ, RZ, R0 ;  /* 0x000000ffff137224 */ /* 0x000fe200078e0000 */
[----:B------:R-:W-:Y:S01]  /*18d60*/  BSSY B0, `(.L_x_662) ;  /* 0x000000a000007945 */ /* 0x000fe20003800000 */
[----:B------:R-:W-:Y:S01]  /*18d70*/  IMAD.MOV.U32 R0, RZ, RZ, RZ ;  /* 0x000000ffff007224 */ /* 0x000fe200078e00ff */
[----:B0-----:R-:W-:-:S04]  /*18d80*/  LOP3.LUT R7, R7, 0x1f, RZ, 0xc0, !PT ;  /* 0x0000001f07077812 */ /* 0x001fc800078ec0ff */
[C---:B------:R-:W-:Y:S02]  /*18d90*/  ISETP.NE.AND P1, PT, R7.reuse, 0x1f, PT ;  /* 0x0000001f0700780c */ /* 0x040fe40003f25270 */
[----:B------:R-:W-:-:S04]  /*18da0*/  IADD3 R5, R7, R19, RZ ;  /* 0x0000001307057210 */ /* 0x000fc80007ffe0ff */
[----:B------:R-:W-:-:S13]  /*18db0*/  ISETP.GE.OR P0, PT, R5, UR5, !P1 ;  /* 0x0000000505007c0c */ /* 0x000fda000cf06670 */
[----:B------:R-:W-:Y:S05]  /*18dc0*/  @P0 BRA `(.L_x_663) ;  /* 0x00000000000c0947 */ /* 0x000fea0003800000 */
[----:B------:R-:W0:Y:S02]  /*18dd0*/  LDC.64 R2, c[0x0][0xc58] ;  /* 0x00031600ff027b82 */ /* 0x000e240000000a00 */
[----:B0-----:R-:W-:-:S05]  /*18de0*/  IMAD.WIDE R2, R5, 0x4, R2 ;  /* 0x0000000405027825 */ /* 0x001fca00078e0202 */
[----:B------:R0:W5:Y:S02]  /*18df0*/  LDG.E R0, desc[UR36][R2.64] ;  /* 0x0000002402007981 */ /* 0x000164000c1e1900 */
.L_x_663:
[----:B------:R-:W-:Y:S05]  /*18e00*/  BSYNC B0 ;  /* 0x0000000000007941 */ /* 0x000fea0003800000 */
.L_x_662:
[----:B0----5:R-:W0:Y:S01]  /*18e10*/  SHFL.UP PT, R2, R0, 0x1, RZ ;  /* 0x0420000000027989 */ /* 0x021e2200000e00ff */
[C---:B------:R-:W-:Y:S02]  /*18e20*/  ISETP.NE.AND P0, PT, R7.reuse, RZ, PT ;  /* 0x000000ff0700720c */ /* 0x040fe40003f05270 */
[C---:B------:R-:W-:Y:S02]  /*18e30*/  ISETP.GE.U32.AND P1, PT, R7.reuse, 0x2, PT ;  /* 0x000000020700780c */ /* 0x040fe40003f26070 */
[----:B0-----:R-:W-:Y:S02]  /*18e40*/  SEL R3, R2, RZ, P0 ;  /* 0x000000ff02037207 */ /* 0x001fe40000000000 */
[----:B------:R-:W-:Y:S02]  /*18e50*/  ISETP.GE.U32.AND P0, PT, R7, 0x4, PT ;  /* 0x000000040700780c */ /* 0x000fe40003f06070 */
[----:B------:R-:W-:-:S05]  /*18e60*/  IADD3 R3, R0, R3, RZ ;  /* 0x0000000300037210 */ /* 0x000fca0007ffe0ff */
[----:B------:R-:W0:Y:S02]  /*18e70*/  SHFL.UP PT, R2, R3, 0x2, RZ ;  /* 0x0440000003027989 */ /* 0x000e2400000e00ff */
[----:B0-----:R-:W-:Y:S02]  /*18e80*/  SEL R2, R2, RZ, P1 ;  /* 0x000000ff02027207 */ /* 0x001fe40000800000 */
[----:B------:R-:W-:-:S03]  /*18e90*/  ISETP.GE.U32.AND P1, PT, R7, 0x8, PT ;  /* 0x000000080700780c */ /* 0x000fc60003f26070 */
[----:B------:R-:W-:-:S05]  /*18ea0*/  IMAD.IADD R2, R3, 0x1, R2 ;  /* 0x0000000103027824 */ /* 0x000fca00078e0202 */
[----:B------:R-:W0:Y:S02]  /*18eb0*/  SHFL.UP PT, R5, R2, 0x4, RZ ;  /* 0x0480000002057989 */ /* 0x000e2400000e00ff */
[----:B0-----:R-:W-:Y:S02]  /*18ec0*/  SEL R5, R5, RZ, P0 ;  /* 0x000000ff05057207 */ /* 0x001fe40000000000 */
[----:B------:R-:W-:Y:S02]  /*18ed0*/  ISETP.GE.U32.AND P0, PT, R7, 0x10, PT ;  /* 0x000000100700780c */ /* 0x000fe40003f06070 */
[----:B------:R-:W-:-:S05]  /*18ee0*/  IADD3 R5, R2, R5, RZ ;  /* 0x0000000502057210 */ /* 0x000fca0007ffe0ff */
[----:B------:R-:W0:Y:S02]  /*18ef0*/  SHFL.UP PT, R6, R5, 0x8, RZ ;  /* 0x0500000005067989 */ /* 0x000e2400000e00ff */
[----:B0-----:R-:W-:-:S05]  /*18f00*/  SEL R6, R6, RZ, P1 ;  /* 0x000000ff06067207 */ /* 0x001fca0000800000 */
[----:B------:R-:W-:-:S05]  /*18f10*/  IMAD.IADD R6, R5, 0x1, R6 ;  /* 0x0000000105067824 */ /* 0x000fca00078e0206 */
[----:B------:R-:W0:Y:S02]  /*18f20*/  SHFL.UP PT, R7, R6, 0x10, RZ ;  /* 0x0600000006077989 */ /* 0x000e2400000e00ff */
[----:B0-----:R-:W-:-:S04]  /*18f30*/  SEL R7, R7, RZ, P0 ;  /* 0x000000ff07077207 */ /* 0x001fc80000000000 */
[----:B------:R-:W-:-:S05]  /*18f40*/  IADD3 R7, R6, R7, RZ ;  /* 0x0000000706077210 */ /* 0x000fca0007ffe0ff */
[----:B------:R-:W0:Y:S02]  /*18f50*/  SHFL.IDX PT, R3, R7, 0x1f, 0x1f ;  /* 0x03e01f0007037f89 */ /* 0x000e2400000e0000 */
[----:B0-----:R-:W-:-:S04]  /*18f60*/  IMAD R3, R3, UR4, RZ ;  /* 0x0000000403037c24 */ /* 0x001fc8000f8e02ff */
[----:B------:R-:W-:-:S05]  /*18f70*/  IMAD.IADD R4, R3, 0x1, R4 ;  /* 0x0000000103047824 */ /* 0x000fca00078e0204 */
[----:B------:R-:W-:-:S13]  /*18f80*/  ISETP.GT.AND P0, PT, R4, UR6, PT ;  /* 0x0000000604007c0c */ /* 0x000fda000bf04270 */
[----:B------:R-:W-:Y:S05]  /*18f90*/  @!P0 BRA `(.L_x_664) ;  /* 0xfffffffc00588947 */ /* 0x000fea000383ffff */
[----:B------:R-:W-:Y:S01]  /*18fa0*/  MOV R2, R7 ;  /* 0x0000000700027202 */ /* 0x000fe20000000f00 */
[----:B------:R-:W-:-:S07]  /*18fb0*/  IMAD.MOV.U32 R7, RZ, RZ, R3 ;  /* 0x000000ffff077224 */ /* 0x000fce00078e0003 */
.L_x_660:
[----:B------:R-:W-:-:S05]  /*18fc0*/  IADD3 R7, -R7, R4, RZ ;  /* 0x0000000407077210 */ /* 0x000fca0007ffe1ff */
        /* <DEDUP_REMOVED lines=11> */
[----:B0-----:R-:W-:Y:S01]  /*19080*/  IADD3 R10, RZ, -R3, RZ ;  /* 0x80000003ff0a7210 */ /* 0x001fe20007ffe0ff */
[----:B------:R-:W-:Y:S06]  /*19090*/  @!P0 BRA `(.L_x_665) ;  /* 0x0000000000088947 */ /* 0x000fec0003800000 */
[----:B------:R-:W-:-:S05]  /*190a0*/  VIADD R9, R4, 0xffffffff ;  /* 0xffffffff04097836 */ /* 0x000fca0000000000 */
[----:B------:R0:W1:Y:S02]  /*190b0*/  SHFL.IDX PT, R16, R2, R9, 0x1f ;  /* 0x00001f0902107589 */ /* 0x00006400000e0000 */
.L_x_665:
[----:B-1----:R-:W-:Y:S01]  /*190c0*/  IMAD R16, R16, UR4, R7 ;  /* 0x0000000410107c24 */ /* 0x002fe2000f8e0207 */
[----:B0-----:R-:W-:Y:S01]  /*190d0*/  MOV R2, RZ ;  /* 0x000000ff00027202 */ /* 0x001fe20000000f00 */
[----:B------:R-:W-:Y:S01]  /*190e0*/  IMAD R7, R10, R5, RZ ;  /* 0x000000050a077224 */ /* 0x000fe200078e02ff */
[----:B------:R-:W-:Y:S01]  /*190f0*/  IABS R6, R0 ;  /* 0x0000000000067213 */ /* 0x000fe20000000000 */
[----:B------:R-:W-:Y:S01]  /*19100*/  IMAD.IADD R19, R4, 0x1, R19 ;  /* 0x0000000104137824 */ /* 0x000fe200078e0213 */
[----:B------:R-:W-:Y:S01]  /*19110*/  IADD3 R17, -R16, UR6, RZ ;  /* 0x0000000610117c10 */ /* 0x000fe2000fffe1ff */
[----:B------:R-:W-:-:S03]  /*19120*/  IMAD.HI.U32 R2, R3, R7, R2 ;  /* 0x0000000703027227 */ /* 0x000fc600078e0002 */
[----:B------:R-:W-:Y:S01]  /*19130*/  IABS R3, R17 ;  /* 0x0000001100037213 */ /* 0x000fe20000000000 */
[----:B------:R-:W-:-:S04]  /*19140*/  IMAD.MOV R6, RZ, RZ, -R6 ;  /* 0x000000ffff067224 */ /* 0x000fc800078e0a06 */
[----:B------:R-:W-:-:S04]  /*19150*/  IMAD.HI.U32 R2, R2, R3, RZ ;  /* 0x0000000302027227 */ /* 0x000fc800078e00ff */
[----:B------:R-:W-:Y:S01]  /*19160*/  IMAD R6, R2, R6, R3 ;  /* 0x0000000602067224 */ /* 0x000fe200078e0203 */
[----:B------:R-:W-:-:S04]  /*19170*/  LOP3.LUT R3, R17, R0, RZ, 0x3c, !PT ;  /* 0x0000000011037212 */ /* 0x000fc800078e3cff */
[----:B------:R-:W-:-:S13]  /*19180*/  ISETP.GT.U32.AND P0, PT, R5, R6, PT ;  /* 0x000000060500720c */ /* 0x000fda0003f04070 */
[----:B------:R-:W-:Y:S01]  /*19190*/  @!P0 IMAD.IADD R6, R6, 0x1, -R5 ;  /* 0x0000000106068824 */ /* 0x000fe200078e0a05 */
[----:B------:R-:W-:-:S04]  /*191a0*/  @!P0 IADD3 R2, R2, 0x1, RZ ;  /* 0x0000000102028810 */ /* 0x000fc80007ffe0ff */
[----:B------:R-:W-:-:S13]  /*191b0*/  ISETP.GE.U32.AND P0, PT, R6, R5, PT ;  /* 0x000000050600720c */ /* 0x000fda0003f06070 */
[----:B------:R-:W-:Y:S02]  /*191c0*/  @P0 IADD3 R2, R2, 0x1, RZ ;  /* 0x0000000102020810 */ /* 0x000fe40007ffe0ff */
[----:B------:R-:W-:-:S13]  /*191d0*/  ISETP.GE.AND P0, PT, R3, RZ, PT ;  /* 0x000000ff0300720c */ /* 0x000fda0003f06270 */
[----:B------:R-:W-:Y:S01]  /*191e0*/  @!P0 IMAD.MOV R2, RZ, RZ, -R2 ;  /* 0x000000ffff028224 */ /* 0x000fe200078e0a02 */
[----:B------:R-:W-:-:S13]  /*191f0*/  ISETP.NE.AND P0, PT, R0, RZ, PT ;  /* 0x000000ff0000720c */ /* 0x000fda0003f05270 */
[----:B------:R-:W-:-:S04]  /*19200*/  @!P0 LOP3.LUT R2, RZ, R0, RZ, 0x33, !PT ;  /* 0x00000000ff028212 */ /* 0x000fc800078e33ff */
[----:B------:R-:W-:Y:S02]  /*19210*/  IADD3 R3, -R2, RZ, RZ ;  /* 0x000000ff02037210 */ /* 0x000fe40007ffe1ff */
[----:B------:R-:W-:-:S03]  /*19220*/  MOV R18, R2 ;  /* 0x0000000200127202 */ /* 0x000fc60000000f00 */
[----:B------:R-:W-:Y:S01]  /*19230*/  IMAD R17, R0, R3, R17 ;  /* 0x0000000300117224 */ /* 0x000fe200078e0211 */
[----:B------:R-:W-:Y:S06]  /*19240*/  BRA `(.L_x_666) ;  /* 0x00000000000c7947 */ /* 0x000fec0003800000 */
.L_x_661:
[----:B------:R-:W-:Y:S01]  /*19250*/  IMAD.MOV.U32 R17, RZ, RZ, RZ ;  /* 0x000000ffff117224 */ /* 0x000fe200078e00ff */
[----:B------:R-:W-:Y:S01]  /*19260*/  MOV R16, UR6 ;  /* 0x0000000600107c02 */ /* 0x000fe20008000f00 */
[----:B------:R-:W-:-:S07]  /*19270*/  IMAD.MOV.U32 R18, RZ, RZ, RZ ;  /* 0x000000ffff127224 */ /* 0x000fce00078e00ff */
.L_x_666:
[----:B------:R-:W2:Y:S01]  /*19280*/  LDL.LU R2, [R1+0x18] ;  /* 0x0000180001027983 */ /* 0x000ea20000300800 */
[----:B------:R-:W0:Y:S02]  /*19290*/  S2R R5, SR_TID.X ;  /* 0x0000000000057919 */ /* 0x000e240000002100 */
[----:B0-----:R-:W-:-:S04]  /*192a0*/  LOP3.LUT R5, R5, 0x1f, RZ, 0xc0, !PT ;  /* 0x0000001f05057812 */ /* 0x001fc800078ec0ff */
[----:B------:R-:W-:-:S13]  /*192b0*/  ISETP.NE.AND P0, PT, R5, RZ, PT ;  /* 0x000000ff0500720c */ /* 0x000fda0003f05270 */
[----:B------:R-:W0:Y:S01]  /*192c0*/  @!P0 S2R R3, SR_CgaCtaId ;  /* 0x0000000000038919 */ /* 0x000e220000008800 */
[----:B------:R-:W-:-:S04]  /*192d0*/  @!P0 MOV R0, 0x400 ;  /* 0x0000040000008802 */ /* 0x000fc80000000f00 */
[----:B0-----:R-:W-:-:S05]  /*192e0*/  @!P0 LEA R0, R3, R0, 0x18 ;  /* 0x0000000003008211 */ /* 0x001fca00078ec0ff */
[----:B------:R0:W-:Y:S02]  /*192f0*/  @!P0 STS.128 [R0+0x348d0], R16 ;  /* 0x0348d01000008388 */ /* 0x0001e40000000c00 */
[----:B0-----:R-:W-:Y:S02]  /*19300*/  MOV R0, 0x1 ;  /* 0x0000000100007802 */ /* 0x001fe40000000f00 */
[----:B--2---:R-:W-:-:S04]  /*19310*/  LOP3.LUT R2, R2, 0xfffffeff, RZ, 0xc0, !PT ;  /* 0xfffffeff02027812 */ /* 0x004fc800078ec0ff */
[----:B------:R-:W-:Y:S01]  /*19320*/  @P0 LOP3.LUT R2, R2, 0x100, RZ, 0xfc, !PT ;  /* 0x0000010002020812 */ /* 0x000fe200078efcff */
[----:B------:R-:W-:Y:S06]  /*19330*/  BAR.ARV 0x5, 0x120 ;  /* 0x0144800000007b1d */ /* 0x000fec0000002000 */
[----:B------:R-:W-:Y:S01]  /*19340*/  ISETP.GE.AND P0, PT, R19, UR5, PT ;  /* 0x0000000513007c0c */ /* 0x000fe2000bf06270 */
[----:B------:R0:W-:Y:S04]  /*19350*/  STL [R1+0x18], R2 ;  /* 0x0000180201007387 */ /* 0x0001e80000100800 */
[----:B------:R0:W-:Y:S04]  /*19360*/  STL [R1], RZ ;  /* 0x000000ff01007387 */ /* 0x0001e80000100800 */
[----:B------:R0:W-:Y:S04]  /*19370*/  STL [R1+0xc], R0 ;  /* 0x00000c0001007387 */ /* 0x0001e80000100800 */
[----:B------:R0:W-:Y:S01]  /*19380*/  STL [R1+0x3c], RZ ;  /* 0x00003cff01007387 */ /* 0x0001e20000100800 */
[----:B------:R-:W-:Y:S05]  /*19390*/  @P0 BRA `(.L_x_667) ;  /* 0x0000004c00f40947 */ /* 0x000fea0003800000 */
[----:B------:R-:W2:Y:S01]  /*193a0*/  LDL R4, [R1+0x38] ;  /* 0x0000380001047983 */ /* 0x000ea20000100800 */
[----:B------:R-:W-:Y:S01]  /*193b0*/  ISETP.NE.AND P1, PT, R5, RZ, PT ;  /* 0x000000ff0500720c */ /* 0x000fe20003f25270 */
[----:B0-----:R-:W-:Y:S01]  /*193c0*/  IMAD.MOV.U32 R0, RZ, RZ, 0x1 ;  /* 0x00000001ff007424 */ /* 0x001fe200078e00ff */
[----:B------:R-:W-:Y:S01]  /*193d0*/  LOP3.LUT R2, R2, 0xffffffbf, RZ, 0xc0, !PT ;  /* 0xffffffbf02027812 */ /* 0x000fe200078ec0ff */
[----:B------:R-:W-:Y:S01]  /*193e0*/  ULDC.64 UR38, c[0x0][0x198] ;  /* 0x0000660000267ab9 */ /* 0x000fe20000000a00 */
[----:B------:R-:W-:Y:S02]  /*193f0*/  ULDC UR40, c[0x0][0xc] ;  /* 0x0000030000287ab9 */ /* 0x000fe40000000800 */
[----:B------:R-:W-:Y:S02]  /*19400*/  LOP3.LUT R2, R2, 0xfffffffd, RZ, 0xc0, !PT ;  /* 0xfffffffd02027812 */ /* 0x000fe400078ec0ff */
[----:B--2---:R-:W-:Y:S02]  /*19410*/  LOP3.LUT R3, R4, 0x2, RZ, 0xfc, !PT ;  /* 0x0000000204037812 */ /* 0x004fe400078efcff */
[----:B------:R-:W0:Y:S03]  /*19420*/  S2R R4, SR_TID.X ;  /* 0x0000000000047919 */ /* 0x000e260000002100 */
[----:B------:R1:W-:Y:S04]  /*19430*/  STL [R1+0x28], R3 ;  /* 0x0000280301007387 */ /* 0x0003e80000100800 */
[----:B------:R1:W-:Y:S04]  /*19440*/  STL [R1+0x4], RZ ;  /* 0x000004ff01007387 */ /* 0x0003e80000100800 */
[----:B------:R1:W-:Y:S04]  /*19450*/  STL [R1+0x14], R0 ;  /* 0x0000140001007387 */ /* 0x0003e80000100800 */
[----:B------:R1:W-:Y:S04]  /*19460*/  STL [R1+0x3c], RZ ;  /* 0x00003cff01007387 */ /* 0x0003e80000100800 */
[----:B------:R1:W-:Y:S04]  /*19470*/  STL [R1], RZ ;  /* 0x000000ff01007387 */ /* 0x0003e80000100800 */
[----:B------:R1:W-:Y:S01]  /*19480*/  STL [R1+0xc], R0 ;  /* 0x00000c0001007387 */ /* 0x0003e20000100800 */
[----:B0-----:R-:W-:-:S04]  /*19490*/  LOP3.LUT R4, R4, 0x7f, RZ, 0xc0, !PT ;  /* 0x0000007f04047812 */ /* 0x001fc800078ec0ff */
[C---:B------:R-:W-:Y:S02]  /*194a0*/  ISETP.NE.AND P2, PT, R4.reuse, RZ, PT ;  /* 0x000000ff0400720c */ /* 0x040fe40003f45270 */
[----:B------:R-:W-:-:S11]  /*194b0*/  ISETP.NE.OR P0, PT, R4, RZ, !P1 ;  /* 0x000000ff0400720c */ /* 0x000fd60004f05670 */
[----:B------:R-:W-:-:S04]  /*194c0*/  @P2 LOP3.LUT R2, R2, 0x2, RZ, 0xfc, !PT ;  /* 0x0000000202022812 */ /* 0x000fc800078efcff */
[----:B------:R-:W-:-:S05]  /*194d0*/  @P0 LOP3.LUT R2, R2, 0x40, RZ, 0xfc, !PT ;  /* 0x0000004002020812 */ /* 0x000fca00078efcff */
[----:B------:R1:W-:Y:S02]  /*194e0*/  STL [R1+0x18], R2 ;  /* 0x0000180201007387 */ /* 0x0003e40000100800 */
.L_x_755:
[----:B012---:R-:W0:Y:S02]  /*194f0*/  LDC.64 R2, c[0x0][0xc60] ;  /* 0x00031800ff027b82 */ /* 0x007e240000000a00 */
[----:B0-----:R-:W-:-:S05]  /*19500*/  IMAD.WIDE R2, R19, 0x4, R2 ;  /* 0x0000000413027825 */ /* 0x001fca00078e0202 */
[----:B------:R-:W2:Y:S01]  /*19510*/  LDG.E R11, desc[UR36][R2.64] ;  /* 0x00000024020b7981 */ /* 0x000ea2000c1e1900 */
[----:B------:R-:W-:Y:S05]  /*19520*/  YIELD ;  /* 0x0000000000007946 */ /* 0x000fea0003800000 */
[----:B------:R-:W-:Y:S01]  /*19530*/  ULDC.64 UR4, c[0x0][0xa28] ;  /* 0x00028a0000047ab9 */ /* 0x000fe20000000a00 */
[----:B------:R-:W-:Y:S02]  /*19540*/  CS2R R4, SRZ ;  /* 0x0000000000047805 */ /* 0x000fe4000001ff00 */
[----:B------:R-:W-:Y:S01]  /*19550*/  ISETP.NE.U32.AND P0, PT, RZ, UR4, PT ;  /* 0x00000004ff007c0c */ /* 0x000fe2000bf05070 */
[----:B------:R-:W-:-:S03]  /*19560*/  ULDC.64 UR6, c[0x0][0xa10] ;  /* 0x0002840000067ab9 */ /* 0x000fc60000000a00 */
[----:B------:R-:W-:Y:S02]  /*19570*/  ISETP.NE.AND.EX P0, PT, RZ, UR5, PT, P0 ;  /* 0x00000005ff007c0c */ /* 0x000fe4000bf05300 */
        /* <DEDUP_REMOVED lines=12> */
[----:B------:R-:W-:Y:S01]  /*19640*/  ISETP.NE.U32.AND P1, PT, RZ, UR4, PT ;  /* 0x00000004ff007c0c */ /* 0x000fe2000bf25070 */
[----:B------:R-:W-:Y:S01]  /*19650*/  IMAD.MOV.U32 R10, RZ, RZ, RZ ;  /* 0x000000ffff0a7224 */ /* 0x000fe200078e00ff */
[C---:B------:R-:W-:Y:S02]  /*19660*/  SHF.L.U64.HI R0, R11.reuse, 0x2, R0 ;  /* 0x000000020b007819 */ /* 0x040fe40000010200 */
[----:B------:R-:W-:Y:S01]  /*19670*/  ISETP.NE.AND.EX P1, PT, RZ, UR5, PT, P1 ;  /* 0x00000005ff007c0c */ /* 0x000fe2000bf25310 */
[----:B--2---:R0:W-:Y:S02]  /*19680*/  STL [R1+0x44], R4 ;  /* 0x0000440401007387 */ /* 0x0041e40000100800 */
[----:B0-----:R-:W-:-:S10]  /*19690*/  SHF.L.U32 R4, R11, 0x2, RZ ;  /* 0x000000020b047819 */ /* 0x001fd400000006ff */
[----:B------:R-:W-:Y:S01]  /*196a0*/  @P1 IADD3 R8, P0, R4, UR4, RZ ;  /* 0x0000000404081c10 */ /* 0x000fe2000ff1e0ff */
[----:B------:R-:W-:Y:S03]  /*196b0*/  STL [R1+0x30], R4 ;  /* 0x0000300401007387 */ /* 0x000fe60000100800 */
[----:B------:R-:W-:Y:S01]  /*196c0*/  @P1 IADD3.X R9, R0, UR5, RZ, P0, !PT ;  /* 0x0000000500091c10 */ /* 0x000fe200087fe4ff */
[----:B------:R-:W-:Y:S01]  /*196d0*/  ULDC.64 UR4, c[0x0][0xa08] ;  /* 0x0002820000047ab9 */ /* 0x000fe20000000a00 */
[----:B------:R0:W-:Y:S01]  /*196e0*/  STL [R1+0x34], R0 ;  /* 0x0000340001007387 */ /* 0x0001e20000100800 */
[----:B------:R-:W-:Y:S02]  /*196f0*/  IADD3 R2, P0, R4, UR4, RZ ;  /* 0x0000000404027c10 */ /* 0x000fe4000ff1e0ff */
[----:B------:R-:W-:Y:S02]  /*19700*/  ISETP.NE.U32.AND P2, PT, RZ, UR4, PT ;  /* 0x00000004ff007c0c */ /* 0x000fe4000bf45070 */
[----:B------:R-:W-:-:S02]  /*19710*/  IADD3.X R3, R0, UR5, RZ, P0, !PT ;  /* 0x0000000500037c10 */ /* 0x000fc400087fe4ff */
[----:B------:R-:W-:Y:S01]  /*19720*/  ISETP.NE.AND.EX P2, PT, RZ, UR5, PT, P2 ;  /* 0x00000005ff007c0c */ /* 0x000fe2000bf45320 */
[----:B------:R-:W-:Y:S01]  /*19730*/  ULDC.64 UR4, c[0x0][0x3f8] ;  /* 0x0000fe0000047ab9 */ /* 0x000fe20000000a00 */
[----:B------:R-:W-:Y:S01]  /*19740*/  IADD3 R6, P0, R4, UR6, RZ ;  /* 0x0000000604067c10 */ /* 0x000fe2000ff1e0ff */
[----:B------:R-:W-:-:S03]  /*19750*/  UISETP.NE.U32.AND UP0, UPT, UR4, URZ, UPT ;  /* 0x0000003f0400728c */ /* 0x000fc6000bf05070 */
[----:B------:R-:W-:Y:S01]  /*19760*/  ULDC UR4, c[0x0][0x404] ;  /* 0x0001010000047ab9 */ /* 0x000fe20000000800 */
[----:B------:R-:W-:Y:S01]  /*19770*/  UISETP.NE.AND.EX UP0, UPT, UR5, URZ, UPT, UP0 ;  /* 0x0000003f0500728c */ /* 0x000fe2000bf05300 */
[----:B------:R-:W-:Y:S02]  /*19780*/  IADD3.X R7, R0, UR7, RZ, P0, !PT ;  /* 0x0000000700077c10 */ /* 0x000fe400087fe4ff */
[----:B------:R-:W-:Y:S01]  /*19790*/  ULDC UR5, c[0x0][0x2e0] ;  /* 0x0000b80000057ab9 */ /* 0x000fe20000000800 */
[----:B------:R-:W-:Y:S02]  /*197a0*/  USEL UR4, UR4, 0x1, UP0 ;  /* 0x0000000104047887 */ /* 0x000fe40008000000 */
[----:B------:R1:W5:Y:S02]  /*197b0*/  @P2 LDG.E R10, desc[UR36][R2.64] ;  /* 0x00000024020a2981 */ /* 0x000364000c1e1900 */
[----:B------:R-:W-:-:S06]  /*197c0*/  UIMAD UR4, UR4, UR5, URZ ;  /* 0x00000005040472a4 */ /* 0x000fcc000f8e023f */
[----:B0-----:R-:W-:-:S06]  /*197d0*/  MOV R0, UR4 ;  /* 0x0000000400007c02 */ /* 0x001fcc0008000f00 */
[----:B------:R1:W5:Y:S01]  /*197e0*/  @P1 LDG.E R0, desc[UR36][R8.64] ;  /* 0x0000002408001981 */ /* 0x000362000c1e1900 */
[----:B------:R-:W-:Y:S01]  /*197f0*/  ISETP.NE.U32.AND P0, PT, RZ, UR6, PT ;  /* 0x00000006ff007c0c */ /* 0x000fe2000bf05070 */
[----:B------:R-:W-:Y:S02]  /*19800*/  ULDC UR4, c[0x0][0x338] ;  /* 0x0000ce0000047ab9 */ /* 0x000fe40000000800 */
[----:B------:R-:W-:Y:S01]  /*19810*/  IMAD.U32 R4, RZ, RZ, UR4 ;  /* 0x00000004ff047e24 */ /* 0x000fe2000f8e00ff */
[----:B------:R-:W-:Y:S01]  /*19820*/  ISETP.NE.AND.EX P0, PT, RZ, UR7, PT, P0 ;  /* 0x00000007ff007c0c */ /* 0x000fe2000bf05300 */
[----:B------:R-:W-:-:S12]  /*19830*/  @P1 BRA `(.L_x_668) ;  /* 0x0000000000101947 */ /* 0x000fd80003800000 */
[----:B------:R-:W-:Y:S05]  /*19840*/  @!P2 BRA `(.L_x_668) ;  /* 0x00000000000ca947 */ /* 0x000fea0003800000 */
[----:B-1----:R-:W2:Y:S04]  /*19850*/  LDG.E R8, desc[UR36][R2.64] ;  /* 0x0000002402087981 */ /* 0x002ea8000c1e1900 */
[----:B-----5:R-:W2:Y:S02]  /*19860*/  LDG.E R0, desc[UR36][R2.64+0x4] ;  /* 0x0000042402007981 */ /* 0x020ea4000c1e1900 */
[----:B--2---:R-:W-:-:S07]  /*19870*/  IADD3 R0, -R8, R0, RZ ;  /* 0x0000000008007210 */ /* 0x004fce0007ffe1ff */
.L_x_668:
[----:B-1----:R-:W2:Y:S04]  /*19880*/  @P0 LDG.E R2, desc[UR36][R6.64] ;  /* 0x0000002406020981 */ /* 0x002ea8000c1e1900 */
[----:B------:R-:W2:Y:S01]  /*19890*/  @P0 LDG.E R3, desc[UR36][R6.64+0x4] ;  /* 0x0000042406030981 */ /* 0x000ea2000c1e1900 */
[----:B-----5:R-:W-:Y:S01]  /*198a0*/  IADD3 R0, -R5, R0, RZ ;  /* 0x0000000005007210 */ /* 0x020fe20007ffe1ff */
[----:B------:R-:W-:Y:S02]  /*198b0*/  IMAD.IADD R5, R10, 0x1, R5 ;  /* 0x000000010a057824 */ /* 0x000fe400078e0205 */
[----:B--2---:R-:W-:-:S04]  /*198c0*/  @P0 IMAD.IADD R4, R3, 0x1, -R2 ;  /* 0x0000000103040824 */ /* 0x004fc800078e0a02 */
[----:B------:R-:W-:-:S05]  /*198d0*/  IMAD.IADD R8, R0, 0x1, R4 ;  /* 0x0000000100087824 */ /* 0x000fca00078e0204 */
[----:B------:R0:W-:Y:S01]  /*198e0*/  STL [R1+0x40], R8 ;  /* 0x0000400801007387 */ /* 0x0001e20000100800 */
[----:B------:R-:W-:-:S04]  /*198f0*/  IADD3 R2, R8, 0x7f, RZ ;  /* 0x0000007f08027810 */ /* 0x000fc80007ffe0ff */
[----:B------:R-:W-:-:S04]  /*19900*/  SHF.R.S32.HI R3, RZ, 0x1f, R2 ;  /* 0x0000001fff037819 */ /* 0x000fc80000011402 */
[----:B------:R-:W-:Y:S02]  /*19910*/  LEA.HI R2, R3, R2, RZ, 0x7 ;  /* 0x0000000203027211 */ /* 0x000fe400078f38ff */
[----:B0-----:R-:W-:Y:S02]  /*19920*/  MOV R8, RZ ;  /* 0x000000ff00087202 */ /* 0x001fe40000000f00 */
[----:B------:R-:W-:-:S04]  /*19930*/  LOP3.LUT R3, R2, 0xffffff80, RZ, 0xc0, !PT ;  /* 0xffffff8002037812 */ /* 0x000fc800078ec0ff */
[----:B------:R0:W5:Y:S01]  /*19940*/  @P0 LDG.E R8, desc[UR36][R6.64] ;  /* 0x0000002406080981 */ /* 0x000162000c1e1900 */
[----:B------:R-:W-:Y:S01]  /*19950*/  VIADDMNMX R4, R3, -R0, R4, PT ;  /* 0x8000000003047246 */ /* 0x000fe20003800104 */
[----:B------:R-:W-:-:S05]  /*19960*/  IMAD.MOV R3, RZ, RZ, -R0 ;  /* 0x000000ffff037224 */ /* 0x000fca00078e0a00 */
[----:B------:R-:W-:-:S04]  /*19970*/  VIMNMX R3, RZ, R3, !PT ;  /* 0x00000003ff037248 */ /* 0x000fc80007fe0100 */
[----:B------:R-:W-:Y:S02]  /*19980*/  ISETP.GT.AND P1, PT, R4, R3, PT ;  /* 0x000000030400720c */ /* 0x000fe40003f24270 */
[----:B------:R-:W-:-:S11]  /*19990*/  SHF.R.U32.HI R3, RZ, 0x7, R3 ;  /* 0x00000007ff037819 */ /* 0x000fd60000011603 */
[----:B------:R-:W-:-:S04]  /*199a0*/  @P1 IADD3 R4, R4, 0x7f, RZ ;  /* 0x0000007f04041810 */ /* 0x000fc80007ffe0ff */
[----:B------:R-:W-:-:S04]  /*199b0*/  @P1 SHF.R.S32.HI R0, RZ, 0x1f, R4 ;  /* 0x0000001fff001819 */ /* 0x000fc80000011404 */
[----:B------:R-:W-:Y:S01]  /*199c0*/  @P1 LEA.HI R0, R0, R4, RZ, 0x7 ;  /* 0x0000000400001211 */ /* 0x000fe200078f38ff */
[----:B------:R-:W-:-:S03]  /*199d0*/  IMAD.MOV.U32 R4, RZ, RZ, R3 ;  /* 0x000000ffff047224 */ /* 0x000fc600078e0003 */
[----:B------:R-:W-:Y:S02]  /*199e0*/  @P1 SHF.R.S32.HI R4, RZ, 0x7, R0 ;  /* 0x00000007ff041819 */ /* 0x000fe40000011400 */
[----:B------:R-:W-:Y:S01]  /*199f0*/  SHF.R.S32.HI R0, RZ, 0x7, R2 ;  /* 0x00000007ff007819 */ /* 0x000fe20000011402 */
[----:B------:R0:W-:Y:S04]  /*19a00*/  STL [R1+0x8], R5 ;  /* 0x0000080501007387 */ /* 0x0001e80000100800 */
[----:B------:R0:W-:Y:S01]  /*19a10*/  STL [R1+0x2c], R0 ;  /* 0x00002c0001007387 */ /* 0x0001e20000100800 */
[----:B------:R-:W-:Y:S01]  /*19a20*/  ISETP.GT.AND P1, PT, R4, R3, PT ;  /* 0x000000030400720c */ /* 0x000fe20003f24270 */
[----:B------:R-:W-:Y:S01]  /*19a30*/  BSSY B0, `(.L_x_669) ;  /* 0x00000dd000007945 */ /* 0x000fe20003800000 */
[----:B------:R-:W-:-:S11]  /*19a40*/  PLOP3.LUT P2, PT, PT, PT, PT, 0x80, 0x0 ;  /* 0x000000000000781c */ /* 0x000fd60003f4f070 */
[----:B0-----:R-:W-:Y:S05]  /*19a50*/  @!P1 BRA `(.L_x_670) ;  /* 0x0000000c00689947 */ /* 0x001fea0003800000 */
[----:B------:R-:W0:Y:S01]  /*19a60*/  LDC R0, c[0x0][0x428] ;  /* 0x00010a00ff007b82 */ /* 0x000e220000000800 */
[----:B------:R-:W-:Y:S01]  /*19a70*/  UMOV UR4, 0xffffffff ;  /* 0xffffffff00047882 */ /* 0x000fe20000000000 */
[----:B------:R-:W-:Y:S02]  /*19a80*/  MOV R2, R18 ;  /* 0x0000001200027202 */ /* 0x000fe40000000f00 */
[----:B0-----:R-:W-:-:S13]  /*19a90*/  ISETP.NE.AND P1, PT, R0, 0x1, PT ;  /* 0x000000010000780c */ /* 0x001fda0003f25270 */
[----:B------:R-:W0:Y:S08]  /*19aa0*/  @P1 LDC R0, c[0x0][0x42c] ;  /* 0x00010b00ff001b82 */ /* 0x000e300000000800 */
[----:B------:R-:W1:Y:S01]  /*19ab0*/  @P1 LDC R5, c[0x0][0x430] ;  /* 0x00010c00ff051b82 */ /* 0x000e620000000800 */
[----:B0-----:R-:W-:-:S05]  /*19ac0*/  @P1 IMAD.HI.U32 R0, R18, R0, RZ ;  /* 0x0000000012001227 */ /* 0x001fca00078e00ff */
[----:B-1----:R-:W-:Y:S02]  /*19ad0*/  @P1 SHF.R.U32.HI R2, RZ, R5, R0 ;  /* 0x00000005ff021219 */ /* 0x002fe40000011600 */
[----:B------:R-:W-:Y:S01]  /*19ae0*/  SEL R0, R11, RZ, !P0 ;  /* 0x000000ff0b007207 */ /* 0x000fe20004000000 */
[----:B------:R-:W-:Y:S06]  /*19af0*/  BRA.DIV UR4, `(.L_x_671) ;  /* 0x0000005604147947 */ /* 0x000fec000b800000 */
.L_x_798:
[----:B------:R-:W-:-:S03]  /*19b00*/  UMOV UR4, 0xffffffff ;  /* 0xffffffff00047882 */ /* 0x000fc60000000000 */
[----:B------:R-:W-:Y:S05]  /*19b10*/  BRA.DIV UR4, `(.L_x_672) ;  /* 0x0000005604407947 */ /* 0x000fea000b800000 */
[----:B------:R-:W-:-:S13]  /*19b20*/  ELECT P6, URZ, PT ;  /* 0x00000000003f782f */ /* 0x000fda00038c0000 */
.L_x_801:
[----:B------:R-:W2:Y:S01]  /*19b30*/  LDL R5, [R1+0x3c] ;  /* 0x00003c0001057983 */ /* 0x000ea20000100800 */
[----:B------:R-:W-:Y:S01]  /*19b40*/  BSSY B1, `(.L_x_673) ;  /* 0x000000b000017945 */ /* 0x000fe20003800000 */
[----:B------:R-:W0:Y:S01]  /*19b50*/  S2R R9, SR_CgaCtaId ;  /* 0x0000000000097919 */ /* 0x000e220000008800 */
[----:B--2---:R-:W-:-:S05]  /*19b60*/  VIADD R5, R5, 0x1 ;  /* 0x0000000105057836 */ /* 0x004fca0000000000 */
[----:B------:R-:W-:-:S04]  /*19b70*/  LEA.HI R6, R5, R5, RZ, 0x1 ;  /* 0x0000000505067211 */ /* 0x000fc800078f08ff */
[----:B------:R-:W-:-:S04]  /*19b80*/  LOP3.LUT R6, R6, 0xfffffffe, RZ, 0xc0, !PT ;  /* 0xfffffffe06067812 */ /* 0x000fc800078ec0ff */
[----:B------:R-:W-:Y:S02]  /*19b90*/  IADD3 R5, R5, -R6, RZ ;  /* 0x8000000605057210 */ /* 0x000fe40007ffe0ff */
[----:B------:R-:W-:Y:S02]  /*19ba0*/  MOV R6, 0x400 ;  /* 0x0000040000067802 */ /* 0x000fe40000000f00 */
[----:B------:R-:W-:Y:S02]  /*19bb0*/  SHF.L.U32 R5, R5, 0x1f, RZ ;  /* 0x0000001f05057819 */ /* 0x000fe400000006ff */
[----:B0-----:R-:W-:-:S04]  /*19bc0*/  LEA R9, R9, R6, 0x18 ;  /* 0x0000000609097211 */ /* 0x001fc800078ec0ff */
[----:B------:R-:W0:Y:S02]  /*19bd0*/  SYNCS.PHASECHK.TRANS64.TRYWAIT P0, [R9+URZ+0x34820], R5 ;  /* 0x03482005090075a7 */ /* 0x000e24000800017f */
[----:B0-----:R-:W-:Y:S05]  /*19be0*/  @!P0 BRA `(.L_x_674) ;  /* 0x00000054002c8947 */ /* 0x001fea0003800000 */
.L_x_802:
[----:B------:R-:W-:Y:S05]  /*19bf0*/  BSYNC B1 ;  /* 0x0000000000017941 */ /* 0x000fea0003800000 */
.L_x_673:
[----:B------:R-:W-:Y:S04]  /*19c00*/  BSSY B1, `(.L_x_675) ;  /* 0x0000053000017945 */ /* 0x000fe80003800000 */
[----:B------:R-:W-:Y:S05]  /*19c10*/  @!P6 BRA `(.L_x_676) ;  /* 0x000000040044e947 */ /* 0x000fea0003800000 */
[----:B------:R-:W0:Y:S04]  /*19c20*/  LDL R7, [R1+0x4] ;  /* 0x0000040001077983 */ /* 0x000e280000100800 */
[----:B------:R-:W2:Y:S01]  /*19c30*/  LDL R6, [R1+0x14] ;  /* 0x0000140001067983 */ /* 0x000ea20000100800 */
[----:B0-----:R-:W-:Y:S01]  /*19c40*/  IMAD R5, R7, 0x8, R9 ;  /* 0x0000000807057824 */ /* 0x001fe200078e0209 */
[----:B--2---:R-:W-:-:S04]  /*19c50*/  SHF.L.U32 R7, R6, 0x1f, RZ ;  /* 0x0000001f06077819 */ /* 0x004fc800000006ff */
[----:B------:R-:W0:Y:S02]  /*19c60*/  SYNCS.PHASECHK.TRANS64.TRYWAIT P0, [R5+URZ+0x348a0], R7 ;  /* 0x0348a007050075a7 */ /* 0x000e24000800017f */
[----:B0-----:R-:W-:Y:S05]  /*19c70*/  @!P0 BRA `(.L_x_677) ;  /* 0x00000054001c8947 */ /* 0x001fea0003800000 */
.L_x_803:
[----:B------:R-:W1:Y:S02]  /*19c80*/  S2R R6, SR_TID.X ;  /* 0x0000000000067919 */ /* 0x000e640000002100 */
[----:B-1----:R-:W-:-:S04]  /*19c90*/  LOP3.LUT R6, R6, 0x7f, RZ, 0xc0, !PT ;  /* 0x0000007f06067812 */ /* 0x002fc800078ec0ff */
[----:B------:R-:W-:-:S13]  /*19ca0*/  ISETP.NE.AND P1, PT, R6, RZ, PT ;  /* 0x000000ff0600720c */ /* 0x000fda0003f25270 */
[----:B------:R-:W-:Y:S05]  /*19cb0*/  @P1 BRA `(.L_x_678) ;  /* 0x00000000001c1947 */ /* 0x000fea0003800000 */
[----:B------:R-:W1:Y:S02]  /*19cc0*/  S2R R6, SR_TID.X ;  /* 0x0000000000067919 */ /* 0x000e640000002100 */
[----:B-1----:R-:W-:-:S04]  /*19cd0*/  LOP3.LUT R6, R6, 0x1f, RZ, 0xc0, !PT ;  /* 0x0000001f06067812 */ /* 0x002fc800078ec0ff */
[----:B------:R-:W-:Y:S02]  /*19ce0*/  ISETP.NE.AND P0, PT, R6, RZ, PT ;  /* 0x000000ff0600720c */ /* 0x000fe40003f05270 */
[----:B------:R-:W-:-:S04]  /*19cf0*/  MOV R6, 0xc000 ;  /* 0x0000c00000067802 */ /* 0x000fc80000000f00 */
[----:B------:R1:W-:Y:S07]  /*19d00*/  SYNCS.ARRIVE.TRANS64 RZ, [R5+URZ+0x34890], R6 ;  /* 0x0348900605ff79a7 */ /* 0x0003ee000800003f */
[----:B------:R-:W-:Y:S05]  /*19d10*/  @!P0 BRA `(.L_x_678) ;  /* 0x0000000000048947 */ /* 0x000fea0003800000 */
[----:B------:R-:W-:Y:S01]  /*19d20*/  BPT.TRAP 0x1 ;  /* 0x000000040000795c */ /* 0x000fe20000300000 */
.L_x_678:
[----:B-1----:R-:W2:Y:S01]  /*19d30*/  LDL R6, [R1+0x4] ;  /* 0x0000040001067983 */ /* 0x002ea20000100800 */
[----:B------:R-:W-:Y:S01]  /*19d40*/  R2UR UR9, R5 ;  /* 0x00000000050972ca */ /* 0x000fe200000e0000 */
[----:B------:R-:W-:Y:S01]  /*19d50*/  UIADD3 UR4, UP0, UR38, 0x570, URZ ;  /* 0x0000057026047890 */ /* 0x000fe2000ff1e03f */
[----:B------:R-:W-:Y:S01]  /*19d60*/  R2UR UR12, R2 ;  /* 0x00000000020c72ca */ /* 0x000fe200000e0000 */
[----:B------:R-:W-:Y:S01]  /*19d70*/  UMOV UR10, URZ ;  /* 0x0000003f000a7c82 */ /* 0x000fe20008000000 */
[----:B------:R-:W-:Y:S01]  /*19d80*/  R2UR UR13, R0 ;  /* 0x00000000000d72ca */ /* 0x000fe200000e0000 */
[----:B------:R-:W-:Y:S01]  /*19d90*/  UIADD3.X UR5, URZ, UR39, URZ, UP0, !UPT ;  /* 0x000000273f057290 */ /* 0x000fe200087fe43f */
[----:B------:R-:W-:Y:S01]  /*19da0*/  UMOV UR6, 0x0 ;  /* 0x0000000000067882 */ /* 0x000fe20000000000 */
[----:B------:R-:W-:Y:S01]  /*19db0*/  UMOV UR7, 0x12f00000 ;  /* 0x12f0000000077882 */ /* 0x000fe20000000000 */
[----:B------:R-:W-:-:S05]  /*19dc0*/  UMOV UR17, 0x40 ;  /* 0x0000004000117882 */ /* 0x000fca0000000000 */
[----:B------:R-:W-:Y:S01]  /*19dd0*/  UIADD3 UR9, UR9, 0x34890, URZ ;  /* 0x0003489009097890 */ /* 0x000fe2000fffe03f */
[----:B--2---:R-:W-:-:S05]  /*19de0*/  IMAD R6, R6, 0xc000, R9 ;  /* 0x0000c00006067824 */ /* 0x004fca00078e0209 */
[----:B------:R-:W-:Y:S01]  /*19df0*/  R2UR UR8, R6 ;  /* 0x00000000060872ca */ /* 0x000fe200000e0000 */
[----:B-----5:R-:W-:-:S05]  /*19e00*/  IMAD R6, R4, 0x80, R8 ;  /* 0x0000008004067824 */ /* 0x020fca00078e0208 */
[----:B------:R-:W-:-:S04]  /*19e10*/  IADD3 R6, R6, -0x80, RZ ;  /* 0xffffff8006067810 */ /* 0x000fc80007ffe0ff */
[----:B------:R-:W-:-:S03]  /*19e20*/  R2UR UR11, R6 ;  /* 0x00000000060b72ca */ /* 0x000fc600000e0000 */
[----:B------:R-:W-:Y:S02]  /*19e30*/  UIADD3 UR14, UR8, 0x1c400, URZ ;  /* 0x0001c400080e7890 */ /* 0x000fe4000fffe03f */
[----:B------:R-:W-:Y:S02]  /*19e40*/  UIADD3 UR15, UR8, 0x20400, URZ ;  /* 0x00020400080f7890 */ /* 0x000fe4000fffe03f */
[----:B------:R-:W-:-:S03]  /*19e50*/  UIADD3 UR16, UR8, 0x24400, URZ ;  /* 0x0002440008107890 */ /* 0x000fc6000fffe03f */
[----:B------:R-:W-:Y:S01]  /*19e60*/  UMOV UR8, UR14 ;  /* 0x0000000e00087c82 */ /* 0x000fe20008000000 */
[----:B------:R-:W-:Y:S02]  /*19e70*/  UMOV UR14, 0x80 ;  /* 0x00000080000e7882 */ /* 0x000fe40000000000 */
        /* <DEDUP_REMOVED lines=9> */
.L_x_804:
[----:B------:R-:W-:Y:S05]  /*19f10*/  @P1 BRA `(.L_x_680) ;  /* 0x00000000001c1947 */ /* 0x000fea0003800000 */
[----:B------:R-:W2:Y:S01]  /*19f20*/  S2R R10, SR_TID.X ;  /* 0x00000000000a7919 */ /* 0x000ea20000002100 */
[----:B01----:R-:W-:-:S04]  /*19f30*/  IMAD.MOV.U32 R7, RZ, RZ, 0x8000 ;  /* 0x00008000ff077424 */ /* 0x003fc800078e00ff */
[----:B------:R3:W-:Y:S01]  /*19f40*/  SYNCS.ARRIVE.TRANS64 RZ, [R5+URZ+0x348b0], R7 ;  /* 0x0348b00705ff79a7 */ /* 0x0007e2000800003f */
[----:B--2---:R-:W-:-:S04]  /*19f50*/  LOP3.LUT R10, R10, 0x1f, RZ, 0xc0, !PT ;  /* 0x0000001f0a0a7812 */ /* 0x004fc800078ec0ff */
[----:B------:R-:W-:-:S13]  /*19f60*/  ISETP.NE.AND P0, PT, R10, RZ, PT ;  /* 0x000000ff0a00720c */ /* 0x000fda0003f05270 */
[----:B---3--:R-:W-:Y:S05]  /*19f70*/  @!P0 BRA `(.L_x_680) ;  /* 0x0000000000048947 */ /* 0x008fea0003800000 */
[----:B------:R-:W-:Y:S01]  /*19f80*/  BPT.TRAP 0x1 ;  /* 0x000000040000795c */ /* 0x000fe20000300000 */
.L_x_680:
[----:B01----:R-:W2:Y:S01]  /*19f90*/  LDL R7, [R1+0x4] ;  /* 0x0000040001077983 */ /* 0x003ea20000100800 */
[----:B------:R-:W-:Y:S01]  /*19fa0*/  R2UR UR11, R6 ;  /* 0x00000000060b72ca */ /* 0x000fe200000e0000 */
[----:B------:R-:W-:Y:S01]  /*19fb0*/  UIADD3 UR4, UP0, UR38, 0x670, URZ ;  /* 0x0000067026047890 */ /* 0x000fe2000ff1e03f */
[----:B------:R-:W-:Y:S01]  /*19fc0*/  IADD3 R6, R9, 0x400, RZ ;  /* 0x0000040009067810 */ /* 0x000fe20007ffe0ff */
[----:B------:R-:W-:Y:S01]  /*19fd0*/  UMOV UR10, URZ ;  /* 0x0000003f000a7c82 */ /* 0x000fe20008000000 */
[----:B------:R-:W-:Y:S01]  /*19fe0*/  R2UR UR9, R5 ;  /* 0x00000000050972ca */ /* 0x000fe200000e0000 */
[----:B------:R-:W-:Y:S01]  /*19ff0*/  UIADD3.X UR5, URZ, UR39, URZ, UP0, !UPT ;  /* 0x000000273f057290 */ /* 0x000fe200087fe43f */
[----:B------:R-:W-:Y:S01]  /*1a000*/  R2UR UR15, R6 ;  /* 0x00000000060f72ca */ /* 0x000fe200000e0000 */
[----:B------:R-:W-:Y:S01]  /*1a010*/  UMOV UR6, 0x0 ;  /* 0x0000000000067882 */ /* 0x000fe20000000000 */
[----:B------:R-:W-:Y:S01]  /*1a020*/  R2UR UR12, R2 ;  /* 0x00000000020c72ca */ /* 0x000fe200000e0000 */
[----:B------:R-:W-:Y:S01]  /*1a030*/  UMOV UR7, 0x12f00000 ;  /* 0x12f0000000077882 */ /* 0x000fe20000000000 */
[----:B------:R-:W-:-:S07]  /*1a040*/  R2UR UR13, R0 ;  /* 0x00000000000d72ca */ /* 0x000fce00000e0000 */
[----:B------:R-:W-:Y:S01]  /*1a050*/  UIADD3 UR9, UR9, 0x348b0, URZ ;  /* 0x000348b009097890 */ /* 0x000fe2000fffe03f */
[----:B--2---:R-:W-:-:S05]  /*1a060*/  IMAD R5, R7, 0x8000, R6 ;  /* 0x0000800007057824 */ /* 0x004fca00078e0206 */
[----:B------:R-:W-:Y:S02]  /*1a070*/  R2UR UR8, R5 ;  /* 0x00000000050872ca */ /* 0x000fe400000e0000 */
[----:B------:R-:W-:-:S05]  /*1a080*/  MOV R5, 0x6000 ;  /* 0x0000600000057802 */ /* 0x000fca0000000f00 */
[----:B------:R-:W-:-:S04]  /*1a090*/  IMAD R5, R7, R5, 0x2000 ;  /* 0x0000200007057424 */ /* 0x000fc800078e0205 */
[----:B------:R-:W-:Y:S02]  /*1a0a0*/  IMAD R5, R7, -0x2000, R5 ;  /* 0xffffe00007057824 */ /* 0x000fe400078e0205 */
[----:B------:R0:W-:Y:S03]  /*1a0b0*/  UTMALDG.4D [UR8], [UR4], desc[UR6] ;  /* 0x00000608040075b4 */ /* 0x0001e60008019000 */
[----:B------:R-:W-:-:S13]  /*1a0c0*/  R2UR UR14, R5 ;  /* 0x00000000050e72ca */ /* 0x000fda00000e0000 */
[----:B------:R-:W-:-:S03]  /*1a0d0*/  ULEA UR14, UR14, UR15, 0x1 ;  /* 0x0000000f0e0e7291 */ /* 0x000fc6000f8e083f */
[----:B------:R-:W-:Y:S02]  /*1a0e0*/  UMOV UR15, 0x40 ;  /* 0x00000040000f7882 */ /* 0x000fe40000000000 */
[----:B0-----:R-:W-:Y:S02]  /*1a0f0*/  UMOV UR10, UR15 ;  /* 0x0000000f000a7c82 */ /* 0x001fe40008000000 */
[----:B------:R-:W-:Y:S02]  /*1a100*/  UMOV UR8, UR14 ;  /* 0x0000000e00087c82 */ /* 0x000fe40008000000 */
[----:B------:R1:W-:Y:S02]  /*1a110*/  UTMALDG.4D [UR8], [UR4], desc[UR6] ;  /* 0x00000608040075b4 */ /* 0x0003e40008019000 */
[----:B-1----:R-:W-:Y:S01]  /*1a120*/  NOP ;  /* 0x0000000000007918 */ /* 0x002fe20000000000 */
.L_x_676:
[----:B------:R-:W-:Y:S05]  /*1a130*/  BSYNC B1 ;  /* 0x0000000000017941 */ /* 0x000fea0003800000 */
.L_x_675:
[----:B0-----:R-:W2:Y:S04]  /*1a140*/  LDL.LU R5, [R1+0x4] ;  /* 0x0000040001057983 */ /* 0x001ea80000300800 */
[----:B------:R-:W3:Y:S01]  /*1a150*/  LDL.LU R7, [R1+0x14] ;  /* 0x0000140001077983 */ /* 0x000ee20000300800 */
[----:B------:R-:W-:Y:S01]  /*1a160*/  PLOP3.LUT P2, PT, PT, PT, PT, 0x8, 0x0 ;  /* 0x000000000000781c */ /* 0x000fe20003f4e170 */
[----:B--2---:R-:W-:-:S05]  /*1a170*/  VIADD R5, R5, 0x1 ;  /* 0x0000000105057836 */ /* 0x004fca0000000000 */
[----:B------:R-:W-:-:S04]  /*1a180*/  ISETP.NE.AND P0, PT, R5, 0x2, PT ;  /* 0x000000020500780c */ /* 0x000fc80003f05270 */
[----:B------:R-:W-:Y:S02]  /*1a190*/  SEL R6, RZ, 0x1, P0 ;  /* 0x00000001ff067807 */ /* 0x000fe40000000000 */
[----:B------:R-:W-:Y:S02]  /*1a1a0*/  SEL R10, R5, RZ, P0 ;  /* 0x000000ff050a7207 */ /* 0x000fe40000000000 */
[----:B---3--:R-:W-:Y:S02]  /*1a1b0*/  LOP3.LUT R7, R7, R6, RZ, 0x3c, !PT ;  /* 0x0000000607077212 */ /* 0x008fe400078e3cff */
[----:B------:R-:W-:Y:S01]  /*1a1c0*/  IADD3 R5, R4, -0x2, RZ ;  /* 0xfffffffe04057810 */ /* 0x000fe20007ffe0ff */
[----:B------:R0:W-:Y:S03]  /*1a1d0*/  STL [R1+0x4], R10 ;  /* 0x0000040a01007387 */ /* 0x0001e60000100800 */
[----:B------:R-:W-:Y:S01]  /*1a1e0*/  ISETP.GE.AND P0, PT, R5, R3, PT ;  /* 0x000000030500720c */ /* 0x000fe20003f06270 */
[----:B------:R0:W-:-:S12]  /*1a1f0*/  STL [R1+0x14], R7 ;  /* 0x0000140701007387 */ /* 0x0001d80000100800 */
[----:B0-----:R-:W-:Y:S05]  /*1a200*/  @!P0 BRA `(.L_x_670) ;  /* 0x00000004007c8947 */ /* 0x001fea0003800000 */
[C---:B-----5:R-:W-:Y:S01]  /*1a210*/  IMAD R5, R4.reuse, 0x80, R8 ;  /* 0x0000008004057824 */ /* 0x060fe200078e0208 */
[----:B------:R-:W-:-:S03]  /*1a220*/  IADD3 R4, R4, -0x1, RZ ;  /* 0xffffffff04047810 */ /* 0x000fc60007ffe0ff */
[----:B------:R-:W-:-:S07]  /*1a230*/  VIADD R5, R5, 0xffffff00 ;  /* 0xffffff0005057836 */ /* 0x000fce0000000000 */
.L_x_687:
[----:B------:R-:W-:Y:S05]  /*1a240*/  YIELD ;  /* 0x0000000000007946 */ /* 0x000fea0003800000 */
[----:B------:R-:W-:Y:S04]  /*1a250*/  BSSY B1, `(.L_x_681) ;  /* 0x000004d000017945 */ /* 0x000fe80003800000 */
[----:B0-----:R-:W-:Y:S05]  /*1a260*/  @!P6 BRA `(.L_x_682) ;  /* 0x00000004002ce947 */ /* 0x001fea0003800000 */
[----:B------:R-:W2:Y:S04]  /*1a270*/  LDL R6, [R1+0x4] ;  /* 0x0000040001067983 */ /* 0x000ea80000100800 */
[----:B------:R-:W3:Y:S01]  /*1a280*/  LDL R7, [R1+0x14] ;  /* 0x0000140001077983 */ /* 0x000ee20000100800 */
[----:B--2---:R-:W-:Y:S02]  /*1a290*/  LEA R6, R6, R9, 0x3 ;  /* 0x0000000906067211 */ /* 0x004fe400078e18ff */
[----:B---3--:R-:W-:-:S04]  /*1a2a0*/  SHF.L.U32 R7, R7, 0x1f, RZ ;  /* 0x0000001f07077819 */ /* 0x008fc800000006ff */
[----:B------:R-:W0:Y:S02]  /*1a2b0*/  SYNCS.PHASECHK.TRANS64.TRYWAIT P0, [R6+URZ+0x348a0], R7 ;  /* 0x0348a007060075a7 */ /* 0x000e24000800017f */
[----:B0-----:R-:W-:Y:S05]  /*1a2c0*/  @!P0 BRA `(.L_x_683) ;  /* 0x0000004c00b08947 */ /* 0x001fea0003800000 */
.L_x_805:
[----:B------:R-:W1:Y:S02]  /*1a2d0*/  S2R R8, SR_TID.X ;  /* 0x0000000000087919 */ /* 0x000e640000002100 */
[----:B-1----:R-:W-:-:S04]  /*1a2e0*/  LOP3.LUT R8, R8, 0x7f, RZ, 0xc0, !PT ;  /* 0x0000007f08087812 */ /* 0x002fc800078ec0ff */
[----:B------:R-:W-:-:S13]  /*1a2f0*/  ISETP.NE.AND P0, PT, R8, RZ, PT ;  /* 0x000000ff0800720c */ /* 0x000fda0003f05270 */
        /* <DEDUP_REMOVED lines=8> */
.L_x_684:
[----:B-1----:R-:W2:Y:S01]  /*1a380*/  LDL R8, [R1+0x4] ;  /* 0x0000040001087983 */ /* 0x002ea20000100800 */
[----:B------:R-:W-:Y:S01]  /*1a390*/  R2UR UR9, R6 ;  /* 0x00000000060972ca */ /* 0x000fe200000e0000 */
        /* <DEDUP_REMOVED lines=8> */
[----:B------:R-:W-:-:S04]  /*1a420*/  UMOV UR17, 0x40 ;  /* 0x0000004000117882 */ /* 0x000fc80000000000 */
[----:B------:R-:W-:Y:S01]  /*1a430*/  UIADD3 UR9, UR9, 0x34890, URZ ;  /* 0x0003489009097890 */ /* 0x000fe2000fffe03f */
[----:B--2---:R-:W-:-:S05]  /*1a440*/  IMAD R8, R8, 0xc000, R9 ;  /* 0x0000c00008087824 */ /* 0x004fca00078e0209 */
[----:B------:R-:W-:-:S13]  /*1a450*/  R2UR UR8, R8 ;  /* 0x00000000080872ca */ /* 0x000fda00000e0000 */
[----:B------:R-:W-:Y:S02]  /*1a460*/  UIADD3 UR14, UR8, 0x1c400, URZ ;  /* 0x0001c400080e7890 */ /* 0x000fe4000fffe03f */
[----:B------:R-:W-:Y:S02]  /*1a470*/  UIADD3 UR15, UR8, 0x20400, URZ ;  /* 0x00020400080f7890 */ /* 0x000fe4000fffe03f */
[----:B------:R-:W-:-:S03]  /*1a480*/  UIADD3 UR16, UR8, 0x24400, URZ ;  /* 0x0002440008107890 */ /* 0x000fc6000fffe03f */
[----:B------:R-:W-:Y:S01]  /*1a490*/  UMOV UR8, UR14 ;  /* 0x0000000e00087c82 */ /* 0x000fe20008000000 */
[----:B------:R-:W-:Y:S01]  /*1a4a0*/  UMOV UR14, 0x80 ;  /* 0x00000080000e7882 */ /* 0x000fe20000000000 */
        /* <DEDUP_REMOVED lines=9> */
.L_x_806:
[----:B------:R-:W-:Y:S05]  /*1a540*/  @P0 BRA `(.L_x_686) ;  /* 0x00000000001c0947 */ /* 0x000fea0003800000 */
[----:B------:R-:W2:Y:S01]  /*1a550*/  S2R R8, SR_TID.X ;  /* 0x0000000000087919 */ /* 0x000ea20000002100 */
[----:B01----:R-:W-:-:S04]  /*1a560*/  MOV R7, 0x8000 ;  /* 0x0000800000077802 */ /* 0x003fc80000000f00 */
[----:B------:R3:W-:Y:S01]  /*1a570*/  SYNCS.ARRIVE.TRANS64 RZ, [R6+URZ+0x348b0], R7 ;  /* 0x0348b00706ff79a7 */ /* 0x0007e2000800003f */
[----:B--2---:R-:W-:-:S04]  /*1a580*/  LOP3.LUT R8, R8, 0x1f, RZ, 0xc0, !PT ;  /* 0x0000001f08087812 */ /* 0x004fc800078ec0ff */
[----:B------:R-:W-:-:S13]  /*1a590*/  ISETP.NE.AND P1, PT, R8, RZ, PT ;  /* 0x000000ff0800720c */ /* 0x000fda0003f25270 */
[----:B---3--:R-:W-:Y:S05]  /*1a5a0*/  @!P1 BRA `(.L_x_686) ;  /* 0x0000000000049947 */ /* 0x008fea0003800000 */
[----:B------:R-:W-:Y:S01]  /*1a5b0*/  BPT.TRAP 0x1 ;  /* 0x000000040000795c */ /* 0x000fe20000300000 */
.L_x_686:
[----:B01----:R-:W2:Y:S01]  /*1a5c0*/  LDL R7, [R1+0x4] ;  /* 0x0000040001077983 */ /* 0x003ea20000100800 */
        /* <DEDUP_REMOVED lines=9> */
[----:B------:R-:W-:-:S04]  /*1a660*/  UMOV UR15, 0x40 ;  /* 0x00000040000f7882 */ /* 0x000fc80000000000 */
[----:B------:R-:W-:Y:S02]  /*1a670*/  UIADD3 UR8, UR8, 0x400, URZ ;  /* 0x0000040008087890 */ /* 0x000fe4000fffe03f */
[----:B------:R-:W-:Y:S01]  /*1a680*/  UIADD3 UR9, UR9, 0x348b0, URZ ;  /* 0x000348b009097890 */ /* 0x000fe2000fffe03f */
[----:B--2---:R-:W-:-:S13]  /*1a690*/  R2UR UR5, R7 ;  /* 0x00000000070572ca */ /* 0x004fda00000e0000 */
[----:B------:R-:W-:Y:S02]  /*1a6a0*/  ULEA UR8, UR5, UR8, 0xf ;  /* 0x0000000805087291 */ /* 0x000fe4000f8e783f */
[----:B------:R-:W-:Y:S02]  /*1a6b0*/  UIADD3.X UR5, URZ, UR39, URZ, UP0, !UPT ;  /* 0x000000273f057290 */ /* 0x000fe400087fe43f */
[----:B------:R-:W-:-:S07]  /*1a6c0*/  UIADD3 UR14, UR8, 0x4000, URZ ;  /* 0x00004000080e7890 */ /* 0x000fce000fffe03f */
[----:B------:R0:W-:Y:S02]  /*1a6d0*/  UTMALDG.4D [UR8], [UR4], desc[UR6] ;  /* 0x00000608040075b4 */ /* 0x0001e40008019000 */
[----:B0-----:R-:W-:Y:S01]  /*1a6e0*/  UMOV UR8, UR14 ;  /* 0x0000000e00087c82 */ /* 0x001fe20008000000 */
[----:B------:R-:W-:Y:S02]  /*1a6f0*/  UMOV UR10, UR15 ;  /* 0x0000000f000a7c82 */ /* 0x000fe40008000000 */
[----:B------:R0:W-:Y:S02]  /*1a700*/  UTMALDG.4D [UR8], [UR4], desc[UR6] ;  /* 0x00000608040075b4 */ /* 0x0001e40008019000 */
[----:B0-----:R-:W-:Y:S01]  /*1a710*/  NOP ;  /* 0x0000000000007918 */ /* 0x001fe20000000000 */
.L_x_682:
[----:B------:R-:W-:Y:S05]  /*1a720*/  BSYNC B1 ;  /* 0x0000000000017941 */ /* 0x000fea0003800000 */
.L_x_681:
[----:B------:R-:W2:Y:S04]  /*1a730*/  LDL.LU R6, [R1+0x4] ;  /* 0x0000040001067983 */ /* 0x000ea80000300800 */
[----:B------:R-:W3:Y:S01]  /*1a740*/  LDL.LU R7, [R1+0x14] ;  /* 0x0000140001077983 */ /* 0x000ee20000300800 */
[----:B------:R-:W-:Y:S01]  /*1a750*/  IADD3 R4, R4, -0x1, RZ ;  /* 0xffffffff04047810 */ /* 0x000fe20007ffe0ff */
[----:B------:R-:W-:Y:S02]  /*1a760*/  VIADD R5, R5, 0xffffff80 ;  /* 0xffffff8005057836 */ /* 0x000fe40000000000 */
[----:B--2---:R-:W-:-:S05]  /*1a770*/  VIADD R6, R6, 0x1 ;  /* 0x0000000106067836 */ /* 0x004fca0000000000 */
[----:B------:R-:W-:-:S04]  /*1a780*/  ISETP.NE.AND P0, PT, R6, 0x2, PT ;  /* 0x000000020600780c */ /* 0x000fc80003f05270 */
[----:B------:R-:W-:Y:S02]  /*1a790*/  SEL R8, R6, RZ, P0 ;  /* 0x000000ff06087207 */ /* 0x000fe40000000000 */
[----:B------:R-:W-:Y:S02]  /*1a7a0*/  SEL R6, RZ, 0x1, P0 ;  /* 0x00000001ff067807 */ /* 0x000fe40000000000 */
[----:B------:R-:W-:Y:S01]  /*1a7b0*/  ISETP.GT.AND P0, PT, R4, R3, PT ;  /* 0x000000030400720c */ /* 0x000fe20003f04270 */
[----:B------:R0:W-:Y:S01]  /*1a7c0*/  STL [R1+0x4], R8 ;  /* 0x0000040801007387 */ /* 0x0001e20000100800 */
[----:B---3--:R-:W-:-:S05]  /*1a7d0*/  LOP3.LUT R7, R7, R6, RZ, 0x3c, !PT ;  /* 0x0000000607077212 */ /* 0x008fca00078e3cff */
[----:B------:R0:W-:Y:S06]  /*1a7e0*/  STL [R1+0x14], R7 ;  /* 0x0000140701007387 */ /* 0x0001ec0000100800 */
[----:B------:R-:W-:Y:S05]  /*1a7f0*/  @P0 BRA `(.L_x_687) ;  /* 0xfffffff800900947 */ /* 0x000fea000383ffff */
.L_x_670:
[----:B------:R-:W-:Y:S05]  /*1a800*/  BSYNC B0 ;  /* 0x0000000000007941 */ /* 0x000fea0003800000 */
.L_x_669:
[----:B------:R-:W2:Y:S01]  /*1a810*/  LDL R6, [R1+0x40] ;  /* 0x0000400001067983 */ /* 0x000ea20000100800 */
[----:B------:R-:W-:Y:S05]  /*1a820*/  @!P2 WARPSYNC.ALL ;  /* 0x000000000000a948 */ /* 0x000fea0003800000 */
[----:B------:R-:W-:Y:S01]  /*1a830*/  BSSY B6, `(.L_x_688) ;  /* 0x0000316000067945 */ /* 0x000fe20003800000 */
[----:B------:R-:W-:Y:S01]  /*1a840*/  @!P2 BAR.SYNC.DEFER_BLOCKING 0xc, 0x120 ;  /* 0x030480000000ab1d */ /* 0x000fe20000010000 */
[----:B--2---:R-:W-:-:S13]  /*1a850*/  ISETP.GT.AND P0, PT, R6, RZ, PT ;  /* 0x000000ff0600720c */ /* 0x004fda0003f04270 */
[----:B------:R-:W-:Y:S05]  /*1a860*/  @P0 BRA `(.L_x_689) ;  /* 0x0000000000440947 */ /* 0x000fea0003800000 */
[----:B------:R-:W1:Y:S02]  /*1a870*/  S2R R6, SR_TID.X ;  /* 0x0000000000067919 */ /* 0x000e640000002100 */
[----:B-1----:R-:W-:-:S04]  /*1a880*/  LOP3.LUT R6, R6, 0x1f, RZ, 0xc0, !PT ;  /* 0x0000001f06067812 */ /* 0x002fc800078ec0ff */
[----:B------:R-:W-:-:S13]  /*1a890*/  ISETP.NE.AND P1, PT, R6, RZ, PT ;  /* 0x000000ff0600720c */ /* 0x000fda0003f25270 */
[----:B------:R-:W-:Y:S05]  /*1a8a0*/  @P1 BRA `(.L_x_690) ;  /* 0x0000003000381947 */ /* 0x000fea0003800000 */
[----:B0-----:R-:W0:Y:S01]  /*1a8b0*/  S2R R7, SR_LANEID ;  /* 0x0000000000077919 */ /* 0x001e220000000000 */
[----:B------:R-:W-:Y:S01]  /*1a8c0*/  VOTEU.ANY UR4, UPT, PT ;  /* 0x0000000000047886 */ /* 0x000fe200038e0100 */
[----:B------:R-:W1:Y:S01]  /*1a8d0*/  LDC.64 R2, c[0x0][0xc38] ;  /* 0x00030e00ff027b82 */ /* 0x000e620000000a00 */
[----:B------:R-:W0:Y:S08]  /*1a8e0*/  FLO.U32 R0, UR4 ;  /* 0x0000000400007d00 */ /* 0x000e3000080e0000 */
[----:B------:R-:W1:Y:S01]  /*1a8f0*/  POPC R5, UR4 ;  /* 0x0000000400057d09 */ /* 0x000e620008000000 */
[----:B0-----:R-:W-:-:S13]  /*1a900*/  ISETP.EQ.U32.AND P0, PT, R0, R7, PT ;  /* 0x000000070000720c */ /* 0x001fda0003f02070 */
[----:B-1----:R-:W2:Y:S01]  /*1a910*/  @P0 ATOMG.E.ADD.STRONG.GPU PT, R3, desc[UR36][R2.64], R5 ;  /* 0x00000005020309a8 */ /* 0x002ea200081ee1e4 */
[----:B------:R-:W0:Y:S02]  /*1a920*/  S2R R4, SR_LTMASK ;  /* 0x0000000000047919 */ /* 0x000e240000003900 */
[----:B0-----:R-:W-:-:S04]  /*1a930*/  LOP3.LUT R4, R4, UR4, RZ, 0xc0, !PT ;  /* 0x0000000404047c12 */ /* 0x001fc8000f8ec0ff */
[----:B------:R-:W0:Y:S01]  /*1a940*/  POPC R7, R4 ;  /* 0x0000000400077309 */ /* 0x000e220000000000 */
[----:B--2---:R-:W0:Y:S02]  /*1a950*/  SHFL.IDX PT, R0, R3, R0, 0x1f ;  /* 0x00001f0003007589 */ /* 0x004e2400000e0000 */
[----:B0-----:R-:W-:Y:S01]  /*1a960*/  IADD3 R16, R0, UR40, R7 ;  /* 0x0000002800107c10 */ /* 0x001fe2000fffe007 */
[----:B------:R-:W-:Y:S06]  /*1a970*/  BRA `(.L_x_690) ;  /* 0x0000003000047947 */ /* 0x000fec0003800000 */
.L_x_689:
[----:B------:R-:W1:Y:S01]  /*1a980*/  S2R R0, SR_CgaCtaId ;  /* 0x0000000000007919 */ /* 0x000e620000008800 */
[----:B------:R-:W-:-:S04]  /*1a990*/  MOV R2, 0x400 ;  /* 0x0000040000027802 */ /* 0x000fc80000000f00 */
[----:B-1----:R-:W-:-:S04]  /*1a9a0*/  LEA R3, R0, R2, 0x18 ;  /* 0x0000000200037211 */ /* 0x002fc800078ec0ff */
[----:B------:R-:W-:Y:S01]  /*1a9b0*/  IADD3 R0, R3, 0x1c400, RZ ;  /* 0x0001c40003007810 */ /* 0x000fe20007ffe0ff */
[----:B------:R1:W-:Y:S03]  /*1a9c0*/  STL [R1+0x20], R3 ;  /* 0x0000200301007387 */ /* 0x0003e60000100800 */
[----:B------:R-:W-:-:S13]  /*1a9d0*/  LOP3.LUT P0, RZ, R0, 0x3ff, RZ, 0xc0, !PT ;  /* 0x000003ff00ff7812 */ /* 0x000fda000780c0ff */
[----:B-1----:R-:W-:Y:S05]  /*1a9e0*/  @!P0 BRA `(.L_x_691) ;  /* 0x0000000000408947 */ /* 0x002fea0003800000 */
        /* <DEDUP_REMOVED lines=8> */
[----:B0-----:R-:W-:Y:S01]  /*1aa70*/  MOV R7, UR9 ;  /* 0x0000000900077c02 */ /* 0x001fe20008000f00 */
[----:B------:R-:W-:Y:S01]  /*1aa80*/  IMAD.U32 R10, RZ, RZ, UR4 ;  /* 0x00000004ff0a7e24 */ /* 0x000fe2000f8e00ff */
[----:B------:R-:W-:Y:S01]  /*1aa90*/  MOV R11, UR5 ;  /* 0x00000005000b7c02 */ /* 0x000fe20008000f00 */
[----:B-----5:R-:W-:Y:S01]  /*1aaa0*/  IMAD.MOV.U32 R8, RZ, RZ, 0x70 ;  /* 0x00000070ff087424 */ /* 0x020fe200078e00ff */
[----:B------:R-:W-:Y:S01]  /*1aab0*/  MOV R12, 0x1 ;  /* 0x00000001000c7802 */ /* 0x000fe20000000f00 */
[----:B------:R-:W-:-:S07]  /*1aac0*/  IMAD.MOV.U32 R13, RZ, RZ, RZ ;  /* 0x000000ffff0d7224 */ /* 0x000fce00078e00ff */
[----:B------:R-:W-:-:S07]  /*1aad0*/  LEPC R20, `(.L_x_691) ;  /* 0x000000001014794e */ /* 0x000fce0000000000 */
[----:B-1----:R-:W-:Y:S05]  /*1aae0*/  CALL.ABS.NOINC R2 ;  /* 0x0000000002007343 */ /* 0x002fea0003c00000 */
.L_x_691:
        /* <DEDUP_REMOVED lines=12> */
[----:B0-----:R-:W-:Y:S01]  /*1abb0*/  MOV R7, UR9 ;  /* 0x0000000900077c02 */ /* 0x001fe20008000f00 */
[----:B------:R-:W-:Y:S01]  /*1abc0*/  IMAD.U32 R10, RZ, RZ, UR4 ;  /* 0x00000004ff0a7e24 */ /* 0x000fe2000f8e00ff */
[----:B------:R-:W-:Y:S01]  /*1abd0*/  MOV R11, UR5 ;  /* 0x00000005000b7c02 */ /* 0x000fe20008000f00 */
[----:B-----5:R-:W-:Y:S01]  /*1abe0*/  IMAD.MOV.U32 R8, RZ, RZ, 0x70 ;  /* 0x00000070ff087424 */ /* 0x020fe200078e00ff */
[----:B------:R-:W-:Y:S01]  /*1abf0*/  MOV R12, 0x1 ;  /* 0x00000001000c7802 */ /* 0x000fe20000000f00 */
[----:B-1----:R-:W-:-:S07]  /*1ac00*/  IMAD.MOV.U32 R13, RZ, RZ, RZ ;  /* 0x000000ffff0d7224 */ /* 0x002fce00078e00ff */
[----:B------:R-:W-:-:S07]  /*1ac10*/  LEPC R20, `(.L_x_693) ;  /* 0x000000001014794e */ /* 0x000fce0000000000 */
[----:B--2---:R-:W-:Y:S05]  /*1ac20*/  CALL.ABS.NOINC R2 ;  /* 0x0000000002007343 */ /* 0x004fea0003c00000 */
.L_x_693:
[----:B------:R-:W-:Y:S01]  /*1ac30*/  MOV R2, 0x0 ;  /* 0x0000000000027802 */ /* 0x000fe20000000f00 */
[----:B------:R-:W-:Y:S01]  /*1ac40*/  ULDC.64 UR4, c[0x4][0x108] ;  /* 0x0100420000047ab9 */ /* 0x000fe20000000a00 */
[----:B------:R-:W-:Y:S01]  /*1ac50*/  ULDC.64 UR6, c[0x4][0x110] ;  /* 0x0100440000067ab9 */ /* 0x000fe20000000a00 */
[----:B------:R-:W-:Y:S01]  /*1ac60*/  ULDC.64 UR8, c[0x4][0x70] ;  /* 0x01001c0000087ab9 */ /* 0x000fe20000000a00 */
[----:B------:R-:W-:Y:S01]  /*1ac70*/  MOV R4, UR4 ;  /* 0x0000000400047c02 */ /* 0x000fe20008000f00 */
[----:B------:R-:W-:Y:S01]  /*1ac80*/  IMAD.U32 R5, RZ, RZ, UR5 ;  /* 0x00000005ff057e24 */ /* 0x000fe2000f8e00ff */
[----:B------:R-:W0:Y:S01]  /*1ac90*/  LDC.64 R2, c[0x4][R2] ;  /* 0x0100000002027b82 */ /* 0x000e220000000a00 */
[----:B------:R-:W-:Y:S01]  /*1aca0*/  MOV R6, UR6 ;  /* 0x0000000600067c02 */ /* 0x000fe20008000f00 */
[----:B------:R-:W-:Y:S01]  /*1acb0*/  IMAD.U32 R7, RZ, RZ, UR7 ;  /* 0x00000007ff077e24 */ /* 0x000fe2000f8e00ff */
[----:B------:R-:W-:Y:S01]  /*1acc0*/  MOV R10, UR8 ;  /* 0x00000008000a7c02 */ /* 0x000fe20008000f00 */
[----:B------:R-:W-:Y:S01]  /*1acd0*/  IMAD.U32 R11, RZ, RZ, UR9 ;  /* 0x00000009ff0b7e24 */ /* 0x000fe2000f8e00ff */
[----:B------:R-:W-:Y:S01]  /*1ace0*/  MOV R8, 0x70 ;  /* 0x0000007000087802 */ /* 0x000fe20000000f00 */
[----:B------:R-:W-:Y:S01]  /*1acf0*/  IMAD.MOV.U32 R12, RZ, RZ, 0x1 ;  /* 0x00000001ff0c7424 */ /* 0x000fe200078e00ff */
[----:B------:R-:W-:-:S07]  /*1ad00*/  MOV R13, RZ ;  /* 0x000000ff000d7202 */ /* 0x000fce0000000f00 */
[----:B------:R-:W-:-:S07]  /*1ad10*/  LEPC R20, `(.L_x_692) ;  /* 0x000000001014794e */ /* 0x000fce0000000000 */
[----:B0-----:R-:W-:Y:S05]  /*1ad20*/  CALL.ABS.NOINC R2 ;  /* 0x0000000002007343 */ /* 0x001fea0003c00000 */
.L_x_692:
[----:B------:R-:W2:Y:S01]  /*1ad30*/  LDL.LU R2, [R1+0x30] ;  /* 0x0000300001027983 */ /* 0x000ea20000300800 */
[----:B------:R-:W-:-:S03]  /*1ad40*/  ULDC.64 UR4, c[0x0][0x9f8] ;  /* 0x00027e0000047ab9 */ /* 0x000fc60000000a00 */
[----:B------:R-:W3:Y:S04]  /*1ad50*/  LDL.LU R0, [R1+0x34] ;  /* 0x0000340001007983 */ /* 0x000ee80000300800 */
[----:B------:R-:W4:Y:S04]  /*1ad60*/  LDL.LU R4, [R1+0x44] ;  /* 0x0000440001047983 */ /* 0x000f280000300800 */
[----:B------:R-:W4:Y:S01]  /*1ad70*/  LDL.LU R5, [R1+0x24] ;  /* 0x0000240001057983 */ /* 0x000f220000300800 */
[----:B------:R-:W-:-:S04]  /*1ad80*/  ISETP.NE.U32.AND P0, PT, RZ, UR4, PT ;  /* 0x00000004ff007c0c */ /* 0x000fc8000bf05070 */
[----:B------:R-:W-:Y:S01]  /*1ad90*/  ISETP.NE.AND.EX P0, PT, RZ, UR5, PT, P0 ;  /* 0x00000005ff007c0c */ /* 0x000fe2000bf05300 */
[----:B------:R-:W1:Y:S02]  /*1ada0*/  S2R R6, SR_TID.X ;  /* 0x0000000000067919 */ /* 0x000e640000002100 */
[----:B-1----:R-:W-:-:S04]  /*1adb0*/  LOP3.LUT R6, R6, 0x1f, RZ, 0xc0, !PT ;  /* 0x0000001f06067812 */ /* 0x002fc800078ec0ff */
        /* <DEDUP_REMOVED lines=8> */
[----:B----4-:R-:W-:-:S06]  /*1ae40*/  IMAD.MOV.U32 R0, RZ, RZ, R5 ;  /* 0x000000ffff007224 */ /* 0x010fcc00078e0005 */
[----:B------:R1:W5:Y:S01]  /*1ae50*/  @P0 LDG.E R0, desc[UR36][R2.64] ;  /* 0x0000002402000981 */ /* 0x000362000c1e1900 */
[----:B------:R-:W-:Y:S01]  /*1ae60*/  LEA R17, R17, R4, 0x7 ;  /* 0x0000000411117211 */ /* 0x000fe200078e38ff */
[----:B------:R-:W-:Y:S01]  /*1ae70*/  IMAD.MOV.U32 R4, RZ, RZ, R18 ;  /* 0x000000ffff047224 */ /* 0x000fe200078e0012 */
[----:B------:R-:W-:Y:S01]  /*1ae80*/  PLOP3.LUT P1, PT, P6, PT, PT, 0x8, 0x0 ;  /* 0x000000000000781c */ /* 0x000fe2000372e170 */
[----:B-1----:R-:W1:Y:S02]  /*1ae90*/  LDC R2, c[0x0][0x428] ;  /* 0x00010a00ff027b82 */ /* 0x002e640000000800 */
[----:B-1----:R-:W-:-:S13]  /*1aea0*/  ISETP.NE.AND P0, PT, R2, 0x1, PT ;  /* 0x000000010200780c */ /* 0x002fda0003f05270 */
[----:B------:R-:W1:Y:S08]  /*1aeb0*/  @P0 LDC R2, c[0x0][0x42c] ;  /* 0x00010b00ff020b82 */ /* 0x000e700000000800 */
[----:B------:R-:W2:Y:S01]  /*1aec0*/  @P0 LDC R3, c[0x0][0x430] ;  /* 0x00010c00ff030b82 */ /* 0x000ea20000000800 */
[----:B-1----:R-:W-:-:S05]  /*1aed0*/  @P0 IMAD.HI.U32 R2, R18, R2, RZ ;  /* 0x0000000212020227 */ /* 0x002fca00078e00ff */
[----:B--2---:R-:W-:Y:S02]  /*1aee0*/  @P0 SHF.R.U32.HI R4, RZ, R3, R2 ;  /* 0x00000003ff040219 */ /* 0x004fe40000011602 */
[----:B------:R-:W-:-:S04]  /*1aef0*/  ISETP.NE.U32.AND P0, PT, RZ, UR4, PT ;  /* 0x00000004ff007c0c */ /* 0x000fc8000bf05070 */
[----:B------:R-:W-:-:S04]  /*1af00*/  ISETP.NE.AND.EX P0, PT, RZ, UR5, PT, P0 ;  /* 0x00000005ff007c0c */ /* 0x000fc8000bf05300 */
[----:B------:R-:W-:-:S09]  /*1af10*/  SEL R2, R5, RZ, !P0 ;  /* 0x000000ff05027207 */ /* 0x000fd20004000000 */
.L_x_694:
        /* <DEDUP_REMOVED lines=9> */
[----:B-1----:R-:W-:Y:S05]  /*1afb0*/  @P1 BRA.U.ANY `(.L_x_694) ;  /* 0xfffffffd00d81947 */ /* 0x002fea000393ffff */
[----:B------:R-:W1:Y:S01]  /*1afc0*/  S2R R3, SR_TID.X ;  /* 0x0000000000037919 */ /* 0x000e620000002100 */
[----:B------:R-:W-:Y:S01]  /*1afd0*/  UMOV UR4, 0x40 ;  /* 0x0000004000047882 */ /* 0x000fe20000000000 */
[----:B-1----:R-:W-:-:S04]  /*1afe0*/  LOP3.LUT R3, R3, 0x1f, RZ, 0xc0, !PT ;  /* 0x0000001f03037812 */ /* 0x002fc800078ec0ff */
[----:B------:R-:W-:-:S04]  /*1aff0*/  ISETP.NE.AND P2, PT, R3, RZ, PT ;  /* 0x000000ff0300720c */ /* 0x000fc80003f45270 */
[----:B------:R-:W-:-:S09]  /*1b000*/  PLOP3.LUT P1, PT, P2, PT, PT, 0x8, 0x0 ;  /* 0x000000000000781c */ /* 0x000fd2000172e170 */
[----:B------:R-:W-:-:S05]  /*1b010*/  VOTEU.ALL UP0, P2 ;  /* 0x00000000003f7886 */ /* 0x000fca0001000000 */
.L_x_695:
        /* <DEDUP_REMOVED lines=15> */
.L_x_696:
        /* <DEDUP_REMOVED lines=9> */
[----:B0----5:R-:W0:Y:S01]  /*1b1a0*/  LDC.64 R8, c[0x0][0x3f8] ;  /* 0x0000fe00ff087b82 */ /* 0x021e220000000a00 */
[----:B------:R-:W-:Y:S02]  /*1b1b0*/  ULDC.64 UR4, c[0x0][0xa08] ;  /* 0x0002820000047ab9 */ /* 0x000fe40000000a00 */
[----:B0-----:R-:W-:Y:S01]  /*1b1c0*/  LOP3.LUT P0, RZ, R8, UR4, RZ, 0xfc, !PT ;  /* 0x0000000408ff7c12 */ /* 0x001fe2000f80fcff */
[----:B------:R-:W-:-:S03]  /*1b1d0*/  UMOV UR4, 0xffffffff ;  /* 0xffffffff00047882 */ /* 0x000fc60000000000 */
[----:B------:R-:W-:-:S04]  /*1b1e0*/  LOP3.LUT P0, RZ, R9, UR5, RZ, 0xfc, P0 ;  /* 0x0000000509ff7c12 */ /* 0x000fc8000800fcff */
[----:B------:R-:W-:Y:S01]  /*1b1f0*/  SEL R5, R0, RZ, !P0 ;  /* 0x000000ff00057207 */ /* 0x000fe20004000000 */
[----:B------:R-:W-:Y:S08]  /*1b200*/  BRA.DIV UR4, `(.L_x_697) ;  /* 0x0000004204087947 */ /* 0x000ff0000b800000 */
.L_x_809:
[----:B------:R-:W2:Y:S01]  /*1b210*/  LDL R3, [R1+0x2c] ;  /* 0x00002c0001037983 */ /* 0x000ea20000100800 */
[----:B------:R-:W-:Y:S01]  /*1b220*/  UMOV UR4, 0xffffffff ;  /* 0xffffffff00047882 */ /* 0x000fe20000000000 */
[----:B------:R-:W-:Y:S02]  /*1b230*/  SHF.R.S32.HI R12, RZ, 0x1f, R0 ;  /* 0x0000001fff0c7819 */ /* 0x000fe40000011400 */
[----:B--2---:R-:W-:Y:S01]  /*1b240*/  IADD3 R3, R3, -0x1, RZ ;  /* 0xffffffff03037810 */ /* 0x004fe20007ffe0ff */
[----:B------:R-:W-:Y:S06]  /*1b250*/  BRA.DIV UR4, `(.L_x_698) ;  /* 0x0000004204287947 */ /* 0x000fec000b800000 */
[----:B------:R-:W-:-:S13]  /*1b260*/  ELECT P6, URZ, PT ;  /* 0x00000000003f782f */ /* 0x000fda00038c0000 */
.L_x_812:
        /* <DEDUP_REMOVED lines=8> */
[----:B0-----:R-:W-:-:S13]  /*1b2f0*/  ISETP.NE.AND P0, PT, R10, 0x1, PT ;  /* 0x000000010a00780c */ /* 0x001fda0003f05270 */
[----:B------:R-:W0:Y:S02]  /*1b300*/  @P0 LDC.64 R6, c[0x0][0x420] ;  /* 0x00010800ff060b82 */ /* 0x000e240000000a00 */
[----:B0-----:R-:W-:-:S05]  /*1b310*/  @P0 IMAD.HI.U32 R6, R3, R6, RZ ;  /* 0x0000000603060227 */ /* 0x001fca00078e00ff */
[----:B------:R-:W-:-:S04]  /*1b320*/  @P0 SHF.R.U32.HI R5, RZ, R7, R6 ;  /* 0x00000007ff050219 */ /* 0x000fc80000011606 */
[----:B------:R-:W-:-:S05]  /*1b330*/  IADD3 R6, -R5, RZ, RZ ;  /* 0x000000ff05067210 */ /* 0x000fca0007ffe1ff */
[----:B------:R-:W-:Y:S02]  /*1b340*/  IMAD R7, R10, R6, R3 ;  /* 0x000000060a077224 */ /* 0x000fe400078e0203 */
[----:B------:R-:W-:-:S03]  /*1b350*/  IMAD R6, R12, UR4, RZ ;  /* 0x000000040c067c24 */ /* 0x000fc6000f8e02ff */
[----:B------:R0:W-:Y:S01]  /*1b360*/  STL [R1+0x10], R7 ;  /* 0x0000100701007387 */ /* 0x0001e20000100800 */
[----:B------:R-:W-:Y:S02]  /*1b370*/  IMAD R10, R0, UR5, R6 ;  /* 0x00000005000a7c24 */ /* 0x000fe4000f8e0206 */
[--C-:B------:R-:W-:Y:S01]  /*1b380*/  IMAD.MOV.U32 R6, RZ, RZ, R5.reuse ;  /* 0x000000ffff067224 */ /* 0x100fe200078e0005 */
[----:B0-----:R-:W-:-:S03]  /*1b390*/  SHF.R.S32.HI R7, RZ, 0x1f, R5 ;  /* 0x0000001fff077819 */ /* 0x001fc60000011405 */
[----:B------:R-:W-:-:S05]  /*1b3a0*/  IMAD.WIDE.U32 R6, R0, UR4, R6 ;  /* 0x0000000400067c25 */ /* 0x000fca000f8e0006 */
[----:B------:R-:W-:Y:S02]  /*1b3b0*/  IADD3 R5, R7, R10, RZ ;  /* 0x0000000a07057210 */ /* 0x000fe40007ffe0ff */
[----:B------:R-:W-:-:S04]  /*1b3c0*/  LEA R10, P0, R6, R8, 0x2 ;  /* 0x00000008060a7211 */ /* 0x000fc800078010ff */
[----:B------:R-:W-:-:S05]  /*1b3d0*/  LEA.HI.X R11, R6, R9, R5, 0x2, P0 ;  /* 0x00000009060b7211 */ /* 0x000fca00000f1405 */
[----:B------:R0:W5:Y:S04]  /*1b3e0*/  LDG.E R5, desc[UR36][R10.64] ;  /* 0x000000240a057981 */ /* 0x000168000c1e1900 */
.L_x_700:
        /* <DEDUP_REMOVED lines=9> */
.L_x_813:
[----:B------:R-:W1:Y:S02]  /*1b480*/  S2R R10, SR_TID.X ;  /* 0x00000000000a7919 */ /* 0x000e640000002100 */
[----:B-1----:R-:W-:-:S04]  /*1b490*/  LOP3.LUT R10, R10, 0x7f, RZ, 0xc0, !PT ;  /* 0x0000007f0a0a7812 */ /* 0x002fc800078ec0ff */
[----:B------:R-:W-:-:S13]  /*1b4a0*/  ISETP.NE.AND P0, PT, R10, RZ, PT ;  /* 0x000000ff0a00720c */ /* 0x000fda0003f05270 */
[----:B------:R-:W-:Y:S05]  /*1b4b0*/  @P0 BRA `(.L_x_702) ;  /* 0x00000000001c0947 */ /* 0x000fea0003800000 */
[----:B------:R-:W1:Y:S01]  /*1b4c0*/  S2R R10, SR_TID.X ;  /* 0x00000000000a7919 */ /* 0x000e620000002100 */
[----:B0-----:R-:W-:-:S04]  /*1b4d0*/  MOV R7, 0xc000 ;  /* 0x0000c00000077802 */ /* 0x001fc80000000f00 */
[----:B------:R2:W-:Y:S01]  /*1b4e0*/  SYNCS.ARRIVE.TRANS64 RZ, [R6+URZ+0x34830], R7 ;  /* 0x0348300706ff79a7 */ /* 0x0005e2000800003f */
[----:B-1----:R-:W-:-:S04]  /*1b4f0*/  LOP3.LUT R10, R10, 0x1f, RZ, 0xc0, !PT ;  /* 0x0000001f0a0a7812 */ /* 0x002fc800078ec0ff */
[----:B------:R-:W-:-:S13]  /*1b500*/  ISETP.NE.AND P1, PT, R10, RZ, PT ;  /* 0x000000ff0a00720c */ /* 0x000fda0003f25270 */
[----:B--2---:R-:W-:Y:S05]  /*1b510*/  @!P1 BRA `(.L_x_702) ;  /* 0x0000000000049947 */ /* 0x004fea0003800000 */
[----:B------:R-:W-:Y:S01]  /*1b520*/  BPT.TRAP 0x1 ;  /* 0x000000040000795c */ /* 0x000fe20000300000 */
.L_x_702:
        /* <DEDUP_REMOVED lines=34> */
.L_x_699:
        /* <DEDUP_REMOVED lines=39> */
[----:B--2---:R-:W-:-:S04]  /*1b9c0*/  IADD3 R11, R11, 0x1, RZ ;  /* 0x000000010b0b7810 */ /* 0x004fc80007ffe0ff */
[----:B------:R-:W-:Y:S01]  /*1b9d0*/  LEA.HI R2, R11, R11, RZ, 0x1 ;  /* 0x0000000b0b027211 */ /* 0x000fe200078f08ff */
[----:B------:R0:W-:Y:S03]  /*1b9e0*/  STL [R1+0x3c], R11 ;  /* 0x00003c0b01007387 */ /* 0x0001e60000100800 */
[----:B------:R-:W-:-:S05]  /*1b9f0*/  LOP3.LUT R2, R2, 0xfffffffe, RZ, 0xc0, !PT ;  /* 0xfffffffe02027812 */ /* 0x000fca00078ec0ff */
[----:B------:R-:W-:-:S05]  /*1ba00*/  IMAD.IADD R2, R11, 0x1, -R2 ;  /* 0x000000010b027824 */ /* 0x000fca00078e0a02 */
[----:B------:R-:W-:-:S04]  /*1ba10*/  SHF.L.U32 R2, R2, 0x1f, RZ ;  /* 0x0000001f02027819 */ /* 0x000fc800000006ff */
[----:B------:R-:W1:Y:S02]  /*1ba20*/  SYNCS.PHASECHK.TRANS64.TRYWAIT P0, [R7+URZ+0x34820], R2 ;  /* 0x03482002070075a7 */ /* 0x000e64000800017f */
[----:B01----:R-:W-:Y:S05]  /*1ba30*/  @!P0 BRA `(.L_x_704) ;  /* 0x0000003800648947 */ /* 0x003fea0003800000 */
.L_x_814:
[----:B------:R-:W-:Y:S05]  /*1ba40*/  BSYNC B0 ;  /* 0x0000000000007941 */ /* 0x000fea0003800000 */
.L_x_703:
        /* <DEDUP_REMOVED lines=8> */
[----:B------:R-:W-:-:S04]  /*1bad0*/  VIADDMNMX R14, R14, R2, 0xffffffff, !PT ;  /* 0xffffffff0e0e7446 */ /* 0x000fc80007800102 */
[C---:B------:R-:W-:Y:S01]  /*1bae0*/  IADD3 R2, R6.reuse, R14, RZ ;  /* 0x0000000e06027210 */ /* 0x040fe20007ffe0ff */
[----:B------:R-:W-:-:S03]  /*1baf0*/  VIADD R6, R6, 0xfffffffe ;  /* 0xfffffffe06067836 */ /* 0x000fc60000000000 */
[----:B------:R-:W-:-:S04]  /*1bb00*/  LOP3.LUT R2, R2, 0x1, RZ, 0xc0, !PT ;  /* 0x0000000102027812 */ /* 0x000fc800078ec0ff */
[----:B------:R-:W-:-:S13]  /*1bb10*/  ISETP.NE.U32.AND P0, PT, R2, 0x1, PT ;  /* 0x000000010200780c */ /* 0x000fda0003f05070 */
[----:B------:R-:W-:Y:S05]  /*1bb20*/  @P0 BRA `(.L_x_708) ;  /* 0x00000008001c0947 */ /* 0x000fea0003800000 */
[----:B------:R-:W2:Y:S04]  /*1bb30*/  LDL R10, [R1] ;  /* 0x00000000010a7983 */ /* 0x000ea80000100800 */
[----:B------:R-:W3:Y:S01]  /*1bb40*/  LDL R7, [R1+0xc] ;  /* 0x00000c0001077983 */ /* 0x000ee20000100800 */
[----:B------:R-:W-:Y:S01]  /*1bb50*/  BSSY B2, `(.L_x_709) ;  /* 0x0000080000027945 */ /* 0x000fe20003800000 */
[----:B--2---:R-:W-:-:S04]  /*1bb60*/  IADD3 R13, R10, 0x1, RZ ;  /* 0x000000010a0d7810 */ /* 0x004fc80007ffe0ff */
        /* <DEDUP_REMOVED lines=10> */
[----:B------:R-:W-:Y:S01]  /*1bc10*/  MOV R2, R6 ;  /* 0x0000000600027202 */ /* 0x000fe20000000f00 */
[----:B------:R-:W-:Y:S02]  /*1bc20*/  ULDC.64 UR4, c[0x0][0x408] ;  /* 0x0001020000047ab9 */ /* 0x000fe40000000a00 */
[----:B------:R-:W-:-:S04]  /*1bc30*/  IMAD R7, R12, UR4, RZ ;  /* 0x000000040c077c24 */ /* 0x000fc8000f8e02ff */
[----:B------:R-:W-:Y:S01]  /*1bc40*/  IMAD R7, R0, UR5, R7 ;  /* 0x0000000500077c24 */ /* 0x000fe2000f8e0207 */
[----:B0-----:R-:W-:-:S13]  /*1bc50*/  ISETP.NE.AND P0, PT, R17, 0x1, PT ;  /* 0x000000011100780c */ /* 0x001fda0003f05270 */
[----:B------:R-:W0:Y:S02]  /*1bc60*/  @P0 LDC.64 R10, c[0x0][0x420] ;  /* 0x00010800ff0a0b82 */ /* 0x000e240000000a00 */
[----:B0-----:R-:W-:-:S05]  /*1bc70*/  @P0 IMAD.HI.U32 R10, R6, R10, RZ ;  /* 0x0000000a060a0227 */ /* 0x001fca00078e00ff */
[----:B------:R-:W-:-:S04]  /*1bc80*/  @P0 SHF.R.U32.HI R2, RZ, R11, R10 ;  /* 0x0000000bff020219 */ /* 0x000fc8000001160a */
[--C-:B------:R-:W-:Y:S01]  /*1bc90*/  SHF.R.S32.HI R11, RZ, 0x1f, R2.reuse ;  /* 0x0000001fff0b7819 */ /* 0x100fe20000011402 */
[--C-:B------:R-:W-:Y:S02]  /*1bca0*/  IMAD.MOV.U32 R10, RZ, RZ, R2.reuse ;  /* 0x000000ffff0a7224 */ /* 0x100fe400078e0002 */
[----:B------:R-:W-:Y:S02]  /*1bcb0*/  IMAD.MOV R2, RZ, RZ, -R2 ;  /* 0x000000ffff027224 */ /* 0x000fe400078e0a02 */
[----:B------:R-:W-:-:S04]  /*1bcc0*/  IMAD.WIDE.U32 R10, R0, UR4, R10 ;  /* 0x00000004000a7c25 */ /* 0x000fc8000f8e000a */
[----:B------:R-:W-:Y:S01]  /*1bcd0*/  IMAD R6, R17, R2, R6 ;  /* 0x0000000211067224 */ /* 0x000fe200078e0206 */
[----:B------:R-:W-:Y:S02]  /*1bce0*/  IADD3 R7, R7, R11, RZ ;  /* 0x0000000b07077210 */ /* 0x000fe40007ffe0ff */
[----:B------:R-:W-:-:S04]  /*1bcf0*/  LEA R8, P0, R10, R8, 0x2 ;  /* 0x000000080a087211 */ /* 0x000fc800078010ff */
[----:B------:R-:W-:-:S05]  /*1bd00*/  LEA.HI.X R9, R10, R9, R7, 0x2, P0 ;  /* 0x000000090a097211 */ /* 0x000fca00000f1407 */
[----:B------:R0:W5:Y:S04]  /*1bd10*/  LDG.E R2, desc[UR36][R8.64] ;  /* 0x0000002408027981 */ /* 0x000168000c1e1900 */
.L_x_711:
[----:B0-----:R-:W0:Y:S01]  /*1bd20*/  S2R R8, SR_CgaCtaId ;  /* 0x0000000000087919 */ /* 0x001e220000008800 */
[----:B------:R-:W-:-:S04]  /*1bd30*/  MOV R7, 0x400 ;  /* 0x0000040000077802 */ /* 0x000fc80000000f00 */
[----:B0-----:R-:W-:Y:S02]  /*1bd40*/  LEA R7, R8, R7, 0x18 ;  /* 0x0000000708077211 */ /* 0x001fe400078ec0ff */
[----:B------:R-:W-:Y:S02]  /*1bd50*/  SHF.L.U32 R8, R15, 0x1f, RZ ;  /* 0x0000001f0f087819 */ /* 0x000fe400000006ff */
[----:B------:R-:W-:-:S04]  /*1bd60*/  LEA R7, R13, R7, 0x3 ;  /* 0x000000070d077211 */ /* 0x000fc800078e18ff */
[----:B------:R-:W0:Y:S02]  /*1bd70*/  SYNCS.PHASECHK.TRANS64.TRYWAIT P0, [R7+URZ+0x34840], R8 ;  /* 0x03484008070075a7 */ /* 0x000e24000800017f */
[----:B0-----:R-:W-:Y:S05]  /*1bd80*/  @!P0 BRA `(.L_x_712) ;  /* 0x0000003400b08947 */ /* 0x001fea0003800000 */
.L_x_815:
        /* <DEDUP_REMOVED lines=11> */
.L_x_713:
[----:B------:R-:W2:Y:S04]  /*1be40*/  LDL R17, [R1+0x8] ;  /* 0x0000080001117983 */ /* 0x000ea80000100800 */
[----:B0-----:R-:W3:Y:S01]  /*1be50*/  LDL.LU R8, [R1+0xc] ;  /* 0x00000c0001087983 */ /* 0x001ee20000300800 */
        /* <DEDUP_REMOVED lines=16> */
[----:B------:R-:W-:Y:S02]  /*1bf60*/  UIADD3 UR15, UR8, 0x20400, URZ ;  /* 0x00020400080f7890 */ /* 0x000fe4000fffe03f */
[----:B------:R-:W-:Y:S01]  /*1bf70*/  UIADD3 UR16, UR8, 0x24400, URZ ;  /* 0x0002440008107890 */ /* 0x000fe2000fffe03f */
[----:B------:R-:W-:Y:S02]  /*1bf80*/  UMOV UR18, 0x40 ;  /* 0x0000004000127882 */ /* 0x000fe40000000000 */
[----:B------:R-:W-:Y:S01]  /*1bf90*/  UMOV UR8, UR14 ;  /* 0x0000000e00087c82 */ /* 0x000fe20008000000 */
[----:B------:R-:W-:Y:S01]  /*1bfa0*/  UMOV UR17, 0x80 ;  /* 0x0000008000117882 */ /* 0x000fe20000000000 */
[----:B--2---:R-:W-:-:S13]  /*1bfb0*/  R2UR UR5, R17 ;  /* 0x00000000110572ca */ /* 0x004fda00000e0000 */
[----:B------:R-:W-:Y:S02]  /*1bfc0*/  ULEA UR11, UR11, UR5, 0x7 ;  /* 0x000000050b0b7291 */ /* 0x000fe4000f8e383f */
[----:B------:R-:W-:Y:S01]  /*1bfd0*/  UIADD3.X UR5, URZ, UR39, URZ, UP0, !UPT ;  /* 0x000000273f057290 */ /* 0x000fe200087fe43f */
[----:B---3--:R-:W-:Y:S02]  /*1bfe0*/  SHF.L.U32 R8, R8, 0x1f, RZ ;  /* 0x0000001f08087819 */ /* 0x008fe400000006ff */
[----:B----4-:R-:W-:-:S06]  /*1bff0*/  LEA R7, R9, R10, 0x3 ;  /* 0x0000000a09077211 */ /* 0x010fcc00078e18ff */
        /* <DEDUP_REMOVED lines=9> */
.L_x_816:
[----:B------:R-:W2:Y:S01]  /*1c090*/  LDL R9, [R1+0x28] ;  /* 0x0000280001097983 */ /* 0x000ea20000100800 */
[----:B------:R-:W1:Y:S02]  /*1c0a0*/  S2R R10, SR_TID.X ;  /* 0x00000000000a7919 */ /* 0x000e640000002100 */
[----:B-1----:R-:W-:-:S04]  /*1c0b0*/  LOP3.LUT R10, R10, 0x7f, RZ, 0xc0, !PT ;  /* 0x0000007f0a0a7812 */ /* 0x002fc800078ec0ff */
[----:B------:R-:W-:-:S13]  /*1c0c0*/  ISETP.NE.AND P0, PT, R10, RZ, PT ;  /* 0x000000ff0a00720c */ /* 0x000fda0003f05270 */
[----:B0-----:R-:W-:-:S04]  /*1c0d0*/  @!P0 IMAD.MOV.U32 R8, RZ, RZ, 0x8000 ;  /* 0x00008000ff088424 */ /* 0x001fc800078e00ff */
[----:B------:R2:W-:Y:S02]  /*1c0e0*/  @!P0 SYNCS.ARRIVE.TRANS64 RZ, [R7+URZ+0x34850], R8 ;  /* 0x0348500807ff89a7 */ /* 0x0005e4000800003f */
[----:B--2---:R-:W-:-:S04]  /*1c0f0*/  PRMT R8, R9, 0x9910, RZ ;  /* 0x0000991009087816 */ /* 0x004fc800000000ff */
[----:B------:R-:W-:-:S13]  /*1c100*/  ISETP.NE.AND P0, PT, R8, 0x2, PT ;  /* 0x000000020800780c */ /* 0x000fda0003f05270 */
[----:B------:R-:W-:Y:S05]  /*1c110*/  @P0 BRA `(.L_x_715) ;  /* 0x0000000000040947 */ /* 0x000fea0003800000 */
[----:B------:R-:W-:Y:S01]  /*1c120*/  BPT.TRAP 0x1 ;  /* 0x000000040000795c */ /* 0x000fe20000300000 */
.L_x_715:
[----:B------:R-:W2:Y:S02]  /*1c130*/  LDL R8, [R1+0x18] ;  /* 0x0000180001087983 */ /* 0x000ea40000100800 */
[----:B--2---:R-:W-:-:S13]  /*1c140*/  LOP3.LUT P0, RZ, R8, 0x40, RZ, 0xc0, !PT ;  /* 0x0000004008ff7812 */ /* 0x004fda000780c0ff */
[----:B------:R-:W-:Y:S05]  /*1c150*/  @P0 BRA `(.L_x_716) ;  /* 0x0000000000040947 */ /* 0x000fea0003800000 */
[----:B------:R-:W-:Y:S01]  /*1c160*/  BPT.TRAP 0x1 ;  /* 0x000000040000795c */ /* 0x000fe20000300000 */
.L_x_716:
[----:B------:R-:W2:Y:S01]  /*1c170*/  LDL.LU R17, [R1+0x10] ;  /* 0x0000100001117983 */ /* 0x000ea20000300800 */
[----:B------:R-:W-:-:S03]  /*1c180*/  MOV R10, 0x400 ;  /* 0x00000400000a7802 */ /* 0x000fc60000000f00 */
[----:B------:R-:W3:Y:S04]  /*1c190*/  LDL.LU R8, [R1] ;  /* 0x0000000001087983 */ /* 0x000ee80000300800 */
        /* <DEDUP_REMOVED lines=13> */
[----:B--2---:R-:W-:Y:S02]  /*1c270*/  R2UR UR11, R17 ;  /* 0x00000000110b72ca */ /* 0x004fe400000e0000 */
[----:B---3--:R-:W-:Y:S02]  /*1c280*/  LEA R8, R8, R10, 0xf ;  /* 0x0000000a08087211 */ /* 0x008fe400078e78ff */
[----:B----4-:R-:W-:-:S02]  /*1c290*/  R2UR UR5, R9 ;  /* 0x00000000090572ca */ /* 0x010fc400000e0000 */
[----:B------:R-:W-:-:S11]  /*1c2a0*/  R2UR UR6, R8 ;  /* 0x00000000080672ca */ /* 0x000fd600000e0000 */
[----:B------:R-:W-:Y:S02]  /*1c2b0*/  ULEA UR11, UR11, UR5, 0x7 ;  /* 0x000000050b0b7291 */ /* 0x000fe4000f8e383f */
        /* <DEDUP_REMOVED lines=9> */
.L_x_710:
[----:B------:R-:W-:Y:S05]  /*1c350*/  BSYNC B2 ;  /* 0x0000000000027941 */ /* 0x000fea0003800000 */
.L_x_709:
[----:B------:R-:W2:Y:S04]  /*1c360*/  LDL.LU R2, [R1+0x2c] ;  /* 0x00002c0001027983 */ /* 0x000ea80000300800 */
[----:B------:R0:W-:Y:S04]  /*1c370*/  STL [R1], R13 ;  /* 0x0000000d01007387 */ /* 0x0001e80000100800 */
[----:B------:R0:W-:Y:S02]  /*1c380*/  STL [R1+0xc], R15 ;  /* 0x00000c0f01007387 */ /* 0x0001e40000100800 */
[----:B0-2---:R-:W-:-:S07]  /*1c390*/  IADD3 R6, R2, -0x3, RZ ;  /* 0xfffffffd02067810 */ /* 0x005fce0007ffe0ff */
.L_x_708:
[----:B------:R-:W-:Y:S05]  /*1c3a0*/  BSYNC B1 ;  /* 0x0000000000017941 */ /* 0x000fea0003800000 */
.L_x_707:
[----:B------:R-:W-:-:S05]  /*1c3b0*/  IMAD.MOV R14, RZ, RZ, -R14 ;  /* 0x000000ffff0e7224 */ /* 0x000fca00078e0a0e */
[----:B------:R-:W-:-:S13]  /*1c3c0*/  ISETP.NE.AND P0, PT, R3, R14, PT ;  /* 0x0000000e0300720c */ /* 0x000fda0003f05270 */
[----:B------:R-:W-:Y:S05]  /*1c3d0*/  @!P0 BRA `(.L_x_706) ;  /* 0x0000001000248947 */ /* 0x000fea0003800000 */
[----:B------:R-:W-:-:S07]  /*1c3e0*/  MOV R10, R5 ;  /* 0x00000005000a7202 */ /* 0x000fce0000000f00 */
.L_x_733:
[----:B------:R-:W2:Y:S04]  /*1c3f0*/  LDL R3, [R1] ;  /* 0x0000000001037983 */ /* 0x000ea80000100800 */
[----:B------:R-:W3:Y:S01]  /*1c400*/  LDL R2, [R1+0xc] ;  /* 0x00000c0001027983 */ /* 0x000ee20000100800 */
[----:B------:R-:W-:Y:S05]  /*1c410*/  YIELD ;  /* 0x0000000000007946 */ /* 0x000fea0003800000 */
[----:B------:R-:W-:Y:S01]  /*1c420*/  BSSY B1, `(.L_x_717) ;  /* 0x0000080000017945 */ /* 0x000fe20003800000 */
[----:B--2---:R-:W-:-:S05]  /*1c430*/  VIADD R7, R3, 0x1 ;  /* 0x0000000103077836 */ /* 0x004fca0000000000 */
[----:B------:R-:W-:-:S04]  /*1c440*/  ISETP.NE.AND P0, PT, R7, 0x2, PT ;  /* 0x000000020700780c */ /* 0x000fc80003f05270 */
[----:B------:R-:W-:Y:S02]  /*1c450*/  SEL R8, RZ, 0x1, P0 ;  /* 0x00000001ff087807 */ /* 0x000fe40000000000 */
[----:B------:R-:W-:Y:S02]  /*1c460*/  SEL R7, R7, RZ, P0 ;  /* 0x000000ff07077207 */ /* 0x000fe40000000000 */
[----:B---3--:R-:W-:Y:S01]  /*1c470*/  LOP3.LUT R8, R2, R8, RZ, 0x3c, !PT ;  /* 0x0000000802087212 */ /* 0x008fe200078e3cff */
[----:B0-----:R-:W-:Y:S06]  /*1c480*/  @!P6 BRA `(.L_x_718) ;  /* 0x0000000400e4e947 */ /* 0x001fec0003800000 */
[----:B------:R-:W-:Y:S01]  /*1c490*/  ULDC.64 UR4, c[0x0][0x3f8] ;  /* 0x0000fe0000047ab9 */ /* 0x000fe20000000a00 */
[----:B------:R-:W-:Y:S02]  /*1c4a0*/  MOV R9, R6 ;  /* 0x0000000600097202 */ /* 0x000fe40000000f00 */
[----:B------:R-:W-:-:S04]  /*1c4b0*/  ISETP.NE.U32.AND P0, PT, RZ, UR4, PT ;  /* 0x00000004ff007c0c */ /* 0x000fc8000bf05070 */
[----:B------:R-:W-:-:S13]  /*1c4c0*/  ISETP.NE.AND.EX P0, PT, RZ, UR5, PT, P0 ;  /* 0x00000005ff007c0c */ /* 0x000fda000bf05300 */
[----:B------:R-:W-:Y:S05]  /*1c4d0*/  @!P0 BRA `(.L_x_719) ;  /* 0x0000000000448947 */ /* 0x000fea0003800000 */
[----:B------:R-:W0:Y:S01]  /*1c4e0*/  LDC R10, c[0x0][0x41c] ;  /* 0x00010700ff0a7b82 */ /* 0x000e220000000800 */
[----:B------:R-:W-:Y:S01]  /*1c4f0*/  ULDC.64 UR6, c[0x0][0x408] ;  /* 0x0001020000067ab9 */ /* 0x000fe20000000a00 */
[----:B0-----:R-:W-:-:S13]  /*1c500*/  ISETP.NE.AND P0, PT, R10, 0x1, PT ;  /* 0x000000010a00780c */ /* 0x001fda0003f05270 */
[----:B------:R-:W0:Y:S02]  /*1c510*/  @P0 LDC.64 R2, c[0x0][0x420] ;  /* 0x00010800ff020b82 */ /* 0x000e240000000a00 */
[----:B0-----:R-:W-:-:S04]  /*1c520*/  @P0 IMAD.HI.U32 R9, R6, R2, RZ ;  /* 0x0000000206090227 */ /* 0x001fc800078e00ff */
[----:B------:R-:W-:Y:S01]  /*1c530*/  IMAD.MOV.U32 R2, RZ, RZ, R6 ;  /* 0x000000ffff027224 */ /* 0x000fe200078e0006 */
[----:B------:R-:W-:-:S04]  /*1c540*/  @P0 SHF.R.U32.HI R2, RZ, R3, R9 ;  /* 0x00000003ff020219 */ /* 0x000fc80000011609 */
[----:B------:R-:W-:Y:S02]  /*1c550*/  IADD3 R9, -R2, RZ, RZ ;  /* 0x000000ff02097210 */ /* 0x000fe40007ffe1ff */
[----:B------:R-:W-:-:S03]  /*1c560*/  SHF.R.S32.HI R3, RZ, 0x1f, R2 ;  /* 0x0000001fff037819 */ /* 0x000fc60000011402 */
[----:B------:R-:W-:Y:S02]  /*1c570*/  IMAD R9, R10, R9, R6 ;  /* 0x000000090a097224 */ /* 0x000fe400078e0206 */
[----:B------:R-:W-:Y:S02]  /*1c580*/  IMAD R10, R12, UR6, RZ ;  /* 0x000000060c0a7c24 */ /* 0x000fe4000f8e02ff */
[----:B------:R-:W-:-:S04]  /*1c590*/  IMAD.WIDE.U32 R2, R0, UR6, R2 ;  /* 0x0000000600027c25 */ /* 0x000fc8000f8e0002 */
[----:B------:R-:W-:-:S04]  /*1c5a0*/  IMAD R10, R0, UR7, R10 ;  /* 0x00000007000a7c24 */ /* 0x000fc8000f8e020a */
[----:B------:R-:W-:Y:S01]  /*1c5b0*/  IMAD.IADD R3, R10, 0x1, R3 ;  /* 0x000000010a037824 */ /* 0x000fe200078e0203 */
[----:B------:R-:W-:-:S04]  /*1c5c0*/  LEA R10, P0, R2, UR4, 0x2 ;  /* 0x00000004020a7c11 */ /* 0x000fc8000f8010ff */
[----:B------:R-:W-:-:S05]  /*1c5d0*/  LEA.HI.X R11, R2, UR5, R3, 0x2, P0 ;  /* 0x00000005020b7c11 */ /* 0x000fca00080f1403 */
[----:B------:R0:W5:Y:S04]  /*1c5e0*/  LDG.E R10, desc[UR36][R10.64] ;  /* 0x000000240a0a7981 */ /* 0x000168000c1e1900 */
.L_x_719:
[----:B------:R-:W1:Y:S01]  /*1c5f0*/  S2R R3, SR_CgaCtaId ;  /* 0x0000000000037919 */ /* 0x000e620000008800 */
[----:B------:R-:W-:-:S04]  /*1c600*/  MOV R2, 0x400 ;  /* 0x0000040000027802 */ /* 0x000fc80000000f00 */
[----:B-1----:R-:W-:Y:S02]  /*1c610*/  LEA R2, R3, R2, 0x18 ;  /* 0x0000000203027211 */ /* 0x002fe400078ec0ff */
[----:B------:R-:W-:Y:S02]  /*1c620*/  SHF.L.U32 R3, R8, 0x1f, RZ ;  /* 0x0000001f08037819 */ /* 0x000fe400000006ff */
[----:B------:R-:W-:-:S04]  /*1c630*/  LEA R2, R7, R2, 0x3 ;  /* 0x0000000207027211 */ /* 0x000fc800078e18ff */
[----:B------:R-:W1:Y:S02]  /*1c640*/  SYNCS.PHASECHK.TRANS64.TRYWAIT P0, [R2+URZ+0x34840], R3 ;  /* 0x03484003020075a7 */ /* 0x000e64000800017f */
[----:B-1----:R-:W-:Y:S05]  /*1c650*/  @!P0 BRA `(.L_x_720) ;  /* 0x0000002c00a48947 */ /* 0x002fea0003800000 */
.L_x_817:
        /* <DEDUP_REMOVED lines=11> */
.L_x_721:
        /* <DEDUP_REMOVED lines=37> */
.L_x_818:
        /* <DEDUP_REMOVED lines=10> */
.L_x_723:
[----:B------:R-:W2:Y:S02]  /*1ca00*/  LDL R3, [R1+0x18] ;  /* 0x0000180001037983 */ /* 0x000ea40000100800 */
[----:B--2---:R-:W-:-:S13]  /*1ca10*/  LOP3.LUT P0, RZ, R3, 0x40, RZ, 0xc0, !PT ;  /* 0x0000004003ff7812 */ /* 0x004fda000780c0ff */
[----:B------:R-:W-:Y:S05]  /*1ca20*/  @P0 BRA `(.L_x_724) ;  /* 0x0000000000040947 */ /* 0x000fea0003800000 */
[----:B------:R-:W-:Y:S01]  /*1ca30*/  BPT.TRAP 0x1 ;  /* 0x000000040000795c */ /* 0x000fe20000300000 */
.L_x_724:
        /* <DEDUP_REMOVED lines=30> */
.L_x_718:
[----:B------:R-:W-:Y:S05]  /*1cc20*/  BSYNC B1 ;  /* 0x0000000000017941 */ /* 0x000fea0003800000 */
.L_x_717:
[----:B------:R-:W-:Y:S01]  /*1cc30*/  IADD3 R3, R7, 0x1, RZ ;  /* 0x0000000107037810 */ /* 0x000fe20007ffe0ff */
[----:B------:R-:W-:Y:S03]  /*1cc40*/  BSSY B1, `(.L_x_725) ;  /* 0x000007f000017945 */ /* 0x000fe60003800000 */
        /* <DEDUP_REMOVED lines=24> */
[----:B------:R-:W-:-:S05]  /*1cdd0*/  IMAD.WIDE.U32 R2, R0, UR6, R2 ;  /* 0x0000000600027c25 */ /* 0x000fca000f8e0002 */
[----:B------:R-:W-:Y:S02]  /*1cde0*/  IADD3 R3, R10, R3, RZ ;  /* 0x000000030a037210 */ /* 0x000fe40007ffe0ff */
[----:B------:R-:W-:-:S04]  /*1cdf0*/  LEA R10, P0, R2, UR4, 0x2 ;  /* 0x00000004020a7c11 */ /* 0x000fc8000f8010ff */
[----:B------:R-:W-:-:S05]  /*1ce00*/  LEA.HI.X R11, R2, UR5, R3, 0x2, P0 ;  /* 0x00000005020b7c11 */ /* 0x000fca00080f1403 */
[----:B------:R1:W5:Y:S04]  /*1ce10*/  LDG.E R10, desc[UR36][R10.64] ;  /* 0x000000240a0a7981 */ /* 0x000368000c1e1900 */
.L_x_727:
[----:B------:R-:W2:Y:S01]  /*1ce20*/  S2R R3, SR_CgaCtaId ;  /* 0x0000000000037919 */ /* 0x000ea20000008800 */
[----:B------:R-:W-:-:S04]  /*1ce30*/  MOV R2, 0x400 ;  /* 0x0000040000027802 */ /* 0x000fc80000000f00 */
[----:B--2---:R-:W-:Y:S02]  /*1ce40*/  LEA R2, R3, R2, 0x18 ;  /* 0x0000000203027211 */ /* 0x004fe400078ec0ff */
[----:B------:R-:W-:-:S03]  /*1ce50*/  SHF.L.U32 R3, R13, 0x1f, RZ ;  /* 0x0000001f0d037819 */ /* 0x000fc600000006ff */
[----:B------:R-:W-:-:S04]  /*1ce60*/  IMAD R2, R14, 0x8, R2 ;  /* 0x000000080e027824 */ /* 0x000fc800078e0202 */
[----:B------:R-:W2:Y:S02]  /*1ce70*/  SYNCS.PHASECHK.TRANS64.TRYWAIT P0, [R2+URZ+0x34840], R3 ;  /* 0x03484003020075a7 */ /* 0x000ea4000800017f */
[----:B--2---:R-:W-:Y:S05]  /*1ce80*/  @!P0 BRA `(.L_x_728) ;  /* 0x0000002400c08947 */ /* 0x004fea0003800000 */
.L_x_819:
        /* <DEDUP_REMOVED lines=11> */
.L_x_729:
[----:B0-----:R-:W3:Y:S04]  /*1cf40*/  LDL R14, [R1] ;  /* 0x00000000010e7983 */ /* 0x001ee80000100800 */
[----:B------:R-:W4:Y:S01]  /*1cf50*/  LDL R13, [R1+0x8] ;  /* 0x00000800010d7983 */ /* 0x000f220000100800 */
[----:B--2---:R-:W-:Y:S01]  /*1cf60*/  MOV R3, 0x400 ;  /* 0x0000040000037802 */ /* 0x004fe20000000f00 */
[----:B------:R-:W-:Y:S01]  /*1cf70*/  UIADD3 UR4, UP0, UR38, 0x370, URZ ;  /* 0x0000037026047890 */ /* 0x000fe2000ff1e03f */
[----:B------:R-:W-:Y:S01]  /*1cf80*/  R2UR UR9, R2 ;  /* 0x00000000020972ca */ /* 0x000fe200000e0000 */
[----:B------:R-:W0:Y:S01]  /*1cf90*/  S2R R11, SR_CgaCtaId ;  /* 0x00000000000b7919 */ /* 0x000e220000008800 */
[----:B------:R-:W-:Y:S01]  /*1cfa0*/  R2UR UR11, R9 ;  /* 0x00000000090b72ca */ /* 0x000fe200000e0000 */
[----:B------:R-:W-:Y:S01]  /*1cfb0*/  UMOV UR10, URZ ;  /* 0x0000003f000a7c82 */ /* 0x000fe20008000000 */
[----:B------:R-:W-:Y:S01]  /*1cfc0*/  R2UR UR12, R4 ;  /* 0x00000000040c72ca */ /* 0x000fe200000e0000 */
[----:B------:R-:W-:Y:S01]  /*1cfd0*/  UMOV UR6, 0x0 ;  /* 0x0000000000067882 */ /* 0x000fe20000000000 */
[----:B-----5:R-:W-:Y:S01]  /*1cfe0*/  R2UR UR13, R10 ;  /* 0x000000000a0d72ca */ /* 0x020fe200000e0000 */
[----:B------:R-:W-:Y:S01]  /*1cff0*/  UMOV UR7, 0x14f00000 ;  /* 0x14f0000000077882 */ /* 0x000fe20000000000 */
[----:B------:R-:W-:Y:S01]  /*1d000*/  UMOV UR18, 0x40 ;  /* 0x0000004000127882 */ /* 0x000fe20000000000 */
[----:B------:R-:W-:Y:S01]  /*1d010*/  UMOV UR17, 0x80 ;  /* 0x0000008000117882 */ /* 0x000fe20000000000 */
[----:B------:R-:W-:-:S03]  /*1d020*/  SHF.L.U32 R8, R8, 0x1f, RZ ;  /* 0x0000001f08087819 */ /* 0x000fc600000006ff */
[----:B------:R-:W-:Y:S01]  /*1d030*/  UIADD3 UR9, UR9, 0x34830, URZ ;  /* 0x0003483009097890 */ /* 0x000fe2000fffe03f */
[----:B0-----:R-:W-:-:S05]  /*1d040*/  LEA R3, R11, R3, 0x18 ;  /* 0x000000030b037211 */ /* 0x001fca00078ec0ff */
[----:B---3--:R-:W-:Y:S01]  /*1d050*/  IMAD R2, R14, 0xc000, R3 ;  /* 0x0000c0000e027824 */ /* 0x008fe200078e0203 */
[----:B----4-:R-:W-:-:S04]  /*1d060*/  R2UR UR5, R13 ;  /* 0x000000000d0572ca */ /* 0x010fc800000e0000 */
[----:B------:R-:W-:Y:S01]  /*1d070*/  R2UR UR8, R2 ;  /* 0x00000000020872ca */ /* 0x000fe200000e0000 */
[----:B------:R-:W-:-:S08]  /*1d080*/  IMAD R2, R7, 0x8, R3 ;  /* 0x0000000807027824 */ /* 0x000fd000078e0203 */
[----:B------:R-:W-:-:S04]  /*1d090*/  ULEA UR11, UR11, UR5, 0x7 ;  /* 0x000000050b0b7291 */ /* 0x000fc8000f8e383f */
[----:B------:R-:W-:Y:S02]  /*1d0a0*/  UIADD3 UR14, UR8, 0x1c400, URZ ;  /* 0x0001c400080e7890 */ /* 0x000fe4000fffe03f */
[----:B------:R-:W-:Y:S02]  /*1d0b0*/  UIADD3.X UR5, URZ, UR39, URZ, UP0, !UPT ;  /* 0x000000273f057290 */ /* 0x000fe400087fe43f */
[----:B------:R-:W-:Y:S02]  /*1d0c0*/  UIADD3 UR15, UR8, 0x20400, URZ ;  /* 0x00020400080f7890 */ /* 0x000fe4000fffe03f */
[----:B------:R-:W-:-:S03]  /*1d0d0*/  UIADD3 UR16, UR8, 0x24400, URZ ;  /* 0x0002440008107890 */ /* 0x000fc6000fffe03f */
[----:B------:R-:W-:Y:S02]  /*1d0e0*/  UMOV UR8, UR14 ;  /* 0x0000000e00087c82 */ /* 0x000fe40008000000 */
[----:B------:R0:W-:Y:S02]  /*1d0f0*/  UTMALDG.4D [UR8], [UR4], desc[UR6] ;  /* 0x00000608040075b4 */ /* 0x0001e40008019000 */
        /* <DEDUP_REMOVED lines=8> */
.L_x_820:
[----:B------:R-:W2:Y:S01]  /*1d180*/  LDL R11, [R1+0x28] ;  /* 0x00002800010b7983 */ /* 0x000ea20000100800 */
[----:B------:R-:W1:Y:S02]  /*1d190*/  S2R R3, SR_TID.X ;  /* 0x0000000000037919 */ /* 0x000e640000002100 */
[----:B-1----:R-:W-:-:S04]  /*1d1a0*/  LOP3.LUT R3, R3, 0x7f, RZ, 0xc0, !PT ;  /* 0x0000007f03037812 */ /* 0x002fc800078ec0ff */
[----:B------:R-:W-:-:S13]  /*1d1b0*/  ISETP.NE.AND P0, PT, R3, RZ, PT ;  /* 0x000000ff0300720c */ /* 0x000fda0003f05270 */
[----:B------:R-:W-:-:S04]  /*1d1c0*/  @!P0 MOV R3, 0x8000 ;  /* 0x0000800000038802 */ /* 0x000fc80000000f00 */
[----:B------:R2:W-:Y:S02]  /*1d1d0*/  @!P0 SYNCS.ARRIVE.TRANS64 RZ, [R2+URZ+0x34850], R3 ;  /* 0x0348500302ff89a7 */ /* 0x0005e4000800003f */
[----:B--2---:R-:W-:-:S04]  /*1d1e0*/  PRMT R3, R11, 0x9910, RZ ;  /* 0x000099100b037816 */ /* 0x004fc800000000ff */
[----:B------:R-:W-:-:S13]  /*1d1f0*/  ISETP.NE.AND P0, PT, R3, 0x2, PT ;  /* 0x000000020300780c */ /* 0x000fda0003f05270 */
[----:B------:R-:W-:Y:S05]  /*1d200*/  @P0 BRA `(.L_x_731) ;  /* 0x0000000000040947 */ /* 0x000fea0003800000 */
[----:B------:R-:W-:Y:S01]  /*1d210*/  BPT.TRAP 0x1 ;  /* 0x000000040000795c */ /* 0x000fe20000300000 */
.L_x_731:
[----:B------:R-:W2:Y:S02]  /*1d220*/  LDL R3, [R1+0x18] ;  /* 0x0000180001037983 */ /* 0x000ea40000100800 */
[----:B--2---:R-:W-:-:S13]  /*1d230*/  LOP3.LUT P0, RZ, R3, 0x40, RZ, 0xc0, !PT ;  /* 0x0000004003ff7812 */ /* 0x004fda000780c0ff */
[----:B------:R-:W-:Y:S05]  /*1d240*/  @P0 BRA `(.L_x_732) ;  /* 0x0000000000040947 */ /* 0x000fea0003800000 */
[----:B------:R-:W-:Y:S01]  /*1d250*/  BPT.TRAP 0x1 ;  /* 0x000000040000795c */ /* 0x000fe20000300000 */
.L_x_732:
[----:B------:R-:W2:Y:S01]  /*1d260*/  LDL.LU R13, [R1+0x10] ;  /* 0x00001000010d7983 */ /* 0x000ea20000300800 */
[----:B0-----:R-:W-:-:S03]  /*1d270*/  MOV R8, 0x400 ;  /* 0x0000040000087802 */ /* 0x001fc60000000f00 */
[----:B------:R-:W3:Y:S01]  /*1d280*/  LDL R3, [R1+0x8] ;  /* 0x0000080001037983 */ /* 0x000ee20000100800 */
        /* <DEDUP_REMOVED lines=16> */
[----:B------:R-:W-:Y:S02]  /*1d390*/  MOV R5, R10 ;  /* 0x0000000a00057202 */ /* 0x000fe40000000f00 */
        /* <DEDUP_REMOVED lines=9> */
.L_x_726:
[----:B------:R-:W-:Y:S05]  /*1d430*/  BSYNC B1 ;  /* 0x0000000000017941 */ /* 0x000fea0003800000 */
.L_x_725:
[C---:B------:R-:W-:Y:S01]  /*1d440*/  ISETP.GT.AND P0, PT, R6.reuse, 0x1, PT ;  /* 0x000000010600780c */ /* 0x040fe20003f04270 */
[----:B------:R-:W-:-:S12]  /*1d450*/  VIADD R6, R6, 0xfffffffe ;  /* 0xfffffffe06067836 */ /* 0x000fd80000000000 */
[----:B------:R-:W-:Y:S05]  /*1d460*/  @P0 BRA `(.L_x_733) ;  /* 0xffffffec00e00947 */ /* 0x000fea000383ffff */
.L_x_706:
[----:B------:R-:W-:Y:S05]  /*1d470*/  BSYNC B0 ;  /* 0x0000000000007941 */ /* 0x000fea0003800000 */
.L_x_705:
[----:B------:R-:W1:Y:S01]  /*1d480*/  S2R R2, SR_TID.X ;  /* 0x0000000000027919 */ /* 0x000e620000002100 */
[----:B------:R-:W-:Y:S01]  /*1d490*/  BSSY B0, `(.L_x_734) ;  /* 0x0000010000007945 */ /* 0x000fe20003800000 */
[----:B-1----:R-:W-:-:S04]  /*1d4a0*/  LOP3.LUT R2, R2, 0x1f, RZ, 0xc0, !PT ;  /* 0x0000001f02027812 */ /* 0x002fc800078ec0ff */
[----:B------:R-:W-:-:S13]  /*1d4b0*/  ISETP.NE.AND P0, PT, R2, RZ, PT ;  /* 0x000000ff0200720c */ /* 0x000fda0003f05270 */
[----:B------:R-:W-:Y:S05]  /*1d4c0*/  @P0 BRA `(.L_x_735) ;  /* 0x0000000000300947 */ /* 0x000fea0003800000 */
[----:B------:R-:W1:Y:S01]  /*1d4d0*/  S2R R3, SR_LANEID ;  /* 0x0000000000037919 */ /* 0x000e620000000000 */
[----:B------:R-:W-:Y:S02]  /*1d4e0*/  VOTEU.ANY UR4, UPT, PT ;  /* 0x0000000000047886 */ /* 0x000fe400038e0100 */
[----:B------:R-:W1:Y:S08]  /*1d4f0*/  FLO.U32 R0, UR4 ;  /* 0x0000000400007d00 */ /* 0x000e7000080e0000 */
[----:B------:R-:W2:Y:S01]  /*1d500*/  POPC R7, UR4 ;  /* 0x0000000400077d09 */ /* 0x000ea20008000000 */
[----:B-1----:R-:W-:-:S02]  /*1d510*/  ISETP.EQ.U32.AND P0, PT, R0, R3, PT ;  /* 0x000000030000720c */ /* 0x002fc40003f02070 */
[----:B------:R-:W2:Y:S11]  /*1d520*/  LDC.64 R2, c[0x0][0xc38] ;  /* 0x00030e00ff027b82 */ /* 0x000eb60000000a00 */
[----:B--2---:R-:W2:Y:S01]  /*1d530*/  @P0 ATOMG.E.ADD.STRONG.GPU PT, R3, desc[UR36][R2.64], R7 ;  /* 0x00000007020309a8 */ /* 0x004ea200081ee1e4 */
[----:B------:R-:W1:Y:S02]  /*1d540*/  S2R R6, SR_LTMASK ;  /* 0x0000000000067919 */ /* 0x000e640000003900 */
[----:B-1----:R-:W-:-:S04]  /*1d550*/  LOP3.LUT R6, R6, UR4, RZ, 0xc0, !PT ;  /* 0x0000000406067c12 */ /* 0x002fc8000f8ec0ff */
[----:B------:R-:W1:Y:S01]  /*1d560*/  POPC R9, R6 ;  /* 0x0000000600097309 */ /* 0x000e620000000000 */
[----:B--2---:R-:W1:Y:S02]  /*1d570*/  SHFL.IDX PT, R0, R3, R0, 0x1f ;  /* 0x00001f0003007589 */ /* 0x004e6400000e0000 */
[----:B-1----:R-:W-:-:S07]  /*1d580*/  IADD3 R16, R0, UR40, R9 ;  /* 0x0000002800107c10 */ /* 0x002fce000fffe009 */
.L_x_735:
[----:B------:R-:W-:Y:S05]  /*1d590*/  BSYNC B0 ;  /* 0x0000000000007941 */ /* 0x000fea0003800000 */
.L_x_734:
[----:B------:R-:W-:Y:S04]  /*1d5a0*/  BSSY B0, `(.L_x_736) ;  /* 0x0000035000007945 */ /* 0x000fe80003800000 */
[----:B------:R-:W-:Y:S05]  /*1d5b0*/  @!P6 BRA `(.L_x_737) ;  /* 0x0000000000cce947 */ /* 0x000fea0003800000 */
[----:B------:R-:W2:Y:S01]  /*1d5c0*/  LDL R0, [R1] ;  /* 0x0000000001007983 */ /* 0x000ea20000100800 */
[----:B------:R-:W-:-:S03]  /*1d5d0*/  MOV R3, 0x400 ;  /* 0x0000040000037802 */ /* 0x000fc60000000f00 */
[----:B------:R-:W3:Y:S01]  /*1d5e0*/  LDL R2, [R1+0xc] ;  /* 0x00000c0001027983 */ /* 0x000ee20000100800 */
[----:B------:R-:W1:Y:S02]  /*1d5f0*/  S2R R6, SR_CgaCtaId ;  /* 0x0000000000067919 */ /* 0x000e640000008800 */
[----:B-1----:R-:W-:-:S04]  /*1d600*/  LEA R3, R6, R3, 0x18 ;  /* 0x0000000306037211 */ /* 0x002fc800078ec0ff */
[----:B--2---:R-:W-:Y:S02]  /*1d610*/  LEA R0, R0, R3, 0x3 ;  /* 0x0000000300007211 */ /* 0x004fe400078e18ff */
[----:B---3--:R-:W-:-:S04]  /*1d620*/  SHF.L.U32 R3, R2, 0x1f, RZ ;  /* 0x0000001f02037819 */ /* 0x008fc800000006ff */
[----:B------:R-:W1:Y:S02]  /*1d630*/  SYNCS.PHASECHK.TRANS64.TRYWAIT P0, [R0+URZ+0x34860], R3 ;  /* 0x03486003000075a7 */ /* 0x000e64000800017f */
[----:B-1----:R-:W-:Y:S05]  /*1d640*/  @!P0 BRA `(.L_x_738) ;  /* 0x0000001c00f88947 */ /* 0x002fea0003800000 */
.L_x_821:
[----:B------:R-:W2:Y:S01]  /*1d650*/  LDL R2, [R1+0x28] ;  /* 0x0000280001027983 */ /* 0x000ea20000100800 */
[----:B------:R-:W3:Y:S02]  /*1d660*/  S2R R6, SR_TID.X ;  /* 0x0000000000067919 */ /* 0x000ee40000002100 */
[----:B---3--:R-:W-:-:S04]  /*1d670*/  LOP3.LUT R6, R6, 0x7f, RZ, 0xc0, !PT ;  /* 0x0000007f06067812 */ /* 0x008fc800078ec0ff */
[----:B------:R-:W-:-:S13]  /*1d680*/  ISETP.NE.AND P0, PT, R6, RZ, PT ;  /* 0x000000ff0600720c */ /* 0x000fda0003f05270 */
[----:B-1----:R-:W-:-:S04]  /*1d690*/  @!P0 IMAD.MOV.U32 R3, RZ, RZ, 0x8000 ;  /* 0x00008000ff038424 */ /* 0x002fc800078e00ff */
[----:B------:R1:W-:Y:S01]  /*1d6a0*/  @!P0 SYNCS.ARRIVE.TRANS64 RZ, [R0+URZ+0x34850], R3 ;  /* 0x0348500300ff89a7 */ /* 0x0003e2000800003f */
[----:B--2---:R-:W-:-:S04]  /*1d6b0*/  PRMT R2, R2, 0x9910, RZ ;  /* 0x0000991002027816 */ /* 0x004fc800000000ff */
[----:B------:R-:W-:-:S13]  /*1d6c0*/  ISETP.NE.AND P0, PT, R2, 0x2, PT ;  /* 0x000000020200780c */ /* 0x000fda0003f05270 */
[----:B-1----:R-:W-:Y:S05]  /*1d6d0*/  @P0 BRA `(.L_x_739) ;  /* 0x0000000000040947 */ /* 0x002fea0003800000 */
[----:B------:R-:W-:Y:S01]  /*1d6e0*/  BPT.TRAP 0x1 ;  /* 0x000000040000795c */ /* 0x000fe20000300000 */
.L_x_739:
[----:B------:R-:W2:Y:S02]  /*1d6f0*/  LDL R2, [R1+0x18] ;  /* 0x0000180001027983 */ /* 0x000ea40000100800 */
[----:B--2---:R-:W-:-:S13]  /*1d700*/  LOP3.LUT P0, RZ, R2, 0x40, RZ, 0xc0, !PT ;  /* 0x0000004002ff7812 */ /* 0x004fda000780c0ff */
[----:B------:R-:W-:Y:S05]  /*1d710*/  @P0 BRA `(.L_x_740) ;  /* 0x0000000000040947 */ /* 0x000fea0003800000 */
[----:B------:R-:W-:Y:S01]  /*1d720*/  BPT.TRAP 0x1 ;  /* 0x000000040000795c */ /* 0x000fe20000300000 */
.L_x_740:
[----:B------:R-:W2:Y:S01]  /*1d730*/  LDL.LU R8, [R1+0x8] ;  /* 0x0000080001087983 */ /* 0x000ea20000300800 */
[----:B------:R-:W-:-:S03]  /*1d740*/  MOV R6, 0x400 ;  /* 0x0000040000067802 */ /* 0x000fc60000000f00 */
[----:B------:R-:W3:Y:S04]  /*1d750*/  LDL R2, [R1] ;  /* 0x0000000001027983 */ /* 0x000ee80000100800 */
        /* <DEDUP_REMOVED lines=11> */
[----:B--2---:R-:W-:Y:S02]  /*1d810*/  R2UR UR5, R8 ;  /* 0x00000000080572ca */ /* 0x004fe400000e0000 */
[----:B---3--:R-:W-:Y:S02]  /*1d820*/  LEA R2, R2, R6, 0xf ;  /* 0x0000000602027211 */ /* 0x008fe400078e78ff */
[----:B----4-:R-:W-:Y:S02]  /*1d830*/  R2UR UR11, R3 ;  /* 0x00000000030b72ca */ /* 0x010fe400000e0000 */
        /* <DEDUP_REMOVED lines=11> */
.L_x_737:
[----:B------:R-:W-:Y:S05]  /*1d8f0*/  BSYNC B0 ;  /* 0x0000000000007941 */ /* 0x000fea0003800000 */
.L_x_736:
        /* <DEDUP_REMOVED lines=9> */
.L_x_690:
[----:B------:R-:W-:Y:S05]  /*1d990*/  BSYNC B6 ;  /* 0x0000000000067941 */ /* 0x000fea0003800000 */
.L_x_688:
[----:B------:R-:W-:-:S03]  /*1d9a0*/  UMOV UR4, 0xffffffff ;  /* 0xffffffff00047882 */ /* 0x000fc60000000000 */
[----:B------:R-:W-:Y:S05]  /*1d9b0*/  BRA.DIV UR4, `(.L_x_741) ;  /* 0x0000001e04307947 */ /* 0x000fea000b800000 */
[----:B------:R2:W3:Y:S04]  /*1d9c0*/  SHFL.IDX PT, R4, R16, RZ, 0x1f ;  /* 0x00001fff10047589 */ /* 0x0004e800000e0000 */
[----:B------:R2:W4:Y:S02]  /*1d9d0*/  SHFL.IDX PT, R5, R16, 0x1, 0x1f ;  /* 0x00201f0010057f89 */ /* 0x00052400000e0000 */
.L_x_825:
[----:B0----5:R-:W0:Y:S01]  /*1d9e0*/  S2R R8, SR_TID.X ;  /* 0x0000000000087919 */ /* 0x021e220000002100 */
[----:B------:R-:W-:Y:S01]  /*1d9f0*/  ULDC UR4, c[0x0][0xc14] ;  /* 0x0003050000047ab9 */ /* 0x000fe20000000800 */
[----:B------:R-:W-:Y:S01]  /*1da00*/  BSSY B0, `(.L_x_742) ;  /* 0x000000b000007945 */ /* 0x000fe20003800000 */
[----:B-1----:R-:W-:Y:S01]  /*1da10*/  IMAD.U32 R0, RZ, RZ, UR4 ;  /* 0x00000004ff007e24 */ /* 0x002fe2000f8e00ff */
[----:B------:R-:W-:Y:S02]  /*1da20*/  MOV R2, RZ ;  /* 0x000000ff00027202 */ /* 0x000fe40000000f00 */
[----:B0-----:R-:W-:-:S04]  /*1da30*/  LOP3.LUT R8, R8, 0x1f, RZ, 0xc0, !PT ;  /* 0x0000001f08087812 */ /* 0x001fc800078ec0ff */
[C---:B------:R-:W-:Y:S02]  /*1da40*/  ISETP.NE.AND P0, PT, R8.reuse, 0x1f, PT ;  /* 0x0000001f0800780c */ /* 0x040fe40003f05270 */
[----:B------:R-:W-:-:S04]  /*1da50*/  IADD3 R7, R8, R19, RZ ;  /* 0x0000001308077210 */ /* 0x000fc80007ffe0ff */
[----:B------:R-:W-:-:S13]  /*1da60*/  ISETP.GE.OR P0, PT, R7, R0, !P0 ;  /* 0x000000000700720c */ /* 0x000fda0004706670 */
[----:B------:R-:W-:Y:S05]  /*1da70*/  @P0 BRA `(.L_x_743) ;  /* 0x00000000000c0947 */ /* 0x000fea0003800000 */
[----:B------:R-:W0:Y:S02]  /*1da80*/  LDC.64 R2, c[0x0][0xc58] ;  /* 0x00031600ff027b82 */ /* 0x000e240000000a00 */
[----:B0-----:R-:W-:-:S06]  /*1da90*/  IMAD.WIDE R2, R7, 0x4, R2 ;  /* 0x0000000407027825 */ /* 0x001fcc00078e0202 */
[----:B------:R0:W5:Y:S02]  /*1daa0*/  LDG.E R2, desc[UR36][R2.64] ;  /* 0x0000002402027981 */ /* 0x000164000c1e1900 */
.L_x_743:
[----:B------:R-:W-:Y:S05]  /*1dab0*/  BSYNC B0 ;  /* 0x0000000000007941 */ /* 0x000fea0003800000 */
.L_x_742:
[----:B------:R-:W-:-:S03]  /*1dac0*/  UMOV UR4, 0xffffffff ;  /* 0xffffffff00047882 */ /* 0x000fc60000000000 */
[----:B------:R-:W-:Y:S05]  /*1dad0*/  BRA.DIV UR4, `(.L_x_744) ;  /* 0x0000001e04347947 */ /* 0x000fea000b800000 */
[----:B-----5:R-:W0:Y:S01]  /*1dae0*/  SHFL.UP PT, R14, R2, 0x1, RZ ;  /* 0x04200000020e7989 */ /* 0x020e2200000e00ff */
[C---:B------:R-:W-:Y:S02]  /*1daf0*/  ISETP.NE.AND P0, PT, R8.reuse, RZ, PT ;  /* 0x000000ff0800720c */ /* 0x040fe40003f05270 */
[----:B------:R-:W-:Y:S02]  /*1db00*/  ISETP.GE.U32.AND P1, PT, R8, 0x2, PT ;  /* 0x000000020800780c */ /* 0x000fe40003f26070 */
        /* <DEDUP_REMOVED lines=12> */
[----:B0-----:R-:W-:-:S04]  /*1dbd0*/  SEL R14, R14, RZ, P1 ;  /* 0x000000ff0e0e7207 */ /* 0x001fc80000800000 */
[----:B------:R-:W-:-:S05]  /*1dbe0*/  IADD3 R3, R3, R14, RZ ;  /* 0x0000000e03037210 */ /* 0x000fca0007ffe0ff */
[----:B------:R-:W0:Y:S02]  /*1dbf0*/  SHFL.UP PT, R14, R3, 0x10, RZ ;  /* 0x06000000030e7989 */ /* 0x000e2400000e00ff */
[----:B0-----:R-:W-:-:S05]  /*1dc00*/  SEL R6, R14, RZ, P0 ;  /* 0x000000ff0e067207 */ /* 0x001fca0000000000 */
[----:B------:R-:W-:-:S05]  /*1dc10*/  IMAD.IADD R6, R3, 0x1, R6 ;  /* 0x0000000103067824 */ /* 0x000fca00078e0206 */
[----:B------:R0:W1:Y:S02]  /*1dc20*/  SHFL.IDX PT, R14, R6, 0x1f, 0x1f ;  /* 0x03e01f00060e7f89 */ /* 0x00006400000e0000 */
.L_x_833:
[----:B------:R-:W-:Y:S02]  /*1dc30*/  ULDC UR4, c[0x0][0xc10] ;  /* 0x0003040000047ab9 */ /* 0x000fe40000000800 */
[----:B--2---:R-:W-:-:S05]  /*1dc40*/  MOV R16, UR4 ;  /* 0x0000000400107c02 */ /* 0x004fca0008000f00 */
[----:B-1----:R-:W-:-:S04]  /*1dc50*/  IMAD R7, R14, R16, RZ ;  /* 0x000000100e077224 */ /* 0x002fc800078e02ff */
[----:B----4-:R-:W-:-:S05]  /*1dc60*/  IMAD.IADD R5, R5, 0x1, R7 ;  /* 0x0000000105057824 */ /* 0x010fca00078e0207 */
[----:B---3--:R-:W-:-:S13]  /*1dc70*/  ISETP.GT.AND P0, PT, R5, R4, PT ;  /* 0x000000040500720c */ /* 0x008fda0003f04270 */
[----:B------:R-:W-:Y:S05]  /*1dc80*/  @P0 BRA `(.L_x_745) ;  /* 0x0000000000b40947 */ /* 0x000fea0003800000 */
[----:B------:R-:W1:Y:S02]  /*1dc90*/  LDC R0, c[0x0][0xc14] ;  /* 0x00030500ff007b82 */ /* 0x000e640000000800 */
.L_x_750:
[----:B------:R-:W-:-:S04]  /*1dca0*/  IADD3 R19, R19, 0x1f, RZ ;  /* 0x0000001f13137810 */ /* 0x000fc80007ffe0ff */
[----:B-1----:R-:W-:-:S13]  /*1dcb0*/  ISETP.GE.AND P0, PT, R19, R0, PT ;  /* 0x000000001300720c */ /* 0x002fda0003f06270 */
[----:B------:R-:W-:Y:S05]  /*1dcc0*/  @P0 BRA `(.L_x_746) ;  /* 0x00000004005c0947 */ /* 0x000fea0003800000 */
[----:B------:R-:W1:Y:S01]  /*1dcd0*/  S2R R8, SR_TID.X ;  /* 0x0000000000087919 */ /* 0x000e620000002100 */
[----:B------:R-:W-:Y:S01]  /*1dce0*/  BSSY B0, `(.L_x_747) ;  /* 0x000000a000007945 */ /* 0x000fe20003800000 */
[----:B------:R-:W-:Y:S02]  /*1dcf0*/  MOV R2, RZ ;  /* 0x000000ff00027202 */ /* 0x000fe40000000f00 */
[----:B-1----:R-:W-:-:S04]  /*1dd00*/  LOP3.LUT R8, R8, 0x1f, RZ, 0xc0, !PT ;  /* 0x0000001f08087812 */ /* 0x002fc800078ec0ff */
[C---:B------:R-:W-:Y:S01]  /*1dd10*/  ISETP.NE.AND P1, PT, R8.reuse, 0x1f, PT ;  /* 0x0000001f0800780c */ /* 0x040fe20003f25270 */
[----:B------:R-:W-:-:S05]  /*1dd20*/  IMAD.IADD R7, R8, 0x1, R19 ;  /* 0x0000000108077824 */ /* 0x000fca00078e0213 */
[----:B------:R-:W-:-:S13]  /*1dd30*/  ISETP.GE.OR P0, PT, R7, R0, !P1 ;  /* 0x000000000700720c */ /* 0x000fda0004f06670 */
[----:B------:R-:W-:Y:S05]  /*1dd40*/  @P0 BRA `(.L_x_748) ;  /* 0x00000000000c0947 */ /* 0x000fea0003800000 */
[----:B------:R-:W1:Y:S02]  /*1dd50*/  LDC.64 R2, c[0x0][0xc58] ;  /* 0x00031600ff027b82 */ /* 0x000e640000000a00 */
[----:B-1----:R-:W-:-:S06]  /*1dd60*/  IMAD.WIDE R2, R7, 0x4, R2 ;  /* 0x0000000407027825 */ /* 0x002fcc00078e0202 */
[----:B------:R1:W5:Y:S02]  /*1dd70*/  LDG.E R2, desc[UR36][R2.64] ;  /* 0x0000002402027981 */ /* 0x000364000c1e1900 */
.L_x_748:
[----:B------:R-:W-:Y:S05]  /*1dd80*/  BSYNC B0 ;  /* 0x0000000000007941 */ /* 0x000fea0003800000 */
.L_x_747:
        /* <DEDUP_REMOVED lines=17> */
[----:B-1----:R-:W-:-:S04]  /*1dea0*/  SEL R14, R14, RZ, P1 ;  /* 0x000000ff0e0e7207 */ /* 0x002fc80000800000 */
[----:B------:R-:W-:-:S05]  /*1deb0*/  IADD3 R3, R3, R14, RZ ;  /* 0x0000000e03037210 */ /* 0x000fca0007ffe0ff */
[----:B------:R-:W0:Y:S02]  /*1dec0*/  SHFL.UP PT, R14, R3, 0x10, RZ ;  /* 0x06000000030e7989 */ /* 0x000e2400000e00ff */
[----:B0-----:R-:W-:-:S05]  /*1ded0*/  SEL R6, R14, RZ, P0 ;  /* 0x000000ff0e067207 */ /* 0x001fca0000000000 */
[----:B------:R-:W-:-:S05]  /*1dee0*/  IMAD.IADD R6, R3, 0x1, R6 ;  /* 0x0000000103067824 */ /* 0x000fca00078e0206 */
[----:B------:R0:W1:Y:S02]  /*1def0*/  SHFL.IDX PT, R14, R6, 0x1f, 0x1f ;  /* 0x03e01f00060e7f89 */ /* 0x00006400000e0000 */
.L_x_841:
[----:B------:R-:W-:Y:S02]  /*1df00*/  ULDC UR4, c[0x0][0xc10] ;  /* 0x0003040000047ab9 */ /* 0x000fe40000000800 */
[----:B------:R-:W-:-:S05]  /*1df10*/  MOV R16, UR4 ;  /* 0x0000000400107c02 */ /* 0x000fca0008000f00 */
[----:B-1----:R-:W-:-:S04]  /*1df20*/  IMAD R7, R14, R16, RZ ;  /* 0x000000100e077224 */ /* 0x002fc800078e02ff */
[----:B------:R-:W-:-:S05]  /*1df30*/  IMAD.IADD R5, R7, 0x1, R5 ;  /* 0x0000000107057824 */ /* 0x000fca00078e0205 */
[----:B------:R-:W-:-:S13]  /*1df40*/  ISETP.GT.AND P0, PT, R5, R4, PT ;  /* 0x000000040500720c */ /* 0x000fda0003f04270 */
[----:B------:R-:W-:Y:S05]  /*1df50*/  @!P0 BRA `(.L_x_750) ;  /* 0xfffffffc00508947 */ /* 0x000fea000383ffff */
.L_x_745:
[----:B------:R-:W-:Y:S01]  /*1df60*/  IADD3 R7, -R7, R5, RZ ;  /* 0x0000000507077210 */ /* 0x000fe20007ffe1ff */
[----:B------:R-:W-:-:S04]  /*1df70*/  UMOV UR4, 0xffffffff ;  /* 0xffffffff00047882 */ /* 0x000fc80000000000 */
[----:B------:R-:W-:-:S05]  /*1df80*/  IMAD R3, R6, R16, R7 ;  /* 0x0000001006037224 */ /* 0x000fca00078e0207 */
[----:B------:R-:W-:Y:S01]  /*1df90*/  ISETP.GT.AND P6, PT, R3, R4, PT ;  /* 0x000000040300720c */ /* 0x000fe20003fc4270 */
[----:B------:R-:W-:-:S12]  /*1dfa0*/  BRA.DIV UR4, `(.L_x_751) ;  /* 0x0000001e04a87947 */ /* 0x000fd8000b800000 */
[----:B------:R-:W-:-:S04]  /*1dfb0*/  VOTE.ANY R3, PT, !P6 ;  /* 0x0000000000037806 */ /* 0x000fc800070e0100 */
[----:B------:R-:W1:Y:S02]  /*1dfc0*/  POPC R5, R3 ;  /* 0x0000000300057309 */ /* 0x000e640000000000 */
[----:B-1----:R1:W2:Y:S02]  /*1dfd0*/  SHFL.IDX PT, R17, R2, R5, 0x1f ;  /* 0x00001f0502117589 */ /* 0x0022a400000e0000 */
.L_x_845:
[----:B------:R-:W-:Y:S01]  /*1dfe0*/  ISETP.NE.AND P0, PT, R3, RZ, PT ;  /* 0x000000ff0300720c */ /* 0x000fe20003f05270 */
[----:B------:R-:W-:-:S12]  /*1dff0*/  IMAD.MOV.U32 R14, RZ, RZ, RZ ;  /* 0x000000ffff0e7224 */ /* 0x000fd800078e00ff */
[----:B------:R-:W-:Y:S05]  /*1e000*/  @!P0 BRA `(.L_x_752) ;  /* 0x0000000000108947 */ /* 0x000fea0003800000 */
[----:B------:R-:W-:Y:S01]  /*1e010*/  UMOV UR4, 0xffffffff ;  /* 0xffffffff00047882 */ /* 0x000fe20000000000 */
[----:B------:R-:W-:Y:S02]  /*1e020*/  IADD3 R12, R5, -0x1, RZ ;  /* 0xffffffff050c7810 */ /* 0x000fe40007ffe0ff */
[----:B------:R-:W-:Y:S05]  /*1e030*/  BRA.DIV UR4, `(.L_x_753) ;  /* 0x0000001e04cc7947 */ /* 0x000fea000b800000 */
[----:B------:R3:W4:Y:S02]  /*1e040*/  SHFL.IDX PT, R14, R6, R12, 0x1f ;  /* 0x00001f0c060e7589 */ /* 0x00072400000e0000 */
.L_x_752:
[----:B0-23--:R-:W-:Y:S01]  /*1e050*/  IABS R6, R17 ;  /* 0x0000001100067213 */ /* 0x00dfe20000000000 */
[----:B----4-:R-:W-:Y:S02]  /*1e060*/  IMAD R16, R14, R16, R7 ;  /* 0x000000100e107224 */ /* 0x010fe400078e0207 */
[----:B------:R-:W-:Y:S01]  /*1e070*/  IMAD.IADD R19, R5, 0x1, R19 ;  /* 0x0000000105137824 */ /* 0x000fe200078e0213 */
[----:B------:R-:W0:Y:S08]  /*1e080*/  I2F.RP R8, R6 ;  /* 0x0000000600087306 */ /* 0x000e300000209400 */
[----:B0-----:R-:W0:Y:S02]  /*1e090*/  MUFU.RCP R8, R8 ;  /* 0x0000000800087308 */ /* 0x001e240000001000 */
[----:B0-----:R-:W-:-:S06]  /*1e0a0*/  VIADD R9, R8, 0xffffffe ;  /* 0x0ffffffe08097836 */ /* 0x001fcc0000000000 */
[----:B------:R-:W1:Y:S02]  /*1e0b0*/  F2I.FTZ.U32.TRUNC.NTZ R3, R9 ;  /* 0x0000000900037305 */ /* 0x000e64000021f000 */
[----:B-1----:R-:W-:-:S05]  /*1e0c0*/  IADD3 R2, RZ, -R3, RZ ;  /* 0x80000003ff027210 */ /* 0x002fca0007ffe0ff */
[----:B------:R-:W-:Y:S02]  /*1e0d0*/  IMAD R7, R2, R6, RZ ;  /* 0x0000000602077224 */ /* 0x000fe400078e02ff */
[----:B------:R-:W-:-:S04]  /*1e0e0*/  IMAD.MOV.U32 R2, RZ, RZ, RZ ;  /* 0x000000ffff027224 */ /* 0x000fc800078e00ff */
[----:B------:R-:W-:Y:S01]  /*1e0f0*/  IMAD.HI.U32 R2, R3, R7, R2 ;  /* 0x0000000703027227 */ /* 0x000fe200078e0002 */
[----:B------:R-:W-:Y:S02]  /*1e100*/  IADD3 R3, R4, -R16, RZ ;  /* 0x8000001004037210 */ /* 0x000fe40007ffe0ff */
[----:B------:R-:W-:Y:S02]  /*1e110*/  IABS R7, R17 ;  /* 0x0000001100077213 */ /* 0x000fe40000000000 */
[----:B------:R-:W-:-:S03]  /*1e120*/  IABS R4, R3 ;  /* 0x0000000300047213 */ /* 0x000fc60000000000 */
[----:B------:R-:W-:Y:S02]  /*1e130*/  IMAD.MOV R7, RZ, RZ, -R7 ;  /* 0x000000ffff077224 */ /* 0x000fe400078e0a07 */
[----:B------:R-:W-:-:S04]  /*1e140*/  IMAD.HI.U32 R2, R2, R4, RZ ;  /* 0x0000000402027227 */ /* 0x000fc800078e00ff */
[----:B------:R-:W-:Y:S01]  /*1e150*/  IMAD R7, R2, R7, R4 ;  /* 0x0000000702077224 */ /* 0x000fe200078e0204 */
[----:B------:R-:W-:-:S04]  /*1e160*/  LOP3.LUT R4, R3, R17, RZ, 0x3c, !PT ;  /* 0x0000001103047212 */ /* 0x000fc800078e3cff */
[----:B------:R-:W-:-:S13]  /*1e170*/  ISETP.GT.U32.AND P0, PT, R6, R7, PT ;  /* 0x000000070600720c */ /* 0x000fda0003f04070 */
[----:B------:R-:W-:Y:S01]  /*1e180*/  @!P0 IADD3 R7, R7, -R6, RZ ;  /* 0x8000000607078210 */ /* 0x000fe20007ffe0ff */
[----:B------:R-:W-:-:S03]  /*1e190*/  @!P0 VIADD R2, R2, 0x1 ;  /* 0x0000000102028836 */ /* 0x000fc60000000000 */
        /* <DEDUP_REMOVED lines=10> */
.L_x_746:
[----:B------:R-:W-:Y:S01]  /*1e240*/  UMOV UR4, URZ ;  /* 0x0000003f00047c82 */ /* 0x000fe20008000000 */
[----:B------:R-:W-:Y:S01]  /*1e250*/  UMOV UR5, URZ ;  /* 0x0000003f00057c82 */ /* 0x000fe20008000000 */
[----:B------:R-:W-:Y:S01]  /*1e260*/  ULDC UR6, c[0x0][0xc14] ;  /* 0x0003050000067ab9 */ /* 0x000fe20000000800 */
[----:B------:R-:W-:Y:S01]  /*1e270*/  IMAD.MOV.U32 R16, RZ, RZ, R4 ;  /* 0x000000ffff107224 */ /* 0x000fe200078e0004 */
[----:B------:R-:W-:Y:S01]  /*1e280*/  MOV R17, UR4 ;  /* 0x0000000400117c02 */ /* 0x000fe20008000f00 */
[----:B------:R-:W-:Y:S01]  /*1e290*/  IMAD.U32 R18, RZ, RZ, UR5 ;  /* 0x00000005ff127e24 */ /* 0x000fe2000f8e00ff */
[----:B------:R-:W-:-:S07]  /*1e2a0*/  MOV R19, UR6 ;  /* 0x0000000600137c02 */ /* 0x000fce0008000f00 */
.L_x_754:
[----:B------:R-:W1:Y:S01]  /*1e2b0*/  S2R R2, SR_TID.X ;  /* 0x0000000000027919 */ /* 0x000e620000002100 */
[----:B------:R-:W-:Y:S05]  /*1e2c0*/  WARPSYNC.ALL ;  /* 0x0000000000007948 */ /* 0x000fea0003800000 */
[----:B------:R-:W-:Y:S01]  /*1e2d0*/  BAR.SYNC.DEFER_BLOCKING 0x4, 0x120 ;  /* 0x0104800000007b1d */ /* 0x000fe20000010000 */
[----:B-1----:R-:W-:-:S04]  /*1e2e0*/  LOP3.LUT R2, R2, 0x1f, RZ, 0xc0, !PT ;  /* 0x0000001f02027812 */ /* 0x002fc800078ec0ff */
[----:B------:R-:W-:-:S13]  /*1e2f0*/  ISETP.NE.AND P0, PT, R2, RZ, PT ;  /* 0x000000ff0200720c */ /* 0x000fda0003f05270 */
[----:B------:R-:W1:Y:S01]  /*1e300*/  @!P0 S2R R3, SR_CgaCtaId ;  /* 0x0000000000038919 */ /* 0x000e620000008800 */
[----:B------:R-:W-:-:S04]  /*1e310*/  @!P0 MOV R2, 0x400 ;  /* 0x0000040000028802 */ /* 0x000fc80000000f00 */
[----:B-1----:R-:W-:-:S05]  /*1e320*/  @!P0 LEA R2, R3, R2, 0x18 ;  /* 0x0000000203028211 */ /* 0x002fca00078ec0ff */
[----:B------:R2:W-:Y:S01]  /*1e330*/  @!P0 STS.128 [R2+0x348d0], R16 ;  /* 0x0348d01002008388 */ /* 0x0005e20000000c00 */
[----:B------:R-:W-:Y:S06]  /*1e340*/  BAR.ARV 0x5, 0x120 ;  /* 0x0144800000007b1d */ /* 0x000fec0000002000 */
[----:B------:R-:W-:-:S13]  /*1e350*/  ISETP.GE.AND P0, PT, R19, R0, PT ;  /* 0x000000001300720c */ /* 0x000fda0003f06270 */
[----:B------:R-:W-:Y:S05]  /*1e360*/  @!P0 BRA `(.L_x_755) ;  /* 0xffffffb000608947 */ /* 0x000fea000383ffff */
.L_x_667:
[----:B0-----:R-:W3:Y:S01]  /*1e370*/  LDL.LU R0, [R1+0x3c] ;  /* 0x00003c0001007983 */ /* 0x001ee20000300800 */
[----:B------:R-:W-:Y:S01]  /*1e380*/  BSSY B0, `(.L_x_756) ;  /* 0x000000b000007945 */ /* 0x000fe20003800000 */
[----:B------:R-:W0:Y:S01]  /*1e390*/  S2R R5, SR_CgaCtaId ;  /* 0x0000000000057919 */ /* 0x000e220000008800 */
[----:B---3--:R-:W-:-:S05]  /*1e3a0*/  VIADD R0, R0, 0x1 ;  /* 0x0000000100007836 */ /* 0x008fca0000000000 */
[----:B--2---:R-:W-:-:S04]  /*1e3b0*/  LEA.HI R2, R0, R0, RZ, 0x1 ;  /* 0x0000000000027211 */ /* 0x004fc800078f08ff */
[----:B------:R-:W-:-:S04]  /*1e3c0*/  LOP3.LUT R3, R2, 0xfffffffe, RZ, 0xc0, !PT ;  /* 0xfffffffe02037812 */ /* 0x000fc800078ec0ff */
[----:B------:R-:W-:Y:S02]  /*1e3d0*/  IADD3 R3, R0, -R3, RZ ;  /* 0x8000000300037210 */ /* 0x000fe40007ffe0ff */
[----:B------:R-:W-:Y:S02]  /*1e3e0*/  MOV R0, 0x400 ;  /* 0x0000040000007802 */ /* 0x000fe40000000f00 */
[----:B------:R-:W-:Y:S02]  /*1e3f0*/  SHF.L.U32 R3, R3, 0x1f, RZ ;  /* 0x0000001f03037819 */ /* 0x000fe400000006ff */
[----:B0-----:R-:W-:-:S04]  /*1e400*/  LEA R0, R5, R0, 0x18 ;  /* 0x0000000005007211 */ /* 0x001fc800078ec0ff */
[----:B------:R-:W0:Y:S02]  /*1e410*/  SYNCS.PHASECHK.TRANS64.TRYWAIT P0, [R0+URZ+0x34820], R3 ;  /* 0x03482003000075a7 */ /* 0x000e24000800017f */
[----:B0-----:R-:W-:Y:S05]  /*1e420*/  @!P0 BRA `(.L_x_757) ;  /* 0x0000001800f48947 */ /* 0x001fea0003800000 */
.L_x_848:
[----:B------:R-:W-:Y:S05]  /*1e430*/  BSYNC B0 ;  /* 0x0000000000007941 */ /* 0x000fea0003800000 */
.L_x_756:
[----:B------:R-:W-:-:S03]  /*1e440*/  UMOV UR4, 0xffffffff ;  /* 0xffffffff00047882 */ /* 0x000fc60000000000 */
[----:B------:R-:W-:Y:S05]  /*1e450*/  BRA.DIV UR4, `(.L_x_758) ;  /* 0x0000001a04fc7947 */ /* 0x000fea000b800000 */
[----:B------:R-:W1:Y:S02]  /*1e460*/  S2R R2, SR_TID.X ;  /* 0x0000000000027919 */ /* 0x000e640000002100 */
[----:B-1----:R-:W-:-:S04]  /*1e470*/  SHF.R.U32.HI R2, RZ, 0x5, R2 ;  /* 0x00000005ff027819 */ /* 0x002fc80000011602 */
[----:B------:R-:W-:-:S05]  /*1e480*/  LOP3.LUT R2, R2, 0x3, RZ, 0xc0, !PT ;  /* 0x0000000302027812 */ /* 0x000fca00078ec0ff */
[----:B------:R1:W2:Y:S02]  /*1e490*/  SHFL.IDX PT, R14, R2, RZ, 0x1f ;  /* 0x00001fff020e7589 */ /* 0x0002a400000e0000 */
.L_x_851:
[----:B--2---:R-:W-:-:S13]  /*1e4a0*/  ISETP.NE.AND P0, PT, R14, RZ, PT ;  /* 0x000000ff0e00720c */ /* 0x004fda0003f05270 */
[----:B------:R-:W-:Y:S05]  /*1e4b0*/  @P0 BRA `(.L_x_448) ;  /* 0x0000000000940947 */ /* 0x000fea0003800000 */
[----:B------:R-:W-:-:S03]  /*1e4c0*/  UMOV UR4, 0xffffffff ;  /* 0xffffffff00047882 */ /* 0x000fc60000000000 */
[----:B------:R-:W-:Y:S05]  /*1e4d0*/  BRA.DIV UR4, `(.L_x_759) ;  /* 0x0000001e04107947 */ /* 0x000fea000b800000 */
[----:B------:R-:W-:-:S13]  /*1e4e0*/  ELECT P6, URZ, PT ;  /* 0x00000000003f782f */ /* 0x000fda00038c0000 */
.L_x_854:
[----:B------:R-:W-:Y:S05]  /*1e4f0*/  @!P6 BRA `(.L_x_448) ;  /* 0x000000000084e947 */ /* 0x000fea0003800000 */
[----:B-1----:R-:W2:Y:S02]  /*1e500*/  LDL.LU R2, [R1+0x38] ;  /* 0x0000380001027983 */ /* 0x002ea40000300800 */
[----:B--2---:R-:W-:-:S04]  /*1e510*/  LOP3.LUT R2, R2, 0x2, RZ, 0xfc, !PT ;  /* 0x0000000202027812 */ /* 0x004fc800078efcff */
[----:B------:R-:W-:-:S13]  /*1e520*/  ISETP.NE.AND P2, PT, R2, 0x3, PT ;  /* 0x000000030200780c */ /* 0x000fda0003f45270 */
[----:B------:R-:W-:Y:S05]  /*1e530*/  @!P2 BRA `(.L_x_760) ;  /* 0x000000000004a947 */ /* 0x000fea0003800000 */
[----:B------:R-:W-:Y:S01]  /*1e540*/  BPT.TRAP 0x1 ;  /* 0x000000040000795c */ /* 0x000fe20000300000 */
.L_x_760:
[----:B0-----:R-:W2:Y:S04]  /*1e550*/  LDL R3, [R1] ;  /* 0x0000000001037983 */ /* 0x001ea80000100800 */
[----:B------:R-:W3:Y:S01]  /*1e560*/  LDL.LU R7, [R1+0xc] ;  /* 0x00000c0001077983 */ /* 0x000ee20000300800 */
[----:B------:R-:W-:-:S05]  /*1e570*/  VIADD R2, R0, 0x34840 ;  /* 0x0003484000027836 */ /* 0x000fca0000000000 */
[C---:B--2---:R-:W-:Y:S01]  /*1e580*/  LEA R6, R3.reuse, R2, 0x3 ;  /* 0x0000000203067211 */ /* 0x044fe200078e18ff */
[----:B------:R-:W-:Y:S01]  /*1e590*/  VIADD R3, R3, 0x1 ;  /* 0x0000000103037836 */ /* 0x000fe20000000000 */
[----:B---3--:R-:W-:-:S04]  /*1e5a0*/  SHF.L.U32 R5, R7, 0x1f, RZ ;  /* 0x0000001f07057819 */ /* 0x008fc800000006ff */
[C---:B------:R-:W-:Y:S01]  /*1e5b0*/  ISETP.NE.AND P1, PT, R3.reuse, 0x2, PT ;  /* 0x000000020300780c */ /* 0x040fe20003f25270 */
[----:B------:R-:W0:Y:S03]  /*1e5c0*/  SYNCS.PHASECHK.TRANS64.TRYWAIT P0, [R6+URZ], R5 ;  /* 0x00000005060075a7 */ /* 0x000e26000800017f */
[----:B------:R-:W-:Y:S02]  /*1e5d0*/  SEL R4, RZ, 0x1, P1 ;  /* 0x00000001ff047807 */ /* 0x000fe40000800000 */
[----:B------:R-:W-:Y:S02]  /*1e5e0*/  SEL R3, R3, RZ, P1 ;  /* 0x000000ff03037207 */ /* 0x000fe40000800000 */
[----:B------:R-:W-:Y:S02]  /*1e5f0*/  LOP3.LUT R4, R7, R4, RZ, 0x3c, !PT ;  /* 0x0000000407047212 */ /* 0x000fe400078e3cff */
[----:B------:R-:W-:-:S02]  /*1e600*/  LEA R7, R3, R2, 0x3 ;  /* 0x0000000203077211 */ /* 0x000fc400078e18ff */
[----:B------:R-:W-:Y:S01]  /*1e610*/  SHF.L.U32 R2, R4, 0x1f, RZ ;  /* 0x0000001f04027819 */ /* 0x000fe200000006ff */
[----:B0-----:R-:W-:Y:S06]  /*1e620*/  @!P0 BRA `(.L_x_761) ;  /* 0x0000001800dc8947 */ /* 0x001fec0003800000 */
.L_x_855:
[----:B------:R-:W1:Y:S02]  /*1e630*/  SYNCS.PHASECHK.TRANS64.TRYWAIT P0, [R7+URZ], R2 ;  /* 0x00000002070075a7 */ /* 0x000e64000800017f */
[----:B-1----:R-:W-:Y:S05]  /*1e640*/  @!P0 BRA `(.L_x_762) ;  /* 0x0000001800e88947 */ /* 0x002fea0003800000 */
.L_x_856:
[----:B------:R-:W-:Y:S05]  /*1e650*/  @!P2 BRA `(.L_x_763) ;  /* 0x000000000004a947 */ /* 0x000fea0003800000 */
[----:B------:R-:W-:Y:S01]  /*1e660*/  BPT.TRAP 0x1 ;  /* 0x000000040000795c */ /* 0x000fe20000300000 */
.L_x_763:
[----:B------:R-:W2:Y:S01]  /*1e670*/  LDL.LU R4, [R1] ;  /* 0x0000000001047983 */ /* 0x000ea20000300800 */
[----:B------:R-:W-:-:S05]  /*1e680*/  VIADD R0, R0, 0x34860 ;  /* 0x0003486000007836 */ /* 0x000fca0000000000 */
[----:B--2---:R-:W-:-:S04]  /*1e690*/  LEA R4, R4, R0, 0x3 ;  /* 0x0000000004047211 */ /* 0x004fc800078e18ff */
[----:B------:R-:W2:Y:S02]  /*1e6a0*/  SYNCS.PHASECHK.TRANS64.TRYWAIT P0, [R4+URZ], R5 ;  /* 0x00000005040075a7 */ /* 0x000ea4000800017f */
[----:B--2---:R-:W-:Y:S05]  /*1e6b0*/  @!P0 BRA `(.L_x_764) ;  /* 0x0000001800e08947 */ /* 0x004fea0003800000 */
.L_x_857:
[----:B------:R-:W-:-:S07]  /*1e6c0*/  IMAD R3, R3, 0x8, R0 ;  /* 0x0000000803037824 */ /* 0x000fce00078e0200 */
.L_x_765:
[----:B---3--:R3:W4:Y:S02]  /*1e6d0*/  SYNCS.PHASECHK.TRANS64.TRYWAIT P0, [R3+URZ], R2 ;  /* 0x00000002030075a7 */ /* 0x008724000800017f */
[----:B----4-:R-:W-:Y:S05]  /*1e6e0*/  @!P0 NANOSLEEP.SYNCS 0x989680 ;  /* 0x009896800000895d */ /* 0x010fea0003900000 */
[----:B------:R-:W4:Y:S02]  /*1e6f0*/  @!P0 SYNCS.PHASECHK.TRANS64 P0, [R3+URZ], R2 ;  /* 0x00000002030085a7 */ /* 0x000f24000800007f */
[----:B----4-:R-:W-:Y:S05]  /*1e700*/  @!P0 BRA `(.L_x_765) ;  /* 0xfffffffc00f08947 */ /* 0x010fea000383ffff */
.L_x_448:
[----:B------:R-:W-:Y:S05]  /*1e710*/  BSYNC B7 ;  /* 0x0000000000077941 */ /* 0x000fea0003800000 */
.L_x_445:
[----:B------:R-:W-:Y:S05]  /*1e720*/  EXIT ;  /* 0x000000000000794d */ /* 0x000fea0003800000 */
.L_x_466:
[----:B0-----:R0:W1:Y:S02]  /*1e730*/  SYNCS.PHASECHK.TRANS64.TRYWAIT P5, [R3+URZ+0x34890], R0 ;  /* 0x03489000030075a7 */ /* 0x00106400080a017f */
[----:B-1----:R-:W-:Y:S05]  /*1e740*/  @!P5 NANOSLEEP.SYNCS 0x989680 ;  /* 0x009896800000d95d */ /* 0x002fea0003900000 */
[----:B------:R-:W1:Y:S02]  /*1e750*/  @!P5 SYNCS.PHASECHK.TRANS64 P5, [R3+URZ+0x34890], R0 ;  /* 0x034890000300d5a7 */ /* 0x000e6400080a007f */
[----:B-1----:R-:W-:Y:S05]  /*1e760*/  @!P5 BRA `(.L_x_466) ;  /* 0xfffffffc00f0d947 */ /* 0x002fea000383ffff */
[----:B------:R-:W-:Y:S05]  /*1e770*/  BRA `(.L_x_766) ;  /* 0xfffffe4c006c7947 */ /* 0x000fea000383ffff */
.L_x_520:
[----:B-1----:R1:W3:Y:S02]  /*1e780*/  SYNCS.PHASECHK.TRANS64.TRYWAIT P5, [R3+URZ+0x34890], R0 ;  /* 0x03489000030075a7 */ /* 0x0022e400080a017f */
[----:B---3--:R-:W-:Y:S05]  /*1e790*/  @!P5 NANOSLEEP.SYNCS 0x989680 ;  /* 0x009896800000d95d */ /* 0x008fea0003900000 */
[----:B------:R-:W3:Y:S02]  /*1e7a0*/  @!P5 SYNCS.PHASECHK.TRANS64 P5, [R3+URZ+0x34890], R0 ;  /* 0x034890000300d5a7 */ /* 0x000ee400080a007f */
[----:B---3--:R-:W-:Y:S05]  /*1e7b0*/  @!P5 BRA `(.L_x_520) ;  /* 0xfffffffc00f0d947 */ /* 0x008fea000383ffff */
[----:B------:R-:W-:Y:S05]  /*1e7c0*/  BRA `(.L_x_767) ;  /* 0xfffffe7c00f47947 */ /* 0x000fea000383ffff */
.L_x_545:
[----:B0-----:R0:W1:Y:S02]  /*1e7d0*/  SYNCS.PHASECHK.TRANS64.TRYWAIT P4, [R3+URZ+0x34890], R0 ;  /* 0x03489000030075a7 */ /* 0x001064000808017f */
[----:B-1----:R-:W-:Y:S05]  /*1e7e0*/  @!P4 NANOSLEEP.SYNCS 0x989680 ;  /* 0x009896800000c95d */ /* 0x002fea0003900000 */
[----:B------:R-:W1:Y:S02]  /*1e7f0*/  @!P4 SYNCS.PHASECHK.TRANS64 P4, [R3+URZ+0x34890], R0 ;  /* 0x034890000300c5a7 */ /* 0x000e64000808007f */
[----:B-1----:R-:W-:Y:S05]  /*1e800*/  @!P4 BRA `(.L_x_545) ;  /* 0xfffffffc00f0c947 */ /* 0x002fea000383ffff */
[----:B------:R-:W-:Y:S05]  /*1e810*/  BRA `(.L_x_768) ;  /* 0xfffffeac00d47947 */ /* 0x000fea000383ffff */
.L_x_551:
[----:B--2---:R2:W3:Y:S02]  /*1e820*/  SYNCS.PHASECHK.TRANS64.TRYWAIT P4, [R3+URZ+0x348b0], R0 ;  /* 0x0348b000030075a7 */ /* 0x0044e4000808017f */
[----:B---3--:R-:W-:Y:S05]  /*1e830*/  @!P4 NANOSLEEP.SYNCS 0x989680 ;  /* 0x009896800000c95d */ /* 0x008fea0003900000 */
[----:B------:R-:W3:Y:S02]  /*1e840*/  @!P4 SYNCS.PHASECHK.TRANS64 P4, [R3+URZ+0x348b0], R0 ;  /* 0x0348b0000300c5a7 */ /* 0x000ee4000808007f */
[----:B---3--:R-:W-:Y:S05]  /*1e850*/  @!P4 BRA `(.L_x_551) ;  /* 0xfffffffc00f0c947 */ /* 0x008fea000383ffff */
[----:B------:R-:W-:Y:S05]  /*1e860*/  BRA `(.L_x_769) ;  /* 0xfffffeb000d47947 */ /* 0x000fea000383ffff */
.L_x_571:
[----:B------:R-:W-:Y:S01]  /*1e870*/  BSSY B1, `(.L_x_770) ;  /* 0x0000008000017945 */ /* 0x000fe20003800000 */
[----:B------:R-:W-:Y:S01]  /*1e880*/  MOV R13, R38 ;  /* 0x00000026000d7202 */ /* 0x000fe20000000f00 */
[----:B------:R-:W-:Y:S01]  /*1e890*/  IMAD.MOV.U32 R12, RZ, RZ, RZ ;  /* 0x000000ffff0c7224 */ /* 0x000fe200078e00ff */
[----:B------:R-:W-:Y:S01]  /*1e8a0*/  MOV R11, 0x1c1f ;  /* 0x00001c1f000b7802 */ /* 0x000fe20000000f00 */
[----:B------:R-:W-:-:S07]  /*1e8b0*/  IMAD.MOV.U32 R15, RZ, RZ, -0x1 ;  /* 0xffffffffff0f7424 */ /* 0x000fce00078e00ff */
[----:B------:R-:W-:Y:S05]  /*1e8c0*/  WARPSYNC.COLLECTIVE R15, `(.L_x_771) ;  /* 0x000000000f087348 */ /* 0x000fea0003c00000 */
[----:B------:R0:W1:Y:S02]  /*1e8d0*/  SHFL.IDX P6, R14, R13, R12, R11 ;  /* 0x0000000c0d0e7389 */ /* 0x00006400000c000b */
[----:B01----:R-:W-:Y:S01]  /*1e8e0*/  ENDCOLLECTIVE ;  /* 0x000000000000791b */ /* 0x003fe20003800000 */
.L_x_771:
[----:B------:R-:W-:Y:S05]  /*1e8f0*/  BSYNC B1 ;  /* 0x0000000000017941 */ /* 0x000fea0003800000 */
.L_x_770:
[----:B------:R-:W-:Y:S05]  /*1e900*/  BRA `(.L_x_772) ;  /* 0xfffffec400fc7947 */ /* 0x000fea000383ffff */
.L_x_572:
        /* <DEDUP_REMOVED lines=8> */
.L_x_774:
[----:B------:R-:W-:Y:S05]  /*1e990*/  BSYNC B1 ;  /* 0x0000000000017941 */ /* 0x000fea0003800000 */
.L_x_773:
[----:B------:R-:W-:Y:S05]  /*1e9a0*/  BRA `(.L_x_775) ;  /* 0xfffffec400e07947 */ /* 0x000fea000383ffff */
.L_x_573:
        /* <DEDUP_REMOVED lines=8> */
.L_x_777:
[----:B------:R-:W-:Y:S05]  /*1ea30*/  BSYNC B1 ;  /* 0x0000000000017941 */ /* 0x000fea0003800000 */
.L_x_776:
[----:B------:R-:W-:Y:S05]  /*1ea40*/  BRA `(.L_x_778) ;  /* 0xfffffec400c47947 */ /* 0x000fea000383ffff */
.L_x_574:
        /* <DEDUP_REMOVED lines=8> */
.L_x_780:
[----:B------:R-:W-:Y:S05]  /*1ead0*/  BSYNC B1 ;  /* 0x0000000000017941 */ /* 0x000fea0003800000 */
.L_x_779:
[----:B------:R-:W-:Y:S05]  /*1eae0*/  BRA `(.L_x_781) ;  /* 0xfffffec400a87947 */ /* 0x000fea000383ffff */
.L_x_576:
[----:B0-----:R0:W1:Y:S02]  /*1eaf0*/  SYNCS.PHASECHK.TRANS64.TRYWAIT P1, [R2+URZ+0x34800], R5 ;  /* 0x03480005020075a7 */ /* 0x001064000802017f */
[----:B-1----:R-:W-:Y:S05]  /*1eb00*/  @!P1 NANOSLEEP.SYNCS 0x989680 ;  /* 0x009896800000995d */ /* 0x002fea0003900000 */
[----:B------:R-:W1:Y:S02]  /*1eb10*/  @!P1 SYNCS.PHASECHK.TRANS64 P1, [R2+URZ+0x34800], R5 ;  /* 0x03480005020095a7 */ /* 0x000e64000802007f */
[----:B-1----:R-:W-:Y:S05]  /*1eb20*/  @!P1 BRA `(.L_x_576) ;  /* 0xfffffffc00f09947 */ /* 0x002fea000383ffff */
[----:B------:R-:W-:Y:S05]  /*1eb30*/  BRA `(.L_x_782) ;  /* 0xfffffec400e47947 */ /* 0x000fea000383ffff */
.L_x_602:
        /* <DEDUP_REMOVED lines=8> */
.L_x_784:
[----:B------:R-:W-:Y:S05]  /*1ebc0*/  BSYNC B1 ;  /* 0x0000000000017941 */ /* 0x000fea0003800000 */
.L_x_783:
[----:B------:R-:W-:Y:S05]  /*1ebd0*/  BRA `(.L_x_785) ;  /* 0xfffffeec00587947 */ /* 0x000fea000383ffff */
.L_x_603:
        /* <DEDUP_REMOVED lines=8> */
.L_x_787:
[----:B------:R-:W-:Y:S05]  /*1ec60*/  BSYNC B1 ;  /* 0x0000000000017941 */ /* 0x000fea0003800000 */
.L_x_786:
[----:B------:R-:W-:Y:S05]  /*1ec70*/  BRA `(.L_x_788) ;  /* 0xfffffeec003c7947 */ /* 0x000fea000383ffff */
.L_x_604:
        /* <DEDUP_REMOVED lines=8> */
.L_x_790:
[----:B------:R-:W-:Y:S05]  /*1ed00*/  BSYNC B1 ;  /* 0x0000000000017941 */ /* 0x000fea0003800000 */
.L_x_789:
[----:B------:R-:W-:Y:S05]  /*1ed10*/  BRA `(.L_x_791) ;  /* 0xfffffeec00207947 */ /* 0x000fea000383ffff */
.L_x_605:
        /* <DEDUP_REMOVED lines=8> */
.L_x_793:
[----:B------:R-:W-:Y:S05]  /*1eda0*/  BSYNC B1 ;  /* 0x0000000000017941 */ /* 0x000fea0003800000 */
.L_x_792:
[----:B------:R-:W-:Y:S05]  /*1edb0*/  BRA `(.L_x_794) ;  /* 0xfffffeec00047947 */ /* 0x000fea000383ffff */
.L_x_607:
[----:B0-----:R0:W1:Y:S02]  /*1edc0*/  SYNCS.PHASECHK.TRANS64.TRYWAIT P0, [R2+URZ+0x34800], R5 ;  /* 0x03480005020075a7 */ /* 0x001064000800017f */
[----:B-1----:R-:W-:Y:S05]  /*1edd0*/  @!P0 NANOSLEEP.SYNCS 0x989680 ;  /* 0x009896800000895d */ /* 0x002fea0003900000 */
[----:B------:R-:W1:Y:S02]  /*1ede0*/  @!P0 SYNCS.PHASECHK.TRANS64 P0, [R2+URZ+0x34800], R5 ;  /* 0x03480005020085a7 */ /* 0x000e64000800007f */
[----:B-1----:R-:W-:Y:S05]  /*1edf0*/  @!P0 BRA `(.L_x_607) ;  /* 0xfffffffc00f08947 */ /* 0x002fea000383ffff */
[----:B------:R-:W-:Y:S05]  /*1ee00*/  BRA `(.L_x_795) ;  /* 0xfffffeec00407947 */ /* 0x000fea000383ffff */
.L_x_621:
[----:B-1----:R1:W2:Y:S02]  /*1ee10*/  SYNCS.PHASECHK.TRANS64.TRYWAIT P2, [R0+URZ+0x34830], R3 ;  /* 0x03483003000075a7 */ /* 0x0022a4000804017f */
[----:B--2---:R-:W-:Y:S05]  /*1ee20*/  @!P2 NANOSLEEP.SYNCS 0x989680 ;  /* 0x009896800000a95d */ /* 0x004fea0003900000 */
[----:B------:R-:W2:Y:S02]  /*1ee30*/  @!P2 SYNCS.PHASECHK.TRANS64 P2, [R0+URZ+0x34830], R3 ;  /* 0x034830030000a5a7 */ /* 0x000ea4000804007f */
[----:B--2---:R-:W-:Y:S05]  /*1ee40*/  @!P2 BRA `(.L_x_621) ;  /* 0xfffffffc00f0a947 */ /* 0x004fea000383ffff */
[----:B------:R-:W-:Y:S05]  /*1ee50*/  BRA `(.L_x_620) ;  /* 0xffffff10002c7947 */ /* 0x000fea000383ffff */
.L_x_628:
[----:B-1----:R1:W2:Y:S02]  /*1ee60*/  SYNCS.PHASECHK.TRANS64.TRYWAIT P2, [R14+URZ+0x34830], R11 ;  /* 0x0348300b0e0075a7 */ /* 0x0022a4000804017f */
[----:B--2---:R-:W-:Y:S05]  /*1ee70*/  @!P2 NANOSLEEP.SYNCS 0x989680 ;  /* 0x009896800000a95d */ /* 0x004fea0003900000 */
[----:B------:R-:W2:Y:S02]  /*1ee80*/  @!P2 SYNCS.PHASECHK.TRANS64 P2, [R14+URZ+0x34830], R11 ;  /* 0x0348300b0e00a5a7 */ /* 0x000ea4000804007f */
[----:B--2---:R-:W-:Y:S05]  /*1ee90*/  @!P2 BRA `(.L_x_628) ;  /* 0xfffffffc00f0a947 */ /* 0x004fea000383ffff */
[----:B------:R-:W-:Y:S05]  /*1eea0*/  BRA `(.L_x_627) ;  /* 0xffffff4000987947 */ /* 0x000fea000383ffff */
.L_x_633:
[----:B-1----:R1:W2:Y:S02]  /*1eeb0*/  SYNCS.PHASECHK.TRANS64.TRYWAIT P2, [R15+URZ+0x34850], R4 ;  /* 0x034850040f0075a7 */ /* 0x0022a4000804017f */
[----:B--2---:R-:W-:Y:S05]  /*1eec0*/  @!P2 NANOSLEEP.SYNCS 0x989680 ;  /* 0x009896800000a95d */ /* 0x004fea0003900000 */
[----:B------:R-:W2:Y:S02]  /*1eed0*/  @!P2 SYNCS.PHASECHK.TRANS64 P2, [R15+URZ+0x34850], R4 ;  /* 0x034850040f00a5a7 */ /* 0x000ea4000804007f */
[----:B--2---:R-:W-:Y:S05]  /*1eee0*/  @!P2 BRA `(.L_x_633) ;  /* 0xfffffffc00f0a947 */ /* 0x004fea000383ffff */
[----:B------:R-:W-:Y:S05]  /*1eef0*/  BRA `(.L_x_632) ;  /* 0xffffff4c00787947 */ /* 0x000fea000383ffff */
.L_x_639:
[----:B-1----:R1:W2:Y:S02]  /*1ef00*/  SYNCS.PHASECHK.TRANS64.TRYWAIT P0, [R12+URZ+0x34850], R5 ;  /* 0x034850050c0075a7 */ /* 0x0022a4000800017f */
[----:B--2---:R-:W-:Y:S05]  /*1ef10*/  @!P0 NANOSLEEP.SYNCS 0x989680 ;  /* 0x009896800000895d */ /* 0x004fea0003900000 */
[----:B------:R-:W2:Y:S02]  /*1ef20*/  @!P0 SYNCS.PHASECHK.TRANS64 P0, [R12+URZ+0x34850], R5 ;  /* 0x034850050c0085a7 */ /* 0x000ea4000800007f */
[----:B--2---:R-:W-:Y:S05]  /*1ef30*/  @!P0 BRA `(.L_x_639) ;  /* 0xfffffffc00f08947 */ /* 0x004fea000383ffff */
[----:B------:R-:W-:Y:S05]  /*1ef40*/  BRA `(.L_x_638) ;  /* 0xffffff7000987947 */ /* 0x000fea000383ffff */
.L_x_671:
[----:B------:R-:W0:Y:S01]  /*1ef50*/  S2R R9, SR_TID.X ;  /* 0x0000000000097919 */ /* 0x000e220000002100 */
[----:B------:R-:W-:Y:S01]  /*1ef60*/  BSSY B1, `(.L_x_796) ;  /* 0x000000a000017945 */ /* 0x000fe20003800000 */
[----:B------:R-:W-:Y:S01]  /*1ef70*/  IMAD.MOV.U32 R12, RZ, RZ, RZ ;  /* 0x000000ffff0c7224 */ /* 0x000fe200078e00ff */
[----:B------:R-:W-:Y:S01]  /*1ef80*/  MOV R11, 0x1f ;  /* 0x0000001f000b7802 */ /* 0x000fe20000000f00 */
[----:B------:R-:W-:Y:S01]  /*1ef90*/  IMAD.MOV.U32 R15, RZ, RZ, -0x1 ;  /* 0xffffffffff0f7424 */ /* 0x000fe200078e00ff */
[----:B0-----:R-:W-:-:S04]  /*1efa0*/  SHF.R.U32.HI R9, RZ, 0x5, R9 ;  /* 0x00000005ff097819 */ /* 0x001fc80000011609 */
[----:B------:R-:W-:-:S04]  /*1efb0*/  LOP3.LUT R9, R9, 0x3, RZ, 0xc0, !PT ;  /* 0x0000000309097812 */ /* 0x000fc800078ec0ff */
[----:B------:R-:W-:-:S07]  /*1efc0*/  MOV R13, R9 ;  /* 0x00000009000d7202 */ /* 0x000fce0000000f00 */
[----:B-----5:R-:W-:Y:S05]  /*1efd0*/  WARPSYNC.COLLECTIVE R15, `(.L_x_797) ;  /* 0x000000000f087348 */ /* 0x020fea0003c00000 */
[----:B------:R0:W1:Y:S02]  /*1efe0*/  SHFL.IDX P6, R14, R13, R12, R11 ;  /* 0x0000000c0d0e7389 */ /* 0x00006400000c000b */
[----:B01---5:R-:W-:Y:S01]  /*1eff0*/  ENDCOLLECTIVE ;  /* 0x000000000000791b */ /* 0x023fe20003800000 */
.L_x_797:
[----:B------:R-:W-:Y:S05]  /*1f000*/  BSYNC B1 ;  /* 0x0000000000017941 */ /* 0x000fea0003800000 */
.L_x_796:
[----:B------:R-:W-:Y:S05]  /*1f010*/  BRA `(.L_x_798) ;  /* 0xffffffa800b87947 */ /* 0x000fea000383ffff */
.L_x_672:
[----:B------:R-:W-:Y:S01]  /*1f020*/  BSSY B1, `(.L_x_799) ;  /* 0x0000006000017945 */ /* 0x000fe20003800000 */
[----:B------:R-:W-:-:S07]  /*1f030*/  MOV R15, 0xffffffff ;  /* 0xffffffff000f7802 */ /* 0x000fce0000000f00 */
[----:B-----5:R-:W-:Y:S05]  /*1f040*/  WARPSYNC.COLLECTIVE R15, `(.L_x_800) ;  /* 0x000000000f0c7348 */ /* 0x020fea0003c00000 */
[----:B------:R-:W-:Y:S02]  /*1f050*/  ELECT P6, UR62, PT ;  /* 0x00000000003e782f */ /* 0x000fe400038c0000 */
[----:B------:R-:W-:Y:S01]  /*1f060*/  MOV R14, UR62 ;  /* 0x0000003e000e7c02 */ /* 0x000fe20008000f00 */
[----:B-----5:R-:W-:Y:S10]  /*1f070*/  ENDCOLLECTIVE ;  /* 0x000000000000791b */ /* 0x020ff40003800000 */
.L_x_800:
[----:B------:R-:W-:Y:S05]  /*1f080*/  BSYNC B1 ;  /* 0x0000000000017941 */ /* 0x000fea0003800000 */
.L_x_799:
[----:B------:R-:W-:Y:S05]  /*1f090*/  BRA `(.L_x_801) ;  /* 0xffffffa800a47947 */ /* 0x000fea000383ffff */
.L_x_674:
[----:B0-----:R0:W1:Y:S02]  /*1f0a0*/  SYNCS.PHASECHK.TRANS64.TRYWAIT P0, [R9+URZ+0x34820], R5 ;  /* 0x03482005090075a7 */ /* 0x001064000800017f */
[----:B-1----:R-:W-:Y:S05]  /*1f0b0*/  @!P0 NANOSLEEP.SYNCS 0x989680 ;  /* 0x009896800000895d */ /* 0x002fea0003900000 */
[----:B------:R-:W1:Y:S02]  /*1f0c0*/  @!P0 SYNCS.PHASECHK.TRANS64 P0, [R9+URZ+0x34820], R5 ;  /* 0x03482005090085a7 */ /* 0x000e64000800007f */
[----:B-1----:R-:W-:Y:S05]  /*1f0d0*/  @!P0 BRA `(.L_x_674) ;  /* 0xfffffffc00f08947 */ /* 0x002fea000383ffff */
[----:B------:R-:W-:Y:S05]  /*1f0e0*/  BRA `(.L_x_802) ;  /* 0xffffffa800c07947 */ /* 0x000fea000383ffff */
.L_x_677:
[----:B0-----:R0:W1:Y:S02]  /*1f0f0*/  SYNCS.PHASECHK.TRANS64.TRYWAIT P0, [R5+URZ+0x348a0], R7 ;  /* 0x0348a007050075a7 */ /* 0x001064000800017f */
[----:B-1----:R-:W-:Y:S05]  /*1f100*/  @!P0 NANOSLEEP.SYNCS 0x989680 ;  /* 0x009896800000895d */ /* 0x002fea0003900000 */
[----:B------:R-:W1:Y:S02]  /*1f110*/  @!P0 SYNCS.PHASECHK.TRANS64 P0, [R5+URZ+0x348a0], R7 ;  /* 0x0348a007050085a7 */ /* 0x000e64000800007f */
[----:B-1----:R-:W-:Y:S05]  /*1f120*/  @!P0 BRA `(.L_x_677) ;  /* 0xfffffffc00f08947 */ /* 0x002fea000383ffff */
[----:B------:R-:W-:Y:S05]  /*1f130*/  BRA `(.L_x_803) ;  /* 0xffffffa800d07947 */ /* 0x000fea000383ffff */
.L_x_679:
[----:B-1----:R1:W2:Y:S02]  /*1f140*/  SYNCS.PHASECHK.TRANS64.TRYWAIT P0, [R5+URZ+0x348c0], R7 ;  /* 0x0348c007050075a7 */ /* 0x0022a4000800017f */
[----:B--2---:R-:W-:Y:S05]  /*1f150*/  @!P0 NANOSLEEP.SYNCS 0x989680 ;  /* 0x009896800000895d */ /* 0x004fea0003900000 */
[----:B------:R-:W2:Y:S02]  /*1f160*/  @!P0 SYNCS.PHASECHK.TRANS64 P0, [R5+URZ+0x348c0], R7 ;  /* 0x0348c007050085a7 */ /* 0x000ea4000800007f */
[----:B--2---:R-:W-:Y:S05]  /*1f170*/  @!P0 BRA `(.L_x_679) ;  /* 0xfffffffc00f08947 */ /* 0x004fea000383ffff */
[----:B------:R-:W-:Y:S05]  /*1f180*/  BRA `(.L_x_804) ;  /* 0xffffffac00607947 */ /* 0x000fea000383ffff */
.L_x_683:
[----:B0-----:R0:W1:Y:S02]  /*1f190*/  SYNCS.PHASECHK.TRANS64.TRYWAIT P0, [R6+URZ+0x348a0], R7 ;  /* 0x0348a007060075a7 */ /* 0x001064000800017f */
[----:B-1----:R-:W-:Y:S05]  /*1f1a0*/  @!P0 NANOSLEEP.SYNCS 0x989680 ;  /* 0x009896800000895d */ /* 0x002fea0003900000 */
[----:B------:R-:W1:Y:S02]  /*1f1b0*/  @!P0 SYNCS.PHASECHK.TRANS64 P0, [R6+URZ+0x348a0], R7 ;  /* 0x0348a007060085a7 */ /* 0x000e64000800007f */
[----:B-1----:R-:W-:Y:S05]  /*1f1c0*/  @!P0 BRA `(.L_x_683) ;  /* 0xfffffffc00f08947 */ /* 0x002fea000383ffff */
[----:B------:R-:W-:Y:S05]  /*1f1d0*/  BRA `(.L_x_805) ;  /* 0xffffffb0003c7947 */ /* 0x000fea000383ffff */
.L_x_685:
[----:B-1----:R1:W2:Y:S02]  /*1f1e0*/  SYNCS.PHASECHK.TRANS64.TRYWAIT P1, [R6+URZ+0x348c0], R7 ;  /* 0x0348c007060075a7 */ /* 0x0022a4000802017f */
[----:B--2---:R-:W-:Y:S05]  /*1f1f0*/  @!P1 NANOSLEEP.SYNCS 0x989680 ;  /* 0x009896800000995d */ /* 0x004fea0003900000 */
[----:B------:R-:W2:Y:S02]  /*1f200*/  @!P1 SYNCS.PHASECHK.TRANS64 P1, [R6+URZ+0x348c0], R7 ;  /* 0x0348c007060095a7 */ /* 0x000ea4000802007f */
[----:B--2---:R-:W-:Y:S05]  /*1f210*/  @!P1 BRA `(.L_x_685) ;  /* 0xfffffffc00f09947 */ /* 0x004fea000383ffff */
[----:B------:R-:W-:Y:S05]  /*1f220*/  BRA `(.L_x_806) ;  /* 0xffffffb000c47947 */ /* 0x000fea000383ffff */
.L_x_697:
[----:B------:R-:W0:Y:S01]  /*1f230*/  S2R R3, SR_TID.X ;  /* 0x0000000000037919 */ /* 0x000e220000002100 */
[----:B------:R-:W-:Y:S01]  /*1f240*/  BSSY B0, `(.L_x_807) ;  /* 0x000000a000007945 */ /* 0x000fe20003800000 */
[----:B------:R-:W-:Y:S01]  /*1f250*/  MOV R12, RZ ;  /* 0x000000ff000c7202 */ /* 0x000fe20000000f00 */
[----:B------:R-:W-:Y:S01]  /*1f260*/  IMAD.MOV.U32 R11, RZ, RZ, 0x1f ;  /* 0x0000001fff0b7424 */ /* 0x000fe200078e00ff */
[----:B------:R-:W-:Y:S02]  /*1f270*/  MOV R15, 0xffffffff ;  /* 0xffffffff000f7802 */ /* 0x000fe40000000f00 */
[----:B0-----:R-:W-:-:S04]  /*1f280*/  SHF.R.U32.HI R3, RZ, 0x5, R3 ;  /* 0x00000005ff037819 */ /* 0x001fc80000011603 */
[----:B------:R-:W-:-:S05]  /*1f290*/  LOP3.LUT R3, R3, 0x3, RZ, 0xc0, !PT ;  /* 0x0000000303037812 */ /* 0x000fca00078ec0ff */
[----:B------:R-:W-:-:S07]  /*1f2a0*/  IMAD.MOV.U32 R13, RZ, RZ, R3 ;  /* 0x000000ffff0d7224 */ /* 0x000fce00078e0003 */
[----:B------:R-:W-:Y:S05]  /*1f2b0*/  WARPSYNC.COLLECTIVE R15, `(.L_x_808) ;  /* 0x000000000f087348 */ /* 0x000fea0003c00000 */
[----:B------:R0:W1:Y:S02]  /*1f2c0*/  SHFL.IDX P6, R14, R13, R12, R11 ;  /* 0x0000000c0d0e7389 */ /* 0x00006400000c000b */
[----:B01----:R-:W-:Y:S01]  /*1f2d0*/  ENDCOLLECTIVE ;  /* 0x000000000000791b */ /* 0x003fe20003800000 */
.L_x_808:
[----:B------:R-:W-:Y:S05]  /*1f2e0*/  BSYNC B0 ;  /* 0x0000000000007941 */ /* 0x000fea0003800000 */
.L_x_807:
[----:B------:R-:W-:Y:S05]  /*1f2f0*/  BRA `(.L_x_809) ;  /* 0xffffffbc00c47947 */ /* 0x000fea000383ffff */
.L_x_698:
[----:B------:R-:W-:Y:S01]  /*1f300*/  BSSY B0, `(.L_x_810) ;  /* 0x0000006000007945 */ /* 0x000fe20003800000 */
[----:B------:R-:W-:-:S07]  /*1f310*/  IMAD.MOV.U32 R15, RZ, RZ, -0x1 ;  /* 0xffffffffff0f7424 */ /* 0x000fce00078e00ff */
[----:B------:R-:W-:Y:S05]  /*1f320*/  WARPSYNC.COLLECTIVE R15, `(.L_x_811) ;  /* 0x000000000f0c7348 */ /* 0x000fea0003c00000 */
[----:B------:R-:W-:Y:S02]  /*1f330*/  ELECT P6, UR62, PT ;  /* 0x00000000003e782f */ /* 0x000fe400038c0000 */
[----:B------:R-:W-:Y:S01]  /*1f340*/  MOV R14, UR62 ;  /* 0x0000003e000e7c02 */ /* 0x000fe20008000f00 */
[----:B------:R-:W-:Y:S10]  /*1f350*/  ENDCOLLECTIVE ;  /* 0x000000000000791b */ /* 0x000ff40003800000 */
.L_x_811:
[----:B------:R-:W-:Y:S05]  /*1f360*/  BSYNC B0 ;  /* 0x0000000000007941 */ /* 0x000fea0003800000 */
.L_x_810:
[----:B------:R-:W-:Y:S05]  /*1f370*/  BRA `(.L_x_812) ;  /* 0xffffffbc00bc7947 */ /* 0x000fea000383ffff */
.L_x_701:
[----:B0-----:R0:W1:Y:S02]  /*1f380*/  SYNCS.PHASECHK.TRANS64.TRYWAIT P0, [R6+URZ+0x34840], R7 ;  /* 0x03484007060075a7 */ /* 0x001064000800017f */
[----:B-1----:R-:W-:Y:S05]  /*1f390*/  @!P0 NANOSLEEP.SYNCS 0x989680 ;  /* 0x009896800000895d */ /* 0x002fea0003900000 */
[----:B------:R-:W1:Y:S02]  /*1f3a0*/  @!P0 SYNCS.PHASECHK.TRANS64 P0, [R6+URZ+0x34840], R7 ;  /* 0x03484007060085a7 */ /* 0x000e64000800007f */
[----:B-1----:R-:W-:Y:S05]  /*1f3b0*/  @!P0 BRA `(.L_x_701) ;  /* 0xfffffffc00f08947 */ /* 0x002fea000383ffff */
[----:B------:R-:W-:Y:S05]  /*1f3c0*/  BRA `(.L_x_813) ;  /* 0xffffffc0002c7947 */ /* 0x000fea000383ffff */
.L_x_704:
        /* <DEDUP_REMOVED lines=8> */
.L_x_712:
[----:B0-----:R0:W1:Y:S02]  /*1f450*/  SYNCS.PHASECHK.TRANS64.TRYWAIT P0, [R7+URZ+0x34840], R8 ;  /* 0x03484008070075a7 */ /* 0x001064000800017f */
[----:B-1----:R-:W-:Y:S05]  /*1f460*/  @!P0 NANOSLEEP.SYNCS 0x989680 ;  /* 0x009896800000895d */ /* 0x002fea0003900000 */
[----:B------:R-:W1:Y:S02]  /*1f470*/  @!P0 SYNCS.PHASECHK.TRANS64 P0, [R7+URZ+0x34840], R8 ;  /* 0x03484008070085a7 */ /* 0x000e64000800007f */
[----:B-1----:R-:W-:Y:S05]  /*1f480*/  @!P0 BRA `(.L_x_712) ;  /* 0xfffffffc00f08947 */ /* 0x002fea000383ffff */
[----:B------:R-:W-:Y:S05]  /*1f490*/  BRA `(.L_x_815) ;  /* 0xffffffc8003c7947 */ /* 0x000fea000383ffff */
.L_x_714:
[----:B0-----:R0:W1:Y:S02]  /*1f4a0*/  SYNCS.PHASECHK.TRANS64.TRYWAIT P0, [R7+URZ+0x34860], R8 ;  /* 0x03486008070075a7 */ /* 0x001064000800017f */
[----:B-1----:R-:W-:Y:S05]  /*1f4b0*/  @!P0 NANOSLEEP.SYNCS 0x989680 ;  /* 0x009896800000895d */ /* 0x002fea0003900000 */
[----:B------:R-:W1:Y:S02]  /*1f4c0*/  @!P0 SYNCS.PHASECHK.TRANS64 P0, [R7+URZ+0x34860], R8 ;  /* 0x03486008070085a7 */ /* 0x000e64000800007f */
[----:B-1----:R-:W-:Y:S05]  /*1f4d0*/  @!P0 BRA `(.L_x_714) ;  /* 0xfffffffc00f08947 */ /* 0x002fea000383ffff */
[----:B------:R-:W-:Y:S05]  /*1f4e0*/  BRA `(.L_x_816) ;  /* 0xffffffc800e87947 */ /* 0x000fea000383ffff */
.L_x_720:
[----:B-1----:R1:W2:Y:S02]  /*1f4f0*/  SYNCS.PHASECHK.TRANS64.TRYWAIT P0, [R2+URZ+0x34840], R3 ;  /* 0x03484003020075a7 */ /* 0x0022a4000800017f */
[----:B--2---:R-:W-:Y:S05]  /*1f500*/  @!P0 NANOSLEEP.SYNCS 0x989680 ;  /* 0x009896800000895d */ /* 0x004fea0003900000 */
[----:B------:R-:W2:Y:S02]  /*1f510*/  @!P0 SYNCS.PHASECHK.TRANS64 P0, [R2+URZ+0x34840], R3 ;  /* 0x03484003020085a7 */ /* 0x000ea4000800007f */
[----:B--2---:R-:W-:Y:S05]  /*1f520*/  @!P0 BRA `(.L_x_720) ;  /* 0xfffffffc00f08947 */ /* 0x004fea000383ffff */
[----:B------:R-:W-:Y:S05]  /*1f530*/  BRA `(.L_x_817) ;  /* 0xffffffd000487947 */ /* 0x000fea000383ffff */
.L_x_722:
[----:B0-----:R0:W1:Y:S02]  /*1f540*/  SYNCS.PHASECHK.TRANS64.TRYWAIT P0, [R2+URZ+0x34860], R3 ;  /* 0x03486003020075a7 */ /* 0x001064000800017f */
[----:B-1----:R-:W-:Y:S05]  /*1f550*/  @!P0 NANOSLEEP.SYNCS 0x989680 ;  /* 0x009896800000895d */ /* 0x002fea0003900000 */
[----:B------:R-:W1:Y:S02]  /*1f560*/  @!P0 SYNCS.PHASECHK.TRANS64 P0, [R2+URZ+0x34860], R3 ;  /* 0x03486003020085a7 */ /* 0x000e64000800007f */
[----:B-1----:R-:W-:Y:S05]  /*1f570*/  @!P0 BRA `(.L_x_722) ;  /* 0xfffffffc00f08947 */ /* 0x002fea000383ffff */
[----:B------:R-:W-:Y:S05]  /*1f580*/  BRA `(.L_x_818) ;  /* 0xffffffd000f47947 */ /* 0x000fea000383ffff */
.L_x_728:
[----:B--2---:R2:W3:Y:S02]  /*1f590*/  SYNCS.PHASECHK.TRANS64.TRYWAIT P0, [R2+URZ+0x34840], R3 ;  /* 0x03484003020075a7 */ /* 0x0044e4000800017f */
[----:B---3--:R-:W-:Y:S05]  /*1f5a0*/  @!P0 NANOSLEEP.SYNCS 0x989680 ;  /* 0x009896800000895d */ /* 0x008fea0003900000 */
[----:B------:R-:W3:Y:S02]  /*1f5b0*/  @!P0 SYNCS.PHASECHK.TRANS64 P0, [R2+URZ+0x34840], R3 ;  /* 0x03484003020085a7 */ /* 0x000ee4000800007f */
[----:B---3--:R-:W-:Y:S05]  /*1f5c0*/  @!P0 BRA `(.L_x_728) ;  /* 0xfffffffc00f08947 */ /* 0x008fea000383ffff */
[----:B------:R-:W-:Y:S05]  /*1f5d0*/  BRA `(.L_x_819) ;  /* 0xffffffd8002c7947 */ /* 0x000fea000383ffff */
.L_x_730:
[----:B0-----:R0:W1:Y:S02]  /*1f5e0*/  SYNCS.PHASECHK.TRANS64.TRYWAIT P0, [R2+URZ+0x34860], R8 ;  /* 0x03486008020075a7 */ /* 0x001064000800017f */
[----:B-1----:R-:W-:Y:S05]  /*1f5f0*/  @!P0 NANOSLEEP.SYNCS 0x989680 ;  /* 0x009896800000895d */ /* 0x002fea0003900000 */
[----:B------:R-:W1:Y:S02]  /*1f600*/  @!P0 SYNCS.PHASECHK.TRANS64 P0, [R2+URZ+0x34860], R8 ;  /* 0x03486008020085a7 */ /* 0x000e64000800007f */
[----:B-1----:R-:W-:Y:S05]  /*1f610*/  @!P0 BRA `(.L_x_730) ;  /* 0xfffffffc00f08947 */ /* 0x002fea000383ffff */
[----:B------:R-:W-:Y:S05]  /*1f620*/  BRA `(.L_x_820) ;  /* 0xffffffd800d47947 */ /* 0x000fea000383ffff */
.L_x_738:
[----:B-1----:R1:W2:Y:S02]  /*1f630*/  SYNCS.PHASECHK.TRANS64.TRYWAIT P0, [R0+URZ+0x34860], R3 ;  /* 0x03486003000075a7 */ /* 0x0022a4000800017f */
[----:B--2---:R-:W-:Y:S05]  /*1f640*/  @!P0 NANOSLEEP.SYNCS 0x989680 ;  /* 0x009896800000895d */ /* 0x004fea0003900000 */
[----:B------:R-:W2:Y:S02]  /*1f650*/  @!P0 SYNCS.PHASECHK.TRANS64 P0, [R0+URZ+0x34860], R3 ;  /* 0x03486003000085a7 */ /* 0x000ea4000800007f */
[----:B--2---:R-:W-:Y:S05]  /*1f660*/  @!P0 BRA `(.L_x_738) ;  /* 0xfffffffc00f08947 */ /* 0x004fea000383ffff */
[----:B------:R-:W-:Y:S05]  /*1f670*/  BRA `(.L_x_821) ;  /* 0xffffffdc00f47947 */ /* 0x000fea000383ffff */
.L_x_741:
[----:B------:R-:W-:Y:S01]  /*1f680*/  BSSY B0, `(.L_x_822) ;  /* 0x0000008000007945 */ /* 0x000fe20003800000 */
[----:B0-----:R-:W-:Y:S01]  /*1f690*/  MOV R13, R16 ;  /* 0x00000010000d7202 */ /* 0x001fe20000000f00 */
[----:B------:R-:W-:Y:S01]  /*1f6a0*/  IMAD.MOV.U32 R12, RZ, RZ, RZ ;  /* 0x000000ffff0c7224 */ /* 0x000fe200078e00ff */
[----:B------:R-:W-:Y:S01]  /*1f6b0*/  MOV R11, 0x1f ;  /* 0x0000001f000b7802 */ /* 0x000fe20000000f00 */
[----:B------:R-:W-:-:S07]  /*1f6c0*/  IMAD.MOV.U32 R15, RZ, RZ, -0x1 ;  /* 0xffffffffff0f7424 */ /* 0x000fce00078e00ff */
[----:B-1---5:R-:W-:Y:S05]  /*1f6d0*/  WARPSYNC.COLLECTIVE R15, `(.L_x_823) ;  /* 0x000000000f087348 */ /* 0x022fea0003c00000 */
[----:B------:R0:W2:Y:S02]  /*1f6e0*/  SHFL.IDX P6, R14, R13, R12, R11 ;  /* 0x0000000c0d0e7389 */ /* 0x0000a400000c000b */
[----:B012--5:R-:W-:Y:S01]  /*1f6f0*/  ENDCOLLECTIVE ;  /* 0x000000000000791b */ /* 0x027fe20003800000 */
.L_x_823:
[----:B------:R-:W-:Y:S05]  /*1f700*/  BSYNC B0 ;  /* 0x0000000000007941 */ /* 0x000fea0003800000 */
.L_x_822:
[----:B------:R-:W-:Y:S01]  /*1f710*/  IMAD.MOV.U32 R13, RZ, RZ, R16 ;  /* 0x000000ffff0d7224 */ /* 0x000fe200078e0010 */
[----:B------:R-:W-:Y:S01]  /*1f720*/  MOV R12, 0x1 ;  /* 0x00000001000c7802 */ /* 0x000fe20000000f00 */
[----:B------:R-:W-:Y:S01]  /*1f730*/  IMAD.MOV.U32 R11, RZ, RZ, 0x1f ;  /* 0x0000001fff0b7424 */ /* 0x000fe200078e00ff */
[----:B------:R-:W-:Y:S02]  /*1f740*/  MOV R15, 0xffffffff ;  /* 0xffffffff000f7802 */ /* 0x000fe40000000f00 */
[----:B------:R-:W-:-:S07]  /*1f750*/  MOV R4, R14 ;  /* 0x0000000e00047202 */ /* 0x000fce0000000f00 */
[----:B------:R-:W-:Y:S05]  /*1f760*/  WARPSYNC.COLLECTIVE R15, `(.L_x_824) ;  /* 0x000000000f087348 */ /* 0x000fea0003c00000 */
[----:B------:R0:W1:Y:S02]  /*1f770*/  SHFL.IDX P6, R14, R13, R12, R11 ;  /* 0x0000000c0d0e7389 */ /* 0x00006400000c000b */
[----:B01----:R-:W-:Y:S01]  /*1f780*/  ENDCOLLECTIVE ;  /* 0x000000000000791b */ /* 0x003fe20003800000 */
.L_x_824:
[----:B------:R-:W-:Y:S01]  /*1f790*/  IMAD.MOV.U32 R5, RZ, RZ, R14 ;  /* 0x000000ffff057224 */ /* 0x000fe200078e000e */
[----:B------:R-:W-:Y:S06]  /*1f7a0*/  BRA `(.L_x_825) ;  /* 0xffffffe0008c7947 */ /* 0x000fec000383ffff */
.L_x_744:
[----:B------:R-:W-:Y:S01]  /*1f7b0*/  BSSY B0, `(.L_x_826) ;  /* 0x0000008000007945 */ /* 0x000fe20003800000 */
[----:B-----5:R-:W-:Y:S01]  /*1f7c0*/  MOV R13, R2 ;  /* 0x00000002000d7202 */ /* 0x020fe20000000f00 */
[----:B------:R-:W-:Y:S01]  /*1f7d0*/  IMAD.MOV.U32 R12, RZ, RZ, 0x1 ;  /* 0x00000001ff0c7424 */ /* 0x000fe200078e00ff */
[----:B------:R-:W-:Y:S01]  /*1f7e0*/  MOV R11, RZ ;  /* 0x000000ff000b7202 */ /* 0x000fe20000000f00 */
[----:B------:R-:W-:-:S07]  /*1f7f0*/  IMAD.MOV.U32 R15, RZ, RZ, -0x1 ;  /* 0xffffffffff0f7424 */ /* 0x000fce00078e00ff */
[----:B0-234-:R-:W-:Y:S05]  /*1f800*/  WARPSYNC.COLLECTIVE R15, `(.L_x_827) ;  /* 0x000000000f087348 */ /* 0x01dfea0003c00000 */
[----:B------:R1:W0:Y:S02]  /*1f810*/  SHFL.UP P6, R14, R13, R12, R11 ;  /* 0x0400000c0d0e7389 */ /* 0x00022400000c000b */
[----:B01234-:R-:W-:Y:S01]  /*1f820*/  ENDCOLLECTIVE ;  /* 0x000000000000791b */ /* 0x01ffe20003800000 */
.L_x_827:
[----:B------:R-:W-:Y:S05]  /*1f830*/  BSYNC B0 ;  /* 0x0000000000007941 */ /* 0x000fea0003800000 */
.L_x_826:
[----:B------:R-:W-:Y:S01]  /*1f840*/  ISETP.NE.AND P0, PT, R8, RZ, PT ;  /* 0x000000ff0800720c */ /* 0x000fe20003f05270 */
[----:B------:R-:W-:Y:S01]  /*1f850*/  IMAD.MOV.U32 R11, RZ, RZ, RZ ;  /* 0x000000ffff0b7224 */ /* 0x000fe200078e00ff */
[----:B------:R-:W-:Y:S02]  /*1f860*/  MOV R12, 0x2 ;  /* 0x00000002000c7802 */ /* 0x000fe40000000f00 */
[----:B------:R-:W-:Y:S02]  /*1f870*/  SEL R3, R14, RZ, P0 ;  /* 0x000000ff0e037207 */ /* 0x000fe40000000000 */
[----:B------:R-:W-:Y:S02]  /*1f880*/  MOV R15, 0xffffffff ;  /* 0xffffffff000f7802 */ /* 0x000fe40000000f00 */
[----:B------:R-:W-:Y:S02]  /*1f890*/  IADD3 R3, R2, R3, RZ ;  /* 0x0000000302037210 */ /* 0x000fe40007ffe0ff */
[----:B------:R-:W-:-:S03]  /*1f8a0*/  ISETP.GE.U32.AND P0, PT, R8, 0x2, PT ;  /* 0x000000020800780c */ /* 0x000fc60003f06070 */
[----:B------:R-:W-:-:S10]  /*1f8b0*/  IMAD.MOV.U32 R13, RZ, RZ, R3 ;  /* 0x000000ffff0d7224 */ /* 0x000fd400078e0003 */
[----:B------:R-:W-:Y:S05]  /*1f8c0*/  WARPSYNC.COLLECTIVE R15, `(.L_x_828) ;  /* 0x000000000f087348 */ /* 0x000fea0003c00000 */
[----:B------:R0:W1:Y:S02]  /*1f8d0*/  SHFL.UP P6, R14, R13, R12, R11 ;  /* 0x0400000c0d0e7389 */ /* 0x00006400000c000b */
[----:B01----:R-:W-:Y:S01]  /*1f8e0*/  ENDCOLLECTIVE ;  /* 0x000000000000791b */ /* 0x003fe20003800000 */
.L_x_828:
        /* <DEDUP_REMOVED lines=8> */
.L_x_829:
[----:B------:R-:W-:Y:S02]  /*1f970*/  MOV R12, 0x8 ;  /* 0x00000008000c7802 */ /* 0x000fe40000000f00 */
[----:B------:R-:W-:Y:S02]  /*1f980*/  SEL R14, R14, RZ, P0 ;  /* 0x000000ff0e0e7207 */ /* 0x000fe40000000000 */
[----:B------:R-:W-:Y:S02]  /*1f990*/  ISETP.GE.U32.AND P0, PT, R8, 0x8, PT ;  /* 0x000000080800780c */ /* 0x000fe40003f06070 */
[----:B------:R-:W-:-:S05]  /*1f9a0*/  IADD3 R3, R3, R14, RZ ;  /* 0x0000000e03037210 */ /* 0x000fca0007ffe0ff */
[----:B------:R-:W-:-:S07]  /*1f9b0*/  IMAD.MOV.U32 R13, RZ, RZ, R3 ;  /* 0x000000ffff0d7224 */ /* 0x000fce00078e0003 */
[----:B------:R-:W-:Y:S05]  /*1f9c0*/  WARPSYNC.COLLECTIVE R15, `(.L_x_830) ;  /* 0x000000000f087348 */ /* 0x000fea0003c00000 */
[----:B------:R0:W1:Y:S02]  /*1f9d0*/  SHFL.UP P6, R14, R13, R12, R11 ;  /* 0x0400000c0d0e7389 */ /* 0x00006400000c000b */
[----:B01----:R-:W-:Y:S01]  /*1f9e0*/  ENDCOLLECTIVE ;  /* 0x000000000000791b */ /* 0x003fe20003800000 */
.L_x_830:
        /* <DEDUP_REMOVED lines=8> */
.L_x_831:
[----:B------:R-:W-:Y:S01]  /*1fa70*/  MOV R12, 0x1f ;  /* 0x0000001f000c7802 */ /* 0x000fe20000000f00 */
[----:B------:R-:W-:Y:S01]  /*1fa80*/  IMAD.MOV.U32 R11, RZ, RZ, 0x1f ;  /* 0x0000001fff0b7424 */ /* 0x000fe200078e00ff */
[----:B------:R-:W-:-:S04]  /*1fa90*/  SEL R6, R14, RZ, P0 ;  /* 0x000000ff0e067207 */ /* 0x000fc80000000000 */
[----:B------:R-:W-:-:S05]  /*1faa0*/  IADD3 R6, R3, R6, RZ ;  /* 0x0000000603067210 */ /* 0x000fca0007ffe0ff */
[----:B------:R-:W-:-:S07]  /*1fab0*/  IMAD.MOV.U32 R13, RZ, RZ, R6 ;  /* 0x000000ffff0d7224 */ /* 0x000fce00078e0006 */
[----:B------:R-:W-:Y:S05]  /*1fac0*/  WARPSYNC.COLLECTIVE R15, `(.L_x_832) ;  /* 0x000000000f087348 */ /* 0x000fea0003c00000 */
[----:B------:R0:W1:Y:S02]  /*1fad0*/  SHFL.IDX P6, R14, R13, R12, R11 ;  /* 0x0000000c0d0e7389 */ /* 0x00006400000c000b */
[----:B01----:R-:W-:Y:S01]  /*1fae0*/  ENDCOLLECTIVE ;  /* 0x000000000000791b */ /* 0x003fe20003800000 */
.L_x_832:
[----:B------:R-:W-:Y:S05]  /*1faf0*/  BRA `(.L_x_833) ;  /* 0xffffffe0004c7947 */ /* 0x000fea000383ffff */
.L_x_749:
[----:B------:R-:W-:Y:S01]  /*1fb00*/  BSSY B0, `(.L_x_834) ;  /* 0x0000008000007945 */ /* 0x000fe20003800000 */
[----:B-----5:R-:W-:Y:S01]  /*1fb10*/  MOV R13, R2 ;  /* 0x00000002000d7202 */ /* 0x020fe20000000f00 */
[----:B------:R-:W-:Y:S01]  /*1fb20*/  IMAD.MOV.U32 R12, RZ, RZ, 0x1 ;  /* 0x00000001ff0c7424 */ /* 0x000fe200078e00ff */
[----:B------:R-:W-:Y:S01]  /*1fb30*/  MOV R11, RZ ;  /* 0x000000ff000b7202 */ /* 0x000fe20000000f00 */
[----:B------:R-:W-:-:S07]  /*1fb40*/  IMAD.MOV.U32 R15, RZ, RZ, -0x1 ;  /* 0xffffffffff0f7424 */ /* 0x000fce00078e00ff */
[----:B01----:R-:W-:Y:S05]  /*1fb50*/  WARPSYNC.COLLECTIVE R15, `(.L_x_835) ;  /* 0x000000000f087348 */ /* 0x003fea0003c00000 */
[----:B------:R2:W3:Y:S02]  /*1fb60*/  SHFL.UP P6, R14, R13, R12, R11 ;  /* 0x0400000c0d0e7389 */ /* 0x0004e400000c000b */
[----:B0123--:R-:W-:Y:S01]  /*1fb70*/  ENDCOLLECTIVE ;  /* 0x000000000000791b */ /* 0x00ffe20003800000 */
.L_x_835:
[----:B------:R-:W-:Y:S05]  /*1fb80*/  BSYNC B0 ;  /* 0x0000000000007941 */ /* 0x000fea0003800000 */
.L_x_834:
        /* <DEDUP_REMOVED lines=11> */
.L_x_836:
        /* <DEDUP_REMOVED lines=8> */
.L_x_837:
        /* <DEDUP_REMOVED lines=8> */
.L_x_838:
        /* <DEDUP_REMOVED lines=8> */
.L_x_839:
        /* <DEDUP_REMOVED lines=8> */
.L_x_840:
[----:B------:R-:W-:Y:S05]  /*1fe40*/  BRA `(.L_x_841) ;  /* 0xffffffe0002c7947 */ /* 0x000fea000383ffff */
.L_x_751:
[----:B------:R-:W-:Y:S01]  /*1fe50*/  BSSY B0, `(.L_x_842) ;  /* 0x0000006000007945 */ /* 0x000fe20003800000 */
[----:B------:R-:W-:Y:S02]  /*1fe60*/  PLOP3.LUT P6, PT, P6, PT, PT, 0x8, 0x0 ;  /* 0x000000000000781c */ /* 0x000fe400037ce170 */
[----:B------:R-:W-:-:S11]  /*1fe70*/  MOV R15, 0xffffffff ;  /* 0xffffffff000f7802 */ /* 0x000fd60000000f00 */
[----:B0-----:R-:W-:Y:S05]  /*1fe80*/  WARPSYNC.COLLECTIVE R15, `(.L_x_843) ;  /* 0x000000000f087348 */ /* 0x001fea0003c00000 */
[----:B------:R-:W-:Y:S01]  /*1fe90*/  VOTE.ANY R14, PT, P6 ;  /* 0x00000000000e7806 */ /* 0x000fe200030e0100 */
[----:B0-----:R-:W-:Y:S06]  /*1fea0*/  ENDCOLLECTIVE ;  /* 0x000000000000791b */ /* 0x001fec0003800000 */
.L_x_843:
[----:B------:R-:W-:Y:S05]  /*1feb0*/  BSYNC B0 ;  /* 0x0000000000007941 */ /* 0x000fea0003800000 */
.L_x_842:
[----:B------:R-:W-:Y:S01]  /*1fec0*/  IMAD.MOV.U32 R3, RZ, RZ, R14 ;  /* 0x000000ffff037224 */ /* 0x000fe200078e000e */
[----:B------:R-:W-:Y:S01]  /*1fed0*/  MOV R13, R2 ;  /* 0x00000002000d7202 */ /* 0x000fe20000000f00 */
[----:B------:R-:W-:Y:S01]  /*1fee0*/  IMAD.MOV.U32 R15, RZ, RZ, -0x1 ;  /* 0xffffffffff0f7424 */ /* 0x000fe200078e00ff */
[----:B------:R-:W-:Y:S01]  /*1fef0*/  MOV R11, 0x1f ;  /* 0x0000001f000b7802 */ /* 0x000fe20000000f00 */
[----:B------:R-:W0:Y:S02]  /*1ff00*/  POPC R5, R3 ;  /* 0x0000000300057309 */ /* 0x000e240000000000 */
[----:B0-----:R-:W-:-:S07]  /*1ff10*/  IMAD.MOV.U32 R12, RZ, RZ, R5 ;  /* 0x000000ffff0c7224 */ /* 0x001fce00078e0005 */
[----:B------:R-:W-:Y:S05]  /*1ff20*/  WARPSYNC.COLLECTIVE R15, `(.L_x_844) ;  /* 0x000000000f087348 */ /* 0x000fea0003c00000 */
[----:B------:R0:W1:Y:S02]  /*1ff30*/  SHFL.IDX P6, R14, R13, R12, R11 ;  /* 0x0000000c0d0e7389 */ /* 0x00006400000c000b */
[----:B01----:R-:W-:Y:S01]  /*1ff40*/  ENDCOLLECTIVE ;  /* 0x000000000000791b */ /* 0x003fe20003800000 */
.L_x_844:
[----:B------:R-:W-:Y:S01]  /*1ff50*/  MOV R17, R14 ;  /* 0x0000000e00117202 */ /* 0x000fe20000000f00 */
[----:B------:R-:W-:Y:S06]  /*1ff60*/  BRA `(.L_x_845) ;  /* 0xffffffe0001c7947 */ /* 0x000fec000383ffff */
.L_x_753:
[----:B------:R-:W-:Y:S01]  /*1ff70*/  BSSY B0, `(.L_x_846) ;  /* 0x0000007000007945 */ /* 0x000fe20003800000 */
[----:B------:R-:W-:Y:S01]  /*1ff80*/  IMAD.MOV.U32 R13, RZ, RZ, R6 ;  /* 0x000000ffff0d7224 */ /* 0x000fe200078e0006 */
[----:B------:R-:W-:Y:S01]  /*1ff90*/  MOV R11, 0x1f ;  /* 0x0000001f000b7802 */ /* 0x000fe20000000f00 */
[----:B------:R-:W-:-:S07]  /*1ffa0*/  IMAD.MOV.U32 R15, RZ, RZ, -0x1 ;  /* 0xffffffffff0f7424 */ /* 0x000fce00078e00ff */
[----:B012---:R-:W-:Y:S05]  /*1ffb0*/  WARPSYNC.COLLECTIVE R15, `(.L_x_847) ;  /* 0x000000000f087348 */ /* 0x007fea0003c00000 */
[----:B------:R3:W4:Y:S02]  /*1ffc0*/  SHFL.IDX P6, R14, R13, R12, R11 ;  /* 0x0000000c0d0e7389 */ /* 0x00072400000c000b */
[----:B01234-:R-:W-:Y:S01]  /*1ffd0*/  ENDCOLLECTIVE ;  /* 0x000000000000791b */ /* 0x01ffe20003800000 */
.L_x_847:
[----:B------:R-:W-:Y:S05]  /*1ffe0*/  BSYNC B0 ;  /* 0x0000000000007941 */ /* 0x000fea0003800000 */
.L_x_846:
[----:B------:R-:W-:Y:S05]  /*1fff0*/  BRA `(.L_x_752) ;  /* 0xffffffe000147947 */ /* 0x000fea000383ffff */
.L_x_757:
[----:B0-----:R0:W1:Y:S02]  /*20000*/  SYNCS.PHASECHK.TRANS64.TRYWAIT P0, [R0+URZ+0x34820], R3 ;  /* 0x03482003000075a7 */ /* 0x001064000800017f */
[----:B-1----:R-:W-:Y:S05]  /*20010*/  @!P0 NANOSLEEP.SYNCS 0x989680 ;  /* 0x009896800000895d */ /* 0x002fea0003900000 */
[----:B------:R-:W1:Y:S02]  /*20020*/  @!P0 SYNCS.PHASECHK.TRANS64 P0, [R0+URZ+0x34820], R3 ;  /* 0x03482003000085a7 */ /* 0x000e64000800007f */
[----:B-1----:R-:W-:Y:S05]  /*20030*/  @!P0 BRA `(.L_x_757) ;  /* 0xfffffffc00f08947 */ /* 0x002fea000383ffff */
[----:B------:R-:W-:Y:S05]  /*20040*/  BRA `(.L_x_848) ;  /* 0xffffffe000f87947 */ /* 0x000fea000383ffff */
.L_x_758:
[----:B------:R-:W1:Y:S01]  /*20050*/  S2R R2, SR_TID.X ;  /* 0x0000000000027919 */ /* 0x000e620000002100 */
[----:B------:R-:W-:Y:S01]  /*20060*/  BSSY B0, `(.L_x_849) ;  /* 0x000000a000007945 */ /* 0x000fe20003800000 */
[----:B------:R-:W-:Y:S01]  /*20070*/  IMAD.MOV.U32 R12, RZ, RZ, RZ ;  /* 0x000000ffff0c7224 */ /* 0x000fe200078e00ff */
[----:B------:R-:W-:Y:S01]  /*20080*/  MOV R11, 0x1f ;  /* 0x0000001f000b7802 */ /* 0x000fe20000000f00 */
[----:B------:R-:W-:Y:S01]  /*20090*/  IMAD.MOV.U32 R15, RZ, RZ, -0x1 ;  /* 0xffffffffff0f7424 */ /* 0x000fe200078e00ff */
[----:B-1----:R-:W-:-:S04]  /*200a0*/  SHF.R.U32.HI R2, RZ, 0x5, R2 ;  /* 0x00000005ff027819 */ /* 0x002fc80000011602 */
[----:B------:R-:W-:-:S04]  /*200b0*/  LOP3.LUT R2, R2, 0x3, RZ, 0xc0, !PT ;  /* 0x0000000302027812 */ /* 0x000fc800078ec0ff */
[----:B------:R-:W-:-:S07]  /*200c0*/  MOV R13, R2 ;  /* 0x00000002000d7202 */ /* 0x000fce0000000f00 */
[----:B0-----:R-:W-:Y:S05]  /*200d0*/  WARPSYNC.COLLECTIVE R15, `(.L_x_850) ;  /* 0x000000000f087348 */ /* 0x001fea0003c00000 */
[----:B------:R1:W2:Y:S02]  /*200e0*/  SHFL.IDX P6, R14, R13, R12, R11 ;  /* 0x0000000c0d0e7389 */ /* 0x0002a400000c000b */
[----:B012---:R-:W-:Y:S01]  /*200f0*/  ENDCOLLECTIVE ;  /* 0x000000000000791b */ /* 0x007fe20003800000 */
.L_x_850:
[----:B------:R-:W-:Y:S05]  /*20100*/  BSYNC B0 ;  /* 0x0000000000007941 */ /* 0x000fea0003800000 */
.L_x_849:
[----:B------:R-:W-:Y:S05]  /*20110*/  BRA `(.L_x_851) ;  /* 0xffffffe000e07947 */ /* 0x000fea000383ffff */
.L_x_759:
[----:B------:R-:W-:Y:S01]  /*20120*/  BSSY B0, `(.L_x_852) ;  /* 0x0000006000007945 */ /* 0x000fe20003800000 */
[----:B------:R-:W-:-:S07]  /*20130*/  MOV R15, 0xffffffff ;  /* 0xffffffff000f7802 */ /* 0x000fce0000000f00 */
[----:B01----:R-:W-:Y:S05]  /*20140*/  WARPSYNC.COLLECTIVE R15, `(.L_x_853) ;  /* 0x000000000f0c7348 */ /* 0x003fea0003c00000 */
[----:B------:R-:W-:Y:S02]  /*20150*/  ELECT P6, UR62, PT ;  /* 0x00000000003e782f */ /* 0x000fe400038c0000 */
[----:B------:R-:W-:Y:S01]  /*20160*/  MOV R14, UR62 ;  /* 0x0000003e000e7c02 */ /* 0x000fe20008000f00 */
[----:B01----:R-:W-:Y:S10]  /*20170*/  ENDCOLLECTIVE ;  /* 0x000000000000791b */ /* 0x003ff40003800000 */
.L_x_853:
[----:B------:R-:W-:Y:S05]  /*20180*/  BSYNC B0 ;  /* 0x0000000000007941 */ /* 0x000fea0003800000 */
.L_x_852:
[----:B------:R-:W-:Y:S05]  /*20190*/  BRA `(.L_x_854) ;  /* 0xffffffe000d47947 */ /* 0x000fea000383ffff */
.L_x_761:
[----:B0-----:R0:W1:Y:S02]  /*201a0*/  SYNCS.PHASECHK.TRANS64.TRYWAIT P0, [R6+URZ], R5 ;  /* 0x00000005060075a7 */ /* 0x001064000800017f */
[----:B-1----:R-:W-:Y:S05]  /*201b0*/  @!P0 NANOSLEEP.SYNCS 0x989680 ;  /* 0x009896800000895d */ /* 0x002fea0003900000 */
[----:B------:R-:W1:Y:S02]  /*201c0*/  @!P0 SYNCS.PHASECHK.TRANS64 P0, [R6+URZ], R5 ;  /* 0x00000005060085a7 */ /* 0x000e64000800007f */
[----:B-1----:R-:W-:Y:S05]  /*201d0*/  @!P0 BRA `(.L_x_761) ;  /* 0xfffffffc00f08947 */ /* 0x002fea000383ffff */
[----:B------:R-:W-:Y:S05]  /*201e0*/  BRA `(.L_x_855) ;  /* 0xffffffe400107947 */ /* 0x000fea000383ffff */
.L_x_762:
[----:B-1----:R1:W2:Y:S02]  /*201f0*/  SYNCS.PHASECHK.TRANS64.TRYWAIT P0, [R7+URZ], R2 ;  /* 0x00000002070075a7 */ /* 0x0022a4000800017f */
[----:B--2---:R-:W-:Y:S05]  /*20200*/  @!P0 NANOSLEEP.SYNCS 0x989680 ;  /* 0x009896800000895d */ /* 0x004fea0003900000 */
[----:B------:R-:W2:Y:S02]  /*20210*/  @!P0 SYNCS.PHASECHK.TRANS64 P0, [R7+URZ], R2 ;  /* 0x00000002070085a7 */ /* 0x000ea4000800007f */
[----:B--2---:R-:W-:Y:S05]  /*20220*/  @!P0 BRA `(.L_x_762) ;  /* 0xfffffffc00f08947 */ /* 0x004fea000383ffff */
[----:B------:R-:W-:Y:S05]  /*20230*/  BRA `(.L_x_856) ;  /* 0xffffffe400047947 */ /* 0x000fea000383ffff */
.L_x_764:
[----:B--2---:R2:W3:Y:S02]  /*20240*/  SYNCS.PHASECHK.TRANS64.TRYWAIT P0, [R4+URZ], R5 ;  /* 0x00000005040075a7 */ /* 0x0044e4000800017f */
[----:B---3--:R-:W-:Y:S05]  /*20250*/  @!P0 NANOSLEEP.SYNCS 0x989680 ;  /* 0x009896800000895d */ /* 0x008fea0003900000 */
[----:B------:R-:W3:Y:S02]  /*20260*/  @!P0 SYNCS.PHASECHK.TRANS64 P0, [R4+URZ], R5 ;  /* 0x00000005040085a7 */ /* 0x000ee4000800007f */
[----:B---3--:R-:W-:Y:S05]  /*20270*/  @!P0 BRA `(.L_x_764) ;  /* 0xfffffffc00f08947 */ /* 0x008fea000383ffff */
[----:B------:R-:W-:Y:S05]  /*20280*/  BRA `(.L_x_857) ;  /* 0xffffffe4000c7947 */ /* 0x000fea000383ffff */
.L_x_858:
        /* <DEDUP_REMOVED lines=15> */
.L_x_11934:


//--------------------- .text._ZN7cutlass13device_kernelIN5flash11enable_sm90INS1_16FlashAttnFwdSm90INS1_25CollectiveMainloopFwdSm90ILi2EN4cute5tupleIJNS5_1CILi1EEES8_S8_EEENS6_IJNS7_ILi128EEENS7_ILi96EEENS7_ILi192EEEEEELi128ENS_6half_tEfNS_4arch4Sm90ELb0ELb1ELb1ELb0ELb0ELb0ELb0ELb1ELb1ELb0ELb0ELb0EEENS1_21CollectiveEpilogueFwdINS6_IJSA_SA_SB_EEES9_SE_SG_Li256ELb0ELb0ELb0ELb0EEENS1_30DynamicPersistentTileSchedulerILi256ELi32ELb0ELb0ELb1EEEEEEEEEvNT_6ParamsE --------------------------
	.section	.text._ZN7cutlass13device_kernelIN5flash11enable_sm90INS1_16FlashAttnFwdSm90INS1_25CollectiveMainloopFwdSm90ILi2EN4cute5tupleIJNS5_1CILi1EEES8_S8_EEENS6_IJNS7_ILi128EEENS7_ILi96EEENS7_ILi192EEEEEELi128ENS_6half_tEfNS_4arch4Sm90ELb0ELb1ELb1ELb0ELb0ELb0ELb0ELb1ELb1ELb0ELb0ELb0EEENS1_21CollectiveEpilogueFwdINS6_IJSA_SA_SB_EEES9_SE_SG_Li256ELb0ELb0ELb0ELb0EEENS1_30DynamicPersistentTileSchedulerILi256ELi32ELb0ELb0ELb1EEEEEEEEEvNT_6ParamsE,"ax",@progbits
	.align	128
.text._ZN7cutlass13device_kernelIN5flash11enable_sm90INS1_16FlashAttnFwdSm90INS1_25CollectiveMainloopFwdSm90ILi2EN4cute5tupleIJNS5_1CILi1EEES8_S8_EEENS6_IJNS7_ILi128EEENS7_ILi96EEENS7_ILi192EEEEEELi128ENS_6half_tEfNS_4arch4Sm90ELb0ELb1ELb1ELb0ELb0ELb0ELb0ELb1ELb1ELb0ELb0ELb0EEENS1_21CollectiveEpilogueFwdINS6_IJSA_SA_SB_EEES9_SE_SG_Li256ELb0ELb0ELb0ELb0EEENS1_30DynamicPersistentTileSchedulerILi256ELi32ELb0ELb0ELb1EEEEEEEEEvNT_6ParamsE:
        .type           _ZN7cutlass13device_kernelIN5flash11enable_sm90INS1_16FlashAttnFwdSm90INS1_25CollectiveMainloopFwdSm90ILi2EN4cute5tupleIJNS5_1CILi1EEES8_S8_EEENS6_IJNS7_ILi128EEENS7_ILi96EEENS7_ILi192EEEEEELi128ENS_6half_tEfNS_4arch4Sm90ELb0ELb1ELb1ELb0ELb0ELb0ELb0ELb1ELb1ELb0ELb0ELb0EEENS1_21CollectiveEpilogueFwdINS6_IJSA_SA_SB_EEES9_SE_SG_Li256ELb0ELb0ELb0ELb0EEENS1_30DynamicPersistentTileSchedulerILi256ELi32ELb0ELb0ELb1EEEEEEEEEvNT_6ParamsE,@function
        .size           _ZN7cutlass13device_kernelIN5flash11enable_sm90INS1_16FlashAttnFwdSm90INS1_25CollectiveMainloopFwdSm90ILi2EN4cute5tupleIJNS5_1CILi1EEES8_S8_EEENS6_IJNS7_ILi128EEENS7_ILi96EEENS7_ILi192EEEEEELi128ENS_6half_tEfNS_4arch4Sm90ELb0ELb1ELb1ELb0ELb0ELb0ELb0ELb1ELb1ELb0ELb0ELb0EEENS1_21CollectiveEpilogueFwdINS6_IJSA_SA_SB_EEES9_SE_SG_Li256ELb0ELb0ELb0ELb0EEENS1_30DynamicPersistentTileSchedulerILi256ELi32ELb0ELb0ELb1EEEEEEEEEvNT_6ParamsE,(.L_x_11935 - _ZN7cutlass13device_kernelIN5flash11enable_sm90INS1_16FlashAttnFwdSm90INS1_25CollectiveMainloopFwdSm90ILi2EN4cute5tupleIJNS5_1CILi1EEES8_S8_EEENS6_IJNS7_ILi128EEENS7_ILi96EEENS7_ILi192EEEEEELi128ENS_6half_tEfNS_4arch4Sm90ELb0ELb1ELb1ELb0ELb0ELb0ELb0ELb1ELb1ELb0ELb0ELb0EEENS1_21CollectiveEpilogueFwdINS6_IJSA_SA_SB_EEES9_SE_SG_Li256ELb0ELb0ELb0ELb0EEENS1_30DynamicPersistentTileSchedulerILi256ELi32ELb0ELb0ELb1EEEEEEEEEvNT_6ParamsE)
        .other          _ZN7cutlass13device_kernelIN5flash11enable_sm90INS1_16FlashAttnFwdSm90INS1_25CollectiveMainloopFwdSm90ILi2EN4cute5tupleIJNS5_1CILi1EEES8_S8_EEENS6_IJNS7_ILi128EEENS7_ILi96EEENS7_ILi192EEEEEELi128ENS_6half_tEfNS_4arch4Sm90ELb0ELb1ELb1ELb0ELb0ELb0ELb0ELb1ELb1ELb0ELb0ELb0EEENS1_21CollectiveEpilogueFwdINS6_IJSA_SA_SB_EEES9_SE_SG_Li256ELb0ELb0ELb0ELb0EEENS1_30DynamicPersistentTileSchedulerILi256ELi32ELb0ELb0ELb1EEEEEEEEEvNT_6ParamsE,@"STO_CUDA_ENTRY STV_DEFAULT"
_ZN7cutlass13device_kernelIN5flash11enable_sm90INS1_16FlashAttnFwdSm90INS1_25CollectiveMainloopFwdSm90ILi2EN4cute5tupleIJNS5_1CILi1EEES8_S8_EEENS6_IJNS7_ILi128EEENS7_ILi96EEENS7_ILi192EEEEEELi128ENS_6half_tEfNS_4arch4Sm90ELb0ELb1ELb1ELb0ELb0ELb0ELb0ELb1ELb1ELb0ELb0ELb0EEENS1_21CollectiveEpilogueFwdINS6_IJSA_SA_SB_EEES9_SE_SG_Li256ELb0ELb0ELb0ELb0EEENS1_30DynamicPersistentTileSchedulerILi256ELi32ELb0ELb0ELb1EEEEEEEEEvNT_6ParamsE:
        /* <DEDUP_REMOVED lines=24> */
.L_x_860:
[----:B------:R-:W-:Y:S05]  /*0180*/  BSYNC B0 ;  /* 0x0000000000007941 */ /* 0x000fea0003800000 */
.L_x_859:
[----:B------:R-:W-:Y:S01]  /*0190*/  VOTEU.ANY UP0, P0 ;  /* 0x00000000003f7886 */ /* 0x000fe20000000100 */
[----:B------:R-:W1:Y:S01]  /*01a0*/  SHFL.IDX PT, R2, R2, RZ, 0x1f ;  /* 0x00001fff02027589 */ /* 0x000e6200000e0000 */
[----:B------:R-:W-:Y:S01]  /*01b0*/  UMOV UR4, 0x1 ;  /* 0x0000000100047882 */ /* 0x000fe20000000000 */
[----:B------:R-:W-:Y:S01]  /*01c0*/  VOTEU.ANY UP1, P0 ;  /* 0x00000000003f7886 */ /* 0x000fe20000020100 */
[----:B------:R-:W-:Y:S01]  /*01d0*/  VOTEU.ANY UP2, P0 ;  /* 0x00000000003f7886 */ /* 0x000fe20000040100 */
[----:B------:R-:W2:Y:S01]  /*01e0*/  @UP0 S2UR UR7, SR_CgaCtaId ;  /* 0x00000000000709c3 */ /* 0x000ea20000008800 */
[----:B------:R-:W3:Y:S01]  /*01f0*/  SHFL.IDX PT, R3, R0, RZ, 0x1f ;  /* 0x00001fff00037589 */ /* 0x000ee200000e0000 */
[----:B------:R-:W-:Y:S01]  /*0200*/  @UP0 UMOV UR6, 0x400 ;  /* 0x0000040000060882 */ /* 0x000fe20000000000 */
[----:B------:R-:W-:-:S04]  /*0210*/  @UP0 UIADD3 UR4, -UR4, 0x100000, URZ ;  /* 0x0010000004040890 */ /* 0x000fc8000fffe13f */
[----:B------:R-:W-:Y:S02]  /*0220*/  @UP0 USHF.L.U32 UR5, UR4, 0xb, URZ ;  /* 0x0000000b04050899 */ /* 0x000fe4000800063f */
[----:B------:R-:W-:Y:S01]  /*0230*/  @UP0 USHF.L.U32 UR4, UR4, 0x1, URZ ;  /* 0x0000000104040899 */ /* 0x000fe2000800063f */
[----:B-1----:R-:W-:Y:S01]  /*0240*/  R2UR UR8, R2 ;  /* 0x00000000020872ca */ /* 0x002fe200000e0000 */
[----:B--2---:R-:W-:Y:S01]  /*0250*/  @UP0 ULEA UR6, UR7, UR6, 0x18 ;  /* 0x0000000607060291 */ /* 0x004fe2000f8ec03f */
[----:B---3--:R-:W-:-:S11]  /*0260*/  ISETP.NE.AND P1, PT, R3, RZ, PT ;  /* 0x000000ff0300720c */ /* 0x008fd60003f25270 */
[----:B------:R-:W-:Y:S01]  /*0270*/  UISETP.NE.AND UP0, UPT, UR8, URZ, UPT ;  /* 0x0000003f0800728c */ /* 0x000fe2000bf05270 */
[----:B------:R-:W1:Y:S02]  /*0280*/  FENCE.VIEW.ASYNC.S ;  /* 0x00000000000073c6 */ /* 0x000e640000000000 */
[----:B-1----:R1:W2:Y:S01]  /*0290*/  @UP1 SYNCS.EXCH.64 URZ, [UR6+0x2a800], UR4 ;  /* 0x02a80004063f15b2 */ /* 0x0022a20008000100 */
[----:B------:R1:W3:Y:S01]  /*02a0*/  @UP2 SYNCS.EXCH.64 URZ, [UR6+0x2a820], UR4 ;  /* 0x02a82004063f25b2 */ /* 0x0002e20008000100 */
[----:B------:R-:W-:Y:S06]  /*02b0*/  @P1 BRA `(.L_x_861) ;  /* 0x0000000000481947 */ /* 0x000fec0003800000 */
        /* <DEDUP_REMOVED lines=18> */
.L_x_861:
        /* <DEDUP_REMOVED lines=22> */
.L_x_862:
        /* <DEDUP_REMOVED lines=14> */
[----:B------:R4:W1:Y:S01]  /*0620*/  SYNCS.EXCH.64 URZ, [UR6+0x2a880], UR4 ;  /* 0x02a88004063f75b2 */ /* 0x0008620008000100 */
[----:B------:R4:W1:Y:S01]  /*0630*/  SYNCS.EXCH.64 URZ, [UR6+0x2a878], UR4 ;  /* 0x02a87804063f75b2 */ /* 0x0008620008000100 */
[----:B------:R4:W1:Y:S02]  /*0640*/  SYNCS.EXCH.64 URZ, [UR6+0x2a888], UR4 ;  /* 0x02a88804063f75b2 */ /* 0x0008640008000100 */
[----:B----4-:R-:W-:Y:S01]  /*0650*/  NOP ;  /* 0x0000000000007918 */ /* 0x010fe20000000000 */
.L_x_863:
        /* <DEDUP_REMOVED lines=22> */
.L_x_864:
        /* <DEDUP_REMOVED lines=22> */
.L_x_865:
[----:B-1----:R-:W-:Y:S01]  /*0920*/  UMOV UR4, 0x1 ;  /* 0x0000000100047882 */ /* 0x002fe20000000000 */
[----:B------:R-:W-:Y:S01]  /*0930*/  PLOP3.LUT P0, PT, PT, PT, UP0, 0x80, 0x0 ;  /* 0x000000000000781c */ /* 0x000fe20003f0f008 */
[----:B------:R-:W-:Y:S01]  /*0940*/  USEL UR4, UR4, 0x2, !UP0 ;  /* 0x0000000204047887 */ /* 0x000fe2000c000000 */
[----:B------:R-:W-:Y:S01]  /*0950*/  NOP ;  /* 0x0000000000007918 */ /* 0x000fe20000000000 */
[----:B------:R-:W-:-:S04]  /*0960*/  ULDC.64 UR60, c[0x0][0x208] ;  /* 0x00008200003c7ab9 */ /* 0x000fc80000000a00 */
[----:B------:R-:W-:-:S05]  /*0970*/  IMAD.U32 R2, RZ, RZ, UR4 ;  /* 0x00000004ff027e24 */ /* 0x000fca000f8e00ff */
[----:B------:R1:W-:Y:S01]  /*0980*/  STL [R1], R2 ;  /* 0x0000000201007387 */ /* 0x0003e20000100800 */
[----:B--23--:R-:W-:Y:S06]  /*0990*/  BAR.SYNC.DEFER_BLOCKING 0x0 ;  /* 0x0000000000007b1d */ /* 0x00cfec0000010000 */
[----:B------:R-:W-:Y:S05]  /*09a0*/  @!P0 BRA `(.L_x_866) ;  /* 0x000000e800c08947 */ /* 0x000fea0003800000 */
.L_x_867:
[----:B------:R-:W-:-:S08]  /*09b0*/  NOP ;  /* 0x0000000000007918 */ /* 0x000fd00000000000 */
[----:B------:R-:W2:Y:S02]  /*09c0*/  USETMAXREG.TRY_ALLOC.CTAPOOL UP0, 0xf0 ;  /* 0x000000f0000079c8 */ /* 0x000ea40008000600 */
[----:B--2---:R-:W-:-:S13]  /*09d0*/  PLOP3.LUT P0, PT, PT, PT, UP0, 0x80, 0x0 ;  /* 0x000000000000781c */ /* 0x004fda0003f0f008 */
[----:B------:R-:W-:Y:S05]  /*09e0*/  @!P0 BRA `(.L_x_867) ;  /* 0xfffffffc00f08947 */ /* 0x000fea000383ffff */
[----:B------:R-:W2:Y:S08]  /*09f0*/  S2UR UR7, SR_CTAID.X ;  /* 0x00000000000779c3 */ /* 0x000eb00000002500 */
[----:B------:R-:W-:Y:S08]  /*0a00*/  BAR.ARV 0x4, 0x120 ;  /* 0x0104800000007b1d */ /* 0x000ff00000002000 */
[----:B------:R-:W2:Y:S08]  /*0a10*/  LDC R0, c[0x0][0xda8] ;  /* 0x00036a00ff007b82 */ /* 0x000eb00000000800 */
[----:B------:R-:W-:Y:S06]  /*0a20*/  BAR.ARV 0x8, 0x120 ;  /* 0x0204800000007b1d */ /* 0x000fec0000002000 */
[----:B--2---:R-:W-:-:S13]  /*0a30*/  ISETP.LE.AND P0, PT, R0, UR7, PT ;  /* 0x0000000700007c0c */ /* 0x004fda000bf03270 */
[----:B------:R-:W-:Y:S05]  /*0a40*/  @P0 EXIT ;  /* 0x000000000000094d */ /* 0x000fea0003800000 */
[----:B------:R-:W2:Y:S01]  /*0a50*/  LDL R3, [R1] ;  /* 0x0000000001037983 */ /* 0x000ea20000100800 */
[----:B------:R-:W3:Y:S01]  /*0a60*/  S2UR UR4, SR_CgaCtaId ;  /* 0x00000000000479c3 */ /* 0x000ee20000008800 */
[----:B------:R-:W-:Y:S01]  /*0a70*/  UMOV UR37, 0x400 ;  /* 0x0000040000257882 */ /* 0x000fe20000000000 */
[----:B------:R-:W-:Y:S01]  /*0a80*/  IMAD.MOV.U32 R164, RZ, RZ, RZ ;  /* 0x000000ffffa47224 */ /* 0x000fe200078e00ff */
[----:B-1----:R-:W1:Y:S01]  /*0a90*/  S2R R2, SR_TID.X ;  /* 0x0000000000027919 */ /* 0x002e620000002100 */
[----:B------:R-:W-:Y:S01]  /*0aa0*/  UMOV UR39, URZ ;  /* 0x0000003f00277c82 */ /* 0x000fe20008000000 */
[----:B------:R-:W-:-:S03]  /*0ab0*/  UMOV UR36, URZ ;  /* 0x0000003f00247c82 */ /* 0x000fc60008000000 */
[----:B------:R-:W4:Y:S01]  /*0ac0*/  S2UR UR6, SR_SWINHI ;  /* 0x00000000000679c3 */ /* 0x000f220000002f00 */
[----:B---3--:R-:W-:-:S07]  /*0ad0*/  ULEA UR37, UR4, UR37, 0x18 ;  /* 0x0000002504257291 */ /* 0x008fce000f8ec03f */
[----:B------:R-:W-:Y:S01]  /*0ae0*/  UMOV UR4, UR37 ;  /* 0x0000002500047c82 */ /* 0x000fe20008000000 */
[----:B----4-:R-:W-:Y:S01]  /*0af0*/  UMOV UR5, UR6 ;  /* 0x0000000600057c82 */ /* 0x010fe20008000000 */
[----:B------:R-:W-:Y:S01]  /*0b00*/  IMAD.U32 R22, RZ, RZ, UR4 ;  /* 0x00000004ff167e24 */ /* 0x000fe2000f8e00ff */
[----:B------:R-:W-:Y:S01]  /*0b10*/  UMOV UR4, UR7 ;  /* 0x0000000700047c82 */ /* 0x000fe20008000000 */
[----:B-1----:R-:W-:Y:S02]  /*0b20*/  VIADD R171, R2, 0xffffff80 ;  /* 0xffffff8002ab7836 */ /* 0x002fe40000000000 */
[----:B------:R-:W-:-:S03]  /*0b30*/  IMAD.U32 R23, RZ, RZ, UR5 ;  /* 0x00000005ff177e24 */ /* 0x000fc6000f8e00ff */
[----:B------:R-:W-:-:S04]  /*0b40*/  SHF.R.S32.HI R0, RZ, 0x1f, R171 ;  /* 0x0000001fff007819 */ /* 0x000fc800000114ab */
[CC--:B------:R-:W-:Y:S02]  /*0b50*/  LEA.HI R2, R0.reuse, R171.reuse, RZ, 0x4 ;  /* 0x000000ab00027211 */ /* 0x0c0fe400078f20ff */
[----:B------:R-:W-:Y:S02]  /*0b60*/  LEA.HI R169, R0, R171, RZ, 0x5 ;  /* 0x000000ab00a97211 */ /* 0x000fe400078f28ff */
[----:B------:R-:W-:Y:S02]  /*0b70*/  SHF.R.S32.HI R5, RZ, 0x4, R2 ;  /* 0x00000004ff057819 */ /* 0x000fe40000011402 */
[----:B------:R-:W-:Y:S02]  /*0b80*/  SHF.R.S32.HI R169, RZ, 0x5, R169 ;  /* 0x00000005ffa97819 */ /* 0x000fe400000114a9 */
[C---:B------:R-:W-:Y:S02]  /*0b90*/  LEA.HI R4, R2.reuse, R5, RZ, 0x1 ;  /* 0x0000000502047211 */ /* 0x040fe400078f08ff */
[----:B------:R-:W-:-:S02]  /*0ba0*/  LOP3.LUT R2, R2, 0x3fffff0, RZ, 0xc0, !PT ;  /* 0x03fffff002027812 */ /* 0x000fc400078ec0ff */
[----:B------:R-:W-:-:S03]  /*0bb0*/  LOP3.LUT R4, R4, 0x1ffffffe, RZ, 0xc0, !PT ;  /* 0x1ffffffe04047812 */ /* 0x000fc600078ec0ff */
[----:B------:R-:W-:Y:S02]  /*0bc0*/  IMAD.IADD R2, R171, 0x1, -R2 ;  /* 0x00000001ab027824 */ /* 0x000fe400078e0a02 */
[----:B------:R-:W-:Y:S02]  /*0bd0*/  IMAD.IADD R4, R5, 0x1, -R4 ;  /* 0x0000000105047824 */ /* 0x000fe400078e0a04 */
[----:B------:R-:W-:-:S04]  /*0be0*/  IMAD R9, R169, 0x10, R2 ;  /* 0x00000010a9097824 */ /* 0x000fc800078e0202 */
[----:B------:R-:W-:Y:S01]  /*0bf0*/  IMAD R4, R9, 0x8, R4 ;  /* 0x0000000809047824 */ /* 0x000fe200078e0204 */
[----:B--2---:R-:W-:Y:S02]  /*0c00*/  R2UR UR8, R3 ;  /* 0x00000000030872ca */ /* 0x004fe400000e0000 */
[CC--:B------:R-:W-:Y:S02]  /*0c10*/  LEA.HI R3, R0.reuse, R171.reuse, RZ, 0x7 ;  /* 0x000000ab00037211 */ /* 0x0c0fe400078f38ff */
[----:B------:R-:W-:Y:S02]  /*0c20*/  LEA.HI R0, R0, R171, RZ, 0x3 ;  /* 0x000000ab00007211 */ /* 0x000fe400078f18ff */
[----:B------:R-:W-:Y:S02]  /*0c30*/  LOP3.LUT R166, R3, 0xffffff80, RZ, 0xc0, !PT ;  /* 0xffffff8003a67812 */ /* 0x000fe400078ec0ff */
[----:B------:R-:W-:Y:S02]  /*0c40*/  SHF.R.S32.HI R168, RZ, 0x7, R3 ;  /* 0x00000007ffa87819 */ /* 0x000fe40000011403 */
[----:B------:R-:W-:Y:S01]  /*0c50*/  LOP3.LUT R2, R0, 0x1ffffff8, RZ, 0xc0, !PT ;  /* 0x1ffffff800027812 */ /* 0x000fe200078ec0ff */
[----:B------:R-:W-:Y:S01]  /*0c60*/  IMAD.IADD R166, R171, 0x1, -R166 ;  /* 0x00000001aba67824 */ /* 0x000fe200078e0aa6 */
[----:B------:R-:W-:Y:S01]  /*0c70*/  LEA.HI R3, R3, R168, RZ, 0x1 ;  /* 0x000000a803037211 */ /* 0x000fe200078f08ff */
[----:B------:R-:W-:Y:S01]  /*0c80*/  ULOP3.LUT UR5, UR8, 0x1, URZ, 0xfc, !UPT ;  /* 0x0000000108057892 */ /* 0x000fe2000f8efc3f */
[----:B------:R-:W-:Y:S01]  /*0c90*/  SHF.R.S32.HI R162, RZ, 0x3, R0 ;  /* 0x00000003ffa27819 */ /* 0x000fe20000011400 */
[----:B------:R-:W-:Y:S01]  /*0ca0*/  IMAD.IADD R2, R171, 0x1, -R2 ;  /* 0x00000001ab027824 */ /* 0x000fe200078e0a02 */
[----:B------:R-:W-:-:S03]  /*0cb0*/  SHF.R.S32.HI R7, RZ, 0x1f, R166 ;  /* 0x0000001fff077819 */ /* 0x000fc600000114a6 */
[----:B------:R-:W-:Y:S01]  /*0cc0*/  IMAD.U32 R170, RZ, RZ, UR5 ;  /* 0x00000005ffaa7e24 */ /* 0x000fe2000f8e00ff */
[CC--:B------:R-:W-:Y:S01]  /*0cd0*/  LEA.HI R6, R7.reuse, R166.reuse, RZ, 0x2 ;  /* 0x000000a607067211 */ /* 0x0c0fe200078f10ff */
[----:B------:R-:W-:Y:S01]  /*0ce0*/  IMAD.SHL.U32 R160, R2, 0x8, RZ ;  /* 0x0000000802a07824 */ /* 0x000fe200078e00ff */
[----:B------:R-:W-:Y:S02]  /*0cf0*/  LEA.HI R7, R7, R166, RZ, 0x5 ;  /* 0x000000a607077211 */ /* 0x000fe400078f28ff */
[--C-:B------:R-:W-:Y:S02]  /*0d00*/  SHF.R.S32.HI R5, RZ, 0x2, R6.reuse ;  /* 0x00000002ff057819 */ /* 0x100fe40000011406 */
[----:B------:R-:W-:Y:S02]  /*0d10*/  SHF.R.S32.HI R8, RZ, 0x1f, R6 ;  /* 0x0000001fff087819 */ /* 0x000fe40000011406 */
[----:B------:R-:W-:Y:S02]  /*0d20*/  SHF.R.S32.HI R7, RZ, 0x5, R7 ;  /* 0x00000005ff077819 */ /* 0x000fe40000011407 */
[----:B------:R-:W-:-:S04]  /*0d30*/  LEA.HI R8, R8, R5, RZ, 0x3 ;  /* 0x0000000508087211 */ /* 0x000fc800078f18ff */
[----:B------:R-:W-:-:S05]  /*0d40*/  LOP3.LUT R8, R8, 0xfffffff8, RZ, 0xc0, !PT ;  /* 0xfffffff808087812 */ /* 0x000fca00078ec0ff */
[----:B------:R-:W-:Y:S01]  /*0d50*/  IMAD.IADD R8, R5, 0x1, -R8 ;  /* 0x0000000105087824 */ /* 0x000fe200078e0a08 */
[----:B------:R-:W-:Y:S01]  /*0d60*/  LOP3.LUT R5, R3, 0x3fffffe, RZ, 0xc0, !PT ;  /* 0x03fffffe03057812 */ /* 0x000fe200078ec0ff */
[----:B------:R-:W-:Y:S02]  /*0d70*/  IMAD.SHL.U32 R3, R4, 0x8, RZ ;  /* 0x0000000804037824 */ /* 0x000fe400078e00ff */
[----:B------:R-:W-:Y:S02]  /*0d80*/  IMAD R8, R7, 0x10, R8 ;  /* 0x0000001007087824 */ /* 0x000fe400078e0208 */
[----:B------:R-:W-:Y:S01]  /*0d90*/  IMAD.WIDE R22, R3, 0x2, R22 ;  /* 0x0000000203167825 */ /* 0x000fe200078e0216 */
[----:B------:R-:W-:-:S03]  /*0da0*/  LOP3.LUT R3, R6, 0x7ffffffc, RZ, 0xc0, !PT ;  /* 0x7ffffffc06037812 */ /* 0x000fc600078ec0ff */
[----:B------:R-:W-:Y:S02]  /*0db0*/  IMAD.IADD R5, R168, 0x1, -R5 ;  /* 0x00000001a8057824 */ /* 0x000fe400078e0a05 */
[----:B------:R-:W-:Y:S02]  /*0dc0*/  IMAD.IADD R16, R166, 0x1, -R3 ;  /* 0x00000001a6107824 */ /* 0x000fe400078e0a03 */
[----:B------:R-:W-:-:S07]  /*0dd0*/  IMAD R167, R5, 0x40, R8 ;  /* 0x0000004005a77824 */ /* 0x000fce00078e0208 */
.L_x_960:
[----:B------:R-:W-:Y:S01]  /*0de0*/  ULDC UR5, c[0x0][0xdd0] ;  /* 0x0003740000057ab9 */ /* 0x000fe20000000800 */
[----:B-1----:R-:W1:Y:S01]  /*0df0*/  LDC R0, c[0x0][0xde8] ;  /* 0x00037a00ff007b82 */ /* 0x002e620000000800 */
[----:B------:R-:W-:Y:S01]  /*0e00*/  UISETP.NE.AND UP0, UPT, UR5, 0x1, UPT ;  /* 0x000000010500788c */ /* 0x000fe2000bf05270 */
[----:B------:R-:W-:-:S10]  /*0e10*/  UMOV UR8, UR4 ;  /* 0x0000000400087c82 */ /* 0x000fd40008000000 */
[----:B------:R-:W-:Y:S01]  /*0e20*/  @UP0 ULDC UR6, c[0x0][0xdd4] ;  /* 0x0003750000060ab9 */ /* 0x000fe20000000800 */
[----:B------:R-:W-:Y:S01]  /*0e30*/  @UP0 ULDC UR9, c[0x0][0xdd8] ;  /* 0x0003760000090ab9 */ /* 0x000fe20000000800 */
[----:B------:R-:W-:-:S04]  /*0e40*/  UIMAD.WIDE.U32 UR6, UR4, UR6, URZ ;  /* 0x00000006040672a5 */ /* 0x000fc8000f8e003f */
[----:B------:R-:W-:-:S04]  /*0e50*/  @UP0 USHF.R.U32.HI UR8, URZ, UR9, UR7 ;  /* 0x000000093f080299 */ /* 0x000fc80008011607 */
[----:B------:R-:W-:Y:S02]  /*0e60*/  UIADD3 UR6, -UR8, URZ, URZ ;  /* 0x0000003f08067290 */ /* 0x000fe4000fffe13f */
[----:B-1----:R-:W-:Y:S02]  /*0e70*/  ISETP.LE.AND P0, PT, R0, UR8, PT ;  /* 0x0000000800007c0c */ /* 0x002fe4000bf03270 */
[----:B------:R-:W-:-:S11]  /*0e80*/  UIMAD UR7, UR5, UR6, UR4 ;  /* 0x00000006050772a4 */ /* 0x000fd6000f8e0204 */
[----:B--234-:R-:W-:Y:S05]  /*0e90*/  @!P0 BRA `(.L_x_868) ;  /* 0x0000000000208947 */ /* 0x01cfea0003800000 */
[----:B------:R-:W-:Y:S01]  /*0ea0*/  ULDC UR6, c[0x0][0xddc] ;  /* 0x0003770000067ab9 */ /* 0x000fe20000000800 */
[----:B------:R-:W-:Y:S01]  /*0eb0*/  UMOV UR46, UR7 ;  /* 0x00000007002e7c82 */ /* 0x000fe20008000000 */
[----:B------:R-:W-:-:S11]  /*0ec0*/  UISETP.NE.AND UP0, UPT, UR6, 0x1, UPT ;  /* 0x000000010600788c */ /* 0x000fd6000bf05270 */
[----:B------:R-:W-:Y:S02]  /*0ed0*/  @UP0 ULDC.64 UR10, c[0x0][0xde0] ;  /* 0x00037800000a0ab9 */ /* 0x000fe40000000a00 */
[----:B------:R-:W-:-:S04]  /*0ee0*/  UIMAD.WIDE.U32 UR4, UR7, UR10, URZ ;  /* 0x0000000a070472a5 */ /* 0x000fc8000f8e003f */
[----:B------:R-:W-:-:S04]  /*0ef0*/  @UP0 USHF.R.U32.HI UR46, URZ, UR11, UR5 ;  /* 0x0000000b3f2e0299 */ /* 0x000fc80008011605 */
[----:B------:R-:W-:Y:S01]  /*0f00*/  UIMAD UR4, UR46, UR6, URZ ;  /* 0x000000062e0472a4 */ /* 0x000fe2000f8e023f */
[----:B------:R-:W-:Y:S11]  /*0f10*/  BRA `(.L_x_869) ;  /* 0x00000000001c7947 */ /* 0x000ff60003800000 */
.L_x_868:
[----:B------:R-:W-:Y:S01]  /*0f20*/  ULDC UR6, c[0x0][0xdc4] ;  /* 0x0003710000067ab9 */ /* 0x000fe20000000800 */
[----:B------:R-:W-:Y:S01]  /*0f30*/  UMOV UR46, UR7 ;  /* 0x00000007002e7c82 */ /* 0x000fe20008000000 */
[----:B------:R-:W-:-:S11]  /*0f40*/  UISETP.NE.AND UP0, UPT, UR6, 0x1, UPT ;  /* 0x000000010600788c */ /* 0x000fd6000bf05270 */
[----:B------:R-:W-:Y:S02]  /*0f50*/  @UP0 ULDC.64 UR10, c[0x0][0xdc8] ;  /* 0x00037200000a0ab9 */ /* 0x000fe40000000a00 */
[----:B------:R-:W-:-:S04]  /*0f60*/  UIMAD.WIDE.U32 UR4, UR7, UR10, URZ ;  /* 0x0000000a070472a5 */ /* 0x000fc8000f8e003f */
[----:B------:R-:W-:-:S04]  /*0f70*/  @UP0 USHF.R.U32.HI UR46, URZ, UR11, UR5 ;  /* 0x0000000b3f2e0299 */ /* 0x000fc80008011605 */
[----:B------:R-:W-:-:S12]  /*0f80*/  UIMAD UR4, UR46, UR6, URZ ;  /* 0x000000062e0472a4 */ /* 0x000fd8000f8e023f */
.L_x_869:
[----:B------:R-:W1:Y:S01]  /*0f90*/  LDC.64 R10, c[0x0][0x9e0] ;  /* 0x00027800ff0a7b82 */ /* 0x000e620000000a00 */
[----:B------:R-:W-:Y:S01]  /*0fa0*/  ULDC UR43, c[0x0][0xdb8] ;  /* 0x00036e00002b7ab9 */ /* 0x000fe20000000800 */
[----:B------:R-:W-:Y:S02]  /*0fb0*/  ULOP3.LUT UR5, URZ, UR46, URZ, 0x33, !UPT ;  /* 0x0000002e3f057292 */ /* 0x000fe4000f8e333f */
[----:B------:R-:W-:Y:S01]  /*0fc0*/  UISETP.NE.AND UP0, UPT, UR43, 0x1, UPT ;  /* 0x000000012b00788c */ /* 0x000fe2000bf05270 */
[----:B------:R-:W-:Y:S01]  /*0fd0*/  ULDC UR6, c[0x0][0xdac] ;  /* 0x00036b0000067ab9 */ /* 0x000fe20000000800 */
[----:B------:R-:W-:Y:S02]  /*0fe0*/  UIADD3 UR4, UR7, -UR4, URZ ;  /* 0x8000000407047290 */ /* 0x000fe4000fffe03f */
[----:B------:R-:W2:Y:S01]  /*0ff0*/  LDC R17, c[0x0][0x404] ;  /* 0x00010100ff117b82 */ /* 0x000ea20000000800 */
[----:B------:R-:W-:Y:S01]  /*1000*/  UIADD3 UR5, UR5, UR6, URZ ;  /* 0x0000000605057290 */ /* 0x000fe2000fffe03f */
[----:B------:R-:W-:Y:S01]  /*1010*/  ULDC UR7, c[0x0][0xdc4] ;  /* 0x0003710000077ab9 */ /* 0x000fe20000000800 */
[----:B------:R-:W-:-:S02]  /*1020*/  ULDC.64 UR10, c[0x0][0x3f8] ;  /* 0x0000fe00000a7ab9 */ /* 0x000fc40000000a00 */
[----:B------:R-:W-:Y:S01]  /*1030*/  USHF.L.U32 UR42, UR5, 0x7, URZ ;  /* 0x00000007052a7899 */ /* 0x000fe2000800063f */
[----:B------:R-:W-:Y:S01]  /*1040*/  ISETP.NE.U32.AND P0, PT, RZ, UR10, PT ;  /* 0x0000000aff007c0c */ /* 0x000fe2000bf05070 */
[----:B------:R-:W-:Y:S01]  /*1050*/  UIMAD UR8, UR8, UR7, UR4 ;  /* 0x00000007080872a4 */ /* 0x000fe2000f8e0204 */
[----:B------:R-:W3:Y:S01]  /*1060*/  LDC R8, c[0x0][0x288] ;  /* 0x0000a200ff087b82 */ /* 0x000ee20000000800 */
[----:B------:R-:W-:Y:S01]  /*1070*/  @UP0 ULDC UR6, c[0x0][0xdc0] ;  /* 0x0003700000060ab9 */ /* 0x000fe20000000800 */
[----:B------:R-:W-:Y:S01]  /*1080*/  @UP0 ULDC UR4, c[0x0][0xdbc] ;  /* 0x00036f0000040ab9 */ /* 0x000fe20000000800 */
[----:B------:R-:W-:Y:S01]  /*1090*/  IMAD.U32 R165, RZ, RZ, UR42 ;  /* 0x0000002affa57e24 */ /* 0x000fe2000f8e00ff */
[----:B------:R-:W-:Y:S01]  /*10a0*/  UIMAD.WIDE.U32 UR4, UR8, UR4, URZ ;  /* 0x00000004080472a5 */ /* 0x000fe2000f8e003f */
[----:B------:R-:W-:Y:S01]  /*10b0*/  ISETP.NE.AND.EX P0, PT, RZ, UR11, PT, P0 ;  /* 0x0000000bff007c0c */ /* 0x000fe2000bf05300 */
[----:B------:R-:W-:Y:S02]  /*10c0*/  UMOV UR44, UR8 ;  /* 0x00000008002c7c82 */ /* 0x000fe40008000000 */
[----:B------:R-:W4:Y:S01]  /*10d0*/  LDC R6, c[0x0][0x2e0] ;  /* 0x0000b800ff067b82 */ /* 0x000f220000000800 */
[----:B-1----:R-:W-:Y:S01]  /*10e0*/  ISETP.GE.AND P1, PT, R11, 0x1, PT ;  /* 0x000000010b00780c */ /* 0x002fe20003f26270 */
[----:B------:R-:W-:-:S04]  /*10f0*/  @UP0 USHF.R.U32.HI UR44, URZ, UR6, UR5 ;  /* 0x000000063f2c0299 */ /* 0x000fc80008011605 */
[----:B------:R-:W-:Y:S01]  /*1100*/  UIADD3 UR4, -UR44, URZ, URZ ;  /* 0x0000003f2c047290 */ /* 0x000fe2000fffe13f */
[----:B--2---:R-:W-:-:S03]  /*1110*/  SEL R17, R17, 0x1, P0 ;  /* 0x0000000111117807 */ /* 0x004fc60000000000 */
[----:B------:R-:W-:Y:S01]  /*1120*/  UIMAD UR43, UR43, UR4, UR8 ;  /* 0x000000042b2b72a4 */ /* 0x000fe2000f8e0208 */
[----:B---3--:R-:W-:-:S05]  /*1130*/  IADD3 R0, R165, 0x80, -R8 ;  /* 0x00000080a5007810 */ /* 0x008fca0007ffe808 */
[CC--:B----4-:R-:W-:Y:S02]  /*1140*/  IMAD R173, R17.reuse, R6.reuse, R0 ;  /* 0x0000000611ad7224 */ /* 0x0d0fe400078e0200 */
[----:B------:R-:W-:Y:S02]  /*1150*/  IMAD R73, R17, R6, RZ ;  /* 0x0000000611497224 */ /* 0x000fe400078e02ff */
[----:B------:R-:W-:Y:S01]  /*1160*/  IMAD.IADD R0, R173, 0x1, R10 ;  /* 0x00000001ad007824 */ /* 0x000fe200078e020a */
[----:B------:R-:W-:Y:S06]  /*1170*/  @!P1 BRA `(.L_x_870) ;  /* 0x0000000000409947 */ /* 0x000fec0003800000 */
[C---:B------:R-:W-:Y:S01]  /*1180*/  ISETP.GT.AND P0, PT, R173.reuse, RZ, PT ;  /* 0x000000ffad00720c */ /* 0x040fe20003f04270 */
[----:B------:R-:W-:-:S12]  /*1190*/  VIADD R2, R173, 0xffffffff ;  /* 0xffffffffad027836 */ /* 0x000fd80000000000 */
[----:B------:R-:W-:Y:S05]  /*11a0*/  @P0 BRA `(.L_x_871) ;  /* 0x00000000001c0947 */ /* 0x000fea0003800000 */
[----:B------:R-:W-:Y:S01]  /*11b0*/  ISETP.NE.AND P0, PT, R11, 0x1, PT ;  /* 0x000000010b00780c */ /* 0x000fe20003f05270 */
[----:B------:R-:W-:-:S12]  /*11c0*/  IMAD.MOV R3, RZ, RZ, -R173 ;  /* 0x000000ffff037224 */ /* 0x000fd800078e0aad */
[----:B------:R-:W1:Y:S02]  /*11d0*/  @P0 LDC.64 R4, c[0x0][0x9e8] ;  /* 0x00027a00ff040b82 */ /* 0x000e640000000a00 */
[----:B-1----:R-:W-:-:S05]  /*11e0*/  @P0 IMAD.HI.U32 R2, R3, R4, RZ ;  /* 0x0000000403020227 */ /* 0x002fca00078e00ff */
[----:B------:R-:W-:-:S04]  /*11f0*/  @P0 SHF.R.U32.HI R3, RZ, R5, R2 ;  /* 0x00000005ff030219 */ /* 0x000fc80000011602 */
[----:B------:R-:W-:Y:S01]  /*1200*/  LOP3.LUT R2, RZ, R3, RZ, 0x33, !PT ;  /* 0x00000003ff027212 */ /* 0x000fe200078e33ff */
[----:B------:R-:W-:Y:S06]  /*1210*/  BRA `(.L_x_872) ;  /* 0x0000000000107947 */ /* 0x000fec0003800000 */
.L_x_871:
[----:B------:R-:W-:-:S13]  /*1220*/  ISETP.NE.AND P0, PT, R11, 0x1, PT ;  /* 0x000000010b00780c */ /* 0x000fda0003f05270 */
[----:B------:R-:W1:Y:S02]  /*1230*/  @P0 LDC.64 R4, c[0x0][0x9e8] ;  /* 0x00027a00ff040b82 */ /* 0x000e640000000a00 */
[----:B-1----:R-:W-:-:S05]  /*1240*/  @P0 IMAD.HI.U32 R4, R2, R4, RZ ;  /* 0x0000000402040227 */ /* 0x002fca00078e00ff */
[----:B------:R-:W-:-:S07]  /*1250*/  @P0 SHF.R.U32.HI R2, RZ, R5, R4 ;  /* 0x00000005ff020219 */ /* 0x000fce0000011604 */
.L_x_872:
[----:B------:R-:W-:-:S05]  /*1260*/  IMAD R3, R2, R11, R11 ;  /* 0x0000000b02037224 */ /* 0x000fca00078e020b */
[----:B------:R-:W-:-:S07]  /*1270*/  VIMNMX R0, R0, R3, PT ;  /* 0x0000000300007248 */ /* 0x000fce0003fe0100 */
.L_x_870:
[----:B------:R-:W-:Y:S01]  /*1280*/  VIADD R2, R0, 0x5f ;  /* 0x0000005f00027836 */ /* 0x000fe20000000000 */
[----:B------:R-:W-:Y:S01]  /*1290*/  IADD3 R4, -R8, UR42, RZ ;  /* 0x0000002a08047c10 */ /* 0x000fe2000fffe1ff */
[----:B------:R-:W-:Y:S01]  /*12a0*/  IMAD R0, R17, R6, 0x5f ;  /* 0x0000005f11007424 */ /* 0x000fe200078e0206 */
[----:B------:R-:W-:Y:S01]  /*12b0*/  ULDC UR4, c[0x0][0x9dc] ;  /* 0x0002770000047ab9 */ /* 0x000fe20000000800 */
[----:B------:R-:W-:-:S04]  /*12c0*/  IMAD.HI R2, R2, 0x2aaaaaab, RZ ;  /* 0x2aaaaaab02027827 */ /* 0x000fc800078e02ff */
[----:B------:R-:W-:Y:S01]  /*12d0*/  IMAD.HI R0, R0, 0x2aaaaaab, RZ ;  /* 0x2aaaaaab00007827 */ /* 0x000fe200078e02ff */
[----:B------:R-:W-:-:S03]  /*12e0*/  SHF.R.U32.HI R5, RZ, 0x1f, R2 ;  /* 0x0000001fff057819 */ /* 0x000fc60000011602 */
[----:B------:R-:W-:Y:S01]  /*12f0*/  IMAD R4, R17, R6, R4 ;  /* 0x0000000611047224 */ /* 0x000fe200078e0204 */
[----:B------:R-:W-:Y:S02]  /*1300*/  SHF.R.U32.HI R3, RZ, 0x1f, R0 ;  /* 0x0000001fff037819 */ /* 0x000fe40000011600 */
[----:B------:R-:W-:Y:S02]  /*1310*/  LEA.HI.SX32 R72, R2, R5, 0x1c ;  /* 0x0000000502487211 */ /* 0x000fe400078fe2ff */
[----:B------:R-:W-:Y:S01]  /*1320*/  LEA.HI.SX32 R3, R0, R3, 0x1c ;  /* 0x0000000300037211 */ /* 0x000fe200078fe2ff */
[----:B------:R-:W-:-:S03]  /*1330*/  VIADD R0, R4, -UR4 ;  /* 0x8000000404007c36 */ /* 0x000fc60008000000 */
[----:B------:R-:W-:Y:S01]  /*1340*/  VIMNMX R72, R3, R72, PT ;  /* 0x0000004803487248 */ /* 0x000fe20003fe0100 */
[----:B------:R-:W-:Y:S06]  /*1350*/  @!P1 BRA `(.L_x_873) ;  /* 0x00000000003c9947 */ /* 0x000fec0003800000 */
[----:B------:R-:W-:-:S13]  /*1360*/  ISETP.GT.AND P0, PT, R4, -0x1, PT ;  /* 0xffffffff0400780c */ /* 0x000fda0003f04270 */
[----:B------:R-:W-:Y:S05]  /*1370*/  @P0 BRA `(.L_x_874) ;  /* 0x00000000001c0947 */ /* 0x000fea0003800000 */
[----:B------:R-:W-:Y:S02]  /*1380*/  ISETP.NE.AND P0, PT, R11, 0x1, PT ;  /* 0x000000010b00780c */ /* 0x000fe40003f05270 */
[----:B------:R-:W-:-:S11]  /*1390*/  LOP3.LUT R3, RZ, R4, RZ, 0x33, !PT ;  /* 0x00000004ff037212 */ /* 0x000fd600078e33ff */
[----:B------:R-:W1:Y:S02]  /*13a0*/  @P0 LDC.64 R6, c[0x0][0x9e8] ;  /* 0x00027a00ff060b82 */ /* 0x000e640000000a00 */
[----:B-1----:R-:W-:-:S05]  /*13b0*/  @P0 IMAD.HI.U32 R2, R3, R6, RZ ;  /* 0x0000000603020227 */ /* 0x002fca00078e00ff */
[----:B------:R-:W-:-:S04]  /*13c0*/  @P0 SHF.R.U32.HI R3, RZ, R7, R2 ;  /* 0x00000007ff030219 */ /* 0x000fc80000011602 */
[----:B------:R-:W-:Y:S01]  /*13d0*/  LOP3.LUT R4, RZ, R3, RZ, 0x33, !PT ;  /* 0x00000003ff047212 */ /* 0x000fe200078e33ff */
[----:B------:R-:W-:Y:S06]  /*13e0*/  BRA `(.L_x_875) ;  /* 0x0000000000107947 */ /* 0x000fec0003800000 */
.L_x_874:
[----:B------:R-:W-:-:S13]  /*13f0*/  ISETP.NE.AND P0, PT, R11, 0x1, PT ;  /* 0x000000010b00780c */ /* 0x000fda0003f05270 */
[----:B------:R-:W1:Y:S02]  /*1400*/  @P0 LDC.64 R2, c[0x0][0x9e8] ;  /* 0x00027a00ff020b82 */ /* 0x000e640000000a00 */
[----:B-1----:R-:W-:-:S05]  /*1410*/  @P0 IMAD.HI.U32 R2, R4, R2, RZ ;  /* 0x0000000204020227 */ /* 0x002fca00078e00ff */
[----:B------:R-:W-:-:S07]  /*1420*/  @P0 SHF.R.U32.HI R4, RZ, R3, R2 ;  /* 0x00000003ff040219 */ /* 0x000fce0000011602 */
.L_x_875:
[----:B------:R-:W-:-:S05]  /*1430*/  IMAD R3, R4, R11, RZ ;  /* 0x0000000b04037224 */ /* 0x000fca00078e02ff */
[----:B------:R-:W-:-:S07]  /*1440*/  VIMNMX R0, R0, R3, !PT ;  /* 0x0000000300007248 */ /* 0x000fce0007fe0100 */
.L_x_873:
[----:B------:R-:W-:Y:S01]  /*1450*/  IMAD.HI R2, R0, 0x2aaaaaab, RZ ;  /* 0x2aaaaaab00027827 */ /* 0x000fe200078e02ff */
[----:B------:R-:W-:Y:S02]  /*1460*/  PLOP3.LUT P0, PT, PT, PT, PT, 0x80, 0x0 ;  /* 0x000000000000781c */ /* 0x000fe40003f0f070 */
[----:B------:R-:W-:Y:S02]  /*1470*/  CS2R R86, SRZ ;  /* 0x0000000000567805 */ /* 0x000fe4000001ff00 */
[----:B------:R-:W-:Y:S01]  /*1480*/  CS2R R84, SRZ ;  /* 0x0000000000547805 */ /* 0x000fe2000001ff00 */
[----:B------:R-:W-:Y:S01]  /*1490*/  IMAD.MOV.U32 R0, RZ, RZ, RZ ;  /* 0x000000ffff007224 */ /* 0x000fe200078e00ff */
[----:B------:R-:W-:Y:S02]  /*14a0*/  SHF.R.U32.HI R3, RZ, 0x1f, R2 ;  /* 0x0000001fff037819 */ /* 0x000fe40000011602 */
[----:B------:R-:W-:Y:S02]  /*14b0*/  CS2R R82, SRZ ;  /* 0x0000000000527805 */ /* 0x000fe4000001ff00 */
[----:B------:R-:W-:-:S02]  /*14c0*/  CS2R R80, SRZ ;  /* 0x0000000000507805 */ /* 0x000fc4000001ff00 */
[----:B------:R-:W-:Y:S02]  /*14d0*/  CS2R R78, SRZ ;  /* 0x00000000004e7805 */ /* 0x000fe4000001ff00 */
[----:B------:R-:W-:Y:S02]  /*14e0*/  LEA.HI.SX32 R3, R2, R3, 0x1c ;  /* 0x0000000302037211 */ /* 0x000fe400078fe2ff */
[----:B------:R-:W-:Y:S02]  /*14f0*/  CS2R R76, SRZ ;  /* 0x00000000004c7805 */ /* 0x000fe4000001ff00 */
[----:B------:R-:W-:Y:S02]  /*1500*/  CS2R R74, SRZ ;  /* 0x00000000004a7805 */ /* 0x000fe4000001ff00 */
[----:B------:R-:W-:Y:S02]  /*1510*/  CS2R R28, SRZ ;  /* 0x00000000001c7805 */ /* 0x000fe4000001ff00 */
[----:B------:R-:W-:-:S02]  /*1520*/  VIMNMX R19, RZ, R3, !PT ;  /* 0x00000003ff137248 */ /* 0x000fc40007fe0100 */
[----:B------:R-:W-:Y:S02]  /*1530*/  CS2R R70, SRZ ;  /* 0x0000000000467805 */ /* 0x000fe4000001ff00 */
[----:B------:R-:W-:Y:S02]  /*1540*/  CS2R R68, SRZ ;  /* 0x0000000000447805 */ /* 0x000fe4000001ff00 */
[----:B------:R-:W-:Y:S02]  /*1550*/  CS2R R66, SRZ ;  /* 0x0000000000427805 */ /* 0x000fe4000001ff00 */
[----:B------:R-:W-:Y:S02]  /*1560*/  ISETP.GT.AND P1, PT, R72, R19, PT ;  /* 0x000000134800720c */ /* 0x000fe40003f24270 */
        /* <DEDUP_REMOVED lines=20> */
[----:B------:R-:W-:Y:S01]  /*16b0*/  CS2R R8, SRZ ;  /* 0x0000000000087805 */ /* 0x000fe2000001ff00 */
[----:B------:R-:W-:-:S02]  /*16c0*/  IMAD.MOV.U32 R25, RZ, RZ, RZ ;  /* 0x000000ffff197224 */ /* 0x000fc400078e00ff */
[----:B------:R-:W-:Y:S01]  /*16d0*/  IMAD.MOV.U32 R10, RZ, RZ, RZ ;  /* 0x000000ffff0a7224 */ /* 0x000fe200078e00ff */
[----:B------:R-:W-:Y:S06]  /*16e0*/  @!P1 BRA `(.L_x_876) ;  /* 0x000000c800d89947 */ /* 0x000fec0003800000 */
[----:B------:R-:W1:Y:S01]  /*16f0*/  SHFL.IDX PT, R0, R168, RZ, 0x1f ;  /* 0x00001fffa8007589 */ /* 0x000e6200000e0000 */
[----:B------:R-:W-:-:S04]  /*1700*/  UIADD3 UR6, UR37, 0xc400, URZ ;  /* 0x0000c40025067890 */ /* 0x000fc8000fffe03f */
[----:B------:R-:W-:-:S06]  /*1710*/  ULOP3.LUT UP0, URZ, UR6, 0x1bf, URZ, 0xc0, !UPT ;  /* 0x000001bf063f7892 */ /* 0x000fcc000f80c03f */
[----:B------:R-:W-:Y:S02]  /*1720*/  PLOP3.LUT P0, PT, PT, PT, UP0, 0x80, 0x0 ;  /* 0x000000000000781c */ /* 0x000fe40003f0f008 */
[----:B-1----:R-:W-:-:S13]  /*1730*/  R2UR UR4, R0 ;  /* 0x00000000000472ca */ /* 0x002fda00000e0000 */
[----:B------:R-:W-:-:S04]  /*1740*/  ULEA.HI UR5, UR4, UR4, URZ, 0x1 ;  /* 0x0000000404057291 */ /* 0x000fc8000f8f083f */
        /* <DEDUP_REMOVED lines=13> */
[----:B------:R-:W-:Y:S02]  /*1820*/  IMAD.U32 R10, RZ, RZ, UR6 ;  /* 0x00000006ff0a7e24 */ /* 0x000fe4000f8e00ff */
[----:B------:R-:W-:Y:S02]  /*1830*/  IMAD.U32 R6, RZ, RZ, UR4 ;  /* 0x00000004ff067e24 */ /* 0x000fe4000f8e00ff */
[----:B------:R-:W-:-:S02]  /*1840*/  IMAD.U32 R7, RZ, RZ, UR5 ;  /* 0x00000005ff077e24 */ /* 0x000fc4000f8e00ff */
[----:B------:R-:W-:Y:S02]  /*1850*/  IMAD.U32 R11, RZ, RZ, UR7 ;  /* 0x00000007ff0b7e24 */ /* 0x000fe4000f8e00ff */
[----:B------:R-:W-:Y:S02]  /*1860*/  IMAD.MOV.U32 R8, RZ, RZ, 0x70 ;  /* 0x00000070ff087424 */ /* 0x000fe400078e00ff */
[----:B------:R-:W-:Y:S02]  /*1870*/  IMAD.MOV.U32 R12, RZ, RZ, 0x1 ;  /* 0x00000001ff0c7424 */ /* 0x000fe400078e00ff */
[----:B-1----:R-:W-:-:S07]  /*1880*/  IMAD.MOV.U32 R13, RZ, RZ, RZ ;  /* 0x000000ffff0d7224 */ /* 0x002fce00078e00ff */
[----:B------:R-:W-:-:S07]  /*1890*/  LEPC R20, `(.L_x_877) ;  /* 0x000000001014794e */ /* 0x000fce0000000000 */
[----:B--2---:R-:W-:Y:S05]  /*18a0*/  CALL.ABS.NOINC R2 ;  /* 0x0000000002007343 */ /* 0x004fea0003c00000 */
.L_x_877:
[----:B------:R-:W-:Y:S02]  /*18b0*/  LEA.HI R0, R164, R164, RZ, 0x1 ;  /* 0x000000a4a4007211 */ /* 0x000fe400078f08ff */
[----:B------:R-:W-:Y:S02]  /*18c0*/  R2UR UR4, R170 ;  /* 0x00000000aa0472ca */ /* 0x000fe400000e0000 */
[----:B------:R-:W-:-:S05]  /*18d0*/  LOP3.LUT R3, R0, 0xfffffffe, RZ, 0xc0, !PT ;  /* 0xfffffffe00037812 */ /* 0x000fca00078ec0ff */
[----:B------:R-:W-:-:S05]  /*18e0*/  IMAD.IADD R0, R164, 0x1, -R3 ;  /* 0x00000001a4007824 */ /* 0x000fca00078e0a03 */
[----:B------:R-:W-:Y:S01]  /*18f0*/  SHF.L.U32 R0, R0, 0x1f, RZ ;  /* 0x0000001f00007819 */ /* 0x000fe200000006ff */
[----:B------:R-:W-:-:S03]  /*1900*/  IMAD.U32 R2, RZ, RZ, UR4 ;  /* 0x00000004ff027e24 */ /* 0x000fc6000f8e00ff */
[----:B------:R-:W1:Y:S02]  /*1910*/  SYNCS.PHASECHK.TRANS64.TRYWAIT P1, [UR37+0x2a800], R0 ;  /* 0x02a80000ff0075a7 */ /* 0x000e640008020165 */
[----:B------:R-:W-:Y:S01]  /*1920*/  ISETP.NE.AND P0, PT, R2, 0x3, PT ;  /* 0x000000030200780c */ /* 0x000fe20003f05270 */
[----:B-1----:R-:W-:-:S12]  /*1930*/  @!P1 BRA `(.L_x_878) ;  /* 0x0000010c00dc9947 */ /* 0x002fd80003800000 */
.L_x_1025:
[----:B------:R-:W-:Y:S05]  /*1940*/  @!P0 BRA `(.L_x_879) ;  /* 0x0000000000048947 */ /* 0x000fea0003800000 */
[----:B------:R-:W-:Y:S01]  /*1950*/  BPT.TRAP 0x1 ;  /* 0x000000040000795c */ /* 0x000fe20000300000 */
.L_x_879:
[----:B-1----:R-:W-:Y:S02]  /*1960*/  IMAD.U32 R3, RZ, RZ, UR36 ;  /* 0x00000024ff037e24 */ /* 0x002fe4000f8e00ff */
[----:B------:R-:W-:-:S03]  /*1970*/  IMAD.U32 R0, RZ, RZ, UR39 ;  /* 0x00000027ff007e24 */ /* 0x000fc6000f8e00ff */
[----:B------:R-:W-:Y:S02]  /*1980*/  LEA R3, R3, UR37, 0x3 ;  /* 0x0000002503037c11 */ /* 0x000fe4000f8e18ff */
[----:B------:R-:W-:-:S04]  /*1990*/  SHF.L.U32 R0, R0, 0x1f, RZ ;  /* 0x0000001f00007819 */ /* 0x000fc800000006ff */
[----:B------:R1:W2:Y:S01]  /*19a0*/  SYNCS.PHASECHK.TRANS64.TRYWAIT P1, [R3+URZ+0x2a830], R0 ;  /* 0x02a83000030075a7 */ /* 0x0002a2000802017f */
[----:B------:R-:W-:Y:S05]  /*19b0*/  @!P0 BRA `(.L_x_880) ;  /* 0x0000000000048947 */ /* 0x000fea0003800000 */
[----:B------:R-:W-:Y:S01]  /*19c0*/  BPT.TRAP 0x1 ;  /* 0x000000040000795c */ /* 0x000fe20000300000 */
.L_x_880:
[----:B------:R-:W3:Y:S01]  /*19d0*/  S2R R2, SR_TID.X ;  /* 0x0000000000027919 */ /* 0x000ee20000002100 */
[----:B------:R-:W-:Y:S02]  /*19e0*/  LOP3.LUT R18, R18, 0xffefffff, RZ, 0xc0, !PT ;  /* 0xffefffff12127812 */ /* 0x000fe400078ec0ff */
[----:B---3--:R-:W-:-:S13]  /*19f0*/  LOP3.LUT P2, RZ, R2, 0x7f, RZ, 0xc0, !PT ;  /* 0x0000007f02ff7812 */ /* 0x008fda000784c0ff */
[----:B------:R-:W-:Y:S01]  /*1a00*/  @P2 LOP3.LUT R18, R18, 0x100000, RZ, 0xfc, !PT ;  /* 0x0010000012122812 */ /* 0x000fe200078efcff */
[----:B--2---:R-:W-:Y:S06]  /*1a10*/  @P1 BRA `(.L_x_881) ;  /* 0x0000000000081947 */ /* 0x004fec0003800000 */
[----:B------:R-:W2:Y:S02]  /*1a20*/  SYNCS.PHASECHK.TRANS64.TRYWAIT P1, [R3+URZ+0x2a830], R0 ;  /* 0x02a83000030075a7 */ /* 0x000ea4000802017f */
[----:B--2---:R-:W-:Y:S05]  /*1a30*/  @!P1 BRA `(.L_x_882) ;  /* 0x0000010c00b49947 */ /* 0x004fea0003800000 */
.L_x_881:
        /* <DEDUP_REMOVED lines=10> */
[----:B------:R-:W3:Y:S01]  /*1ae0*/  S2R R82, SR_TID.X ;  /* 0x0000000000527919 */ /* 0x000ee20000002100 */
[----:B------:R-:W-:Y:S01]  /*1af0*/  UMOV UR17, 0x40000040 ;  /* 0x4000004000117882 */ /* 0x000fe20000000000 */
[----:B------:R-:W-:Y:S01]  /*1b00*/  UMOV UR19, 0x40000040 ;  /* 0x4000004000137882 */ /* 0x000fe20000000000 */
[----:B------:R-:W-:Y:S01]  /*1b10*/  ULOP3.LUT UR38, UR4, 0x10000, URZ, 0xfc, !UPT ;  /* 0x0001000004267892 */ /* 0x000fe2000f8efc3f */
[----:B-12---:R-:W1:Y:S01]  /*1b20*/  LDC R0, c[0x0][0x288] ;  /* 0x0000a200ff007b82 */ /* 0x006e620000000800 */
[----:B------:R-:W-:Y:S01]  /*1b30*/  ULOP3.LUT UR4, UR40, 0x10000, URZ, 0xfc, !UPT ;  /* 0x0001000028047892 */ /* 0x000fe2000f8efc3f */
[----:B------:R-:W-:Y:S01]  /*1b40*/  LOP3.LUT R18, R18, 0xfff7ffff, RZ, 0xc0, !PT ;  /* 0xfff7ffff12127812 */ /* 0x000fe200078ec0ff */
[----:B------:R-:W-:-:S02]  /*1b50*/  UIMAD UR5, UR36, 0x900, UR38 ;  /* 0x00000900240578a4 */ /* 0x000fc4000f8e0226 */
[----:B------:R-:W-:Y:S02]  /*1b60*/  UIADD3 UR6, UR4, 0x2, URZ ;  /* 0x0000000204067890 */ /* 0x000fe4000fffe03f */
[----:B------:R-:W-:Y:S01]  /*1b70*/  UIADD3 UR7, UR5, 0x2, URZ ;  /* 0x0000000205077890 */ /* 0x000fe2000fffe03f */
[----:B------:R-:W-:Y:S02]  /*1b80*/  UMOV UR8, UR4 ;  /* 0x0000000400087c82 */ /* 0x000fe40008000000 */
[----:B------:R-:W-:Y:S01]  /*1b90*/  UMOV UR10, UR5 ;  /* 0x00000005000a7c82 */ /* 0x000fe20008000000 */
[----:B------:R-:W-:Y:S01]  /*1ba0*/  IMAD.U32 R10, RZ, RZ, UR8 ;  /* 0x00000008ff0a7e24 */ /* 0x000fe2000f8e00ff */
[----:B------:R-:W-:Y:S01]  /*1bb0*/  HGMMA.64x96x16.F32 R24, gdesc[UR8], RZ, !UPT, gsb0 ;  /* 0x01600000081879f0 */ /* 0x000fe2000c0008ff */
[----:B------:R-:W-:Y:S01]  /*1bc0*/  UMOV UR8, UR6 ;  /* 0x0000000600087c82 */ /* 0x000fe20008000000 */
[----:B------:R-:W-:Y:S01]  /*1bd0*/  UMOV UR9, 0x40000040 ;  /* 0x4000004000097882 */ /* 0x000fe20000000000 */
[----:B------:R-:W-:Y:S01]  /*1be0*/  UMOV UR10, UR7 ;  /* 0x00000007000a7c82 */ /* 0x000fe20008000000 */
[----:B------:R-:W-:Y:S01]  /*1bf0*/  UMOV UR11, 0x40000040 ;  /* 0x40000040000b7882 */ /* 0x000fe20000000000 */
[----:B------:R-:W-:Y:S01]  /*1c00*/  UIADD3 UR6, UR4, 0x4, URZ ;  /* 0x0000000404067890 */ /* 0x000fe2000fffe03f */
[----:B------:R-:W-:Y:S01]  /*1c10*/  IMAD.U32 R8, RZ, RZ, UR8 ;  /* 0x00000008ff087e24 */ /* 0x000fe2000f8e00ff */
[----:B------:R-:W-:Y:S01]  /*1c20*/  UIADD3 UR7, UR5, 0x4, URZ ;  /* 0x0000000405077890 */ /* 0x000fe2000fffe03f */
[----:B------:R-:W-:Y:S01]  /*1c30*/  IMAD.U32 R9, RZ, RZ, UR9 ;  /* 0x00000009ff097e24 */ /* 0x000fe2000f8e00ff */
[----:B------:R-:W-:-:S02]  /*1c40*/  UIADD3 UR12, UR4, 0x400, URZ ;  /* 0x00000400040c7890 */ /* 0x000fc4000fffe03f */
[----:B------:R-:W-:Y:S02]  /*1c50*/  UIADD3 UR14, UR5, 0x300, URZ ;  /* 0x00000300050e7890 */ /* 0x000fe4000fffe03f */
[----:B------:R-:W-:Y:S02]  /*1c60*/  UIADD3 UR16, UR4, 0x402, URZ ;  /* 0x0000040204107890 */ /* 0x000fe4000fffe03f */
[----:B------:R-:W-:Y:S01]  /*1c70*/  UIADD3 UR18, UR5, 0x302, URZ ;  /* 0x0000030205127890 */ /* 0x000fe2000fffe03f */
[----:B---3--:R-:W-:Y:S01]  /*1c80*/  LOP3.LUT P1, RZ, R82, 0x7f, RZ, 0xc0, !PT ;  /* 0x0000007f52ff7812 */ /* 0x008fe2000782c0ff */
        /* <DEDUP_REMOVED lines=9> */
[----:B------:R-:W-:Y:S01]  /*1d20*/  @!P1 VIADD R3, R3, 0x2a840 ;  /* 0x0002a84003039836 */ /* 0x000fe20000000000 */
[----:B------:R-:W-:Y:S01]  /*1d30*/  UIADD3 UR30, UR5, 0x600, URZ ;  /* 0x00000600051e7890 */ /* 0x000fe2000fffe03f */
[----:B------:R-:W-:Y:S01]  /*1d40*/  UMOV UR29, 0x40000040 ;  /* 0x40000040001d7882 */ /* 0x000fe20000000000 */
[----:B------:R-:W-:Y:S01]  /*1d50*/  UMOV UR31, 0x40000040 ;  /* 0x40000040001f7882 */ /* 0x000fe20000000000 */
[----:B------:R-:W-:Y:S01]  /*1d60*/  UIADD3 UR32, UR4, 0x802, URZ ;  /* 0x0000080204207890 */ /* 0x000fe2000fffe03f */
[----:B------:R-:W-:Y:S01]  /*1d70*/  @!P1 PRMT R3, RZ, 0x654, R3 ;  /* 0x00000654ff039816 */ /* 0x000fe20000000003 */
        /* <DEDUP_REMOVED lines=11> */
[----:B------:R-:W-:Y:S02]  /*1e30*/  ULDC.64 UR40, c[0x0][0x9d8] ;  /* 0x0002760000287ab9 */ /* 0x000fe40000000a00 */
[----:B------:R-:W-:Y:S01]  /*1e40*/  ULOP3.LUT UR41, URZ, UR41, URZ, 0x33, !UPT ;  /* 0x000000293f297292 */ /* 0x000fe2000f8e333f */
[----:B------:R-:W-:-:S02]  /*1e50*/  WARPGROUP.DEPBAR.LE gsb0, 0x0 ;  /* 0x00008000000079c5 */ /* 0x000fc40000010000 */
[----:B------:R-:W-:-:S06]  /*1e60*/  WARPGROUP.ARRIVE ;  /* 0x00000000000079c5 */ /* 0x000fcc0000000000 */
[----:B------:R-:W-:Y:S01]  /*1e70*/  HGMMA.64x96x16.F32 R24, gdesc[UR8], R24, gsb0 ;  /* 0x01600000081879f0 */ /* 0x000fe20008000818 */
[----:B------:R-:W-:Y:S01]  /*1e80*/  UMOV UR8, UR6 ;  /* 0x0000000600087c82 */ /* 0x000fe20008000000 */
[----:B------:R-:W-:Y:S01]  /*1e90*/  UMOV UR9, 0x40000040 ;  /* 0x4000004000097882 */ /* 0x000fe20000000000 */
[----:B------:R-:W-:Y:S01]  /*1ea0*/  UMOV UR10, UR7 ;  /* 0x00000007000a7c82 */ /* 0x000fe20008000000 */
[----:B------:R-:W-:Y:S01]  /*1eb0*/  UMOV UR11, 0x40000040 ;  /* 0x40000040000b7882 */ /* 0x000fe20000000000 */
[----:B------:R-:W-:Y:S02]  /*1ec0*/  IMAD.U32 R6, RZ, RZ, UR8 ;  /* 0x00000008ff067e24 */ /* 0x000fe4000f8e00ff */
[----:B------:R-:W-:Y:S01]  /*1ed0*/  IMAD.U32 R7, RZ, RZ, UR9 ;  /* 0x00000009ff077e24 */ /* 0x000fe2000f8e00ff */
[----:B------:R-:W-:Y:S02]  /*1ee0*/  WARPGROUP.DEPBAR.LE gsb0, 0x0 ;  /* 0x00008000000079c5 */ /* 0x000fe40000010000 */
[----:B------:R-:W-:-:S06]  /*1ef0*/  WARPGROUP.ARRIVE ;  /* 0x00000000000079c5 */ /* 0x000fcc0000000000 */
[----:B------:R-:W-:Y:S01]  /*1f00*/  HGMMA.64x96x16.F32 R24, gdesc[UR8], R24, gsb0 ;  /* 0x01600000081879f0 */ /* 0x000fe20008000818 */
[----:B------:R-:W-:Y:S02]  /*1f10*/  UIADD3 UR8, UR4, 0x6, URZ ;  /* 0x0000000604087890 */ /* 0x000fe4000fffe03f */
[----:B------:R-:W-:Y:S01]  /*1f20*/  UIADD3 UR10, UR5, 0x6, URZ ;  /* 0x00000006050a7890 */ /* 0x000fe2000fffe03f */
[----:B------:R-:W-:Y:S01]  /*1f30*/  UMOV UR9, 0x40000040 ;  /* 0x4000004000097882 */ /* 0x000fe20000000000 */
[----:B------:R-:W-:Y:S01]  /*1f40*/  UMOV UR11, 0x40000040 ;  /* 0x40000040000b7882 */ /* 0x000fe20000000000 */
[----:B------:R-:W-:Y:S02]  /*1f50*/  WARPGROUP.DEPBAR.LE gsb0, 0x0 ;  /* 0x00008000000079c5 */ /* 0x000fe40000010000 */
[----:B------:R-:W-:-:S06]  /*1f60*/  WARPGROUP.ARRIVE ;  /* 0x00000000000079c5 */ /* 0x000fcc0000000000 */
[----:B------:R-:W-:Y:S03]  /*1f70*/  HGMMA.64x96x16.F32 R24, gdesc[UR8], R24, gsb0 ;  /* 0x01600000081879f0 */ /* 0x000fe60008000818 */
        /* <DEDUP_REMOVED lines=25> */
[----:B------:R-:W-:Y:S01]  /*2110*/  FMUL.FTZ R25, R25, UR40 ;  /* 0x0000002819197c20 */ /* 0x000fe20008410000 */
[----:B------:R-:W-:Y:S01]  /*2120*/  FMUL.FTZ R46, R46, UR40 ;  /* 0x000000282e2e7c20 */ /* 0x000fe20008410000 */
[----:B------:R-:W-:Y:S01]  /*2130*/  FMUL.FTZ R4, R24, UR40 ;  /* 0x0000002818047c20 */ /* 0x000fe20008410000 */
[----:B------:R-:W-:Y:S01]  /*2140*/  FMUL.FTZ R53, R53, UR40 ;  /* 0x0000002835357c20 */ /* 0x000fe20008410000 */
[----:B------:R2:W3:Y:S01]  /*2150*/  MUFU.TANH R74, R25 ;  /* 0x00000019004a7308 */ /* 0x0004e20000002400 */
[----:B------:R-:W-:Y:S01]  /*2160*/  FMUL.FTZ R62, R62, UR40 ;  /* 0x000000283e3e7c20 */ /* 0x000fe20008410000 */
[----:B------:R-:W-:Y:S01]  /*2170*/  FMUL.FTZ R2, R27, UR40 ;  /* 0x000000281b027c20 */ /* 0x000fe20008410000 */
[----:B------:R-:W-:-:S02]  /*2180*/  IMAD R27, R72, -0x60, R73 ;  /* 0xffffffa0481b7824 */ /* 0x000fc400078e0249 */
[----:B------:R-:W-:Y:S01]  /*2190*/  FMUL.FTZ R29, R29, UR40 ;  /* 0x000000281d1d7c20 */ /* 0x000fe20008410000 */
[----:B------:R1:W-:Y:S01]  /*21a0*/  @!P1 SYNCS.ARRIVE.TRANS64.RED.A1T0 RZ, [R3+URZ], RZ ;  /* 0x000000ff03ff99a7 */ /* 0x0003e2000810043f */
[----:B------:R-:W-:Y:S01]  /*21b0*/  FMUL.FTZ R5, R26, UR40 ;  /* 0x000000281a057c20 */ /* 0x000fe20008410000 */
[----:B------:R-:W-:Y:S01]  /*21c0*/  FMUL.FTZ R12, R30, UR40 ;  /* 0x000000281e0c7c20 */ /* 0x000fe20008410000 */
[----:B------:R-:W4:Y:S01]  /*21d0*/  MUFU.TANH R78, R46 ;  /* 0x0000002e004e7308 */ /* 0x000f220000002400 */
[----:B------:R-:W-:Y:S01]  /*21e0*/  FMUL.FTZ R14, R31, UR40 ;  /* 0x000000281f0e7c20 */ /* 0x000fe20008410000 */
[----:B------:R-:W-:Y:S01]  /*21f0*/  FMUL.FTZ R32, R32, UR40 ;  /* 0x0000002820207c20 */ /* 0x000fe20008410000 */
[----:B------:R-:W-:Y:S01]  /*2200*/  FMUL.FTZ R33, R33, UR40 ;  /* 0x0000002821217c20 */ /* 0x000fe20008410000 */
[----:B------:R-:W-:Y:S01]  /*2210*/  FMUL.FTZ R20, R34, UR40 ;  /* 0x0000002822147c20 */ /* 0x000fe20008410000 */
[----:B--2---:R-:W2:Y:S01]  /*2220*/  LDC.64 R24, c[0x0][0x9e0] ;  /* 0x00027800ff187b82 */ /* 0x004ea20000000a00 */
[----:B-1----:R-:W-:Y:S01]  /*2230*/  IADD3 R3, -R0, 0x61, R27 ;  /* 0x0000006100037810 */ /* 0x002fe20007ffe11b */
        /* <DEDUP_REMOVED lines=9> */
[----:B------:R5:W1:Y:S01]  /*22d0*/  MUFU.TANH R53, R62 ;  /* 0x0000003e00357308 */ /* 0x000a620000002400 */
        /* <DEDUP_REMOVED lines=8> */
[----:B-----5:R-:W5:Y:S01]  /*2360*/  LDC R62, c[0x0][0x2e0] ;  /* 0x0000b800ff3e7b82 */ /* 0x020f620000000800 */
[----:B------:R-:W-:Y:S01]  /*2370*/  FMUL.FTZ R55, R55, UR40 ;  /* 0x0000002837377c20 */ /* 0x000fe20008410000 */
        /* <DEDUP_REMOVED lines=11> */
[----:B---3--:R-:W-:-:S02]  /*2430*/  IMAD.MOV.U32 R29, RZ, RZ, -0x60 ;  /* 0xffffffa0ff1d7424 */ /* 0x008fc400078e00ff */
[----:B------:R-:W-:Y:S01]  /*2440*/  FMUL.FTZ R28, R28, UR40 ;  /* 0x000000281c1c7c20 */ /* 0x000fe20008410000 */
[----:B------:R-:W-:Y:S01]  /*2450*/  FMUL.FTZ R64, R64, UR40 ;  /* 0x0000002840407c20 */ /* 0x000fe20008410000 */
[----:B--2---:R-:W-:Y:S01]  /*2460*/  ISETP.GE.AND P1, PT, R25, 0x1, PT ;  /* 0x000000011900780c */ /* 0x004fe20003f26270 */
[----:B------:R2:W3:Y:S01]  /*2470*/  MUFU.TANH R79, R50 ;  /* 0x00000032004f7308 */ /* 0x0004e20000002400 */
[----:B------:R-:W-:Y:S01]  /*2480*/  FMUL.FTZ R42, R42, UR40 ;  /* 0x000000282a2a7c20 */ /* 0x000fe20008410000 */
[----:B------:R-:W-:Y:S01]  /*2490*/  FMUL.FTZ R54, R54, UR40 ;  /* 0x0000002836367c20 */ /* 0x000fe20008410000 */
[----:B------:R-:W-:Y:S01]  /*24a0*/  FMUL.FTZ R57, R57, UR40 ;  /* 0x0000002839397c20 */ /* 0x000fe20008410000 */
[----:B------:R-:W-:Y:S01]  /*24b0*/  FMUL.FTZ R58, R58, UR40 ;  /* 0x000000283a3a7c20 */ /* 0x000fe20008410000 */
[----:B------:R-:W-:Y:S02]  /*24c0*/  IMAD R31, R16, -0x2, R3 ;  /* 0xfffffffe101f7824 */ /* 0x000fe400078e0203 */
[----:B------:R-:W-:Y:S01]  /*24d0*/  FMUL.FTZ R38, R38, UR40 ;  /* 0x0000002826267c20 */ /* 0x000fe20008410000 */
[----:B------:R-:W-:Y:S01]  /*24e0*/  FMUL.FTZ R60, R60, UR40 ;  /* 0x000000283c3c7c20 */ /* 0x000fe20008410000 */
[----:B------:R-:W1:Y:S01]  /*24f0*/  MUFU.TANH R4, R4 ;  /* 0x0000000400047308 */ /* 0x000e620000002400 */
[----:B--2---:R-:W-:-:S02]  /*2500*/  IMAD R50, R72, R29, 0x60 ;  /* 0x0000006048327424 */ /* 0x004fc400078e021d */
[----:B------:R-:W-:Y:S01]  /*2510*/  VIADD R3, R167, UR42 ;  /* 0x0000002aa7037c36 */ /* 0x000fe20008000000 */
[----:B------:R-:W-:Y:S01]  /*2520*/  @P1 LOP3.LUT R18, R18, 0x80000, RZ, 0xfc, !PT ;  /* 0x0008000012121812 */ /* 0x000fe200078efcff */
[----:B-----5:R-:W-:-:S03]  /*2530*/  IMAD R29, R17, R62, R50 ;  /* 0x0000003e111d7224 */ /* 0x020fc600078e0232 */
[----:B------:R-:W2:Y:S08]  /*2540*/  MUFU.TANH R5, R5 ;  /* 0x0000000500057308 */ /* 0x000eb00000002400 */
[----:B------:R-:W1:Y:S08]  /*2550*/  MUFU.TANH R2, R2 ;  /* 0x0000000200027308 */ /* 0x000e700000002400 */
        /* <DEDUP_REMOVED lines=34> */
[----:B------:R5:W1:Y:S08]  /*2780*/  MUFU.TANH R80, R54 ;  /* 0x0000003600507308 */ /* 0x000a700000002400 */
[----:B------:R4:W1:Y:S01]  /*2790*/  MUFU.TANH R42, R57 ;  /* 0x00000039002a7308 */ /* 0x0008620000002400 */
[----:B-----5:R-:W-:-:S07]  /*27a0*/  IMAD R54, R16, -0x2, R29 ;  /* 0xfffffffe10367824 */ /* 0x020fce00078e021d */
[----:B------:R5:W1:Y:S01]  /*27b0*/  MUFU.TANH R81, R58 ;  /* 0x0000003a00517308 */ /* 0x000a620000002400 */
[----:B----4-:R-:W-:-:S05]  /*27c0*/  IMAD.IADD R57, R31, 0x1, R24 ;  /* 0x000000011f397824 */ /* 0x010fca00078e0218 */
[----:B------:R-:W-:Y:S02]  /*27d0*/  VIADDMNMX R30, R3, R57, R54, PT ;  /* 0x00000039031e7246 */ /* 0x000fe40003800136 */
[----:B------:R-:W4:Y:S01]  /*27e0*/  MUFU.TANH R35, R38 ;  /* 0x0000002600237308 */ /* 0x000f220000002400 */
[----:B-----5:R-:W-:-:S04]  /*27f0*/  VIADD R58, R31, UR41 ;  /* 0x000000291f3a7c36 */ /* 0x020fc80008000000 */
[----:B------:R-:W-:-:S03]  /*2800*/  IMAD.IADD R29, R58, 0x1, R3 ;  /* 0x000000013a1d7824 */ /* 0x000fc600078e0203 */
[----:B------:R5:W1:Y:S02]  /*2810*/  MUFU.TANH R38, R60 ;  /* 0x0000003c00267308 */ /* 0x000a640000002400 */
[----:B-----5:R-:W-:Y:S01]  /*2820*/  IMAD R60, R16, -0x2, R50 ;  /* 0xfffffffe103c7824 */ /* 0x020fe200078e0232 */
[----:B--234-:R-:W-:Y:S06]  /*2830*/  @!P1 BRA `(.L_x_883) ;  /* 0x0000000000509947 */ /* 0x01cfec0003800000 */
[----:B------:R-:W-:Y:S01]  /*2840*/  IMAD R31, R17, R62, R3 ;  /* 0x0000003e111f7224 */ /* 0x000fe200078e0203 */
[----:B------:R-:W-:Y:S03]  /*2850*/  BSSY B0, `(.L_x_884) ;  /* 0x000000f000007945 */ /* 0x000fe60003800000 */
[----:B------:R-:W-:-:S05]  /*2860*/  IMAD.IADD R31, R31, 0x1, -R0 ;  /* 0x000000011f1f7824 */ /* 0x000fca00078e0a00 */
[----:B------:R-:W-:-:S13]  /*2870*/  ISETP.GT.AND P1, PT, R31, -0x1, PT ;  /* 0xffffffff1f00780c */ /* 0x000fda0003f24270 */
[----:B------:R-:W-:Y:S05]  /*2880*/  @P1 BRA `(.L_x_885) ;  /* 0x00000000001c1947 */ /* 0x000fea0003800000 */
[----:B------:R-:W-:Y:S02]  /*2890*/  ISETP.NE.AND P1, PT, R25, 0x1, PT ;  /* 0x000000011900780c */ /* 0x000fe40003f25270 */
[----:B------:R-:W-:-:S11]  /*28a0*/  LOP3.LUT R31, RZ, R31, RZ, 0x33, !PT ;  /* 0x0000001fff1f7212 */ /* 0x000fd600078e33ff */
[----:B------:R-:W2:Y:S02]  /*28b0*/  @P1 LDC.64 R66, c[0x0][0x9e8] ;  /* 0x00027a00ff421b82 */ /* 0x000ea40000000a00 */
[----:B--2---:R-:W-:-:S05]  /*28c0*/  @P1 IMAD.HI.U32 R28, R31, R66, RZ ;  /* 0x000000421f1c1227 */ /* 0x004fca00078e00ff */
[----:B------:R-:W-:-:S04]  /*28d0*/  @P1 SHF.R.U32.HI R31, RZ, R67, R28 ;  /* 0x00000043ff1f1219 */ /* 0x000fc8000001161c */
[----:B------:R-:W-:Y:S01]  /*28e0*/  LOP3.LUT R31, RZ, R31, RZ, 0x33, !PT ;  /* 0x0000001fff1f7212 */ /* 0x000fe200078e33ff */
[----:B------:R-:W-:Y:S06]  /*28f0*/  BRA `(.L_x_886) ;  /* 0x0000000000107947 */ /* 0x000fec0003800000 */
.L_x_885:
[----:B------:R-:W-:-:S13]  /*2900*/  ISETP.NE.AND P1, PT, R25, 0x1, PT ;  /* 0x000000011900780c */ /* 0x000fda0003f25270 */
[----:B------:R-:W2:Y:S02]  /*2910*/  @P1 LDC.64 R66, c[0x0][0x9e8] ;  /* 0x00027a00ff421b82 */ /* 0x000ea40000000a00 */
[----:B--2---:R-:W-:-:S05]  /*2920*/  @P1 IMAD.HI.U32 R28, R31, R66, RZ ;  /* 0x000000421f1c1227 */ /* 0x004fca00078e00ff */
[----:B------:R-:W-:-:S07]  /*2930*/  @P1 SHF.R.U32.HI R31, RZ, R67, R28 ;  /* 0x00000043ff1f1219 */ /* 0x000fce000001161c */
.L_x_886:
[----:B------:R-:W-:Y:S05]  /*2940*/  BSYNC B0 ;  /* 0x0000000000007941 */ /* 0x000fea0003800000 */
.L_x_884:
[----:B------:R-:W-:-:S05]  /*2950*/  IMAD R28, R31, R25, R60 ;  /* 0x000000191f1c7224 */ /* 0x000fca00078e023c */
[----:B------:R-:W-:Y:S02]  /*2960*/  VIMNMX R29, R29, R28, !PT ;  /* 0x0000001c1d1d7248 */ /* 0x000fe40007fe0100 */
[----:B------:R-:W-:-:S07]  /*2970*/  VIADDMNMX R30, R28, R25, R30, PT ;  /* 0x000000191c1e7246 */ /* 0x000fce000380011e */
.L_x_883:
[C---:B------:R-:W-:Y:S02]  /*2980*/  ISETP.GE.AND P6, PT, R50.reuse, 0x9, PT ;  /* 0x000000093200780c */ /* 0x040fe40003fc6270 */
[----:B------:R-:W-:Y:S02]  /*2990*/  ISETP.GE.AND P1, PT, R50, 0x2, PT ;  /* 0x000000023200780c */ /* 0x000fe40003f26270 */
[C---:B------:R-:W-:Y:S02]  /*29a0*/  ISETP.GT.AND P2, PT, R29.reuse, 0x8, !P6 ;  /* 0x000000081d00780c */ /* 0x040fe40007744270 */
[----:B------:R-:W-:Y:S02]  /*29b0*/  ISETP.GT.AND P3, PT, R29, 0x1, !P1 ;  /* 0x000000011d00780c */ /* 0x000fe40004f64270 */
[----:B------:R-:W-:Y:S02]  /*29c0*/  ISETP.LT.OR P2, PT, R30, 0x9, P2 ;  /* 0x000000091e00780c */ /* 0x000fe40001741670 */
[----:B------:R-:W-:-:S02]  /*29d0*/  ISETP.GE.AND P4, PT, R50, 0xa, PT ;  /* 0x0000000a3200780c */ /* 0x000fc40003f86270 */
[----:B-1----:R-:W-:Y:S02]  /*29e0*/  FSEL R86, R75, -INF , !P2 ;  /* 0xff8000004b567808 */ /* 0x002fe40005000000 */
[----:B------:R-:W-:Y:S02]  /*29f0*/  ISETP.LT.OR P3, PT, R30, 0x2, P3 ;  /* 0x000000021e00780c */ /* 0x000fe40001f61670 */
[----:B------:R-:W-:Y:S02]  /*2a00*/  ISETP.GT.AND P2, PT, R29, 0x9, !P4 ;  /* 0x000000091d00780c */ /* 0x000fe40006744270 */
[----:B------:R-:W-:Y:S02]  /*2a10*/  FSEL R84, R74, -INF , !P3 ;  /* 0xff8000004a547808 */ /* 0x000fe40005800000 */
[----:B------:R-:W-:Y:S02]  /*2a20*/  ISETP.LT.OR P2, PT, R30, 0xa, P2 ;  /* 0x0000000a1e00780c */ /* 0x000fe40001741670 */
[----:B------:R-:W-:-:S02]  /*2a30*/  ISETP.GE.AND P3, PT, R50, 0x11, PT ;  /* 0x000000113200780c */ /* 0x000fc40003f66270 */
[----:B------:R-:W-:Y:S02]  /*2a40*/  FSEL R88, R76, -INF , !P2 ;  /* 0xff8000004c587808 */ /* 0x000fe40005000000 */
[----:B------:R-:W-:Y:S02]  /*2a50*/  ISETP.GT.AND P2, PT, R29, 0x10, !P3 ;  /* 0x000000101d00780c */ /* 0x000fe40005f44270 */
[----:B------:R-:W-:Y:S02]  /*2a60*/  P2R R66, PR, RZ, 0x8 ;  /* 0x00000008ff427803 */ /* 0x000fe40000000000 */
[----:B------:R-:W-:Y:S02]  /*2a70*/  ISETP.LT.OR P2, PT, R30, 0x11, P2 ;  /* 0x000000111e00780c */ /* 0x000fe40001741670 */
[----:B------:R-:W-:Y:S02]  /*2a80*/  ISETP.GE.AND P3, PT, R50, 0x12, PT ;  /* 0x000000123200780c */ /* 0x000fe40003f66270 */
[----:B------:R-:W-:-:S02]  /*2a90*/  FSEL R90, R32, -INF , !P2 ;  /* 0xff800000205a7808 */ /* 0x000fc40005000000 */
[----:B------:R-:W-:Y:S02]  /*2aa0*/  ISETP.GT.AND P2, PT, R29, 0x11, !P3 ;  /* 0x000000111d00780c */ /* 0x000fe40005f44270 */
[----:B------:R-:W-:Y:S02]  /*2ab0*/  P2R R67, PR, RZ, 0x8 ;  /* 0x00000008ff437803 */ /* 0x000fe40000000000 */
[----:B------:R-:W-:Y:S02]  /*2ac0*/  ISETP.LT.OR P2, PT, R30, 0x12, P2 ;  /* 0x000000121e00780c */ /* 0x000fe40001741670 */
[----:B------:R-:W-:Y:S02]  /*2ad0*/  ISETP.GE.AND P3, PT, R50, 0x19, PT ;  /* 0x000000193200780c */ /* 0x000fe40003f66270 */
[----:B------:R-:W-:Y:S02]  /*2ae0*/  FSEL R92, R33, -INF , !P2 ;  /* 0xff800000215c7808 */ /* 0x000fe40005000000 */
[----:B------:R-:W-:-:S02]  /*2af0*/  ISETP.GT.AND P2, PT, R29, 0x18, !P3 ;  /* 0x000000181d00780c */ /* 0x000fc40005f44270 */
[----:B------:R-:W-:Y:S02]  /*2b00*/  P2R R33, PR, RZ, 0x8 ;  /* 0x00000008ff217803 */ /* 0x000fe40000000000 */
[----:B------:R-:W-:Y:S02]  /*2b10*/  ISETP.LT.OR P2, PT, R30, 0x19, P2 ;  /* 0x000000191e00780c */ /* 0x000fe40001741670 */
[----:B------:R-:W-:Y:S02]  /*2b20*/  ISETP.GE.AND P3, PT, R50, 0x1a, PT ;  /* 0x0000001a3200780c */ /* 0x000fe40003f66270 */
[----:B------:R-:W-:Y:S02]  /*2b30*/  FSEL R94, R36, -INF , !P2 ;  /* 0xff800000245e7808 */ /* 0x000fe40005000000 */
[----:B------:R-:W-:Y:S02]  /*2b40*/  ISETP.GT.AND P2, PT, R29, 0x19, !P3 ;  /* 0x000000191d00780c */ /* 0x000fe40005f44270 */
[----:B------:R-:W-:-:S02]  /*2b50*/  P2R R70, PR, RZ, 0x8 ;  /* 0x00000008ff467803 */ /* 0x000fc40000000000 */
[----:B------:R-:W-:Y:S02]  /*2b60*/  ISETP.LT.OR P2, PT, R30, 0x1a, P2 ;  /* 0x0000001a1e00780c */ /* 0x000fe40001741670 */
[----:B------:R-:W-:Y:S02]  /*2b70*/  ISETP.GE.AND P3, PT, R50, 0x21, PT ;  /* 0x000000213200780c */ /* 0x000fe40003f66270 */
[----:B------:R-:W-:Y:S02]  /*2b80*/  FSEL R96, R37, -INF , !P2 ;  /* 0xff80000025607808 */ /* 0x000fe40005000000 */
[----:B------:R-:W-:Y:S02]  /*2b90*/  ISETP.GT.AND P2, PT, R29, 0x20, !P3 ;  /* 0x000000201d00780c */ /* 0x000fe40005f44270 */
[----:B------:R-:W-:Y:S02]  /*2ba0*/  P2R R37, PR, RZ, 0x8 ;  /* 0x00000008ff257803 */ /* 0x000fe40000000000 */
[----:B------:R-:W-:-:S02]  /*2bb0*/  ISETP.LT.OR P2, PT, R30, 0x21, P2 ;  /* 0x000000211e00780c */ /* 0x000fc40001741670 */
[----:B------:R-:W-:Y:S02]  /*2bc0*/  ISETP.GE.AND P3, PT, R50, 0x22, PT ;  /* 0x000000223200780c */ /* 0x000fe40003f66270 */
[----:B------:R-:W-:Y:S02]  /*2bd0*/  FSEL R98, R40, -INF , !P2 ;  /* 0xff80000028627808 */ /* 0x000fe40005000000 */
[----:B------:R-:W-:Y:S02]  /*2be0*/  ISETP.GT.AND P2, PT, R29, 0x21, !P3 ;  /* 0x000000211d00780c */ /* 0x000fe40005f44270 */
[----:B------:R-:W-:Y:S02]  /*2bf0*/  P2R R71, PR, RZ, 0x8 ;  /* 0x00000008ff477803 */ /* 0x000fe40000000000 */
        /* <DEDUP_REMOVED lines=38> */
[C---:B------:R-:W-:Y:S02]  /*2e60*/  ISETP.GT.AND P2, PT, R29.reuse, 0x41, !P3 ;  /* 0x000000411d00780c */ /* 0x040fe40005f44270 */
        /* <DEDUP_REMOVED lines=17> */
[----:B------:R-:W-:Y:S02]  /*2f80*/  P2R R64, PR, RZ, 0x10 ;  /* 0x00000010ff407803 */ /* 0x000fe40000000000 */
[----:B------:R-:W-:Y:S02]  /*2f90*/  FSEL R34, R34, -INF , !P2 ;  /* 0xff80000022227808 */ /* 0x000fe40005000000 */
[----:B------:R-:W-:-:S04]  /*2fa0*/  ISETP.GE.AND P2, PT, R50, 0x52, PT ;  /* 0x000000523200780c */ /* 0x000fc80003f46270 */
[----:B------:R-:W-:-:S04]  /*2fb0*/  ISETP.GT.AND P3, PT, R29, 0x51, !P2 ;  /* 0x000000511d00780c */ /* 0x000fc80005764270 */
[----:B------:R-:W-:-:S04]  /*2fc0*/  ISETP.LT.OR P3, PT, R30, 0x52, P3 ;  /* 0x000000521e00780c */ /* 0x000fc80001f61670 */
[----:B------:R-:W-:Y:S02]  /*2fd0*/  FSEL R32, R65, -INF , !P3 ;  /* 0xff80000041207808 */ /* 0x000fe40005800000 */
[----:B------:R-:W-:-:S04]  /*2fe0*/  ISETP.GE.AND P3, PT, R50, 0x59, PT ;  /* 0x000000593200780c */ /* 0x000fc80003f66270 */
[----:B------:R-:W-:-:S04]  /*2ff0*/  ISETP.GT.AND P4, PT, R29, 0x58, !P3 ;  /* 0x000000581d00780c */ /* 0x000fc80005f84270 */
[----:B------:R-:W-:-:S04]  /*3000*/  ISETP.LT.OR P4, PT, R30, 0x59, P4 ;  /* 0x000000591e00780c */ /* 0x000fc80002781670 */
[----:B------:R-:W-:Y:S02]  /*3010*/  FSEL R28, R68, -INF , !P4 ;  /* 0xff800000441c7808 */ /* 0x000fe40006000000 */
[----:B------:R-:W-:-:S04]  /*3020*/  ISETP.GE.AND P4, PT, R50, 0x1, PT ;  /* 0x000000013200780c */ /* 0x000fc80003f86270 */
[----:B------:R-:W-:-:S04]  /*3030*/  ISETP.GT.AND P5, PT, R29, RZ, !P4 ;  /* 0x000000ff1d00720c */ /* 0x000fc800067a4270 */
[----:B------:R-:W-:-:S04]  /*3040*/  ISETP.LT.OR P5, PT, R30, 0x1, P5 ;  /* 0x000000011e00780c */ /* 0x000fc80002fa1670 */
[----:B------:R-:W-:Y:S01]  /*3050*/  FSEL R82, R4, -INF , !P5 ;  /* 0xff80000004527808 */ /* 0x000fe20006800000 */
[----:B------:R-:W-:Y:S01]  /*3060*/  VIADD R4, R3, 0x8 ;  /* 0x0000000803047836 */ /* 0x000fe20000000000 */
[----:B------:R-:W-:-:S04]  /*3070*/  ISETP.GE.AND P5, PT, R50, 0x5a, PT ;  /* 0x0000005a3200780c */ /* 0x000fc80003fa6270 */
[----:B------:R-:W-:Y:S02]  /*3080*/  P2R R65, PR, RZ, 0x20 ;  /* 0x00000020ff417803 */ /* 0x000fe40000000000 */
[----:B------:R-:W-:Y:S01]  /*3090*/  ISETP.GT.AND P5, PT, R29, 0x59, !P5 ;  /* 0x000000591d00780c */ /* 0x000fe20006fa4270 */
[----:B------:R-:W-:Y:S01]  /*30a0*/  IMAD.IADD R29, R58, 0x1, R4 ;  /* 0x000000013a1d7824 */ /* 0x000fe200078e0204 */
[----:B------:R-:W-:Y:S02]  /*30b0*/  VIADDMNMX R50, R4, R57, R54, PT ;  /* 0x0000003904327246 */ /* 0x000fe40003800136 */
[----:B------:R-:W-:-:S04]  /*30c0*/  ISETP.LT.OR P5, PT, R30, 0x5a, P5 ;  /* 0x0000005a1e00780c */ /* 0x000fc80002fa1670 */
[----:B------:R-:W-:Y:S02]  /*30d0*/  FSEL R30, R69, -INF , !P5 ;  /* 0xff800000451e7808 */ /* 0x000fe40006800000 */
[----:B------:R-:W-:-:S13]  /*30e0*/  ISETP.GE.AND P5, PT, R25, 0x1, PT ;  /* 0x000000011900780c */ /* 0x000fda0003fa6270 */
[----:B------:R-:W-:Y:S05]  /*30f0*/  @!P5 BRA `(.L_x_887) ;  /* 0x000000000050d947 */ /* 0x000fea0003800000 */
[----:B------:R-:W-:Y:S01]  /*3100*/  IMAD R31, R17, R62, R4 ;  /* 0x0000003e111f7224 */ /* 0x000fe200078e0204 */
[----:B------:R-:W-:Y:S03]  /*3110*/  BSSY B0, `(.L_x_888) ;  /* 0x000000f000007945 */ /* 0x000fe60003800000 */
[----:B------:R-:W-:-:S05]  /*3120*/  IMAD.IADD R31, R31, 0x1, -R0 ;  /* 0x000000011f1f7824 */ /* 0x000fca00078e0a00 */
        /* <DEDUP_REMOVED lines=9> */
.L_x_889:
[----:B------:R-:W-:-:S13]  /*31c0*/  ISETP.NE.AND P5, PT, R25, 0x1, PT ;  /* 0x000000011900780c */ /* 0x000fda0003fa5270 */
[----:B------:R-:W1:Y:S02]  /*31d0*/  @P5 LDC.64 R40, c[0x0][0x9e8] ;  /* 0x00027a00ff285b82 */ /* 0x000e640000000a00 */
[----:B-1----:R-:W-:-:S05]  /*31e0*/  @P5 IMAD.HI.U32 R40, R31, R40, RZ ;  /* 0x000000281f285227 */ /* 0x002fca00078e00ff */
[----:B------:R-:W-:-:S07]  /*31f0*/  @P5 SHF.R.U32.HI R31, RZ, R41, R40 ;  /* 0x00000029ff1f5219 */ /* 0x000fce0000011628 */
.L_x_890:
[----:B------:R-:W-:Y:S05]  /*3200*/  BSYNC B0 ;  /* 0x0000000000007941 */ /* 0x000fea0003800000 */
.L_x_888:
[----:B------:R-:W-:-:S05]  /*3210*/  IMAD R40, R31, R25, R60 ;  /* 0x000000191f287224 */ /* 0x000fca00078e023c */
[----:B------:R-:W-:Y:S02]  /*3220*/  VIMNMX R29, R29, R40, !PT ;  /* 0x000000281d1d7248 */ /* 0x000fe40007fe0100 */
[----:B------:R-:W-:-:S07]  /*3230*/  VIADDMNMX R50, R40, R25, R50, PT ;  /* 0x0000001928327246 */ /* 0x000fce0003800132 */
.L_x_887:
[C---:B------:R-:W-:Y:S01]  /*3240*/  ISETP.GT.AND P1, PT, R29.reuse, 0x1, !P1 ;  /* 0x000000011d00780c */ /* 0x040fe20004f24270 */
[----:B------:R-:W-:Y:S01]  /*3250*/  ULDC UR4, c[0x0][0x988] ;  /* 0x0002620000047ab9 */ /* 0x000fe20000000800 */
[----:B------:R-:W-:Y:S02]  /*3260*/  ISETP.GT.AND P6, PT, R29, 0x8, !P6 ;  /* 0x000000081d00780c */ /* 0x000fe400077c4270 */
[C---:B------:R-:W-:Y:S02]  /*3270*/  ISETP.LT.OR P1, PT, R50.reuse, 0x2, P1 ;  /* 0x000000023200780c */ /* 0x040fe40000f21670 */
[----:B------:R-:W-:Y:S02]  /*3280*/  ISETP.LT.OR P6, PT, R50, 0x9, P6 ;  /* 0x000000093200780c */ /* 0x000fe400037c1670 */
[----:B------:R-:W-:Y:S02]  /*3290*/  FSEL R31, R2, -INF , !P1 ;  /* 0xff800000021f7808 */ /* 0x000fe40004800000 */
[----:B------:R-:W-:-:S02]  /*32a0*/  ISETP.NE.AND P1, PT, R64, RZ, PT ;  /* 0x000000ff4000720c */ /* 0x000fc40003f25270 */
[----:B------:R-:W-:Y:S02]  /*32b0*/  FSEL R54, R12, -INF , !P6 ;  /* 0xff8000000c367808 */ /* 0x000fe40007000000 */
[----:B------:R-:W-:Y:S02]  /*32c0*/  ISETP.GT.AND P1, PT, R29, 0x9, !P1 ;  /* 0x000000091d00780c */ /* 0x000fe40004f24270 */
[----:B------:R-:W-:Y:S02]  /*32d0*/  ISETP.NE.AND P6, PT, R33, RZ, PT ;  /* 0x000000ff2100720c */ /* 0x000fe40003fc5270 */
[----:B------:R-:W-:Y:S02]  /*32e0*/  ISETP.LT.OR P1, PT, R50, 0xa, P1 ;  /* 0x0000000a3200780c */ /* 0x000fe40000f21670 */
[----:B------:R-:W-:Y:S02]  /*32f0*/  ISETP.NE.AND P5, PT, R70, RZ, PT ;  /* 0x000000ff4600720c */ /* 0x000fe40003fa5270 */
[----:B------:R-:W-:-:S02]  /*3300*/  FSEL R56, R14, -INF , !P1 ;  /* 0xff8000000e387808 */ /* 0x000fc40004800000 */
[----:B------:R-:W-:Y:S02]  /*3310*/  ISETP.NE.AND P1, PT, R66, RZ, PT ;  /* 0x000000ff4200720c */ /* 0x000fe40003f25270 */
[C---:B------:R-:W-:Y:S02]  /*3320*/  ISETP.GT.AND P4, PT, R29.reuse, RZ, !P4 ;  /* 0x000000ff1d00720c */ /* 0x040fe40006784270 */
[C---:B------:R-:W-:Y:S02]  /*3330*/  ISETP.GT.AND P1, PT, R29.reuse, 0x10, !P1 ;  /* 0x000000101d00780c */ /* 0x040fe40004f24270 */
[C---:B------:R-:W-:Y:S02]  /*3340*/  ISETP.LT.OR P4, PT, R50.reuse, 0x1, P4 ;  /* 0x000000013200780c */ /* 0x040fe40002781670 */
[----:B------:R-:W-:Y:S02]  /*3350*/  ISETP.LT.OR P1, PT, R50, 0x11, P1 ;  /* 0x000000113200780c */ /* 0x000fe40000f21670 */
[----:B------:R-:W-:-:S02]  /*3360*/  ISETP.GT.AND P2, PT, R29, 0x51, !P2 ;  /* 0x000000511d00780c */ /* 0x000fc40005744270 */
[----:B------:R-:W-:Y:S02]  /*3370*/  FSEL R58, R20, -INF , !P1 ;  /* 0xff800000143a7808 */ /* 0x000fe40004800000 */
[----:B------:R-:W-:Y:S02]  /*3380*/  ISETP.NE.AND P1, PT, R67, RZ, PT ;  /* 0x000000ff4300720c */ /* 0x000fe40003f25270 */
[C---:B------:R-:W-:Y:S02]  /*3390*/  ISETP.GT.AND P3, PT, R29.reuse, 0x58, !P3 ;  /* 0x000000581d00780c */ /* 0x040fe40005f64270 */
[----:B------:R-:W-:Y:S02]  /*33a0*/  ISETP.GT.AND P1, PT, R29, 0x11, !P1 ;  /* 0x000000111d00780c */ /* 0x000fe40004f24270 */
[C---:B------:R-:W-:Y:S02]  /*33b0*/  ISETP.LT.OR P2, PT, R50.reuse, 0x52, P2 ;  /* 0x000000523200780c */ /* 0x040fe40001741670 */
[----:B------:R-:W-:-:S02]  /*33c0*/  ISETP.LT.OR P1, PT, R50, 0x12, P1 ;  /* 0x000000123200780c */ /* 0x000fc40000f21670 */
[----:B------:R-:W-:Y:S02]  /*33d0*/  ISETP.LT.OR P3, PT, R50, 0x59, P3 ;  /* 0x000000593200780c */ /* 0x000fe40001f61670 */
[----:B------:R-:W-:Y:S01]  /*33e0*/  FSEL R60, R21, -INF , !P1 ;  /* 0xff800000153c7808 */ /* 0x000fe20004800000 */
[----:B------:R-:W-:Y:S01]  /*33f0*/  IMAD.U32 R21, RZ, RZ, UR4 ;  /* 0x00000004ff157e24 */ /* 0x000fe2000f8e00ff */
[----:B------:R-:W-:Y:S02]  /*3400*/  ISETP.GT.AND P1, PT, R29, 0x18, !P6 ;  /* 0x000000181d00780c */ /* 0x000fe40007724270 */
[----:B------:R-:W-:Y:S02]  /*3410*/  ISETP.NE.AND P6, PT, R76, RZ, PT ;  /* 0x000000ff4c00720c */ /* 0x000fe40003fc5270 */
[----:B------:R-:W-:Y:S02]  /*3420*/  ISETP.LT.OR P1, PT, R50, 0x19, P1 ;  /* 0x000000193200780c */ /* 0x000fe40000f21670 */
[----:B------:R-:W-:-:S02]  /*3430*/  FSEL R26, R26, -INF , !P3 ;  /* 0xff8000001a1a7808 */ /* 0x000fc40005800000 */
[----:B------:R-:W-:Y:S02]  /*3440*/  FSEL R62, R35, -INF , !P1 ;  /* 0xff800000233e7808 */ /* 0x000fe40004800000 */
[----:B------:R-:W-:Y:S02]  /*3450*/  ISETP.GT.AND P1, PT, R29, 0x19, !P5 ;  /* 0x000000191d00780c */ /* 0x000fe40006f24270 */
[----:B------:R-:W-:Y:S02]  /*3460*/  ISETP.NE.AND P5, PT, R85, RZ, PT ;  /* 0x000000ff5500720c */ /* 0x000fe40003fa5270 */
[----:B------:R-:W-:-:S04]  /*3470*/  ISETP.LT.OR P1, PT, R50, 0x1a, P1 ;  /* 0x0000001a3200780c */ /* 0x000fc80000f21670 */
[----:B------:R-:W-:Y:S02]  /*3480*/  FSEL R64, R39, -INF , !P1 ;  /* 0xff80000027407808 */ /* 0x000fe40004800000 */
[----:B------:R-:W-:-:S04]  /*3490*/  ISETP.NE.AND P1, PT, R37, RZ, PT ;  /* 0x000000ff2500720c */ /* 0x000fc80003f25270 */
[----:B------:R-:W-:-:S04]  /*34a0*/  ISETP.GT.AND P1, PT, R29, 0x20, !P1 ;  /* 0x000000201d00780c */ /* 0x000fc80004f24270 */
        /* <DEDUP_REMOVED lines=26> */
[----:B------:R-:W-:Y:S02]  /*3650*/  ISETP.NE.AND P1, PT, R52, RZ, PT ;  /* 0x000000ff3400720c */ /* 0x000fe40003f25270 */
[----:B------:R-:W-:Y:S02]  /*3660*/  FSEL R52, R5, -INF , !P4 ;  /* 0xff80000005347808 */ /* 0x000fe40006000000 */
[----:B------:R-:W-:Y:S02]  /*3670*/  FMNMX.FTZ R5, R82, R84, !PT ;  /* 0x0000005452057209 */ /* 0x000fe40007810000 */
[----:B------:R-:W-:Y:S02]  /*3680*/  ISETP.GT.AND P1, PT, R29, 0x39, !P1 ;  /* 0x000000391d00780c */ /* 0x000fe40004f24270 */
[----:B------:R-:W-:-:S02]  /*3690*/  FMNMX.FTZ R5, R86, R5, !PT ;  /* 0x0000000556057209 */ /* 0x000fc40007810000 */
[----:B------:R-:W-:Y:S02]  /*36a0*/  ISETP.LT.OR P1, PT, R50, 0x3a, P1 ;  /* 0x0000003a3200780c */ /* 0x000fe40000f21670 */
[----:B------:R-:W-:Y:S02]  /*36b0*/  FMNMX.FTZ R5, R88, R5, !PT ;  /* 0x0000000558057209 */ /* 0x000fe40007810000 */
[----:B------:R-:W-:Y:S02]  /*36c0*/  FSEL R40, R55, -INF , !P1 ;  /* 0xff80000037287808 */ /* 0x000fe40004800000 */
[----:B------:R-:W-:Y:S02]  /*36d0*/  FMNMX.FTZ R5, R90, R5, !PT ;  /* 0x000000055a057209 */ /* 0x000fe40007810000 */
[----:B------:R-:W-:Y:S02]  /*36e0*/  ISETP.NE.AND P1, PT, R83, RZ, PT ;  /* 0x000000ff5300720c */ /* 0x000fe40003f25270 */
[----:B------:R-:W-:-:S02]  /*36f0*/  FMNMX.FTZ R5, R92, R5, !PT ;  /* 0x000000055c057209 */ /* 0x000fc40007810000 */
[----:B------:R-:W-:Y:S02]  /*3700*/  ISETP.GT.AND P1, PT, R29, 0x40, !P1 ;  /* 0x000000401d00780c */ /* 0x000fe40004f24270 */
[----:B------:R-:W-:Y:S02]  /*3710*/  FMNMX.FTZ R5, R94, R5, !PT ;  /* 0x000000055e057209 */ /* 0x000fe40007810000 */
[----:B------:R-:W-:Y:S02]  /*3720*/  ISETP.LT.OR P1, PT, R50, 0x41, P1 ;  /* 0x000000413200780c */ /* 0x000fe40000f21670 */
[----:B------:R-:W-:Y:S02]  /*3730*/  FMNMX.FTZ R5, R96, R5, !PT ;  /* 0x0000000560057209 */ /* 0x000fe40007810000 */
[----:B------:R-:W-:Y:S02]  /*3740*/  FSEL R20, R81, -INF , !P1 ;  /* 0xff80000051147808 */ /* 0x000fe40004800000 */
        /* <DEDUP_REMOVED lines=13> */
[----:B------:R-:W-:Y:S02]  /*3820*/  ISETP.NE.AND P5, PT, R87, RZ, PT ;  /* 0x000000ff5700720c */ /* 0x000fe40003fa5270 */
[----:B------:R-:W-:Y:S02]  /*3830*/  FMNMX.FTZ R5, R46, R5, !PT ;  /* 0x000000052e057209 */ /* 0x000fe40007810000 */
[----:B------:R-:W-:Y:S02]  /*3840*/  ISETP.NE.AND P6, PT, R61, RZ, PT ;  /* 0x000000ff3d00720c */ /* 0x000fe40003fc5270 */
        /* <DEDUP_REMOVED lines=8> */
[----:B------:R-:W1:Y:S02]  /*38d0*/  SHFL.BFLY PT, R14, R5, 0x2, 0x1f ;  /* 0x0c401f00050e7f89 */ /* 0x000e6400000e0000 */
[----:B-1----:R-:W-:Y:S02]  /*38e0*/  FMNMX.FTZ R33, R5, R14, !PT ;  /* 0x0000000e05217209 */ /* 0x002fe40007810000 */
[----:B------:R-:W-:-:S03]  /*38f0*/  FMNMX.FTZ R5, R52, R31, !PT ;  /* 0x0000001f34057209 */ /* 0x000fc60007810000 */
[----:B------:R-:W1:Y:S01]  /*3900*/  SHFL.BFLY PT, R14, R33, 0x1, 0x1f ;  /* 0x0c201f00210e7f89 */ /* 0x000e6200000e0000 */
[----:B------:R-:W-:-:S04]  /*3910*/  FMNMX.FTZ R5, R54, R5, !PT ;  /* 0x0000000536057209 */ /* 0x000fc80007810000 */
[----:B------:R-:W-:-:S04]  /*3920*/  FMNMX.FTZ R5, R56, R5, !PT ;  /* 0x0000000538057209 */ /* 0x000fc80007810000 */
[----:B------:R-:W-:-:S04]  /*3930*/  FMNMX.FTZ R5, R58, R5, !PT ;  /* 0x000000053a057209 */ /* 0x000fc80007810000 */
[----:B------:R-:W-:-:S04]  /*3940*/  FMNMX.FTZ R5, R60, R5, !PT ;  /* 0x000000053c057209 */ /* 0x000fc80007810000 */
[----:B------:R-:W-:-:S04]  /*3950*/  FMNMX.FTZ R5, R62, R5, !PT ;  /* 0x000000053e057209 */ /* 0x000fc80007810000 */
[----:B------:R-:W-:Y:S02]  /*3960*/  FMNMX.FTZ R5, R64, R5, !PT ;  /* 0x0000000540057209 */ /* 0x000fe40007810000 */
        /* <DEDUP_REMOVED lines=8> */
[----:B------:R-:W-:Y:S01]  /*39f0*/  ISETP.GT.AND P1, PT, R29, 0x49, !P5 ;  /* 0x000000491d00780c */ /* 0x000fe20006f24270 */
[--C-:B------:R-:W-:Y:S01]  /*3a00*/  FFMA.FTZ R33, R82, R21, -R35.reuse ;  /* 0x0000001552217223 */ /* 0x100fe20000010823 */
[----:B------:R-:W-:Y:S01]  /*3a10*/  FMNMX.FTZ R5, R76, R5, !PT ;  /* 0x000000054c057209 */ /* 0x000fe20007810000 */
[-CC-:B------:R-:W-:Y:S01]  /*3a20*/  FFMA.FTZ R37, R84, R21.reuse, -R35.reuse ;  /* 0x0000001554257223 */ /* 0x180fe20000010823 */
[----:B------:R-:W-:Y:S01]  /*3a30*/  ISETP.LT.OR P1, PT, R50, 0x4a, P1 ;  /* 0x0000004a3200780c */ /* 0x000fe20000f21670 */
[--C-:B------:R-:W-:Y:S01]  /*3a40*/  FFMA.FTZ R39, R86, R21, -R35.reuse ;  /* 0x0000001556277223 */ /* 0x100fe20000010823 */
[----:B------:R-:W-:Y:S01]  /*3a50*/  FMNMX.FTZ R5, R78, R5, !PT ;  /* 0x000000054e057209 */ /* 0x000fe20007810000 */
[----:B------:R-:W-:Y:S01]  /*3a60*/  MUFU.EX2 R33, R33 ;  /* 0x0000002100217308 */ /* 0x000fe20000000800 */
[----:B------:R-:W-:Y:S01]  /*3a70*/  FSEL R80, R63, -INF , !P1 ;  /* 0xff8000003f507808 */ /* 0x000fe20004800000 */
[--C-:B------:R-:W-:Y:S01]  /*3a80*/  FFMA.FTZ R41, R88, R21, -R35.reuse ;  /* 0x0000001558297223 */ /* 0x100fe20000010823 */
[----:B------:R-:W-:Y:S01]  /*3a90*/  FMNMX.FTZ R5, R48, R5, !PT ;  /* 0x0000000530057209 */ /* 0x000fe20007810000 */
[-CC-:B------:R-:W-:Y:S01]  /*3aa0*/  FFMA.FTZ R43, R90, R21.reuse, -R35.reuse ;  /* 0x000000155a2b7223 */ /* 0x180fe20000010823 */
[----:B------:R-:W-:Y:S01]  /*3ab0*/  ISETP.GT.AND P1, PT, R29, 0x50, !P6 ;  /* 0x000000501d00780c */ /* 0x000fe20007724270 */
[--C-:B------:R-:W-:Y:S01]  /*3ac0*/  FFMA.FTZ R30, R30, R21, -R35.reuse ;  /* 0x000000151e1e7223 */ /* 0x100fe20000010823 */
[----:B------:R-:W-:Y:S01]  /*3ad0*/  FMNMX.FTZ R5, R40, R5, !PT ;  /* 0x0000000528057209 */ /* 0x000fe20007810000 */
[----:B------:R1:W2:Y:S01]  /*3ae0*/  MUFU.EX2 R156, R37 ;  /* 0x00000025009c7308 */ /* 0x0002a20000000800 */
[----:B------:R-:W-:Y:S01]  /*3af0*/  ISETP.LT.OR P1, PT, R50, 0x51, P1 ;  /* 0x000000513200780c */ /* 0x000fe20000f21670 */
[--C-:B------:R-:W-:Y:S01]  /*3b00*/  FFMA.FTZ R45, R94, R21, -R35.reuse ;  /* 0x000000155e2d7223 */ /* 0x100fe20000010823 */
[----:B------:R-:W-:Y:S01]  /*3b10*/  FMNMX.FTZ R5, R20, R5, !PT ;  /* 0x0000000514057209 */ /* 0x000fe20007810000 */
[-CC-:B------:R-:W-:Y:S01]  /*3b20*/  FFMA.FTZ R46, R46, R21.reuse, -R35.reuse ;  /* 0x000000152e2e7223 */ /* 0x180fe20000010823 */
[----:B------:R-:W-:Y:S01]  /*3b30*/  ISETP.NE.AND P5, PT, R65, RZ, PT ;  /* 0x000000ff4100720c */ /* 0x000fe20003fa5270 */
[--C-:B------:R-:W-:Y:S01]  /*3b40*/  FFMA.FTZ R44, R44, R21, -R35.reuse ;  /* 0x000000152c2c7223 */ /* 0x100fe20000010823 */
[----:B------:R-:W-:Y:S01]  /*3b50*/  FMNMX.FTZ R5, R12, R5, !PT ;  /* 0x000000050c057209 */ /* 0x000fe20007810000 */
[----:B------:R-:W3:Y:S01]  /*3b60*/  MUFU.EX2 R39, R39 ;  /* 0x0000002700277308 */ /* 0x000ee20000000800 */
[----:B------:R-:W-:Y:S01]  /*3b70*/  FSEL R82, R15, -INF , !P1 ;  /* 0xff8000000f527808 */ /* 0x000fe20004800000 */
[--C-:B------:R-:W-:Y:S01]  /*3b80*/  FFMA.FTZ R15, R102, R21, -R35.reuse ;  /* 0x00000015660f7223 */ /* 0x100fe20000010823 */
[----:B------:R-:W-:Y:S01]  /*3b90*/  FMNMX.FTZ R5, R2, R5, !PT ;  /* 0x0000000502057209 */ /* 0x000fe20007810000 */
[-CC-:B-1----:R-:W-:Y:S01]  /*3ba0*/  FFMA.FTZ R37, R92, R21.reuse, -R35.reuse ;  /* 0x000000155c257223 */ /* 0x182fe20000010823 */
[----:B------:R-:W-:Y:S01]  /*3bb0*/  ISETP.GT.AND P4, PT, R29, 0x59, !P5 ;  /* 0x000000591d00780c */ /* 0x000fe20006f84270 */
[--C-:B------:R-:W-:Y:S01]  /*3bc0*/  FFMA.FTZ R29, R98, R21, -R35.reuse ;  /* 0x00000015621d7223 */ /* 0x100fe20000010823 */
[----:B------:R-:W-:Y:S01]  /*3bd0*/  FMNMX.FTZ R5, R80, R5, !PT ;  /* 0x0000000550057209 */ /* 0x000fe20007810000 */
[----:B------:R-:W-:Y:S01]  /*3be0*/  MUFU.EX2 R150, R15 ;  /* 0x0000000f00967308 */ /* 0x000fe20000000800 */
[----:B------:R-:W-:Y:S01]  /*3bf0*/  FSEL R84, R13, -INF , !P2 ;  /* 0xff8000000d547808 */ /* 0x000fe20005000000 */
[--C-:B------:R-:W-:Y:S01]  /*3c00*/  FFMA.FTZ R13, R100, R21, -R35.reuse ;  /* 0x00000015640d7223 */ /* 0x100fe20000010823 */
[----:B------:R-:W-:Y:S01]  /*3c10*/  FMNMX.FTZ R5, R82, R5, !PT ;  /* 0x0000000552057209 */ /* 0x000fe20007810000 */
[-CC-:B------:R-:W-:Y:S01]  /*3c20*/  FFMA.FTZ R42, R42, R21.reuse, -R35.reuse ;  /* 0x000000152a2a7223 */ /* 0x180fe20000010823 */
[----:B------:R-:W-:Y:S01]  /*3c30*/  ISETP.LT.OR P4, PT, R50, 0x5a, P4 ;  /* 0x0000005a3200780c */ /* 0x000fe20002781670 */
[--C-:B------:R-:W-:Y:S01]  /*3c40*/  FFMA.FTZ R38, R38, R21, -R35.reuse ;  /* 0x0000001526267223 */ /* 0x100fe20000010823 */
[----:B------:R-:W-:Y:S01]  /*3c50*/  FMNMX.FTZ R5, R84, R5, !PT ;  /* 0x0000000554057209 */ /* 0x000fe20007810000 */
[----:B------:R1:W-:Y:S01]  /*3c60*/  MUFU.EX2 R148, R13 ;  /* 0x0000000d00947308 */ /* 0x0003e20000000800 */
[----:B------:R-:W-:Y:S01]  /*3c70*/  FSEL R50, R27, -INF , !P4 ;  /* 0xff8000001b327808 */ /* 0x000fe20006000000 */
[--C-:B------:R-:W-:Y:S01]  /*3c80*/  FFMA.FTZ R27, R104, R21, -R35.reuse ;  /* 0x00000015681b7223 */ /* 0x100fe20000010823 */
[----:B------:R-:W-:Y:S01]  /*3c90*/  FMNMX.FTZ R5, R26, R5, !PT ;  /* 0x000000051a057209 */ /* 0x000fe20007810000 */
[-CC-:B------:R-:W-:Y:S01]  /*3ca0*/  FFMA.FTZ R36, R36, R21.reuse, -R35.reuse ;  /* 0x0000001524247223 */ /* 0x180fe20000010823 */
[-CC-:B------:R-:W-:Y:S01]  /*3cb0*/  FFMA.FTZ R34, R34, R21.reuse, -R35.reuse ;  /* 0x0000001522227223 */ /* 0x180fe20000010823 */
[--C-:B------:R-:W-:Y:S01]  /*3cc0*/  FFMA.FTZ R32, R32, R21, -R35.reuse ;  /* 0x0000001520207223 */ /* 0x100fe20000010823 */
[----:B------:R-:W-:Y:S01]  /*3cd0*/  FMNMX.FTZ R5, R50, R5, !PT ;  /* 0x0000000532057209 */ /* 0x000fe20007810000 */
[----:B------:R4:W5:Y:S01]  /*3ce0*/  MUFU.EX2 R158, R41 ;  /* 0x00000029009e7308 */ /* 0x0009620000000800 */
[-CC-:B-1----:R-:W-:Y:S01]  /*3cf0*/  FFMA.FTZ R13, R108, R21.reuse, -R35.reuse ;  /* 0x000000156c0d7223 */ /* 0x182fe20000010823 */
[-CC-:B------:R-:W-:Y:S01]  /*3d00*/  FFMA.FTZ R28, R28, R21.reuse, -R35.reuse ;  /* 0x000000151c1c7223 */ /* 0x180fe20000010823 */
[----:B------:R-:W-:Y:S01]  /*3d10*/  ISETP.GE.AND P5, PT, R25, 0x1, PT ;  /* 0x000000011900780c */ /* 0x000fe20003fa6270 */
[----:B------:R-:W1:Y:S04]  /*3d20*/  SHFL.BFLY PT, R86, R5, 0x2, 0x1f ;  /* 0x0c401f0005567f89 */ /* 0x000e6800000e0000 */
[----:B------:R-:W-:Y:S01]  /*3d30*/  MUFU.EX2 R144, R13 ;  /* 0x0000000d00907308 */ /* 0x000fe20000000800 */
[----:B----4-:R-:W-:-:S07]  /*3d40*/  FFMA.FTZ R41, R96, R21, -R35 ;  /* 0x0000001560297223 */ /* 0x010fce0000010823 */
[----:B------:R-:W4:Y:S08]  /*3d50*/  MUFU.EX2 R43, R43 ;  /* 0x0000002b002b7308 */ /* 0x000f300000000800 */
[----:B------:R2:W4:Y:S01]  /*3d60*/  MUFU.EX2 R152, R37 ;  /* 0x0000002500987308 */ /* 0x0005220000000800 */
[----:B-1----:R-:W-:-:S07]  /*3d70*/  FMNMX.FTZ R86, R5, R86, !PT ;  /* 0x0000005605567209 */ /* 0x002fce0007810000 */
[----:B------:R1:W-:Y:S01]  /*3d80*/  MUFU.EX2 R154, R41 ;  /* 0x00000029009a7308 */ /* 0x0003e20000000800 */
[----:B------:R-:W3:Y:S01]  /*3d90*/  SHFL.BFLY PT, R15, R86, 0x1, 0x1f ;  /* 0x0c201f00560f7f89 */ /* 0x000ee200000e0000 */
[----:B--2---:R-:W-:-:S06]  /*3da0*/  FFMA.FTZ R37, R106, R21, -R35 ;  /* 0x000000156a257223 */ /* 0x004fcc0000010823 */
[----:B------:R-:W2:Y:S01]  /*3db0*/  MUFU.EX2 R45, R45 ;  /* 0x0000002d002d7308 */ /* 0x000ea20000000800 */
[----:B-1----:R-:W-:-:S07]  /*3dc0*/  FFMA.FTZ R41, R110, R21, -R35 ;  /* 0x000000156e297223 */ /* 0x002fce0000010823 */
[----:B------:R1:W-:Y:S08]  /*3dd0*/  MUFU.EX2 R35, R30 ;  /* 0x0000001e00237308 */ /* 0x0003f00000000800 */
[----:B------:R-:W2:Y:S01]  /*3de0*/  MUFU.EX2 R29, R29 ;  /* 0x0000001d001d7308 */ /* 0x000ea20000000800 */
[----:B---3--:R-:W-:Y:S01]  /*3df0*/  FMNMX.FTZ R15, R86, R15, !PT ;  /* 0x0000000f560f7209 */ /* 0x008fe20007810000 */
[----:B-1----:R-:W-:Y:S01]  /*3e00*/  FADD.FTZ R30, R33, R156 ;  /* 0x0000009c211e7221 */ /* 0x002fe20000010000 */
[----:B------:R-:W-:-:S02]  /*3e10*/  F2FP.F16.F32.PACK_AB R156, R156, R33 ;  /* 0x000000219c9c723e */ /* 0x000fc400000000ff */
[C---:B------:R-:W-:Y:S01]  /*3e20*/  FSETP.NEU.FTZ.AND P1, PT, R15.reuse, -INF , PT ;  /* 0xff8000000f00780b */ /* 0x040fe20003f3d000 */
[----:B------:R-:W-:Y:S02]  /*3e30*/  FMUL.FTZ R13, R15, R21 ;  /* 0x000000150f0d7220 */ /* 0x000fe40000410000 */
[----:B------:R1:W-:Y:S03]  /*3e40*/  MUFU.EX2 R49, R32 ;  /* 0x0000002000317308 */ /* 0x0003e60000000800 */
[----:B------:R-:W-:Y:S01]  /*3e50*/  FSEL R51, R13, RZ, P1 ;  /* 0x000000ff0d337208 */ /* 0x000fe20000800000 */
[----:B------:R-:W-:-:S04]  /*3e60*/  FADD.FTZ R13, R39, R30 ;  /* 0x0000001e270d7221 */ /* 0x000fc80000010000 */
[-CC-:B------:R-:W-:Y:S01]  /*3e70*/  FFMA.FTZ R52, R52, R21.reuse, -R51.reuse ;  /* 0x0000001534347223 */ /* 0x180fe20000010833 */
[-CC-:B------:R-:W-:Y:S01]  /*3e80*/  FFMA.FTZ R31, R31, R21.reuse, -R51.reuse ;  /* 0x000000151f1f7223 */ /* 0x180fe20000010833 */
[-CC-:B------:R-:W-:Y:S01]  /*3e90*/  FFMA.FTZ R54, R54, R21.reuse, -R51.reuse ;  /* 0x0000001536367223 */ /* 0x180fe20000010833 */
[-CC-:B------:R-:W-:Y:S01]  /*3ea0*/  FFMA.FTZ R56, R56, R21.reuse, -R51.reuse ;  /* 0x0000001538387223 */ /* 0x180fe20000010833 */
[-C--:B------:R-:W-:Y:S01]  /*3eb0*/  FFMA.FTZ R58, R58, R21.reuse, -R51 ;  /* 0x000000153a3a7223 */ /* 0x080fe20000010833 */
[----:B-----5:R-:W-:Y:S01]  /*3ec0*/  FADD.FTZ R30, R158, R13 ;  /* 0x0000000d9e1e7221 */ /* 0x020fe20000010000 */
[----:B------:R-:W-:Y:S01]  /*3ed0*/  MUFU.EX2 R52, R52 ;  /* 0x0000003400347308 */ /* 0x000fe20000000800 */
[-CC-:B------:R-:W-:Y:S01]  /*3ee0*/  FFMA.FTZ R60, R60, R21.reuse, -R51.reuse ;  /* 0x000000153c3c7223 */ /* 0x180fe20000010833 */
[-CC-:B------:R-:W-:Y:S01]  /*3ef0*/  FFMA.FTZ R62, R62, R21.reuse, -R51.reuse ;  /* 0x000000153e3e7223 */ /* 0x180fe20000010833 */
[----:B----4-:R-:W-:Y:S01]  /*3f00*/  FADD.FTZ R13, R43, R30 ;  /* 0x0000001e2b0d7221 */ /* 0x010fe20000010000 */
[-CC-:B------:R-:W-:Y:S01]  /*3f10*/  FFMA.FTZ R64, R64, R21.reuse, -R51.reuse ;  /* 0x0000001540407223 */ /* 0x180fe20000010833 */
[-CC-:B------:R-:W-:Y:S01]  /*3f20*/  FFMA.FTZ R66, R66, R21.reuse, -R51.reuse ;  /* 0x0000001542427223 */ /* 0x180fe20000010833 */
[-C--:B------:R-:W-:Y:S01]  /*3f30*/  FFMA.FTZ R68, R68, R21.reuse, -R51 ;  /* 0x0000001544447223 */ /* 0x080fe20000010833 */
[----:B------:R-:W-:Y:S01]  /*3f40*/  FADD.FTZ R30, R152, R13 ;  /* 0x0000000d981e7221 */ /* 0x000fe20000010000 */
[----:B------:R-:W3:Y:S01]  /*3f50*/  MUFU.EX2 R31, R31 ;  /* 0x0000001f001f7308 */ /* 0x000ee20000000800 */
[-CC-:B------:R-:W-:Y:S01]  /*3f60*/  FFMA.FTZ R70, R70, R21.reuse, -R51.reuse ;  /* 0x0000001546467223 */ /* 0x180fe20000010833 */
[-CC-:B------:R-:W-:Y:S01]  /*3f70*/  FFMA.FTZ R74, R74, R21.reuse, -R51.reuse ;  /* 0x000000154a4a7223 */ /* 0x180fe20000010833 */
[----:B--2---:R-:W-:Y:S01]  /*3f80*/  FADD.FTZ R53, R45, R30 ;  /* 0x0000001e2d357221 */ /* 0x004fe20000010000 */
[-CC-:B------:R-:W-:Y:S01]  /*3f90*/  FFMA.FTZ R76, R76, R21.reuse, -R51.reuse ;  /* 0x000000154c4c7223 */ /* 0x180fe20000010833 */
[-CC-:B------:R-:W-:Y:S01]  /*3fa0*/  FFMA.FTZ R78, R78, R21.reuse, -R51.reuse ;  /* 0x000000154e4e7223 */ /* 0x180fe20000010833 */
[-C--:B------:R-:W-:Y:S01]  /*3fb0*/  FFMA.FTZ R48, R48, R21.reuse, -R51 ;  /* 0x0000001530307223 */ /* 0x080fe20000010833 */
[----:B-1----:R-:W-:Y:S01]  /*3fc0*/  FADD.FTZ R32, R154, R53 ;  /* 0x000000359a207221 */ /* 0x002fe20000010000 */
[----:B------:R-:W1:Y:S01]  /*3fd0*/  MUFU.EX2 R54, R54 ;  /* 0x0000003600367308 */ /* 0x000e620000000800 */
[-CC-:B------:R-:W-:Y:S01]  /*3fe0*/  FFMA.FTZ R40, R40, R21.reuse, -R51.reuse ;  /* 0x0000001528287223 */ /* 0x180fe20000010833 */
[-CC-:B------:R-:W-:Y:S01]  /*3ff0*/  FFMA.FTZ R20, R20, R21.reuse, -R51.reuse ;  /* 0x0000001514147223 */ /* 0x180fe20000010833 */
[----:B------:R-:W-:Y:S01]  /*4000*/  FADD.FTZ R53, R29, R32 ;  /* 0x000000201d357221 */ /* 0x000fe20000010000 */
[-CC-:B------:R-:W-:Y:S01]  /*4010*/  FFMA.FTZ R12, R12, R21.reuse, -R51.reuse ;  /* 0x000000150c0c7223 */ /* 0x180fe20000010833 */
[-CC-:B------:R-:W-:Y:S01]  /*4020*/  FFMA.FTZ R2, R2, R21.reuse, -R51.reuse ;  /* 0x0000001502027223 */ /* 0x180fe20000010833 */
[-C--:B------:R-:W-:Y:S01]  /*4030*/  FFMA.FTZ R80, R80, R21.reuse, -R51 ;  /* 0x0000001550507223 */ /* 0x080fe20000010833 */
[----:B------:R-:W-:Y:S01]  /*4040*/  FADD.FTZ R53, R148, R53 ;  /* 0x0000003594357221 */ /* 0x000fe20000010000 */
[----:B------:R-:W2:Y:S01]  /*4050*/  MUFU.EX2 R159, R56 ;  /* 0x00000038009f7308 */ /* 0x000ea20000000800 */
[----:B---3--:R-:W-:Y:S01]  /*4060*/  FADD.FTZ R13, R52, R31 ;  /* 0x0000001f340d7221 */ /* 0x008fe20000010000 */
[-C--:B------:R-:W-:Y:S01]  /*4070*/  FFMA.FTZ R82, R82, R21.reuse, -R51 ;  /* 0x0000001552527223 */ /* 0x080fe20000010833 */
[----:B------:R-:W-:Y:S01]  /*4080*/  FADD.FTZ R32, R150, R53 ;  /* 0x0000003596207221 */ /* 0x000fe20000010000 */
[-CC-:B------:R-:W-:Y:S01]  /*4090*/  FFMA.FTZ R84, R84, R21.reuse, -R51.reuse ;  /* 0x0000001554547223 */ /* 0x180fe20000010833 */
[-CC-:B------:R-:W-:Y:S01]  /*40a0*/  FFMA.FTZ R26, R26, R21.reuse, -R51.reuse ;  /* 0x000000151a1a7223 */ /* 0x180fe20000010833 */
[----:B------:R-:W-:Y:S01]  /*40b0*/  FFMA.FTZ R50, R50, R21, -R51 ;  /* 0x0000001532327223 */ /* 0x000fe20000010833 */
[----:B------:R-:W-:Y:S01]  /*40c0*/  F2FP.F16.F32.PACK_AB R158, R158, R39 ;  /* 0x000000279e9e723e */ /* 0x000fe200000000ff */
[----:B------:R-:W3:Y:S01]  /*40d0*/  MUFU.EX2 R58, R58 ;  /* 0x0000003a003a7308 */ /* 0x000ee20000000800 */
[----:B-1----:R-:W-:Y:S01]  /*40e0*/  FADD.FTZ R30, R54, R13 ;  /* 0x0000000d361e7221 */ /* 0x002fe20000010000 */
[----:B------:R-:W-:-:S02]  /*40f0*/  F2FP.F16.F32.PACK_AB R148, R148, R29 ;  /* 0x0000001d9494723e */ /* 0x000fc400000000ff */
[----:B------:R-:W-:Y:S02]  /*4100*/  F2FP.F16.F32.PACK_AB R152, R152, R43 ;  /* 0x0000002b9898723e */ /* 0x000fe400000000ff */
[----:B------:R-:W-:Y:S02]  /*4110*/  F2FP.F16.F32.PACK_AB R154, R154, R45 ;  /* 0x0000002d9a9a723e */ /* 0x000fe400000000ff */
[----:B------:R-:W1:Y:S01]  /*4120*/  MUFU.EX2 R153, R60 ;  /* 0x0000003c00997308 */ /* 0x000e620000000800 */
[----:B--2---:R-:W-:Y:S01]  /*4130*/  FADD.FTZ R13, R159, R30 ;  /* 0x0000001e9f0d7221 */ /* 0x004fe20000010000 */
[----:B------:R-:W-:Y:S02]  /*4140*/  F2FP.F16.F32.PACK_AB R157, R31, R52 ;  /* 0x000000341f9d723e */ /* 0x000fe400000000ff */
[----:B------:R-:W-:-:S04]  /*4150*/  F2FP.F16.F32.PACK_AB R159, R159, R54 ;  /* 0x000000369f9f723e */ /* 0x000fc800000000ff */
[----:B------:R-:W2:Y:S01]  /*4160*/  MUFU.EX2 R62, R62 ;  /* 0x0000003e003e7308 */ /* 0x000ea20000000800 */
[----:B---3--:R-:W-:-:S07]  /*4170*/  FADD.FTZ R30, R58, R13 ;  /* 0x0000000d3a1e7221 */ /* 0x008fce0000010000 */
[----:B------:R-:W3:Y:S01]  /*4180*/  MUFU.EX2 R155, R64 ;  /* 0x00000040009b7308 */ /* 0x000ee20000000800 */
[C---:B-1----:R-:W-:Y:S01]  /*4190*/  FADD.FTZ R13, R153.reuse, R30 ;  /* 0x0000001e990d7221 */ /* 0x042fe20000010000 */
[----:B------:R-:W-:-:S06]  /*41a0*/  F2FP.F16.F32.PACK_AB R153, R153, R58 ;  /* 0x0000003a9999723e */ /* 0x000fcc00000000ff */
[----:B------:R-:W1:Y:S01]  /*41b0*/  MUFU.EX2 R66, R66 ;  /* 0x0000004200427308 */ /* 0x000e620000000800 */
[----:B--2---:R-:W-:Y:S01]  /*41c0*/  FADD.FTZ R30, R62, R13 ;  /* 0x0000000d3e1e7221 */ /* 0x004fe20000010000 */
[----:B------:R-:W-:-:S06]  /*41d0*/  IMAD.IADD R13, R73, 0x1, -R0 ;  /* 0x00000001490d7824 */ /* 0x000fcc00078e0a00 */
        /* <DEDUP_REMOVED lines=14> */
[C---:B--2---:R-:W-:Y:S01]  /*42c0*/  FADD.FTZ R51, R151.reuse, R0 ;  /* 0x0000000097337221 */ /* 0x044fe20000010000 */
[----:B------:R-:W-:-:S06]  /*42d0*/  F2FP.F16.F32.PACK_AB R151, R151, R70 ;  /* 0x000000469797723e */ /* 0x000fcc00000000ff */
[----:B------:R-:W2:Y:S01]  /*42e0*/  MUFU.EX2 R145, R78 ;  /* 0x0000004e00917308 */ /* 0x000ea20000000800 */
[----:B---3--:R-:W-:-:S04]  /*42f0*/  FADD.FTZ R55, R37, R32 ;  /* 0x0000002025377221 */ /* 0x008fc80000010000 */
[C---:B------:R-:W-:Y:S01]  /*4300*/  FADD.FTZ R30, R144.reuse, R55 ;  /* 0x00000037901e7221 */ /* 0x040fe20000010000 */
[----:B------:R-:W-:Y:S02]  /*4310*/  F2FP.F16.F32.PACK_AB R144, R144, R37 ;  /* 0x000000259090723e */ /* 0x000fe400000000ff */
        /* <DEDUP_REMOVED lines=8> */
[----:B-1----:R-:W-:-:S07]  /*43a0*/  FADD.FTZ R0, R48, R33 ;  /* 0x0000002130007221 */ /* 0x002fce0000010000 */
[----:B------:R-:W-:Y:S01]  /*43b0*/  MUFU.EX2 R44, R44 ;  /* 0x0000002c002c7308 */ /* 0x000fe20000000800 */
[C---:B--2---:R-:W-:Y:S01]  /*43c0*/  FADD.FTZ R55, R46.reuse, R55 ;  /* 0x000000372e377221 */ /* 0x044fe20000010000 */
[----:B------:R-:W-:-:S06]  /*43d0*/  F2FP.F16.F32.PACK_AB R146, R46, R41 ;  /* 0x000000292e92723e */ /* 0x000fcc00000000ff */
[----:B------:R-:W1:Y:S01]  /*43e0*/  MUFU.EX2 R20, R20 ;  /* 0x0000001400147308 */ /* 0x000e620000000800 */
[C---:B---3--:R-:W-:Y:S01]  /*43f0*/  FADD.FTZ R27, R147.reuse, R0 ;  /* 0x00000000931b7221 */ /* 0x048fe20000010000 */
[----:B------:R-:W-:-:S06]  /*4400*/  F2FP.F16.F32.PACK_AB R147, R147, R48 ;  /* 0x000000309393723e */ /* 0x000fcc00000000ff */
[----:B------:R-:W2:Y:S08]  /*4410*/  MUFU.EX2 R5, R42 ;  /* 0x0000002a00057308 */ /* 0x000eb00000000800 */
[----:B------:R3:W4:Y:S01]  /*4420*/  MUFU.EX2 R141, R12 ;  /* 0x0000000c008d7308 */ /* 0x0007220000000800 */
[----:B-1----:R-:W-:-:S07]  /*4430*/  FADD.FTZ R0, R20, R27 ;  /* 0x0000001b14007221 */ /* 0x002fce0000010000 */
[----:B------:R-:W1:Y:S01]  /*4440*/  MUFU.EX2 R38, R38 ;  /* 0x0000002600267308 */ /* 0x000e620000000800 */
[----:B---3--:R-:W-:Y:S01]  /*4450*/  FADD.FTZ R12, R44, R55 ;  /* 0x000000372c0c7221 */ /* 0x008fe20000010000 */
[----:B--2---:R-:W-:-:S03]  /*4460*/  F2FP.F16.F32.PACK_AB R140, R5, R44 ;  /* 0x0000002c058c723e */ /* 0x004fc600000000ff */
[----:B------:R-:W-:-:S03]  /*4470*/  FADD.FTZ R39, R5, R12 ;  /* 0x0000000c05277221 */ /* 0x000fc60000010000 */
[----:B------:R-:W2:Y:S01]  /*4480*/  MUFU.EX2 R2, R2 ;  /* 0x0000000200027308 */ /* 0x000ea20000000800 */
[C---:B----4-:R-:W-:Y:S01]  /*4490*/  FADD.FTZ R5, R141.reuse, R0 ;  /* 0x000000008d057221 */ /* 0x050fe20000010000 */
[----:B------:R-:W-:Y:S01]  /*44a0*/  F2FP.F16.F32.PACK_AB R141, R141, R20 ;  /* 0x000000148d8d723e */ /* 0x000fe200000000ff */
[----:B------:R-:W-:-:S05]  /*44b0*/  VIADD R20, R72, 0xfffffffe ;  /* 0xfffffffe48147836 */ /* 0x000fca0000000000 */
        /* <DEDUP_REMOVED lines=8> */
[C---:B-1----:R-:W-:Y:S01]  /*4540*/  FADD.FTZ R5, R143.reuse, R0 ;  /* 0x000000008f057221 */ /* 0x042fe20000010000 */
[----:B------:R-:W-:-:S06]  /*4550*/  F2FP.F16.F32.PACK_AB R143, R143, R2 ;  /* 0x000000028f8f723e */ /* 0x000fcc00000000ff */
[----:B------:R-:W1:Y:S01]  /*4560*/  MUFU.EX2 R137, R84 ;  /* 0x0000005400897308 */ /* 0x000e620000000800 */
[----:B--2---:R-:W-:Y:S01]  /*4570*/  FADD.FTZ R12, R34, R29 ;  /* 0x0000001d220c7221 */ /* 0x004fe20000010000 */
[----:B------:R-:W-:-:S03]  /*4580*/  F2FP.F16.F32.PACK_AB R136, R49, R34 ;  /* 0x000000223188723e */ /* 0x000fc600000000ff */
[----:B------:R-:W-:-:S03]  /*4590*/  FADD.FTZ R27, R49, R12 ;  /* 0x0000000c311b7221 */ /* 0x000fc60000010000 */
[----:B------:R-:W2:Y:S01]  /*45a0*/  MUFU.EX2 R28, R28 ;  /* 0x0000001c001c7308 */ /* 0x000ea20000000800 */
[----:B---3--:R-:W-:-:S07]  /*45b0*/  FADD.FTZ R0, R82, R5 ;  /* 0x0000000552007221 */ /* 0x008fce0000010000 */
[----:B------:R-:W3:Y:S01]  /*45c0*/  MUFU.EX2 R26, R26 ;  /* 0x0000001a001a7308 */ /* 0x000ee20000000800 */
[C---:B-1----:R-:W-:Y:S01]  /*45d0*/  FADD.FTZ R5, R137.reuse, R0 ;  /* 0x0000000089057221 */ /* 0x042fe20000010000 */
[----:B------:R-:W-:-:S06]  /*45e0*/  F2FP.F16.F32.PACK_AB R137, R137, R82 ;  /* 0x000000528989723e */ /* 0x000fcc00000000ff */
[----:B------:R-:W1:Y:S01]  /*45f0*/  MUFU.EX2 R139, R50 ;  /* 0x00000032008b7308 */ /* 0x000e620000000800 */
[----:B--2---:R-:W-:Y:S01]  /*4600*/  FADD.FTZ R12, R28, R27 ;  /* 0x0000001b1c0c7221 */ /* 0x004fe20000010000 */
[----:B------:R-:W-:Y:S01]  /*4610*/  VIADD R27, R13, UR42 ;  /* 0x0000002a0d1b7c36 */ /* 0x000fe20008000000 */
[C---:B------:R-:W-:Y:S02]  /*4620*/  F2FP.F16.F32.PACK_AB R138, R35.reuse, R28 ;  /* 0x0000001c238a723e */ /* 0x040fe400000000ff */
[----:B------:R-:W-:Y:S01]  /*4630*/  FADD.FTZ R12, R35, R12 ;  /* 0x0000000c230c7221 */ /* 0x000fe20000010000 */
[----:B------:R-:W-:Y:S02]  /*4640*/  IMAD.IADD R24, R27, 0x1, R24 ;  /* 0x000000011b187824 */ /* 0x000fe400078e0218 */
[----:B---3--:R-:W-:-:S04]  /*4650*/  FADD.FTZ R0, R26, R5 ;  /* 0x000000051a007221 */ /* 0x008fc80000010000 */
[C---:B-1----:R-:W-:Y:S01]  /*4660*/  FADD.FTZ R5, R139.reuse, R0 ;  /* 0x000000008b057221 */ /* 0x042fe20000010000 */
[----:B------:R-:W-:Y:S01]  /*4670*/  F2FP.F16.F32.PACK_AB R139, R139, R26 ;  /* 0x0000001a8b8b723e */ /* 0x000fe200000000ff */
        /* <DEDUP_REMOVED lines=11> */
.L_x_892:
[----:B------:R-:W-:-:S13]  /*4730*/  ISETP.NE.AND P1, PT, R25, 0x1, PT ;  /* 0x000000011900780c */ /* 0x000fda0003f25270 */
[----:B------:R-:W1:Y:S02]  /*4740*/  @P1 LDC.64 R26, c[0x0][0x9e8] ;  /* 0x00027a00ff1a1b82 */ /* 0x000e640000000a00 */
[----:B-1----:R-:W-:-:S05]  /*4750*/  @P1 IMAD.HI.U32 R2, R0, R26, RZ ;  /* 0x0000001a00021227 */ /* 0x002fca00078e00ff */
[----:B------:R-:W-:-:S07]  /*4760*/  @P1 SHF.R.U32.HI R0, RZ, R27, R2 ;  /* 0x0000001bff001219 */ /* 0x000fce0000011602 */
.L_x_893:
[----:B------:R-:W-:-:S05]  /*4770*/  IMAD R25, R0, R25, R25 ;  /* 0x0000001900197224 */ /* 0x000fca00078e0219 */
[----:B------:R-:W-:-:S07]  /*4780*/  VIMNMX R24, R24, R25, PT ;  /* 0x0000001918187248 */ /* 0x000fce0003fe0100 */
.L_x_891:
[----:B------:R-:W-:Y:S01]  /*4790*/  IMAD.HI R24, R24, 0x2aaaaaab, RZ ;  /* 0x2aaaaaab18187827 */ /* 0x000fe200078e02ff */
[----:B------:R-:W-:Y:S02]  /*47a0*/  CS2R R86, SRZ ;  /* 0x0000000000567805 */ /* 0x000fe4000001ff00 */
[----:B------:R-:W-:Y:S02]  /*47b0*/  CS2R R84, SRZ ;  /* 0x0000000000547805 */ /* 0x000fe4000001ff00 */
[----:B------:R-:W-:Y:S01]  /*47c0*/  CS2R R82, SRZ ;  /* 0x0000000000527805 */ /* 0x000fe2000001ff00 */
[----:B------:R-:W-:Y:S01]  /*47d0*/  IMAD.MOV.U32 R2, RZ, RZ, 0x3f800000 ;  /* 0x3f800000ff027424 */ /* 0x000fe200078e00ff */
[----:B------:R-:W-:Y:S01]  /*47e0*/  SHF.R.U32.HI R25, RZ, 0x1f, R24 ;  /* 0x0000001fff197819 */ /* 0x000fe20000011618 */
[----:B------:R-:W-:Y:S01]  /*47f0*/  IMAD.MOV.U32 R0, RZ, RZ, 0x3f800000 ;  /* 0x3f800000ff007424 */ /* 0x000fe200078e00ff */
[----:B------:R-:W-:Y:S02]  /*4800*/  CS2R R80, SRZ ;  /* 0x0000000000507805 */ /* 0x000fe4000001ff00 */
[----:B------:R-:W-:-:S02]  /*4810*/  CS2R R78, SRZ ;  /* 0x00000000004e7805 */ /* 0x000fc4000001ff00 */
[----:B------:R-:W-:Y:S02]  /*4820*/  LEA.HI.SX32 R24, R24, R25, 0x1c ;  /* 0x0000001918187211 */ /* 0x000fe400078fe2ff */
[----:B------:R-:W-:Y:S02]  /*4830*/  CS2R R76, SRZ ;  /* 0x00000000004c7805 */ /* 0x000fe4000001ff00 */
[----:B------:R-:W-:Y:S02]  /*4840*/  CS2R R74, SRZ ;  /* 0x00000000004a7805 */ /* 0x000fe4000001ff00 */
[----:B------:R-:W-:Y:S02]  /*4850*/  CS2R R72, SRZ ;  /* 0x0000000000487805 */ /* 0x000fe4000001ff00 */
[----:B------:R-:W-:Y:S02]  /*4860*/  VIMNMX R175, R19, R24, !PT ;  /* 0x0000001813af7248 */ /* 0x000fe40007fe0100 */
[----:B------:R-:W-:-:S02]  /*4870*/  CS2R R70, SRZ ;  /* 0x0000000000467805 */ /* 0x000fc4000001ff00 */
[----:B------:R-:W-:Y:S02]  /*4880*/  CS2R R68, SRZ ;  /* 0x0000000000447805 */ /* 0x000fe4000001ff00 */
[----:B------:R-:W-:Y:S02]  /*4890*/  CS2R R66, SRZ ;  /* 0x0000000000427805 */ /* 0x000fe4000001ff00 */
        /* <DEDUP_REMOVED lines=21> */
[----:B------:R-:W-:Y:S01]  /*49f0*/  CS2R R24, SRZ ;  /* 0x0000000000187805 */ /* 0x000fe2000001ff00 */
[----:B------:R-:W-:Y:S06]  /*4a00*/  @!P1 BRA `(.L_x_894) ;  /* 0x0000003000e09947 */ /* 0x000fec0003800000 */
[----:B------:R-:W-:Y:S01]  /*4a10*/  IMAD.IADD R172, R3, 0x1, R13 ;  /* 0x0000000103ac7824 */ /* 0x000fe200078e020d */
[----:B------:R-:W-:Y:S01]  /*4a20*/  ULDC UR45, c[0x0][0x9e4] ;  /* 0x00027900002d7ab9 */ /* 0x000fe20000000800 */
[----:B------:R-:W-:Y:S01]  /*4a30*/  IMAD.MOV.U32 R2, RZ, RZ, 0x3f800000 ;  /* 0x3f800000ff027424 */ /* 0x000fe200078e00ff */
[----:B------:R-:W-:Y:S01]  /*4a40*/  ULDC UR58, c[0x0][0x2e0] ;  /* 0x0000b800003a7ab9 */ /* 0x000fe20000000800 */
[----:B------:R-:W-:Y:S01]  /*4a50*/  IMAD.MOV.U32 R87, RZ, RZ, RZ ;  /* 0x000000ffff577224 */ /* 0x000fe200078e00ff */
[----:B------:R-:W-:Y:S01]  /*4a60*/  ULDC UR4, c[0x0][0x9d8] ;  /* 0x0002760000047ab9 */ /* 0x000fe20000000800 */
[----:B------:R-:W-:-:S05]  /*4a70*/  ULDC UR47, c[0x0][0x9e0] ;  /* 0x00027800002f7ab9 */ /* 0x000fca0000000800 */
.L_x_911:
[----:B------:R-:W-:-:S04]  /*4a80*/  UIADD3 UR5, UR36, 0x1, URZ ;  /* 0x0000000124057890 */ /* 0x000fc8000fffe03f */
[----:B------:R-:W-:-:S04]  /*4a90*/  UISETP.NE.AND UP0, UPT, UR5, 0x2, UPT ;  /* 0x000000020500788c */ /* 0x000fc8000bf05270 */
[----:B------:R-:W-:Y:S02]  /*4aa0*/  USEL UR40, URZ, 0x1, UP0 ;  /* 0x000000013f287887 */ /* 0x000fe40008000000 */
[----:B------:R-:W-:Y:S02]  /*4ab0*/  USEL UR5, UR5, URZ, UP0 ;  /* 0x0000003f05057287 */ /* 0x000fe40008000000 */
[----:B------:R-:W-:Y:S01]  /*4ac0*/  ULOP3.LUT UR40, UR39, UR40, URZ, 0x3c, !UPT ;  /* 0x0000002827287292 */ /* 0x000fe2000f8e3c3f */
[----:B------:R-:W-:Y:S11]  /*4ad0*/  @!P0 BRA `(.L_x_895) ;  /* 0x0000000000048947 */ /* 0x000ff60003800000 */
[----:B------:R-:W-:Y:S01]  /*4ae0*/  BPT.TRAP 0x1 ;  /* 0x000000040000795c */ /* 0x000fe20000300000 */
.L_x_895:
[----:B------:R-:W-:Y:S01]  /*4af0*/  ULEA UR7, UR5, UR37, 0x3 ;  /* 0x0000002505077291 */ /* 0x000fe2000f8e183f */
[----:B------:R-:W-:-:S05]  /*4b00*/  IMAD.U32 R21, RZ, RZ, UR40 ;  /* 0x00000028ff157e24 */ /* 0x000fca000f8e00ff */
[----:B------:R-:W-:-:S04]  /*4b10*/  SHF.L.U32 R21, R21, 0x1f, RZ ;  /* 0x0000001f15157819 */ /* 0x000fc800000006ff */
[----:B------:R1:W2:Y:S01]  /*4b20*/  SYNCS.PHASECHK.TRANS64.TRYWAIT P1, [UR7+0x2a830], R21 ;  /* 0x02a83015ff0075a7 */ /* 0x0002a20008020147 */
[----:B------:R-:W-:Y:S05]  /*4b30*/  @!P0 BRA `(.L_x_896) ;  /* 0x0000000000048947 */ /* 0x000fea0003800000 */
[----:B------:R-:W-:Y:S01]  /*4b40*/  BPT.TRAP 0x1 ;  /* 0x000000040000795c */ /* 0x000fe20000300000 */
.L_x_896:
[----:B--2---:R-:W-:Y:S05]  /*4b50*/  @P1 BRA `(.L_x_897) ;  /* 0x0000000000081947 */ /* 0x004fea0003800000 */
[----:B------:R-:W2:Y:S02]  /*4b60*/  SYNCS.PHASECHK.TRANS64.TRYWAIT P1, [UR7+0x2a830], R21 ;  /* 0x02a83015ff0075a7 */ /* 0x000ea40008020147 */
[----:B--2---:R-:W-:Y:S05]  /*4b70*/  @!P1 BRA `(.L_x_898) ;  /* 0x000000dc00789947 */ /* 0x004fea0003800000 */
.L_x_897:
[----:B------:R-:W-:Y:S01]  /*4b80*/  R2UR UR52, R10 ;  /* 0x000000000a3472ca */ /* 0x000fe200000e0000 */
[----:B------:R-:W-:Y:S01]  /*4b90*/  UIMAD UR6, UR5, 0x900, UR38 ;  /* 0x00000900050678a4 */ /* 0x000fe2000f8e0226 */
[----:B------:R-:W-:Y:S01]  /*4ba0*/  R2UR UR53, R11 ;  /* 0x000000000b3572ca */ /* 0x000fe200000e0000 */
[----:B--2---:R-:W-:Y:S01]  /*4bb0*/  WARPGROUP.ARRIVE ;  /* 0x00000000000079c5 */ /* 0x004fe20000000000 */
        /* <DEDUP_REMOVED lines=11> */
[----:B------:R-:W-:Y:S01]  /*4c70*/  HGMMA.64x96x16.F32 R88, gdesc[UR52], RZ, !UPT, gsb0 ;  /* 0x01600000345879f0 */ /* 0x000fe2000c0008ff */
[----:B------:R-:W-:Y:S01]  /*4c80*/  R2UR UR52, R8 ;  /* 0x00000000083472ca */ /* 0x000fe200000e0000 */
[----:B------:R-:W-:Y:S01]  /*4c90*/  UIADD3 UR54, UR6, 0x2, URZ ;  /* 0x0000000206367890 */ /* 0x000fe2000fffe03f */
[----:B------:R-:W-:Y:S01]  /*4ca0*/  R2UR UR53, R9 ;  /* 0x00000000093572ca */ /* 0x000fe200000e0000 */
        /* <DEDUP_REMOVED lines=74> */
[----:B------:R-:W-:Y:S01]  /*5150*/  HGMMA.64x96x16.F32 R88, gdesc[UR52], R88, gsb0 ;  /* 0x01600000345879f0 */ /* 0x000fe20008000858 */
[----:B------:R-:W-:Y:S01]  /*5160*/  R2UR UR52, R6 ;  /* 0x00000000063472ca */ /* 0x000fe200000e0000 */
[----:B------:R-:W-:Y:S01]  /*5170*/  UIADD3 UR54, UR6, 0x4, URZ ;  /* 0x0000000406367890 */ /* 0x000fe2000fffe03f */
[----:B------:R-:W-:Y:S01]  /*5180*/  R2UR UR53, R7 ;  /* 0x00000000073572ca */ /* 0x000fe200000e0000 */
[----:B------:R-:W-:Y:S01]  /*5190*/  UMOV UR55, 0x40000040 ;  /* 0x4000004000377882 */ /* 0x000fe20000000000 */
[----:B------:R-:W-:Y:S02]  /*51a0*/  WARPGROUP.DEPBAR.LE gsb0, 0x0 ;  /* 0x00008000000079c5 */ /* 0x000fe40000010000 */
[----:B------:R-:W-:-:S09]  /*51b0*/  WARPGROUP.ARRIVE ;  /* 0x00000000000079c5 */ /* 0x000fd20000000000 */
[----:B------:R-:W-:Y:S01]  /*51c0*/  HGMMA.64x96x16.F32 R88, gdesc[UR52], R88, gsb0 ;  /* 0x01600000345879f0 */ /* 0x000fe20008000858 */
[----:B------:R-:W-:Y:S01]  /*51d0*/  UIADD3 UR54, UR6, 0x606, URZ ;  /* 0x0000060606367890 */ /* 0x000fe2000fffe03f */
[----:B------:R-:W-:Y:S01]  /*51e0*/  UMOV UR52, UR56 ;  /* 0x0000003800347c82 */ /* 0x000fe20008000000 */
[----:B------:R-:W-:Y:S01]  /*51f0*/  UMOV UR53, UR57 ;  /* 0x0000003900357c82 */ /* 0x000fe20008000000 */
        /* <DEDUP_REMOVED lines=29> */
[----:B------:R-:W-:Y:S05]  /*53d0*/  @!P0 BRA `(.L_x_899) ;  /* 0x0000000000048947 */ /* 0x000fea0003800000 */
[----:B------:R-:W-:Y:S01]  /*53e0*/  BPT.TRAP 0x1 ;  /* 0x000000040000795c */ /* 0x000fe20000300000 */
.L_x_899:
[----:B------:R-:W-:Y:S01]  /*53f0*/  ULEA UR6, UR36, UR37, 0x3 ;  /* 0x0000002524067291 */ /* 0x000fe2000f8e183f */
[----:B------:R-:W-:-:S05]  /*5400*/  IMAD.U32 R0, RZ, RZ, UR39 ;  /* 0x00000027ff007e24 */ /* 0x000fca000f8e00ff */
[----:B------:R-:W-:-:S04]  /*5410*/  SHF.L.U32 R0, R0, 0x1f, RZ ;  /* 0x0000001f00007819 */ /* 0x000fc800000006ff */
[----:B------:R2:W3:Y:S01]  /*5420*/  SYNCS.PHASECHK.TRANS64.TRYWAIT P1, [UR6+0x2a850], R0 ;  /* 0x02a85000ff0075a7 */ /* 0x0004e20008020146 */
[----:B------:R-:W-:Y:S05]  /*5430*/  @!P0 BRA `(.L_x_900) ;  /* 0x0000000000048947 */ /* 0x000fea0003800000 */
[----:B------:R-:W-:Y:S01]  /*5440*/  BPT.TRAP 0x1 ;  /* 0x000000040000795c */ /* 0x000fe20000300000 */
.L_x_900:
[----:B---3--:R-:W-:Y:S05]  /*5450*/  @P1 BRA `(.L_x_901) ;  /* 0x0000000000081947 */ /* 0x008fea0003800000 */
[----:B------:R-:W3:Y:S02]  /*5460*/  SYNCS.PHASECHK.TRANS64.TRYWAIT P1, [UR6+0x2a850], R0 ;  /* 0x02a85000ff0075a7 */ /* 0x000ee40008020146 */
[----:B---3--:R-:W-:Y:S05]  /*5470*/  @!P1 BRA `(.L_x_902) ;  /* 0x000000d400509947 */ /* 0x008fea0003800000 */
.L_x_901:
[----:B------:R-:W-:Y:S01]  /*5480*/  UIADD3 UR10, UR37, 0x400, URZ ;  /* 0x00000400250a7890 */ /* 0x000fe2000fffe03f */
[----:B------:R-:W-:Y:S01]  /*5490*/  WARPGROUP.ARRIVE ;  /* 0x00000000000079c5 */ /* 0x000fe20000000000 */
[----:B------:R-:W-:-:S05]  /*54a0*/  UMOV UR11, 0x40000040 ;  /* 0x40000040000b7882 */ /* 0x000fca0000000000 */
[----:B------:R-:W3:Y:S01]  /*54b0*/  S2R R179, SR_TID.X ;  /* 0x0000000000b37919 */ /* 0x000ee20000002100 */
[----:B------:R-:W-:Y:S01]  /*54c0*/  USHF.R.U32.HI UR10, URZ, 0x4, UR10 ;  /* 0x000000043f0a7899 */ /* 0x000fe2000801160a */
[----:B-1----:R-:W-:Y:S01]  /*54d0*/  FMUL.FTZ R21, R88, UR4 ;  /* 0x0000000458157c20 */ /* 0x002fe20008410000 */
[----:B------:R-:W-:Y:S01]  /*54e0*/  FMUL.FTZ R88, R94, UR4 ;  /* 0x000000045e587c20 */ /* 0x000fe20008410000 */
[----:B------:R-:W-:Y:S01]  /*54f0*/  FMUL.FTZ R94, R106, UR4 ;  /* 0x000000046a5e7c20 */ /* 0x000fe20008410000 */
[----:B------:R-:W-:Y:S01]  /*5500*/  ULOP3.LUT UR10, UR10, 0x3fff, URZ, 0xc0, !UPT ;  /* 0x00003fff0a0a7892 */ /* 0x000fe2000f8ec03f */
[----:B------:R-:W-:Y:S01]  /*5510*/  FMUL.FTZ R176, R127, UR4 ;  /* 0x000000047fb07c20 */ /* 0x000fe20008410000 */
[----:B------:R-:W-:Y:S02]  /*5520*/  IMAD R127, R20, -0x60, RZ ;  /* 0xffffffa0147f7824 */ /* 0x000fe400078e02ff */
[----:B--2---:R-:W-:Y:S01]  /*5530*/  FMUL.FTZ R0, R90, UR4 ;  /* 0x000000045a007c20 */ /* 0x004fe20008410000 */
[----:B------:R-:W-:Y:S01]  /*5540*/  ULOP3.LUT UR10, UR10, 0x3000000, URZ, 0xfc, !UPT ;  /* 0x030000000a0a7892 */ /* 0x000fe2000f8efc3f */
[----:B------:R-:W-:Y:S01]  /*5550*/  FMUL.FTZ R2, R91, UR4 ;  /* 0x000000045b027c20 */ /* 0x000fe20008410000 */
[----:B------:R-:W-:Y:S01]  /*5560*/  FMUL.FTZ R90, R98, UR4 ;  /* 0x00000004625a7c20 */ /* 0x000fe20008410000 */
[----:B------:R-:W-:Y:S01]  /*5570*/  FMUL.FTZ R91, R99, UR4 ;  /* 0x00000004635b7c20 */ /* 0x000fe20008410000 */
[----:B------:R-:W-:Y:S01]  /*5580*/  UIMAD UR14, UR36, 0x600, UR10 ;  /* 0x00000600240e78a4 */ /* 0x000fe2000f8e020a */
[----:B------:R-:W-:Y:S01]  /*5590*/  FMUL.FTZ R100, R100, UR4 ;  /* 0x0000000464647c20 */ /* 0x000fe20008410000 */
[----:B------:R-:W-:Y:S01]  /*55a0*/  FMUL.FTZ R101, R101, UR4 ;  /* 0x0000000465657c20 */ /* 0x000fe20008410000 */
[----:B------:R-:W-:Y:S01]  /*55b0*/  FMUL.FTZ R98, R114, UR4 ;  /* 0x0000000472627c20 */ /* 0x000fe20008410000 */
[----:B------:R-:W-:Y:S01]  /*55c0*/  FMUL.FTZ R99, R115, UR4 ;  /* 0x0000000473637c20 */ /* 0x000fe20008410000 */
[----:B------:R-:W-:Y:S01]  /*55d0*/  FMUL.FTZ R120, R120, UR4 ;  /* 0x0000000478787c20 */ /* 0x000fe20008410000 */
[----:B------:R-:W-:Y:S01]  /*55e0*/  FMUL.FTZ R121, R121, UR4 ;  /* 0x0000000479797c20 */ /* 0x000fe20008410000 */
[----:B------:R-:W-:Y:S01]  /*55f0*/  UMOV UR10, UR14 ;  /* 0x0000000e000a7c82 */ /* 0x000fe20008000000 */
[----:B------:R-:W-:Y:S01]  /*5600*/  FMUL.FTZ R125, R125, UR4 ;  /* 0x000000047d7d7c20 */ /* 0x000fe20008410000 */
[----:B------:R-:W-:Y:S01]  /*5610*/  HGMMA.64x128x16.F32 R24, R156, gdesc[UR8].tnspB, R24, gsb0 ;  /* 0x41e000089c187df0 */ /* 0x000fe20008000818 */
[----:B------:R-:W-:Y:S01]  /*5620*/  UIADD3 UR10, UR14, 0x80, URZ ;  /* 0x000000800e0a7890 */ /* 0x000fe2000fffe03f */
[----:B------:R-:W-:Y:S01]  /*5630*/  FMUL.FTZ R174, R126, UR4 ;  /* 0x000000047eae7c20 */ /* 0x000fe20008410000 */
[----:B------:R-:W-:Y:S01]  /*5640*/  UMOV UR11, 0x40000040 ;  /* 0x40000040000b7882 */ /* 0x000fe20000000000 */
[----:B------:R-:W-:Y:S01]  /*5650*/  FMUL.FTZ R129, R129, UR4 ;  /* 0x0000000481817c20 */ /* 0x000fe20008410000 */
[----:B------:R-:W-:Y:S01]  /*5660*/  FMUL.FTZ R178, R130, UR4 ;  /* 0x0000000482b27c20 */ /* 0x000fe20008410000 */
[----:B------:R-:W-:Y:S01]  /*5670*/  FMUL.FTZ R133, R133, UR4 ;  /* 0x0000000485857c20 */ /* 0x000fe20008410000 */
[----:B------:R-:W-:Y:S01]  /*5680*/  FMUL.FTZ R124, R124, UR4 ;  /* 0x000000047c7c7c20 */ /* 0x000fe20008410000 */
[----:B------:R-:W-:Y:S01]  /*5690*/  FMUL.FTZ R128, R128, UR4 ;  /* 0x0000000480807c20 */ /* 0x000fe20008410000 */
[----:B------:R-:W-:Y:S01]  /*56a0*/  FMUL.FTZ R132, R132, UR4 ;  /* 0x0000000484847c20 */ /* 0x000fe20008410000 */
[----:B---3--:R-:W-:Y:S01]  /*56b0*/  LOP3.LUT P2, RZ, R179, 0x7f, RZ, 0xc0, !PT ;  /* 0x0000007fb3ff7812 */ /* 0x008fe2000784c0ff */
[----:B------:R-:W-:Y:S01]  /*56c0*/  FMUL.FTZ R134, R134, UR4 ;  /* 0x0000000486867c20 */ /* 0x000fe20008410000 */
[----:B------:R-:W-:Y:S01]  /*56d0*/  LOP3.LUT P1, RZ, R18, 0x80000, RZ, 0xc0, !PT ;  /* 0x0008000012ff7812 */ /* 0x000fe2000782c0ff */
[----:B------:R-:W1:Y:S08]  /*56e0*/  MUFU.TANH R21, R21 ;  /* 0x0000001500157308 */ /* 0x000e700000002400 */
[----:B------:R-:W2:Y:S08]  /*56f0*/  MUFU.TANH R0, R0 ;  /* 0x0000000000007308 */ /* 0x000eb00000002400 */
[----:B------:R-:W3:Y:S08]  /*5700*/  MUFU.TANH R2, R2 ;  /* 0x0000000200027308 */ /* 0x000ef00000002400 */
[----:B------:R-:W4:Y:S08]  /*5710*/  MUFU.TANH R88, R88 ;  /* 0x0000005800587308 */ /* 0x000f300000002400 */
        /* <DEDUP_REMOVED lines=12> */
[----:B------:R-:W1:Y:S01]  /*57e0*/  MUFU.TANH R178, R178 ;  /* 0x000000b200b27308 */ /* 0x000e620000002400 */
[----:B------:R-:W-:-:S02]  /*57f0*/  WARPGROUP.DEPBAR.LE gsb0, 0x0 ;  /* 0x00008000000079c5 */ /* 0x000fc40000010000 */
[----:B------:R-:W-:Y:S01]  /*5800*/  WARPGROUP.ARRIVE ;  /* 0x00000000000079c5 */ /* 0x000fe20000000000 */
[----:B------:R-:W-:-:S04]  /*5810*/  FMUL.FTZ R156, R123, UR4 ;  /* 0x000000047b9c7c20 */ /* 0x000fc80008410000 */
[----:B------:R1:W1:Y:S01]  /*5820*/  MUFU.TANH R123, R132 ;  /* 0x00000084007b7308 */ /* 0x0002620000002400 */
[----:B------:R-:W-:Y:S01]  /*5830*/  HGMMA.64x128x16.F32 R24, R152, gdesc[UR8].tnspB, R24, gsb0 ;  /* 0x41e0000898187df0 */ /* 0x000fe20008000818 */
[----:B------:R-:W-:Y:S01]  /*5840*/  UIADD3 UR10, UR14, 0x100, URZ ;  /* 0x000001000e0a7890 */ /* 0x000fe2000fffe03f */
[----:B------:R-:W-:-:S05]  /*5850*/  UMOV UR11, 0x40000040 ;  /* 0x40000040000b7882 */ /* 0x000fca0000000000 */
[----:B------:R-:W1:Y:S08]  /*5860*/  MUFU.TANH R156, R156 ;  /* 0x0000009c009c7308 */ /* 0x000e700000002400 */
[----:B------:R-:W1:Y:S01]  /*5870*/  MUFU.TANH R133, R133 ;  /* 0x0000008500857308 */ /* 0x000e620000002400 */
[----:B------:R-:W-:Y:S02]  /*5880*/  WARPGROUP.DEPBAR.LE gsb0, 0x0 ;  /* 0x00008000000079c5 */ /* 0x000fe40000010000 */
[----:B------:R-:W-:Y:S01]  /*5890*/  WARPGROUP.ARRIVE ;  /* 0x00000000000079c5 */ /* 0x000fe20000000000 */
[----:B------:R-:W-:-:S05]  /*58a0*/  FMUL.FTZ R154, R122, UR4 ;  /* 0x000000047a9a7c20 */ /* 0x000fca0008410000 */
[----:B------:R-:W-:Y:S01]  /*58b0*/  HGMMA.64x128x16.F32 R24, R148, gdesc[UR8].tnspB, R24, gsb0 ;  /* 0x41e0000894187df0 */ /* 0x000fe20008000818 */
[----:B------:R-:W-:Y:S01]  /*58c0*/  UIADD3 UR10, UR14, 0x180, URZ ;  /* 0x000001800e0a7890 */ /* 0x000fe2000fffe03f */
[----:B------:R-:W1:Y:S01]  /*58d0*/  MUFU.TANH R154, R154 ;  /* 0x0000009a009a7308 */ /* 0x000e620000002400 */
[----:B------:R-:W-:Y:S01]  /*58e0*/  UMOV UR11, 0x40000040 ;  /* 0x40000040000b7882 */ /* 0x000fe20000000000 */
[----:B------:R-:W-:Y:S02]  /*58f0*/  WARPGROUP.DEPBAR.LE gsb0, 0x0 ;  /* 0x00008000000079c5 */ /* 0x000fe40000010000 */
[----:B------:R-:W-:Y:S01]  /*5900*/  WARPGROUP.ARRIVE ;  /* 0x00000000000079c5 */ /* 0x000fe20000000000 */
[----:B------:R-:W-:Y:S01]  /*5910*/  FMUL.FTZ R148, R97, UR4 ;  /* 0x0000000461947c20 */ /* 0x000fe20008410000 */
[----:B------:R-:W-:Y:S01]  /*5920*/  FMUL.FTZ R97, R111, UR4 ;  /* 0x000000046f617c20 */ /* 0x000fe20008410000 */
[----:B------:R-:W-:Y:S01]  /*5930*/  FMUL.FTZ R150, R104, UR4 ;  /* 0x0000000468967c20 */ /* 0x000fe20008410000 */
[----:B------:R-:W-:Y:S01]  /*5940*/  FMUL.FTZ R111, R113, UR4 ;  /* 0x00000004716f7c20 */ /* 0x000fe20008410000 */
[----:B------:R-:W-:Y:S01]  /*5950*/  FMUL.FTZ R113, R117, UR4 ;  /* 0x0000000475717c20 */ /* 0x000fe20008410000 */
[----:B------:R-:W-:Y:S01]  /*5960*/  HGMMA.64x128x16.F32 R24, R144, gdesc[UR8].tnspB, R24, gsb0 ;  /* 0x41e0000890187df0 */ /* 0x000fe20008000818 */
[----:B------:R-:W-:Y:S01]  /*5970*/  UIADD3 UR10, UR14, 0x200, URZ ;  /* 0x000002000e0a7890 */ /* 0x000fe2000fffe03f */
[----:B------:R-:W-:Y:S01]  /*5980*/  FMUL.FTZ R104, R131, UR4 ;  /* 0x0000000483687c20 */ /* 0x000fe20008410000 */
[----:B------:R-:W-:Y:S01]  /*5990*/  UMOV UR11, 0x40000040 ;  /* 0x40000040000b7882 */ /* 0x000fe20000000000 */
        /* <DEDUP_REMOVED lines=25> */
[----:B------:R-:W-:Y:S01]  /*5b30*/  IMAD R108, R17, UR58, R127 ;  /* 0x0000003a116c7c24 */ /* 0x000fe2000f8e027f */
[----:B------:R1:W1:Y:S08]  /*5b40*/  MUFU.TANH R118, R121 ;  /* 0x0000007900767308 */ /* 0x0002700000002400 */
        /* <DEDUP_REMOVED lines=16> */
[----:B------:R-:W-:-:S02]  /*5c50*/  WARPGROUP.DEPBAR.LE gsb0, 0x0 ;  /* 0x00008000000079c5 */ /* 0x000fc40000010000 */
[----:B------:R-:W-:Y:S01]  /*5c60*/  WARPGROUP.ARRIVE ;  /* 0x00000000000079c5 */ /* 0x000fe20000000000 */
[----:B------:R-:W-:Y:S01]  /*5c70*/  FMUL.FTZ R141, R109, UR4 ;  /* 0x000000046d8d7c20 */ /* 0x000fe20008410000 */
[----:B------:R-:W-:Y:S01]  /*5c80*/  FMUL.FTZ R140, R105, UR4 ;  /* 0x00000004698c7c20 */ /* 0x000fe20008410000 */
[----:B------:R-:W5:Y:S01]  /*5c90*/  LDC R109, c[0x0][0x288] ;  /* 0x0000a200ff6d7b82 */ /* 0x000f620000000800 */
[----:B------:R-:W-:Y:S02]  /*5ca0*/  IMAD.U32 R105, RZ, RZ, UR7 ;  /* 0x00000007ff697e24 */ /* 0x000fe4000f8e00ff */
[----:B------:R-:W-:Y:S01]  /*5cb0*/  HGMMA.64x128x16.F32 R24, R136, gdesc[UR8].tnspB, R24, gsb0 ;  /* 0x41e0000888187df0 */ /* 0x000fe20008000818 */
[----:B------:R-:W1:Y:S01]  /*5cc0*/  MUFU.TANH R141, R141 ;  /* 0x0000008d008d7308 */ /* 0x000e620000002400 */
[----:B------:R-:W-:-:S05]  /*5cd0*/  @!P2 VIADD R105, R105, 0x2a840 ;  /* 0x0002a8406969a836 */ /* 0x000fca0000000000 */
[----:B------:R-:W-:Y:S02]  /*5ce0*/  @!P2 PRMT R106, RZ, 0x654, R105 ;  /* 0x00000654ff6aa816 */ /* 0x000fe40000000069 */
[----:B------:R-:W1:Y:S08]  /*5cf0*/  MUFU.TANH R140, R140 ;  /* 0x0000008c008c7308 */ /* 0x000e700000002400 */
[----:B------:R1:W1:Y:S01]  /*5d00*/  MUFU.TANH R105, R134 ;  /* 0x0000008600697308 */ /* 0x0002620000002400 */
[----:B-----5:R-:W-:-:S05]  /*5d10*/  IADD3 R109, R108, 0x1, -R109 ;  /* 0x000000016c6d7810 */ /* 0x020fca0007ffe86d */
[----:B------:R-:W-:-:S04]  /*5d20*/  IMAD R109, R16, -0x2, R109 ;  /* 0xfffffffe106d7824 */ /* 0x000fc800078e026d */
[----:B------:R-:W-:-:S04]  /*5d30*/  VIADD R131, R109, UR47 ;  /* 0x0000002f6d837c36 */ /* 0x000fc80008000000 */
[----:B------:R-:W-:Y:S01]  /*5d40*/  IMAD.IADD R115, R3, 0x1, R131 ;  /* 0x0000000103737824 */ /* 0x000fe200078e0283 */
[----:B------:R-:W-:Y:S02]  /*5d50*/  WARPGROUP.DEPBAR.LE gsb0, 0x0 ;  /* 0x00008000000079c5 */ /* 0x000fe40000010000 */
[----:B------:R5:W-:Y:S01]  /*5d60*/  @!P2 SYNCS.ARRIVE.TRANS64.RED.A1T0 RZ, [R106+URZ], RZ ;  /* 0x000000ff6affa9a7 */ /* 0x000be2000810043f */
[----:B------:R-:W-:Y:S02]  /*5d70*/  IMAD R138, R16, -0x2, R127 ;  /* 0xfffffffe108a7824 */ /* 0x000fe400078e027f */
[----:B-----5:R-:W-:Y:S01]  /*5d80*/  FMUL.FTZ R106, R135, UR4 ;  /* 0x00000004876a7c20 */ /* 0x020fe20008410000 */
[----:B------:R-:W-:-:S04]  /*5d90*/  VIADD R135, R109, UR41 ;  /* 0x000000296d877c36 */ /* 0x000fc80008000000 */
[----:B------:R-:W-:Y:S01]  /*5da0*/  IMAD.IADD R117, R3, 0x1, R135 ;  /* 0x0000000103757824 */ /* 0x000fe200078e0287 */
[----:B------:R-:W1:Y:S01]  /*5db0*/  MUFU.TANH R106, R106 ;  /* 0x0000006a006a7308 */ /* 0x000e620000002400 */
[----:B--234-:R-:W-:Y:S05]  /*5dc0*/  @!P1 BRA `(.L_x_903) ;  /* 0x0000000000589947 */ /* 0x01cfea0003800000 */
[----:B------:R-:W-:Y:S01]  /*5dd0*/  ISETP.GT.AND P1, PT, R172, -0x1, PT ;  /* 0xffffffffac00780c */ /* 0x000fe20003f24270 */
[----:B------:R-:W-:-:S12]  /*5de0*/  BSSY B0, `(.L_x_904) ;  /* 0x0000011000007945 */ /* 0x000fd80003800000 */
[----:B------:R-:W-:Y:S05]  /*5df0*/  @P1 BRA `(.L_x_905) ;  /* 0x0000000000201947 */ /* 0x000fea0003800000 */
[----:B------:R-:W-:Y:S01]  /*5e00*/  IMAD.U32 R137, RZ, RZ, UR45 ;  /* 0x0000002dff897e24 */ /* 0x000fe2000f8e00ff */
[----:B------:R-:W-:-:S04]  /*5e10*/  LOP3.LUT R119, RZ, R172, RZ, 0x33, !PT ;  /* 0x000000acff777212 */ /* 0x000fc800078e33ff */
[----:B------:R-:W-:-:S13]  /*5e20*/  ISETP.NE.AND P1, PT, R137, 0x1, PT ;  /* 0x000000018900780c */ /* 0x000fda0003f25270 */
[----:B------:R-:W2:Y:S02]  /*5e30*/  @P1 LDC.64 R108, c[0x0][0x9e8] ;  /* 0x00027a00ff6c1b82 */ /* 0x000ea40000000a00 */
[----:B--2---:R-:W-:-:S05]  /*5e40*/  @P1 IMAD.HI.U32 R108, R119, R108, RZ ;  /* 0x0000006c776c1227 */ /* 0x004fca00078e00ff */
[----:B------:R-:W-:-:S04]  /*5e50*/  @P1 SHF.R.U32.HI R119, RZ, R109, R108 ;  /* 0x0000006dff771219 */ /* 0x000fc8000001166c */
[----:B------:R-:W-:Y:S01]  /*5e60*/  LOP3.LUT R108, RZ, R119, RZ, 0x33, !PT ;  /* 0x00000077ff6c7212 */ /* 0x000fe200078e33ff */
[----:B------:R-:W-:Y:S06]  /*5e70*/  BRA `(.L_x_906) ;  /* 0x00000000001c7947 */ /* 0x000fec0003800000 */
.L_x_905:
[----:B------:R-:W-:-:S05]  /*5e80*/  IMAD.U32 R137, RZ, RZ, UR45 ;  /* 0x0000002dff897e24 */ /* 0x000fca000f8e00ff */
[----:B------:R-:W-:-:S13]  /*5e90*/  ISETP.NE.AND P1, PT, R137, 0x1, PT ;  /* 0x000000018900780c */ /* 0x000fda0003f25270 */
[----:B------:R-:W2:Y:S01]  /*5ea0*/  @P1 LDC.64 R108, c[0x0][0x9e8] ;  /* 0x00027a00ff6c1b82 */ /* 0x000ea20000000a00 */
[----:B------:R-:W-:-:S04]  /*5eb0*/  @P1 IMAD.IADD R119, R3, 0x1, R13 ;  /* 0x0000000103771824 */ /* 0x000fc800078e020d */
[----:B--2---:R-:W-:-:S04]  /*5ec0*/  @P1 IMAD.HI.U32 R114, R119, R108, RZ ;  /* 0x0000006c77721227 */ /* 0x004fc800078e00ff */
[----:B------:R-:W-:Y:S01]  /*5ed0*/  IMAD.MOV.U32 R108, RZ, RZ, R172 ;  /* 0x000000ffff6c7224 */ /* 0x000fe200078e00ac */
[----:B------:R-:W-:-:S07]  /*5ee0*/  @P1 SHF.R.U32.HI R108, RZ, R109, R114 ;  /* 0x0000006dff6c1219 */ /* 0x000fce0000011672 */
.L_x_906:
[----:B------:R-:W-:Y:S05]  /*5ef0*/  BSYNC B0 ;  /* 0x0000000000007941 */ /* 0x000fea0003800000 */
.L_x_904:
[----:B------:R-:W-:-:S05]  /*5f00*/  IMAD R108, R108, R137, R138 ;  /* 0x000000896c6c7224 */ /* 0x000fca00078e028a */
[----:B------:R-:W-:Y:S02]  /*5f10*/  VIADDMNMX R115, R108, R137, R115, PT ;  /* 0x000000896c737246 */ /* 0x000fe40003800173 */
[----:B------:R-:W-:-:S07]  /*5f20*/  VIMNMX R117, R117, R108, !PT ;  /* 0x0000006c75757248 */ /* 0x000fce0007fe0100 */
.L_x_903:
        /* <DEDUP_REMOVED lines=32> */
[----:B------:R-:W-:Y:S01]  /*6130*/  FSEL R158, R101, -INF , !P3 ;  /* 0xff800000659e7808 */ /* 0x000fe20005800000 */
[----:B------:R-:W-:Y:S01]  /*6140*/  IMAD.IADD R101, R4, 0x1, R131 ;  /* 0x0000000104657824 */ /* 0x000fe200078e0283 */
        /* <DEDUP_REMOVED lines=14> */
[----:B------:R-:W-:Y:S01]  /*6230*/  FSEL R132, R107, -INF , !P3 ;  /* 0xff8000006b847808 */ /* 0x000fe20005800000 */
[----:B------:R-:W-:Y:S01]  /*6240*/  IMAD.IADD R107, R4, 0x1, R135 ;  /* 0x00000001046b7824 */ /* 0x000fe200078e0287 */
        /* <DEDUP_REMOVED lines=58> */
[----:B------:R-:W-:Y:S02]  /*65f0*/  P2R R113, PR, RZ, 0x40 ;  /* 0x00000040ff717803 */ /* 0x000fe40000000000 */
[----:B------:R-:W-:-:S04]  /*6600*/  ISETP.GT.AND P6, PT, R117, RZ, !P6 ;  /* 0x000000ff7500720c */ /* 0x000fc800077c4270 */
[----:B------:R-:W-:-:S04]  /*6610*/  ISETP.LT.OR P6, PT, R115, 0x1, P6 ;  /* 0x000000017300780c */ /* 0x000fc800037c1670 */
[----:B------:R-:W-:Y:S02]  /*6620*/  FSEL R109, R21, -INF , !P6 ;  /* 0xff800000156d7808 */ /* 0x000fe40007000000 */
[----:B------:R-:W-:-:S04]  /*6630*/  ISETP.GE.AND P6, PT, R127, 0x5a, PT ;  /* 0x0000005a7f00780c */ /* 0x000fc80003fc6270 */
[----:B------:R-:W-:Y:S02]  /*6640*/  P2R R121, PR, RZ, 0x40 ;  /* 0x00000040ff797803 */ /* 0x000fe40000000000 */
[----:B------:R-:W-:-:S04]  /*6650*/  ISETP.GT.AND P6, PT, R117, 0x59, !P6 ;  /* 0x000000597500780c */ /* 0x000fc800077c4270 */
[----:B------:R-:W-:-:S04]  /*6660*/  ISETP.LT.OR P6, PT, R115, 0x5a, P6 ;  /* 0x0000005a7300780c */ /* 0x000fc800037c1670 */
[----:B------:R-:W-:Y:S02]  /*6670*/  FSEL R110, R133, -INF , !P6 ;  /* 0xff800000856e7808 */ /* 0x000fe40007000000 */
[----:B------:R-:W-:-:S13]  /*6680*/  LOP3.LUT P6, RZ, R18, 0x80000, RZ, 0xc0, !PT ;  /* 0x0008000012ff7812 */ /* 0x000fda00078cc0ff */
[----:B------:R-:W-:Y:S05]  /*6690*/  @!P6 BRA `(.L_x_907) ;  /* 0x000000000054e947 */ /* 0x000fea0003800000 */
[----:B------:R-:W-:Y:S01]  /*66a0*/  IMAD.IADD R21, R4, 0x1, R13 ;  /* 0x0000000104157824 */ /* 0x000fe200078e020d */
[----:B------:R-:W-:Y:S04]  /*66b0*/  BSSY B0, `(.L_x_908) ;  /* 0x0000010000007945 */ /* 0x000fe80003800000 */
[----:B------:R-:W-:-:S13]  /*66c0*/  ISETP.GT.AND P6, PT, R21, -0x1, PT ;  /* 0xffffffff1500780c */ /* 0x000fda0003fc4270 */
[----:B------:R-:W-:Y:S05]  /*66d0*/  @P6 BRA `(.L_x_909) ;  /* 0x0000000000206947 */ /* 0x000fea0003800000 */
[----:B------:R-:W-:Y:S01]  /*66e0*/  IMAD.U32 R111, RZ, RZ, UR45 ;  /* 0x0000002dff6f7e24 */ /* 0x000fe2000f8e00ff */
[----:B------:R-:W-:-:S04]  /*66f0*/  LOP3.LUT R21, RZ, R21, RZ, 0x33, !PT ;  /* 0x00000015ff157212 */ /* 0x000fc800078e33ff */
[----:B------:R-:W-:-:S13]  /*6700*/  ISETP.NE.AND P6, PT, R111, 0x1, PT ;  /* 0x000000016f00780c */ /* 0x000fda0003fc5270 */
[----:B------:R-:W1:Y:S02]  /*6710*/  @P6 LDC.64 R136, c[0x0][0x9e8] ;  /* 0x00027a00ff886b82 */ /* 0x000e640000000a00 */
[----:B-1----:R-:W-:-:S05]  /*6720*/  @P6 IMAD.HI.U32 R136, R21, R136, RZ ;  /* 0x0000008815886227 */ /* 0x002fca00078e00ff */
[----:B------:R-:W-:-:S04]  /*6730*/  @P6 SHF.R.U32.HI R21, RZ, R137, R136 ;  /* 0x00000089ff156219 */ /* 0x000fc80000011688 */
[----:B------:R-:W-:Y:S01]  /*6740*/  LOP3.LUT R21, RZ, R21, RZ, 0x33, !PT ;  /* 0x00000015ff157212 */ /* 0x000fe200078e33ff */
[----:B------:R-:W-:Y:S06]  /*6750*/  BRA `(.L_x_910) ;  /* 0x0000000000147947 */ /* 0x000fec0003800000 */
.L_x_909:
[----:B------:R-:W-:-:S05]  /*6760*/  IMAD.U32 R111, RZ, RZ, UR45 ;  /* 0x0000002dff6f7e24 */ /* 0x000fca000f8e00ff */
[----:B------:R-:W-:-:S13]  /*6770*/  ISETP.NE.AND P6, PT, R111, 0x1, PT ;  /* 0x000000016f00780c */ /* 0x000fda0003fc5270 */
[----:B------:R-:W1:Y:S02]  /*6780*/  @P6 LDC.64 R136, c[0x0][0x9e8] ;  /* 0x00027a00ff886b82 */ /* 0x000e640000000a00 */
[----:B-1----:R-:W-:-:S05]  /*6790*/  @P6 IMAD.HI.U32 R136, R21, R136, RZ ;  /* 0x0000008815886227 */ /* 0x002fca00078e00ff */
[----:B------:R-:W-:-:S07]  /*67a0*/  @P6 SHF.R.U32.HI R21, RZ, R137, R136 ;  /* 0x00000089ff156219 */ /* 0x000fce0000011688 */
.L_x_910:
[----:B------:R-:W-:Y:S05]  /*67b0*/  BSYNC B0 ;  /* 0x0000000000007941 */ /* 0x000fea0003800000 */
.L_x_908:
[----:B------:R-:W-:-:S05]  /*67c0*/  IMAD R136, R21, R111, R138 ;  /* 0x0000006f15887224 */ /* 0x000fca00078e028a */
[----:B------:R-:W-:Y:S02]  /*67d0*/  VIADDMNMX R101, R136, R111, R101, PT ;  /* 0x0000006f88657246 */ /* 0x000fe40003800165 */
[----:B------:R-:W-:-:S07]  /*67e0*/  VIMNMX R107, R107, R136, !PT ;  /* 0x000000886b6b7248 */ /* 0x000fce0007fe0100 */
.L_x_907:
[C---:B------:R-:W-:Y:S01]  /*67f0*/  ISETP.GT.AND P1, PT, R107.reuse, 0x1, !P1 ;  /* 0x000000016b00780c */ /* 0x040fe20004f24270 */
[----:B------:R-:W-:Y:S01]  /*6800*/  UMOV UR39, UR40 ;  /* 0x0000002800277c82 */ /* 0x000fe20008000000 */
[----:B------:R-:W-:Y:S01]  /*6810*/  ISETP.GT.AND P2, PT, R107, 0x8, !P2 ;  /* 0x000000086b00780c */ /* 0x000fe20005744270 */
[----:B------:R-:W-:Y:S01]  /*6820*/  UMOV UR36, UR5 ;  /* 0x0000000500247c82 */ /* 0x000fe20008000000 */
        /* <DEDUP_REMOVED lines=11> */
[----:B------:R-:W-:Y:S02]  /*68e0*/  FMNMX.FTZ R21, R109, R14, !PT ;  /* 0x0000000e6d157209 */ /* 0x000fe40007810000 */
[----:B------:R-:W-:Y:S02]  /*68f0*/  ISETP.GT.AND P1, PT, R107, 0x10, !P1 ;  /* 0x000000106b00780c */ /* 0x000fe40004f24270 */
[----:B------:R-:W-:Y:S02]  /*6900*/  FMNMX.FTZ R21, R190, R21, !PT ;  /* 0x00000015be157209 */ /* 0x000fe40007810000 */
[----:B------:R-:W-:Y:S02]  /*6910*/  ISETP.LT.OR P1, PT, R101, 0x11, P1 ;  /* 0x000000116500780c */ /* 0x000fe40000f21670 */
[----:B------:R-:W-:-:S02]  /*6920*/  FMNMX.FTZ R21, R188, R21, !PT ;  /* 0x00000015bc157209 */ /* 0x000fc40007810000 */
[----:B------:R-:W-:Y:S02]  /*6930*/  FSEL R136, R90, -INF , !P1 ;  /* 0xff8000005a887808 */ /* 0x000fe40004800000 */
[----:B------:R-:W-:Y:S02]  /*6940*/  ISETP.NE.AND P1, PT, R142, RZ, PT ;  /* 0x000000ff8e00720c */ /* 0x000fe40003f25270 */
[----:B------:R-:W-:Y:S02]  /*6950*/  FMNMX.FTZ R21, R186, R21, !PT ;  /* 0x00000015ba157209 */ /* 0x000fe40007810000 */
[----:B------:R-:W-:Y:S02]  /*6960*/  ISETP.GT.AND P1, PT, R107, 0x11, !P1 ;  /* 0x000000116b00780c */ /* 0x000fe40004f24270 */
[----:B------:R-:W-:Y:S02]  /*6970*/  FMNMX.FTZ R21, R184, R21, !PT ;  /* 0x00000015b8157209 */ /* 0x000fe40007810000 */
[----:B------:R-:W-:-:S02]  /*6980*/  ISETP.LT.OR P1, PT, R101, 0x12, P1 ;  /* 0x000000126500780c */ /* 0x000fc40000f21670 */
[----:B------:R-:W-:Y:S02]  /*6990*/  FMNMX.FTZ R21, R182, R21, !PT ;  /* 0x00000015b6157209 */ /* 0x000fe40007810000 */
[----:B------:R-:W-:Y:S02]  /*69a0*/  FSEL R144, R91, -INF , !P1 ;  /* 0xff8000005b907808 */ /* 0x000fe40004800000 */
[----:B------:R-:W-:Y:S02]  /*69b0*/  ISETP.NE.AND P1, PT, R143, RZ, PT ;  /* 0x000000ff8f00720c */ /* 0x000fe40003f25270 */
[----:B------:R-:W-:Y:S02]  /*69c0*/  FMNMX.FTZ R21, R180, R21, !PT ;  /* 0x00000015b4157209 */ /* 0x000fe40007810000 */
[----:B------:R-:W-:Y:S02]  /*69d0*/  ISETP.GT.AND P1, PT, R107, 0x18, !P1 ;  /* 0x000000186b00780c */ /* 0x000fe40004f24270 */
[----:B------:R-:W-:-:S02]  /*69e0*/  FMNMX.FTZ R21, R158, R21, !PT ;  /* 0x000000159e157209 */ /* 0x000fc40007810000 */
[----:B------:R-:W-:Y:S02]  /*69f0*/  ISETP.LT.OR P1, PT, R101, 0x19, P1 ;  /* 0x000000196500780c */ /* 0x000fe40000f21670 */
[----:B------:R-:W-:Y:S02]  /*6a00*/  FMNMX.FTZ R21, R150, R21, !PT ;  /* 0x0000001596157209 */ /* 0x000fe40007810000 */
[----:B------:R-:W-:Y:S02]  /*6a10*/  FSEL R92, R92, -INF , !P1 ;  /* 0xff8000005c5c7808 */ /* 0x000fe40004800000 */
[----:B------:R-:W-:Y:S02]  /*6a20*/  ISETP.GT.AND P1, PT, R107, 0x19, !P2 ;  /* 0x000000196b00780c */ /* 0x000fe40005724270 */
[----:B------:R-:W-:Y:S02]  /*6a30*/  ISETP.NE.AND P2, PT, R140, RZ, PT ;  /* 0x000000ff8c00720c */ /* 0x000fe40003f45270 */
[----:B------:R-:W-:-:S02]  /*6a40*/  ISETP.LT.OR P1, PT, R101, 0x1a, P1 ;  /* 0x0000001a6500780c */ /* 0x000fc40000f21670 */
[----:B------:R-:W-:Y:S02]  /*6a50*/  FMNMX.FTZ R21, R134, R21, !PT ;  /* 0x0000001586157209 */ /* 0x000fe40007810000 */
[----:B------:R-:W-:Y:S02]  /*6a60*/  FSEL R142, R93, -INF , !P1 ;  /* 0xff8000005d8e7808 */ /* 0x000fe40004800000 */
        /* <DEDUP_REMOVED lines=19> */
[----:B------:R-:W-:Y:S02]  /*6ba0*/  ISETP.NE.AND P1, PT, R151, RZ, PT ;  /* 0x000000ff9700720c */ /* 0x000fe40003f25270 */
[----:B------:R-:W-:Y:S02]  /*6bb0*/  FMNMX.FTZ R21, R116, R21, !PT ;  /* 0x0000001574157209 */ /* 0x000fe40007810000 */
[----:B------:R-:W-:-:S02]  /*6bc0*/  ISETP.GT.AND P1, PT, R107, 0x29, !P1 ;  /* 0x000000296b00780c */ /* 0x000fc40004f24270 */
[----:B------:R-:W-:Y:S02]  /*6bd0*/  FMNMX.FTZ R21, R114, R21, !PT ;  /* 0x0000001572157209 */ /* 0x000fe40007810000 */
[----:B------:R-:W-:Y:S02]  /*6be0*/  ISETP.LT.OR P1, PT, R101, 0x2a, P1 ;  /* 0x0000002a6500780c */ /* 0x000fe40000f21670 */
[----:B------:R-:W-:Y:S02]  /*6bf0*/  FMNMX.FTZ R21, R112, R21, !PT ;  /* 0x0000001570157209 */ /* 0x000fe40007810000 */
[----:B------:R-:W-:Y:S02]  /*6c00*/  FSEL R138, R97, -INF , !P1 ;  /* 0xff800000618a7808 */ /* 0x000fe40004800000 */
[----:B------:R-:W-:Y:S02]  /*6c10*/  ISETP.NE.AND P1, PT, R141, RZ, PT ;  /* 0x000000ff8d00720c */ /* 0x000fe40003f25270 */
[----:B------:R-:W-:-:S02]  /*6c20*/  FMNMX.FTZ R21, R108, R21, !PT ;  /* 0x000000156c157209 */ /* 0x000fc40007810000 */
[----:B------:R-:W-:Y:S02]  /*6c30*/  ISETP.GT.AND P1, PT, R107, 0x30, !P1 ;  /* 0x000000306b00780c */ /* 0x000fe40004f24270 */
[----:B------:R-:W-:Y:S02]  /*6c40*/  FMNMX.FTZ R21, R100, R21, !PT ;  /* 0x0000001564157209 */ /* 0x000fe40007810000 */
[----:B------:R-:W-:Y:S02]  /*6c50*/  ISETP.LT.OR P1, PT, R101, 0x31, P1 ;  /* 0x000000316500780c */ /* 0x000fe40000f21670 */
[----:B------:R-:W-:Y:S02]  /*6c60*/  FMNMX.FTZ R89, R110, R21, !PT ;  /* 0x000000156e597209 */ /* 0x000fe40007810000 */
[----:B------:R-:W-:Y:S01]  /*6c70*/  FSEL R98, R98, -INF , !P1 ;  /* 0xff80000062627808 */ /* 0x000fe20004800000 */
[----:B------:R-:W1:Y:S01]  /*6c80*/  LDC R21, c[0x0][0x988] ;  /* 0x00026200ff157b82 */ /* 0x000e620000000800 */
[----:B------:R-:W-:Y:S01]  /*6c90*/  ISETP.NE.AND P1, PT, R152, RZ, PT ;  /* 0x000000ff9800720c */ /* 0x000fe20003f25270 */
[----:B------:R-:W2:Y:S01]  /*6ca0*/  SHFL.BFLY PT, R90, R89, 0x2, 0x1f ;  /* 0x0c401f00595a7f89 */ /* 0x000ea200000e0000 */
[----:B------:R-:W-:-:S02]  /*6cb0*/  ISETP.NE.AND P6, PT, R177, RZ, PT ;  /* 0x000000ffb100720c */ /* 0x000fc40003fc5270 */
[C---:B------:R-:W-:Y:S02]  /*6cc0*/  ISETP.GT.AND P1, PT, R107.reuse, 0x31, !P1 ;  /* 0x000000316b00780c */ /* 0x040fe40004f24270 */
[----:B------:R-:W-:Y:S02]  /*6cd0*/  ISETP.GT.AND P3, PT, R107, 0x50, !P3 ;  /* 0x000000506b00780c */ /* 0x000fe40005f64270 */
[C---:B------:R-:W-:Y:S02]  /*6ce0*/  ISETP.LT.OR P1, PT, R101.reuse, 0x32, P1 ;  /* 0x000000326500780c */ /* 0x040fe40000f21670 */
[----:B------:R-:W-:Y:S02]  /*6cf0*/  ISETP.LT.OR P3, PT, R101, 0x51, P3 ;  /* 0x000000516500780c */ /* 0x000fe40001f61670 */
[----:B------:R-:W-:Y:S02]  /*6d00*/  FSEL R88, R99, -INF , !P1 ;  /* 0xff80000063587808 */ /* 0x000fe40004800000 */
[----:B------:R-:W-:-:S02]  /*6d10*/  ISETP.NE.AND P1, PT, R153, RZ, PT ;  /* 0x000000ff9900720c */ /* 0x000fc40003f25270 */
[C---:B------:R-:W-:Y:S02]  /*6d20*/  ISETP.GT.AND P4, PT, R107.reuse, 0x51, !P4 ;  /* 0x000000516b00780c */ /* 0x040fe40006784270 */
[----:B------:R-:W-:Y:S02]  /*6d30*/  ISETP.GT.AND P1, PT, R107, 0x38, !P1 ;  /* 0x000000386b00780c */ /* 0x000fe40004f24270 */
[----:B------:R-:W-:Y:S02]  /*6d40*/  FSEL R178, R178, -INF , !P3 ;  /* 0xff800000b2b27808 */ /* 0x000fe40005800000 */
[----:B------:R-:W-:Y:S02]  /*6d50*/  ISETP.LT.OR P1, PT, R101, 0x39, P1 ;  /* 0x000000396500780c */ /* 0x000fe40000f21670 */
[----:B------:R-:W-:Y:S02]  /*6d60*/  ISETP.GT.AND P5, PT, R107, 0x58, !P5 ;  /* 0x000000586b00780c */ /* 0x000fe40006fa4270 */
[----:B------:R-:W-:-:S02]  /*6d70*/  FSEL R102, R102, -INF , !P1 ;  /* 0xff80000066667808 */ /* 0x000fc40004800000 */
[----:B------:R-:W-:Y:S02]  /*6d80*/  ISETP.NE.AND P1, PT, R155, RZ, PT ;  /* 0x000000ff9b00720c */ /* 0x000fe40003f25270 */
[----:B--2---:R-:W-:Y:S02]  /*6d90*/  FMNMX.FTZ R91, R89, R90, !PT ;  /* 0x0000005a595b7209 */ /* 0x004fe40007810000 */
[----:B------:R-:W-:Y:S02]  /*6da0*/  ISETP.GT.AND P1, PT, R107, 0x39, !P1 ;  /* 0x000000396b00780c */ /* 0x000fe40004f24270 */
[C---:B------:R-:W-:Y:S01]  /*6db0*/  ISETP.LT.OR P4, PT, R101.reuse, 0x52, P4 ;  /* 0x000000526500780c */ /* 0x040fe20002781670 */
[----:B------:R-:W2:Y:S01]  /*6dc0*/  SHFL.BFLY PT, R90, R91, 0x1, 0x1f ;  /* 0x0c201f005b5a7f89 */ /* 0x000ea200000e0000 */
[C---:B------:R-:W-:Y:S02]  /*6dd0*/  ISETP.LT.OR P1, PT, R101.reuse, 0x3a, P1 ;  /* 0x0000003a6500780c */ /* 0x040fe40000f21670 */
[----:B------:R-:W-:-:S02]  /*6de0*/  ISETP.LT.OR P5, PT, R101, 0x59, P5 ;  /* 0x000000596500780c */ /* 0x000fc40002fa1670 */
[----:B------:R-:W-:Y:S02]  /*6df0*/  FSEL R152, R103, -INF , !P1 ;  /* 0xff80000067987808 */ /* 0x000fe40004800000 */
[----:B------:R-:W-:-:S04]  /*6e00*/  ISETP.NE.AND P1, PT, R157, RZ, PT ;  /* 0x000000ff9d00720c */ /* 0x000fc80003f25270 */
[----:B------:R-:W-:-:S04]  /*6e10*/  ISETP.GT.AND P1, PT, R107, 0x40, !P1 ;  /* 0x000000406b00780c */ /* 0x000fc80004f24270 */
[----:B------:R-:W-:-:S04]  /*6e20*/  ISETP.LT.OR P1, PT, R101, 0x41, P1 ;  /* 0x000000416500780c */ /* 0x000fc80000f21670 */
[----:B------:R-:W-:Y:S02]  /*6e30*/  FSEL R154, R154, -INF , !P1 ;  /* 0xff8000009a9a7808 */ /* 0x000fe40004800000 */
[----:B------:R-:W-:Y:S02]  /*6e40*/  ISETP.NE.AND P1, PT, R159, RZ, PT ;  /* 0x000000ff9f00720c */ /* 0x000fe40003f25270 */
[----:B--2---:R-:W-:Y:S02]  /*6e50*/  FMNMX.FTZ R90, R91, R90, !PT ;  /* 0x0000005a5b5a7209 */ /* 0x004fe40007810000 */
[----:B------:R-:W-:-:S04]  /*6e60*/  ISETP.GT.AND P1, PT, R107, 0x41, !P1 ;  /* 0x000000416b00780c */ /* 0x000fc80004f24270 */
[----:B------:R-:W-:-:S04]  /*6e70*/  ISETP.LT.OR P1, PT, R101, 0x42, P1 ;  /* 0x000000426500780c */ /* 0x000fc80000f21670 */
[----:B------:R-:W-:Y:S02]  /*6e80*/  FSEL R156, R156, -INF , !P1 ;  /* 0xff8000009c9c7808 */ /* 0x000fe40004800000 */
[----:B------:R-:W-:-:S04]  /*6e90*/  ISETP.GT.AND P1, PT, R107, 0x48, !P2 ;  /* 0x000000486b00780c */ /* 0x000fc80005724270 */
[----:B------:R-:W-:-:S04]  /*6ea0*/  ISETP.LT.OR P1, PT, R101, 0x49, P1 ;  /* 0x000000496500780c */ /* 0x000fc80000f21670 */
[----:B------:R-:W-:Y:S02]  /*6eb0*/  FSEL R174, R174, -INF , !P1 ;  /* 0xff800000aeae7808 */ /* 0x000fe40004800000 */
[----:B------:R-:W-:Y:S02]  /*6ec0*/  ISETP.GT.AND P1, PT, R107, 0x49, !P6 ;  /* 0x000000496b00780c */ /* 0x000fe40007724270 */
[----:B------:R-:W-:Y:S02]  /*6ed0*/  ISETP.NE.AND P6, PT, R113, RZ, PT ;  /* 0x000000ff7100720c */ /* 0x000fe40003fc5270 */
[----:B------:R-:W-:-:S04]  /*6ee0*/  ISETP.LT.OR P1, PT, R101, 0x4a, P1 ;  /* 0x0000004a6500780c */ /* 0x000fc80000f21670 */
[----:B------:R-:W-:Y:S02]  /*6ef0*/  FSEL R176, R176, -INF , !P1 ;  /* 0xff800000b0b07808 */ /* 0x000fe40004800000 */
[----:B------:R-:W-:Y:S02]  /*6f00*/  ISETP.GT.AND P1, PT, R107, RZ, !P6 ;  /* 0x000000ff6b00720c */ /* 0x000fe40007724270 */
[----:B------:R-:W-:Y:S02]  /*6f10*/  ISETP.NE.AND P6, PT, R121, RZ, PT ;  /* 0x000000ff7900720c */ /* 0x000fe40003fc5270 */
[----:B------:R-:W-:Y:S02]  /*6f20*/  ISETP.LT.OR P1, PT, R101, 0x1, P1 ;  /* 0x000000016500780c */ /* 0x000fe40000f21670 */
[----:B------:R-:W-:Y:S02]  /*6f30*/  ISETP.GT.AND P2, PT, R107, 0x59, !P6 ;  /* 0x000000596b00780c */ /* 0x000fe40007744270 */
[----:B------:R-:W-:Y:S01]  /*6f40*/  FSEL R192, R0, -INF , !P1 ;  /* 0xff80000000c07808 */ /* 0x000fe20004800000 */
[C---:B-1----:R-:W-:Y:S01]  /*6f50*/  FMUL.FTZ R0, R90.reuse, R21 ;  /* 0x000000155a007220 */ /* 0x042fe20000410000 */
[----:B------:R-:W-:-:S02]  /*6f60*/  FSETP.NEU.FTZ.AND P1, PT, R90, -INF , PT ;  /* 0xff8000005a00780b */ /* 0x000fc40003f3d000 */
[----:B------:R-:W-:Y:S02]  /*6f70*/  FMNMX.FTZ R89, R192, R15, !PT ;  /* 0x0000000fc0597209 */ /* 0x000fe40007810000 */
[----:B------:R-:W-:Y:S02]  /*6f80*/  FSEL R115, R0, RZ, P1 ;  /* 0x000000ff00737208 */ /* 0x000fe40000800000 */
[----:B------:R-:W-:Y:S02]  /*6f90*/  FMNMX.FTZ R91, R148, R89, !PT ;  /* 0x00000059945b7209 */ /* 0x000fe40007810000 */
[----:B------:R-:W-:Y:S01]  /*6fa0*/  ISETP.LT.OR P2, PT, R101, 0x5a, P2 ;  /* 0x0000005a6500780c */ /* 0x000fe20001741670 */
[--C-:B------:R-:W-:Y:S01]  /*6fb0*/  FFMA.FTZ R103, R134, R21, -R115.reuse ;  /* 0x0000001586677223 */ /* 0x100fe20000010873 */
[----:B------:R-:W-:Y:S01]  /*6fc0*/  FMNMX.FTZ R91, R2, R91, !PT ;  /* 0x0000005b025b7209 */ /* 0x000fe20007810000 */
[-CC-:B------:R-:W-:Y:S01]  /*6fd0*/  FFMA.FTZ R0, R180, R21.reuse, -R115.reuse ;  /* 0x00000015b4007223 */ /* 0x180fe20000010873 */
[----:B------:R-:W-:Y:S01]  /*6fe0*/  FSEL R134, R104, -INF , !P4 ;  /* 0xff80000068867808 */ /* 0x000fe20006000000 */
[--C-:B------:R-:W-:Y:S01]  /*6ff0*/  FFMA.FTZ R180, R158, R21, -R115.reuse ;  /* 0x000000159eb47223 */ /* 0x100fe20000010873 */
[----:B------:R-:W-:Y:S01]  /*7000*/  FMNMX.FTZ R91, R146, R91, !PT ;  /* 0x0000005b925b7209 */ /* 0x000fe20007810000 */
[-CC-:B------:R-:W-:Y:S01]  /*7010*/  FFMA.FTZ R109, R109, R21.reuse, -R115.reuse ;  /* 0x000000156d6d7223 */ /* 0x180fe20000010873 */
[----:B------:R-:W-:Y:S01]  /*7020*/  FSEL R158, R105, -INF , !P5 ;  /* 0xff800000699e7808 */ /* 0x000fe20006800000 */
[--C-:B------:R-:W-:Y:S01]  /*7030*/  FFMA.FTZ R190, R190, R21, -R115.reuse ;  /* 0x00000015bebe7223 */ /* 0x100fe20000010873 */
[----:B------:R-:W-:Y:S01]  /*7040*/  FMNMX.FTZ R91, R136, R91, !PT ;  /* 0x0000005b885b7209 */ /* 0x000fe20007810000 */
[----:B------:R1:W-:Y:S01]  /*7050*/  MUFU.EX2 R89, R109 ;  /* 0x0000006d00597308 */ /* 0x0003e20000000800 */
[----:B------:R-:W-:Y:S01]  /*7060*/  FSEL R106, R106, -INF , !P2 ;  /* 0xff8000006a6a7808 */ /* 0x000fe20005000000 */
[--C-:B------:R-:W-:Y:S01]  /*7070*/  FFMA.FTZ R188, R188, R21, -R115.reuse ;  /* 0x00000015bcbc7223 */ /* 0x100fe20000010873 */
[----:B------:R-:W-:Y:S01]  /*7080*/  FMNMX.FTZ R93, R144, R91, !PT ;  /* 0x0000005b905d7209 */ /* 0x000fe20007810000 */
[-CC-:B------:R-:W-:Y:S01]  /*7090*/  FFMA.FTZ R186, R186, R21.reuse, -R115.reuse ;  /* 0x00000015baba7223 */ /* 0x180fe20000010873 */
[----:B------:R-:W-:Y:S01]  /*70a0*/  FSEL R113, R90, RZ, P1 ;  /* 0x000000ff5a717208 */ /* 0x000fe20000800000 */
[--C-:B------:R-:W-:Y:S01]  /*70b0*/  FFMA.FTZ R184, R184, R21, -R115.reuse ;  /* 0x00000015b8b87223 */ /* 0x100fe20000010873 */
[----:B------:R-:W-:Y:S01]  /*70c0*/  FMNMX.FTZ R93, R92, R93, !PT ;  /* 0x0000005d5c5d7209 */ /* 0x000fe20007810000 */
[----:B------:R-:W-:Y:S01]  /*70d0*/  MUFU.EX2 R190, R190 ;  /* 0x000000be00be7308 */ /* 0x000fe20000000800 */
[-CC-:B-1----:R-:W-:Y:S01]  /*70e0*/  FFMA.FTZ R109, R112, R21.reuse, -R115.reuse ;  /* 0x00000015706d7223 */ /* 0x182fe20000010873 */
[--C-:B------:R-:W-:Y:S01]  /*70f0*/  FFMA.FTZ R112, R100, R21, -R115.reuse ;  /* 0x0000001564707223 */ /* 0x100fe20000010873 */
        /* <DEDUP_REMOVED lines=9> */
[-CC-:B------:R-:W-:Y:S01]  /*7190*/  FFMA.FTZ R105, R120, R21.reuse, -R115.reuse ;  /* 0x0000001578697223 */ /* 0x180fe20000010873 */
[----:B------:R-:W-:Y:S01]  /*71a0*/  LOP3.LUT P6, RZ, R179, 0x7f, RZ, 0xc0, !PT ;  /* 0x0000007fb3ff7812 */ /* 0x000fe200078cc0ff */
[--C-:B------:R-:W-:Y:S01]  /*71b0*/  FFMA.FTZ R118, R118, R21, -R115.reuse ;  /* 0x0000001576767223 */ /* 0x100fe20000010873 */
[----:B------:R-:W-:Y:S01]  /*71c0*/  FMNMX.FTZ R95, R96, R95, !PT ;  /* 0x0000005f605f7209 */ /* 0x000fe20007810000 */
[----:B------:R-:W-:Y:S01]  /*71d0*/  MUFU.EX2 R186, R186 ;  /* 0x000000ba00ba7308 */ /* 0x000fe20000000800 */
[-CC-:B------:R-:W-:Y:S01]  /*71e0*/  FFMA.FTZ R114, R114, R21.reuse, -R115.reuse ;  /* 0x0000001572727223 */ /* 0x180fe20000010873 */
[----:B------:R-:W-:Y:S01]  /*71f0*/  FFMA.FTZ R108, R108, R21, -R115 ;  /* 0x000000156c6c7223 */ /* 0x000fe20000010873 */
        /* <DEDUP_REMOVED lines=14> */
[----:B------:R1:W-:Y:S03]  /*72e0*/  MUFU.EX2 R97, R150 ;  /* 0x0000009600617308 */ /* 0x0003e60000000800 */
[----:B------:R-:W-:-:S04]  /*72f0*/  FMNMX.FTZ R99, R134, R99, !PT ;  /* 0x0000006386637209 */ /* 0x000fc80007810000 */
[----:B------:R-:W-:Y:S01]  /*7300*/  FMNMX.FTZ R99, R158, R99, !PT ;  /* 0x000000639e637209 */ /* 0x000fe20007810000 */
[----:B------:R2:W-:Y:S01]  /*7310*/  MUFU.EX2 R104, R103 ;  /* 0x0000006700687308 */ /* 0x0005e20000000800 */
[----:B-1----:R-:W-:Y:S02]  /*7320*/  FFMA.FTZ R150, R132, R21, -R115 ;  /* 0x0000001584967223 */ /* 0x002fe40000010873 */
[----:B------:R-:W-:-:S05]  /*7330*/  FMNMX.FTZ R0, R106, R99, !PT ;  /* 0x000000636a007209 */ /* 0x000fca0007810000 */
[----:B------:R-:W1:Y:S01]  /*7340*/  SHFL.BFLY PT, R107, R0, 0x2, 0x1f ;  /* 0x0c401f00006b7f89 */ /* 0x000e6200000e0000 */
[----:B------:R-:W-:Y:S01]  /*7350*/  MUFU.EX2 R150, R150 ;  /* 0x0000009600967308 */ /* 0x000fe20000000800 */
[-CC-:B--2---:R-:W-:Y:S01]  /*7360*/  FFMA.FTZ R103, R124, R21.reuse, -R115.reuse ;  /* 0x000000157c677223 */ /* 0x184fe20000010873 */
[----:B------:R-:W-:-:S06]  /*7370*/  FFMA.FTZ R124, R128, R21, -R115 ;  /* 0x00000015807c7223 */ /* 0x000fcc0000010873 */
[----:B------:R-:W-:Y:S08]  /*7380*/  MUFU.EX2 R99, R126 ;  /* 0x0000007e00637308 */ /* 0x000ff00000000800 */
[----:B------:R-:W-:Y:S01]  /*7390*/  MUFU.EX2 R101, R101 ;  /* 0x0000006500657308 */ /* 0x000fe20000000800 */
[----:B-1----:R-:W-:Y:S01]  /*73a0*/  FMNMX.FTZ R111, R0, R107, !PT ;  /* 0x0000006b006f7209 */ /* 0x002fe20007810000 */
[----:B------:R-:W-:-:S06]  /*73b0*/  FFMA.FTZ R107, R116, R21, -R115 ;  /* 0x00000015746b7223 */ /* 0x000fcc0000010873 */
[----:B------:R-:W-:Y:S01]  /*73c0*/  MUFU.EX2 R122, R122 ;  /* 0x0000007a007a7308 */ /* 0x000fe20000000800 */
[----:B------:R-:W1:Y:S07]  /*73d0*/  SHFL.BFLY PT, R0, R111, 0x1, 0x1f ;  /* 0x0c201f006f007f89 */ /* 0x000e6e00000e0000 */
[----:B------:R-:W-:Y:S08]  /*73e0*/  MUFU.EX2 R103, R103 ;  /* 0x0000006700677308 */ /* 0x000ff00000000800 */
[----:B------:R-:W-:Y:S08]  /*73f0*/  MUFU.EX2 R124, R124 ;  /* 0x0000007c007c7308 */ /* 0x000ff00000000800 */
[----:B------:R-:W-:Y:S01]  /*7400*/  MUFU.EX2 R105, R105 ;  /* 0x0000006900697308 */ /* 0x000fe20000000800 */
[----:B-1----:R-:W-:Y:S01]  /*7410*/  FMNMX.FTZ R100, R111, R0, !PT ;  /* 0x000000006f647209 */ /* 0x002fe20007810000 */
[----:B------:R-:W-:Y:S01]  /*7420*/  FADD.FTZ R0, -R113, R14 ;  /* 0x0000000e71007221 */ /* 0x000fe20000010100 */
[----:B------:R-:W-:-:S02]  /*7430*/  FFMA.FTZ R14, R110, R21, -R115 ;  /* 0x000000156e0e7223 */ /* 0x000fc40000010873 */
[C---:B------:R-:W-:Y:S01]  /*7440*/  FSETP.NEU.FTZ.AND P1, PT, R100.reuse, -INF , PT ;  /* 0xff8000006400780b */ /* 0x040fe20003f3d000 */
[-C--:B------:R-:W-:Y:S01]  /*7450*/  FMUL.FTZ R110, R100, R21.reuse ;  /* 0x00000015646e7220 */ /* 0x080fe20000410000 */
[----:B------:R-:W-:Y:S01]  /*7460*/  FMUL.FTZ R0, R0, R21 ;  /* 0x0000001500007220 */ /* 0x000fe20000410000 */
[----:B------:R1:W-:Y:S03]  /*7470*/  MUFU.EX2 R111, R112 ;  /* 0x00000070006f7308 */ /* 0x0003e60000000800 */
[----:B------:R-:W-:-:S05]  /*7480*/  FSEL R113, R110, RZ, P1 ;  /* 0x000000ff6e717208 */ /* 0x000fca0000800000 */
[-CC-:B------:R-:W-:Y:S01]  /*7490*/  FFMA.FTZ R159, R2, R21.reuse, -R113.reuse ;  /* 0x00000015029f7223 */ /* 0x180fe20000010871 */
[----:B------:R-:W-:Y:S01]  /*74a0*/  FSEL R2, R100, RZ, P1 ;  /* 0x000000ff64027208 */ /* 0x000fe20000800000 */
[----:B------:R-:W2:Y:S01]  /*74b0*/  MUFU.EX2 R0, R0 ;  /* 0x0000000000007308 */ /* 0x000ea20000000800 */
[-CC-:B------:R-:W-:Y:S01]  /*74c0*/  FFMA.FTZ R157, R192, R21.reuse, -R113.reuse ;  /* 0x00000015c09d7223 */ /* 0x180fe20000010871 */
[-CC-:B------:R-:W-:Y:S01]  /*74d0*/  FFMA.FTZ R110, R148, R21.reuse, -R113.reuse ;  /* 0x00000015946e7223 */ /* 0x180fe20000010871 */
[-C--:B-1----:R-:W-:Y:S01]  /*74e0*/  FFMA.FTZ R112, R146, R21.reuse, -R113 ;  /* 0x0000001592707223 */ /* 0x082fe20000010871 */
[----:B------:R-:W-:Y:S01]  /*74f0*/  FADD.FTZ R2, -R2, R15 ;  /* 0x0000000f02027221 */ /* 0x000fe20000010100 */
[-CC-:B------:R-:W-:Y:S01]  /*7500*/  FFMA.FTZ R153, R136, R21.reuse, -R113.reuse ;  /* 0x0000001588997223 */ /* 0x180fe20000010871 */
[-CC-:B------:R-:W-:Y:S01]  /*7510*/  FFMA.FTZ R116, R144, R21.reuse, -R113.reuse ;  /* 0x0000001590747223 */ /* 0x180fe20000010871 */
[-CC-:B------:R-:W-:Y:S01]  /*7520*/  FFMA.FTZ R155, R92, R21.reuse, -R113.reuse ;  /* 0x000000155c9b7223 */ /* 0x180fe20000010871 */
[-C--:B------:R-:W-:Y:S01]  /*7530*/  FMUL.FTZ R2, R2, R21.reuse ;  /* 0x0000001502027220 */ /* 0x080fe20000410000 */
[----:B------:R-:W-:Y:S01]  /*7540*/  MUFU.EX2 R157, R157 ;  /* 0x0000009d009d7308 */ /* 0x000fe20000000800 */
[-CC-:B------:R-:W-:Y:S01]  /*7550*/  FFMA.FTZ R92, R142, R21.reuse, -R113.reuse ;  /* 0x000000158e5c7223 */ /* 0x180fe20000010871 */
[-CC-:B------:R-:W-:Y:S01]  /*7560*/  FFMA.FTZ R145, R98, R21.reuse, -R113.reuse ;  /* 0x0000001562917223 */ /* 0x180fe20000010871 */
[-CC-:B------:R-:W-:Y:S01]  /*7570*/  FFMA.FTZ R149, R94, R21.reuse, -R113.reuse ;  /* 0x000000155e957223 */ /* 0x180fe20000010871 */
[-CC-:B------:R-:W-:Y:S01]  /*7580*/  FFMA.FTZ R94, R140, R21.reuse, -R113.reuse ;  /* 0x000000158c5e7223 */ /* 0x180fe20000010871 */
[-CC-:B------:R-:W-:Y:S01]  /*7590*/  FFMA.FTZ R151, R96, R21.reuse, -R113.reuse ;  /* 0x0000001560977223 */ /* 0x180fe20000010871 */
[-CC-:B------:R-:W-:Y:S01]  /*75a0*/  FFMA.FTZ R96, R138, R21.reuse, -R113.reuse ;  /* 0x000000158a607223 */ /* 0x180fe20000010871 */
[-C--:B------:R-:W-:Y:S01]  /*75b0*/  FFMA.FTZ R88, R88, R21.reuse, -R113 ;  /* 0x0000001558587223 */ /* 0x080fe20000010871 */
[----:B------:R-:W1:Y:S01]  /*75c0*/  MUFU.EX2 R2, R2 ;  /* 0x0000000200027308 */ /* 0x000e620000000800 */
[----:B--2---:R-:W-:Y:S01]  /*75d0*/  FFMA.FTZ R15, R0, R12, R89 ;  /* 0x0000000c000f7223 */ /* 0x004fe20000010059 */
[-CC-:B------:R-:W-:Y:S01]  /*75e0*/  FFMA.FTZ R102, R102, R21.reuse, -R113.reuse ;  /* 0x0000001566667223 */ /* 0x180fe20000010871 */
[-CC-:B------:R-:W-:Y:S01]  /*75f0*/  FFMA.FTZ R152, R152, R21.reuse, -R113.reuse ;  /* 0x0000001598987223 */ /* 0x180fe20000010871 */
[-C--:B------:R-:W-:Y:S01]  /*7600*/  FFMA.FTZ R154, R154, R21.reuse, -R113 ;  /* 0x000000159a9a7223 */ /* 0x080fe20000010871 */
[----:B------:R-:W-:Y:S01]  /*7610*/  FADD.FTZ R12, R190, R15 ;  /* 0x0000000fbe0c7221 */ /* 0x000fe20000010000 */
[-CC-:B------:R-:W-:Y:S01]  /*7620*/  FFMA.FTZ R156, R156, R21.reuse, -R113.reuse ;  /* 0x000000159c9c7223 */ /* 0x180fe20000010871 */
[-CC-:B------:R-:W-:Y:S01]  /*7630*/  FFMA.FTZ R174, R174, R21.reuse, -R113.reuse ;  /* 0x00000015aeae7223 */ /* 0x180fe20000010871 */
[----:B------:R-:W2:Y:S01]  /*7640*/  MUFU.EX2 R110, R110 ;  /* 0x0000006e006e7308 */ /* 0x000ea20000000800 */
[----:B------:R-:W-:Y:S01]  /*7650*/  FADD.FTZ R15, R91, R12 ;  /* 0x0000000c5b0f7221 */ /* 0x000fe20000010000 */
[-CC-:B------:R-:W-:Y:S01]  /*7660*/  FFMA.FTZ R176, R176, R21.reuse, -R113.reuse ;  /* 0x00000015b0b07223 */ /* 0x180fe20000010871 */
[-CC-:B------:R-:W-:Y:S01]  /*7670*/  FFMA.FTZ R178, R178, R21.reuse, -R113.reuse ;  /* 0x00000015b2b27223 */ /* 0x180fe20000010871 */
[-C--:B------:R-:W-:Y:S01]  /*7680*/  FFMA.FTZ R134, R134, R21.reuse, -R113 ;  /* 0x0000001586867223 */ /* 0x080fe20000010871 */
[----:B------:R-:W-:Y:S01]  /*7690*/  FADD.FTZ R12, R186, R15 ;  /* 0x0000000fba0c7221 */ /* 0x000fe20000010000 */
[----:B------:R-:W-:Y:S01]  /*76a0*/  FFMA.FTZ R106, R106, R21, -R113 ;  /* 0x000000156a6a7223 */ /* 0x000fe20000010871 */
[----:B------:R-:W-:Y:S01]  /*76b0*/  ISETP.GT.AND P1, PT, R20, R175, PT ;  /* 0x000000af1400720c */ /* 0x000fe20003f24270 */
[----:B------:R-:W3:Y:S01]  /*76c0*/  MUFU.EX2 R159, R159 ;  /* 0x0000009f009f7308 */ /* 0x000ee20000000800 */
[----:B-1----:R-:W-:Y:S01]  /*76d0*/  FFMA.FTZ R5, R2, R5, R157 ;  /* 0x0000000502057223 */ /* 0x002fe2000001009d */
[----:B------:R-:W-:Y:S01]  /*76e0*/  FADD.FTZ R15, R93, R12 ;  /* 0x0000000c5d0f7221 */ /* 0x000fe20000010000 */
[----:B------:R-:W-:Y:S01]  /*76f0*/  F2FP.F16.F32.PACK_AB R148, R104, R97 ;  /* 0x000000616894723e */ /* 0x000fe200000000ff */
[----:B------:R-:W-:Y:S01]  /*7700*/  VIADD R20, R20, 0xffffffff ;  /* 0xffffffff14147836 */ /* 0x000fe20000000000 */
[----:B------:R-:W-:Y:S01]  /*7710*/  F2FP.F16.F32.PACK_AB R144, R122, R101 ;  /* 0x000000657a90723e */ /* 0x000fe200000000ff */
[----:B------:R-:W-:Y:S01]  /*7720*/  FADD.FTZ R98, R182, R15 ;  /* 0x0000000fb6627221 */ /* 0x000fe20000010000 */
[----:B------:R-:W-:Y:S01]  /*7730*/  F2FP.F16.F32.PACK_AB R146, R124, R103 ;  /* 0x000000677c92723e */ /* 0x000fe200000000ff */
[----:B------:R-:W1:Y:S01]  /*7740*/  MUFU.EX2 R112, R112 ;  /* 0x0000007000707308 */ /* 0x000e620000000800 */
[C---:B--2---:R-:W-:Y:S01]  /*7750*/  FADD.FTZ R12, R110.reuse, R5 ;  /* 0x000000056e0c7221 */ /* 0x044fe20000010000 */
[----:B------:R-:W-:Y:S01]  /*7760*/  FADD.FTZ R15, R95, R98 ;  /* 0x000000625f0f7221 */ /* 0x000fe20000010000 */
[----:B------:R-:W-:-:S03]  /*7770*/  F2FP.F16.F32.PACK_AB R157, R110, R157 ;  /* 0x0000009d6e9d723e */ /* 0x000fc600000000ff */
[----:B------:R-:W-:Y:S02]  /*7780*/  FADD.FTZ R98, R180, R15 ;  /* 0x0000000fb4627221 */ /* 0x000fe40000010000 */
[----:B------:R-:W2:Y:S01]  /*7790*/  MUFU.EX2 R153, R153 ;  /* 0x0000009900997308 */ /* 0x000ea20000000800 */
[----:B---3--:R-:W-:Y:S01]  /*77a0*/  FADD.FTZ R5, R159, R12 ;  /* 0x0000000c9f057221 */ /* 0x008fe20000010000 */
[----:B------:R-:W-:Y:S01]  /*77b0*/  FADD.FTZ R15, R97, R98 ;  /* 0x00000062610f7221 */ /* 0x000fe20000010000 */
[----:B------:R-:W-:-:S03]  /*77c0*/  IMAD.U32 R98, RZ, RZ, UR6 ;  /* 0x00000006ff627e24 */ /* 0x000fc6000f8e00ff */
[----:B------:R-:W-:Y:S01]  /*77d0*/  FADD.FTZ R15, R104, R15 ;  /* 0x0000000f680f7221 */ /* 0x000fe20000010000 */
[----:B------:R-:W-:Y:S01]  /*77e0*/  @!P6 VIADD R98, R98, 0x2a860 ;  /* 0x0002a8606262e836 */ /* 0x000fe20000000000 */
[----:B------:R-:W3:Y:S01]  /*77f0*/  MUFU.EX2 R116, R116 ;  /* 0x0000007400747308 */ /* 0x000ee20000000800 */
[C---:B-1----:R-:W-:Y:S01]  /*7800*/  FADD.FTZ R12, R112.reuse, R5 ;  /* 0x00000005700c7221 */ /* 0x042fe20000010000 */
[----:B------:R-:W-:Y:S02]  /*7810*/  F2FP.F16.F32.PACK_AB R159, R112, R159 ;  /* 0x0000009f709f723e */ /* 0x000fe400000000ff */
[----:B------:R-:W-:-:S04]  /*7820*/  @!P6 PRMT R98, RZ, 0x654, R98 ;  /* 0x00000654ff62e816 */ /* 0x000fc80000000062 */
[----:B------:R-:W1:Y:S01]  /*7830*/  MUFU.EX2 R155, R155 ;  /* 0x0000009b009b7308 */ /* 0x000e620000000800 */
[----:B--2---:R-:W-:Y:S01]  /*7840*/  FADD.FTZ R5, R153, R12 ;  /* 0x0000000c99057221 */ /* 0x004fe20000010000 */
[----:B------:R2:W-:Y:S06]  /*7850*/  @!P6 SYNCS.ARRIVE.TRANS64.RED.A1T0 RZ, [R98+URZ], RZ ;  /* 0x000000ff62ffe9a7 */ /* 0x0005ec000810043f */
[----:B------:R-:W4:Y:S01]  /*7860*/  MUFU.EX2 R92, R92 ;  /* 0x0000005c005c7308 */ /* 0x000f220000000800 */
[C---:B---3--:R-:W-:Y:S01]  /*7870*/  FADD.FTZ R12, R116.reuse, R5 ;  /* 0x00000005740c7221 */ /* 0x048fe20000010000 */
[----:B------:R-:W-:-:S06]  /*7880*/  F2FP.F16.F32.PACK_AB R153, R116, R153 ;  /* 0x000000997499723e */ /* 0x000fcc00000000ff */
[----:B------:R-:W3:Y:S01]  /*7890*/  MUFU.EX2 R149, R149 ;  /* 0x0000009500957308 */ /* 0x000ee20000000800 */
[----:B-1----:R-:W-:-:S07]  /*78a0*/  FADD.FTZ R5, R155, R12 ;  /* 0x0000000c9b057221 */ /* 0x002fce0000010000 */
[----:B------:R-:W1:Y:S01]  /*78b0*/  MUFU.EX2 R94, R94 ;  /* 0x0000005e005e7308 */ /* 0x000e620000000800 */
[C---:B----4-:R-:W-:Y:S01]  /*78c0*/  FADD.FTZ R12, R92.reuse, R5 ;  /* 0x000000055c0c7221 */ /* 0x050fe20000010000 */
[----:B------:R-:W-:-:S06]  /*78d0*/  F2FP.F16.F32.PACK_AB R155, R92, R155 ;  /* 0x0000009b5c9b723e */ /* 0x000fcc00000000ff */
[----:B------:R-:W4:Y:S01]  /*78e0*/  MUFU.EX2 R151, R151 ;  /* 0x0000009700977308 */ /* 0x000f220000000800 */
[----:B---3--:R-:W-:-:S07]  /*78f0*/  FADD.FTZ R5, R149, R12 ;  /* 0x0000000c95057221 */ /* 0x008fce0000010000 */
[----:B------:R3:W-:Y:S01]  /*7900*/  MUFU.EX2 R117, R88 ;  /* 0x0000005800757308 */ /* 0x0007e20000000800 */
[----:B-1----:R-:W-:Y:S01]  /*7910*/  FADD.FTZ R12, R94, R5 ;  /* 0x000000055e0c7221 */ /* 0x002fe20000010000 */
[----:B------:R-:W-:Y:S01]  /*7920*/  FFMA.FTZ R5, R158, R21, -R113 ;  /* 0x000000159e057223 */ /* 0x000fe20000010871 */
[----:B------:R-:W-:Y:S02]  /*7930*/  F2FP.F16.F32.PACK_AB R158, R186, R91 ;  /* 0x0000005bba9e723e */ /* 0x000fe400000000ff */
[----:B------:R-:W-:-:S03]  /*7940*/  F2FP.F16.F32.PACK_AB R149, R94, R149 ;  /* 0x000000955e95723e */ /* 0x000fc600000000ff */
[----:B------:R-:W1:Y:S01]  /*7950*/  MUFU.EX2 R96, R96 ;  /* 0x0000006000607308 */ /* 0x000e620000000800 */
[----:B---3--:R-:W-:Y:S01]  /*7960*/  FADD.FTZ R88, R150, R15 ;  /* 0x0000000f96587221 */ /* 0x008fe20000010000 */
[----:B------:R-:W-:-:S03]  /*7970*/  F2FP.F16.F32.PACK_AB R150, R99, R150 ;  /* 0x000000966396723e */ /* 0x000fc600000000ff */
[----:B------:R-:W-:-:S03]  /*7980*/  FADD.FTZ R88, R99, R88 ;  /* 0x0000005863587221 */ /* 0x000fc60000010000 */
[----:B------:R-:W3:Y:S01]  /*7990*/  MUFU.EX2 R145, R145 ;  /* 0x0000009100917308 */ /* 0x000ee20000000800 */
[----:B------:R-:W-:-:S04]  /*79a0*/  FADD.FTZ R15, R101, R88 ;  /* 0x00000058650f7221 */ /* 0x000fc80000010000 */
[----:B------:R-:W-:Y:S01]  /*79b0*/  FADD.FTZ R88, R122, R15 ;  /* 0x0000000f7a587221 */ /* 0x000fe20000010000 */
[----:B----4-:R-:W-:Y:S02]  /*79c0*/  FADD.FTZ R15, R151, R12 ;  /* 0x0000000c970f7221 */ /* 0x010fe40000010000 */
[----:B------:R-:W4:Y:S01]  /*79d0*/  MUFU.EX2 R118, R118 ;  /* 0x0000007600767308 */ /* 0x000f220000000800 */
[----:B------:R-:W-:Y:S01]  /*79e0*/  FADD.FTZ R115, R103, R88 ;  /* 0x0000005867737221 */ /* 0x000fe20000010000 */
[C---:B-1----:R-:W-:Y:S01]  /*79f0*/  FADD.FTZ R12, R96.reuse, R15 ;  /* 0x0000000f600c7221 */ /* 0x042fe20000010000 */
[----:B------:R-:W-:Y:S02]  /*7a00*/  F2FP.F16.F32.PACK_AB R151, R96, R151 ;  /* 0x000000976097723e */ /* 0x000fe400000000ff */
[----:B------:R-:W-:-:S03]  /*7a10*/  FADD.FTZ R88, R124, R115 ;  /* 0x000000737c587221 */ /* 0x000fc60000010000 */
[----:B------:R-:W1:Y:S01]  /*7a20*/  MUFU.EX2 R147, R102 ;  /* 0x0000006600937308 */ /* 0x000e620000000800 */
[----:B---3--:R-:W-:Y:S01]  /*7a30*/  FADD.FTZ R12, R145, R12 ;  /* 0x0000000c910c7221 */ /* 0x008fe20000010000 */
[----:B------:R-:W-:Y:S01]  /*7a40*/  FADD.FTZ R15, R105, R88 ;  /* 0x00000058690f7221 */ /* 0x000fe20000010000 */
[C---:B------:R-:W-:Y:S02]  /*7a50*/  F2FP.F16.F32.PACK_AB R145, R117.reuse, R145 ;  /* 0x000000917591723e */ /* 0x040fe400000000ff */
[----:B------:R-:W-:-:S03]  /*7a60*/  FADD.FTZ R12, R117, R12 ;  /* 0x0000000c750c7221 */ /* 0x000fc60000010000 */
[----:B------:R-:W3:Y:S01]  /*7a70*/  MUFU.EX2 R107, R107 ;  /* 0x0000006b006b7308 */ /* 0x000ee20000000800 */
[C---:B----4-:R-:W-:Y:S01]  /*7a80*/  FADD.FTZ R88, R118.reuse, R15 ;  /* 0x0000000f76587221 */ /* 0x050fe20000010000 */
[----:B------:R-:W-:-:S06]  /*7a90*/  F2FP.F16.F32.PACK_AB R140, R118, R105 ;  /* 0x00000069768c723e */ /* 0x000fcc00000000ff */
[----:B------:R4:W5:Y:S01]  /*7aa0*/  MUFU.EX2 R119, R152 ;  /* 0x0000009800777308 */ /* 0x0009620000000800 */
[----:B-1----:R-:W-:-:S07]  /*7ab0*/  FADD.FTZ R12, R147, R12 ;  /* 0x0000000c930c7221 */ /* 0x002fce0000010000 */
[----:B------:R-:W1:Y:S01]  /*7ac0*/  MUFU.EX2 R114, R114 ;  /* 0x0000007200727308 */ /* 0x000e620000000800 */
[----:B---3--:R-:W-:Y:S01]  /*7ad0*/  FADD.FTZ R15, R107, R88 ;  /* 0x000000586b0f7221 */ /* 0x008fe20000010000 */
[----:B----4-:R-:W-:-:S06]  /*7ae0*/  F2FP.F16.F32.PACK_AB R152, R182, R93 ;  /* 0x0000005db698723e */ /* 0x010fcc00000000ff */
[----:B------:R3:W4:Y:S01]  /*7af0*/  MUFU.EX2 R141, R154 ;  /* 0x0000009a008d7308 */ /* 0x0007220000000800 */
[C---:B-----5:R-:W-:Y:S01]  /*7b00*/  FADD.FTZ R12, R119.reuse, R12 ;  /* 0x0000000c770c7221 */ /* 0x060fe20000010000 */
[----:B------:R-:W-:-:S06]  /*7b10*/  F2FP.F16.F32.PACK_AB R147, R119, R147 ;  /* 0x000000937793723e */ /* 0x000fcc00000000ff */
[----:B------:R-:W5:Y:S01]  /*7b20*/  MUFU.EX2 R109, R109 ;  /* 0x0000006d006d7308 */ /* 0x000f620000000800 */
[----:B-1----:R-:W-:Y:S01]  /*7b30*/  FADD.FTZ R88, R114, R15 ;  /* 0x0000000f72587221 */ /* 0x002fe20000010000 */
[----:B---3--:R-:W-:Y:S02]  /*7b40*/  F2FP.F16.F32.PACK_AB R154, R180, R95 ;  /* 0x0000005fb49a723e */ /* 0x008fe400000000ff */
[----:B------:R-:W-:-:S04]  /*7b50*/  F2FP.F16.F32.PACK_AB R142, R114, R107 ;  /* 0x0000006b728e723e */ /* 0x000fc800000000ff */
[----:B--2---:R1:W2:Y:S01]  /*7b60*/  MUFU.EX2 R98, R156 ;  /* 0x0000009c00627308 */ /* 0x0042a20000000800 */
[----:B----4-:R-:W-:-:S07]  /*7b70*/  FADD.FTZ R12, R141, R12 ;  /* 0x0000000c8d0c7221 */ /* 0x010fce0000010000 */
[----:B------:R-:W3:Y:S01]  /*7b80*/  MUFU.EX2 R108, R108 ;  /* 0x0000006c006c7308 */ /* 0x000ee20000000800 */
[----:B-----5:R-:W-:Y:S01]  /*7b90*/  FADD.FTZ R15, R109, R88 ;  /* 0x000000586d0f7221 */ /* 0x020fe20000010000 */
[----:B-1----:R-:W-:-:S06]  /*7ba0*/  F2FP.F16.F32.PACK_AB R156, R190, R89 ;  /* 0x00000059be9c723e */ /* 0x002fcc00000000ff */
[----:B------:R-:W1:Y:S01]  /*7bb0*/  MUFU.EX2 R143, R174 ;  /* 0x000000ae008f7308 */ /* 0x000e620000000800 */
[C---:B--2---:R-:W-:Y:S01]  /*7bc0*/  FADD.FTZ R12, R98.reuse, R12 ;  /* 0x0000000c620c7221 */ /* 0x044fe20000010000 */
[----:B------:R-:W-:-:S06]  /*7bd0*/  F2FP.F16.F32.PACK_AB R141, R98, R141 ;  /* 0x0000008d628d723e */ /* 0x000fcc00000000ff */
[----:B------:R-:W2:Y:S01]  /*7be0*/  MUFU.EX2 R176, R176 ;  /* 0x000000b000b07308 */ /* 0x000ea20000000800 */
[C---:B---3--:R-:W-:Y:S01]  /*7bf0*/  FADD.FTZ R88, R108.reuse, R15 ;  /* 0x0000000f6c587221 */ /* 0x048fe20000010000 */
[----:B------:R-:W-:-:S03]  /*7c00*/  F2FP.F16.F32.PACK_AB R136, R108, R109 ;  /* 0x0000006d6c88723e */ /* 0x000fc600000000ff */
[----:B------:R-:W-:-:S03]  /*7c10*/  FADD.FTZ R89, R111, R88 ;  /* 0x000000586f597221 */ /* 0x000fc60000010000 */
        /* <DEDUP_REMOVED lines=13> */
[----:B------:R-:W-:Y:S01]  /*7cf0*/  F2FP.F16.F32.PACK_AB R138, R14, R111 ;  /* 0x0000006f0e8a723e */ /* 0x000fe200000000ff */
[----:B------:R-:W-:Y:S02]  /*7d00*/  IMAD.MOV.U32 R14, RZ, RZ, R90 ;  /* 0x000000ffff0e7224 */ /* 0x000fe400078e005a */
[C---:B-1----:R-:W-:Y:S01]  /*7d10*/  FADD.FTZ R5, R106.reuse, R15 ;  /* 0x0000000f6a057221 */ /* 0x042fe20000010000 */
[----:B------:R-:W-:Y:S01]  /*7d20*/  F2FP.F16.F32.PACK_AB R139, R106, R102 ;  /* 0x000000666a8b723e */ /* 0x000fe200000000ff */
[----:B------:R-:W-:Y:S01]  /*7d30*/  IMAD.MOV.U32 R15, RZ, RZ, R100 ;  /* 0x000000ffff0f7224 */ /* 0x000fe200078e0064 */
[----:B------:R-:W-:Y:S06]  /*7d40*/  @P1 BRA `(.L_x_911) ;  /* 0xffffffcc004c1947 */ /* 0x000fec000383ffff */
[----:B------:R-:W-:Y:S01]  /*7d50*/  IMAD.MOV.U32 R15, RZ, RZ, R100 ;  /* 0x000000ffff0f7224 */ /* 0x000fe200078e0064 */
[----:B------:R-:W-:Y:S01]  /*7d60*/  UMOV UR36, UR5 ;  /* 0x0000000500247c82 */ /* 0x000fe20008000000 */
[----:B------:R-:W-:Y:S01]  /*7d70*/  IMAD.MOV.U32 R14, RZ, RZ, R90 ;  /* 0x000000ffff0e7224 */ /* 0x000fe200078e005a */
[----:B------:R-:W-:-:S06]  /*7d80*/  UMOV UR39, UR40 ;  /* 0x0000002800277c82 */ /* 0x000fcc0008000000 */
.L_x_894:
[----:B------:R-:W1:Y:S01]  /*7d90*/  LDC R172, c[0x0][0x9e4] ;  /* 0x00027900ffac7b82 */ /* 0x000e620000000800 */
[----:B------:R-:W-:Y:S02]  /*7da0*/  ULDC UR4, c[0x0][0x9dc] ;  /* 0x0002770000047ab9 */ /* 0x000fe40000000800 */
[----:B------:R-:W-:Y:S01]  /*7db0*/  VIADD R88, R173, -UR4 ;  /* 0x80000004ad587c36 */ /* 0x000fe20008000000 */
[----:B-1----:R-:W-:-:S13]  /*7dc0*/  ISETP.GE.AND P1, PT, R172, 0x1, PT ;  /* 0x00000001ac00780c */ /* 0x002fda0003f26270 */
[----:B------:R-:W-:Y:S05]  /*7dd0*/  @!P1 BRA `(.L_x_912) ;  /* 0x00000000003c9947 */ /* 0x000fea0003800000 */
        /* <DEDUP_REMOVED lines=9> */
.L_x_913:
[----:B------:R-:W-:-:S13]  /*7e70*/  ISETP.NE.AND P1, PT, R172, 0x1, PT ;  /* 0x00000001ac00780c */ /* 0x000fda0003f25270 */
[----:B------:R-:W1:Y:S02]  /*7e80*/  @P1 LDC.64 R90, c[0x0][0x9e8] ;  /* 0x00027a00ff5a1b82 */ /* 0x000e640000000a00 */
[----:B-1----:R-:W-:-:S05]  /*7e90*/  @P1 IMAD.HI.U32 R90, R173, R90, RZ ;  /* 0x0000005aad5a1227 */ /* 0x002fca00078e00ff */
[----:B------:R-:W-:-:S07]  /*7ea0*/  @P1 SHF.R.U32.HI R173, RZ, R91, R90 ;  /* 0x0000005bffad1219 */ /* 0x000fce000001165a */
.L_x_914:
[----:B------:R-:W-:-:S05]  /*7eb0*/  IMAD R173, R173, R172, RZ ;  /* 0x000000acadad7224 */ /* 0x000fca00078e02ff */
[----:B------:R-:W-:-:S07]  /*7ec0*/  VIMNMX R88, R88, R173, !PT ;  /* 0x000000ad58587248 */ /* 0x000fce0007fe0100 */
.L_x_912:
[----:B------:R-:W-:-:S04]  /*7ed0*/  VIADD R88, R88, 0x5f ;  /* 0x0000005f58587836 */ /* 0x000fc80000000000 */
[----:B------:R-:W-:-:S05]  /*7ee0*/  IMAD.HI R88, R88, 0x2aaaaaab, RZ ;  /* 0x2aaaaaab58587827 */ /* 0x000fca00078e02ff */
[----:B------:R-:W-:-:S04]  /*7ef0*/  SHF.R.U32.HI R89, RZ, 0x1f, R88 ;  /* 0x0000001fff597819 */ /* 0x000fc80000011658 */
[----:B------:R-:W-:-:S04]  /*7f00*/  LEA.HI.SX32 R88, R88, R89, 0x1c ;  /* 0x0000005958587211 */ /* 0x000fc800078fe2ff */
[----:B------:R-:W-:-:S04]  /*7f10*/  VIMNMX R173, R19, R88, !PT ;  /* 0x0000005813ad7248 */ /* 0x000fc80007fe0100 */
[----:B------:R-:W-:-:S13]  /*7f20*/  ISETP.GE.AND P1, PT, R20, R173, PT ;  /* 0x000000ad1400720c */ /* 0x000fda0003f26270 */
[----:B------:R-:W-:Y:S05]  /*7f30*/  @!P1 BRA `(.L_x_915) ;  /* 0x0000002000909947 */ /* 0x000fea0003800000 */
[----:B------:R-:W-:Y:S01]  /*7f40*/  IMAD.MOV.U32 R174, RZ, RZ, R15 ;  /* 0x000000ffffae7224 */ /* 0x000fe200078e000f */
[----:B------:R-:W-:Y:S01]  /*7f50*/  UMOV UR7, UR39 ;  /* 0x0000002700077c82 */ /* 0x000fe20008000000 */
[----:B------:R-:W-:Y:S01]  /*7f60*/  IMAD.MOV.U32 R175, RZ, RZ, R14 ;  /* 0x000000ffffaf7224 */ /* 0x000fe200078e000e */
[----:B------:R-:W-:Y:S01]  /*7f70*/  UMOV UR4, UR36 ;  /* 0x0000002400047c82 */ /* 0x000fe20008000000 */
[----:B------:R-:W-:-:S05]  /*7f80*/  ULDC UR5, c[0x0][0x9d8] ;  /* 0x0002760000057ab9 */ /* 0x000fca0000000800 */
.L_x_924:
[----:B------:R-:W-:-:S04]  /*7f90*/  UIADD3 UR36, UR4, 0x1, URZ ;  /* 0x0000000104247890 */ /* 0x000fc8000fffe03f */
[----:B------:R-:W-:-:S04]  /*7fa0*/  UISETP.NE.AND UP0, UPT, UR36, 0x2, UPT ;  /* 0x000000022400788c */ /* 0x000fc8000bf05270 */
[----:B------:R-:W-:Y:S02]  /*7fb0*/  USEL UR39, URZ, 0x1, UP0 ;  /* 0x000000013f277887 */ /* 0x000fe40008000000 */
[----:B------:R-:W-:Y:S02]  /*7fc0*/  USEL UR36, UR36, URZ, UP0 ;  /* 0x0000003f24247287 */ /* 0x000fe40008000000 */
[----:B------:R-:W-:Y:S01]  /*7fd0*/  ULOP3.LUT UR39, UR7, UR39, URZ, 0x3c, !UPT ;  /* 0x0000002707277292 */ /* 0x000fe2000f8e3c3f */
[----:B------:R-:W-:Y:S11]  /*7fe0*/  @!P0 BRA `(.L_x_916) ;  /* 0x0000000000048947 */ /* 0x000ff60003800000 */
[----:B------:R-:W-:Y:S01]  /*7ff0*/  BPT.TRAP 0x1 ;  /* 0x000000040000795c */ /* 0x000fe20000300000 */
.L_x_916:
[----:B------:R-:W-:Y:S01]  /*8000*/  ULEA UR6, UR36, UR37, 0x3 ;  /* 0x0000002524067291 */ /* 0x000fe2000f8e183f */
[----:B------:R-:W-:-:S05]  /*8010*/  IMAD.U32 R14, RZ, RZ, UR39 ;  /* 0x00000027ff0e7e24 */ /* 0x000fca000f8e00ff */
[----:B------:R-:W-:-:S04]  /*8020*/  SHF.L.U32 R14, R14, 0x1f, RZ ;  /* 0x0000001f0e0e7819 */ /* 0x000fc800000006ff */
[----:B------:R1:W2:Y:S01]  /*8030*/  SYNCS.PHASECHK.TRANS64.TRYWAIT P1, [UR6+0x2a830], R14 ;  /* 0x02a8300eff0075a7 */ /* 0x0002a20008020146 */
[----:B------:R-:W-:Y:S05]  /*8040*/  @!P0 BRA `(.L_x_917) ;  /* 0x0000000000048947 */ /* 0x000fea0003800000 */
[----:B------:R-:W-:Y:S01]  /*8050*/  BPT.TRAP 0x1 ;  /* 0x000000040000795c */ /* 0x000fe20000300000 */
.L_x_917:
[----:B--2---:R-:W-:Y:S05]  /*8060*/  @P1 BRA `(.L_x_918) ;  /* 0x0000000000081947 */ /* 0x004fea0003800000 */
[----:B------:R-:W2:Y:S02]  /*8070*/  SYNCS.PHASECHK.TRANS64.TRYWAIT P1, [UR6+0x2a830], R14 ;  /* 0x02a8300eff0075a7 */ /* 0x000ea40008020146 */
[----:B--2---:R-:W-:Y:S05]  /*8080*/  @!P1 BRA `(.L_x_919) ;  /* 0x000000a800649947 */ /* 0x004fea0003800000 */
.L_x_918:
        /* <DEDUP_REMOVED lines=135> */
.L_x_920:
[----:B------:R-:W-:Y:S01]  /*8900*/  ULEA UR10, UR4, UR37, 0x3 ;  /* 0x00000025040a7291 */ /* 0x000fe2000f8e183f */
[----:B------:R-:W-:-:S05]  /*8910*/  IMAD.U32 R0, RZ, RZ, UR7 ;  /* 0x00000007ff007e24 */ /* 0x000fca000f8e00ff */
[----:B------:R-:W-:-:S04]  /*8920*/  SHF.L.U32 R0, R0, 0x1f, RZ ;  /* 0x0000001f00007819 */ /* 0x000fc800000006ff */
[----:B------:R3:W4:Y:S01]  /*8930*/  SYNCS.PHASECHK.TRANS64.TRYWAIT P1, [UR10+0x2a850], R0 ;  /* 0x02a85000ff0075a7 */ /* 0x000722000802014a */
[----:B------:R-:W-:Y:S05]  /*8940*/  @!P0 BRA `(.L_x_921) ;  /* 0x0000000000048947 */ /* 0x000fea0003800000 */
[----:B------:R-:W-:Y:S01]  /*8950*/  BPT.TRAP 0x1 ;  /* 0x000000040000795c */ /* 0x000fe20000300000 */
.L_x_921:
[----:B----4-:R-:W-:Y:S05]  /*8960*/  @P1 BRA `(.L_x_922) ;  /* 0x0000000000081947 */ /* 0x010fea0003800000 */
[----:B------:R-:W4:Y:S02]  /*8970*/  SYNCS.PHASECHK.TRANS64.TRYWAIT P1, [UR10+0x2a850], R0 ;  /* 0x02a85000ff0075a7 */ /* 0x000f24000802014a */
[----:B----4-:R-:W-:Y:S05]  /*8980*/  @!P1 BRA `(.L_x_923) ;  /* 0x000000a0003c9947 */ /* 0x010fea0003800000 */
.L_x_922:
[----:B------:R-:W-:Y:S01]  /*8990*/  UIADD3 UR6, UR37, 0x400, URZ ;  /* 0x0000040025067890 */ /* 0x000fe2000fffe03f */
[----:B------:R-:W-:Y:S01]  /*89a0*/  WARPGROUP.ARRIVE ;  /* 0x00000000000079c5 */ /* 0x000fe20000000000 */
[----:B------:R-:W-:Y:S01]  /*89b0*/  UMOV UR7, 0x40000040 ;  /* 0x4000004000077882 */ /* 0x000fe20000000000 */
[----:B------:R-:W-:Y:S01]  /*89c0*/  FMUL.FTZ R2, R88, UR5 ;  /* 0x0000000558027c20 */ /* 0x000fe20008410000 */
        /* <DEDUP_REMOVED lines=12> */
[----:B------:R-:W-:Y:S01]  /*8a90*/  UIMAD UR4, UR4, 0x600, UR6 ;  /* 0x00000600040478a4 */ /* 0x000fe2000f8e0206 */
[----:B------:R-:W4:Y:S01]  /*8aa0*/  MUFU.TANH R176, R176 ;  /* 0x000000b000b07308 */ /* 0x000f220000002400 */
        /* <DEDUP_REMOVED lines=9> */
[----:B------:R-:W5:Y:S01]  /*8b40*/  MUFU.TANH R178, R178 ;  /* 0x000000b200b27308 */ /* 0x000f620000002400 */
[----:B------:R-:W-:Y:S01]  /*8b50*/  UMOV UR7, 0x40000040 ;  /* 0x4000004000077882 */ /* 0x000fe20000000000 */
[----:B--2---:R-:W-:Y:S01]  /*8b60*/  FMNMX.FTZ R15, R2, R175, !PT ;  /* 0x000000af020f7209 */ /* 0x004fe20007810000 */
[----:B------:R-:W-:Y:S01]  /*8b70*/  FMUL.FTZ R120, R120, UR5 ;  /* 0x0000000578787c20 */ /* 0x000fe20008410000 */
[----:B------:R-:W-:Y:S01]  /*8b80*/  FMUL.FTZ R124, R124, UR5 ;  /* 0x000000057c7c7c20 */ /* 0x000fe20008410000 */
[----:B------:R-:W-:Y:S01]  /*8b90*/  FMUL.FTZ R128, R128, UR5 ;  /* 0x0000000580807c20 */ /* 0x000fe20008410000 */
[----:B------:R-:W-:Y:S01]  /*8ba0*/  FMUL.FTZ R196, R129, UR5 ;  /* 0x0000000581c47c20 */ /* 0x000fe20008410000 */
[----:B----4-:R-:W-:Y:S01]  /*8bb0*/  FMNMX.FTZ R15, R176, R15, !PT ;  /* 0x0000000fb00f7209 */ /* 0x010fe20007810000 */
        /* <DEDUP_REMOVED lines=9> */
[----:B-----5:R-:W-:Y:S01]  /*8c50*/  FMNMX.FTZ R15, R178, R15, !PT ;  /* 0x0000000fb20f7209 */ /* 0x020fe20007810000 */
[----:B------:R-:W-:Y:S01]  /*8c60*/  FMUL.FTZ R98, R99, UR5 ;  /* 0x0000000563627c20 */ /* 0x000fe20008410000 */
[----:B------:R-:W-:Y:S01]  /*8c70*/  FMUL.FTZ R104, R106, UR5 ;  /* 0x000000056a687c20 */ /* 0x000fe20008410000 */
[----:B------:R-:W-:Y:S01]  /*8c80*/  FMUL.FTZ R106, R107, UR5 ;  /* 0x000000056b6a7c20 */ /* 0x000fe20008410000 */
[----:B------:R-:W-:Y:S01]  /*8c90*/  FMUL.FTZ R200, R111, UR5 ;  /* 0x000000056fc87c20 */ /* 0x000fe20008410000 */
[----:B------:R-:W-:Y:S01]  /*8ca0*/  FMUL.FTZ R114, R114, UR5 ;  /* 0x0000000572727c20 */ /* 0x000fe20008410000 */
[----:B------:R-:W-:Y:S01]  /*8cb0*/  FMUL.FTZ R202, R115, UR5 ;  /* 0x0000000573ca7c20 */ /* 0x000fe20008410000 */
[----:B------:R-:W-:Y:S01]  /*8cc0*/  MUFU.TANH R184, R184 ;  /* 0x000000b800b87308 */ /* 0x000fe20000002400 */
[----:B--2---:R-:W-:Y:S01]  /*8cd0*/  FMNMX.FTZ R15, R180, R15, !PT ;  /* 0x0000000fb40f7209 */ /* 0x004fe20007810000 */
[----:B------:R-:W-:Y:S01]  /*8ce0*/  FMUL.FTZ R118, R118, UR5 ;  /* 0x0000000576767c20 */ /* 0x000fe20008410000 */
[----:B------:R-:W-:Y:S01]  /*8cf0*/  FMUL.FTZ R204, R119, UR5 ;  /* 0x0000000577cc7c20 */ /* 0x000fe20008410000 */
[----:B------:R-:W-:Y:S01]  /*8d00*/  FMUL.FTZ R122, R122, UR5 ;  /* 0x000000057a7a7c20 */ /* 0x000fe20008410000 */
[----:B------:R-:W-:Y:S01]  /*8d10*/  FMUL.FTZ R126, R126, UR5 ;  /* 0x000000057e7e7c20 */ /* 0x000fe20008410000 */
[----:B------:R-:W-:Y:S01]  /*8d20*/  FMUL.FTZ R130, R130, UR5 ;  /* 0x0000000582827c20 */ /* 0x000fe20008410000 */
[----:B------:R-:W-:Y:S01]  /*8d30*/  FMUL.FTZ R206, R131, UR5 ;  /* 0x0000000583ce7c20 */ /* 0x000fe20008410000 */
[----:B------:R-:W-:Y:S01]  /*8d40*/  MUFU.TANH R186, R186 ;  /* 0x000000ba00ba7308 */ /* 0x000fe20000002400 */
[----:B----4-:R-:W-:Y:S01]  /*8d50*/  FMNMX.FTZ R15, R182, R15, !PT ;  /* 0x0000000fb60f7209 */ /* 0x010fe20007810000 */
[----:B------:R-:W-:Y:S01]  /*8d60*/  FMUL.FTZ R134, R134, UR5 ;  /* 0x0000000586867c20 */ /* 0x000fe20008410000 */
[----:B------:R-:W2:Y:S01]  /*8d70*/  LDC R21, c[0x0][0x988] ;  /* 0x00026200ff157b82 */ /* 0x000ea20000000800 */
[----:B------:R-:W-:Y:S01]  /*8d80*/  FMUL.FTZ R208, R135, UR5 ;  /* 0x0000000587d07c20 */ /* 0x000fe20008410000 */
[----:B------:R-:W4:Y:S01]  /*8d90*/  S2R R177, SR_TID.X ;  /* 0x0000000000b17919 */ /* 0x000f220000002100 */
[----:B------:R-:W-:-:S02]  /*8da0*/  IMAD.U32 R115, RZ, RZ, UR10 ;  /* 0x0000000aff737e24 */ /* 0x000fc4000f8e00ff */
[----:B------:R-:W-:Y:S08]  /*8db0*/  MUFU.TANH R188, R188 ;  /* 0x000000bc00bc7308 */ /* 0x000ff00000002400 */
[----:B------:R-:W-:Y:S08]  /*8dc0*/  MUFU.TANH R190, R190 ;  /* 0x000000be00be7308 */ /* 0x000ff00000002400 */
[----:B------:R-:W-:Y:S08]  /*8dd0*/  MUFU.TANH R192, R192 ;  /* 0x000000c000c07308 */ /* 0x000ff00000002400 */
[----:B------:R-:W-:Y:S01]  /*8de0*/  MUFU.TANH R110, R110 ;  /* 0x0000006e006e7308 */ /* 0x000fe20000002400 */
[----:B----4-:R-:W-:-:S07]  /*8df0*/  LOP3.LUT P1, RZ, R177, 0x7f, RZ, 0xc0, !PT ;  /* 0x0000007fb1ff7812 */ /* 0x010fce000782c0ff */
        /* <DEDUP_REMOVED lines=14> */
[----:B------:R-:W-:Y:S01]  /*8ee0*/  FMUL.FTZ R100, R102, UR5 ;  /* 0x0000000566647c20 */ /* 0x000fe20008410000 */
[----:B------:R-:W-:Y:S01]  /*8ef0*/  FMUL.FTZ R102, R103, UR5 ;  /* 0x0000000567667c20 */ /* 0x000fe20008410000 */
[----:B------:R-:W-:Y:S01]  /*8f00*/  HGMMA.64x128x16.F32 R24, R152, gdesc[UR4].tnspB, R24, gsb0 ;  /* 0x41e0000498187df0 */ /* 0x000fe20008000818 */
[----:B------:R-:W-:Y:S01]  /*8f10*/  UIADD3 UR6, UR4, 0x100, URZ ;  /* 0x0000010004067890 */ /* 0x000fe2000fffe03f */
[----:B------:R-:W-:-:S03]  /*8f20*/  UMOV UR7, 0x40000040 ;  /* 0x4000004000077882 */ /* 0x000fc60000000000 */
[----:B------:R-:W4:Y:S08]  /*8f30*/  MUFU.TANH R156, R156 ;  /* 0x0000009c009c7308 */ /* 0x000f300000002400 */
[----:B------:R-:W5:Y:S08]  /*8f40*/  MUFU.TANH R158, R158 ;  /* 0x0000009e009e7308 */ /* 0x000f700000002400 */
[----:B------:R-:W-:Y:S01]  /*8f50*/  MUFU.TANH R90, R90 ;  /* 0x0000005a005a7308 */ /* 0x000fe20000002400 */
[----:B----4-:R-:W-:-:S07]  /*8f60*/  FMNMX.FTZ R15, R156, R15, !PT ;  /* 0x0000000f9c0f7209 */ /* 0x010fce0007810000 */
[----:B------:R-:W-:Y:S01]  /*8f70*/  MUFU.TANH R92, R92 ;  /* 0x0000005c005c7308 */ /* 0x000fe20000002400 */
[----:B-----5:R-:W-:-:S04]  /*8f80*/  FMNMX.FTZ R15, R158, R15, !PT ;  /* 0x0000000f9e0f7209 */ /* 0x020fc80007810000 */
        /* <DEDUP_REMOVED lines=14> */
[----:B------:R-:W-:-:S07]  /*9070*/  FMNMX.FTZ R15, R120, R15, !PT ;  /* 0x0000000f780f7209 */ /* 0x000fce0007810000 */
        /* <DEDUP_REMOVED lines=17> */
[----:B------:R-:W4:Y:S08]  /*9190*/  MUFU.TANH R152, R152 ;  /* 0x0000009800987308 */ /* 0x000f300000002400 */
[----:B------:R-:W5:Y:S08]  /*91a0*/  MUFU.TANH R154, R154 ;  /* 0x0000009a009a7308 */ /* 0x000f700000002400 */
[----:B------:R-:W-:Y:S01]  /*91b0*/  MUFU.TANH R130, R130 ;  /* 0x0000008200827308 */ /* 0x000fe20000002400 */
[----:B----4-:R-:W-:-:S04]  /*91c0*/  FMNMX.FTZ R15, R152, R15, !PT ;  /* 0x0000000f980f7209 */ /* 0x010fc80007810000 */
[----:B------:R-:W-:-:S03]  /*91d0*/  FMNMX.FTZ R15, R124, R15, !PT ;  /* 0x0000000f7c0f7209 */ /* 0x000fc60007810000 */
[----:B------:R-:W-:Y:S01]  /*91e0*/  MUFU.TANH R206, R206 ;  /* 0x000000ce00ce7308 */ /* 0x000fe20000002400 */
[----:B-----5:R-:W-:-:S04]  /*91f0*/  FMNMX.FTZ R15, R154, R15, !PT ;  /* 0x0000000f9a0f7209 */ /* 0x020fc80007810000 */
[----:B------:R-:W-:-:S03]  /*9200*/  FMNMX.FTZ R15, R128, R15, !PT ;  /* 0x0000000f800f7209 */ /* 0x000fc60007810000 */
[----:B------:R-:W-:Y:S01]  /*9210*/  MUFU.TANH R134, R134 ;  /* 0x0000008600867308 */ /* 0x000fe20000002400 */
[----:B------:R-:W-:-:S04]  /*9220*/  FMNMX.FTZ R15, R196, R15, !PT ;  /* 0x0000000fc40f7209 */ /* 0x000fc80007810000 */
[----:B------:R-:W-:-:S03]  /*9230*/  FMNMX.FTZ R15, R132, R15, !PT ;  /* 0x0000000f840f7209 */ /* 0x000fc60007810000 */
[----:B------:R-:W-:Y:S01]  /*9240*/  MUFU.TANH R208, R208 ;  /* 0x000000d000d07308 */ /* 0x000fe20000002400 */
[----:B------:R-:W-:-:S05]  /*9250*/  FMNMX.FTZ R15, R198, R15, !PT ;  /* 0x0000000fc60f7209 */ /* 0x000fca0007810000 */
[----:B---3--:R-:W3:Y:S02]  /*9260*/  SHFL.BFLY PT, R0, R15, 0x2, 0x1f ;  /* 0x0c401f000f007f89 */ /* 0x008ee400000e0000 */
[----:B---3--:R-:W-:-:S05]  /*9270*/  FMNMX.FTZ R0, R15, R0, !PT ;  /* 0x000000000f007209 */ /* 0x008fca0007810000 */
[----:B------:R-:W1:Y:S02]  /*9280*/  SHFL.BFLY PT, R15, R0, 0x1, 0x1f ;  /* 0x0c201f00000f7f89 */ /* 0x000e6400000e0000 */
[----:B-1----:R-:W-:Y:S02]  /*9290*/  FMNMX.FTZ R14, R0, R15, !PT ;  /* 0x0000000f000e7209 */ /* 0x002fe40007810000 */
[----:B------:R-:W-:-:S03]  /*92a0*/  FMNMX.FTZ R15, R88, R174, !PT ;  /* 0x000000ae580f7209 */ /* 0x000fc60007810000 */
[----:B--2---:R-:W-:Y:S01]  /*92b0*/  FMUL.FTZ R91, R14, R21 ;  /* 0x000000150e5b7220 */ /* 0x004fe20000410000 */
[----:B------:R-:W-:Y:S01]  /*92c0*/  FMNMX.FTZ R15, R90, R15, !PT ;  /* 0x0000000f5a0f7209 */ /* 0x000fe20007810000 */
[----:B------:R-:W-:Y:S01]  /*92d0*/  FADD.FTZ R0, -R14, R175 ;  /* 0x000000af0e007221 */ /* 0x000fe20000010100 */
[----:B------:R-:W-:Y:S02]  /*92e0*/  IMAD.MOV.U32 R175, RZ, RZ, R14 ;  /* 0x000000ffffaf7224 */ /* 0x000fe400078e000e */
        /* <DEDUP_REMOVED lines=27> */
[----:B------:R-:W-:-:S02]  /*94a0*/  WARPGROUP.DEPBAR.LE gsb0, 0x0 ;  /* 0x00008000000079c5 */ /* 0x000fc40000010000 */
[----:B------:R-:W-:Y:S01]  /*94b0*/  WARPGROUP.ARRIVE ;  /* 0x00000000000079c5 */ /* 0x000fe20000000000 */
[----:B------:R-:W-:Y:S01]  /*94c0*/  FMNMX.FTZ R15, R106, R15, !PT ;  /* 0x0000000f6a0f7209 */ /* 0x000fe20007810000 */
[----:B------:R-:W-:Y:S01]  /*94d0*/  FMUL.FTZ R148, R123, UR5 ;  /* 0x000000057b947c20 */ /* 0x000fe20008410000 */
[----:B------:R-:W-:Y:S01]  /*94e0*/  FMUL.FTZ R150, R127, UR5 ;  /* 0x000000057f967c20 */ /* 0x000fe20008410000 */
[--C-:B------:R-:W-:Y:S01]  /*94f0*/  FFMA.FTZ R113, R132, R21, -R91.reuse ;  /* 0x0000001584717223 */ /* 0x100fe2000001085b */
[----:B------:R-:W-:Y:S01]  /*9500*/  FMNMX.FTZ R15, R108, R15, !PT ;  /* 0x0000000f6c0f7209 */ /* 0x000fe20007810000 */
[----:B------:R-:W-:Y:S01]  /*9510*/  HGMMA.64x128x16.F32 R24, R144, gdesc[UR4].tnspB, R24, gsb0 ;  /* 0x41e0000490187df0 */ /* 0x000fe20008000818 */
[----:B------:R-:W-:Y:S01]  /*9520*/  UIADD3 UR6, UR4, 0x200, URZ ;  /* 0x0000020004067890 */ /* 0x000fe2000fffe03f */
[----:B------:R-:W1:Y:S01]  /*9530*/  MUFU.TANH R148, R148 ;  /* 0x0000009400947308 */ /* 0x000e620000002400 */
[----:B------:R-:W-:Y:S01]  /*9540*/  UMOV UR7, 0x40000040 ;  /* 0x4000004000077882 */ /* 0x000fe20000000000 */
[----:B------:R-:W-:Y:S01]  /*9550*/  FMNMX.FTZ R15, R200, R15, !PT ;  /* 0x0000000fc80f7209 */ /* 0x000fe20007810000 */
[----:B------:R-:W-:Y:S01]  /*9560*/  UIADD3 UR4, UR4, 0x280, URZ ;  /* 0x0000028004047890 */ /* 0x000fe2000fffe03f */
[-C--:B------:R-:W-:Y:S01]  /*9570*/  FFMA.FTZ R128, R198, R21.reuse, -R91 ;  /* 0x00000015c6807223 */ /* 0x080fe2000001085b */
[----:B------:R-:W-:Y:S01]  /*9580*/  FMUL.FTZ R0, R0, R21 ;  /* 0x0000001500007220 */ /* 0x000fe20000410000 */
[----:B------:R-:W-:-:S02]  /*9590*/  FMNMX.FTZ R15, R114, R15, !PT ;  /* 0x0000000f720f7209 */ /* 0x000fc40007810000 */
[----:B------:R-:W2:Y:S02]  /*95a0*/  MUFU.TANH R150, R150 ;  /* 0x0000009600967308 */ /* 0x000ea40000002400 */
[----:B------:R-:W-:-:S04]  /*95b0*/  FMNMX.FTZ R15, R202, R15, !PT ;  /* 0x0000000fca0f7209 */ /* 0x000fc80007810000 */
[----:B------:R-:W-:Y:S02]  /*95c0*/  FMNMX.FTZ R15, R118, R15, !PT ;  /* 0x0000000f760f7209 */ /* 0x000fe40007810000 */
[----:B------:R-:W-:Y:S02]  /*95d0*/  MUFU.EX2 R0, R0 ;  /* 0x0000000000007308 */ /* 0x000fe40000000800 */
[----:B------:R-:W-:-:S04]  /*95e0*/  FMNMX.FTZ R15, R204, R15, !PT ;  /* 0x0000000fcc0f7209 */ /* 0x000fc80007810000 */
[----:B------:R-:W-:Y:S02]  /*95f0*/  FMNMX.FTZ R15, R122, R15, !PT ;  /* 0x0000000f7a0f7209 */ /* 0x000fe40007810000 */
[----:B------:R-:W-:Y:S02]  /*9600*/  MUFU.EX2 R89, R89 ;  /* 0x0000005900597308 */ /* 0x000fe40000000800 */
[----:B-1----:R-:W-:-:S04]  /*9610*/  FMNMX.FTZ R15, R148, R15, !PT ;  /* 0x0000000f940f7209 */ /* 0x002fc80007810000 */
[----:B------:R-:W-:Y:S02]  /*9620*/  FMNMX.FTZ R15, R126, R15, !PT ;  /* 0x0000000f7e0f7209 */ /* 0x000fe40007810000 */
[----:B------:R-:W-:Y:S02]  /*9630*/  MUFU.EX2 R176, R176 ;  /* 0x000000b000b07308 */ /* 0x000fe40000000800 */
[----:B--2---:R-:W-:-:S04]  /*9640*/  FMNMX.FTZ R15, R150, R15, !PT ;  /* 0x0000000f960f7209 */ /* 0x004fc80007810000 */
[----:B------:R-:W-:Y:S02]  /*9650*/  FMNMX.FTZ R15, R130, R15, !PT ;  /* 0x0000000f820f7209 */ /* 0x000fe40007810000 */
[----:B------:R-:W-:Y:S02]  /*9660*/  MUFU.EX2 R93, R93 ;  /* 0x0000005d005d7308 */ /* 0x000fe40000000800 */
[----:B------:R-:W-:-:S04]  /*9670*/  FMNMX.FTZ R15, R206, R15, !PT ;  /* 0x0000000fce0f7209 */ /* 0x000fc80007810000 */
[----:B------:R-:W-:Y:S02]  /*9680*/  FMNMX.FTZ R15, R134, R15, !PT ;  /* 0x0000000f860f7209 */ /* 0x000fe40007810000 */
[----:B------:R-:W1:Y:S02]  /*9690*/  MUFU.EX2 R178, R178 ;  /* 0x000000b200b27308 */ /* 0x000e640000000800 */
[----:B------:R-:W-:-:S05]  /*96a0*/  FMNMX.FTZ R15, R208, R15, !PT ;  /* 0x0000000fd00f7209 */ /* 0x000fca0007810000 */
[----:B------:R-:W2:Y:S01]  /*96b0*/  SHFL.BFLY PT, R2, R15, 0x2, 0x1f ;  /* 0x0c401f000f027f89 */ /* 0x000ea200000e0000 */
[----:B------:R-:W-:Y:S08]  /*96c0*/  MUFU.EX2 R95, R95 ;  /* 0x0000005f005f7308 */ /* 0x000ff00000000800 */
[----:B------:R-:W-:Y:S01]  /*96d0*/  MUFU.EX2 R97, R97 ;  /* 0x0000006100617308 */ /* 0x000fe20000000800 */
[----:B-1----:R-:W-:-:S07]  /*96e0*/  F2FP.F16.F32.PACK_AB R158, R178, R93 ;  /* 0x0000005db29e723e */ /* 0x002fce00000000ff */
[----:B------:R-:W-:Y:S01]  /*96f0*/  MUFU.EX2 R99, R99 ;  /* 0x0000006300637308 */ /* 0x000fe20000000800 */
[----:B--2---:R-:W-:-:S07]  /*9700*/  FMNMX.FTZ R2, R15, R2, !PT ;  /* 0x000000020f027209 */ /* 0x004fce0007810000 */
[----:B------:R-:W-:Y:S01]  /*9710*/  MUFU.EX2 R180, R180 ;  /* 0x000000b400b47308 */ /* 0x000fe20000000800 */
[----:B------:R-:W1:Y:S07]  /*9720*/  SHFL.BFLY PT, R15, R2, 0x1, 0x1f ;  /* 0x0c201f00020f7f89 */ /* 0x000e6e00000e0000 */
[----:B------:R-:W-:Y:S08]  /*9730*/  MUFU.EX2 R101, R101 ;  /* 0x0000006500657308 */ /* 0x000ff00000000800 */
[----:B------:R-:W-:Y:S08]  /*9740*/  MUFU.EX2 R182, R182 ;  /* 0x000000b600b67308 */ /* 0x000ff00000000800 */
[----:B------:R-:W-:Y:S01]  /*9750*/  MUFU.EX2 R103, R103 ;  /* 0x0000006700677308 */ /* 0x000fe20000000800 */
[----:B-1----:R-:W-:-:S07]  /*9760*/  FMNMX.FTZ R15, R2, R15, !PT ;  /* 0x0000000f020f7209 */ /* 0x002fce0007810000 */
[----:B------:R-:W-:Y:S01]  /*9770*/  MUFU.EX2 R110, R110 ;  /* 0x0000006e006e7308 */ /* 0x000fe20000000800 */
[----:B------:R-:W-:Y:S01]  /*9780*/  FADD.FTZ R2, -R15, R174 ;  /* 0x000000ae0f027221 */ /* 0x000fe20000010100 */
[----:B------:R-:W-:-:S03]  /*9790*/  IMAD.MOV.U32 R174, RZ, RZ, R15 ;  /* 0x000000ffffae7224 */ /* 0x000fc600078e000f */
[----:B------:R-:W-:-:S03]  /*97a0*/  FMUL.FTZ R2, R2, R21 ;  /* 0x0000001502027220 */ /* 0x000fc60000410000 */
[----:B------:R-:W-:Y:S08]  /*97b0*/  MUFU.EX2 R105, R105 ;  /* 0x0000006900697308 */ /* 0x000ff00000000800 */
[----:B------:R-:W-:Y:S08]  /*97c0*/  MUFU.EX2 R2, R2 ;  /* 0x0000000200027308 */ /* 0x000ff00000000800 */
[----:B------:R-:W-:Y:S01]  /*97d0*/  MUFU.EX2 R112, R112 ;  /* 0x0000007000707308 */ /* 0x000fe20000000800 */
[----:B------:R-:W-:-:S02]  /*97e0*/  WARPGROUP.DEPBAR.LE gsb0, 0x0 ;  /* 0x00008000000079c5 */ /* 0x000fc40000010000 */
[----:B------:R-:W-:Y:S01]  /*97f0*/  WARPGROUP.ARRIVE ;  /* 0x00000000000079c5 */ /* 0x000fe20000000000 */
[-CC-:B------:R-:W-:Y:S01]  /*9800*/  FFMA.FTZ R144, R156, R21.reuse, -R91.reuse ;  /* 0x000000159c907223 */ /* 0x180fe2000001085b */
[-C--:B------:R-:W-:Y:S01]  /*9810*/  FFMA.FTZ R146, R184, R21.reuse, -R91 ;  /* 0x00000015b8927223 */ /* 0x080fe2000001085b */
[----:B------:R-:W-:Y:S01]  /*9820*/  FMUL.FTZ R91, R15, R21 ;  /* 0x000000150f5b7220 */ /* 0x000fe20000410000 */
[----:B------:R-:W-:Y:S01]  /*9830*/  F2FP.F16.F32.PACK_AB R156, R176, R89 ;  /* 0x00000059b09c723e */ /* 0x000fe200000000ff */
[----:B------:R-:W-:Y:S01]  /*9840*/  MUFU.EX2 R107, R107 ;  /* 0x0000006b006b7308 */ /* 0x000fe20000000800 */
[----:B------:R-:W-:Y:S01]  /*9850*/  HGMMA.64x128x16.F32 R24, R140, gdesc[UR4].tnspB, R24, gsb0 ;  /* 0x41e000048c187df0 */ /* 0x000fe20008000818 */
[----:B------:R-:W-:Y:S01]  /*9860*/  UMOV UR6, UR4 ;  /* 0x0000000400067c82 */ /* 0x000fe20008000000 */
[----:B------:R-:W-:Y:S01]  /*9870*/  UMOV UR7, 0x40000040 ;  /* 0x4000004000077882 */ /* 0x000fe20000000000 */
[-CC-:B------:R-:W-:Y:S01]  /*9880*/  FFMA.FTZ R88, R88, R21.reuse, -R91.reuse ;  /* 0x0000001558587223 */ /* 0x180fe2000001085b */
[-CC-:B------:R-:W-:Y:S01]  /*9890*/  FFMA.FTZ R90, R90, R21.reuse, -R91.reuse ;  /* 0x000000155a5a7223 */ /* 0x180fe2000001085b */
[-CC-:B------:R-:W-:Y:S01]  /*98a0*/  FFMA.FTZ R92, R92, R21.reuse, -R91.reuse ;  /* 0x000000155c5c7223 */ /* 0x180fe2000001085b */
[-CC-:B------:R-:W-:Y:S01]  /*98b0*/  FFMA.FTZ R94, R94, R21.reuse, -R91.reuse ;  /* 0x000000155e5e7223 */ /* 0x180fe2000001085b */
[----:B------:R1:W2:Y:S01]  /*98c0*/  MUFU.EX2 R157, R88 ;  /* 0x00000058009d7308 */ /* 0x0002a20000000800 */
[-CC-:B------:R-:W-:Y:S01]  /*98d0*/  FFMA.FTZ R96, R96, R21.reuse, -R91.reuse ;  /* 0x0000001560607223 */ /* 0x180fe2000001085b */
[-CC-:B------:R-:W-:Y:S01]  /*98e0*/  FFMA.FTZ R98, R98, R21.reuse, -R91.reuse ;  /* 0x0000001562627223 */ /* 0x180fe2000001085b */
[-CC-:B------:R-:W-:Y:S01]  /*98f0*/  FFMA.FTZ R100, R100, R21.reuse, -R91.reuse ;  /* 0x0000001564647223 */ /* 0x180fe2000001085b */
[-CC-:B------:R-:W-:Y:S01]  /*9900*/  FFMA.FTZ R102, R102, R21.reuse, -R91.reuse ;  /* 0x0000001566667223 */ /* 0x180fe2000001085b */
[-CC-:B------:R-:W-:Y:S01]  /*9910*/  FFMA.FTZ R104, R104, R21.reuse, -R91.reuse ;  /* 0x0000001568687223 */ /* 0x180fe2000001085b */
[-CC-:B------:R-:W-:Y:S01]  /*9920*/  FFMA.FTZ R106, R106, R21.reuse, -R91.reuse ;  /* 0x000000156a6a7223 */ /* 0x180fe2000001085b */
[----:B------:R-:W-:Y:S01]  /*9930*/  FFMA.FTZ R108, R108, R21, -R91 ;  /* 0x000000156c6c7223 */ /* 0x000fe2000001085b */
[----:B------:R-:W3:Y:S01]  /*9940*/  MUFU.EX2 R90, R90 ;  /* 0x0000005a005a7308 */ /* 0x000ee20000000800 */
[----:B-1----:R-:W-:-:S02]  /*9950*/  IMAD.U32 R88, RZ, RZ, UR36 ;  /* 0x00000024ff587e24 */ /* 0x002fc4000f8e00ff */
[-CC-:B------:R-:W-:Y:S01]  /*9960*/  FFMA.FTZ R200, R200, R21.reuse, -R91.reuse ;  /* 0x00000015c8c87223 */ /* 0x180fe2000001085b */
[-CC-:B------:R-:W-:Y:S01]  /*9970*/  FFMA.FTZ R114, R114, R21.reuse, -R91.reuse ;  /* 0x0000001572727223 */ /* 0x180fe2000001085b */
[-CC-:B------:R-:W-:Y:S01]  /*9980*/  FFMA.FTZ R202, R202, R21.reuse, -R91.reuse ;  /* 0x00000015caca7223 */ /* 0x180fe2000001085b */
[-CC-:B------:R-:W-:Y:S01]  /*9990*/  FFMA.FTZ R118, R118, R21.reuse, -R91.reuse ;  /* 0x0000001576767223 */ /* 0x180fe2000001085b */
[----:B------:R-:W-:Y:S01]  /*99a0*/  @!P1 LEA R88, R88, UR37, 0x3 ;  /* 0x0000002558589c11 */ /* 0x000fe2000f8e18ff */
[----:B------:R-:W-:Y:S01]  /*99b0*/  FFMA.FTZ R204, R204, R21, -R91 ;  /* 0x00000015cccc7223 */ /* 0x000fe2000001085b */
[----:B------:R-:W1:Y:S01]  /*99c0*/  MUFU.EX2 R92, R92 ;  /* 0x0000005c005c7308 */ /* 0x000e620000000800 */
[----:B--2---:R-:W-:Y:S01]  /*99d0*/  FFMA.FTZ R5, R2, R5, R157 ;  /* 0x0000000502057223 */ /* 0x004fe2000001009d */
[-CC-:B------:R-:W-:Y:S01]  /*99e0*/  FFMA.FTZ R122, R122, R21.reuse, -R91.reuse ;  /* 0x000000157a7a7223 */ /* 0x180fe2000001085b */
[----:B------:R-:W-:Y:S02]  /*99f0*/  @!P1 VIADD R88, R88, 0x2a840 ;  /* 0x0002a84058589836 */ /* 0x000fe40000000000 */
[-CC-:B------:R-:W-:Y:S01]  /*9a00*/  FFMA.FTZ R148, R148, R21.reuse, -R91.reuse ;  /* 0x0000001594947223 */ /* 0x180fe2000001085b */
[-CC-:B------:R-:W-:Y:S01]  /*9a10*/  FFMA.FTZ R126, R126, R21.reuse, -R91.reuse ;  /* 0x000000157e7e7223 */ /* 0x180fe2000001085b */
[-CC-:B------:R-:W-:Y:S01]  /*9a20*/  FFMA.FTZ R150, R150, R21.reuse, -R91.reuse ;  /* 0x0000001596967223 */ /* 0x180fe2000001085b */
[-C--:B------:R-:W-:Y:S01]  /*9a30*/  FFMA.FTZ R130, R130, R21.reuse, -R91 ;  /* 0x0000001582827223 */ /* 0x080fe2000001085b */
[----:B------:R-:W-:Y:S01]  /*9a40*/  @!P1 PRMT R88, RZ, 0x654, R88 ;  /* 0x00000654ff589816 */ /* 0x000fe20000000058 */
[----:B------:R-:W2:Y:S01]  /*9a50*/  MUFU.EX2 R94, R94 ;  /* 0x0000005e005e7308 */ /* 0x000ea20000000800 */
[----:B---3--:R-:W-:Y:S01]  /*9a60*/  FADD.FTZ R5, R90, R5 ;  /* 0x000000055a057221 */ /* 0x008fe20000010000 */
[-CC-:B------:R-:W-:Y:S01]  /*9a70*/  FFMA.FTZ R206, R206, R21.reuse, -R91.reuse ;  /* 0x00000015cece7223 */ /* 0x180fe2000001085b */
[-CC-:B------:R-:W-:Y:S01]  /*9a80*/  FFMA.FTZ R134, R134, R21.reuse, -R91.reuse ;  /* 0x0000001586867223 */ /* 0x180fe2000001085b */
[----:B------:R-:W-:Y:S01]  /*9a90*/  FFMA.FTZ R91, R208, R21, -R91 ;  /* 0x00000015d05b7223 */ /* 0x000fe2000001085b */
[----:B------:R-:W-:Y:S01]  /*9aa0*/  UMOV UR4, UR36 ;  /* 0x0000002400047c82 */ /* 0x000fe20008000000 */
[----:B------:R-:W-:-:S02]  /*9ab0*/  F2FP.F16.F32.PACK_AB R157, R90, R157 ;  /* 0x0000009d5a9d723e */ /* 0x000fc400000000ff */
        /* <DEDUP_REMOVED lines=8> */
[----:B-1----:R-:W-:-:S07]  /*9b40*/  F2FP.F16.F32.PACK_AB R152, R144, R95 ;  /* 0x0000005f9098723e */ /* 0x002fce00000000ff */
        /* <DEDUP_REMOVED lines=16> */
[----:B--2---:R-:W-:-:S07]  /*9c50*/  FADD.FTZ R5, R108, R5 ;  /* 0x000000056c057221 */ /* 0x004fce0000010000 */
[----:B------:R-:W2:Y:S01]  /*9c60*/  MUFU.EX2 R145, R202 ;  /* 0x000000ca00917308 */ /* 0x000ea20000000800 */
[C---:B---3--:R-:W-:Y:S01]  /*9c70*/  FADD.FTZ R5, R151.reuse, R5 ;  /* 0x0000000597057221 */ /* 0x048fe20000010000 */
[----:B------:R-:W-:-:S06]  /*9c80*/  F2FP.F16.F32.PACK_AB R151, R151, R108 ;  /* 0x0000006c9797723e */ /* 0x000fcc00000000ff */
[----:B------:R-:W3:Y:S01]  /*9c90*/  MUFU.EX2 R118, R118 ;  /* 0x0000007600767308 */ /* 0x000ee20000000800 */
[----:B-1----:R-:W-:Y:S01]  /*9ca0*/  FADD.FTZ R5, R114, R5 ;  /* 0x0000000572057221 */ /* 0x002fe20000010000 */
[----:B------:R-:W-:Y:S02]  /*9cb0*/  WARPGROUP.DEPBAR.LE gsb0, 0x0 ;  /* 0x00008000000079c5 */ /* 0x000fe40000010000 */
[----:B------:R-:W-:-:S04]  /*9cc0*/  WARPGROUP.ARRIVE ;  /* 0x00000000000079c5 */ /* 0x000fc80000000000 */
[----:B------:R-:W1:Y:S01]  /*9cd0*/  MUFU.EX2 R147, R204 ;  /* 0x000000cc00937308 */ /* 0x000e620000000800 */
[C---:B--2---:R-:W-:Y:S01]  /*9ce0*/  FADD.FTZ R5, R145.reuse, R5 ;  /* 0x0000000591057221 */ /* 0x044fe20000010000 */
[----:B------:R-:W-:Y:S01]  /*9cf0*/  F2FP.F16.F32.PACK_AB R145, R145, R114 ;  /* 0x000000729191723e */ /* 0x000fe200000000ff */
[----:B------:R-:W-:Y:S01]  /*9d00*/  HGMMA.64x128x16.F32 R24, R136, gdesc[UR4].tnspB, R24, gsb0 ;  /* 0x41e0000488187df0 */ /* 0x000fe20008000818 */
[----:B------:R-:W-:-:S04]  /*9d10*/  UMOV UR7, UR39 ;  /* 0x0000002700077c82 */ /* 0x000fc80008000000 */
[----:B------:R-:W2:Y:S01]  /*9d20*/  MUFU.EX2 R122, R122 ;  /* 0x0000007a007a7308 */ /* 0x000ea20000000800 */
[----:B---3--:R-:W-:-:S07]  /*9d30*/  FADD.FTZ R5, R118, R5 ;  /* 0x0000000576057221 */ /* 0x008fce0000010000 */
[----:B------:R-:W3:Y:S01]  /*9d40*/  MUFU.EX2 R116, R116 ;  /* 0x0000007400747308 */ /* 0x000ee20000000800 */
[C---:B-1----:R-:W-:Y:S01]  /*9d50*/  FADD.FTZ R5, R147.reuse, R5 ;  /* 0x0000000593057221 */ /* 0x042fe20000010000 */
[----:B------:R-:W-:-:S06]  /*9d60*/  F2FP.F16.F32.PACK_AB R147, R147, R118 ;  /* 0x000000769393723e */ /* 0x000fcc00000000ff */
[----:B------:R1:W4:Y:S01]  /*9d70*/  MUFU.EX2 R141, R148 ;  /* 0x00000094008d7308 */ /* 0x0003220000000800 */
[----:B--2---:R-:W-:-:S07]  /*9d80*/  FADD.FTZ R5, R122, R5 ;  /* 0x000000057a057221 */ /* 0x004fce0000010000 */
[----:B------:R-:W-:Y:S01]  /*9d90*/  MUFU.EX2 R109, R109 ;  /* 0x0000006d006d7308 */ /* 0x000fe20000000800 */
[----:B-1----:R-:W-:Y:S02]  /*9da0*/  F2FP.F16.F32.PACK_AB R148, R180, R99 ;  /* 0x00000063b494723e */ /* 0x002fe400000000ff */
[----:B---3--:R-:W-:-:S05]  /*9db0*/  F2FP.F16.F32.PACK_AB R140, R116, R107 ;  /* 0x0000006b748c723e */ /* 0x008fca00000000ff */
[----:B------:R-:W1:Y:S01]  /*9dc0*/  MUFU.EX2 R126, R126 ;  /* 0x0000007e007e7308 */ /* 0x000e620000000800 */
[C---:B----4-:R-:W-:Y:S01]  /*9dd0*/  FADD.FTZ R5, R141.reuse, R5 ;  /* 0x000000058d057221 */ /* 0x050fe20000010000 */
[----:B------:R-:W-:-:S06]  /*9de0*/  F2FP.F16.F32.PACK_AB R141, R141, R122 ;  /* 0x0000007a8d8d723e */ /* 0x000fcc00000000ff */
[----:B------:R-:W2:Y:S08]  /*9df0*/  MUFU.EX2 R120, R120 ;  /* 0x0000007800787308 */ /* 0x000eb00000000800 */
[----:B------:R3:W4:Y:S01]  /*9e00*/  MUFU.EX2 R143, R150 ;  /* 0x00000096008f7308 */ /* 0x0007220000000800 */
[----:B-1----:R-:W-:-:S07]  /*9e10*/  FADD.FTZ R5, R126, R5 ;  /* 0x000000057e057221 */ /* 0x002fce0000010000 */
[----:B------:R-:W-:Y:S01]  /*9e20*/  MUFU.EX2 R111, R111 ;  /* 0x0000006f006f7308 */ /* 0x000fe20000000800 */
[----:B---3--:R-:W-:Y:S02]  /*9e30*/  F2FP.F16.F32.PACK_AB R150, R182, R101 ;  /* 0x00000065b696723e */ /* 0x008fe400000000ff */
[----:B--2---:R-:W-:-:S05]  /*9e40*/  F2FP.F16.F32.PACK_AB R142, R120, R109 ;  /* 0x0000006d788e723e */ /* 0x004fca00000000ff */
[----:B------:R-:W1:Y:S01]  /*9e50*/  MUFU.EX2 R130, R130 ;  /* 0x0000008200827308 */ /* 0x000e620000000800 */
[C---:B----4-:R-:W-:Y:S01]  /*9e60*/  FADD.FTZ R5, R143.reuse, R5 ;  /* 0x000000058f057221 */ /* 0x050fe20000010000 */
[----:B------:R-:W-:-:S06]  /*9e70*/  F2FP.F16.F32.PACK_AB R143, R143, R126 ;  /* 0x0000007e8f8f723e */ /* 0x000fcc00000000ff */
[----:B------:R-:W2:Y:S08]  /*9e80*/  MUFU.EX2 R124, R124 ;  /* 0x0000007c007c7308 */ /* 0x000eb00000000800 */
[----:B------:R-:W-:Y:S01]  /*9e90*/  MUFU.EX2 R113, R113 ;  /* 0x0000007100717308 */ /* 0x000fe20000000800 */
[----:B-1----:R-:W-:-:S07]  /*9ea0*/  FADD.FTZ R5, R130, R5 ;  /* 0x0000000582057221 */ /* 0x002fce0000010000 */
[----:B------:R-:W-:Y:S08]  /*9eb0*/  MUFU.EX2 R134, R134 ;  /* 0x0000008600867308 */ /* 0x000ff00000000800 */
[----:B------:R-:W1:Y:S08]  /*9ec0*/  MUFU.EX2 R128, R128 ;  /* 0x0000008000807308 */ /* 0x000e700000000800 */
[----:B------:R-:W3:Y:S01]  /*9ed0*/  MUFU.EX2 R91, R91 ;  /* 0x0000005b005b7308 */ /* 0x000ee20000000800 */
[----:B------:R-:W-:-:S02]  /*9ee0*/  WARPGROUP.DEPBAR.LE gsb0, 0x0 ;  /* 0x00008000000079c5 */ /* 0x000fc40000010000 */
[----:B------:R4:W-:Y:S05]  /*9ef0*/  @!P1 SYNCS.ARRIVE.TRANS64.RED.A1T0 RZ, [R88+URZ], RZ ;  /* 0x000000ff58ff99a7 */ /* 0x0009ea000810043f */
[----:B------:R-:W5:Y:S01]  /*9f00*/  MUFU.EX2 R137, R206 ;  /* 0x000000ce00897308 */ /* 0x000f620000000800 */
[----:B--2---:R-:W-:Y:S02]  /*9f10*/  F2FP.F16.F32.PACK_AB R136, R124, R111 ;  /* 0x0000006f7c88723e */ /* 0x004fe400000000ff */
[----:B-1----:R-:W-:Y:S02]  /*9f20*/  F2FP.F16.F32.PACK_AB R138, R128, R113 ;  /* 0x00000071808a723e */ /* 0x002fe400000000ff */
[----:B---3--:R-:W-:Y:S01]  /*9f30*/  F2FP.F16.F32.PACK_AB R139, R91, R134 ;  /* 0x000000865b8b723e */ /* 0x008fe200000000ff */
[----:B----4-:R-:W-:-:S02]  /*9f40*/  @!P1 VIADD R88, R115, 0x2a860 ;  /* 0x0002a86073589836 */ /* 0x010fc40000000000 */
[----:B------:R-:W-:-:S04]  /*9f50*/  FFMA.FTZ R115, R0, R12, R89 ;  /* 0x0000000c00737223 */ /* 0x000fc80000010059 */
[----:B------:R-:W-:Y:S01]  /*9f60*/  FADD.FTZ R12, R176, R115 ;  /* 0x00000073b00c7221 */ /* 0x000fe20000010000 */
[----:B------:R-:W-:-:S03]  /*9f70*/  @!P1 PRMT R88, RZ, 0x654, R88 ;  /* 0x00000654ff589816 */ /* 0x000fc60000000058 */
[----:B------:R-:W-:Y:S01]  /*9f80*/  FADD.FTZ R115, R93, R12 ;  /* 0x0000000c5d737221 */ /* 0x000fe20000010000 */
[----:B------:R1:W-:Y:S01]  /*9f90*/  @!P1 SYNCS.ARRIVE.TRANS64.RED.A1T0 RZ, [R88+URZ], RZ ;  /* 0x000000ff58ff99a7 */ /* 0x0003e2000810043f */
[----:B------:R-:W-:Y:S01]  /*9fa0*/  ISETP.GT.AND P1, PT, R20, R173, PT ;  /* 0x000000ad1400720c */ /* 0x000fe20003f24270 */
[C---:B-----5:R-:W-:Y:S01]  /*9fb0*/  FADD.FTZ R5, R137.reuse, R5 ;  /* 0x0000000589057221 */ /* 0x060fe20000010000 */
[----:B------:R-:W-:Y:S01]  /*9fc0*/  FADD.FTZ R12, R178, R115 ;  /* 0x00000073b20c7221 */ /* 0x000fe20000010000 */
[----:B------:R-:W-:Y:S01]  /*9fd0*/  F2FP.F16.F32.PACK_AB R137, R137, R130 ;  /* 0x000000828989723e */ /* 0x000fe200000000ff */
[----:B------:R-:W-:Y:S02]  /*9fe0*/  VIADD R20, R20, 0xffffffff ;  /* 0xffffffff14147836 */ /* 0x000fe40000000000 */
[----:B------:R-:W-:Y:S01]  /*9ff0*/  FADD.FTZ R5, R134, R5 ;  /* 0x0000000586057221 */ /* 0x000fe20000010000 */
[----:B------:R-:W-:-:S03]  /*a000*/  FADD.FTZ R115, R95, R12 ;  /* 0x0000000c5f737221 */ /* 0x000fc60000010000 */
[----:B------:R-:W-:Y:S01]  /*a010*/  FADD.FTZ R5, R91, R5 ;  /* 0x000000055b057221 */ /* 0x000fe20000010000 */
[----:B------:R-:W-:Y:S01]  /*a020*/  FADD.FTZ R12, R144, R115 ;  /* 0x00000073900c7221 */ /* 0x000fe20000010000 */
[----:B------:R-:W-:-:S03]  /*a030*/  F2FP.F16.F32.PACK_AB R144, R110, R103 ;  /* 0x000000676e90723e */ /* 0x000fc600000000ff */
[----:B------:R-:W-:-:S04]  /*a040*/  FADD.FTZ R115, R97, R12 ;  /* 0x0000000c61737221 */ /* 0x000fc80000010000 */
[----:B------:R-:W-:Y:S01]  /*a050*/  FADD.FTZ R12, R146, R115 ;  /* 0x00000073920c7221 */ /* 0x000fe20000010000 */
[----:B------:R-:W-:-:S03]  /*a060*/  F2FP.F16.F32.PACK_AB R146, R112, R105 ;  /* 0x000000697092723e */ /* 0x000fc600000000ff */
[----:B------:R-:W-:-:S04]  /*a070*/  FADD.FTZ R115, R99, R12 ;  /* 0x0000000c63737221 */ /* 0x000fc80000010000 */
        /* <DEDUP_REMOVED lines=14> */
[----:B------:R-:W-:Y:S01]  /*a160*/  FADD.FTZ R12, R128, R89 ;  /* 0x00000059800c7221 */ /* 0x000fe20000010000 */
[----:B-1----:R-:W-:Y:S06]  /*a170*/  @P1 BRA `(.L_x_924) ;  /* 0xffffffdc00841947 */ /* 0x002fec000383ffff */
.L_x_915:
[----:B------:R-:W-:-:S13]  /*a180*/  ISETP.GE.AND P1, PT, R20, R19, PT ;  /* 0x000000131400720c */ /* 0x000fda0003f26270 */
[----:B------:R-:W-:Y:S05]  /*a190*/  @!P1 BRA `(.L_x_925) ;  /* 0x0000003000dc9947 */ /* 0x000fea0003800000 */
[----:B------:R-:W-:Y:S01]  /*a1a0*/  IMAD.MOV.U32 R173, RZ, RZ, R15 ;  /* 0x000000ffffad7224 */ /* 0x000fe200078e000f */
[----:B------:R-:W-:Y:S01]  /*a1b0*/  UMOV UR7, UR39 ;  /* 0x0000002700077c82 */ /* 0x000fe20008000000 */
[----:B------:R-:W-:Y:S01]  /*a1c0*/  IMAD.MOV.U32 R175, RZ, RZ, R14 ;  /* 0x000000ffffaf7224 */ /* 0x000fe200078e000e */
[----:B------:R-:W-:Y:S01]  /*a1d0*/  UMOV UR4, UR36 ;  /* 0x0000002400047c82 */ /* 0x000fe20008000000 */
[----:B------:R-:W-:Y:S01]  /*a1e0*/  IMAD.IADD R174, R3, 0x1, R13 ;  /* 0x0000000103ae7824 */ /* 0x000fe200078e020d */
[----:B------:R-:W-:Y:S01]  /*a1f0*/  ULDC UR40, c[0x0][0x9e4] ;  /* 0x0002790000287ab9 */ /* 0x000fe20000000800 */
[----:B------:R-:W-:Y:S01]  /*a200*/  ULDC UR47, c[0x0][0x2e0] ;  /* 0x0000b800002f7ab9 */ /* 0x000fe20000000800 */
[----:B------:R-:W-:Y:S01]  /*a210*/  ULDC UR5, c[0x0][0x9d8] ;  /* 0x0002760000057ab9 */ /* 0x000fe20000000800 */
[----:B------:R-:W-:-:S05]  /*a220*/  ULDC UR45, c[0x0][0x9e0] ;  /* 0x00027800002d7ab9 */ /* 0x000fca0000000800 */
.L_x_942:
[----:B------:R-:W-:-:S04]  /*a230*/  UIADD3 UR36, UR4, 0x1, URZ ;  /* 0x0000000104247890 */ /* 0x000fc8000fffe03f */
[----:B------:R-:W-:-:S04]  /*a240*/  UISETP.NE.AND UP0, UPT, UR36, 0x2, UPT ;  /* 0x000000022400788c */ /* 0x000fc8000bf05270 */
[----:B------:R-:W-:Y:S02]  /*a250*/  USEL UR39, URZ, 0x1, UP0 ;  /* 0x000000013f277887 */ /* 0x000fe40008000000 */
[----:B------:R-:W-:Y:S02]  /*a260*/  USEL UR36, UR36, URZ, UP0 ;  /* 0x0000003f24247287 */ /* 0x000fe40008000000 */
[----:B------:R-:W-:Y:S01]  /*a270*/  ULOP3.LUT UR39, UR7, UR39, URZ, 0x3c, !UPT ;  /* 0x0000002707277292 */ /* 0x000fe2000f8e3c3f */
[----:B------:R-:W-:Y:S11]  /*a280*/  @!P0 BRA `(.L_x_926) ;  /* 0x0000000000048947 */ /* 0x000ff60003800000 */
[----:B------:R-:W-:Y:S01]  /*a290*/  BPT.TRAP 0x1 ;  /* 0x000000040000795c */ /* 0x000fe20000300000 */
.L_x_926:
[----:B------:R-:W-:Y:S01]  /*a2a0*/  ULEA UR6, UR36, UR37, 0x3 ;  /* 0x0000002524067291 */ /* 0x000fe2000f8e183f */
[----:B------:R-:W-:-:S05]  /*a2b0*/  IMAD.U32 R14, RZ, RZ, UR39 ;  /* 0x00000027ff0e7e24 */ /* 0x000fca000f8e00ff */
[----:B------:R-:W-:-:S04]  /*a2c0*/  SHF.L.U32 R14, R14, 0x1f, RZ ;  /* 0x0000001f0e0e7819 */ /* 0x000fc800000006ff */
[----:B------:R1:W2:Y:S01]  /*a2d0*/  SYNCS.PHASECHK.TRANS64.TRYWAIT P1, [UR6+0x2a830], R14 ;  /* 0x02a8300eff0075a7 */ /* 0x0002a20008020146 */
[----:B------:R-:W-:Y:S05]  /*a2e0*/  @!P0 BRA `(.L_x_927) ;  /* 0x0000000000048947 */ /* 0x000fea0003800000 */
[----:B------:R-:W-:Y:S01]  /*a2f0*/  BPT.TRAP 0x1 ;  /* 0x000000040000795c */ /* 0x000fe20000300000 */
.L_x_927:
[----:B--2---:R-:W-:Y:S05]  /*a300*/  @P1 BRA `(.L_x_928) ;  /* 0x0000000000081947 */ /* 0x004fea0003800000 */
[----:B------:R-:W2:Y:S02]  /*a310*/  SYNCS.PHASECHK.TRANS64.TRYWAIT P1, [UR6+0x2a830], R14 ;  /* 0x02a8300eff0075a7 */ /* 0x000ea40008020146 */
[----:B--2---:R-:W-:Y:S05]  /*a320*/  @!P1 BRA `(.L_x_929) ;  /* 0x0000008400ec9947 */ /* 0x004fea0003800000 */
.L_x_928:
        /* <DEDUP_REMOVED lines=135> */
.L_x_930:
[----:B------:R-:W-:Y:S01]  /*aba0*/  ULEA UR10, UR4, UR37, 0x3 ;  /* 0x00000025040a7291 */ /* 0x000fe2000f8e183f */
[----:B------:R-:W-:-:S05]  /*abb0*/  IMAD.U32 R0, RZ, RZ, UR7 ;  /* 0x00000007ff007e24 */ /* 0x000fca000f8e00ff */
[----:B------:R-:W-:-:S04]  /*abc0*/  SHF.L.U32 R0, R0, 0x1f, RZ ;  /* 0x0000001f00007819 */ /* 0x000fc800000006ff */
[----:B------:R3:W4:Y:S01]  /*abd0*/  SYNCS.PHASECHK.TRANS64.TRYWAIT P1, [UR10+0x2a850], R0 ;  /* 0x02a85000ff0075a7 */ /* 0x000722000802014a */
[----:B------:R-:W-:Y:S05]  /*abe0*/  @!P0 BRA `(.L_x_931) ;  /* 0x0000000000048947 */ /* 0x000fea0003800000 */
[----:B------:R-:W-:Y:S01]  /*abf0*/  BPT.TRAP 0x1 ;  /* 0x000000040000795c */ /* 0x000fe20000300000 */
.L_x_931:
[----:B----4-:R-:W-:Y:S05]  /*ac00*/  @P1 BRA `(.L_x_932) ;  /* 0x0000000000081947 */ /* 0x010fea0003800000 */
[----:B------:R-:W4:Y:S02]  /*ac10*/  SYNCS.PHASECHK.TRANS64.TRYWAIT P1, [UR10+0x2a850], R0 ;  /* 0x02a85000ff0075a7 */ /* 0x000f24000802014a */
[----:B----4-:R-:W-:Y:S05]  /*ac20*/  @!P1 BRA `(.L_x_933) ;  /* 0x0000007c00c49947 */ /* 0x010fea0003800000 */
.L_x_932:
[----:B------:R-:W-:Y:S01]  /*ac30*/  UIADD3 UR6, UR37, 0x400, URZ ;  /* 0x0000040025067890 */ /* 0x000fe2000fffe03f */
[----:B------:R-:W-:Y:S01]  /*ac40*/  WARPGROUP.ARRIVE ;  /* 0x00000000000079c5 */ /* 0x000fe20000000000 */
[----:B------:R-:W-:-:S05]  /*ac50*/  UMOV UR7, 0x40000040 ;  /* 0x4000004000077882 */ /* 0x000fca0000000000 */
[----:B------:R-:W4:Y:S01]  /*ac60*/  S2R R177, SR_TID.X ;  /* 0x0000000000b17919 */ /* 0x000f220000002100 */
[----:B------:R-:W-:Y:S01]  /*ac70*/  USHF.R.U32.HI UR6, URZ, 0x4, UR6 ;  /* 0x000000043f067899 */ /* 0x000fe20008011606 */
[----:B--2---:R-:W-:Y:S01]  /*ac80*/  FMUL.FTZ R15, R94, UR5 ;  /* 0x000000055e0f7c20 */ /* 0x004fe20008410000 */
[----:B------:R-:W-:Y:S01]  /*ac90*/  FMUL.FTZ R21, R95, UR5 ;  /* 0x000000055f157c20 */ /* 0x000fe20008410000 */
[----:B-1----:R-:W-:Y:S01]  /*aca0*/  FMUL.FTZ R14, R88, UR5 ;  /* 0x00000005580e7c20 */ /* 0x002fe20008410000 */
[----:B------:R-:W-:Y:S01]  /*acb0*/  ULOP3.LUT UR6, UR6, 0x3fff, URZ, 0xc0, !UPT ;  /* 0x00003fff06067892 */ /* 0x000fe2000f8ec03f */
[----:B---3--:R-:W-:Y:S01]  /*acc0*/  FMUL.FTZ R0, R90, UR5 ;  /* 0x000000055a007c20 */ /* 0x008fe20008410000 */
[----:B------:R-:W-:Y:S01]  /*acd0*/  FMUL.FTZ R2, R91, UR5 ;  /* 0x000000055b027c20 */ /* 0x000fe20008410000 */
[----:B------:R-:W-:Y:S01]  /*ace0*/  FMUL.FTZ R94, R110, UR5 ;  /* 0x000000056e5e7c20 */ /* 0x000fe20008410000 */
        /* <DEDUP_REMOVED lines=23> */
[----:B----4-:R-:W-:Y:S01]  /*ae60*/  LOP3.LUT P1, RZ, R177, 0x7f, RZ, 0xc0, !PT ;  /* 0x0000007fb1ff7812 */ /* 0x010fe2000782c0ff */
        /* <DEDUP_REMOVED lines=8> */
[----:B------:R1:W2:Y:S08]  /*aef0*/  MUFU.TANH R116, R121 ;  /* 0x0000007900747308 */ /* 0x0002b00000002400 */
        /* <DEDUP_REMOVED lines=19> */
[----:B------:R-:W-:Y:S02]  /*b030*/  FMUL.FTZ R104, R131, UR5 ;  /* 0x0000000583687c20 */ /* 0x000fe40008410000 */
[----:B------:R-:W1:Y:S01]  /*b040*/  MUFU.TANH R111, R111 ;  /* 0x0000006f006f7308 */ /* 0x000e620000002400 */
[----:B------:R-:W-:Y:S01]  /*b050*/  HGMMA.64x128x16.F32 R24, R152, gdesc[UR4].tnspB, R24, gsb0 ;  /* 0x41e0000498187df0 */ /* 0x000fe20008000818 */
[----:B------:R-:W-:Y:S01]  /*b060*/  UIADD3 UR6, UR4, 0x100, URZ ;  /* 0x0000010004067890 */ /* 0x000fe2000fffe03f */
[----:B------:R-:W-:-:S05]  /*b070*/  UMOV UR7, 0x40000040 ;  /* 0x4000004000077882 */ /* 0x000fca0000000000 */
[----:B------:R-:W1:Y:S08]  /*b080*/  MUFU.TANH R158, R158 ;  /* 0x0000009e009e7308 */ /* 0x000e700000002400 */
[----:B------:R-:W1:Y:S08]  /*b090*/  MUFU.TANH R98, R98 ;  /* 0x0000006200627308 */ /* 0x000e700000002400 */
[----:B------:R-:W1:Y:S08]  /*b0a0*/  MUFU.TANH R112, R112 ;  /* 0x0000007000707308 */ /* 0x000e700000002400 */
[----:B------:R-:W1:Y:S08]  /*b0b0*/  MUFU.TANH R113, R113 ;  /* 0x0000007100717308 */ /* 0x000e700000002400 */
[----:B------:R-:W1:Y:S08]  /*b0c0*/  MUFU.TANH R102, R102 ;  /* 0x0000006600667308 */ /* 0x000e700000002400 */
[----:B------:R-:W1:Y:S08]  /*b0d0*/  MUFU.TANH R103, R103 ;  /* 0x0000006700677308 */ /* 0x000e700000002400 */
[----:B------:R1:W1:Y:S08]  /*b0e0*/  MUFU.TANH R118, R120 ;  /* 0x0000007800767308 */ /* 0x0002700000002400 */
[----:B------:R1:W1:Y:S08]  /*b0f0*/  MUFU.TANH R114, R124 ;  /* 0x0000007c00727308 */ /* 0x0002700000002400 */
[----:B------:R-:W1:Y:S08]  /*b100*/  MUFU.TANH R125, R125 ;  /* 0x0000007d007d7308 */ /* 0x000e700000002400 */
[----:B------:R-:W1:Y:S08]  /*b110*/  MUFU.TANH R156, R156 ;  /* 0x0000009c009c7308 */ /* 0x000e700000002400 */
[----:B------:R1:W1:Y:S08]  /*b120*/  MUFU.TANH R121, R128 ;  /* 0x0000008000797308 */ /* 0x0002700000002400 */
        /* <DEDUP_REMOVED lines=8> */
[----:B------:R-:W-:Y:S02]  /*b1b0*/  IMAD R123, R20, -0x60, RZ ;  /* 0xffffffa0147b7824 */ /* 0x000fe400078e02ff */
[----:B------:R-:W-:Y:S02]  /*b1c0*/  FMUL.FTZ R154, R126, UR5 ;  /* 0x000000057e9a7c20 */ /* 0x000fe40008410000 */
[----:B------:R-:W-:Y:S01]  /*b1d0*/  HGMMA.64x128x16.F32 R24, R148, gdesc[UR4].tnspB, R24, gsb0 ;  /* 0x41e0000494187df0 */ /* 0x000fe20008000818 */
[----:B------:R-:W-:Y:S01]  /*b1e0*/  UIADD3 UR6, UR4, 0x180, URZ ;  /* 0x0000018004067890 */ /* 0x000fe2000fffe03f */
[----:B------:R-:W1:Y:S01]  /*b1f0*/  MUFU.TANH R152, R152 ;  /* 0x0000009800987308 */ /* 0x000e620000002400 */
[----:B------:R-:W-:-:S07]  /*b200*/  UMOV UR7, 0x40000040 ;  /* 0x4000004000077882 */ /* 0x000fce0000000000 */
[----:B------:R-:W1:Y:S01]  /*b210*/  MUFU.TANH R154, R154 ;  /* 0x0000009a009a7308 */ /* 0x000e620000002400 */
[----:B------:R-:W-:Y:S02]  /*b220*/  WARPGROUP.DEPBAR.LE gsb0, 0x0 ;  /* 0x00008000000079c5 */ /* 0x000fe40000010000 */
[----:B------:R-:W-:Y:S01]  /*b230*/  WARPGROUP.ARRIVE ;  /* 0x00000000000079c5 */ /* 0x000fe20000000000 */
[----:B------:R-:W-:Y:S01]  /*b240*/  FMUL.FTZ R150, R105, UR5 ;  /* 0x0000000569967c20 */ /* 0x000fe20008410000 */
[----:B------:R-:W-:Y:S02]  /*b250*/  IMAD.U32 R105, RZ, RZ, UR36 ;  /* 0x00000024ff697e24 */ /* 0x000fe4000f8e00ff */
[----:B------:R-:W-:Y:S02]  /*b260*/  FMUL.FTZ R148, R122, UR5 ;  /* 0x000000057a947c20 */ /* 0x000fe40008410000 */
[----:B------:R-:W-:Y:S01]  /*b270*/  HGMMA.64x128x16.F32 R24, R144, gdesc[UR4].tnspB, R24, gsb0 ;  /* 0x41e0000490187df0 */ /* 0x000fe20008000818 */
[----:B------:R-:W-:Y:S01]  /*b280*/  UIADD3 UR6, UR4, 0x200, URZ ;  /* 0x0000020004067890 */ /* 0x000fe2000fffe03f */
[----:B------:R-:W-:Y:S01]  /*b290*/  @!P1 LEA R105, R105, UR37, 0x3 ;  /* 0x0000002569699c11 */ /* 0x000fe2000f8e18ff */
[----:B------:R-:W-:Y:S01]  /*b2a0*/  UMOV UR7, 0x40000040 ;  /* 0x4000004000077882 */ /* 0x000fe20000000000 */
[----:B------:R-:W1:Y:S03]  /*b2b0*/  MUFU.TANH R150, R150 ;  /* 0x0000009600967308 */ /* 0x000e660000002400 */
[----:B------:R-:W-:-:S05]  /*b2c0*/  @!P1 VIADD R105, R105, 0x2a840 ;  /* 0x0002a84069699836 */ /* 0x000fca0000000000 */
[----:B------:R-:W1:Y:S01]  /*b2d0*/  MUFU.TANH R148, R148 ;  /* 0x0000009400947308 */ /* 0x000e620000002400 */
[----:B------:R-:W-:Y:S02]  /*b2e0*/  WARPGROUP.DEPBAR.LE gsb0, 0x0 ;  /* 0x00008000000079c5 */ /* 0x000fe40000010000 */
[----:B------:R-:W-:Y:S01]  /*b2f0*/  WARPGROUP.ARRIVE ;  /* 0x00000000000079c5 */ /* 0x000fe20000000000 */
[----:B------:R-:W-:Y:S01]  /*b300*/  FMUL.FTZ R145, R92, UR5 ;  /* 0x000000055c917c20 */ /* 0x000fe20008410000 */
[----:B------:R-:W-:Y:S01]  /*b310*/  FMUL.FTZ R92, R106, UR5 ;  /* 0x000000056a5c7c20 */ /* 0x000fe20008410000 */
[----:B------:R-:W-:Y:S01]  /*b320*/  @!P1 PRMT R106, RZ, 0x654, R105 ;  /* 0x00000654ff6a9816 */ /* 0x000fe20000000069 */
        /* <DEDUP_REMOVED lines=9> */
[----:B------:R-:W-:Y:S01]  /*b3c0*/  IMAD R108, R17, UR47, R123 ;  /* 0x0000002f116c7c24 */ /* 0x000fe2000f8e027b */
        /* <DEDUP_REMOVED lines=8> */
[----:B------:R1:W1:Y:S01]  /*b450*/  MUFU.TANH R105, R134 ;  /* 0x0000008600697308 */ /* 0x0002620000002400 */
[----:B------:R-:W-:-:S02]  /*b460*/  WARPGROUP.DEPBAR.LE gsb0, 0x0 ;  /* 0x00008000000079c5 */ /* 0x000fc40000010000 */
[----:B------:R-:W-:Y:S01]  /*b470*/  WARPGROUP.ARRIVE ;  /* 0x00000000000079c5 */ /* 0x000fe20000000000 */
[----:B------:R-:W-:Y:S02]  /*b480*/  FMUL.FTZ R140, R109, UR5 ;  /* 0x000000056d8c7c20 */ /* 0x000fe40008410000 */
[----:B------:R-:W5:Y:S03]  /*b490*/  LDC R109, c[0x0][0x288] ;  /* 0x0000a200ff6d7b82 */ /* 0x000f660000000800 */
[----:B------:R-:W-:Y:S01]  /*b4a0*/  HGMMA.64x128x16.F32 R24, R136, gdesc[UR4].tnspB, R24, gsb0 ;  /* 0x41e0000488187df0 */ /* 0x000fe20008000818 */
[----:B------:R-:W1:Y:S01]  /*b4b0*/  MUFU.TANH R140, R140 ;  /* 0x0000008c008c7308 */ /* 0x000e620000002400 */
[----:B-----5:R-:W-:-:S05]  /*b4c0*/  IADD3 R109, R108, 0x1, -R109 ;  /* 0x000000016c6d7810 */ /* 0x020fca0007ffe86d */
[----:B------:R-:W-:-:S04]  /*b4d0*/  IMAD R109, R16, -0x2, R109 ;  /* 0xfffffffe106d7824 */ /* 0x000fc800078e026d */
[C---:B------:R-:W-:Y:S02]  /*b4e0*/  VIADD R127, R109.reuse, UR45 ;  /* 0x0000002d6d7f7c36 */ /* 0x040fe40008000000 */
[----:B------:R-:W-:Y:S02]  /*b4f0*/  VIADD R131, R109, UR41 ;  /* 0x000000296d837c36 */ /* 0x000fe40008000000 */
[C---:B------:R-:W-:Y:S02]  /*b500*/  IMAD.IADD R115, R3.reuse, 0x1, R127 ;  /* 0x0000000103737824 */ /* 0x040fe400078e027f */
[----:B------:R-:W-:Y:S01]  /*b510*/  IMAD.IADD R117, R3, 0x1, R131 ;  /* 0x0000000103757824 */ /* 0x000fe200078e0283 */
[----:B------:R-:W-:Y:S02]  /*b520*/  WARPGROUP.DEPBAR.LE gsb0, 0x0 ;  /* 0x00008000000079c5 */ /* 0x000fe40000010000 */
[----:B------:R5:W-:Y:S01]  /*b530*/  @!P1 SYNCS.ARRIVE.TRANS64.RED.A1T0 RZ, [R106+URZ], RZ ;  /* 0x000000ff6aff99a7 */ /* 0x000be2000810043f */
[----:B------:R-:W-:Y:S01]  /*b540*/  ISETP.GE.AND P1, PT, R172, 0x1, PT ;  /* 0x00000001ac00780c */ /* 0x000fe20003f26270 */
[----:B-----5:R-:W-:Y:S01]  /*b550*/  FMUL.FTZ R106, R135, UR5 ;  /* 0x00000005876a7c20 */ /* 0x020fe20008410000 */
[----:B------:R-:W-:-:S05]  /*b560*/  IMAD R135, R16, -0x2, R123 ;  /* 0xfffffffe10877824 */ /* 0x000fca00078e027b */
[----:B------:R-:W1:Y:S06]  /*b570*/  MUFU.TANH R106, R106 ;  /* 0x0000006a006a7308 */ /* 0x000e6c0000002400 */
[----:B--234-:R-:W-:Y:S05]  /*b580*/  @!P1 BRA `(.L_x_934) ;  /* 0x0000000000589947 */ /* 0x01cfea0003800000 */
[----:B------:R-:W-:Y:S01]  /*b590*/  ISETP.GT.AND P1, PT, R174, -0x1, PT ;  /* 0xffffffffae00780c */ /* 0x000fe20003f24270 */
[----:B------:R-:W-:-:S12]  /*b5a0*/  BSSY B0, `(.L_x_935) ;  /* 0x0000011000007945 */ /* 0x000fd80003800000 */
[----:B------:R-:W-:Y:S05]  /*b5b0*/  @P1 BRA `(.L_x_936) ;  /* 0x0000000000201947 */ /* 0x000fea0003800000 */
[----:B-1----:R-:W-:Y:S01]  /*b5c0*/  IMAD.U32 R120, RZ, RZ, UR40 ;  /* 0x00000028ff787e24 */ /* 0x002fe2000f8e00ff */
[----:B------:R-:W-:-:S04]  /*b5d0*/  LOP3.LUT R119, RZ, R174, RZ, 0x33, !PT ;  /* 0x000000aeff777212 */ /* 0x000fc800078e33ff */
[----:B------:R-:W-:-:S13]  /*b5e0*/  ISETP.NE.AND P1, PT, R120, 0x1, PT ;  /* 0x000000017800780c */ /* 0x000fda0003f25270 */
[----:B------:R-:W1:Y:S02]  /*b5f0*/  @P1 LDC.64 R108, c[0x0][0x9e8] ;  /* 0x00027a00ff6c1b82 */ /* 0x000e640000000a00 */
[----:B-1----:R-:W-:-:S05]  /*b600*/  @P1 IMAD.HI.U32 R108, R119, R108, RZ ;  /* 0x0000006c776c1227 */ /* 0x002fca00078e00ff */
[----:B------:R-:W-:-:S04]  /*b610*/  @P1 SHF.R.U32.HI R119, RZ, R109, R108 ;  /* 0x0000006dff771219 */ /* 0x000fc8000001166c */
[----:B------:R-:W-:Y:S01]  /*b620*/  LOP3.LUT R108, RZ, R119, RZ, 0x33, !PT ;  /* 0x00000077ff6c7212 */ /* 0x000fe200078e33ff */
[----:B------:R-:W-:Y:S06]  /*b630*/  BRA `(.L_x_937) ;  /* 0x00000000001c7947 */ /* 0x000fec0003800000 */
.L_x_936:
[----:B-1----:R-:W-:-:S05]  /*b640*/  IMAD.U32 R120, RZ, RZ, UR40 ;  /* 0x00000028ff787e24 */ /* 0x002fca000f8e00ff */
[----:B------:R-:W-:-:S13]  /*b650*/  ISETP.NE.AND P1, PT, R120, 0x1, PT ;  /* 0x000000017800780c */ /* 0x000fda0003f25270 */
[----:B------:R-:W1:Y:S01]  /*b660*/  @P1 LDC.64 R108, c[0x0][0x9e8] ;  /* 0x00027a00ff6c1b82 */ /* 0x000e620000000a00 */
[----:B------:R-:W-:-:S04]  /*b670*/  @P1 IMAD.IADD R119, R3, 0x1, R13 ;  /* 0x0000000103771824 */ /* 0x000fc800078e020d */
[----:B-1----:R-:W-:-:S04]  /*b680*/  @P1 IMAD.HI.U32 R122, R119, R108, RZ ;  /* 0x0000006c777a1227 */ /* 0x002fc800078e00ff */
[----:B------:R-:W-:Y:S01]  /*b690*/  IMAD.MOV.U32 R108, RZ, RZ, R174 ;  /* 0x000000ffff6c7224 */ /* 0x000fe200078e00ae */
[----:B------:R-:W-:-:S07]  /*b6a0*/  @P1 SHF.R.U32.HI R108, RZ, R109, R122 ;  /* 0x0000006dff6c1219 */ /* 0x000fce000001167a */
.L_x_937:
[----:B------:R-:W-:Y:S05]  /*b6b0*/  BSYNC B0 ;  /* 0x0000000000007941 */ /* 0x000fea0003800000 */
.L_x_935:
[----:B------:R-:W-:-:S05]  /*b6c0*/  IMAD R108, R108, R120, R135 ;  /* 0x000000786c6c7224 */ /* 0x000fca00078e0287 */
[----:B------:R-:W-:Y:S02]  /*b6d0*/  VIADDMNMX R115, R108, R120, R115, PT ;  /* 0x000000786c737246 */ /* 0x000fe40003800173 */
[----:B------:R-:W-:-:S07]  /*b6e0*/  VIMNMX R117, R117, R108, !PT ;  /* 0x0000006c75757248 */ /* 0x000fce0007fe0100 */
.L_x_934:
        /* <DEDUP_REMOVED lines=117> */
[----:B------:R-:W-:-:S13]  /*be40*/  ISETP.GE.AND P6, PT, R172, 0x1, PT ;  /* 0x00000001ac00780c */ /* 0x000fda0003fc6270 */
        /* <DEDUP_REMOVED lines=13> */
.L_x_940:
[----:B------:R-:W-:-:S05]  /*bf20*/  IMAD.U32 R109, RZ, RZ, UR40 ;  /* 0x00000028ff6d7e24 */ /* 0x000fca000f8e00ff */
[----:B------:R-:W-:-:S13]  /*bf30*/  ISETP.NE.AND P6, PT, R109, 0x1, PT ;  /* 0x000000016d00780c */ /* 0x000fda0003fc5270 */
[----:B------:R-:W1:Y:S02]  /*bf40*/  @P6 LDC.64 R132, c[0x0][0x9e8] ;  /* 0x00027a00ff846b82 */ /* 0x000e640000000a00 */
[----:B-1----:R-:W-:-:S05]  /*bf50*/  @P6 IMAD.HI.U32 R132, R14, R132, RZ ;  /* 0x000000840e846227 */ /* 0x002fca00078e00ff */
[----:B------:R-:W-:-:S07]  /*bf60*/  @P6 SHF.R.U32.HI R14, RZ, R133, R132 ;  /* 0x00000085ff0e6219 */ /* 0x000fce0000011684 */
.L_x_941:
[----:B------:R-:W-:Y:S05]  /*bf70*/  BSYNC B0 ;  /* 0x0000000000007941 */ /* 0x000fea0003800000 */
.L_x_939:
[----:B------:R-:W-:-:S05]  /*bf80*/  IMAD R14, R14, R109, R135 ;  /* 0x0000006d0e0e7224 */ /* 0x000fca00078e0287 */
[----:B------:R-:W-:Y:S02]  /*bf90*/  VIADDMNMX R97, R14, R109, R97, PT ;  /* 0x0000006d0e617246 */ /* 0x000fe40003800161 */
[----:B------:R-:W-:-:S07]  /*bfa0*/  VIMNMX R101, R101, R14, !PT ;  /* 0x0000000e65657248 */ /* 0x000fce0007fe0100 */
.L_x_938:
        /* <DEDUP_REMOVED lines=14> */
[----:B------:R-:W-:Y:S01]  /*c090*/  ISETP.NE.AND P1, PT, R134, RZ, PT ;  /* 0x000000ff8600720c */ /* 0x000fe20003f25270 */
[----:B------:R-:W1:Y:S01]  /*c0a0*/  LDC R21, c[0x0][0x988] ;  /* 0x00026200ff157b82 */ /* 0x000e620000000800 */
        /* <DEDUP_REMOVED lines=21> */
[----:B------:R-:W-:Y:S02]  /*c200*/  FMNMX.FTZ R15, R150, R15, !PT ;  /* 0x0000000f960f7209 */ /* 0x000fe40007810000 */
        /* <DEDUP_REMOVED lines=30> */
[----:B------:R-:W-:-:S02]  /*c3f0*/  ISETP.NE.AND P2, PT, R155, RZ, PT ;  /* 0x000000ff9b00720c */ /* 0x000fc40003f45270 */
[----:B------:R-:W-:Y:S02]  /*c400*/  ISETP.GT.AND P1, PT, R101, 0x30, !P1 ;  /* 0x000000306500780c */ /* 0x000fe40004f24270 */
[----:B------:R-:W-:Y:S02]  /*c410*/  FMNMX.FTZ R15, R96, R15, !PT ;  /* 0x0000000f600f7209 */ /* 0x000fe40007810000 */
[----:B------:R-:W-:Y:S02]  /*c420*/  ISETP.LT.OR P1, PT, R97, 0x31, P1 ;  /* 0x000000316100780c */ /* 0x000fe40000f21670 */
[----:B------:R-:W-:Y:S02]  /*c430*/  FMNMX.FTZ R15, R108, R15, !PT ;  /* 0x0000000f6c0f7209 */ /* 0x000fe40007810000 */
[----:B------:R-:W-:Y:S02]  /*c440*/  FSEL R98, R98, -INF , !P1 ;  /* 0xff80000062627808 */ /* 0x000fe40004800000 */
        /* <DEDUP_REMOVED lines=61> */
[----:B------:R-:W-:Y:S01]  /*c820*/  FSEL R130, R106, -INF , !P2 ;  /* 0xff8000006a827808 */ /* 0x000fe20005000000 */
        /* <DEDUP_REMOVED lines=23> */
[----:B------:R-:W-:Y:S01]  /*c9a0*/  FSEL R110, R14, RZ, P1 ;  /* 0x000000ff0e6e7208 */ /* 0x000fe20000800000 */
[--C-:B------:R-:W-:Y:S01]  /*c9b0*/  FFMA.FTZ R96, R96, R21, -R111.reuse ;  /* 0x0000001560607223 */ /* 0x100fe2000001086f */
[----:B------:R-:W-:Y:S01]  /*c9c0*/  FMNMX.FTZ R15, R134, R15, !PT ;  /* 0x0000000f860f7209 */ /* 0x000fe20007810000 */
[----:B------:R-:W-:Y:S01]  /*c9d0*/  FFMA.FTZ R111, R108, R21, -R111 ;  /* 0x000000156c6f7223 */ /* 0x000fe2000001086f */
[----:B------:R-:W-:Y:S01]  /*c9e0*/  MUFU.EX2 R89, R194 ;  /* 0x000000c200597308 */ /* 0x000fe20000000800 */
[----:B------:R-:W-:Y:S01]  /*c9f0*/  FADD.FTZ R110, -R110, R175 ;  /* 0x000000af6e6e7221 */ /* 0x000fe20000010100 */
[----:B------:R-:W-:Y:S01]  /*ca00*/  FMNMX.FTZ R15, R98, R15, !PT ;  /* 0x0000000f620f7209 */ /* 0x000fe20007810000 */
[----:B------:R-:W-:Y:S01]  /*ca10*/  IMAD.MOV.U32 R175, RZ, RZ, R14 ;  /* 0x000000ffffaf7224 */ /* 0x000fe200078e000e */
[----:B------:R-:W-:-:S02]  /*ca20*/  LOP3.LUT P6, RZ, R177, 0x7f, RZ, 0xc0, !PT ;  /* 0x0000007fb1ff7812 */ /* 0x000fc400078cc0ff */
        /* <DEDUP_REMOVED lines=16> */
[----:B------:R-:W-:Y:S03]  /*cb30*/  MUFU.EX2 R95, R95 ;  /* 0x0000005f005f7308 */ /* 0x000fe60000000800 */
[----:B-1----:R-:W1:Y:S05]  /*cb40*/  SHFL.BFLY PT, R0, R15, 0x2, 0x1f ;  /* 0x0c401f000f007f89 */ /* 0x002e6a00000e0000 */
[----:B------:R-:W-:Y:S08]  /*cb50*/  MUFU.EX2 R178, R178 ;  /* 0x000000b200b27308 */ /* 0x000ff00000000800 */
[----:B------:R-:W-:Y:S08]  /*cb60*/  MUFU.EX2 R99, R99 ;  /* 0x0000006300637308 */ /* 0x000ff00000000800 */
[----:B------:R-:W-:Y:S01]  /*cb70*/  MUFU.EX2 R97, R97 ;  /* 0x0000006100617308 */ /* 0x000fe20000000800 */
[----:B-1----:R-:W-:-:S05]  /*cb80*/  FMNMX.FTZ R0, R15, R0, !PT ;  /* 0x000000000f007209 */ /* 0x002fca0007810000 */
[----:B------:R-:W1:Y:S02]  /*cb90*/  SHFL.BFLY PT, R15, R0, 0x1, 0x1f ;  /* 0x0c201f00000f7f89 */ /* 0x000e6400000e0000 */
[----:B------:R-:W-:Y:S08]  /*cba0*/  MUFU.EX2 R106, R106 ;  /* 0x0000006a006a7308 */ /* 0x000ff00000000800 */
[----:B------:R-:W-:Y:S08]  /*cbb0*/  MUFU.EX2 R101, R101 ;  /* 0x0000006500657308 */ /* 0x000ff00000000800 */
[----:B------:R-:W-:Y:S01]  /*cbc0*/  MUFU.EX2 R120, R120 ;  /* 0x0000007800787308 */ /* 0x000fe20000000800 */
[----:B-1----:R-:W-:Y:S01]  /*cbd0*/  FMNMX.FTZ R15, R0, R15, !PT ;  /* 0x0000000f000f7209 */ /* 0x002fe20007810000 */
[----:B------:R-:W-:-:S06]  /*cbe0*/  FMUL.FTZ R0, R110, R21 ;  /* 0x000000156e007220 */ /* 0x000fcc0000410000 */
[----:B------:R-:W-:Y:S01]  /*cbf0*/  MUFU.EX2 R103, R103 ;  /* 0x0000006700677308 */ /* 0x000fe20000000800 */
[C---:B------:R-:W-:Y:S01]  /*cc00*/  FSETP.NEU.FTZ.AND P1, PT, R15.reuse, -INF , PT ;  /* 0xff8000000f00780b */ /* 0x040fe20003f3d000 */
[----:B------:R-:W-:-:S05]  /*cc10*/  FMUL.FTZ R108, R15, R21 ;  /* 0x000000150f6c7220 */ /* 0x000fca0000410000 */
[----:B------:R-:W-:Y:S01]  /*cc20*/  FSEL R113, R108, RZ, P1 ;  /* 0x000000ff6c717208 */ /* 0x000fe20000800000 */
[----:B------:R-:W1:Y:S04]  /*cc30*/  MUFU.EX2 R0, R0 ;  /* 0x0000000000007308 */ /* 0x000e680000000800 */
[-CC-:B------:R-:W-:Y:S01]  /*cc40*/  FFMA.FTZ R159, R2, R21.reuse, -R113.reuse ;  /* 0x00000015029f7223 */ /* 0x180fe20000010871 */
[----:B------:R-:W-:Y:S01]  /*cc50*/  FSEL R2, R15, RZ, P1 ;  /* 0x000000ff0f027208 */ /* 0x000fe20000800000 */
[-CC-:B------:R-:W-:Y:S01]  /*cc60*/  FFMA.FTZ R157, R190, R21.reuse, -R113.reuse ;  /* 0x00000015be9d7223 */ /* 0x180fe20000010871 */
[-CC-:B------:R-:W-:Y:S01]  /*cc70*/  FFMA.FTZ R108, R144, R21.reuse, -R113.reuse ;  /* 0x00000015906c7223 */ /* 0x180fe20000010871 */
[-CC-:B------:R-:W-:Y:S01]  /*cc80*/  FFMA.FTZ R110, R142, R21.reuse, -R113.reuse ;  /* 0x000000158e6e7223 */ /* 0x180fe20000010871 */
[-C--:B------:R-:W-:Y:S01]  /*cc90*/  FFMA.FTZ R153, R132, R21.reuse, -R113 ;  /* 0x0000001584997223 */ /* 0x080fe20000010871 */
[----:B------:R-:W-:Y:S01]  /*cca0*/  FADD.FTZ R2, -R2, R173 ;  /* 0x000000ad02027221 */ /* 0x000fe20000010100 */
[----:B------:R-:W-:Y:S01]  /*ccb0*/  MUFU.EX2 R159, R159 ;  /* 0x0000009f009f7308 */ /* 0x000fe20000000800 */
[-CC-:B------:R-:W-:Y:S01]  /*ccc0*/  FFMA.FTZ R114, R140, R21.reuse, -R113.reuse ;  /* 0x000000158c727223 */ /* 0x180fe20000010871 */
[-CC-:B------:R-:W-:Y:S01]  /*ccd0*/  FFMA.FTZ R155, R90, R21.reuse, -R113.reuse ;  /* 0x000000155a9b7223 */ /* 0x180fe20000010871 */
[-C--:B------:R-:W-:Y:S01]  /*cce0*/  FMUL.FTZ R2, R2, R21.reuse ;  /* 0x0000001502027220 */ /* 0x080fe20000410000 */
[-CC-:B------:R-:W-:Y:S01]  /*ccf0*/  FFMA.FTZ R90, R138, R21.reuse, -R113.reuse ;  /* 0x000000158a5a7223 */ /* 0x180fe20000010871 */
[-C--:B------:R-:W-:Y:S01]  /*cd00*/  FFMA.FTZ R145, R98, R21.reuse, -R113 ;  /* 0x0000001562917223 */ /* 0x080fe20000010871 */
[----:B-1----:R-:W-:Y:S01]  /*cd10*/  FFMA.FTZ R115, R0, R12, R89 ;  /* 0x0000000c00737223 */ /* 0x002fe20000010059 */
[-CC-:B------:R-:W-:Y:S01]  /*cd20*/  FFMA.FTZ R149, R92, R21.reuse, -R113.reuse ;  /* 0x000000155c957223 */ /* 0x180fe20000010871 */
[----:B------:R-:W-:Y:S01]  /*cd30*/  MUFU.EX2 R157, R157 ;  /* 0x0000009d009d7308 */ /* 0x000fe20000000800 */
[-C--:B------:R-:W-:Y:S01]  /*cd40*/  FFMA.FTZ R92, R136, R21.reuse, -R113 ;  /* 0x00000015885c7223 */ /* 0x080fe20000010871 */
[----:B------:R-:W-:Y:S01]  /*cd50*/  FADD.FTZ R12, R188, R115 ;  /* 0x00000073bc0c7221 */ /* 0x000fe20000010000 */
[-CC-:B------:R-:W-:Y:S01]  /*cd60*/  FFMA.FTZ R151, R94, R21.reuse, -R113.reuse ;  /* 0x000000155e977223 */ /* 0x180fe20000010871 */
[-CC-:B------:R-:W-:Y:S01]  /*cd70*/  FFMA.FTZ R88, R88, R21.reuse, -R113.reuse ;  /* 0x0000001558587223 */ /* 0x180fe20000010871 */
[-CC-:B------:R-:W-:Y:S01]  /*cd80*/  FFMA.FTZ R94, R134, R21.reuse, -R113.reuse ;  /* 0x00000015865e7223 */ /* 0x180fe20000010871 */
[----:B------:R-:W-:Y:S01]  /*cd90*/  FADD.FTZ R115, R91, R12 ;  /* 0x0000000c5b737221 */ /* 0x000fe20000010000 */
[-CC-:B------:R-:W-:Y:S01]  /*cda0*/  FFMA.FTZ R102, R102, R21.reuse, -R113.reuse ;  /* 0x0000001566667223 */ /* 0x180fe20000010871 */
[----:B------:R-:W1:Y:S01]  /*cdb0*/  MUFU.EX2 R2, R2 ;  /* 0x0000000200027308 */ /* 0x000e620000000800 */
[-C--:B------:R-:W-:Y:S01]  /*cdc0*/  FFMA.FTZ R146, R146, R21.reuse, -R113 ;  /* 0x0000001592927223 */ /* 0x080fe20000010871 */
[----:B------:R-:W-:Y:S01]  /*cdd0*/  FADD.FTZ R12, R186, R115 ;  /* 0x00000073ba0c7221 */ /* 0x000fe20000010000 */
[-CC-:B------:R-:W-:Y:S01]  /*cde0*/  FFMA.FTZ R148, R148, R21.reuse, -R113.reuse ;  /* 0x0000001594947223 */ /* 0x180fe20000010871 */
[-CC-:B------:R-:W-:Y:S01]  /*cdf0*/  FFMA.FTZ R152, R152, R21.reuse, -R113.reuse ;  /* 0x0000001598987223 */ /* 0x180fe20000010871 */
[-CC-:B------:R-:W-:Y:S01]  /*ce00*/  FFMA.FTZ R154, R154, R21.reuse, -R113.reuse ;  /* 0x000000159a9a7223 */ /* 0x180fe20000010871 */
[----:B------:R-:W-:Y:S01]  /*ce10*/  FADD.FTZ R115, R93, R12 ;  /* 0x0000000c5d737221 */ /* 0x000fe20000010000 */
[----:B------:R-:W-:Y:S01]  /*ce20*/  FFMA.FTZ R176, R176, R21, -R113 ;  /* 0x00000015b0b07223 */ /* 0x000fe20000010871 */
[----:B------:R-:W2:Y:S01]  /*ce30*/  MUFU.EX2 R108, R108 ;  /* 0x0000006c006c7308 */ /* 0x000ea20000000800 */
[----:B------:R-:W-:Y:S01]  /*ce40*/  ISETP.GT.AND P1, PT, R20, R19, PT ;  /* 0x000000131400720c */ /* 0x000fe20003f24270 */
[----:B------:R-:W-:Y:S01]  /*ce50*/  FADD.FTZ R98, R182, R115 ;  /* 0x00000073b6627221 */ /* 0x000fe20000010000 */
[----:B------:R-:W-:Y:S01]  /*ce60*/  F2FP.F16.F32.PACK_AB R144, R120, R101 ;  /* 0x000000657890723e */ /* 0x000fe200000000ff */
[----:B------:R-:W-:-:S02]  /*ce70*/  VIADD R20, R20, 0xffffffff ;  /* 0xffffffff14147836 */ /* 0x000fc40000000000 */
[----:B------:R-:W-:Y:S01]  /*ce80*/  FADD.FTZ R115, R95, R98 ;  /* 0x000000625f737221 */ /* 0x000fe20000010000 */
[----:B------:R-:W-:Y:S01]  /*ce90*/  IMAD.MOV.U32 R173, RZ, RZ, R15 ;  /* 0x000000ffffad7224 */ /* 0x000fe200078e000f */
[----:B------:R-:W3:Y:S01]  /*cea0*/  MUFU.EX2 R110, R110 ;  /* 0x0000006e006e7308 */ /* 0x000ee20000000800 */
[----:B-1----:R-:W-:Y:S01]  /*ceb0*/  FFMA.FTZ R5, R2, R5, R157 ;  /* 0x0000000502057223 */ /* 0x002fe2000001009d */
[----:B------:R-:W-:-:S04]  /*cec0*/  FADD.FTZ R98, R178, R115 ;  /* 0x00000073b2627221 */ /* 0x000fc80000010000 */
[----:B------:R-:W-:Y:S01]  /*ced0*/  FADD.FTZ R115, R99, R98 ;  /* 0x0000006263737221 */ /* 0x000fe20000010000 */
[----:B------:R-:W-:Y:S01]  /*cee0*/  IMAD.U32 R98, RZ, RZ, UR10 ;  /* 0x0000000aff627e24 */ /* 0x000fe2000f8e00ff */
[----:B------:R-:W1:Y:S01]  /*cef0*/  MUFU.EX2 R153, R153 ;  /* 0x0000009900997308 */ /* 0x000e620000000800 */
[C---:B--2---:R-:W-:Y:S01]  /*cf00*/  FADD.FTZ R12, R108.reuse, R5 ;  /* 0x000000056c0c7221 */ /* 0x044fe20000010000 */
[----:B------:R-:W-:Y:S01]  /*cf10*/  F2FP.F16.F32.PACK_AB R157, R108, R157 ;  /* 0x0000009d6c9d723e */ /* 0x000fe200000000ff */
[----:B------:R-:W-:Y:S02]  /*cf20*/  @!P6 VIADD R98, R98, 0x2a860 ;  /* 0x0002a8606262e836 */ /* 0x000fe40000000000 */
[----:B------:R-:W-:-:S03]  /*cf30*/  FADD.FTZ R5, R159, R12 ;  /* 0x0000000c9f057221 */ /* 0x000fc60000010000 */
[----:B------:R-:W2:Y:S01]  /*cf40*/  MUFU.EX2 R114, R114 ;  /* 0x0000007200727308 */ /* 0x000ea20000000800 */
[C---:B---3--:R-:W-:Y:S01]  /*cf50*/  FADD.FTZ R12, R110.reuse, R5 ;  /* 0x000000056e0c7221 */ /* 0x048fe20000010000 */
[----:B------:R-:W-:Y:S02]  /*cf60*/  @!P6 PRMT R98, RZ, 0x654, R98 ;  /* 0x00000654ff62e816 */ /* 0x000fe40000000062 */
[----:B------:R-:W-:Y:S02]  /*cf70*/  F2FP.F16.F32.PACK_AB R159, R110, R159 ;  /* 0x0000009f6e9f723e */ /* 0x000fe400000000ff */
[----:B------:R3:W-:Y:S02]  /*cf80*/  @!P6 SYNCS.ARRIVE.TRANS64.RED.A1T0 RZ, [R98+URZ], RZ ;  /* 0x000000ff62ffe9a7 */ /* 0x0007e4000810043f */
[----:B------:R-:W4:Y:S01]  /*cf90*/  MUFU.EX2 R155, R155 ;  /* 0x0000009b009b7308 */ /* 0x000f220000000800 */
[----:B-1----:R-:W-:-:S07]  /*cfa0*/  FADD.FTZ R5, R153, R12 ;  /* 0x0000000c99057221 */ /* 0x002fce0000010000 */
[----:B------:R-:W1:Y:S01]  /*cfb0*/  MUFU.EX2 R90, R90 ;  /* 0x0000005a005a7308 */ /* 0x000e620000000800 */
[C---:B--2---:R-:W-:Y:S01]  /*cfc0*/  FADD.FTZ R12, R114.reuse, R5 ;  /* 0x00000005720c7221 */ /* 0x044fe20000010000 */
[----:B------:R-:W-:-:S06]  /*cfd0*/  F2FP.F16.F32.PACK_AB R153, R114, R153 ;  /* 0x000000997299723e */ /* 0x000fcc00000000ff */
[----:B------:R-:W2:Y:S01]  /*cfe0*/  MUFU.EX2 R149, R149 ;  /* 0x0000009500957308 */ /* 0x000ea20000000800 */
[----:B----4-:R-:W-:-:S07]  /*cff0*/  FADD.FTZ R5, R155, R12 ;  /* 0x0000000c9b057221 */ /* 0x010fce0000010000 */
[----:B------:R-:W4:Y:S01]  /*d000*/  MUFU.EX2 R92, R92 ;  /* 0x0000005c005c7308 */ /* 0x000f220000000800 */
[----:B-1----:R-:W-:Y:S01]  /*d010*/  FADD.FTZ R12, R90, R5 ;  /* 0x000000055a0c7221 */ /* 0x002fe20000010000 */
[----:B------:R-:W-:Y:S01]  /*d020*/  FFMA.FTZ R5, R156, R21, -R113 ;  /* 0x000000159c057223 */ /* 0x000fe20000010871 */
[----:B------:R-:W-:Y:S02]  /*d030*/  F2FP.F16.F32.PACK_AB R156, R188, R89 ;  /* 0x00000059bc9c723e */ /* 0x000fe400000000ff */
[----:B------:R-:W-:-:S03]  /*d040*/  F2FP.F16.F32.PACK_AB R155, R90, R155 ;  /* 0x0000009b5a9b723e */ /* 0x000fc600000000ff */
[----:B------:R1:W-:Y:S08]  /*d050*/  MUFU.EX2 R118, R88 ;  /* 0x0000005800767308 */ /* 0x0003f00000000800 */
[----:B------:R-:W5:Y:S01]  /*d060*/  MUFU.EX2 R151, R151 ;  /* 0x0000009700977308 */ /* 0x000f620000000800 */
[----:B-1----:R-:W-:-:S04]  /*d070*/  FADD.FTZ R88, R104, R115 ;  /* 0x0000007368587221 */ /* 0x002fc80000010000 */
[----:B------:R-:W-:-:S03]  /*d080*/  FADD.FTZ R115, R97, R88 ;  /* 0x0000005861737221 */ /* 0x000fc60000010000 */
[----:B------:R-:W1:Y:S01]  /*d090*/  MUFU.EX2 R94, R94 ;  /* 0x0000005e005e7308 */ /* 0x000e620000000800 */
[----:B------:R-:W-:Y:S01]  /*d0a0*/  FADD.FTZ R88, R106, R115 ;  /* 0x000000736a587221 */ /* 0x000fe20000010000 */
[----:B--2---:R-:W-:Y:S01]  /*d0b0*/  FADD.FTZ R115, R149, R12 ;  /* 0x0000000c95737221 */ /* 0x004fe20000010000 */
[C---:B----4-:R-:W-:Y:S02]  /*d0c0*/  F2FP.F16.F32.PACK_AB R149, R92.reuse, R149 ;  /* 0x000000955c95723e */ /* 0x050fe400000000ff */
[----:B------:R-:W-:Y:S01]  /*d0d0*/  FADD.FTZ R117, R101, R88 ;  /* 0x0000005865757221 */ /* 0x000fe20000010000 */
[----:B---3--:R-:W-:Y:S01]  /*d0e0*/  FADD.FTZ R98, R92, R115 ;  /* 0x000000735c627221 */ /* 0x008fe20000010000 */
[----:B------:R-:W-:Y:S01]  /*d0f0*/  FFMA.FTZ R88, R158, R21, -R113 ;  /* 0x000000159e587223 */ /* 0x000fe20000010871 */
[----:B------:R-:W2:Y:S01]  /*d100*/  MUFU.EX2 R145, R145 ;  /* 0x0000009100917308 */ /* 0x000ea20000000800 */
[----:B------:R-:W-:Y:S01]  /*d110*/  FADD.FTZ R12, R120, R117 ;  /* 0x00000075780c7221 */ /* 0x000fe20000010000 */
[----:B-----5:R-:W-:Y:S01]  /*d120*/  FADD.FTZ R115, R151, R98 ;  /* 0x0000006297737221 */ /* 0x020fe20000010000 */
[----:B------:R-:W-:-:S02]  /*d130*/  F2FP.F16.F32.PACK_AB R158, R186, R91 ;  /* 0x0000005bba9e723e */ /* 0x000fc400000000ff */
[----:B------:R-:W-:Y:S01]  /*d140*/  FADD.FTZ R117, R103, R12 ;  /* 0x0000000c67757221 */ /* 0x000fe20000010000 */
[-CC-:B------:R-:W-:Y:S01]  /*d150*/  FFMA.FTZ R12, R150, R21.reuse, -R113.reuse ;  /* 0x00000015960c7223 */ /* 0x180fe20000010871 */
[----:B------:R-:W-:Y:S01]  /*d160*/  FFMA.FTZ R113, R130, R21, -R113 ;  /* 0x0000001582717223 */ /* 0x000fe20000010871 */
[----:B------:R-:W3:Y:S01]  /*d170*/  MUFU.EX2 R122, R122 ;  /* 0x0000007a007a7308 */ /* 0x000ee20000000800 */
[----:B-1----:R-:W-:Y:S01]  /*d180*/  FADD.FTZ R98, R94, R115 ;  /* 0x000000735e627221 */ /* 0x002fe20000010000 */
[----:B------:R-:W-:Y:S02]  /*d190*/  F2FP.F16.F32.PACK_AB R150, R106, R97 ;  /* 0x000000616a96723e */ /* 0x000fe400000000ff */
[----:B------:R-:W-:-:S04]  /*d1a0*/  F2FP.F16.F32.PACK_AB R151, R94, R151 ;  /* 0x000000975e97723e */ /* 0x000fc800000000ff */
[----:B------:R-:W1:Y:S01]  /*d1b0*/  MUFU.EX2 R105, R105 ;  /* 0x0000006900697308 */ /* 0x000e620000000800 */
[----:B--2---:R-:W-:Y:S01]  /*d1c0*/  FADD.FTZ R98, R145, R98 ;  /* 0x0000006291627221 */ /* 0x004fe20000010000 */
[----:B------:R-:W-:-:S03]  /*d1d0*/  F2FP.F16.F32.PACK_AB R145, R118, R145 ;  /* 0x000000917691723e */ /* 0x000fc600000000ff */
[----:B------:R-:W-:-:S03]  /*d1e0*/  FADD.FTZ R98, R118, R98 ;  /* 0x0000006276627221 */ /* 0x000fc60000010000 */
[----:B------:R3:W2:Y:S08]  /*d1f0*/  MUFU.EX2 R147, R102 ;  /* 0x0000006600937308 */ /* 0x0006b00000000800 */
[----:B------:R-:W4:Y:S01]  /*d200*/  MUFU.EX2 R116, R116 ;  /* 0x0000007400747308 */ /* 0x000f220000000800 */
[----:B---3--:R-:W-:-:S04]  /*d210*/  FADD.FTZ R102, R122, R117 ;  /* 0x000000757a667221 */ /* 0x008fc80000010000 */
[----:B-1----:R-:W-:-:S03]  /*d220*/  FADD.FTZ R115, R105, R102 ;  /* 0x0000006669737221 */ /* 0x002fc60000010000 */
[----:B------:R1:W3:Y:S01]  /*d230*/  MUFU.EX2 R119, R146 ;  /* 0x0000009200777308 */ /* 0x0002e20000000800 */
[----:B--2---:R-:W-:-:S07]  /*d240*/  FADD.FTZ R98, R147, R98 ;  /* 0x0000006293627221 */ /* 0x004fce0000010000 */
[----:B------:R-:W2:Y:S01]  /*d250*/  MUFU.EX2 R107, R107 ;  /* 0x0000006b006b7308 */ /* 0x000ea20000000800 */
[----:B----4-:R-:W-:Y:S01]  /*d260*/  FADD.FTZ R102, R116, R115 ;  /* 0x0000007374667221 */ /* 0x010fe20000010000 */
[----:B-1----:R-:W-:Y:S02]  /*d270*/  F2FP.F16.F32.PACK_AB R146, R122, R103 ;  /* 0x000000677a92723e */ /* 0x002fe400000000ff */
[----:B------:R-:W-:-:S04]  /*d280*/  F2FP.F16.F32.PACK_AB R140, R116, R105 ;  /* 0x00000069748c723e */ /* 0x000fc800000000ff */
[----:B------:R1:W4:Y:S01]  /*d290*/  MUFU.EX2 R141, R148 ;  /* 0x00000094008d7308 */ /* 0x0003220000000800 */
[C---:B---3--:R-:W-:Y:S01]  /*d2a0*/  FADD.FTZ R98, R119.reuse, R98 ;  /* 0x0000006277627221 */ /* 0x048fe20000010000 */
[----:B------:R-:W-:-:S06]  /*d2b0*/  F2FP.F16.F32.PACK_AB R147, R119, R147 ;  /* 0x000000937793723e */ /* 0x000fcc00000000ff */
[----:B------:R-:W3:Y:S01]  /*d2c0*/  MUFU.EX2 R112, R112 ;  /* 0x0000007000707308 */ /* 0x000ee20000000800 */
[----:B--2---:R-:W-:Y:S01]  /*d2d0*/  FADD.FTZ R89, R107, R102 ;  /* 0x000000666b597221 */ /* 0x004fe20000010000 */
[----:B-1----:R-:W-:-:S06]  /*d2e0*/  F2FP.F16.F32.PACK_AB R148, R104, R99 ;  /* 0x000000636894723e */ /* 0x002fcc00000000ff */
[----:B------:R1:W2:Y:S01]  /*d2f0*/  MUFU.EX2 R121, R152 ;  /* 0x0000009800797308 */ /* 0x0002a20000000800 */
[----:B----4-:R-:W-:-:S07]  /*d300*/  FADD.FTZ R98, R141, R98 ;  /* 0x000000628d627221 */ /* 0x010fce0000010000 */
[----:B------:R4:W5:Y:S01]  /*d310*/  MUFU.EX2 R143, R154 ;  /* 0x0000009a008f7308 */ /* 0x0009620000000800 */
[----:B---3--:R-:W-:Y:S01]  /*d320*/  FADD.FTZ R102, R112, R89 ;  /* 0x0000005970667221 */ /* 0x008fe20000010000 */
[----:B-1----:R-:W-:Y:S02]  /*d330*/  F2FP.F16.F32.PACK_AB R152, R182, R93 ;  /* 0x0000005db698723e */ /* 0x002fe400000000ff */
[----:B------:R-:W-:-:S04]  /*d340*/  F2FP.F16.F32.PACK_AB R142, R112, R107 ;  /* 0x0000006b708e723e */ /* 0x000fc800000000ff */
[----:B------:R-:W1:Y:S01]  /*d350*/  MUFU.EX2 R117, R5 ;  /* 0x0000000500757308 */ /* 0x000e620000000800 */
[C---:B--2---:R-:W-:Y:S01]  /*d360*/  FADD.FTZ R98, R121.reuse, R98 ;  /* 0x0000006279627221 */ /* 0x044fe20000010000 */
[----:B----4-:R-:W-:Y:S02]  /*d370*/  F2FP.F16.F32.PACK_AB R154, R178, R95 ;  /* 0x0000005fb29a723e */ /* 0x010fe400000000ff */
[----:B------:R-:W-:-:S04]  /*d380*/  F2FP.F16.F32.PACK_AB R141, R121, R141 ;  /* 0x0000008d798d723e */ /* 0x000fc800000000ff */
[----:B------:R-:W2:Y:S01]  /*d390*/  MUFU.EX2 R109, R109 ;  /* 0x0000006d006d7308 */ /* 0x000ea20000000800 */
[----:B-----5:R-:W-:-:S07]  /*d3a0*/  FADD.FTZ R98, R143, R98 ;  /* 0x000000628f627221 */ /* 0x020fce0000010000 */
[----:B------:R-:W3:Y:S01]  /*d3b0*/  MUFU.EX2 R137, R176 ;  /* 0x000000b000897308 */ /* 0x000ee20000000800 */
[C---:B-1----:R-:W-:Y:S01]  /*d3c0*/  FADD.FTZ R98, R117.reuse, R98 ;  /* 0x0000006275627221 */ /* 0x042fe20000010000 */
[----:B------:R-:W-:-:S06]  /*d3d0*/  F2FP.F16.F32.PACK_AB R143, R117, R143 ;  /* 0x0000008f758f723e */ /* 0x000fcc00000000ff */
[----:B------:R-:W1:Y:S01]  /*d3e0*/  MUFU.EX2 R100, R100 ;  /* 0x0000006400647308 */ /* 0x000e620000000800 */
[----:B--2---:R-:W-:-:S07]  /*d3f0*/  FADD.FTZ R5, R109, R102 ;  /* 0x000000666d057221 */ /* 0x004fce0000010000 */
        /* <DEDUP_REMOVED lines=9> */
[----:B---3--:R-:W-:-:S07]  /*d490*/  FADD.FTZ R102, R96, R5 ;  /* 0x0000000560667221 */ /* 0x008fce0000010000 */
[----:B------:R-:W3:Y:S01]  /*d4a0*/  MUFU.EX2 R113, R113 ;  /* 0x0000007100717308 */ /* 0x000ee20000000800 */
[----:B-1----:R-:W-:Y:S01]  /*d4b0*/  FADD.FTZ R98, R139, R98 ;  /* 0x000000628b627221 */ /* 0x002fe20000010000 */
[C---:B--2---:R-:W-:Y:S01]  /*d4c0*/  FADD.FTZ R12, R111.reuse, R102 ;  /* 0x000000666f0c7221 */ /* 0x044fe20000010000 */
[----:B------:R-:W-:Y:S02]  /*d4d0*/  F2FP.F16.F32.PACK_AB R138, R111, R96 ;  /* 0x000000606f8a723e */ /* 0x000fe400000000ff */
[C---:B---3--:R-:W-:Y:S01]  /*d4e0*/  FADD.FTZ R5, R113.reuse, R98 ;  /* 0x0000006271057221 */ /* 0x048fe20000010000 */
[----:B------:R-:W-:Y:S01]  /*d4f0*/  F2FP.F16.F32.PACK_AB R139, R113, R139 ;  /* 0x0000008b718b723e */ /* 0x000fe200000000ff */
[----:B------:R-:W-:Y:S06]  /*d500*/  @P1 BRA `(.L_x_942) ;  /* 0xffffffcc00481947 */ /* 0x000fec000383ffff */
.L_x_925:
        /* <DEDUP_REMOVED lines=67> */
.L_x_943:
[----:B------:R-:W-:Y:S01]  /*d940*/  ULEA UR5, UR36, UR37, 0x3 ;  /* 0x0000002524057291 */ /* 0x000fe2000f8e183f */
[----:B------:R-:W-:-:S05]  /*d950*/  IMAD.U32 R0, RZ, RZ, UR39 ;  /* 0x00000027ff007e24 */ /* 0x000fca000f8e00ff */
[----:B------:R-:W-:-:S04]  /*d960*/  SHF.L.U32 R0, R0, 0x1f, RZ ;  /* 0x0000001f00007819 */ /* 0x000fc800000006ff */
[----:B------:R1:W2:Y:S01]  /*d970*/  SYNCS.PHASECHK.TRANS64.TRYWAIT P1, [UR5+0x2a850], R0 ;  /* 0x02a85000ff0075a7 */ /* 0x0002a20008020145 */
[----:B------:R-:W-:Y:S05]  /*d980*/  @!P0 BRA `(.L_x_944) ;  /* 0x0000000000048947 */ /* 0x000fea0003800000 */
[----:B------:R-:W-:Y:S01]  /*d990*/  BPT.TRAP 0x1 ;  /* 0x000000040000795c */ /* 0x000fe20000300000 */
.L_x_944:
[----:B--2---:R-:W-:Y:S05]  /*d9a0*/  @P1 BRA `(.L_x_945) ;  /* 0x0000000000081947 */ /* 0x004fea0003800000 */
[----:B------:R-:W2:Y:S02]  /*d9b0*/  SYNCS.PHASECHK.TRANS64.TRYWAIT P0, [UR5+0x2a850], R0 ;  /* 0x02a85000ff0075a7 */ /* 0x000ea40008000145 */
[----:B--2---:R-:W-:Y:S05]  /*d9c0*/  @!P0 BRA `(.L_x_946) ;  /* 0x0000005000748947 */ /* 0x004fea0003800000 */
.L_x_945:
[----:B------:R-:W-:Y:S01]  /*d9d0*/  UIADD3 UR37, UR37, 0x400, URZ ;  /* 0x0000040025257890 */ /* 0x000fe2000fffe03f */
[----:B------:R-:W-:Y:S01]  /*d9e0*/  WARPGROUP.ARRIVE ;  /* 0x00000000000079c5 */ /* 0x000fe20000000000 */
[----:B------:R-:W-:Y:S01]  /*d9f0*/  UMOV UR7, 0x40000040 ;  /* 0x4000004000077882 */ /* 0x000fe20000000000 */
[----:B-12---:R-:W1:Y:S01]  /*da00*/  SHFL.BFLY PT, R0, R5, 0x2, 0x1f ;  /* 0x0c401f0005007f89 */ /* 0x006e6200000e0000 */
[----:B------:R-:W-:Y:S01]  /*da10*/  USHF.R.U32.HI UR37, URZ, 0x4, UR37 ;  /* 0x000000043f257899 */ /* 0x000fe20008011625 */
[----:B------:R-:W-:Y:S02]  /*da20*/  IMAD.U32 R11, RZ, RZ, UR5 ;  /* 0x00000005ff0b7e24 */ /* 0x000fe4000f8e00ff */
[----:B------:R-:W2:Y:S01]  /*da30*/  SHFL.BFLY PT, R3, R12, 0x2, 0x1f ;  /* 0x0c401f000c037f89 */ /* 0x000ea200000e0000 */
[----:B------:R-:W-:Y:S01]  /*da40*/  ULOP3.LUT UR37, UR37, 0x3fff, URZ, 0xc0, !UPT ;  /* 0x00003fff25257892 */ /* 0x000fe2000f8ec03f */
[----:B------:R-:W-:Y:S01]  /*da50*/  VIADD R164, R164, 0x1 ;  /* 0x00000001a4a47836 */ /* 0x000fe20000000000 */
[----:B------:R-:W3:Y:S02]  /*da60*/  S2R R8, SR_TID.X ;  /* 0x0000000000087919 */ /* 0x000ee40000002100 */
[----:B------:R-:W-:-:S04]  /*da70*/  ULOP3.LUT UR4, UR37, 0x3000000, URZ, 0xfc, !UPT ;  /* 0x0300000025047892 */ /* 0x000fc8000f8efc3f */
[----:B------:R-:W-:Y:S02]  /*da80*/  UIMAD UR4, UR36, 0x600, UR4 ;  /* 0x00000600240478a4 */ /* 0x000fe4000f8e0204 */
[----:B------:R-:W-:-:S04]  /*da90*/  UIADD3 UR36, UR36, 0x1, URZ ;  /* 0x0000000124247890 */ /* 0x000fc8000fffe03f */
[----:B------:R-:W-:Y:S01]  /*daa0*/  UISETP.NE.AND UP0, UPT, UR36, 0x2, UPT ;  /* 0x000000022400788c */ /* 0x000fe2000bf05270 */
[----:B------:R-:W-:Y:S02]  /*dab0*/  UMOV UR6, UR4 ;  /* 0x0000000400067c82 */ /* 0x000fe40008000000 */
[----:B------:R-:W-:Y:S01]  /*dac0*/  HGMMA.64x128x16.F32 R24, R156, gdesc[UR4].tnspB, R24, gsb0 ;  /* 0x41e000049c187df0 */ /* 0x000fe20008000818 */
[----:B------:R-:W-:Y:S01]  /*dad0*/  UIADD3 UR6, UR4, 0x80, URZ ;  /* 0x0000008004067890 */ /* 0x000fe2000fffe03f */
[----:B-1----:R-:W-:Y:S01]  /*dae0*/  FADD.FTZ R2, R0, R5 ;  /* 0x0000000500027221 */ /* 0x002fe20000010000 */
[----:B------:R-:W-:Y:S01]  /*daf0*/  UMOV UR7, 0x40000040 ;  /* 0x4000004000077882 */ /* 0x000fe20000000000 */
[----:B------:R-:W-:Y:S01]  /*db00*/  CS2R R4, SRZ ;  /* 0x0000000000047805 */ /* 0x000fe2000001ff00 */
[----:B--2---:R-:W-:Y:S01]  /*db10*/  FADD.FTZ R3, R3, R12 ;  /* 0x0000000c03037221 */ /* 0x004fe20000010000 */
[----:B------:R-:W-:Y:S01]  /*db20*/  USEL UR36, UR36, URZ, UP0 ;  /* 0x0000003f24247287 */ /* 0x000fe20008000000 */
[----:B------:R-:W1:Y:S04]  /*db30*/  SHFL.BFLY PT, R7, R2, 0x1, 0x1f ;  /* 0x0c201f0002077f89 */ /* 0x000e6800000e0000 */
[----:B------:R-:W2:Y:S01]  /*db40*/  SHFL.BFLY PT, R0, R3, 0x1, 0x1f ;  /* 0x0c201f0003007f89 */ /* 0x000ea200000e0000 */
[----:B---3--:R-:W-:Y:S01]  /*db50*/  LOP3.LUT P2, RZ, R8, 0x7f, RZ, 0xc0, !PT ;  /* 0x0000007f08ff7812 */ /* 0x008fe2000784c0ff */
[----:B-1----:R-:W-:Y:S01]  /*db60*/  FADD.FTZ R10, R2, R7 ;  /* 0x00000007020a7221 */ /* 0x002fe20000010000 */
[----:B------:R-:W-:-:S02]  /*db70*/  IMAD.MOV.U32 R2, RZ, RZ, -0x800000 ;  /* 0xff800000ff027424 */ /* 0x000fc400078e00ff */
[----:B--2---:R-:W-:Y:S02]  /*db80*/  FADD.FTZ R9, R3, R0 ;  /* 0x0000000003097221 */ /* 0x004fe40000010000 */
[----:B------:R-:W-:Y:S01]  /*db90*/  FSETP.NE.FTZ.AND P1, PT, R10, RZ, PT ;  /* 0x000000ff0a00720b */ /* 0x000fe20003f35000 */
[----:B------:R-:W-:Y:S02]  /*dba0*/  IMAD.MOV.U32 R0, RZ, RZ, -0x800000 ;  /* 0xff800000ff007424 */ /* 0x000fe400078e00ff */
[----:B------:R-:W-:-:S10]  /*dbb0*/  FSETP.NE.FTZ.AND P0, PT, R9, RZ, PT ;  /* 0x000000ff0900720b */ /* 0x000fd40003f15000 */
[----:B------:R-:W1:Y:S03]  /*dbc0*/  @P1 MUFU.LG2 R7, R10 ;  /* 0x0000000a00071308 */ /* 0x000e660000000c00 */
[C---:B------:R-:W-:Y:S01]  /*dbd0*/  @P0 FMUL.FTZ R3, R21.reuse, 0.69314718246459960938 ;  /* 0x3f31721815030820 */ /* 0x040fe20000410000 */
[----:B------:R-:W-:-:S04]  /*dbe0*/  @P1 FMUL.FTZ R21, R21, 0.69314718246459960938 ;  /* 0x3f31721815151820 */ /* 0x000fc80000410000 */
[----:B------:R-:W2:Y:S08]  /*dbf0*/  @P0 MUFU.LG2 R6, R9 ;  /* 0x0000000900060308 */ /* 0x000eb00000000c00 */
[----:B------:R-:W3:Y:S01]  /*dc00*/  @P0 MUFU.RCP R4, R9 ;  /* 0x0000000900040308 */ /* 0x000ee20000001000 */
[----:B-1----:R-:W-:Y:S01]  /*dc10*/  @P1 FMUL.FTZ R8, R7, 0.69314718246459960938 ;  /* 0x3f31721807081820 */ /* 0x002fe20000410000 */
[----:B------:R-:W-:-:S03]  /*dc20*/  @!P2 VIADD R7, R11, 0x2a860 ;  /* 0x0002a8600b07a836 */ /* 0x000fc60000000000 */
[----:B------:R-:W-:Y:S02]  /*dc30*/  @P1 FFMA.FTZ R0, R21, R15, R8 ;  /* 0x0000000f15001223 */ /* 0x000fe40000010008 */
[----:B------:R-:W-:Y:S01]  /*dc40*/  @!P2 PRMT R7, RZ, 0x654, R7 ;  /* 0x00000654ff07a816 */ /* 0x000fe20000000007 */
[----:B------:R1:W4:Y:S01]  /*dc50*/  @P1 MUFU.RCP R5, R10 ;  /* 0x0000000a00051308 */ /* 0x0003220000001000 */
[----:B--2---:R-:W-:-:S04]  /*dc60*/  @P0 FMUL.FTZ R6, R6, 0.69314718246459960938 ;  /* 0x3f31721806060820 */ /* 0x004fc80000410000 */
[----:B------:R-:W-:Y:S01]  /*dc70*/  @P0 FFMA.FTZ R2, R3, R14, R6 ;  /* 0x0000000e03020223 */ /* 0x000fe20000010006 */
[----:B------:R-:W-:Y:S01]  /*dc80*/  PLOP3.LUT P0, PT, PT, PT, PT, 0x8, 0x0 ;  /* 0x000000000000781c */ /* 0x000fe20003f0e170 */
        /* <DEDUP_REMOVED lines=21> */
[----:B------:R-:W-:-:S04]  /*dde0*/  USEL UR4, URZ, 0x1, UP0 ;  /* 0x000000013f047887 */ /* 0x000fc80008000000 */
[----:B------:R-:W-:Y:S01]  /*ddf0*/  ULOP3.LUT UR39, UR39, UR4, URZ, 0x3c, !UPT ;  /* 0x0000000427277292 */ /* 0x000fe2000f8e3c3f */
[----:B------:R-:W-:Y:S02]  /*de00*/  WARPGROUP.DEPBAR.LE gsb0, 0x0 ;  /* 0x00008000000079c5 */ /* 0x000fe40000010000 */
[----:B------:R-:W-:-:S06]  /*de10*/  WARPGROUP.ARRIVE ;  /* 0x00000000000079c5 */ /* 0x000fcc0000000000 */
[----:B------:R-:W-:Y:S03]  /*de20*/  HGMMA.64x128x16.F32 R24, R136, gdesc[UR4].tnspB, R24, gsb0 ;  /* 0x41e0000488187df0 */ /* 0x000fe60008000818 */
[----:B------:R-:W-:Y:S02]  /*de30*/  WARPGROUP.DEPBAR.LE gsb0, 0x0 ;  /* 0x00008000000079c5 */ /* 0x000fe40000010000 */
[-C--:B---3--:R-:W-:Y:S01]  /*de40*/  FMUL.FTZ R3, R28, R4.reuse ;  /* 0x000000041c037220 */ /* 0x088fe20000410000 */
[-C--:B------:R-:W-:Y:S01]  /*de50*/  FMUL.FTZ R6, R29, R4.reuse ;  /* 0x000000041d067220 */ /* 0x080fe20000410000 */
[----:B------:R2:W-:Y:S01]  /*de60*/  @!P2 SYNCS.ARRIVE.TRANS64.RED.A1T0 RZ, [R7+URZ], RZ ;  /* 0x000000ff07ffa9a7 */ /* 0x0005e2000810043f */
[-C--:B-1----:R-:W-:Y:S01]  /*de70*/  FMUL.FTZ R10, R24, R4.reuse ;  /* 0x00000004180a7220 */ /* 0x082fe20000410000 */
        /* <DEDUP_REMOVED lines=29> */
[-C--:B----4-:R-:W-:Y:S01]  /*e050*/  FMUL.FTZ R9, R26, R5.reuse ;  /* 0x000000051a097220 */ /* 0x090fe20000410000 */
[-C--:B------:R-:W-:Y:S01]  /*e060*/  FMUL.FTZ R8, R27, R5.reuse ;  /* 0x000000051b087220 */ /* 0x080fe20000410000 */
[-C--:B------:R-:W-:Y:S01]  /*e070*/  FMUL.FTZ R30, R30, R5.reuse ;  /* 0x000000051e1e7220 */ /* 0x080fe20000410000 */
[-C--:B--2---:R-:W-:Y:S01]  /*e080*/  FMUL.FTZ R7, R31, R5.reuse ;  /* 0x000000051f077220 */ /* 0x084fe20000410000 */
        /* <DEDUP_REMOVED lines=27> */
[----:B------:R-:W-:-:S07]  /*e240*/  FMUL.FTZ R87, R87, R5 ;  /* 0x0000000557577220 */ /* 0x000fce0000410000 */
.L_x_876:
[----:B------:R-:W1:Y:S08]  /*e250*/  S2UR UR4, SR_CgaCtaId ;  /* 0x00000000000479c3 */ /* 0x000e700000008800 */
[----:B------:R-:W-:Y:S06]  /*e260*/  BAR.SYNC.DEFER_BLOCKING 0x5, 0x120 ;  /* 0x0144800000007b1d */ /* 0x000fec0000010000 */
[----:B------:R-:W-:-:S02]  /*e270*/  UMOV UR37, 0x400 ;  /* 0x0000040000257882 */ /* 0x000fc40000000000 */
[----:B-1----:R-:W-:-:S09]  /*e280*/  ULEA UR37, UR4, UR37, 0x18 ;  /* 0x0000002504257291 */ /* 0x002fd2000f8ec03f */
[----:B------:R-:W1:Y:S02]  /*e290*/  LDS R4, [UR37+0x2a8d0] ;  /* 0x02a8d025ff047984 */ /* 0x000e640008000800 */
[----:B-1----:R-:W-:Y:S01]  /*e2a0*/  R2UR UR4, R4 ;  /* 0x00000000040472ca */ /* 0x002fe200000e0000 */
[----:B------:R-:W-:Y:S06]  /*e2b0*/  BAR.ARV 0x4, 0x120 ;  /* 0x0104800000007b1d */ /* 0x000fec0000002000 */
[----:B------:R-:W-:Y:S08]  /*e2c0*/  @P0 BRA `(.L_x_947) ;  /* 0x0000000800500947 */ /* 0x000ff00003800000 */
[----:B------:R-:W-:Y:S01]  /*e2d0*/  VIADD R31, R167, UR42 ;  /* 0x0000002aa71f7c36 */ /* 0x000fe20008000000 */
[C---:B------:R-:W-:Y:S01]  /*e2e0*/  LOP3.LUT R5, R22.reuse, 0x380, RZ, 0xc0, !PT ;  /* 0x0000038016057812 */ /* 0x040fe200078ec0ff */
[----:B------:R-:W-:Y:S01]  /*e2f0*/  BAR.SYNC.DEFER_BLOCKING 0x1, 0x100 ;  /* 0x0044000000007b1d */ /* 0x000fe20000010000 */
[C---:B------:R-:W-:Y:S01]  /*e300*/  IADD3 R27, P2, R22.reuse, 0x20, RZ ;  /* 0x00000020161b7810 */ /* 0x040fe20007f5e0ff */
[----:B------:R-:W-:Y:S01]  /*e310*/  VIADD R4, R31, 0x8 ;  /* 0x000000081f047836 */ /* 0x000fe20000000000 */
[C---:B------:R-:W-:Y:S01]  /*e320*/  IADD3 R11, P6, R22.reuse, 0x40, RZ ;  /* 0x00000040160b7810 */ /* 0x040fe20007fde0ff */
[----:B------:R-:W-:Y:S01]  /*e330*/  USHF.R.S32.HI UR5, URZ, 0x1f, UR43 ;  /* 0x0000001f3f057899 */ /* 0x000fe2000801142b */
[----:B------:R-:W-:Y:S01]  /*e340*/  IADD3 R15, P4, R22, 0x4000, RZ ;  /* 0x00004000160f7810 */ /* 0x000fe20007f9e0ff */
[----:B------:R-:W-:Y:S01]  /*e350*/  ULDC UR10, c[0x0][0xa88] ;  /* 0x0002a200000a7ab9 */ /* 0x000fe20000000800 */
[----:B------:R-:W-:Y:S01]  /*e360*/  LOP3.LUT P0, RZ, R166, 0x3, RZ, 0xc0, !PT ;  /* 0x00000003a6ff7812 */ /* 0x000fe2000780c0ff */
[----:B------:R-:W1:Y:S01]  /*e370*/  LDC.64 R72, c[0x0][0xb78] ;  /* 0x0002de00ff487b82 */ /* 0x000e620000000a00 */
[----:B------:R-:W-:Y:S01]  /*e380*/  SHF.R.U64 R5, R5, 0x3, RZ ;  /* 0x0000000305057819 */ /* 0x000fe200000012ff */
[----:B------:R-:W-:Y:S01]  /*e390*/  ULDC.64 UR8, c[0x0][0xb70] ;  /* 0x0002dc0000087ab9 */ /* 0x000fe20000000a00 */
[----:B------:R-:W-:Y:S01]  /*e3a0*/  LOP3.LUT R26, R27, 0x380, RZ, 0xc0, !PT ;  /* 0x000003801b1a7812 */ /* 0x000fe200078ec0ff */
[----:B------:R-:W-:Y:S01]  /*e3b0*/  UIMAD UR5, UR5, UR8, URZ ;  /* 0x00000008050572a4 */ /* 0x000fe2000f8e023f */
[----:B------:R-:W-:Y:S01]  /*e3c0*/  LOP3.LUT R24, R11, 0x380, RZ, 0xc0, !PT ;  /* 0x000003800b187812 */ /* 0x000fe200078ec0ff */
[----:B------:R-:W-:Y:S01]  /*e3d0*/  UIMAD.WIDE.U32 UR6, UR43, UR8, URZ ;  /* 0x000000082b0672a5 */ /* 0x000fe2000f8e003f */
[----:B------:R-:W-:Y:S01]  /*e3e0*/  LOP3.LUT R14, R15, 0x380, RZ, 0xc0, !PT ;  /* 0x000003800f0e7812 */ /* 0x000fe200078ec0ff */
[----:B------:R-:W-:Y:S01]  /*e3f0*/  UIMAD UR5, UR43, UR9, UR5 ;  /* 0x000000092b0572a4 */ /* 0x000fe2000f8e0205 */
[----:B------:R-:W-:Y:S01]  /*e400*/  ISETP.GE.OR P1, PT, R4, UR10, P0 ;  /* 0x0000000a04007c0c */ /* 0x000fe20008726670 */
[----:B------:R-:W-:Y:S01]  /*e410*/  USHF.R.S32.HI UR8, URZ, 0x1f, UR44 ;  /* 0x0000001f3f087899 */ /* 0x000fe2000801142c */
[----:B------:R-:W-:Y:S01]  /*e420*/  IADD3 R21, P5, R22, 0x60, RZ ;  /* 0x0000006016157810 */ /* 0x000fe20007fbe0ff */
[----:B------:R-:W-:Y:S01]  /*e430*/  UIADD3 UR5, UR7, UR5, URZ ;  /* 0x0000000507057290 */ /* 0x000fe2000fffe03f */
[----:B------:R-:W-:Y:S01]  /*e440*/  LOP3.LUT R4, R5, R22, RZ, 0x3c, !PT ;  /* 0x0000001605047212 */ /* 0x000fe200078e3cff */
[----:B------:R-:W-:Y:S01]  /*e450*/  IMAD.MOV.U32 R5, RZ, RZ, R23 ;  /* 0x000000ffff057224 */ /* 0x000fe200078e0017 */
[----:B------:R-:W-:-:S02]  /*e460*/  SHF.R.U64 R26, R26, 0x3, RZ ;  /* 0x000000031a1a7819 */ /* 0x000fc400000012ff */
[----:B------:R-:W-:Y:S02]  /*e470*/  SHF.R.U64 R24, R24, 0x3, RZ ;  /* 0x0000000318187819 */ /* 0x000fe400000012ff */
[----:B------:R-:W-:Y:S02]  /*e480*/  SHF.R.U64 R14, R14, 0x3, RZ ;  /* 0x000000030e0e7819 */ /* 0x000fe400000012ff */
[----:B------:R-:W-:Y:S02]  /*e490*/  LOP3.LUT R20, R21, 0x380, RZ, 0xc0, !PT ;  /* 0x0000038015147812 */ /* 0x000fe400078ec0ff */
[----:B------:R-:W-:Y:S01]  /*e4a0*/  LOP3.LUT R26, R26, R27, RZ, 0x3c, !PT ;  /* 0x0000001b1a1a7212 */ /* 0x000fe200078e3cff */
[----:B------:R-:W-:Y:S01]  /*e4b0*/  IMAD.X R27, RZ, RZ, R23, P2 ;  /* 0x000000ffff1b7224 */ /* 0x000fe200010e0617 */
[----:B------:R-:W-:Y:S02]  /*e4c0*/  LOP3.LUT R24, R24, R11, RZ, 0x3c, !PT ;  /* 0x0000000b18187212 */ /* 0x000fe400078e3cff */
[----:B------:R-:W-:-:S02]  /*e4d0*/  LOP3.LUT R14, R14, R15, RZ, 0x3c, !PT ;  /* 0x0000000f0e0e7212 */ /* 0x000fc400078e3cff */
[----:B------:R-:W-:Y:S02]  /*e4e0*/  MOV R11, R4 ;  /* 0x00000004000b7202 */ /* 0x000fe40000000f00 */
[----:B------:R-:W-:Y:S02]  /*e4f0*/  IADD3 R15, P2, R22, 0x4040, RZ ;  /* 0x00004040160f7810 */ /* 0x000fe40007f5e0ff */
[----:B------:R-:W-:Y:S02]  /*e500*/  SHF.R.U64 R20, R20, 0x3, RZ ;  /* 0x0000000314147819 */ /* 0x000fe400000012ff */
[----:B------:R-:W-:Y:S01]  /*e510*/  F2FP.F16.F32.PACK_AB R4, R25, R10 ;  /* 0x0000000a1904723e */ /* 0x000fe200000000ff */
[----:B------:R-:W-:Y:S01]  /*e520*/  IMAD.X R25, RZ, RZ, R23, P6 ;  /* 0x000000ffff197224 */ /* 0x000fe200030e0617 */
[----:B------:R-:W-:Y:S02]  /*e530*/  IADD3 R17, P6, R22, 0x4060, RZ ;  /* 0x0000406016117810 */ /* 0x000fe40007fde0ff */
[----:B------:R-:W-:-:S02]  /*e540*/  LOP3.LUT R10, R15, 0x380, RZ, 0xc0, !PT ;  /* 0x000003800f0a7812 */ /* 0x000fc400078ec0ff */
[----:B------:R-:W-:Y:S01]  /*e550*/  LOP3.LUT R20, R20, R21, RZ, 0x3c, !PT ;  /* 0x0000001514147212 */ /* 0x000fe200078e3cff */
[--C-:B------:R-:W-:Y:S01]  /*e560*/  IMAD.X R21, RZ, RZ, R23.reuse, P5 ;  /* 0x000000ffff157224 */ /* 0x100fe200028e0617 */
[----:B------:R-:W-:Y:S02]  /*e570*/  IADD3 R13, P3, R22, 0x4020, RZ ;  /* 0x00004020160d7810 */ /* 0x000fe40007f7e0ff */
[----:B------:R-:W-:Y:S01]  /*e580*/  F2FP.F16.F32.PACK_AB R5, R8, R9 ;  /* 0x000000090805723e */ /* 0x000fe200000000ff */
[----:B------:R-:W-:Y:S01]  /*e590*/  IMAD.X R9, RZ, RZ, R23, P6 ;  /* 0x000000ffff097224 */ /* 0x000fe200030e0617 */
[----:B------:R-:W-:Y:S02]  /*e5a0*/  F2FP.F16.F32.PACK_AB R6, R6, R3 ;  /* 0x000000030606723e */ /* 0x000fe400000000ff */
[----:B------:R-:W-:Y:S02]  /*e5b0*/  F2FP.F16.F32.PACK_AB R7, R7, R30 ;  /* 0x0000001e0707723e */ /* 0x000fe400000000ff */
[----:B------:R-:W-:-:S02]  /*e5c0*/  LOP3.LUT R8, R17, 0x380, RZ, 0xc0, !PT ;  /* 0x0000038011087812 */ /* 0x000fc400078ec0ff */
[----:B------:R-:W-:Y:S01]  /*e5d0*/  SHF.R.U64 R10, R10, 0x3, RZ ;  /* 0x000000030a0a7819 */ /* 0x000fe200000012ff */
[----:B------:R2:W-:Y:S01]  /*e5e0*/  STSM.16.M88.4 [R11], R4 ;  /* 0x000000040b007844 */ /* 0x0005e20000000200 */
[----:B------:R-:W-:Y:S02]  /*e5f0*/  LOP3.LUT R12, R13, 0x380, RZ, 0xc0, !PT ;  /* 0x000003800d0c7812 */ /* 0x000fe400078ec0ff */
[----:B------:R-:W-:Y:S02]  /*e600*/  MOV R27, R26 ;  /* 0x0000001a001b7202 */ /* 0x000fe40000000f00 */
[----:B------:R-:W-:Y:S02]  /*e610*/  MOV R26, R24 ;  /* 0x00000018001a7202 */ /* 0x000fe40000000f00 */
[----:B------:R-:W-:Y:S02]  /*e620*/  SHF.R.U64 R8, R8, 0x3, RZ ;  /* 0x0000000308087819 */ /* 0x000fe400000012ff */
[----:B------:R-:W-:Y:S01]  /*e630*/  MOV R25, R20 ;  /* 0x0000001400197202 */ /* 0x000fe20000000f00 */
[----:B------:R-:W-:Y:S01]  /*e640*/  IMAD.U32 R21, RZ, RZ, UR7 ;  /* 0x00000007ff157e24 */ /* 0x000fe2000f8e00ff */
[----:B------:R-:W-:Y:S01]  /*e650*/  LOP3.LUT R10, R10, R15, RZ, 0x3c, !PT ;  /* 0x0000000f0a0a7212 */ /* 0x000fe200078e3cff */
[----:B------:R-:W-:Y:S01]  /*e660*/  IMAD.U32 R20, RZ, RZ, UR6 ;  /* 0x00000006ff147e24 */ /* 0x000fe2000f8e00ff */
[----:B------:R-:W-:Y:S01]  /*e670*/  SHF.R.U64 R12, R12, 0x3, RZ ;  /* 0x000000030c0c7819 */ /* 0x000fe200000012ff */
[----:B------:R-:W-:Y:S01]  /*e680*/  IMAD.U32 R21, RZ, RZ, UR5 ;  /* 0x00000005ff157e24 */ /* 0x000fe2000f8e00ff */
[----:B------:R-:W-:Y:S01]  /*e690*/  LOP3.LUT R8, R8, R17, RZ, 0x3c, !PT ;  /* 0x0000001108087212 */ /* 0x000fe200078e3cff */
[----:B--2---:R-:W-:Y:S01]  /*e6a0*/  IMAD.X R11, RZ, RZ, R23, P2 ;  /* 0x000000ffff0b7224 */ /* 0x004fe200010e0617 */
[----:B------:R-:W-:Y:S01]  /*e6b0*/  F2FP.F16.F32.PACK_AB R4, R33, R32 ;  /* 0x000000202104723e */ /* 0x000fe200000000ff */
[C---:B-1----:R-:W-:Y:S01]  /*e6c0*/  IMAD.WIDE.U32 R20, R72.reuse, UR44, R20 ;  /* 0x0000002c48147c25 */ /* 0x042fe2000f8e0014 */
[----:B------:R-:W-:Y:S01]  /*e6d0*/  F2FP.F16.F32.PACK_AB R5, R35, R34 ;  /* 0x000000222305723e */ /* 0x000fe200000000ff */
[----:B------:R-:W-:Y:S01]  /*e6e0*/  ULDC.64 UR6, c[0x0][0xb40] ;  /* 0x0002d00000067ab9 */ /* 0x000fe20000000a00 */
[----:B------:R-:W-:Y:S01]  /*e6f0*/  MOV R17, R10 ;  /* 0x0000000a00117202 */ /* 0x000fe20000000f00 */
[----:B------:R-:W-:Y:S01]  /*e700*/  IMAD R10, R72, UR8, RZ ;  /* 0x00000008480a7c24 */ /* 0x000fe2000f8e02ff */
[----:B------:R-:W-:Y:S01]  /*e710*/  F2FP.F16.F32.PACK_AB R6, R37, R36 ;  /* 0x000000242506723e */ /* 0x000fe200000000ff */
[--C-:B------:R-:W-:Y:S01]  /*e720*/  IMAD.X R15, RZ, RZ, R23.reuse, P4 ;  /* 0x000000ffff0f7224 */ /* 0x100fe200020e0617 */
[----:B------:R-:W-:Y:S01]  /*e730*/  F2FP.F16.F32.PACK_AB R7, R39, R38 ;  /* 0x000000262707723e */ /* 0x000fe200000000ff */
[----:B------:R-:W-:Y:S01]  /*e740*/  IMAD R30, R73, UR44, R10 ;  /* 0x0000002c491e7c24 */ /* 0x000fe2000f8e020a */
[----:B------:R-:W-:Y:S01]  /*e750*/  LOP3.LUT R12, R12, R13, RZ, 0x3c, !PT ;  /* 0x0000000d0c0c7212 */ /* 0x000fe200078e3cff */
[----:B------:R-:W-:Y:S01]  /*e760*/  IMAD.X R13, RZ, RZ, R23, P3 ;  /* 0x000000ffff0d7224 */ /* 0x000fe200018e0617 */
[----:B------:R-:W-:Y:S01]  /*e770*/  MOV R3, R8 ;  /* 0x0000000800037202 */ /* 0x000fe20000000f00 */
[----:B------:R1:W-:Y:S01]  /*e780*/  STSM.16.M88.4 [R27], R4 ;  /* 0x000000041b007844 */ /* 0x0003e20000000200 */
[----:B------:R-:W-:-:S02]  /*e790*/  IADD3 R20, P2, R31, R20, RZ ;  /* 0x000000141f147210 */ /* 0x000fc40007f5e0ff */
[----:B------:R-:W-:Y:S02]  /*e7a0*/  MOV R24, R14 ;  /* 0x0000000e00187202 */ /* 0x000fe40000000f00 */
[----:B------:R-:W-:Y:S02]  /*e7b0*/  MOV R19, R12 ;  /* 0x0000000c00137202 */ /* 0x000fe40000000f00 */
[----:B------:R-:W-:Y:S02]  /*e7c0*/  F2FP.F16.F32.PACK_AB R8, R41, R40 ;  /* 0x000000282908723e */ /* 0x000fe400000000ff */
[----:B------:R-:W-:Y:S02]  /*e7d0*/  F2FP.F16.F32.PACK_AB R9, R43, R42 ;  /* 0x0000002a2b09723e */ /* 0x000fe400000000ff */
[----:B------:R-:W-:Y:S02]  /*e7e0*/  F2FP.F16.F32.PACK_AB R10, R45, R44 ;  /* 0x0000002c2d0a723e */ /* 0x000fe400000000ff */
[----:B------:R-:W-:-:S02]  /*e7f0*/  F2FP.F16.F32.PACK_AB R11, R47, R46 ;  /* 0x0000002e2f0b723e */ /* 0x000fc400000000ff */
[----:B------:R-:W-:Y:S02]  /*e800*/  F2FP.F16.F32.PACK_AB R12, R49, R48 ;  /* 0x00000030310c723e */ /* 0x000fe400000000ff */
[----:B-1----:R-:W-:Y:S01]  /*e810*/  SHF.R.S32.HI R27, RZ, 0x1f, R31 ;  /* 0x0000001fff1b7819 */ /* 0x002fe2000001141f */
[----:B------:R-:W-:Y:S01]  /*e820*/  STSM.16.M88.4 [R26], R8 ;  /* 0x000000081a007844 */ /* 0x000fe20000000200 */
[----:B------:R-:W-:Y:S02]  /*e830*/  F2FP.F16.F32.PACK_AB R13, R51, R50 ;  /* 0x00000032330d723e */ /* 0x000fe400000000ff */
[----:B------:R-:W-:Y:S02]  /*e840*/  F2FP.F16.F32.PACK_AB R14, R53, R52 ;  /* 0x00000034350e723e */ /* 0x000fe400000000ff */
[----:B------:R-:W-:Y:S02]  /*e850*/  F2FP.F16.F32.PACK_AB R15, R55, R54 ;  /* 0x00000036370f723e */ /* 0x000fe400000000ff */
[----:B------:R-:W-:-:S02]  /*e860*/  F2FP.F16.F32.PACK_AB R64, R65, R64 ;  /* 0x000000404140723e */ /* 0x000fc400000000ff */
[----:B------:R-:W-:Y:S01]  /*e870*/  F2FP.F16.F32.PACK_AB R4, R57, R56 ;  /* 0x000000383904723e */ /* 0x000fe200000000ff */
[----:B------:R-:W-:Y:S01]  /*e880*/  STSM.16.M88.4 [R25], R12 ;  /* 0x0000000c19007844 */ /* 0x000fe20000000200 */
[----:B------:R-:W-:Y:S02]  /*e890*/  F2FP.F16.F32.PACK_AB R5, R59, R58 ;  /* 0x0000003a3b05723e */ /* 0x000fe400000000ff */
[----:B------:R-:W-:Y:S02]  /*e8a0*/  F2FP.F16.F32.PACK_AB R6, R61, R60 ;  /* 0x0000003c3d06723e */ /* 0x000fe400000000ff */
[----:B------:R-:W-:Y:S02]  /*e8b0*/  F2FP.F16.F32.PACK_AB R7, R63, R62 ;  /* 0x0000003e3f07723e */ /* 0x000fe400000000ff */
[----:B------:R-:W-:Y:S02]  /*e8c0*/  F2FP.F16.F32.PACK_AB R65, R67, R66 ;  /* 0x000000424341723e */ /* 0x000fe400000000ff */
[----:B------:R-:W-:Y:S01]  /*e8d0*/  ISETP.GE.OR P0, PT, R31, UR10, P0 ;  /* 0x0000000a1f007c0c */ /* 0x000fe20008706670 */
[----:B------:R1:W-:Y:S01]  /*e8e0*/  STSM.16.M88.4 [R24], R4 ;  /* 0x0000000418007844 */ /* 0x0003e20000000200 */
[----:B------:R-:W-:-:S02]  /*e8f0*/  IADD3.X R27, R27, R21, R30, P2, !PT ;  /* 0x000000151b1b7210 */ /* 0x000fc400017fe41e */
[----:B------:R-:W-:Y:S01]  /*e900*/  F2FP.F16.F32.PACK_AB R66, R69, R68 ;  /* 0x000000444542723e */ /* 0x000fe200000000ff */
[----:B------:R-:W2:Y:S01]  /*e910*/  SHFL.IDX PT, R6, R169, RZ, 0x1f ;  /* 0x00001fffa9067589 */ /* 0x000ea200000e0000 */
[----:B------:R-:W-:Y:S02]  /*e920*/  F2FP.F16.F32.PACK_AB R67, R71, R70 ;  /* 0x000000464743723e */ /* 0x000fe400000000ff */
[----:B------:R-:W-:Y:S02]  /*e930*/  F2FP.F16.F32.PACK_AB R28, R28, R29 ;  /* 0x0000001d1c1c723e */ /* 0x000fe400000000ff */
[----:B------:R-:W-:Y:S01]  /*e940*/  F2FP.F16.F32.PACK_AB R80, R81, R80 ;  /* 0x000000505150723e */ /* 0x000fe200000000ff */
[----:B------:R3:W-:Y:S01]  /*e950*/  STSM.16.M88.4 [R19], R64 ;  /* 0x0000004013007844 */ /* 0x0007e20000000200 */
[----:B------:R-:W-:Y:S02]  /*e960*/  F2FP.F16.F32.PACK_AB R29, R75, R74 ;  /* 0x0000004a4b1d723e */ /* 0x000fe400000000ff */
[----:B------:R-:W-:-:S02]  /*e970*/  F2FP.F16.F32.PACK_AB R30, R77, R76 ;  /* 0x0000004c4d1e723e */ /* 0x000fc400000000ff */
[----:B------:R-:W-:Y:S02]  /*e980*/  F2FP.F16.F32.PACK_AB R31, R79, R78 ;  /* 0x0000004e4f1f723e */ /* 0x000fe400000000ff */
[----:B------:R-:W-:Y:S02]  /*e990*/  F2FP.F16.F32.PACK_AB R81, R83, R82 ;  /* 0x000000525351723e */ /* 0x000fe400000000ff */
[----:B------:R-:W-:Y:S01]  /*e9a0*/  F2FP.F16.F32.PACK_AB R82, R85, R84 ;  /* 0x000000545552723e */ /* 0x000fe200000000ff */
[----:B------:R3:W-:Y:S01]  /*e9b0*/  STSM.16.M88.4 [R17], R28 ;  /* 0x0000001c11007844 */ /* 0x0007e20000000200 */
[----:B------:R-:W-:Y:S02]  /*e9c0*/  F2FP.F16.F32.PACK_AB R83, R87, R86 ;  /* 0x000000565753723e */ /* 0x000fe400000000ff */
[----:B-1----:R-:W-:-:S03]  /*e9d0*/  LEA R4, P2, R20, UR6, 0x2 ;  /* 0x0000000614047c11 */ /* 0x002fc6000f8410ff */
[----:B------:R3:W-:Y:S01]  /*e9e0*/  STSM.16.M88.4 [R3], R80 ;  /* 0x0000005003007844 */ /* 0x0007e20000000200 */
[----:B------:R-:W-:Y:S01]  /*e9f0*/  LEA.HI.X R5, R20, UR7, R27, 0x2, P2 ;  /* 0x0000000714057c11 */ /* 0x000fe200090f141b */
[----:B------:R-:W-:Y:S01]  /*ea00*/  @!PT LDS RZ, [RZ] ;  /* 0x00000000fffff984 */ /* 0x000fe20000000800 */
[----:B------:R-:W-:Y:S01]  /*ea10*/  @!PT LDS RZ, [RZ] ;  /* 0x00000000fffff984 */ /* 0x000fe20000000800 */
[----:B------:R-:W-:Y:S01]  /*ea20*/  @!PT LDS RZ, [RZ] ;  /* 0x00000000fffff984 */ /* 0x000fe20000000800 */
[----:B------:R1:W-:Y:S06]  /*ea30*/  MEMBAR.ALL.CTA ;  /* 0x0000000000007992 */ /* 0x0003ec0000008000 */
[----:B-1----:R-:W1:Y:S02]  /*ea40*/  FENCE.VIEW.ASYNC.S ;  /* 0x00000000000073c6 */ /* 0x002e640000000000 */
[----:B-1----:R-:W-:Y:S06]  /*ea50*/  BAR.ARV 0x1, 0x120 ;  /* 0x0044800000007b1d */ /* 0x002fec0000002000 */
[----:B------:R3:W-:Y:S04]  /*ea60*/  @!P1 STG.E desc[UR60][R4.64+0x20], R0 ;  /* 0x0000200004009986 */ /* 0x0007e8000c10193c */
[----:B------:R3:W-:Y:S01]  /*ea70*/  @!P0 STG.E desc[UR60][R4.64], R2 ;  /* 0x0000000204008986 */ /* 0x0007e2000c10193c */
[----:B--2---:R-:W-:-:S13]  /*ea80*/  ISETP.NE.AND P0, PT, R6, 0x7, PT ;  /* 0x000000070600780c */ /* 0x004fda0003f05270 */
[----:B---3--:R-:W-:Y:S05]  /*ea90*/  @P0 BRA `(.L_x_948) ;  /* 0x0000000800740947 */ /* 0x008fea0003800000 */
[----:B------:R-:W-:Y:S01]  /*eaa0*/  BAR.SYNC.DEFER_BLOCKING 0x1, 0x120 ;  /* 0x0044800000007b1d */ /* 0x000fe20000010000 */
[----:B------:R-:W-:-:S05]  /*eab0*/  ELECT P0, URZ, PT ;  /* 0x00000000003f782f */ /* 0x000fca0003800000 */
[----:B------:R-:W-:Y:S08]  /*eac0*/  BSSY B0, `(.L_x_949) ;  /* 0x0000013000007945 */ /* 0x000ff00003800000 */
[----:B------:R-:W-:Y:S05]  /*ead0*/  @!P0 BRA `(.L_x_950) ;  /* 0x0000000000448947 */ /* 0x000fea0003800000 */
[----:B------:R-:W-:Y:S01]  /*eae0*/  ULDC.64 UR8, c[0x0][0x198] ;  /* 0x0000660000087ab9 */ /* 0x000fe20000000a00 */
[----:B------:R-:W-:Y:S02]  /*eaf0*/  UIADD3 UR5, UR37, 0x4000, URZ ;  /* 0x0000400025057890 */ /* 0x000fe4000fffe03f */
[----:B------:R-:W-:Y:S01]  /*eb00*/  UIADD3 UR6, UP0, UR8, 0x9f0, URZ ;  /* 0x000009f008067890 */ /* 0x000fe2000ff1e03f */
[----:B------:R-:W-:Y:S01]  /*eb10*/  UMOV UR41, URZ ;  /* 0x0000003f00297c82 */ /* 0x000fe20008000000 */
[----:B------:R-:W-:Y:S02]  /*eb20*/  UMOV UR45, URZ ;  /* 0x0000003f002d7c82 */ /* 0x000fe40008000000 */
[----:B------:R-:W-:Y:S01]  /*eb30*/  UIADD3.X UR7, URZ, UR9, URZ, UP0, !UPT ;  /* 0x000000093f077290 */ /* 0x000fe200087fe43f */
[----:B------:R-:W-:Y:S01]  /*eb40*/  UMOV UR40, UR37 ;  /* 0x0000002500287c82 */ /* 0x000fe20008000000 */
[----:B------:R-:W-:-:S07]  /*eb50*/  UMOV UR8, 0x40 ;  /* 0x0000004000087882 */ /* 0x000fce0000000000 */
[----:B------:R1:W-:Y:S02]  /*eb60*/  UTMASTG.5D [UR40], [UR6] ;  /* 0x00000028060073b5 */ /* 0x0003e40008020000 */
[----:B-1----:R-:W-:Y:S01]  /*eb70*/  UMOV UR40, UR5 ;  /* 0x0000000500287c82 */ /* 0x002fe20008000000 */
[----:B------:R-:W-:Y:S01]  /*eb80*/  UMOV UR41, UR8 ;  /* 0x0000000800297c82 */ /* 0x000fe20008000000 */
[----:B------:R-:W-:Y:S01]  /*eb90*/  UIADD3 UR5, UR37, 0x2a820, URZ ;  /* 0x0002a82025057890 */ /* 0x000fe2000fffe03f */
[----:B------:R1:W-:Y:S03]  /*eba0*/  UTMASTG.5D [UR40], [UR6] ;  /* 0x00000028060073b5 */ /* 0x0003e60008020000 */
[----:B------:R-:W-:Y:S01]  /*ebb0*/  UPRMT UR5, URZ, 0x654, UR5 ;  /* 0x000006543f057896 */ /* 0x000fe20008000005 */
[----:B------:R0:W-:Y:S01]  /*ebc0*/  UTMACMDFLUSH ;  /* 0x00000000000079b7 */ /* 0x0001e20000000000 */
[----:B------:R-:W-:-:S07]  /*ebd0*/  DEPBAR.LE SB0, 0x0 ;  /* 0x000080000000791a */ /* 0x000fce0000000000 */
[----:B-1----:R-:W-:Y:S03]  /*ebe0*/  SYNCS.ARRIVE.TRANS64.RED.A1T0 RZ, [UR5], RZ ;  /* 0x000000ffffff79a7 */ /* 0x002fe60008100405 */
.L_x_950:
[----:B------:R-:W-:Y:S05]  /*ebf0*/  BSYNC B0 ;  /* 0x0000000000007941 */ /* 0x000fea0003800000 */
.L_x_949:
[----:B------:R-:W-:Y:S05]  /*ec00*/  BRA `(.L_x_948) ;  /* 0x0000000800187947 */ /* 0x000fea0003800000 */
.L_x_947:
[----:B------:R-:W1:Y:S01]  /*ec10*/  LDC R12, c[0x0][0xdac] ;  /* 0x00036b00ff0c7b82 */ /* 0x000e620000000800 */
[----:B------:R-:W-:Y:S01]  /*ec20*/  ISETP.GT.AND P0, PT, R171, 0x7f, PT ;  /* 0x0000007fab00780c */ /* 0x000fe20003f04270 */
[----:B------:R-:W-:Y:S01]  /*ec30*/  USHF.R.S32.HI UR6, URZ, 0x1f, UR43 ;  /* 0x0000001f3f067899 */ /* 0x000fe2000801142b */
[----:B------:R-:W-:Y:S01]  /*ec40*/  BSSY B0, `(.L_x_951) ;  /* 0x000001b000007945 */ /* 0x000fe20003800000 */
[----:B------:R-:W-:Y:S01]  /*ec50*/  USHF.R.S32.HI UR7, URZ, 0x1f, UR44 ;  /* 0x0000001f3f077899 */ /* 0x000fe2000801142c */
[----:B------:R-:W-:-:S03]  /*ec60*/  SHF.R.S32.HI R161, RZ, 0x1f, R160 ;  /* 0x0000001fffa17819 */ /* 0x000fc600000114a0 */
[----:B------:R-:W2:Y:S08]  /*ec70*/  LDC.64 R6, c[0x0][0xae0] ;  /* 0x0002b800ff067b82 */ /* 0x000eb00000000a00 */
[----:B------:R-:W3:Y:S01]  /*ec80*/  LDC.64 R8, c[0x0][0xae8] ;  /* 0x0002ba00ff087b82 */ /* 0x000ee20000000a00 */
[----:B------:R-:W-:Y:S05]  /*ec90*/  @P0 BRA `(.L_x_952) ;  /* 0x0000000000540947 */ /* 0x000fea0003800000 */
[----:B------:R-:W4:Y:S01]  /*eca0*/  S2R R0, SR_TID.X ;  /* 0x0000000000007919 */ /* 0x000f220000002100 */
[----:B------:R-:W-:Y:S01]  /*ecb0*/  ULDC UR5, c[0x0][0xa88] ;  /* 0x0002a20000057ab9 */ /* 0x000fe20000000800 */
[----:B----4-:R-:W-:-:S04]  /*ecc0*/  IADD3 R2, R165, -0x80, R0 ;  /* 0xffffff80a5027810 */ /* 0x010fc80007ffe000 */
[----:B------:R-:W-:-:S13]  /*ecd0*/  ISETP.GE.AND P0, PT, R2, UR5, PT ;  /* 0x0000000502007c0c */ /* 0x000fda000bf06270 */
[----:B------:R-:W-:Y:S05]  /*ece0*/  @P0 BRA `(.L_x_952) ;  /* 0x0000000000400947 */ /* 0x000fea0003800000 */
[----:B------:R-:W4:Y:S01]  /*ecf0*/  LDC.64 R4, c[0x0][0xb70] ;  /* 0x0002dc00ff047b82 */ /* 0x000f220000000a00 */
[----:B------:R-:W-:Y:S01]  /*ed00*/  SHF.R.S32.HI R3, RZ, 0x1f, R2 ;  /* 0x0000001fff037819 */ /* 0x000fe20000011402 */
[----:B------:R-:W-:-:S06]  /*ed10*/  ULDC.64 UR8, c[0x0][0xb40] ;  /* 0x0002d00000087ab9 */ /* 0x000fcc0000000a00 */
[----:B------:R-:W5:Y:S01]  /*ed20*/  LDC.64 R10, c[0x0][0xb78] ;  /* 0x0002de00ff0a7b82 */ /* 0x000f620000000a00 */
[C---:B----4-:R-:W-:Y:S02]  /*ed30*/  IMAD R0, R4.reuse, UR6, RZ ;  /* 0x0000000604007c24 */ /* 0x050fe4000f8e02ff */
[----:B------:R-:W-:-:S04]  /*ed40*/  IMAD.WIDE.U32 R2, R4, UR43, R2 ;  /* 0x0000002b04027c25 */ /* 0x000fc8000f8e0002 */
[----:B------:R-:W-:Y:S02]  /*ed50*/  IMAD R5, R5, UR43, R0 ;  /* 0x0000002b05057c24 */ /* 0x000fe4000f8e0200 */
[C---:B-----5:R-:W-:Y:S02]  /*ed60*/  IMAD R0, R10.reuse, UR7, RZ ;  /* 0x000000070a007c24 */ /* 0x060fe4000f8e02ff */
[----:B------:R-:W-:Y:S02]  /*ed70*/  IMAD.IADD R3, R3, 0x1, R5 ;  /* 0x0000000103037824 */ /* 0x000fe400078e0205 */
[----:B------:R-:W-:Y:S02]  /*ed80*/  IMAD R5, R11, UR44, R0 ;  /* 0x0000002c0b057c24 */ /* 0x000fe4000f8e0200 */
[----:B------:R-:W-:-:S04]  /*ed90*/  IMAD.WIDE.U32 R2, R10, UR44, R2 ;  /* 0x0000002c0a027c25 */ /* 0x000fc8000f8e0002 */
[----:B------:R-:W-:Y:S01]  /*eda0*/  IMAD.IADD R3, R3, 0x1, R5 ;  /* 0x0000000103037824 */ /* 0x000fe200078e0205 */
[----:B------:R-:W-:-:S04]  /*edb0*/  LEA R4, P0, R2, UR8, 0x2 ;  /* 0x0000000802047c11 */ /* 0x000fc8000f8010ff */
[----:B------:R-:W-:Y:S01]  /*edc0*/  LEA.HI.X R5, R2, UR9, R3, 0x2, P0 ;  /* 0x0000000902057c11 */ /* 0x000fe200080f1403 */
[----:B------:R-:W-:-:S05]  /*edd0*/  IMAD.MOV.U32 R3, RZ, RZ, -0x800000 ;  /* 0xff800000ff037424 */ /* 0x000fca00078e00ff */
[----:B------:R4:W-:Y:S03]  /*ede0*/  STG.E desc[UR60][R4.64], R3 ;  /* 0x0000000304007986 */ /* 0x0009e6000c10193c */
.L_x_952:
[----:B------:R-:W-:Y:S05]  /*edf0*/  BSYNC B0 ;  /* 0x0000000000007941 */ /* 0x000fea0003800000 */
.L_x_951:
[----:B------:R-:W-:Y:S01]  /*ee00*/  ULDC UR5, c[0x0][0xa88] ;  /* 0x0002a20000057ab9 */ /* 0x000fe20000000800 */
[C---:B--2---:R-:W-:Y:S01]  /*ee10*/  IMAD R0, R6.reuse, UR6, RZ ;  /* 0x0000000606007c24 */ /* 0x044fe2000f8e02ff */
[----:B------:R-:W-:Y:S01]  /*ee20*/  UIADD3 UR42, -UR42, UR5, URZ ;  /* 0x000000052a2a7290 */ /* 0x000fe2000fffe13f */
[----:B----4-:R-:W-:Y:S01]  /*ee30*/  IMAD.WIDE.U32 R2, R6, UR43, R160 ;  /* 0x0000002b06027c25 */ /* 0x010fe2000f8e00a0 */
[----:B------:R-:W-:Y:S01]  /*ee40*/  ULOP3.LUT UR46, URZ, UR46, URZ, 0x33, !UPT ;  /* 0x0000002e3f2e7292 */ /* 0x000fe2000f8e333f */
[----:B------:R-:W-:Y:S01]  /*ee50*/  SHF.R.S32.HI R163, RZ, 0x1f, R162 ;  /* 0x0000001fffa37819 */ /* 0x000fe200000114a2 */
[----:B------:R-:W-:Y:S01]  /*ee60*/  BSSY B0, `(.L_x_953) ;  /* 0x0000021000007945 */ /* 0x000fe20003800000 */
[----:B------:R-:W-:Y:S01]  /*ee70*/  IMAD R5, R7, UR43, R0 ;  /* 0x0000002b07057c24 */ /* 0x000fe2000f8e0200 */
[C---:B------:R-:W-:Y:S01]  /*ee80*/  ISETP.GE.AND P2, PT, R162.reuse, UR42, PT ;  /* 0x0000002aa2007c0c */ /* 0x040fe2000bf46270 */
[C---:B------:R-:W-:Y:S02]  /*ee90*/  VIADD R0, R162.reuse, 0x40 ;  /* 0x00000040a2007836 */ /* 0x040fe40000000000 */
[----:B------:R-:W-:-:S02]  /*eea0*/  VIADD R4, R162, 0x20 ;  /* 0x00000020a2047836 */ /* 0x000fc40000000000 */
[----:B------:R-:W-:Y:S01]  /*eeb0*/  IMAD.IADD R3, R3, 0x1, R5 ;  /* 0x0000000103037824 */ /* 0x000fe200078e0205 */
[----:B------:R-:W-:Y:S01]  /*eec0*/  ISETP.GE.AND P0, PT, R0, UR42, PT ;  /* 0x0000002a00007c0c */ /* 0x000fe2000bf06270 */
[----:B---3--:R-:W-:Y:S01]  /*eed0*/  IMAD R0, R8, UR7, RZ ;  /* 0x0000000708007c24 */ /* 0x008fe2000f8e02ff */
[----:B------:R-:W-:Y:S01]  /*eee0*/  ISETP.GE.AND P4, PT, R4, UR42, PT ;  /* 0x0000002a04007c0c */ /* 0x000fe2000bf86270 */
[----:B------:R-:W-:Y:S02]  /*eef0*/  VIADD R4, R162, 0x60 ;  /* 0x00000060a2047836 */ /* 0x000fe40000000000 */
[----:B------:R-:W-:Y:S02]  /*ef00*/  IMAD R9, R9, UR44, R0 ;  /* 0x0000002c09097c24 */ /* 0x000fe4000f8e0200 */
[----:B-1----:R-:W-:Y:S01]  /*ef10*/  VIADD R5, R12, UR46 ;  /* 0x0000002e0c057c36 */ /* 0x002fe20008000000 */
[----:B------:R-:W-:Y:S01]  /*ef20*/  ISETP.GE.AND P1, PT, R4, UR42, PT ;  /* 0x0000002a04007c0c */ /* 0x000fe2000bf26270 */
[----:B------:R-:W-:-:S04]  /*ef30*/  IMAD.WIDE.U32 R6, R8, UR44, R2 ;  /* 0x0000002c08067c25 */ /* 0x000fc8000f8e0002 */
[----:B------:R-:W-:-:S04]  /*ef40*/  IMAD.WIDE R4, R5, 0x80, R162 ;  /* 0x0000008005047825 */ /* 0x000fc800078e02a2 */
[----:B------:R-:W-:Y:S01]  /*ef50*/  IMAD.IADD R11, R7, 0x1, R9 ;  /* 0x00000001070b7824 */ /* 0x000fe200078e0209 */
[----:B------:R-:W-:Y:S06]  /*ef60*/  @P2 BRA `(.L_x_954) ;  /* 0x0000000000402947 */ /* 0x000fec0003800000 */
[----:B------:R-:W-:Y:S01]  /*ef70*/  ULDC.64 UR6, c[0x0][0xad8] ;  /* 0x0002b60000067ab9 */ /* 0x000fe20000000a00 */
[C---:B------:R-:W-:Y:S01]  /*ef80*/  VIADD R0, R160.reuse, 0x40 ;  /* 0x00000040a0007836 */ /* 0x040fe20000000000 */
[----:B------:R-:W-:Y:S01]  /*ef90*/  ULDC UR5, c[0x0][0xa8c] ;  /* 0x0002a30000057ab9 */ /* 0x000fe20000000800 */
[----:B------:R-:W-:Y:S01]  /*efa0*/  IMAD R9, R5, UR6, RZ ;  /* 0x0000000605097c24 */ /* 0x000fe2000f8e02ff */
[----:B------:R-:W-:Y:S01]  /*efb0*/  ISETP.GE.AND P2, PT, R160, UR5, PT ;  /* 0x00000005a0007c0c */ /* 0x000fe2000bf46270 */
[----:B------:R-:W-:Y:S01]  /*efc0*/  IMAD.MOV.U32 R2, RZ, RZ, R6 ;  /* 0x000000ffff027224 */ /* 0x000fe200078e0006 */
[----:B------:R-:W-:Y:S01]  /*efd0*/  ISETP.GE.AND P3, PT, R0, UR5, PT ;  /* 0x0000000500007c0c */ /* 0x000fe2000bf66270 */
[----:B------:R-:W-:Y:S02]  /*efe0*/  IMAD.MOV.U32 R3, RZ, RZ, R11 ;  /* 0x000000ffff037224 */ /* 0x000fe400078e000b */
        /* <DEDUP_REMOVED lines=8> */
.L_x_954:
[----:B------:R-:W-:Y:S05]  /*f070*/  BSYNC B0 ;  /* 0x0000000000007941 */ /* 0x000fea0003800000 */
.L_x_953:
[----:B------:R-:W-:Y:S04]  /*f080*/  BSSY B0, `(.L_x_955) ;  /* 0x0000014000007945 */ /* 0x000fe80003800000 */
[----:B------:R-:W-:Y:S05]  /*f090*/  @P4 BRA `(.L_x_956) ;  /* 0x0000000000484947 */ /* 0x000fea0003800000 */
[----:B-1----:R-:W-:Y:S01]  /*f0a0*/  IADD3 R9, P2, R4, 0x20, RZ ;  /* 0x0000002004097810 */ /* 0x002fe20007f5e0ff */
[----:B------:R-:W-:Y:S01]  /*f0b0*/  ULDC.64 UR6, c[0x0][0xad8] ;  /* 0x0002b60000067ab9 */ /* 0x000fe20000000a00 */
[----:B------:R-:W-:Y:S01]  /*f0c0*/  IMAD.MOV.U32 R2, RZ, RZ, R6 ;  /* 0x000000ffff027224 */ /* 0x000fe200078e0006 */
[----:B------:R-:W-:Y:S01]  /*f0d0*/  ULDC UR5, c[0x0][0xa8c] ;  /* 0x0002a30000057ab9 */ /* 0x000fe20000000800 */
[----:B------:R-:W-:Y:S01]  /*f0e0*/  IMAD.MOV.U32 R3, RZ, RZ, R11 ;  /* 0x000000ffff037224 */ /* 0x000fe200078e000b */
[C---:B------:R-:W-:Y:S01]  /*f0f0*/  ISETP.GE.AND P3, PT, R160.reuse, UR5, PT ;  /* 0x00000005a0007c0c */ /* 0x040fe2000bf66270 */
[----:B------:R-:W-:Y:S02]  /*f100*/  IMAD.X R0, RZ, RZ, R5, P2 ;  /* 0x000000ffff007224 */ /* 0x000fe400010e0605 */
        /* <DEDUP_REMOVED lines=11> */
.L_x_956:
[----:B------:R-:W-:Y:S05]  /*f1c0*/  BSYNC B0 ;  /* 0x0000000000007941 */ /* 0x000fea0003800000 */
.L_x_955:
[----:B------:R-:W-:Y:S04]  /*f1d0*/  BSSY B0, `(.L_x_957) ;  /* 0x0000014000007945 */ /* 0x000fe80003800000 */
[----:B------:R-:W-:Y:S05]  /*f1e0*/  @P0 BRA `(.L_x_958) ;  /* 0x0000000000480947 */ /* 0x000fea0003800000 */
[----:B-12---:R-:W-:Y:S01]  /*f1f0*/  IADD3 R9, P0, R4, 0x40, RZ ;  /* 0x0000004004097810 */ /* 0x006fe20007f1e0ff */
        /* <DEDUP_REMOVED lines=17> */
.L_x_958:
[----:B------:R-:W-:Y:S05]  /*f310*/  BSYNC B0 ;  /* 0x0000000000007941 */ /* 0x000fea0003800000 */
.L_x_957:
        /* <DEDUP_REMOVED lines=20> */
.L_x_959:
[----:B------:R-:W-:Y:S05]  /*f460*/  BSYNC B0 ;  /* 0x0000000000007941 */ /* 0x000fea0003800000 */
.L_x_948:
[----:B------:R-:W5:Y:S02]  /*f470*/  LDC R0, c[0x0][0xda8] ;  /* 0x00036a00ff007b82 */ /* 0x000f640000000800 */
[----:B-----5:R-:W-:-:S13]  /*f480*/  ISETP.LE.AND P0, PT, R0, UR4, PT ;  /* 0x0000000400007c0c */ /* 0x020fda000bf03270 */
[----:B------:R-:W-:Y:S05]  /*f490*/  @!P0 BRA `(.L_x_960) ;  /* 0xffffff1800508947 */ /* 0x000fea000383ffff */
[----:B------:R-:W-:Y:S05]  /*f4a0*/  EXIT ;  /* 0x000000000000794d */ /* 0x000fea0003800000 */
.L_x_866:
[----:B------:R-:W-:-:S08]  /*f4b0*/  NOP ;  /* 0x0000000000007918 */ /* 0x000fd00000000000 */
[----:B-1----:R-:W1:-:S00]  /*f4c0*/  USETMAXREG.DEALLOC.CTAPOOL 0x18 ;  /* 0x00000018000079c8 */ /* 0x002e4000080e0500 */
[----:B-1----:R-:W-:-:S06]  /*f4d0*/  LOP3.LUT R0, R0, 0x3, RZ, 0xc0, !PT ;  /* 0x0000000300007812 */ /* 0x002fcc00078ec0ff */
[----:B------:R-:W1:Y:S02]  /*f4e0*/  SHFL.IDX PT, R0, R0, RZ, 0x1f ;  /* 0x00001fff00007589 */ /* 0x000e6400000e0000 */
[----:B-1----:R-:W-:-:S13]  /*f4f0*/  ISETP.NE.AND P0, PT, R0, RZ, PT ;  /* 0x000000ff0000720c */ /* 0x002fda0003f05270 */
[----:B------:R-:W-:Y:S05]  /*f500*/  @P0 EXIT ;  /* 0x000000000000094d */ /* 0x000fea0003800000 */
[----:B------:R-:W1:Y:S01]  /*f510*/  S2UR UR4, SR_CTAID.X ;  /* 0x00000000000479c3 */ /* 0x000e620000002500 */
[----:B------:R-:W-:Y:S01]  /*f520*/  UMOV UR47, URZ ;  /* 0x0000003f002f7c82 */ /* 0x000fe20008000000 */
[----:B------:R-:W-:Y:S02]  /*f530*/  IMAD.MOV.U32 R16, RZ, RZ, RZ ;  /* 0x000000ffff107224 */ /* 0x000fe400078e00ff */
[----:B------:R-:W-:-:S04]  /*f540*/  IMAD.MOV.U32 R17, RZ, RZ, 0x1 ;  /* 0x00000001ff117424 */ /* 0x000fc800078e00ff */
[----:B------:R-:W1:Y:S02]  /*f550*/  LDC R0, c[0x0][0xda8] ;  /* 0x00036a00ff007b82 */ /* 0x000e640000000800 */
[----:B-1----:R-:W-:-:S13]  /*f560*/  ISETP.LE.AND P0, PT, R0, UR4, PT ;  /* 0x0000000400007c0c */ /* 0x002fda000bf03270 */
[----:B------:R-:W-:Y:S05]  /*f570*/  @P0 BRA `(.L_x_961) ;  /* 0x0000002c00f40947 */ /* 0x000fea0003800000 */
[----:B------:R-:W-:Y:S01]  /*f580*/  IMAD.U32 R19, RZ, RZ, UR4 ;  /* 0x00000004ff137e24 */ /* 0x000fe2000f8e00ff */
[----:B------:R-:W-:Y:S01]  /*f590*/  ULDC UR48, c[0x0][0xc] ;  /* 0x0000030000307ab9 */ /* 0x000fe20000000800 */
[----:B------:R-:W-:Y:S01]  /*f5a0*/  IMAD.MOV.U32 R17, RZ, RZ, 0x1 ;  /* 0x00000001ff117424 */ /* 0x000fe200078e00ff */
[----:B------:R-:W-:Y:S01]  /*f5b0*/  ULDC.64 UR44, c[0x0][0x198] ;  /* 0x00006600002c7ab9 */ /* 0x000fe20000000a00 */
[----:B------:R-:W-:Y:S01]  /*f5c0*/  IMAD.MOV.U32 R16, RZ, RZ, RZ ;  /* 0x000000ffff107224 */ /* 0x000fe200078e00ff */
[----:B------:R-:W-:-:S06]  /*f5d0*/  UMOV UR47, URZ ;  /* 0x0000003f002f7c82 */ /* 0x000fcc0008000000 */
.L_x_1015:
[----:B------:R-:W-:Y:S01]  /*f5e0*/  ULDC UR7, c[0x0][0xdd0] ;  /* 0x0003740000077ab9 */ /* 0x000fe20000000800 */
[----:B-1----:R-:W1:Y:S01]  /*f5f0*/  LDC R0, c[0x0][0xde8] ;  /* 0x00037a00ff007b82 */ /* 0x002e620000000800 */
[C---:B------:R-:W-:Y:S01]  /*f600*/  R2UR UR8, R19.reuse ;  /* 0x00000000130872ca */ /* 0x040fe200000e0000 */
[----:B------:R-:W-:Y:S01]  /*f610*/  UISETP.NE.AND UP0, UPT, UR7, 0x1, UPT ;  /* 0x000000010700788c */ /* 0x000fe2000bf05270 */
[----:B------:R-:W-:-:S10]  /*f620*/  R2UR UR6, R19 ;  /* 0x00000000130672ca */ /* 0x000fd400000e0000 */
[----:B------:R-:W-:Y:S01]  /*f630*/  @UP0 ULDC UR4, c[0x0][0xdd4] ;  /* 0x0003750000040ab9 */ /* 0x000fe20000000800 */
[----:B------:R-:W-:Y:S01]  /*f640*/  @UP0 ULDC UR9, c[0x0][0xdd8] ;  /* 0x0003760000090ab9 */ /* 0x000fe20000000800 */
[----:B------:R-:W-:-:S04]  /*f650*/  UIMAD.WIDE.U32 UR4, UR8, UR4, URZ ;  /* 0x00000004080472a5 */ /* 0x000fc8000f8e003f */
[----:B------:R-:W-:-:S04]  /*f660*/  @UP0 USHF.R.U32.HI UR8, URZ, UR9, UR5 ;  /* 0x000000093f080299 */ /* 0x000fc80008011605 */
[----:B------:R-:W-:Y:S02]  /*f670*/  UIADD3 UR4, -UR8, URZ, URZ ;  /* 0x0000003f08047290 */ /* 0x000fe4000fffe13f */
[----:B-1----:R-:W-:Y:S02]  /*f680*/  ISETP.LE.AND P0, PT, R0, UR8, PT ;  /* 0x0000000800007c0c */ /* 0x002fe4000bf03270 */
[----:B------:R-:W-:-:S11]  /*f690*/  UIMAD UR7, UR7, UR4, UR6 ;  /* 0x00000004070772a4 */ /* 0x000fd6000f8e0206 */
[----:B------:R-:W-:Y:S05]  /*f6a0*/  @!P0 BRA `(.L_x_962) ;  /* 0x0000000000208947 */ /* 0x000fea0003800000 */
        /* <DEDUP_REMOVED lines=8> */
.L_x_962:
[----:B------:R-:W-:Y:S01]  /*f730*/  ULDC UR9, c[0x0][0xdc4] ;  /* 0x0003710000097ab9 */ /* 0x000fe20000000800 */
[----:B------:R-:W-:Y:S01]  /*f740*/  UMOV UR6, UR7 ;  /* 0x0000000700067c82 */ /* 0x000fe20008000000 */
[----:B------:R-:W-:-:S11]  /*f750*/  UISETP.NE.AND UP0, UPT, UR9, 0x1, UPT ;  /* 0x000000010900788c */ /* 0x000fd6000bf05270 */
[----:B------:R-:W-:Y:S02]  /*f760*/  @UP0 ULDC.64 UR10, c[0x0][0xdc8] ;  /* 0x00037200000a0ab9 */ /* 0x000fe40000000a00 */
[----:B------:R-:W-:-:S04]  /*f770*/  UIMAD.WIDE.U32 UR4, UR7, UR10, URZ ;  /* 0x0000000a070472a5 */ /* 0x000fc8000f8e003f */
[----:B------:R-:W-:-:S04]  /*f780*/  @UP0 USHF.R.U32.HI UR6, URZ, UR11, UR5 ;  /* 0x0000000b3f060299 */ /* 0x000fc80008011605 */
[----:B------:R-:W-:-:S12]  /*f790*/  UIMAD UR4, UR6, UR9, URZ ;  /* 0x00000009060472a4 */ /* 0x000fd8000f8e023f */
.L_x_963:
[----:B------:R-:W-:Y:S01]  /*f7a0*/  ULDC.64 UR12, c[0x0][0x3f8] ;  /* 0x0000fe00000c7ab9 */ /* 0x000fe20000000a00 */
[----:B------:R-:W-:Y:S02]  /*f7b0*/  UIADD3 UR9, UR7, -UR4, URZ ;  /* 0x8000000407097290 */ /* 0x000fe4000fffe03f */
[----:B------:R-:W-:Y:S02]  /*f7c0*/  UISETP.NE.U32.AND UP0, UPT, UR12, URZ, UPT ;  /* 0x0000003f0c00728c */ /* 0x000fe4000bf05070 */
[----:B------:R-:W-:Y:S01]  /*f7d0*/  ULOP3.LUT UR10, URZ, UR6, URZ, 0x33, !UPT ;  /* 0x000000063f0a7292 */ /* 0x000fe2000f8e333f */
[----:B------:R-:W-:Y:S01]  /*f7e0*/  ULDC UR12, c[0x0][0xdb8] ;  /* 0x00036e00000c7ab9 */ /* 0x000fe20000000800 */
[----:B------:R-:W-:Y:S01]  /*f7f0*/  ULDC.64 UR4, c[0x0][0x9e0] ;  /* 0x0002780000047ab9 */ /* 0x000fe20000000a00 */
[----:B------:R-:W-:Y:S02]  /*f800*/  UISETP.NE.AND UP1, UPT, UR12, 0x1, UPT ;  /* 0x000000010c00788c */ /* 0x000fe4000bf25270 */
[----:B------:R-:W-:Y:S01]  /*f810*/  UISETP.NE.AND.EX UP0, UPT, UR13, URZ, UPT, UP0 ;  /* 0x0000003f0d00728c */ /* 0x000fe2000bf05300 */
[----:B------:R-:W-:-:S02]  /*f820*/  ULDC UR11, c[0x0][0xdc4] ;  /* 0x00037100000b7ab9 */ /* 0x000fc40000000800 */
[----:B------:R-:W-:Y:S01]  /*f830*/  ULDC UR13, c[0x0][0xdac] ;  /* 0x00036b00000d7ab9 */ /* 0x000fe20000000800 */
[----:B------:R-:W-:Y:S02]  /*f840*/  UISETP.GE.AND UP2, UPT, UR5, 0x1, UPT ;  /* 0x000000010500788c */ /* 0x000fe4000bf46270 */
[----:B------:R-:W-:Y:S02]  /*f850*/  UIMAD UR11, UR8, UR11, UR9 ;  /* 0x0000000b080b72a4 */ /* 0x000fe4000f8e0209 */
[----:B------:R-:W-:Y:S01]  /*f860*/  UIADD3 UR10, UR10, UR13, URZ ;  /* 0x0000000d0a0a7290 */ /* 0x000fe2000fffe03f */
[----:B------:R-:W-:Y:S01]  /*f870*/  @UP1 ULDC UR8, c[0x0][0xdbc] ;  /* 0x00036f0000081ab9 */ /* 0x000fe20000000800 */
[----:B------:R-:W-:Y:S01]  /*f880*/  PLOP3.LUT P1, PT, PT, PT, UP2, 0x80, 0x0 ;  /* 0x000000000000781c */ /* 0x000fe20003f2f028 */
[----:B------:R-:W-:Y:S02]  /*f890*/  UIMAD.WIDE.U32 UR8, UR11, UR8, URZ ;  /* 0x000000080b0872a5 */ /* 0x000fe4000f8e003f */
[----:B------:R-:W-:Y:S01]  /*f8a0*/  USHF.L.U32 UR41, UR10, 0x7, URZ ;  /* 0x000000070a297899 */ /* 0x000fe2000800063f */
[----:B------:R-:W-:Y:S01]  /*f8b0*/  ULDC UR14, c[0x0][0x404] ;  /* 0x00010100000e7ab9 */ /* 0x000fe20000000800 */
[----:B------:R-:W-:Y:S01]  /*f8c0*/  ULDC UR7, c[0x0][0x288] ;  /* 0x0000a20000077ab9 */ /* 0x000fe20000000800 */
[----:B------:R-:W-:Y:S01]  /*f8d0*/  @UP1 ULDC UR13, c[0x0][0xdc0] ;  /* 0x00037000000d1ab9 */ /* 0x000fe20000000800 */
[----:B------:R-:W-:Y:S01]  /*f8e0*/  UMOV UR43, UR11 ;  /* 0x0000000b002b7c82 */ /* 0x000fe20008000000 */
[----:B------:R-:W-:-:S02]  /*f8f0*/  USEL UR14, UR14, 0x1, UP0 ;  /* 0x000000010e0e7887 */ /* 0x000fc40008000000 */
[----:B------:R-:W-:Y:S02]  /*f900*/  UIADD3 UR10, UR41, 0x80, -UR7 ;  /* 0x00000080290a7890 */ /* 0x000fe4000fffe807 */
[----:B------:R-:W-:Y:S01]  /*f910*/  @UP1 USHF.R.U32.HI UR43, URZ, UR13, UR9 ;  /* 0x0000000d3f2b1299 */ /* 0x000fe20008011609 */
[----:B------:R-:W-:Y:S02]  /*f920*/  ULDC UR6, c[0x0][0x2e0] ;  /* 0x0000b80000067ab9 */ /* 0x000fe40000000800 */
[----:B------:R-:W-:Y:S02]  /*f930*/  UIMAD UR8, UR14, UR6, UR10 ;  /* 0x000000060e0872a4 */ /* 0x000fe4000f8e020a */
[----:B------:R-:W-:Y:S02]  /*f940*/  UIADD3 UR42, -UR43, URZ, URZ ;  /* 0x0000003f2b2a7290 */ /* 0x000fe4000fffe13f */
[----:B------:R-:W-:Y:S02]  /*f950*/  UIADD3 UR4, UR8, UR4, URZ ;  /* 0x0000000408047290 */ /* 0x000fe4000fffe03f */
[----:B------:R-:W-:Y:S01]  /*f960*/  UIMAD UR42, UR12, UR42, UR11 ;  /* 0x0000002a0c2a72a4 */ /* 0x000fe2000f8e020b */
[----:B------:R-:W-:Y:S11]  /*f970*/  @!P1 BRA `(.L_x_964) ;  /* 0x0000000000449947 */ /* 0x000ff60003800000 */
[----:B------:R-:W-:Y:S01]  /*f980*/  ISETP.LT.AND P0, PT, RZ, UR8, PT ;  /* 0x00000008ff007c0c */ /* 0x000fe2000bf01270 */
[----:B------:R-:W-:-:S12]  /*f990*/  UIADD3 UR10, UR8, -0x1, URZ ;  /* 0xffffffff080a7890 */ /* 0x000fd8000fffe03f */
[----:B------:R-:W-:Y:S05]  /*f9a0*/  @P0 BRA `(.L_x_965) ;  /* 0x00000000001c0947 */ /* 0x000fea0003800000 */
[----:B------:R-:W-:Y:S02]  /*f9b0*/  UISETP.NE.AND UP0, UPT, UR5, 0x1, UPT ;  /* 0x000000010500788c */ /* 0x000fe4000bf05270 */
[----:B------:R-:W-:-:S09]  /*f9c0*/  UIADD3 UR10, -UR8, URZ, URZ ;  /* 0x0000003f080a7290 */ /* 0x000fd2000fffe13f */
[----:B------:R-:W-:Y:S02]  /*f9d0*/  @UP0 ULDC.64 UR12, c[0x0][0x9e8] ;  /* 0x00027a00000c0ab9 */ /* 0x000fe40000000a00 */
[----:B------:R-:W-:-:S04]  /*f9e0*/  UIMAD.WIDE.U32 UR8, UR10, UR12, URZ ;  /* 0x0000000c0a0872a5 */ /* 0x000fc8000f8e003f */
[----:B------:R-:W-:-:S04]  /*f9f0*/  @UP0 USHF.R.U32.HI UR10, URZ, UR13, UR9 ;  /* 0x0000000d3f0a0299 */ /* 0x000fc80008011609 */
[----:B------:R-:W-:Y:S01]  /*fa00*/  ULOP3.LUT UR10, URZ, UR10, URZ, 0x33, !UPT ;  /* 0x0000000a3f0a7292 */ /* 0x000fe2000f8e333f */
[----:B------:R-:W-:Y:S11]  /*fa10*/  BRA `(.L_x_966) ;  /* 0x0000000000107947 */ /* 0x000ff60003800000 */
.L_x_965:
[----:B------:R-:W-:-:S11]  /*fa20*/  UISETP.NE.AND UP0, UPT, UR5, 0x1, UPT ;  /* 0x000000010500788c */ /* 0x000fd6000bf05270 */
[----:B------:R-:W-:Y:S02]  /*fa30*/  @UP0 ULDC.64 UR12, c[0x0][0x9e8] ;  /* 0x00027a00000c0ab9 */ /* 0x000fe40000000a00 */
[----:B------:R-:W-:-:S04]  /*fa40*/  UIMAD.WIDE.U32 UR8, UR10, UR12, URZ ;  /* 0x0000000c0a0872a5 */ /* 0x000fc8000f8e003f */
[----:B------:R-:W-:-:S12]  /*fa50*/  @UP0 USHF.R.U32.HI UR10, URZ, UR13, UR9 ;  /* 0x0000000d3f0a0299 */ /* 0x000fd80008011609 */
.L_x_966:
[----:B------:R-:W-:-:S04]  /*fa60*/  UIMAD UR10, UR10, UR5, UR5 ;  /* 0x000000050a0a72a4 */ /* 0x000fc8000f8e0205 */
[----:B------:R-:W-:-:S04]  /*fa70*/  UISETP.LT.AND UP0, UPT, UR4, UR10, UPT ;  /* 0x0000000a0400728c */ /* 0x000fc8000bf01270 */
[----:B------:R-:W-:-:S12]  /*fa80*/  USEL UR4, UR4, UR10, UP0 ;  /* 0x0000000a04047287 */ /* 0x000fd80008000000 */
.L_x_964:
[----:B------:R-:W-:Y:S02]  /*fa90*/  UIMAD UR8, UR14, UR6, 0x5f ;  /* 0x0000005f0e0874a4 */ /* 0x000fe4000f8e0206 */
[----:B------:R-:W-:Y:S02]  /*faa0*/  UIADD3 UR10, UR4, 0x5f, URZ ;  /* 0x0000005f040a7890 */ /* 0x000fe4000fffe03f */
[----:B------:R-:W-:Y:S02]  /*fab0*/  UIMAD.WIDE UR8, UR8, 0x2aaaaaab, URZ ;  /* 0x2aaaaaab080878a5 */ /* 0x000fe4000f8e023f */
[----:B------:R-:W-:Y:S02]  /*fac0*/  UIMAD.WIDE UR10, UR10, 0x2aaaaaab, URZ ;  /* 0x2aaaaaab0a0a78a5 */ /* 0x000fe4000f8e023f */
[----:B------:R-:W-:Y:S02]  /*fad0*/  USHF.R.U32.HI UR8, URZ, 0x1f, UR9 ;  /* 0x0000001f3f087899 */ /* 0x000fe40008011609 */
[----:B------:R-:W-:-:S02]  /*fae0*/  USHF.R.U32.HI UR4, URZ, 0x1f, UR11 ;  /* 0x0000001f3f047899 */ /* 0x000fc4000801160b */
[----:B------:R-:W-:Y:S02]  /*faf0*/  UIADD3 UR7, UR41, -UR7, URZ ;  /* 0x8000000729077290 */ /* 0x000fe4000fffe03f */
[----:B------:R-:W-:Y:S02]  /*fb00*/  ULEA.HI.SX32 UR9, UR9, UR8, 0x1c ;  /* 0x0000000809097291 */ /* 0x000fe4000f8fe23f */
[----:B------:R-:W-:Y:S02]  /*fb10*/  ULEA.HI.SX32 UR4, UR11, UR4, 0x1c ;  /* 0x000000040b047291 */ /* 0x000fe4000f8fe23f */
[----:B------:R-:W-:Y:S02]  /*fb20*/  UIMAD UR7, UR14, UR6, UR7 ;  /* 0x000000060e0772a4 */ /* 0x000fe4000f8e0207 */
[----:B------:R-:W-:Y:S01]  /*fb30*/  UISETP.LT.AND UP0, UPT, UR9, UR4, UPT ;  /* 0x000000040900728c */ /* 0x000fe2000bf01270 */
[----:B------:R-:W-:Y:S02]  /*fb40*/  ULDC UR8, c[0x0][0x9dc] ;  /* 0x0002770000087ab9 */ /* 0x000fe40000000800 */
[----:B------:R-:W-:-:S02]  /*fb50*/  UIADD3 UR8, UR7, -UR8, URZ ;  /* 0x8000000807087290 */ /* 0x000fc4000fffe03f */
[----:B------:R-:W-:Y:S01]  /*fb60*/  USEL UR46, UR9, UR4, UP0 ;  /* 0x00000004092e7287 */ /* 0x000fe20008000000 */
[----:B------:R-:W-:Y:S11]  /*fb70*/  @!P1 BRA `(.L_x_967) ;  /* 0x0000000000489947 */ /* 0x000ff60003800000 */
[----:B------:R-:W-:Y:S02]  /*fb80*/  UMOV UR4, UR7 ;  /* 0x0000000700047c82 */ /* 0x000fe40008000000 */
[----:B------:R-:W-:-:S06]  /*fb90*/  UISETP.GT.AND UP0, UPT, UR4, -0x1, UPT ;  /* 0xffffffff0400788c */ /* 0x000fcc000bf04270 */
[----:B------:R-:W-:-:S13]  /*fba0*/  PLOP3.LUT P0, PT, PT, PT, UP0, 0x80, 0x0 ;  /* 0x000000000000781c */ /* 0x000fda0003f0f008 */
[----:B------:R-:W-:Y:S05]  /*fbb0*/  @P0 BRA `(.L_x_968) ;  /* 0x00000000001c0947 */ /* 0x000fea0003800000 */
[----:B------:R-:W-:Y:S02]  /*fbc0*/  UISETP.NE.AND UP0, UPT, UR5, 0x1, UPT ;  /* 0x000000010500788c */ /* 0x000fe4000bf05270 */
[----:B------:R-:W-:-:S09]  /*fbd0*/  ULOP3.LUT UR4, URZ, UR4, URZ, 0x33, !UPT ;  /* 0x000000043f047292 */ /* 0x000fd2000f8e333f */
[----:B------:R-:W-:Y:S02]  /*fbe0*/  @UP0 ULDC.64 UR10, c[0x0][0x9e8] ;  /* 0x00027a00000a0ab9 */ /* 0x000fe40000000a00 */
[----:B------:R-:W-:-:S04]  /*fbf0*/  UIMAD.WIDE.U32 UR6, UR4, UR10, URZ ;  /* 0x0000000a040672a5 */ /* 0x000fc8000f8e003f */
[----:B------:R-:W-:-:S04]  /*fc00*/  @UP0 USHF.R.U32.HI UR4, URZ, UR11, UR7 ;  /* 0x0000000b3f040299 */ /* 0x000fc80008011607 */
[----:B------:R-:W-:Y:S01]  /*fc10*/  ULOP3.LUT UR4, URZ, UR4, URZ, 0x33, !UPT ;  /* 0x000000043f047292 */ /* 0x000fe2000f8e333f */
[----:B------:R-:W-:Y:S11]  /*fc20*/  BRA `(.L_x_969) ;  /* 0x0000000000107947 */ /* 0x000ff60003800000 */
.L_x_968:
[----:B------:R-:W-:-:S11]  /*fc30*/  UISETP.NE.AND UP0, UPT, UR5, 0x1, UPT ;  /* 0x000000010500788c */ /* 0x000fd6000bf05270 */
[----:B------:R-:W-:Y:S02]  /*fc40*/  @UP0 ULDC.64 UR10, c[0x0][0x9e8] ;  /* 0x00027a00000a0ab9 */ /* 0x000fe40000000a00 */
[----:B------:R-:W-:-:S04]  /*fc50*/  UIMAD.WIDE.U32 UR6, UR4, UR10, URZ ;  /* 0x0000000a040672a5 */ /* 0x000fc8000f8e003f */
[----:B------:R-:W-:-:S12]  /*fc60*/  @UP0 USHF.R.U32.HI UR4, URZ, UR11, UR7 ;  /* 0x0000000b3f040299 */ /* 0x000fd80008011607 */
.L_x_969:
[----:B------:R-:W-:-:S04]  /*fc70*/  UIMAD UR4, UR4, UR5, URZ ;  /* 0x00000005040472a4 */ /* 0x000fc8000f8e023f */
[----:B------:R-:W-:-:S04]  /*fc80*/  UISETP.LT.AND UP0, UPT, UR8, UR4, UPT ;  /* 0x000000040800728c */ /* 0x000fc8000bf01270 */
[----:B------:R-:W-:-:S12]  /*fc90*/  USEL UR8, UR8, UR4, !UP0 ;  /* 0x0000000408087287 */ /* 0x000fd8000c000000 */
.L_x_967:
[----:B------:R-:W-:Y:S01]  /*fca0*/  UIMAD.WIDE UR4, UR8, 0x2aaaaaab, URZ ;  /* 0x2aaaaaab080478a5 */ /* 0x000fe2000f8e023f */
[----:B------:R-:W-:Y:S03]  /*fcb0*/  BSSY B6, `(.L_x_970) ;  /* 0x0000278000067945 */ /* 0x000fe60003800000 */
[----:B------:R-:W-:-:S04]  /*fcc0*/  USHF.R.U32.HI UR4, URZ, 0x1f, UR5 ;  /* 0x0000001f3f047899 */ /* 0x000fc80008011605 */
[----:B------:R-:W-:-:S04]  /*fcd0*/  ULEA.HI.SX32 UR4, UR5, UR4, 0x1c ;  /* 0x0000000405047291 */ /* 0x000fc8000f8fe23f */
[----:B------:R-:W-:-:S04]  /*fce0*/  UISETP.LT.AND UP0, UPT, URZ, UR4, UPT ;  /* 0x000000043f00728c */ /* 0x000fc8000bf01270 */
[----:B------:R-:W-:-:S04]  /*fcf0*/  USEL UR39, URZ, UR4, !UP0 ;  /* 0x000000043f277287 */ /* 0x000fc8000c000000 */
[----:B------:R-:W-:-:S06]  /*fd00*/  UISETP.GT.AND UP0, UPT, UR46, UR39, UPT ;  /* 0x000000272e00728c */ /* 0x000fcc000bf04270 */
[----:B------:R-:W-:-:S13]  /*fd10*/  PLOP3.LUT P0, PT, PT, PT, UP0, 0x80, 0x0 ;  /* 0x000000000000781c */ /* 0x000fda0003f0f008 */
[----:B------:R-:W-:Y:S05]  /*fd20*/  @P0 BRA `(.L_x_971) ;  /* 0x0000000000480947 */ /* 0x000fea0003800000 */
[----:B------:R-:W1:Y:S01]  /*fd30*/  S2R R0, SR_TID.X ;  /* 0x0000000000007919 */ /* 0x000e620000002100 */
[----:B------:R-:W-:Y:S01]  /*fd40*/  IMAD.MOV.U32 R13, RZ, RZ, R19 ;  /* 0x000000ffff0d7224 */ /* 0x000fe200078e0013 */
[----:B-1----:R-:W-:-:S04]  /*fd50*/  LOP3.LUT R0, R0, 0x1f, RZ, 0xc0, !PT ;  /* 0x0000001f00007812 */ /* 0x002fc800078ec0ff */
[----:B------:R-:W-:-:S13]  /*fd60*/  ISETP.NE.AND P0, PT, R0, RZ, PT ;  /* 0x000000ff0000720c */ /* 0x000fda0003f05270 */
[----:B------:R-:W-:Y:S05]  /*fd70*/  @P0 BRA `(.L_x_972) ;  /* 0x0000002400ac0947 */ /* 0x000fea0003800000 */
[----:B------:R-:W1:Y:S01]  /*fd80*/  S2R R5, SR_LANEID ;  /* 0x0000000000057919 */ /* 0x000e620000000000 */
[----:B------:R-:W-:Y:S01]  /*fd90*/  VOTEU.ANY UR4, UPT, PT ;  /* 0x0000000000047886 */ /* 0x000fe200038e0100 */
[----:B------:R-:W2:Y:S01]  /*fda0*/  LDC.64 R2, c[0x0][0xdf0] ;  /* 0x00037c00ff027b82 */ /* 0x000ea20000000a00 */
[----:B------:R-:W1:Y:S02]  /*fdb0*/  FLO.U32 R0, UR4 ;  /* 0x0000000400007d00 */ /* 0x000e6400080e0000 */
[----:B-1----:R-:W-:-:S06]  /*fdc0*/  ISETP.EQ.U32.AND P0, PT, R0, R5, PT ;  /* 0x000000050000720c */ /* 0x002fcc0003f02070 */
[----:B------:R-:W2:Y:S07]  /*fdd0*/  POPC R5, UR4 ;  /* 0x0000000400057d09 */ /* 0x000eae0008000000 */
[----:B--2---:R-:W2:Y:S01]  /*fde0*/  @P0 ATOMG.E.ADD.STRONG.GPU PT, R3, desc[UR60][R2.64], R5 ;  /* 0x00000005020309a8 */ /* 0x004ea200081ee1fc */
[----:B------:R-:W1:Y:S02]  /*fdf0*/  S2R R4, SR_LTMASK ;  /* 0x0000000000047919 */ /* 0x000e640000003900 */
[----:B-1----:R-:W-:-:S04]  /*fe00*/  LOP3.LUT R4, R4, UR4, RZ, 0xc0, !PT ;  /* 0x0000000404047c12 */ /* 0x002fc8000f8ec0ff */
[----:B------:R-:W1:Y:S01]  /*fe10*/  POPC R13, R4 ;  /* 0x00000004000d7309 */ /* 0x000e620000000000 */
[----:B--2---:R-:W1:Y:S02]  /*fe20*/  SHFL.IDX PT, R0, R3, R0, 0x1f ;  /* 0x00001f0003007589 */ /* 0x004e6400000e0000 */
[----:B-1----:R-:W-:Y:S01]  /*fe30*/  IADD3 R13, R0, UR48, R13 ;  /* 0x00000030000d7c10 */ /* 0x002fe2000fffe00d */
[----:B------:R-:W-:Y:S06]  /*fe40*/  BRA `(.L_x_972) ;  /* 0x0000002400787947 */ /* 0x000fec0003800000 */
.L_x_971:
[----:B------:R-:W1:Y:S01]  /*fe50*/  S2UR UR4, SR_CgaCtaId ;  /* 0x00000000000479c3 */ /* 0x000e620000008800 */
[----:B------:R-:W-:Y:S02]  /*fe60*/  UMOV UR38, 0x400 ;  /* 0x0000040000267882 */ /* 0x000fe40000000000 */
[----:B-1----:R-:W-:-:S04]  /*fe70*/  ULEA UR38, UR4, UR38, 0x18 ;  /* 0x0000002604267291 */ /* 0x002fc8000f8ec03f */
[----:B------:R-:W-:-:S04]  /*fe80*/  UIADD3 UR4, UR38, 0x18400, URZ ;  /* 0x0001840026047890 */ /* 0x000fc8000fffe03f */
[----:B------:R-:W-:-:S06]  /*fe90*/  ULOP3.LUT UP0, URZ, UR4, 0x3ff, URZ, 0xc0, !UPT ;  /* 0x000003ff043f7892 */ /* 0x000fcc000f80c03f */
[----:B------:R-:W-:-:S13]  /*fea0*/  PLOP3.LUT P0, PT, PT, PT, UP0, 0x80, 0x0 ;  /* 0x000000000000781c */ /* 0x000fda0003f0f008 */
[----:B------:R-:W-:Y:S05]  /*feb0*/  @!P0 BRA `(.L_x_973) ;  /* 0x0000000000408947 */ /* 0x000fea0003800000 */
[----:B------:R-:W-:Y:S01]  /*fec0*/  MOV R2, 0x0 ;  /* 0x0000000000027802 */ /* 0x000fe20000000f00 */
[----:B------:R-:W-:Y:S01]  /*fed0*/  ULDC.64 UR6, c[0x4][0x108] ;  /* 0x0100420000067ab9 */ /* 0x000fe20000000a00 */
[----:B------:R-:W-:Y:S01]  /*fee0*/  ULDC.64 UR8, c[0x4][0x110] ;  /* 0x0100440000087ab9 */ /* 0x000fe20000000a00 */
[----:B------:R-:W-:Y:S01]  /*fef0*/  ULDC.64 UR4, c[0x4][0x90] ;  /* 0x0100240000047ab9 */ /* 0x000fe20000000a00 */
[----:B------:R-:W-:Y:S02]  /*ff00*/  IMAD.U32 R4, RZ, RZ, UR6 ;  /* 0x00000006ff047e24 */ /* 0x000fe4000f8e00ff */
[----:B------:R-:W1:Y:S01]  /*ff10*/  LDC.64 R2, c[0x4][R2] ;  /* 0x0100000002027b82 */ /* 0x000e620000000a00 */
[----:B------:R-:W-:Y:S02]  /*ff20*/  IMAD.U32 R5, RZ, RZ, UR7 ;  /* 0x00000007ff057e24 */ /* 0x000fe4000f8e00ff */
[----:B------:R-:W-:Y:S02]  /*ff30*/  IMAD.U32 R6, RZ, RZ, UR8 ;  /* 0x00000008ff067e24 */ /* 0x000fe4000f8e00ff */
[----:B------:R-:W-:-:S02]  /*ff40*/  IMAD.U32 R7, RZ, RZ, UR9 ;  /* 0x00000009ff077e24 */ /* 0x000fc4000f8e00ff */
[----:B------:R-:W-:Y:S02]  /*ff50*/  IMAD.U32 R10, RZ, RZ, UR4 ;  /* 0x00000004ff0a7e24 */ /* 0x000fe4000f8e00ff */
[----:B------:R-:W-:Y:S02]  /*ff60*/  IMAD.U32 R11, RZ, RZ, UR5 ;  /* 0x00000005ff0b7e24 */ /* 0x000fe4000f8e00ff */
[----:B------:R-:W-:Y:S02]  /*ff70*/  IMAD.MOV.U32 R8, RZ, RZ, 0x70 ;  /* 0x00000070ff087424 */ /* 0x000fe400078e00ff */
[----:B------:R-:W-:Y:S02]  /*ff80*/  IMAD.MOV.U32 R12, RZ, RZ, 0x1 ;  /* 0x00000001ff0c7424 */ /* 0x000fe400078e00ff */
[----:B------:R-:W-:-:S07]  /*ff90*/  IMAD.MOV.U32 R13, RZ, RZ, RZ ;  /* 0x000000ffff0d7224 */ /* 0x000fce00078e00ff */
[----:B------:R-:W-:-:S07]  /*ffa0*/  LEPC R20, `(.L_x_973) ;  /* 0x000000001014794e */ /* 0x000fce0000000000 */
[----:B-1----:R-:W-:Y:S05]  /*ffb0*/  CALL.ABS.NOINC R2 ;  /* 0x0000000002007343 */ /* 0x002fea0003c00000 */
.L_x_973:
        /* <DEDUP_REMOVED lines=8> */
[----:B------:R1:W2:Y:S01]  /*10040*/  LDC.64 R2, c[0x4][R18] ;  /* 0x0100000012027b82 */ /* 0x0002a20000000a00 */
[----:B------:R-:W-:Y:S02]  /*10050*/  IMAD.U32 R4, RZ, RZ, UR6 ;  /* 0x00000006ff047e24 */ /* 0x000fe4000f8e00ff */
[----:B------:R-:W-:Y:S02]  /*10060*/  IMAD.U32 R5, RZ, RZ, UR7 ;  /* 0x00000007ff057e24 */ /* 0x000fe4000f8e00ff */
[----:B------:R-:W-:Y:S02]  /*10070*/  IMAD.U32 R6, RZ, RZ, UR8 ;  /* 0x00000008ff067e24 */ /* 0x000fe4000f8e00ff */
[----:B------:R-:W-:-:S02]  /*10080*/  IMAD.U32 R7, RZ, RZ, UR9 ;  /* 0x00000009ff077e24 */ /* 0x000fc4000f8e00ff */
[----:B------:R-:W-:Y:S02]  /*10090*/  IMAD.U32 R10, RZ, RZ, UR4 ;  /* 0x00000004ff0a7e24 */ /* 0x000fe4000f8e00ff */
[----:B------:R-:W-:Y:S02]  /*100a0*/  IMAD.U32 R11, RZ, RZ, UR5 ;  /* 0x00000005ff0b7e24 */ /* 0x000fe4000f8e00ff */
[----:B------:R-:W-:Y:S02]  /*100b0*/  IMAD.MOV.U32 R8, RZ, RZ, 0x70 ;  /* 0x00000070ff087424 */ /* 0x000fe400078e00ff */
[----:B------:R-:W-:Y:S02]  /*100c0*/  IMAD.MOV.U32 R12, RZ, RZ, 0x1 ;  /* 0x00000001ff0c7424 */ /* 0x000fe400078e00ff */
[----:B-1----:R-:W-:-:S07]  /*100d0*/  IMAD.MOV.U32 R13, RZ, RZ, RZ ;  /* 0x000000ffff0d7224 */ /* 0x002fce00078e00ff */
[----:B------:R-:W-:-:S07]  /*100e0*/  LEPC R20, `(.L_x_975) ;  /* 0x000000001014794e */ /* 0x000fce0000000000 */
[----:B--2---:R-:W-:Y:S05]  /*100f0*/  CALL.ABS.NOINC R2 ;  /* 0x0000000002007343 */ /* 0x004fea0003c00000 */
.L_x_975:
[----:B------:R1:W2:Y:S01]  /*10100*/  LDC.64 R2, c[0x4][R18] ;  /* 0x0100000012027b82 */ /* 0x0002a20000000a00 */
[----:B------:R-:W-:Y:S01]  /*10110*/  ULDC.64 UR6, c[0x4][0x108] ;  /* 0x0100420000067ab9 */ /* 0x000fe20000000a00 */
[----:B------:R-:W-:Y:S01]  /*10120*/  ULDC.64 UR8, c[0x4][0x110] ;  /* 0x0100440000087ab9 */ /* 0x000fe20000000a00 */
[----:B------:R-:W-:Y:S01]  /*10130*/  ULDC.64 UR4, c[0x4][0xa0] ;  /* 0x0100280000047ab9 */ /* 0x000fe20000000a00 */
        /* <DEDUP_REMOVED lines=11> */
.L_x_974:
[----:B------:R-:W-:Y:S01]  /*101f0*/  ULDC.64 UR4, c[0x0][0x9f8] ;  /* 0x00027e0000047ab9 */ /* 0x000fe20000000a00 */
[----:B------:R-:W-:Y:S01]  /*10200*/  IMAD.U32 R5, RZ, RZ, UR43 ;  /* 0x0000002bff057e24 */ /* 0x000fe2000f8e00ff */
[----:B------:R-:W-:Y:S01]  /*10210*/  ISETP.NE.U32.AND P0, PT, RZ, UR4, PT ;  /* 0x00000004ff007c0c */ /* 0x000fe2000bf05070 */
[----:B------:R-:W-:Y:S01]  /*10220*/  IMAD.U32 R0, RZ, RZ, UR43 ;  /* 0x0000002bff007e24 */ /* 0x000fe2000f8e00ff */
[----:B------:R-:W1:Y:S01]  /*10230*/  LDC R4, c[0x0][0x428] ;  /* 0x00010a00ff047b82 */ /* 0x000e620000000800 */
[----:B------:R-:W2:Y:S01]  /*10240*/  S2R R18, SR_TID.X ;  /* 0x0000000000127919 */ /* 0x000ea20000002100 */
[----:B------:R-:W-:-:S13]  /*10250*/  ISETP.NE.AND.EX P0, PT, RZ, UR5, PT, P0 ;  /* 0x00000005ff007c0c */ /* 0x000fda000bf05300 */
[----:B------:R-:W3:Y:S02]  /*10260*/  @P0 LDC.64 R2, c[0x0][0x9f8] ;  /* 0x00027e00ff020b82 */ /* 0x000ee40000000a00 */
[----:B---3--:R-:W-:-:S05]  /*10270*/  @P0 IMAD.WIDE R2, R5, 0x4, R2 ;  /* 0x0000000405020825 */ /* 0x008fca00078e0202 */
[----:B------:R3:W4:Y:S01]  /*10280*/  @P0 LDG.E R0, desc[UR60][R2.64] ;  /* 0x0000003c02000981 */ /* 0x000722000c1e1900 */
[----:B-1----:R-:W-:Y:S01]  /*10290*/  ISETP.NE.AND P0, PT, R4, 0x1, PT ;  /* 0x000000010400780c */ /* 0x002fe20003f05270 */
[----:B------:R-:W-:Y:S01]  /*102a0*/  IMAD.U32 R4, RZ, RZ, UR42 ;  /* 0x0000002aff047e24 */ /* 0x000fe2000f8e00ff */
[----:B--2---:R-:W-:Y:S01]  /*102b0*/  LOP3.LUT R18, R18, 0x1f, RZ, 0xc0, !PT ;  /* 0x0000001f12127812 */ /* 0x004fe200078ec0ff */
[----:B------:R-:W-:Y:S01]  /*102c0*/  UMOV UR40, URZ ;  /* 0x0000003f00287c82 */ /* 0x000fe20008000000 */
[----:B------:R-:W-:Y:S01]  /*102d0*/  UMOV UR8, 0x40 ;  /* 0x0000004000087882 */ /* 0x000fe20000000000 */
[----:B------:R-:W-:Y:S01]  /*102e0*/  UMOV UR9, UR41 ;  /* 0x0000002900097c82 */ /* 0x000fe20008000000 */
[----:B------:R-:W-:Y:S01]  /*102f0*/  ISETP.NE.AND P1, PT, R18, RZ, PT ;  /* 0x000000ff1200720c */ /* 0x000fe20003f25270 */
[----:B------:R-:W-:Y:S01]  /*10300*/  UMOV UR10, UR42 ;  /* 0x0000002a000a7c82 */ /* 0x000fe20008000000 */
[----:B------:R-:W-:Y:S01]  /*10310*/  UMOV UR11, UR43 ;  /* 0x0000002b000b7c82 */ /* 0x000fe20008000000 */
[----:B---3--:R-:W1:Y:S01]  /*10320*/  LDC.64 R2, c[0x0][0x3f8] ;  /* 0x0000fe00ff027b82 */ /* 0x008e620000000a00 */
[----:B------:R-:W-:Y:S01]  /*10330*/  UMOV UR12, 0x80 ;  /* 0x00000080000c7882 */ /* 0x000fe20000000000 */
[----:B------:R-:W-:Y:S01]  /*10340*/  UMOV UR13, UR41 ;  /* 0x00000029000d7c82 */ /* 0x000fe20008000000 */
[----:B------:R-:W-:Y:S01]  /*10350*/  UMOV UR14, UR42 ;  /* 0x0000002a000e7c82 */ /* 0x000fe20008000000 */
[----:B------:R-:W-:Y:S01]  /*10360*/  UMOV UR15, UR43 ;  /* 0x0000002b000f7c82 */ /* 0x000fe20008000000 */
[----:B------:R-:W-:-:S03]  /*10370*/  UMOV UR6, 0xffffffff ;  /* 0xffffffff00067882 */ /* 0x000fc60000000000 */
[----:B------:R-:W2:Y:S02]  /*10380*/  @P0 LDC R5, c[0x0][0x42c] ;  /* 0x00010b00ff050b82 */ /* 0x000ea40000000800 */
[----:B------:R-:W-:-:S05]  /*10390*/  VOTEU.ALL UP1, P1 ;  /* 0x00000000003f7886 */ /* 0x000fca0000820000 */
[----:B------:R-:W-:Y:S01]  /*103a0*/  @!UP1 UIADD3 UR4, UP0, UR44, 0x270, URZ ;  /* 0x000002702c049890 */ /* 0x000fe2000ff1e03f */
[----:B------:R-:W3:Y:S03]  /*103b0*/  @P0 LDC R6, c[0x0][0x430] ;  /* 0x00010c00ff060b82 */ /* 0x000ee60000000800 */
[----:B------:R-:W-:-:S09]  /*103c0*/  @!UP1 UIADD3.X UR5, URZ, UR45, URZ, UP0, !UPT ;  /* 0x0000002d3f059290 */ /* 0x000fd200087fe43f */
[----:B------:R1:W-:Y:S01]  /*103d0*/  @!UP1 UTMAPF.L2.4D [UR40], [UR4] ;  /* 0x00000028040095b8 */ /* 0x0003e20008018000 */
[----:B--2---:R-:W-:Y:S01]  /*103e0*/  @P0 IMAD.HI.U32 R5, R5, UR42, RZ ;  /* 0x0000002a05050c27 */ /* 0x004fe2000f8e00ff */
[----:B------:R2:W-:Y:S04]  /*103f0*/  @!UP1 UTMAPF.L2.4D [UR8], [UR4] ;  /* 0x00000008040095b8 */ /* 0x0005e80008018000 */
[----:B---3--:R-:W-:Y:S01]  /*10400*/  @P0 SHF.R.U32.HI R4, RZ, R6, R5 ;  /* 0x00000006ff040219 */ /* 0x008fe20000011605 */
[----:B------:R-:W-:Y:S01]  /*10410*/  IMAD.U32 R5, RZ, RZ, UR46 ;  /* 0x0000002eff057e24 */ /* 0x000fe2000f8e00ff */
[----:B-1----:R-:W-:Y:S01]  /*10420*/  ISETP.NE.U32.AND P0, PT, R2, RZ, PT ;  /* 0x000000ff0200720c */ /* 0x002fe20003f05070 */
[----:B------:R2:W-:Y:S02]  /*10430*/  @!UP1 UTMAPF.L2.4D [UR12], [UR4] ;  /* 0x0000000c040095b8 */ /* 0x0005e40008018000 */
[----:B------:R-:W-:Y:S01]  /*10440*/  VIADD R5, R5, 0xffffffff ;  /* 0xffffffff05057836 */ /* 0x000fe20000000000 */
[----:B------:R-:W-:-:S04]  /*10450*/  ISETP.NE.AND.EX P0, PT, R3, RZ, PT, P0 ;  /* 0x000000ff0300720c */ /* 0x000fc80003f05300 */
[----:B----4-:R-:W-:Y:S01]  /*10460*/  SEL R6, R0, RZ, !P0 ;  /* 0x000000ff00067207 */ /* 0x010fe20004000000 */
[----:B--2---:R-:W-:Y:S08]  /*10470*/  BRA.DIV UR6, `(.L_x_976) ;  /* 0x0000002606e07947 */ /* 0x004ff0000b800000 */
.L_x_1027:
[----:B------:R-:W-:Y:S01]  /*10480*/  UMOV UR4, 0xffffffff ;  /* 0xffffffff00047882 */ /* 0x000fe20000000000 */
[----:B------:R-:W-:Y:S02]  /*10490*/  SHF.R.S32.HI R18, RZ, 0x1f, R0 ;  /* 0x0000001fff127819 */ /* 0x000fe40000011400 */
[----:B------:R-:W-:Y:S05]  /*104a0*/  BRA.DIV UR4, `(.L_x_977) ;  /* 0x0000002a04007947 */ /* 0x000fea000b800000 */
[----:B------:R-:W-:-:S13]  /*104b0*/  ELECT P6, URZ, PT ;  /* 0x00000000003f782f */ /* 0x000fda00038c0000 */
.L_x_1030:
[----:B------:R-:W-:Y:S05]  /*104c0*/  @!P6 BRA `(.L_x_978) ;  /* 0x0000000000f8e947 */ /* 0x000fea0003800000 */
[----:B------:R-:W-:Y:S01]  /*104d0*/  IMAD.MOV.U32 R6, RZ, RZ, R0 ;  /* 0x000000ffff067224 */ /* 0x000fe200078e0000 */
[----:B------:R-:W-:Y:S06]  /*104e0*/  @!P0 BRA `(.L_x_979) ;  /* 0x0000000000488947 */ /* 0x000fec0003800000 */
[----:B------:R-:W1:Y:S01]  /*104f0*/  LDC R11, c[0x0][0x41c] ;  /* 0x00010700ff0b7b82 */ /* 0x000e620000000800 */
[----:B------:R-:W-:Y:S01]  /*10500*/  IMAD.MOV.U32 R10, RZ, RZ, R5 ;  /* 0x000000ffff0a7224 */ /* 0x000fe200078e0005 */
[----:B------:R-:W-:Y:S02]  /*10510*/  ULDC.64 UR4, c[0x0][0x408] ;  /* 0x0001020000047ab9 */ /* 0x000fe40000000a00 */
[----:B------:R-:W-:-:S04]  /*10520*/  IMAD R9, R18, UR4, RZ ;  /* 0x0000000412097c24 */ /* 0x000fc8000f8e02ff */
[----:B------:R-:W-:Y:S01]  /*10530*/  IMAD R9, R0, UR5, R9 ;  /* 0x0000000500097c24 */ /* 0x000fe2000f8e0209 */
[----:B-1----:R-:W-:-:S13]  /*10540*/  ISETP.NE.AND P2, PT, R11, 0x1, PT ;  /* 0x000000010b00780c */ /* 0x002fda0003f45270 */
[----:B------:R-:W1:Y:S02]  /*10550*/  @P2 LDC.64 R6, c[0x0][0x420] ;  /* 0x00010800ff062b82 */ /* 0x000e640000000a00 */
[----:B-1----:R-:W-:-:S05]  /*10560*/  @P2 IMAD.HI.U32 R6, R5, R6, RZ ;  /* 0x0000000605062227 */ /* 0x002fca00078e00ff */
[----:B------:R-:W-:-:S04]  /*10570*/  @P2 SHF.R.U32.HI R10, RZ, R7, R6 ;  /* 0x00000007ff0a2219 */ /* 0x000fc80000011606 */
[--C-:B------:R-:W-:Y:S01]  /*10580*/  SHF.R.S32.HI R7, RZ, 0x1f, R10.reuse ;  /* 0x0000001fff077819 */ /* 0x100fe2000001140a */
[----:B------:R-:W-:-:S04]  /*10590*/  IMAD.MOV.U32 R6, RZ, RZ, R10 ;  /* 0x000000ffff067224 */ /* 0x000fc800078e000a */
[----:B------:R-:W-:-:S04]  /*105a0*/  IMAD.WIDE.U32 R6, R0, UR4, R6 ;  /* 0x0000000400067c25 */ /* 0x000fc8000f8e0006 */
[----:B------:R-:W-:Y:S01]  /*105b0*/  IMAD.IADD R7, R7, 0x1, R9 ;  /* 0x0000000107077824 */ /* 0x000fe200078e0209 */
[----:B------:R-:W-:-:S04]  /*105c0*/  LEA R8, P2, R6, R2, 0x2 ;  /* 0x0000000206087211 */ /* 0x000fc800078410ff */
[----:B------:R-:W-:-:S05]  /*105d0*/  LEA.HI.X R9, R6, R3, R7, 0x2, P2 ;  /* 0x0000000306097211 */ /* 0x000fca00010f1407 */
[----:B------:R1:W5:Y:S01]  /*105e0*/  LDG.E R6, desc[UR60][R8.64] ;  /* 0x0000003c08067981 */ /* 0x000362000c1e1900 */
[----:B------:R-:W-:-:S04]  /*105f0*/  IMAD.MOV R10, RZ, RZ, -R10 ;  /* 0x000000ffff0a7224 */ /* 0x000fc800078e0a0a */
[----:B------:R-:W-:-:S07]  /*10600*/  IMAD R5, R11, R10, R5 ;  /* 0x0000000a0b057224 */ /* 0x000fce00078e0205 */
.L_x_979:
[----:B------:R-:W2:Y:S01]  /*10610*/  S2R R7, SR_TID.X ;  /* 0x0000000000077919 */ /* 0x000ea20000002100 */
[----:B-1----:R-:W-:Y:S02]  /*10620*/  LEA R8, R16, UR38, 0x3 ;  /* 0x0000002610087c11 */ /* 0x002fe4000f8e18ff */
[----:B--2---:R-:W-:Y:S02]  /*10630*/  LOP3.LUT R9, R7, 0x7f, RZ, 0xc0, !PT ;  /* 0x0000007f07097812 */ /* 0x004fe400078ec0ff */
[----:B------:R-:W-:Y:S02]  /*10640*/  SHF.L.U32 R7, R17, 0x1f, RZ ;  /* 0x0000001f11077819 */ /* 0x000fe400000006ff */
[----:B------:R-:W-:Y:S02]  /*10650*/  ISETP.NE.AND P3, PT, R9, RZ, PT ;  /* 0x000000ff0900720c */ /* 0x000fe40003f65270 */
[----:B------:R-:W1:Y:S02]  /*10660*/  SYNCS.PHASECHK.TRANS64.TRYWAIT P2, [R8+URZ+0x2a840], R7 ;  /* 0x02a84007080075a7 */ /* 0x000e64000804017f */
[----:B-1----:R-:W-:Y:S09]  /*10670*/  @!P2 BRA `(.L_x_980) ;  /* 0x0000002400aca947 */ /* 0x002ff20003800000 */
.L_x_1031:
        /* <DEDUP_REMOVED lines=8> */
.L_x_981:
        /* <DEDUP_REMOVED lines=10> */
[----:B------:R-:W-:-:S03]  /*107a0*/  UMOV UR16, 0x40 ;  /* 0x0000004000107882 */ /* 0x000fc60000000000 */
[----:B------:R-:W-:Y:S02]  /*107b0*/  UIMAD UR8, UR8, 0x9000, UR38 ;  /* 0x00009000080878a4 */ /* 0x000fe4000f8e0226 */
[----:B------:R-:W-:Y:S02]  /*107c0*/  UIADD3 UR9, UR9, 0x2a830, URZ ;  /* 0x0002a83009097890 */ /* 0x000fe4000fffe03f */
[----:B------:R-:W-:Y:S02]  /*107d0*/  UIMAD UR11, UR11, 0x60, URZ ;  /* 0x000000600b0b78a4 */ /* 0x000fe4000f8e023f */
        /* <DEDUP_REMOVED lines=13> */
.L_x_978:
[----:B------:R-:W-:Y:S05]  /*108b0*/  WARPSYNC.ALL ;  /* 0x0000000000007948 */ /* 0x000fea0003800000 */
[----:B------:R-:W-:Y:S01]  /*108c0*/  BAR.SYNC.DEFER_BLOCKING 0x8, 0x120 ;  /* 0x0204800000007b1d */ /* 0x000fe20000010000 */
[----:B------:R-:W-:Y:S01]  /*108d0*/  ELECT P2, URZ, PT ;  /* 0x00000000003f782f */ /* 0x000fe20003840000 */
[----:B------:R-:W-:Y:S02]  /*108e0*/  UIADD3 UR47, UR47, 0x1, URZ ;  /* 0x000000012f2f7890 */ /* 0x000fe4000fffe03f */
[----:B------:R-:W-:Y:S02]  /*108f0*/  UIADD3 UR4, UP0, UR44, 0x270, URZ ;  /* 0x000002702c047890 */ /* 0x000fe4000ff1e03f */
[----:B------:R-:W-:-:S02]  /*10900*/  ULEA.HI UR5, UR47, UR47, URZ, 0x1 ;  /* 0x0000002f2f057291 */ /* 0x000fc4000f8f083f */
[----:B------:R-:W-:Y:S02]  /*10910*/  UIADD3 UR8, UR38, 0xc400, URZ ;  /* 0x0000c40026087890 */ /* 0x000fe4000fffe03f */
[----:B------:R-:W-:Y:S02]  /*10920*/  ULOP3.LUT UR5, UR5, 0xfffffffe, URZ, 0xc0, !UPT ;  /* 0xfffffffe05057892 */ /* 0x000fe4000f8ec03f */
[----:B------:R-:W-:Y:S02]  /*10930*/  UIADD3 UR9, UR38, 0x2a800, URZ ;  /* 0x0002a80026097890 */ /* 0x000fe4000fffe03f */
[----:B-1----:R-:W-:Y:S01]  /*10940*/  @P2 IMAD.MOV.U32 R7, RZ, RZ, 0xc000 ;  /* 0x0000c000ff072424 */ /* 0x002fe200078e00ff */
[----:B------:R-:W-:Y:S02]  /*10950*/  UIADD3 UR14, UR47, -UR5, URZ ;  /* 0x800000052f0e7290 */ /* 0x000fe4000fffe03f */
[----:B------:R-:W-:Y:S02]  /*10960*/  UIADD3.X UR5, URZ, UR45, URZ, UP0, !UPT ;  /* 0x0000002d3f057290 */ /* 0x000fe400087fe43f */
[----:B------:R-:W-:-:S02]  /*10970*/  UIADD3 UR24, UR38, 0x10400, URZ ;  /* 0x0001040026187890 */ /* 0x000fc4000fffe03f */
[----:B------:R-:W-:Y:S01]  /*10980*/  UIADD3 UR16, UR38, 0x14400, URZ ;  /* 0x0001440026107890 */ /* 0x000fe2000fffe03f */
[----:B------:R-:W-:Y:S01]  /*10990*/  UMOV UR11, UR41 ;  /* 0x00000029000b7c82 */ /* 0x000fe20008000000 */
[----:B------:R1:W-:Y:S01]  /*109a0*/  @P2 SYNCS.ARRIVE.TRANS64 RZ, [UR38+0x2a800], R7 ;  /* 0x02a80007ffff29a7 */ /* 0x0003e20008000026 */
[----:B------:R-:W-:Y:S01]  /*109b0*/  UMOV UR12, UR42 ;  /* 0x0000002a000c7c82 */ /* 0x000fe20008000000 */
[----:B------:R-:W-:Y:S01]  /*109c0*/  UMOV UR13, UR43 ;  /* 0x0000002b000d7c82 */ /* 0x000fe20008000000 */
[----:B------:R-:W-:Y:S01]  /*109d0*/  UMOV UR6, 0x0 ;  /* 0x0000000000067882 */ /* 0x000fe20000000000 */
[----:B------:R-:W-:Y:S01]  /*109e0*/  UMOV UR7, 0x12f00000 ;  /* 0x12f0000000077882 */ /* 0x000fe20000000000 */
[----:B------:R-:W-:Y:S01]  /*109f0*/  UMOV UR10, URZ ;  /* 0x0000003f000a7c82 */ /* 0x000fe20008000000 */
[----:B------:R-:W-:Y:S01]  /*10a00*/  UMOV UR27, UR41 ;  /* 0x00000029001b7c82 */ /* 0x000fe20008000000 */
[----:B------:R-:W-:Y:S01]  /*10a10*/  UMOV UR28, UR42 ;  /* 0x0000002a001c7c82 */ /* 0x000fe20008000000 */
[----:B-1----:R-:W-:Y:S01]  /*10a20*/  IMAD.U32 R7, RZ, RZ, UR14 ;  /* 0x0000000eff077e24 */ /* 0x002fe2000f8e00ff */
[----:B------:R-:W-:Y:S01]  /*10a30*/  UMOV UR29, UR43 ;  /* 0x0000002b001d7c82 */ /* 0x000fe20008000000 */
[----:B------:R-:W-:Y:S01]  /*10a40*/  UMOV UR26, 0x40 ;  /* 0x00000040001a7882 */ /* 0x000fe20000000000 */
[----:B------:R-:W-:Y:S01]  /*10a50*/  UMOV UR25, UR9 ;  /* 0x0000000900197c82 */ /* 0x000fe20008000000 */
[----:B------:R-:W-:Y:S01]  /*10a60*/  UMOV UR19, UR41 ;  /* 0x0000002900137c82 */ /* 0x000fe20008000000 */
[----:B------:R-:W-:Y:S01]  /*10a70*/  SHF.L.U32 R7, R7, 0x1f, RZ ;  /* 0x0000001f07077819 */ /* 0x000fe200000006ff */
[----:B------:R-:W-:Y:S01]  /*10a80*/  UMOV UR20, UR42 ;  /* 0x0000002a00147c82 */ /* 0x000fe20008000000 */
[----:B------:R-:W-:Y:S01]  /*10a90*/  UMOV UR21, UR43 ;  /* 0x0000002b00157c82 */ /* 0x000fe20008000000 */
[----:B------:R-:W-:Y:S01]  /*10aa0*/  UMOV UR18, 0x80 ;  /* 0x0000008000127882 */ /* 0x000fe20000000000 */
[----:B------:R1:W-:Y:S01]  /*10ab0*/  UTMALDG.4D [UR8], [UR4], desc[UR6] ;  /* 0x00000608040075b4 */ /* 0x0003e20008019000 */
[----:B------:R-:W-:Y:S01]  /*10ac0*/  UMOV UR17, UR9 ;  /* 0x0000000900117c82 */ /* 0x000fe20008000000 */
[----:B------:R1:W-:Y:S01]  /*10ad0*/  UTMALDG.4D [UR24], [UR4], desc[UR6] ;  /* 0x00000618040075b4 */ /* 0x0003e20008019000 */
[----:B------:R1:W-:Y:S01]  /*10ae0*/  UTMALDG.4D [UR16], [UR4], desc[UR6] ;  /* 0x00000610040075b4 */ /* 0x0003e20008019000 */
[----:B------:R-:W2:Y:S02]  /*10af0*/  SYNCS.PHASECHK.TRANS64.TRYWAIT P2, [UR38+0x2a820], R7 ;  /* 0x02a82007ff0075a7 */ /* 0x000ea40008040166 */
[----:B-12---:R-:W-:Y:S05]  /*10b00*/  @!P2 BRA `(.L_x_982) ;  /* 0x00000020009ca947 */ /* 0x006fea0003800000 */
.L_x_1032:
[----:B------:R-:W-:-:S04]  /*10b10*/  UIADD3 UR4, UR46, -0x2, URZ ;  /* 0xfffffffe2e047890 */ /* 0x000fc8000fffe03f */
[----:B------:R-:W-:-:S06]  /*10b20*/  UISETP.GE.AND UP0, UPT, UR4, UR39, UPT ;  /* 0x000000270400728c */ /* 0x000fcc000bf06270 */
[----:B------:R-:W-:-:S13]  /*10b30*/  PLOP3.LUT P2, PT, PT, PT, UP0, 0x80, 0x0 ;  /* 0x000000000000781c */ /* 0x000fda0003f4f008 */
[----:B------:R-:W-:Y:S05]  /*10b40*/  @!P2 BRA `(.L_x_983) ;  /* 0x000000140048a947 */ /* 0x000fea0003800000 */
[----:B-1----:R-:W-:Y:S01]  /*10b50*/  IMAD R8, RZ, RZ, -UR46 ;  /* 0x8000002eff087e24 */ /* 0x002fe2000f8e02ff */
[----:B------:R-:W-:Y:S01]  /*10b60*/  LOP3.LUT R11, RZ, UR39, RZ, 0x33, !PT ;  /* 0x00000027ff0b7c12 */ /* 0x000fe2000f8e33ff */
[----:B------:R-:W-:-:S03]  /*10b70*/  ULDC.64 UR36, c[0x0][0x408] ;  /* 0x0001020000247ab9 */ /* 0x000fc60000000a00 */
[----:B------:R-:W-:-:S05]  /*10b80*/  VIADDMNMX R11, R8, 0x1, R11, !PT ;  /* 0x00000001080b7846 */ /* 0x000fca000780010b */
[----:B------:R-:W-:-:S05]  /*10b90*/  VIADD R7, R11, UR46 ;  /* 0x0000002e0b077c36 */ /* 0x000fca0008000000 */
[----:B------:R-:W-:-:S04]  /*10ba0*/  LOP3.LUT R7, R7, 0x1, RZ, 0xc0, !PT ;  /* 0x0000000107077812 */ /* 0x000fc800078ec0ff */
[----:B------:R-:W-:Y:S01]  /*10bb0*/  ISETP.NE.U32.AND P2, PT, R7, 0x1, PT ;  /* 0x000000010700780c */ /* 0x000fe20003f45070 */
[----:B------:R-:W-:-:S12]  /*10bc0*/  IMAD.U32 R7, RZ, RZ, UR4 ;  /* 0x00000004ff077e24 */ /* 0x000fd8000f8e00ff */
        /* <DEDUP_REMOVED lines=12> */
[----:B-1----:R-:W-:-:S13]  /*10c90*/  ISETP.NE.AND P2, PT, R13, 0x1, PT ;  /* 0x000000010d00780c */ /* 0x002fda0003f45270 */
[----:B------:R-:W1:Y:S02]  /*10ca0*/  @P2 LDC.64 R8, c[0x0][0x420] ;  /* 0x00010800ff082b82 */ /* 0x000e640000000a00 */
[----:B-1----:R-:W-:-:S04]  /*10cb0*/  @P2 IMAD.HI.U32 R14, R7, R8, RZ ;  /* 0x00000008070e2227 */ /* 0x002fc800078e00ff */
[----:B------:R-:W-:Y:S01]  /*10cc0*/  IMAD.MOV.U32 R8, RZ, RZ, R7 ;  /* 0x000000ffff087224 */ /* 0x000fe200078e0007 */
[----:B------:R-:W-:-:S04]  /*10cd0*/  @P2 SHF.R.U32.HI R8, RZ, R9, R14 ;  /* 0x00000009ff082219 */ /* 0x000fc8000001160e */
[--C-:B------:R-:W-:Y:S01]  /*10ce0*/  SHF.R.S32.HI R9, RZ, 0x1f, R8.reuse ;  /* 0x0000001fff097819 */ /* 0x100fe20000011408 */
[----:B------:R-:W-:-:S04]  /*10cf0*/  IMAD.MOV R14, RZ, RZ, -R8 ;  /* 0x000000ffff0e7224 */ /* 0x000fc800078e0a08 */
        /* <DEDUP_REMOVED lines=8> */
.L_x_987:
[----:B-1----:R-:W1:Y:S01]  /*10d80*/  S2R R2, SR_TID.X ;  /* 0x0000000000027919 */ /* 0x002e620000002100 */
[----:B------:R-:W-:Y:S02]  /*10d90*/  LEA R3, R10, UR38, 0x3 ;  /* 0x000000260a037c11 */ /* 0x000fe4000f8e18ff */
[----:B-1----:R-:W-:Y:S02]  /*10da0*/  LOP3.LUT R9, R2, 0x7f, RZ, 0xc0, !PT ;  /* 0x0000007f02097812 */ /* 0x002fe400078ec0ff */
[----:B------:R-:W-:Y:S02]  /*10db0*/  SHF.L.U32 R2, R12, 0x1f, RZ ;  /* 0x0000001f0c027819 */ /* 0x000fe400000006ff */
[----:B------:R-:W-:Y:S02]  /*10dc0*/  ISETP.NE.AND P2, PT, R9, RZ, PT ;  /* 0x000000ff0900720c */ /* 0x000fe40003f45270 */
[----:B------:R-:W1:Y:S02]  /*10dd0*/  SYNCS.PHASECHK.TRANS64.TRYWAIT P3, [R3+URZ+0x2a840], R2 ;  /* 0x02a84002030075a7 */ /* 0x000e64000806017f */
[----:B-1----:R-:W-:Y:S09]  /*10de0*/  @!P3 BRA `(.L_x_988) ;  /* 0x0000001c00fcb947 */ /* 0x002ff20003800000 */
.L_x_1033:
        /* <DEDUP_REMOVED lines=8> */
.L_x_989:
[----:B------:R-:W-:Y:S01]  /*10e70*/  R2UR UR8, R10 ;  /* 0x000000000a0872ca */ /* 0x000fe200000e0000 */
[----:B------:R-:W-:Y:S01]  /*10e80*/  UIADD3 UR4, UP0, UR44, 0x370, URZ ;  /* 0x000003702c047890 */ /* 0x000fe2000ff1e03f */
[----:B------:R-:W-:Y:S01]  /*10e90*/  R2UR UR9, R3 ;  /* 0x00000000030972ca */ /* 0x000fe200000e0000 */
[----:B------:R-:W-:Y:S01]  /*10ea0*/  UIADD3 UR19, UR38, 0x2a800, URZ ;  /* 0x0002a80026137890 */ /* 0x000fe2000fffe03f */
[----:B------:R-:W-:Y:S01]  /*10eb0*/  R2UR UR11, R7 ;  /* 0x00000000070b72ca */ /* 0x000fe200000e0000 */
[----:B------:R-:W-:Y:S01]  /*10ec0*/  UIADD3.X UR5, URZ, UR45, URZ, UP0, !UPT ;  /* 0x0000002d3f057290 */ /* 0x000fe200087fe43f */
[----:B------:R-:W-:Y:S01]  /*10ed0*/  R2UR UR12, R4 ;  /* 0x00000000040c72ca */ /* 0x000fe200000e0000 */
[----:B------:R-:W-:Y:S01]  /*10ee0*/  UMOV UR10, URZ ;  /* 0x0000003f000a7c82 */ /* 0x000fe20008000000 */
[----:B-----5:R-:W-:Y:S01]  /*10ef0*/  R2UR UR13, R8 ;  /* 0x00000000080d72ca */ /* 0x020fe200000e0000 */
[----:B------:R-:W-:Y:S01]  /*10f00*/  UMOV UR6, 0x0 ;  /* 0x0000000000067882 */ /* 0x000fe20000000000 */
[----:B------:R-:W-:Y:S01]  /*10f10*/  UMOV UR7, 0x14f00000 ;  /* 0x14f0000000077882 */ /* 0x000fe20000000000 */
[----:B------:R-:W-:Y:S01]  /*10f20*/  UMOV UR18, 0x40 ;  /* 0x0000004000127882 */ /* 0x000fe20000000000 */
[----:B------:R-:W-:Y:S01]  /*10f30*/  UMOV UR17, 0x80 ;  /* 0x0000008000117882 */ /* 0x000fe20000000000 */
[----:B------:R-:W-:Y:S01]  /*10f40*/  UIMAD UR8, UR8, 0x9000, UR38 ;  /* 0x00009000080878a4 */ /* 0x000fe2000f8e0226 */
[----:B-1----:R-:W-:Y:S01]  /*10f50*/  SHF.L.U32 R3, R17, 0x1f, RZ ;  /* 0x0000001f11037819 */ /* 0x002fe200000006ff */
[----:B------:R-:W-:Y:S01]  /*10f60*/  UIADD3 UR9, UR9, 0x2a830, URZ ;  /* 0x0002a83009097890 */ /* 0x000fe2000fffe03f */
[----:B------:R-:W-:Y:S01]  /*10f70*/  LEA R2, R16, UR19, 0x3 ;  /* 0x0000001310027c11 */ /* 0x000fe2000f8e18ff */
[----:B------:R-:W-:-:S02]  /*10f80*/  UIMAD UR11, UR11, 0x60, URZ ;  /* 0x000000600b0b78a4 */ /* 0x000fc4000f8e023f */
        /* <DEDUP_REMOVED lines=13> */
.L_x_1034:
[----:B------:R-:W-:Y:S05]  /*11060*/  @P2 BRA `(.L_x_991) ;  /* 0x0000000000202947 */ /* 0x000fea0003800000 */
[----:B------:R-:W2:Y:S01]  /*11070*/  S2R R9, SR_TID.X ;  /* 0x0000000000097919 */ /* 0x000ea20000002100 */
[----:B-1----:R-:W-:Y:S01]  /*11080*/  LEA R2, R16, UR38, 0x3 ;  /* 0x0000002610027c11 */ /* 0x002fe2000f8e18ff */
[----:B------:R-:W-:-:S04]  /*11090*/  IMAD.MOV.U32 R3, RZ, RZ, 0x6000 ;  /* 0x00006000ff037424 */ /* 0x000fc800078e00ff */
[----:B------:R3:W-:Y:S01]  /*110a0*/  SYNCS.ARRIVE.TRANS64 RZ, [R2+URZ+0x2a850], R3 ;  /* 0x02a8500302ff79a7 */ /* 0x0007e2000800003f */
[----:B--2---:R-:W-:-:S04]  /*110b0*/  LOP3.LUT R9, R9, 0x1f, RZ, 0xc0, !PT ;  /* 0x0000001f09097812 */ /* 0x004fc800078ec0ff */
[----:B------:R-:W-:-:S13]  /*110c0*/  ISETP.NE.AND P2, PT, R9, RZ, PT ;  /* 0x000000ff0900720c */ /* 0x000fda0003f45270 */
[----:B---3--:R-:W-:Y:S05]  /*110d0*/  @!P2 BRA `(.L_x_991) ;  /* 0x000000000004a947 */ /* 0x008fea0003800000 */
[----:B------:R-:W-:Y:S01]  /*110e0*/  BPT.TRAP 0x1 ;  /* 0x000000040000795c */ /* 0x000fe20000300000 */
.L_x_991:
        /* <DEDUP_REMOVED lines=9> */
[----:B------:R-:W-:Y:S02]  /*11180*/  IMAD.MOV.U32 R6, RZ, RZ, R8 ;  /* 0x000000ffff067224 */ /* 0x000fe400078e0008 */
[----:B------:R-:W-:-:S02]  /*11190*/  IMAD.MOV.U32 R5, RZ, RZ, R7 ;  /* 0x000000ffff057224 */ /* 0x000fc400078e0007 */
[----:B------:R-:W-:Y:S02]  /*111a0*/  UIMAD UR6, UR9, 0x6000, UR38 ;  /* 0x00006000090678a4 */ /* 0x000fe4000f8e0226 */
[----:B------:R-:W-:Y:S02]  /*111b0*/  ULEA UR9, UR9, UR38, 0x3 ;  /* 0x0000002609097291 */ /* 0x000fe4000f8e183f */
[----:B------:R-:W-:Y:S02]  /*111c0*/  UIMAD UR11, UR11, 0x60, URZ ;  /* 0x000000600b0b78a4 */ /* 0x000fe4000f8e023f */
[----:B------:R-:W-:Y:S02]  /*111d0*/  UIADD3 UR8, UR6, 0x400, URZ ;  /* 0x0000040006087890 */ /* 0x000fe4000fffe03f */
        /* <DEDUP_REMOVED lines=8> */
.L_x_986:
[----:B------:R-:W-:Y:S05]  /*11260*/  BSYNC B0 ;  /* 0x0000000000007941 */ /* 0x000fea0003800000 */
.L_x_985:
[----:B------:R-:W-:Y:S01]  /*11270*/  UIADD3 UR4, UR46, -0x3, URZ ;  /* 0xfffffffd2e047890 */ /* 0x000fe2000fffe03f */
[----:B------:R-:W-:Y:S02]  /*11280*/  IMAD.MOV.U32 R16, RZ, RZ, R10 ;  /* 0x000000ffff107224 */ /* 0x000fe400078e000a */
[----:B------:R-:W-:-:S03]  /*11290*/  IMAD.MOV.U32 R17, RZ, RZ, R12 ;  /* 0x000000ffff117224 */ /* 0x000fc600078e000c */
[----:B------:R-:W-:-:S07]  /*112a0*/  IMAD.U32 R7, RZ, RZ, UR4 ;  /* 0x00000004ff077e24 */ /* 0x000fce000f8e00ff */
.L_x_984:
[----:B------:R-:W-:Y:S01]  /*112b0*/  ULOP3.LUT UR4, URZ, UR46, URZ, 0x33, !UPT ;  /* 0x0000002e3f047292 */ /* 0x000fe2000f8e333f */
[----:B------:R-:W-:Y:S01]  /*112c0*/  VIADD R11, R11, 0xfffffffe ;  /* 0xfffffffe0b0b7836 */ /* 0x000fe20000000000 */
[----:B------:R-:W-:Y:S04]  /*112d0*/  BSSY B0, `(.L_x_983) ;  /* 0x00000d9000007945 */ /* 0x000fe80003800000 */
[----:B------:R-:W-:-:S13]  /*112e0*/  ISETP.NE.AND P2, PT, R11, UR4, PT ;  /* 0x000000040b007c0c */ /* 0x000fda000bf45270 */
[----:B------:R-:W-:Y:S05]  /*112f0*/  @!P2 BRA `(.L_x_992) ;  /* 0x0000000c0058a947 */ /* 0x000fea0003800000 */
[----:B------:R-:W-:-:S07]  /*11300*/  IMAD.MOV.U32 R8, RZ, RZ, R6 ;  /* 0x000000ffff087224 */ /* 0x000fce00078e0006 */
.L_x_1007:
[----:B------:R-:W-:Y:S01]  /*11310*/  VIADD R10, R16, 0x1 ;  /* 0x00000001100a7836 */ /* 0x000fe20000000000 */
[----:B------:R-:W-:Y:S05]  /*11320*/  YIELD ;  /* 0x0000000000007946 */ /* 0x000fea0003800000 */
[----:B------:R-:W-:Y:S01]  /*11330*/  ISETP.NE.AND P2, PT, R10, 0x2, PT ;  /* 0x000000020a00780c */ /* 0x000fe20003f45270 */
[----:B------:R-:W-:Y:S03]  /*11340*/  BSSY B1, `(.L_x_993) ;  /* 0x0000065000017945 */ /* 0x000fe60003800000 */
[----:B-1----:R-:W-:-:S02]  /*11350*/  SEL R2, RZ, 0x1, P2 ;  /* 0x00000001ff027807 */ /* 0x002fc40001000000 */
[----:B------:R-:W-:Y:S02]  /*11360*/  SEL R10, R10, RZ, P2 ;  /* 0x000000ff0a0a7207 */ /* 0x000fe40001000000 */
[----:B------:R-:W-:Y:S01]  /*11370*/  LOP3.LUT R11, R17, R2, RZ, 0x3c, !PT ;  /* 0x00000002110b7212 */ /* 0x000fe200078e3cff */
[----:B------:R-:W-:Y:S06]  /*11380*/  @!P6 BRA `(.L_x_994) ;  /* 0x000000040080e947 */ /* 0x000fec0003800000 */
[----:B------:R-:W-:Y:S01]  /*11390*/  IMAD.MOV.U32 R12, RZ, RZ, R7 ;  /* 0x000000ffff0c7224 */ /* 0x000fe200078e0007 */
[----:B------:R-:W-:Y:S06]  /*113a0*/  @!P0 BRA `(.L_x_995) ;  /* 0x0000000000448947 */ /* 0x000fec0003800000 */
[----:B------:R-:W1:Y:S01]  /*113b0*/  LDC R9, c[0x0][0x41c] ;  /* 0x00010700ff097b82 */ /* 0x000e620000000800 */
[----:B------:R-:W-:-:S04]  /*113c0*/  IMAD R13, R18, UR36, RZ ;  /* 0x00000024120d7c24 */ /* 0x000fc8000f8e02ff */
[----:B------:R-:W-:Y:S01]  /*113d0*/  IMAD R13, R0, UR37, R13 ;  /* 0x00000025000d7c24 */ /* 0x000fe2000f8e020d */
        /* <DEDUP_REMOVED lines=8> */
[----:B------:R-:W1:Y:S01]  /*11460*/  LDC.64 R8, c[0x0][0x3f8] ;  /* 0x0000fe00ff087b82 */ /* 0x000e620000000a00 */
[----:B------:R-:W-:-:S04]  /*11470*/  IMAD.WIDE.U32 R2, R0, UR36, R2 ;  /* 0x0000002400027c25 */ /* 0x000fc8000f8e0002 */
[----:B------:R-:W-:Y:S01]  /*11480*/  IMAD.IADD R13, R13, 0x1, R3 ;  /* 0x000000010d0d7824 */ /* 0x000fe200078e0203 */
[----:B-1----:R-:W-:-:S04]  /*11490*/  LEA R8, P2, R2, R8, 0x2 ;  /* 0x0000000802087211 */ /* 0x002fc800078410ff */
[----:B------:R-:W-:-:S05]  /*114a0*/  LEA.HI.X R9, R2, R9, R13, 0x2, P2 ;  /* 0x0000000902097211 */ /* 0x000fca00010f140d */
[----:B------:R1:W5:Y:S04]  /*114b0*/  LDG.E R8, desc[UR60][R8.64] ;  /* 0x0000003c08087981 */ /* 0x000368000c1e1900 */
.L_x_995:
[----:B------:R-:W1:Y:S01]  /*114c0*/  S2R R2, SR_TID.X ;  /* 0x0000000000027919 */ /* 0x000e620000002100 */
[----:B------:R-:W-:Y:S02]  /*114d0*/  LEA R3, R10, UR38, 0x3 ;  /* 0x000000260a037c11 */ /* 0x000fe4000f8e18ff */
[----:B-1----:R-:W-:Y:S02]  /*114e0*/  LOP3.LUT R9, R2, 0x7f, RZ, 0xc0, !PT ;  /* 0x0000007f02097812 */ /* 0x002fe400078ec0ff */
[----:B------:R-:W-:Y:S02]  /*114f0*/  SHF.L.U32 R2, R11, 0x1f, RZ ;  /* 0x0000001f0b027819 */ /* 0x000fe400000006ff */
[----:B------:R-:W-:Y:S02]  /*11500*/  ISETP.NE.AND P2, PT, R9, RZ, PT ;  /* 0x000000ff0900720c */ /* 0x000fe40003f45270 */
[----:B------:R-:W1:Y:S02]  /*11510*/  SYNCS.PHASECHK.TRANS64.TRYWAIT P3, [R3+URZ+0x2a840], R2 ;  /* 0x02a84002030075a7 */ /* 0x000e64000806017f */
[----:B-1----:R-:W-:Y:S09]  /*11520*/  @!P3 BRA `(.L_x_996) ;  /* 0x000000180054b947 */ /* 0x002ff20003800000 */
.L_x_1035:
        /* <DEDUP_REMOVED lines=8> */
.L_x_997:
        /* <DEDUP_REMOVED lines=14> */
[----:B------:R-:W-:Y:S01]  /*11690*/  SHF.L.U32 R17, R17, 0x1f, RZ ;  /* 0x0000001f11117819 */ /* 0x000fe200000006ff */
[----:B------:R-:W-:Y:S01]  /*116a0*/  UIADD3 UR9, UR9, 0x2a830, URZ ;  /* 0x0002a83009097890 */ /* 0x000fe2000fffe03f */
[----:B-1----:R-:W-:Y:S01]  /*116b0*/  LEA R2, R16, UR19, 0x3 ;  /* 0x0000001310027c11 */ /* 0x002fe2000f8e18ff */
        /* <DEDUP_REMOVED lines=14> */
.L_x_1036:
[----:B------:R-:W-:Y:S05]  /*117a0*/  @P2 BRA `(.L_x_999) ;  /* 0x00000000001c2947 */ /* 0x000fea0003800000 */
[----:B------:R-:W2:Y:S02]  /*117b0*/  S2R R3, SR_TID.X ;  /* 0x0000000000037919 */ /* 0x000ea40000002100 */
[----:B--2---:R-:W-:Y:S01]  /*117c0*/  LOP3.LUT R9, R3, 0x1f, RZ, 0xc0, !PT ;  /* 0x0000001f03097812 */ /* 0x004fe200078ec0ff */
[----:B------:R-:W-:-:S03]  /*117d0*/  IMAD.MOV.U32 R3, RZ, RZ, 0x6000 ;  /* 0x00006000ff037424 */ /* 0x000fc600078e00ff */
[----:B------:R-:W-:Y:S01]  /*117e0*/  ISETP.NE.AND P2, PT, R9, RZ, PT ;  /* 0x000000ff0900720c */ /* 0x000fe20003f45270 */
[----:B------:R2:W-:-:S12]  /*117f0*/  SYNCS.ARRIVE.TRANS64 RZ, [R2+URZ+0x50], R3 ;  /* 0x0000500302ff79a7 */ /* 0x0005d8000800003f */
[----:B--2---:R-:W-:Y:S05]  /*11800*/  @!P2 BRA `(.L_x_999) ;  /* 0x000000000004a947 */ /* 0x004fea0003800000 */
[----:B------:R-:W-:Y:S01]  /*11810*/  BPT.TRAP 0x1 ;  /* 0x000000040000795c */ /* 0x000fe20000300000 */
.L_x_999:
        /* <DEDUP_REMOVED lines=11> */
[----:B------:R-:W-:Y:S01]  /*118d0*/  IMAD.MOV.U32 R6, RZ, RZ, R8 ;  /* 0x000000ffff067224 */ /* 0x000fe200078e0008 */
[----:B------:R-:W-:Y:S02]  /*118e0*/  UIMAD UR6, UR6, 0x6000, UR38 ;  /* 0x00006000060678a4 */ /* 0x000fe4000f8e0226 */
        /* <DEDUP_REMOVED lines=10> */
.L_x_994:
[----:B------:R-:W-:Y:S05]  /*11990*/  BSYNC B1 ;  /* 0x0000000000017941 */ /* 0x000fea0003800000 */
.L_x_993:
[----:B------:R-:W-:Y:S01]  /*119a0*/  VIADD R16, R10, 0x1 ;  /* 0x000000010a107836 */ /* 0x000fe20000000000 */
[----:B------:R-:W-:Y:S01]  /*119b0*/  BSSY B1, `(.L_x_1000) ;  /* 0x0000067000017945 */ /* 0x000fe20003800000 */
[----:B------:R-:W-:-:S03]  /*119c0*/  VIADD R12, R7, 0xffffffff ;  /* 0xffffffff070c7836 */ /* 0x000fc60000000000 */
[----:B------:R-:W-:-:S04]  /*119d0*/  ISETP.NE.AND P2, PT, R16, 0x2, PT ;  /* 0x000000021000780c */ /* 0x000fc80003f45270 */
[----:B-1----:R-:W-:Y:S02]  /*119e0*/  SEL R2, RZ, 0x1, P2 ;  /* 0x00000001ff027807 */ /* 0x002fe40001000000 */
[----:B------:R-:W-:Y:S02]  /*119f0*/  SEL R16, R16, RZ, P2 ;  /* 0x000000ff10107207 */ /* 0x000fe40001000000 */
[----:B------:R-:W-:Y:S01]  /*11a00*/  LOP3.LUT R17, R11, R2, RZ, 0x3c, !PT ;  /* 0x000000020b117212 */ /* 0x000fe200078e3cff */
[----:B------:R-:W-:Y:S06]  /*11a10*/  @!P6 BRA `(.L_x_1001) ;  /* 0x000000040080e947 */ /* 0x000fec0003800000 */
[----:B------:R-:W-:Y:S01]  /*11a20*/  IMAD.MOV.U32 R13, RZ, RZ, R12 ;  /* 0x000000ffff0d7224 */ /* 0x000fe200078e000c */
[----:B------:R-:W-:Y:S06]  /*11a30*/  @!P0 BRA `(.L_x_1002) ;  /* 0x0000000000448947 */ /* 0x000fec0003800000 */
[----:B------:R-:W1:Y:S02]  /*11a40*/  LDC R8, c[0x0][0x41c] ;  /* 0x00010700ff087b82 */ /* 0x000e640000000800 */
[----:B-1----:R-:W-:-:S13]  /*11a50*/  ISETP.NE.AND P2, PT, R8, 0x1, PT ;  /* 0x000000010800780c */ /* 0x002fda0003f45270 */
[----:B------:R-:W1:Y:S02]  /*11a60*/  @P2 LDC.64 R2, c[0x0][0x420] ;  /* 0x00010800ff022b82 */ /* 0x000e640000000a00 */
[----:B-1----:R-:W-:-:S04]  /*11a70*/  @P2 IMAD.HI.U32 R14, R13, R2, RZ ;  /* 0x000000020d0e2227 */ /* 0x002fc800078e00ff */
[----:B------:R-:W-:Y:S01]  /*11a80*/  IMAD.MOV.U32 R2, RZ, RZ, R13 ;  /* 0x000000ffff027224 */ /* 0x000fe200078e000d */
[----:B------:R-:W-:Y:S01]  /*11a90*/  @P2 SHF.R.U32.HI R2, RZ, R3, R14 ;  /* 0x00000003ff022219 */ /* 0x000fe2000001160e */
[----:B------:R-:W-:-:S04]  /*11aa0*/  IMAD R14, R18, UR36, RZ ;  /* 0x00000024120e7c24 */ /* 0x000fc8000f8e02ff */
[----:B------:R-:W-:Y:S02]  /*11ab0*/  IMAD.MOV R3, RZ, RZ, -R2 ;  /* 0x000000ffff037224 */ /* 0x000fe400078e0a02 */
[----:B------:R-:W-:Y:S02]  /*11ac0*/  IMAD R14, R0, UR37, R14 ;  /* 0x00000025000e7c24 */ /* 0x000fe4000f8e020e */
        /* <DEDUP_REMOVED lines=8> */
.L_x_1002:
[----:B------:R-:W-:Y:S02]  /*11b50*/  LEA R2, R16, UR38, 0x3 ;  /* 0x0000002610027c11 */ /* 0x000fe4000f8e18ff */
[----:B------:R-:W-:-:S04]  /*11b60*/  SHF.L.U32 R3, R17, 0x1f, RZ ;  /* 0x0000001f11037819 */ /* 0x000fc800000006ff */
[----:B------:R-:W2:Y:S02]  /*11b70*/  SYNCS.PHASECHK.TRANS64.TRYWAIT P2, [R2+URZ+0x2a840], R3 ;  /* 0x02a84003020075a7 */ /* 0x000ea4000804017f */
[----:B--2---:R-:W-:Y:S05]  /*11b80*/  @!P2 BRA `(.L_x_1003) ;  /* 0x0000001000e4a947 */ /* 0x004fea0003800000 */
.L_x_1037:
        /* <DEDUP_REMOVED lines=11> */
.L_x_1004:
[----:B------:R-:W-:Y:S01]  /*11c40*/  R2UR UR9, R16 ;  /* 0x00000000100972ca */ /* 0x000fe200000e0000 */
[----:B------:R-:W-:Y:S01]  /*11c50*/  UIADD3 UR19, UR38, 0x2a800, URZ ;  /* 0x0002a80026137890 */ /* 0x000fe2000fffe03f */
[----:B------:R-:W-:Y:S01]  /*11c60*/  R2UR UR11, R13 ;  /* 0x000000000d0b72ca */ /* 0x000fe200000e0000 */
[----:B------:R-:W-:Y:S01]  /*11c70*/  UIADD3 UR4, UP0, UR44, 0x370, URZ ;  /* 0x000003702c047890 */ /* 0x000fe2000ff1e03f */
[----:B------:R-:W-:Y:S01]  /*11c80*/  R2UR UR12, R4 ;  /* 0x00000000040c72ca */ /* 0x000fe200000e0000 */
[----:B------:R-:W-:Y:S01]  /*11c90*/  UMOV UR10, URZ ;  /* 0x0000003f000a7c82 */ /* 0x000fe20008000000 */
[----:B-----5:R-:W-:Y:S01]  /*11ca0*/  R2UR UR13, R8 ;  /* 0x00000000080d72ca */ /* 0x020fe200000e0000 */
[----:B------:R-:W-:Y:S01]  /*11cb0*/  UIADD3.X UR5, URZ, UR45, URZ, UP0, !UPT ;  /* 0x0000002d3f057290 */ /* 0x000fe200087fe43f */
[----:B------:R-:W-:Y:S01]  /*11cc0*/  SHF.L.U32 R11, R11, 0x1f, RZ ;  /* 0x0000001f0b0b7819 */ /* 0x000fe200000006ff */
[----:B------:R-:W-:Y:S01]  /*11cd0*/  UMOV UR6, 0x0 ;  /* 0x0000000000067882 */ /* 0x000fe20000000000 */
[----:B------:R-:W-:Y:S01]  /*11ce0*/  UMOV UR7, 0x14f00000 ;  /* 0x14f0000000077882 */ /* 0x000fe20000000000 */
[----:B------:R-:W-:Y:S01]  /*11cf0*/  UMOV UR18, 0x40 ;  /* 0x0000004000127882 */ /* 0x000fe20000000000 */
[----:B------:R-:W-:Y:S01]  /*11d00*/  UMOV UR17, 0x80 ;  /* 0x0000008000117882 */ /* 0x000fe20000000000 */
[----:B------:R-:W-:Y:S01]  /*11d10*/  UIMAD UR8, UR9, 0x9000, UR38 ;  /* 0x00009000090878a4 */ /* 0x000fe2000f8e0226 */
[----:B--2---:R-:W-:Y:S01]  /*11d20*/  LEA R2, R10, UR19, 0x3 ;  /* 0x000000130a027c11 */ /* 0x004fe2000f8e18ff */
[----:B------:R-:W-:-:S02]  /*11d30*/  ULEA UR9, UR9, UR19, 0x3 ;  /* 0x0000001309097291 */ /* 0x000fc4000f8e183f */
[----:B------:R-:W-:Y:S02]  /*11d40*/  UIMAD UR11, UR11, 0x60, URZ ;  /* 0x000000600b0b78a4 */ /* 0x000fe4000f8e023f */
[----:B------:R-:W-:Y:S02]  /*11d50*/  UIADD3 UR14, UR8, 0x18400, URZ ;  /* 0x00018400080e7890 */ /* 0x000fe4000fffe03f */
        /* <DEDUP_REMOVED lines=13> */
.L_x_1038:
        /* <DEDUP_REMOVED lines=8> */
.L_x_1006:
        /* <DEDUP_REMOVED lines=23> */
.L_x_1001:
[----:B------:R-:W-:Y:S05]  /*12020*/  BSYNC B1 ;  /* 0x0000000000017941 */ /* 0x000fea0003800000 */
.L_x_1000:
[----:B------:R-:W-:Y:S01]  /*12030*/  ISETP.GT.AND P2, PT, R12, UR39, PT ;  /* 0x000000270c007c0c */ /* 0x000fe2000bf44270 */
[----:B------:R-:W-:-:S12]  /*12040*/  VIADD R7, R7, 0xfffffffe ;  /* 0xfffffffe07077836 */ /* 0x000fd80000000000 */
[----:B------:R-:W-:Y:S05]  /*12050*/  @P2 BRA `(.L_x_1007) ;  /* 0xfffffff000ac2947 */ /* 0x000fea000383ffff */
.L_x_992:
[----:B------:R-:W-:Y:S05]  /*12060*/  BSYNC B0 ;  /* 0x0000000000007941 */ /* 0x000fea0003800000 */
.L_x_983:
[----:B------:R-:W-:Y:S04]  /*12070*/  BSSY B0, `(.L_x_1008) ;  /* 0x000000e000007945 */ /* 0x000fe80003800000 */
[----:B------:R-:W-:Y:S05]  /*12080*/  @P1 BRA `(.L_x_1009) ;  /* 0x0000000000301947 */ /* 0x000fea0003800000 */
[----:B-1----:R-:W1:Y:S01]  /*12090*/  S2R R7, SR_LANEID ;  /* 0x0000000000077919 */ /* 0x002e620000000000 */
        /* <DEDUP_REMOVED lines=10> */
[----:B-1----:R-:W-:-:S07]  /*12140*/  IADD3 R19, R0, UR48, R19 ;  /* 0x0000003000137c10 */ /* 0x002fce000fffe013 */
.L_x_1009:
[----:B------:R-:W-:Y:S05]  /*12150*/  BSYNC B0 ;  /* 0x0000000000007941 */ /* 0x000fea0003800000 */
.L_x_1008:
[----:B------:R-:W-:Y:S04]  /*12160*/  BSSY B0, `(.L_x_1010) ;  /* 0x0000026000007945 */ /* 0x000fe80003800000 */
[----:B------:R-:W-:Y:S05]  /*12170*/  @!P6 BRA `(.L_x_1011) ;  /* 0x000000000090e947 */ /* 0x000fea0003800000 */
[----:B------:R-:W2:Y:S01]  /*12180*/  S2R R0, SR_TID.X ;  /* 0x0000000000007919 */ /* 0x000ea20000002100 */
[----:B-1----:R-:W-:Y:S02]  /*12190*/  LEA R3, R16, UR38, 0x3 ;  /* 0x0000002610037c11 */ /* 0x002fe4000f8e18ff */
[----:B--2---:R-:W-:Y:S02]  /*121a0*/  LOP3.LUT R2, R0, 0x7f, RZ, 0xc0, !PT ;  /* 0x0000007f00027812 */ /* 0x004fe400078ec0ff */
[----:B------:R-:W-:Y:S02]  /*121b0*/  SHF.L.U32 R0, R17, 0x1f, RZ ;  /* 0x0000001f11007819 */ /* 0x000fe400000006ff */
[----:B------:R-:W-:Y:S02]  /*121c0*/  ISETP.NE.AND P1, PT, R2, RZ, PT ;  /* 0x000000ff0200720c */ /* 0x000fe40003f25270 */
[----:B------:R-:W1:Y:S02]  /*121d0*/  SYNCS.PHASECHK.TRANS64.TRYWAIT P0, [R3+URZ+0x2a860], R0 ;  /* 0x02a86000030075a7 */ /* 0x000e64000800017f */
[----:B-1----:R-:W-:Y:S09]  /*121e0*/  @!P0 BRA `(.L_x_1012) ;  /* 0x0000000c00748947 */ /* 0x002ff20003800000 */
.L_x_1039:
        /* <DEDUP_REMOVED lines=8> */
.L_x_1013:
        /* <DEDUP_REMOVED lines=9> */
[----:B------:R-:W-:-:S04]  /*12300*/  UMOV UR15, 0x40 ;  /* 0x00000040000f7882 */ /* 0x000fc80000000000 */
        /* <DEDUP_REMOVED lines=11> */
.L_x_1011:
[----:B------:R-:W-:Y:S05]  /*123c0*/  BSYNC B0 ;  /* 0x0000000000007941 */ /* 0x000fea0003800000 */
.L_x_1010:
[----:B------:R-:W-:Y:S02]  /*123d0*/  VIADD R16, R16, 0x1 ;  /* 0x0000000110107836 */ /* 0x000fe40000000000 */
[----:B------:R-:W-:-:S03]  /*123e0*/  IMAD.MOV.U32 R13, RZ, RZ, R19 ;  /* 0x000000ffff0d7224 */ /* 0x000fc600078e0013 */
[----:B------:R-:W-:-:S04]  /*123f0*/  ISETP.NE.AND P0, PT, R16, 0x2, PT ;  /* 0x000000021000780c */ /* 0x000fc80003f05270 */
[----:B-1----:R-:W-:Y:S02]  /*12400*/  SEL R0, RZ, 0x1, P0 ;  /* 0x00000001ff007807 */ /* 0x002fe40000000000 */
[----:B------:R-:W-:Y:S02]  /*12410*/  SEL R16, R16, RZ, P0 ;  /* 0x000000ff10107207 */ /* 0x000fe40000000000 */
[----:B------:R-:W-:-:S07]  /*12420*/  LOP3.LUT R17, R17, R0, RZ, 0x3c, !PT ;  /* 0x0000000011117212 */ /* 0x000fce00078e3cff */
.L_x_972:
[----:B------:R-:W-:Y:S05]  /*12430*/  BSYNC B6 ;  /* 0x0000000000067941 */ /* 0x000fea0003800000 */
.L_x_970:
[----:B------:R-:W-:-:S03]  /*12440*/  UMOV UR4, 0xffffffff ;  /* 0xffffffff00047882 */ /* 0x000fc60000000000 */
[----:B------:R-:W-:Y:S05]  /*12450*/  BRA.DIV UR4, `(.L_x_1014) ;  /* 0x0000000a04ec7947 */ /* 0x000fea000b800000 */
[----:B------:R1:W2:Y:S02]  /*12460*/  SHFL.IDX PT, R14, R13, RZ, 0x1f ;  /* 0x00001fff0d0e7589 */ /* 0x0002a400000e0000 */
.L_x_1042:
[----:B------:R-:W3:Y:S01]  /*12470*/  S2R R0, SR_TID.X ;  /* 0x0000000000007919 */ /* 0x000ee20000002100 */
[----:B------:R-:W-:Y:S05]  /*12480*/  WARPSYNC.ALL ;  /* 0x0000000000007948 */ /* 0x000fea0003800000 */
[----:B------:R-:W-:Y:S01]  /*12490*/  BAR.SYNC.DEFER_BLOCKING 0x4, 0x120 ;  /* 0x0104800000007b1d */ /* 0x000fe20000010000 */
[----:B--2---:R-:W-:-:S05]  /*124a0*/  IMAD.MOV.U32 R19, RZ, RZ, R14 ;  /* 0x000000ffff137224 */ /* 0x004fca00078e000e */
[----:B------:R-:W-:Y:S01]  /*124b0*/  ULDC UR4, c[0x0][0xda8] ;  /* 0x00036a0000047ab9 */ /* 0x000fe20000000800 */
[----:B---3--:R-:W-:-:S04]  /*124c0*/  LOP3.LUT R0, R0, 0x1f, RZ, 0xc0, !PT ;  /* 0x0000001f00007812 */ /* 0x008fc800078ec0ff */
[----:B------:R-:W-:-:S13]  /*124d0*/  ISETP.NE.AND P0, PT, R0, RZ, PT ;  /* 0x000000ff0000720c */ /* 0x000fda0003f05270 */
[----:B------:R-:W2:Y:S01]  /*124e0*/  @!P0 S2R R3, SR_CgaCtaId ;  /* 0x0000000000038919 */ /* 0x000ea20000008800 */
[----:B------:R-:W-:-:S04]  /*124f0*/  @!P0 MOV R0, 0x400 ;  /* 0x0000040000008802 */ /* 0x000fc80000000f00 */
[----:B--2---:R-:W-:-:S05]  /*12500*/  @!P0 LEA R0, R3, R0, 0x18 ;  /* 0x0000000003008211 */ /* 0x004fca00078ec0ff */
[----:B------:R2:W-:Y:S01]  /*12510*/  @!P0 STS [R0+0x2a8d0], R13 ;  /* 0x02a8d00d00008388 */ /* 0x0005e20000000800 */
[----:B------:R-:W-:Y:S06]  /*12520*/  BAR.ARV 0x5, 0x120 ;  /* 0x0144800000007b1d */ /* 0x000fec0000002000 */
[----:B------:R-:W-:-:S13]  /*12530*/  ISETP.GE.AND P0, PT, R19, UR4, PT ;  /* 0x0000000413007c0c */ /* 0x000fda000bf06270 */
[----:B--2---:R-:W-:Y:S05]  /*12540*/  @!P0 BRA `(.L_x_1015) ;  /* 0xffffffd000248947 */ /* 0x004fea000383ffff */
.L_x_961:
[----:B------:R-:W2:Y:S01]  /*12550*/  S2R R3, SR_CgaCtaId ;  /* 0x0000000000037919 */ /* 0x000ea20000008800 */
[----:B------:R-:W-:Y:S01]  /*12560*/  UIADD3 UR47, UR47, 0x1, URZ ;  /* 0x000000012f2f7890 */ /* 0x000fe2000fffe03f */
[----:B------:R-:W-:-:S03]  /*12570*/  MOV R0, 0x400 ;  /* 0x0000040000007802 */ /* 0x000fc60000000f00 */
[----:B------:R-:W-:-:S04]  /*12580*/  ULEA.HI UR4, UR47, UR47, URZ, 0x1 ;  /* 0x0000002f2f047291 */ /* 0x000fc8000f8f083f */
[----:B------:R-:W-:-:S04]  /*12590*/  ULOP3.LUT UR4, UR4, 0xfffffffe, URZ, 0xc0, !UPT ;  /* 0xfffffffe04047892 */ /* 0x000fc8000f8ec03f */
[----:B------:R-:W-:Y:S01]  /*125a0*/  UIADD3 UR4, UR47, -UR4, URZ ;  /* 0x800000042f047290 */ /* 0x000fe2000fffe03f */
[----:B--2---:R-:W-:-:S05]  /*125b0*/  LEA R7, R3, R0, 0x18 ;  /* 0x0000000003077211 */ /* 0x004fca00078ec0ff */
[----:B------:R-:W-:-:S05]  /*125c0*/  IMAD.U32 R0, RZ, RZ, UR4 ;  /* 0x00000004ff007e24 */ /* 0x000fca000f8e00ff */
[----:B------:R-:W-:-:S04]  /*125d0*/  SHF.L.U32 R0, R0, 0x1f, RZ ;  /* 0x0000001f00007819 */ /* 0x000fc800000006ff */
[----:B------:R-:W2:Y:S02]  /*125e0*/  SYNCS.PHASECHK.TRANS64.TRYWAIT P0, [R7+URZ+0x2a820], R0 ;  /* 0x02a82000070075a7 */ /* 0x000ea4000800017f */
[----:B--2---:R-:W-:Y:S05]  /*125f0*/  @!P0 BRA `(.L_x_1016) ;  /* 0x0000000800a88947 */ /* 0x004fea0003800000 */
.L_x_1043:
[----:B------:R-:W3:Y:S02]  /*12600*/  S2R R2, SR_TID.X ;  /* 0x0000000000027919 */ /* 0x000ee40000002100 */
[----:B---3--:R-:W-:-:S04]  /*12610*/  SHF.R.U32.HI R2, RZ, 0x5, R2 ;  /* 0x00000005ff027819 */ /* 0x008fc80000011602 */
[----:B------:R-:W-:-:S05]  /*12620*/  LOP3.LUT R2, R2, 0x3, RZ, 0xc0, !PT ;  /* 0x0000000302027812 */ /* 0x000fca00078ec0ff */
[----:B--2---:R-:W2:Y:S02]  /*12630*/  SHFL.IDX PT, R0, R2, RZ, 0x1f ;  /* 0x00001fff02007589 */ /* 0x004ea400000e0000 */
[----:B--2---:R-:W-:-:S13]  /*12640*/  ISETP.NE.AND P0, PT, R0, RZ, PT ;  /* 0x000000ff0000720c */ /* 0x004fda0003f05270 */
[----:B------:R-:W-:Y:S05]  /*12650*/  @P0 EXIT ;  /* 0x000000000000094d */ /* 0x000fea0003800000 */
[----:B------:R-:W-:Y:S01]  /*12660*/  ELECT P0, URZ, PT ;  /* 0x00000000003f782f */ /* 0x000fe20003800000 */
[----:B------:R-:W-:-:S12]  /*12670*/  BSSY B0, `(.L_x_1017) ;  /* 0x0000022000007945 */ /* 0x000fd80003800000 */
[----:B------:R-:W-:Y:S05]  /*12680*/  @!P0 BRA `(.L_x_1018) ;  /* 0x0000000000808947 */ /* 0x000fea0003800000 */
[----:B------:R-:W2:Y:S02]  /*12690*/  LDL R2, [R1] ;  /* 0x0000000001027983 */ /* 0x000ea40000100800 */
[----:B--2---:R-:W-:-:S13]  /*126a0*/  R2UR UR4, R2 ;  /* 0x00000000020472ca */ /* 0x004fda00000e0000 */
[----:B------:R-:W-:-:S06]  /*126b0*/  ULOP3.LUT UR4, UR4, 0x2, URZ, 0xfc, !UPT ;  /* 0x0000000204047892 */ /* 0x000fcc000f8efc3f */
[----:B------:R-:W-:-:S05]  /*126c0*/  IMAD.U32 R0, RZ, RZ, UR4 ;  /* 0x00000004ff007e24 */ /* 0x000fca000f8e00ff */
[----:B------:R-:W-:-:S13]  /*126d0*/  ISETP.NE.AND P2, PT, R0, 0x3, PT ;  /* 0x000000030000780c */ /* 0x000fda0003f45270 */
[----:B------:R-:W-:Y:S05]  /*126e0*/  @!P2 BRA `(.L_x_1019) ;  /* 0x000000000004a947 */ /* 0x000fea0003800000 */
[----:B------:R-:W-:Y:S01]  /*126f0*/  BPT.TRAP 0x1 ;  /* 0x000000040000795c */ /* 0x000fe20000300000 */
.L_x_1019:
[----:B------:R-:W-:Y:S01]  /*12700*/  VIADD R3, R7, 0x2a840 ;  /* 0x0002a84007037836 */ /* 0x000fe20000000000 */
[----:B------:R-:W-:Y:S01]  /*12710*/  SHF.L.U32 R4, R17, 0x1f, RZ ;  /* 0x0000001f11047819 */ /* 0x000fe200000006ff */
[C---:B------:R-:W-:Y:S02]  /*12720*/  VIADD R0, R16.reuse, 0x1 ;  /* 0x0000000110007836 */ /* 0x040fe40000000000 */
[----:B------:R-:W-:-:S03]  /*12730*/  IMAD R5, R16, 0x8, R3 ;  /* 0x0000000810057824 */ /* 0x000fc600078e0203 */
[----:B------:R-:W-:Y:S01]  /*12740*/  ISETP.NE.AND P1, PT, R0, 0x2, PT ;  /* 0x000000020000780c */ /* 0x000fe20003f25270 */
[----:B------:R-:W2:Y:S03]  /*12750*/  SYNCS.PHASECHK.TRANS64.TRYWAIT P0, [R5+URZ], R4 ;  /* 0x00000004050075a7 */ /* 0x000ea6000800017f */
[----:B------:R-:W-:-:S04]  /*12760*/  SEL R2, RZ, 0x1, P1 ;  /* 0x00000001ff027807 */ /* 0x000fc80000800000 */
[----:B------:R-:W-:Y:S02]  /*12770*/  LOP3.LUT R17, R17, R2, RZ, 0x3c, !PT ;  /* 0x0000000211117212 */ /* 0x000fe400078e3cff */
[----:B------:R-:W-:Y:S02]  /*12780*/  SEL R2, R0, RZ, P1 ;  /* 0x000000ff00027207 */ /* 0x000fe40000800000 */
[----:B------:R-:W-:-:S03]  /*12790*/  SHF.L.U32 R0, R17, 0x1f, RZ ;  /* 0x0000001f11007819 */ /* 0x000fc600000006ff */
[----:B------:R-:W-:Y:S01]  /*127a0*/  IMAD R3, R2, 0x8, R3 ;  /* 0x0000000802037824 */ /* 0x000fe200078e0203 */
[----:B--2---:R-:W-:Y:S06]  /*127b0*/  @!P0 BRA `(.L_x_1020) ;  /* 0x00000008004c8947 */ /* 0x004fec0003800000 */
.L_x_1044:
[----:B------:R-:W3:Y:S02]  /*127c0*/  SYNCS.PHASECHK.TRANS64.TRYWAIT P0, [R3+URZ], R0 ;  /* 0x00000000030075a7 */ /* 0x000ee4000800017f */
[----:B---3--:R-:W-:Y:S05]  /*127d0*/  @!P0 BRA `(.L_x_1021) ;  /* 0x0000000800588947 */ /* 0x008fea0003800000 */
.L_x_1045:
[----:B------:R-:W-:Y:S05]  /*127e0*/  @!P2 BRA `(.L_x_1022) ;  /* 0x000000000004a947 */ /* 0x000fea0003800000 */
[----:B------:R-:W-:Y:S01]  /*127f0*/  BPT.TRAP 0x1 ;  /* 0x000000040000795c */ /* 0x000fe20000300000 */
.L_x_1022:
[----:B---3--:R-:W-:-:S04]  /*12800*/  VIADD R3, R7, 0x2a860 ;  /* 0x0002a86007037836 */ /* 0x008fc80000000000 */
[----:B--2---:R-:W-:-:S04]  /*12810*/  IMAD R5, R16, 0x8, R3 ;  /* 0x0000000810057824 */ /* 0x004fc800078e0203 */
[----:B------:R-:W2:Y:S02]  /*12820*/  SYNCS.PHASECHK.TRANS64.TRYWAIT P0, [R5+URZ], R4 ;  /* 0x00000004050075a7 */ /* 0x000ea4000800017f */
[----:B--2---:R-:W-:Y:S05]  /*12830*/  @!P0 BRA `(.L_x_1023) ;  /* 0x0000000800548947 */ /* 0x004fea0003800000 */
.L_x_1046:
[----:B------:R-:W-:-:S07]  /*12840*/  IMAD R3, R2, 0x8, R3 ;  /* 0x0000000802037824 */ /* 0x000fce00078e0203 */
.L_x_1024:
[----:B---3--:R3:W4:Y:S02]  /*12850*/  SYNCS.PHASECHK.TRANS64.TRYWAIT P0, [R3+URZ], R0 ;  /* 0x00000000030075a7 */ /* 0x008724000800017f */
[----:B----4-:R-:W-:Y:S05]  /*12860*/  @!P0 NANOSLEEP.SYNCS 0x989680 ;  /* 0x009896800000895d */ /* 0x010fea0003900000 */
[----:B------:R-:W4:Y:S02]  /*12870*/  @!P0 SYNCS.PHASECHK.TRANS64 P0, [R3+URZ], R0 ;  /* 0x00000000030085a7 */ /* 0x000f24000800007f */
[----:B----4-:R-:W-:Y:S05]  /*12880*/  @!P0 BRA `(.L_x_1024) ;  /* 0xfffffffc00f08947 */ /* 0x010fea000383ffff */
.L_x_1018:
[----:B------:R-:W-:Y:S05]  /*12890*/  BSYNC B0 ;  /* 0x0000000000007941 */ /* 0x000fea0003800000 */
.L_x_1017:
[----:B------:R-:W-:Y:S05]  /*128a0*/  EXIT ;  /* 0x000000000000794d */ /* 0x000fea0003800000 */
.L_x_878:
[----:B-1----:R-:W-:-:S04]  /*128b0*/  IMAD.U32 R3, RZ, RZ, UR37 ;  /* 0x00000025ff037e24 */ /* 0x002fc8000f8e00ff */
[----:B------:R1:W2:Y:S03]  /*128c0*/  SYNCS.PHASECHK.TRANS64.TRYWAIT P1, [R3+URZ+0x2a800], R0 ;  /* 0x02a80000030075a7 */ /* 0x0002a6000802017f */
[----:B--2---:R-:W-:Y:S05]  /*128d0*/  @!P1 NANOSLEEP.SYNCS 0x989680 ;  /* 0x009896800000995d */ /* 0x004fea0003900000 */
[----:B------:R-:W2:Y:S02]  /*128e0*/  @!P1 SYNCS.PHASECHK.TRANS64 P1, [R3+URZ+0x2a800], R0 ;  /* 0x02a80000030095a7 */ /* 0x000ea4000802007f */
[----:B--2---:R-:W-:Y:S05]  /*128f0*/  @!P1 BRA `(.L_x_878) ;  /* 0xfffffffc00ec9947 */ /* 0x004fea000383ffff */
[----:B------:R-:W-:Y:S05]  /*12900*/  BRA `(.L_x_1025) ;  /* 0xfffffef0000c7947 */ /* 0x000fea000383ffff */
.L_x_882:
[----:B--2---:R2:W3:Y:S02]  /*12910*/  SYNCS.PHASECHK.TRANS64.TRYWAIT P1, [R3+URZ+0x2a830], R0 ;  /* 0x02a83000030075a7 */ /* 0x0044e4000802017f */
[----:B---3--:R-:W-:Y:S05]  /*12920*/  @!P1 NANOSLEEP.SYNCS 0x989680 ;  /* 0x009896800000995d */ /* 0x008fea0003900000 */
[----:B------:R-:W3:Y:S02]  /*12930*/  @!P1 SYNCS.PHASECHK.TRANS64 P1, [R3+URZ+0x2a830], R0 ;  /* 0x02a83000030095a7 */ /* 0x000ee4000802007f */
[----:B---3--:R-:W-:Y:S05]  /*12940*/  @!P1 BRA `(.L_x_882) ;  /* 0xfffffffc00f09947 */ /* 0x008fea000383ffff */
[----:B------:R-:W-:Y:S05]  /*12950*/  BRA `(.L_x_881) ;  /* 0xfffffef000387947 */ /* 0x000fea000383ffff */
.L_x_898:
[----:B--2---:R-:W-:-:S04]  /*12960*/  IMAD.U32 R88, RZ, RZ, UR7 ;  /* 0x00000007ff587e24 */ /* 0x004fc8000f8e00ff */
[----:B------:R2:W3:Y:S03]  /*12970*/  SYNCS.PHASECHK.TRANS64.TRYWAIT P1, [R88+URZ+0x2a830], R21 ;  /* 0x02a83015580075a7 */ /* 0x0004e6000802017f */
[----:B---3--:R-:W-:Y:S05]  /*12980*/  @!P1 NANOSLEEP.SYNCS 0x989680 ;  /* 0x009896800000995d */ /* 0x008fea0003900000 */
[----:B------:R-:W3:Y:S02]  /*12990*/  @!P1 SYNCS.PHASECHK.TRANS64 P1, [R88+URZ+0x2a830], R21 ;  /* 0x02a83015580095a7 */ /* 0x000ee4000802007f */
[----:B---3--:R-:W-:Y:S05]  /*129a0*/  @!P1 BRA `(.L_x_898) ;  /* 0xfffffffc00ec9947 */ /* 0x008fea000383ffff */
[----:B------:R-:W-:Y:S05]  /*129b0*/  BRA `(.L_x_897) ;  /* 0xffffff2000707947 */ /* 0x000fea000383ffff */
.L_x_902:
[----:B-1----:R-:W-:-:S04]  /*129c0*/  IMAD.U32 R21, RZ, RZ, UR6 ;  /* 0x00000006ff157e24 */ /* 0x002fc8000f8e00ff */
[----:B------:R1:W3:Y:S03]  /*129d0*/  SYNCS.PHASECHK.TRANS64.TRYWAIT P1, [R21+URZ+0x2a850], R0 ;  /* 0x02a85000150075a7 */ /* 0x0002e6000802017f */
[----:B---3--:R-:W-:Y:S05]  /*129e0*/  @!P1 NANOSLEEP.SYNCS 0x989680 ;  /* 0x009896800000995d */ /* 0x008fea0003900000 */
[----:B------:R-:W3:Y:S02]  /*129f0*/  @!P1 SYNCS.PHASECHK.TRANS64 P1, [R21+URZ+0x2a850], R0 ;  /* 0x02a85000150095a7 */ /* 0x000ee4000802007f */
[----:B---3--:R-:W-:Y:S05]  /*12a00*/  @!P1 BRA `(.L_x_902) ;  /* 0xfffffffc00ec9947 */ /* 0x008fea000383ffff */
[----:B------:R-:W-:Y:S05]  /*12a10*/  BRA `(.L_x_901) ;  /* 0xffffff2800987947 */ /* 0x000fea000383ffff */
.L_x_919:
[----:B--2---:R-:W-:-:S04]  /*12a20*/  IMAD.U32 R15, RZ, RZ, UR6 ;  /* 0x00000006ff0f7e24 */ /* 0x004fc8000f8e00ff */
[----:B------:R2:W3:Y:S03]  /*12a30*/  SYNCS.PHASECHK.TRANS64.TRYWAIT P1, [R15+URZ+0x2a830], R14 ;  /* 0x02a8300e0f0075a7 */ /* 0x0004e6000802017f */
[----:B---3--:R-:W-:Y:S05]  /*12a40*/  @!P1 NANOSLEEP.SYNCS 0x989680 ;  /* 0x009896800000995d */ /* 0x008fea0003900000 */
[----:B------:R-:W3:Y:S02]  /*12a50*/  @!P1 SYNCS.PHASECHK.TRANS64 P1, [R15+URZ+0x2a830], R14 ;  /* 0x02a8300e0f0095a7 */ /* 0x000ee4000802007f */
[----:B---3--:R-:W-:Y:S05]  /*12a60*/  @!P1 BRA `(.L_x_919) ;  /* 0xfffffffc00ec9947 */ /* 0x008fea000383ffff */
[----:B------:R-:W-:Y:S05]  /*12a70*/  BRA `(.L_x_918) ;  /* 0xffffff5400847947 */ /* 0x000fea000383ffff */
.L_x_923:
[----:B--2---:R-:W-:-:S04]  /*12a80*/  IMAD.U32 R15, RZ, RZ, UR10 ;  /* 0x0000000aff0f7e24 */ /* 0x004fc8000f8e00ff */
[----:B------:R2:W4:Y:S03]  /*12a90*/  SYNCS.PHASECHK.TRANS64.TRYWAIT P1, [R15+URZ+0x2a850], R0 ;  /* 0x02a850000f0075a7 */ /* 0x000526000802017f */
[----:B----4-:R-:W-:Y:S05]  /*12aa0*/  @!P1 NANOSLEEP.SYNCS 0x989680 ;  /* 0x009896800000995d */ /* 0x010fea0003900000 */
[----:B------:R-:W4:Y:S02]  /*12ab0*/  @!P1 SYNCS.PHASECHK.TRANS64 P1, [R15+URZ+0x2a850], R0 ;  /* 0x02a850000f0095a7 */ /* 0x000f24000802007f */
[----:B----4-:R-:W-:Y:S05]  /*12ac0*/  @!P1 BRA `(.L_x_923) ;  /* 0xfffffffc00ec9947 */ /* 0x010fea000383ffff */
[----:B------:R-:W-:Y:S05]  /*12ad0*/  BRA `(.L_x_922) ;  /* 0xffffff5c00ac7947 */ /* 0x000fea000383ffff */
.L_x_929:
[----:B--2---:R-:W-:-:S04]  /*12ae0*/  IMAD.U32 R15, RZ, RZ, UR6 ;  /* 0x00000006ff0f7e24 */ /* 0x004fc8000f8e00ff */
[----:B------:R2:W3:Y:S03]  /*12af0*/  SYNCS.PHASECHK.TRANS64.TRYWAIT P1, [R15+URZ+0x2a830], R14 ;  /* 0x02a8300e0f0075a7 */ /* 0x0004e6000802017f */
[----:B---3--:R-:W-:Y:S05]  /*12b00*/  @!P1 NANOSLEEP.SYNCS 0x989680 ;  /* 0x009896800000995d */ /* 0x008fea0003900000 */
[----:B------:R-:W3:Y:S02]  /*12b10*/  @!P1 SYNCS.PHASECHK.TRANS64 P1, [R15+URZ+0x2a830], R14 ;  /* 0x02a8300e0f0095a7 */ /* 0x000ee4000802007f */
[----:B---3--:R-:W-:Y:S05]  /*12b20*/  @!P1 BRA `(.L_x_929) ;  /* 0xfffffffc00ec9947 */ /* 0x008fea000383ffff */
[----:B------:R-:W-:Y:S05]  /*12b30*/  BRA `(.L_x_928) ;  /* 0xffffff7400fc7947 */ /* 0x000fea000383ffff */
.L_x_933:
[----:B--2---:R-:W-:-:S04]  /*12b40*/  IMAD.U32 R15, RZ, RZ, UR10 ;  /* 0x0000000aff0f7e24 */ /* 0x004fc8000f8e00ff */
[----:B------:R2:W4:Y:S03]  /*12b50*/  SYNCS.PHASECHK.TRANS64.TRYWAIT P1, [R15+URZ+0x2a850], R0 ;  /* 0x02a850000f0075a7 */ /* 0x000526000802017f */
[----:B----4-:R-:W-:Y:S05]  /*12b60*/  @!P1 NANOSLEEP.SYNCS 0x989680 ;  /* 0x009896800000995d */ /* 0x010fea0003900000 */
[----:B------:R-:W4:Y:S02]  /*12b70*/  @!P1 SYNCS.PHASECHK.TRANS64 P1, [R15+URZ+0x2a850], R0 ;  /* 0x02a850000f0095a7 */ /* 0x000f24000802007f */
[----:B----4-:R-:W-:Y:S05]  /*12b80*/  @!P1 BRA `(.L_x_933) ;  /* 0xfffffffc00ec9947 */ /* 0x010fea000383ffff */
[----:B------:R-:W-:Y:S05]  /*12b90*/  BRA `(.L_x_932) ;  /* 0xffffff8000247947 */ /* 0x000fea000383ffff */
.L_x_946:
[----:B--2---:R-:W-:-:S04]  /*12ba0*/  IMAD.U32 R3, RZ, RZ, UR5 ;  /* 0x00000005ff037e24 */ /* 0x004fc8000f8e00ff */
[----:B------:R2:W3:Y:S03]  /*12bb0*/  SYNCS.PHASECHK.TRANS64.TRYWAIT P0, [R3+URZ+0x2a850], R0 ;  /* 0x02a85000030075a7 */ /* 0x0004e6000800017f */
[----:B---3--:R-:W-:Y:S05]  /*12bc0*/  @!P0 NANOSLEEP.SYNCS 0x989680 ;  /* 0x009896800000895d */ /* 0x008fea0003900000 */
[----:B------:R-:W3:Y:S02]  /*12bd0*/  @!P0 SYNCS.PHASECHK.TRANS64 P0, [R3+URZ+0x2a850], R0 ;  /* 0x02a85000030085a7 */ /* 0x000ee4000800007f */
[----:B---3--:R-:W-:Y:S05]  /*12be0*/  @!P0 BRA `(.L_x_946) ;  /* 0xfffffffc00ec8947 */ /* 0x008fea000383ffff */
[----:B------:R-:W-:Y:S05]  /*12bf0*/  BRA `(.L_x_945) ;  /* 0xffffffac00747947 */ /* 0x000fea000383ffff */
.L_x_976:
[----:B------:R-:W1:Y:S01]  /*12c00*/  S2R R18, SR_TID.X ;  /* 0x0000000000127919 */ /* 0x000e620000002100 */
[----:B------:R-:W-:Y:S02]  /*12c10*/  IMAD.MOV.U32 R12, RZ, RZ, RZ ;  /* 0x000000ffff0c7224 */ /* 0x000fe400078e00ff */
[----:B------:R-:W-:Y:S02]  /*12c20*/  IMAD.MOV.U32 R11, RZ, RZ, 0x1f ;  /* 0x0000001fff0b7424 */ /* 0x000fe400078e00ff */
[----:B------:R-:W-:Y:S01]  /*12c30*/  IMAD.MOV.U32 R15, RZ, RZ, -0x1 ;  /* 0xffffffffff0f7424 */ /* 0x000fe200078e00ff */
[----:B-1----:R-:W-:-:S04]  /*12c40*/  SHF.R.U32.HI R18, RZ, 0x5, R18 ;  /* 0x00000005ff127819 */ /* 0x002fc80000011612 */
[----:B------:R-:W-:-:S05]  /*12c50*/  LOP3.LUT R18, R18, 0x3, RZ, 0xc0, !PT ;  /* 0x0000000312127812 */ /* 0x000fca00078ec0ff */
[----:B------:R-:W-:-:S07]  /*12c60*/  IMAD.MOV.U32 R13, RZ, RZ, R18 ;  /* 0x000000ffff0d7224 */ /* 0x000fce00078e0012 */
[----:B------:R-:W-:Y:S05]  /*12c70*/  WARPSYNC.COLLECTIVE R15, `(.L_x_1026) ;  /* 0x000000000f087348 */ /* 0x000fea0003c00000 */
[----:B------:R1:W2:Y:S02]  /*12c80*/  SHFL.IDX P6, R14, R13, R12, R11 ;  /* 0x0000000c0d0e7389 */ /* 0x0002a400000c000b */
[----:B-12---:R-:W-:Y:S01]  /*12c90*/  ENDCOLLECTIVE ;  /* 0x000000000000791b */ /* 0x006fe20003800000 */
.L_x_1026:
[----:B------:R-:W-:Y:S05]  /*12ca0*/  BRA `(.L_x_1027) ;  /* 0xffffffd400f47947 */ /* 0x000fea000383ffff */
.L_x_977:
[----:B------:R-:W-:Y:S01]  /*12cb0*/  BSSY B0, `(.L_x_1028) ;  /* 0x0000006000007945 */ /* 0x000fe20003800000 */
[----:B------:R-:W-:-:S07]  /*12cc0*/  IMAD.MOV.U32 R15, RZ, RZ, -0x1 ;  /* 0xffffffffff0f7424 */ /* 0x000fce00078e00ff */
[----:B------:R-:W-:Y:S05]  /*12cd0*/  WARPSYNC.COLLECTIVE R15, `(.L_x_1029) ;  /* 0x000000000f0c7348 */ /* 0x000fea0003c00000 */
[----:B------:R-:W-:Y:S02]  /*12ce0*/  ELECT P6, UR62, PT ;  /* 0x00000000003e782f */ /* 0x000fe400038c0000 */
[----:B------:R-:W-:Y:S01]  /*12cf0*/  MOV R14, UR62 ;  /* 0x0000003e000e7c02 */ /* 0x000fe20008000f00 */
[----:B------:R-:W-:Y:S10]  /*12d00*/  ENDCOLLECTIVE ;  /* 0x000000000000791b */ /* 0x000ff40003800000 */
.L_x_1029:
[----:B------:R-:W-:Y:S05]  /*12d10*/  BSYNC B0 ;  /* 0x0000000000007941 */ /* 0x000fea0003800000 */
.L_x_1028:
[----:B------:R-:W-:Y:S05]  /*12d20*/  BRA `(.L_x_1030) ;  /* 0xffffffd400e47947 */ /* 0x000fea000383ffff */
.L_x_980:
[----:B-1----:R1:W2:Y:S02]  /*12d30*/  SYNCS.PHASECHK.TRANS64.TRYWAIT P2, [R8+URZ+0x2a840], R7 ;  /* 0x02a84007080075a7 */ /* 0x0022a4000804017f */
[----:B--2---:R-:W-:Y:S05]  /*12d40*/  @!P2 NANOSLEEP.SYNCS 0x989680 ;  /* 0x009896800000a95d */ /* 0x004fea0003900000 */
[----:B------:R-:W2:Y:S02]  /*12d50*/  @!P2 SYNCS.PHASECHK.TRANS64 P2, [R8+URZ+0x2a840], R7 ;  /* 0x02a840070800a5a7 */ /* 0x000ea4000804007f */
[----:B--2---:R-:W-:Y:S05]  /*12d60*/  @!P2 BRA `(.L_x_980) ;  /* 0xfffffffc00f0a947 */ /* 0x004fea000383ffff */
[----:B------:R-:W-:Y:S05]  /*12d70*/  BRA `(.L_x_1031) ;  /* 0xffffffd800407947 */ /* 0x000fea000383ffff */
.L_x_982:
[----:B-1----:R-:W-:-:S04]  /*12d80*/  IMAD.U32 R8, RZ, RZ, UR38 ;  /* 0x00000026ff087e24 */ /* 0x002fc8000f8e00ff */
[----:B------:R1:W2:Y:S03]  /*12d90*/  SYNCS.PHASECHK.TRANS64.TRYWAIT P2, [R8+URZ+0x2a820], R7 ;  /* 0x02a82007080075a7 */ /* 0x0002a6000804017f */
[----:B--2---:R-:W-:Y:S05]  /*12da0*/  @!P2 NANOSLEEP.SYNCS 0x989680 ;  /* 0x009896800000a95d */ /* 0x004fea0003900000 */
[----:B------:R-:W2:Y:S02]  /*12db0*/  @!P2 SYNCS.PHASECHK.TRANS64 P2, [R8+URZ+0x2a820], R7 ;  /* 0x02a820070800a5a7 */ /* 0x000ea4000804007f */
[----:B--2---:R-:W-:Y:S05]  /*12dc0*/  @!P2 BRA `(.L_x_982) ;  /* 0xfffffffc00eca947 */ /* 0x004fea000383ffff */
[----:B------:R-:W-:Y:S05]  /*12dd0*/  BRA `(.L_x_1032) ;  /* 0xffffffdc004c7947 */ /* 0x000fea000383ffff */
.L_x_988:
[----:B-1----:R1:W2:Y:S02]  /*12de0*/  SYNCS.PHASECHK.TRANS64.TRYWAIT P3, [R3+URZ+0x2a840], R2 ;  /* 0x02a84002030075a7 */ /* 0x0022a4000806017f */
[----:B--2---:R-:W-:Y:S05]  /*12df0*/  @!P3 NANOSLEEP.SYNCS 0x989680 ;  /* 0x009896800000b95d */ /* 0x004fea0003900000 */
[----:B------:R-:W2:Y:S02]  /*12e00*/  @!P3 SYNCS.PHASECHK.TRANS64 P3, [R3+URZ+0x2a840], R2 ;  /* 0x02a840020300b5a7 */ /* 0x000ea4000806007f */
[----:B--2---:R-:W-:Y:S05]  /*12e10*/  @!P3 BRA `(.L_x_988) ;  /* 0xfffffffc00f0b947 */ /* 0x004fea000383ffff */
[----:B------:R-:W-:Y:S05]  /*12e20*/  BRA `(.L_x_1033) ;  /* 0xffffffdc00f07947 */ /* 0x000fea000383ffff */
.L_x_990:
[----:B-1----:R1:W2:Y:S02]  /*12e30*/  SYNCS.PHASECHK.TRANS64.TRYWAIT P3, [R2+URZ+0x60], R3 ;  /* 0x00006003020075a7 */ /* 0x0022a4000806017f */
[----:B--2---:R-:W-:Y:S05]  /*12e40*/  @!P3 NANOSLEEP.SYNCS 0x989680 ;  /* 0x009896800000b95d */ /* 0x004fea0003900000 */
[----:B------:R-:W2:Y:S02]  /*12e50*/  @!P3 SYNCS.PHASECHK.TRANS64 P3, [R2+URZ+0x60], R3 ;  /* 0x000060030200b5a7 */ /* 0x000ea4000806007f */
[----:B--2---:R-:W-:Y:S05]  /*12e60*/  @!P3 BRA `(.L_x_990) ;  /* 0xfffffffc00f0b947 */ /* 0x004fea000383ffff */
[----:B------:R-:W-:Y:S05]  /*12e70*/  BRA `(.L_x_1034) ;  /* 0xffffffe000787947 */ /* 0x000fea000383ffff */
.L_x_996:
[----:B-1----:R1:W2:Y:S02]  /*12e80*/  SYNCS.PHASECHK.TRANS64.TRYWAIT P3, [R3+URZ+0x2a840], R2 ;  /* 0x02a84002030075a7 */ /* 0x0022a4000806017f */
[----:B--2---:R-:W-:Y:S05]  /*12e90*/  @!P3 NANOSLEEP.SYNCS 0x989680 ;  /* 0x009896800000b95d */ /* 0x004fea0003900000 */
[----:B------:R-:W2:Y:S02]  /*12ea0*/  @!P3 SYNCS.PHASECHK.TRANS64 P3, [R3+URZ+0x2a840], R2 ;  /* 0x02a840020300b5a7 */ /* 0x000ea4000806007f */
[----:B--2---:R-:W-:Y:S05]  /*12eb0*/  @!P3 BRA `(.L_x_996) ;  /* 0xfffffffc00f0b947 */ /* 0x004fea000383ffff */
[----:B------:R-:W-:Y:S05]  /*12ec0*/  BRA `(.L_x_1035) ;  /* 0xffffffe400987947 */ /* 0x000fea000383ffff */
.L_x_998:
[----:B-1----:R1:W2:Y:S02]  /*12ed0*/  SYNCS.PHASECHK.TRANS64.TRYWAIT P3, [R2+URZ+0x60], R17 ;  /* 0x00006011020075a7 */ /* 0x0022a4000806017f */
[----:B--2---:R-:W-:Y:S05]  /*12ee0*/  @!P3 NANOSLEEP.SYNCS 0x989680 ;  /* 0x009896800000b95d */ /* 0x004fea0003900000 */
[----:B------:R-:W2:Y:S02]  /*12ef0*/  @!P3 SYNCS.PHASECHK.TRANS64 P3, [R2+URZ+0x60], R17 ;  /* 0x000060110200b5a7 */ /* 0x000ea4000806007f */
[----:B--2---:R-:W-:Y:S05]  /*12f00*/  @!P3 BRA `(.L_x_998) ;  /* 0xfffffffc00f0b947 */ /* 0x004fea000383ffff */
[----:B------:R-:W-:Y:S05]  /*12f10*/  BRA `(.L_x_1036) ;  /* 0xffffffe800207947 */ /* 0x000fea000383ffff */
.L_x_1003:
[----:B--2---:R2:W3:Y:S02]  /*12f20*/  SYNCS.PHASECHK.TRANS64.TRYWAIT P2, [R2+URZ+0x2a840], R3 ;  /* 0x02a84003020075a7 */ /* 0x0044e4000804017f */
[----:B---3--:R-:W-:Y:S05]  /*12f30*/  @!P2 NANOSLEEP.SYNCS 0x989680 ;  /* 0x009896800000a95d */ /* 0x008fea0003900000 */
[----:B------:R-:W3:Y:S02]  /*12f40*/  @!P2 SYNCS.PHASECHK.TRANS64 P2, [R2+URZ+0x2a840], R3 ;  /* 0x02a840030200a5a7 */ /* 0x000ee4000804007f */
[----:B---3--:R-:W-:Y:S05]  /*12f50*/  @!P2 BRA `(.L_x_1003) ;  /* 0xfffffffc00f0a947 */ /* 0x008fea000383ffff */
[----:B------:R-:W-:Y:S05]  /*12f60*/  BRA `(.L_x_1037) ;  /* 0xffffffec00087947 */ /* 0x000fea000383ffff */
.L_x_1005:
[----:B-1----:R1:W2:Y:S02]  /*12f70*/  SYNCS.PHASECHK.TRANS64.TRYWAIT P2, [R2+URZ+0x60], R11 ;  /* 0x0000600b020075a7 */ /* 0x0022a4000804017f */
[----:B--2---:R-:W-:Y:S05]  /*12f80*/  @!P2 NANOSLEEP.SYNCS 0x989680 ;  /* 0x009896800000a95d */ /* 0x004fea0003900000 */
[----:B------:R-:W2:Y:S02]  /*12f90*/  @!P2 SYNCS.PHASECHK.TRANS64 P2, [R2+URZ+0x60], R11 ;  /* 0x0000600b0200a5a7 */ /* 0x000ea4000804007f */
[----:B--2---:R-:W-:Y:S05]  /*12fa0*/  @!P2 BRA `(.L_x_1005) ;  /* 0xfffffffc00f0a947 */ /* 0x004fea000383ffff */
[----:B------:R-:W-:Y:S05]  /*12fb0*/  BRA `(.L_x_1038) ;  /* 0xffffffec009c7947 */ /* 0x000fea000383ffff */
.L_x_1012:
[----:B-1----:R1:W2:Y:S02]  /*12fc0*/  SYNCS.PHASECHK.TRANS64.TRYWAIT P0, [R3+URZ+0x2a860], R0 ;  /* 0x02a86000030075a7 */ /* 0x0022a4000800017f */
[----:B--2---:R-:W-:Y:S05]  /*12fd0*/  @!P0 NANOSLEEP.SYNCS 0x989680 ;  /* 0x009896800000895d */ /* 0x004fea0003900000 */
[----:B------:R-:W2:Y:S02]  /*12fe0*/  @!P0 SYNCS.PHASECHK.TRANS64 P0, [R3+URZ+0x2a860], R0 ;  /* 0x02a86000030085a7 */ /* 0x000ea4000800007f */
[----:B--2---:R-:W-:Y:S05]  /*12ff0*/  @!P0 BRA `(.L_x_1012) ;  /* 0xfffffffc00f08947 */ /* 0x004fea000383ffff */
[----:B------:R-:W-:Y:S05]  /*13000*/  BRA `(.L_x_1039) ;  /* 0xfffffff000787947 */ /* 0x000fea000383ffff */
.L_x_1014:
[----:B------:R-:W-:Y:S01]  /*13010*/  BSSY B0, `(.L_x_1040) ;  /* 0x0000007000007945 */ /* 0x000fe20003800000 */
[----:B------:R-:W-:Y:S02]  /*13020*/  IMAD.MOV.U32 R12, RZ, RZ, RZ ;  /* 0x000000ffff0c7224 */ /* 0x000fe400078e00ff */
[----:B------:R-:W-:Y:S02]  /*13030*/  IMAD.MOV.U32 R11, RZ, RZ, 0x1f ;  /* 0x0000001fff0b7424 */ /* 0x000fe400078e00ff */
[----:B------:R-:W-:-:S07]  /*13040*/  IMAD.MOV.U32 R15, RZ, RZ, -0x1 ;  /* 0xffffffffff0f7424 */ /* 0x000fce00078e00ff */
[----:B------:R-:W-:Y:S05]  /*13050*/  WARPSYNC.COLLECTIVE R15, `(.L_x_1041) ;  /* 0x000000000f087348 */ /* 0x000fea0003c00000 */
[----:B------:R1:W2:Y:S02]  /*13060*/  SHFL.IDX P6, R14, R13, R12, R11 ;  /* 0x0000000c0d0e7389 */ /* 0x0002a400000c000b */
[----:B-12---:R-:W-:Y:S01]  /*13070*/  ENDCOLLECTIVE ;  /* 0x000000000000791b */ /* 0x006fe20003800000 */
.L_x_1041:
[----:B------:R-:W-:Y:S05]  /*13080*/  BSYNC B0 ;  /* 0x0000000000007941 */ /* 0x000fea0003800000 */
.L_x_1040:
[----:B------:R-:W-:Y:S05]  /*13090*/  BRA `(.L_x_1042) ;  /* 0xfffffff000f47947 */ /* 0x000fea000383ffff */
.L_x_1016:
[----:B--2---:R2:W3:Y:S02]  /*130a0*/  SYNCS.PHASECHK.TRANS64.TRYWAIT P0, [R7+URZ+0x2a820], R0 ;  /* 0x02a82000070075a7 */ /* 0x0044e4000800017f */
[----:B---3--:R-:W-:Y:S05]  /*130b0*/  @!P0 NANOSLEEP.SYNCS 0x989680 ;  /* 0x009896800000895d */ /* 0x008fea0003900000 */
[----:B------:R-:W3:Y:S02]  /*130c0*/  @!P0 SYNCS.PHASECHK.TRANS64 P0, [R7+URZ+0x2a820], R0 ;  /* 0x02a82000070085a7 */ /* 0x000ee4000800007f */
[----:B---3--:R-:W-:Y:S05]  /*130d0*/  @!P0 BRA `(.L_x_1016) ;  /* 0xfffffffc00f08947 */ /* 0x008fea000383ffff */
[----:B------:R-:W-:Y:S05]  /*130e0*/  BRA `(.L_x_1043) ;  /* 0xfffffff400447947 */ /* 0x000fea000383ffff */
.L_x_1020:
[----:B--2---:R2:W3:Y:S02]  /*130f0*/  SYNCS.PHASECHK.TRANS64.TRYWAIT P0, [R5+URZ], R4 ;  /* 0x00000004050075a7 */ /* 0x0044e4000800017f */
[----:B---3--:R-:W-:Y:S05]  /*13100*/  @!P0 NANOSLEEP.SYNCS 0x989680 ;  /* 0x009896800000895d */ /* 0x008fea0003900000 */
[----:B------:R-:W3:Y:S02]  /*13110*/  @!P0 SYNCS.PHASECHK.TRANS64 P0, [R5+URZ], R4 ;  /* 0x00000004050085a7 */ /* 0x000ee4000800007f */
[----:B---3--:R-:W-:Y:S05]  /*13120*/  @!P0 BRA `(.L_x_1020) ;  /* 0xfffffffc00f08947 */ /* 0x008fea000383ffff */
[----:B------:R-:W-:Y:S05]  /*13130*/  BRA `(.L_x_1044) ;  /* 0xfffffff400a07947 */ /* 0x000fea000383ffff */
.L_x_1021:
[----:B---3--:R3:W4:Y:S02]  /*13140*/  SYNCS.PHASECHK.TRANS64.TRYWAIT P0, [R3+URZ], R0 ;  /* 0x00000000030075a7 */ /* 0x008724000800017f */
[----:B----4-:R-:W-:Y:S05]  /*13150*/  @!P0 NANOSLEEP.SYNCS 0x989680 ;  /* 0x009896800000895d */ /* 0x010fea0003900000 */
[----:B------:R-:W4:Y:S02]  /*13160*/  @!P0 SYNCS.PHASECHK.TRANS64 P0, [R3+URZ], R0 ;  /* 0x00000000030085a7 */ /* 0x000f24000800007f */
[----:B----4-:R-:W-:Y:S05]  /*13170*/  @!P0 BRA `(.L_x_1021) ;  /* 0xfffffffc00f08947 */ /* 0x010fea000383ffff */
[----:B------:R-:W-:Y:S05]  /*13180*/  BRA `(.L_x_1045) ;  /* 0xfffffff400947947 */ /* 0x000fea000383ffff */
.L_x_1023:
[----:B--2---:R2:W3:Y:S02]  /*13190*/  SYNCS.PHASECHK.TRANS64.TRYWAIT P0, [R5+URZ], R4 ;  /* 0x00000004050075a7 */ /* 0x0044e4000800017f */
[----:B---3--:R-:W-:Y:S05]  /*131a0*/  @!P0 NANOSLEEP.SYNCS 0x989680 ;  /* 0x009896800000895d */ /* 0x008fea0003900000 */
[----:B------:R-:W3:Y:S02]  /*131b0*/  @!P0 SYNCS.PHASECHK.TRANS64 P0, [R5+URZ], R4 ;  /* 0x00000004050085a7 */ /* 0x000ee4000800007f */
[----:B---3--:R-:W-:Y:S05]  /*131c0*/  @!P0 BRA `(.L_x_1023) ;  /* 0xfffffffc00f08947 */ /* 0x008fea000383ffff */
[----:B------:R-:W-:Y:S05]  /*131d0*/  BRA `(.L_x_1046) ;  /* 0xfffffff400987947 */ /* 0x000fea000383ffff */
.L_x_1047:
        /* <DEDUP_REMOVED lines=10> */
.L_x_11935:


//--------------------- .text._ZN7cutlass13device_kernelIN5flash11enable_sm90INS1_16FlashAttnFwdSm90INS1_25CollectiveMainloopFwdSm90ILi2EN4cute5tupleIJNS5_1CILi1EEES8_S8_EEENS6_IJNS7_ILi128EEENS7_ILi96EEENS7_ILi192EEEEEELi128ENS_6half_tEfNS_4arch4Sm90ELb0ELb1ELb1ELb1ELb0ELb0ELb0ELb1ELb1ELb0ELb0ELb0EEENS1_21CollectiveEpilogueFwdINS6_IJSA_SA_SB_EEES9_SE_SG_Li256ELb1ELb0ELb0ELb0EEENS1_36VarlenDynamicPersistentTileSchedulerILi128ELi96ELi256ELi32ELb0ELb0ELb1ELb1ELb0ELb1EEEEEEEEEvNT_6ParamsE --------------------------
	.section	.text._ZN7cutlass13device_kernelIN5flash11enable_sm90INS1_16FlashAttnFwdSm90INS1_25CollectiveMainloopFwdSm90ILi2EN4cute5tupleIJNS5_1CILi1EEES8_S8_EEENS6_IJNS7_ILi128EEENS7_ILi96EEENS7_ILi192EEEEEELi128ENS_6half_tEfNS_4arch4Sm90ELb0ELb1ELb1ELb1ELb0ELb0ELb0ELb1ELb1ELb0ELb0ELb0EEENS1_21CollectiveEpilogueFwdINS6_IJSA_SA_SB_EEES9_SE_SG_Li256ELb1ELb0ELb0ELb0EEENS1_36VarlenDynamicPersistentTileSchedulerILi128ELi96ELi256ELi32ELb0ELb0ELb1ELb1ELb0ELb1EEEEEEEEEvNT_6ParamsE,"ax",@progbits
	.align	128
.text._ZN7cutlass13device_kernelIN5flash11enable_sm90INS1_16FlashAttnFwdSm90INS1_25CollectiveMainloopFwdSm90ILi2EN4cute5tupleIJNS5_1CILi1EEES8_S8_EEENS6_IJNS7_ILi128EEENS7_ILi96EEENS7_ILi192EEEEEELi128ENS_6half_tEfNS_4arch4Sm90ELb0ELb1ELb1ELb1ELb0ELb0ELb0ELb1ELb1ELb0ELb0ELb0EEENS1_21CollectiveEpilogueFwdINS6_IJSA_SA_SB_EEES9_SE_SG_Li256ELb1ELb0ELb0ELb0EEENS1_36VarlenDynamicPersistentTileSchedulerILi128ELi96ELi256ELi32ELb0ELb0ELb1ELb1ELb0ELb1EEEEEEEEEvNT_6ParamsE:
        .type           _ZN7cutlass13device_kernelIN5flash11enable_sm90INS1_16FlashAttnFwdSm90INS1_25CollectiveMainloopFwdSm90ILi2EN4cute5tupleIJNS5_1CILi1EEES8_S8_EEENS6_IJNS7_ILi128EEENS7_ILi96EEENS7_ILi192EEEEEELi128ENS_6half_tEfNS_4arch4Sm90ELb0ELb1ELb1ELb1ELb0ELb0ELb0ELb1ELb1ELb0ELb0ELb0EEENS1_21CollectiveEpilogueFwdINS6_IJSA_SA_SB_EEES9_SE_SG_Li256ELb1ELb0ELb0ELb0EEENS1_36VarlenDynamicPersistentTileSchedulerILi128ELi96ELi256ELi32ELb0ELb0ELb1ELb1ELb0ELb1EEEEEEEEEvNT_6ParamsE,@function
        .size           _ZN7cutlass13device_kernelIN5flash11enable_sm90INS1_16FlashAttnFwdSm90INS1_25CollectiveMainloopFwdSm90ILi2EN4cute5tupleIJNS5_1CILi1EEES8_S8_EEENS6_IJNS7_ILi128EEENS7_ILi96EEENS7_ILi192EEEEEELi128ENS_6half_tEfNS_4arch4Sm90ELb0ELb1ELb1ELb1ELb0ELb0ELb0ELb1ELb1ELb0ELb0ELb0EEENS1_21CollectiveEpilogueFwdINS6_IJSA_SA_SB_EEES9_SE_SG_Li256ELb1ELb0ELb0ELb0EEENS1_36VarlenDynamicPersistentTileSchedulerILi128ELi96ELi256ELi32ELb0ELb0ELb1ELb1ELb0ELb1EEEEEEEEEvNT_6ParamsE,(.L_x_11936 - _ZN7cutlass13device_kernelIN5flash11enable_sm90INS1_16FlashAttnFwdSm90INS1_25CollectiveMainloopFwdSm90ILi2EN4cute5tupleIJNS5_1CILi1EEES8_S8_EEENS6_IJNS7_ILi128EEENS7_ILi96EEENS7_ILi192EEEEEELi128ENS_6half_tEfNS_4arch4Sm90ELb0ELb1ELb1ELb1ELb0ELb0ELb0ELb1ELb1ELb0ELb0ELb0EEENS1_21CollectiveEpilogueFwdINS6_IJSA_SA_SB_EEES9_SE_SG_Li256ELb1ELb0ELb0ELb0EEENS1_36VarlenDynamicPersistentTileSchedulerILi128ELi96ELi256ELi32ELb0ELb0ELb1ELb1ELb0ELb1EEEEEEEEEvNT_6ParamsE)
        .other          _ZN7cutlass13device_kernelIN5flash11enable_sm90INS1_16FlashAttnFwdSm90INS1_25CollectiveMainloopFwdSm90ILi2EN4cute5tupleIJNS5_1CILi1EEES8_S8_EEENS6_IJNS7_ILi128EEENS7_ILi96EEENS7_ILi192EEEEEELi128ENS_6half_tEfNS_4arch4Sm90ELb0ELb1ELb1ELb1ELb0ELb0ELb0ELb1ELb1ELb0ELb0ELb0EEENS1_21CollectiveEpilogueFwdINS6_IJSA_SA_SB_EEES9_SE_SG_Li256ELb1ELb0ELb0ELb0EEENS1_36VarlenDynamicPersistentTileSchedulerILi128ELi96ELi256ELi32ELb0ELb0ELb1ELb1ELb0ELb1EEEEEEEEEvNT_6ParamsE,@"STO_CUDA_ENTRY STV_DEFAULT"
_ZN7cutlass13device_kernelIN5flash11enable_sm90INS1_16FlashAttnFwdSm90INS1_25CollectiveMainloopFwdSm90ILi2EN4cute5tupleIJNS5_1CILi1EEES8_S8_EEENS6_IJNS7_ILi128EEENS7_ILi96EEENS7_ILi192EEEEEELi128ENS_6half_tEfNS_4arch4Sm90ELb0ELb1ELb1ELb1ELb0ELb0ELb0ELb1ELb1ELb0ELb0ELb0EEENS1_21CollectiveEpilogueFwdINS6_IJSA_SA_SB_EEES9_SE_SG_Li256ELb1ELb0ELb0ELb0EEENS1_36VarlenDynamicPersistentTileSchedulerILi128ELi96ELi256ELi32ELb0ELb0ELb1ELb1ELb0ELb1EEEEEEEEEvNT_6ParamsE:
        /* <DEDUP_REMOVED lines=20> */
.L_x_1049:
[----:B------:R-:W-:Y:S05]  /*0140*/  BSYNC B0 ;  /* 0x0000000000007941 */ /* 0x000fea0003800000 */
.L_x_1048:
        /* <DEDUP_REMOVED lines=40> */
.L_x_1050:
        /* <DEDUP_REMOVED lines=22> */
.L_x_1051:
        /* <DEDUP_REMOVED lines=18> */
.L_x_1052:
        /* <DEDUP_REMOVED lines=22> */
.L_x_1053:
        /* <DEDUP_REMOVED lines=22> */
.L_x_1054:
[----:B0-----:R-:W-:Y:S01]  /*0910*/  ISETP.NE.AND P0, PT, R2, RZ, PT ;  /* 0x000000ff0200720c */ /* 0x001fe20003f05270 */
[----:B------:R-:W-:Y:S01]  /*0920*/  IMAD.MOV.U32 R2, RZ, RZ, 0x1 ;  /* 0x00000001ff027424 */ /* 0x000fe200078e00ff */
[----:B------:R-:W-:-:S04]  /*0930*/  NOP ;  /* 0x0000000000007918 */ /* 0x000fc80000000000 */
[----:B------:R-:W-:-:S05]  /*0940*/  SEL R2, R2, 0x2, !P0 ;  /* 0x0000000202027807 */ /* 0x000fca0004000000 */
[----:B------:R0:W-:Y:S01]  /*0950*/  STL [R1+0x20], R2 ;  /* 0x0000200201007387 */ /* 0x0001e20000100800 */
[----:B-123--:R-:W-:Y:S06]  /*0960*/  BAR.SYNC.DEFER_BLOCKING 0x0 ;  /* 0x0000000000007b1d */ /* 0x00efec0000010000 */
[----:B------:R-:W-:Y:S05]  /*0970*/  @!P0 BRA `(.L_x_1055) ;  /* 0x000000f400cc8947 */ /* 0x000fea0003800000 */
.L_x_1056:
        /* <DEDUP_REMOVED lines=14> */
[----:B------:R-:W2:Y:S01]  /*0a60*/  LDL.LU R8, [R1+0x20] ;  /* 0x0000200001087983 */ /* 0x000ea20000300800 */
[----:B------:R-:W1:Y:S02]  /*0a70*/  S2R R0, SR_TID.X ;  /* 0x0000000000007919 */ /* 0x000e640000002100 */
[----:B-1----:R-:W-:-:S05]  /*0a80*/  VIADD R174, R0, 0xffffff80 ;  /* 0xffffff8000ae7836 */ /* 0x002fca0000000000 */
[----:B------:R-:W-:-:S04]  /*0a90*/  SHF.R.S32.HI R3, RZ, 0x1f, R174 ;  /* 0x0000001fff037819 */ /* 0x000fc800000114ae */
[----:B------:R-:W-:-:S04]  /*0aa0*/  LEA.HI R5, R3, R174, RZ, 0x7 ;  /* 0x000000ae03057211 */ /* 0x000fc800078f38ff */
[----:B------:R-:W-:-:S05]  /*0ab0*/  LOP3.LUT R7, R5, 0xffffff80, RZ, 0xc0, !PT ;  /* 0xffffff8005077812 */ /* 0x000fca00078ec0ff */
[----:B------:R-:W-:-:S05]  /*0ac0*/  IMAD.IADD R170, R174, 0x1, -R7 ;  /* 0x00000001aeaa7824 */ /* 0x000fca00078e0a07 */
[----:B------:R-:W-:-:S04]  /*0ad0*/  SHF.R.S32.HI R11, RZ, 0x1f, R170 ;  /* 0x0000001fff0b7819 */ /* 0x000fc800000114aa */
[----:B------:R-:W-:-:S04]  /*0ae0*/  LEA.HI R4, R11, R170, RZ, 0x2 ;  /* 0x000000aa0b047211 */ /* 0x000fc800078f10ff */
[--C-:B------:R-:W-:Y:S02]  /*0af0*/  SHF.R.S32.HI R6, RZ, 0x2, R4.reuse ;  /* 0x00000002ff067819 */ /* 0x100fe40000011404 */
[----:B------:R-:W-:-:S04]  /*0b00*/  SHF.R.S32.HI R7, RZ, 0x1f, R4 ;  /* 0x0000001fff077819 */ /* 0x000fc80000011404 */
[----:B------:R-:W-:Y:S02]  /*0b10*/  LEA.HI R7, R7, R6, RZ, 0x3 ;  /* 0x0000000607077211 */ /* 0x000fe400078f18ff */
[-C--:B------:R-:W-:Y:S02]  /*0b20*/  LEA.HI R0, R3, R174.reuse, RZ, 0x4 ;  /* 0x000000ae03007211 */ /* 0x080fe400078f20ff */
[----:B------:R-:W-:Y:S02]  /*0b30*/  SHF.R.S32.HI R172, RZ, 0x7, R5 ;  /* 0x00000007ffac7819 */ /* 0x000fe40000011405 */
[----:B------:R-:W-:Y:S02]  /*0b40*/  LOP3.LUT R7, R7, 0xfffffff8, RZ, 0xc0, !PT ;  /* 0xfffffff807077812 */ /* 0x000fe400078ec0ff */
[----:B0-----:R-:W-:Y:S02]  /*0b50*/  LEA.HI R2, R3, R174, RZ, 0x5 ;  /* 0x000000ae03027211 */ /* 0x001fe400078f28ff */
[----:B------:R-:W-:-:S02]  /*0b60*/  SHF.R.S32.HI R9, RZ, 0x4, R0 ;  /* 0x00000004ff097819 */ /* 0x000fc40000011400 */
[----:B------:R-:W-:Y:S02]  /*0b70*/  LEA.HI R11, R11, R170, RZ, 0x5 ;  /* 0x000000aa0b0b7211 */ /* 0x000fe400078f28ff */
[----:B------:R-:W-:Y:S01]  /*0b80*/  LEA.HI R5, R5, R172, RZ, 0x1 ;  /* 0x000000ac05057211 */ /* 0x000fe200078f08ff */
[----:B------:R-:W-:Y:S01]  /*0b90*/  IMAD.IADD R6, R6, 0x1, -R7 ;  /* 0x0000000106067824 */ /* 0x000fe200078e0a07 */
[----:B------:R-:W-:Y:S01]  /*0ba0*/  LOP3.LUT R7, R0, 0x3fffff0, RZ, 0xc0, !PT ;  /* 0x03fffff000077812 */ /* 0x000fe200078ec0ff */
[----:B------:R-:W-:Y:S01]  /*0bb0*/  IMAD.SHL.U32 R2, R2, 0x20, RZ ;  /* 0x0000002002027824 */ /* 0x000fe200078e00ff */
[----:B------:R-:W-:Y:S02]  /*0bc0*/  LEA.HI R0, R0, R9, RZ, 0x1 ;  /* 0x0000000900007211 */ /* 0x000fe400078f08ff */
[----:B------:R-:W-:Y:S02]  /*0bd0*/  SHF.R.S32.HI R11, RZ, 0x5, R11 ;  /* 0x00000005ff0b7819 */ /* 0x000fe4000001140b */
[----:B------:R-:W-:Y:S01]  /*0be0*/  LOP3.LUT R5, R5, 0x3fffffe, RZ, 0xc0, !PT ;  /* 0x03fffffe05057812 */ /* 0x000fe200078ec0ff */
[----:B------:R-:W-:Y:S01]  /*0bf0*/  IMAD.IADD R7, R174, 0x1, -R7 ;  /* 0x00000001ae077824 */ /* 0x000fe200078e0a07 */
[----:B------:R-:W-:Y:S01]  /*0c00*/  LOP3.LUT R2, R2, 0xfffffc00, RZ, 0xc0, !PT ;  /* 0xfffffc0002027812 */ /* 0x000fe200078ec0ff */
[----:B------:R-:W-:Y:S01]  /*0c10*/  IMAD R6, R11, 0x10, R6 ;  /* 0x000000100b067824 */ /* 0x000fe200078e0206 */
[----:B------:R-:W-:Y:S01]  /*0c20*/  LOP3.LUT R0, R0, 0x1ffffffe, RZ, 0xc0, !PT ;  /* 0x1ffffffe00007812 */ /* 0x000fe200078ec0ff */
[----:B------:R-:W-:Y:S01]  /*0c30*/  IMAD.IADD R5, R172, 0x1, -R5 ;  /* 0x00000001ac057824 */ /* 0x000fe200078e0a05 */
[----:B------:R-:W-:Y:S01]  /*0c40*/  LEA.HI R3, R3, R174, RZ, 0x3 ;  /* 0x000000ae03037211 */ /* 0x000fe200078f18ff */
[----:B------:R-:W-:-:S02]  /*0c50*/  IMAD R7, R7, 0x40, R2 ;  /* 0x0000004007077824 */ /* 0x000fc400078e0202 */
[----:B------:R-:W-:Y:S02]  /*0c60*/  IMAD.IADD R0, R9, 0x1, -R0 ;  /* 0x0000000109007824 */ /* 0x000fe400078e0a00 */
[----:B------:R-:W-:Y:S01]  /*0c70*/  IMAD R171, R5, 0x40, R6 ;  /* 0x0000004005ab7824 */ /* 0x000fe200078e0206 */
[----:B------:R-:W-:Y:S01]  /*0c80*/  LOP3.LUT R5, R3, 0x1ffffff8, RZ, 0xc0, !PT ;  /* 0x1ffffff803057812 */ /* 0x000fe200078ec0ff */
[----:B------:R-:W-:Y:S01]  /*0c90*/  IMAD R173, R0, 0x8, R7 ;  /* 0x0000000800ad7824 */ /* 0x000fe200078e0207 */
[----:B------:R-:W-:-:S03]  /*0ca0*/  LOP3.LUT R7, R4, 0x7ffffffc, RZ, 0xc0, !PT ;  /* 0x7ffffffc04077812 */ /* 0x000fc600078ec0ff */
[----:B------:R-:W-:Y:S01]  /*0cb0*/  IMAD.IADD R5, R174, 0x1, -R5 ;  /* 0x00000001ae057824 */ /* 0x000fe200078e0a05 */
[----:B------:R-:W-:Y:S01]  /*0cc0*/  SHF.R.S32.HI R164, RZ, 0x3, R3 ;  /* 0x00000003ffa47819 */ /* 0x000fe20000011403 */
[----:B------:R-:W-:Y:S02]  /*0cd0*/  IMAD.MOV.U32 R169, RZ, RZ, RZ ;  /* 0x000000ffffa97224 */ /* 0x000fe400078e00ff */
[----:B------:R-:W-:Y:S02]  /*0ce0*/  IMAD.SHL.U32 R22, R5, 0x8, RZ ;  /* 0x0000000805167824 */ /* 0x000fe400078e00ff */
[----:B------:R-:W-:Y:S01]  /*0cf0*/  IMAD.IADD R18, R170, 0x1, -R7 ;  /* 0x00000001aa127824 */ /* 0x000fe200078e0a07 */
[----:B------:R-:W-:Y:S01]  /*0d00*/  UMOV UR36, URZ ;  /* 0x0000003f00247c82 */ /* 0x000fe20008000000 */
[----:B------:R-:W-:Y:S01]  /*0d10*/  UMOV UR37, URZ ;  /* 0x0000003f00257c82 */ /* 0x000fe20008000000 */
[----:B--2---:R-:W-:-:S07]  /*0d20*/  LOP3.LUT R19, R8, 0x1, RZ, 0xfc, !PT ;  /* 0x0000000108137812 */ /* 0x004fce00078efcff */
.L_x_1156:
[----:B0-----:R-:W0:Y:S01]  /*0d30*/  LDC.64 R2, c[0x0][0xa28] ;  /* 0x00028a00ff027b82 */ /* 0x001e220000000a00 */
[----:B----45:R-:W-:Y:S01]  /*0d40*/  IMAD.MOV.U32 R7, RZ, RZ, RZ ;  /* 0x000000ffff077224 */ /* 0x030fe200078e00ff */
[----:B------:R-:W-:-:S06]  /*0d50*/  ULDC.64 UR4, c[0x0][0x208] ;  /* 0x0000820000047ab9 */ /* 0x000fcc0000000a00 */
[----:B------:R-:W1:Y:S08]  /*0d60*/  LDC.64 R4, c[0x0][0xa18] ;  /* 0x00028600ff047b82 */ /* 0x000e700000000a00 */
[----:B--23--:R-:W2:Y:S01]  /*0d70*/  LDC.64 R8, c[0x0][0x3f8] ;  /* 0x0000fe00ff087b82 */ /* 0x00cea20000000a00 */
[----:B0-----:R-:W-:-:S07]  /*0d80*/  ISETP.NE.U32.AND P0, PT, R2, RZ, PT ;  /* 0x000000ff0200720c */ /* 0x001fce0003f05070 */
[----:B------:R-:W0:Y:S01]  /*0d90*/  LDC R17, c[0x0][0x288] ;  /* 0x0000a200ff117b82 */ /* 0x000e220000000800 */
[----:B------:R-:W-:Y:S02]  /*0da0*/  ISETP.NE.AND.EX P0, PT, R3, RZ, PT, P0 ;  /* 0x000000ff0300720c */ /* 0x000fe40003f05300 */
[----:B-1----:R-:W-:-:S05]  /*0db0*/  ISETP.NE.U32.AND P1, PT, R4, RZ, PT ;  /* 0x000000ff0400720c */ /* 0x002fca0003f25070 */
[----:B------:R-:W1:Y:S01]  /*0dc0*/  LDC R0, c[0x0][0x404] ;  /* 0x00010100ff007b82 */ /* 0x000e620000000800 */
[----:B------:R-:W-:-:S07]  /*0dd0*/  ISETP.NE.AND.EX P1, PT, R5, RZ, PT, P1 ;  /* 0x000000ff0500720c */ /* 0x000fce0003f25310 */
[----:B------:R-:W3:Y:S08]  /*0de0*/  @P0 LDC.64 R2, c[0x0][0xa28] ;  /* 0x00028a00ff020b82 */ /* 0x000ef00000000a00 */
[----:B------:R-:W4:Y:S08]  /*0df0*/  @P1 LDC.64 R4, c[0x0][0xa18] ;  /* 0x00028600ff041b82 */ /* 0x000f300000000a00 */
[----:B------:R-:W1:Y:S01]  /*0e00*/  LDC R11, c[0x0][0x2e0] ;  /* 0x0000b800ff0b7b82 */ /* 0x000e620000000800 */
[----:B---3--:R-:W-:-:S05]  /*0e10*/  @P0 IMAD.WIDE R2, R163, 0x4, R2 ;  /* 0x00000004a3020825 */ /* 0x008fca00078e0202 */
[----:B------:R3:W5:Y:S01]  /*0e20*/  @P0 LDG.E R7, desc[UR4][R2.64] ;  /* 0x0000000402070981 */ /* 0x000762000c1e1900 */
[----:B--2---:R-:W-:Y:S01]  /*0e30*/  ISETP.NE.U32.AND P0, PT, R8, RZ, PT ;  /* 0x000000ff0800720c */ /* 0x004fe20003f05070 */
[----:B----4-:R-:W-:-:S03]  /*0e40*/  @P1 IMAD.WIDE R4, R163, 0x4, R4 ;  /* 0x00000004a3041825 */ /* 0x010fc600078e0204 */
[----:B------:R-:W-:Y:S02]  /*0e50*/  ISETP.NE.AND.EX P0, PT, R9, RZ, PT, P0 ;  /* 0x000000ff0900720c */ /* 0x000fe40003f05300 */
[----:B0-----:R3:W5:Y:S01]  /*0e60*/  @P1 LDG.E R17, desc[UR4][R4.64] ;  /* 0x0000000404111981 */ /* 0x001762000c1e1900 */
[----:B------:R-:W-:Y:S01]  /*0e70*/  ULDC.64 UR4, c[0x0][0xa20] ;  /* 0x0002880000047ab9 */ /* 0x000fe20000000a00 */
[----:B-1----:R-:W-:Y:S01]  /*0e80*/  SEL R0, R0, 0x1, P0 ;  /* 0x0000000100007807 */ /* 0x002fe20000000000 */
[----:B------:R-:W-:Y:S01]  /*0e90*/  IMAD.MOV.U32 R166, RZ, RZ, R162 ;  /* 0x000000ffffa67224 */ /* 0x000fe200078e00a2 */
[----:B------:R-:W-:-:S03]  /*0ea0*/  ISETP.NE.U32.AND P2, PT, RZ, UR4, PT ;  /* 0x00000004ff007c0c */ /* 0x000fc6000bf45070 */
[----:B------:R-:W-:Y:S01]  /*0eb0*/  IMAD R16, R0, R11, RZ ;  /* 0x0000000b00107224 */ /* 0x000fe200078e02ff */
[----:B------:R-:W-:Y:S01]  /*0ec0*/  ISETP.NE.AND.EX P2, PT, RZ, UR5, PT, P2 ;  /* 0x00000005ff007c0c */ /* 0x000fe2000bf45320 */
[----:B------:R-:W-:-:S12]  /*0ed0*/  @P1 BRA `(.L_x_1057) ;  /* 0x0000000000281947 */ /* 0x000fd80003800000 */
[----:B------:R-:W-:Y:S02]  /*0ee0*/  ULDC.64 UR4, c[0x0][0xa00] ;  /* 0x0002800000047ab9 */ /* 0x000fe40000000a00 */
[----:B------:R-:W-:-:S04]  /*0ef0*/  ISETP.NE.U32.AND P0, PT, RZ, UR4, PT ;  /* 0x00000004ff007c0c */ /* 0x000fc8000bf05070 */
[----:B------:R-:W-:-:S13]  /*0f00*/  ISETP.NE.AND.EX P0, PT, RZ, UR5, PT, P0 ;  /* 0x00000005ff007c0c */ /* 0x000fda000bf05300 */
[----:B------:R-:W-:Y:S05]  /*0f10*/  @!P0 BRA `(.L_x_1057) ;  /* 0x0000000000188947 */ /* 0x000fea0003800000 */
[----:B---3--:R-:W0:Y:S01]  /*0f20*/  LDC.64 R2, c[0x0][0xa00] ;  /* 0x00028000ff027b82 */ /* 0x008e220000000a00 */
[----:B------:R-:W-:Y:S01]  /*0f30*/  ULDC.64 UR4, c[0x0][0x208] ;  /* 0x0000820000047ab9 */ /* 0x000fe20000000a00 */
[----:B0-----:R-:W-:-:S05]  /*0f40*/  IMAD.WIDE R2, R163, 0x4, R2 ;  /* 0x00000004a3027825 */ /* 0x001fca00078e0202 */
[----:B-----5:R-:W2:Y:S04]  /*0f50*/  LDG.E R17, desc[UR4][R2.64] ;  /* 0x0000000402117981 */ /* 0x020ea8000c1e1900 */
[----:B------:R-:W2:Y:S02]  /*0f60*/  LDG.E R0, desc[UR4][R2.64+0x4] ;  /* 0x0000040402007981 */ /* 0x000ea4000c1e1900 */
[----:B--2---:R-:W-:-:S07]  /*0f70*/  IMAD.IADD R17, R0, 0x1, -R17 ;  /* 0x0000000100117824 */ /* 0x004fce00078e0a11 */
.L_x_1057:
[----:B------:R-:W-:Y:S02]  /*0f80*/  IMAD.MOV.U32 R168, RZ, RZ, R161 ;  /* 0x000000ffffa87224 */ /* 0x000fe400078e00a1 */
[----:B------:R-:W-:Y:S01]  /*0f90*/  IMAD.MOV.U32 R167, RZ, RZ, R163 ;  /* 0x000000ffffa77224 */ /* 0x000fe200078e00a3 */
[----:B------:R-:W-:Y:S06]  /*0fa0*/  @!P2 BRA `(.L_x_1058) ;  /* 0x000000000014a947 */ /* 0x000fec0003800000 */
[----:B---3--:R-:W0:Y:S01]  /*0fb0*/  LDC.64 R2, c[0x0][0xa20] ;  /* 0x00028800ff027b82 */ /* 0x008e220000000a00 */
[----:B------:R-:W-:Y:S01]  /*0fc0*/  ULDC.64 UR4, c[0x0][0x208] ;  /* 0x0000820000047ab9 */ /* 0x000fe20000000a00 */
[----:B0-----:R-:W-:-:S05]  /*0fd0*/  IMAD.WIDE R2, R163, 0x4, R2 ;  /* 0x00000004a3027825 */ /* 0x001fca00078e0202 */
[----:B------:R0:W5:Y:S01]  /*0fe0*/  LDG.E R16, desc[UR4][R2.64] ;  /* 0x0000000402107981 */ /* 0x000162000c1e1900 */
[----:B------:R-:W-:Y:S05]  /*0ff0*/  BRA `(.L_x_1059) ;  /* 0x0000000000287947 */ /* 0x000fea0003800000 */
.L_x_1058:
[----:B------:R-:W-:Y:S02]  /*1000*/  ULDC.64 UR4, c[0x0][0xa08] ;  /* 0x0002820000047ab9 */ /* 0x000fe40000000a00 */
[----:B------:R-:W-:-:S04]  /*1010*/  ISETP.NE.U32.AND P0, PT, RZ, UR4, PT ;  /* 0x00000004ff007c0c */ /* 0x000fc8000bf05070 */
[----:B------:R-:W-:-:S13]  /*1020*/  ISETP.NE.AND.EX P0, PT, RZ, UR5, PT, P0 ;  /* 0x00000005ff007c0c */ /* 0x000fda000bf05300 */
[----:B------:R-:W-:Y:S05]  /*1030*/  @!P0 BRA `(.L_x_1059) ;  /* 0x0000000000188947 */ /* 0x000fea0003800000 */
[----:B---3--:R-:W0:Y:S01]  /*1040*/  LDC.64 R2, c[0x0][0xa08] ;  /* 0x00028200ff027b82 */ /* 0x008e220000000a00 */
[----:B------:R-:W-:Y:S01]  /*1050*/  ULDC.64 UR4, c[0x0][0x208] ;  /* 0x0000820000047ab9 */ /* 0x000fe20000000a00 */
[----:B0-----:R-:W-:-:S05]  /*1060*/  IMAD.WIDE R2, R163, 0x4, R2 ;  /* 0x00000004a3027825 */ /* 0x001fca00078e0202 */
[----:B------:R-:W2:Y:S04]  /*1070*/  LDG.E R16, desc[UR4][R2.64] ;  /* 0x0000000402107981 */ /* 0x000ea8000c1e1900 */
[----:B------:R-:W2:Y:S02]  /*1080*/  LDG.E R5, desc[UR4][R2.64+0x4] ;  /* 0x0000040402057981 */ /* 0x000ea4000c1e1900 */
[----:B--2---:R-:W-:-:S07]  /*1090*/  IMAD.IADD R16, R5, 0x1, -R16 ;  /* 0x0000000105107824 */ /* 0x004fce00078e0a10 */
.L_x_1059:
[----:B------:R-:W1:Y:S01]  /*10a0*/  LDC.64 R8, c[0x0][0x9e0] ;  /* 0x00027800ff087b82 */ /* 0x000e620000000a00 */
[----:B-----5:R-:W-:Y:S01]  /*10b0*/  IMAD.IADD R16, R16, 0x1, -R7 ;  /* 0x0000000110107824 */ /* 0x020fe200078e0a07 */
[----:B------:R-:W-:-:S04]  /*10c0*/  LEA R0, R161, 0x80, 0x7 ;  /* 0x00000080a1007811 */ /* 0x000fc800078e38ff */
[----:B0--3--:R-:W-:Y:S02]  /*10d0*/  IADD3 R3, R16, R0, -R17 ;  /* 0x0000000010037210 */ /* 0x009fe40007ffe811 */
[----:B-1----:R-:W-:-:S03]  /*10e0*/  ISETP.GE.AND P1, PT, R9, 0x1, PT ;  /* 0x000000010900780c */ /* 0x002fc60003f26270 */
[----:B------:R-:W-:-:S10]  /*10f0*/  IMAD.IADD R0, R3, 0x1, R8 ;  /* 0x0000000103007824 */ /* 0x000fd400078e0208 */
[----:B------:R-:W-:Y:S05]  /*1100*/  @!P1 BRA `(.L_x_1060) ;  /* 0x0000000000409947 */ /* 0x000fea0003800000 */
[C---:B------:R-:W-:Y:S01]  /*1110*/  ISETP.GT.AND P0, PT, R3.reuse, RZ, PT ;  /* 0x000000ff0300720c */ /* 0x040fe20003f04270 */
[----:B------:R-:W-:-:S12]  /*1120*/  VIADD R2, R3, 0xffffffff ;  /* 0xffffffff03027836 */ /* 0x000fd80000000000 */
[----:B------:R-:W-:Y:S05]  /*1130*/  @P0 BRA `(.L_x_1061) ;  /* 0x00000000001c0947 */ /* 0x000fea0003800000 */
[----:B------:R-:W-:Y:S01]  /*1140*/  ISETP.NE.AND P0, PT, R9, 0x1, PT ;  /* 0x000000010900780c */ /* 0x000fe20003f05270 */
[----:B------:R-:W-:-:S12]  /*1150*/  IMAD.MOV R3, RZ, RZ, -R3 ;  /* 0x000000ffff037224 */ /* 0x000fd800078e0a03 */
[----:B------:R-:W0:Y:S02]  /*1160*/  @P0 LDC.64 R4, c[0x0][0x9e8] ;  /* 0x00027a00ff040b82 */ /* 0x000e240000000a00 */
[----:B0-----:R-:W-:-:S05]  /*1170*/  @P0 IMAD.HI.U32 R2, R3, R4, RZ ;  /* 0x0000000403020227 */ /* 0x001fca00078e00ff */
[----:B------:R-:W-:-:S04]  /*1180*/  @P0 SHF.R.U32.HI R3, RZ, R5, R2 ;  /* 0x00000005ff030219 */ /* 0x000fc80000011602 */
[----:B------:R-:W-:Y:S01]  /*1190*/  LOP3.LUT R2, RZ, R3, RZ, 0x33, !PT ;  /* 0x00000003ff027212 */ /* 0x000fe200078e33ff */
[----:B------:R-:W-:Y:S06]  /*11a0*/  BRA `(.L_x_1062) ;  /* 0x0000000000107947 */ /* 0x000fec0003800000 */
.L_x_1061:
[----:B------:R-:W-:-:S13]  /*11b0*/  ISETP.NE.AND P0, PT, R9, 0x1, PT ;  /* 0x000000010900780c */ /* 0x000fda0003f05270 */
[----:B------:R-:W0:Y:S02]  /*11c0*/  @P0 LDC.64 R4, c[0x0][0x9e8] ;  /* 0x00027a00ff040b82 */ /* 0x000e240000000a00 */
[----:B0-----:R-:W-:-:S05]  /*11d0*/  @P0 IMAD.HI.U32 R4, R2, R4, RZ ;  /* 0x0000000402040227 */ /* 0x001fca00078e00ff */
[----:B------:R-:W-:-:S07]  /*11e0*/  @P0 SHF.R.U32.HI R2, RZ, R5, R4 ;  /* 0x00000005ff020219 */ /* 0x000fce0000011604 */
.L_x_1062:
[----:B------:R-:W-:-:S05]  /*11f0*/  IMAD R3, R2, R9, R9 ;  /* 0x0000000902037224 */ /* 0x000fca00078e0209 */
[----:B------:R-:W-:-:S07]  /*1200*/  VIMNMX R0, R0, R3, PT ;  /* 0x0000000300007248 */ /* 0x000fce0003fe0100 */
.L_x_1060:
[----:B------:R-:W-:Y:S01]  /*1210*/  VIADD R2, R0, 0x5f ;  /* 0x0000005f00027836 */ /* 0x000fe20000000000 */
[----:B------:R-:W-:Y:S01]  /*1220*/  ULDC UR4, c[0x0][0x9dc] ;  /* 0x0002770000047ab9 */ /* 0x000fe20000000800 */
[----:B------:R-:W-:Y:S02]  /*1230*/  VIADD R0, R16, 0x5f ;  /* 0x0000005f10007836 */ /* 0x000fe40000000000 */
[----:B------:R-:W-:-:S04]  /*1240*/  IMAD.HI R2, R2, 0x2aaaaaab, RZ ;  /* 0x2aaaaaab02027827 */ /* 0x000fc800078e02ff */
[----:B------:R-:W-:Y:S01]  /*1250*/  IMAD.HI R0, R0, 0x2aaaaaab, RZ ;  /* 0x2aaaaaab00007827 */ /* 0x000fe200078e02ff */
[----:B------:R-:W-:-:S03]  /*1260*/  SHF.R.U32.HI R5, RZ, 0x1f, R2 ;  /* 0x0000001fff057819 */ /* 0x000fc60000011602 */
[----:B------:R-:W-:Y:S01]  /*1270*/  IMAD R7, R161, 0x80, -R17 ;  /* 0x00000080a1077824 */ /* 0x000fe200078e0a11 */
[----:B------:R-:W-:Y:S02]  /*1280*/  SHF.R.U32.HI R3, RZ, 0x1f, R0 ;  /* 0x0000001fff037819 */ /* 0x000fe40000011600 */
[----:B------:R-:W-:Y:S01]  /*1290*/  LEA.HI.SX32 R72, R2, R5, 0x1c ;  /* 0x0000000502487211 */ /* 0x000fe200078fe2ff */
[----:B------:R-:W-:Y:S01]  /*12a0*/  IMAD.IADD R7, R16, 0x1, R7 ;  /* 0x0000000110077824 */ /* 0x000fe200078e0207 */
[----:B------:R-:W-:-:S03]  /*12b0*/  LEA.HI.SX32 R3, R0, R3, 0x1c ;  /* 0x0000000300037211 */ /* 0x000fc600078fe2ff */
[----:B------:R-:W-:Y:S01]  /*12c0*/  VIADD R0, R7, -UR4 ;  /* 0x8000000407007c36 */ /* 0x000fe20008000000 */
[----:B------:R-:W-:Y:S01]  /*12d0*/  VIMNMX R72, R3, R72, PT ;  /* 0x0000004803487248 */ /* 0x000fe20003fe0100 */
[----:B------:R-:W-:Y:S06]  /*12e0*/  @!P1 BRA `(.L_x_1063) ;  /* 0x00000000003c9947 */ /* 0x000fec0003800000 */
[----:B------:R-:W-:-:S13]  /*12f0*/  ISETP.GT.AND P0, PT, R7, -0x1, PT ;  /* 0xffffffff0700780c */ /* 0x000fda0003f04270 */
[----:B------:R-:W-:Y:S05]  /*1300*/  @P0 BRA `(.L_x_1064) ;  /* 0x00000000001c0947 */ /* 0x000fea0003800000 */
[----:B------:R-:W-:Y:S02]  /*1310*/  ISETP.NE.AND P0, PT, R9, 0x1, PT ;  /* 0x000000010900780c */ /* 0x000fe40003f05270 */
[----:B------:R-:W-:-:S11]  /*1320*/  LOP3.LUT R7, RZ, R7, RZ, 0x33, !PT ;  /* 0x00000007ff077212 */ /* 0x000fd600078e33ff */
[----:B------:R-:W0:Y:S02]  /*1330*/  @P0 LDC.64 R2, c[0x0][0x9e8] ;  /* 0x00027a00ff020b82 */ /* 0x000e240000000a00 */
[----:B0-----:R-:W-:-:S05]  /*1340*/  @P0 IMAD.HI.U32 R2, R7, R2, RZ ;  /* 0x0000000207020227 */ /* 0x001fca00078e00ff */
[----:B------:R-:W-:-:S04]  /*1350*/  @P0 SHF.R.U32.HI R7, RZ, R3, R2 ;  /* 0x00000003ff070219 */ /* 0x000fc80000011602 */
[----:B------:R-:W-:Y:S01]  /*1360*/  LOP3.LUT R7, RZ, R7, RZ, 0x33, !PT ;  /* 0x00000007ff077212 */ /* 0x000fe200078e33ff */
[----:B------:R-:W-:Y:S06]  /*1370*/  BRA `(.L_x_1065) ;  /* 0x0000000000107947 */ /* 0x000fec0003800000 */
.L_x_1064:
[----:B------:R-:W-:-:S13]  /*1380*/  ISETP.NE.AND P0, PT, R9, 0x1, PT ;  /* 0x000000010900780c */ /* 0x000fda0003f05270 */
[----:B------:R-:W0:Y:S02]  /*1390*/  @P0 LDC.64 R2, c[0x0][0x9e8] ;  /* 0x00027a00ff020b82 */ /* 0x000e240000000a00 */
[----:B0-----:R-:W-:-:S05]  /*13a0*/  @P0 IMAD.HI.U32 R2, R7, R2, RZ ;  /* 0x0000000207020227 */ /* 0x001fca00078e00ff */
[----:B------:R-:W-:-:S07]  /*13b0*/  @P0 SHF.R.U32.HI R7, RZ, R3, R2 ;  /* 0x00000003ff070219 */ /* 0x000fce0000011602 */
.L_x_1065:
[----:B------:R-:W-:-:S05]  /*13c0*/  IMAD R7, R7, R9, RZ ;  /* 0x0000000907077224 */ /* 0x000fca00078e02ff */
[----:B------:R-:W-:-:S07]  /*13d0*/  VIMNMX R0, R0, R7, !PT ;  /* 0x0000000700007248 */ /* 0x000fce0007fe0100 */
.L_x_1063:
        /* <DEDUP_REMOVED lines=9> */
[----:B------:R-:W-:Y:S01]  /*1470*/  LEA.HI.SX32 R3, R2, R3, 0x1c ;  /* 0x0000000302037211 */ /* 0x000fe200078fe2ff */
[----:B------:R-:W-:Y:S01]  /*1480*/  IMAD.MOV.U32 R2, RZ, RZ, RZ ;  /* 0x000000ffff027224 */ /* 0x000fe200078e00ff */
[----:B------:R-:W-:Y:S02]  /*1490*/  CS2R R76, SRZ ;  /* 0x00000000004c7805 */ /* 0x000fe4000001ff00 */
[----:B------:R-:W-:Y:S02]  /*14a0*/  CS2R R74, SRZ ;  /* 0x00000000004a7805 */ /* 0x000fe4000001ff00 */
[----:B------:R-:W-:Y:S01]  /*14b0*/  VIMNMX R23, RZ, R3, !PT ;  /* 0x00000003ff177248 */ /* 0x000fe20007fe0100 */
[----:B------:R-:W-:Y:S01]  /*14c0*/  IMAD.MOV.U32 R73, RZ, RZ, RZ ;  /* 0x000000ffff497224 */ /* 0x000fe200078e00ff */
[----:B------:R-:W-:-:S02]  /*14d0*/  CS2R R28, SRZ ;  /* 0x00000000001c7805 */ /* 0x000fc4000001ff00 */
[----:B------:R-:W-:Y:S02]  /*14e0*/  CS2R R70, SRZ ;  /* 0x0000000000467805 */ /* 0x000fe4000001ff00 */
[----:B------:R-:W-:Y:S02]  /*14f0*/  ISETP.GT.AND P1, PT, R72, R23, PT ;  /* 0x000000174800720c */ /* 0x000fe40003f24270 */
        /* <DEDUP_REMOVED lines=20> */
[----:B------:R-:W-:Y:S02]  /*1640*/  IMAD.MOV.U32 R30, RZ, RZ, RZ ;  /* 0x000000ffff1e7224 */ /* 0x000fe400078e00ff */
[----:B------:R-:W-:Y:S02]  /*1650*/  IMAD.MOV.U32 R89, RZ, RZ, RZ ;  /* 0x000000ffff597224 */ /* 0x000fe400078e00ff */
[----:B------:R-:W-:-:S02]  /*1660*/  IMAD.MOV.U32 R8, RZ, RZ, RZ ;  /* 0x000000ffff087224 */ /* 0x000fc400078e00ff */
[----:B------:R-:W-:Y:S02]  /*1670*/  IMAD.MOV.U32 R10, RZ, RZ, RZ ;  /* 0x000000ffff0a7224 */ /* 0x000fe400078e00ff */
[----:B------:R-:W-:Y:S01]  /*1680*/  IMAD.MOV.U32 R91, RZ, RZ, RZ ;  /* 0x000000ffff5b7224 */ /* 0x000fe200078e00ff */
[----:B------:R-:W-:Y:S06]  /*1690*/  @!P1 BRA `(.L_x_1066) ;  /* 0x000000c800e09947 */ /* 0x000fec0003800000 */
[----:B------:R-:W0:Y:S01]  /*16a0*/  SHFL.IDX PT, R0, R172, RZ, 0x1f ;  /* 0x00001fffac007589 */ /* 0x000e2200000e0000 */
[----:B------:R-:W1:Y:S01]  /*16b0*/  S2UR UR6, SR_CgaCtaId ;  /* 0x00000000000679c3 */ /* 0x000e620000008800 */
[----:B------:R-:W-:Y:S01]  /*16c0*/  UMOV UR39, 0x400 ;  /* 0x0000040000277882 */ /* 0x000fe20000000000 */
        /* <DEDUP_REMOVED lines=28> */
.L_x_1067:
[----:B------:R-:W-:Y:S02]  /*1890*/  LEA.HI R0, R169, R169, RZ, 0x1 ;  /* 0x000000a9a9007211 */ /* 0x000fe400078f08ff */
[----:B------:R-:W-:Y:S02]  /*18a0*/  ISETP.NE.AND P0, PT, R19, 0x3, PT ;  /* 0x000000031300780c */ /* 0x000fe40003f05270 */
[----:B------:R-:W-:-:S05]  /*18b0*/  LOP3.LUT R0, R0, 0xfffffffe, RZ, 0xc0, !PT ;  /* 0xfffffffe00007812 */ /* 0x000fca00078ec0ff */
[----:B------:R-:W-:-:S05]  /*18c0*/  IMAD.IADD R0, R169, 0x1, -R0 ;  /* 0x00000001a9007824 */ /* 0x000fca00078e0a00 */
[----:B------:R-:W-:-:S04]  /*18d0*/  SHF.L.U32 R0, R0, 0x1f, RZ ;  /* 0x0000001f00007819 */ /* 0x000fc800000006ff */
[----:B------:R-:W0:Y:S02]  /*18e0*/  SYNCS.PHASECHK.TRANS64.TRYWAIT P1, [UR39+0x2a800], R0 ;  /* 0x02a80000ff0075a7 */ /* 0x000e240008020167 */
[----:B0-----:R-:W-:Y:S05]  /*18f0*/  @!P1 BRA `(.L_x_1068) ;  /* 0x0000013c00449947 */ /* 0x001fea0003800000 */
.L_x_1252:
[----:B------:R-:W-:Y:S05]  /*1900*/  @!P0 BRA `(.L_x_1069) ;  /* 0x0000000000048947 */ /* 0x000fea0003800000 */
[----:B------:R-:W-:Y:S01]  /*1910*/  BPT.TRAP 0x1 ;  /* 0x000000040000795c */ /* 0x000fe20000300000 */
.L_x_1069:
[----:B0-----:R-:W-:Y:S02]  /*1920*/  IMAD.U32 R3, RZ, RZ, UR37 ;  /* 0x00000025ff037e24 */ /* 0x001fe4000f8e00ff */
[----:B------:R-:W-:-:S03]  /*1930*/  IMAD.U32 R0, RZ, RZ, UR36 ;  /* 0x00000024ff007e24 */ /* 0x000fc6000f8e00ff */
[----:B------:R-:W-:Y:S02]  /*1940*/  LEA R3, R3, UR39, 0x3 ;  /* 0x0000002703037c11 */ /* 0x000fe4000f8e18ff */
[----:B------:R-:W-:-:S04]  /*1950*/  SHF.L.U32 R0, R0, 0x1f, RZ ;  /* 0x0000001f00007819 */ /* 0x000fc800000006ff */
[----:B------:R0:W1:Y:S01]  /*1960*/  SYNCS.PHASECHK.TRANS64.TRYWAIT P1, [R3+URZ+0x2a830], R0 ;  /* 0x02a83000030075a7 */ /* 0x000062000802017f */
[----:B------:R-:W-:Y:S05]  /*1970*/  @!P0 BRA `(.L_x_1070) ;  /* 0x0000000000048947 */ /* 0x000fea0003800000 */
[----:B------:R-:W-:Y:S01]  /*1980*/  BPT.TRAP 0x1 ;  /* 0x000000040000795c */ /* 0x000fe20000300000 */
.L_x_1070:
[----:B------:R-:W2:Y:S01]  /*1990*/  LDL.LU R2, [R1] ;  /* 0x0000000001027983 */ /* 0x000ea20000300800 */
[----:B------:R-:W3:Y:S02]  /*19a0*/  S2R R4, SR_TID.X ;  /* 0x0000000000047919 */ /* 0x000ee40000002100 */
[----:B---3--:R-:W-:Y:S02]  /*19b0*/  LOP3.LUT P2, RZ, R4, 0x7f, RZ, 0xc0, !PT ;  /* 0x0000007f04ff7812 */ /* 0x008fe4000784c0ff */
[----:B--2---:R-:W-:-:S11]  /*19c0*/  LOP3.LUT R2, R2, 0xffefffff, RZ, 0xc0, !PT ;  /* 0xffefffff02027812 */ /* 0x004fd600078ec0ff */
[----:B------:R-:W-:-:S05]  /*19d0*/  @P2 LOP3.LUT R2, R2, 0x100000, RZ, 0xfc, !PT ;  /* 0x0010000002022812 */ /* 0x000fca00078efcff */
[----:B------:R2:W-:Y:S01]  /*19e0*/  STL [R1], R2 ;  /* 0x0000000201007387 */ /* 0x0005e20000100800 */
[----:B-1----:R-:W-:Y:S05]  /*19f0*/  @P1 BRA `(.L_x_1071) ;  /* 0x0000000000081947 */ /* 0x002fea0003800000 */
[----:B------:R-:W1:Y:S02]  /*1a00*/  SYNCS.PHASECHK.TRANS64.TRYWAIT P1, [R3+URZ+0x2a830], R0 ;  /* 0x02a83000030075a7 */ /* 0x000e64000802017f */
[----:B-1----:R-:W-:Y:S05]  /*1a10*/  @!P1 BRA `(.L_x_1072) ;  /* 0x0000013c00149947 */ /* 0x002fea0003800000 */
.L_x_1071:
[----:B------:R-:W-:Y:S05]  /*1a20*/  WARPSYNC.ALL ;  /* 0x0000000000007948 */ /* 0x000fea0003800000 */
[----:B------:R-:W-:Y:S01]  /*1a30*/  UIADD3 UR4, UR39, 0x18400, URZ ;  /* 0x0001840027047890 */ /* 0x000fe2000fffe03f */
[----:B------:R-:W-:Y:S01]  /*1a40*/  WARPGROUP.ARRIVE ;  /* 0x00000000000079c5 */ /* 0x000fe20000000000 */
[----:B------:R-:W-:-:S05]  /*1a50*/  ULOP3.LUT UR5, UR38, 0x10000, URZ, 0xfc, !UPT ;  /* 0x0001000026057892 */ /* 0x000fca000f8efc3f */
[----:B--2---:R-:W2:Y:S01]  /*1a60*/  S2R R2, SR_TID.X ;  /* 0x0000000000027919 */ /* 0x004ea20000002100 */
[----:B------:R-:W-:Y:S01]  /*1a70*/  USHF.R.U32.HI UR4, URZ, 0x4, UR4 ;  /* 0x000000043f047899 */ /* 0x000fe20008011604 */
[----:B------:R-:W3:Y:S01]  /*1a80*/  LDC.64 R14, c[0x0][0x9e0] ;  /* 0x00027800ff0e7b82 */ /* 0x000ee20000000a00 */
[----:B------:R-:W-:Y:S01]  /*1a90*/  UMOV UR9, 0x40000040 ;  /* 0x4000004000097882 */ /* 0x000fe20000000000 */
[----:B------:R-:W-:Y:S01]  /*1aa0*/  UMOV UR11, 0x40000040 ;  /* 0x40000040000b7882 */ /* 0x000fe20000000000 */
[----:B------:R-:W-:Y:S01]  /*1ab0*/  ULOP3.LUT UR4, UR4, 0x3fff, URZ, 0xc0, !UPT ;  /* 0x00003fff04047892 */ /* 0x000fe2000f8ec03f */
[----:B------:R-:W-:Y:S01]  /*1ac0*/  IMAD.U32 R5, RZ, RZ, UR9 ;  /* 0x00000009ff057e24 */ /* 0x000fe2000f8e00ff */
[----:B------:R-:W-:Y:S01]  /*1ad0*/  UMOV UR8, UR5 ;  /* 0x0000000500087c82 */ /* 0x000fe20008000000 */
[----:B------:R-:W-:Y:S01]  /*1ae0*/  UIADD3 UR56, UR5, 0x2, URZ ;  /* 0x0000000205387890 */ /* 0x000fe2000fffe03f */
[----:B------:R-:W-:Y:S01]  /*1af0*/  IMAD.U32 R4, RZ, RZ, UR8 ;  /* 0x00000008ff047e24 */ /* 0x000fe2000f8e00ff */
[----:B------:R-:W-:Y:S01]  /*1b00*/  ULOP3.LUT UR60, UR4, 0x10000, URZ, 0xfc, !UPT ;  /* 0x00010000043c7892 */ /* 0x000fe2000f8efc3f */
[----:B------:R-:W-:Y:S01]  /*1b10*/  IMAD.MOV.U32 R13, RZ, RZ, -0x60 ;  /* 0xffffffa0ff0d7424 */ /* 0x000fe200078e00ff */
[----:B------:R-:W-:Y:S01]  /*1b20*/  UMOV UR57, 0x40000040 ;  /* 0x4000004000397882 */ /* 0x000fe20000000000 */
[----:B------:R-:W-:Y:S01]  /*1b30*/  UMOV UR59, 0x40000040 ;  /* 0x40000040003b7882 */ /* 0x000fe20000000000 */
[----:B------:R-:W-:Y:S01]  /*1b40*/  UIMAD UR4, UR37, 0x900, UR60 ;  /* 0x00000900250478a4 */ /* 0x000fe2000f8e023c */
[----:B------:R-:W-:Y:S01]  /*1b50*/  IMAD R13, R72, R13, 0x60 ;  /* 0x00000060480d7424 */ /* 0x000fe200078e020d */
[----:B------:R-:W-:-:S02]  /*1b60*/  UIADD3 UR52, UR5, 0x4, URZ ;  /* 0x0000000405347890 */ /* 0x000fc4000fffe03f */
[----:B------:R-:W-:Y:S01]  /*1b70*/  UIADD3 UR58, UR4, 0x2, URZ ;  /* 0x00000002043a7890 */ /* 0x000fe2000fffe03f */
[----:B------:R-:W-:Y:S01]  /*1b80*/  IMAD.IADD R9, R16, 0x1, R13 ;  /* 0x0000000110097824 */ /* 0x000fe200078e020d */
[----:B------:R-:W-:Y:S02]  /*1b90*/  UIADD3 UR54, UR4, 0x4, URZ ;  /* 0x0000000404367890 */ /* 0x000fe4000fffe03f */
[----:B------:R-:W-:Y:S01]  /*1ba0*/  UMOV UR10, UR4 ;  /* 0x00000004000a7c82 */ /* 0x000fe20008000000 */
[----:B------:R-:W-:Y:S01]  /*1bb0*/  UMOV UR53, 0x40000040 ;  /* 0x4000004000357882 */ /* 0x000fe20000000000 */
[----:B------:R-:W-:Y:S01]  /*1bc0*/  HGMMA.64x96x16.F32 R24, gdesc[UR8], RZ, !UPT, gsb0 ;  /* 0x01600000081879f0 */ /* 0x000fe2000c0008ff */
[----:B------:R-:W-:Y:S01]  /*1bd0*/  UMOV UR55, 0x40000040 ;  /* 0x4000004000377882 */ /* 0x000fe20000000000 */
[----:B------:R-:W-:Y:S01]  /*1be0*/  UIADD3 UR8, UR5, 0x6, URZ ;  /* 0x0000000605087890 */ /* 0x000fe2000fffe03f */
[----:B------:R-:W-:Y:S01]  /*1bf0*/  IMAD R21, R18, -0x2, R9 ;  /* 0xfffffffe12157824 */ /* 0x000fe200078e0209 */
[----:B------:R-:W-:Y:S01]  /*1c00*/  UIADD3 UR10, UR4, 0x6, URZ ;  /* 0x00000006040a7890 */ /* 0x000fe2000fffe03f */
[----:B------:R-:W-:Y:S01]  /*1c10*/  UMOV UR9, 0x40000040 ;  /* 0x4000004000097882 */ /* 0x000fe20000000000 */
[----:B------:R-:W-:Y:S01]  /*1c20*/  UMOV UR11, 0x40000040 ;  /* 0x40000040000b7882 */ /* 0x000fe20000000000 */
[----:B------:R-:W-:Y:S01]  /*1c30*/  UIADD3 UR12, UR5, 0x400, URZ ;  /* 0x00000400050c7890 */ /* 0x000fe2000fffe03f */
[----:B--2---:R-:W-:Y:S01]  /*1c40*/  LOP3.LUT P1, RZ, R2, 0x7f, RZ, 0xc0, !PT ;  /* 0x0000007f02ff7812 */ /* 0x004fe2000782c0ff */
        /* <DEDUP_REMOVED lines=8> */
[----:B------:R-:W-:Y:S02]  /*1cd0*/  UIADD3 UR22, UR4, 0x304, URZ ;  /* 0x0000030404167890 */ /* 0x000fe4000fffe03f */
[----:B------:R-:W-:Y:S01]  /*1ce0*/  @!P1 VIADD R2, R3, 0x2a840 ;  /* 0x0002a84003029836 */ /* 0x000fe20000000000 */
[----:B------:R-:W-:Y:S01]  /*1cf0*/  UMOV UR21, 0x40000040 ;  /* 0x4000004000157882 */ /* 0x000fe20000000000 */
[----:B------:R-:W-:Y:S01]  /*1d00*/  UMOV UR23, 0x40000040 ;  /* 0x4000004000177882 */ /* 0x000fe20000000000 */
[----:B------:R-:W-:Y:S01]  /*1d10*/  UIADD3 UR24, UR5, 0x406, URZ ;  /* 0x0000040605187890 */ /* 0x000fe2000fffe03f */
[----:B01----:R-:W-:Y:S01]  /*1d20*/  IADD3 R3, -R17, 0x1, R9 ;  /* 0x0000000111037810 */ /* 0x003fe20007ffe109 */
[----:B------:R-:W-:Y:S01]  /*1d30*/  UIADD3 UR26, UR4, 0x306, URZ ;  /* 0x00000306041a7890 */ /* 0x000fe2000fffe03f */
[----:B------:R-:W-:Y:S01]  /*1d40*/  @!P1 PRMT R2, RZ, 0x654, R2 ;  /* 0x00000654ff029816 */ /* 0x000fe20000000002 */
[----:B------:R-:W-:Y:S01]  /*1d50*/  UMOV UR25, 0x40000040 ;  /* 0x4000004000197882 */ /* 0x000fe20000000000 */
[----:B------:R-:W-:Y:S01]  /*1d60*/  UMOV UR27, 0x40000040 ;  /* 0x40000040001b7882 */ /* 0x000fe20000000000 */
[----:B------:R-:W-:Y:S01]  /*1d70*/  UIADD3 UR28, UR5, 0x800, URZ ;  /* 0x00000800051c7890 */ /* 0x000fe2000fffe03f */
[----:B------:R-:W-:Y:S01]  /*1d80*/  IMAD R11, R18, -0x2, R3 ;  /* 0xfffffffe120b7824 */ /* 0x000fe200078e0203 */
[----:B------:R-:W-:Y:S01]  /*1d90*/  UIADD3 UR30, UR4, 0x600, URZ ;  /* 0x00000600041e7890 */ /* 0x000fe2000fffe03f */
[----:B------:R-:W-:Y:S01]  /*1da0*/  IMAD R3, R161, 0x80, R171 ;  /* 0x00000080a1037824 */ /* 0x000fe200078e02ab */
        /* <DEDUP_REMOVED lines=14> */
[----:B------:R-:W-:Y:S01]  /*1e90*/  ULDC.64 UR4, c[0x0][0x9d8] ;  /* 0x0002760000047ab9 */ /* 0x000fe20000000a00 */
[----:B------:R-:W-:-:S02]  /*1ea0*/  WARPGROUP.DEPBAR.LE gsb0, 0x0 ;  /* 0x00008000000079c5 */ /* 0x000fc40000010000 */
        /* <DEDUP_REMOVED lines=31> */
[----:B------:R-:W-:Y:S01]  /*20a0*/  HGMMA.64x96x16.F32 R24, gdesc[UR48], R24, gsb0 ;  /* 0x01600000301879f0 */ /* 0x000fe20008000818 */
[----:B------:R-:W-:Y:S02]  /*20b0*/  ULOP3.LUT UR50, URZ, UR5, URZ, 0x33, !UPT ;  /* 0x000000053f327292 */ /* 0x000fe4000f8e333f */
[----:B------:R-:W-:Y:S02]  /*20c0*/  WARPGROUP.DEPBAR.LE gsb0, 0x0 ;  /* 0x00008000000079c5 */ /* 0x000fe40000010000 */
        /* <DEDUP_REMOVED lines=45> */
[----:B------:R0:W-:Y:S01]  /*23a0*/  @!P1 SYNCS.ARRIVE.TRANS64.RED.A1T0 RZ, [R2+URZ], RZ ;  /* 0x000000ff02ff99a7 */ /* 0x0001e2000810043f */
[----:B---3--:R-:W-:Y:S01]  /*23b0*/  ISETP.GE.AND P1, PT, R15, 0x1, PT ;  /* 0x000000010f00780c */ /* 0x008fe20003f26270 */
[----:B------:R-:W1:Y:S01]  /*23c0*/  MUFU.TANH R24, R24 ;  /* 0x0000001800187308 */ /* 0x000e620000002400 */
[----:B------:R-:W-:Y:S01]  /*23d0*/  FMUL.FTZ R30, R30, UR4 ;  /* 0x000000041e1e7c20 */ /* 0x000fe20008410000 */
[----:B------:R-:W-:Y:S01]  /*23e0*/  FMUL.FTZ R34, R34, UR4 ;  /* 0x0000000422227c20 */ /* 0x000fe20008410000 */
[----:B------:R-:W-:Y:S01]  /*23f0*/  FMUL.FTZ R38, R38, UR4 ;  /* 0x0000000426267c20 */ /* 0x000fe20008410000 */
[----:B------:R-:W-:-:S04]  /*2400*/  P2R R162, PR, RZ, 0x2 ;  /* 0x00000002ffa27803 */ /* 0x000fc80000000000 */
[----:B------:R-:W2:Y:S08]  /*2410*/  MUFU.TANH R25, R25 ;  /* 0x0000001900197308 */ /* 0x000eb00000002400 */
[----:B------:R-:W3:Y:S08]  /*2420*/  MUFU.TANH R6, R6 ;  /* 0x0000000600067308 */ /* 0x000ef00000002400 */
[----:B------:R-:W4:Y:S08]  /*2430*/  MUFU.TANH R0, R0 ;  /* 0x0000000000007308 */ /* 0x000f300000002400 */
[----:B------:R-:W0:Y:S08]  /*2440*/  MUFU.TANH R28, R28 ;  /* 0x0000001c001c7308 */ /* 0x000e300000002400 */
        /* <DEDUP_REMOVED lines=40> */
[----:B------:R5:W1:Y:S08]  /*26d0*/  MUFU.TANH R27, R30 ;  /* 0x0000001e001b7308 */ /* 0x000a700000002400 */
[----:B------:R2:W1:Y:S01]  /*26e0*/  MUFU.TANH R73, R34 ;  /* 0x0000002200497308 */ /* 0x0004620000002400 */
[----:B-----5:R-:W-:-:S05]  /*26f0*/  IMAD.IADD R30, R11, 0x1, R14 ;  /* 0x000000010b1e7824 */ /* 0x020fca00078e020e */
[----:B0-----:R-:W-:Y:S02]  /*2700*/  VIADDMNMX R2, R3, R30, R21, PT ;  /* 0x0000001e03027246 */ /* 0x001fe40003800115 */
[----:B------:R0:W1:Y:S01]  /*2710*/  MUFU.TANH R74, R38 ;  /* 0x00000026004a7308 */ /* 0x0000620000002400 */
[----:B--2---:R-:W-:-:S04]  /*2720*/  VIADD R34, R11, UR50 ;  /* 0x000000320b227c36 */ /* 0x004fc80008000000 */
[----:B------:R-:W-:Y:S02]  /*2730*/  IMAD.IADD R9, R34, 0x1, R3 ;  /* 0x0000000122097824 */ /* 0x000fe400078e0203 */
[----:B0-----:R-:W-:Y:S01]  /*2740*/  IMAD R38, R18, -0x2, R13 ;  /* 0xfffffffe12267824 */ /* 0x001fe200078e020d */
[----:B---34-:R-:W-:Y:S06]  /*2750*/  @!P1 BRA `(.L_x_1073) ;  /* 0x00000000004c9947 */ /* 0x018fec0003800000 */
[----:B------:R-:W-:Y:S01]  /*2760*/  IADD3 R11, -R17, R16, R3 ;  /* 0x00000010110b7210 */ /* 0x000fe20007ffe103 */
[----:B------:R-:W-:Y:S03]  /*2770*/  BSSY B0, `(.L_x_1074) ;  /* 0x000000e000007945 */ /* 0x000fe60003800000 */
        /* <DEDUP_REMOVED lines=9> */
.L_x_1075:
[----:B------:R-:W-:-:S13]  /*2810*/  ISETP.NE.AND P1, PT, R15, 0x1, PT ;  /* 0x000000010f00780c */ /* 0x000fda0003f25270 */
[----:B------:R-:W0:Y:S02]  /*2820*/  @P1 LDC.64 R66, c[0x0][0x9e8] ;  /* 0x00027a00ff421b82 */ /* 0x000e240000000a00 */
[----:B0-----:R-:W-:-:S05]  /*2830*/  @P1 IMAD.HI.U32 R20, R11, R66, RZ ;  /* 0x000000420b141227 */ /* 0x001fca00078e00ff */
[----:B------:R-:W-:-:S07]  /*2840*/  @P1 SHF.R.U32.HI R11, RZ, R67, R20 ;  /* 0x00000043ff0b1219 */ /* 0x000fce0000011614 */
.L_x_1076:
[----:B------:R-:W-:Y:S05]  /*2850*/  BSYNC B0 ;  /* 0x0000000000007941 */ /* 0x000fea0003800000 */
.L_x_1074:
[----:B------:R-:W-:-:S05]  /*2860*/  IMAD R20, R11, R15, R38 ;  /* 0x0000000f0b147224 */ /* 0x000fca00078e0226 */
[----:B------:R-:W-:Y:S02]  /*2870*/  VIMNMX R9, R9, R20, !PT ;  /* 0x0000001409097248 */ /* 0x000fe40007fe0100 */
[----:B------:R-:W-:-:S07]  /*2880*/  VIADDMNMX R2, R20, R15, R2, PT ;  /* 0x0000000f14027246 */ /* 0x000fce0003800102 */
.L_x_1073:
[C---:B------:R-:W-:Y:S02]  /*2890*/  ISETP.GE.AND P6, PT, R13.reuse, 0x9, PT ;  /* 0x000000090d00780c */ /* 0x040fe40003fc6270 */
[----:B------:R-:W-:Y:S02]  /*28a0*/  ISETP.GE.AND P1, PT, R13, 0x2, PT ;  /* 0x000000020d00780c */ /* 0x000fe40003f26270 */
[C---:B------:R-:W-:Y:S02]  /*28b0*/  ISETP.GT.AND P2, PT, R9.reuse, 0x8, !P6 ;  /* 0x000000080900780c */ /* 0x040fe40007744270 */
[----:B------:R-:W-:Y:S02]  /*28c0*/  ISETP.GT.AND P3, PT, R9, 0x1, !P1 ;  /* 0x000000010900780c */ /* 0x000fe40004f64270 */
[----:B------:R-:W-:Y:S02]  /*28d0*/  ISETP.LT.OR P2, PT, R2, 0x9, P2 ;  /* 0x000000090200780c */ /* 0x000fe40001741670 */
[----:B------:R-:W-:-:S02]  /*28e0*/  ISETP.GE.AND P4, PT, R13, 0xa, PT ;  /* 0x0000000a0d00780c */ /* 0x000fc40003f86270 */
[----:B------:R-:W-:Y:S02]  /*28f0*/  FSEL R67, R28, -INF , !P2 ;  /* 0xff8000001c437808 */ /* 0x000fe40005000000 */
[C---:B------:R-:W-:Y:S02]  /*2900*/  ISETP.LT.OR P3, PT, R2.reuse, 0x2, P3 ;  /* 0x000000020200780c */ /* 0x040fe40001f61670 */
        /* <DEDUP_REMOVED lines=22> */
[C---:B------:R-:W-:Y:S02]  /*2a70*/  ISETP.LT.OR P2, PT, R2.reuse, 0x1a, P2 ;  /* 0x0000001a0200780c */ /* 0x040fe40001741670 */
        /* <DEDUP_REMOVED lines=78> */
[----:B-1----:R-:W-:Y:S02]  /*2f60*/  FSEL R33, R24, -INF , !P5 ;  /* 0xff80000018217808 */ /* 0x002fe40006800000 */
[----:B------:R-:W-:Y:S02]  /*2f70*/  ISETP.GE.AND P5, PT, R13, 0x5a, PT ;  /* 0x0000005a0d00780c */ /* 0x000fe40003fa6270 */
[----:B------:R-:W-:Y:S02]  /*2f80*/  IADD3 R13, R34, 0x8, R3 ;  /* 0x00000008220d7810 */ /* 0x000fe40007ffe003 */
[----:B------:R-:W-:Y:S02]  /*2f90*/  P2R R64, PR, RZ, 0x20 ;  /* 0x00000020ff407803 */ /* 0x000fe40000000000 */
[----:B------:R-:W-:-:S04]  /*2fa0*/  ISETP.GT.AND P5, PT, R9, 0x59, !P5 ;  /* 0x000000590900780c */ /* 0x000fc80006fa4270 */
[----:B------:R-:W-:Y:S01]  /*2fb0*/  ISETP.LT.OR P5, PT, R2, 0x5a, P5 ;  /* 0x0000005a0200780c */ /* 0x000fe20002fa1670 */
[----:B------:R-:W-:-:S03]  /*2fc0*/  VIADD R2, R3, 0x8 ;  /* 0x0000000803027836 */ /* 0x000fc60000000000 */
[----:B------:R-:W-:Y:S02]  /*2fd0*/  FSEL R24, R69, -INF , !P5 ;  /* 0xff80000045187808 */ /* 0x000fe40006800000 */
[----:B------:R-:W-:Y:S02]  /*2fe0*/  ISETP.GE.AND P5, PT, R15, 0x1, PT ;  /* 0x000000010f00780c */ /* 0x000fe40003fa6270 */
[----:B------:R-:W-:-:S11]  /*2ff0*/  VIADDMNMX R32, R2, R30, R21, PT ;  /* 0x0000001e02207246 */ /* 0x000fd60003800115 */
[----:B------:R-:W-:Y:S05]  /*3000*/  @!P5 BRA `(.L_x_1077) ;  /* 0x000000000050d947 */ /* 0x000fea0003800000 */
[----:B------:R-:W-:Y:S01]  /*3010*/  IADD3 R2, R16, 0x8, R3 ;  /* 0x0000000810027810 */ /* 0x000fe20007ffe003 */
[----:B------:R-:W-:Y:S04]  /*3020*/  BSSY B0, `(.L_x_1078) ;  /* 0x000000f000007945 */ /* 0x000fe80003800000 */
[----:B------:R-:W-:-:S05]  /*3030*/  IMAD.IADD R2, R2, 0x1, -R17 ;  /* 0x0000000102027824 */ /* 0x000fca00078e0a11 */
        /* <DEDUP_REMOVED lines=9> */
.L_x_1079:
[----:B------:R-:W-:-:S13]  /*30d0*/  ISETP.NE.AND P5, PT, R15, 0x1, PT ;  /* 0x000000010f00780c */ /* 0x000fda0003fa5270 */
[----:B------:R-:W0:Y:S02]  /*30e0*/  @P5 LDC.64 R36, c[0x0][0x9e8] ;  /* 0x00027a00ff245b82 */ /* 0x000e240000000a00 */
[----:B0-----:R-:W-:-:S05]  /*30f0*/  @P5 IMAD.HI.U32 R30, R2, R36, RZ ;  /* 0x00000024021e5227 */ /* 0x001fca00078e00ff */
[----:B------:R-:W-:-:S07]  /*3100*/  @P5 SHF.R.U32.HI R2, RZ, R37, R30 ;  /* 0x00000025ff025219 */ /* 0x000fce000001161e */
.L_x_1080:
[----:B------:R-:W-:Y:S05]  /*3110*/  BSYNC B0 ;  /* 0x0000000000007941 */ /* 0x000fea0003800000 */
.L_x_1078:
[----:B------:R-:W-:-:S05]  /*3120*/  IMAD R2, R2, R15, R38 ;  /* 0x0000000f02027224 */ /* 0x000fca00078e0226 */
[----:B------:R-:W-:Y:S02]  /*3130*/  VIMNMX R13, R13, R2, !PT ;  /* 0x000000020d0d7248 */ /* 0x000fe40007fe0100 */
[----:B------:R-:W-:-:S07]  /*3140*/  VIADDMNMX R32, R2, R15, R32, PT ;  /* 0x0000000f02207246 */ /* 0x000fce0003800120 */
.L_x_1077:
[C---:B------:R-:W-:Y:S01]  /*3150*/  ISETP.GT.AND P1, PT, R13.reuse, 0x1, !P1 ;  /* 0x000000010d00780c */ /* 0x040fe20004f24270 */
[----:B------:R-:W-:Y:S01]  /*3160*/  ULDC UR4, c[0x0][0x988] ;  /* 0x0002620000047ab9 */ /* 0x000fe20000000800 */
[----:B------:R-:W-:Y:S02]  /*3170*/  ISETP.GT.AND P6, PT, R13, 0x8, !P6 ;  /* 0x000000080d00780c */ /* 0x000fe400077c4270 */
[C---:B------:R-:W-:Y:S02]  /*3180*/  ISETP.LT.OR P1, PT, R32.reuse, 0x2, P1 ;  /* 0x000000022000780c */ /* 0x040fe40000f21670 */
[----:B------:R-:W-:Y:S02]  /*3190*/  ISETP.LT.OR P6, PT, R32, 0x9, P6 ;  /* 0x000000092000780c */ /* 0x000fe400037c1670 */
[----:B------:R-:W-:Y:S02]  /*31a0*/  FSEL R21, R0, -INF , !P1 ;  /* 0xff80000000157808 */ /* 0x000fe40004800000 */
[----:B------:R-:W-:Y:S01]  /*31b0*/  ISETP.NE.AND P1, PT, R11, RZ, PT ;  /* 0x000000ff0b00720c */ /* 0x000fe20003f25270 */
[----:B------:R-:W-:Y:S01]  /*31c0*/  IMAD.U32 R11, RZ, RZ, UR4 ;  /* 0x00000004ff0b7e24 */ /* 0x000fe2000f8e00ff */
[----:B------:R-:W-:-:S02]  /*31d0*/  FSEL R34, R27, -INF , !P6 ;  /* 0xff8000001b227808 */ /* 0x000fc40007000000 */
[----:B------:R-:W-:Y:S02]  /*31e0*/  ISETP.GT.AND P1, PT, R13, 0x9, !P1 ;  /* 0x000000090d00780c */ /* 0x000fe40004f24270 */
[----:B------:R-:W-:Y:S02]  /*31f0*/  ISETP.NE.AND P6, PT, R42, RZ, PT ;  /* 0x000000ff2a00720c */ /* 0x000fe40003fc5270 */
[----:B------:R-:W-:Y:S02]  /*3200*/  ISETP.LT.OR P1, PT, R32, 0xa, P1 ;  /* 0x0000000a2000780c */ /* 0x000fe40000f21670 */
[----:B------:R-:W-:Y:S02]  /*3210*/  ISETP.NE.AND P5, PT, R46, RZ, PT ;  /* 0x000000ff2e00720c */ /* 0x000fe40003fa5270 */
[----:B------:R-:W-:Y:S02]  /*3220*/  FSEL R36, R31, -INF , !P1 ;  /* 0xff8000001f247808 */ /* 0x000fe40004800000 */
[----:B------:R-:W-:-:S02]  /*3230*/  ISETP.NE.AND P1, PT, R25, RZ, PT ;  /* 0x000000ff1900720c */ /* 0x000fc40003f25270 */
[----:B------:R-:W-:Y:S02]  /*3240*/  FMNMX.FTZ R9, R33, R65, !PT ;  /* 0x0000004121097209 */ /* 0x000fe40007810000 */
[----:B------:R-:W-:Y:S02]  /*3250*/  ISETP.GT.AND P1, PT, R13, 0x10, !P1 ;  /* 0x000000100d00780c */ /* 0x000fe40004f24270 */
[----:B------:R-:W-:Y:S02]  /*3260*/  FMNMX.FTZ R9, R67, R9, !PT ;  /* 0x0000000943097209 */ /* 0x000fe40007810000 */
[----:B------:R-:W-:Y:S02]  /*3270*/  ISETP.LT.OR P1, PT, R32, 0x11, P1 ;  /* 0x000000112000780c */ /* 0x000fe40000f21670 */
[----:B------:R-:W-:Y:S02]  /*3280*/  FMNMX.FTZ R9, R71, R9, !PT ;  /* 0x0000000947097209 */ /* 0x000fe40007810000 */
        /* <DEDUP_REMOVED lines=8> */
[----:B------:R-:W-:Y:S02]  /*3310*/  ISETP.GT.AND P1, PT, R13, 0x18, !P6 ;  /* 0x000000180d00780c */ /* 0x000fe40007724270 */
[----:B------:R-:W-:Y:S02]  /*3320*/  ISETP.NE.AND P6, PT, R44, RZ, PT ;  /* 0x000000ff2c00720c */ /* 0x000fe40003fc5270 */
[----:B------:R-:W-:Y:S02]  /*3330*/  ISETP.LT.OR P1, PT, R32, 0x19, P1 ;  /* 0x000000192000780c */ /* 0x000fe40000f21670 */
[----:B------:R-:W-:Y:S02]  /*3340*/  FMNMX.FTZ R9, R87, R9, !PT ;  /* 0x0000000957097209 */ /* 0x000fe40007810000 */
[----:B------:R-:W-:-:S02]  /*3350*/  FSEL R42, R74, -INF , !P1 ;  /* 0xff8000004a2a7808 */ /* 0x000fc40004800000 */
[----:B------:R-:W-:Y:S02]  /*3360*/  ISETP.GT.AND P1, PT, R13, 0x19, !P5 ;  /* 0x000000190d00780c */ /* 0x000fe40006f24270 */
[----:B------:R-:W-:Y:S02]  /*3370*/  ISETP.NE.AND P5, PT, R48, RZ, PT ;  /* 0x000000ff3000720c */ /* 0x000fe40003fa5270 */
[----:B------:R-:W-:Y:S02]  /*3380*/  ISETP.LT.OR P1, PT, R32, 0x1a, P1 ;  /* 0x0000001a2000780c */ /* 0x000fe40000f21670 */
[----:B------:R-:W-:Y:S02]  /*3390*/  FMNMX.FTZ R9, R89, R9, !PT ;  /* 0x0000000959097209 */ /* 0x000fe40007810000 */
        /* <DEDUP_REMOVED lines=37> */
[----:B------:R-:W-:-:S02]  /*35f0*/  ISETP.GT.AND P4, PT, R13, RZ, !P4 ;  /* 0x000000ff0d00720c */ /* 0x000fc40006784270 */
[----:B------:R-:W-:Y:S02]  /*3600*/  ISETP.GT.AND P1, PT, R13, 0x31, !P1 ;  /* 0x000000310d00780c */ /* 0x000fe40004f24270 */
[C---:B------:R-:W-:Y:S02]  /*3610*/  ISETP.LT.OR P4, PT, R32.reuse, 0x1, P4 ;  /* 0x000000012000780c */ /* 0x040fe40002781670 */
[----:B------:R-:W-:Y:S02]  /*3620*/  ISETP.LT.OR P1, PT, R32, 0x32, P1 ;  /* 0x000000322000780c */ /* 0x000fe40000f21670 */
[----:B------:R-:W-:Y:S02]  /*3630*/  FSEL R6, R6, -INF , !P4 ;  /* 0xff80000006067808 */ /* 0x000fe40006000000 */
[----:B------:R-:W-:Y:S02]  /*3640*/  FSEL R56, R51, -INF , !P1 ;  /* 0xff80000033387808 */ /* 0x000fe40004800000 */
[----:B------:R-:W-:-:S02]  /*3650*/  ISETP.NE.AND P1, PT, R82, RZ, PT ;  /* 0x000000ff5200720c */ /* 0x000fc40003f25270 */
[C---:B------:R-:W-:Y:S02]  /*3660*/  ISETP.GT.AND P2, PT, R13.reuse, 0x51, !P2 ;  /* 0x000000510d00780c */ /* 0x040fe40005744270 */
[C---:B------:R-:W-:Y:S02]  /*3670*/  ISETP.GT.AND P1, PT, R13.reuse, 0x38, !P1 ;  /* 0x000000380d00780c */ /* 0x040fe40004f24270 */
[----:B------:R-:W-:Y:S02]  /*3680*/  ISETP.GT.AND P3, PT, R13, 0x58, !P3 ;  /* 0x000000580d00780c */ /* 0x000fe40005f64270 */
[C---:B------:R-:W-:Y:S02]  /*3690*/  ISETP.LT.OR P1, PT, R32.reuse, 0x39, P1 ;  /* 0x000000392000780c */ /* 0x040fe40000f21670 */
[----:B------:R-:W-:Y:S02]  /*36a0*/  ISETP.LT.OR P2, PT, R32, 0x52, P2 ;  /* 0x000000522000780c */ /* 0x000fe40001741670 */
[----:B------:R-:W-:-:S02]  /*36b0*/  FSEL R58, R78, -INF , !P1 ;  /* 0xff8000004e3a7808 */ /* 0x000fc40004800000 */
[----:B------:R-:W-:Y:S02]  /*36c0*/  ISETP.NE.AND P1, PT, R84, RZ, PT ;  /* 0x000000ff5400720c */ /* 0x000fe40003f25270 */
[C---:B------:R-:W-:Y:S02]  /*36d0*/  ISETP.LT.OR P3, PT, R32.reuse, 0x59, P3 ;  /* 0x000000592000780c */ /* 0x040fe40001f61670 */
[----:B------:R-:W-:Y:S02]  /*36e0*/  ISETP.GT.AND P1, PT, R13, 0x39, !P1 ;  /* 0x000000390d00780c */ /* 0x000fe40004f24270 */
[----:B------:R-:W-:Y:S02]  /*36f0*/  FSEL R66, R7, -INF , !P2 ;  /* 0xff80000007427808 */ /* 0x000fe40005000000 */
[----:B------:R-:W-:Y:S02]  /*3700*/  ISETP.LT.OR P1, PT, R32, 0x3a, P1 ;  /* 0x0000003a2000780c */ /* 0x000fe40000f21670 */
[----:B------:R-:W-:-:S02]  /*3710*/  FSEL R10, R10, -INF , !P3 ;  /* 0xff8000000a0a7808 */ /* 0x000fc40005800000 */
[----:B------:R-:W-:Y:S02]  /*3720*/  FSEL R60, R55, -INF , !P1 ;  /* 0xff800000373c7808 */ /* 0x000fe40004800000 */
[----:B------:R-:W-:-:S04]  /*3730*/  ISETP.NE.AND P1, PT, R86, RZ, PT ;  /* 0x000000ff5600720c */ /* 0x000fc80003f25270 */
[----:B------:R-:W-:-:S04]  /*3740*/  ISETP.GT.AND P1, PT, R13, 0x40, !P1 ;  /* 0x000000400d00780c */ /* 0x000fc80004f24270 */
[----:B------:R-:W-:-:S04]  /*3750*/  ISETP.LT.OR P1, PT, R32, 0x41, P1 ;  /* 0x000000412000780c */ /* 0x000fc80000f21670 */
[----:B------:R-:W-:Y:S02]  /*3760*/  FSEL R30, R79, -INF , !P1 ;  /* 0xff8000004f1e7808 */ /* 0x000fe40004800000 */
[----:B------:R-:W-:Y:S02]  /*3770*/  ISETP.GT.AND P1, PT, R13, 0x41, !P6 ;  /* 0x000000410d00780c */ /* 0x000fe40007724270 */
[----:B------:R-:W-:Y:S02]  /*3780*/  ISETP.NE.AND P6, PT, R90, RZ, PT ;  /* 0x000000ff5a00720c */ /* 0x000fe40003fc5270 */
[----:B------:R-:W-:-:S04]  /*3790*/  ISETP.LT.OR P1, PT, R32, 0x42, P1 ;  /* 0x000000422000780c */ /* 0x000fc80000f21670 */
[----:B------:R-:W-:Y:S02]  /*37a0*/  FSEL R2, R59, -INF , !P1 ;  /* 0xff8000003b027808 */ /* 0x000fe40004800000 */
[----:B------:R-:W-:Y:S02]  /*37b0*/  ISETP.GT.AND P1, PT, R13, 0x48, !P5 ;  /* 0x000000480d00780c */ /* 0x000fe40006f24270 */
[----:B------:R-:W-:Y:S02]  /*37c0*/  ISETP.NE.AND P5, PT, R88, RZ, PT ;  /* 0x000000ff5800720c */ /* 0x000fe40003fa5270 */
[----:B------:R-:W-:-:S04]  /*37d0*/  ISETP.LT.OR P1, PT, R32, 0x49, P1 ;  /* 0x000000492000780c */ /* 0x000fc80000f21670 */
[----:B------:R-:W-:Y:S02]  /*37e0*/  FSEL R0, R62, -INF , !P1 ;  /* 0xff8000003e007808 */ /* 0x000fe40004800000 */
[----:B------:R-:W0:Y:S02]  /*37f0*/  SHFL.BFLY PT, R62, R25, 0x2, 0x1f ;  /* 0x0c401f00193e7f89 */ /* 0x000e2400000e0000 */
[----:B0-----:R-:W-:Y:S02]  /*3800*/  FMNMX.FTZ R27, R25, R62, !PT ;  /* 0x0000003e191b7209 */ /* 0x001fe40007810000 */
[----:B------:R-:W-:-:S03]  /*3810*/  FMNMX.FTZ R25, R6, R21, !PT ;  /* 0x0000001506197209 */ /* 0x000fc60007810000 */
[----:B------:R-:W0:Y:S01]  /*3820*/  SHFL.BFLY PT, R62, R27, 0x1, 0x1f ;  /* 0x0c201f001b3e7f89 */ /* 0x000e2200000e0000 */
[----:B------:R-:W-:-:S04]  /*3830*/  FMNMX.FTZ R25, R34, R25, !PT ;  /* 0x0000001922197209 */ /* 0x000fc80007810000 */
[----:B------:R-:W-:-:S04]  /*3840*/  FMNMX.FTZ R25, R36, R25, !PT ;  /* 0x0000001924197209 */ /* 0x000fc80007810000 */
[----:B------:R-:W-:-:S04]  /*3850*/  FMNMX.FTZ R25, R38, R25, !PT ;  /* 0x0000001926197209 */ /* 0x000fc80007810000 */
[----:B------:R-:W-:-:S04]  /*3860*/  FMNMX.FTZ R25, R40, R25, !PT ;  /* 0x0000001928197209 */ /* 0x000fc80007810000 */
[----:B------:R-:W-:-:S04]  /*3870*/  FMNMX.FTZ R25, R42, R25, !PT ;  /* 0x000000192a197209 */ /* 0x000fc80007810000 */
[----:B------:R-:W-:Y:S02]  /*3880*/  FMNMX.FTZ R25, R44, R25, !PT ;  /* 0x000000192c197209 */ /* 0x000fe40007810000 */
[----:B0-----:R-:W-:Y:S02]  /*3890*/  FMNMX.FTZ R9, R27, R62, !PT ;  /* 0x0000003e1b097209 */ /* 0x001fe40007810000 */
        /* <DEDUP_REMOVED lines=10> */
[--C-:B------:R-:W-:Y:S01]  /*3940*/  FFMA.FTZ R27, R33, R11, -R68.reuse ;  /* 0x0000000b211b7223 */ /* 0x100fe20000010844 */
[----:B------:R-:W-:Y:S01]  /*3950*/  ISETP.LT.OR P1, PT, R32, 0x4a, P1 ;  /* 0x0000004a2000780c */ /* 0x000fe20000f21670 */
[----:B------:R-:W-:Y:S01]  /*3960*/  MUFU.EX2 R148, R7 ;  /* 0x0000000700947308 */ /* 0x000fe20000000800 */
[----:B------:R-:W-:Y:S01]  /*3970*/  FMNMX.FTZ R25, R56, R25, !PT ;  /* 0x0000001938197209 */ /* 0x000fe20007810000 */
[-CC-:B------:R-:W-:Y:S01]  /*3980*/  FFMA.FTZ R29, R65, R11.reuse, -R68.reuse ;  /* 0x0000000b411d7223 */ /* 0x180fe20000010844 */
[----:B------:R-:W-:Y:S01]  /*3990*/  FSEL R62, R63, -INF , !P1 ;  /* 0xff8000003f3e7808 */ /* 0x000fe20004800000 */
[--C-:B------:R-:W-:Y:S01]  /*39a0*/  FFMA.FTZ R31, R67, R11, -R68.reuse ;  /* 0x0000000b431f7223 */ /* 0x100fe20000010844 */
[----:B------:R-:W-:Y:S01]  /*39b0*/  FMNMX.FTZ R25, R58, R25, !PT ;  /* 0x000000193a197209 */ /* 0x000fe20007810000 */
[--C-:B------:R-:W-:Y:S01]  /*39c0*/  FFMA.FTZ R33, R71, R11, -R68.reuse ;  /* 0x0000000b47217223 */ /* 0x100fe20000010844 */
[----:B------:R-:W-:Y:S01]  /*39d0*/  ISETP.GT.AND P1, PT, R13, 0x50, !P6 ;  /* 0x000000500d00780c */ /* 0x000fe20007724270 */
[----:B------:R-:W-:Y:S01]  /*39e0*/  MUFU.EX2 R27, R27 ;  /* 0x0000001b001b7308 */ /* 0x000fe20000000800 */
[----:B------:R-:W-:Y:S01]  /*39f0*/  FMNMX.FTZ R25, R60, R25, !PT ;  /* 0x000000193c197209 */ /* 0x000fe20007810000 */
[-CC-:B------:R-:W-:Y:S01]  /*3a00*/  FFMA.FTZ R35, R81, R11.reuse, -R68.reuse ;  /* 0x0000000b51237223 */ /* 0x180fe20000010844 */
[----:B------:R-:W-:Y:S01]  /*3a10*/  ISETP.LT.OR P1, PT, R32, 0x51, P1 ;  /* 0x000000512000780c */ /* 0x000fe20000f21670 */
[--C-:B------:R-:W-:Y:S01]  /*3a20*/  FFMA.FTZ R24, R24, R11, -R68.reuse ;  /* 0x0000000b18187223 */ /* 0x100fe20000010844 */
[----:B------:R-:W-:Y:S01]  /*3a30*/  FMNMX.FTZ R25, R30, R25, !PT ;  /* 0x000000191e197209 */ /* 0x000fe20007810000 */
[--C-:B------:R-:W-:Y:S01]  /*3a40*/  FFMA.FTZ R37, R85, R11, -R68.reuse ;  /* 0x0000000b55257223 */ /* 0x100fe20000010844 */
[----:B------:R-:W-:Y:S01]  /*3a50*/  ISETP.NE.AND P5, PT, R64, RZ, PT ;  /* 0x000000ff4000720c */ /* 0x000fe20003fa5270 */
[----:B------:R0:W1:Y:S01]  /*3a60*/  MUFU.EX2 R156, R29 ;  /* 0x0000001d009c7308 */ /* 0x0000620000000800 */
[----:B------:R-:W-:Y:S01]  /*3a70*/  FMNMX.FTZ R25, R2, R25, !PT ;  /* 0x0000001902197209 */ /* 0x000fe20007810000 */
[-CC-:B------:R-:W-:Y:S01]  /*3a80*/  FFMA.FTZ R47, R61, R11.reuse, -R68.reuse ;  /* 0x0000000b3d2f7223 */ /* 0x180fe20000010844 */
[----:B------:R-:W-:Y:S01]  /*3a90*/  FSEL R64, R8, -INF , !P1 ;  /* 0xff80000008407808 */ /* 0x000fe20004800000 */
[--C-:B------:R-:W-:Y:S01]  /*3aa0*/  FFMA.FTZ R39, R49, R11, -R68.reuse ;  /* 0x0000000b31277223 */ /* 0x100fe20000010844 */
[----:B------:R-:W-:Y:S01]  /*3ab0*/  FMNMX.FTZ R25, R0, R25, !PT ;  /* 0x0000001900197209 */ /* 0x000fe20007810000 */
[--C-:B------:R-:W-:Y:S01]  /*3ac0*/  FFMA.FTZ R43, R53, R11, -R68.reuse ;  /* 0x0000000b352b7223 */ /* 0x100fe20000010844 */
[----:B------:R-:W-:Y:S01]  /*3ad0*/  ISETP.GT.AND P4, PT, R13, 0x59, !P5 ;  /* 0x000000590d00780c */ /* 0x000fe20006f84270 */
[----:B------:R-:W2:Y:S01]  /*3ae0*/  MUFU.EX2 R31, R31 ;  /* 0x0000001f001f7308 */ /* 0x000ea20000000800 */
[----:B------:R-:W-:Y:S01]  /*3af0*/  FMNMX.FTZ R25, R62, R25, !PT ;  /* 0x000000193e197209 */ /* 0x000fe20007810000 */
[-CC-:B0-----:R-:W-:Y:S01]  /*3b00*/  FFMA.FTZ R29, R83, R11.reuse, -R68.reuse ;  /* 0x0000000b531d7223 */ /* 0x181fe20000010844 */
[----:B------:R-:W-:Y:S01]  /*3b10*/  ISETP.LT.OR P4, PT, R32, 0x5a, P4 ;  /* 0x0000005a2000780c */ /* 0x000fe20002781670 */
[--C-:B------:R-:W-:Y:S01]  /*3b20*/  FFMA.FTZ R13, R89, R11, -R68.reuse ;  /* 0x0000000b590d7223 */ /* 0x100fe20000010844 */
[----:B------:R-:W-:Y:S01]  /*3b30*/  FMNMX.FTZ R25, R64, R25, !PT ;  /* 0x0000001940197209 */ /* 0x000fe20007810000 */
[--C-:B------:R-:W-:Y:S01]  /*3b40*/  FFMA.FTZ R32, R45, R11, -R68.reuse ;  /* 0x0000000b2d207223 */ /* 0x100fe20000010844 */
[----:B------:R-:W-:Y:S01]  /*3b50*/  FSEL R12, R12, -INF , !P4 ;  /* 0xff8000000c0c7808 */ /* 0x000fe20006000000 */
[----:B------:R0:W3:Y:S01]  /*3b60*/  MUFU.EX2 R158, R33 ;  /* 0x00000021009e7308 */ /* 0x0000e20000000800 */
        /* <DEDUP_REMOVED lines=9> */
[----:B0-----:R-:W-:Y:S01]  /*3c00*/  FFMA.FTZ R33, R87, R11, -R68 ;  /* 0x0000000b57217223 */ /* 0x001fe20000010844 */
[----:B------:R-:W-:-:S03]  /*3c10*/  ISETP.GE.AND P5, PT, R15, 0x1, PT ;  /* 0x000000010f00780c */ /* 0x000fc60003fa6270 */
[----:B------:R-:W0:Y:S02]  /*3c20*/  SHFL.BFLY PT, R8, R25, 0x2, 0x1f ;  /* 0x0c401f0019087f89 */ /* 0x000e2400000e0000 */
[----:B------:R5:W4:Y:S08]  /*3c30*/  MUFU.EX2 R152, R29 ;  /* 0x0000001d00987308 */ /* 0x000b300000000800 */
[----:B------:R-:W4:Y:S01]  /*3c40*/  MUFU.EX2 R37, R37 ;  /* 0x0000002500257308 */ /* 0x000f220000000800 */
[----:B-----5:R-:W-:-:S07]  /*3c50*/  FFMA.FTZ R29, R91, R11, -R68 ;  /* 0x0000000b5b1d7223 */ /* 0x020fce0000010844 */
[----:B------:R-:W-:Y:S01]  /*3c60*/  MUFU.EX2 R142, R47 ;  /* 0x0000002f008e7308 */ /* 0x000fe20000000800 */
[----:B0-----:R-:W-:Y:S01]  /*3c70*/  FMNMX.FTZ R7, R25, R8, !PT ;  /* 0x0000000819077209 */ /* 0x001fe20007810000 */
[----:B------:R-:W-:-:S06]  /*3c80*/  FFMA.FTZ R25, R57, R11, -R68 ;  /* 0x0000000b39197223 */ /* 0x000fcc0000010844 */
[----:B------:R0:W-:Y:S01]  /*3c90*/  MUFU.EX2 R154, R33 ;  /* 0x00000021009a7308 */ /* 0x0001e20000000800 */
[----:B------:R-:W5:Y:S07]  /*3ca0*/  SHFL.BFLY PT, R8, R7, 0x1, 0x1f ;  /* 0x0c201f0007087f89 */ /* 0x000f6e00000e0000 */
[----:B------:R-:W-:Y:S01]  /*3cb0*/  MUFU.EX2 R140, R25 ;  /* 0x00000019008c7308 */ /* 0x000fe20000000800 */
[----:B0-----:R-:W-:-:S07]  /*3cc0*/  FFMA.FTZ R33, R93, R11, -R68 ;  /* 0x0000000b5d217223 */ /* 0x001fce0000010844 */
[----:B------:R1:W-:Y:S08]  /*3cd0*/  MUFU.EX2 R25, R24 ;  /* 0x0000001800197308 */ /* 0x0003f00000000800 */
[----:B------:R-:W-:Y:S01]  /*3ce0*/  MUFU.EX2 R13, R13 ;  /* 0x0000000d000d7308 */ /* 0x000fe20000000800 */
[----:B-1----:R-:W-:Y:S01]  /*3cf0*/  FADD.FTZ R24, R27, R156 ;  /* 0x0000009c1b187221 */ /* 0x002fe20000010000 */
[----:B------:R-:W-:-:S02]  /*3d00*/  F2FP.F16.F32.PACK_AB R156, R156, R27 ;  /* 0x0000001b9c9c723e */ /* 0x000fc400000000ff */
[----:B-----5:R-:W-:Y:S01]  /*3d10*/  FMNMX.FTZ R8, R7, R8, !PT ;  /* 0x0000000807087209 */ /* 0x020fe20007810000 */
[----:B--2---:R-:W-:-:S03]  /*3d20*/  FADD.FTZ R47, R31, R24 ;  /* 0x000000181f2f7221 */ /* 0x004fc60000010000 */
[C---:B------:R-:W-:Y:S01]  /*3d30*/  FSETP.NEU.FTZ.AND P1, PT, R8.reuse, -INF , PT ;  /* 0xff8000000800780b */ /* 0x040fe20003f3d000 */
[----:B------:R-:W-:Y:S01]  /*3d40*/  FMUL.FTZ R7, R8, R11 ;  /* 0x0000000b08077220 */ /* 0x000fe20000410000 */
[C---:B---3--:R-:W-:Y:S01]  /*3d50*/  FADD.FTZ R24, R158.reuse, R47 ;  /* 0x0000002f9e187221 */ /* 0x048fe20000010000 */
[----:B------:R-:W-:Y:S01]  /*3d60*/  MUFU.EX2 R29, R29 ;  /* 0x0000001d001d7308 */ /* 0x000fe20000000800 */
[----:B------:R-:W-:Y:S02]  /*3d70*/  F2FP.F16.F32.PACK_AB R158, R158, R31 ;  /* 0x0000001f9e9e723e */ /* 0x000fe400000000ff */
[----:B------:R-:W-:Y:S01]  /*3d80*/  FSEL R7, R7, RZ, P1 ;  /* 0x000000ff07077208 */ /* 0x000fe20000800000 */
[----:B----4-:R-:W-:-:S04]  /*3d90*/  FADD.FTZ R47, R35, R24 ;  /* 0x00000018232f7221 */ /* 0x010fc80000010000 */
[-CC-:B------:R-:W-:Y:S01]  /*3da0*/  FFMA.FTZ R6, R6, R11.reuse, -R7.reuse ;  /* 0x0000000b06067223 */ /* 0x180fe20000010807 */
[-CC-:B------:R-:W-:Y:S01]  /*3db0*/  FFMA.FTZ R21, R21, R11.reuse, -R7.reuse ;  /* 0x0000000b15157223 */ /* 0x180fe20000010807 */
[-CC-:B------:R-:W-:Y:S01]  /*3dc0*/  FFMA.FTZ R34, R34, R11.reuse, -R7.reuse ;  /* 0x0000000b22227223 */ /* 0x180fe20000010807 */
[-CC-:B------:R-:W-:Y:S01]  /*3dd0*/  FFMA.FTZ R36, R36, R11.reuse, -R7.reuse ;  /* 0x0000000b24247223 */ /* 0x180fe20000010807 */
[-CC-:B------:R-:W-:Y:S01]  /*3de0*/  FFMA.FTZ R38, R38, R11.reuse, -R7.reuse ;  /* 0x0000000b26267223 */ /* 0x180fe20000010807 */
        /* <DEDUP_REMOVED lines=23> */
[----:B------:R-:W-:Y:S01]  /*3f60*/  FFMA.FTZ R12, R12, R11, -R7 ;  /* 0x0000000b0c0c7223 */ /* 0x000fe20000010807 */
[----:B------:R-:W-:Y:S01]  /*3f70*/  F2FP.F16.F32.PACK_AB R152, R152, R35 ;  /* 0x000000239898723e */ /* 0x000fe200000000ff */
[----:B------:R-:W2:Y:S01]  /*3f80*/  MUFU.EX2 R159, R36 ;  /* 0x00000024009f7308 */ /* 0x000ea20000000800 */
[----:B0-----:R-:W-:Y:S01]  /*3f90*/  FADD.FTZ R47, R6, R21 ;  /* 0x00000015062f7221 */ /* 0x001fe20000010000 */
        /* <DEDUP_REMOVED lines=11> */
[----:B------:R-:W-:Y:S01]  /*4050*/  MUFU.EX2 R146, R43 ;  /* 0x0000002b00927308 */ /* 0x000fe20000000800 */
[----:B--2---:R-:W-:-:S07]  /*4060*/  FADD.FTZ R24, R42, R47 ;  /* 0x0000002f2a187221 */ /* 0x004fce0000010000 */
[----:B------:R-:W1:Y:S01]  /*4070*/  MUFU.EX2 R32, R32 ;  /* 0x0000002000207308 */ /* 0x000e620000000800 */
[C---:B0-----:R-:W-:Y:S01]  /*4080*/  FADD.FTZ R47, R155.reuse, R24 ;  /* 0x000000189b2f7221 */ /* 0x041fe20000010000 */
[----:B------:R-:W-:-:S06]  /*4090*/  F2FP.F16.F32.PACK_AB R155, R155, R42 ;  /* 0x0000002a9b9b723e */ /* 0x000fcc00000000ff */
[----:B------:R0:W-:Y:S08]  /*40a0*/  MUFU.EX2 R43, R26 ;  /* 0x0000001a002b7308 */ /* 0x0001f00000000800 */
[----:B------:R-:W2:Y:S01]  /*40b0*/  MUFU.EX2 R46, R46 ;  /* 0x0000002e002e7308 */ /* 0x000ea20000000800 */
[C---:B0-----:R-:W-:Y:S01]  /*40c0*/  FADD.FTZ R26, R154.reuse, R49 ;  /* 0x000000319a1a7221 */ /* 0x041fe20000010000 */
[----:B------:R-:W-:-:S02]  /*40d0*/  F2FP.F16.F32.PACK_AB R154, R154, R37 ;  /* 0x000000259a9a723e */ /* 0x000fc400000000ff */
[----:B-1----:R-:W-:Y:S01]  /*40e0*/  F2FP.F16.F32.PACK_AB R150, R32, R29 ;  /* 0x0000001d2096723e */ /* 0x002fe200000000ff */
[----:B------:R-:W-:-:S03]  /*40f0*/  FADD.FTZ R49, R13, R26 ;  /* 0x0000001a0d317221 */ /* 0x000fc60000010000 */
[----:B------:R-:W0:Y:S01]  /*4100*/  MUFU.EX2 R33, R33 ;  /* 0x0000002100217308 */ /* 0x000e220000000800 */
[C---:B------:R-:W-:Y:S01]  /*4110*/  FADD.FTZ R26, R148.reuse, R49 ;  /* 0x00000031941a7221 */ /* 0x040fe20000010000 */
[----:B------:R-:W-:-:S03]  /*4120*/  F2FP.F16.F32.PACK_AB R148, R148, R13 ;  /* 0x0000000d9494723e */ /* 0x000fc600000000ff */
[----:B------:R-:W-:-:S03]  /*4130*/  FADD.FTZ R49, R29, R26 ;  /* 0x0000001a1d317221 */ /* 0x000fc60000010000 */
[----:B------:R-:W1:Y:S01]  /*4140*/  MUFU.EX2 R149, R48 ;  /* 0x0000003000957308 */ /* 0x000e620000000800 */
[----:B------:R-:W-:Y:S01]  /*4150*/  FADD.FTZ R26, R32, R49 ;  /* 0x00000031201a7221 */ /* 0x000fe20000010000 */
[----:B--2---:R-:W-:-:S06]  /*4160*/  FADD.FTZ R24, R46, R47 ;  /* 0x0000002f2e187221 */ /* 0x004fcc0000010000 */
[----:B------:R2:W3:Y:S01]  /*4170*/  MUFU.EX2 R144, R39 ;  /* 0x0000002700907308 */ /* 0x0004e20000000800 */
[----:B0-----:R-:W-:-:S07]  /*4180*/  FADD.FTZ R49, R33, R26 ;  /* 0x0000001a21317221 */ /* 0x001fce0000010000 */
[----:B------:R-:W-:Y:S01]  /*4190*/  MUFU.EX2 R50, R50 ;  /* 0x0000003200327308 */ /* 0x000fe20000000800 */
[----:B--2---:R-:W-:Y:S01]  /*41a0*/  FFMA.FTZ R39, R99, R11, -R68 ;  /* 0x0000000b63277223 */ /* 0x004fe20000010844 */
[C---:B-1----:R-:W-:Y:S01]  /*41b0*/  FADD.FTZ R47, R149.reuse, R24 ;  /* 0x00000018952f7221 */ /* 0x042fe20000010000 */
[----:B------:R-:W-:-:S05]  /*41c0*/  F2FP.F16.F32.PACK_AB R149, R149, R46 ;  /* 0x0000002e9595723e */ /* 0x000fca00000000ff */
[----:B------:R-:W0:Y:S01]  /*41d0*/  MUFU.EX2 R41, R41 ;  /* 0x0000002900297308 */ /* 0x000e220000000800 */
[C---:B---3--:R-:W-:Y:S01]  /*41e0*/  FADD.FTZ R26, R144.reuse, R49 ;  /* 0x00000031901a7221 */ /* 0x048fe20000010000 */
[----:B------:R-:W-:-:S06]  /*41f0*/  F2FP.F16.F32.PACK_AB R144, R144, R33 ;  /* 0x000000219090723e */ /* 0x000fcc00000000ff */
[----:B------:R-:W-:Y:S08]  /*4200*/  MUFU.EX2 R151, R52 ;  /* 0x0000003400977308 */ /* 0x000ff00000000800 */
[----:B------:R-:W-:Y:S01]  /*4210*/  MUFU.EX2 R54, R54 ;  /* 0x0000003600367308 */ /* 0x000fe20000000800 */
[----:B0-----:R-:W-:-:S04]  /*4220*/  FADD.FTZ R49, R41, R26 ;  /* 0x0000001a29317221 */ /* 0x001fc80000010000 */
[C---:B------:R-:W-:Y:S01]  /*4230*/  FADD.FTZ R24, R146.reuse, R49 ;  /* 0x0000003192187221 */ /* 0x040fe20000010000 */
[----:B------:R-:W-:Y:S02]  /*4240*/  F2FP.F16.F32.PACK_AB R146, R146, R41 ;  /* 0x000000299292723e */ /* 0x000fe400000000ff */
[----:B------:R-:W0:Y:S08]  /*4250*/  MUFU.EX2 R45, R45 ;  /* 0x0000002d002d7308 */ /* 0x000e300000000800 */
[----:B------:R-:W1:Y:S08]  /*4260*/  MUFU.EX2 R145, R56 ;  /* 0x0000003800917308 */ /* 0x000e700000000800 */
[----:B------:R-:W2:Y:S08]  /*4270*/  MUFU.EX2 R58, R58 ;  /* 0x0000003a003a7308 */ /* 0x000eb00000000800 */
[----:B------:R3:W-:Y:S08]  /*4280*/  MUFU.EX2 R141, R2 ;  /* 0x00000002008d7308 */ /* 0x0007f00000000800 */
[----:B------:R-:W4:Y:S01]  /*4290*/  MUFU.EX2 R39, R39 ;  /* 0x0000002700277308 */ /* 0x000f220000000800 */
[----:B---3--:R-:W-:Y:S01]  /*42a0*/  FADD.FTZ R2, R50, R47 ;  /* 0x0000002f32027221 */ /* 0x008fe20000010000 */
[----:B0-----:R-:W-:-:S03]  /*42b0*/  FADD.FTZ R47, R45, R24 ;  /* 0x000000182d2f7221 */ /* 0x001fc60000010000 */
[C---:B------:R-:W-:Y:S01]  /*42c0*/  FADD.FTZ R7, R151.reuse, R2 ;  /* 0x0000000297077221 */ /* 0x040fe20000010000 */
[C---:B------:R-:W-:Y:S01]  /*42d0*/  FADD.FTZ R24, R140.reuse, R47 ;  /* 0x0000002f8c187221 */ /* 0x040fe20000010000 */
[----:B------:R-:W-:Y:S01]  /*42e0*/  F2FP.F16.F32.PACK_AB R140, R140, R45 ;  /* 0x0000002d8c8c723e */ /* 0x000fe200000000ff */
[----:B------:R-:W0:Y:S01]  /*42f0*/  MUFU.EX2 R147, R60 ;  /* 0x0000003c00937308 */ /* 0x000e220000000800 */
[----:B------:R-:W-:Y:S01]  /*4300*/  FADD.FTZ R2, R54, R7 ;  /* 0x0000000736027221 */ /* 0x000fe20000010000 */
[----:B------:R-:W-:-:S03]  /*4310*/  F2FP.F16.F32.PACK_AB R151, R151, R50 ;  /* 0x000000329797723e */ /* 0x000fc600000000ff */
[C---:B-1----:R-:W-:Y:S01]  /*4320*/  FADD.FTZ R7, R145.reuse, R2 ;  /* 0x0000000291077221 */ /* 0x042fe20000010000 */
[----:B------:R-:W-:Y:S02]  /*4330*/  F2FP.F16.F32.PACK_AB R145, R145, R54 ;  /* 0x000000369191723e */ /* 0x000fe400000000ff */
[----:B------:R-:W1:Y:S01]  /*4340*/  MUFU.EX2 R30, R30 ;  /* 0x0000001e001e7308 */ /* 0x000e620000000800 */
[----:B--2---:R-:W-:Y:S01]  /*4350*/  FADD.FTZ R2, R58, R7 ;  /* 0x000000073a027221 */ /* 0x004fe20000010000 */
[----:B----4-:R-:W-:-:S04]  /*4360*/  FADD.FTZ R27, R39, R24 ;  /* 0x00000018271b7221 */ /* 0x010fc80000010000 */
[C---:B------:R-:W-:Y:S01]  /*4370*/  FADD.FTZ R27, R142.reuse, R27 ;  /* 0x0000001b8e1b7221 */ /* 0x040fe20000010000 */
[----:B------:R-:W-:Y:S01]  /*4380*/  F2FP.F16.F32.PACK_AB R142, R142, R39 ;  /* 0x000000278e8e723e */ /* 0x000fe200000000ff */
[----:B------:R-:W2:Y:S01]  /*4390*/  MUFU.EX2 R28, R28 ;  /* 0x0000001c001c7308 */ /* 0x000ea20000000800 */
[C---:B0-----:R-:W-:Y:S01]  /*43a0*/  FADD.FTZ R7, R147.reuse, R2 ;  /* 0x0000000293077221 */ /* 0x041fe20000010000 */
[----:B------:R-:W-:-:S06]  /*43b0*/  F2FP.F16.F32.PACK_AB R147, R147, R58 ;  /* 0x0000003a9393723e */ /* 0x000fcc00000000ff */
[----:B------:R-:W0:Y:S01]  /*43c0*/  MUFU.EX2 R0, R0 ;  /* 0x0000000000007308 */ /* 0x000e220000000800 */
[----:B-1----:R-:W-:-:S04]  /*43d0*/  FADD.FTZ R2, R30, R7 ;  /* 0x000000071e027221 */ /* 0x002fc80000010000 */
[C---:B------:R-:W-:Y:S01]  /*43e0*/  FADD.FTZ R7, R141.reuse, R2 ;  /* 0x000000028d077221 */ /* 0x040fe20000010000 */
[----:B------:R-:W-:Y:S02]  /*43f0*/  F2FP.F16.F32.PACK_AB R141, R141, R30 ;  /* 0x0000001e8d8d723e */ /* 0x000fe400000000ff */
[----:B------:R-:W1:Y:S01]  /*4400*/  MUFU.EX2 R20, R20 ;  /* 0x0000001400147308 */ /* 0x000e620000000800 */
[----:B--2---:R-:W-:Y:S01]  /*4410*/  FADD.FTZ R24, R28, R27 ;  /* 0x0000001b1c187221 */ /* 0x004fe20000010000 */
[----:B------:R-:W-:-:S03]  /*4420*/  F2FP.F16.F32.PACK_AB R136, R43, R28 ;  /* 0x0000001c2b88723e */ /* 0x000fc600000000ff */
[----:B------:R-:W-:-:S03]  /*4430*/  FADD.FTZ R13, R43, R24 ;  /* 0x000000182b0d7221 */ /* 0x000fc60000010000 */
[----:B------:R-:W2:Y:S01]  /*4440*/  MUFU.EX2 R143, R62 ;  /* 0x0000003e008f7308 */ /* 0x000ea20000000800 */
[----:B0-----:R-:W-:-:S07]  /*4450*/  FADD.FTZ R2, R0, R7 ;  /* 0x0000000700027221 */ /* 0x001fce0000010000 */
[----:B------:R-:W0:Y:S01]  /*4460*/  MUFU.EX2 R64, R64 ;  /* 0x0000004000407308 */ /* 0x000e220000000800 */
[----:B-1----:R-:W-:Y:S01]  /*4470*/  FADD.FTZ R24, R20, R13 ;  /* 0x0000000d14187221 */ /* 0x002fe20000010000 */
[----:B------:R-:W-:-:S03]  /*4480*/  F2FP.F16.F32.PACK_AB R138, R25, R20 ;  /* 0x00000014198a723e */ /* 0x000fc600000000ff */
[----:B------:R-:W-:-:S03]  /*4490*/  FADD.FTZ R7, R25, R24 ;  /* 0x0000001819077221 */ /* 0x000fc60000010000 */
[----:B------:R-:W1:Y:S01]  /*44a0*/  MUFU.EX2 R137, R66 ;  /* 0x0000004200897308 */ /* 0x000e620000000800 */
[C---:B--2---:R-:W-:Y:S01]  /*44b0*/  FADD.FTZ R13, R143.reuse, R2 ;  /* 0x000000028f0d7221 */ /* 0x044fe20000010000 */
[----:B------:R-:W-:-:S06]  /*44c0*/  F2FP.F16.F32.PACK_AB R143, R143, R0 ;  /* 0x000000008f8f723e */ /* 0x000fcc00000000ff */
[----:B------:R-:W2:Y:S01]  /*44d0*/  MUFU.EX2 R10, R10 ;  /* 0x0000000a000a7308 */ /* 0x000ea20000000800 */
[----:B0-----:R-:W-:-:S07]  /*44e0*/  FADD.FTZ R2, R64, R13 ;  /* 0x0000000d40027221 */ /* 0x001fce0000010000 */
[----:B------:R0:W3:Y:S01]  /*44f0*/  MUFU.EX2 R139, R12 ;  /* 0x0000000c008b7308 */ /* 0x0000e20000000800 */
[C---:B-1----:R-:W-:Y:S01]  /*4500*/  FADD.FTZ R13, R137.reuse, R2 ;  /* 0x00000002890d7221 */ /* 0x042fe20000010000 */
[----:B------:R-:W-:Y:S01]  /*4510*/  F2FP.F16.F32.PACK_AB R137, R137, R64 ;  /* 0x000000408989723e */ /* 0x000fe200000000ff */
[----:B0-----:R-:W-:Y:S02]  /*4520*/  IMAD.IADD R12, R16, 0x1, -R17 ;  /* 0x00000001100c7824 */ /* 0x001fe400078e0a11 */
[----:B--2---:R-:W-:Y:S02]  /*4530*/  FADD.FTZ R6, R10, R13 ;  /* 0x0000000d0a067221 */ /* 0x004fe40000010000 */
[----:B------:R-:W-:Y:S02]  /*4540*/  IMAD R13, R161, 0x80, R12 ;  /* 0x00000080a10d7824 */ /* 0x000fe400078e020c */
[C---:B---3--:R-:W-:Y:S01]  /*4550*/  FADD.FTZ R6, R139.reuse, R6 ;  /* 0x000000068b067221 */ /* 0x048fe20000010000 */
[----:B------:R-:W-:Y:S01]  /*4560*/  F2FP.F16.F32.PACK_AB R139, R139, R10 ;  /* 0x0000000a8b8b723e */ /* 0x000fe200000000ff */
[----:B------:R-:W-:-:S02]  /*4570*/  VIADD R10, R72, 0xfffffffe ;  /* 0xfffffffe480a7836 */ /* 0x000fc40000000000 */
[----:B------:R-:W-:Y:S01]  /*4580*/  IMAD.IADD R14, R13, 0x1, R14 ;  /* 0x000000010d0e7824 */ /* 0x000fe200078e020e */
[----:B------:R-:W-:Y:S06]  /*4590*/  @!P5 BRA `(.L_x_1081) ;  /* 0x000000000040d947 */ /* 0x000fec0003800000 */
        /* <DEDUP_REMOVED lines=10> */
.L_x_1082:
[----:B------:R-:W-:-:S13]  /*4640*/  ISETP.NE.AND P1, PT, R15, 0x1, PT ;  /* 0x000000010f00780c */ /* 0x000fda0003f25270 */
[----:B------:R-:W0:Y:S02]  /*4650*/  @P1 LDC.64 R20, c[0x0][0x9e8] ;  /* 0x00027a00ff141b82 */ /* 0x000e240000000a00 */
[----:B0-----:R-:W-:-:S05]  /*4660*/  @P1 IMAD.HI.U32 R2, R0, R20, RZ ;  /* 0x0000001400021227 */ /* 0x001fca00078e00ff */
[----:B------:R-:W-:-:S07]  /*4670*/  @P1 SHF.R.U32.HI R0, RZ, R21, R2 ;  /* 0x00000015ff001219 */ /* 0x000fce0000011602 */
.L_x_1083:
[----:B------:R-:W-:-:S05]  /*4680*/  IMAD R15, R0, R15, R15 ;  /* 0x0000000f000f7224 */ /* 0x000fca00078e020f */
[----:B------:R-:W-:-:S07]  /*4690*/  VIMNMX R14, R14, R15, PT ;  /* 0x0000000f0e0e7248 */ /* 0x000fce0003fe0100 */
.L_x_1081:
        /* <DEDUP_REMOVED lines=44> */
[----:B------:R-:W-:Y:S01]  /*4960*/  VIADD R15, R21, 0x8 ;  /* 0x00000008150f7836 */ /* 0x000fe20000000000 */
[----:B------:R-:W-:Y:S01]  /*4970*/  ULDC UR54, c[0x0][0x9e0] ;  /* 0x0002780000367ab9 */ /* 0x000fe20000000800 */
[----:B------:R-:W-:-:S03]  /*4980*/  IMAD.MOV.U32 R87, RZ, RZ, RZ ;  /* 0x000000ffff577224 */ /* 0x000fc600078e00ff */
[----:B------:R-:W-:-:S07]  /*4990*/  LOP3.LUT R13, RZ, R15, RZ, 0x33, !PT ;  /* 0x0000000fff0d7212 */ /* 0x000fce00078e33ff */
.L_x_1101:
[----:B------:R-:W-:-:S04]  /*49a0*/  UIADD3 UR5, UR37, 0x1, URZ ;  /* 0x0000000125057890 */ /* 0x000fc8000fffe03f */
[----:B------:R-:W-:-:S04]  /*49b0*/  UISETP.NE.AND UP0, UPT, UR5, 0x2, UPT ;  /* 0x000000020500788c */ /* 0x000fc8000bf05270 */
[----:B------:R-:W-:Y:S02]  /*49c0*/  USEL UR38, URZ, 0x1, UP0 ;  /* 0x000000013f267887 */ /* 0x000fe40008000000 */
[----:B------:R-:W-:Y:S02]  /*49d0*/  USEL UR5, UR5, URZ, UP0 ;  /* 0x0000003f05057287 */ /* 0x000fe40008000000 */
[----:B------:R-:W-:Y:S01]  /*49e0*/  ULOP3.LUT UR38, UR36, UR38, URZ, 0x3c, !UPT ;  /* 0x0000002624267292 */ /* 0x000fe2000f8e3c3f */
[----:B------:R-:W-:Y:S11]  /*49f0*/  @!P0 BRA `(.L_x_1085) ;  /* 0x0000000000048947 */ /* 0x000ff60003800000 */
[----:B------:R-:W-:Y:S01]  /*4a00*/  BPT.TRAP 0x1 ;  /* 0x000000040000795c */ /* 0x000fe20000300000 */
.L_x_1085:
[----:B------:R-:W-:Y:S01]  /*4a10*/  ULEA UR6, UR5, UR39, 0x3 ;  /* 0x0000002705067291 */ /* 0x000fe2000f8e183f */
[----:B------:R-:W-:-:S05]  /*4a20*/  IMAD.U32 R11, RZ, RZ, UR38 ;  /* 0x00000026ff0b7e24 */ /* 0x000fca000f8e00ff */
[----:B------:R-:W-:-:S04]  /*4a30*/  SHF.L.U32 R11, R11, 0x1f, RZ ;  /* 0x0000001f0b0b7819 */ /* 0x000fc800000006ff */
[----:B------:R0:W1:Y:S01]  /*4a40*/  SYNCS.PHASECHK.TRANS64.TRYWAIT P1, [UR6+0x2a830], R11 ;  /* 0x02a8300bff0075a7 */ /* 0x0000620008020146 */
[----:B------:R-:W-:Y:S05]  /*4a50*/  @!P0 BRA `(.L_x_1086) ;  /* 0x0000000000048947 */ /* 0x000fea0003800000 */
[----:B------:R-:W-:Y:S01]  /*4a60*/  BPT.TRAP 0x1 ;  /* 0x000000040000795c */ /* 0x000fe20000300000 */
.L_x_1086:
[----:B-1----:R-:W-:Y:S05]  /*4a70*/  @P1 BRA `(.L_x_1087) ;  /* 0x0000000000081947 */ /* 0x002fea0003800000 */
[----:B------:R-:W1:Y:S02]  /*4a80*/  SYNCS.PHASECHK.TRANS64.TRYWAIT P1, [UR6+0x2a830], R11 ;  /* 0x02a8300bff0075a7 */ /* 0x000e640008020146 */
[----:B-1----:R-:W-:Y:S05]  /*4a90*/  @!P1 BRA `(.L_x_1088) ;  /* 0x0000010c00089947 */ /* 0x002fea0003800000 */
.L_x_1087:
        /* <DEDUP_REMOVED lines=94> */
[----:B------:R-:W-:Y:S01]  /*5080*/  UIADD3 UR46, UR7, 0x4, URZ ;  /* 0x00000004072e7890 */ /* 0x000fe2000fffe03f */
[----:B------:R-:W-:Y:S01]  /*5090*/  UMOV UR44, UR52 ;  /* 0x00000034002c7c82 */ /* 0x000fe20008000000 */
[----:B------:R-:W-:Y:S01]  /*50a0*/  UMOV UR45, UR53 ;  /* 0x00000035002d7c82 */ /* 0x000fe20008000000 */
[----:B------:R-:W-:Y:S01]  /*50b0*/  UMOV UR47, 0x40000040 ;  /* 0x40000040002f7882 */ /* 0x000fe20000000000 */
[----:B------:R-:W-:Y:S02]  /*50c0*/  WARPGROUP.DEPBAR.LE gsb0, 0x0 ;  /* 0x00008000000079c5 */ /* 0x000fe40000010000 */
        /* <DEDUP_REMOVED lines=36> */
.L_x_1089:
[----:B------:R-:W-:Y:S01]  /*5310*/  ULEA UR11, UR37, UR39, 0x3 ;  /* 0x00000027250b7291 */ /* 0x000fe2000f8e183f */
[----:B------:R-:W-:-:S05]  /*5320*/  IMAD.U32 R0, RZ, RZ, UR36 ;  /* 0x00000024ff007e24 */ /* 0x000fca000f8e00ff */
[----:B------:R-:W-:-:S04]  /*5330*/  SHF.L.U32 R0, R0, 0x1f, RZ ;  /* 0x0000001f00007819 */ /* 0x000fc800000006ff */
[----:B------:R2:W3:Y:S01]  /*5340*/  SYNCS.PHASECHK.TRANS64.TRYWAIT P1, [UR11+0x2a850], R0 ;  /* 0x02a85000ff0075a7 */ /* 0x0004e2000802014b */
[----:B------:R-:W-:Y:S05]  /*5350*/  @!P0 BRA `(.L_x_1090) ;  /* 0x0000000000048947 */ /* 0x000fea0003800000 */
[----:B------:R-:W-:Y:S01]  /*5360*/  BPT.TRAP 0x1 ;  /* 0x000000040000795c */ /* 0x000fe20000300000 */
.L_x_1090:
[----:B---3--:R-:W-:Y:S05]  /*5370*/  @P1 BRA `(.L_x_1091) ;  /* 0x0000000000081947 */ /* 0x008fea0003800000 */
[----:B------:R-:W3:Y:S02]  /*5380*/  SYNCS.PHASECHK.TRANS64.TRYWAIT P1, [UR11+0x2a850], R0 ;  /* 0x02a85000ff0075a7 */ /* 0x000ee4000802014b */
[----:B---3--:R-:W-:Y:S05]  /*5390*/  @!P1 BRA `(.L_x_1092) ;  /* 0x0000010000e09947 */ /* 0x008fea0003800000 */
.L_x_1091:
[----:B------:R-:W-:Y:S01]  /*53a0*/  UIADD3 UR7, UR39, 0x400, URZ ;  /* 0x0000040027077890 */ /* 0x000fe2000fffe03f */
[----:B------:R-:W-:Y:S01]  /*53b0*/  WARPGROUP.ARRIVE ;  /* 0x00000000000079c5 */ /* 0x000fe20000000000 */
[----:B------:R-:W-:-:S05]  /*53c0*/  UMOV UR15, 0x40000040 ;  /* 0x40000040000f7882 */ /* 0x000fca0000000000 */
[----:B------:R-:W3:Y:S01]  /*53d0*/  S2R R175, SR_TID.X ;  /* 0x0000000000af7919 */ /* 0x000ee20000002100 */
[----:B------:R-:W-:Y:S01]  /*53e0*/  USHF.R.U32.HI UR7, URZ, 0x4, UR7 ;  /* 0x000000043f077899 */ /* 0x000fe20008011607 */
[----:B0-2---:R-:W-:Y:S01]  /*53f0*/  FMUL.FTZ R0, R90, UR4 ;  /* 0x000000045a007c20 */ /* 0x005fe20008410000 */
[----:B------:R-:W-:Y:S01]  /*5400*/  FMUL.FTZ R90, R102, UR4 ;  /* 0x00000004665a7c20 */ /* 0x000fe20008410000 */
[----:B------:R-:W-:Y:S01]  /*5410*/  IMAD.U32 R102, RZ, RZ, UR6 ;  /* 0x00000006ff667e24 */ /* 0x000fe2000f8e00ff */
[----:B------:R-:W-:Y:S01]  /*5420*/  ULOP3.LUT UR7, UR7, 0x3fff, URZ, 0xc0, !UPT ;  /* 0x00003fff07077892 */ /* 0x000fe2000f8ec03f */
[----:B------:R-:W-:Y:S01]  /*5430*/  FMUL.FTZ R2, R91, UR4 ;  /* 0x000000045b027c20 */ /* 0x000fe20008410000 */
[----:B------:R-:W-:Y:S01]  /*5440*/  FMUL.FTZ R91, R103, UR4 ;  /* 0x00000004675b7c20 */ /* 0x000fe20008410000 */
[----:B-1----:R-:W-:Y:S01]  /*5450*/  FMUL.FTZ R11, R88, UR4 ;  /* 0x00000004580b7c20 */ /* 0x002fe20008410000 */
        /* <DEDUP_REMOVED lines=25> */
[----:B------:R-:W-:Y:S01]  /*55f0*/  FMUL.FTZ R120, R120, UR4 ;  /* 0x0000000478787c20 */ /* 0x000fe20008410000 */
[----:B------:R-:W-:Y:S01]  /*5600*/  FMUL.FTZ R132, R132, UR4 ;  /* 0x0000000484847c20 */ /* 0x000fe20008410000 */
[----:B------:R-:W-:Y:S01]  /*5610*/  FMUL.FTZ R134, R134, UR4 ;  /* 0x0000000486867c20 */ /* 0x000fe20008410000 */
[----:B------:R-:W-:Y:S01]  /*5620*/  ISETP.NE.AND P1, PT, R162, RZ, PT ;  /* 0x000000ffa200720c */ /* 0x000fe20003f25270 */
[----:B------:R-:W0:Y:S07]  /*5630*/  MUFU.TANH R11, R11 ;  /* 0x0000000b000b7308 */ /* 0x000e2e0000002400 */
[----:B------:R-:W-:Y:S01]  /*5640*/  @!P2 VIADD R102, R102, 0x2a840 ;  /* 0x0002a8406666a836 */ /* 0x000fe20000000000 */
[----:B------:R-:W1:Y:S04]  /*5650*/  MUFU.TANH R0, R0 ;  /* 0x0000000000007308 */ /* 0x000e680000002400 */
[----:B------:R-:W-:-:S04]  /*5660*/  @!P2 PRMT R103, RZ, 0x654, R102 ;  /* 0x00000654ff67a816 */ /* 0x000fc80000000066 */
        /* <DEDUP_REMOVED lines=13> */
[----:B------:R-:W0:Y:S01]  /*5740*/  MUFU.TANH R116, R116 ;  /* 0x0000007400747308 */ /* 0x000e220000002400 */
[----:B------:R-:W-:-:S02]  /*5750*/  WARPGROUP.DEPBAR.LE gsb0, 0x0 ;  /* 0x00008000000079c5 */ /* 0x000fc40000010000 */
[----:B------:R-:W-:Y:S01]  /*5760*/  WARPGROUP.ARRIVE ;  /* 0x00000000000079c5 */ /* 0x000fe20000000000 */
[----:B------:R-:W-:Y:S01]  /*5770*/  FMUL.FTZ R158, R100, UR4 ;  /* 0x00000004649e7c20 */ /* 0x000fe20008410000 */
[----:B------:R-:W-:Y:S01]  /*5780*/  FMUL.FTZ R156, R101, UR4 ;  /* 0x00000004659c7c20 */ /* 0x000fe20008410000 */
[----:B------:R-:W-:Y:S01]  /*5790*/  FMUL.FTZ R100, R118, UR4 ;  /* 0x0000000476647c20 */ /* 0x000fe20008410000 */
[----:B------:R-:W-:Y:S01]  /*57a0*/  FMUL.FTZ R101, R131, UR4 ;  /* 0x0000000483657c20 */ /* 0x000fe20008410000 */
[----:B------:R0:W0:Y:S01]  /*57b0*/  MUFU.TANH R114, R117 ;  /* 0x0000007500727308 */ /* 0x0000220000002400 */
[----:B------:R-:W-:Y:S01]  /*57c0*/  HGMMA.64x128x16.F32 R24, R152, gdesc[UR12].tnspB, R24, gsb0 ;  /* 0x41e0000c98187df0 */ /* 0x000fe20008000818 */
[----:B------:R-:W-:Y:S01]  /*57d0*/  UIADD3 UR14, UR10, 0x100, URZ ;  /* 0x000001000a0e7890 */ /* 0x000fe2000fffe03f */
[----:B------:R-:W-:-:S05]  /*57e0*/  UMOV UR15, 0x40000040 ;  /* 0x40000040000f7882 */ /* 0x000fca0000000000 */
        /* <DEDUP_REMOVED lines=10> */
[----:B------:R0:W0:Y:S01]  /*5890*/  MUFU.TANH R102, R134 ;  /* 0x0000008600667308 */ /* 0x0000220000002400 */
[----:B------:R-:W-:-:S02]  /*58a0*/  WARPGROUP.DEPBAR.LE gsb0, 0x0 ;  /* 0x00008000000079c5 */ /* 0x000fc40000010000 */
[----:B------:R-:W-:Y:S01]  /*58b0*/  WARPGROUP.ARRIVE ;  /* 0x00000000000079c5 */ /* 0x000fe20000000000 */
[----:B------:R-:W-:Y:S01]  /*58c0*/  FMUL.FTZ R154, R104, UR4 ;  /* 0x00000004689a7c20 */ /* 0x000fe20008410000 */
[----:B------:R-:W-:-:S04]  /*58d0*/  FMUL.FTZ R152, R105, UR4 ;  /* 0x0000000469987c20 */ /* 0x000fc80008410000 */
[----:B------:R-:W-:Y:S01]  /*58e0*/  HGMMA.64x128x16.F32 R24, R148, gdesc[UR12].tnspB, R24, gsb0 ;  /* 0x41e0000c94187df0 */ /* 0x000fe20008000818 */
[----:B------:R-:W-:Y:S01]  /*58f0*/  UIADD3 UR14, UR10, 0x180, URZ ;  /* 0x000001800a0e7890 */ /* 0x000fe2000fffe03f */
[----:B------:R-:W0:Y:S01]  /*5900*/  MUFU.TANH R154, R154 ;  /* 0x0000009a009a7308 */ /* 0x000e220000002400 */
[----:B------:R-:W-:-:S07]  /*5910*/  UMOV UR15, 0x40000040 ;  /* 0x40000040000f7882 */ /* 0x000fce0000000000 */
[----:B------:R-:W0:Y:S01]  /*5920*/  MUFU.TANH R152, R152 ;  /* 0x0000009800987308 */ /* 0x000e220000002400 */
[----:B------:R-:W-:Y:S02]  /*5930*/  WARPGROUP.DEPBAR.LE gsb0, 0x0 ;  /* 0x00008000000079c5 */ /* 0x000fe40000010000 */
[----:B------:R-:W-:Y:S01]  /*5940*/  WARPGROUP.ARRIVE ;  /* 0x00000000000079c5 */ /* 0x000fe20000000000 */
[----:B------:R-:W-:Y:S01]  /*5950*/  FMUL.FTZ R148, R127, UR4 ;  /* 0x000000047f947c20 */ /* 0x000fe20008410000 */
[----:B------:R-:W-:-:S04]  /*5960*/  FMUL.FTZ R150, R130, UR4 ;  /* 0x0000000482967c20 */ /* 0x000fc80008410000 */
[----:B------:R-:W-:Y:S01]  /*5970*/  HGMMA.64x128x16.F32 R24, R144, gdesc[UR12].tnspB, R24, gsb0 ;  /* 0x41e0000c90187df0 */ /* 0x000fe20008000818 */
[----:B------:R-:W-:Y:S01]  /*5980*/  UIADD3 UR14, UR10, 0x200, URZ ;  /* 0x000002000a0e7890 */ /* 0x000fe2000fffe03f */
[----:B------:R-:W0:Y:S01]  /*5990*/  MUFU.TANH R148, R148 ;  /* 0x0000009400947308 */ /* 0x000e220000002400 */
[----:B------:R-:W-:Y:S01]  /*59a0*/  UMOV UR15, 0x40000040 ;  /* 0x40000040000f7882 */ /* 0x000fe20000000000 */
[----:B------:R-:W-:-:S06]  /*59b0*/  UIADD3 UR10, UR10, 0x280, URZ ;  /* 0x000002800a0a7890 */ /* 0x000fcc000fffe03f */
[----:B------:R-:W0:Y:S01]  /*59c0*/  MUFU.TANH R150, R150 ;  /* 0x0000009600967308 */ /* 0x000e220000002400 */
[----:B------:R-:W-:Y:S02]  /*59d0*/  WARPGROUP.DEPBAR.LE gsb0, 0x0 ;  /* 0x00008000000079c5 */ /* 0x000fe40000010000 */
[----:B------:R-:W-:Y:S01]  /*59e0*/  WARPGROUP.ARRIVE ;  /* 0x00000000000079c5 */ /* 0x000fe20000000000 */
[----:B------:R-:W-:Y:S01]  /*59f0*/  FMUL.FTZ R146, R93, UR4 ;  /* 0x000000045d927c20 */ /* 0x000fe20008410000 */
[----:B------:R-:W-:Y:S01]  /*5a00*/  FMUL.FTZ R93, R107, UR4 ;  /* 0x000000046b5d7c20 */ /* 0x000fe20008410000 */
[----:B------:R-:W-:Y:S01]  /*5a10*/  FMUL.FTZ R107, R123, UR4 ;  /* 0x000000047b6b7c20 */ /* 0x000fe20008410000 */
[----:B------:R-:W-:Y:S01]  /*5a20*/  FMUL.FTZ R145, R92, UR4 ;  /* 0x000000045c917c20 */ /* 0x000fe20008410000 */
[----:B------:R-:W-:Y:S01]  /*5a30*/  IMAD R123, R10, -0x60, RZ ;  /* 0xffffffa00a7b7824 */ /* 0x000fe200078e02ff */
[----:B------:R-:W-:Y:S01]  /*5a40*/  HGMMA.64x128x16.F32 R24, R140, gdesc[UR12].tnspB, R24, gsb0 ;  /* 0x41e0000c8c187df0 */ /* 0x000fe20008000818 */
[----:B------:R-:W-:Y:S01]  /*5a50*/  UMOV UR14, UR10 ;  /* 0x0000000a000e7c82 */ /* 0x000fe20008000000 */
        /* <DEDUP_REMOVED lines=8> */
[----:B------:R-:W-:Y:S01]  /*5ae0*/  IADD3 R104, R123, 0x1, R16 ;  /* 0x000000017b687810 */ /* 0x000fe20007ffe010 */
[----:B------:R-:W0:Y:S01]  /*5af0*/  MUFU.TANH R144, R144 ;  /* 0x0000009000907308 */ /* 0x000e220000002400 */
[----:B------:R-:W-:-:S03]  /*5b00*/  IMAD R127, R18, -0x2, R123 ;  /* 0xfffffffe127f7824 */ /* 0x000fc600078e027b */
[----:B------:R-:W-:-:S04]  /*5b10*/  IMAD.IADD R105, R104, 0x1, -R17 ;  /* 0x0000000168697824 */ /* 0x000fc800078e0a11 */
[----:B------:R-:W0:Y:S01]  /*5b20*/  MUFU.TANH R145, R145 ;  /* 0x0000009100917308 */ /* 0x000e220000002400 */
[----:B------:R-:W-:-:S04]  /*5b30*/  IMAD R105, R18, -0x2, R105 ;  /* 0xfffffffe12697824 */ /* 0x000fc800078e0269 */
[C---:B------:R-:W-:Y:S02]  /*5b40*/  VIADD R126, R105.reuse, UR54 ;  /* 0x00000036697e7c36 */ /* 0x040fe40008000000 */
[----:B------:R-:W-:Y:S01]  /*5b50*/  VIADD R130, R105, UR50 ;  /* 0x0000003269827c36 */ /* 0x000fe20008000000 */
[----:B------:R-:W0:Y:S01]  /*5b60*/  MUFU.TANH R146, R146 ;  /* 0x0000009200927308 */ /* 0x000e220000002400 */
[C---:B------:R-:W-:Y:S02]  /*5b70*/  IMAD.IADD R113, R3.reuse, 0x1, R126 ;  /* 0x0000000103717824 */ /* 0x040fe400078e027e */
[----:B------:R-:W-:-:S05]  /*5b80*/  IMAD.IADD R115, R3, 0x1, R130 ;  /* 0x0000000103737824 */ /* 0x000fca00078e0282 */
        /* <DEDUP_REMOVED lines=11> */
[----:B------:R-:W-:-:S03]  /*5c40*/  FMUL.FTZ R142, R122, UR4 ;  /* 0x000000047a8e7c20 */ /* 0x000fc60008410000 */
[----:B------:R0:W0:Y:S01]  /*5c50*/  MUFU.TANH R119, R120 ;  /* 0x0000007800777308 */ /* 0x0000220000002400 */
[----:B------:R-:W-:Y:S07]  /*5c60*/  HGMMA.64x128x16.F32 R24, R136, gdesc[UR12].tnspB, R24, gsb0 ;  /* 0x41e0000c88187df0 */ /* 0x000fee0008000818 */
[----:B------:R-:W0:Y:S08]  /*5c70*/  MUFU.TANH R140, R140 ;  /* 0x0000008c008c7308 */ /* 0x000e300000002400 */
[----:B------:R-:W0:Y:S08]  /*5c80*/  MUFU.TANH R142, R142 ;  /* 0x0000008e008e7308 */ /* 0x000e300000002400 */
[----:B------:R0:W0:Y:S01]  /*5c90*/  MUFU.TANH R122, R132 ;  /* 0x00000084007a7308 */ /* 0x0000220000002400 */
[----:B------:R-:W-:-:S02]  /*5ca0*/  WARPGROUP.DEPBAR.LE gsb0, 0x0 ;  /* 0x00008000000079c5 */ /* 0x000fc40000010000 */
[----:B------:R5:W-:Y:S02]  /*5cb0*/  @!P2 SYNCS.ARRIVE.TRANS64.RED.A1T0 RZ, [R103+URZ], RZ ;  /* 0x000000ff67ffa9a7 */ /* 0x000be4000810043f */
[----:B-----5:R-:W-:-:S06]  /*5cc0*/  FMUL.FTZ R103, R135, UR4 ;  /* 0x0000000487677c20 */ /* 0x020fcc0008410000 */
[----:B------:R-:W0:Y:S01]  /*5cd0*/  MUFU.TANH R103, R103 ;  /* 0x0000006700677308 */ /* 0x000e220000002400 */
[----:B-1234-:R-:W-:Y:S05]  /*5ce0*/  @!P1 BRA `(.L_x_1093) ;  /* 0x0000000000589947 */ /* 0x01efea0003800000 */
[----:B------:R-:W-:Y:S01]  /*5cf0*/  ISETP.GT.AND P1, PT, R21, -0x1, PT ;  /* 0xffffffff1500780c */ /* 0x000fe20003f24270 */
[----:B------:R-:W-:-:S12]  /*5d00*/  BSSY B0, `(.L_x_1094) ;  /* 0x0000011000007945 */ /* 0x000fd80003800000 */
[----:B------:R-:W-:Y:S05]  /*5d10*/  @P1 BRA `(.L_x_1095) ;  /* 0x0000000000241947 */ /* 0x000fea0003800000 */
[----:B------:R-:W-:Y:S02]  /*5d20*/  IMAD.U32 R118, RZ, RZ, UR51 ;  /* 0x00000033ff767e24 */ /* 0x000fe4000f8e00ff */
[----:B0-----:R-:W-:-:S03]  /*5d30*/  IMAD.IADD R117, R3, 0x1, R12 ;  /* 0x0000000103757824 */ /* 0x001fc600078e020c */
[----:B------:R-:W-:Y:S02]  /*5d40*/  ISETP.NE.AND P1, PT, R118, 0x1, PT ;  /* 0x000000017600780c */ /* 0x000fe40003f25270 */
[----:B------:R-:W-:-:S11]  /*5d50*/  LOP3.LUT R117, RZ, R117, RZ, 0x33, !PT ;  /* 0x00000075ff757212 */ /* 0x000fd600078e33ff */
[----:B------:R-:W0:Y:S02]  /*5d60*/  @P1 LDC.64 R104, c[0x0][0x9e8] ;  /* 0x00027a00ff681b82 */ /* 0x000e240000000a00 */
[----:B0-----:R-:W-:-:S05]  /*5d70*/  @P1 IMAD.HI.U32 R104, R117, R104, RZ ;  /* 0x0000006875681227 */ /* 0x001fca00078e00ff */
[----:B------:R-:W-:-:S04]  /*5d80*/  @P1 SHF.R.U32.HI R117, RZ, R105, R104 ;  /* 0x00000069ff751219 */ /* 0x000fc80000011668 */
[----:B------:R-:W-:Y:S01]  /*5d90*/  LOP3.LUT R104, RZ, R117, RZ, 0x33, !PT ;  /* 0x00000075ff687212 */ /* 0x000fe200078e33ff */
[----:B------:R-:W-:Y:S06]  /*5da0*/  BRA `(.L_x_1096) ;  /* 0x0000000000187947 */ /* 0x000fec0003800000 */
.L_x_1095:
[----:B------:R-:W-:-:S05]  /*5db0*/  IMAD.U32 R118, RZ, RZ, UR51 ;  /* 0x00000033ff767e24 */ /* 0x000fca000f8e00ff */
[----:B------:R-:W-:-:S13]  /*5dc0*/  ISETP.NE.AND P1, PT, R118, 0x1, PT ;  /* 0x000000017600780c */ /* 0x000fda0003f25270 */
[----:B------:R-:W1:Y:S02]  /*5dd0*/  @P1 LDC.64 R104, c[0x0][0x9e8] ;  /* 0x00027a00ff681b82 */ /* 0x000e640000000a00 */
[----:B-1----:R-:W-:-:S04]  /*5de0*/  @P1 IMAD.HI.U32 R112, R21, R104, RZ ;  /* 0x0000006815701227 */ /* 0x002fc800078e00ff */
[----:B------:R-:W-:Y:S01]  /*5df0*/  IMAD.MOV.U32 R104, RZ, RZ, R21 ;  /* 0x000000ffff687224 */ /* 0x000fe200078e0015 */
[----:B------:R-:W-:-:S07]  /*5e00*/  @P1 SHF.R.U32.HI R104, RZ, R105, R112 ;  /* 0x00000069ff681219 */ /* 0x000fce0000011670 */
.L_x_1096:
[----:B------:R-:W-:Y:S05]  /*5e10*/  BSYNC B0 ;  /* 0x0000000000007941 */ /* 0x000fea0003800000 */
.L_x_1094:
[----:B------:R-:W-:-:S05]  /*5e20*/  IMAD R104, R104, R118, R127 ;  /* 0x0000007668687224 */ /* 0x000fca00078e027f */
[----:B------:R-:W-:Y:S02]  /*5e30*/  VIADDMNMX R113, R104, R118, R113, PT ;  /* 0x0000007668717246 */ /* 0x000fe40003800171 */
[----:B------:R-:W-:-:S07]  /*5e40*/  VIMNMX R115, R115, R104, !PT ;  /* 0x0000006873737248 */ /* 0x000fce0007fe0100 */
.L_x_1093:
[C---:B------:R-:W-:Y:S02]  /*5e50*/  ISETP.GE.AND P2, PT, R123.reuse, 0x9, PT ;  /* 0x000000097b00780c */ /* 0x040fe40003f46270 */
[----:B------:R-:W-:Y:S02]  /*5e60*/  ISETP.GE.AND P1, PT, R123, 0x2, PT ;  /* 0x000000027b00780c */ /* 0x000fe40003f26270 */
[C---:B------:R-:W-:Y:S02]  /*5e70*/  ISETP.GT.AND P3, PT, R115.reuse, 0x8, !P2 ;  /* 0x000000087300780c */ /* 0x040fe40005764270 */
[----:B------:R-:W-:Y:S02]  /*5e80*/  ISETP.GT.AND P4, PT, R115, 0x1, !P1 ;  /* 0x000000017300780c */ /* 0x000fe40004f84270 */
[----:B------:R-:W-:Y:S02]  /*5e90*/  ISETP.LT.OR P3, PT, R113, 0x9, P3 ;  /* 0x000000097100780c */ /* 0x000fe40001f61670 */
[----:B------:R-:W-:-:S02]  /*5ea0*/  ISETP.GE.AND P5, PT, R123, 0xa, PT ;  /* 0x0000000a7b00780c */ /* 0x000fc40003fa6270 */
[----:B0-----:R-:W-:Y:S02]  /*5eb0*/  FSEL R184, R145, -INF , !P3 ;  /* 0xff80000091b87808 */ /* 0x001fe40005800000 */
        /* <DEDUP_REMOVED lines=86> */
[----:B------:R-:W-:Y:S02]  /*6420*/  ISETP.GE.AND P3, PT, R123, 0x51, PT ;  /* 0x000000517b00780c */ /* 0x000fe40003f66270 */
[----:B------:R-:W-:Y:S02]  /*6430*/  IADD3 R97, R126, 0x8, R3 ;  /* 0x000000087e617810 */ /* 0x000fe40007ffe003 */
[----:B------:R-:W-:-:S02]  /*6440*/  ISETP.GT.AND P4, PT, R115, 0x50, !P3 ;  /* 0x000000507300780c */ /* 0x000fc40005f84270 */
[----:B------:R-:W-:Y:S02]  /*6450*/  IADD3 R105, R130, 0x8, R3 ;  /* 0x0000000882697810 */ /* 0x000fe40007ffe003 */
        /* <DEDUP_REMOVED lines=20> */
[----:B------:R-:W-:-:S13]  /*65a0*/  ISETP.NE.AND P6, PT, R162, RZ, PT ;  /* 0x000000ffa200720c */ /* 0x000fda0003fc5270 */
[----:B------:R-:W-:Y:S05]  /*65b0*/  @!P6 BRA `(.L_x_1097) ;  /* 0x000000000054e947 */ /* 0x000fea0003800000 */
[----:B------:R-:W-:Y:S01]  /*65c0*/  ISETP.GT.AND P6, PT, R15, -0x1, PT ;  /* 0xffffffff0f00780c */ /* 0x000fe20003fc4270 */
[----:B------:R-:W-:-:S12]  /*65d0*/  BSSY B0, `(.L_x_1098) ;  /* 0x0000010000007945 */ /* 0x000fd80003800000 */
[----:B------:R-:W-:Y:S05]  /*65e0*/  @P6 BRA `(.L_x_1099) ;  /* 0x0000000000206947 */ /* 0x000fea0003800000 */
[----:B------:R-:W-:Y:S02]  /*65f0*/  IMAD.U32 R124, RZ, RZ, UR51 ;  /* 0x00000033ff7c7e24 */ /* 0x000fe4000f8e00ff */
[----:B------:R-:W-:-:S03]  /*6600*/  IMAD.MOV.U32 R11, RZ, RZ, R13 ;  /* 0x000000ffff0b7224 */ /* 0x000fc600078e000d */
[----:B------:R-:W-:-:S13]  /*6610*/  ISETP.NE.AND P6, PT, R124, 0x1, PT ;  /* 0x000000017c00780c */ /* 0x000fda0003fc5270 */
[----:B------:R-:W0:Y:S02]  /*6620*/  @P6 LDC.64 R122, c[0x0][0x9e8] ;  /* 0x00027a00ff7a6b82 */ /* 0x000e240000000a00 */
[----:B0-----:R-:W-:-:S05]  /*6630*/  @P6 IMAD.HI.U32 R122, R13, R122, RZ ;  /* 0x0000007a0d7a6227 */ /* 0x001fca00078e00ff */
[----:B------:R-:W-:-:S04]  /*6640*/  @P6 SHF.R.U32.HI R11, RZ, R123, R122 ;  /* 0x0000007bff0b6219 */ /* 0x000fc8000001167a */
[----:B------:R-:W-:Y:S01]  /*6650*/  LOP3.LUT R11, RZ, R11, RZ, 0x33, !PT ;  /* 0x0000000bff0b7212 */ /* 0x000fe200078e33ff */
[----:B------:R-:W-:Y:S06]  /*6660*/  BRA `(.L_x_1100) ;  /* 0x0000000000187947 */ /* 0x000fec0003800000 */
.L_x_1099:
[----:B------:R-:W-:Y:S02]  /*6670*/  IMAD.U32 R124, RZ, RZ, UR51 ;  /* 0x00000033ff7c7e24 */ /* 0x000fe4000f8e00ff */
[----:B------:R-:W-:-:S03]  /*6680*/  IMAD.MOV.U32 R11, RZ, RZ, R15 ;  /* 0x000000ffff0b7224 */ /* 0x000fc600078e000f */
[----:B------:R-:W-:-:S13]  /*6690*/  ISETP.NE.AND P6, PT, R124, 0x1, PT ;  /* 0x000000017c00780c */ /* 0x000fda0003fc5270 */
[----:B------:R-:W0:Y:S02]  /*66a0*/  @P6 LDC.64 R122, c[0x0][0x9e8] ;  /* 0x00027a00ff7a6b82 */ /* 0x000e240000000a00 */
[----:B0-----:R-:W-:-:S05]  /*66b0*/  @P6 IMAD.HI.U32 R122, R15, R122, RZ ;  /* 0x0000007a0f7a6227 */ /* 0x001fca00078e00ff */
[----:B------:R-:W-:-:S07]  /*66c0*/  @P6 SHF.R.U32.HI R11, RZ, R123, R122 ;  /* 0x0000007bff0b6219 */ /* 0x000fce000001167a */
.L_x_1100:
[----:B------:R-:W-:Y:S05]  /*66d0*/  BSYNC B0 ;  /* 0x0000000000007941 */ /* 0x000fea0003800000 */
.L_x_1098:
[----:B------:R-:W-:-:S05]  /*66e0*/  IMAD R122, R11, R124, R127 ;  /* 0x0000007c0b7a7224 */ /* 0x000fca00078e027f */
[----:B------:R-:W-:Y:S02]  /*66f0*/  VIADDMNMX R97, R122, R124, R97, PT ;  /* 0x0000007c7a617246 */ /* 0x000fe40003800161 */
[----:B------:R-:W-:-:S07]  /*6700*/  VIMNMX R105, R105, R122, !PT ;  /* 0x0000007a69697248 */ /* 0x000fce0007fe0100 */
.L_x_1097:
        /* <DEDUP_REMOVED lines=70> */
[----:B------:R-:W-:Y:S01]  /*6b70*/  ISETP.LT.OR P1, PT, R97, 0x31, P1 ;  /* 0x000000316100780c */ /* 0x000fe20000f21670 */
[----:B------:R-:W0:Y:S01]  /*6b80*/  LDC R11, c[0x0][0x988] ;  /* 0x00026200ff0b7b82 */ /* 0x000e220000000800 */
[----:B------:R-:W-:Y:S01]  /*6b90*/  ISETP.NE.AND P2, PT, R121, RZ, PT ;  /* 0x000000ff7900720c */ /* 0x000fe20003f45270 */
[----:B------:R-:W1:Y:S01]  /*6ba0*/  SHFL.BFLY PT, R160, R89, 0x2, 0x1f ;  /* 0x0c401f0059a07f89 */ /* 0x000e6200000e0000 */
[----:B------:R-:W-:Y:S02]  /*6bb0*/  FSEL R98, R98, -INF , !P1 ;  /* 0xff80000062627808 */ /* 0x000fe40004800000 */
[----:B------:R-:W-:-:S02]  /*6bc0*/  ISETP.NE.AND P1, PT, R147, RZ, PT ;  /* 0x000000ff9300720c */ /* 0x000fc40003f25270 */
[----:B------:R-:W-:Y:S02]  /*6bd0*/  ISETP.NE.AND P6, PT, R155, RZ, PT ;  /* 0x000000ff9b00720c */ /* 0x000fe40003fc5270 */
[C---:B------:R-:W-:Y:S02]  /*6be0*/  ISETP.GT.AND P1, PT, R105.reuse, 0x31, !P1 ;  /* 0x000000316900780c */ /* 0x040fe40004f24270 */
[----:B------:R-:W-:Y:S02]  /*6bf0*/  ISETP.GT.AND P3, PT, R105, 0x50, !P3 ;  /* 0x000000506900780c */ /* 0x000fe40005f64270 */
[C---:B------:R-:W-:Y:S02]  /*6c00*/  ISETP.LT.OR P1, PT, R97.reuse, 0x32, P1 ;  /* 0x000000326100780c */ /* 0x040fe40000f21670 */
[----:B------:R-:W-:Y:S02]  /*6c10*/  ISETP.LT.OR P3, PT, R97, 0x51, P3 ;  /* 0x000000516100780c */ /* 0x000fe40001f61670 */
[----:B------:R-:W-:-:S02]  /*6c20*/  FSEL R20, R99, -INF , !P1 ;  /* 0xff80000063147808 */ /* 0x000fc40004800000 */
[----:B------:R-:W-:Y:S02]  /*6c30*/  ISETP.NE.AND P1, PT, R149, RZ, PT ;  /* 0x000000ff9500720c */ /* 0x000fe40003f25270 */
[C---:B------:R-:W-:Y:S02]  /*6c40*/  ISETP.GT.AND P4, PT, R105.reuse, 0x51, !P4 ;  /* 0x000000516900780c */ /* 0x040fe40006784270 */
[----:B------:R-:W-:Y:S02]  /*6c50*/  ISETP.GT.AND P1, PT, R105, 0x38, !P1 ;  /* 0x000000386900780c */ /* 0x000fe40004f24270 */
[----:B------:R-:W-:Y:S02]  /*6c60*/  FSEL R150, R150, -INF , !P3 ;  /* 0xff80000096967808 */ /* 0x000fe40005800000 */
[----:B------:R-:W-:Y:S02]  /*6c70*/  ISETP.LT.OR P1, PT, R97, 0x39, P1 ;  /* 0x000000396100780c */ /* 0x000fe40000f21670 */
[----:B-1----:R-:W-:-:S02]  /*6c80*/  FMNMX.FTZ R91, R89, R160, !PT ;  /* 0x000000a0595b7209 */ /* 0x002fc40007810000 */
[----:B------:R-:W-:Y:S02]  /*6c90*/  FSEL R100, R100, -INF , !P1 ;  /* 0xff80000064647808 */ /* 0x000fe40004800000 */
[----:B------:R-:W-:Y:S01]  /*6ca0*/  ISETP.NE.AND P1, PT, R151, RZ, PT ;  /* 0x000000ff9700720c */ /* 0x000fe20003f25270 */
[----:B------:R-:W1:Y:S01]  /*6cb0*/  SHFL.BFLY PT, R160, R91, 0x1, 0x1f ;  /* 0x0c201f005ba07f89 */ /* 0x000e6200000e0000 */
[C---:B------:R-:W-:Y:S02]  /*6cc0*/  ISETP.GT.AND P5, PT, R105.reuse, 0x58, !P5 ;  /* 0x000000586900780c */ /* 0x040fe40006fa4270 */
[----:B------:R-:W-:Y:S02]  /*6cd0*/  ISETP.GT.AND P1, PT, R105, 0x39, !P1 ;  /* 0x000000396900780c */ /* 0x000fe40004f24270 */
[C---:B------:R-:W-:Y:S02]  /*6ce0*/  ISETP.LT.OR P4, PT, R97.reuse, 0x52, P4 ;  /* 0x000000526100780c */ /* 0x040fe40002781670 */
[----:B------:R-:W-:-:S02]  /*6cf0*/  ISETP.LT.OR P1, PT, R97, 0x3a, P1 ;  /* 0x0000003a6100780c */ /* 0x000fc40000f21670 */
[----:B------:R-:W-:Y:S02]  /*6d00*/  ISETP.LT.OR P5, PT, R97, 0x59, P5 ;  /* 0x000000596100780c */ /* 0x000fe40002fa1670 */
[----:B------:R-:W-:Y:S02]  /*6d10*/  FSEL R140, R140, -INF , !P1 ;  /* 0xff8000008c8c7808 */ /* 0x000fe40004800000 */
[----:B------:R-:W-:Y:S02]  /*6d20*/  ISETP.NE.AND P1, PT, R153, RZ, PT ;  /* 0x000000ff9900720c */ /* 0x000fe40003f25270 */
[----:B------:R-:W-:Y:S02]  /*6d30*/  FSEL R102, R102, -INF , !P5 ;  /* 0xff80000066667808 */ /* 0x000fe40006800000 */
[----:B------:R-:W-:-:S04]  /*6d40*/  ISETP.GT.AND P1, PT, R105, 0x40, !P1 ;  /* 0x000000406900780c */ /* 0x000fc80004f24270 */
[----:B------:R-:W-:Y:S02]  /*6d50*/  ISETP.LT.OR P1, PT, R97, 0x41, P1 ;  /* 0x000000416100780c */ /* 0x000fe40000f21670 */
[----:B-1----:R-:W-:Y:S02]  /*6d60*/  FMNMX.FTZ R160, R91, R160, !PT ;  /* 0x000000a05ba07209 */ /* 0x002fe40007810000 */
[----:B------:R-:W-:Y:S02]  /*6d70*/  FSEL R142, R142, -INF , !P1 ;  /* 0xff8000008e8e7808 */ /* 0x000fe40004800000 */
[----:B------:R-:W-:-:S04]  /*6d80*/  ISETP.NE.AND P1, PT, R119, RZ, PT ;  /* 0x000000ff7700720c */ /* 0x000fc80003f25270 */
        /* <DEDUP_REMOVED lines=15> */
[C---:B0-----:R-:W-:Y:S01]  /*6e80*/  FMUL.FTZ R0, R160.reuse, R11 ;  /* 0x0000000ba0007220 */ /* 0x041fe20000410000 */
        /* <DEDUP_REMOVED lines=12> */
[--C-:B------:R-:W-:Y:S01]  /*6f50*/  FFMA.FTZ R104, R96, R11, -R115.reuse ;  /* 0x0000000b60687223 */ /* 0x100fe20000010873 */
        /* <DEDUP_REMOVED lines=8> */
[----:B------:R0:W-:Y:S01]  /*6fe0*/  MUFU.EX2 R91, R184 ;  /* 0x000000b8005b7308 */ /* 0x0001e20000000800 */
[----:B------:R-:W-:Y:S01]  /*6ff0*/  FMNMX.FTZ R93, R90, R93, !PT ;  /* 0x0000005d5a5d7209 */ /* 0x000fe20007810000 */
[-CC-:B------:R-:W-:Y:S01]  /*7000*/  FFMA.FTZ R156, R156, R11.reuse, -R115.reuse ;  /* 0x0000000b9c9c7223 */ /* 0x180fe20000010873 */
[-CC-:B------:R-:W-:Y:S01]  /*7010*/  FFMA.FTZ R154, R154, R11.reuse, -R115.reuse ;  /* 0x0000000b9a9a7223 */ /* 0x180fe20000010873 */
[--C-:B------:R-:W-:Y:S01]  /*7020*/  FFMA.FTZ R134, R134, R11, -R115.reuse ;  /* 0x0000000b86867223 */ /* 0x100fe20000010873 */
[----:B------:R-:W-:Y:S01]  /*7030*/  FMNMX.FTZ R93, R124, R93, !PT ;  /* 0x0000005d7c5d7209 */ /* 0x000fe20007810000 */
[--C-:B------:R-:W-:Y:S01]  /*7040*/  FFMA.FTZ R103, R120, R11, -R115.reuse ;  /* 0x0000000b78677223 */ /* 0x100fe20000010873 */
[----:B------:R-:W-:Y:S01]  /*7050*/  LOP3.LUT P6, RZ, R175, 0x7f, RZ, 0xc0, !PT ;  /* 0x0000007fafff7812 */ /* 0x000fe200078cc0ff */
[----:B------:R-:W-:Y:S01]  /*7060*/  MUFU.EX2 R178, R178 ;  /* 0x000000b200b27308 */ /* 0x000fe20000000800 */
[----:B------:R-:W-:Y:S01]  /*7070*/  FMNMX.FTZ R93, R92, R93, !PT ;  /* 0x0000005d5c5d7209 */ /* 0x000fe20007810000 */
[-CC-:B0-----:R-:W-:Y:S01]  /*7080*/  FFMA.FTZ R184, R152, R11.reuse, -R115.reuse ;  /* 0x0000000b98b87223 */ /* 0x181fe20000010873 */
[----:B------:R-:W-:Y:S01]  /*7090*/  FSEL R152, R101, -INF , !P4 ;  /* 0xff80000065987808 */ /* 0x000fe20006000000 */
[--C-:B------:R-:W-:Y:S01]  /*70a0*/  FFMA.FTZ R101, R132, R11, -R115.reuse ;  /* 0x0000000b84657223 */ /* 0x100fe20000010873 */
[----:B------:R-:W-:Y:S01]  /*70b0*/  FMNMX.FTZ R95, R122, R93, !PT ;  /* 0x0000005d7a5f7209 */ /* 0x000fe20007810000 */
[-CC-:B------:R-:W-:Y:S01]  /*70c0*/  FFMA.FTZ R132, R136, R11.reuse, -R115.reuse ;  /* 0x0000000b88847223 */ /* 0x180fe20000010873 */
[--C-:B------:R-:W-:Y:S01]  /*70d0*/  FFMA.FTZ R136, R108, R11, -R115.reuse ;  /* 0x0000000b6c887223 */ /* 0x100fe20000010873 */
[----:B------:R-:W-:Y:S01]  /*70e0*/  FSEL R108, R160, RZ, P1 ;  /* 0x000000ffa06c7208 */ /* 0x000fe20000800000 */
[----:B------:R-:W0:Y:S01]  /*70f0*/  MUFU.EX2 R180, R180 ;  /* 0x000000b400b47308 */ /* 0x000e220000000800 */
[----:B------:R-:W-:Y:S01]  /*7100*/  FMNMX.FTZ R95, R94, R95, !PT ;  /* 0x0000005f5e5f7209 */ /* 0x000fe20007810000 */
[-CC-:B------:R-:W-:Y:S01]  /*7110*/  FFMA.FTZ R118, R118, R11.reuse, -R115.reuse ;  /* 0x0000000b76767223 */ /* 0x180fe20000010873 */
[----:B------:R-:W-:Y:S01]  /*7120*/  FFMA.FTZ R105, R116, R11, -R115 ;  /* 0x0000000b74697223 */ /* 0x000fe20000010873 */
[----:B------:R-:W-:Y:S01]  /*7130*/  FADD.FTZ R108, -R108, R9 ;  /* 0x000000096c6c7221 */ /* 0x000fe20000010100 */
[----:B------:R-:W-:Y:S01]  /*7140*/  FMNMX.FTZ R95, R2, R95, !PT ;  /* 0x0000005f025f7209 */ /* 0x000fe20007810000 */
[-CC-:B------:R-:W-:Y:S01]  /*7150*/  FFMA.FTZ R9, R106, R11.reuse, -R115.reuse ;  /* 0x0000000b6a097223 */ /* 0x180fe20000010873 */
[-CC-:B------:R-:W-:Y:S01]  /*7160*/  FFMA.FTZ R114, R114, R11.reuse, -R115.reuse ;  /* 0x0000000b72727223 */ /* 0x180fe20000010873 */
[----:B------:R-:W-:Y:S01]  /*7170*/  FMUL.FTZ R108, R108, R11 ;  /* 0x0000000b6c6c7220 */ /* 0x000fe20000410000 */
[----:B------:R-:W-:Y:S01]  /*7180*/  FMNMX.FTZ R95, R98, R95, !PT ;  /* 0x0000005f625f7209 */ /* 0x000fe20007810000 */
[----:B------:R-:W-:Y:S01]  /*7190*/  MUFU.EX2 R93, R182 ;  /* 0x000000b6005d7308 */ /* 0x000fe20000000800 */
[----:B------:R-:W-:-:S02]  /*71a0*/  FFMA.FTZ R110, R110, R11, -R115 ;  /* 0x0000000b6e6e7223 */ /* 0x000fc40000010873 */
        /* <DEDUP_REMOVED lines=8> */
[----:B------:R1:W2:Y:S01]  /*7230*/  MUFU.EX2 R182, R156 ;  /* 0x0000009c00b67308 */ /* 0x0002a20000000800 */
[----:B0-----:R-:W-:Y:S02]  /*7240*/  F2FP.F16.F32.PACK_AB R158, R180, R91 ;  /* 0x0000005bb49e723e */ /* 0x001fe400000000ff */
[----:B------:R-:W-:-:S04]  /*7250*/  FMNMX.FTZ R107, R148, R107, !PT ;  /* 0x0000006b946b7209 */ /* 0x000fc80007810000 */
[----:B------:R-:W-:Y:S01]  /*7260*/  FMNMX.FTZ R107, R150, R107, !PT ;  /* 0x0000006b966b7209 */ /* 0x000fe20007810000 */
[----:B------:R2:W-:Y:S01]  /*7270*/  MUFU.EX2 R99, R154 ;  /* 0x0000009a00637308 */ /* 0x0005e20000000800 */
[----:B-1----:R-:W-:Y:S02]  /*7280*/  F2FP.F16.F32.PACK_AB R156, R178, R89 ;  /* 0x00000059b29c723e */ /* 0x002fe400000000ff */
[----:B------:R-:W-:-:S04]  /*7290*/  FMNMX.FTZ R107, R152, R107, !PT ;  /* 0x0000006b986b7209 */ /* 0x000fc80007810000 */
[----:B------:R-:W-:Y:S01]  /*72a0*/  FMNMX.FTZ R107, R102, R107, !PT ;  /* 0x0000006b666b7209 */ /* 0x000fe20007810000 */
[----:B------:R-:W-:Y:S01]  /*72b0*/  MUFU.EX2 R184, R184 ;  /* 0x000000b800b87308 */ /* 0x000fe20000000800 */
[----:B--2---:R-:W-:Y:S02]  /*72c0*/  F2FP.F16.F32.PACK_AB R154, R182, R95 ;  /* 0x0000005fb69a723e */ /* 0x004fe400000000ff */
[----:B------:R-:W-:-:S05]  /*72d0*/  FMNMX.FTZ R107, R138, R107, !PT ;  /* 0x0000006b8a6b7209 */ /* 0x000fca0007810000 */
[----:B------:R-:W0:Y:S01]  /*72e0*/  SHFL.BFLY PT, R0, R107, 0x2, 0x1f ;  /* 0x0c401f006b007f89 */ /* 0x000e2200000e0000 */
[----:B------:R-:W-:Y:S08]  /*72f0*/  MUFU.EX2 R97, R97 ;  /* 0x0000006100617308 */ /* 0x000ff00000000800 */
[----:B------:R-:W-:Y:S08]  /*7300*/  MUFU.EX2 R134, R134 ;  /* 0x0000008600867308 */ /* 0x000ff00000000800 */
[----:B------:R-:W-:Y:S01]  /*7310*/  MUFU.EX2 R101, R101 ;  /* 0x0000006500657308 */ /* 0x000fe20000000800 */
[----:B0-----:R-:W-:-:S07]  /*7320*/  FMNMX.FTZ R0, R107, R0, !PT ;  /* 0x000000006b007209 */ /* 0x001fce0007810000 */
[----:B------:R-:W-:Y:S01]  /*7330*/  MUFU.EX2 R132, R132 ;  /* 0x0000008400847308 */ /* 0x000fe20000000800 */
[----:B------:R-:W-:Y:S01]  /*7340*/  FFMA.FTZ R107, R112, R11, -R115 ;  /* 0x0000000b706b7223 */ /* 0x000fe20000010873 */
[----:B------:R-:W0:Y:S06]  /*7350*/  SHFL.BFLY PT, R113, R0, 0x1, 0x1f ;  /* 0x0c201f0000717f89 */ /* 0x000e2c00000e0000 */
[----:B------:R-:W-:Y:S08]  /*7360*/  MUFU.EX2 R103, R103 ;  /* 0x0000006700677308 */ /* 0x000ff00000000800 */
[----:B------:R-:W-:Y:S08]  /*7370*/  MUFU.EX2 R118, R118 ;  /* 0x0000007600767308 */ /* 0x000ff00000000800 */
[----:B------:R-:W-:Y:S01]  /*7380*/  MUFU.EX2 R105, R105 ;  /* 0x0000006900697308 */ /* 0x000fe20000000800 */
[----:B0-----:R-:W-:-:S04]  /*7390*/  FMNMX.FTZ R96, R0, R113, !PT ;  /* 0x0000007100607209 */ /* 0x001fc80007810000 */
[C---:B------:R-:W-:Y:S01]  /*73a0*/  FSETP.NEU.FTZ.AND P1, PT, R96.reuse, -INF , PT ;  /* 0xff8000006000780b */ /* 0x040fe20003f3d000 */
[----:B------:R-:W-:Y:S02]  /*73b0*/  FMUL.FTZ R0, R96, R11 ;  /* 0x0000000b60007220 */ /* 0x000fe40000410000 */
[----:B------:R-:W-:Y:S03]  /*73c0*/  MUFU.EX2 R114, R114 ;  /* 0x0000007200727308 */ /* 0x000fe60000000800 */
[----:B------:R-:W-:-:S05]  /*73d0*/  FSEL R113, R0, RZ, P1 ;  /* 0x000000ff00717208 */ /* 0x000fca0000800000 */
[----:B------:R-:W0:Y:S01]  /*73e0*/  MUFU.EX2 R0, R108 ;  /* 0x0000006c00007308 */ /* 0x000e220000000800 */
[-CC-:B------:R-:W-:Y:S01]  /*73f0*/  FFMA.FTZ R157, R111, R11.reuse, -R113.reuse ;  /* 0x0000000b6f9d7223 */ /* 0x180fe20000010871 */
[----:B------:R-:W-:Y:S01]  /*7400*/  FSEL R111, R96, RZ, P1 ;  /* 0x000000ff606f7208 */ /* 0x000fe20000800000 */
[-CC-:B------:R-:W-:Y:S01]  /*7410*/  FFMA.FTZ R151, R94, R11.reuse, -R113.reuse ;  /* 0x0000000b5e977223 */ /* 0x180fe20000010871 */
[-CC-:B------:R-:W-:Y:S01]  /*7420*/  FFMA.FTZ R94, R2, R11.reuse, -R113.reuse ;  /* 0x0000000b025e7223 */ /* 0x180fe20000010871 */
[-CC-:B------:R-:W-:Y:S01]  /*7430*/  FFMA.FTZ R106, R130, R11.reuse, -R113.reuse ;  /* 0x0000000b826a7223 */ /* 0x180fe20000010871 */
[-CC-:B------:R-:W-:Y:S01]  /*7440*/  FFMA.FTZ R159, R14, R11.reuse, -R113.reuse ;  /* 0x0000000b0e9f7223 */ /* 0x180fe20000010871 */
[----:B------:R-:W-:Y:S01]  /*7450*/  FADD.FTZ R2, -R111, R8 ;  /* 0x000000086f027221 */ /* 0x000fe20000010100 */
[----:B------:R-:W-:Y:S01]  /*7460*/  MUFU.EX2 R157, R157 ;  /* 0x0000009d009d7308 */ /* 0x000fe20000000800 */
[-CC-:B------:R-:W-:Y:S01]  /*7470*/  FFMA.FTZ R14, R128, R11.reuse, -R113.reuse ;  /* 0x0000000b800e7223 */ /* 0x180fe20000010871 */
[-CC-:B------:R-:W-:Y:S01]  /*7480*/  FFMA.FTZ R153, R88, R11.reuse, -R113.reuse ;  /* 0x0000000b58997223 */ /* 0x180fe20000010871 */
[-C--:B------:R-:W-:Y:S01]  /*7490*/  FMUL.FTZ R2, R2, R11.reuse ;  /* 0x0000000b02027220 */ /* 0x080fe20000410000 */
[-CC-:B------:R-:W-:Y:S01]  /*74a0*/  FFMA.FTZ R88, R126, R11.reuse, -R113.reuse ;  /* 0x0000000b7e587223 */ /* 0x180fe20000010871 */
[-CC-:B------:R-:W-:Y:S01]  /*74b0*/  FFMA.FTZ R155, R90, R11.reuse, -R113.reuse ;  /* 0x0000000b5a9b7223 */ /* 0x180fe20000010871 */
[-CC-:B------:R-:W-:Y:S01]  /*74c0*/  FFMA.FTZ R90, R124, R11.reuse, -R113.reuse ;  /* 0x0000000b7c5a7223 */ /* 0x180fe20000010871 */
[----:B------:R-:W-:Y:S01]  /*74d0*/  FFMA.FTZ R149, R92, R11, -R113 ;  /* 0x0000000b5c957223 */ /* 0x000fe20000010871 */
[----:B------:R-:W-:Y:S01]  /*74e0*/  MUFU.EX2 R106, R106 ;  /* 0x0000006a006a7308 */ /* 0x000fe20000000800 */
[----:B0-----:R-:W-:Y:S01]  /*74f0*/  FFMA.FTZ R7, R0, R7, R89 ;  /* 0x0000000700077223 */ /* 0x001fe20000010059 */
[-CC-:B------:R-:W-:Y:S01]  /*7500*/  FFMA.FTZ R92, R122, R11.reuse, -R113.reuse ;  /* 0x0000000b7a5c7223 */ /* 0x180fe20000010871 */
[-CC-:B------:R-:W-:Y:S01]  /*7510*/  FFMA.FTZ R20, R20, R11.reuse, -R113.reuse ;  /* 0x0000000b14147223 */ /* 0x180fe20000010871 */
[-C--:B------:R-:W-:Y:S01]  /*7520*/  FFMA.FTZ R98, R98, R11.reuse, -R113 ;  /* 0x0000000b62627223 */ /* 0x080fe20000010871 */
[----:B------:R-:W-:Y:S01]  /*7530*/  FADD.FTZ R108, R178, R7 ;  /* 0x00000007b26c7221 */ /* 0x000fe20000010000 */
[-CC-:B------:R-:W-:Y:S01]  /*7540*/  FFMA.FTZ R100, R100, R11.reuse, -R113.reuse ;  /* 0x0000000b64647223 */ /* 0x180fe20000010871 */
[-CC-:B------:R-:W-:Y:S01]  /*7550*/  FFMA.FTZ R140, R140, R11.reuse, -R113.reuse ;  /* 0x0000000b8c8c7223 */ /* 0x180fe20000010871 */
[----:B------:R-:W0:Y:S01]  /*7560*/  MUFU.EX2 R2, R2 ;  /* 0x0000000200027308 */ /* 0x000e220000000800 */
[----:B------:R-:W-:Y:S01]  /*7570*/  FADD.FTZ R7, R91, R108 ;  /* 0x0000006c5b077221 */ /* 0x000fe20000010000 */
[-CC-:B------:R-:W-:Y:S01]  /*7580*/  FFMA.FTZ R142, R142, R11.reuse, -R113.reuse ;  /* 0x0000000b8e8e7223 */ /* 0x180fe20000010871 */
[-CC-:B------:R-:W-:Y:S01]  /*7590*/  FFMA.FTZ R144, R144, R11.reuse, -R113.reuse ;  /* 0x0000000b90907223 */ /* 0x180fe20000010871 */
[-C--:B------:R-:W-:Y:S01]  /*75a0*/  FFMA.FTZ R146, R146, R11.reuse, -R113 ;  /* 0x0000000b92927223 */ /* 0x080fe20000010871 */
[----:B------:R-:W-:Y:S01]  /*75b0*/  FADD.FTZ R108, R180, R7 ;  /* 0x00000007b46c7221 */ /* 0x000fe20000010000 */
[-CC-:B------:R-:W-:Y:S01]  /*75c0*/  FFMA.FTZ R148, R148, R11.reuse, -R113.reuse ;  /* 0x0000000b94947223 */ /* 0x180fe20000010871 */
[----:B------:R-:W-:Y:S01]  /*75d0*/  FFMA.FTZ R102, R102, R11, -R113 ;  /* 0x0000000b66667223 */ /* 0x000fe20000010871 */
[----:B------:R-:W1:Y:S01]  /*75e0*/  MUFU.EX2 R159, R159 ;  /* 0x0000009f009f7308 */ /* 0x000e620000000800 */
[----:B------:R-:W-:Y:S01]  /*75f0*/  FADD.FTZ R111, R93, R108 ;  /* 0x0000006c5d6f7221 */ /* 0x000fe20000010000 */
[C---:B------:R-:W-:Y:S01]  /*7600*/  ISETP.GT.AND P1, PT, R10.reuse, R163, PT ;  /* 0x000000a30a00720c */ /* 0x040fe20003f24270 */
[----:B------:R-:W-:-:S05]  /*7610*/  VIADD R10, R10, 0xffffffff ;  /* 0xffffffff0a0a7836 */ /* 0x000fca0000000000 */
[----:B------:R-:W2:Y:S01]  /*7620*/  MUFU.EX2 R14, R14 ;  /* 0x0000000e000e7308 */ /* 0x000ea20000000800 */
[----:B0-----:R-:W-:Y:S01]  /*7630*/  FFMA.FTZ R7, R2, R6, R157 ;  /* 0x0000000602077223 */ /* 0x001fe2000001009d */
[----:B------:R-:W-:-:S03]  /*7640*/  F2FP.F16.F32.PACK_AB R157, R106, R157 ;  /* 0x0000009d6a9d723e */ /* 0x000fc600000000ff */
[----:B------:R-:W-:-:S03]  /*7650*/  FADD.FTZ R6, R106, R7 ;  /* 0x000000076a067221 */ /* 0x000fc60000010000 */
[----:B------:R-:W0:Y:S01]  /*7660*/  MUFU.EX2 R153, R153 ;  /* 0x0000009900997308 */ /* 0x000e220000000800 */
[----:B-1----:R-:W-:-:S07]  /*7670*/  FADD.FTZ R7, R159, R6 ;  /* 0x000000069f077221 */ /* 0x002fce0000010000 */
[----:B------:R-:W1:Y:S01]  /*7680*/  MUFU.EX2 R88, R88 ;  /* 0x0000005800587308 */ /* 0x000e620000000800 */
[C---:B--2---:R-:W-:Y:S01]  /*7690*/  FADD.FTZ R6, R14.reuse, R7 ;  /* 0x000000070e067221 */ /* 0x044fe20000010000 */
[----:B------:R-:W-:-:S06]  /*76a0*/  F2FP.F16.F32.PACK_AB R159, R14, R159 ;  /* 0x0000009f0e9f723e */ /* 0x000fcc00000000ff */
[----:B------:R2:W-:Y:S01]  /*76b0*/  MUFU.EX2 R8, R94 ;  /* 0x0000005e00087308 */ /* 0x0005e20000000800 */
[----:B0-----:R-:W-:-:S07]  /*76c0*/  FADD.FTZ R7, R153, R6 ;  /* 0x0000000699077221 */ /* 0x001fce0000010000 */
[----:B------:R-:W0:Y:S01]  /*76d0*/  MUFU.EX2 R155, R155 ;  /* 0x0000009b009b7308 */ /* 0x000e220000000800 */
[----:B--2---:R-:W-:Y:S01]  /*76e0*/  FADD.FTZ R94, R176, R111 ;  /* 0x0000006fb05e7221 */ /* 0x004fe20000010000 */
[C---:B-1----:R-:W-:Y:S01]  /*76f0*/  FADD.FTZ R6, R88.reuse, R7 ;  /* 0x0000000758067221 */ /* 0x042fe20000010000 */
[----:B------:R-:W-:Y:S02]  /*7700*/  F2FP.F16.F32.PACK_AB R153, R88, R153 ;  /* 0x000000995899723e */ /* 0x000fe400000000ff */
[----:B------:R-:W-:-:S03]  /*7710*/  FADD.FTZ R111, R95, R94 ;  /* 0x0000005e5f6f7221 */ /* 0x000fc60000010000 */
[----:B------:R-:W1:Y:S01]  /*7720*/  MUFU.EX2 R90, R90 ;  /* 0x0000005a005a7308 */ /* 0x000e620000000800 */
[----:B------:R-:W-:-:S04]  /*7730*/  FADD.FTZ R94, R182, R111 ;  /* 0x0000006fb65e7221 */ /* 0x000fc80000010000 */
[----:B------:R-:W-:Y:S01]  /*7740*/  FADD.FTZ R111, R99, R94 ;  /* 0x0000005e636f7221 */ /* 0x000fe20000010000 */
[----:B------:R-:W-:Y:S02]  /*7750*/  IMAD.U32 R94, RZ, RZ, UR11 ;  /* 0x0000000bff5e7e24 */ /* 0x000fe4000f8e00ff */
[----:B------:R-:W2:Y:S01]  /*7760*/  MUFU.EX2 R149, R149 ;  /* 0x0000009500957308 */ /* 0x000ea20000000800 */
[----:B0-----:R-:W-:Y:S01]  /*7770*/  FADD.FTZ R7, R155, R6 ;  /* 0x000000069b077221 */ /* 0x001fe20000010000 */
[----:B------:R-:W-:-:S05]  /*7780*/  @!P6 VIADD R94, R94, 0x2a860 ;  /* 0x0002a8605e5ee836 */ /* 0x000fca0000000000 */
[----:B------:R-:W-:Y:S01]  /*7790*/  @!P6 PRMT R94, RZ, 0x654, R94 ;  /* 0x00000654ff5ee816 */ /* 0x000fe2000000005e */
[----:B------:R-:W0:Y:S01]  /*77a0*/  MUFU.EX2 R92, R92 ;  /* 0x0000005c005c7308 */ /* 0x000e220000000800 */
[C---:B-1----:R-:W-:Y:S01]  /*77b0*/  FADD.FTZ R6, R90.reuse, R7 ;  /* 0x000000075a067221 */ /* 0x042fe20000010000 */
[----:B------:R-:W-:Y:S01]  /*77c0*/  F2FP.F16.F32.PACK_AB R155, R90, R155 ;  /* 0x0000009b5a9b723e */ /* 0x000fe200000000ff */
[----:B------:R1:W-:Y:S05]  /*77d0*/  @!P6 SYNCS.ARRIVE.TRANS64.RED.A1T0 RZ, [R94+URZ], RZ ;  /* 0x000000ff5effe9a7 */ /* 0x0003ea000810043f */
[----:B------:R3:W-:Y:S01]  /*77e0*/  MUFU.EX2 R145, R20 ;  /* 0x0000001400917308 */ /* 0x0007e20000000800 */
[----:B--2---:R-:W-:Y:S01]  /*77f0*/  FADD.FTZ R7, R149, R6 ;  /* 0x0000000695077221 */ /* 0x004fe20000010000 */
[----:B------:R-:W-:Y:S01]  /*7800*/  FFMA.FTZ R6, R150, R11, -R113 ;  /* 0x0000000b96067223 */ /* 0x000fe20000010871 */
[----:B------:R-:W-:-:S05]  /*7810*/  F2FP.F16.F32.PACK_AB R150, R134, R97 ;  /* 0x000000618696723e */ /* 0x000fca00000000ff */
[----:B------:R-:W2:Y:S01]  /*7820*/  MUFU.EX2 R151, R151 ;  /* 0x0000009700977308 */ /* 0x000ea20000000800 */
[----:B---3--:R-:W-:Y:S01]  /*7830*/  FADD.FTZ R20, R184, R111 ;  /* 0x0000006fb8147221 */ /* 0x008fe20000010000 */
[----:B0-----:R-:W-:-:S03]  /*7840*/  F2FP.F16.F32.PACK_AB R149, R92, R149 ;  /* 0x000000955c95723e */ /* 0x001fc600000000ff */
[----:B------:R-:W-:-:S03]  /*7850*/  FADD.FTZ R111, R97, R20 ;  /* 0x00000014616f7221 */ /* 0x000fc60000010000 */
[----:B------:R-:W0:Y:S01]  /*7860*/  MUFU.EX2 R98, R98 ;  /* 0x0000006200627308 */ /* 0x000e220000000800 */
[----:B------:R-:W-:-:S04]  /*7870*/  FADD.FTZ R20, R134, R111 ;  /* 0x0000006f86147221 */ /* 0x000fc80000010000 */
[----:B------:R-:W-:Y:S01]  /*7880*/  FADD.FTZ R111, R101, R20 ;  /* 0x00000014656f7221 */ /* 0x000fe20000010000 */
[----:B------:R-:W-:Y:S01]  /*7890*/  FADD.FTZ R20, R92, R7 ;  /* 0x000000075c147221 */ /* 0x000fe20000010000 */
[-C--:B------:R-:W-:Y:S01]  /*78a0*/  FFMA.FTZ R7, R152, R11.reuse, -R113 ;  /* 0x0000000b98077223 */ /* 0x080fe20000010871 */
[----:B------:R-:W3:Y:S01]  /*78b0*/  MUFU.EX2 R100, R100 ;  /* 0x0000006400647308 */ /* 0x000ee20000000800 */
[----:B-1----:R-:W-:Y:S01]  /*78c0*/  FADD.FTZ R94, R132, R111 ;  /* 0x0000006f845e7221 */ /* 0x002fe20000010000 */
[----:B--2---:R-:W-:Y:S01]  /*78d0*/  FADD.FTZ R111, R151, R20 ;  /* 0x00000014976f7221 */ /* 0x004fe20000010000 */
[----:B------:R-:W-:Y:S01]  /*78e0*/  FFMA.FTZ R113, R138, R11, -R113 ;  /* 0x0000000b8a717223 */ /* 0x000fe20000010871 */
[C---:B------:R-:W-:Y:S01]  /*78f0*/  F2FP.F16.F32.PACK_AB R151, R8.reuse, R151 ;  /* 0x000000970897723e */ /* 0x040fe200000000ff */
[----:B------:R-:W-:Y:S01]  /*7900*/  FADD.FTZ R115, R103, R94 ;  /* 0x0000005e67737221 */ /* 0x000fe20000010000 */
[----:B------:R-:W-:Y:S01]  /*7910*/  FADD.FTZ R111, R8, R111 ;  /* 0x0000006f086f7221 */ /* 0x000fe20000010000 */
[----:B------:R-:W-:Y:S01]  /*7920*/  F2FP.F16.F32.PACK_AB R152, R176, R93 ;  /* 0x0000005db098723e */ /* 0x000fe200000000ff */
[----:B------:R1:W2:Y:S01]  /*7930*/  MUFU.EX2 R147, R140 ;  /* 0x0000008c00937308 */ /* 0x0002a20000000800 */
[----:B------:R-:W-:Y:S01]  /*7940*/  FADD.FTZ R20, R118, R115 ;  /* 0x0000007376147221 */ /* 0x000fe20000010000 */
[----:B0-----:R-:W-:Y:S01]  /*7950*/  FADD.FTZ R111, R98, R111 ;  /* 0x0000006f626f7221 */ /* 0x001fe20000010000 */
[----:B------:R-:W-:-:S02]  /*7960*/  IMAD.MOV.U32 R8, RZ, RZ, R96 ;  /* 0x000000ffff087224 */ /* 0x000fc400078e0060 */
[----:B------:R-:W-:Y:S01]  /*7970*/  FADD.FTZ R115, R105, R20 ;  /* 0x0000001469737221 */ /* 0x000fe20000010000 */
[C---:B------:R-:W-:Y:S01]  /*7980*/  FADD.FTZ R111, R145.reuse, R111 ;  /* 0x0000006f916f7221 */ /* 0x040fe20000010000 */
[----:B------:R-:W-:Y:S01]  /*7990*/  F2FP.F16.F32.PACK_AB R145, R145, R98 ;  /* 0x000000629191723e */ /* 0x000fe200000000ff */
[----:B------:R-:W0:Y:S01]  /*79a0*/  MUFU.EX2 R108, R142 ;  /* 0x0000008e006c7308 */ /* 0x000e220000000800 */
[----:B------:R-:W-:Y:S01]  /*79b0*/  FADD.FTZ R20, R114, R115 ;  /* 0x0000007372147221 */ /* 0x000fe20000010000 */
[----:B---3--:R-:W-:Y:S01]  /*79c0*/  FADD.FTZ R111, R100, R111 ;  /* 0x0000006f646f7221 */ /* 0x008fe20000010000 */
[----:B-1----:R-:W-:-:S05]  /*79d0*/  F2FP.F16.F32.PACK_AB R140, R114, R105 ;  /* 0x00000069728c723e */ /* 0x002fca00000000ff */
[----:B------:R1:W3:Y:S01]  /*79e0*/  MUFU.EX2 R141, R144 ;  /* 0x00000090008d7308 */ /* 0x0002e20000000800 */
[C---:B--2---:R-:W-:Y:S01]  /*79f0*/  FADD.FTZ R111, R147.reuse, R111 ;  /* 0x0000006f936f7221 */ /* 0x044fe20000010000 */
[----:B------:R-:W-:-:S06]  /*7a00*/  F2FP.F16.F32.PACK_AB R147, R147, R100 ;  /* 0x000000649393723e */ /* 0x000fcc00000000ff */
[----:B------:R-:W2:Y:S01]  /*7a10*/  MUFU.EX2 R107, R107 ;  /* 0x0000006b006b7308 */ /* 0x000ea20000000800 */
[----:B0-----:R-:W-:Y:S01]  /*7a20*/  FADD.FTZ R111, R108, R111 ;  /* 0x0000006f6c6f7221 */ /* 0x001fe20000010000 */
[----:B-1----:R-:W-:-:S06]  /*7a30*/  F2FP.F16.F32.PACK_AB R144, R132, R101 ;  /* 0x000000658490723e */ /* 0x002fcc00000000ff */
[----:B------:R0:W1:Y:S01]  /*7a40*/  MUFU.EX2 R112, R146 ;  /* 0x0000009200707308 */ /* 0x0000620000000800 */
[C---:B---3--:R-:W-:Y:S01]  /*7a50*/  FADD.FTZ R111, R141.reuse, R111 ;  /* 0x0000006f8d6f7221 */ /* 0x048fe20000010000 */
[----:B------:R-:W-:-:S06]  /*7a60*/  F2FP.F16.F32.PACK_AB R141, R141, R108 ;  /* 0x0000006c8d8d723e */ /* 0x000fcc00000000ff */
[----:B------:R-:W3:Y:S01]  /*7a70*/  MUFU.EX2 R110, R110 ;  /* 0x0000006e006e7308 */ /* 0x000ee20000000800 */
[----:B--2---:R-:W-:Y:S01]  /*7a80*/  FADD.FTZ R89, R107, R20 ;  /* 0x000000146b597221 */ /* 0x004fe20000010000 */
[----:B0-----:R-:W-:-:S06]  /*7a90*/  F2FP.F16.F32.PACK_AB R146, R118, R103 ;  /* 0x000000677692723e */ /* 0x001fcc00000000ff */
[----:B------:R0:W2:Y:S01]  /*7aa0*/  MUFU.EX2 R143, R148 ;  /* 0x00000094008f7308 */ /* 0x0000a20000000800 */
[----:B-1----:R-:W-:-:S07]  /*7ab0*/  FADD.FTZ R111, R112, R111 ;  /* 0x0000006f706f7221 */ /* 0x002fce0000010000 */
[----:B------:R-:W1:Y:S01]  /*7ac0*/  MUFU.EX2 R136, R136 ;  /* 0x0000008800887308 */ /* 0x000e620000000800 */
[----:B---3--:R-:W-:Y:S01]  /*7ad0*/  FADD.FTZ R89, R110, R89 ;  /* 0x000000596e597221 */ /* 0x008fe20000010000 */
[----:B0-----:R-:W-:Y:S02]  /*7ae0*/  F2FP.F16.F32.PACK_AB R148, R184, R99 ;  /* 0x00000063b894723e */ /* 0x001fe400000000ff */
[----:B------:R-:W-:-:S04]  /*7af0*/  F2FP.F16.F32.PACK_AB R142, R110, R107 ;  /* 0x0000006b6e8e723e */ /* 0x000fc800000000ff */
[----:B------:R-:W0:Y:S01]  /*7b00*/  MUFU.EX2 R94, R6 ;  /* 0x00000006005e7308 */ /* 0x000e220000000800 */
[C---:B--2---:R-:W-:Y:S01]  /*7b10*/  FADD.FTZ R111, R143.reuse, R111 ;  /* 0x0000006f8f6f7221 */ /* 0x044fe20000010000 */
[----:B------:R-:W-:-:S06]  /*7b20*/  F2FP.F16.F32.PACK_AB R143, R143, R112 ;  /* 0x000000708f8f723e */ /* 0x000fcc00000000ff */
[----:B------:R-:W2:Y:S01]  /*7b30*/  MUFU.EX2 R109, R109 ;  /* 0x0000006d006d7308 */ /* 0x000ea20000000800 */
[----:B-1----:R-:W-:-:S07]  /*7b40*/  FADD.FTZ R20, R136, R89 ;  /* 0x0000005988147221 */ /* 0x002fce0000010000 */
[----:B------:R-:W1:Y:S01]  /*7b50*/  MUFU.EX2 R137, R7 ;  /* 0x0000000700897308 */ /* 0x000e620000000800 */
[----:B0-----:R-:W-:-:S07]  /*7b60*/  FADD.FTZ R111, R94, R111 ;  /* 0x0000006f5e6f7221 */ /* 0x001fce0000010000 */
[----:B------:R-:W0:Y:S01]  /*7b70*/  MUFU.EX2 R104, R104 ;  /* 0x0000006800687308 */ /* 0x000e220000000800 */
[C---:B--2---:R-:W-:Y:S01]  /*7b80*/  FADD.FTZ R89, R109.reuse, R20 ;  /* 0x000000146d597221 */ /* 0x044fe20000010000 */
[----:B------:R-:W-:-:S06]  /*7b90*/  F2FP.F16.F32.PACK_AB R136, R109, R136 ;  /* 0x000000886d88723e */ /* 0x000fcc00000000ff */
[----:B------:R-:W2:Y:S01]  /*7ba0*/  MUFU.EX2 R102, R102 ;  /* 0x0000006600667308 */ /* 0x000ea20000000800 */
[C---:B-1----:R-:W-:Y:S01]  /*7bb0*/  FADD.FTZ R111, R137.reuse, R111 ;  /* 0x0000006f896f7221 */ /* 0x042fe20000010000 */
[----:B------:R-:W-:-:S06]  /*7bc0*/  F2FP.F16.F32.PACK_AB R137, R137, R94 ;  /* 0x0000005e8989723e */ /* 0x000fcc00000000ff */
[----:B------:R-:W1:Y:S01]  /*7bd0*/  MUFU.EX2 R9, R9 ;  /* 0x0000000900097308 */ /* 0x000e620000000800 */
[----:B0-----:R-:W-:-:S07]  /*7be0*/  FADD.FTZ R6, R104, R89 ;  /* 0x0000005968067221 */ /* 0x001fce0000010000 */
[----:B------:R-:W0:Y:S01]  /*7bf0*/  MUFU.EX2 R113, R113 ;  /* 0x0000007100717308 */ /* 0x000e220000000800 */
[----:B--2---:R-:W-:Y:S01]  /*7c00*/  FADD.FTZ R111, R102, R111 ;  /* 0x0000006f666f7221 */ /* 0x004fe20000010000 */
[C---:B-1----:R-:W-:Y:S01]  /*7c10*/  FADD.FTZ R7, R9.reuse, R6 ;  /* 0x0000000609077221 */ /* 0x042fe20000010000 */
[----:B------:R-:W-:Y:S01]  /*7c20*/  F2FP.F16.F32.PACK_AB R138, R9, R104 ;  /* 0x00000068098a723e */ /* 0x000fe200000000ff */
[----:B------:R-:W-:Y:S02]  /*7c30*/  IMAD.MOV.U32 R9, RZ, RZ, R160 ;  /* 0x000000ffff097224 */ /* 0x000fe400078e00a0 */
[C---:B0-----:R-:W-:Y:S01]  /*7c40*/  FADD.FTZ R6, R113.reuse, R111 ;  /* 0x0000006f71067221 */ /* 0x041fe20000010000 */
[----:B------:R-:W-:Y:S01]  /*7c50*/  F2FP.F16.F32.PACK_AB R139, R113, R102 ;  /* 0x00000066718b723e */ /* 0x000fe200000000ff */
[----:B------:R-:W-:Y:S06]  /*7c60*/  @P1 BRA `(.L_x_1101) ;  /* 0xffffffcc004c1947 */ /* 0x000fec000383ffff */
[----:B------:R-:W-:Y:S01]  /*7c70*/  IMAD.MOV.U32 R8, RZ, RZ, R96 ;  /* 0x000000ffff087224 */ /* 0x000fe200078e0060 */
[----:B------:R-:W-:Y:S01]  /*7c80*/  UMOV UR37, UR5 ;  /* 0x0000000500257c82 */ /* 0x000fe20008000000 */
[----:B------:R-:W-:Y:S01]  /*7c90*/  IMAD.MOV.U32 R9, RZ, RZ, R160 ;  /* 0x000000ffff097224 */ /* 0x000fe200078e00a0 */
[----:B------:R-:W-:-:S06]  /*7ca0*/  UMOV UR36, UR38 ;  /* 0x0000002600247c82 */ /* 0x000fcc0008000000 */
.L_x_1084:
[----:B------:R-:W0:Y:S01]  /*7cb0*/  LDC R12, c[0x0][0x9e4] ;  /* 0x00027900ff0c7b82 */ /* 0x000e220000000800 */
[----:B------:R-:W-:Y:S01]  /*7cc0*/  IADD3 R14, R16, 0x80, -R17 ;  /* 0x00000080100e7810 */ /* 0x000fe20007ffe811 */
[----:B------:R-:W-:-:S04]  /*7cd0*/  ULDC UR4, c[0x0][0x9dc] ;  /* 0x0002770000047ab9 */ /* 0x000fc80000000800 */
[----:B------:R-:W-:-:S04]  /*7ce0*/  IMAD R14, R161, 0x80, R14 ;  /* 0x00000080a10e7824 */ /* 0x000fc800078e020e */
[----:B------:R-:W-:Y:S01]  /*7cf0*/  VIADD R13, R14, -UR4 ;  /* 0x800000040e0d7c36 */ /* 0x000fe20008000000 */
[----:B0-----:R-:W-:-:S13]  /*7d00*/  ISETP.GE.AND P1, PT, R12, 0x1, PT ;  /* 0x000000010c00780c */ /* 0x001fda0003f26270 */
[----:B------:R-:W-:Y:S05]  /*7d10*/  @!P1 BRA `(.L_x_1102) ;  /* 0x00000000003c9947 */ /* 0x000fea0003800000 */
        /* <DEDUP_REMOVED lines=9> */
.L_x_1103:
[----:B------:R-:W-:-:S13]  /*7db0*/  ISETP.NE.AND P1, PT, R12, 0x1, PT ;  /* 0x000000010c00780c */ /* 0x000fda0003f25270 */
[----:B------:R-:W0:Y:S02]  /*7dc0*/  @P1 LDC.64 R20, c[0x0][0x9e8] ;  /* 0x00027a00ff141b82 */ /* 0x000e240000000a00 */
[----:B0-----:R-:W-:-:S05]  /*7dd0*/  @P1 IMAD.HI.U32 R20, R14, R20, RZ ;  /* 0x000000140e141227 */ /* 0x001fca00078e00ff */
[----:B------:R-:W-:-:S07]  /*7de0*/  @P1 SHF.R.U32.HI R14, RZ, R21, R20 ;  /* 0x00000015ff0e1219 */ /* 0x000fce0000011614 */
.L_x_1104:
[----:B------:R-:W-:-:S05]  /*7df0*/  IMAD R14, R14, R12, RZ ;  /* 0x0000000c0e0e7224 */ /* 0x000fca00078e02ff */
[----:B------:R-:W-:-:S07]  /*7e00*/  VIMNMX R13, R13, R14, !PT ;  /* 0x0000000e0d0d7248 */ /* 0x000fce0007fe0100 */
.L_x_1102:
        /* <DEDUP_REMOVED lines=12> */
.L_x_1114:
[----:B------:R-:W-:-:S04]  /*7ed0*/  UIADD3 UR6, UR4, 0x1, URZ ;  /* 0x0000000104067890 */ /* 0x000fc8000fffe03f */
[----:B------:R-:W-:-:S04]  /*7ee0*/  UISETP.NE.AND UP0, UPT, UR6, 0x2, UPT ;  /* 0x000000020600788c */ /* 0x000fc8000bf05270 */
[----:B------:R-:W-:Y:S02]  /*7ef0*/  USEL UR36, URZ, 0x1, UP0 ;  /* 0x000000013f247887 */ /* 0x000fe40008000000 */
[----:B------:R-:W-:Y:S02]  /*7f00*/  USEL UR37, UR6, URZ, UP0 ;  /* 0x0000003f06257287 */ /* 0x000fe40008000000 */
[----:B------:R-:W-:Y:S01]  /*7f10*/  ULOP3.LUT UR36, UR38, UR36, URZ, 0x3c, !UPT ;  /* 0x0000002426247292 */ /* 0x000fe2000f8e3c3f */
[----:B------:R-:W-:Y:S11]  /*7f20*/  @!P0 BRA `(.L_x_1106) ;  /* 0x0000000000048947 */ /* 0x000ff60003800000 */
[----:B------:R-:W-:Y:S01]  /*7f30*/  BPT.TRAP 0x1 ;  /* 0x000000040000795c */ /* 0x000fe20000300000 */
.L_x_1106:
[----:B------:R-:W-:Y:S01]  /*7f40*/  ULEA UR6, UR37, UR39, 0x3 ;  /* 0x0000002725067291 */ /* 0x000fe2000f8e183f */
[----:B------:R-:W-:-:S05]  /*7f50*/  IMAD.U32 R8, RZ, RZ, UR36 ;  /* 0x00000024ff087e24 */ /* 0x000fca000f8e00ff */
[----:B------:R-:W-:-:S04]  /*7f60*/  SHF.L.U32 R8, R8, 0x1f, RZ ;  /* 0x0000001f08087819 */ /* 0x000fc800000006ff */
[----:B------:R0:W1:Y:S01]  /*7f70*/  SYNCS.PHASECHK.TRANS64.TRYWAIT P1, [UR6+0x2a830], R8 ;  /* 0x02a83008ff0075a7 */ /* 0x0000620008020146 */
[----:B------:R-:W-:Y:S05]  /*7f80*/  @!P0 BRA `(.L_x_1107) ;  /* 0x0000000000048947 */ /* 0x000fea0003800000 */
[----:B------:R-:W-:Y:S01]  /*7f90*/  BPT.TRAP 0x1 ;  /* 0x000000040000795c */ /* 0x000fe20000300000 */
.L_x_1107:
[----:B-1----:R-:W-:Y:S05]  /*7fa0*/  @P1 BRA `(.L_x_1108) ;  /* 0x0000000000081947 */ /* 0x002fea0003800000 */
[----:B------:R-:W1:Y:S02]  /*7fb0*/  SYNCS.PHASECHK.TRANS64.TRYWAIT P1, [UR6+0x2a830], R8 ;  /* 0x02a83008ff0075a7 */ /* 0x000e640008020146 */
[----:B-1----:R-:W-:Y:S05]  /*7fc0*/  @!P1 BRA `(.L_x_1109) ;  /* 0x000000d400ec9947 */ /* 0x002fea0003800000 */
.L_x_1108:
        /* <DEDUP_REMOVED lines=135> */
.L_x_1110:
[----:B------:R-:W-:Y:S01]  /*8840*/  ULEA UR11, UR4, UR39, 0x3 ;  /* 0x00000027040b7291 */ /* 0x000fe2000f8e183f */
[----:B------:R-:W-:-:S05]  /*8850*/  IMAD.U32 R0, RZ, RZ, UR38 ;  /* 0x00000026ff007e24 */ /* 0x000fca000f8e00ff */
[----:B------:R-:W-:-:S04]  /*8860*/  SHF.L.U32 R0, R0, 0x1f, RZ ;  /* 0x0000001f00007819 */ /* 0x000fc800000006ff */
[----:B------:R2:W3:Y:S01]  /*8870*/  SYNCS.PHASECHK.TRANS64.TRYWAIT P1, [UR11+0x2a850], R0 ;  /* 0x02a85000ff0075a7 */ /* 0x0004e2000802014b */
[----:B------:R-:W-:Y:S05]  /*8880*/  @!P0 BRA `(.L_x_1111) ;  /* 0x0000000000048947 */ /* 0x000fea0003800000 */
[----:B------:R-:W-:Y:S01]  /*8890*/  BPT.TRAP 0x1 ;  /* 0x000000040000795c */ /* 0x000fe20000300000 */
.L_x_1111:
[----:B---3--:R-:W-:Y:S05]  /*88a0*/  @P1 BRA `(.L_x_1112) ;  /* 0x0000000000081947 */ /* 0x008fea0003800000 */
[----:B------:R-:W3:Y:S02]  /*88b0*/  SYNCS.PHASECHK.TRANS64.TRYWAIT P1, [UR11+0x2a850], R0 ;  /* 0x02a85000ff0075a7 */ /* 0x000ee4000802014b */
[----:B---3--:R-:W-:Y:S05]  /*88c0*/  @!P1 BRA `(.L_x_1113) ;  /* 0x000000cc00c49947 */ /* 0x008fea0003800000 */
.L_x_1112:
[----:B------:R-:W-:Y:S01]  /*88d0*/  UIADD3 UR7, UR39, 0x400, URZ ;  /* 0x0000040027077890 */ /* 0x000fe2000fffe03f */
[----:B------:R-:W-:Y:S01]  /*88e0*/  WARPGROUP.ARRIVE ;  /* 0x00000000000079c5 */ /* 0x000fe20000000000 */
[----:B------:R-:W-:Y:S01]  /*88f0*/  UMOV UR15, 0x40000040 ;  /* 0x40000040000f7882 */ /* 0x000fe20000000000 */
[----:B------:R-:W-:Y:S01]  /*8900*/  FMUL.FTZ R2, R88, UR5 ;  /* 0x0000000558027c20 */ /* 0x000fe20008410000 */
[----:B------:R-:W-:Y:S01]  /*8910*/  USHF.R.U32.HI UR7, URZ, 0x4, UR7 ;  /* 0x000000043f077899 */ /* 0x000fe20008011607 */
[----:B01----:R-:W-:Y:S01]  /*8920*/  FMUL.FTZ R8, R89, UR5 ;  /* 0x0000000559087c20 */ /* 0x003fe20008410000 */
[----:B------:R-:W-:Y:S01]  /*8930*/  FMUL.FTZ R162, R92, UR5 ;  /* 0x000000055ca27c20 */ /* 0x000fe20008410000 */
[----:B------:R-:W-:Y:S01]  /*8940*/  FMUL.FTZ R176, R93, UR5 ;  /* 0x000000055db07c20 */ /* 0x000fe20008410000 */
[----:B------:R-:W-:Y:S01]  /*8950*/  ULOP3.LUT UR7, UR7, 0x3fff, URZ, 0xc0, !UPT ;  /* 0x00003fff07077892 */ /* 0x000fe2000f8ec03f */
[----:B------:R-:W0:Y:S01]  /*8960*/  MUFU.TANH R2, R2 ;  /* 0x0000000200027308 */ /* 0x000e220000002400 */
[----:B------:R-:W-:Y:S01]  /*8970*/  FMUL.FTZ R178, R100, UR5 ;  /* 0x0000000564b27c20 */ /* 0x000fe20008410000 */
[----:B------:R-:W-:Y:S01]  /*8980*/  FMUL.FTZ R180, R101, UR5 ;  /* 0x0000000565b47c20 */ /* 0x000fe20008410000 */
[----:B------:R-:W-:Y:S01]  /*8990*/  ULOP3.LUT UR7, UR7, 0x3000000, URZ, 0xfc, !UPT ;  /* 0x0300000007077892 */ /* 0x000fe2000f8efc3f */
[----:B------:R-:W-:Y:S01]  /*89a0*/  FMUL.FTZ R182, R104, UR5 ;  /* 0x0000000568b67c20 */ /* 0x000fe20008410000 */
[----:B------:R-:W-:Y:S01]  /*89b0*/  FMUL.FTZ R184, R105, UR5 ;  /* 0x0000000569b87c20 */ /* 0x000fe20008410000 */
[----:B------:R-:W-:Y:S01]  /*89c0*/  FMUL.FTZ R100, R106, UR5 ;  /* 0x000000056a647c20 */ /* 0x000fe20008410000 */
[----:B------:R-:W-:Y:S01]  /*89d0*/  UIMAD UR4, UR4, 0x600, UR7 ;  /* 0x00000600040478a4 */ /* 0x000fe2000f8e0207 */
        /* <DEDUP_REMOVED lines=13> */
[----:B0-----:R-:W-:Y:S01]  /*8ab0*/  FMNMX.FTZ R9, R2, R160, !PT ;  /* 0x000000a002097209 */ /* 0x001fe20007810000 */
[----:B------:R-:W-:Y:S01]  /*8ac0*/  FMUL.FTZ R116, R116, UR5 ;  /* 0x0000000574747c20 */ /* 0x000fe20008410000 */
[----:B------:R-:W-:Y:S01]  /*8ad0*/  FMUL.FTZ R117, R117, UR5 ;  /* 0x0000000575757c20 */ /* 0x000fe20008410000 */
[----:B------:R-:W-:Y:S01]  /*8ae0*/  FMUL.FTZ R120, R120, UR5 ;  /* 0x0000000578787c20 */ /* 0x000fe20008410000 */
[----:B-1----:R-:W-:Y:S01]  /*8af0*/  FMNMX.FTZ R9, R8, R9, !PT ;  /* 0x0000000908097209 */ /* 0x002fe20007810000 */
        /* <DEDUP_REMOVED lines=27> */
[----:B------:R-:W0:Y:S01]  /*8cb0*/  LDC R11, c[0x0][0x988] ;  /* 0x00026200ff0b7b82 */ /* 0x000e220000000800 */
[----:B------:R-:W-:Y:S01]  /*8cc0*/  FMUL.FTZ R198, R131, UR5 ;  /* 0x0000000583c67c20 */ /* 0x000fe20008410000 */
[----:B------:R-:W-:Y:S01]  /*8cd0*/  FMUL.FTZ R134, R134, UR5 ;  /* 0x0000000586867c20 */ /* 0x000fe20008410000 */
[----:B------:R-:W-:Y:S01]  /*8ce0*/  FMUL.FTZ R200, R135, UR5 ;  /* 0x0000000587c87c20 */ /* 0x000fe20008410000 */
[----:B------:R-:W-:Y:S01]  /*8cf0*/  UMOV UR7, 0x40000040 ;  /* 0x4000004000077882 */ /* 0x000fe20000000000 */
[----:B------:R-:W1:Y:S01]  /*8d00*/  S2R R161, SR_TID.X ;  /* 0x0000000000a17919 */ /* 0x000e620000002100 */
[----:B------:R-:W-:Y:S01]  /*8d10*/  UMOV UR38, UR36 ;  /* 0x0000002400267c82 */ /* 0x000fe20008000000 */
[----:B------:R-:W-:Y:S08]  /*8d20*/  MUFU.TANH R184, R184 ;  /* 0x000000b800b87308 */ /* 0x000ff00000002400 */
[----:B------:R-:W-:Y:S08]  /*8d30*/  MUFU.TANH R106, R106 ;  /* 0x0000006a006a7308 */ /* 0x000ff00000002400 */
[----:B------:R-:W-:Y:S08]  /*8d40*/  MUFU.TANH R108, R108 ;  /* 0x0000006c006c7308 */ /* 0x000ff00000002400 */
[----:B------:R-:W-:Y:S01]  /*8d50*/  MUFU.TANH R110, R110 ;  /* 0x0000006e006e7308 */ /* 0x000fe20000002400 */
[----:B-1----:R-:W-:-:S07]  /*8d60*/  LOP3.LUT P1, RZ, R161, 0x7f, RZ, 0xc0, !PT ;  /* 0x0000007fa1ff7812 */ /* 0x002fce000782c0ff */
[----:B------:R-:W-:Y:S08]  /*8d70*/  MUFU.TANH R112, R112 ;  /* 0x0000007000707308 */ /* 0x000ff00000002400 */
[----:B------:R-:W-:Y:S08]  /*8d80*/  MUFU.TANH R116, R116 ;  /* 0x0000007400747308 */ /* 0x000ff00000002400 */
[----:B------:R-:W-:Y:S08]  /*8d90*/  MUFU.TANH R120, R120 ;  /* 0x0000007800787308 */ /* 0x000ff00000002400 */
[----:B------:R-:W-:Y:S08]  /*8da0*/  MUFU.TANH R124, R124 ;  /* 0x0000007c007c7308 */ /* 0x000ff00000002400 */
[----:B------:R-:W1:Y:S08]  /*8db0*/  MUFU.TANH R14, R14 ;  /* 0x0000000e000e7308 */ /* 0x000e700000002400 */
[----:B------:R-:W-:Y:S08]  /*8dc0*/  MUFU.TANH R186, R186 ;  /* 0x000000ba00ba7308 */ /* 0x000ff00000002400 */
[----:B------:R-:W3:Y:S01]  /*8dd0*/  MUFU.TANH R20, R20 ;  /* 0x0000001400147308 */ /* 0x000ee20000002400 */
[----:B-1----:R-:W-:-:S07]  /*8de0*/  FMNMX.FTZ R89, R14, R13, !PT ;  /* 0x0000000d0e597209 */ /* 0x002fce0007810000 */
[----:B------:R-:W-:Y:S08]  /*8df0*/  MUFU.TANH R128, R128 ;  /* 0x0000008000807308 */ /* 0x000ff00000002400 */
[----:B------:R-:W1:Y:S01]  /*8e00*/  MUFU.TANH R88, R88 ;  /* 0x0000005800587308 */ /* 0x000e620000002400 */
[----:B---3--:R-:W-:Y:S01]  /*8e10*/  FMNMX.FTZ R89, R20, R89, !PT ;  /* 0x0000005914597209 */ /* 0x008fe20007810000 */
[----:B------:R-:W-:-:S02]  /*8e20*/  WARPGROUP.DEPBAR.LE gsb0, 0x0 ;  /* 0x00008000000079c5 */ /* 0x000fc40000010000 */
[----:B------:R-:W-:Y:S01]  /*8e30*/  WARPGROUP.ARRIVE ;  /* 0x00000000000079c5 */ /* 0x000fe20000000000 */
[----:B------:R-:W-:Y:S01]  /*8e40*/  FMUL.FTZ R156, R96, UR5 ;  /* 0x00000005609c7c20 */ /* 0x000fe20008410000 */
[----:B------:R-:W-:Y:S01]  /*8e50*/  FMUL.FTZ R158, R97, UR5 ;  /* 0x00000005619e7c20 */ /* 0x000fe20008410000 */
[----:B------:R-:W-:Y:S01]  /*8e60*/  FMUL.FTZ R96, R102, UR5 ;  /* 0x0000000566607c20 */ /* 0x000fe20008410000 */
[----:B------:R-:W-:Y:S01]  /*8e70*/  MUFU.TANH R188, R188 ;  /* 0x000000bc00bc7308 */ /* 0x000fe20000002400 */
[----:B------:R-:W-:Y:S01]  /*8e80*/  FMUL.FTZ R102, R107, UR5 ;  /* 0x000000056b667c20 */ /* 0x000fe20008410000 */
[----:B------:R-:W-:Y:S01]  /*8e90*/  HGMMA.64x128x16.F32 R24, R152, gdesc[UR12].tnspB, R24, gsb0 ;  /* 0x41e0000c98187df0 */ /* 0x000fe20008000818 */
[----:B------:R-:W-:Y:S01]  /*8ea0*/  UMOV UR14, UR10 ;  /* 0x0000000a000e7c82 */ /* 0x000fe20008000000 */
[----:B------:R-:W-:Y:S01]  /*8eb0*/  UMOV UR15, 0x40000040 ;  /* 0x40000040000f7882 */ /* 0x000fe20000000000 */
[----:B------:R-:W-:-:S03]  /*8ec0*/  UIADD3 UR10, UR4, 0x180, URZ ;  /* 0x00000180040a7890 */ /* 0x000fc6000fffe03f */
[----:B------:R-:W3:Y:S01]  /*8ed0*/  MUFU.TANH R156, R156 ;  /* 0x0000009c009c7308 */ /* 0x000ee20000002400 */
[----:B-1----:R-:W-:-:S07]  /*8ee0*/  FMNMX.FTZ R89, R88, R89, !PT ;  /* 0x0000005958597209 */ /* 0x002fce0007810000 */
[----:B------:R-:W1:Y:S08]  /*8ef0*/  MUFU.TANH R158, R158 ;  /* 0x0000009e009e7308 */ /* 0x000e700000002400 */
[----:B------:R-:W4:Y:S01]  /*8f00*/  MUFU.TANH R90, R90 ;  /* 0x0000005a005a7308 */ /* 0x000f220000002400 */
[----:B---3--:R-:W-:-:S07]  /*8f10*/  FMNMX.FTZ R9, R156, R9, !PT ;  /* 0x000000099c097209 */ /* 0x008fce0007810000 */
[----:B------:R-:W-:Y:S01]  /*8f20*/  MUFU.TANH R132, R132 ;  /* 0x0000008400847308 */ /* 0x000fe20000002400 */
[----:B-1----:R-:W-:-:S04]  /*8f30*/  FMNMX.FTZ R9, R158, R9, !PT ;  /* 0x000000099e097209 */ /* 0x002fc80007810000 */
[----:B------:R-:W-:-:S03]  /*8f40*/  FMNMX.FTZ R9, R178, R9, !PT ;  /* 0x00000009b2097209 */ /* 0x000fc60007810000 */
[----:B------:R-:W1:Y:S01]  /*8f50*/  MUFU.TANH R92, R92 ;  /* 0x0000005c005c7308 */ /* 0x000e620000002400 */
[----:B------:R-:W-:Y:S02]  /*8f60*/  FMNMX.FTZ R9, R180, R9, !PT ;  /* 0x00000009b4097209 */ /* 0x000fe40007810000 */
[----:B----4-:R-:W-:Y:S02]  /*8f70*/  FMNMX.FTZ R89, R90, R89, !PT ;  /* 0x000000595a597209 */ /* 0x010fe40007810000 */
[----:B------:R-:W-:-:S03]  /*8f80*/  FMNMX.FTZ R9, R182, R9, !PT ;  /* 0x00000009b6097209 */ /* 0x000fc60007810000 */
[----:B------:R-:W-:Y:S01]  /*8f90*/  MUFU.TANH R190, R190 ;  /* 0x000000be00be7308 */ /* 0x000fe20000002400 */
[----:B------:R-:W-:-:S04]  /*8fa0*/  FMNMX.FTZ R9, R184, R9, !PT ;  /* 0x00000009b8097209 */ /* 0x000fc80007810000 */
[----:B------:R-:W-:-:S03]  /*8fb0*/  FMNMX.FTZ R9, R106, R9, !PT ;  /* 0x000000096a097209 */ /* 0x000fc60007810000 */
[----:B------:R-:W3:Y:S01]  /*8fc0*/  MUFU.TANH R94, R94 ;  /* 0x0000005e005e7308 */ /* 0x000ee20000002400 */
[----:B------:R-:W-:Y:S02]  /*8fd0*/  FMNMX.FTZ R9, R108, R9, !PT ;  /* 0x000000096c097209 */ /* 0x000fe40007810000 */
[----:B-1----:R-:W-:Y:S02]  /*8fe0*/  FMNMX.FTZ R91, R92, R89, !PT ;  /* 0x000000595c5b7209 */ /* 0x002fe40007810000 */
[----:B------:R-:W-:-:S03]  /*8ff0*/  FMNMX.FTZ R9, R110, R9, !PT ;  /* 0x000000096e097209 */ /* 0x000fc60007810000 */
[----:B------:R-:W1:Y:S01]  /*9000*/  MUFU.TANH R96, R96 ;  /* 0x0000006000607308 */ /* 0x000e620000002400 */
[----:B------:R-:W-:-:S04]  /*9010*/  FMNMX.FTZ R9, R112, R9, !PT ;  /* 0x0000000970097209 */ /* 0x000fc80007810000 */
[----:B------:R-:W-:-:S03]  /*9020*/  FMNMX.FTZ R9, R116, R9, !PT ;  /* 0x0000000974097209 */ /* 0x000fc60007810000 */
[----:B------:R-:W4:Y:S01]  /*9030*/  MUFU.TANH R98, R98 ;  /* 0x0000006200627308 */ /* 0x000f220000002400 */
[----:B---3--:R-:W-:-:S07]  /*9040*/  FMNMX.FTZ R91, R94, R91, !PT ;  /* 0x0000005b5e5b7209 */ /* 0x008fce0007810000 */
[----:B------:R-:W3:Y:S01]  /*9050*/  MUFU.TANH R100, R100 ;  /* 0x0000006400647308 */ /* 0x000ee20000002400 */
[----:B-1----:R-:W-:-:S07]  /*9060*/  FMNMX.FTZ R91, R96, R91, !PT ;  /* 0x0000005b605b7209 */ /* 0x002fce0007810000 */
[----:B------:R-:W1:Y:S01]  /*9070*/  MUFU.TANH R102, R102 ;  /* 0x0000006600667308 */ /* 0x000e620000002400 */
[----:B----4-:R-:W-:-:S07]  /*9080*/  FMNMX.FTZ R91, R98, R91, !PT ;  /* 0x0000005b625b7209 */ /* 0x010fce0007810000 */
        /* <DEDUP_REMOVED lines=10> */
[----:B------:R-:W-:Y:S01]  /*9130*/  MUFU.TANH R122, R122 ;  /* 0x0000007a007a7308 */ /* 0x000fe20000002400 */
[----:B----4-:R-:W-:Y:S01]  /*9140*/  FMNMX.FTZ R95, R194, R95, !PT ;  /* 0x0000005fc25f7209 */ /* 0x010fe20007810000 */
[----:B------:R-:W-:Y:S02]  /*9150*/  WARPGROUP.DEPBAR.LE gsb0, 0x0 ;  /* 0x00008000000079c5 */ /* 0x000fe40000010000 */
[----:B------:R-:W-:-:S04]  /*9160*/  WARPGROUP.ARRIVE ;  /* 0x00000000000079c5 */ /* 0x000fc80000000000 */
[----:B------:R-:W1:Y:S01]  /*9170*/  MUFU.TANH R152, R117 ;  /* 0x0000007500987308 */ /* 0x000e620000002400 */
[----:B------:R-:W-:Y:S01]  /*9180*/  FMUL.FTZ R154, R121, UR5 ;  /* 0x00000005799a7c20 */ /* 0x000fe20008410000 */
[----:B---3--:R-:W-:Y:S01]  /*9190*/  FMNMX.FTZ R95, R118, R95, !PT ;  /* 0x0000005f765f7209 */ /* 0x008fe20007810000 */
[----:B------:R-:W-:Y:S01]  /*91a0*/  HGMMA.64x128x16.F32 R24, R148, gdesc[UR12].tnspB, R24, gsb0 ;  /* 0x41e0000c94187df0 */ /* 0x000fe20008000818 */
[----:B------:R-:W-:Y:S01]  /*91b0*/  UMOV UR14, UR10 ;  /* 0x0000000a000e7c82 */ /* 0x000fe20008000000 */
[----:B------:R-:W-:-:S03]  /*91c0*/  UMOV UR15, 0x40000040 ;  /* 0x40000040000f7882 */ /* 0x000fc60000000000 */
[----:B------:R-:W3:Y:S01]  /*91d0*/  MUFU.TANH R154, R154 ;  /* 0x0000009a009a7308 */ /* 0x000ee20000002400 */
[----:B------:R-:W-:Y:S02]  /*91e0*/  UIADD3 UR10, UR4, 0x200, URZ ;  /* 0x00000200040a7890 */ /* 0x000fe4000fffe03f */
[----:B------:R-:W-:-:S05]  /*91f0*/  UIADD3 UR4, UR4, 0x280, URZ ;  /* 0x0000028004047890 */ /* 0x000fca000fffe03f */
[----:B------:R-:W-:Y:S01]  /*9200*/  MUFU.TANH R126, R126 ;  /* 0x0000007e007e7308 */ /* 0x000fe20000002400 */
[----:B-1----:R-:W-:-:S04]  /*9210*/  FMNMX.FTZ R9, R152, R9, !PT ;  /* 0x0000000998097209 */ /* 0x002fc80007810000 */
[----:B------:R-:W-:-:S03]  /*9220*/  FMNMX.FTZ R9, R120, R9, !PT ;  /* 0x0000000978097209 */ /* 0x000fc60007810000 */
[----:B------:R-:W-:Y:S01]  /*9230*/  MUFU.TANH R196, R196 ;  /* 0x000000c400c47308 */ /* 0x000fe20000002400 */
[----:B---3--:R-:W-:-:S04]  /*9240*/  FMNMX.FTZ R9, R154, R9, !PT ;  /* 0x000000099a097209 */ /* 0x008fc80007810000 */
        /* <DEDUP_REMOVED lines=8> */
[----:B------:R-:W-:-:S05]  /*92d0*/  FMNMX.FTZ R9, R190, R9, !PT ;  /* 0x00000009be097209 */ /* 0x000fca0007810000 */
[----:B--2---:R-:W1:Y:S02]  /*92e0*/  SHFL.BFLY PT, R0, R9, 0x2, 0x1f ;  /* 0x0c401f0009007f89 */ /* 0x004e6400000e0000 */
[----:B------:R-:W-:Y:S01]  /*92f0*/  MUFU.TANH R200, R200 ;  /* 0x000000c800c87308 */ /* 0x000fe20000002400 */
[----:B-1----:R-:W-:-:S05]  /*9300*/  FMNMX.FTZ R0, R9, R0, !PT ;  /* 0x0000000009007209 */ /* 0x002fca0007810000 */
[----:B------:R-:W1:Y:S02]  /*9310*/  SHFL.BFLY PT, R9, R0, 0x1, 0x1f ;  /* 0x0c201f0000097f89 */ /* 0x000e6400000e0000 */
[----:B-1----:R-:W-:-:S05]  /*9320*/  FMNMX.FTZ R9, R0, R9, !PT ;  /* 0x0000000900097209 */ /* 0x002fca0007810000 */
[C---:B0-----:R-:W-:Y:S01]  /*9330*/  FMUL.FTZ R111, R9.reuse, R11 ;  /* 0x0000000b096f7220 */ /* 0x041fe20000410000 */
[----:B------:R-:W-:-:S03]  /*9340*/  FADD.FTZ R0, -R9, R160 ;  /* 0x000000a009007221 */ /* 0x000fc60000010100 */
        /* <DEDUP_REMOVED lines=19> */
[----:B------:R-:W-:Y:S01]  /*9480*/  FMUL.FTZ R0, R0, R11 ;  /* 0x0000000b00007220 */ /* 0x000fe20000410000 */
[----:B------:R-:W-:Y:S08]  /*9490*/  MUFU.EX2 R21, R21 ;  /* 0x0000001500157308 */ /* 0x000ff00000000800 */
[----:B------:R-:W0:Y:S01]  /*94a0*/  MUFU.EX2 R0, R0 ;  /* 0x0000000000007308 */ /* 0x000e220000000800 */
[----:B------:R-:W-:-:S02]  /*94b0*/  WARPGROUP.DEPBAR.LE gsb0, 0x0 ;  /* 0x00008000000079c5 */ /* 0x000fc40000010000 */
[----:B------:R-:W-:Y:S01]  /*94c0*/  WARPGROUP.ARRIVE ;  /* 0x00000000000079c5 */ /* 0x000fe20000000000 */
[----:B------:R-:W-:Y:S01]  /*94d0*/  FMUL.FTZ R148, R119, UR5 ;  /* 0x0000000577947c20 */ /* 0x000fe20008410000 */
[----:B------:R-:W-:-:S03]  /*94e0*/  FMUL.FTZ R150, R123, UR5 ;  /* 0x000000057b967c20 */ /* 0x000fc60008410000 */
[----:B------:R-:W-:Y:S01]  /*94f0*/  MUFU.EX2 R160, R160 ;  /* 0x000000a000a07308 */ /* 0x000fe20000000800 */
[----:B------:R-:W-:Y:S01]  /*9500*/  HGMMA.64x128x16.F32 R24, R144, gdesc[UR12].tnspB, R24, gsb0 ;  /* 0x41e0000c90187df0 */ /* 0x000fe20008000818 */
[----:B------:R-:W-:Y:S01]  /*9510*/  UMOV UR14, UR10 ;  /* 0x0000000a000e7c82 */ /* 0x000fe20008000000 */
[----:B------:R-:W-:-:S05]  /*9520*/  UMOV UR15, 0x40000040 ;  /* 0x40000040000f7882 */ /* 0x000fca0000000000 */
[----:B------:R-:W1:Y:S01]  /*9530*/  MUFU.TANH R148, R148 ;  /* 0x0000009400947308 */ /* 0x000e620000002400 */
[----:B0-----:R-:W-:-:S07]  /*9540*/  FFMA.FTZ R7, R0, R7, R21 ;  /* 0x0000000700077223 */ /* 0x001fce0000010015 */
[----:B------:R-:W0:Y:S08]  /*9550*/  MUFU.TANH R150, R150 ;  /* 0x0000009600967308 */ /* 0x000e300000002400 */
[----:B------:R-:W2:Y:S01]  /*9560*/  MUFU.EX2 R162, R162 ;  /* 0x000000a200a27308 */ /* 0x000ea20000000800 */
[----:B-1----:R-:W-:-:S04]  /*9570*/  FMNMX.FTZ R95, R148, R95, !PT ;  /* 0x0000005f945f7209 */ /* 0x002fc80007810000 */
[----:B------:R-:W-:-:S03]  /*9580*/  FMNMX.FTZ R97, R122, R95, !PT ;  /* 0x0000005f7a617209 */ /* 0x000fc60007810000 */
[----:B------:R1:W-:Y:S01]  /*9590*/  MUFU.EX2 R91, R156 ;  /* 0x0000009c005b7308 */ /* 0x0003e20000000800 */
[----:B0-----:R-:W-:-:S04]  /*95a0*/  FMNMX.FTZ R97, R150, R97, !PT ;  /* 0x0000006196617209 */ /* 0x001fc80007810000 */
[----:B------:R-:W-:-:S03]  /*95b0*/  FMNMX.FTZ R97, R126, R97, !PT ;  /* 0x000000617e617209 */ /* 0x000fc60007810000 */
[----:B------:R-:W-:Y:S01]  /*95c0*/  MUFU.EX2 R93, R178 ;  /* 0x000000b2005d7308 */ /* 0x000fe20000000800 */
[----:B------:R-:W-:Y:S02]  /*95d0*/  FMNMX.FTZ R97, R196, R97, !PT ;  /* 0x00000061c4617209 */ /* 0x000fe40007810000 */
[----:B-1----:R-:W-:Y:S02]  /*95e0*/  F2FP.F16.F32.PACK_AB R156, R160, R21 ;  /* 0x00000015a09c723e */ /* 0x002fe400000000ff */
[----:B------:R-:W-:-:S03]  /*95f0*/  FMNMX.FTZ R99, R130, R97, !PT ;  /* 0x0000006182637209 */ /* 0x000fc60007810000 */
[----:B------:R0:W-:Y:S01]  /*9600*/  MUFU.EX2 R97, R8 ;  /* 0x0000000800617308 */ /* 0x0001e20000000800 */
[----:B------:R-:W-:-:S04]  /*9610*/  FMNMX.FTZ R99, R198, R99, !PT ;  /* 0x00000063c6637209 */ /* 0x000fc80007810000 */
[----:B------:R-:W-:-:S03]  /*9620*/  FMNMX.FTZ R99, R134, R99, !PT ;  /* 0x0000006386637209 */ /* 0x000fc60007810000 */
[----:B------:R-:W-:Y:S01]  /*9630*/  MUFU.EX2 R95, R182 ;  /* 0x000000b6005f7308 */ /* 0x000fe20000000800 */
[----:B------:R-:W-:Y:S01]  /*9640*/  FMNMX.FTZ R2, R200, R99, !PT ;  /* 0x00000063c8027209 */ /* 0x000fe20007810000 */
[-CC-:B------:R-:W-:Y:S01]  /*9650*/  FFMA.FTZ R99, R110, R11.reuse, -R111.reuse ;  /* 0x0000000b6e637223 */ /* 0x180fe2000001086f */
[----:B------:R-:W-:-:S03]  /*9660*/  FFMA.FTZ R110, R152, R11, -R111 ;  /* 0x0000000b986e7223 */ /* 0x000fc6000001086f */
[----:B------:R-:W0:Y:S02]  /*9670*/  SHFL.BFLY PT, R105, R2, 0x2, 0x1f ;  /* 0x0c401f0002697f89 */ /* 0x000e2400000e0000 */
[----:B------:R-:W-:Y:S08]  /*9680*/  MUFU.EX2 R176, R176 ;  /* 0x000000b000b07308 */ /* 0x000ff00000000800 */
[----:B------:R-:W-:Y:S08]  /*9690*/  MUFU.EX2 R106, R106 ;  /* 0x0000006a006a7308 */ /* 0x000ff00000000800 */
[----:B------:R-:W-:Y:S01]  /*96a0*/  MUFU.EX2 R99, R99 ;  /* 0x0000006300637308 */ /* 0x000fe20000000800 */
[----:B0-----:R-:W-:Y:S01]  /*96b0*/  FMNMX.FTZ R8, R2, R105, !PT ;  /* 0x0000006902087209 */ /* 0x001fe20007810000 */
[-CC-:B------:R-:W-:Y:S01]  /*96c0*/  FFMA.FTZ R105, R124, R11.reuse, -R111.reuse ;  /* 0x0000000b7c697223 */ /* 0x180fe2000001086f */
[----:B------:R-:W-:-:S05]  /*96d0*/  FFMA.FTZ R124, R190, R11, -R111 ;  /* 0x0000000bbe7c7223 */ /* 0x000fca000001086f */
[----:B------:R-:W-:Y:S01]  /*96e0*/  MUFU.EX2 R108, R108 ;  /* 0x0000006c006c7308 */ /* 0x000fe20000000800 */
[----:B------:R-:W0:Y:S07]  /*96f0*/  SHFL.BFLY PT, R109, R8, 0x1, 0x1f ;  /* 0x0c201f00086d7f89 */ /* 0x000e2e00000e0000 */
[----:B------:R-:W-:Y:S08]  /*9700*/  MUFU.EX2 R101, R101 ;  /* 0x0000006500657308 */ /* 0x000ff00000000800 */
[----:B------:R-:W-:Y:S08]  /*9710*/  MUFU.EX2 R110, R110 ;  /* 0x0000006e006e7308 */ /* 0x000ff00000000800 */
[----:B------:R-:W-:Y:S01]  /*9720*/  MUFU.EX2 R103, R103 ;  /* 0x0000006700677308 */ /* 0x000fe20000000800 */
[----:B0-----:R-:W-:-:S05]  /*9730*/  FMNMX.FTZ R8, R8, R109, !PT ;  /* 0x0000006d08087209 */ /* 0x001fca0007810000 */
[----:B------:R-:W-:Y:S01]  /*9740*/  FADD.FTZ R2, -R8, R13 ;  /* 0x0000000d08027221 */ /* 0x000fe20000010100 */
[----:B------:R-:W-:Y:S01]  /*9750*/  IMAD.U32 R13, RZ, RZ, UR6 ;  /* 0x00000006ff0d7e24 */ /* 0x000fe2000f8e00ff */
[----:B------:R-:W-:Y:S01]  /*9760*/  UMOV UR6, UR4 ;  /* 0x0000000400067c82 */ /* 0x000fe20008000000 */
[----:B------:R-:W-:Y:S01]  /*9770*/  MUFU.EX2 R112, R112 ;  /* 0x0000007000707308 */ /* 0x000fe20000000800 */
[----:B------:R-:W-:Y:S01]  /*9780*/  FMUL.FTZ R2, R2, R11 ;  /* 0x0000000b02027220 */ /* 0x000fe20000410000 */
[----:B------:R-:W-:Y:S01]  /*9790*/  @!P1 VIADD R13, R13, 0x2a840 ;  /* 0x0002a8400d0d9836 */ /* 0x000fe20000000000 */
[----:B------:R-:W-:-:S04]  /*97a0*/  UMOV UR4, UR37 ;  /* 0x0000002500047c82 */ /* 0x000fc80008000000 */
[----:B------:R-:W-:Y:S01]  /*97b0*/  @!P1 PRMT R13, RZ, 0x654, R13 ;  /* 0x00000654ff0d9816 */ /* 0x000fe2000000000d */
[----:B------:R-:W-:Y:S08]  /*97c0*/  MUFU.EX2 R2, R2 ;  /* 0x0000000200027308 */ /* 0x000ff00000000800 */
[----:B------:R-:W-:Y:S01]  /*97d0*/  MUFU.EX2 R105, R105 ;  /* 0x0000006900697308 */ /* 0x000fe20000000800 */
[----:B------:R-:W-:-:S02]  /*97e0*/  WARPGROUP.DEPBAR.LE gsb0, 0x0 ;  /* 0x00008000000079c5 */ /* 0x000fc40000010000 */
[----:B------:R-:W-:Y:S01]  /*97f0*/  WARPGROUP.ARRIVE ;  /* 0x00000000000079c5 */ /* 0x000fe20000000000 */
[-CC-:B------:R-:W-:Y:S01]  /*9800*/  FFMA.FTZ R144, R158, R11.reuse, -R111.reuse ;  /* 0x0000000b9e907223 */ /* 0x180fe2000001086f */
[-C--:B------:R-:W-:Y:S01]  /*9810*/  FFMA.FTZ R146, R180, R11.reuse, -R111 ;  /* 0x0000000bb4927223 */ /* 0x080fe2000001086f */
[----:B------:R-:W-:Y:S02]  /*9820*/  FMUL.FTZ R111, R8, R11 ;  /* 0x0000000b086f7220 */ /* 0x000fe40000410000 */
[----:B------:R-:W-:Y:S01]  /*9830*/  MUFU.EX2 R116, R116 ;  /* 0x0000007400747308 */ /* 0x000fe20000000800 */
[----:B--2---:R-:W-:Y:S01]  /*9840*/  F2FP.F16.F32.PACK_AB R158, R162, R89 ;  /* 0x00000059a29e723e */ /* 0x004fe200000000ff */
[----:B------:R-:W-:Y:S01]  /*9850*/  HGMMA.64x128x16.F32 R24, R140, gdesc[UR12].tnspB, R24, gsb0 ;  /* 0x41e0000c8c187df0 */ /* 0x000fe20008000818 */
[-CC-:B------:R-:W-:Y:S01]  /*9860*/  FFMA.FTZ R14, R14, R11.reuse, -R111.reuse ;  /* 0x0000000b0e0e7223 */ /* 0x180fe2000001086f */
[-CC-:B------:R-:W-:Y:S01]  /*9870*/  FFMA.FTZ R20, R20, R11.reuse, -R111.reuse ;  /* 0x0000000b14147223 */ /* 0x180fe2000001086f */
[-CC-:B------:R-:W-:Y:S01]  /*9880*/  FFMA.FTZ R88, R88, R11.reuse, -R111.reuse ;  /* 0x0000000b58587223 */ /* 0x180fe2000001086f */
[-CC-:B------:R-:W-:Y:S01]  /*9890*/  FFMA.FTZ R90, R90, R11.reuse, -R111.reuse ;  /* 0x0000000b5a5a7223 */ /* 0x180fe2000001086f */
[-CC-:B------:R-:W-:Y:S01]  /*98a0*/  FFMA.FTZ R92, R92, R11.reuse, -R111.reuse ;  /* 0x0000000b5c5c7223 */ /* 0x180fe2000001086f */
[----:B------:R0:W1:Y:S01]  /*98b0*/  MUFU.EX2 R157, R14 ;  /* 0x0000000e009d7308 */ /* 0x0000620000000800 */
[-CC-:B------:R-:W-:Y:S01]  /*98c0*/  FFMA.FTZ R94, R94, R11.reuse, -R111.reuse ;  /* 0x0000000b5e5e7223 */ /* 0x180fe2000001086f */
[-CC-:B------:R-:W-:Y:S01]  /*98d0*/  FFMA.FTZ R96, R96, R11.reuse, -R111.reuse ;  /* 0x0000000b60607223 */ /* 0x180fe2000001086f */
[-CC-:B------:R-:W-:Y:S01]  /*98e0*/  FFMA.FTZ R98, R98, R11.reuse, -R111.reuse ;  /* 0x0000000b62627223 */ /* 0x180fe2000001086f */
[-CC-:B------:R-:W-:Y:S01]  /*98f0*/  FFMA.FTZ R100, R100, R11.reuse, -R111.reuse ;  /* 0x0000000b64647223 */ /* 0x180fe2000001086f */
[-CC-:B------:R-:W-:Y:S01]  /*9900*/  FFMA.FTZ R102, R102, R11.reuse, -R111.reuse ;  /* 0x0000000b66667223 */ /* 0x180fe2000001086f */
[-CC-:B------:R-:W-:Y:S01]  /*9910*/  FFMA.FTZ R104, R104, R11.reuse, -R111.reuse ;  /* 0x0000000b68687223 */ /* 0x180fe2000001086f */
[----:B------:R-:W-:Y:S01]  /*9920*/  FFMA.FTZ R192, R192, R11, -R111 ;  /* 0x0000000bc0c07223 */ /* 0x000fe2000001086f */
[----:B------:R-:W2:Y:S01]  /*9930*/  MUFU.EX2 R20, R20 ;  /* 0x0000001400147308 */ /* 0x000ea20000000800 */
[----:B0-----:R-:W-:-:S02]  /*9940*/  IMAD.U32 R14, RZ, RZ, UR11 ;  /* 0x0000000bff0e7e24 */ /* 0x001fc4000f8e00ff */
[-CC-:B------:R-:W-:Y:S01]  /*9950*/  FFMA.FTZ R114, R114, R11.reuse, -R111.reuse ;  /* 0x0000000b72727223 */ /* 0x180fe2000001086f */
[-CC-:B------:R-:W-:Y:S01]  /*9960*/  FFMA.FTZ R194, R194, R11.reuse, -R111.reuse ;  /* 0x0000000bc2c27223 */ /* 0x180fe2000001086f */
[-CC-:B------:R-:W-:Y:S01]  /*9970*/  FFMA.FTZ R118, R118, R11.reuse, -R111.reuse ;  /* 0x0000000b76767223 */ /* 0x180fe2000001086f */
[-CC-:B------:R-:W-:Y:S01]  /*9980*/  FFMA.FTZ R148, R148, R11.reuse, -R111.reuse ;  /* 0x0000000b94947223 */ /* 0x180fe2000001086f */
[-CC-:B------:R-:W-:Y:S01]  /*9990*/  FFMA.FTZ R122, R122, R11.reuse, -R111.reuse ;  /* 0x0000000b7a7a7223 */ /* 0x180fe2000001086f */
[-C--:B------:R-:W-:Y:S01]  /*99a0*/  FFMA.FTZ R150, R150, R11.reuse, -R111 ;  /* 0x0000000b96967223 */ /* 0x080fe2000001086f */
[----:B------:R-:W0:Y:S01]  /*99b0*/  MUFU.EX2 R159, R88 ;  /* 0x00000058009f7308 */ /* 0x000e220000000800 */
[----:B-1----:R-:W-:Y:S01]  /*99c0*/  FFMA.FTZ R6, R2, R6, R157 ;  /* 0x0000000602067223 */ /* 0x002fe2000001009d */
[-CC-:B------:R-:W-:Y:S01]  /*99d0*/  FFMA.FTZ R126, R126, R11.reuse, -R111.reuse ;  /* 0x0000000b7e7e7223 */ /* 0x180fe2000001086f */
[-CC-:B------:R-:W-:Y:S01]  /*99e0*/  FFMA.FTZ R196, R196, R11.reuse, -R111.reuse ;  /* 0x0000000bc4c47223 */ /* 0x180fe2000001086f */
[-CC-:B------:R-:W-:Y:S01]  /*99f0*/  FFMA.FTZ R130, R130, R11.reuse, -R111.reuse ;  /* 0x0000000b82827223 */ /* 0x180fe2000001086f */
[-CC-:B------:R-:W-:Y:S01]  /*9a00*/  FFMA.FTZ R198, R198, R11.reuse, -R111.reuse ;  /* 0x0000000bc6c67223 */ /* 0x180fe2000001086f */
[-CC-:B------:R-:W-:Y:S01]  /*9a10*/  FFMA.FTZ R134, R134, R11.reuse, -R111.reuse ;  /* 0x0000000b86867223 */ /* 0x180fe2000001086f */
[----:B------:R-:W-:Y:S01]  /*9a20*/  FFMA.FTZ R111, R200, R11, -R111 ;  /* 0x0000000bc86f7223 */ /* 0x000fe2000001086f */
        /* <DEDUP_REMOVED lines=11> */
[----:B0-----:R-:W-:-:S07]  /*9ae0*/  F2FP.F16.F32.PACK_AB R152, R144, R91 ;  /* 0x0000005b9098723e */ /* 0x001fce00000000ff */
        /* <DEDUP_REMOVED lines=21> */
[----:B0-----:R-:W-:Y:S01]  /*9c40*/  FADD.FTZ R6, R145, R6 ;  /* 0x0000000691067221 */ /* 0x001fe20000010000 */
[----:B------:R-:W-:Y:S02]  /*9c50*/  WARPGROUP.DEPBAR.LE gsb0, 0x0 ;  /* 0x00008000000079c5 */ /* 0x000fe40000010000 */
[----:B------:R-:W-:-:S04]  /*9c60*/  WARPGROUP.ARRIVE ;  /* 0x00000000000079c5 */ /* 0x000fc80000000000 */
[----:B------:R-:W-:Y:S01]  /*9c70*/  MUFU.EX2 R141, R122 ;  /* 0x0000007a008d7308 */ /* 0x000fe20000000800 */
[C---:B-1----:R-:W-:Y:S01]  /*9c80*/  FADD.FTZ R6, R194.reuse, R6 ;  /* 0x00000006c2067221 */ /* 0x042fe20000010000 */
[----:B------:R-:W-:Y:S02]  /*9c90*/  F2FP.F16.F32.PACK_AB R145, R194, R145 ;  /* 0x00000091c291723e */ /* 0x000fe400000000ff */
[----:B------:R-:W-:Y:S01]  /*9ca0*/  F2FP.F16.F32.PACK_AB R140, R112, R103 ;  /* 0x00000067708c723e */ /* 0x000fe200000000ff */
[----:B------:R-:W-:Y:S01]  /*9cb0*/  HGMMA.64x128x16.F32 R24, R136, gdesc[UR4].tnspB, R24, gsb0 ;  /* 0x41e0000488187df0 */ /* 0x000fe20008000818 */
[----:B--2---:R-:W-:Y:S01]  /*9cc0*/  FADD.FTZ R6, R147, R6 ;  /* 0x0000000693067221 */ /* 0x004fe20000010000 */
[----:B------:R-:W-:Y:S01]  /*9cd0*/  F2FP.F16.F32.PACK_AB R142, R116, R105 ;  /* 0x00000069748e723e */ /* 0x000fe200000000ff */
[----:B------:R0:W-:Y:S08]  /*9ce0*/  MUFU.EX2 R88, R150 ;  /* 0x0000009600587308 */ /* 0x0001f00000000800 */
[----:B------:R-:W-:Y:S01]  /*9cf0*/  MUFU.EX2 R143, R126 ;  /* 0x0000007e008f7308 */ /* 0x000fe20000000800 */
[----:B0-----:R-:W-:-:S07]  /*9d00*/  F2FP.F16.F32.PACK_AB R150, R106, R97 ;  /* 0x000000616a96723e */ /* 0x001fce00000000ff */
[----:B------:R-:W-:Y:S08]  /*9d10*/  MUFU.EX2 R196, R196 ;  /* 0x000000c400c47308 */ /* 0x000ff00000000800 */
[----:B------:R-:W-:Y:S08]  /*9d20*/  MUFU.EX2 R107, R107 ;  /* 0x0000006b006b7308 */ /* 0x000ff00000000800 */
[----:B------:R-:W0:Y:S08]  /*9d30*/  MUFU.EX2 R120, R120 ;  /* 0x0000007800787308 */ /* 0x000e300000000800 */
[----:B------:R-:W-:Y:S08]  /*9d40*/  MUFU.EX2 R198, R198 ;  /* 0x000000c600c67308 */ /* 0x000ff00000000800 */
[----:B------:R-:W-:Y:S08]  /*9d50*/  MUFU.EX2 R109, R132 ;  /* 0x00000084006d7308 */ /* 0x000ff00000000800 */
[----:B------:R-:W1:Y:S08]  /*9d60*/  MUFU.EX2 R124, R124 ;  /* 0x0000007c007c7308 */ /* 0x000e700000000800 */
[----:B------:R-:W-:Y:S01]  /*9d70*/  MUFU.EX2 R111, R111 ;  /* 0x0000006f006f7308 */ /* 0x000fe20000000800 */
[----:B------:R-:W-:-:S02]  /*9d80*/  WARPGROUP.DEPBAR.LE gsb0, 0x0 ;  /* 0x00008000000079c5 */ /* 0x000fc40000010000 */
[----:B------:R2:W-:Y:S05]  /*9d90*/  @!P1 SYNCS.ARRIVE.TRANS64.RED.A1T0 RZ, [R13+URZ], RZ ;  /* 0x000000ff0dff99a7 */ /* 0x0005ea000810043f */
[----:B------:R-:W-:Y:S01]  /*9da0*/  MUFU.EX2 R137, R130 ;  /* 0x0000008200897308 */ /* 0x000fe20000000800 */
[----:B0-----:R-:W-:Y:S02]  /*9db0*/  F2FP.F16.F32.PACK_AB R136, R120, R107 ;  /* 0x0000006b7888723e */ /* 0x001fe400000000ff */
[----:B-1----:R-:W-:Y:S01]  /*9dc0*/  F2FP.F16.F32.PACK_AB R138, R124, R109 ;  /* 0x0000006d7c8a723e */ /* 0x002fe200000000ff */
[----:B--2---:R-:W-:Y:S02]  /*9dd0*/  @!P1 VIADD R13, R14, 0x2a860 ;  /* 0x0002a8600e0d9836 */ /* 0x004fe40000000000 */
[----:B------:R-:W-:-:S02]  /*9de0*/  FADD.FTZ R14, R160, R7 ;  /* 0x00000007a00e7221 */ /* 0x000fc40000010000 */
[----:B------:R-:W-:Y:S01]  /*9df0*/  MUFU.EX2 R139, R134 ;  /* 0x00000086008b7308 */ /* 0x000fe20000000800 */
[----:B------:R-:W-:Y:S02]  /*9e00*/  IMAD.MOV.U32 R160, RZ, RZ, R9 ;  /* 0x000000ffffa07224 */ /* 0x000fe400078e0009 */
[----:B------:R-:W-:Y:S01]  /*9e10*/  FADD.FTZ R7, R89, R14 ;  /* 0x0000000e59077221 */ /* 0x000fe20000010000 */
[----:B------:R-:W-:-:S03]  /*9e20*/  @!P1 PRMT R13, RZ, 0x654, R13 ;  /* 0x00000654ff0d9816 */ /* 0x000fc6000000000d */
[----:B------:R-:W-:Y:S01]  /*9e30*/  FADD.FTZ R14, R162, R7 ;  /* 0x00000007a20e7221 */ /* 0x000fe20000010000 */
[----:B------:R0:W-:Y:S01]  /*9e40*/  @!P1 SYNCS.ARRIVE.TRANS64.RED.A1T0 RZ, [R13+URZ], RZ ;  /* 0x000000ff0dff99a7 */ /* 0x0001e2000810043f */
[C---:B------:R-:W-:Y:S01]  /*9e50*/  ISETP.GT.AND P1, PT, R10.reuse, R15, PT ;  /* 0x0000000f0a00720c */ /* 0x040fe20003f24270 */
[----:B------:R-:W-:Y:S02]  /*9e60*/  VIADD R10, R10, 0xffffffff ;  /* 0xffffffff0a0a7836 */ /* 0x000fe40000000000 */
[----:B------:R-:W-:-:S04]  /*9e70*/  FADD.FTZ R7, R91, R14 ;  /* 0x0000000e5b077221 */ /* 0x000fc80000010000 */
[----:B------:R-:W-:Y:S01]  /*9e80*/  FADD.FTZ R14, R144, R7 ;  /* 0x00000007900e7221 */ /* 0x000fe20000010000 */
[----:B0-----:R0:W1:Y:S01]  /*9e90*/  MUFU.EX2 R13, R148 ;  /* 0x00000094000d7308 */ /* 0x0010620000000800 */
[----:B------:R-:W-:Y:S02]  /*9ea0*/  F2FP.F16.F32.PACK_AB R144, R108, R99 ;  /* 0x000000636c90723e */ /* 0x000fe400000000ff */
[----:B------:R-:W-:-:S04]  /*9eb0*/  FADD.FTZ R7, R93, R14 ;  /* 0x0000000e5d077221 */ /* 0x000fc80000010000 */
[----:B------:R-:W-:Y:S01]  /*9ec0*/  FADD.FTZ R14, R146, R7 ;  /* 0x00000007920e7221 */ /* 0x000fe20000010000 */
[----:B------:R-:W-:Y:S02]  /*9ed0*/  F2FP.F16.F32.PACK_AB R146, R110, R101 ;  /* 0x000000656e92723e */ /* 0x000fe400000000ff */
[----:B0-----:R-:W-:Y:S01]  /*9ee0*/  F2FP.F16.F32.PACK_AB R148, R176, R95 ;  /* 0x0000005fb094723e */ /* 0x001fe200000000ff */
[----:B------:R-:W-:-:S04]  /*9ef0*/  FADD.FTZ R7, R95, R14 ;  /* 0x0000000e5f077221 */ /* 0x000fc80000010000 */
[----:B------:R-:W-:Y:S01]  /*9f00*/  FADD.FTZ R14, R176, R7 ;  /* 0x00000007b00e7221 */ /* 0x000fe20000010000 */
[C---:B-1----:R-:W-:Y:S01]  /*9f10*/  FADD.FTZ R6, R13.reuse, R6 ;  /* 0x000000060d067221 */ /* 0x042fe20000010000 */
[----:B------:R-:W-:Y:S02]  /*9f20*/  F2FP.F16.F32.PACK_AB R147, R13, R147 ;  /* 0x000000930d93723e */ /* 0x000fe400000000ff */
[----:B------:R-:W-:Y:S01]  /*9f30*/  FADD.FTZ R7, R97, R14 ;  /* 0x0000000e61077221 */ /* 0x000fe20000010000 */
[----:B------:R-:W-:Y:S02]  /*9f40*/  IMAD.MOV.U32 R13, RZ, RZ, R8 ;  /* 0x000000ffff0d7224 */ /* 0x000fe400078e0008 */
[----:B------:R-:W-:Y:S01]  /*9f50*/  FADD.FTZ R6, R141, R6 ;  /* 0x000000068d067221 */ /* 0x000fe20000010000 */
[----:B------:R-:W-:Y:S01]  /*9f60*/  F2FP.F16.F32.PACK_AB R141, R88, R141 ;  /* 0x0000008d588d723e */ /* 0x000fe200000000ff */
[----:B------:R-:W-:Y:S02]  /*9f70*/  FADD.FTZ R14, R106, R7 ;  /* 0x000000076a0e7221 */ /* 0x000fe40000010000 */
[----:B------:R-:W-:-:S02]  /*9f80*/  FADD.FTZ R6, R88, R6 ;  /* 0x0000000658067221 */ /* 0x000fc40000010000 */
[----:B------:R-:W-:Y:S02]  /*9f90*/  FADD.FTZ R7, R99, R14 ;  /* 0x0000000e63077221 */ /* 0x000fe40000010000 */
[----:B------:R-:W-:Y:S01]  /*9fa0*/  FADD.FTZ R6, R143, R6 ;  /* 0x000000068f067221 */ /* 0x000fe20000010000 */
[----:B------:R-:W-:Y:S01]  /*9fb0*/  F2FP.F16.F32.PACK_AB R143, R196, R143 ;  /* 0x0000008fc48f723e */ /* 0x000fe200000000ff */
[----:B------:R-:W-:Y:S02]  /*9fc0*/  FADD.FTZ R14, R108, R7 ;  /* 0x000000076c0e7221 */ /* 0x000fe40000010000 */
[----:B------:R-:W-:Y:S02]  /*9fd0*/  FADD.FTZ R6, R196, R6 ;  /* 0x00000006c4067221 */ /* 0x000fe40000010000 */
[----:B------:R-:W-:Y:S02]  /*9fe0*/  FADD.FTZ R7, R101, R14 ;  /* 0x0000000e65077221 */ /* 0x000fe40000010000 */
[----:B------:R-:W-:Y:S01]  /*9ff0*/  FADD.FTZ R6, R137, R6 ;  /* 0x0000000689067221 */ /* 0x000fe20000010000 */
[----:B------:R-:W-:Y:S01]  /*a000*/  F2FP.F16.F32.PACK_AB R137, R198, R137 ;  /* 0x00000089c689723e */ /* 0x000fe200000000ff */
[----:B------:R-:W-:-:S02]  /*a010*/  FADD.FTZ R14, R110, R7 ;  /* 0x000000076e0e7221 */ /* 0x000fc40000010000 */
[----:B------:R-:W-:Y:S02]  /*a020*/  FADD.FTZ R6, R198, R6 ;  /* 0x00000006c6067221 */ /* 0x000fe40000010000 */
[----:B------:R-:W-:Y:S02]  /*a030*/  FADD.FTZ R7, R103, R14 ;  /* 0x0000000e67077221 */ /* 0x000fe40000010000 */
[----:B------:R-:W-:Y:S01]  /*a040*/  FADD.FTZ R6, R139, R6 ;  /* 0x000000068b067221 */ /* 0x000fe20000010000 */
[C---:B------:R-:W-:Y:S01]  /*a050*/  F2FP.F16.F32.PACK_AB R139, R111.reuse, R139 ;  /* 0x0000008b6f8b723e */ /* 0x040fe200000000ff */
[----:B------:R-:W-:Y:S02]  /*a060*/  FADD.FTZ R14, R112, R7 ;  /* 0x00000007700e7221 */ /* 0x000fe40000010000 */
[----:B------:R-:W-:Y:S02]  /*a070*/  FADD.FTZ R6, R111, R6 ;  /* 0x000000066f067221 */ /* 0x000fe40000010000 */
[----:B------:R-:W-:-:S04]  /*a080*/  FADD.FTZ R7, R105, R14 ;  /* 0x0000000e69077221 */ /* 0x000fc80000010000 */
[----:B------:R-:W-:-:S04]  /*a090*/  FADD.FTZ R14, R116, R7 ;  /* 0x00000007740e7221 */ /* 0x000fc80000010000 */
[----:B------:R-:W-:-:S04]  /*a0a0*/  FADD.FTZ R7, R107, R14 ;  /* 0x0000000e6b077221 */ /* 0x000fc80000010000 */
[----:B------:R-:W-:-:S04]  /*a0b0*/  FADD.FTZ R14, R120, R7 ;  /* 0x00000007780e7221 */ /* 0x000fc80000010000 */
[----:B------:R-:W-:-:S04]  /*a0c0*/  FADD.FTZ R7, R109, R14 ;  /* 0x0000000e6d077221 */ /* 0x000fc80000010000 */
[----:B------:R-:W-:Y:S01]  /*a0d0*/  FADD.FTZ R7, R124, R7 ;  /* 0x000000077c077221 */ /* 0x000fe20000010000 */
[----:B------:R-:W-:Y:S06]  /*a0e0*/  @P1 BRA `(.L_x_1114) ;  /* 0xffffffdc00781947 */ /* 0x000fec000383ffff */
.L_x_1105:
[----:B------:R-:W-:-:S13]  /*a0f0*/  ISETP.GE.AND P1, PT, R10, R23, PT ;  /* 0x000000170a00720c */ /* 0x000fda0003f26270 */
[----:B------:R-:W-:Y:S05]  /*a100*/  @!P1 BRA `(.L_x_1115) ;  /* 0x0000003000f09947 */ /* 0x000fea0003800000 */
[----:B------:R-:W-:Y:S01]  /*a110*/  IMAD.IADD R20, R16, 0x1, -R17 ;  /* 0x0000000110147824 */ /* 0x000fe200078e0a11 */
[----:B------:R-:W-:Y:S01]  /*a120*/  UMOV UR38, UR36 ;  /* 0x0000002400267c82 */ /* 0x000fe20008000000 */
[----:B------:R-:W-:Y:S01]  /*a130*/  IMAD.MOV.U32 R13, RZ, RZ, R8 ;  /* 0x000000ffff0d7224 */ /* 0x000fe200078e0008 */
[----:B------:R-:W-:Y:S01]  /*a140*/  UMOV UR4, UR37 ;  /* 0x0000002500047c82 */ /* 0x000fe20008000000 */
[----:B------:R-:W-:Y:S01]  /*a150*/  IMAD.MOV.U32 R14, RZ, RZ, R9 ;  /* 0x000000ffff0e7224 */ /* 0x000fe200078e0009 */
[----:B------:R-:W-:Y:S01]  /*a160*/  IADD3 R161, R20, 0x8, R3 ;  /* 0x0000000814a17810 */ /* 0x000fe20007ffe003 */
[----:B------:R-:W-:Y:S01]  /*a170*/  IMAD.IADD R15, R3, 0x1, R20 ;  /* 0x00000001030f7824 */ /* 0x000fe200078e0214 */
[----:B------:R-:W-:Y:S01]  /*a180*/  ULDC UR51, c[0x0][0x9e4] ;  /* 0x0002790000337ab9 */ /* 0x000fe20000000800 */
[----:B------:R-:W-:Y:S01]  /*a190*/  ULDC UR5, c[0x0][0x9d8] ;  /* 0x0002760000057ab9 */ /* 0x000fe20000000800 */
[----:B------:R-:W-:Y:S01]  /*a1a0*/  LOP3.LUT R21, RZ, R161, RZ, 0x33, !PT ;  /* 0x000000a1ff157212 */ /* 0x000fe200078e33ff */
[----:B------:R-:W-:-:S06]  /*a1b0*/  ULDC UR54, c[0x0][0x9e0] ;  /* 0x0002780000367ab9 */ /* 0x000fcc0000000800 */
.L_x_1132:
[----:B------:R-:W-:-:S04]  /*a1c0*/  UIADD3 UR6, UR4, 0x1, URZ ;  /* 0x0000000104067890 */ /* 0x000fc8000fffe03f */
[----:B------:R-:W-:-:S04]  /*a1d0*/  UISETP.NE.AND UP0, UPT, UR6, 0x2, UPT ;  /* 0x000000020600788c */ /* 0x000fc8000bf05270 */
[----:B------:R-:W-:Y:S02]  /*a1e0*/  USEL UR36, URZ, 0x1, UP0 ;  /* 0x000000013f247887 */ /* 0x000fe40008000000 */
[----:B------:R-:W-:Y:S02]  /*a1f0*/  USEL UR37, UR6, URZ, UP0 ;  /* 0x0000003f06257287 */ /* 0x000fe40008000000 */
[----:B------:R-:W-:Y:S01]  /*a200*/  ULOP3.LUT UR36, UR38, UR36, URZ, 0x3c, !UPT ;  /* 0x0000002426247292 */ /* 0x000fe2000f8e3c3f */
[----:B------:R-:W-:Y:S11]  /*a210*/  @!P0 BRA `(.L_x_1116) ;  /* 0x0000000000048947 */ /* 0x000ff60003800000 */
[----:B------:R-:W-:Y:S01]  /*a220*/  BPT.TRAP 0x1 ;  /* 0x000000040000795c */ /* 0x000fe20000300000 */
.L_x_1116:
[----:B------:R-:W-:Y:S01]  /*a230*/  ULEA UR6, UR37, UR39, 0x3 ;  /* 0x0000002725067291 */ /* 0x000fe2000f8e183f */
[----:B------:R-:W-:-:S05]  /*a240*/  IMAD.U32 R8, RZ, RZ, UR36 ;  /* 0x00000024ff087e24 */ /* 0x000fca000f8e00ff */
[----:B------:R-:W-:-:S04]  /*a250*/  SHF.L.U32 R8, R8, 0x1f, RZ ;  /* 0x0000001f08087819 */ /* 0x000fc800000006ff */
[----:B------:R0:W1:Y:S01]  /*a260*/  SYNCS.PHASECHK.TRANS64.TRYWAIT P1, [UR6+0x2a830], R8 ;  /* 0x02a83008ff0075a7 */ /* 0x0000620008020146 */
[----:B------:R-:W-:Y:S05]  /*a270*/  @!P0 BRA `(.L_x_1117) ;  /* 0x0000000000048947 */ /* 0x000fea0003800000 */
[----:B------:R-:W-:Y:S01]  /*a280*/  BPT.TRAP 0x1 ;  /* 0x000000040000795c */ /* 0x000fe20000300000 */
.L_x_1117:
[----:B-1----:R-:W-:Y:S05]  /*a290*/  @P1 BRA `(.L_x_1118) ;  /* 0x0000000000081947 */ /* 0x002fea0003800000 */
[----:B------:R-:W1:Y:S02]  /*a2a0*/  SYNCS.PHASECHK.TRANS64.TRYWAIT P1, [UR6+0x2a830], R8 ;  /* 0x02a83008ff0075a7 */ /* 0x000e640008020146 */
[----:B-1----:R-:W-:Y:S05]  /*a2b0*/  @!P1 BRA `(.L_x_1119) ;  /* 0x000000b400609947 */ /* 0x002fea0003800000 */
.L_x_1118:
        /* <DEDUP_REMOVED lines=135> */
.L_x_1120:
[----:B------:R-:W-:Y:S01]  /*ab30*/  ULEA UR11, UR4, UR39, 0x3 ;  /* 0x00000027040b7291 */ /* 0x000fe2000f8e183f */
[----:B------:R-:W-:-:S05]  /*ab40*/  IMAD.U32 R0, RZ, RZ, UR38 ;  /* 0x00000026ff007e24 */ /* 0x000fca000f8e00ff */
[----:B------:R-:W-:-:S04]  /*ab50*/  SHF.L.U32 R0, R0, 0x1f, RZ ;  /* 0x0000001f00007819 */ /* 0x000fc800000006ff */
[----:B------:R2:W3:Y:S01]  /*ab60*/  SYNCS.PHASECHK.TRANS64.TRYWAIT P1, [UR11+0x2a850], R0 ;  /* 0x02a85000ff0075a7 */ /* 0x0004e2000802014b */
[----:B------:R-:W-:Y:S05]  /*ab70*/  @!P0 BRA `(.L_x_1121) ;  /* 0x0000000000048947 */ /* 0x000fea0003800000 */
[----:B------:R-:W-:Y:S01]  /*ab80*/  BPT.TRAP 0x1 ;  /* 0x000000040000795c */ /* 0x000fe20000300000 */
.L_x_1121:
[----:B---3--:R-:W-:Y:S05]  /*ab90*/  @P1 BRA `(.L_x_1122) ;  /* 0x0000000000081947 */ /* 0x008fea0003800000 */
[----:B------:R-:W3:Y:S02]  /*aba0*/  SYNCS.PHASECHK.TRANS64.TRYWAIT P1, [UR11+0x2a850], R0 ;  /* 0x02a85000ff0075a7 */ /* 0x000ee4000802014b */
[----:B---3--:R-:W-:Y:S05]  /*abb0*/  @!P1 BRA `(.L_x_1123) ;  /* 0x000000ac00389947 */ /* 0x008fea0003800000 */
.L_x_1122:
[----:B------:R-:W-:Y:S01]  /*abc0*/  UIADD3 UR7, UR39, 0x400, URZ ;  /* 0x0000040027077890 */ /* 0x000fe2000fffe03f */
[----:B------:R-:W-:Y:S01]  /*abd0*/  WARPGROUP.ARRIVE ;  /* 0x00000000000079c5 */ /* 0x000fe20000000000 */
[----:B------:R-:W-:-:S05]  /*abe0*/  UMOV UR15, 0x40000040 ;  /* 0x40000040000f7882 */ /* 0x000fca0000000000 */
[----:B------:R-:W3:Y:S01]  /*abf0*/  S2R R163, SR_TID.X ;  /* 0x0000000000a37919 */ /* 0x000ee20000002100 */
[----:B------:R-:W-:Y:S01]  /*ac00*/  USHF.R.U32.HI UR7, URZ, 0x4, UR7 ;  /* 0x000000043f077899 */ /* 0x000fe20008011607 */
[----:B------:R-:W-:Y:S01]  /*ac10*/  FMUL.FTZ R160, R101, UR5 ;  /* 0x0000000565a07c20 */ /* 0x000fe20008410000 */
[----:B------:R-:W-:Y:S02]  /*ac20*/  IMAD.U32 R101, RZ, RZ, UR6 ;  /* 0x00000006ff657e24 */ /* 0x000fe4000f8e00ff */
[----:B-12---:R-:W-:Y:S01]  /*ac30*/  FMUL.FTZ R0, R90, UR5 ;  /* 0x000000055a007c20 */ /* 0x006fe20008410000 */
[----:B------:R-:W-:Y:S01]  /*ac40*/  ULOP3.LUT UR7, UR7, 0x3fff, URZ, 0xc0, !UPT ;  /* 0x00003fff07077892 */ /* 0x000fe2000f8ec03f */
[----:B------:R-:W-:Y:S01]  /*ac50*/  FMUL.FTZ R90, R103, UR5 ;  /* 0x00000005675a7c20 */ /* 0x000fe20008410000 */
[----:B------:R-:W-:Y:S01]  /*ac60*/  FMUL.FTZ R103, R119, UR5 ;  /* 0x0000000577677c20 */ /* 0x000fe20008410000 */
[----:B------:R-:W-:Y:S01]  /*ac70*/  IMAD R119, R10, -0x60, RZ ;  /* 0xffffffa00a777824 */ /* 0x000fe200078e02ff */
[----:B------:R-:W-:Y:S01]  /*ac80*/  ULOP3.LUT UR7, UR7, 0x3000000, URZ, 0xfc, !UPT ;  /* 0x0300000007077892 */ /* 0x000fe2000f8efc3f */
[----:B0-----:R-:W-:Y:S01]  /*ac90*/  FMUL.FTZ R8, R88, UR5 ;  /* 0x0000000558087c20 */ /* 0x001fe20008410000 */
[----:B------:R-:W-:Y:S01]  /*aca0*/  FMUL.FTZ R2, R91, UR5 ;  /* 0x000000055b027c20 */ /* 0x000fe20008410000 */
[----:B------:R-:W-:Y:S01]  /*acb0*/  FMUL.FTZ R9, R94, UR5 ;  /* 0x000000055e097c20 */ /* 0x000fe20008410000 */
[----:B------:R-:W-:Y:S01]  /*acc0*/  UIMAD UR4, UR4, 0x600, UR7 ;  /* 0x00000600040478a4 */ /* 0x000fe2000f8e0207 */
[----:B------:R-:W-:Y:S01]  /*acd0*/  FMUL.FTZ R11, R95, UR5 ;  /* 0x000000055f0b7c20 */ /* 0x000fe20008410000 */
        /* <DEDUP_REMOVED lines=30> */
[----:B------:R-:W-:Y:S01]  /*aec0*/  @!P1 VIADD R101, R101, 0x2a840 ;  /* 0x0002a84065659836 */ /* 0x000fe20000000000 */
[----:B------:R-:W0:Y:S01]  /*aed0*/  MUFU.TANH R8, R8 ;  /* 0x0000000800087308 */ /* 0x000e220000002400 */
[----:B------:R-:W-:-:S07]  /*aee0*/  FMUL.FTZ R124, R124, UR5 ;  /* 0x000000057c7c7c20 */ /* 0x000fce0008410000 */
[----:B------:R-:W1:Y:S08]  /*aef0*/  MUFU.TANH R0, R0 ;  /* 0x0000000000007308 */ /* 0x000e700000002400 */
        /* <DEDUP_REMOVED lines=17> */
[----:B------:R-:W-:Y:S02]  /*b010*/  IADD3 R104, R119, 0x1, R16 ;  /* 0x0000000177687810 */ /* 0x000fe40007ffe010 */
[----:B------:R-:W0:Y:S01]  /*b020*/  MUFU.TANH R94, R94 ;  /* 0x0000005e005e7308 */ /* 0x000e220000002400 */
[----:B------:R-:W-:Y:S01]  /*b030*/  HGMMA.64x128x16.F32 R24, R152, gdesc[UR12].tnspB, R24, gsb0 ;  /* 0x41e0000c98187df0 */ /* 0x000fe20008000818 */
[----:B------:R-:W-:Y:S01]  /*b040*/  UMOV UR14, UR10 ;  /* 0x0000000a000e7c82 */ /* 0x000fe20008000000 */
[----:B------:R-:W-:Y:S01]  /*b050*/  UMOV UR15, 0x40000040 ;  /* 0x40000040000f7882 */ /* 0x000fe20000000000 */
[----:B------:R-:W-:Y:S01]  /*b060*/  UIADD3 UR10, UR4, 0x180, URZ ;  /* 0x00000180040a7890 */ /* 0x000fe2000fffe03f */
[----:B------:R-:W-:-:S03]  /*b070*/  IMAD.IADD R105, R104, 0x1, -R17 ;  /* 0x0000000168697824 */ /* 0x000fc600078e0a11 */
[----:B------:R-:W0:Y:S01]  /*b080*/  MUFU.TANH R158, R158 ;  /* 0x0000009e009e7308 */ /* 0x000e220000002400 */
[----:B------:R-:W-:-:S07]  /*b090*/  IMAD R105, R18, -0x2, R105 ;  /* 0xfffffffe12697824 */ /* 0x000fce00078e0269 */
        /* <DEDUP_REMOVED lines=18> */
[----:B------:R-:W-:-:S04]  /*b1c0*/  FMUL.FTZ R154, R130, UR5 ;  /* 0x00000005829a7c20 */ /* 0x000fc80008410000 */
[----:B------:R-:W-:Y:S01]  /*b1d0*/  HGMMA.64x128x16.F32 R24, R148, gdesc[UR12].tnspB, R24, gsb0 ;  /* 0x41e0000c94187df0 */ /* 0x000fe20008000818 */
[----:B------:R-:W-:Y:S01]  /*b1e0*/  UMOV UR14, UR10 ;  /* 0x0000000a000e7c82 */ /* 0x000fe20008000000 */
[----:B------:R-:W-:Y:S01]  /*b1f0*/  UMOV UR15, 0x40000040 ;  /* 0x40000040000f7882 */ /* 0x000fe20000000000 */
[----:B------:R-:W-:Y:S01]  /*b200*/  UIADD3 UR10, UR4, 0x200, URZ ;  /* 0x00000200040a7890 */ /* 0x000fe2000fffe03f */
[----:B------:R-:W0:Y:S01]  /*b210*/  MUFU.TANH R152, R152 ;  /* 0x0000009800987308 */ /* 0x000e220000002400 */
[----:B------:R-:W-:-:S07]  /*b220*/  UIADD3 UR4, UR4, 0x280, URZ ;  /* 0x0000028004047890 */ /* 0x000fce000fffe03f */
[----:B------:R-:W0:Y:S01]  /*b230*/  MUFU.TANH R154, R154 ;  /* 0x0000009a009a7308 */ /* 0x000e220000002400 */
[----:B------:R-:W-:Y:S02]  /*b240*/  WARPGROUP.DEPBAR.LE gsb0, 0x0 ;  /* 0x00008000000079c5 */ /* 0x000fe40000010000 */
[----:B------:R-:W-:Y:S01]  /*b250*/  WARPGROUP.ARRIVE ;  /* 0x00000000000079c5 */ /* 0x000fe20000000000 */
[----:B------:R-:W-:Y:S01]  /*b260*/  FMUL.FTZ R148, R123, UR5 ;  /* 0x000000057b947c20 */ /* 0x000fe20008410000 */
[----:B------:R-:W-:Y:S01]  /*b270*/  FMUL.FTZ R150, R126, UR5 ;  /* 0x000000057e967c20 */ /* 0x000fe20008410000 */
[----:B------:R-:W-:Y:S02]  /*b280*/  VIADD R126, R105, UR50 ;  /* 0x00000032697e7c36 */ /* 0x000fe40008000000 */
[----:B------:R-:W-:Y:S01]  /*b290*/  IMAD R123, R18, -0x2, R119 ;  /* 0xfffffffe127b7824 */ /* 0x000fe200078e0277 */
[----:B------:R-:W-:Y:S01]  /*b2a0*/  HGMMA.64x128x16.F32 R24, R144, gdesc[UR12].tnspB, R24, gsb0 ;  /* 0x41e0000c90187df0 */ /* 0x000fe20008000818 */
[----:B------:R-:W-:Y:S01]  /*b2b0*/  UMOV UR14, UR10 ;  /* 0x0000000a000e7c82 */ /* 0x000fe20008000000 */
[----:B------:R-:W-:Y:S01]  /*b2c0*/  UMOV UR15, 0x40000040 ;  /* 0x40000040000f7882 */ /* 0x000fe20000000000 */
[----:B------:R-:W0:Y:S01]  /*b2d0*/  MUFU.TANH R148, R148 ;  /* 0x0000009400947308 */ /* 0x000e220000002400 */
[----:B------:R-:W-:-:S07]  /*b2e0*/  IMAD.IADD R111, R3, 0x1, R126 ;  /* 0x00000001036f7824 */ /* 0x000fce00078e027e */
[----:B------:R-:W0:Y:S01]  /*b2f0*/  MUFU.TANH R150, R150 ;  /* 0x0000009600967308 */ /* 0x000e220000002400 */
        /* <DEDUP_REMOVED lines=8> */
[----:B------:R-:W-:Y:S01]  /*b380*/  UMOV UR14, UR4 ;  /* 0x00000004000e7c82 */ /* 0x000fe20008000000 */
[----:B------:R-:W-:Y:S01]  /*b390*/  UMOV UR15, 0x40000040 ;  /* 0x40000040000f7882 */ /* 0x000fe20000000000 */
[----:B------:R-:W-:Y:S01]  /*b3a0*/  FMUL.FTZ R107, R112, UR5 ;  /* 0x00000005706b7c20 */ /* 0x000fe20008410000 */
[----:B------:R-:W-:Y:S01]  /*b3b0*/  FMUL.FTZ R146, R122, UR5 ;  /* 0x000000057a927c20 */ /* 0x000fe20008410000 */
[----:B------:R-:W0:Y:S08]  /*b3c0*/  MUFU.TANH R144, R144 ;  /* 0x0000009000907308 */ /* 0x000e300000002400 */
[----:B------:R-:W0:Y:S08]  /*b3d0*/  MUFU.TANH R145, R145 ;  /* 0x0000009100917308 */ /* 0x000e300000002400 */
[----:B------:R-:W0:Y:S08]  /*b3e0*/  MUFU.TANH R89, R89 ;  /* 0x0000005900597308 */ /* 0x000e300000002400 */
[----:B------:R-:W0:Y:S08]  /*b3f0*/  MUFU.TANH R92, R92 ;  /* 0x0000005c005c7308 */ /* 0x000e300000002400 */
[----:B------:R-:W0:Y:S08]  /*b400*/  MUFU.TANH R107, R107 ;  /* 0x0000006b006b7308 */ /* 0x000e300000002400 */
[----:B------:R-:W0:Y:S08]  /*b410*/  MUFU.TANH R146, R146 ;  /* 0x0000009200927308 */ /* 0x000e300000002400 */
[----:B------:R-:W0:Y:S08]  /*b420*/  MUFU.TANH R101, R134 ;  /* 0x0000008600657308 */ /* 0x000e300000002400 */
[----:B------:R5:W0:Y:S02]  /*b430*/  MUFU.TANH R112, R124 ;  /* 0x0000007c00707308 */ /* 0x000a240000002400 */
[----:B-----5:R-:W-:-:S04]  /*b440*/  VIADD R124, R105, UR54 ;  /* 0x00000036697c7c36 */ /* 0x020fc80008000000 */
[----:B------:R-:W-:Y:S01]  /*b450*/  IMAD.IADD R109, R3, 0x1, R124 ;  /* 0x00000001036d7824 */ /* 0x000fe200078e027c */
[----:B------:R-:W-:Y:S02]  /*b460*/  WARPGROUP.DEPBAR.LE gsb0, 0x0 ;  /* 0x00008000000079c5 */ /* 0x000fe40000010000 */
[----:B------:R-:W-:Y:S01]  /*b470*/  WARPGROUP.ARRIVE ;  /* 0x00000000000079c5 */ /* 0x000fe20000000000 */
[----:B------:R-:W-:Y:S01]  /*b480*/  FMUL.FTZ R142, R108, UR5 ;  /* 0x000000056c8e7c20 */ /* 0x000fe20008410000 */
[----:B------:R-:W-:Y:S01]  /*b490*/  FMUL.FTZ R108, R113, UR5 ;  /* 0x00000005716c7c20 */ /* 0x000fe20008410000 */
[----:B------:R-:W-:-:S03]  /*b4a0*/  FMUL.FTZ R140, R118, UR5 ;  /* 0x00000005768c7c20 */ /* 0x000fc60008410000 */
[----:B------:R-:W-:Y:S01]  /*b4b0*/  HGMMA.64x128x16.F32 R24, R136, gdesc[UR12].tnspB, R24, gsb0 ;  /* 0x41e0000c88187df0 */ /* 0x000fe20008000818 */
[----:B------:R-:W0:Y:S08]  /*b4c0*/  MUFU.TANH R142, R142 ;  /* 0x0000008e008e7308 */ /* 0x000e300000002400 */
[----:B------:R-:W0:Y:S08]  /*b4d0*/  MUFU.TANH R108, R108 ;  /* 0x0000006c006c7308 */ /* 0x000e300000002400 */
[----:B------:R-:W0:Y:S01]  /*b4e0*/  MUFU.TANH R140, R140 ;  /* 0x0000008c008c7308 */ /* 0x000e220000002400 */
[----:B------:R-:W-:-:S02]  /*b4f0*/  WARPGROUP.DEPBAR.LE gsb0, 0x0 ;  /* 0x00008000000079c5 */ /* 0x000fc40000010000 */
[----:B------:R5:W-:Y:S01]  /*b500*/  @!P1 SYNCS.ARRIVE.TRANS64.RED.A1T0 RZ, [R102+URZ], RZ ;  /* 0x000000ff66ff99a7 */ /* 0x000be2000810043f */
[----:B------:R-:W-:Y:S01]  /*b510*/  ISETP.GE.AND P1, PT, R12, 0x1, PT ;  /* 0x000000010c00780c */ /* 0x000fe20003f26270 */
[----:B-----5:R-:W-:-:S06]  /*b520*/  FMUL.FTZ R102, R135, UR5 ;  /* 0x0000000587667c20 */ /* 0x020fcc0008410000 */
[----:B------:R-:W0:Y:S06]  /*b530*/  MUFU.TANH R102, R102 ;  /* 0x0000006600667308 */ /* 0x000e2c0000002400 */
[----:B-1234-:R-:W-:Y:S05]  /*b540*/  @!P1 BRA `(.L_x_1124) ;  /* 0x0000000000589947 */ /* 0x01efea0003800000 */
[----:B------:R-:W-:Y:S01]  /*b550*/  ISETP.GT.AND P1, PT, R15, -0x1, PT ;  /* 0xffffffff0f00780c */ /* 0x000fe20003f24270 */
[----:B------:R-:W-:-:S12]  /*b560*/  BSSY B0, `(.L_x_1125) ;  /* 0x0000011000007945 */ /* 0x000fd80003800000 */
[----:B------:R-:W-:Y:S05]  /*b570*/  @P1 BRA `(.L_x_1126) ;  /* 0x0000000000241947 */ /* 0x000fea0003800000 */
[----:B------:R-:W-:Y:S01]  /*b580*/  IMAD.U32 R118, RZ, RZ, UR51 ;  /* 0x00000033ff767e24 */ /* 0x000fe2000f8e00ff */
[----:B------:R-:W-:-:S04]  /*b590*/  IADD3 R110, R3, R16, -R17 ;  /* 0x00000010036e7210 */ /* 0x000fc80007ffe811 */
[----:B------:R-:W-:Y:S02]  /*b5a0*/  ISETP.NE.AND P1, PT, R118, 0x1, PT ;  /* 0x000000017600780c */ /* 0x000fe40003f25270 */
[----:B------:R-:W-:-:S11]  /*b5b0*/  LOP3.LUT R113, RZ, R110, RZ, 0x33, !PT ;  /* 0x0000006eff717212 */ /* 0x000fd600078e33ff */
[----:B------:R-:W1:Y:S02]  /*b5c0*/  @P1 LDC.64 R104, c[0x0][0x9e8] ;  /* 0x00027a00ff681b82 */ /* 0x000e640000000a00 */
[----:B-1----:R-:W-:-:S05]  /*b5d0*/  @P1 IMAD.HI.U32 R104, R113, R104, RZ ;  /* 0x0000006871681227 */ /* 0x002fca00078e00ff */
[----:B------:R-:W-:-:S04]  /*b5e0*/  @P1 SHF.R.U32.HI R113, RZ, R105, R104 ;  /* 0x00000069ff711219 */ /* 0x000fc80000011668 */
[----:B------:R-:W-:Y:S01]  /*b5f0*/  LOP3.LUT R104, RZ, R113, RZ, 0x33, !PT ;  /* 0x00000071ff687212 */ /* 0x000fe200078e33ff */
[----:B------:R-:W-:Y:S06]  /*b600*/  BRA `(.L_x_1127) ;  /* 0x0000000000187947 */ /* 0x000fec0003800000 */
.L_x_1126:
[----:B------:R-:W-:-:S05]  /*b610*/  IMAD.U32 R118, RZ, RZ, UR51 ;  /* 0x00000033ff767e24 */ /* 0x000fca000f8e00ff */
[----:B------:R-:W-:-:S13]  /*b620*/  ISETP.NE.AND P1, PT, R118, 0x1, PT ;  /* 0x000000017600780c */ /* 0x000fda0003f25270 */
[----:B------:R-:W1:Y:S02]  /*b630*/  @P1 LDC.64 R104, c[0x0][0x9e8] ;  /* 0x00027a00ff681b82 */ /* 0x000e640000000a00 */
[----:B-1----:R-:W-:-:S04]  /*b640*/  @P1 IMAD.HI.U32 R110, R15, R104, RZ ;  /* 0x000000680f6e1227 */ /* 0x002fc800078e00ff */
[----:B------:R-:W-:Y:S01]  /*b650*/  IMAD.MOV.U32 R104, RZ, RZ, R15 ;  /* 0x000000ffff687224 */ /* 0x000fe200078e000f */
[----:B------:R-:W-:-:S07]  /*b660*/  @P1 SHF.R.U32.HI R104, RZ, R105, R110 ;  /* 0x00000069ff681219 */ /* 0x000fce000001166e */
.L_x_1127:
[----:B------:R-:W-:Y:S05]  /*b670*/  BSYNC B0 ;  /* 0x0000000000007941 */ /* 0x000fea0003800000 */
.L_x_1125:
[----:B------:R-:W-:-:S05]  /*b680*/  IMAD R104, R104, R118, R123 ;  /* 0x0000007668687224 */ /* 0x000fca00078e027b */
[----:B------:R-:W-:Y:S02]  /*b690*/  VIADDMNMX R109, R104, R118, R109, PT ;  /* 0x00000076686d7246 */ /* 0x000fe4000380016d */
[----:B------:R-:W-:-:S07]  /*b6a0*/  VIMNMX R111, R111, R104, !PT ;  /* 0x000000686f6f7248 */ /* 0x000fce0007fe0100 */
.L_x_1124:
        /* <DEDUP_REMOVED lines=111> */
[----:B------:R-:W-:Y:S02]  /*bda0*/  ISETP.GE.AND P6, PT, R119, 0x5a, PT ;  /* 0x0000005a7700780c */ /* 0x000fe40003fc6270 */
[----:B------:R-:W-:Y:S02]  /*bdb0*/  IADD3 R8, R124, 0x8, R3 ;  /* 0x000000087c087810 */ /* 0x000fe40007ffe003 */
[----:B------:R-:W-:Y:S02]  /*bdc0*/  P2R R115, PR, RZ, 0x40 ;  /* 0x00000040ff737803 */ /* 0x000fe40000000000 */
[----:B------:R-:W-:-:S04]  /*bdd0*/  ISETP.GT.AND P6, PT, R111, 0x59, !P6 ;  /* 0x000000596f00780c */ /* 0x000fc800077c4270 */
[----:B------:R-:W-:-:S04]  /*bde0*/  ISETP.LT.OR P6, PT, R109, 0x5a, P6 ;  /* 0x0000005a6d00780c */ /* 0x000fc800037c1670 */
[----:B------:R-:W-:Y:S02]  /*bdf0*/  FSEL R106, R133, -INF , !P6 ;  /* 0xff800000856a7808 */ /* 0x000fe40007000000 */
[----:B------:R-:W-:-:S13]  /*be00*/  ISETP.GE.AND P6, PT, R12, 0x1, PT ;  /* 0x000000010c00780c */ /* 0x000fda0003fc6270 */
        /* <DEDUP_REMOVED lines=12> */
.L_x_1130:
[----:B------:R-:W-:Y:S02]  /*bed0*/  IMAD.U32 R124, RZ, RZ, UR51 ;  /* 0x00000033ff7c7e24 */ /* 0x000fe4000f8e00ff */
[----:B------:R-:W-:-:S03]  /*bee0*/  IMAD.MOV.U32 R97, RZ, RZ, R161 ;  /* 0x000000ffff617224 */ /* 0x000fc600078e00a1 */
[----:B------:R-:W-:-:S13]  /*bef0*/  ISETP.NE.AND P6, PT, R124, 0x1, PT ;  /* 0x000000017c00780c */ /* 0x000fda0003fc5270 */
[----:B------:R-:W0:Y:S02]  /*bf00*/  @P6 LDC.64 R120, c[0x0][0x9e8] ;  /* 0x00027a00ff786b82 */ /* 0x000e240000000a00 */
[----:B0-----:R-:W-:-:S05]  /*bf10*/  @P6 IMAD.HI.U32 R120, R161, R120, RZ ;  /* 0x00000078a1786227 */ /* 0x001fca00078e00ff */
[----:B------:R-:W-:-:S07]  /*bf20*/  @P6 SHF.R.U32.HI R97, RZ, R121, R120 ;  /* 0x00000079ff616219 */ /* 0x000fce0000011678 */
.L_x_1131:
[----:B------:R-:W-:Y:S05]  /*bf30*/  BSYNC B0 ;  /* 0x0000000000007941 */ /* 0x000fea0003800000 */
.L_x_1129:
[----:B------:R-:W-:-:S05]  /*bf40*/  IMAD R97, R97, R124, R123 ;  /* 0x0000007c61617224 */ /* 0x000fca00078e027b */
[----:B------:R-:W-:Y:S02]  /*bf50*/  VIADDMNMX R8, R97, R124, R8, PT ;  /* 0x0000007c61087246 */ /* 0x000fe40003800108 */
[----:B------:R-:W-:-:S07]  /*bf60*/  VIMNMX R93, R93, R97, !PT ;  /* 0x000000615d5d7248 */ /* 0x000fce0007fe0100 */
.L_x_1128:
[C---:B------:R-:W-:Y:S01]  /*bf70*/  ISETP.GT.AND P1, PT, R93.reuse, 0x1, !P1 ;  /* 0x000000015d00780c */ /* 0x040fe20004f24270 */
[----:B------:R-:W-:Y:S01]  /*bf80*/  UMOV UR38, UR36 ;  /* 0x0000002400267c82 */ /* 0x000fe20008000000 */
[----:B------:R-:W-:Y:S01]  /*bf90*/  ISETP.NE.AND P6, PT, R130, RZ, PT ;  /* 0x000000ff8200720c */ /* 0x000fe20003fc5270 */
[----:B------:R-:W-:Y:S01]  /*bfa0*/  UMOV UR4, UR37 ;  /* 0x0000002500047c82 */ /* 0x000fe20008000000 */
[----:B------:R-:W-:Y:S02]  /*bfb0*/  ISETP.LT.OR P1, PT, R8, 0x2, P1 ;  /* 0x000000020800780c */ /* 0x000fe40000f21670 */
[----:B------:R-:W-:Y:S02]  /*bfc0*/  ISETP.GT.AND P2, PT, R93, 0x8, !P2 ;  /* 0x000000085d00780c */ /* 0x000fe40005744270 */
[----:B------:R-:W-:Y:S02]  /*bfd0*/  FSEL R130, R2, -INF , !P1 ;  /* 0xff80000002827808 */ /* 0x000fe40004800000 */
[----:B------:R-:W-:-:S02]  /*bfe0*/  ISETP.NE.AND P1, PT, R113, RZ, PT ;  /* 0x000000ff7100720c */ /* 0x000fc40003f25270 */
[C---:B------:R-:W-:Y:S02]  /*bff0*/  ISETP.LT.OR P2, PT, R8.reuse, 0x9, P2 ;  /* 0x000000090800780c */ /* 0x040fe40001741670 */
[----:B------:R-:W-:Y:S02]  /*c000*/  ISETP.GT.AND P1, PT, R93, 0x9, !P1 ;  /* 0x000000095d00780c */ /* 0x000fe40004f24270 */
[----:B------:R-:W-:Y:S02]  /*c010*/  FSEL R2, R9, -INF , !P2 ;  /* 0xff80000009027808 */ /* 0x000fe40005000000 */
[----:B------:R-:W-:Y:S02]  /*c020*/  ISETP.LT.OR P1, PT, R8, 0xa, P1 ;  /* 0x0000000a0800780c */ /* 0x000fe40000f21670 */
[----:B------:R-:W-:Y:S02]  /*c030*/  ISETP.NE.AND P2, PT, R135, RZ, PT ;  /* 0x000000ff8700720c */ /* 0x000fe40003f45270 */
[----:B------:R-:W-:-:S02]  /*c040*/  FSEL R128, R11, -INF , !P1 ;  /* 0xff8000000b807808 */ /* 0x000fc40004800000 */
[----:B------:R-:W-:Y:S01]  /*c050*/  ISETP.NE.AND P1, PT, R127, RZ, PT ;  /* 0x000000ff7f00720c */ /* 0x000fe20003f25270 */
[----:B------:R-:W0:Y:S01]  /*c060*/  LDC R11, c[0x0][0x988] ;  /* 0x00026200ff0b7b82 */ /* 0x000e220000000800 */
        /* <DEDUP_REMOVED lines=81> */
[----:B------:R-:W-:-:S04]  /*c580*/  ISETP.NE.AND P1, PT, R117, RZ, PT ;  /* 0x000000ff7500720c */ /* 0x000fc80003f25270 */
        /* <DEDUP_REMOVED lines=32> */
[--C-:B------:R-:W-:Y:S01]  /*c790*/  FFMA.FTZ R93, R142, R11, -R115.reuse ;  /* 0x0000000b8e5d7223 */ /* 0x100fe20000010873 */
[----:B------:R-:W-:Y:S01]  /*c7a0*/  FSEL R142, R102, -INF , !P2 ;  /* 0xff800000668e7808 */ /* 0x000fe20005000000 */
[----:B------:R-:W-:Y:S01]  /*c7b0*/  MUFU.EX2 R89, R0 ;  /* 0x0000000000597308 */ /* 0x000fe20000000800 */
[----:B------:R-:W-:Y:S01]  /*c7c0*/  FMNMX.FTZ R91, R120, R91, !PT ;  /* 0x0000005b785b7209 */ /* 0x000fe20007810000 */
[-CC-:B------:R-:W-:Y:S01]  /*c7d0*/  FFMA.FTZ R176, R176, R11.reuse, -R115.reuse ;  /* 0x0000000bb0b07223 */ /* 0x180fe20000010873 */
[----:B------:R-:W-:Y:S01]  /*c7e0*/  FSEL R113, R9, RZ, P1 ;  /* 0x000000ff09717208 */ /* 0x000fe20000800000 */
        /* <DEDUP_REMOVED lines=12> */
[----:B------:R-:W-:Y:S01]  /*c8b0*/  MUFU.EX2 R91, R184 ;  /* 0x000000b8005b7308 */ /* 0x000fe20000000800 */
[----:B------:R-:W-:Y:S01]  /*c8c0*/  FMNMX.FTZ R95, R88, R95, !PT ;  /* 0x0000005f585f7209 */ /* 0x000fe20007810000 */
[-CC-:B------:R-:W-:Y:S01]  /*c8d0*/  FFMA.FTZ R118, R118, R11.reuse, -R115.reuse ;  /* 0x0000000b76767223 */ /* 0x180fe20000010873 */
[----:B------:R-:W-:Y:S01]  /*c8e0*/  LOP3.LUT P6, RZ, R163, 0x7f, RZ, 0xc0, !PT ;  /* 0x0000007fa3ff7812 */ /* 0x000fe200078cc0ff */
[--C-:B------:R-:W-:Y:S01]  /*c8f0*/  FFMA.FTZ R114, R114, R11, -R115.reuse ;  /* 0x0000000b72727223 */ /* 0x100fe20000010873 */
[----:B------:R-:W-:Y:S01]  /*c900*/  FMNMX.FTZ R97, R92, R95, !PT ;  /* 0x0000005f5c617209 */ /* 0x000fe20007810000 */
[-CC-:B------:R-:W-:Y:S01]  /*c910*/  FFMA.FTZ R136, R108, R11.reuse, -R115.reuse ;  /* 0x0000000b6c887223 */ /* 0x180fe20000010873 */
[----:B------:R-:W-:Y:S01]  /*c920*/  FFMA.FTZ R110, R110, R11, -R115 ;  /* 0x0000000b6e6e7223 */ /* 0x000fe20000010873 */
[----:B------:R-:W-:Y:S01]  /*c930*/  MUFU.EX2 R178, R178 ;  /* 0x000000b200b27308 */ /* 0x000fe20000000800 */
[----:B------:R-:W-:-:S04]  /*c940*/  FMNMX.FTZ R97, R94, R97, !PT ;  /* 0x000000615e617209 */ /* 0x000fc80007810000 */
[----:B------:R-:W-:-:S03]  /*c950*/  FMNMX.FTZ R97, R90, R97, !PT ;  /* 0x000000615a617209 */ /* 0x000fc60007810000 */
        /* <DEDUP_REMOVED lines=9> */
[----:B------:R0:W-:Y:S01]  /*c9f0*/  MUFU.EX2 R99, R158 ;  /* 0x0000009e00637308 */ /* 0x0001e20000000800 */
[----:B------:R-:W-:-:S04]  /*ca00*/  FMNMX.FTZ R103, R150, R103, !PT ;  /* 0x0000006796677209 */ /* 0x000fc80007810000 */
[----:B------:R-:W-:-:S03]  /*ca10*/  FMNMX.FTZ R103, R152, R103, !PT ;  /* 0x0000006798677209 */ /* 0x000fc60007810000 */
[----:B------:R-:W-:Y:S01]  /*ca20*/  MUFU.EX2 R160, R160 ;  /* 0x000000a000a07308 */ /* 0x000fe20000000800 */
[----:B------:R-:W-:Y:S02]  /*ca30*/  FMNMX.FTZ R103, R154, R103, !PT ;  /* 0x000000679a677209 */ /* 0x000fe40007810000 */
[----:B0-----:R-:W-:Y:S01]  /*ca40*/  FSEL R158, R101, -INF , !P5 ;  /* 0xff800000659e7808 */ /* 0x001fe20006800000 */
[--C-:B------:R-:W-:Y:S01]  /*ca50*/  FFMA.FTZ R101, R132, R11, -R115.reuse ;  /* 0x0000000b84657223 */ /* 0x100fe20000010873 */
[----:B------:R-:W-:Y:S01]  /*ca60*/  FMNMX.FTZ R103, R156, R103, !PT ;  /* 0x000000679c677209 */ /* 0x000fe20007810000 */
[-CC-:B------:R-:W-:Y:S01]  /*ca70*/  FFMA.FTZ R132, R138, R11.reuse, -R115.reuse ;  /* 0x0000000b8a847223 */ /* 0x180fe20000010873 */
[----:B------:R-:W-:Y:S01]  /*ca80*/  FFMA.FTZ R138, R96, R11, -R115 ;  /* 0x0000000b608a7223 */ /* 0x000fe20000010873 */
[----:B------:R0:W-:Y:S01]  /*ca90*/  MUFU.EX2 R100, R105 ;  /* 0x0000006900647308 */ /* 0x0001e20000000800 */
[----:B------:R-:W-:-:S04]  /*caa0*/  FMNMX.FTZ R103, R158, R103, !PT ;  /* 0x000000679e677209 */ /* 0x000fc80007810000 */
[----:B------:R-:W-:Y:S01]  /*cab0*/  FMNMX.FTZ R0, R142, R103, !PT ;  /* 0x000000678e007209 */ /* 0x000fe20007810000 */
[-CC-:B------:R-:W-:Y:S02]  /*cac0*/  FFMA.FTZ R103, R122, R11.reuse, -R115.reuse ;  /* 0x0000000b7a677223 */ /* 0x180fe40000010873 */
[----:B------:R-:W-:Y:S01]  /*cad0*/  MUFU.EX2 R93, R93 ;  /* 0x0000005d005d7308 */ /* 0x000fe20000000800 */
[--C-:B0-----:R-:W-:Y:S01]  /*cae0*/  FFMA.FTZ R105, R116, R11, -R115.reuse ;  /* 0x0000000b74697223 */ /* 0x101fe20000010873 */
[----:B------:R-:W0:Y:S06]  /*caf0*/  SHFL.BFLY PT, R107, R0, 0x2, 0x1f ;  /* 0x0c401f00006b7f89 */ /* 0x000e2c00000e0000 */
[----:B------:R-:W-:Y:S08]  /*cb00*/  MUFU.EX2 R102, R102 ;  /* 0x0000006600667308 */ /* 0x000ff00000000800 */
[----:B------:R-:W-:Y:S08]  /*cb10*/  MUFU.EX2 R101, R101 ;  /* 0x0000006500657308 */ /* 0x000ff00000000800 */
[----:B------:R-:W-:Y:S01]  /*cb20*/  MUFU.EX2 R132, R132 ;  /* 0x0000008400847308 */ /* 0x000fe20000000800 */
[----:B0-----:R-:W-:Y:S01]  /*cb30*/  FMNMX.FTZ R8, R0, R107, !PT ;  /* 0x0000006b00087209 */ /* 0x001fe20007810000 */
[----:B------:R-:W-:Y:S01]  /*cb40*/  FADD.FTZ R0, -R113, R14 ;  /* 0x0000000e71007221 */ /* 0x000fe20000010100 */
[----:B------:R-:W-:-:S03]  /*cb50*/  FFMA.FTZ R107, R112, R11, -R115 ;  /* 0x0000000b706b7223 */ /* 0x000fc60000010873 */
[----:B------:R-:W0:Y:S01]  /*cb60*/  SHFL.BFLY PT, R111, R8, 0x1, 0x1f ;  /* 0x0c201f00086f7f89 */ /* 0x000e2200000e0000 */
[----:B------:R-:W-:Y:S01]  /*cb70*/  FMUL.FTZ R0, R0, R11 ;  /* 0x0000000b00007220 */ /* 0x000fe20000410000 */
[----:B------:R-:W-:Y:S08]  /*cb80*/  MUFU.EX2 R103, R103 ;  /* 0x0000006700677308 */ /* 0x000ff00000000800 */
[----:B------:R-:W1:Y:S08]  /*cb90*/  MUFU.EX2 R0, R0 ;  /* 0x0000000000007308 */ /* 0x000e700000000800 */
[----:B------:R-:W-:Y:S01]  /*cba0*/  MUFU.EX2 R118, R118 ;  /* 0x0000007600767308 */ /* 0x000fe20000000800 */
[----:B0-----:R-:W-:Y:S01]  /*cbb0*/  FMNMX.FTZ R8, R8, R111, !PT ;  /* 0x0000006f08087209 */ /* 0x001fe20007810000 */
[----:B------:R-:W-:-:S06]  /*cbc0*/  FFMA.FTZ R111, R106, R11, -R115 ;  /* 0x0000000b6a6f7223 */ /* 0x000fcc0000010873 */
[----:B------:R-:W-:Y:S01]  /*cbd0*/  MUFU.EX2 R105, R105 ;  /* 0x0000006900697308 */ /* 0x000fe20000000800 */
[----:B-1----:R-:W-:Y:S01]  /*cbe0*/  FFMA.FTZ R7, R0, R7, R89 ;  /* 0x0000000700077223 */ /* 0x002fe20000010059 */
[C---:B------:R-:W-:Y:S01]  /*cbf0*/  FSETP.NEU.FTZ.AND P1, PT, R8.reuse, -INF , PT ;  /* 0xff8000000800780b */ /* 0x040fe20003f3d000 */
[----:B------:R-:W-:-:S05]  /*cc00*/  FMUL.FTZ R14, R8, R11 ;  /* 0x0000000b080e7220 */ /* 0x000fca0000410000 */
[----:B------:R-:W-:Y:S01]  /*cc10*/  FSEL R113, R14, RZ, P1 ;  /* 0x000000ff0e717208 */ /* 0x000fe20000800000 */
[----:B------:R-:W-:Y:S04]  /*cc20*/  MUFU.EX2 R114, R114 ;  /* 0x0000007200727308 */ /* 0x000fe80000000800 */
[-CC-:B------:R-:W-:Y:S01]  /*cc30*/  FFMA.FTZ R159, R2, R11.reuse, -R113.reuse ;  /* 0x0000000b029f7223 */ /* 0x180fe20000010871 */
[----:B------:R-:W-:Y:S01]  /*cc40*/  FSEL R2, R8, RZ, P1 ;  /* 0x000000ff08027208 */ /* 0x000fe20000800000 */
[-CC-:B------:R-:W-:Y:S01]  /*cc50*/  FFMA.FTZ R157, R186, R11.reuse, -R113.reuse ;  /* 0x0000000bba9d7223 */ /* 0x180fe20000010871 */
[-CC-:B------:R-:W-:Y:S01]  /*cc60*/  FFMA.FTZ R14, R130, R11.reuse, -R113.reuse ;  /* 0x0000000b820e7223 */ /* 0x180fe20000010871 */
[-CC-:B------:R-:W-:Y:S01]  /*cc70*/  FFMA.FTZ R96, R128, R11.reuse, -R113.reuse ;  /* 0x0000000b80607223 */ /* 0x180fe20000010871 */
[-C--:B------:R-:W-:Y:S01]  /*cc80*/  FFMA.FTZ R149, R88, R11.reuse, -R113 ;  /* 0x0000000b58957223 */ /* 0x080fe20000010871 */
[----:B------:R-:W-:Y:S01]  /*cc90*/  FADD.FTZ R2, -R2, R13 ;  /* 0x0000000d02027221 */ /* 0x000fe20000010100 */
[-C--:B------:R-:W-:Y:S01]  /*cca0*/  FFMA.FTZ R88, R92, R11.reuse, -R113 ;  /* 0x0000000b5c587223 */ /* 0x080fe20000010871 */
[----:B------:R-:W-:Y:S01]  /*ccb0*/  MUFU.EX2 R157, R157 ;  /* 0x0000009d009d7308 */ /* 0x000fe20000000800 */
[----:B------:R-:W-:Y:S01]  /*ccc0*/  FADD.FTZ R92, R176, R7 ;  /* 0x00000007b05c7221 */ /* 0x000fe20000010000 */
[-C--:B------:R-:W-:Y:S01]  /*ccd0*/  FMUL.FTZ R2, R2, R11.reuse ;  /* 0x0000000b02027220 */ /* 0x080fe20000410000 */
[-CC-:B------:R-:W-:Y:S01]  /*cce0*/  FFMA.FTZ R153, R120, R11.reuse, -R113.reuse ;  /* 0x0000000b78997223 */ /* 0x180fe20000010871 */
[-CC-:B------:R-:W-:Y:S01]  /*ccf0*/  FFMA.FTZ R104, R126, R11.reuse, -R113.reuse ;  /* 0x0000000b7e687223 */ /* 0x180fe20000010871 */
[----:B------:R-:W-:Y:S01]  /*cd00*/  FADD.FTZ R7, R91, R92 ;  /* 0x0000005c5b077221 */ /* 0x000fe20000010000 */
[-CC-:B------:R-:W-:Y:S01]  /*cd10*/  FFMA.FTZ R155, R20, R11.reuse, -R113.reuse ;  /* 0x0000000b149b7223 */ /* 0x180fe20000010871 */
[-C--:B------:R-:W-:Y:S01]  /*cd20*/  FFMA.FTZ R90, R90, R11.reuse, -R113 ;  /* 0x0000000b5a5a7223 */ /* 0x080fe20000010871 */
[----:B------:R-:W0:Y:S01]  /*cd30*/  MUFU.EX2 R2, R2 ;  /* 0x0000000200027308 */ /* 0x000e220000000800 */
[----:B------:R-:W-:Y:S01]  /*cd40*/  FADD.FTZ R92, R178, R7 ;  /* 0x00000007b25c7221 */ /* 0x000fe20000010000 */
[-CC-:B------:R-:W-:Y:S01]  /*cd50*/  FFMA.FTZ R20, R124, R11.reuse, -R113.reuse ;  /* 0x0000000b7c147223 */ /* 0x180fe20000010871 */
[-CC-:B------:R-:W-:Y:S01]  /*cd60*/  FFMA.FTZ R151, R94, R11.reuse, -R113.reuse ;  /* 0x0000000b5e977223 */ /* 0x180fe20000010871 */
[----:B------:R-:W-:Y:S01]  /*cd70*/  FFMA.FTZ R98, R98, R11, -R113 ;  /* 0x0000000b62627223 */ /* 0x000fe20000010871 */
[----:B------:R-:W-:Y:S01]  /*cd80*/  FADD.FTZ R13, R95, R92 ;  /* 0x0000005c5f0d7221 */ /* 0x000fe20000010000 */
[----:B------:R-:W-:-:S02]  /*cd90*/  IMAD.U32 R92, RZ, RZ, UR11 ;  /* 0x0000000bff5c7e24 */ /* 0x000fc4000f8e00ff */
[-CC-:B------:R-:W-:Y:S01]  /*cda0*/  FFMA.FTZ R134, R134, R11.reuse, -R113.reuse ;  /* 0x0000000b86867223 */ /* 0x180fe20000010871 */
[----:B------:R-:W1:Y:S01]  /*cdb0*/  MUFU.EX2 R14, R14 ;  /* 0x0000000e000e7308 */ /* 0x000e620000000800 */
[-CC-:B------:R-:W-:Y:S01]  /*cdc0*/  FFMA.FTZ R140, R140, R11.reuse, -R113.reuse ;  /* 0x0000000b8c8c7223 */ /* 0x180fe20000010871 */
[----:B------:R-:W-:Y:S02]  /*cdd0*/  @!P6 VIADD R92, R92, 0x2a860 ;  /* 0x0002a8605c5ce836 */ /* 0x000fe40000000000 */
[-CC-:B------:R-:W-:Y:S01]  /*cde0*/  FFMA.FTZ R144, R144, R11.reuse, -R113.reuse ;  /* 0x0000000b90907223 */ /* 0x180fe20000010871 */
[-CC-:B------:R-:W-:Y:S01]  /*cdf0*/  FFMA.FTZ R146, R146, R11.reuse, -R113.reuse ;  /* 0x0000000b92927223 */ /* 0x180fe20000010871 */
[-CC-:B------:R-:W-:Y:S01]  /*ce00*/  FFMA.FTZ R148, R148, R11.reuse, -R113.reuse ;  /* 0x0000000b94947223 */ /* 0x180fe20000010871 */
[----:B------:R-:W-:Y:S01]  /*ce10*/  FFMA.FTZ R150, R150, R11, -R113 ;  /* 0x0000000b96967223 */ /* 0x000fe20000010871 */
[----:B------:R-:W-:Y:S01]  /*ce20*/  @!P6 PRMT R92, RZ, 0x654, R92 ;  /* 0x00000654ff5ce816 */ /* 0x000fe2000000005c */
[----:B------:R-:W2:Y:S01]  /*ce30*/  MUFU.EX2 R159, R159 ;  /* 0x0000009f009f7308 */ /* 0x000ea20000000800 */
[----:B0-----:R-:W-:Y:S01]  /*ce40*/  FFMA.FTZ R7, R2, R6, R157 ;  /* 0x0000000602077223 */ /* 0x001fe2000001009d */
[C---:B------:R-:W-:Y:S01]  /*ce50*/  ISETP.GT.AND P1, PT, R10.reuse, R23, PT ;  /* 0x000000170a00720c */ /* 0x040fe20003f24270 */
[----:B------:R0:W-:Y:S01]  /*ce60*/  @!P6 SYNCS.ARRIVE.TRANS64.RED.A1T0 RZ, [R92+URZ], RZ ;  /* 0x000000ff5cffe9a7 */ /* 0x0001e2000810043f */
[----:B------:R-:W-:-:S04]  /*ce70*/  VIADD R10, R10, 0xffffffff ;  /* 0xffffffff0a0a7836 */ /* 0x000fc80000000000 */
[----:B------:R-:W3:Y:S01]  /*ce80*/  MUFU.EX2 R96, R96 ;  /* 0x0000006000607308 */ /* 0x000ee20000000800 */
[C---:B-1----:R-:W-:Y:S01]  /*ce90*/  FADD.FTZ R6, R14.reuse, R7 ;  /* 0x000000070e067221 */ /* 0x042fe20000010000 */
[----:B------:R-:W-:Y:S01]  /*cea0*/  F2FP.F16.F32.PACK_AB R157, R14, R157 ;  /* 0x0000009d0e9d723e */ /* 0x000fe200000000ff */
[----:B------:R-:W-:-:S05]  /*ceb0*/  IMAD.MOV.U32 R14, RZ, RZ, R9 ;  /* 0x000000ffff0e7224 */ /* 0x000fca00078e0009 */
[----:B------:R-:W1:Y:S01]  /*cec0*/  MUFU.EX2 R153, R153 ;  /* 0x0000009900997308 */ /* 0x000e620000000800 */
[----:B--2---:R-:W-:-:S07]  /*ced0*/  FADD.FTZ R7, R159, R6 ;  /* 0x000000069f077221 */ /* 0x004fce0000010000 */
[----:B------:R-:W2:Y:S01]  /*cee0*/  MUFU.EX2 R104, R104 ;  /* 0x0000006800687308 */ /* 0x000ea20000000800 */
[C---:B---3--:R-:W-:Y:S01]  /*cef0*/  FADD.FTZ R6, R96.reuse, R7 ;  /* 0x0000000760067221 */ /* 0x048fe20000010000 */
[----:B------:R-:W-:-:S06]  /*cf00*/  F2FP.F16.F32.PACK_AB R159, R96, R159 ;  /* 0x0000009f609f723e */ /* 0x000fcc00000000ff */
[----:B------:R3:W-:Y:S01]  /*cf10*/  MUFU.EX2 R106, R90 ;  /* 0x0000005a006a7308 */ /* 0x0007e20000000800 */
[----:B-1----:R-:W-:-:S07]  /*cf20*/  FADD.FTZ R7, R153, R6 ;  /* 0x0000000699077221 */ /* 0x002fce0000010000 */
[----:B------:R-:W1:Y:S01]  /*cf30*/  MUFU.EX2 R155, R155 ;  /* 0x0000009b009b7308 */ /* 0x000e620000000800 */
[----:B---3--:R-:W-:Y:S01]  /*cf40*/  FADD.FTZ R90, R180, R13 ;  /* 0x0000000db45a7221 */ /* 0x008fe20000010000 */
[C---:B--2---:R-:W-:Y:S01]  /*cf50*/  FADD.FTZ R6, R104.reuse, R7 ;  /* 0x0000000768067221 */ /* 0x044fe20000010000 */
[----:B------:R-:W-:Y:S02]  /*cf60*/  F2FP.F16.F32.PACK_AB R153, R104, R153 ;  /* 0x000000996899723e */ /* 0x000fe400000000ff */
[----:B------:R-:W-:-:S03]  /*cf70*/  FADD.FTZ R13, R97, R90 ;  /* 0x0000005a610d7221 */ /* 0x000fc60000010000 */
[----:B------:R-:W2:Y:S01]  /*cf80*/  MUFU.EX2 R20, R20 ;  /* 0x0000001400147308 */ /* 0x000ea20000000800 */
[----:B------:R-:W-:-:S04]  /*cf90*/  FADD.FTZ R90, R160, R13 ;  /* 0x0000000da05a7221 */ /* 0x000fc80000010000 */
[----:B------:R-:W-:-:S03]  /*cfa0*/  FADD.FTZ R13, R99, R90 ;  /* 0x0000005a630d7221 */ /* 0x000fc60000010000 */
[----:B------:R-:W3:Y:S01]  /*cfb0*/  MUFU.EX2 R149, R149 ;  /* 0x0000009500957308 */ /* 0x000ee20000000800 */
[----:B------:R-:W-:Y:S01]  /*cfc0*/  FADD.FTZ R90, R100, R13 ;  /* 0x0000000d645a7221 */ /* 0x000fe20000010000 */
[----:B-1----:R-:W-:-:S03]  /*cfd0*/  FADD.FTZ R7, R155, R6 ;  /* 0x000000069b077221 */ /* 0x002fc60000010000 */
[----:B------:R-:W-:-:S03]  /*cfe0*/  FADD.FTZ R13, R93, R90 ;  /* 0x0000005a5d0d7221 */ /* 0x000fc60000010000 */
[----:B------:R-:W0:Y:S01]  /*cff0*/  MUFU.EX2 R88, R88 ;  /* 0x0000005800587308 */ /* 0x000e220000000800 */
[----:B--2---:R-:W-:Y:S01]  /*d000*/  FADD.FTZ R90, R20, R7 ;  /* 0x00000007145a7221 */ /* 0x004fe20000010000 */
[----:B------:R-:W-:Y:S01]  /*d010*/  FADD.FTZ R6, R102, R13 ;  /* 0x0000000d66067221 */ /* 0x000fe20000010000 */
[----:B------:R-:W-:-:S03]  /*d020*/  F2FP.F16.F32.PACK_AB R155, R20, R155 ;  /* 0x0000009b149b723e */ /* 0x000fc600000000ff */
[----:B------:R-:W-:Y:S01]  /*d030*/  FADD.FTZ R7, R101, R6 ;  /* 0x0000000665077221 */ /* 0x000fe20000010000 */
[-C--:B------:R-:W-:Y:S01]  /*d040*/  FFMA.FTZ R6, R152, R11.reuse, -R113 ;  /* 0x0000000b98067223 */ /* 0x080fe20000010871 */
[----:B------:R-:W1:Y:S01]  /*d050*/  MUFU.EX2 R151, R151 ;  /* 0x0000009700977308 */ /* 0x000e620000000800 */
[----:B---3--:R-:W-:Y:S01]  /*d060*/  FADD.FTZ R13, R149, R90 ;  /* 0x0000005a950d7221 */ /* 0x008fe20000010000 */
[----:B------:R-:W-:Y:S01]  /*d070*/  FADD.FTZ R90, R132, R7 ;  /* 0x00000007845a7221 */ /* 0x000fe20000010000 */
[--C-:B------:R-:W-:Y:S01]  /*d080*/  FFMA.FTZ R7, R154, R11, -R113.reuse ;  /* 0x0000000b9a077223 */ /* 0x100fe20000010871 */
[----:B------:R-:W-:Y:S02]  /*d090*/  F2FP.F16.F32.PACK_AB R152, R180, R95 ;  /* 0x0000005fb498723e */ /* 0x000fe400000000ff */
[----:B------:R-:W-:Y:S01]  /*d0a0*/  FADD.FTZ R115, R103, R90 ;  /* 0x0000005a67737221 */ /* 0x000fe20000010000 */
[-C--:B------:R-:W-:Y:S01]  /*d0b0*/  FFMA.FTZ R90, R158, R11.reuse, -R113 ;  /* 0x0000000b9e5a7223 */ /* 0x080fe20000010871 */
[----:B------:R-:W2:Y:S01]  /*d0c0*/  MUFU.EX2 R145, R98 ;  /* 0x0000006200917308 */ /* 0x000ea20000000800 */
[----:B0-----:R-:W-:Y:S01]  /*d0d0*/  FADD.FTZ R92, R88, R13 ;  /* 0x0000000d585c7221 */ /* 0x001fe20000010000 */
[----:B------:R-:W-:Y:S01]  /*d0e0*/  FADD.FTZ R94, R118, R115 ;  /* 0x00000073765e7221 */ /* 0x000fe20000010000 */
[-CC-:B------:R-:W-:Y:S01]  /*d0f0*/  FFMA.FTZ R13, R156, R11.reuse, -R113.reuse ;  /* 0x0000000b9c0d7223 */ /* 0x180fe20000010871 */
[----:B------:R-:W-:Y:S01]  /*d100*/  FFMA.FTZ R113, R142, R11, -R113 ;  /* 0x0000000b8e717223 */ /* 0x000fe20000010871 */
[----:B------:R-:W-:Y:S01]  /*d110*/  F2FP.F16.F32.PACK_AB R156, R176, R89 ;  /* 0x00000059b09c723e */ /* 0x000fe200000000ff */
[----:B------:R-:W-:Y:S01]  /*d120*/  FADD.FTZ R115, R105, R94 ;  /* 0x0000005e69737221 */ /* 0x000fe20000010000 */
[----:B------:R-:W-:Y:S01]  /*d130*/  F2FP.F16.F32.PACK_AB R158, R178, R91 ;  /* 0x0000005bb29e723e */ /* 0x000fe200000000ff */
[----:B------:R-:W0:Y:S01]  /*d140*/  MUFU.EX2 R134, R134 ;  /* 0x0000008600867308 */ /* 0x000e220000000800 */
[----:B-1----:R-:W-:Y:S01]  /*d150*/  FADD.FTZ R92, R151, R92 ;  /* 0x0000005c975c7221 */ /* 0x002fe20000010000 */
[----:B------:R-:W-:Y:S01]  /*d160*/  FADD.FTZ R94, R114, R115 ;  /* 0x00000073725e7221 */ /* 0x000fe20000010000 */
[----:B------:R-:W-:-:S02]  /*d170*/  F2FP.F16.F32.PACK_AB R154, R160, R97 ;  /* 0x00000061a09a723e */ /* 0x000fc400000000ff */
[----:B------:R-:W-:Y:S01]  /*d180*/  FADD.FTZ R92, R106, R92 ;  /* 0x0000005c6a5c7221 */ /* 0x000fe20000010000 */
[----:B------:R-:W-:Y:S02]  /*d190*/  F2FP.F16.F32.PACK_AB R149, R88, R149 ;  /* 0x000000955895723e */ /* 0x000fe400000000ff */
[----:B------:R1:W3:Y:S01]  /*d1a0*/  MUFU.EX2 R147, R140 ;  /* 0x0000008c00937308 */ /* 0x0002e20000000800 */
[----:B--2---:R-:W-:Y:S01]  /*d1b0*/  FADD.FTZ R92, R145, R92 ;  /* 0x0000005c915c7221 */ /* 0x004fe20000010000 */
[----:B------:R-:W-:-:S06]  /*d1c0*/  F2FP.F16.F32.PACK_AB R151, R106, R151 ;  /* 0x000000976a97723e */ /* 0x000fcc00000000ff */
[----:B------:R2:W4:Y:S01]  /*d1d0*/  MUFU.EX2 R98, R144 ;  /* 0x0000009000627308 */ /* 0x0005220000000800 */
[----:B0-----:R-:W-:Y:S01]  /*d1e0*/  FADD.FTZ R92, R134, R92 ;  /* 0x0000005c865c7221 */ /* 0x001fe20000010000 */
[----:B-1----:R-:W-:Y:S02]  /*d1f0*/  F2FP.F16.F32.PACK_AB R140, R114, R105 ;  /* 0x00000069728c723e */ /* 0x002fe400000000ff */
[----:B------:R-:W-:-:S04]  /*d200*/  F2FP.F16.F32.PACK_AB R145, R134, R145 ;  /* 0x000000918691723e */ /* 0x000fc800000000ff */
[----:B------:R0:W1:Y:S01]  /*d210*/  MUFU.EX2 R141, R146 ;  /* 0x00000092008d7308 */ /* 0x0000620000000800 */
[----:B---3--:R-:W-:Y:S01]  /*d220*/  FADD.FTZ R92, R147, R92 ;  /* 0x0000005c935c7221 */ /* 0x008fe20000010000 */
[----:B--2---:R-:W-:-:S06]  /*d230*/  F2FP.F16.F32.PACK_AB R144, R132, R101 ;  /* 0x000000658490723e */ /* 0x004fcc00000000ff */
[----:B------:R2:W3:Y:S01]  /*d240*/  MUFU.EX2 R108, R148 ;  /* 0x00000094006c7308 */ /* 0x0004e20000000800 */
[----:B----4-:R-:W-:Y:S01]  /*d250*/  FADD.FTZ R92, R98, R92 ;  /* 0x0000005c625c7221 */ /* 0x010fe20000010000 */
[----:B0-----:R-:W-:Y:S02]  /*d260*/  F2FP.F16.F32.PACK_AB R146, R118, R103 ;  /* 0x000000677692723e */ /* 0x001fe400000000ff */
[----:B------:R-:W-:-:S04]  /*d270*/  F2FP.F16.F32.PACK_AB R147, R98, R147 ;  /* 0x000000936293723e */ /* 0x000fc800000000ff */
[----:B------:R-:W0:Y:S01]  /*d280*/  MUFU.EX2 R107, R107 ;  /* 0x0000006b006b7308 */ /* 0x000e220000000800 */
[----:B-1----:R-:W-:Y:S01]  /*d290*/  FADD.FTZ R92, R141, R92 ;  /* 0x0000005c8d5c7221 */ /* 0x002fe20000010000 */
[----:B--2---:R-:W-:-:S06]  /*d2a0*/  F2FP.F16.F32.PACK_AB R148, R100, R99 ;  /* 0x000000636494723e */ /* 0x004fcc00000000ff */
[----:B------:R1:W2:Y:S01]  /*d2b0*/  MUFU.EX2 R143, R150 ;  /* 0x00000096008f7308 */ /* 0x0002a20000000800 */
[C---:B---3--:R-:W-:Y:S01]  /*d2c0*/  FADD.FTZ R92, R108.reuse, R92 ;  /* 0x0000005c6c5c7221 */ /* 0x048fe20000010000 */
[----:B------:R-:W-:-:S06]  /*d2d0*/  F2FP.F16.F32.PACK_AB R141, R108, R141 ;  /* 0x0000008d6c8d723e */ /* 0x000fcc00000000ff */
[----:B------:R-:W3:Y:S01]  /*d2e0*/  MUFU.EX2 R110, R110 ;  /* 0x0000006e006e7308 */ /* 0x000ee20000000800 */
[----:B0-----:R-:W-:Y:S01]  /*d2f0*/  FADD.FTZ R89, R107, R94 ;  /* 0x0000005e6b597221 */ /* 0x001fe20000010000 */
[----:B-1----:R-:W-:-:S06]  /*d300*/  F2FP.F16.F32.PACK_AB R150, R102, R93 ;  /* 0x0000005d6696723e */ /* 0x002fcc00000000ff */
[----:B------:R-:W0:Y:S01]  /*d310*/  MUFU.EX2 R112, R6 ;  /* 0x0000000600707308 */ /* 0x000e220000000800 */
[----:B--2---:R-:W-:-:S07]  /*d320*/  FADD.FTZ R92, R143, R92 ;  /* 0x0000005c8f5c7221 */ /* 0x004fce0000010000 */
[----:B------:R-:W1:Y:S01]  /*d330*/  MUFU.EX2 R136, R136 ;  /* 0x0000008800887308 */ /* 0x000e620000000800 */
[C---:B---3--:R-:W-:Y:S01]  /*d340*/  FADD.FTZ R89, R110.reuse, R89 ;  /* 0x000000596e597221 */ /* 0x048fe20000010000 */
[----:B------:R-:W-:-:S06]  /*d350*/  F2FP.F16.F32.PACK_AB R142, R110, R107 ;  /* 0x0000006b6e8e723e */ /* 0x000fcc00000000ff */
        /* <DEDUP_REMOVED lines=9> */
[----:B------:R-:W-:-:S06]  /*d3f0*/  F2FP.F16.F32.PACK_AB R136, R109, R136 ;  /* 0x000000886d88723e */ /* 0x000fcc00000000ff */
[----:B------:R-:W0:Y:S01]  /*d400*/  MUFU.EX2 R139, R90 ;  /* 0x0000005a008b7308 */ /* 0x000e220000000800 */
[C---:B-1----:R-:W-:Y:S01]  /*d410*/  FADD.FTZ R92, R13.reuse, R92 ;  /* 0x0000005c0d5c7221 */ /* 0x042fe20000010000 */
[----:B------:R-:W-:Y:S01]  /*d420*/  F2FP.F16.F32.PACK_AB R137, R13, R137 ;  /* 0x000000890d89723e */ /* 0x000fe200000000ff */
[----:B------:R-:W-:-:S05]  /*d430*/  IMAD.MOV.U32 R13, RZ, RZ, R8 ;  /* 0x000000ffff0d7224 */ /* 0x000fca00078e0008 */
[----:B------:R-:W1:Y:S01]  /*d440*/  MUFU.EX2 R111, R111 ;  /* 0x0000006f006f7308 */ /* 0x000e620000000800 */
[----:B--2---:R-:W-:-:S07]  /*d450*/  FADD.FTZ R6, R138, R7 ;  /* 0x000000078a067221 */ /* 0x004fce0000010000 */
[----:B------:R-:W2:Y:S01]  /*d460*/  MUFU.EX2 R113, R113 ;  /* 0x0000007100717308 */ /* 0x000ea20000000800 */
[----:B0-----:R-:W-:Y:S01]  /*d470*/  FADD.FTZ R92, R139, R92 ;  /* 0x0000005c8b5c7221 */ /* 0x001fe20000010000 */
[C---:B-1----:R-:W-:Y:S01]  /*d480*/  FADD.FTZ R7, R111.reuse, R6 ;  /* 0x000000066f077221 */ /* 0x042fe20000010000 */
[----:B------:R-:W-:Y:S02]  /*d490*/  F2FP.F16.F32.PACK_AB R138, R111, R138 ;  /* 0x0000008a6f8a723e */ /* 0x000fe400000000ff */
[C---:B--2---:R-:W-:Y:S01]  /*d4a0*/  FADD.FTZ R6, R113.reuse, R92 ;  /* 0x0000005c71067221 */ /* 0x044fe20000010000 */
[----:B------:R-:W-:Y:S01]  /*d4b0*/  F2FP.F16.F32.PACK_AB R139, R113, R139 ;  /* 0x0000008b718b723e */ /* 0x000fe200000000ff */
[----:B------:R-:W-:Y:S06]  /*d4c0*/  @P1 BRA `(.L_x_1132) ;  /* 0xffffffcc003c1947 */ /* 0x000fec000383ffff */
.L_x_1115:
        /* <DEDUP_REMOVED lines=67> */
.L_x_1133:
[----:B------:R-:W-:Y:S01]  /*d900*/  ULEA UR5, UR37, UR39, 0x3 ;  /* 0x0000002725057291 */ /* 0x000fe2000f8e183f */
[----:B------:R-:W-:-:S05]  /*d910*/  IMAD.U32 R0, RZ, RZ, UR36 ;  /* 0x00000024ff007e24 */ /* 0x000fca000f8e00ff */
[----:B------:R-:W-:-:S04]  /*d920*/  SHF.L.U32 R0, R0, 0x1f, RZ ;  /* 0x0000001f00007819 */ /* 0x000fc800000006ff */
[----:B------:R0:W1:Y:S01]  /*d930*/  SYNCS.PHASECHK.TRANS64.TRYWAIT P1, [UR5+0x2a850], R0 ;  /* 0x02a85000ff0075a7 */ /* 0x0000620008020145 */
[----:B------:R-:W-:Y:S05]  /*d940*/  @!P0 BRA `(.L_x_1134) ;  /* 0x0000000000048947 */ /* 0x000fea0003800000 */
[----:B------:R-:W-:Y:S01]  /*d950*/  BPT.TRAP 0x1 ;  /* 0x000000040000795c */ /* 0x000fe20000300000 */
.L_x_1134:
[----:B-1----:R-:W-:Y:S05]  /*d960*/  @P1 BRA `(.L_x_1135) ;  /* 0x0000000000081947 */ /* 0x002fea0003800000 */
[----:B------:R-:W1:Y:S02]  /*d970*/  SYNCS.PHASECHK.TRANS64.TRYWAIT P0, [UR5+0x2a850], R0 ;  /* 0x02a85000ff0075a7 */ /* 0x000e640008000145 */
[----:B-1----:R-:W-:Y:S05]  /*d980*/  @!P0 BRA `(.L_x_1136) ;  /* 0x0000007c00dc8947 */ /* 0x002fea0003800000 */
.L_x_1135:
[----:B------:R-:W-:Y:S01]  /*d990*/  UIADD3 UR39, UR39, 0x400, URZ ;  /* 0x0000040027277890 */ /* 0x000fe2000fffe03f */
[----:B------:R-:W-:Y:S01]  /*d9a0*/  WARPGROUP.ARRIVE ;  /* 0x00000000000079c5 */ /* 0x000fe20000000000 */
[----:B------:R-:W-:Y:S01]  /*d9b0*/  UMOV UR7, 0x40000040 ;  /* 0x4000004000077882 */ /* 0x000fe20000000000 */
[----:B01----:R-:W0:Y:S01]  /*d9c0*/  SHFL.BFLY PT, R0, R7, 0x2, 0x1f ;  /* 0x0c401f0007007f89 */ /* 0x003e2200000e0000 */
[----:B------:R-:W-:Y:S01]  /*d9d0*/  USHF.R.U32.HI UR39, URZ, 0x4, UR39 ;  /* 0x000000043f277899 */ /* 0x000fe20008011627 */
[----:B------:R-:W-:Y:S02]  /*d9e0*/  IMAD.MOV.U32 R12, RZ, RZ, RZ ;  /* 0x000000ffff0c7224 */ /* 0x000fe400078e00ff */
[----:B------:R-:W1:Y:S01]  /*d9f0*/  SHFL.BFLY PT, R3, R6, 0x2, 0x1f ;  /* 0x0c401f0006037f89 */ /* 0x000e6200000e0000 */
[----:B------:R-:W-:Y:S01]  /*da00*/  ULOP3.LUT UR39, UR39, 0x3fff, URZ, 0xc0, !UPT ;  /* 0x00003fff27277892 */ /* 0x000fe2000f8ec03f */
[----:B------:R-:W-:Y:S01]  /*da10*/  VIADD R169, R169, 0x1 ;  /* 0x00000001a9a97836 */ /* 0x000fe20000000000 */
[----:B------:R-:W2:Y:S02]  /*da20*/  S2R R14, SR_TID.X ;  /* 0x00000000000e7919 */ /* 0x000ea40000002100 */
[----:B------:R-:W-:-:S04]  /*da30*/  ULOP3.LUT UR4, UR39, 0x3000000, URZ, 0xfc, !UPT ;  /* 0x0300000027047892 */ /* 0x000fc8000f8efc3f */
[----:B------:R-:W-:Y:S02]  /*da40*/  UIMAD UR4, UR37, 0x600, UR4 ;  /* 0x00000600250478a4 */ /* 0x000fe4000f8e0204 */
[----:B------:R-:W-:-:S04]  /*da50*/  UIADD3 UR37, UR37, 0x1, URZ ;  /* 0x0000000125257890 */ /* 0x000fc8000fffe03f */
[----:B------:R-:W-:Y:S01]  /*da60*/  UISETP.NE.AND UP0, UPT, UR37, 0x2, UPT ;  /* 0x000000022500788c */ /* 0x000fe2000bf05270 */
[----:B------:R-:W-:Y:S02]  /*da70*/  UMOV UR6, UR4 ;  /* 0x0000000400067c82 */ /* 0x000fe40008000000 */
[----:B------:R-:W-:Y:S01]  /*da80*/  HGMMA.64x128x16.F32 R24, R156, gdesc[UR4].tnspB, R24, gsb0 ;  /* 0x41e000049c187df0 */ /* 0x000fe20008000818 */
[----:B------:R-:W-:Y:S01]  /*da90*/  UIADD3 UR6, UR4, 0x80, URZ ;  /* 0x0000008004067890 */ /* 0x000fe2000fffe03f */
[----:B0-----:R-:W-:Y:S01]  /*daa0*/  FADD.FTZ R0, R0, R7 ;  /* 0x0000000700007221 */ /* 0x001fe20000010000 */
[----:B------:R-:W-:Y:S01]  /*dab0*/  UMOV UR7, 0x40000040 ;  /* 0x4000004000077882 */ /* 0x000fe20000000000 */
[----:B------:R-:W-:Y:S01]  /*dac0*/  USEL UR37, UR37, URZ, UP0 ;  /* 0x0000003f25257287 */ /* 0x000fe20008000000 */
[----:B-1----:R-:W-:Y:S01]  /*dad0*/  FADD.FTZ R2, R3, R6 ;  /* 0x0000000603027221 */ /* 0x002fe20000010000 */
[----:B------:R-:W-:Y:S01]  /*dae0*/  IMAD.U32 R6, RZ, RZ, UR5 ;  /* 0x00000005ff067e24 */ /* 0x000fe2000f8e00ff */
[----:B------:R-:W0:Y:S04]  /*daf0*/  SHFL.BFLY PT, R3, R0, 0x1, 0x1f ;  /* 0x0c201f0000037f89 */ /* 0x000e2800000e0000 */
[----:B------:R-:W1:Y:S01]  /*db00*/  SHFL.BFLY PT, R5, R2, 0x1, 0x1f ;  /* 0x0c201f0002057f89 */ /* 0x000e6200000e0000 */
[----:B--2---:R-:W-:-:S13]  /*db10*/  LOP3.LUT P2, RZ, R14, 0x7f, RZ, 0xc0, !PT ;  /* 0x0000007f0eff7812 */ /* 0x004fda000784c0ff */
[----:B------:R-:W-:Y:S02]  /*db20*/  @!P2 VIADD R6, R6, 0x2a860 ;  /* 0x0002a8600606a836 */ /* 0x000fe40000000000 */
[----:B0-----:R-:W-:Y:S01]  /*db30*/  FADD.FTZ R10, R0, R3 ;  /* 0x00000003000a7221 */ /* 0x001fe20000010000 */
[----:B------:R-:W-:Y:S02]  /*db40*/  IMAD.MOV.U32 R3, RZ, RZ, RZ ;  /* 0x000000ffff037224 */ /* 0x000fe400078e00ff */
[----:B------:R-:W-:Y:S02]  /*db50*/  IMAD.MOV.U32 R0, RZ, RZ, -0x800000 ;  /* 0xff800000ff007424 */ /* 0x000fe400078e00ff */
[----:B-1----:R-:W-:Y:S01]  /*db60*/  FADD.FTZ R13, R2, R5 ;  /* 0x00000005020d7221 */ /* 0x002fe20000010000 */
[----:B------:R-:W-:Y:S01]  /*db70*/  FSETP.NE.FTZ.AND P0, PT, R10, RZ, PT ;  /* 0x000000ff0a00720b */ /* 0x000fe20003f15000 */
[----:B------:R-:W-:-:S03]  /*db80*/  IMAD.MOV.U32 R2, RZ, RZ, -0x800000 ;  /* 0xff800000ff027424 */ /* 0x000fc600078e00ff */
[----:B------:R-:W-:-:S09]  /*db90*/  FSETP.NE.FTZ.AND P1, PT, R13, RZ, PT ;  /* 0x000000ff0d00720b */ /* 0x000fd20003f35000 */
[----:B------:R-:W0:Y:S01]  /*dba0*/  @P0 MUFU.LG2 R5, R10 ;  /* 0x0000000a00050308 */ /* 0x000e220000000c00 */
[----:B------:R-:W-:-:S03]  /*dbb0*/  @P0 FMUL.FTZ R4, R11, 0.69314718246459960938 ;  /* 0x3f3172180b040820 */ /* 0x000fc60000410000 */
[----:B------:R-:W-:-:S04]  /*dbc0*/  @P1 FMUL.FTZ R14, R11, 0.69314718246459960938 ;  /* 0x3f3172180b0e1820 */ /* 0x000fc80000410000 */
[----:B------:R-:W1:Y:S08]  /*dbd0*/  @P1 MUFU.LG2 R7, R13 ;  /* 0x0000000d00071308 */ /* 0x000e700000000c00 */
[----:B------:R-:W2:Y:S01]  /*dbe0*/  @P0 MUFU.RCP R3, R10 ;  /* 0x0000000a00030308 */ /* 0x000ea20000001000 */
[----:B0-----:R-:W-:-:S04]  /*dbf0*/  @P0 FMUL.FTZ R5, R5, 0.69314718246459960938 ;  /* 0x3f31721805050820 */ /* 0x001fc80000410000 */
[----:B------:R-:W-:Y:S01]  /*dc00*/  @P0 FFMA.FTZ R2, R4, R9, R5 ;  /* 0x0000000904020223 */ /* 0x000fe20000010005 */
[----:B------:R-:W-:Y:S02]  /*dc10*/  @!P2 PRMT R4, RZ, 0x654, R6 ;  /* 0x00000654ff04a816 */ /* 0x000fe40000000006 */
[----:B------:R-:W0:Y:S01]  /*dc20*/  @P1 MUFU.RCP R12, R13 ;  /* 0x0000000d000c1308 */ /* 0x000e220000001000 */
[----:B-1----:R-:W-:Y:S01]  /*dc30*/  @P1 FMUL.FTZ R7, R7, 0.69314718246459960938 ;  /* 0x3f31721807071820 */ /* 0x002fe20000410000 */
[----:B------:R-:W-:-:S03]  /*dc40*/  PLOP3.LUT P0, PT, PT, PT, PT, 0x8, 0x0 ;  /* 0x000000000000781c */ /* 0x000fc60003f0e170 */
        /* <DEDUP_REMOVED lines=28> */
[----:B------:R1:W-:Y:S01]  /*de10*/  @!P2 SYNCS.ARRIVE.TRANS64.RED.A1T0 RZ, [R4+URZ], RZ ;  /* 0x000000ff04ffa9a7 */ /* 0x0003e2000810043f */
        /* <DEDUP_REMOVED lines=64> */
.L_x_1066:
[----:B------:R-:W0:Y:S01]  /*e220*/  S2R R4, SR_CgaCtaId ;  /* 0x0000000000047919 */ /* 0x000e220000008800 */
[----:B------:R-:W-:Y:S01]  /*e230*/  MOV R3, 0x400 ;  /* 0x0000040000037802 */ /* 0x000fe20000000f00 */
[----:B------:R-:W-:Y:S01]  /*e240*/  BSSY B0, `(.L_x_1137) ;  /* 0x00001e2000007945 */ /* 0x000fe20003800000 */
[----:B------:R-:W-:Y:S02]  /*e250*/  BAR.SYNC.DEFER_BLOCKING 0x5, 0x120 ;  /* 0x0144800000007b1d */ /* 0x000fe40000010000 */
[----:B0-----:R-:W-:-:S05]  /*e260*/  LEA R3, R4, R3, 0x18 ;  /* 0x0000000304037211 */ /* 0x001fca00078ec0ff */
[----:B------:R0:W1:Y:S01]  /*e270*/  LDS.128 R160, [R3+0x2a8d0] ;  /* 0x02a8d00003a07984 */ /* 0x0000620000000c00 */
[----:B------:R-:W-:Y:S06]  /*e280*/  BAR.ARV 0x4, 0x120 ;  /* 0x0104800000007b1d */ /* 0x000fec0000002000 */
[----:B------:R-:W-:Y:S05]  /*e290*/  @P0 BRA `(.L_x_1138) ;  /* 0x0000001000e00947 */ /* 0x000fea0003800000 */
[----:B------:R-:W2:Y:S01]  /*e2a0*/  S2R R4, SR_SWINHI ;  /* 0x0000000000047919 */ /* 0x000ea20000002f00 */
[----:B------:R-:W-:Y:S01]  /*e2b0*/  F2FP.F16.F32.PACK_AB R6, R6, R89 ;  /* 0x000000590606723e */ /* 0x000fe200000000ff */
[----:B------:R-:W-:Y:S01]  /*e2c0*/  ULDC.64 UR4, c[0x0][0x208] ;  /* 0x0000820000047ab9 */ /* 0x000fe20000000a00 */
[----:B------:R-:W-:Y:S01]  /*e2d0*/  F2FP.F16.F32.PACK_AB R7, R7, R30 ;  /* 0x0000001e0707723e */ /* 0x000fe200000000ff */
[----:B------:R-:W-:Y:S01]  /*e2e0*/  BAR.SYNC.DEFER_BLOCKING 0x1, 0x100 ;  /* 0x0044000000007b1d */ /* 0x000fe20000010000 */
        /* <DEDUP_REMOVED lines=10> */
[----:B------:R-:W-:Y:S02]  /*e390*/  MOV R16, R3 ;  /* 0x0000000300107202 */ /* 0x000fe40000000f00 */
[----:B--2---:R-:W-:-:S03]  /*e3a0*/  MOV R17, R4 ;  /* 0x0000000400117202 */ /* 0x004fc60000000f00 */
[----:B------:R-:W-:-:S03]  /*e3b0*/  IMAD.WIDE R4, R173, 0x2, R16 ;  /* 0x00000002ad047825 */ /* 0x000fc600078e0210 */
[C---:B------:R-:W-:Y:S02]  /*e3c0*/  LOP3.LUT R9, R4.reuse, 0x380, RZ, 0xc0, !PT ;  /* 0x0000038004097812 */ /* 0x040fe400078ec0ff */
[C---:B------:R-:W-:Y:S02]  /*e3d0*/  IADD3 R23, P6, R4.reuse, 0x20, RZ ;  /* 0x0000002004177810 */ /* 0x040fe40007fde0ff */
[----:B------:R-:W-:Y:S02]  /*e3e0*/  SHF.R.U64 R9, R9, 0x3, RZ ;  /* 0x0000000309097819 */ /* 0x000fe400000012ff */
[----:B------:R-:W-:Y:S01]  /*e3f0*/  LOP3.LUT R12, R23, 0x380, RZ, 0xc0, !PT ;  /* 0x00000380170c7812 */ /* 0x000fe200078ec0ff */
[----:B------:R-:W-:Y:S01]  /*e400*/  IMAD.X R27, RZ, RZ, R5, P6 ;  /* 0x000000ffff1b7224 */ /* 0x000fe200030e0605 */
[C---:B------:R-:W-:Y:S02]  /*e410*/  IADD3 R31, P5, R4.reuse, 0x40, RZ ;  /* 0x00000040041f7810 */ /* 0x040fe40007fbe0ff */
[----:B------:R-:W-:-:S02]  /*e420*/  IADD3 R93, P4, R4, 0x60, RZ ;  /* 0x00000060045d7810 */ /* 0x000fc40007f9e0ff */
[C---:B------:R-:W-:Y:S01]  /*e430*/  IADD3 R95, P3, R4.reuse, 0x4000, RZ ;  /* 0x00004000045f7810 */ /* 0x040fe20007f7e0ff */
[--C-:B------:R-:W-:Y:S01]  /*e440*/  IMAD.X R25, RZ, RZ, R5.reuse, P5 ;  /* 0x000000ffff197224 */ /* 0x100fe200028e0605 */
[C---:B------:R-:W-:Y:S01]  /*e450*/  IADD3 R97, P2, R4.reuse, 0x4020, RZ ;  /* 0x0000402004617810 */ /* 0x040fe20007f5e0ff */
[--C-:B------:R-:W-:Y:S01]  /*e460*/  IMAD.X R21, RZ, RZ, R5.reuse, P4 ;  /* 0x000000ffff157224 */ /* 0x100fe200020e0605 */
[C---:B------:R-:W-:Y:S01]  /*e470*/  IADD3 R99, P1, R4.reuse, 0x4040, RZ ;  /* 0x0000404004637810 */ /* 0x040fe20007f3e0ff */
[--C-:B------:R-:W-:Y:S01]  /*e480*/  IMAD.X R15, RZ, RZ, R5.reuse, P3 ;  /* 0x000000ffff0f7224 */ /* 0x100fe200018e0605 */
[----:B------:R-:W-:Y:S01]  /*e490*/  IADD3 R88, P0, R4, 0x4060, RZ ;  /* 0x0000406004587810 */ /* 0x000fe20007f1e0ff */
[--C-:B------:R-:W-:Y:S01]  /*e4a0*/  IMAD.X R13, RZ, RZ, R5.reuse, P2 ;  /* 0x000000ffff0d7224 */ /* 0x100fe200010e0605 */
[----:B------:R-:W-:Y:S01]  /*e4b0*/  LOP3.LUT R4, R9, R4, RZ, 0x3c, !PT ;  /* 0x0000000409047212 */ /* 0x000fe200078e3cff */
[--C-:B------:R-:W-:Y:S01]  /*e4c0*/  IMAD.X R11, RZ, RZ, R5.reuse, P1 ;  /* 0x000000ffff0b7224 */ /* 0x100fe200008e0605 */
[----:B------:R-:W-:Y:S01]  /*e4d0*/  SHF.R.U64 R12, R12, 0x3, RZ ;  /* 0x000000030c0c7819 */ /* 0x000fe200000012ff */
[----:B------:R-:W-:Y:S01]  /*e4e0*/  IMAD.X R9, RZ, RZ, R5, P0 ;  /* 0x000000ffff097224 */ /* 0x000fe200000e0605 */
[----:B------:R-:W-:-:S02]  /*e4f0*/  MOV R92, R4 ;  /* 0x00000004005c7202 */ /* 0x000fc40000000f00 */
[----:B------:R-:W-:Y:S02]  /*e500*/  F2FP.F16.F32.PACK_AB R5, R8, R29 ;  /* 0x0000001d0805723e */ /* 0x000fe400000000ff */
[----:B------:R-:W-:Y:S02]  /*e510*/  LOP3.LUT R26, R12, R23, RZ, 0x3c, !PT ;  /* 0x000000170c1a7212 */ /* 0x000fe400078e3cff */
[----:B------:R-:W-:Y:S02]  /*e520*/  F2FP.F16.F32.PACK_AB R4, R10, R91 ;  /* 0x0000005b0a04723e */ /* 0x000fe400000000ff */
[----:B------:R-:W-:Y:S02]  /*e530*/  LOP3.LUT R8, R97, 0x380, RZ, 0xc0, !PT ;  /* 0x0000038061087812 */ /* 0x000fe400078ec0ff */
[----:B------:R-:W-:Y:S01]  /*e540*/  LOP3.LUT R10, R99, 0x380, RZ, 0xc0, !PT ;  /* 0x00000380630a7812 */ /* 0x000fe200078ec0ff */
[----:B------:R2:W-:Y:S01]  /*e550*/  STSM.16.M88.4 [R92], R4 ;  /* 0x000000045c007844 */ /* 0x0005e20000000200 */
[----:B------:R-:W-:-:S02]  /*e560*/  LOP3.LUT R23, R88, 0x380, RZ, 0xc0, !PT ;  /* 0x0000038058177812 */ /* 0x000fc400078ec0ff */
[----:B------:R-:W-:Y:S02]  /*e570*/  LOP3.LUT R14, R31, 0x380, RZ, 0xc0, !PT ;  /* 0x000003801f0e7812 */ /* 0x000fe400078ec0ff */
[----:B------:R-:W-:Y:S02]  /*e580*/  LOP3.LUT R72, R95, 0x380, RZ, 0xc0, !PT ;  /* 0x000003805f487812 */ /* 0x000fe400078ec0ff */
[----:B------:R-:W-:Y:S02]  /*e590*/  SHF.R.U64 R8, R8, 0x3, RZ ;  /* 0x0000000308087819 */ /* 0x000fe400000012ff */
[----:B------:R-:W-:Y:S02]  /*e5a0*/  SHF.R.U64 R10, R10, 0x3, RZ ;  /* 0x000000030a0a7819 */ /* 0x000fe400000012ff */
[----:B------:R-:W-:Y:S02]  /*e5b0*/  SHF.R.U64 R23, R23, 0x3, RZ ;  /* 0x0000000317177819 */ /* 0x000fe400000012ff */
[----:B------:R-:W-:-:S02]  /*e5c0*/  SHF.R.U64 R14, R14, 0x3, RZ ;  /* 0x000000030e0e7819 */ /* 0x000fc400000012ff */
[----:B------:R-:W-:Y:S02]  /*e5d0*/  SHF.R.U64 R72, R72, 0x3, RZ ;  /* 0x0000000348487819 */ /* 0x000fe400000012ff */
[----:B------:R-:W-:Y:S02]  /*e5e0*/  LOP3.LUT R12, R8, R97, RZ, 0x3c, !PT ;  /* 0x00000061080c7212 */ /* 0x000fe400078e3cff */
[----:B------:R-:W-:Y:S02]  /*e5f0*/  LOP3.LUT R10, R10, R99, RZ, 0x3c, !PT ;  /* 0x000000630a0a7212 */ /* 0x000fe400078e3cff */
[----:B------:R-:W-:Y:S02]  /*e600*/  LOP3.LUT R8, R23, R88, RZ, 0x3c, !PT ;  /* 0x0000005817087212 */ /* 0x000fe400078e3cff */
[----:B------:R-:W-:Y:S02]  /*e610*/  LOP3.LUT R24, R14, R31, RZ, 0x3c, !PT ;  /* 0x0000001f0e187212 */ /* 0x000fe400078e3cff */
[----:B------:R-:W-:-:S02]  /*e620*/  LOP3.LUT R14, R72, R95, RZ, 0x3c, !PT ;  /* 0x0000005f480e7212 */ /* 0x000fc400078e3cff */
[----:B------:R-:W-:Y:S01]  /*e630*/  MOV R72, R10 ;  /* 0x0000000a00487202 */ /* 0x000fe20000000f00 */
[----:B------:R-:W3:Y:S01]  /*e640*/  LDC.64 R94, c[0x0][0xbd8] ;  /* 0x0002f600ff5e7b82 */ /* 0x000ee20000000a00 */
[----:B------:R-:W-:Y:S02]  /*e650*/  MOV R23, R8 ;  /* 0x0000000800177202 */ /* 0x000fe40000000f00 */
[----:B------:R-:W-:Y:S02]  /*e660*/  MOV R29, R26 ;  /* 0x0000001a001d7202 */ /* 0x000fe40000000f00 */
[----:B------:R-:W-:Y:S02]  /*e670*/  F2FP.F16.F32.PACK_AB R8, R33, R32 ;  /* 0x000000202108723e */ /* 0x000fe400000000ff */
[----:B------:R-:W-:Y:S02]  /*e680*/  F2FP.F16.F32.PACK_AB R9, R35, R34 ;  /* 0x000000222309723e */ /* 0x000fe400000000ff */
[----:B------:R-:W-:-:S02]  /*e690*/  F2FP.F16.F32.PACK_AB R10, R37, R36 ;  /* 0x00000024250a723e */ /* 0x000fc400000000ff */
[----:B------:R-:W-:Y:S02]  /*e6a0*/  F2FP.F16.F32.PACK_AB R11, R39, R38 ;  /* 0x00000026270b723e */ /* 0x000fe400000000ff */
[----:B------:R-:W-:Y:S02]  /*e6b0*/  MOV R31, R24 ;  /* 0x00000018001f7202 */ /* 0x000fe40000000f00 */
[----:B--2---:R-:W-:Y:S01]  /*e6c0*/  F2FP.F16.F32.PACK_AB R4, R41, R40 ;  /* 0x000000282904723e */ /* 0x004fe200000000ff */
[----:B------:R-:W-:Y:S01]  /*e6d0*/  STSM.16.M88.4 [R29], R8 ;  /* 0x000000081d007844 */ /* 0x000fe20000000200 */
[----:B------:R-:W-:Y:S02]  /*e6e0*/  F2FP.F16.F32.PACK_AB R5, R43, R42 ;  /* 0x0000002a2b05723e */ /* 0x000fe400000000ff */
[----:B------:R-:W-:Y:S02]  /*e6f0*/  F2FP.F16.F32.PACK_AB R6, R45, R44 ;  /* 0x0000002c2d06723e */ /* 0x000fe400000000ff */
[----:B------:R-:W-:-:S02]  /*e700*/  F2FP.F16.F32.PACK_AB R7, R47, R46 ;  /* 0x0000002e2f07723e */ /* 0x000fc400000000ff */
[----:B------:R-:W-:Y:S02]  /*e710*/  LOP3.LUT R20, R93, 0x380, RZ, 0xc0, !PT ;  /* 0x000003805d147812 */ /* 0x000fe400078ec0ff */
[----:B------:R-:W-:Y:S01]  /*e720*/  MOV R89, R14 ;  /* 0x0000000e00597202 */ /* 0x000fe20000000f00 */
[----:B------:R2:W-:Y:S01]  /*e730*/  STSM.16.M88.4 [R31], R4 ;  /* 0x000000041f007844 */ /* 0x0005e20000000200 */
[----:B------:R-:W-:Y:S02]  /*e740*/  SHF.R.U64 R20, R20, 0x3, RZ ;  /* 0x0000000314147819 */ /* 0x000fe400000012ff */
[----:B------:R-:W-:Y:S02]  /*e750*/  MOV R88, R12 ;  /* 0x0000000c00587202 */ /* 0x000fe40000000f00 */
[----:B------:R-:W-:Y:S02]  /*e760*/  LOP3.LUT R20, R20, R93, RZ, 0x3c, !PT ;  /* 0x0000005d14147212 */ /* 0x000fe400078e3cff */
[----:B------:R-:W-:-:S02]  /*e770*/  F2FP.F16.F32.PACK_AB R12, R49, R48 ;  /* 0x00000030310c723e */ /* 0x000fc400000000ff */
[----:B------:R-:W-:Y:S02]  /*e780*/  F2FP.F16.F32.PACK_AB R24, R57, R56 ;  /* 0x000000383918723e */ /* 0x000fe400000000ff */
[----:B------:R-:W-:Y:S02]  /*e790*/  F2FP.F16.F32.PACK_AB R25, R59, R58 ;  /* 0x0000003a3b19723e */ /* 0x000fe400000000ff */
[----:B------:R-:W-:Y:S02]  /*e7a0*/  F2FP.F16.F32.PACK_AB R26, R61, R60 ;  /* 0x0000003c3d1a723e */ /* 0x000fe400000000ff */
[----:B------:R-:W-:Y:S01]  /*e7b0*/  F2FP.F16.F32.PACK_AB R27, R63, R62 ;  /* 0x0000003e3f1b723e */ /* 0x000fe200000000ff */
[----:B--2---:R-:W2:Y:S01]  /*e7c0*/  LDC.64 R4, c[0x0][0xbe0] ;  /* 0x0002f800ff047b82 */ /* 0x004ea20000000a00 */
[----:B------:R-:W-:Y:S01]  /*e7d0*/  MOV R90, R20 ;  /* 0x00000014005a7202 */ /* 0x000fe20000000f00 */
[----:B------:R-:W-:Y:S01]  /*e7e0*/  IMAD.MOV.U32 R49, RZ, RZ, RZ ;  /* 0x000000ffff317224 */ /* 0x000fe200078e00ff */
[----:B------:R-:W-:-:S02]  /*e7f0*/  F2FP.F16.F32.PACK_AB R13, R51, R50 ;  /* 0x00000032330d723e */ /* 0x000fc400000000ff */
[----:B------:R-:W-:Y:S02]  /*e800*/  F2FP.F16.F32.PACK_AB R14, R53, R52 ;  /* 0x00000034350e723e */ /* 0x000fe400000000ff */
[----:B------:R-:W-:Y:S01]  /*e810*/  F2FP.F16.F32.PACK_AB R15, R55, R54 ;  /* 0x00000036370f723e */ /* 0x000fe200000000ff */
[----:B------:R-:W4:Y:S01]  /*e820*/  LDC.64 R20, c[0x0][0xbd8] ;  /* 0x0002f600ff147b82 */ /* 0x000f220000000a00 */
[----:B------:R-:W-:Y:S02]  /*e830*/  F2FP.F16.F32.PACK_AB R29, R75, R74 ;  /* 0x0000004a4b1d723e */ /* 0x000fe400000000ff */
[----:B------:R-:W-:Y:S01]  /*e840*/  F2FP.F16.F32.PACK_AB R31, R79, R78 ;  /* 0x0000004e4f1f723e */ /* 0x000fe200000000ff */
[----:B------:R0:W-:Y:S01]  /*e850*/  STSM.16.M88.4 [R90], R12 ;  /* 0x0000000c5a007844 */ /* 0x0001e20000000200 */
[----:B---3--:R-:W-:-:S03]  /*e860*/  ISETP.NE.U32.AND P0, PT, R94, RZ, PT ;  /* 0x000000ff5e00720c */ /* 0x008fc60003f05070 */
[----:B------:R0:W-:Y:S01]  /*e870*/  STSM.16.M88.4 [R89], R24 ;  /* 0x0000001859007844 */ /* 0x0001e20000000200 */
[----:B------:R-:W3:Y:S01]  /*e880*/  LDC R47, c[0x0][0xa88] ;  /* 0x0002a200ff2f7b82 */ /* 0x000ee20000000800 */
[----:B------:R-:W-:Y:S02]  /*e890*/  ISETP.NE.AND.EX P0, PT, R95, RZ, PT, P0 ;  /* 0x000000ff5f00720c */ /* 0x000fe40003f05300 */
[----:B------:R0:W-:Y:S01]  /*e8a0*/  STSM.16.M88.4 [R88], R64 ;  /* 0x0000004058007844 */ /* 0x0001e20000000200 */
[----:B--2---:R-:W-:-:S03]  /*e8b0*/  ISETP.NE.U32.AND P1, PT, R4, RZ, PT ;  /* 0x000000ff0400720c */ /* 0x004fc60003f25070 */
[----:B------:R0:W-:Y:S01]  /*e8c0*/  STSM.16.M88.4 [R72], R28 ;  /* 0x0000001c48007844 */ /* 0x0001e20000000200 */
[----:B------:R-:W-:-:S03]  /*e8d0*/  ISETP.NE.AND.EX P1, PT, R5, RZ, PT, P1 ;  /* 0x000000ff0500720c */ /* 0x000fc60003f25310 */
[----:B------:R0:W-:Y:S01]  /*e8e0*/  STSM.16.M88.4 [R23], R80 ;  /* 0x0000005017007844 */ /* 0x0001e20000000200 */
[----:B----4-:R-:W-:Y:S01]  /*e8f0*/  IMAD.WIDE R20, R167, 0x4, R20 ;  /* 0x00000004a7147825 */ /* 0x010fe200078e0214 */
[----:B------:R-:W-:Y:S08]  /*e900*/  BAR.SYNC.DEFER_BLOCKING 0x1, 0x100 ;  /* 0x0044000000007b1d */ /* 0x000ff00000010000 */
[----:B------:R-:W2:Y:S01]  /*e910*/  @P1 LDC.64 R4, c[0x0][0xbe0] ;  /* 0x0002f800ff041b82 */ /* 0x000ea20000000a00 */
[----:B------:R-:W-:-:S04]  /*e920*/  IMAD R7, R164, 0x40, R22 ;  /* 0x00000040a4077824 */ /* 0x000fc800078e0216 */
[----:B------:R-:W-:Y:S01]  /*e930*/  IMAD.WIDE R16, R7, 0x2, R16 ;  /* 0x0000000207107825 */ /* 0x000fe200078e0210 */
[----:B------:R0:W5:Y:S03]  /*e940*/  @P0 LDG.E R49, desc[UR4][R20.64] ;  /* 0x0000000414310981 */ /* 0x000166000c1e1900 */
[----:B--2---:R-:W-:-:S05]  /*e950*/  @P1 IMAD.WIDE R4, R167, 0x4, R4 ;  /* 0x00000004a7041825 */ /* 0x004fca00078e0204 */
[----:B---3--:R0:W5:Y:S01]  /*e960*/  @P1 LDG.E R47, desc[UR4][R4.64] ;  /* 0x00000004042f1981 */ /* 0x008162000c1e1900 */
[----:B------:R-:W-:Y:S05]  /*e970*/  @P1 BRA `(.L_x_1139) ;  /* 0x0000000000141947 */ /* 0x000fea0003800000 */
[----:B------:R-:W-:Y:S05]  /*e980*/  @!P0 BRA `(.L_x_1139) ;  /* 0x0000000000108947 */ /* 0x000fea0003800000 */
[----:B------:R-:W-:Y:S02]  /*e990*/  ULDC.64 UR4, c[0x0][0x208] ;  /* 0x0000820000047ab9 */ /* 0x000fe40000000a00 */
[----:B0-----:R-:W2:Y:S04]  /*e9a0*/  LDG.E R4, desc[UR4][R20.64] ;  /* 0x0000000414047981 */ /* 0x001ea8000c1e1900 */
[----:B-----5:R-:W2:Y:S02]  /*e9b0*/  LDG.E R47, desc[UR4][R20.64+0x4] ;  /* 0x00000404142f7981 */ /* 0x020ea4000c1e1900 */
[----:B--2---:R-:W-:-:S07]  /*e9c0*/  IMAD.IADD R47, R47, 0x1, -R4 ;  /* 0x000000012f2f7824 */ /* 0x004fce00078e0a04 */
.L_x_1139:
[----:B------:R-:W-:Y:S01]  /*e9d0*/  SHF.R.S32.HI R46, RZ, 0x1f, R166 ;  /* 0x0000001fff2e7819 */ /* 0x000fe200000114a6 */
[----:B------:R-:W-:Y:S01]  /*e9e0*/  ULDC.64 UR4, c[0x0][0xb70] ;  /* 0x0002dc0000047ab9 */ /* 0x000fe20000000a00 */
[--C-:B0----5:R-:W-:Y:S01]  /*e9f0*/  SHF.R.S32.HI R21, RZ, 0x1f, R49.reuse ;  /* 0x0000001fff157819 */ /* 0x121fe20000011431 */
[----:B------:R-:W-:Y:S01]  /*ea00*/  IMAD.MOV.U32 R20, RZ, RZ, R49 ;  /* 0x000000ffff147224 */ /* 0x000fe200078e0031 */
[----:B------:R-:W-:Y:S01]  /*ea10*/  SHF.R.S32.HI R6, RZ, 0x1f, R167 ;  /* 0x0000001fff067819 */ /* 0x000fe200000114a7 */
[----:B------:R-:W-:Y:S01]  /*ea20*/  IMAD R5, R46, UR4, RZ ;  /* 0x000000042e057c24 */ /* 0x000fe2000f8e02ff */
[----:B------:R-:W-:Y:S01]  /*ea30*/  SEL R51, R167, RZ, !P0 ;  /* 0x000000ffa7337207 */ /* 0x000fe20004000000 */
[----:B------:R-:W-:Y:S01]  /*ea40*/  IMAD R11, R168, 0x80, R171 ;  /* 0x00000080a80b7824 */ /* 0x000fe200078e02ab */
[----:B------:R-:W-:Y:S01]  /*ea50*/  SEL R48, R6, RZ, !P0 ;  /* 0x000000ff06307207 */ /* 0x000fe20004000000 */
[----:B------:R-:W-:Y:S01]  /*ea60*/  IMAD R7, R166, UR5, R5 ;  /* 0x00000005a6077c24 */ /* 0x000fe2000f8e0205 */
[----:B------:R-:W-:Y:S01]  /*ea70*/  IADD3 R9, P6, R16, 0x3000, RZ ;  /* 0x0000300010097810 */ /* 0x000fe20007fde0ff */
[----:B------:R-:W-:Y:S01]  /*ea80*/  IMAD.WIDE.U32 R4, R166, UR4, R20 ;  /* 0x00000004a6047c25 */ /* 0x000fe2000f8e0014 */
[----:B------:R-:W-:Y:S01]  /*ea90*/  ULDC.64 UR4, c[0x0][0xb78] ;  /* 0x0002de0000047ab9 */ /* 0x000fe20000000a00 */
[C---:B------:R-:W-:Y:S01]  /*eaa0*/  IADD3 R13, P2, R16.reuse, 0x2000, RZ ;  /* 0x00002000100d7810 */ /* 0x040fe20007f5e0ff */
[----:B------:R-:W-:Y:S01]  /*eab0*/  ULDC.64 UR6, c[0x0][0x208] ;  /* 0x0000820000067ab9 */ /* 0x000fe20000000a00 */
[----:B------:R-:W-:Y:S01]  /*eac0*/  IMAD.IADD R5, R5, 0x1, R7 ;  /* 0x0000000105057824 */ /* 0x000fe200078e0207 */
[----:B------:R-:W-:Y:S01]  /*ead0*/  IADD3 R29, P1, R16, 0x1000, RZ ;  /* 0x00001000101d7810 */ /* 0x000fe20007f3e0ff */
[----:B------:R-:W-:Y:S01]  /*eae0*/  IMAD R7, R48, UR4, RZ ;  /* 0x0000000430077c24 */ /* 0x000fe2000f8e02ff */
[----:B------:R-:W-:Y:S01]  /*eaf0*/  LOP3.LUT R6, R9, 0x380, RZ, 0xc0, !PT ;  /* 0x0000038009067812 */ /* 0x000fe200078ec0ff */
[----:B------:R-:W-:Y:S01]  /*eb00*/  IMAD.WIDE.U32 R4, R51, UR4, R4 ;  /* 0x0000000433047c25 */ /* 0x000fe2000f8e0004 */
[----:B------:R-:W-:-:S02]  /*eb10*/  LOP3.LUT R12, R13, 0x380, RZ, 0xc0, !PT ;  /* 0x000003800d0c7812 */ /* 0x000fc400078ec0ff */
[----:B------:R-:W-:Y:S01]  /*eb20*/  LOP3.LUT R28, R29, 0x380, RZ, 0xc0, !PT ;  /* 0x000003801d1c7812 */ /* 0x000fe200078ec0ff */
[----:B------:R-:W-:Y:S01]  /*eb30*/  IMAD R10, R51, UR5, R7 ;  /* 0x00000005330a7c24 */ /* 0x000fe2000f8e0207 */
[----:B------:R-:W-:Y:S01]  /*eb40*/  SHF.R.S32.HI R7, RZ, 0x1f, R11 ;  /* 0x0000001fff077819 */ /* 0x000fe2000001140b */
[----:B------:R-:W-:Y:S01]  /*eb50*/  ULDC.64 UR4, c[0x0][0xb40] ;  /* 0x0002d00000047ab9 */ /* 0x000fe20000000a00 */
[----:B------:R-:W-:Y:S02]  /*eb60*/  IADD3 R8, P0, R11, R4, RZ ;  /* 0x000000040b087210 */ /* 0x000fe40007f1e0ff */
[----:B------:R-:W-:Y:S02]  /*eb70*/  SHF.R.U64 R6, R6, 0x3, RZ ;  /* 0x0000000306067819 */ /* 0x000fe400000012ff */
[----:B------:R-:W-:Y:S01]  /*eb80*/  IADD3.X R7, R7, R5, R10, P0, !PT ;  /* 0x0000000507077210 */ /* 0x000fe200007fe40a */
[----:B------:R-:W-:Y:S01]  /*eb90*/  IMAD.X R5, RZ, RZ, R17, P6 ;  /* 0x000000ffff057224 */ /* 0x000fe200030e0611 */
[----:B------:R-:W-:-:S02]  /*eba0*/  LEA R44, P0, R8, UR4, 0x2 ;  /* 0x00000004082c7c11 */ /* 0x000fc4000f8010ff */
[----:B------:R-:W-:Y:S02]  /*ebb0*/  SHF.R.U64 R12, R12, 0x3, RZ ;  /* 0x000000030c0c7819 */ /* 0x000fe400000012ff */
[----:B------:R-:W-:Y:S02]  /*ebc0*/  SHF.R.U64 R28, R28, 0x3, RZ ;  /* 0x000000031c1c7819 */ /* 0x000fe400000012ff */
[----:B------:R-:W-:Y:S01]  /*ebd0*/  LOP3.LUT R4, R6, R9, RZ, 0x3c, !PT ;  /* 0x0000000906047212 */ /* 0x000fe200078e3cff */
[----:B------:R-:W-:Y:S01]  /*ebe0*/  VIADD R6, R11, 0x8 ;  /* 0x000000080b067836 */ /* 0x000fe20000000000 */
[----:B------:R-:W-:Y:S01]  /*ebf0*/  LEA.HI.X R45, R8, UR5, R7, 0x2, P0 ;  /* 0x00000005082d7c11 */ /* 0x000fe200080f1407 */
[----:B------:R-:W-:Y:S01]  /*ec00*/  ULDC.64 UR4, c[0x0][0xaa0] ;  /* 0x0002a80000047ab9 */ /* 0x000fe20000000a00 */
[----:B------:R-:W-:Y:S01]  /*ec10*/  LOP3.LUT R12, R12, R13, RZ, 0x3c, !PT ;  /* 0x0000000d0c0c7212 */ /* 0x000fe200078e3cff */
[----:B------:R-:W-:Y:S01]  /*ec20*/  IMAD.X R13, RZ, RZ, R17, P2 ;  /* 0x000000ffff0d7224 */ /* 0x000fe200010e0611 */
[----:B------:R-:W-:-:S02]  /*ec30*/  LOP3.LUT P0, RZ, R170, 0x3, RZ, 0xc0, !PT ;  /* 0x00000003aaff7812 */ /* 0x000fc4000780c0ff */
[C---:B------:R-:W-:Y:S02]  /*ec40*/  IADD3 R41, P5, R16.reuse, 0x4000, RZ ;  /* 0x0000400010297810 */ /* 0x040fe40007fbe0ff */
[C---:B------:R-:W-:Y:S02]  /*ec50*/  IADD3 R33, P4, R16.reuse, 0x5000, RZ ;  /* 0x0000500010217810 */ /* 0x040fe40007f9e0ff */
[----:B------:R-:W-:Y:S02]  /*ec60*/  IADD3 R25, P3, R16, 0x6000, RZ ;  /* 0x0000600010197810 */ /* 0x000fe40007f7e0ff */
[----:B------:R-:W-:Y:S01]  /*ec70*/  LOP3.LUT R28, R28, R29, RZ, 0x3c, !PT ;  /* 0x0000001d1c1c7212 */ /* 0x000fe200078e3cff */
[----:B------:R-:W-:Y:S01]  /*ec80*/  IMAD.X R29, RZ, RZ, R17, P1 ;  /* 0x000000ffff1d7224 */ /* 0x000fe200008e0611 */
[----:B------:R-:W-:Y:S02]  /*ec90*/  IADD3 R7, P2, R16, 0x7000, RZ ;  /* 0x0000700010077810 */ /* 0x000fe40007f5e0ff */
[----:B------:R-:W-:-:S02]  /*eca0*/  ISETP.GE.OR P1, PT, R11, R47, P0 ;  /* 0x0000002f0b00720c */ /* 0x000fc40000726670 */
[----:B------:R-:W-:Y:S02]  /*ecb0*/  LOP3.LUT R40, R41, 0x380, RZ, 0xc0, !PT ;  /* 0x0000038029287812 */ /* 0x000fe400078ec0ff */
[----:B------:R-:W-:Y:S02]  /*ecc0*/  LOP3.LUT R32, R33, 0x380, RZ, 0xc0, !PT ;  /* 0x0000038021207812 */ /* 0x000fe400078ec0ff */
[----:B------:R-:W-:Y:S02]  /*ecd0*/  LOP3.LUT R24, R25, 0x380, RZ, 0xc0, !PT ;  /* 0x0000038019187812 */ /* 0x000fe400078ec0ff */
[----:B------:R-:W-:Y:S02]  /*ece0*/  LOP3.LUT R9, R16, 0x380, RZ, 0xc0, !PT ;  /* 0x0000038010097812 */ /* 0x000fe400078ec0ff */
[----:B------:R-:W-:Y:S02]  /*ecf0*/  ISETP.GE.OR P0, PT, R6, R47, P0 ;  /* 0x0000002f0600720c */ /* 0x000fe40000706670 */
[----:B------:R-:W-:Y:S01]  /*ed00*/  LOP3.LUT R6, R7, 0x380, RZ, 0xc0, !PT ;  /* 0x0000038007067812 */ /* 0x000fe200078ec0ff */
[----:B------:R-:W-:Y:S01]  /*ed10*/  @!P1 STG.E desc[UR6][R44.64], R2 ;  /* 0x000000022c009986 */ /* 0x000fe2000c101906 */
[----:B------:R-:W-:-:S02]  /*ed20*/  SHF.R.U64 R40, R40, 0x3, RZ ;  /* 0x0000000328287819 */ /* 0x000fc400000012ff */
[----:B------:R-:W-:Y:S02]  /*ed30*/  SHF.R.U64 R32, R32, 0x3, RZ ;  /* 0x0000000320207819 */ /* 0x000fe400000012ff */
[----:B------:R-:W-:Y:S02]  /*ed40*/  SHF.R.U64 R24, R24, 0x3, RZ ;  /* 0x0000000318187819 */ /* 0x000fe400000012ff */
[----:B------:R-:W-:Y:S02]  /*ed50*/  SHF.R.U64 R9, R9, 0x3, RZ ;  /* 0x0000000309097819 */ /* 0x000fe400000012ff */
[----:B------:R-:W-:Y:S01]  /*ed60*/  SHF.R.U64 R6, R6, 0x3, RZ ;  /* 0x0000000306067819 */ /* 0x000fe200000012ff */
[----:B------:R0:W-:Y:S01]  /*ed70*/  @!P0 STG.E desc[UR6][R44.64+0x20], R0 ;  /* 0x000020002c008986 */ /* 0x0001e2000c101906 */
[----:B------:R-:W-:Y:S01]  /*ed80*/  LOP3.LUT R40, R40, R41, RZ, 0x3c, !PT ;  /* 0x0000002928287212 */ /* 0x000fe200078e3cff */
[--C-:B------:R-:W-:Y:S01]  /*ed90*/  IMAD.X R41, RZ, RZ, R17.reuse, P5 ;  /* 0x000000ffff297224 */ /* 0x100fe200028e0611 */
[----:B------:R-:W-:Y:S01]  /*eda0*/  LOP3.LUT R32, R32, R33, RZ, 0x3c, !PT ;  /* 0x0000002120207212 */ /* 0x000fe200078e3cff */
[--C-:B------:R-:W-:Y:S01]  /*edb0*/  IMAD.X R33, RZ, RZ, R17.reuse, P4 ;  /* 0x000000ffff217224 */ /* 0x100fe200020e0611 */
[----:B------:R-:W-:Y:S01]  /*edc0*/  LOP3.LUT R24, R24, R25, RZ, 0x3c, !PT ;  /* 0x0000001918187212 */ /* 0x000fe200078e3cff */
[--C-:B------:R-:W-:Y:S01]  /*edd0*/  IMAD.X R25, RZ, RZ, R17.reuse, P3 ;  /* 0x000000ffff197224 */ /* 0x100fe200018e0611 */
[----:B------:R-:W-:Y:S01]  /*ede0*/  LOP3.LUT R16, R9, R16, RZ, 0x3c, !PT ;  /* 0x0000001009107212 */ /* 0x000fe200078e3cff */
[----:B------:R-:W-:Y:S01]  /*edf0*/  IMAD.X R9, RZ, RZ, R17, P2 ;  /* 0x000000ffff097224 */ /* 0x000fe200010e0611 */
[----:B------:R-:W-:Y:S01]  /*ee00*/  LOP3.LUT R8, R6, R7, RZ, 0x3c, !PT ;  /* 0x0000000706087212 */ /* 0x000fe200078e3cff */
[----:B------:R-:W5:Y:S01]  /*ee10*/  LD.E.128 R28, desc[UR6][R28.64] ;  /* 0x000000061c1c7980 */ /* 0x000f62000c101d00 */
[----:B------:R-:W-:-:S03]  /*ee20*/  SHF.R.S32.HI R23, RZ, 0x1f, R22 ;  /* 0x0000001fff177819 */ /* 0x000fc60000011416 */
[----:B------:R2:W5:Y:S04]  /*ee30*/  LD.E.128 R36, desc[UR6][R16.64] ;  /* 0x0000000610247980 */ /* 0x000568000c101d00 */
[----:B------:R-:W5:Y:S04]  /*ee40*/  LD.E.128 R12, desc[UR6][R12.64] ;  /* 0x000000060c0c7980 */ /* 0x000f68000c101d00 */
[----:B------:R-:W5:Y:S04]  /*ee50*/  LD.E.128 R4, desc[UR6][R4.64] ;  /* 0x0000000604047980 */ /* 0x000f68000c101d00 */
[----:B------:R-:W5:Y:S04]  /*ee60*/  LD.E.128 R40, desc[UR6][R40.64] ;  /* 0x0000000628287980 */ /* 0x000f68000c101d00 */
[----:B------:R-:W5:Y:S04]  /*ee70*/  LD.E.128 R32, desc[UR6][R32.64] ;  /* 0x0000000620207980 */ /* 0x000f68000c101d00 */
[----:B------:R-:W5:Y:S04]  /*ee80*/  LD.E.128 R24, desc[UR6][R24.64] ;  /* 0x0000000618187980 */ /* 0x000f68000c101d00 */
[----:B------:R-:W5:Y:S01]  /*ee90*/  LD.E.128 R8, desc[UR6][R8.64] ;  /* 0x0000000608087980 */ /* 0x000f62000c101d00 */
[----:B0-----:R-:W-:Y:S01]  /*eea0*/  IMAD R0, R21, UR4, RZ ;  /* 0x0000000415007c24 */ /* 0x001fe2000f8e02ff */
[----:B------:R-:W-:Y:S01]  /*eeb0*/  @!PT LDS RZ, [RZ] ;  /* 0x00000000fffff984 */ /* 0x000fe20000000800 */
[----:B------:R-:W-:Y:S01]  /*eec0*/  @!PT LDS RZ, [RZ] ;  /* 0x00000000fffff984 */ /* 0x000fe20000000800 */
[----:B------:R-:W-:Y:S01]  /*eed0*/  @!PT LDS RZ, [RZ] ;  /* 0x00000000fffff984 */ /* 0x000fe20000000800 */
[----:B------:R-:W-:Y:S01]  /*eee0*/  @!PT LDS RZ, [RZ] ;  /* 0x00000000fffff984 */ /* 0x000fe20000000800 */
[----:B------:R0:W-:Y:S06]  /*eef0*/  MEMBAR.ALL.CTA ;  /* 0x0000000000007992 */ /* 0x0001ec0000008000 */
[----:B0-----:R-:W0:Y:S01]  /*ef00*/  FENCE.VIEW.ASYNC.S ;  /* 0x00000000000073c6 */ /* 0x001e220000000000 */
[----:B--2---:R-:W-:-:S04]  /*ef10*/  IMAD.WIDE.U32 R16, R49, UR4, R22 ;  /* 0x0000000431107c25 */ /* 0x004fc8000f8e0016 */
[----:B------:R-:W-:Y:S01]  /*ef20*/  IMAD R49, R49, UR5, R0 ;  /* 0x0000000531317c24 */ /* 0x000fe2000f8e0200 */
[----:B------:R-:W-:Y:S01]  /*ef30*/  ULDC.64 UR4, c[0x0][0xae0] ;  /* 0x0002b80000047ab9 */ /* 0x000fe20000000a00 */
[----:B------:R-:W-:Y:S02]  /*ef40*/  IMAD R47, R168, -0x80, R47 ;  /* 0xffffff80a82f7824 */ /* 0x000fe400078e022f */
[----:B------:R-:W-:Y:S02]  /*ef50*/  IMAD.IADD R17, R17, 0x1, R49 ;  /* 0x0000000111117824 */ /* 0x000fe400078e0231 */
[----:B------:R-:W-:Y:S01]  /*ef60*/  IMAD R21, R46, UR4, RZ ;  /* 0x000000042e157c24 */ /* 0x000fe2000f8e02ff */
[C---:B------:R-:W-:Y:S01]  /*ef70*/  ISETP.GE.AND P2, PT, R164.reuse, R47, PT ;  /* 0x0000002fa400720c */ /* 0x040fe20003f46270 */
[----:B------:R-:W-:Y:S02]  /*ef80*/  VIADD R0, R164, 0x20 ;  /* 0x00000020a4007836 */ /* 0x000fe40000000000 */
[----:B------:R-:W-:-:S02]  /*ef90*/  IMAD R21, R166, UR5, R21 ;  /* 0x00000005a6157c24 */ /* 0x000fc4000f8e0215 */
[----:B------:R-:W-:Y:S01]  /*efa0*/  IMAD.WIDE.U32 R16, R166, UR4, R16 ;  /* 0x00000004a6107c25 */ /* 0x000fe2000f8e0010 */
[----:B------:R-:W-:-:S03]  /*efb0*/  ULDC.64 UR4, c[0x0][0xae8] ;  /* 0x0002ba0000047ab9 */ /* 0x000fc60000000a00 */
[----:B------:R-:W-:Y:S01]  /*efc0*/  VIADD R3, R3, 0x2a820 ;  /* 0x0002a82003037836 */ /* 0x000fe20000000000 */
[-C--:B------:R-:W-:Y:S01]  /*efd0*/  ISETP.GE.AND P4, PT, R0, R47.reuse, PT ;  /* 0x0000002f0000720c */ /* 0x080fe20003f86270 */
[----:B------:R-:W-:Y:S02]  /*efe0*/  VIADD R20, R164, 0x60 ;  /* 0x00000060a4147836 */ /* 0x000fe40000000000 */
[----:B------:R-:W-:Y:S01]  /*eff0*/  IMAD.IADD R17, R17, 0x1, R21 ;  /* 0x0000000111117824 */ /* 0x000fe200078e0215 */
[----:B------:R-:W-:Y:S01]  /*f000*/  PRMT R3, RZ, 0x654, R3 ;  /* 0x00000654ff037816 */ /* 0x000fe20000000003 */
[----:B------:R-:W-:Y:S01]  /*f010*/  IMAD R0, R48, UR4, RZ ;  /* 0x0000000430007c24 */ /* 0x000fe2000f8e02ff */
[-C--:B------:R-:W-:Y:S01]  /*f020*/  ISETP.GE.AND P1, PT, R20, R47.reuse, PT ;  /* 0x0000002f1400720c */ /* 0x080fe20003f26270 */
[----:B------:R-:W-:Y:S01]  /*f030*/  VIADD R2, R164, 0x40 ;  /* 0x00000040a4027836 */ /* 0x000fe20000000000 */
[----:B------:R-:W-:Y:S01]  /*f040*/  SHF.R.S32.HI R165, RZ, 0x1f, R164 ;  /* 0x0000001fffa57819 */ /* 0x000fe200000114a4 */
[C---:B------:R-:W-:Y:S01]  /*f050*/  IMAD R23, R51.reuse, UR5, R0 ;  /* 0x0000000533177c24 */ /* 0x040fe2000f8e0200 */
[----:B0-----:R0:W-:Y:S01]  /*f060*/  SYNCS.ARRIVE.TRANS64.RED.A1T0 RZ, [R3+URZ], RZ ;  /* 0x000000ff03ff79a7 */ /* 0x0011e2000810043f */
[----:B------:R-:W-:Y:S01]  /*f070*/  IMAD.WIDE.U32 R20, R51, UR4, R16 ;  /* 0x0000000433147c25 */ /* 0x000fe2000f8e0010 */
[----:B------:R-:W-:Y:S01]  /*f080*/  BSSY B1, `(.L_x_1140) ;  /* 0x0000016000017945 */ /* 0x000fe20003800000 */
[----:B------:R-:W-:-:S02]  /*f090*/  ISETP.GE.AND P0, PT, R2, R47, PT ;  /* 0x0000002f0200720c */ /* 0x000fc40003f06270 */
[----:B------:R-:W-:-:S04]  /*f0a0*/  IMAD.WIDE R16, R168, 0x80, R164 ;  /* 0x00000080a8107825 */ /* 0x000fc800078e02a4 */
[----:B------:R-:W-:Y:S01]  /*f0b0*/  IMAD.IADD R47, R21, 0x1, R23 ;  /* 0x00000001152f7824 */ /* 0x000fe200078e0217 */
[----:B0-----:R-:W-:Y:S06]  /*f0c0*/  @P2 BRA `(.L_x_1141) ;  /* 0x0000000000442947 */ /* 0x001fec0003800000 */
[----:B------:R-:W-:Y:S01]  /*f0d0*/  ULDC.64 UR4, c[0x0][0xad8] ;  /* 0x0002b60000047ab9 */ /* 0x000fe20000000a00 */
[----:B------:R-:W-:Y:S01]  /*f0e0*/  IMAD.MOV.U32 R2, RZ, RZ, R20 ;  /* 0x000000ffff027224 */ /* 0x000fe200078e0014 */
[----:B------:R-:W-:Y:S01]  /*f0f0*/  ULDC.64 UR6, c[0x0][0xa80] ;  /* 0x0002a00000067ab9 */ /* 0x000fe20000000a00 */
[----:B------:R-:W-:Y:S01]  /*f100*/  IMAD.MOV.U32 R3, RZ, RZ, R47 ;  /* 0x000000ffff037224 */ /* 0x000fe200078e002f */
[----:B------:R-:W-:Y:S01]  /*f110*/  ULDC.64 UR8, c[0x0][0x208] ;  /* 0x0000820000087ab9 */ /* 0x000fe20000000a00 */
[----:B------:R-:W-:Y:S02]  /*f120*/  IMAD R23, R17, UR4, RZ ;  /* 0x0000000411177c24 */ /* 0x000fe4000f8e02ff */
[----:B------:R-:W-:Y:S02]  /*f130*/  VIADD R0, R22, 0x40 ;  /* 0x0000004016007836 */ /* 0x000fe40000000000 */
[----:B------:R-:W-:Y:S01]  /*f140*/  IMAD.WIDE.U32 R2, R16, UR4, R2 ;  /* 0x0000000410027c25 */ /* 0x000fe2000f8e0002 */
[----:B------:R-:W-:-:S02]  /*f150*/  ULDC UR4, c[0x0][0xa8c] ;  /* 0x0002a30000047ab9 */ /* 0x000fc40000000800 */
[----:B------:R-:W-:Y:S01]  /*f160*/  ISETP.GE.AND P2, PT, R22, UR4, PT ;  /* 0x0000000416007c0c */ /* 0x000fe2000bf46270 */
[----:B------:R-:W-:Y:S01]  /*f170*/  IMAD R23, R16, UR5, R23 ;  /* 0x0000000510177c24 */ /* 0x000fe2000f8e0217 */
[----:B------:R-:W-:Y:S02]  /*f180*/  ISETP.GE.AND P3, PT, R0, UR4, PT ;  /* 0x0000000400007c0c */ /* 0x000fe4000bf66270 */
[----:B------:R-:W-:Y:S01]  /*f190*/  LEA R44, P5, R2, UR6, 0x1 ;  /* 0x00000006022c7c11 */ /* 0x000fe2000f8a08ff */
[----:B------:R-:W-:-:S05]  /*f1a0*/  IMAD.IADD R3, R3, 0x1, R23 ;  /* 0x0000000103037824 */ /* 0x000fca00078e0217 */
[----:B------:R-:W-:-:S05]  /*f1b0*/  LEA.HI.X R45, R2, UR7, R3, 0x1, P5 ;  /* 0x00000007022d7c11 */ /* 0x000fca000a8f0c03 */
[----:B-----5:R0:W-:Y:S04]  /*f1c0*/  @!P2 STG.E.128 desc[UR8][R44.64], R36 ;  /* 0x000000242c00a986 */ /* 0x0201e8000c101d08 */
[----:B------:R0:W-:Y:S02]  /*f1d0*/  @!P3 STG.E.128 desc[UR8][R44.64+0x80], R40 ;  /* 0x000080282c00b986 */ /* 0x0001e4000c101d08 */
.L_x_1141:
[----:B------:R-:W-:Y:S05]  /*f1e0*/  BSYNC B1 ;  /* 0x0000000000017941 */ /* 0x000fea0003800000 */
.L_x_1140:
[----:B------:R-:W-:Y:S04]  /*f1f0*/  BSSY B1, `(.L_x_1142) ;  /* 0x0000015000017945 */ /* 0x000fe80003800000 */
[----:B------:R-:W-:Y:S05]  /*f200*/  @P4 BRA `(.L_x_1143) ;  /* 0x00000000004c4947 */ /* 0x000fea0003800000 */
[----:B------:R-:W-:Y:S01]  /*f210*/  IADD3 R23, P2, R16, 0x20, RZ ;  /* 0x0000002010177810 */ /* 0x000fe20007f5e0ff */
[----:B------:R-:W-:Y:S01]  /*f220*/  ULDC.64 UR4, c[0x0][0xad8] ;  /* 0x0002b60000047ab9 */ /* 0x000fe20000000a00 */
[----:B------:R-:W-:Y:S01]  /*f230*/  IMAD.MOV.U32 R2, RZ, RZ, R20 ;  /* 0x000000ffff027224 */ /* 0x000fe200078e0014 */
[----:B------:R-:W-:Y:S01]  /*f240*/  ULDC.64 UR6, c[0x0][0xa80] ;  /* 0x0002a00000067ab9 */ /* 0x000fe20000000a00 */
[----:B------:R-:W-:Y:S01]  /*f250*/  IMAD.MOV.U32 R3, RZ, RZ, R47 ;  /* 0x000000ffff037224 */ /* 0x000fe200078e002f */
[----:B------:R-:W-:Y:S01]  /*f260*/  ULDC.64 UR8, c[0x0][0x208] ;  /* 0x0000820000087ab9 */ /* 0x000fe20000000a00 */
[----:B------:R-:W-:Y:S02]  /*f270*/  IMAD.X R0, RZ, RZ, R17, P2 ;  /* 0x000000ffff007224 */ /* 0x000fe400010e0611 */
[----:B0----5:R-:W-:Y:S02]  /*f280*/  VIADD R36, R22, 0x40 ;  /* 0x0000004016247836 */ /* 0x021fe40000000000 */
[----:B------:R-:W-:-:S02]  /*f290*/  IMAD R0, R0, UR4, RZ ;  /* 0x0000000400007c24 */ /* 0x000fc4000f8e02ff */
[C---:B------:R-:W-:Y:S01]  /*f2a0*/  IMAD.WIDE.U32 R2, R23.reuse, UR4, R2 ;  /* 0x0000000417027c25 */ /* 0x040fe2000f8e0002 */
        /* <DEDUP_REMOVED lines=9> */
.L_x_1143:
[----:B------:R-:W-:Y:S05]  /*f340*/  BSYNC B1 ;  /* 0x0000000000017941 */ /* 0x000fea0003800000 */
.L_x_1142:
        /* <DEDUP_REMOVED lines=9> */
[----:B--2--5:R-:W-:Y:S02]  /*f3e0*/  VIADD R28, R22, 0x40 ;  /* 0x00000040161c7836 */ /* 0x024fe40000000000 */
        /* <DEDUP_REMOVED lines=11> */
.L_x_1145:
[----:B------:R-:W-:Y:S05]  /*f4a0*/  BSYNC B1 ;  /* 0x0000000000017941 */ /* 0x000fea0003800000 */
.L_x_1144:
[----:B------:R-:W-:Y:S05]  /*f4b0*/  @P1 BRA `(.L_x_1146) ;  /* 0x0000000800e81947 */ /* 0x000fea0003800000 */
[----:B---3-5:R-:W-:Y:S01]  /*f4c0*/  IADD3 R13, P0, R16, 0x60, RZ ;  /* 0x00000060100d7810 */ /* 0x028fe20007f1e0ff */
[----:B------:R-:W-:Y:S01]  /*f4d0*/  ULDC.64 UR6, c[0x0][0xad8] ;  /* 0x0002b60000067ab9 */ /* 0x000fe20000000a00 */
[----:B------:R-:W-:Y:S01]  /*f4e0*/  IMAD.MOV.U32 R2, RZ, RZ, R20 ;  /* 0x000000ffff027224 */ /* 0x000fe200078e0014 */
[----:B------:R-:W-:Y:S01]  /*f4f0*/  ULDC UR4, c[0x0][0xa8c] ;  /* 0x0002a30000047ab9 */ /* 0x000fe20000000800 */
[----:B------:R-:W-:Y:S01]  /*f500*/  IMAD.MOV.U32 R3, RZ, RZ, R47 ;  /* 0x000000ffff037224 */ /* 0x000fe200078e002f */
[----:B------:R-:W-:Y:S01]  /*f510*/  ISETP.GE.AND P1, PT, R22, UR4, PT ;  /* 0x0000000416007c0c */ /* 0x000fe2000bf26270 */
[----:B------:R-:W-:Y:S01]  /*f520*/  IMAD.X R16, RZ, RZ, R17, P0 ;  /* 0x000000ffff107224 */ /* 0x000fe200000e0611 */
[----:B------:R-:W-:Y:S01]  /*f530*/  ULDC.64 UR8, c[0x0][0x208] ;  /* 0x0000820000087ab9 */ /* 0x000fe20000000a00 */
[----:B------:R-:W-:-:S04]  /*f540*/  IMAD.WIDE.U32 R2, R13, UR6, R2 ;  /* 0x000000060d027c25 */ /* 0x000fc8000f8e0002 */
[----:B------:R-:W-:Y:S02]  /*f550*/  IMAD R16, R16, UR6, RZ ;  /* 0x0000000610107c24 */ /* 0x000fe4000f8e02ff */
[----:B------:R-:W-:Y:S02]  /*f560*/  VIADD R0, R22, 0x40 ;  /* 0x0000004016007836 */ /* 0x000fe40000000000 */
        /* <DEDUP_REMOVED lines=11> */
.L_x_1138:
[----:B------:R-:W2:Y:S01]  /*f620*/  LDC.64 R4, c[0x0][0xbd8] ;  /* 0x0002f600ff047b82 */ /* 0x000ea20000000a00 */
[----:B------:R-:W-:Y:S01]  /*f630*/  IMAD.MOV.U32 R9, RZ, RZ, RZ ;  /* 0x000000ffff097224 */ /* 0x000fe200078e00ff */
[----:B------:R-:W-:-:S06]  /*f640*/  ULDC.64 UR4, c[0x0][0x208] ;  /* 0x0000820000047ab9 */ /* 0x000fcc0000000a00 */
[----:B0-----:R-:W0:Y:S01]  /*f650*/  LDC.64 R2, c[0x0][0xbd8] ;  /* 0x0002f600ff027b82 */ /* 0x001e220000000a00 */
[----:B--2---:R-:W-:-:S04]  /*f660*/  ISETP.NE.U32.AND P0, PT, R4, RZ, PT ;  /* 0x000000ff0400720c */ /* 0x004fc80003f05070 */
[----:B------:R-:W-:-:S03]  /*f670*/  ISETP.NE.AND.EX P0, PT, R5, RZ, PT, P0 ;  /* 0x000000ff0500720c */ /* 0x000fc60003f05300 */
[----:B------:R-:W2:Y:S01]  /*f680*/  LDC.64 R4, c[0x0][0xbe0] ;  /* 0x0002f800ff047b82 */ /* 0x000ea20000000a00 */
[----:B0-----:R-:W-:-:S07]  /*f690*/  IMAD.WIDE R2, R167, 0x4, R2 ;  /* 0x00000004a7027825 */ /* 0x001fce00078e0202 */
[----:B------:R-:W0:Y:S02]  /*f6a0*/  LDC R7, c[0x0][0xa88] ;  /* 0x0002a200ff077b82 */ /* 0x000e240000000800 */
[----:B------:R3:W5:Y:S01]  /*f6b0*/  @P0 LDG.E R9, desc[UR4][R2.64] ;  /* 0x0000000402090981 */ /* 0x000762000c1e1900 */
[----:B--2---:R-:W-:-:S04]  /*f6c0*/  ISETP.NE.U32.AND P1, PT, R4, RZ, PT ;  /* 0x000000ff0400720c */ /* 0x004fc80003f25070 */
[----:B------:R-:W-:-:S13]  /*f6d0*/  ISETP.NE.AND.EX P1, PT, R5, RZ, PT, P1 ;  /* 0x000000ff0500720c */ /* 0x000fda0003f25310 */
[----:B------:R-:W2:Y:S01]  /*f6e0*/  @P1 LDC.64 R4, c[0x0][0xbe0] ;  /* 0x0002f800ff041b82 */ /* 0x000ea20000000a00 */
[----:B------:R-:W-:Y:S01]  /*f6f0*/  ISETP.GT.AND P2, PT, R174, 0x7f, PT ;  /* 0x0000007fae00780c */ /* 0x000fe20003f44270 */
[----:B--2---:R-:W-:-:S05]  /*f700*/  @P1 IMAD.WIDE R4, R167, 0x4, R4 ;  /* 0x00000004a7041825 */ /* 0x004fca00078e0204 */
[----:B0-----:R3:W5:Y:S01]  /*f710*/  @P1 LDG.E R7, desc[UR4][R4.64] ;  /* 0x0000000404071981 */ /* 0x001762000c1e1900 */
[----:B------:R-:W-:Y:S06]  /*f720*/  @P1 BRA `(.L_x_1147) ;  /* 0x0000000000141947 */ /* 0x000fec0003800000 */
[----:B------:R-:W-:Y:S05]  /*f730*/  @!P0 BRA `(.L_x_1147) ;  /* 0x0000000000108947 */ /* 0x000fea0003800000 */
[----:B------:R-:W-:Y:S02]  /*f740*/  ULDC.64 UR4, c[0x0][0x208] ;  /* 0x0000820000047ab9 */ /* 0x000fe40000000a00 */
[----:B------:R-:W2:Y:S04]  /*f750*/  LDG.E R0, desc[UR4][R2.64] ;  /* 0x0000000402007981 */ /* 0x000ea8000c1e1900 */
[----:B-----5:R-:W2:Y:S02]  /*f760*/  LDG.E R7, desc[UR4][R2.64+0x4] ;  /* 0x0000040402077981 */ /* 0x020ea4000c1e1900 */
[----:B--2---:R-:W-:-:S07]  /*f770*/  IMAD.IADD R7, R7, 0x1, -R0 ;  /* 0x0000000107077824 */ /* 0x004fce00078e0a00 */
.L_x_1147:
[----:B------:R-:W-:Y:S01]  /*f780*/  SHF.R.S32.HI R0, RZ, 0x1f, R167 ;  /* 0x0000001fff007819 */ /* 0x000fe200000114a7 */
[----:B------:R-:W-:Y:S01]  /*f790*/  BSSY B1, `(.L_x_1148) ;  /* 0x000001e000017945 */ /* 0x000fe20003800000 */
[----:B------:R-:W-:Y:S02]  /*f7a0*/  SHF.R.S32.HI R8, RZ, 0x1f, R166 ;  /* 0x0000001fff087819 */ /* 0x000fe400000114a6 */
[----:B------:R-:W-:Y:S02]  /*f7b0*/  SHF.R.S32.HI R23, RZ, 0x1f, R22 ;  /* 0x0000001fff177819 */ /* 0x000fe40000011416 */
[----:B------:R-:W-:Y:S02]  /*f7c0*/  SEL R11, R167, RZ, !P0 ;  /* 0x000000ffa70b7207 */ /* 0x000fe40004000000 */
[----:B------:R-:W-:Y:S02]  /*f7d0*/  SEL R10, R0, RZ, !P0 ;  /* 0x000000ff000a7207 */ /* 0x000fe40004000000 */
[----:B-----5:R-:W-:Y:S01]  /*f7e0*/  SHF.R.S32.HI R6, RZ, 0x1f, R9 ;  /* 0x0000001fff067819 */ /* 0x020fe20000011409 */
[----:B------:R-:W-:Y:S06]  /*f7f0*/  @P2 BRA `(.L_x_1149) ;  /* 0x00000000005c2947 */ /* 0x000fec0003800000 */
[----:B---3--:R-:W0:Y:S02]  /*f800*/  S2R R2, SR_TID.X ;  /* 0x0000000000027919 */ /* 0x008e240000002100 */
[----:B0-----:R-:W-:-:S04]  /*f810*/  IMAD R0, R168, 0x80, R2 ;  /* 0x00000080a8007824 */ /* 0x001fc800078e0202 */
[----:B------:R-:W-:-:S05]  /*f820*/  VIADD R0, R0, 0xffffff80 ;  /* 0xffffff8000007836 */ /* 0x000fca0000000000 */
[----:B------:R-:W-:-:S13]  /*f830*/  ISETP.GE.AND P0, PT, R0, R7, PT ;  /* 0x000000070000720c */ /* 0x000fda0003f06270 */
[----:B------:R-:W-:Y:S05]  /*f840*/  @P0 BRA `(.L_x_1149) ;  /* 0x0000000000480947 */ /* 0x000fea0003800000 */
[----:B------:R-:W-:Y:S01]  /*f850*/  IADD3 R2, P0, R0, R9, RZ ;  /* 0x0000000900027210 */ /* 0x000fe20007f1e0ff */
[----:B------:R-:W-:Y:S01]  /*f860*/  ULDC.64 UR4, c[0x0][0xb70] ;  /* 0x0002dc0000047ab9 */ /* 0x000fe20000000a00 */
[----:B------:R-:W-:Y:S01]  /*f870*/  ULDC.64 UR6, c[0x0][0x208] ;  /* 0x0000820000067ab9 */ /* 0x000fe20000000a00 */
        /* <DEDUP_REMOVED lines=9> */
[----:B------:R-:W-:-:S03]  /*f910*/  ULDC.64 UR4, c[0x0][0xb40] ;  /* 0x0002d00000047ab9 */ /* 0x000fc60000000a00 */
[----:B------:R-:W-:Y:S01]  /*f920*/  IMAD.IADD R3, R3, 0x1, R5 ;  /* 0x0000000103037824 */ /* 0x000fe200078e0205 */
[----:B------:R-:W-:-:S04]  /*f930*/  LEA R4, P0, R2, UR4, 0x2 ;  /* 0x0000000402047c11 */ /* 0x000fc8000f8010ff */
[----:B------:R-:W-:Y:S01]  /*f940*/  LEA.HI.X R5, R2, UR5, R3, 0x2, P0 ;  /* 0x0000000502057c11 */ /* 0x000fe200080f1403 */
[----:B------:R-:W-:-:S05]  /*f950*/  IMAD.MOV.U32 R3, RZ, RZ, -0x800000 ;  /* 0xff800000ff037424 */ /* 0x000fca00078e00ff */
[----:B------:R0:W-:Y:S03]  /*f960*/  STG.E desc[UR6][R4.64], R3 ;  /* 0x0000000304007986 */ /* 0x0001e6000c101906 */
.L_x_1149:
[----:B------:R-:W-:Y:S05]  /*f970*/  BSYNC B1 ;  /* 0x0000000000017941 */ /* 0x000fea0003800000 */
.L_x_1148:
[----:B------:R-:W-:Y:S01]  /*f980*/  ULDC.64 UR4, c[0x0][0xaa0] ;  /* 0x0002a80000047ab9 */ /* 0x000fe20000000a00 */
[----:B------:R-:W-:Y:S01]  /*f990*/  IMAD R7, R168, -0x80, R7 ;  /* 0xffffff80a8077824 */ /* 0x000fe200078e0207 */
[----:B------:R-:W-:Y:S01]  /*f9a0*/  BSSY B1, `(.L_x_1150) ;  /* 0x000002b000017945 */ /* 0x000fe20003800000 */
[----:B------:R-:W-:Y:S02]  /*f9b0*/  IMAD R0, R6, UR4, RZ ;  /* 0x0000000406007c24 */ /* 0x000fe4000f8e02ff */
[----:B0--3--:R-:W-:Y:S01]  /*f9c0*/  IMAD.WIDE.U32 R2, R9, UR4, R22 ;  /* 0x0000000409027c25 */ /* 0x009fe2000f8e0016 */
[----:B------:R-:W-:-:S03]  /*f9d0*/  ISETP.GE.AND P2, PT, R164, R7, PT ;  /* 0x00000007a400720c */ /* 0x000fc60003f46270 */
[----:B------:R-:W-:Y:S01]  /*f9e0*/  IMAD R9, R9, UR5, R0 ;  /* 0x0000000509097c24 */ /* 0x000fe2000f8e0200 */
[----:B------:R-:W-:Y:S01]  /*f9f0*/  ULDC.64 UR4, c[0x0][0xae0] ;  /* 0x0002b80000047ab9 */ /* 0x000fe20000000a00 */
[----:B------:R-:W-:Y:S02]  /*fa00*/  VIADD R0, R164, 0x20 ;  /* 0x00000020a4007836 */ /* 0x000fe40000000000 */
[----:B------:R-:W-:Y:S02]  /*fa10*/  IMAD.IADD R3, R3, 0x1, R9 ;  /* 0x0000000103037824 */ /* 0x000fe400078e0209 */
[----:B------:R-:W-:Y:S01]  /*fa20*/  IMAD R5, R8, UR4, RZ ;  /* 0x0000000408057c24 */ /* 0x000fe2000f8e02ff */
[----:B------:R-:W-:Y:S01]  /*fa30*/  ISETP.GE.AND P3, PT, R0, R7, PT ;  /* 0x000000070000720c */ /* 0x000fe20003f66270 */
[----:B------:R-:W-:Y:S02]  /*fa40*/  VIADD R0, R164, 0x60 ;  /* 0x00000060a4007836 */ /* 0x000fe40000000000 */
[----:B------:R-:W-:-:S02]  /*fa50*/  IMAD R5, R166, UR5, R5 ;  /* 0x00000005a6057c24 */ /* 0x000fc4000f8e0205 */
[----:B------:R-:W-:Y:S01]  /*fa60*/  IMAD.WIDE.U32 R2, R166, UR4, R2 ;  /* 0x00000004a6027c25 */ /* 0x000fe2000f8e0002 */
[----:B------:R-:W-:Y:S01]  /*fa70*/  ULDC.64 UR4, c[0x0][0xae8] ;  /* 0x0002ba0000047ab9 */ /* 0x000fe20000000a00 */
[-C--:B------:R-:W-:Y:S02]  /*fa80*/  ISETP.GE.AND P0, PT, R0, R7.reuse, PT ;  /* 0x000000070000720c */ /* 0x080fe40003f06270 */
[----:B------:R-:W-:Y:S02]  /*fa90*/  VIADD R4, R164, 0x40 ;  /* 0x00000040a4047836 */ /* 0x000fe40000000000 */
[----:B------:R-:W-:Y:S02]  /*faa0*/  IMAD.IADD R3, R3, 0x1, R5 ;  /* 0x0000000103037824 */ /* 0x000fe400078e0205 */
[----:B------:R-:W-:Y:S01]  /*fab0*/  IMAD R0, R10, UR4, RZ ;  /* 0x000000040a007c24 */ /* 0x000fe2000f8e02ff */
[----:B------:R-:W-:Y:S01]  /*fac0*/  ISETP.GE.AND P1, PT, R4, R7, PT ;  /* 0x000000070400720c */ /* 0x000fe20003f26270 */
[----:B------:R-:W-:Y:S01]  /*fad0*/  IMAD.WIDE.U32 R4, R11, UR4, R2 ;  /* 0x000000040b047c25 */ /* 0x000fe2000f8e0002 */
[----:B------:R-:W-:-:S03]  /*fae0*/  SHF.R.S32.HI R7, RZ, 0x1f, R164 ;  /* 0x0000001fff077819 */ /* 0x000fc600000114a4 */
[----:B------:R-:W-:Y:S02]  /*faf0*/  IMAD R9, R11, UR5, R0 ;  /* 0x000000050b097c24 */ /* 0x000fe4000f8e0200 */
[----:B------:R-:W-:Y:S02]  /*fb00*/  IMAD.MOV.U32 R6, RZ, RZ, R164 ;  /* 0x000000ffff067224 */ /* 0x000fe400078e00a4 */
[----:B------:R-:W-:Y:S02]  /*fb10*/  IMAD.IADD R11, R5, 0x1, R9 ;  /* 0x00000001050b7824 */ /* 0x000fe400078e0209 */
[----:B------:R-:W-:Y:S01]  /*fb20*/  IMAD.WIDE R6, R168, 0x80, R6 ;  /* 0x00000080a8067825 */ /* 0x000fe200078e0206 */
[----:B------:R-:W-:Y:S06]  /*fb30*/  @P2 BRA `(.L_x_1151) ;  /* 0x0000000000442947 */ /* 0x000fec0003800000 */
        /* <DEDUP_REMOVED lines=15> */
[----:B------:R0:W-:Y:S04]  /*fc30*/  @!P4 STG.E.128 desc[UR8][R8.64], RZ ;  /* 0x000000ff0800c986 */ /* 0x0001e8000c101d08 */
[----:B------:R0:W-:Y:S02]  /*fc40*/  @!P5 STG.E.128 desc[UR8][R8.64+0x80], RZ ;  /* 0x000080ff0800d986 */ /* 0x0001e4000c101d08 */
.L_x_1151:
[----:B------:R-:W-:Y:S05]  /*fc50*/  BSYNC B1 ;  /* 0x0000000000017941 */ /* 0x000fea0003800000 */
.L_x_1150:
[----:B------:R-:W-:Y:S04]  /*fc60*/  BSSY B1, `(.L_x_1152) ;  /* 0x0000015000017945 */ /* 0x000fe80003800000 */
[----:B------:R-:W-:Y:S05]  /*fc70*/  @P3 BRA `(.L_x_1153) ;  /* 0x00000000004c3947 */ /* 0x000fea0003800000 */
[----:B0-----:R-:W-:Y:S01]  /*fc80*/  IADD3 R9, P2, R6, 0x20, RZ ;  /* 0x0000002006097810 */ /* 0x001fe20007f5e0ff */
[----:B------:R-:W-:Y:S01]  /*fc90*/  ULDC.64 UR4, c[0x0][0xad8] ;  /* 0x0002b60000047ab9 */ /* 0x000fe20000000a00 */
[----:B------:R-:W-:Y:S01]  /*fca0*/  IMAD.MOV.U32 R2, RZ, RZ, R4 ;  /* 0x000000ffff027224 */ /* 0x000fe200078e0004 */
[----:B------:R-:W-:Y:S01]  /*fcb0*/  ULDC.64 UR6, c[0x0][0xa80] ;  /* 0x0002a00000067ab9 */ /* 0x000fe20000000a00 */
[----:B------:R-:W-:Y:S01]  /*fcc0*/  IMAD.MOV.U32 R3, RZ, RZ, R11 ;  /* 0x000000ffff037224 */ /* 0x000fe200078e000b */
[----:B------:R-:W-:Y:S01]  /*fcd0*/  ULDC.64 UR8, c[0x0][0x208] ;  /* 0x0000820000087ab9 */ /* 0x000fe20000000a00 */
[----:B------:R-:W-:Y:S02]  /*fce0*/  IMAD.X R0, RZ, RZ, R7, P2 ;  /* 0x000000ffff007224 */ /* 0x000fe400010e0607 */
[----:B------:R-:W-:Y:S02]  /*fcf0*/  VIADD R8, R22, 0x40 ;  /* 0x0000004016087836 */ /* 0x000fe40000000000 */
        /* <DEDUP_REMOVED lines=11> */
.L_x_1153:
[----:B------:R-:W-:Y:S05]  /*fdb0*/  BSYNC B1 ;  /* 0x0000000000017941 */ /* 0x000fea0003800000 */
.L_x_1152:
[----:B------:R-:W-:Y:S04]  /*fdc0*/  BSSY B1, `(.L_x_1154) ;  /* 0x0000015000017945 */ /* 0x000fe80003800000 */
[----:B------:R-:W-:Y:S05]  /*fdd0*/  @P1 BRA `(.L_x_1155) ;  /* 0x00000000004c1947 */ /* 0x000fea0003800000 */
[----:B0-2---:R-:W-:Y:S01]  /*fde0*/  IADD3 R9, P1, R6, 0x40, RZ ;  /* 0x0000004006097810 */ /* 0x005fe20007f3e0ff */
        /* <DEDUP_REMOVED lines=18> */
.L_x_1155:
[----:B------:R-:W-:Y:S05]  /*ff10*/  BSYNC B1 ;  /* 0x0000000000017941 */ /* 0x000fea0003800000 */
.L_x_1154:
        /* <DEDUP_REMOVED lines=20> */
.L_x_1146:
[----:B------:R-:W-:Y:S05]  /*10060*/  BSYNC B0 ;  /* 0x0000000000007941 */ /* 0x000fea0003800000 */
.L_x_1137:
[----:B------:R-:W-:Y:S02]  /*10070*/  ULDC UR4, c[0x0][0xc14] ;  /* 0x0003050000047ab9 */ /* 0x000fe40000000800 */
[----:B-1----:R-:W-:-:S13]  /*10080*/  ISETP.GE.AND P0, PT, R163, UR4, PT ;  /* 0x00000004a3007c0c */ /* 0x002fda000bf06270 */
[----:B------:R-:W-:Y:S05]  /*10090*/  @!P0 BRA `(.L_x_1156) ;  /* 0xffffff0c00248947 */ /* 0x000fea000383ffff */
[----:B------:R-:W-:Y:S05]  /*100a0*/  EXIT ;  /* 0x000000000000794d */ /* 0x000fea0003800000 */
.L_x_1055:
[----:B------:R-:W-:-:S08]  /*100b0*/  NOP ;  /* 0x0000000000007918 */ /* 0x000fd00000000000 */
[----:B0-----:R-:W0:-:S00]  /*100c0*/  USETMAXREG.DEALLOC.CTAPOOL 0x18 ;  /* 0x00000018000079c8 */ /* 0x001e0000080e0500 */
[----:B0-----:R-:W-:-:S06]  /*100d0*/  LOP3.LUT R0, R0, 0x3, RZ, 0xc0, !PT ;  /* 0x0000000300007812 */ /* 0x001fcc00078ec0ff */
[----:B------:R-:W0:Y:S02]  /*100e0*/  SHFL.IDX PT, R0, R0, RZ, 0x1f ;  /* 0x00001fff00007589 */ /* 0x000e2400000e0000 */
[----:B0-----:R-:W-:-:S13]  /*100f0*/  ISETP.NE.AND P0, PT, R0, RZ, PT ;  /* 0x000000ff0000720c */ /* 0x001fda0003f05270 */
[----:B------:R-:W-:Y:S05]  /*10100*/  @P0 EXIT ;  /* 0x000000000000094d */ /* 0x000fea0003800000 */
[----:B------:R-:W2:Y:S01]  /*10110*/  LDL.LU R6, [R1] ;  /* 0x0000000001067983 */ /* 0x000ea20000300800 */
[----:B------:R-:W-:Y:S01]  /*10120*/  ULDC UR5, c[0x0][0xc14] ;  /* 0x0003050000057ab9 */ /* 0x000fe20000000800 */
[----:B------:R-:W0:Y:S01]  /*10130*/  S2R R2, SR_TID.X ;  /* 0x0000000000027919 */ /* 0x000e220000002100 */
[----:B------:R-:W-:Y:S01]  /*10140*/  CS2R R16, SRZ ;  /* 0x0000000000107805 */ /* 0x000fe2000001ff00 */
[----:B------:R-:W-:Y:S01]  /*10150*/  ULDC.64 UR6, c[0x0][0x208] ;  /* 0x0000820000067ab9 */ /* 0x000fe20000000a00 */
[----:B------:R-:W-:Y:S01]  /*10160*/  ULDC UR4, c[0x0][0xc10] ;  /* 0x0003040000047ab9 */ /* 0x000fe20000000800 */
[----:B0-----:R-:W-:-:S04]  /*10170*/  LOP3.LUT R7, R2, 0x1f, RZ, 0xc0, !PT ;  /* 0x0000001f02077812 */ /* 0x001fc800078ec0ff */
[----:B------:R-:W-:Y:S02]  /*10180*/  ISETP.NE.AND P0, PT, R7, 0x1f, PT ;  /* 0x0000001f0700780c */ /* 0x000fe40003f05270 */
[----:B--2---:R-:W-:-:S11]  /*10190*/  LOP3.LUT R6, R6, 0xffffffdf, RZ, 0xc0, !PT ;  /* 0xffffffdf06067812 */ /* 0x004fd600078ec0ff */
[----:B------:R-:W-:Y:S02]  /*101a0*/  @P0 LOP3.LUT R6, R6, 0x20, RZ, 0xfc, !PT ;  /* 0x0000002006060812 */ /* 0x000fe400078efcff */
[----:B------:R-:W-:-:S13]  /*101b0*/  ISETP.GE.OR P0, PT, R7, UR5, !P0 ;  /* 0x0000000507007c0c */ /* 0x000fda000c706670 */
[----:B------:R-:W0:Y:S02]  /*101c0*/  @!P0 LDC.64 R2, c[0x0][0xc58] ;  /* 0x00031600ff028b82 */ /* 0x000e240000000a00 */
[----:B0-----:R-:W-:-:S05]  /*101d0*/  @!P0 IMAD.WIDE.U32 R2, R7, 0x4, R2 ;  /* 0x0000000407028825 */ /* 0x001fca00078e0002 */
[----:B------:R-:W2:Y:S01]  /*101e0*/  @!P0 LDG.E R17, desc[UR6][R2.64] ;  /* 0x0000000602118981 */ /* 0x000ea2000c1e1900 */
[C---:B------:R-:W-:Y:S02]  /*101f0*/  ISETP.NE.AND P1, PT, R7.reuse, RZ, PT ;  /* 0x000000ff0700720c */ /* 0x040fe40003f25270 */
[----:B------:R-:W-:Y:S02]  /*10200*/  ISETP.GE.U32.AND P0, PT, R7, 0x2, PT ;  /* 0x000000020700780c */ /* 0x000fe40003f06070 */
[----:B------:R-:W-:-:S09]  /*10210*/  LOP3.LUT R6, R6, 0xfffffffe, RZ, 0xc0, !PT ;  /* 0xfffffffe06067812 */ /* 0x000fd200078ec0ff */
[----:B------:R-:W-:-:S04]  /*10220*/  @P1 LOP3.LUT R6, R6, 0x1, RZ, 0xfc, !PT ;  /* 0x0000000106061812 */ /* 0x000fc800078efcff */
[----:B------:R-:W-:-:S04]  /*10230*/  LOP3.LUT R6, R6, 0xffffffef, RZ, 0xc0, !PT ;  /* 0xffffffef06067812 */ /* 0x000fc800078ec0ff */
[----:B------:R-:W-:-:S04]  /*10240*/  @P0 LOP3.LUT R6, R6, 0x10, RZ, 0xfc, !PT ;  /* 0x0000001006060812 */ /* 0x000fc800078efcff */
[----:B------:R-:W-:Y:S01]  /*10250*/  LOP3.LUT R6, R6, 0xfffffff7, RZ, 0xc0, !PT ;  /* 0xfffffff706067812 */ /* 0x000fe200078ec0ff */
[----:B------:R-:W0:Y:S01]  /*10260*/  S2UR UR6, SR_CTAID.X ;  /* 0x00000000000679c3 */ /* 0x000e220000002500 */
[----:B------:R-:W-:Y:S01]  /*10270*/  IMAD.MOV.U32 R19, RZ, RZ, RZ ;  /* 0x000000ffff137224 */ /* 0x000fe200078e00ff */
[----:B--2---:R-:W1:Y:S02]  /*10280*/  SHFL.UP PT, R0, R17, 0x1, RZ ;  /* 0x0420000011007989 */ /* 0x004e6400000e00ff */
[----:B-1----:R-:W-:-:S05]  /*10290*/  SEL R0, R0, RZ, P1 ;  /* 0x000000ff00007207 */ /* 0x002fca0000800000 */
[----:B------:R-:W-:-:S05]  /*102a0*/  IMAD.IADD R0, R17, 0x1, R0 ;  /* 0x0000000111007824 */ /* 0x000fca00078e0200 */
[----:B------:R-:W1:Y:S02]  /*102b0*/  SHFL.UP PT, R4, R0, 0x2, RZ ;  /* 0x0440000000047989 */ /* 0x000e6400000e00ff */
[----:B-1----:R-:W-:-:S05]  /*102c0*/  SEL R5, R4, RZ, P0 ;  /* 0x000000ff04057207 */ /* 0x002fca0000000000 */
[----:B------:R-:W-:-:S05]  /*102d0*/  IMAD.IADD R5, R0, 0x1, R5 ;  /* 0x0000000100057824 */ /* 0x000fca00078e0205 */
[----:B------:R-:W1:Y:S01]  /*102e0*/  SHFL.UP PT, R4, R5, 0x4, RZ ;  /* 0x0480000005047989 */ /* 0x000e6200000e00ff */
[----:B------:R-:W-:-:S04]  /*102f0*/  ISETP.GE.U32.AND P0, PT, R7, 0x4, PT ;  /* 0x000000040700780c */ /* 0x000fc80003f06070 */
[----:B-1----:R-:W-:-:S05]  /*10300*/  SEL R4, R4, RZ, P0 ;  /* 0x000000ff04047207 */ /* 0x002fca0000000000 */
[----:B------:R-:W-:-:S05]  /*10310*/  IMAD.IADD R4, R5, 0x1, R4 ;  /* 0x0000000105047824 */ /* 0x000fca00078e0204 */
[----:B------:R-:W1:Y:S01]  /*10320*/  SHFL.UP PT, R2, R4, 0x8, RZ ;  /* 0x0500000004027989 */ /* 0x000e6200000e00ff */
[----:B------:R-:W-:Y:S02]  /*10330*/  @P0 LOP3.LUT R6, R6, 0x8, RZ, 0xfc, !PT ;  /* 0x0000000806060812 */ /* 0x000fe400078efcff */
[----:B------:R-:W-:-:S04]  /*10340*/  ISETP.GE.U32.AND P0, PT, R7, 0x8, PT ;  /* 0x000000080700780c */ /* 0x000fc80003f06070 */
[----:B-1----:R-:W-:-:S05]  /*10350*/  SEL R3, R2, RZ, P0 ;  /* 0x000000ff02037207 */ /* 0x002fca0000000000 */
[----:B------:R-:W-:-:S05]  /*10360*/  IMAD.IADD R3, R4, 0x1, R3 ;  /* 0x0000000104037824 */ /* 0x000fca00078e0203 */
[----:B------:R-:W1:Y:S01]  /*10370*/  SHFL.UP PT, R0, R3, 0x10, RZ ;  /* 0x0600000003007989 */ /* 0x000e6200000e00ff */
[----:B------:R-:W-:-:S04]  /*10380*/  LOP3.LUT R6, R6, 0xfffffffb, RZ, 0xc0, !PT ;  /* 0xfffffffb06067812 */ /* 0x000fc800078ec0ff */
[----:B------:R-:W-:Y:S02]  /*10390*/  @P0 LOP3.LUT R6, R6, 0x4, RZ, 0xfc, !PT ;  /* 0x0000000406060812 */ /* 0x000fe400078efcff */
[----:B------:R-:W-:-:S04]  /*103a0*/  ISETP.GE.U32.AND P0, PT, R7, 0x10, PT ;  /* 0x000000100700780c */ /* 0x000fc80003f06070 */
[----:B-1----:R-:W-:-:S05]  /*103b0*/  SEL R0, R0, RZ, P0 ;  /* 0x000000ff00007207 */ /* 0x002fca0000000000 */
[----:B------:R-:W-:-:S05]  /*103c0*/  IMAD.IADD R0, R3, 0x1, R0 ;  /* 0x0000000103007824 */ /* 0x000fca00078e0200 */
[----:B------:R-:W1:Y:S01]  /*103d0*/  SHFL.IDX PT, R2, R0, 0x1f, 0x1f ;  /* 0x03e01f0000027f89 */ /* 0x000e6200000e0000 */
[----:B------:R-:W-:-:S04]  /*103e0*/  LOP3.LUT R6, R6, 0xfffffffd, RZ, 0xc0, !PT ;  /* 0xfffffffd06067812 */ /* 0x000fc800078ec0ff */
[----:B------:R-:W-:-:S05]  /*103f0*/  @P0 LOP3.LUT R6, R6, 0x2, RZ, 0xfc, !PT ;  /* 0x0000000206060812 */ /* 0x000fca00078efcff */
[----:B------:R2:W-:Y:S01]  /*10400*/  STL [R1], R6 ;  /* 0x0000000601007387 */ /* 0x0005e20000100800 */
[----:B-1----:R-:W-:-:S05]  /*10410*/  IMAD R4, R2, UR4, RZ ;  /* 0x0000000402047c24 */ /* 0x002fca000f8e02ff */
[----:B0-----:R-:W-:Y:S01]  /*10420*/  ISETP.GT.AND P0, PT, R4, UR6, PT ;  /* 0x0000000604007c0c */ /* 0x001fe2000bf04270 */
[----:B------:R-:W-:-:S12]  /*10430*/  IMAD.MOV.U32 R5, RZ, RZ, R4 ;  /* 0x000000ffff057224 */ /* 0x000fd800078e0004 */
[----:B--2---:R-:W-:Y:S05]  /*10440*/  @P0 BRA `(.L_x_1157) ;  /* 0x0000000000c00947 */ /* 0x004fea0003800000 */
[----:B------:R-:W-:Y:S01]  /*10450*/  IMAD.MOV.U32 R4, RZ, RZ, R5 ;  /* 0x000000ffff047224 */ /* 0x000fe200078e0005 */
[----:B------:R-:W-:Y:S01]  /*10460*/  ULDC UR5, c[0x0][0xc14] ;  /* 0x0003050000057ab9 */ /* 0x000fe20000000800 */
[----:B------:R-:W-:Y:S01]  /*10470*/  IMAD.MOV.U32 R19, RZ, RZ, RZ ;  /* 0x000000ffff137224 */ /* 0x000fe200078e00ff */
[----:B------:R-:W-:Y:S01]  /*10480*/  ULDC UR7, c[0x0][0xc14] ;  /* 0x0003050000077ab9 */ /* 0x000fe20000000800 */
[----:B------:R-:W-:-:S05]  /*10490*/  ULDC UR4, c[0x0][0xc10] ;  /* 0x0003040000047ab9 */ /* 0x000fca0000000800 */
.L_x_1161:
[----:B------:R-:W-:Y:S02]  /*104a0*/  VIADD R0, R19, 0x1f ;  /* 0x0000001f13007836 */ /* 0x000fe40000000000 */
[----:B------:R-:W-:-:S03]  /*104b0*/  IMAD.U32 R19, RZ, RZ, UR7 ;  /* 0x00000007ff137e24 */ /* 0x000fc6000f8e00ff */
[----:B------:R-:W-:-:S13]  /*104c0*/  ISETP.GE.AND P0, PT, R0, UR5, PT ;  /* 0x0000000500007c0c */ /* 0x000fda000bf06270 */
[----:B------:R-:W-:Y:S05]  /*104d0*/  @P0 BRA `(.L_x_1158) ;  /* 0x0000000400d00947 */ /* 0x000fea0003800000 */
[----:B------:R-:W0:Y:S01]  /*104e0*/  S2R R2, SR_TID.X ;  /* 0x0000000000027919 */ /* 0x000e220000002100 */
[----:B------:R-:W-:Y:S01]  /*104f0*/  IMAD.MOV.U32 R19, RZ, RZ, R0 ;  /* 0x000000ffff137224 */ /* 0x000fe200078e0000 */
[----:B------:R-:W-:Y:S01]  /*10500*/  BSSY B0, `(.L_x_1159) ;  /* 0x000000b000007945 */ /* 0x000fe20003800000 */
[----:B------:R-:W-:Y:S01]  /*10510*/  IMAD.MOV.U32 R17, RZ, RZ, RZ ;  /* 0x000000ffff117224 */ /* 0x000fe200078e00ff */
        /* <DEDUP_REMOVED lines=9> */
.L_x_1160:
[----:B------:R-:W-:Y:S05]  /*105b0*/  BSYNC B0 ;  /* 0x0000000000007941 */ /* 0x000fea0003800000 */
.L_x_1159:
[----:B-----5:R-:W1:Y:S01]  /*105c0*/  SHFL.UP PT, R0, R17, 0x1, RZ ;  /* 0x0420000011007989 */ /* 0x020e6200000e00ff */
[C---:B------:R-:W-:Y:S02]  /*105d0*/  ISETP.NE.AND P0, PT, R6.reuse, RZ, PT ;  /* 0x000000ff0600720c */ /* 0x040fe40003f05270 */
[----:B------:R-:W-:Y:S02]  /*105e0*/  ISETP.GE.U32.AND P1, PT, R6, 0x2, PT ;  /* 0x000000020600780c */ /* 0x000fe40003f26070 */
[----:B-1----:R-:W-:Y:S02]  /*105f0*/  SEL R0, R0, RZ, P0 ;  /* 0x000000ff00007207 */ /* 0x002fe40000000000 */
[----:B------:R-:W-:-:S03]  /*10600*/  ISETP.GE.U32.AND P0, PT, R6, 0x4, PT ;  /* 0x000000040600780c */ /* 0x000fc60003f06070 */
[----:B------:R-:W-:-:S05]  /*10610*/  IMAD.IADD R0, R17, 0x1, R0 ;  /* 0x0000000111007824 */ /* 0x000fca00078e0200 */
[----:B0-----:R-:W0:Y:S02]  /*10620*/  SHFL.UP PT, R2, R0, 0x2, RZ ;  /* 0x0440000000027989 */ /* 0x001e2400000e00ff */
        /* <DEDUP_REMOVED lines=18> */
.L_x_1157:
[----:B------:R-:W-:Y:S01]  /*10750*/  IMAD.IADD R5, R4, 0x1, -R5 ;  /* 0x0000000104057824 */ /* 0x000fe200078e0a05 */
[----:B------:R-:W-:-:S03]  /*10760*/  ULDC.64 UR8, c[0x0][0x208] ;  /* 0x0000820000087ab9 */ /* 0x000fc60000000a00 */
[----:B------:R-:W-:-:S05]  /*10770*/  IMAD R2, R0, UR4, R5 ;  /* 0x0000000400027c24 */ /* 0x000fca000f8e0205 */
[----:B------:R-:W-:Y:S02]  /*10780*/  ISETP.GT.AND P0, PT, R2, UR6, PT ;  /* 0x0000000602007c0c */ /* 0x000fe4000bf04270 */
[----:B------:R-:W0:Y:S11]  /*10790*/  LDC.64 R2, c[0x0][0xc68] ;  /* 0x00031a00ff027b82 */ /* 0x000e360000000a00 */
[----:B------:R-:W-:-:S04]  /*107a0*/  VOTE.ANY R7, PT, !P0 ;  /* 0x0000000000077806 */ /* 0x000fc800040e0100 */
[----:B------:R-:W1:Y:S02]  /*107b0*/  POPC R4, R7 ;  /* 0x0000000700047309 */ /* 0x000e640000000000 */
[----:B-1----:R-:W-:-:S04]  /*107c0*/  IMAD.IADD R19, R4, 0x1, R19 ;  /* 0x0000000104137824 */ /* 0x002fc800078e0213 */
[----:B0-----:R-:W-:-:S05]  /*107d0*/  IMAD.WIDE R2, R19, 0x4, R2 ;  /* 0x0000000413027825 */ /* 0x001fca00078e0202 */
[----:B------:R-:W2:Y:S01]  /*107e0*/  LDG.E R8, desc[UR8][R2.64] ;  /* 0x0000000802087981 */ /* 0x000ea2000c1e1900 */
[----:B------:R-:W-:-:S03]  /*107f0*/  ISETP.NE.AND P0, PT, R7, RZ, PT ;  /* 0x000000ff0700720c */ /* 0x000fc60003f05270 */
[----:B------:R-:W2:Y:S02]  /*10800*/  SHFL.IDX PT, R17, R17, R4, 0x1f ;  /* 0x00001f0411117589 */ /* 0x000ea400000e0000 */
[----:B--2---:R-:W-:-:S05]  /*10810*/  IMAD R6, R17, R8, RZ ;  /* 0x0000000811067224 */ /* 0x004fca00078e02ff */
[----:B------:R-:W-:-:S04]  /*10820*/  IABS R9, R6 ;  /* 0x0000000600097213 */ /* 0x000fc80000000000 */
[----:B------:R-:W0:Y:S08]  /*10830*/  I2F.RP R10, R9 ;  /* 0x00000009000a7306 */ /* 0x000e300000209400 */
[----:B0-----:R-:W0:Y:S02]  /*10840*/  MUFU.RCP R10, R10 ;  /* 0x0000000a000a7308 */ /* 0x001e240000001000 */
[----:B0-----:R-:W-:-:S06]  /*10850*/  VIADD R11, R10, 0xffffffe ;  /* 0x0ffffffe0a0b7836 */ /* 0x001fcc0000000000 */
[----:B------:R0:W1:Y:S01]  /*10860*/  F2I.FTZ.U32.TRUNC.NTZ R3, R11 ;  /* 0x0000000b00037305 */ /* 0x000062000021f000 */
[----:B------:R-:W-:Y:S05]  /*10870*/  @!P0 BRA `(.L_x_1162) ;  /* 0x0000000000088947 */ /* 0x000fea0003800000 */
[----:B------:R-:W-:-:S05]  /*10880*/  VIADD R7, R4, 0xffffffff ;  /* 0xffffffff04077836 */ /* 0x000fca0000000000 */
[----:B------:R2:W3:Y:S02]  /*10890*/  SHFL.IDX PT, R16, R0, R7, 0x1f ;  /* 0x00001f0700107589 */ /* 0x0004e400000e0000 */
.L_x_1162:
[----:B-12---:R-:W-:Y:S02]  /*108a0*/  IMAD.MOV R0, RZ, RZ, -R3 ;  /* 0x000000ffff007224 */ /* 0x006fe400078e0a03 */
[----:B---3--:R-:W-:Y:S02]  /*108b0*/  IMAD R16, R16, UR4, R5 ;  /* 0x0000000410107c24 */ /* 0x008fe4000f8e0205 */
[----:B------:R-:W-:Y:S02]  /*108c0*/  IMAD R5, R0, R9, RZ ;  /* 0x0000000900057224 */ /* 0x000fe400078e02ff */
[----:B------:R-:W-:-:S04]  /*108d0*/  IMAD.MOV.U32 R2, RZ, RZ, RZ ;  /* 0x000000ffff027224 */ /* 0x000fc800078e00ff */
[----:B------:R-:W-:Y:S01]  /*108e0*/  IMAD.HI.U32 R2, R3, R5, R2 ;  /* 0x0000000503027227 */ /* 0x000fe200078e0002 */
[----:B------:R-:W-:Y:S02]  /*108f0*/  IADD3 R5, -R16, UR6, RZ ;  /* 0x0000000610057c10 */ /* 0x000fe4000fffe1ff */
[----:B------:R-:W-:Y:S02]  /*10900*/  IABS R3, R6 ;  /* 0x0000000600037213 */ /* 0x000fe40000000000 */
[----:B------:R-:W-:-:S03]  /*10910*/  IABS R0, R5 ;  /* 0x0000000500007213 */ /* 0x000fc60000000000 */
[----:B------:R-:W-:Y:S02]  /*10920*/  IMAD.MOV R3, RZ, RZ, -R3 ;  /* 0x000000ffff037224 */ /* 0x000fe400078e0a03 */
        /* <DEDUP_REMOVED lines=11> */
[----:B------:R-:W-:-:S05]  /*109e0*/  @!P0 LOP3.LUT R7, RZ, R6, RZ, 0x33, !PT ;  /* 0x00000006ff078212 */ /* 0x000fca00078e33ff */
[----:B------:R-:W-:Y:S02]  /*109f0*/  IMAD R0, R8, R7, RZ ;  /* 0x0000000708007224 */ /* 0x000fe400078e02ff */
[----:B------:R-:W-:Y:S02]  /*10a00*/  IMAD.MOV R7, RZ, RZ, -R7 ;  /* 0x000000ffff077224 */ /* 0x000fe400078e0a07 */
[----:B------:R-:W-:Y:S02]  /*10a10*/  IMAD.MOV R3, RZ, RZ, -R0 ;  /* 0x000000ffff037224 */ /* 0x000fe400078e0a00 */
[----:B------:R-:W-:-:S03]  /*10a20*/  IMAD R5, R6, R7, R5 ;  /* 0x0000000706057224 */ /* 0x000fc600078e0205 */
[----:B------:R-:W-:Y:S01]  /*10a30*/  VIADDMNMX R8, R3, UR4, R8, PT ;  /* 0x0000000403087c46 */ /* 0x000fe2000b800108 */
[----:B------:R-:W-:Y:S01]  /*10a40*/  IMAD.IADD R0, R5, 0x1, R0 ;  /* 0x0000000105007824 */ /* 0x000fe200078e0200 */
[----:B------:R-:W-:Y:S02]  /*10a50*/  IABS R6, R5 ;  /* 0x0000000500067213 */ /* 0x000fe40000000000 */
[----:B------:R-:W-:-:S04]  /*10a60*/  IABS R4, R8 ;  /* 0x0000000800047213 */ /* 0x000fc80000000000 */
[----:B------:R-:W1:Y:S08]  /*10a70*/  I2F.RP R9, R4 ;  /* 0x0000000400097306 */ /* 0x000e700000209400 */
[----:B-1----:R-:W1:Y:S02]  /*10a80*/  MUFU.RCP R9, R9 ;  /* 0x0000000900097308 */ /* 0x002e640000001000 */
[----:B-1----:R-:W-:-:S06]  /*10a90*/  VIADD R2, R9, 0xffffffe ;  /* 0x0ffffffe09027836 */ /* 0x002fcc0000000000 */
[----:B------:R1:W2:Y:S02]  /*10aa0*/  F2I.FTZ.U32.TRUNC.NTZ R3, R2 ;  /* 0x0000000200037305 */ /* 0x0002a4000021f000 */
[----:B-1----:R-:W-:Y:S02]  /*10ab0*/  IMAD.MOV.U32 R2, RZ, RZ, RZ ;  /* 0x000000ffff027224 */ /* 0x002fe400078e00ff */
[----:B--2---:R-:W-:-:S04]  /*10ac0*/  IMAD.MOV R7, RZ, RZ, -R3 ;  /* 0x000000ffff077224 */ /* 0x004fc800078e0a03 */
[----:B------:R-:W-:-:S04]  /*10ad0*/  IMAD R7, R7, R4, RZ ;  /* 0x0000000407077224 */ /* 0x000fc800078e02ff */
[----:B------:R-:W-:Y:S01]  /*10ae0*/  IMAD.HI.U32 R3, R3, R7, R2 ;  /* 0x0000000703037227 */ /* 0x000fe200078e0002 */
[-C--:B------:R-:W-:Y:S02]  /*10af0*/  IABS R7, R8.reuse ;  /* 0x0000000800077213 */ /* 0x080fe40000000000 */
[----:B------:R-:W-:-:S03]  /*10b00*/  LOP3.LUT R2, R5, R8, RZ, 0x3c, !PT ;  /* 0x0000000805027212 */ /* 0x000fc600078e3cff */
[----:B------:R-:W-:Y:S02]  /*10b10*/  IMAD.MOV R7, RZ, RZ, -R7 ;  /* 0x000000ffff077224 */ /* 0x000fe400078e0a07 */
[----:B------:R-:W-:-:S04]  /*10b20*/  IMAD.HI.U32 R3, R3, R6, RZ ;  /* 0x0000000603037227 */ /* 0x000fc800078e00ff */
[----:B------:R-:W-:-:S05]  /*10b30*/  IMAD R7, R3, R7, R6 ;  /* 0x0000000703077224 */ /* 0x000fca00078e0206 */
[----:B------:R-:W-:-:S13]  /*10b40*/  ISETP.GT.U32.AND P0, PT, R4, R7, PT ;  /* 0x000000070400720c */ /* 0x000fda0003f04070 */
[----:B------:R-:W-:Y:S02]  /*10b50*/  @!P0 IMAD.IADD R7, R7, 0x1, -R4 ;  /* 0x0000000107078824 */ /* 0x000fe400078e0a04 */
[----:B------:R-:W-:-:S03]  /*10b60*/  @!P0 VIADD R3, R3, 0x1 ;  /* 0x0000000103038836 */ /* 0x000fc60000000000 */
[----:B------:R-:W-:-:S13]  /*10b70*/  ISETP.GE.U32.AND P0, PT, R7, R4, PT ;  /* 0x000000040700720c */ /* 0x000fda0003f06070 */
[----:B------:R-:W-:Y:S01]  /*10b80*/  @P0 VIADD R3, R3, 0x1 ;  /* 0x0000000103030836 */ /* 0x000fe20000000000 */
[----:B------:R-:W-:-:S13]  /*10b90*/  ISETP.GE.AND P0, PT, R2, RZ, PT ;  /* 0x000000ff0200720c */ /* 0x000fda0003f06270 */
[----:B------:R-:W-:Y:S01]  /*10ba0*/  @!P0 IMAD.MOV R3, RZ, RZ, -R3 ;  /* 0x000000ffff038224 */ /* 0x000fe200078e0a03 */
[----:B------:R-:W-:-:S13]  /*10bb0*/  ISETP.NE.AND P0, PT, R8, RZ, PT ;  /* 0x000000ff0800720c */ /* 0x000fda0003f05270 */
[----:B------:R-:W-:Y:S01]  /*10bc0*/  @!P0 LOP3.LUT R3, RZ, R8, RZ, 0x33, !PT ;  /* 0x00000008ff038212 */ /* 0x000fe200078e33ff */
[----:B------:R-:W-:-:S04]  /*10bd0*/  IMAD.MOV R8, RZ, RZ, -R8 ;  /* 0x000000ffff087224 */ /* 0x000fc800078e0a08 */
[----:B------:R-:W-:Y:S01]  /*10be0*/  IMAD R18, R3, R8, R0 ;  /* 0x0000000803127224 */ /* 0x000fe200078e0200 */
[----:B------:R-:W-:-:S05]  /*10bf0*/  LOP3.LUT R0, RZ, R3, RZ, 0x33, !PT ;  /* 0x00000003ff007212 */ /* 0x000fca00078e33ff */
[----:B------:R-:W-:Y:S01]  /*10c00*/  IMAD.IADD R17, R17, 0x1, R0 ;  /* 0x0000000111117824 */ /* 0x000fe200078e0200 */
[----:B------:R-:W-:Y:S06]  /*10c10*/  BRA `(.L_x_1163) ;  /* 0x00000000000c7947 */ /* 0x000fec0003800000 */
.L_x_1158:
[----:B------:R-:W-:Y:S02]  /*10c20*/  IMAD.MOV.U32 R17, RZ, RZ, RZ ;  /* 0x000000ffff117224 */ /* 0x000fe400078e00ff */
[----:B------:R-:W-:Y:S02]  /*10c30*/  IMAD.U32 R16, RZ, RZ, UR6 ;  /* 0x00000006ff107e24 */ /* 0x000fe4000f8e00ff */
[----:B------:R-:W-:-:S07]  /*10c40*/  IMAD.MOV.U32 R18, RZ, RZ, RZ ;  /* 0x000000ffff127224 */ /* 0x000fce00078e00ff */
.L_x_1163:
[----:B------:R-:W1:Y:S01]  /*10c50*/  S2R R0, SR_TID.X ;  /* 0x0000000000007919 */ /* 0x000e620000002100 */
[----:B------:R-:W-:Y:S01]  /*10c60*/  STL [R1], RZ ;  /* 0x000000ff01007387 */ /* 0x000fe20000100800 */
[----:B-1----:R-:W-:-:S04]  /*10c70*/  LOP3.LUT R0, R0, 0x1f, RZ, 0xc0, !PT ;  /* 0x0000001f00007812 */ /* 0x002fc800078ec0ff */
[----:B------:R-:W-:-:S13]  /*10c80*/  ISETP.NE.AND P0, PT, R0, RZ, PT ;  /* 0x000000ff0000720c */ /* 0x000fda0003f05270 */
[----:B------:R-:W1:Y:S01]  /*10c90*/  @!P0 S2R R3, SR_CgaCtaId ;  /* 0x0000000000038919 */ /* 0x000e620000008800 */
[----:B------:R-:W-:-:S04]  /*10ca0*/  @!P0 MOV R0, 0x400 ;  /* 0x0000040000008802 */ /* 0x000fc80000000f00 */
[----:B-1----:R-:W-:-:S05]  /*10cb0*/  @!P0 LEA R0, R3, R0, 0x18 ;  /* 0x0000000003008211 */ /* 0x002fca00078ec0ff */
[----:B------:R1:W-:Y:S01]  /*10cc0*/  @!P0 STS.128 [R0+0x2a8d0], R16 ;  /* 0x02a8d01000008388 */ /* 0x0003e20000000c00 */
[----:B------:R-:W-:Y:S06]  /*10cd0*/  BAR.ARV 0x5, 0x120 ;  /* 0x0144800000007b1d */ /* 0x000fec0000002000 */
[----:B------:R-:W-:Y:S01]  /*10ce0*/  ISETP.GE.AND P0, PT, R19, UR5, PT ;  /* 0x0000000513007c0c */ /* 0x000fe2000bf06270 */
[----:B-1----:R-:W-:-:S05]  /*10cf0*/  IMAD.MOV.U32 R0, RZ, RZ, 0x1 ;  /* 0x00000001ff007424 */ /* 0x002fca00078e00ff */
[----:B------:R1:W-:Y:S04]  /*10d00*/  STL [R1+0x8], R0 ;  /* 0x0000080001007387 */ /* 0x0003e80000100800 */
[----:B------:R1:W-:Y:S03]  /*10d10*/  STL [R1+0x18], RZ ;  /* 0x000018ff01007387 */ /* 0x0003e60000100800 */
[----:B------:R-:W-:Y:S05]  /*10d20*/  @P0 BRA `(.L_x_1164) ;  /* 0x0000004400440947 */ /* 0x000fea0003800000 */
[----:B-1----:R-:W-:Y:S01]  /*10d30*/  IMAD.MOV.U32 R0, RZ, RZ, 0x1 ;  /* 0x00000001ff007424 */ /* 0x002fe200078e00ff */
[----:B------:R1:W-:Y:S01]  /*10d40*/  STL [R1+0x18], RZ ;  /* 0x000018ff01007387 */ /* 0x0003e20000100800 */
[----:B------:R-:W-:Y:S01]  /*10d50*/  ULDC UR38, c[0x0][0xc] ;  /* 0x0000030000267ab9 */ /* 0x000fe20000000800 */
[----:B------:R-:W-:Y:S02]  /*10d60*/  ULDC.64 UR36, c[0x0][0x198] ;  /* 0x0000660000247ab9 */ /* 0x000fe40000000a00 */
[----:B------:R1:W-:Y:S04]  /*10d70*/  STL [R1+0x8], R0 ;  /* 0x0000080001007387 */ /* 0x0003e80000100800 */
[----:B------:R1:W-:Y:S02]  /*10d80*/  STL [R1], RZ ;  /* 0x000000ff01007387 */ /* 0x0003e40000100800 */
.L_x_1239:
[----:B------:R-:W-:Y:S05]  /*10d90*/  YIELD ;  /* 0x0000000000007946 */ /* 0x000fea0003800000 */
[----:B------:R-:W-:Y:S01]  /*10da0*/  ULDC.64 UR4, c[0x0][0xa28] ;  /* 0x00028a0000047ab9 */ /* 0x000fe20000000a00 */
[----:B------:R-:W-:Y:S01]  /*10db0*/  IMAD.MOV.U32 R4, RZ, RZ, RZ ;  /* 0x000000ffff047224 */ /* 0x000fe200078e00ff */
[----:B------:R-:W-:Y:S01]  /*10dc0*/  ISETP.NE.U32.AND P0, PT, RZ, UR4, PT ;  /* 0x00000004ff007c0c */ /* 0x000fe2000bf05070 */
[----:B------:R-:W-:-:S03]  /*10dd0*/  ULDC.64 UR6, c[0x0][0x208] ;  /* 0x0000820000067ab9 */ /* 0x000fc60000000a00 */
[----:B------:R-:W-:Y:S01]  /*10de0*/  ISETP.NE.AND.EX P0, PT, RZ, UR5, PT, P0 ;  /* 0x00000005ff007c0c */ /* 0x000fe2000bf05300 */
[----:B------:R-:W-:-:S12]  /*10df0*/  ULDC.64 UR4, c[0x0][0xa00] ;  /* 0x0002800000047ab9 */ /* 0x000fd80000000a00 */
[----:B--2---:R-:W2:Y:S01]  /*10e00*/  @P0 LDC.64 R2, c[0x0][0xa28] ;  /* 0x00028a00ff020b82 */ /* 0x004ea20000000a00 */
[----:B------:R-:W-:Y:S01]  /*10e10*/  ISETP.NE.U32.AND P2, PT, RZ, UR4, PT ;  /* 0x00000004ff007c0c */ /* 0x000fe2000bf45070 */
[----:B--2---:R-:W-:-:S05]  /*10e20*/  @P0 IMAD.WIDE R2, R19, 0x4, R2 ;  /* 0x0000000413020825 */ /* 0x004fca00078e0202 */
[----:B------:R2:W5:Y:S01]  /*10e30*/  @P0 LDG.E R4, desc[UR6][R2.64] ;  /* 0x0000000602040981 */ /* 0x000562000c1e1900 */
[----:B------:R-:W-:Y:S01]  /*10e40*/  ISETP.NE.AND.EX P2, PT, RZ, UR5, PT, P2 ;  /* 0x00000005ff007c0c */ /* 0x000fe2000bf45320 */
[----:B-1----:R-:W-:Y:S01]  /*10e50*/  IMAD.MOV.U32 R0, RZ, RZ, RZ ;  /* 0x000000ffff007224 */ /* 0x002fe200078e00ff */
[----:B------:R-:W-:Y:S01]  /*10e60*/  ULDC.64 UR4, c[0x0][0xa18] ;  /* 0x0002860000047ab9 */ /* 0x000fe20000000a00 */
[----:B--2---:R-:W1:Y:S02]  /*10e70*/  LDC.64 R2, c[0x0][0xa00] ;  /* 0x00028000ff027b82 */ /* 0x004e640000000a00 */
[----:B-1----:R-:W-:-:S08]  /*10e80*/  IMAD.WIDE R2, R19, 0x4, R2 ;  /* 0x0000000413027825 */ /* 0x002fd000078e0202 */
[----:B------:R-:W2:Y:S01]  /*10e90*/  @P2 LDG.E R0, desc[UR6][R2.64] ;  /* 0x0000000602002981 */ /* 0x000ea2000c1e1900 */
[----:B------:R-:W-:Y:S01]  /*10ea0*/  ISETP.NE.U32.AND P1, PT, RZ, UR4, PT ;  /* 0x00000004ff007c0c */ /* 0x000fe2000bf25070 */
[----:B------:R-:W-:-:S03]  /*10eb0*/  ULDC UR4, c[0x0][0x288] ;  /* 0x0000a20000047ab9 */ /* 0x000fc60000000800 */
[----:B------:R-:W-:-:S13]  /*10ec0*/  ISETP.NE.AND.EX P1, PT, RZ, UR5, PT, P1 ;  /* 0x00000005ff007c0c */ /* 0x000fda000bf25310 */
[----:B------:R-:W1:Y:S02]  /*10ed0*/  @P1 LDC.64 R6, c[0x0][0xa18] ;  /* 0x00028600ff061b82 */ /* 0x000e640000000a00 */
[----:B-1----:R-:W-:Y:S01]  /*10ee0*/  @P1 IMAD.WIDE R6, R19, 0x4, R6 ;  /* 0x0000000413061825 */ /* 0x002fe200078e0206 */
[----:B--2---:R1:W-:Y:S03]  /*10ef0*/  STL [R1+0x1c], R0 ;  /* 0x00001c0001007387 */ /* 0x0043e60000100800 */
[----:B-1----:R-:W-:Y:S01]  /*10f00*/  IMAD.U32 R0, RZ, RZ, UR4 ;  /* 0x00000004ff007e24 */ /* 0x002fe2000f8e00ff */
[----:B------:R-:W-:Y:S02]  /*10f10*/  ULDC.64 UR4, c[0x0][0x3f8] ;  /* 0x0000fe0000047ab9 */ /* 0x000fe40000000a00 */
[----:B------:R-:W-:-:S03]  /*10f20*/  UISETP.NE.U32.AND UP0, UPT, UR4, URZ, UPT ;  /* 0x0000003f0400728c */ /* 0x000fc6000bf05070 */
[----:B------:R-:W-:Y:S01]  /*10f30*/  ULDC UR4, c[0x0][0x404] ;  /* 0x0001010000047ab9 */ /* 0x000fe20000000800 */
[----:B------:R-:W-:Y:S01]  /*10f40*/  UISETP.NE.AND.EX UP0, UPT, UR5, URZ, UPT, UP0 ;  /* 0x0000003f0500728c */ /* 0x000fe2000bf05300 */
[----:B------:R1:W5:Y:S01]  /*10f50*/  @P1 LDG.E R0, desc[UR6][R6.64] ;  /* 0x0000000606001981 */ /* 0x000362000c1e1900 */
[----:B------:R-:W-:Y:S01]  /*10f60*/  ULDC.64 UR6, c[0x0][0xa08] ;  /* 0x0002820000067ab9 */ /* 0x000fe20000000a00 */
[----:B------:R-:W-:Y:S01]  /*10f70*/  ULDC UR5, c[0x0][0x2e0] ;  /* 0x0000b80000057ab9 */ /* 0x000fe20000000800 */
[----:B------:R-:W-:Y:S01]  /*10f80*/  USEL UR4, UR4, 0x1, UP0 ;  /* 0x0000000104047887 */ /* 0x000fe20008000000 */
[----:B------:R-:W-:-:S03]  /*10f90*/  ISETP.NE.U32.AND P0, PT, RZ, UR6, PT ;  /* 0x00000006ff007c0c */ /* 0x000fc6000bf05070 */
[----:B------:R-:W-:Y:S01]  /*10fa0*/  UIMAD UR4, UR4, UR5, URZ ;  /* 0x00000005040472a4 */ /* 0x000fe2000f8e023f */
[----:B------:R-:W-:-:S05]  /*10fb0*/  ISETP.NE.AND.EX P0, PT, RZ, UR7, PT, P0 ;  /* 0x00000007ff007c0c */ /* 0x000fca000bf05300 */
[----:B------:R-:W-:Y:S01]  /*10fc0*/  IMAD.U32 R5, RZ, RZ, UR4 ;  /* 0x00000004ff057e24 */ /* 0x000fe2000f8e00ff */
[----:B-1----:R-:W-:Y:S07]  /*10fd0*/  @P1 BRA `(.L_x_1165) ;  /* 0x0000000000141947 */ /* 0x002fee0003800000 */
[----:B------:R-:W-:Y:S05]  /*10fe0*/  @!P2 BRA `(.L_x_1165) ;  /* 0x000000000010a947 */ /* 0x000fea0003800000 */
[----:B------:R-:W-:Y:S02]  /*10ff0*/  ULDC.64 UR4, c[0x0][0x208] ;  /* 0x0000820000047ab9 */ /* 0x000fe40000000a00 */
[----:B------:R-:W2:Y:S04]  /*11000*/  LDG.E R7, desc[UR4][R2.64] ;  /* 0x0000000402077981 */ /* 0x000ea8000c1e1900 */
[----:B-----5:R-:W2:Y:S02]  /*11010*/  LDG.E R0, desc[UR4][R2.64+0x4] ;  /* 0x0000040402007981 */ /* 0x020ea4000c1e1900 */
[----:B--2---:R-:W-:-:S07]  /*11020*/  IMAD.IADD R0, R0, 0x1, -R7 ;  /* 0x0000000100007824 */ /* 0x004fce00078e0a07 */
.L_x_1165:
[----:B------:R-:W1:Y:S01]  /*11030*/  LDC.64 R2, c[0x0][0xa08] ;  /* 0x00028200ff027b82 */ /* 0x000e620000000a00 */
[----:B------:R-:W-:Y:S01]  /*11040*/  IMAD.MOV.U32 R7, RZ, RZ, RZ ;  /* 0x000000ffff077224 */ /* 0x000fe200078e00ff */
[----:B------:R-:W-:Y:S01]  /*11050*/  ULDC.64 UR4, c[0x0][0x208] ;  /* 0x0000820000047ab9 */ /* 0x000fe20000000a00 */
[----:B-1----:R-:W-:-:S05]  /*11060*/  IMAD.WIDE R2, R19, 0x4, R2 ;  /* 0x0000000413027825 */ /* 0x002fca00078e0202 */
[----:B------:R-:W2:Y:S01]  /*11070*/  @P0 LDG.E R7, desc[UR4][R2.64] ;  /* 0x0000000402070981 */ /* 0x000ea2000c1e1900 */
[----:B------:R-:W-:Y:S02]  /*11080*/  ULDC.64 UR4, c[0x0][0xa20] ;  /* 0x0002880000047ab9 */ /* 0x000fe40000000a00 */
[----:B------:R-:W-:-:S04]  /*11090*/  ISETP.NE.U32.AND P1, PT, RZ, UR4, PT ;  /* 0x00000004ff007c0c */ /* 0x000fc8000bf25070 */
[----:B------:R-:W-:Y:S01]  /*110a0*/  ISETP.NE.AND.EX P1, PT, RZ, UR5, PT, P1 ;  /* 0x00000005ff007c0c */ /* 0x000fe2000bf25310 */
[----:B--2--5:R-:W-:-:S05]  /*110b0*/  IMAD.IADD R6, R7, 0x1, R4 ;  /* 0x0000000107067824 */ /* 0x024fca00078e0204 */
[----:B------:R1:W-:Y:S07]  /*110c0*/  STL [R1+0x4], R6 ;  /* 0x0000040601007387 */ /* 0x0003ee0000100800 */
[----:B------:R-:W-:Y:S05]  /*110d0*/  @!P1 BRA `(.L_x_1166) ;  /* 0x0000000000149947 */ /* 0x000fea0003800000 */
[----:B------:R-:W2:Y:S01]  /*110e0*/  LDC.64 R2, c[0x0][0xa20] ;  /* 0x00028800ff027b82 */ /* 0x000ea20000000a00 */
[----:B------:R-:W-:Y:S01]  /*110f0*/  ULDC.64 UR4, c[0x0][0x208] ;  /* 0x0000820000047ab9 */ /* 0x000fe20000000a00 */
[----:B--2---:R-:W-:-:S05]  /*11100*/  IMAD.WIDE R2, R19, 0x4, R2 ;  /* 0x0000000413027825 */ /* 0x004fca00078e0202 */
[----:B------:R2:W5:Y:S01]  /*11110*/  LDG.E R5, desc[UR4][R2.64] ;  /* 0x0000000402057981 */ /* 0x000562000c1e1900 */
[----:B------:R-:W-:Y:S05]  /*11120*/  BRA `(.L_x_1167) ;  /* 0x0000000000147947 */ /* 0x000fea0003800000 */
.L_x_1166:
[----:B------:R-:W-:Y:S05]  /*11130*/  @!P0 BRA `(.L_x_1167) ;  /* 0x0000000000108947 */ /* 0x000fea0003800000 */
[----:B------:R-:W-:Y:S02]  /*11140*/  ULDC.64 UR4, c[0x0][0x208] ;  /* 0x0000820000047ab9 */ /* 0x000fe40000000a00 */
[----:B-1----:R-:W2:Y:S04]  /*11150*/  LDG.E R6, desc[UR4][R2.64] ;  /* 0x0000000402067981 */ /* 0x002ea8000c1e1900 */
[----:B------:R-:W2:Y:S02]  /*11160*/  LDG.E R5, desc[UR4][R2.64+0x4] ;  /* 0x0000040402057981 */ /* 0x000ea4000c1e1900 */
[----:B--2---:R-:W-:-:S07]  /*11170*/  IMAD.IADD R5, R5, 0x1, -R6 ;  /* 0x0000000105057824 */ /* 0x004fce00078e0a06 */
.L_x_1167:
[----:B--2---:R-:W2:Y:S01]  /*11180*/  LDC.64 R2, c[0x0][0x9e0] ;  /* 0x00027800ff027b82 */ /* 0x004ea20000000a00 */
[----:B-----5:R-:W-:Y:S01]  /*11190*/  IMAD.IADD R7, R5, 0x1, -R4 ;  /* 0x0000000105077824 */ /* 0x020fe200078e0a04 */
[----:B------:R-:W-:-:S04]  /*111a0*/  LEA R9, R17, 0x80, 0x7 ;  /* 0x0000008011097811 */ /* 0x000fc800078e38ff */
[----:B------:R-:W-:Y:S02]  /*111b0*/  IADD3 R9, R7, R9, -R0 ;  /* 0x0000000907097210 */ /* 0x000fe40007ffe800 */
[----:B--2---:R-:W-:-:S03]  /*111c0*/  ISETP.GE.AND P0, PT, R3, 0x1, PT ;  /* 0x000000010300780c */ /* 0x004fc60003f06270 */
[----:B------:R-:W-:-:S10]  /*111d0*/  IMAD.IADD R2, R9, 0x1, R2 ;  /* 0x0000000109027824 */ /* 0x000fd400078e0202 */
[----:B------:R-:W-:Y:S05]  /*111e0*/  @!P0 BRA `(.L_x_1168) ;  /* 0x0000000000488947 */ /* 0x000fea0003800000 */
[C---:B------:R-:W-:Y:S01]  /*111f0*/  ISETP.GT.AND P1, PT, R9.reuse, RZ, PT ;  /* 0x000000ff0900720c */ /* 0x040fe20003f24270 */
[----:B------:R-:W-:Y:S01]  /*11200*/  BSSY B0, `(.L_x_1169) ;  /* 0x000000e000007945 */ /* 0x000fe20003800000 */
[----:B-1----:R-:W-:-:S11]  /*11210*/  VIADD R6, R9, 0xffffffff ;  /* 0xffffffff09067836 */ /* 0x002fd60000000000 */
        /* <DEDUP_REMOVED lines=8> */
.L_x_1170:
[----:B------:R-:W-:-:S13]  /*112a0*/  ISETP.NE.AND P1, PT, R3, 0x1, PT ;  /* 0x000000010300780c */ /* 0x000fda0003f25270 */
[----:B------:R-:W1:Y:S02]  /*112b0*/  @P1 LDC.64 R4, c[0x0][0x9e8] ;  /* 0x00027a00ff041b82 */ /* 0x000e640000000a00 */
[----:B-1----:R-:W-:-:S05]  /*112c0*/  @P1 IMAD.HI.U32 R4, R6, R4, RZ ;  /* 0x0000000406041227 */ /* 0x002fca00078e00ff */
[----:B------:R-:W-:-:S07]  /*112d0*/  @P1 SHF.R.U32.HI R6, RZ, R5, R4 ;  /* 0x00000005ff061219 */ /* 0x000fce0000011604 */
.L_x_1171:
[----:B------:R-:W-:Y:S05]  /*112e0*/  BSYNC B0 ;  /* 0x0000000000007941 */ /* 0x000fea0003800000 */
.L_x_1169:
[----:B------:R-:W-:-:S05]  /*112f0*/  IMAD R5, R6, R3, R3 ;  /* 0x0000000306057224 */ /* 0x000fca00078e0203 */
[----:B------:R-:W-:-:S07]  /*11300*/  VIMNMX R2, R2, R5, PT ;  /* 0x0000000502027248 */ /* 0x000fce0003fe0100 */
.L_x_1168:
[----:B------:R-:W-:Y:S01]  /*11310*/  VIADD R2, R2, 0x5f ;  /* 0x0000005f02027836 */ /* 0x000fe20000000000 */
[----:B------:R-:W-:Y:S01]  /*11320*/  ULDC UR4, c[0x0][0x9dc] ;  /* 0x0002770000047ab9 */ /* 0x000fe20000000800 */
[----:B------:R-:W-:Y:S02]  /*11330*/  IMAD R4, R17, 0x80, -R0 ;  /* 0x0000008011047824 */ /* 0x000fe400078e0a00 */
[----:B------:R-:W-:-:S04]  /*11340*/  IMAD.HI R2, R2, 0x2aaaaaab, RZ ;  /* 0x2aaaaaab02027827 */ /* 0x000fc800078e02ff */
[C---:B------:R-:W-:Y:S01]  /*11350*/  VIADD R0, R7.reuse, 0x5f ;  /* 0x0000005f07007836 */ /* 0x040fe20000000000 */
[----:B------:R-:W-:Y:S01]  /*11360*/  SHF.R.U32.HI R5, RZ, 0x1f, R2 ;  /* 0x0000001fff057819 */ /* 0x000fe20000011602 */
[----:B------:R-:W-:Y:S02]  /*11370*/  IMAD.IADD R7, R7, 0x1, R4 ;  /* 0x0000000107077824 */ /* 0x000fe400078e0204 */
[----:B------:R-:W-:Y:S01]  /*11380*/  IMAD.HI R0, R0, 0x2aaaaaab, RZ ;  /* 0x2aaaaaab00007827 */ /* 0x000fe200078e02ff */
[----:B------:R-:W-:-:S04]  /*11390*/  LEA.HI.SX32 R2, R2, R5, 0x1c ;  /* 0x0000000502027211 */ /* 0x000fc800078fe2ff */
[----:B------:R-:W-:-:S04]  /*113a0*/  SHF.R.U32.HI R5, RZ, 0x1f, R0 ;  /* 0x0000001fff057819 */ /* 0x000fc80000011600 */
[----:B------:R-:W-:Y:S01]  /*113b0*/  LEA.HI.SX32 R5, R0, R5, 0x1c ;  /* 0x0000000500057211 */ /* 0x000fe200078fe2ff */
[----:B------:R-:W-:-:S03]  /*113c0*/  VIADD R0, R7, -UR4 ;  /* 0x8000000407007c36 */ /* 0x000fc60008000000 */
[----:B-1----:R-:W-:-:S05]  /*113d0*/  VIMNMX R6, R5, R2, PT ;  /* 0x0000000205067248 */ /* 0x002fca0003fe0100 */
[----:B------:R1:W-:Y:S01]  /*113e0*/  STL [R1+0x14], R6 ;  /* 0x0000140601007387 */ /* 0x0003e20000100800 */
[----:B------:R-:W-:Y:S05]  /*113f0*/  @!P0 BRA `(.L_x_1172) ;  /* 0x0000000000448947 */ /* 0x000fea0003800000 */
[----:B------:R-:W-:Y:S01]  /*11400*/  ISETP.GT.AND P0, PT, R7, -0x1, PT ;  /* 0xffffffff0700780c */ /* 0x000fe20003f04270 */
[----:B------:R-:W-:-:S12]  /*11410*/  BSSY B0, `(.L_x_1173) ;  /* 0x000000d000007945 */ /* 0x000fd80003800000 */
        /* <DEDUP_REMOVED lines=8> */
.L_x_1174:
[----:B------:R-:W-:-:S13]  /*114a0*/  ISETP.NE.AND P0, PT, R3, 0x1, PT ;  /* 0x000000010300780c */ /* 0x000fda0003f05270 */
[----:B------:R-:W2:Y:S02]  /*114b0*/  @P0 LDC.64 R4, c[0x0][0x9e8] ;  /* 0x00027a00ff040b82 */ /* 0x000ea40000000a00 */
[----:B--2---:R-:W-:-:S05]  /*114c0*/  @P0 IMAD.HI.U32 R4, R7, R4, RZ ;  /* 0x0000000407040227 */ /* 0x004fca00078e00ff */
[----:B------:R-:W-:-:S07]  /*114d0*/  @P0 SHF.R.U32.HI R7, RZ, R5, R4 ;  /* 0x00000005ff070219 */ /* 0x000fce0000011604 */
.L_x_1175:
[----:B------:R-:W-:Y:S05]  /*114e0*/  BSYNC B0 ;  /* 0x0000000000007941 */ /* 0x000fea0003800000 */
.L_x_1173:
[----:B------:R-:W-:-:S05]  /*114f0*/  IMAD R3, R7, R3, RZ ;  /* 0x0000000307037224 */ /* 0x000fca00078e02ff */
[----:B------:R-:W-:-:S07]  /*11500*/  VIMNMX R0, R0, R3, !PT ;  /* 0x0000000300007248 */ /* 0x000fce0007fe0100 */
.L_x_1172:
[----:B------:R-:W-:Y:S01]  /*11510*/  IMAD.HI R0, R0, 0x2aaaaaab, RZ ;  /* 0x2aaaaaab00007827 */ /* 0x000fe200078e02ff */
[----:B------:R-:W-:Y:S04]  /*11520*/  BSSY B6, `(.L_x_1176) ;  /* 0x000030d000067945 */ /* 0x000fe80003800000 */
[----:B------:R-:W-:-:S04]  /*11530*/  SHF.R.U32.HI R3, RZ, 0x1f, R0 ;  /* 0x0000001fff037819 */ /* 0x000fc80000011600 */
[----:B------:R-:W-:-:S04]  /*11540*/  LEA.HI.SX32 R3, R0, R3, 0x1c ;  /* 0x0000000300037211 */ /* 0x000fc800078fe2ff */
[----:B------:R-:W-:-:S04]  /*11550*/  VIMNMX R2, RZ, R3, !PT ;  /* 0x00000003ff027248 */ /* 0x000fc80007fe0100 */
[----:B------:R-:W-:Y:S01]  /*11560*/  ISETP.GT.AND P0, PT, R6, R2, PT ;  /* 0x000000020600720c */ /* 0x000fe20003f04270 */
[----:B------:R2:W-:-:S12]  /*11570*/  STL [R1+0x10], R2 ;  /* 0x0000100201007387 */ /* 0x0005d80000100800 */
[----:B--2---:R-:W-:Y:S05]  /*11580*/  @P0 BRA `(.L_x_1177) ;  /* 0x0000000000480947 */ /* 0x004fea0003800000 */
[----:B------:R-:W2:Y:S02]  /*11590*/  S2R R2, SR_TID.X ;  /* 0x0000000000027919 */ /* 0x000ea40000002100 */
[----:B--2---:R-:W-:-:S04]  /*115a0*/  LOP3.LUT R2, R2, 0x1f, RZ, 0xc0, !PT ;  /* 0x0000001f02027812 */ /* 0x004fc800078ec0ff */
[----:B------:R-:W-:-:S13]  /*115b0*/  ISETP.NE.AND P1, PT, R2, RZ, PT ;  /* 0x000000ff0200720c */ /* 0x000fda0003f25270 */
[----:B------:R-:W-:Y:S05]  /*115c0*/  @P1 BRA `(.L_x_1178) ;  /* 0x0000003000081947 */ /* 0x000fea0003800000 */
[----:B------:R-:W2:Y:S01]  /*115d0*/  S2R R7, SR_LANEID ;  /* 0x0000000000077919 */ /* 0x000ea20000000000 */
[----:B------:R-:W-:Y:S01]  /*115e0*/  VOTEU.ANY UR4, UPT, PT ;  /* 0x0000000000047886 */ /* 0x000fe200038e0100 */
[----:B------:R-:W3:Y:S01]  /*115f0*/  LDC.64 R2, c[0x0][0xc38] ;  /* 0x00030e00ff027b82 */ /* 0x000ee20000000a00 */
[----:B------:R-:W2:Y:S01]  /*11600*/  FLO.U32 R0, UR4 ;  /* 0x0000000400007d00 */ /* 0x000ea200080e0000 */
[----:B------:R-:W-:-:S07]  /*11610*/  ULDC.64 UR6, c[0x0][0x208] ;  /* 0x0000820000067ab9 */ /* 0x000fce0000000a00 */
[----:B------:R-:W3:Y:S01]  /*11620*/  POPC R5, UR4 ;  /* 0x0000000400057d09 */ /* 0x000ee20008000000 */
[----:B--2---:R-:W-:-:S13]  /*11630*/  ISETP.EQ.U32.AND P0, PT, R0, R7, PT ;  /* 0x000000070000720c */ /* 0x004fda0003f02070 */
[----:B---3--:R-:W2:Y:S01]  /*11640*/  @P0 ATOMG.E.ADD.STRONG.GPU PT, R3, desc[UR6][R2.64], R5 ;  /* 0x00000005020309a8 */ /* 0x008ea200081ee1c6 */
[----:B------:R-:W3:Y:S02]  /*11650*/  S2R R4, SR_LTMASK ;  /* 0x0000000000047919 */ /* 0x000ee40000003900 */
[----:B---3--:R-:W-:-:S04]  /*11660*/  LOP3.LUT R4, R4, UR4, RZ, 0xc0, !PT ;  /* 0x0000000404047c12 */ /* 0x008fc8000f8ec0ff */
[----:B------:R-:W3:Y:S01]  /*11670*/  POPC R7, R4 ;  /* 0x0000000400077309 */ /* 0x000ee20000000000 */
[----:B--2---:R-:W3:Y:S02]  /*11680*/  SHFL.IDX PT, R0, R3, R0, 0x1f ;  /* 0x00001f0003007589 */ /* 0x004ee400000e0000 */
[----:B---3--:R-:W-:Y:S01]  /*11690*/  IADD3 R16, R0, UR38, R7 ;  /* 0x0000002600107c10 */ /* 0x008fe2000fffe007 */
[----:B------:R-:W-:Y:S06]  /*116a0*/  BRA `(.L_x_1178) ;  /* 0x0000002c00d07947 */ /* 0x000fec0003800000 */
.L_x_1177:
[----:B------:R-:W2:Y:S01]  /*116b0*/  S2R R3, SR_CgaCtaId ;  /* 0x0000000000037919 */ /* 0x000ea20000008800 */
[----:B------:R-:W-:-:S04]  /*116c0*/  MOV R0, 0x400 ;  /* 0x0000040000007802 */ /* 0x000fc80000000f00 */
[----:B--2---:R-:W-:-:S05]  /*116d0*/  LEA R2, R3, R0, 0x18 ;  /* 0x0000000003027211 */ /* 0x004fca00078ec0ff */
[----:B------:R2:W-:Y:S01]  /*116e0*/  STL [R1+0xc], R2 ;  /* 0x00000c0201007387 */ /* 0x0005e20000100800 */
[----:B------:R-:W-:-:S05]  /*116f0*/  VIADD R0, R2, 0x18400 ;  /* 0x0001840002007836 */ /* 0x000fca0000000000 */
[----:B------:R-:W-:-:S13]  /*11700*/  LOP3.LUT P0, RZ, R0, 0x3ff, RZ, 0xc0, !PT ;  /* 0x000003ff00ff7812 */ /* 0x000fda000780c0ff */
[----:B--2---:R-:W-:Y:S05]  /*11710*/  @!P0 BRA `(.L_x_1179) ;  /* 0x0000000000408947 */ /* 0x004fea0003800000 */
[----:B------:R-:W-:Y:S01]  /*11720*/  MOV R2, 0x0 ;  /* 0x0000000000027802 */ /* 0x000fe20000000f00 */
[----:B------:R-:W-:Y:S01]  /*11730*/  ULDC.64 UR6, c[0x4][0x108] ;  /* 0x0100420000067ab9 */ /* 0x000fe20000000a00 */
[----:B------:R-:W-:Y:S01]  /*11740*/  ULDC.64 UR8, c[0x4][0x110] ;  /* 0x0100440000087ab9 */ /* 0x000fe20000000a00 */
[----:B------:R-:W-:Y:S01]  /*11750*/  ULDC.64 UR4, c[0x4][0x90] ;  /* 0x0100240000047ab9 */ /* 0x000fe20000000a00 */
[----:B------:R-:W-:Y:S02]  /*11760*/  IMAD.U32 R4, RZ, RZ, UR6 ;  /* 0x00000006ff047e24 */ /* 0x000fe4000f8e00ff */
[----:B------:R-:W2:Y:S01]  /*11770*/  LDC.64 R2, c[0x4][R2] ;  /* 0x0100000002027b82 */ /* 0x000ea20000000a00 */
[----:B------:R-:W-:Y:S02]  /*11780*/  IMAD.U32 R5, RZ, RZ, UR7 ;  /* 0x00000007ff057e24 */ /* 0x000fe4000f8e00ff */
[----:B-1----:R-:W-:Y:S02]  /*11790*/  IMAD.U32 R6, RZ, RZ, UR8 ;  /* 0x00000008ff067e24 */ /* 0x002fe4000f8e00ff */
[----:B------:R-:W-:-:S02]  /*117a0*/  IMAD.U32 R7, RZ, RZ, UR9 ;  /* 0x00000009ff077e24 */ /* 0x000fc4000f8e00ff */
[----:B------:R-:W-:Y:S02]  /*117b0*/  IMAD.U32 R10, RZ, RZ, UR4 ;  /* 0x00000004ff0a7e24 */ /* 0x000fe4000f8e00ff */
[----:B0-----:R-:W-:Y:S02]  /*117c0*/  IMAD.U32 R11, RZ, RZ, UR5 ;  /* 0x00000005ff0b7e24 */ /* 0x001fe4000f8e00ff */
[----:B------:R-:W-:Y:S02]  /*117d0*/  IMAD.MOV.U32 R8, RZ, RZ, 0x70 ;  /* 0x00000070ff087424 */ /* 0x000fe400078e00ff */
[----:B------:R-:W-:Y:S02]  /*117e0*/  IMAD.MOV.U32 R12, RZ, RZ, 0x1 ;  /* 0x00000001ff0c7424 */ /* 0x000fe400078e00ff */
[----:B------:R-:W-:-:S07]  /*117f0*/  IMAD.MOV.U32 R13, RZ, RZ, RZ ;  /* 0x000000ffff0d7224 */ /* 0x000fce00078e00ff */
[----:B------:R-:W-:-:S07]  /*11800*/  LEPC R20, `(.L_x_1179) ;  /* 0x000000001014794e */ /* 0x000fce0000000000 */
[----:B--2---:R-:W-:Y:S05]  /*11810*/  CALL.ABS.NOINC R2 ;  /* 0x0000000002007343 */ /* 0x004fea0003c00000 */
.L_x_1179:
        /* <DEDUP_REMOVED lines=8> */
[----:B------:R2:W3:Y:S01]  /*118a0*/  LDC.64 R2, c[0x4][R0] ;  /* 0x0100000000027b82 */ /* 0x0004e20000000a00 */
[----:B------:R-:W-:Y:S02]  /*118b0*/  IMAD.U32 R4, RZ, RZ, UR6 ;  /* 0x00000006ff047e24 */ /* 0x000fe4000f8e00ff */
[----:B------:R-:W-:Y:S02]  /*118c0*/  IMAD.U32 R5, RZ, RZ, UR7 ;  /* 0x00000007ff057e24 */ /* 0x000fe4000f8e00ff */
[----:B-1----:R-:W-:Y:S02]  /*118d0*/  IMAD.U32 R6, RZ, RZ, UR8 ;  /* 0x00000008ff067e24 */ /* 0x002fe4000f8e00ff */
[----:B------:R-:W-:-:S02]  /*118e0*/  IMAD.U32 R7, RZ, RZ, UR9 ;  /* 0x00000009ff077e24 */ /* 0x000fc4000f8e00ff */
[----:B------:R-:W-:Y:S02]  /*118f0*/  IMAD.U32 R10, RZ, RZ, UR4 ;  /* 0x00000004ff0a7e24 */ /* 0x000fe4000f8e00ff */
[----:B0-----:R-:W-:Y:S02]  /*11900*/  IMAD.U32 R11, RZ, RZ, UR5 ;  /* 0x00000005ff0b7e24 */ /* 0x001fe4000f8e00ff */
[----:B------:R-:W-:Y:S02]  /*11910*/  IMAD.MOV.U32 R8, RZ, RZ, 0x70 ;  /* 0x00000070ff087424 */ /* 0x000fe400078e00ff */
[----:B------:R-:W-:Y:S02]  /*11920*/  IMAD.MOV.U32 R12, RZ, RZ, 0x1 ;  /* 0x00000001ff0c7424 */ /* 0x000fe400078e00ff */
[----:B--2---:R-:W-:-:S07]  /*11930*/  IMAD.MOV.U32 R13, RZ, RZ, RZ ;  /* 0x000000ffff0d7224 */ /* 0x004fce00078e00ff */
[----:B------:R-:W-:-:S07]  /*11940*/  LEPC R20, `(.L_x_1181) ;  /* 0x000000001014794e */ /* 0x000fce0000000000 */
[----:B---3--:R-:W-:Y:S05]  /*11950*/  CALL.ABS.NOINC R2 ;  /* 0x0000000002007343 */ /* 0x008fea0003c00000 */
.L_x_1181:
[----:B------:R-:W-:Y:S01]  /*11960*/  MOV R2, 0x0 ;  /* 0x0000000000027802 */ /* 0x000fe20000000f00 */
[----:B------:R-:W-:Y:S01]  /*11970*/  ULDC.64 UR6, c[0x4][0x108] ;  /* 0x0100420000067ab9 */ /* 0x000fe20000000a00 */
[----:B------:R-:W-:Y:S01]  /*11980*/  ULDC.64 UR8, c[0x4][0x110] ;  /* 0x0100440000087ab9 */ /* 0x000fe20000000a00 */
[----:B------:R-:W-:Y:S01]  /*11990*/  ULDC.64 UR4, c[0x4][0xa0] ;  /* 0x0100280000047ab9 */ /* 0x000fe20000000a00 */
[----:B------:R-:W-:Y:S02]  /*119a0*/  IMAD.U32 R4, RZ, RZ, UR6 ;  /* 0x00000006ff047e24 */ /* 0x000fe4000f8e00ff */
[----:B------:R-:W0:Y:S01]  /*119b0*/  LDC.64 R2, c[0x4][R2] ;  /* 0x0100000002027b82 */ /* 0x000e220000000a00 */
        /* <DEDUP_REMOVED lines=9> */
[----:B0-----:R-:W-:Y:S05]  /*11a50*/  CALL.ABS.NOINC R2 ;  /* 0x0000000002007343 */ /* 0x001fea0003c00000 */
.L_x_1180:
[----:B------:R-:W2:Y:S01]  /*11a60*/  LDL.LU R7, [R1+0x1c] ;  /* 0x00001c0001077983 */ /* 0x000ea20000300800 */
[----:B------:R-:W3:Y:S01]  /*11a70*/  LDC R0, c[0x0][0x428] ;  /* 0x00010a00ff007b82 */ /* 0x000ee20000000800 */
[----:B------:R-:W-:Y:S01]  /*11a80*/  IMAD.MOV.U32 R4, RZ, RZ, R18 ;  /* 0x000000ffff047224 */ /* 0x000fe200078e0012 */
[----:B------:R-:W-:Y:S01]  /*11a90*/  ULDC.64 UR4, c[0x0][0x9f8] ;  /* 0x00027e0000047ab9 */ /* 0x000fe20000000a00 */
[----:B-1----:R-:W1:Y:S01]  /*11aa0*/  S2R R6, SR_TID.X ;  /* 0x0000000000067919 */ /* 0x002e620000002100 */
[----:B------:R-:W-:Y:S01]  /*11ab0*/  ULDC.64 UR6, c[0x0][0x208] ;  /* 0x0000820000067ab9 */ /* 0x000fe20000000a00 */
[----:B---3--:R-:W-:Y:S02]  /*11ac0*/  ISETP.NE.AND P0, PT, R0, 0x1, PT ;  /* 0x000000010000780c */ /* 0x008fe40003f05270 */
[----:B-1----:R-:W-:-:S11]  /*11ad0*/  LOP3.LUT R6, R6, 0x1f, RZ, 0xc0, !PT ;  /* 0x0000001f06067812 */ /* 0x002fd600078ec0ff */
[----:B------:R-:W1:Y:S08]  /*11ae0*/  @P0 LDC R3, c[0x0][0x42c] ;  /* 0x00010b00ff030b82 */ /* 0x000e700000000800 */
[----:B------:R-:W3:Y:S01]  /*11af0*/  @P0 LDC R5, c[0x0][0x430] ;  /* 0x00010c00ff050b82 */ /* 0x000ee20000000800 */
[----:B-1----:R-:W-:-:S05]  /*11b00*/  @P0 IMAD.HI.U32 R0, R18, R3, RZ ;  /* 0x0000000312000227 */ /* 0x002fca00078e00ff */
[----:B---3--:R-:W-:Y:S01]  /*11b10*/  @P0 SHF.R.U32.HI R4, RZ, R5, R0 ;  /* 0x00000005ff040219 */ /* 0x008fe20000011600 */
[----:B------:R-:W-:Y:S01]  /*11b20*/  IMAD.MOV.U32 R0, RZ, RZ, R19 ;  /* 0x000000ffff007224 */ /* 0x000fe200078e0013 */
[----:B------:R-:W-:-:S04]  /*11b30*/  ISETP.NE.U32.AND P0, PT, RZ, UR4, PT ;  /* 0x00000004ff007c0c */ /* 0x000fc8000bf05070 */
[----:B------:R-:W-:Y:S01]  /*11b40*/  ISETP.NE.AND.EX P0, PT, RZ, UR5, PT, P0 ;  /* 0x00000005ff007c0c */ /* 0x000fe2000bf05300 */
[----:B------:R-:W-:-:S12]  /*11b50*/  ULDC.64 UR4, c[0x0][0xa00] ;  /* 0x0002800000047ab9 */ /* 0x000fd80000000a00 */
[----:B------:R-:W1:Y:S01]  /*11b60*/  @P0 LDC.64 R2, c[0x0][0x9f8] ;  /* 0x00027e00ff020b82 */ /* 0x000e620000000a00 */
[----:B------:R-:W-:-:S04]  /*11b70*/  ISETP.NE.AND P6, PT, R6, RZ, PT ;  /* 0x000000ff0600720c */ /* 0x000fc80003fc5270 */
[----:B------:R-:W-:-:S09]  /*11b80*/  PLOP3.LUT P1, PT, P6, PT, PT, 0x8, 0x0 ;  /* 0x000000000000781c */ /* 0x000fd2000372e170 */
[----:B------:R-:W-:Y:S01]  /*11b90*/  VOTEU.ALL UP1, P6 ;  /* 0x00000000003f7886 */ /* 0x000fe20003020000 */
[----:B-1----:R-:W-:-:S05]  /*11ba0*/  @P0 IMAD.WIDE R2, R19, 0x4, R2 ;  /* 0x0000000413020825 */ /* 0x002fca00078e0202 */
[----:B------:R1:W5:Y:S01]  /*11bb0*/  @P0 LDG.E R0, desc[UR6][R2.64] ;  /* 0x0000000602000981 */ /* 0x000362000c1e1900 */
[----:B------:R-:W-:Y:S01]  /*11bc0*/  ISETP.NE.U32.AND P0, PT, RZ, UR4, PT ;  /* 0x00000004ff007c0c */ /* 0x000fe2000bf05070 */
[----:B------:R-:W-:-:S03]  /*11bd0*/  @!UP1 UIADD3 UR8, UP0, UR36, 0x270, URZ ;  /* 0x0000027024089890 */ /* 0x000fc6000ff1e03f */
[----:B------:R-:W-:Y:S01]  /*11be0*/  ISETP.NE.AND.EX P0, PT, RZ, UR5, PT, P0 ;  /* 0x00000005ff007c0c */ /* 0x000fe2000bf05300 */
[----:B------:R-:W-:-:S03]  /*11bf0*/  @!UP1 UIADD3.X UR9, URZ, UR37, URZ, UP0, !UPT ;  /* 0x000000253f099290 */ /* 0x000fc600087fe43f */
[----:B------:R-:W-:Y:S01]  /*11c00*/  SEL R8, R19, RZ, !P0 ;  /* 0x000000ff13087207 */ /* 0x000fe20004000000 */
[----:B------:R-:W-:Y:S01]  /*11c10*/  VOTEU.ALL UP0, P6 ;  /* 0x00000000003f7886 */ /* 0x000fe20003000000 */
[----:B-12---:R-:W-:-:S07]  /*11c20*/  IMAD R7, R17, 0x80, R7 ;  /* 0x0000008011077824 */ /* 0x006fce00078e0207 */
.L_x_1182:
        /* <DEDUP_REMOVED lines=16> */
.L_x_1183:
        /* <DEDUP_REMOVED lines=15> */
.L_x_1184:
        /* <DEDUP_REMOVED lines=9> */
[----:B------:R-:W2:Y:S01]  /*11eb0*/  LDL R5, [R1+0x14] ;  /* 0x0000140001057983 */ /* 0x000ea20000100800 */
[----:B------:R-:W1:Y:S01]  /*11ec0*/  LDC.64 R2, c[0x0][0x3f8] ;  /* 0x0000fe00ff027b82 */ /* 0x000e620000000a00 */
[----:B------:R-:W-:Y:S02]  /*11ed0*/  ULDC.64 UR4, c[0x0][0xa08] ;  /* 0x0002820000047ab9 */ /* 0x000fe40000000a00 */
[----:B-1----:R-:W-:Y:S01]  /*11ee0*/  LOP3.LUT P0, RZ, R2, UR4, RZ, 0xfc, !PT ;  /* 0x0000000402ff7c12 */ /* 0x002fe2000f80fcff */
[----:B------:R-:W-:-:S03]  /*11ef0*/  UMOV UR4, 0xffffffff ;  /* 0xffffffff00047882 */ /* 0x000fc60000000000 */
[----:B------:R-:W-:-:S04]  /*11f00*/  LOP3.LUT P0, RZ, R3, UR5, RZ, 0xfc, P0 ;  /* 0x0000000503ff7c12 */ /* 0x000fc8000800fcff */
[----:B-----5:R-:W-:Y:S01]  /*11f10*/  SEL R6, R0, RZ, !P0 ;  /* 0x000000ff00067207 */ /* 0x020fe20004000000 */
[----:B--2---:R-:W-:Y:S01]  /*11f20*/  VIADD R5, R5, 0xffffffff ;  /* 0xffffffff05057836 */ /* 0x004fe20000000000 */
[----:B------:R-:W-:Y:S07]  /*11f30*/  BRA.DIV UR4, `(.L_x_1185) ;  /* 0x0000003a04887947 */ /* 0x000fee000b800000 */
.L_x_1255:
[----:B------:R-:W-:Y:S01]  /*11f40*/  UMOV UR4, 0xffffffff ;  /* 0xffffffff00047882 */ /* 0x000fe20000000000 */
[----:B------:R-:W-:Y:S02]  /*11f50*/  SHF.R.S32.HI R17, RZ, 0x1f, R0 ;  /* 0x0000001fff117819 */ /* 0x000fe40000011400 */
[----:B------:R-:W-:Y:S05]  /*11f60*/  BRA.DIV UR4, `(.L_x_1186) ;  /* 0x0000003a04b07947 */ /* 0x000fea000b800000 */
[----:B------:R-:W-:-:S13]  /*11f70*/  ELECT P6, URZ, PT ;  /* 0x00000000003f782f */ /* 0x000fda00038c0000 */
.L_x_1258:
[----:B------:R-:W-:Y:S05]  /*11f80*/  @!P6 BRA `(.L_x_1187) ;  /* 0x00000004002ce947 */ /* 0x000fea0003800000 */
[----:B------:R-:W-:-:S04]  /*11f90*/  ISETP.NE.U32.AND P0, PT, R2, RZ, PT ;  /* 0x000000ff0200720c */ /* 0x000fc80003f05070 */
[----:B------:R-:W-:-:S13]  /*11fa0*/  ISETP.NE.AND.EX P0, PT, R3, RZ, PT, P0 ;  /* 0x000000ff0300720c */ /* 0x000fda0003f05300 */
[----:B------:R-:W-:Y:S05]  /*11fb0*/  @!P0 BRA `(.L_x_1188) ;  /* 0x00000000004c8947 */ /* 0x000fea0003800000 */
[----:B------:R-:W1:Y:S01]  /*11fc0*/  LDC R12, c[0x0][0x41c] ;  /* 0x00010700ff0c7b82 */ /* 0x000e620000000800 */
[----:B------:R-:W-:Y:S01]  /*11fd0*/  IMAD.MOV.U32 R6, RZ, RZ, R5 ;  /* 0x000000ffff067224 */ /* 0x000fe200078e0005 */
[----:B------:R-:W-:Y:S01]  /*11fe0*/  ULDC.64 UR4, c[0x0][0x408] ;  /* 0x0001020000047ab9 */ /* 0x000fe20000000a00 */
[----:B------:R-:W-:Y:S01]  /*11ff0*/  ULDC.64 UR6, c[0x0][0x208] ;  /* 0x0000820000067ab9 */ /* 0x000fe20000000a00 */
[----:B-1----:R-:W-:-:S13]  /*12000*/  ISETP.NE.AND P0, PT, R12, 0x1, PT ;  /* 0x000000010c00780c */ /* 0x002fda0003f05270 */
[----:B0-----:R-:W0:Y:S02]  /*12010*/  @P0 LDC.64 R10, c[0x0][0x420] ;  /* 0x00010800ff0a0b82 */ /* 0x001e240000000a00 */
[----:B0-----:R-:W-:-:S05]  /*12020*/  @P0 IMAD.HI.U32 R10, R5, R10, RZ ;  /* 0x0000000a050a0227 */ /* 0x001fca00078e00ff */
[----:B------:R-:W-:-:S04]  /*12030*/  @P0 SHF.R.U32.HI R6, RZ, R11, R10 ;  /* 0x0000000bff060219 */ /* 0x000fc8000001160a */
[--C-:B------:R-:W-:Y:S01]  /*12040*/  SHF.R.S32.HI R11, RZ, 0x1f, R6.reuse ;  /* 0x0000001fff0b7819 */ /* 0x100fe20000011406 */
[--C-:B------:R-:W-:Y:S02]  /*12050*/  IMAD.MOV R9, RZ, RZ, -R6.reuse ;  /* 0x000000ffff097224 */ /* 0x100fe400078e0a06 */
[----:B------:R-:W-:Y:S02]  /*12060*/  IMAD.MOV.U32 R10, RZ, RZ, R6 ;  /* 0x000000ffff0a7224 */ /* 0x000fe400078e0006 */
        /* <DEDUP_REMOVED lines=8> */
.L_x_1188:
[----:B------:R-:W2:Y:S01]  /*120f0*/  LDL R9, [R1] ;  /* 0x0000000001097983 */ /* 0x000ea20000100800 */
[----:B0-----:R-:W-:-:S03]  /*12100*/  MOV R11, 0x400 ;  /* 0x00000400000b7802 */ /* 0x001fc60000000f00 */
[----:B------:R-:W3:Y:S01]  /*12110*/  LDL R10, [R1+0x8] ;  /* 0x00000800010a7983 */ /* 0x000ee20000100800 */
[----:B-1----:R-:W0:Y:S02]  /*12120*/  S2R R12, SR_CgaCtaId ;  /* 0x00000000000c7919 */ /* 0x002e240000008800 */
[----:B0-----:R-:W-:-:S05]  /*12130*/  LEA R11, R12, R11, 0x18 ;  /* 0x0000000b0c0b7211 */ /* 0x001fca00078ec0ff */
[----:B--2---:R-:W-:Y:S01]  /*12140*/  IMAD R9, R9, 0x8, R11 ;  /* 0x0000000809097824 */ /* 0x004fe200078e020b */
[----:B---3--:R-:W-:-:S04]  /*12150*/  SHF.L.U32 R10, R10, 0x1f, RZ ;  /* 0x0000001f0a0a7819 */ /* 0x008fc800000006ff */
[----:B------:R-:W0:Y:S02]  /*12160*/  SYNCS.PHASECHK.TRANS64.TRYWAIT P0, [R9+URZ+0x2a840], R10 ;  /* 0x02a8400a090075a7 */ /* 0x000e24000800017f */
[----:B0-----:R-:W-:Y:S05]  /*12170*/  @!P0 BRA `(.L_x_1189) ;  /* 0x00000038004c8947 */ /* 0x001fea0003800000 */
.L_x_1259:
        /* <DEDUP_REMOVED lines=11> */
.L_x_1190:
[----:B------:R-:W2:Y:S01]  /*12230*/  LDL R11, [R1] ;  /* 0x00000000010b7983 */ /* 0x000ea20000100800 */
[----:B------:R-:W-:-:S03]  /*12240*/  MOV R12, 0x400 ;  /* 0x00000400000c7802 */ /* 0x000fc60000000f00 */
[----:B0-----:R-:W3:Y:S01]  /*12250*/  LDL R10, [R1+0x4] ;  /* 0x00000400010a7983 */ /* 0x001ee20000100800 */
[----:B------:R-:W0:Y:S01]  /*12260*/  S2R R13, SR_CgaCtaId ;  /* 0x00000000000d7919 */ /* 0x000e220000008800 */
[----:B------:R-:W-:Y:S02]  /*12270*/  R2UR UR9, R9 ;  /* 0x00000000090972ca */ /* 0x000fe400000e0000 */
[----:B------:R-:W-:Y:S01]  /*12280*/  R2UR UR11, R5 ;  /* 0x00000000050b72ca */ /* 0x000fe200000e0000 */
[----:B------:R-:W-:Y:S01]  /*12290*/  UIADD3 UR4, UP0, UR36, 0x370, URZ ;  /* 0x0000037024047890 */ /* 0x000fe2000ff1e03f */
[----:B------:R-:W-:Y:S02]  /*122a0*/  R2UR UR12, R4 ;  /* 0x00000000040c72ca */ /* 0x000fe400000e0000 */
[----:B-----5:R-:W-:Y:S02]  /*122b0*/  R2UR UR13, R6 ;  /* 0x00000000060d72ca */ /* 0x020fe400000e0000 */
[----:B0-----:R-:W-:-:S05]  /*122c0*/  LEA R12, R13, R12, 0x18 ;  /* 0x0000000c0d0c7211 */ /* 0x001fca00078ec0ff */
[----:B------:R-:W-:Y:S01]  /*122d0*/  UIADD3 UR9, UR9, 0x2a830, URZ ;  /* 0x0002a83009097890 */ /* 0x000fe2000fffe03f */
[----:B------:R-:W-:Y:S01]  /*122e0*/  UMOV UR10, URZ ;  /* 0x0000003f000a7c82 */ /* 0x000fe20008000000 */
[----:B------:R-:W-:Y:S01]  /*122f0*/  UMOV UR6, 0x0 ;  /* 0x0000000000067882 */ /* 0x000fe20000000000 */
[----:B------:R-:W-:Y:S01]  /*12300*/  UMOV UR7, 0x14f00000 ;  /* 0x14f0000000077882 */ /* 0x000fe20000000000 */
[----:B------:R-:W-:Y:S01]  /*12310*/  UMOV UR16, 0x40 ;  /* 0x0000004000107882 */ /* 0x000fe20000000000 */
[----:B--2---:R-:W-:Y:S01]  /*12320*/  IMAD R9, R11, 0x9000, R12 ;  /* 0x000090000b097824 */ /* 0x004fe200078e020c */
[----:B---3--:R-:W-:-:S04]  /*12330*/  R2UR UR5, R10 ;  /* 0x000000000a0572ca */ /* 0x008fc800000e0000 */
[----:B------:R-:W-:-:S09]  /*12340*/  R2UR UR8, R9 ;  /* 0x00000000090872ca */ /* 0x000fd200000e0000 */
[----:B------:R-:W-:-:S04]  /*12350*/  UIMAD UR11, UR11, 0x60, UR5 ;  /* 0x000000600b0b78a4 */ /* 0x000fc8000f8e0205 */
[----:B------:R-:W-:Y:S02]  /*12360*/  UIADD3 UR14, UR8, 0x18400, URZ ;  /* 0x00018400080e7890 */ /* 0x000fe4000fffe03f */
        /* <DEDUP_REMOVED lines=12> */
[----:B-1----:R-:W-:Y:S01]  /*12430*/  NOP ;  /* 0x0000000000007918 */ /* 0x002fe20000000000 */
.L_x_1187:
[----:B------:R-:W2:Y:S01]  /*12440*/  LDL.LU R12, [R1+0x18] ;  /* 0x00001800010c7983 */ /* 0x000ea20000300800 */
[----:B------:R-:W-:Y:S01]  /*12450*/  MOV R10, 0x400 ;  /* 0x00000400000a7802 */ /* 0x000fe20000000f00 */
[----:B------:R-:W-:Y:S05]  /*12460*/  WARPSYNC.ALL ;  /* 0x0000000000007948 */ /* 0x000fea0003800000 */
[----:B0-----:R-:W0:Y:S01]  /*12470*/  S2R R11, SR_CgaCtaId ;  /* 0x00000000000b7919 */ /* 0x001e220000008800 */
        /* <DEDUP_REMOVED lines=43> */
.L_x_1260:
[----:B------:R-:W-:Y:S05]  /*12730*/  BSYNC B0 ;  /* 0x0000000000007941 */ /* 0x000fea0003800000 */
.L_x_1191:
[----:B------:R-:W2:Y:S04]  /*12740*/  LDL R9, [R1+0x14] ;  /* 0x0000140001097983 */ /* 0x000ea80000100800 */
[----:B0-----:R-:W3:Y:S01]  /*12750*/  LDL R8, [R1+0x10] ;  /* 0x0000100001087983 */ /* 0x001ee20000100800 */
[----:B------:R-:W-:Y:S01]  /*12760*/  BSSY B0, `(.L_x_1193) ;  /* 0x000019a000007945 */ /* 0x000fe20003800000 */
[----:B--2---:R-:W-:-:S05]  /*12770*/  VIADD R7, R9, 0xfffffffe ;  /* 0xfffffffe09077836 */ /* 0x004fca0000000000 */
[----:B---3--:R-:W-:-:S13]  /*12780*/  ISETP.GE.AND P0, PT, R7, R8, PT ;  /* 0x000000080700720c */ /* 0x008fda0003f06270 */
[----:B------:R-:W-:Y:S05]  /*12790*/  @!P0 BRA `(.L_x_1194) ;  /* 0x0000001800588947 */ /* 0x000fea0003800000 */
[----:B------:R-:W-:Y:S01]  /*127a0*/  LOP3.LUT R13, RZ, R8, RZ, 0x33, !PT ;  /* 0x00000008ff0d7212 */ /* 0x000fe200078e33ff */
[----:B------:R-:W-:Y:S01]  /*127b0*/  IMAD.MOV R8, RZ, RZ, -R9 ;  /* 0x000000ffff087224 */ /* 0x000fe200078e0a09 */
[----:B------:R-:W-:Y:S04]  /*127c0*/  BSSY B1, `(.L_x_1195) ;  /* 0x000008d000017945 */ /* 0x000fe80003800000 */
[----:B------:R-:W-:-:S05]  /*127d0*/  VIADDMNMX R13, R8, 0x1, R13, !PT ;  /* 0x00000001080d7846 */ /* 0x000fca000780010d */
[----:B------:R-:W-:-:S05]  /*127e0*/  IMAD.IADD R8, R9, 0x1, R13 ;  /* 0x0000000109087824 */ /* 0x000fca00078e020d */
[----:B------:R-:W-:-:S04]  /*127f0*/  LOP3.LUT R8, R8, 0x1, RZ, 0xc0, !PT ;  /* 0x0000000108087812 */ /* 0x000fc800078ec0ff */
[----:B------:R-:W-:-:S13]  /*12800*/  ISETP.NE.U32.AND P0, PT, R8, 0x1, PT ;  /* 0x000000010800780c */ /* 0x000fda0003f05070 */
        /* <DEDUP_REMOVED lines=26> */
[----:B------:R-:W-:Y:S01]  /*129b0*/  IMAD.IADD R15, R15, 0x1, R11 ;  /* 0x000000010f0f7824 */ /* 0x000fe200078e020b */
[----:B------:R-:W-:Y:S01]  /*129c0*/  LEA R2, P0, R10, R2, 0x2 ;  /* 0x000000020a027211 */ /* 0x000fe200078010ff */
[----:B------:R-:W-:-:S03]  /*129d0*/  IMAD.MOV R8, RZ, RZ, -R8 ;  /* 0x000000ffff087224 */ /* 0x000fc600078e0a08 */
[----:B------:R-:W-:Y:S01]  /*129e0*/  LEA.HI.X R3, R10, R3, R15, 0x2, P0 ;  /* 0x000000030a037211 */ /* 0x000fe200000f140f */
[----:B------:R-:W-:-:S04]  /*129f0*/  IMAD R7, R18, R8, R7 ;  /* 0x0000000812077224 */ /* 0x000fc800078e0207 */
[----:B------:R0:W5:Y:S04]  /*12a00*/  LDG.E R8, desc[UR6][R2.64] ;  /* 0x0000000602087981 */ /* 0x000168000c1e1900 */
.L_x_1199:
[----:B0-----:R-:W0:Y:S01]  /*12a10*/  S2R R3, SR_CgaCtaId ;  /* 0x0000000000037919 */ /* 0x001e220000008800 */
[----:B------:R-:W-:-:S04]  /*12a20*/  MOV R2, 0x400 ;  /* 0x0000040000027802 */ /* 0x000fc80000000f00 */
[----:B0-----:R-:W-:Y:S02]  /*12a30*/  LEA R2, R3, R2, 0x18 ;  /* 0x0000000203027211 */ /* 0x001fe400078ec0ff */
[----:B------:R-:W-:-:S03]  /*12a40*/  SHF.L.U32 R3, R14, 0x1f, RZ ;  /* 0x0000001f0e037819 */ /* 0x000fc600000006ff */
[----:B------:R-:W-:-:S04]  /*12a50*/  IMAD R2, R12, 0x8, R2 ;  /* 0x000000080c027824 */ /* 0x000fc800078e0202 */
[----:B------:R-:W0:Y:S02]  /*12a60*/  SYNCS.PHASECHK.TRANS64.TRYWAIT P0, [R2+URZ+0x2a840], R3 ;  /* 0x02a84003020075a7 */ /* 0x000e24000800017f */
[----:B0-----:R-:W-:Y:S05]  /*12a70*/  @!P0 BRA `(.L_x_1200) ;  /* 0x0000003000408947 */ /* 0x001fea0003800000 */
.L_x_1261:
        /* <DEDUP_REMOVED lines=11> */
.L_x_1201:
        /* <DEDUP_REMOVED lines=24> */
[----:B------:R-:W-:Y:S02]  /*12cb0*/  UIMAD UR11, UR11, 0x60, UR5 ;  /* 0x000000600b0b78a4 */ /* 0x000fe4000f8e0205 */
        /* <DEDUP_REMOVED lines=12> */
.L_x_1262:
[----:B------:R-:W-:Y:S05]  /*12d80*/  @P1 BRA `(.L_x_1203) ;  /* 0x0000000000301947 */ /* 0x000fea0003800000 */
[----:B------:R-:W1:Y:S01]  /*12d90*/  S2R R9, SR_TID.X ;  /* 0x0000000000097919 */ /* 0x000e620000002100 */
[----:B------:R-:W-:Y:S01]  /*12da0*/  MOV R10, 0x400 ;  /* 0x00000400000a7802 */ /* 0x000fe20000000f00 */
[----:B------:R-:W2:Y:S01]  /*12db0*/  S2R R11, SR_CgaCtaId ;  /* 0x00000000000b7919 */ /* 0x000ea20000008800 */
[----:B-1----:R-:W-:Y:S02]  /*12dc0*/  LOP3.LUT R15, R9, 0x1f, RZ, 0xc0, !PT ;  /* 0x0000001f090f7812 */ /* 0x002fe400078ec0ff */
[----:B------:R-:W3:Y:S02]  /*12dd0*/  LDL R9, [R1] ;  /* 0x0000000001097983 */ /* 0x000ee40000100800 */
[----:B------:R-:W-:Y:S02]  /*12de0*/  ISETP.NE.AND P0, PT, R15, RZ, PT ;  /* 0x000000ff0f00720c */ /* 0x000fe40003f05270 */
[----:B--2---:R-:W-:Y:S01]  /*12df0*/  LEA R10, R11, R10, 0x18 ;  /* 0x0000000a0b0a7211 */ /* 0x004fe200078ec0ff */
[----:B0-----:R-:W-:-:S04]  /*12e00*/  IMAD.MOV.U32 R3, RZ, RZ, 0x6000 ;  /* 0x00006000ff037424 */ /* 0x001fc800078e00ff */
[----:B---3--:R-:W-:-:S04]  /*12e10*/  IMAD R2, R9, 0x8, R10 ;  /* 0x0000000809027824 */ /* 0x008fc800078e020a */
[----:B------:R1:W-:Y:S02]  /*12e20*/  SYNCS.ARRIVE.TRANS64 RZ, [R2+URZ+0x2a850], R3 ;  /* 0x02a8500302ff79a7 */ /* 0x0003e4000800003f */
[----:B------:R-:W-:Y:S05]  /*12e30*/  @!P0 BRA `(.L_x_1203) ;  /* 0x0000000000048947 */ /* 0x000fea0003800000 */
[----:B------:R-:W-:Y:S01]  /*12e40*/  BPT.TRAP 0x1 ;  /* 0x000000040000795c */ /* 0x000fe20000300000 */
.L_x_1203:
[----:B01----:R-:W2:Y:S01]  /*12e50*/  LDL.LU R2, [R1] ;  /* 0x0000000001027983 */ /* 0x003ea20000300800 */
[----:B------:R-:W-:-:S03]  /*12e60*/  MOV R10, 0x400 ;  /* 0x00000400000a7802 */ /* 0x000fc60000000f00 */
[----:B------:R-:W3:Y:S01]  /*12e70*/  LDL R3, [R1+0x4] ;  /* 0x0000040001037983 */ /* 0x000ee20000100800 */
[----:B------:R-:W0:Y:S01]  /*12e80*/  S2R R11, SR_CgaCtaId ;  /* 0x00000000000b7919 */ /* 0x000e220000008800 */
[----:B------:R-:W-:Y:S01]  /*12e90*/  R2UR UR11, R5 ;  /* 0x00000000050b72ca */ /* 0x000fe200000e0000 */
[----:B------:R-:W-:Y:S01]  /*12ea0*/  UIADD3 UR4, UP0, UR36, 0x470, URZ ;  /* 0x0000047024047890 */ /* 0x000fe2000ff1e03f */
[----:B------:R-:W-:Y:S02]  /*12eb0*/  R2UR UR13, R6 ;  /* 0x00000000060d72ca */ /* 0x000fe400000e0000 */
[----:B------:R-:W-:Y:S02]  /*12ec0*/  R2UR UR12, R4 ;  /* 0x00000000040c72ca */ /* 0x000fe400000e0000 */
[----:B0-----:R-:W-:Y:S01]  /*12ed0*/  LEA R10, R11, R10, 0x18 ;  /* 0x0000000a0b0a7211 */ /* 0x001fe200078ec0ff */
[----:B------:R-:W-:Y:S01]  /*12ee0*/  UMOV UR10, URZ ;  /* 0x0000003f000a7c82 */ /* 0x000fe20008000000 */
[----:B------:R-:W-:Y:S01]  /*12ef0*/  UMOV UR7, 0x14f00000 ;  /* 0x14f0000000077882 */ /* 0x000fe20000000000 */
[----:B------:R-:W-:Y:S01]  /*12f00*/  UMOV UR15, 0x40 ;  /* 0x00000040000f7882 */ /* 0x000fe20000000000 */
[----:B------:R-:W-:-:S02]  /*12f10*/  IMAD.MOV.U32 R6, RZ, RZ, R8 ;  /* 0x000000ffff067224 */ /* 0x000fc400078e0008 */
[----:B------:R-:W-:Y:S02]  /*12f20*/  IMAD.MOV.U32 R5, RZ, RZ, R7 ;  /* 0x000000ffff057224 */ /* 0x000fe400078e0007 */
[----:B--2---:R-:W-:-:S04]  /*12f30*/  IMAD.MOV.U32 R9, RZ, RZ, R2 ;  /* 0x000000ffff097224 */ /* 0x004fc800078e0002 */
[----:B------:R-:W-:-:S05]  /*12f40*/  IMAD R2, R9, 0x8, R10 ;  /* 0x0000000809027824 */ /* 0x000fca00078e020a */
[----:B------:R-:W-:Y:S01]  /*12f50*/  R2UR UR9, R2 ;  /* 0x00000000020972ca */ /* 0x000fe200000e0000 */
[----:B------:R-:W-:Y:S01]  /*12f60*/  IMAD R2, R9, 0x6000, R10 ;  /* 0x0000600009027824 */ /* 0x000fe200078e020a */
[----:B---3--:R-:W-:-:S04]  /*12f70*/  R2UR UR5, R3 ;  /* 0x00000000030572ca */ /* 0x008fc800000e0000 */
[----:B------:R-:W-:-:S07]  /*12f80*/  R2UR UR6, R2 ;  /* 0x00000000020672ca */ /* 0x000fce00000e0000 */
[----:B------:R-:W-:Y:S02]  /*12f90*/  UIADD3 UR9, UR9, 0x2a850, URZ ;  /* 0x0002a85009097890 */ /* 0x000fe4000fffe03f */
[----:B------:R-:W-:Y:S02]  /*12fa0*/  UIMAD UR11, UR11, 0x60, UR5 ;  /* 0x000000600b0b78a4 */ /* 0x000fe4000f8e0205 */
[----:B------:R-:W-:Y:S02]  /*12fb0*/  UIADD3.X UR5, URZ, UR37, URZ, UP0, !UPT ;  /* 0x000000253f057290 */ /* 0x000fe400087fe43f */
[----:B------:R-:W-:Y:S02]  /*12fc0*/  UIADD3 UR8, UR6, 0x400, URZ ;  /* 0x0000040006087890 */ /* 0x000fe4000fffe03f */
[----:B------:R-:W-:-:S03]  /*12fd0*/  UIADD3 UR14, UR6, 0x3400, URZ ;  /* 0x00003400060e7890 */ /* 0x000fc6000fffe03f */
[----:B------:R-:W-:-:S04]  /*12fe0*/  UMOV UR6, 0x0 ;  /* 0x0000000000067882 */ /* 0x000fc80000000000 */
[----:B------:R0:W-:Y:S02]  /*12ff0*/  UTMALDG.4D [UR8], [UR4], desc[UR6] ;  /* 0x00000608040075b4 */ /* 0x0001e40008019000 */
[----:B0-----:R-:W-:Y:S01]  /*13000*/  UMOV UR8, UR14 ;  /* 0x0000000e00087c82 */ /* 0x001fe20008000000 */
[----:B------:R-:W-:Y:S02]  /*13010*/  UMOV UR10, UR15 ;  /* 0x0000000f000a7c82 */ /* 0x000fe40008000000 */
[----:B------:R0:W-:Y:S02]  /*13020*/  UTMALDG.4D [UR8], [UR4], desc[UR6] ;  /* 0x00000608040075b4 */ /* 0x0001e40008019000 */
[----:B0-----:R-:W-:Y:S01]  /*13030*/  NOP ;  /* 0x0000000000007918 */ /* 0x001fe20000000000 */
.L_x_1198:
[----:B------:R-:W-:Y:S05]  /*13040*/  BSYNC B2 ;  /* 0x0000000000027941 */ /* 0x000fea0003800000 */
.L_x_1197:
[----:B------:R-:W2:Y:S04]  /*13050*/  LDL R2, [R1+0x14] ;  /* 0x0000140001027983 */ /* 0x000ea80000100800 */
[----:B------:R0:W-:Y:S04]  /*13060*/  STL [R1], R12 ;  /* 0x0000000c01007387 */ /* 0x0001e80000100800 */
[----:B------:R0:W-:Y:S02]  /*13070*/  STL [R1+0x8], R14 ;  /* 0x0000080e01007387 */ /* 0x0001e40000100800 */
[----:B0-2---:R-:W-:-:S07]  /*13080*/  VIADD R7, R2, 0xfffffffd ;  /* 0xfffffffd02077836 */ /* 0x005fce0000000000 */
.L_x_1196:
[----:B------:R-:W-:Y:S05]  /*13090*/  BSYNC B1 ;  /* 0x0000000000017941 */ /* 0x000fea0003800000 */
.L_x_1195:
[----:B------:R-:W2:Y:S01]  /*130a0*/  LDL.LU R2, [R1+0x14] ;  /* 0x0000140001027983 */ /* 0x000ea20000300800 */
[----:B------:R-:W-:Y:S01]  /*130b0*/  VIADD R13, R13, 0xfffffffe ;  /* 0xfffffffe0d0d7836 */ /* 0x000fe20000000000 */
[----:B--2---:R-:W-:-:S04]  /*130c0*/  LOP3.LUT R2, RZ, R2, RZ, 0x33, !PT ;  /* 0x00000002ff027212 */ /* 0x004fc800078e33ff */
[----:B------:R-:W-:-:S13]  /*130d0*/  ISETP.NE.AND P0, PT, R13, R2, PT ;  /* 0x000000020d00720c */ /* 0x000fda0003f05270 */
[----:B------:R-:W-:Y:S05]  /*130e0*/  @!P0 BRA `(.L_x_1194) ;  /* 0x0000001000048947 */ /* 0x000fea0003800000 */
[----:B------:R-:W-:-:S07]  /*130f0*/  IMAD.MOV.U32 R10, RZ, RZ, R6 ;  /* 0x000000ffff0a7224 */ /* 0x000fce00078e0006 */
.L_x_1218:
        /* <DEDUP_REMOVED lines=33> */
.L_x_1206:
[----:B------:R-:W1:Y:S01]  /*13310*/  S2R R3, SR_CgaCtaId ;  /* 0x0000000000037919 */ /* 0x000e620000008800 */
[----:B------:R-:W-:-:S04]  /*13320*/  MOV R2, 0x400 ;  /* 0x0000040000027802 */ /* 0x000fc80000000f00 */
[----:B-1----:R-:W-:Y:S02]  /*13330*/  LEA R2, R3, R2, 0x18 ;  /* 0x0000000203027211 */ /* 0x002fe400078ec0ff */
[----:B------:R-:W-:-:S03]  /*13340*/  SHF.L.U32 R3, R9, 0x1f, RZ ;  /* 0x0000001f09037819 */ /* 0x000fc600000006ff */
[----:B------:R-:W-:-:S04]  /*13350*/  IMAD R2, R8, 0x8, R2 ;  /* 0x0000000808027824 */ /* 0x000fc800078e0202 */
[----:B------:R-:W1:Y:S02]  /*13360*/  SYNCS.PHASECHK.TRANS64.TRYWAIT P0, [R2+URZ+0x2a840], R3 ;  /* 0x02a84003020075a7 */ /* 0x000e64000800017f */
[----:B-1----:R-:W-:Y:S05]  /*13370*/  @!P0 BRA `(.L_x_1207) ;  /* 0x0000002800288947 */ /* 0x002fea0003800000 */
.L_x_1263:
        /* <DEDUP_REMOVED lines=11> */
.L_x_1208:
[----:B------:R-:W2:Y:S04]  /*13430*/  LDL R15, [R1+0x4] ;  /* 0x00000400010f7983 */ /* 0x000ea80000100800 */
[----:B------:R-:W3:Y:S01]  /*13440*/  LDL.LU R14, [R1+0x8] ;  /* 0x00000800010e7983 */ /* 0x000ee20000300800 */
[----:B-1----:R-:W-:-:S03]  /*13450*/  MOV R3, 0x400 ;  /* 0x0000040000037802 */ /* 0x002fc60000000f00 */
        /* <DEDUP_REMOVED lines=34> */
.L_x_1264:
        /* <DEDUP_REMOVED lines=8> */
.L_x_1210:
[----:B0-----:R-:W2:Y:S01]  /*13700*/  LDL.LU R2, [R1] ;  /* 0x0000000001027983 */ /* 0x001ea20000300800 */
[----:B------:R-:W-:-:S03]  /*13710*/  MOV R13, 0x400 ;  /* 0x00000400000d7802 */ /* 0x000fc60000000f00 */
[----:B------:R-:W3:Y:S01]  /*13720*/  LDL R11, [R1+0x4] ;  /* 0x00000400010b7983 */ /* 0x000ee20000100800 */
[----:B------:R-:W0:Y:S01]  /*13730*/  S2R R14, SR_CgaCtaId ;  /* 0x00000000000e7919 */ /* 0x000e220000008800 */
[----:B------:R-:W-:Y:S02]  /*13740*/  R2UR UR11, R5 ;  /* 0x00000000050b72ca */ /* 0x000fe400000e0000 */
[----:B------:R-:W-:Y:S01]  /*13750*/  R2UR UR9, R3 ;  /* 0x00000000030972ca */ /* 0x000fe200000e0000 */
[----:B------:R-:W-:Y:S01]  /*13760*/  UIADD3 UR4, UP0, UR36, 0x470, URZ ;  /* 0x0000047024047890 */ /* 0x000fe2000ff1e03f */
[----:B------:R-:W-:Y:S02]  /*13770*/  R2UR UR13, R6 ;  /* 0x00000000060d72ca */ /* 0x000fe400000e0000 */
[----:B------:R-:W-:Y:S02]  /*13780*/  R2UR UR12, R4 ;  /* 0x00000000040c72ca */ /* 0x000fe400000e0000 */
[----:B0-----:R-:W-:-:S07]  /*13790*/  LEA R13, R14, R13, 0x18 ;  /* 0x0000000d0e0d7211 */ /* 0x001fce00078ec0ff */
[----:B------:R-:W-:Y:S01]  /*137a0*/  UIADD3 UR9, UR9, 0x50, URZ ;  /* 0x0000005009097890 */ /* 0x000fe2000fffe03f */
[----:B------:R-:W-:Y:S01]  /*137b0*/  UMOV UR10, URZ ;  /* 0x0000003f000a7c82 */ /* 0x000fe20008000000 */
[----:B------:R-:W-:Y:S01]  /*137c0*/  UMOV UR7, 0x14f00000 ;  /* 0x14f0000000077882 */ /* 0x000fe20000000000 */
[----:B------:R-:W-:Y:S01]  /*137d0*/  UMOV UR15, 0x40 ;  /* 0x00000040000f7882 */ /* 0x000fe20000000000 */
[----:B------:R-:W-:Y:S02]  /*137e0*/  IMAD.MOV.U32 R5, RZ, RZ, R12 ;  /* 0x000000ffff057224 */ /* 0x000fe400078e000c */
[----:B------:R-:W-:Y:S02]  /*137f0*/  IMAD.MOV.U32 R6, RZ, RZ, R10 ;  /* 0x000000ffff067224 */ /* 0x000fe400078e000a */
[----:B--2---:R-:W-:Y:S01]  /*13800*/  IMAD R2, R2, 0x6000, R13 ;  /* 0x0000600002027824 */ /* 0x004fe200078e020d */
[----:B---3--:R-:W-:-:S04]  /*13810*/  R2UR UR5, R11 ;  /* 0x000000000b0572ca */ /* 0x008fc800000e0000 */
[----:B------:R-:W-:-:S09]  /*13820*/  R2UR UR6, R2 ;  /* 0x00000000020672ca */ /* 0x000fd200000e0000 */
[----:B------:R-:W-:-:S04]  /*13830*/  UIMAD UR11, UR11, 0x60, UR5 ;  /* 0x000000600b0b78a4 */ /* 0x000fc8000f8e0205 */
[----:B------:R-:W-:Y:S02]  /*13840*/  UIADD3 UR8, UR6, 0x400, URZ ;  /* 0x0000040006087890 */ /* 0x000fe4000fffe03f */
[----:B------:R-:W-:Y:S02]  /*13850*/  UIADD3.X UR5, URZ, UR37, URZ, UP0, !UPT ;  /* 0x000000253f057290 */ /* 0x000fe400087fe43f */
[----:B------:R-:W-:-:S03]  /*13860*/  UIADD3 UR14, UR6, 0x3400, URZ ;  /* 0x00003400060e7890 */ /* 0x000fc6000fffe03f */
[----:B------:R-:W-:-:S04]  /*13870*/  UMOV UR6, 0x0 ;  /* 0x0000000000067882 */ /* 0x000fc80000000000 */
[----:B------:R0:W-:Y:S02]  /*13880*/  UTMALDG.4D [UR8], [UR4], desc[UR6] ;  /* 0x00000608040075b4 */ /* 0x0001e40008019000 */
[----:B0-----:R-:W-:Y:S01]  /*13890*/  UMOV UR8, UR14 ;  /* 0x0000000e00087c82 */ /* 0x001fe20008000000 */
[----:B------:R-:W-:Y:S02]  /*138a0*/  UMOV UR10, UR15 ;  /* 0x0000000f000a7c82 */ /* 0x000fe40008000000 */
[----:B------:R0:W-:Y:S02]  /*138b0*/  UTMALDG.4D [UR8], [UR4], desc[UR6] ;  /* 0x00000608040075b4 */ /* 0x0001e40008019000 */
[----:B0-----:R-:W-:Y:S01]  /*138c0*/  NOP ;  /* 0x0000000000007918 */ /* 0x001fe20000000000 */
.L_x_1205:
[----:B------:R-:W-:Y:S05]  /*138d0*/  BSYNC B1 ;  /* 0x0000000000017941 */ /* 0x000fea0003800000 */
.L_x_1204:
[----:B------:R-:W-:Y:S01]  /*138e0*/  VIADD R3, R8, 0x1 ;  /* 0x0000000108037836 */ /* 0x000fe20000000000 */
[----:B------:R-:W-:Y:S01]  /*138f0*/  BSSY B1, `(.L_x_1211) ;  /* 0x000007c000017945 */ /* 0x000fe20003800000 */
[----:B------:R-:W-:-:S03]  /*13900*/  VIADD R13, R7, 0xffffffff ;  /* 0xffffffff070d7836 */ /* 0x000fc60000000000 */
        /* <DEDUP_REMOVED lines=8> */
[----:B------:R-:W-:Y:S01]  /*13990*/  IMAD.MOV.U32 R12, RZ, RZ, R13 ;  /* 0x000000ffff0c7224 */ /* 0x000fe200078e000d */
        /* <DEDUP_REMOVED lines=21> */
.L_x_1213:
[----:B------:R-:W2:Y:S01]  /*13af0*/  S2R R3, SR_CgaCtaId ;  /* 0x0000000000037919 */ /* 0x000ea20000008800 */
[----:B------:R-:W-:-:S04]  /*13b00*/  MOV R2, 0x400 ;  /* 0x0000040000027802 */ /* 0x000fc80000000f00 */
[----:B--2---:R-:W-:Y:S02]  /*13b10*/  LEA R2, R3, R2, 0x18 ;  /* 0x0000000203027211 */ /* 0x004fe400078ec0ff */
[----:B------:R-:W-:-:S03]  /*13b20*/  SHF.L.U32 R3, R14, 0x1f, RZ ;  /* 0x0000001f0e037819 */ /* 0x000fc600000006ff */
[----:B------:R-:W-:-:S04]  /*13b30*/  IMAD R2, R15, 0x8, R2 ;  /* 0x000000080f027824 */ /* 0x000fc800078e0202 */
[----:B------:R-:W2:Y:S02]  /*13b40*/  SYNCS.PHASECHK.TRANS64.TRYWAIT P0, [R2+URZ+0x2a840], R3 ;  /* 0x02a84003020075a7 */ /* 0x000ea4000800017f */
[----:B--2---:R-:W-:Y:S05]  /*13b50*/  @!P0 BRA `(.L_x_1214) ;  /* 0x0000002000588947 */ /* 0x004fea0003800000 */
.L_x_1265:
        /* <DEDUP_REMOVED lines=11> */
.L_x_1215:
        /* <DEDUP_REMOVED lines=22> */
[----:B------:R-:W-:Y:S02]  /*13d70*/  UIMAD UR11, UR11, 0x60, UR5 ;  /* 0x000000600b0b78a4 */ /* 0x000fe4000f8e0205 */
[----:B------:R-:W-:Y:S02]  /*13d80*/  UIADD3.X UR5, URZ, UR37, URZ, UP0, !UPT ;  /* 0x000000253f057290 */ /* 0x000fe400087fe43f */
[----:B------:R-:W-:Y:S02]  /*13d90*/  UIADD3 UR14, UR8, 0x18400, URZ ;  /* 0x00018400080e7890 */ /* 0x000fe4000fffe03f */
[----:B------:R-:W-:Y:S02]  /*13da0*/  UIADD3 UR15, UR8, 0x1b400, URZ ;  /* 0x0001b400080f7890 */ /* 0x000fe4000fffe03f */
[----:B------:R-:W-:-:S03]  /*13db0*/  UIADD3 UR16, UR8, 0x1e400, URZ ;  /* 0x0001e40008107890 */ /* 0x000fc6000fffe03f */
[----:B------:R-:W-:Y:S02]  /*13dc0*/  UMOV UR8, UR14 ;  /* 0x0000000e00087c82 */ /* 0x000fe40008000000 */
[----:B------:R0:W-:Y:S01]  /*13dd0*/  UTMALDG.4D [UR8], [UR4], desc[UR6] ;  /* 0x00000608040075b4 */ /* 0x0001e20008019000 */
[----:B------:R-:W-:Y:S01]  /*13de0*/  IMAD R2, R8, 0x8, R2 ;  /* 0x0000000808027824 */ /* 0x000fe200078e0202 */
        /* <DEDUP_REMOVED lines=8> */
.L_x_1266:
        /* <DEDUP_REMOVED lines=8> */
.L_x_1217:
[----:B-1----:R-:W2:Y:S01]  /*13ef0*/  LDL R3, [R1+0x4] ;  /* 0x0000040001037983 */ /* 0x002ea20000100800 */
[----:B0-----:R-:W-:Y:S01]  /*13f00*/  MOV R9, 0x400 ;  /* 0x0000040000097802 */ /* 0x001fe20000000f00 */
[----:B------:R-:W0:Y:S01]  /*13f10*/  S2R R11, SR_CgaCtaId ;  /* 0x00000000000b7919 */ /* 0x000e220000008800 */
[----:B------:R-:W-:Y:S02]  /*13f20*/  R2UR UR11, R5 ;  /* 0x00000000050b72ca */ /* 0x000fe400000e0000 */
        /* <DEDUP_REMOVED lines=14> */
[----:B------:R-:W-:Y:S02]  /*14010*/  IMAD.MOV.U32 R5, RZ, RZ, R12 ;  /* 0x000000ffff057224 */ /* 0x000fe400078e000c */
[----:B------:R-:W-:Y:S01]  /*14020*/  IMAD.MOV.U32 R6, RZ, RZ, R10 ;  /* 0x000000ffff067224 */ /* 0x000fe200078e000a */
[----:B--2---:R-:W-:-:S13]  /*14030*/  R2UR UR5, R3 ;  /* 0x00000000030572ca */ /* 0x004fda00000e0000 */
[----:B------:R-:W-:Y:S02]  /*14040*/  UIMAD UR11, UR11, 0x60, UR5 ;  /* 0x000000600b0b78a4 */ /* 0x000fe4000f8e0205 */
[----:B------:R-:W-:-:S09]  /*14050*/  UIADD3.X UR5, URZ, UR37, URZ, UP0, !UPT ;  /* 0x000000253f057290 */ /* 0x000fd200087fe43f */
[----:B------:R0:W-:Y:S02]  /*14060*/  UTMALDG.4D [UR8], [UR4], desc[UR6] ;  /* 0x00000608040075b4 */ /* 0x0001e40008019000 */
[----:B0-----:R-:W-:Y:S01]  /*14070*/  UMOV UR8, UR14 ;  /* 0x0000000e00087c82 */ /* 0x001fe20008000000 */
[----:B------:R-:W-:Y:S02]  /*14080*/  UMOV UR10, UR15 ;  /* 0x0000000f000a7c82 */ /* 0x000fe40008000000 */
[----:B------:R1:W-:Y:S02]  /*14090*/  UTMALDG.4D [UR8], [UR4], desc[UR6] ;  /* 0x00000608040075b4 */ /* 0x0003e40008019000 */
[----:B-1----:R-:W-:Y:S01]  /*140a0*/  NOP ;  /* 0x0000000000007918 */ /* 0x002fe20000000000 */
.L_x_1212:
[----:B------:R-:W-:Y:S05]  /*140b0*/  BSYNC B1 ;  /* 0x0000000000017941 */ /* 0x000fea0003800000 */
.L_x_1211:
[----:B------:R-:W2:Y:S01]  /*140c0*/  LDL R2, [R1+0x10] ;  /* 0x0000100001027983 */ /* 0x000ea20000100800 */
[----:B------:R-:W-:Y:S01]  /*140d0*/  VIADD R7, R7, 0xfffffffe ;  /* 0xfffffffe07077836 */ /* 0x000fe20000000000 */
[----:B--2---:R-:W-:-:S13]  /*140e0*/  ISETP.GT.AND P0, PT, R13, R2, PT ;  /* 0x000000020d00720c */ /* 0x004fda0003f04270 */
[----:B------:R-:W-:Y:S05]  /*140f0*/  @P0 BRA `(.L_x_1218) ;  /* 0xfffffff000000947 */ /* 0x000fea000383ffff */
.L_x_1194:
[----:B------:R-:W-:Y:S05]  /*14100*/  BSYNC B0 ;  /* 0x0000000000007941 */ /* 0x000fea0003800000 */
.L_x_1193:
        /* <DEDUP_REMOVED lines=18> */
.L_x_1220:
[----:B------:R-:W-:Y:S05]  /*14230*/  BSYNC B0 ;  /* 0x0000000000007941 */ /* 0x000fea0003800000 */
.L_x_1219:
        /* <DEDUP_REMOVED lines=11> */
.L_x_1267:
        /* <DEDUP_REMOVED lines=11> */
.L_x_1224:
[----:B-1----:R-:W2:Y:S01]  /*143a0*/  LDL R0, [R1] ;  /* 0x0000000001007983 */ /* 0x002ea20000100800 */
[----:B------:R-:W-:-:S03]  /*143b0*/  MOV R7, 0x400 ;  /* 0x0000040000077802 */ /* 0x000fc60000000f00 */
[----:B------:R-:W3:Y:S01]  /*143c0*/  LDL.LU R2, [R1+0x4] ;  /* 0x0000040001027983 */ /* 0x000ee20000300800 */
[----:B------:R-:W1:Y:S01]  /*143d0*/  S2R R8, SR_CgaCtaId ;  /* 0x0000000000087919 */ /* 0x000e620000008800 */
[----:B------:R-:W-:Y:S02]  /*143e0*/  R2UR UR11, R5 ;  /* 0x00000000050b72ca */ /* 0x000fe400000e0000 */
[----:B------:R-:W-:Y:S01]  /*143f0*/  R2UR UR9, R3 ;  /* 0x00000000030972ca */ /* 0x000fe200000e0000 */
[----:B------:R-:W-:Y:S01]  /*14400*/  UIADD3 UR4, UP0, UR36, 0x470, URZ ;  /* 0x0000047024047890 */ /* 0x000fe2000ff1e03f */
[----:B------:R-:W-:Y:S02]  /*14410*/  R2UR UR12, R4 ;  /* 0x00000000040c72ca */ /* 0x000fe400000e0000 */
[----:B------:R-:W-:Y:S02]  /*14420*/  R2UR UR13, R6 ;  /* 0x00000000060d72ca */ /* 0x000fe400000e0000 */
[----:B-1----:R-:W-:-:S07]  /*14430*/  LEA R7, R8, R7, 0x18 ;  /* 0x0000000708077211 */ /* 0x002fce00078ec0ff */
[----:B------:R-:W-:Y:S01]  /*14440*/  UIADD3 UR9, UR9, 0x2a850, URZ ;  /* 0x0002a85009097890 */ /* 0x000fe2000fffe03f */
[----:B------:R-:W-:Y:S01]  /*14450*/  UMOV UR10, URZ ;  /* 0x0000003f000a7c82 */ /* 0x000fe20008000000 */
        /* <DEDUP_REMOVED lines=15> */
.L_x_1222:
[----:B------:R-:W-:Y:S05]  /*14550*/  BSYNC B0 ;  /* 0x0000000000007941 */ /* 0x000fea0003800000 */
.L_x_1221:
        /* <DEDUP_REMOVED lines=9> */
.L_x_1178:
[----:B------:R-:W-:Y:S05]  /*145f0*/  BSYNC B6 ;  /* 0x0000000000067941 */ /* 0x000fea0003800000 */
.L_x_1176:
[----:B------:R-:W-:-:S03]  /*14600*/  UMOV UR4, 0xffffffff ;  /* 0xffffffff00047882 */ /* 0x000fc60000000000 */
[----:B------:R-:W-:Y:S05]  /*14610*/  BRA.DIV UR4, `(.L_x_1225) ;  /* 0x0000001604e47947 */ /* 0x000fea000b800000 */
[----:B------:R2:W3:Y:S04]  /*14620*/  SHFL.IDX PT, R4, R16, RZ, 0x1f ;  /* 0x00001fff10047589 */ /* 0x0004e800000e0000 */
[----:B------:R-:W4:Y:S02]  /*14630*/  SHFL.IDX PT, R16, R16, 0x1, 0x1f ;  /* 0x00201f0010107f89 */ /* 0x000f2400000e0000 */
.L_x_1271:
[----:B-1----:R-:W1:Y:S01]  /*14640*/  S2R R0, SR_TID.X ;  /* 0x0000000000007919 */ /* 0x002e620000002100 */
[----:B------:R-:W-:Y:S01]  /*14650*/  ULDC UR4, c[0x0][0xc14] ;  /* 0x0003050000047ab9 */ /* 0x000fe20000000800 */
[----:B------:R-:W-:Y:S01]  /*14660*/  BSSY B0, `(.L_x_1226) ;  /* 0x000000c000007945 */ /* 0x000fe20003800000 */
[----:B------:R-:W-:Y:S01]  /*14670*/  IMAD.MOV.U32 R17, RZ, RZ, RZ ;  /* 0x000000ffff117224 */ /* 0x000fe200078e00ff */
[----:B-1----:R-:W-:Y:S01]  /*14680*/  LOP3.LUT R6, R0, 0x1f, RZ, 0xc0, !PT ;  /* 0x0000001f00067812 */ /* 0x002fe200078ec0ff */
[----:B------:R-:W-:-:S03]  /*14690*/  IMAD.U32 R0, RZ, RZ, UR4 ;  /* 0x00000004ff007e24 */ /* 0x000fc6000f8e00ff */
[C---:B------:R-:W-:Y:S01]  /*146a0*/  ISETP.NE.AND P0, PT, R6.reuse, 0x1f, PT ;  /* 0x0000001f0600780c */ /* 0x040fe20003f05270 */
[----:B------:R-:W-:-:S05]  /*146b0*/  IMAD.IADD R5, R6, 0x1, R19 ;  /* 0x0000000106057824 */ /* 0x000fca00078e0213 */
[----:B------:R-:W-:-:S13]  /*146c0*/  ISETP.GE.OR P0, PT, R5, R0, !P0 ;  /* 0x000000000500720c */ /* 0x000fda0004706670 */
[----:B------:R-:W-:Y:S05]  /*146d0*/  @P0 BRA `(.L_x_1227) ;  /* 0x0000000000100947 */ /* 0x000fea0003800000 */
[----:B------:R-:W1:Y:S01]  /*146e0*/  LDC.64 R2, c[0x0][0xc58] ;  /* 0x00031600ff027b82 */ /* 0x000e620000000a00 */
[----:B------:R-:W-:Y:S01]  /*146f0*/  ULDC.64 UR4, c[0x0][0x208] ;  /* 0x0000820000047ab9 */ /* 0x000fe20000000a00 */
[----:B-1----:R-:W-:-:S05]  /*14700*/  IMAD.WIDE R2, R5, 0x4, R2 ;  /* 0x0000000405027825 */ /* 0x002fca00078e0202 */
[----:B------:R1:W5:Y:S02]  /*14710*/  LDG.E R17, desc[UR4][R2.64] ;  /* 0x0000000402117981 */ /* 0x000364000c1e1900 */
.L_x_1227:
[----:B------:R-:W-:Y:S05]  /*14720*/  BSYNC B0 ;  /* 0x0000000000007941 */ /* 0x000fea0003800000 */
.L_x_1226:
[----:B------:R-:W-:-:S03]  /*14730*/  UMOV UR4, 0xffffffff ;  /* 0xffffffff00047882 */ /* 0x000fc60000000000 */
[----:B------:R-:W-:Y:S05]  /*14740*/  BRA.DIV UR4, `(.L_x_1228) ;  /* 0x0000001604e47947 */ /* 0x000fea000b800000 */
[----:B0----5:R-:W0:Y:S01]  /*14750*/  SHFL.UP PT, R14, R17, 0x1, RZ ;  /* 0x04200000110e7989 */ /* 0x021e2200000e00ff */
[C---:B------:R-:W-:Y:S02]  /*14760*/  ISETP.NE.AND P0, PT, R6.reuse, RZ, PT ;  /* 0x000000ff0600720c */ /* 0x040fe40003f05270 */
[----:B------:R-:W-:Y:S02]  /*14770*/  ISETP.GE.U32.AND P1, PT, R6, 0x2, PT ;  /* 0x000000020600780c */ /* 0x000fe40003f26070 */
[----:B0-----:R-:W-:Y:S02]  /*14780*/  SEL R14, R14, RZ, P0 ;  /* 0x000000ff0e0e7207 */ /* 0x001fe40000000000 */
[----:B------:R-:W-:-:S03]  /*14790*/  ISETP.GE.U32.AND P0, PT, R6, 0x4, PT ;  /* 0x000000040600780c */ /* 0x000fc60003f06070 */
[----:B------:R-:W-:-:S05]  /*147a0*/  IMAD.IADD R13, R17, 0x1, R14 ;  /* 0x00000001110d7824 */ /* 0x000fca00078e020e */
[----:B------:R-:W1:Y:S02]  /*147b0*/  SHFL.UP PT, R14, R13, 0x2, RZ ;  /* 0x044000000d0e7989 */ /* 0x000e6400000e00ff */
        /* <DEDUP_REMOVED lines=14> */
.L_x_1279:
[----:B------:R-:W-:Y:S02]  /*148a0*/  ULDC UR4, c[0x0][0xc10] ;  /* 0x0003040000047ab9 */ /* 0x000fe40000000800 */
[----:B------:R-:W-:-:S04]  /*148b0*/  IMAD.U32 R5, RZ, RZ, UR4 ;  /* 0x00000004ff057e24 */ /* 0x000fc8000f8e00ff */
[----:B-1----:R-:W-:-:S04]  /*148c0*/  IMAD R3, R14, R5, RZ ;  /* 0x000000050e037224 */ /* 0x002fc800078e02ff */
[----:B--2-4-:R-:W-:-:S05]  /*148d0*/  IMAD.IADD R16, R16, 0x1, R3 ;  /* 0x0000000110107824 */ /* 0x014fca00078e0203 */
[----:B---3--:R-:W-:-:S13]  /*148e0*/  ISETP.GT.AND P0, PT, R16, R4, PT ;  /* 0x000000041000720c */ /* 0x008fda0003f04270 */
[----:B------:R-:W-:Y:S05]  /*148f0*/  @P0 BRA `(.L_x_1229) ;  /* 0x0000000000b80947 */ /* 0x000fea0003800000 */
[----:B------:R-:W1:Y:S02]  /*14900*/  LDC R0, c[0x0][0xc14] ;  /* 0x00030500ff007b82 */ /* 0x000e640000000800 */
.L_x_1234:
[----:B------:R-:W-:-:S05]  /*14910*/  VIADD R19, R19, 0x1f ;  /* 0x0000001f13137836 */ /* 0x000fca0000000000 */
[----:B-1----:R-:W-:-:S13]  /*14920*/  ISETP.GE.AND P0, PT, R19, R0, PT ;  /* 0x000000001300720c */ /* 0x002fda0003f06270 */
[----:B------:R-:W-:Y:S05]  /*14930*/  @P0 BRA `(.L_x_1230) ;  /* 0x0000000400f40947 */ /* 0x000fea0003800000 */
[----:B0-----:R-:W0:Y:S01]  /*14940*/  S2R R2, SR_TID.X ;  /* 0x0000000000027919 */ /* 0x001e220000002100 */
[----:B------:R-:W-:Y:S01]  /*14950*/  BSSY B0, `(.L_x_1231) ;  /* 0x000000b000007945 */ /* 0x000fe20003800000 */
[----:B------:R-:W-:Y:S01]  /*14960*/  IMAD.MOV.U32 R17, RZ, RZ, RZ ;  /* 0x000000ffff117224 */ /* 0x000fe200078e00ff */
[----:B0-----:R-:W-:-:S04]  /*14970*/  LOP3.LUT R6, R2, 0x1f, RZ, 0xc0, !PT ;  /* 0x0000001f02067812 */ /* 0x001fc800078ec0ff */
[C---:B------:R-:W-:Y:S01]  /*14980*/  ISETP.NE.AND P1, PT, R6.reuse, 0x1f, PT ;  /* 0x0000001f0600780c */ /* 0x040fe20003f25270 */
[----:B------:R-:W-:-:S05]  /*14990*/  IMAD.IADD R5, R6, 0x1, R19 ;  /* 0x0000000106057824 */ /* 0x000fca00078e0213 */
[----:B------:R-:W-:-:S13]  /*149a0*/  ISETP.GE.OR P0, PT, R5, R0, !P1 ;  /* 0x000000000500720c */ /* 0x000fda0004f06670 */
[----:B------:R-:W-:Y:S05]  /*149b0*/  @P0 BRA `(.L_x_1232) ;  /* 0x0000000000100947 */ /* 0x000fea0003800000 */
[----:B------:R-:W0:Y:S01]  /*149c0*/  LDC.64 R2, c[0x0][0xc58] ;  /* 0x00031600ff027b82 */ /* 0x000e220000000a00 */
[----:B------:R-:W-:Y:S01]  /*149d0*/  ULDC.64 UR4, c[0x0][0x208] ;  /* 0x0000820000047ab9 */ /* 0x000fe20000000a00 */
[----:B0-----:R-:W-:-:S05]  /*149e0*/  IMAD.WIDE R2, R5, 0x4, R2 ;  /* 0x0000000405027825 */ /* 0x001fca00078e0202 */
[----:B------:R0:W5:Y:S02]  /*149f0*/  LDG.E R17, desc[UR4][R2.64] ;  /* 0x0000000402117981 */ /* 0x000164000c1e1900 */
.L_x_1232:
[----:B------:R-:W-:Y:S05]  /*14a00*/  BSYNC B0 ;  /* 0x0000000000007941 */ /* 0x000fea0003800000 */
.L_x_1231:
        /* <DEDUP_REMOVED lines=23> */
.L_x_1287:
[----:B------:R-:W-:Y:S02]  /*14b80*/  ULDC UR4, c[0x0][0xc10] ;  /* 0x0003040000047ab9 */ /* 0x000fe40000000800 */
[----:B------:R-:W-:-:S04]  /*14b90*/  IMAD.U32 R5, RZ, RZ, UR4 ;  /* 0x00000004ff057e24 */ /* 0x000fc8000f8e00ff */
[----:B-1----:R-:W-:-:S04]  /*14ba0*/  IMAD R3, R14, R5, RZ ;  /* 0x000000050e037224 */ /* 0x002fc800078e02ff */
[----:B------:R-:W-:-:S05]  /*14bb0*/  IMAD.IADD R16, R3, 0x1, R16 ;  /* 0x0000000103107824 */ /* 0x000fca00078e0210 */
[----:B------:R-:W-:-:S13]  /*14bc0*/  ISETP.GT.AND P0, PT, R16, R4, PT ;  /* 0x000000041000720c */ /* 0x000fda0003f04270 */
[----:B------:R-:W-:Y:S05]  /*14bd0*/  @!P0 BRA `(.L_x_1234) ;  /* 0xfffffffc004c8947 */ /* 0x000fea000383ffff */
.L_x_1229:
        /* <DEDUP_REMOVED lines=8> */
.L_x_1291:
[----:B------:R-:W-:Y:S01]  /*14c60*/  ISETP.NE.AND P0, PT, R3, RZ, PT ;  /* 0x000000ff0300720c */ /* 0x000fe20003f05270 */
[----:B------:R-:W-:-:S12]  /*14c70*/  IMAD.MOV.U32 R7, RZ, RZ, RZ ;  /* 0x000000ffff077224 */ /* 0x000fd800078e00ff */
[----:B------:R-:W-:Y:S05]  /*14c80*/  @!P0 BRA `(.L_x_1236) ;  /* 0x0000000000108947 */ /* 0x000fea0003800000 */
[----:B------:R-:W-:Y:S01]  /*14c90*/  UMOV UR4, 0xffffffff ;  /* 0xffffffff00047882 */ /* 0x000fe20000000000 */
[----:B------:R-:W-:Y:S02]  /*14ca0*/  VIADD R12, R6, 0xffffffff ;  /* 0xffffffff060c7836 */ /* 0x000fe40000000000 */
[----:B------:R-:W-:Y:S05]  /*14cb0*/  BRA.DIV UR4, `(.L_x_1237) ;  /* 0x0000001a04707947 */ /* 0x000fea000b800000 */
[----:B------:R3:W4:Y:S02]  /*14cc0*/  SHFL.IDX PT, R7, R2, R12, 0x1f ;  /* 0x00001f0c02077589 */ /* 0x00072400000e0000 */
.L_x_1236:
[----:B0--3--:R-:W0:Y:S01]  /*14cd0*/  LDC.64 R2, c[0x0][0xc68] ;  /* 0x00031a00ff027b82 */ /* 0x009e220000000a00 */
[----:B------:R-:W-:Y:S01]  /*14ce0*/  IMAD.IADD R19, R6, 0x1, R19 ;  /* 0x0000000106137824 */ /* 0x000fe200078e0213 */
[----:B------:R-:W-:-:S03]  /*14cf0*/  ULDC.64 UR4, c[0x0][0x208] ;  /* 0x0000820000047ab9 */ /* 0x000fc60000000a00 */
[----:B0-----:R-:W-:-:S05]  /*14d00*/  IMAD.WIDE R2, R19, 0x4, R2 ;  /* 0x0000000413027825 */ /* 0x001fca00078e0202 */
[----:B------:R0:W1:Y:S01]  /*14d10*/  LDG.E R8, desc[UR4][R2.64] ;  /* 0x0000000402087981 */ /* 0x000062000c1e1900 */
[----:B----4-:R-:W-:-:S04]  /*14d20*/  IMAD R16, R7, R5, R16 ;  /* 0x0000000507107224 */ /* 0x010fc800078e0210 */
[----:B------:R-:W-:Y:S02]  /*14d30*/  IMAD.IADD R7, R4, 0x1, -R16 ;  /* 0x0000000104077824 */ /* 0x000fe400078e0a10 */
[----:B0-----:R-:W-:Y:S02]  /*14d40*/  IMAD.MOV.U32 R2, RZ, RZ, RZ ;  /* 0x000000ffff027224 */ /* 0x001fe400078e00ff */
[----:B-12---:R-:W-:-:S05]  /*14d50*/  IMAD R6, R17, R8, RZ ;  /* 0x0000000811067224 */ /* 0x006fca00078e02ff */
[-C--:B------:R-:W-:Y:S02]  /*14d60*/  IABS R9, R6.reuse ;  /* 0x0000000600097213 */ /* 0x080fe40000000000 */
[----:B------:R-:W-:Y:S02]  /*14d70*/  IABS R4, R6 ;  /* 0x0000000600047213 */ /* 0x000fe40000000000 */
[----:B------:R-:W0:Y:S03]  /*14d80*/  I2F.RP R10, R9 ;  /* 0x00000009000a7306 */ /* 0x000e260000209400 */
[----:B------:R-:W-:-:S05]  /*14d90*/  IMAD.MOV R4, RZ, RZ, -R4 ;  /* 0x000000ffff047224 */ /* 0x000fca00078e0a04 */
[----:B0-----:R-:W0:Y:S02]  /*14da0*/  MUFU.RCP R10, R10 ;  /* 0x0000000a000a7308 */ /* 0x001e240000001000 */
[----:B0-----:R-:W-:-:S06]  /*14db0*/  VIADD R11, R10, 0xffffffe ;  /* 0x0ffffffe0a0b7836 */ /* 0x001fcc0000000000 */
[----:B------:R-:W0:Y:S02]  /*14dc0*/  F2I.FTZ.U32.TRUNC.NTZ R3, R11 ;  /* 0x0000000b00037305 */ /* 0x000e24000021f000 */
[----:B0-----:R-:W-:-:S04]  /*14dd0*/  IMAD.MOV R12, RZ, RZ, -R3 ;  /* 0x000000ffff0c7224 */ /* 0x001fc800078e0a03 */
[----:B------:R-:W-:-:S04]  /*14de0*/  IMAD R13, R12, R9, RZ ;  /* 0x000000090c0d7224 */ /* 0x000fc800078e02ff */
[----:B------:R-:W-:Y:S01]  /*14df0*/  IMAD.HI.U32 R2, R3, R13, R2 ;  /* 0x0000000d03027227 */ /* 0x000fe200078e0002 */
[----:B------:R-:W-:-:S05]  /*14e00*/  IABS R3, R7 ;  /* 0x0000000700037213 */ /* 0x000fca0000000000 */
[----:B------:R-:W-:-:S04]  /*14e10*/  IMAD.HI.U32 R2, R2, R3, RZ ;  /* 0x0000000302027227 */ /* 0x000fc800078e00ff */
[----:B------:R-:W-:Y:S01]  /*14e20*/  IMAD R4, R2, R4, R3 ;  /* 0x0000000402047224 */ /* 0x000fe200078e0203 */
[----:B------:R-:W-:-:S04]  /*14e30*/  LOP3.LUT R3, R7, R6, RZ, 0x3c, !PT ;  /* 0x0000000607037212 */ /* 0x000fc800078e3cff */
[----:B------:R-:W-:-:S13]  /*14e40*/  ISETP.GT.U32.AND P0, PT, R9, R4, PT ;  /* 0x000000040900720c */ /* 0x000fda0003f04070 */
[----:B------:R-:W-:Y:S02]  /*14e50*/  @!P0 IMAD.IADD R4, R4, 0x1, -R9 ;  /* 0x0000000104048824 */ /* 0x000fe400078e0a09 */
[----:B------:R-:W-:-:S03]  /*14e60*/  @!P0 VIADD R2, R2, 0x1 ;  /* 0x0000000102028836 */ /* 0x000fc60000000000 */
[----:B------:R-:W-:-:S13]  /*14e70*/  ISETP.GE.U32.AND P0, PT, R4, R9, PT ;  /* 0x000000090400720c */ /* 0x000fda0003f06070 */
[----:B------:R-:W-:Y:S01]  /*14e80*/  @P0 VIADD R2, R2, 0x1 ;  /* 0x0000000102020836 */ /* 0x000fe20000000000 */
[----:B------:R-:W-:-:S03]  /*14e90*/  ISETP.GE.AND P0, PT, R3, RZ, PT ;  /* 0x000000ff0300720c */ /* 0x000fc60003f06270 */
[----:B------:R-:W-:-:S10]  /*14ea0*/  IMAD.MOV.U32 R9, RZ, RZ, R2 ;  /* 0x000000ffff097224 */ /* 0x000fd400078e0002 */
[----:B------:R-:W-:Y:S01]  /*14eb0*/  @!P0 IMAD.MOV R9, RZ, RZ, -R9 ;  /* 0x000000ffff098224 */ /* 0x000fe200078e0a09 */
[----:B------:R-:W-:-:S13]  /*14ec0*/  ISETP.NE.AND P0, PT, R6, RZ, PT ;  /* 0x000000ff0600720c */ /* 0x000fda0003f05270 */
[----:B------:R-:W-:-:S05]  /*14ed0*/  @!P0 LOP3.LUT R9, RZ, R6, RZ, 0x33, !PT ;  /* 0x00000006ff098212 */ /* 0x000fca00078e33ff */
[----:B------:R-:W-:Y:S02]  /*14ee0*/  IMAD R4, R8, R9, RZ ;  /* 0x0000000908047224 */ /* 0x000fe400078e02ff */
[----:B------:R-:W-:Y:S02]  /*14ef0*/  IMAD.MOV R9, RZ, RZ, -R9 ;  /* 0x000000ffff097224 */ /* 0x000fe400078e0a09 */
[----:B------:R-:W-:Y:S02]  /*14f00*/  IMAD.MOV R2, RZ, RZ, -R4 ;  /* 0x000000ffff027224 */ /* 0x000fe400078e0a04 */
[----:B------:R-:W-:-:S03]  /*14f10*/  IMAD R7, R6, R9, R7 ;  /* 0x0000000906077224 */ /* 0x000fc600078e0207 */
[----:B------:R-:W-:Y:S01]  /*14f20*/  VIADDMNMX R8, R2, R5, R8, PT ;  /* 0x0000000502087246 */ /* 0x000fe20003800108 */
[----:B------:R-:W-:-:S03]  /*14f30*/  IMAD.IADD R4, R7, 0x1, R4 ;  /* 0x0000000107047824 */ /* 0x000fc600078e0204 */
[----:B------:R-:W-:-:S04]  /*14f40*/  IABS R5, R8 ;  /* 0x0000000800057213 */ /* 0x000fc80000000000 */
[----:B------:R-:W0:Y:S08]  /*14f50*/  I2F.RP R10, R5 ;  /* 0x00000005000a7306 */ /* 0x000e300000209400 */
[----:B0-----:R-:W0:Y:S02]  /*14f60*/  MUFU.RCP R10, R10 ;  /* 0x0000000a000a7308 */ /* 0x001e240000001000 */
[----:B0-----:R-:W-:-:S06]  /*14f70*/  VIADD R2, R10, 0xffffffe ;  /* 0x0ffffffe0a027836 */ /* 0x001fcc0000000000 */
[----:B------:R0:W1:Y:S02]  /*14f80*/  F2I.FTZ.U32.TRUNC.NTZ R3, R2 ;  /* 0x0000000200037305 */ /* 0x000064000021f000 */
[----:B0-----:R-:W-:Y:S02]  /*14f90*/  IMAD.MOV.U32 R2, RZ, RZ, RZ ;  /* 0x000000ffff027224 */ /* 0x001fe400078e00ff */
[----:B-1----:R-:W-:-:S04]  /*14fa0*/  IMAD.MOV R6, RZ, RZ, -R3 ;  /* 0x000000ffff067224 */ /* 0x002fc800078e0a03 */
[----:B------:R-:W-:Y:S01]  /*14fb0*/  IMAD R9, R6, R5, RZ ;  /* 0x0000000506097224 */ /* 0x000fe200078e02ff */
[----:B------:R-:W-:-:S03]  /*14fc0*/  IABS R6, R7 ;  /* 0x0000000700067213 */ /* 0x000fc60000000000 */
[----:B------:R-:W-:Y:S01]  /*14fd0*/  IMAD.HI.U32 R3, R3, R9, R2 ;  /* 0x0000000903037227 */ /* 0x000fe200078e0002 */
[----:B------:R-:W-:-:S05]  /*14fe0*/  IABS R9, R8 ;  /* 0x0000000800097213 */ /* 0x000fca0000000000 */
        /* <DEDUP_REMOVED lines=12> */
[----:B------:R-:W-:Y:S01]  /*150b0*/  @!P0 LOP3.LUT R3, RZ, R8, RZ, 0x33, !PT ;  /* 0x00000008ff038212 */ /* 0x000fe200078e33ff */
[----:B------:R-:W-:-:S03]  /*150c0*/  IMAD.MOV R8, RZ, RZ, -R8 ;  /* 0x000000ffff087224 */ /* 0x000fc600078e0a08 */
[----:B------:R-:W-:Y:S01]  /*150d0*/  LOP3.LUT R2, RZ, R3, RZ, 0x33, !PT ;  /* 0x00000003ff027212 */ /* 0x000fe200078e33ff */
[----:B------:R-:W-:-:S04]  /*150e0*/  IMAD R18, R3, R8, R4 ;  /* 0x0000000803127224 */ /* 0x000fc800078e0204 */
[----:B------:R-:W-:Y:S01]  /*150f0*/  IMAD.IADD R17, R17, 0x1, R2 ;  /* 0x0000000111117824 */ /* 0x000fe200078e0202 */
[----:B------:R-:W-:Y:S06]  /*15100*/  BRA `(.L_x_1238) ;  /* 0x00000000001c7947 */ /* 0x000fec0003800000 */
.L_x_1230:
[----:B------:R-:W-:Y:S01]  /*15110*/  UMOV UR4, URZ ;  /* 0x0000003f00047c82 */ /* 0x000fe20008000000 */
[----:B------:R-:W-:Y:S01]  /*15120*/  UMOV UR5, URZ ;  /* 0x0000003f00057c82 */ /* 0x000fe20008000000 */
[----:B------:R-:W-:Y:S01]  /*15130*/  ULDC UR6, c[0x0][0xc14] ;  /* 0x0003050000067ab9 */ /* 0x000fe20000000800 */
[----:B------:R-:W-:Y:S02]  /*15140*/  IMAD.MOV.U32 R16, RZ, RZ, R4 ;  /* 0x000000ffff107224 */ /* 0x000fe400078e0004 */
[----:B------:R-:W-:Y:S02]  /*15150*/  IMAD.U32 R17, RZ, RZ, UR4 ;  /* 0x00000004ff117e24 */ /* 0x000fe4000f8e00ff */
[----:B------:R-:W-:Y:S02]  /*15160*/  IMAD.U32 R18, RZ, RZ, UR5 ;  /* 0x00000005ff127e24 */ /* 0x000fe4000f8e00ff */
[----:B------:R-:W-:-:S07]  /*15170*/  IMAD.U32 R19, RZ, RZ, UR6 ;  /* 0x00000006ff137e24 */ /* 0x000fce000f8e00ff */
.L_x_1238:
        /* <DEDUP_REMOVED lines=12> */
.L_x_1164:
[----:B-1----:R-:W3:Y:S01]  /*15240*/  LDL.LU R0, [R1+0x18] ;  /* 0x0000180001007983 */ /* 0x002ee20000300800 */
[----:B------:R-:W-:Y:S01]  /*15250*/  BSSY B0, `(.L_x_1240) ;  /* 0x000000b000007945 */ /* 0x000fe20003800000 */
[----:B------:R-:W1:Y:S01]  /*15260*/  S2R R5, SR_CgaCtaId ;  /* 0x0000000000057919 */ /* 0x000e620000008800 */
[----:B---3--:R-:W-:-:S05]  /*15270*/  VIADD R0, R0, 0x1 ;  /* 0x0000000100007836 */ /* 0x008fca0000000000 */
[----:B--2---:R-:W-:-:S04]  /*15280*/  LEA.HI R2, R0, R0, RZ, 0x1 ;  /* 0x0000000000027211 */ /* 0x004fc800078f08ff */
[----:B------:R-:W-:-:S05]  /*15290*/  LOP3.LUT R3, R2, 0xfffffffe, RZ, 0xc0, !PT ;  /* 0xfffffffe02037812 */ /* 0x000fca00078ec0ff */
[----:B------:R-:W-:Y:S01]  /*152a0*/  IMAD.IADD R3, R0, 0x1, -R3 ;  /* 0x0000000100037824 */ /* 0x000fe200078e0a03 */
[----:B------:R-:W-:-:S04]  /*152b0*/  MOV R0, 0x400 ;  /* 0x0000040000007802 */ /* 0x000fc80000000f00 */
[----:B-1----:R-:W-:Y:S02]  /*152c0*/  LEA R0, R5, R0, 0x18 ;  /* 0x0000000005007211 */ /* 0x002fe400078ec0ff */
[----:B------:R-:W-:-:S04]  /*152d0*/  SHF.L.U32 R3, R3, 0x1f, RZ ;  /* 0x0000001f03037819 */ /* 0x000fc800000006ff */
[----:B------:R-:W1:Y:S02]  /*152e0*/  SYNCS.PHASECHK.TRANS64.TRYWAIT P0, [R0+URZ+0x2a820], R3 ;  /* 0x02a82003000075a7 */ /* 0x000e64000800017f */
[----:B-1----:R-:W-:Y:S05]  /*152f0*/  @!P0 BRA `(.L_x_1241) ;  /* 0x0000001400088947 */ /* 0x002fea0003800000 */
.L_x_1294:
[----:B------:R-:W-:Y:S05]  /*15300*/  BSYNC B0 ;  /* 0x0000000000007941 */ /* 0x000fea0003800000 */
.L_x_1240:
[----:B------:R-:W-:-:S03]  /*15310*/  UMOV UR4, 0xffffffff ;  /* 0xffffffff00047882 */ /* 0x000fc60000000000 */
[----:B------:R-:W-:Y:S05]  /*15320*/  BRA.DIV UR4, `(.L_x_1242) ;  /* 0x0000001604107947 */ /* 0x000fea000b800000 */
[----:B------:R-:W2:Y:S02]  /*15330*/  S2R R2, SR_TID.X ;  /* 0x0000000000027919 */ /* 0x000ea40000002100 */
[----:B--2---:R-:W-:-:S04]  /*15340*/  SHF.R.U32.HI R2, RZ, 0x5, R2 ;  /* 0x00000005ff027819 */ /* 0x004fc80000011602 */
[----:B------:R-:W-:-:S05]  /*15350*/  LOP3.LUT R2, R2, 0x3, RZ, 0xc0, !PT ;  /* 0x0000000302027812 */ /* 0x000fca00078ec0ff */
[----:B------:R2:W3:Y:S02]  /*15360*/  SHFL.IDX PT, R14, R2, RZ, 0x1f ;  /* 0x00001fff020e7589 */ /* 0x0004e400000e0000 */
.L_x_1297:
[----:B---3--:R-:W-:Y:S01]  /*15370*/  ISETP.NE.AND P0, PT, R14, RZ, PT ;  /* 0x000000ff0e00720c */ /* 0x008fe20003f05270 */
[----:B------:R-:W-:-:S12]  /*15380*/  BSSY B0, `(.L_x_1243) ;  /* 0x0000027000007945 */ /* 0x000fd80003800000 */
[----:B------:R-:W-:Y:S05]  /*15390*/  @P0 BRA `(.L_x_1244) ;  /* 0x0000000000940947 */ /* 0x000fea0003800000 */
[----:B------:R-:W-:-:S03]  /*153a0*/  UMOV UR4, 0xffffffff ;  /* 0xffffffff00047882 */ /* 0x000fc60000000000 */
[----:B------:R-:W-:Y:S05]  /*153b0*/  BRA.DIV UR4, `(.L_x_1245) ;  /* 0x0000001604207947 */ /* 0x000fea000b800000 */
[----:B------:R-:W-:-:S13]  /*153c0*/  ELECT P6, URZ, PT ;  /* 0x00000000003f782f */ /* 0x000fda00038c0000 */
.L_x_1300:
[----:B------:R-:W-:Y:S05]  /*153d0*/  @!P6 BRA `(.L_x_1244) ;  /* 0x000000000084e947 */ /* 0x000fea0003800000 */
[----:B--2---:R-:W2:Y:S02]  /*153e0*/  LDL.LU R2, [R1+0x20] ;  /* 0x0000200001027983 */ /* 0x004ea40000300800 */
[----:B--2---:R-:W-:-:S04]  /*153f0*/  LOP3.LUT R2, R2, 0x2, RZ, 0xfc, !PT ;  /* 0x0000000202027812 */ /* 0x004fc800078efcff */
[----:B------:R-:W-:-:S13]  /*15400*/  ISETP.NE.AND P2, PT, R2, 0x3, PT ;  /* 0x000000030200780c */ /* 0x000fda0003f45270 */
[----:B------:R-:W-:Y:S05]  /*15410*/  @!P2 BRA `(.L_x_1246) ;  /* 0x000000000004a947 */ /* 0x000fea0003800000 */
[----:B------:R-:W-:Y:S01]  /*15420*/  BPT.TRAP 0x1 ;  /* 0x000000040000795c */ /* 0x000fe20000300000 */
.L_x_1246:
[----:B-1----:R-:W2:Y:S04]  /*15430*/  LDL R3, [R1] ;  /* 0x0000000001037983 */ /* 0x002ea80000100800 */
[----:B------:R-:W3:Y:S01]  /*15440*/  LDL.LU R7, [R1+0x8] ;  /* 0x0000080001077983 */ /* 0x000ee20000300800 */
[----:B------:R-:W-:-:S04]  /*15450*/  VIADD R2, R0, 0x2a840 ;  /* 0x0002a84000027836 */ /* 0x000fc80000000000 */
[C---:B--2---:R-:W-:Y:S02]  /*15460*/  IMAD R6, R3.reuse, 0x8, R2 ;  /* 0x0000000803067824 */ /* 0x044fe400078e0202 */
[----:B------:R-:W-:Y:S01]  /*15470*/  VIADD R3, R3, 0x1 ;  /* 0x0000000103037836 */ /* 0x000fe20000000000 */
[----:B---3--:R-:W-:-:S04]  /*15480*/  SHF.L.U32 R5, R7, 0x1f, RZ ;  /* 0x0000001f07057819 */ /* 0x008fc800000006ff */
[C---:B------:R-:W-:Y:S01]  /*15490*/  ISETP.NE.AND P1, PT, R3.reuse, 0x2, PT ;  /* 0x000000020300780c */ /* 0x040fe20003f25270 */
[----:B------:R-:W1:Y:S03]  /*154a0*/  SYNCS.PHASECHK.TRANS64.TRYWAIT P0, [R6+URZ], R5 ;  /* 0x00000005060075a7 */ /* 0x000e66000800017f */
[----:B------:R-:W-:Y:S02]  /*154b0*/  SEL R4, RZ, 0x1, P1 ;  /* 0x00000001ff047807 */ /* 0x000fe40000800000 */
[----:B------:R-:W-:Y:S02]  /*154c0*/  SEL R3, R3, RZ, P1 ;  /* 0x000000ff03037207 */ /* 0x000fe40000800000 */
[----:B------:R-:W-:-:S03]  /*154d0*/  LOP3.LUT R4, R7, R4, RZ, 0x3c, !PT ;  /* 0x0000000407047212 */ /* 0x000fc600078e3cff */
[----:B------:R-:W-:Y:S01]  /*154e0*/  IMAD R7, R3, 0x8, R2 ;  /* 0x0000000803077824 */ /* 0x000fe200078e0202 */
[----:B------:R-:W-:Y:S01]  /*154f0*/  SHF.L.U32 R2, R4, 0x1f, RZ ;  /* 0x0000001f04027819 */ /* 0x000fe200000006ff */
[----:B-1----:R-:W-:Y:S06]  /*15500*/  @!P0 BRA `(.L_x_1247) ;  /* 0x0000001000ec8947 */ /* 0x002fec0003800000 */
.L_x_1301:
[----:B------:R-:W2:Y:S02]  /*15510*/  SYNCS.PHASECHK.TRANS64.TRYWAIT P0, [R7+URZ], R2 ;  /* 0x00000002070075a7 */ /* 0x000ea4000800017f */
[----:B--2---:R-:W-:Y:S05]  /*15520*/  @!P0 BRA `(.L_x_1248) ;  /* 0x0000001000f88947 */ /* 0x004fea0003800000 */
.L_x_1302:
[----:B------:R-:W-:Y:S05]  /*15530*/  @!P2 BRA `(.L_x_1249) ;  /* 0x000000000004a947 */ /* 0x000fea0003800000 */
[----:B------:R-:W-:Y:S01]  /*15540*/  BPT.TRAP 0x1 ;  /* 0x000000040000795c */ /* 0x000fe20000300000 */
.L_x_1249:
[----:B------:R-:W3:Y:S01]  /*15550*/  LDL.LU R4, [R1] ;  /* 0x0000000001047983 */ /* 0x000ee20000300800 */
[----:B------:R-:W-:-:S04]  /*15560*/  VIADD R0, R0, 0x2a860 ;  /* 0x0002a86000007836 */ /* 0x000fc80000000000 */
[----:B---3--:R-:W-:-:S04]  /*15570*/  IMAD R4, R4, 0x8, R0 ;  /* 0x0000000804047824 */ /* 0x008fc800078e0200 */
[----:B------:R-:W3:Y:S02]  /*15580*/  SYNCS.PHASECHK.TRANS64.TRYWAIT P0, [R4+URZ], R5 ;  /* 0x00000005040075a7 */ /* 0x000ee4000800017f */
[----:B---3--:R-:W-:Y:S05]  /*15590*/  @!P0 BRA `(.L_x_1250) ;  /* 0x0000001000f08947 */ /* 0x008fea0003800000 */
.L_x_1303:
[----:B------:R-:W-:-:S07]  /*155a0*/  IMAD R3, R3, 0x8, R0 ;  /* 0x0000000803037824 */ /* 0x000fce00078e0200 */
.L_x_1251:
[----:B----4-:R4:W0:Y:S02]  /*155b0*/  SYNCS.PHASECHK.TRANS64.TRYWAIT P0, [R3+URZ], R2 ;  /* 0x00000002030075a7 */ /* 0x010824000800017f */
[----:B0-----:R-:W-:Y:S05]  /*155c0*/  @!P0 NANOSLEEP.SYNCS 0x989680 ;  /* 0x009896800000895d */ /* 0x001fea0003900000 */
[----:B------:R-:W0:Y:S02]  /*155d0*/  @!P0 SYNCS.PHASECHK.TRANS64 P0, [R3+URZ], R2 ;  /* 0x00000002030085a7 */ /* 0x000e24000800007f */
[----:B0-----:R-:W-:Y:S05]  /*155e0*/  @!P0 BRA `(.L_x_1251) ;  /* 0xfffffffc00f08947 */ /* 0x001fea000383ffff */
.L_x_1244:
[----:B------:R-:W-:Y:S05]  /*155f0*/  BSYNC B0 ;  /* 0x0000000000007941 */ /* 0x000fea0003800000 */
.L_x_1243:
[----:B------:R-:W-:Y:S05]  /*15600*/  EXIT ;  /* 0x000000000000794d */ /* 0x000fea0003800000 */
.L_x_1068:
[----:B0-----:R-:W-:-:S04]  /*15610*/  IMAD.U32 R3, RZ, RZ, UR39 ;  /* 0x00000027ff037e24 */ /* 0x001fc8000f8e00ff */
[----:B------:R0:W1:Y:S03]  /*15620*/  SYNCS.PHASECHK.TRANS64.TRYWAIT P1, [R3+URZ+0x2a800], R0 ;  /* 0x02a80000030075a7 */ /* 0x000066000802017f */
[----:B-1----:R-:W-:Y:S05]  /*15630*/  @!P1 NANOSLEEP.SYNCS 0x989680 ;  /* 0x009896800000995d */ /* 0x002fea0003900000 */
[----:B------:R-:W1:Y:S02]  /*15640*/  @!P1 SYNCS.PHASECHK.TRANS64 P1, [R3+URZ+0x2a800], R0 ;  /* 0x02a80000030095a7 */ /* 0x000e64000802007f */
[----:B-1----:R-:W-:Y:S05]  /*15650*/  @!P1 BRA `(.L_x_1068) ;  /* 0xfffffffc00ec9947 */ /* 0x002fea000383ffff */
[----:B------:R-:W-:Y:S05]  /*15660*/  BRA `(.L_x_1252) ;  /* 0xfffffec000a47947 */ /* 0x000fea000383ffff */
.L_x_1072:
[----:B-1----:R1:W3:Y:S02]  /*15670*/  SYNCS.PHASECHK.TRANS64.TRYWAIT P1, [R3+URZ+0x2a830], R0 ;  /* 0x02a83000030075a7 */ /* 0x0022e4000802017f */
[----:B---3--:R-:W-:Y:S05]  /*15680*/  @!P1 NANOSLEEP.SYNCS 0x989680 ;  /* 0x009896800000995d */ /* 0x008fea0003900000 */
[----:B------:R-:W3:Y:S02]  /*15690*/  @!P1 SYNCS.PHASECHK.TRANS64 P1, [R3+URZ+0x2a830], R0 ;  /* 0x02a83000030095a7 */ /* 0x000ee4000802007f */
[----:B---3--:R-:W-:Y:S05]  /*156a0*/  @!P1 BRA `(.L_x_1072) ;  /* 0xfffffffc00f09947 */ /* 0x008fea000383ffff */
[----:B------:R-:W-:Y:S05]  /*156b0*/  BRA `(.L_x_1071) ;  /* 0xfffffec000d87947 */ /* 0x000fea000383ffff */
.L_x_1088:
[----:B-1----:R-:W-:-:S04]  /*156c0*/  IMAD.U32 R14, RZ, RZ, UR6 ;  /* 0x00000006ff0e7e24 */ /* 0x002fc8000f8e00ff */
[----:B------:R1:W2:Y:S03]  /*156d0*/  SYNCS.PHASECHK.TRANS64.TRYWAIT P1, [R14+URZ+0x2a830], R11 ;  /* 0x02a8300b0e0075a7 */ /* 0x0002a6000802017f */
[----:B--2---:R-:W-:Y:S05]  /*156e0*/  @!P1 NANOSLEEP.SYNCS 0x989680 ;  /* 0x009896800000995d */ /* 0x004fea0003900000 */
[----:B------:R-:W2:Y:S02]  /*156f0*/  @!P1 SYNCS.PHASECHK.TRANS64 P1, [R14+URZ+0x2a830], R11 ;  /* 0x02a8300b0e0095a7 */ /* 0x000ea4000802007f */
[----:B--2---:R-:W-:Y:S05]  /*15700*/  @!P1 BRA `(.L_x_1088) ;  /* 0xfffffffc00ec9947 */ /* 0x004fea000383ffff */
[----:B------:R-:W-:Y:S05]  /*15710*/  BRA `(.L_x_1087) ;  /* 0xfffffef000e07947 */ /* 0x000fea000383ffff */
.L_x_1092:
[----:B01----:R-:W-:-:S04]  /*15720*/  IMAD.U32 R11, RZ, RZ, UR11 ;  /* 0x0000000bff0b7e24 */ /* 0x003fc8000f8e00ff */
[----:B------:R0:W1:Y:S03]  /*15730*/  SYNCS.PHASECHK.TRANS64.TRYWAIT P1, [R11+URZ+0x2a850], R0 ;  /* 0x02a850000b0075a7 */ /* 0x000066000802017f */
[----:B-1----:R-:W-:Y:S05]  /*15740*/  @!P1 NANOSLEEP.SYNCS 0x989680 ;  /* 0x009896800000995d */ /* 0x002fea0003900000 */
[----:B------:R-:W1:Y:S02]  /*15750*/  @!P1 SYNCS.PHASECHK.TRANS64 P1, [R11+URZ+0x2a850], R0 ;  /* 0x02a850000b0095a7 */ /* 0x000e64000802007f */
[----:B-1----:R-:W-:Y:S05]  /*15760*/  @!P1 BRA `(.L_x_1092) ;  /* 0xfffffffc00ec9947 */ /* 0x002fea000383ffff */
[----:B------:R-:W-:Y:S05]  /*15770*/  BRA `(.L_x_1091) ;  /* 0xfffffefc00087947 */ /* 0x000fea000383ffff */
.L_x_1109:
[----:B-1----:R-:W-:-:S04]  /*15780*/  IMAD.U32 R9, RZ, RZ, UR6 ;  /* 0x00000006ff097e24 */ /* 0x002fc8000f8e00ff */
[----:B------:R1:W2:Y:S03]  /*15790*/  SYNCS.PHASECHK.TRANS64.TRYWAIT P1, [R9+URZ+0x2a830], R8 ;  /* 0x02a83008090075a7 */ /* 0x0002a6000802017f */
[----:B--2---:R-:W-:Y:S05]  /*157a0*/  @!P1 NANOSLEEP.SYNCS 0x989680 ;  /* 0x009896800000995d */ /* 0x004fea0003900000 */
[----:B------:R-:W2:Y:S02]  /*157b0*/  @!P1 SYNCS.PHASECHK.TRANS64 P1, [R9+URZ+0x2a830], R8 ;  /* 0x02a83008090095a7 */ /* 0x000ea4000802007f */
[----:B--2---:R-:W-:Y:S05]  /*157c0*/  @!P1 BRA `(.L_x_1109) ;  /* 0xfffffffc00ec9947 */ /* 0x004fea000383ffff */
[----:B------:R-:W-:Y:S05]  /*157d0*/  BRA `(.L_x_1108) ;  /* 0xffffff2400fc7947 */ /* 0x000fea000383ffff */
.L_x_1113:
[----:B-1----:R-:W-:-:S04]  /*157e0*/  IMAD.U32 R9, RZ, RZ, UR11 ;  /* 0x0000000bff097e24 */ /* 0x002fc8000f8e00ff */
[----:B------:R1:W3:Y:S03]  /*157f0*/  SYNCS.PHASECHK.TRANS64.TRYWAIT P1, [R9+URZ+0x2a850], R0 ;  /* 0x02a85000090075a7 */ /* 0x0002e6000802017f */
[----:B---3--:R-:W-:Y:S05]  /*15800*/  @!P1 NANOSLEEP.SYNCS 0x989680 ;  /* 0x009896800000995d */ /* 0x008fea0003900000 */
[----:B------:R-:W3:Y:S02]  /*15810*/  @!P1 SYNCS.PHASECHK.TRANS64 P1, [R9+URZ+0x2a850], R0 ;  /* 0x02a85000090095a7 */ /* 0x000ee4000802007f */
[----:B---3--:R-:W-:Y:S05]  /*15820*/  @!P1 BRA `(.L_x_1113) ;  /* 0xfffffffc00ec9947 */ /* 0x008fea000383ffff */
[----:B------:R-:W-:Y:S05]  /*15830*/  BRA `(.L_x_1112) ;  /* 0xffffff3000247947 */ /* 0x000fea000383ffff */
.L_x_1119:
[----:B-1----:R-:W-:-:S04]  /*15840*/  IMAD.U32 R9, RZ, RZ, UR6 ;  /* 0x00000006ff097e24 */ /* 0x002fc8000f8e00ff */
[----:B------:R1:W2:Y:S03]  /*15850*/  SYNCS.PHASECHK.TRANS64.TRYWAIT P1, [R9+URZ+0x2a830], R8 ;  /* 0x02a83008090075a7 */ /* 0x0002a6000802017f */
[----:B--2---:R-:W-:Y:S05]  /*15860*/  @!P1 NANOSLEEP.SYNCS 0x989680 ;  /* 0x009896800000995d */ /* 0x004fea0003900000 */
[----:B------:R-:W2:Y:S02]  /*15870*/  @!P1 SYNCS.PHASECHK.TRANS64 P1, [R9+URZ+0x2a830], R8 ;  /* 0x02a83008090095a7 */ /* 0x000ea4000802007f */
[----:B--2---:R-:W-:Y:S05]  /*15880*/  @!P1 BRA `(.L_x_1119) ;  /* 0xfffffffc00ec9947 */ /* 0x004fea000383ffff */
[----:B------:R-:W-:Y:S05]  /*15890*/  BRA `(.L_x_1118) ;  /* 0xffffff4800887947 */ /* 0x000fea000383ffff */
.L_x_1123:
[----:B-1----:R-:W-:-:S04]  /*158a0*/  IMAD.U32 R9, RZ, RZ, UR11 ;  /* 0x0000000bff097e24 */ /* 0x002fc8000f8e00ff */
[----:B------:R1:W3:Y:S03]  /*158b0*/  SYNCS.PHASECHK.TRANS64.TRYWAIT P1, [R9+URZ+0x2a850], R0 ;  /* 0x02a85000090075a7 */ /* 0x0002e6000802017f */
[----:B---3--:R-:W-:Y:S05]  /*158c0*/  @!P1 NANOSLEEP.SYNCS 0x989680 ;  /* 0x009896800000995d */ /* 0x008fea0003900000 */
[----:B------:R-:W3:Y:S02]  /*158d0*/  @!P1 SYNCS.PHASECHK.TRANS64 P1, [R9+URZ+0x2a850], R0 ;  /* 0x02a85000090095a7 */ /* 0x000ee4000802007f */
[----:B---3--:R-:W-:Y:S05]  /*158e0*/  @!P1 BRA `(.L_x_1123) ;  /* 0xfffffffc00ec9947 */ /* 0x008fea000383ffff */
[----:B------:R-:W-:Y:S05]  /*158f0*/  BRA `(.L_x_1122) ;  /* 0xffffff5000b07947 */ /* 0x000fea000383ffff */
.L_x_1136:
[----:B-1----:R-:W-:-:S04]  /*15900*/  IMAD.U32 R3, RZ, RZ, UR5 ;  /* 0x00000005ff037e24 */ /* 0x002fc8000f8e00ff */
[----:B------:R1:W2:Y:S03]  /*15910*/  SYNCS.PHASECHK.TRANS64.TRYWAIT P0, [R3+URZ+0x2a850], R0 ;  /* 0x02a85000030075a7 */ /* 0x0002a6000800017f */
[----:B--2---:R-:W-:Y:S05]  /*15920*/  @!P0 NANOSLEEP.SYNCS 0x989680 ;  /* 0x009896800000895d */ /* 0x004fea0003900000 */
[----:B------:R-:W2:Y:S02]  /*15930*/  @!P0 SYNCS.PHASECHK.TRANS64 P0, [R3+URZ+0x2a850], R0 ;  /* 0x02a85000030085a7 */ /* 0x000ea4000800007f */
[----:B--2---:R-:W-:Y:S05]  /*15940*/  @!P0 BRA `(.L_x_1136) ;  /* 0xfffffffc00ec8947 */ /* 0x004fea000383ffff */
[----:B------:R-:W-:Y:S05]  /*15950*/  BRA `(.L_x_1135) ;  /* 0xffffff80000c7947 */ /* 0x000fea000383ffff */
.L_x_1185:
[----:B------:R-:W1:Y:S01]  /*15960*/  S2R R9, SR_TID.X ;  /* 0x0000000000097919 */ /* 0x000e620000002100 */
[----:B------:R-:W-:Y:S01]  /*15970*/  BSSY B0, `(.L_x_1253) ;  /* 0x000000a000007945 */ /* 0x000fe20003800000 */
[----:B------:R-:W-:Y:S02]  /*15980*/  IMAD.MOV.U32 R12, RZ, RZ, RZ ;  /* 0x000000ffff0c7224 */ /* 0x000fe400078e00ff */
[----:B0-----:R-:W-:Y:S02]  /*15990*/  IMAD.MOV.U32 R11, RZ, RZ, 0x1f ;  /* 0x0000001fff0b7424 */ /* 0x001fe400078e00ff */
[----:B------:R-:W-:Y:S01]  /*159a0*/  IMAD.MOV.U32 R15, RZ, RZ, -0x1 ;  /* 0xffffffffff0f7424 */ /* 0x000fe200078e00ff */
[----:B-1----:R-:W-:-:S04]  /*159b0*/  SHF.R.U32.HI R9, RZ, 0x5, R9 ;  /* 0x00000005ff097819 */ /* 0x002fc80000011609 */
[----:B------:R-:W-:-:S05]  /*159c0*/  LOP3.LUT R9, R9, 0x3, RZ, 0xc0, !PT ;  /* 0x0000000309097812 */ /* 0x000fca00078ec0ff */
[----:B------:R-:W-:-:S07]  /*159d0*/  IMAD.MOV.U32 R13, RZ, RZ, R9 ;  /* 0x000000ffff0d7224 */ /* 0x000fce00078e0009 */
[----:B------:R-:W-:Y:S05]  /*159e0*/  WARPSYNC.COLLECTIVE R15, `(.L_x_1254) ;  /* 0x000000000f087348 */ /* 0x000fea0003c00000 */
[----:B------:R0:W1:Y:S02]  /*159f0*/  SHFL.IDX P6, R14, R13, R12, R11 ;  /* 0x0000000c0d0e7389 */ /* 0x00006400000c000b */
[----:B01----:R-:W-:Y:S01]  /*15a00*/  ENDCOLLECTIVE ;  /* 0x000000000000791b */ /* 0x003fe20003800000 */
.L_x_1254:
[----:B------:R-:W-:Y:S05]  /*15a10*/  BSYNC B0 ;  /* 0x0000000000007941 */ /* 0x000fea0003800000 */
.L_x_1253:
[----:B------:R-:W-:Y:S05]  /*15a20*/  BRA `(.L_x_1255) ;  /* 0xffffffc400447947 */ /* 0x000fea000383ffff */
.L_x_1186:
[----:B------:R-:W-:Y:S01]  /*15a30*/  BSSY B0, `(.L_x_1256) ;  /* 0x0000006000007945 */ /* 0x000fe20003800000 */
[----:B------:R-:W-:-:S07]  /*15a40*/  IMAD.MOV.U32 R15, RZ, RZ, -0x1 ;  /* 0xffffffffff0f7424 */ /* 0x000fce00078e00ff */
[----:B0-----:R-:W-:Y:S05]  /*15a50*/  WARPSYNC.COLLECTIVE R15, `(.L_x_1257) ;  /* 0x000000000f0c7348 */ /* 0x001fea0003c00000 */
[----:B------:R-:W-:Y:S02]  /*15a60*/  ELECT P6, UR62, PT ;  /* 0x00000000003e782f */ /* 0x000fe400038c0000 */
[----:B------:R-:W-:Y:S01]  /*15a70*/  MOV R14, UR62 ;  /* 0x0000003e000e7c02 */ /* 0x000fe20008000f00 */
[----:B0-----:R-:W-:Y:S10]  /*15a80*/  ENDCOLLECTIVE ;  /* 0x000000000000791b */ /* 0x001ff40003800000 */
.L_x_1257:
[----:B------:R-:W-:Y:S05]  /*15a90*/  BSYNC B0 ;  /* 0x0000000000007941 */ /* 0x000fea0003800000 */
.L_x_1256:
[----:B------:R-:W-:Y:S05]  /*15aa0*/  BRA `(.L_x_1258) ;  /* 0xffffffc400347947 */ /* 0x000fea000383ffff */
.L_x_1189:
[----:B0-----:R0:W1:Y:S02]  /*15ab0*/  SYNCS.PHASECHK.TRANS64.TRYWAIT P0, [R9+URZ+0x2a840], R10 ;  /* 0x02a8400a090075a7 */ /* 0x001064000800017f */
[----:B-1----:R-:W-:Y:S05]  /*15ac0*/  @!P0 NANOSLEEP.SYNCS 0x989680 ;  /* 0x009896800000895d */ /* 0x002fea0003900000 */
[----:B------:R-:W1:Y:S02]  /*15ad0*/  @!P0 SYNCS.PHASECHK.TRANS64 P0, [R9+URZ+0x2a840], R10 ;  /* 0x02a8400a090085a7 */ /* 0x000e64000800007f */
[----:B-1----:R-:W-:Y:S05]  /*15ae0*/  @!P0 BRA `(.L_x_1189) ;  /* 0xfffffffc00f08947 */ /* 0x002fea000383ffff */
[----:B------:R-:W-:Y:S05]  /*15af0*/  BRA `(.L_x_1259) ;  /* 0xffffffc400a07947 */ /* 0x000fea000383ffff */
.L_x_1192:
        /* <DEDUP_REMOVED lines=8> */
.L_x_1200:
[----:B0-----:R0:W1:Y:S02]  /*15b80*/  SYNCS.PHASECHK.TRANS64.TRYWAIT P0, [R2+URZ+0x2a840], R3 ;  /* 0x02a84003020075a7 */ /* 0x001064000800017f */
[----:B-1----:R-:W-:Y:S05]  /*15b90*/  @!P0 NANOSLEEP.SYNCS 0x989680 ;  /* 0x009896800000895d */ /* 0x002fea0003900000 */
[----:B------:R-:W1:Y:S02]  /*15ba0*/  @!P0 SYNCS.PHASECHK.TRANS64 P0, [R2+URZ+0x2a840], R3 ;  /* 0x02a84003020085a7 */ /* 0x000e64000800007f */
[----:B-1----:R-:W-:Y:S05]  /*15bb0*/  @!P0 BRA `(.L_x_1200) ;  /* 0xfffffffc00f08947 */ /* 0x002fea000383ffff */
[----:B------:R-:W-:Y:S05]  /*15bc0*/  BRA `(.L_x_1261) ;  /* 0xffffffcc00ac7947 */ /* 0x000fea000383ffff */
.L_x_1202:
[----:B0-----:R0:W1:Y:S02]  /*15bd0*/  SYNCS.PHASECHK.TRANS64.TRYWAIT P0, [R3+URZ+0x60], R2 ;  /* 0x00006002030075a7 */ /* 0x001064000800017f */
[----:B-1----:R-:W-:Y:S05]  /*15be0*/  @!P0 NANOSLEEP.SYNCS 0x989680 ;  /* 0x009896800000895d */ /* 0x002fea0003900000 */
[----:B------:R-:W1:Y:S02]  /*15bf0*/  @!P0 SYNCS.PHASECHK.TRANS64 P0, [R3+URZ+0x60], R2 ;  /* 0x00006002030085a7 */ /* 0x000e64000800007f */
[----:B-1----:R-:W-:Y:S05]  /*15c00*/  @!P0 BRA `(.L_x_1202) ;  /* 0xfffffffc00f08947 */ /* 0x002fea000383ffff */
[----:B------:R-:W-:Y:S05]  /*15c10*/  BRA `(.L_x_1262) ;  /* 0xffffffd000587947 */ /* 0x000fea000383ffff */
.L_x_1207:
[----:B-1----:R1:W2:Y:S02]  /*15c20*/  SYNCS.PHASECHK.TRANS64.TRYWAIT P0, [R2+URZ+0x2a840], R3 ;  /* 0x02a84003020075a7 */ /* 0x0022a4000800017f */
[----:B--2---:R-:W-:Y:S05]  /*15c30*/  @!P0 NANOSLEEP.SYNCS 0x989680 ;  /* 0x009896800000895d */ /* 0x004fea0003900000 */
[----:B------:R-:W2:Y:S02]  /*15c40*/  @!P0 SYNCS.PHASECHK.TRANS64 P0, [R2+URZ+0x2a840], R3 ;  /* 0x02a84003020085a7 */ /* 0x000ea4000800007f */
[----:B--2---:R-:W-:Y:S05]  /*15c50*/  @!P0 BRA `(.L_x_1207) ;  /* 0xfffffffc00f08947 */ /* 0x004fea000383ffff */
[----:B------:R-:W-:Y:S05]  /*15c60*/  BRA `(.L_x_1263) ;  /* 0xffffffd400c47947 */ /* 0x000fea000383ffff */
.L_x_1209:
[----:B0-----:R0:W1:Y:S02]  /*15c70*/  SYNCS.PHASECHK.TRANS64.TRYWAIT P1, [R3+URZ+0x60], R2 ;  /* 0x00006002030075a7 */ /* 0x001064000802017f */
[----:B-1----:R-:W-:Y:S05]  /*15c80*/  @!P1 NANOSLEEP.SYNCS 0x989680 ;  /* 0x009896800000995d */ /* 0x002fea0003900000 */
[----:B------:R-:W1:Y:S02]  /*15c90*/  @!P1 SYNCS.PHASECHK.TRANS64 P1, [R3+URZ+0x60], R2 ;  /* 0x00006002030095a7 */ /* 0x000e64000802007f */
[----:B-1----:R-:W-:Y:S05]  /*15ca0*/  @!P1 BRA `(.L_x_1209) ;  /* 0xfffffffc00f09947 */ /* 0x002fea000383ffff */
[----:B------:R-:W-:Y:S05]  /*15cb0*/  BRA `(.L_x_1264) ;  /* 0xffffffd800707947 */ /* 0x000fea000383ffff */
.L_x_1214:
[----:B--2---:R2:W3:Y:S02]  /*15cc0*/  SYNCS.PHASECHK.TRANS64.TRYWAIT P0, [R2+URZ+0x2a840], R3 ;  /* 0x02a84003020075a7 */ /* 0x0044e4000800017f */
[----:B---3--:R-:W-:Y:S05]  /*15cd0*/  @!P0 NANOSLEEP.SYNCS 0x989680 ;  /* 0x009896800000895d */ /* 0x008fea0003900000 */
[----:B------:R-:W3:Y:S02]  /*15ce0*/  @!P0 SYNCS.PHASECHK.TRANS64 P0, [R2+URZ+0x2a840], R3 ;  /* 0x02a84003020085a7 */ /* 0x000ee4000800007f */
[----:B---3--:R-:W-:Y:S05]  /*15cf0*/  @!P0 BRA `(.L_x_1214) ;  /* 0xfffffffc00f08947 */ /* 0x008fea000383ffff */
[----:B------:R-:W-:Y:S05]  /*15d00*/  BRA `(.L_x_1265) ;  /* 0xffffffdc00947947 */ /* 0x000fea000383ffff */
.L_x_1216:
[----:B0-----:R0:W1:Y:S02]  /*15d10*/  SYNCS.PHASECHK.TRANS64.TRYWAIT P1, [R2+URZ+0x60], R9 ;  /* 0x00006009020075a7 */ /* 0x001064000802017f */
[----:B-1----:R-:W-:Y:S05]  /*15d20*/  @!P1 NANOSLEEP.SYNCS 0x989680 ;  /* 0x009896800000995d */ /* 0x002fea0003900000 */
[----:B------:R-:W1:Y:S02]  /*15d30*/  @!P1 SYNCS.PHASECHK.TRANS64 P1, [R2+URZ+0x60], R9 ;  /* 0x00006009020095a7 */ /* 0x000e64000802007f */
[----:B-1----:R-:W-:Y:S05]  /*15d40*/  @!P1 BRA `(.L_x_1216) ;  /* 0xfffffffc00f09947 */ /* 0x002fea000383ffff */
[----:B------:R-:W-:Y:S05]  /*15d50*/  BRA `(.L_x_1266) ;  /* 0xffffffe000447947 */ /* 0x000fea000383ffff */
.L_x_1223:
[----:B-1----:R1:W2:Y:S02]  /*15d60*/  SYNCS.PHASECHK.TRANS64.TRYWAIT P0, [R3+URZ+0x2a860], R0 ;  /* 0x02a86000030075a7 */ /* 0x0022a4000800017f */
[----:B--2---:R-:W-:Y:S05]  /*15d70*/  @!P0 NANOSLEEP.SYNCS 0x989680 ;  /* 0x009896800000895d */ /* 0x004fea0003900000 */
[----:B------:R-:W2:Y:S02]  /*15d80*/  @!P0 SYNCS.PHASECHK.TRANS64 P0, [R3+URZ+0x2a860], R0 ;  /* 0x02a86000030085a7 */ /* 0x000ea4000800007f */
[----:B--2---:R-:W-:Y:S05]  /*15d90*/  @!P0 BRA `(.L_x_1223) ;  /* 0xfffffffc00f08947 */ /* 0x004fea000383ffff */
[----:B------:R-:W-:Y:S05]  /*15da0*/  BRA `(.L_x_1267) ;  /* 0xffffffe400507947 */ /* 0x000fea000383ffff */
.L_x_1225:
[----:B------:R-:W-:Y:S01]  /*15db0*/  BSSY B0, `(.L_x_1268) ;  /* 0x0000008000007945 */ /* 0x000fe20003800000 */
[----:B------:R-:W-:Y:S02]  /*15dc0*/  IMAD.MOV.U32 R13, RZ, RZ, R16 ;  /* 0x000000ffff0d7224 */ /* 0x000fe400078e0010 */
[----:B------:R-:W-:Y:S02]  /*15dd0*/  IMAD.MOV.U32 R12, RZ, RZ, RZ ;  /* 0x000000ffff0c7224 */ /* 0x000fe400078e00ff */
[----:B0-----:R-:W-:Y:S02]  /*15de0*/  IMAD.MOV.U32 R11, RZ, RZ, 0x1f ;  /* 0x0000001fff0b7424 */ /* 0x001fe400078e00ff */
[----:B------:R-:W-:-:S07]  /*15df0*/  IMAD.MOV.U32 R15, RZ, RZ, -0x1 ;  /* 0xffffffffff0f7424 */ /* 0x000fce00078e00ff */
[----:B-1----:R-:W-:Y:S05]  /*15e00*/  WARPSYNC.COLLECTIVE R15, `(.L_x_1269) ;  /* 0x000000000f087348 */ /* 0x002fea0003c00000 */
[----:B------:R0:W2:Y:S02]  /*15e10*/  SHFL.IDX P6, R14, R13, R12, R11 ;  /* 0x0000000c0d0e7389 */ /* 0x0000a400000c000b */
[----:B012---:R-:W-:Y:S01]  /*15e20*/  ENDCOLLECTIVE ;  /* 0x000000000000791b */ /* 0x007fe20003800000 */
.L_x_1269:
[----:B------:R-:W-:Y:S05]  /*15e30*/  BSYNC B0 ;  /* 0x0000000000007941 */ /* 0x000fea0003800000 */
.L_x_1268:
[----:B------:R-:W-:Y:S02]  /*15e40*/  IMAD.MOV.U32 R13, RZ, RZ, R16 ;  /* 0x000000ffff0d7224 */ /* 0x000fe400078e0010 */
[----:B------:R-:W-:Y:S02]  /*15e50*/  IMAD.MOV.U32 R12, RZ, RZ, 0x1 ;  /* 0x00000001ff0c7424 */ /* 0x000fe400078e00ff */
[----:B------:R-:W-:Y:S02]  /*15e60*/  IMAD.MOV.U32 R11, RZ, RZ, 0x1f ;  /* 0x0000001fff0b7424 */ /* 0x000fe400078e00ff */
[----:B------:R-:W-:Y:S02]  /*15e70*/  IMAD.MOV.U32 R15, RZ, RZ, -0x1 ;  /* 0xffffffffff0f7424 */ /* 0x000fe400078e00ff */
[----:B------:R-:W-:-:S07]  /*15e80*/  IMAD.MOV.U32 R4, RZ, RZ, R14 ;  /* 0x000000ffff047224 */ /* 0x000fce00078e000e */
[----:B------:R-:W-:Y:S05]  /*15e90*/  WARPSYNC.COLLECTIVE R15, `(.L_x_1270) ;  /* 0x000000000f087348 */ /* 0x000fea0003c00000 */
[----:B------:R0:W1:Y:S02]  /*15ea0*/  SHFL.IDX P6, R14, R13, R12, R11 ;  /* 0x0000000c0d0e7389 */ /* 0x00006400000c000b */
[----:B01----:R-:W-:Y:S01]  /*15eb0*/  ENDCOLLECTIVE ;  /* 0x000000000000791b */ /* 0x003fe20003800000 */
.L_x_1270:
[----:B------:R-:W-:Y:S01]  /*15ec0*/  IMAD.MOV.U32 R16, RZ, RZ, R14 ;  /* 0x000000ffff107224 */ /* 0x000fe200078e000e */
[----:B------:R-:W-:Y:S06]  /*15ed0*/  BRA `(.L_x_1271) ;  /* 0xffffffe400d87947 */ /* 0x000fec000383ffff */
.L_x_1228:
[----:B------:R-:W-:Y:S01]  /*15ee0*/  BSSY B0, `(.L_x_1272) ;  /* 0x0000008000007945 */ /* 0x000fe20003800000 */
[----:B-----5:R-:W-:Y:S02]  /*15ef0*/  IMAD.MOV.U32 R13, RZ, RZ, R17 ;  /* 0x000000ffff0d7224 */ /* 0x020fe400078e0011 */
[----:B------:R-:W-:Y:S02]  /*15f00*/  IMAD.MOV.U32 R12, RZ, RZ, 0x1 ;  /* 0x00000001ff0c7424 */ /* 0x000fe400078e00ff */
[----:B0-----:R-:W-:Y:S02]  /*15f10*/  IMAD.MOV.U32 R11, RZ, RZ, RZ ;  /* 0x000000ffff0b7224 */ /* 0x001fe400078e00ff */
[----:B------:R-:W-:-:S07]  /*15f20*/  IMAD.MOV.U32 R15, RZ, RZ, -0x1 ;  /* 0xffffffffff0f7424 */ /* 0x000fce00078e00ff */
[----:B-1234-:R-:W-:Y:S05]  /*15f30*/  WARPSYNC.COLLECTIVE R15, `(.L_x_1273) ;  /* 0x000000000f087348 */ /* 0x01efea0003c00000 */
[----:B------:R0:W0:Y:S02]  /*15f40*/  SHFL.UP P6, R14, R13, R12, R11 ;  /* 0x0400000c0d0e7389 */ /* 0x00002400000c000b */
[----:B01234-:R-:W-:Y:S01]  /*15f50*/  ENDCOLLECTIVE ;  /* 0x000000000000791b */ /* 0x01ffe20003800000 */
.L_x_1273:
[----:B------:R-:W-:Y:S05]  /*15f60*/  BSYNC B0 ;  /* 0x0000000000007941 */ /* 0x000fea0003800000 */
.L_x_1272:
        /* <DEDUP_REMOVED lines=10> */
.L_x_1274:
        /* <DEDUP_REMOVED lines=8> */
.L_x_1275:
        /* <DEDUP_REMOVED lines=8> */
.L_x_1276:
        /* <DEDUP_REMOVED lines=8> */
.L_x_1277:
        /* <DEDUP_REMOVED lines=8> */
.L_x_1278:
[----:B------:R-:W-:Y:S05]  /*16210*/  BRA `(.L_x_1279) ;  /* 0xffffffe400a07947 */ /* 0x000fea000383ffff */
.L_x_1233:
[----:B------:R-:W-:Y:S01]  /*16220*/  BSSY B0, `(.L_x_1280) ;  /* 0x0000008000007945 */ /* 0x000fe20003800000 */
[----:B-----5:R-:W-:Y:S02]  /*16230*/  IMAD.MOV.U32 R13, RZ, RZ, R17 ;  /* 0x000000ffff0d7224 */ /* 0x020fe400078e0011 */
[----:B------:R-:W-:Y:S02]  /*16240*/  IMAD.MOV.U32 R12, RZ, RZ, 0x1 ;  /* 0x00000001ff0c7424 */ /* 0x000fe400078e00ff */
[----:B------:R-:W-:Y:S02]  /*16250*/  IMAD.MOV.U32 R11, RZ, RZ, RZ ;  /* 0x000000ffff0b7224 */ /* 0x000fe400078e00ff */
[----:B------:R-:W-:-:S07]  /*16260*/  IMAD.MOV.U32 R15, RZ, RZ, -0x1 ;  /* 0xffffffffff0f7424 */ /* 0x000fce00078e00ff */
[----:B0-----:R-:W-:Y:S05]  /*16270*/  WARPSYNC.COLLECTIVE R15, `(.L_x_1281) ;  /* 0x000000000f087348 */ /* 0x001fea0003c00000 */
[----:B------:R1:W2:Y:S02]  /*16280*/  SHFL.UP P6, R14, R13, R12, R11 ;  /* 0x0400000c0d0e7389 */ /* 0x0002a400000c000b */
[----:B012---:R-:W-:Y:S01]  /*16290*/  ENDCOLLECTIVE ;  /* 0x000000000000791b */ /* 0x007fe20003800000 */
.L_x_1281:
[----:B------:R-:W-:Y:S05]  /*162a0*/  BSYNC B0 ;  /* 0x0000000000007941 */ /* 0x000fea0003800000 */
.L_x_1280:
        /* <DEDUP_REMOVED lines=10> */
.L_x_1282:
        /* <DEDUP_REMOVED lines=8> */
.L_x_1283:
        /* <DEDUP_REMOVED lines=8> */
.L_x_1284:
        /* <DEDUP_REMOVED lines=8> */
.L_x_1285:
        /* <DEDUP_REMOVED lines=8> */
.L_x_1286:
[----:B------:R-:W-:Y:S05]  /*16550*/  BRA `(.L_x_1287) ;  /* 0xffffffe400887947 */ /* 0x000fea000383ffff */
.L_x_1235:
[----:B------:R-:W-:Y:S01]  /*16560*/  BSSY B0, `(.L_x_1288) ;  /* 0x0000006000007945 */ /* 0x000fe20003800000 */
[----:B------:R-:W-:Y:S01]  /*16570*/  PLOP3.LUT P6, PT, P6, PT, PT, 0x8, 0x0 ;  /* 0x000000000000781c */ /* 0x000fe200037ce170 */
[----:B------:R-:W-:-:S12]  /*16580*/  IMAD.MOV.U32 R15, RZ, RZ, -0x1 ;  /* 0xffffffffff0f7424 */ /* 0x000fd800078e00ff */
[----:B0-----:R-:W-:Y:S05]  /*16590*/  WARPSYNC.COLLECTIVE R15, `(.L_x_1289) ;  /* 0x000000000f087348 */ /* 0x001fea0003c00000 */
[----:B------:R-:W-:Y:S01]  /*165a0*/  VOTE.ANY R14, PT, P6 ;  /* 0x00000000000e7806 */ /* 0x000fe200030e0100 */
[----:B0-----:R-:W-:Y:S06]  /*165b0*/  ENDCOLLECTIVE ;  /* 0x000000000000791b */ /* 0x001fec0003800000 */
.L_x_1289:
[----:B------:R-:W-:Y:S05]  /*165c0*/  BSYNC B0 ;  /* 0x0000000000007941 */ /* 0x000fea0003800000 */
.L_x_1288:
[----:B------:R-:W-:Y:S02]  /*165d0*/  IMAD.MOV.U32 R3, RZ, RZ, R14 ;  /* 0x000000ffff037224 */ /* 0x000fe400078e000e */
[----:B------:R-:W-:Y:S02]  /*165e0*/  IMAD.MOV.U32 R13, RZ, RZ, R17 ;  /* 0x000000ffff0d7224 */ /* 0x000fe400078e0011 */
[----:B------:R-:W0:Y:S01]  /*165f0*/  POPC R6, R3 ;  /* 0x0000000300067309 */ /* 0x000e220000000000 */
[----:B------:R-:W-:Y:S02]  /*16600*/  IMAD.MOV.U32 R11, RZ, RZ, 0x1f ;  /* 0x0000001fff0b7424 */ /* 0x000fe400078e00ff */
[----:B------:R-:W-:Y:S02]  /*16610*/  IMAD.MOV.U32 R15, RZ, RZ, -0x1 ;  /* 0xffffffffff0f7424 */ /* 0x000fe400078e00ff */
[----:B0-----:R-:W-:-:S07]  /*16620*/  IMAD.MOV.U32 R12, RZ, RZ, R6 ;  /* 0x000000ffff0c7224 */ /* 0x001fce00078e0006 */
[----:B------:R-:W-:Y:S05]  /*16630*/  WARPSYNC.COLLECTIVE R15, `(.L_x_1290) ;  /* 0x000000000f087348 */ /* 0x000fea0003c00000 */
[----:B------:R0:W1:Y:S02]  /*16640*/  SHFL.IDX P6, R14, R13, R12, R11 ;  /* 0x0000000c0d0e7389 */ /* 0x00006400000c000b */
[----:B01----:R-:W-:Y:S01]  /*16650*/  ENDCOLLECTIVE ;  /* 0x000000000000791b */ /* 0x003fe20003800000 */
.L_x_1290:
[----:B------:R-:W-:Y:S01]  /*16660*/  IMAD.MOV.U32 R17, RZ, RZ, R14 ;  /* 0x000000ffff117224 */ /* 0x000fe200078e000e */
[----:B------:R-:W-:Y:S06]  /*16670*/  BRA `(.L_x_1291) ;  /* 0xffffffe400787947 */ /* 0x000fec000383ffff */
.L_x_1237:
[----:B------:R-:W-:Y:S01]  /*16680*/  BSSY B0, `(.L_x_1292) ;  /* 0x0000007000007945 */ /* 0x000fe20003800000 */
[----:B------:R-:W-:Y:S02]  /*16690*/  IMAD.MOV.U32 R13, RZ, RZ, R2 ;  /* 0x000000ffff0d7224 */ /* 0x000fe400078e0002 */
[----:B------:R-:W-:Y:S02]  /*166a0*/  IMAD.MOV.U32 R11, RZ, RZ, 0x1f ;  /* 0x0000001fff0b7424 */ /* 0x000fe400078e00ff */
[----:B------:R-:W-:-:S07]  /*166b0*/  IMAD.MOV.U32 R15, RZ, RZ, -0x1 ;  /* 0xffffffffff0f7424 */ /* 0x000fce00078e00ff */
[----:B012---:R-:W-:Y:S05]  /*166c0*/  WARPSYNC.COLLECTIVE R15, `(.L_x_1293) ;  /* 0x000000000f087348 */ /* 0x007fea0003c00000 */
[----:B------:R3:W4:Y:S02]  /*166d0*/  SHFL.IDX P6, R14, R13, R12, R11 ;  /* 0x0000000c0d0e7389 */ /* 0x00072400000c000b */
[----:B01234-:R-:W-:Y:S01]  /*166e0*/  ENDCOLLECTIVE ;  /* 0x000000000000791b */ /* 0x01ffe20003800000 */
.L_x_1293:
[----:B------:R-:W-:Y:S05]  /*166f0*/  BSYNC B0 ;  /* 0x0000000000007941 */ /* 0x000fea0003800000 */
.L_x_1292:
[----:B------:R-:W-:Y:S01]  /*16700*/  IMAD.MOV.U32 R7, RZ, RZ, R14 ;  /* 0x000000ffff077224 */ /* 0x000fe200078e000e */
[----:B------:R-:W-:Y:S06]  /*16710*/  BRA `(.L_x_1236) ;  /* 0xffffffe4006c7947 */ /* 0x000fec000383ffff */
.L_x_1241:
[----:B-1----:R1:W2:Y:S02]  /*16720*/  SYNCS.PHASECHK.TRANS64.TRYWAIT P0, [R0+URZ+0x2a820], R3 ;  /* 0x02a82003000075a7 */ /* 0x0022a4000800017f */
[----:B--2---:R-:W-:Y:S05]  /*16730*/  @!P0 NANOSLEEP.SYNCS 0x989680 ;  /* 0x009896800000895d */ /* 0x004fea0003900000 */
[----:B------:R-:W2:Y:S02]  /*16740*/  @!P0 SYNCS.PHASECHK.TRANS64 P0, [R0+URZ+0x2a820], R3 ;  /* 0x02a82003000085a7 */ /* 0x000ea4000800007f */
[----:B--2---:R-:W-:Y:S05]  /*16750*/  @!P0 BRA `(.L_x_1241) ;  /* 0xfffffffc00f08947 */ /* 0x004fea000383ffff */
[----:B------:R-:W-:Y:S05]  /*16760*/  BRA `(.L_x_1294) ;  /* 0xffffffe800e47947 */ /* 0x000fea000383ffff */
.L_x_1242:
[----:B------:R-:W2:Y:S01]  /*16770*/  S2R R2, SR_TID.X ;  /* 0x0000000000027919 */ /* 0x000ea20000002100 */
[----:B------:R-:W-:Y:S01]  /*16780*/  BSSY B0, `(.L_x_1295) ;  /* 0x000000a000007945 */ /* 0x000fe20003800000 */
[----:B------:R-:W-:Y:S02]  /*16790*/  IMAD.MOV.U32 R12, RZ, RZ, RZ ;  /* 0x000000ffff0c7224 */ /* 0x000fe400078e00ff */
[----:B0-----:R-:W-:Y:S02]  /*167a0*/  IMAD.MOV.U32 R11, RZ, RZ, 0x1f ;  /* 0x0000001fff0b7424 */ /* 0x001fe400078e00ff */
[----:B------:R-:W-:Y:S01]  /*167b0*/  IMAD.MOV.U32 R15, RZ, RZ, -0x1 ;  /* 0xffffffffff0f7424 */ /* 0x000fe200078e00ff */
[----:B--2---:R-:W-:-:S04]  /*167c0*/  SHF.R.U32.HI R2, RZ, 0x5, R2 ;  /* 0x00000005ff027819 */ /* 0x004fc80000011602 */
[----:B------:R-:W-:-:S05]  /*167d0*/  LOP3.LUT R2, R2, 0x3, RZ, 0xc0, !PT ;  /* 0x0000000302027812 */ /* 0x000fca00078ec0ff */
[----:B------:R-:W-:-:S07]  /*167e0*/  IMAD.MOV.U32 R13, RZ, RZ, R2 ;  /* 0x000000ffff0d7224 */ /* 0x000fce00078e0002 */
[----:B-1----:R-:W-:Y:S05]  /*167f0*/  WARPSYNC.COLLECTIVE R15, `(.L_x_1296) ;  /* 0x000000000f087348 */ /* 0x002fea0003c00000 */
[----:B------:R0:W2:Y:S02]  /*16800*/  SHFL.IDX P6, R14, R13, R12, R11 ;  /* 0x0000000c0d0e7389 */ /* 0x0000a400000c000b */
[----:B012---:R-:W-:Y:S01]  /*16810*/  ENDCOLLECTIVE ;  /* 0x000000000000791b */ /* 0x007fe20003800000 */
.L_x_1296:
[----:B------:R-:W-:Y:S05]  /*16820*/  BSYNC B0 ;  /* 0x0000000000007941 */ /* 0x000fea0003800000 */
.L_x_1295:
[----:B------:R-:W-:Y:S05]  /*16830*/  BRA `(.L_x_1297) ;  /* 0xffffffe800cc7947 */ /* 0x000fea000383ffff */
.L_x_1245:
[----:B------:R-:W-:Y:S01]  /*16840*/  BSSY B1, `(.L_x_1298) ;  /* 0x0000006000017945 */ /* 0x000fe20003800000 */
[----:B------:R-:W-:-:S07]  /*16850*/  IMAD.MOV.U32 R15, RZ, RZ, -0x1 ;  /* 0xffffffffff0f7424 */ /* 0x000fce00078e00ff */
[----:B012---:R-:W-:Y:S05]  /*16860*/  WARPSYNC.COLLECTIVE R15, `(.L_x_1299) ;  /* 0x000000000f0c7348 */ /* 0x007fea0003c00000 */
[----:B------:R-:W-:Y:S02]  /*16870*/  ELECT P6, UR62, PT ;  /* 0x00000000003e782f */ /* 0x000fe400038c0000 */
[----:B------:R-:W-:Y:S01]  /*16880*/  MOV R14, UR62 ;  /* 0x0000003e000e7c02 */ /* 0x000fe20008000f00 */
[----:B012---:R-:W-:Y:S10]  /*16890*/  ENDCOLLECTIVE ;  /* 0x000000000000791b */ /* 0x007ff40003800000 */
.L_x_1299:
[----:B------:R-:W-:Y:S05]  /*168a0*/  BSYNC B1 ;  /* 0x0000000000017941 */ /* 0x000fea0003800000 */
.L_x_1298:
[----:B------:R-:W-:Y:S05]  /*168b0*/  BRA `(.L_x_1300) ;  /* 0xffffffe800c47947 */ /* 0x000fea000383ffff */
.L_x_1247:
[----:B-1----:R1:W2:Y:S02]  /*168c0*/  SYNCS.PHASECHK.TRANS64.TRYWAIT P0, [R6+URZ], R5 ;  /* 0x00000005060075a7 */ /* 0x0022a4000800017f */
[----:B--2---:R-:W-:Y:S05]  /*168d0*/  @!P0 NANOSLEEP.SYNCS 0x989680 ;  /* 0x009896800000895d */ /* 0x004fea0003900000 */
[----:B------:R-:W2:Y:S02]  /*168e0*/  @!P0 SYNCS.PHASECHK.TRANS64 P0, [R6+URZ], R5 ;  /* 0x00000005060085a7 */ /* 0x000ea4000800007f */
[----:B--2---:R-:W-:Y:S05]  /*168f0*/  @!P0 BRA `(.L_x_1247) ;  /* 0xfffffffc00f08947 */ /* 0x004fea000383ffff */
[----:B------:R-:W-:Y:S05]  /*16900*/  BRA `(.L_x_1301) ;  /* 0xffffffec00007947 */ /* 0x000fea000383ffff */
.L_x_1248:
[----:B--2---:R2:W3:Y:S02]  /*16910*/  SYNCS.PHASECHK.TRANS64.TRYWAIT P0, [R7+URZ], R2 ;  /* 0x00000002070075a7 */ /* 0x0044e4000800017f */
[----:B---3--:R-:W-:Y:S05]  /*16920*/  @!P0 NANOSLEEP.SYNCS 0x989680 ;  /* 0x009896800000895d */ /* 0x008fea0003900000 */
[----:B------:R-:W3:Y:S02]  /*16930*/  @!P0 SYNCS.PHASECHK.TRANS64 P0, [R7+URZ], R2 ;  /* 0x00000002070085a7 */ /* 0x000ee4000800007f */
[----:B---3--:R-:W-:Y:S05]  /*16940*/  @!P0 BRA `(.L_x_1248) ;  /* 0xfffffffc00f08947 */ /* 0x008fea000383ffff */
[----:B------:R-:W-:Y:S05]  /*16950*/  BRA `(.L_x_1302) ;  /* 0xffffffe800f47947 */ /* 0x000fea000383ffff */
.L_x_1250:
[----:B---3--:R3:W4:Y:S02]  /*16960*/  SYNCS.PHASECHK.TRANS64.TRYWAIT P0, [R4+URZ], R5 ;  /* 0x00000005040075a7 */ /* 0x008724000800017f */
[----:B----4-:R-:W-:Y:S05]  /*16970*/  @!P0 NANOSLEEP.SYNCS 0x989680 ;  /* 0x009896800000895d */ /* 0x010fea0003900000 */
[----:B------:R-:W4:Y:S02]  /*16980*/  @!P0 SYNCS.PHASECHK.TRANS64 P0, [R4+URZ], R5 ;  /* 0x00000005040085a7 */ /* 0x000f24000800007f */
[----:B----4-:R-:W-:Y:S05]  /*16990*/  @!P0 BRA `(.L_x_1250) ;  /* 0xfffffffc00f08947 */ /* 0x010fea000383ffff */
[----:B------:R-:W-:Y:S05]  /*169a0*/  BRA `(.L_x_1303) ;  /* 0xffffffe800fc7947 */ /* 0x000fea000383ffff */
.L_x_1304:
        /* <DEDUP_REMOVED lines=13> */
.L_x_11936:


//--------------------- .text._ZN7cutlass13device_kernelIN5flash11enable_sm90INS1_16FlashAttnFwdSm90INS1_25CollectiveMainloopFwdSm90ILi2EN4cute5tupleIJNS5_1CILi1EEES8_S8_EEENS6_IJNS7_ILi128EEENS7_ILi96EEENS7_ILi192EEEEEELi128ENS_6half_tEfNS_4arch4Sm90ELb0ELb1ELb1ELb1ELb0ELb1ELb0ELb1ELb1ELb0ELb0ELb0EEENS1_21CollectiveEpilogueFwdINS6_IJSA_SA_SB_EEES9_SE_SG_Li256ELb1ELb0ELb0ELb0EEENS1_36VarlenDynamicPersistentTileSchedulerILi128ELi96ELi256ELi32ELb0ELb0ELb1ELb1ELb0ELb1EEEEEEEEEvNT_6ParamsE --------------------------
	.section	.text._ZN7cutlass13device_kernelIN5flash11enable_sm90INS1_16FlashAttnFwdSm90INS1_25CollectiveMainloopFwdSm90ILi2EN4cute5tupleIJNS5_1CILi1EEES8_S8_EEENS6_IJNS7_ILi128EEENS7_ILi96EEENS7_ILi192EEEEEELi128ENS_6half_tEfNS_4arch4Sm90ELb0ELb1ELb1ELb1ELb0ELb1ELb0ELb1ELb1ELb0ELb0ELb0EEENS1_21CollectiveEpilogueFwdINS6_IJSA_SA_SB_EEES9_SE_SG_Li256ELb1ELb0ELb0ELb0EEENS1_36VarlenDynamicPersistentTileSchedulerILi128ELi96ELi256ELi32ELb0ELb0ELb1ELb1ELb0ELb1EEEEEEEEEvNT_6ParamsE,"ax",@progbits
	.align	128
.text._ZN7cutlass13device_kernelIN5flash11enable_sm90INS1_16FlashAttnFwdSm90INS1_25CollectiveMainloopFwdSm90ILi2EN4cute5tupleIJNS5_1CILi1EEES8_S8_EEENS6_IJNS7_ILi128EEENS7_ILi96EEENS7_ILi192EEEEEELi128ENS_6half_tEfNS_4arch4Sm90ELb0ELb1ELb1ELb1ELb0ELb1ELb0ELb1ELb1ELb0ELb0ELb0EEENS1_21CollectiveEpilogueFwdINS6_IJSA_SA_SB_EEES9_SE_SG_Li256ELb1ELb0ELb0ELb0EEENS1_36VarlenDynamicPersistentTileSchedulerILi128ELi96ELi256ELi32ELb0ELb0ELb1ELb1ELb0ELb1EEEEEEEEEvNT_6ParamsE:
        .type           _ZN7cutlass13device_kernelIN5flash11enable_sm90INS1_16FlashAttnFwdSm90INS1_25CollectiveMainloopFwdSm90ILi2EN4cute5tupleIJNS5_1CILi1EEES8_S8_EEENS6_IJNS7_ILi128EEENS7_ILi96EEENS7_ILi192EEEEEELi128ENS_6half_tEfNS_4arch4Sm90ELb0ELb1ELb1ELb1ELb0ELb1ELb0ELb1ELb1ELb0ELb0ELb0EEENS1_21CollectiveEpilogueFwdINS6_IJSA_SA_SB_EEES9_SE_SG_Li256ELb1ELb0ELb0ELb0EEENS1_36VarlenDynamicPersistentTileSchedulerILi128ELi96ELi256ELi32ELb0ELb0ELb1ELb1ELb0ELb1EEEEEEEEEvNT_6ParamsE,@function
        .size           _ZN7cutlass13device_kernelIN5flash11enable_sm90INS1_16FlashAttnFwdSm90INS1_25CollectiveMainloopFwdSm90ILi2EN4cute5tupleIJNS5_1CILi1EEES8_S8_EEENS6_IJNS7_ILi128EEENS7_ILi96EEENS7_ILi192EEEEEELi128ENS_6half_tEfNS_4arch4Sm90ELb0ELb1ELb1ELb1ELb0ELb1ELb0ELb1ELb1ELb0ELb0ELb0EEENS1_21CollectiveEpilogueFwdINS6_IJSA_SA_SB_EEES9_SE_SG_Li256ELb1ELb0ELb0ELb0EEENS1_36VarlenDynamicPersistentTileSchedulerILi128ELi96ELi256ELi32ELb0ELb0ELb1ELb1ELb0ELb1EEEEEEEEEvNT_6ParamsE,(.L_x_11937 - _ZN7cutlass13device_kernelIN5flash11enable_sm90INS1_16FlashAttnFwdSm90INS1_25CollectiveMainloopFwdSm90ILi2EN4cute5tupleIJNS5_1CILi1EEES8_S8_EEENS6_IJNS7_ILi128EEENS7_ILi96EEENS7_ILi192EEEEEELi128ENS_6half_tEfNS_4arch4Sm90ELb0ELb1ELb1ELb1ELb0ELb1ELb0ELb1ELb1ELb0ELb0ELb0EEENS1_21CollectiveEpilogueFwdINS6_IJSA_SA_SB_EEES9_SE_SG_Li256ELb1ELb0ELb0ELb0EEENS1_36VarlenDynamicPersistentTileSchedulerILi128ELi96ELi256ELi32ELb0ELb0ELb1ELb1ELb0ELb1EEEEEEEEEvNT_6ParamsE)
        .other          _ZN7cutlass13device_kernelIN5flash11enable_sm90INS1_16FlashAttnFwdSm90INS1_25CollectiveMainloopFwdSm90ILi2EN4cute5tupleIJNS5_1CILi1EEES8_S8_EEENS6_IJNS7_ILi128EEENS7_ILi96EEENS7_ILi192EEEEEELi128ENS_6half_tEfNS_4arch4Sm90ELb0ELb1ELb1ELb1ELb0ELb1ELb0ELb1ELb1ELb0ELb0ELb0EEENS1_21CollectiveEpilogueFwdINS6_IJSA_SA_SB_EEES9_SE_SG_Li256ELb1ELb0ELb0ELb0EEENS1_36VarlenDynamicPersistentTileSchedulerILi128ELi96ELi256ELi32ELb0ELb0ELb1ELb1ELb0ELb1EEEEEEEEEvNT_6ParamsE,@"STO_CUDA_ENTRY STV_DEFAULT"
_ZN7cutlass13device_kernelIN5flash11enable_sm90INS1_16FlashAttnFwdSm90INS1_25CollectiveMainloopFwdSm90ILi2EN4cute5tupleIJNS5_1CILi1EEES8_S8_EEENS6_IJNS7_ILi128EEENS7_ILi96EEENS7_ILi192EEEEEELi128ENS_6half_tEfNS_4arch4Sm90ELb0ELb1ELb1ELb1ELb0ELb1ELb0ELb1ELb1ELb0ELb0ELb0EEENS1_21CollectiveEpilogueFwdINS6_IJSA_SA_SB_EEES9_SE_SG_Li256ELb1ELb0ELb0ELb0EEENS1_36VarlenDynamicPersistentTileSchedulerILi128ELi96ELi256ELi32ELb0ELb0ELb1ELb1ELb0ELb1EEEEEEEEEvNT_6ParamsE:
        /* <DEDUP_REMOVED lines=27> */
.L_x_1306:
[----:B------:R-:W-:Y:S05]  /*01b0*/  BSYNC B0 ;  /* 0x0000000000007941 */ /* 0x000fea0003800000 */
.L_x_1305:
        /* <DEDUP_REMOVED lines=41> */
.L_x_1307:
        /* <DEDUP_REMOVED lines=22> */
.L_x_1308:
        /* <DEDUP_REMOVED lines=18> */
.L_x_1309:
        /* <DEDUP_REMOVED lines=22> */
.L_x_1310:
        /* <DEDUP_REMOVED lines=22> */
.L_x_1311:
[----:B------:R-:W-:Y:S01]  /*0990*/  PLOP3.LUT P0, PT, PT, PT, UP0, 0x80, 0x0 ;  /* 0x000000000000781c */ /* 0x000fe20003f0f008 */
[----:B------:R-:W-:Y:S01]  /*09a0*/  UMOV UR60, 0x1 ;  /* 0x00000001003c7882 */ /* 0x000fe20000000000 */
[----:B------:R-:W-:Y:S01]  /*09b0*/  NOP ;  /* 0x0000000000007918 */ /* 0x000fe20000000000 */
[----:B------:R-:W-:Y:S01]  /*09c0*/  USEL UR60, UR60, 0x2, !UP0 ;  /* 0x000000023c3c7887 */ /* 0x000fe2000c000000 */
[----:B------:R-:W-:Y:S01]  /*09d0*/  BSSY B7, `(.L_x_1312) ;  /* 0x000273e000077945 */ /* 0x000fe20003800000 */
[----:B012-4-:R-:W-:Y:S08]  /*09e0*/  BAR.SYNC.DEFER_BLOCKING 0x0 ;  /* 0x0000000000007b1d */ /* 0x017ff00000010000 */
[----:B------:R-:W-:Y:S05]  /*09f0*/  @!P0 BRA `(.L_x_1313) ;  /* 0x00000208009c8947 */ /* 0x000fea0003800000 */
.L_x_1314:
[----:B------:R-:W-:-:S08]  /*0a00*/  NOP ;  /* 0x0000000000007918 */ /* 0x000fd00000000000 */
[----:B------:R-:W0:Y:S02]  /*0a10*/  USETMAXREG.TRY_ALLOC.CTAPOOL UP0, 0xf0 ;  /* 0x000000f0000079c8 */ /* 0x000e240008000600 */
[----:B0-----:R-:W-:-:S13]  /*0a20*/  PLOP3.LUT P0, PT, PT, PT, UP0, 0x80, 0x0 ;  /* 0x000000000000781c */ /* 0x001fda0003f0f008 */
[----:B------:R-:W-:Y:S05]  /*0a30*/  @!P0 BRA `(.L_x_1314) ;  /* 0xfffffffc00f08947 */ /* 0x000fea000383ffff */
[----:B------:R-:W0:Y:S08]  /*0a40*/  S2UR UR5, SR_CgaCtaId ;  /* 0x00000000000579c3 */ /* 0x000e300000008800 */
[----:B------:R-:W-:Y:S06]  /*0a50*/  BAR.ARV 0x8, 0x120 ;  /* 0x0204800000007b1d */ /* 0x000fec0000002000 */
[----:B------:R-:W-:-:S02]  /*0a60*/  UMOV UR4, 0x400 ;  /* 0x0000040000047882 */ /* 0x000fc40000000000 */
[----:B------:R-:W-:Y:S01]  /*0a70*/  BAR.SYNC.DEFER_BLOCKING 0x5, 0x120 ;  /* 0x0144800000007b1d */ /* 0x000fe20000010000 */
[----:B0-----:R-:W-:-:S06]  /*0a80*/  ULEA UR4, UR5, UR4, 0x18 ;  /* 0x0000000405047291 */ /* 0x001fcc000f8ec03f */
[----:B------:R-:W-:Y:S01]  /*0a90*/  IMAD.U32 R18, RZ, RZ, UR4 ;  /* 0x00000004ff127e24 */ /* 0x000fe2000f8e00ff */
[----:B------:R-:W-:-:S04]  /*0aa0*/  ULDC UR4, c[0x0][0xc14] ;  /* 0x0003050000047ab9 */ /* 0x000fc80000000800 */
[----:B------:R-:W0:Y:S01]  /*0ab0*/  LDS.128 R168, [R18+0x2a8d0] ;  /* 0x02a8d00012a87984 */ /* 0x000e220000000c00 */
[----:B------:R-:W-:Y:S06]  /*0ac0*/  BAR.ARV 0x4, 0x120 ;  /* 0x0104800000007b1d */ /* 0x000fec0000002000 */
[----:B0-----:R-:W-:-:S13]  /*0ad0*/  ISETP.GE.AND P0, PT, R171, UR4, PT ;  /* 0x00000004ab007c0c */ /* 0x001fda000bf06270 */
[----:B------:R-:W-:Y:S05]  /*0ae0*/  @P0 BRA `(.L_x_1315) ;  /* 0x0000027000b00947 */ /* 0x000fea0003800000 */
[----:B------:R-:W-:Y:S01]  /*0af0*/  VIADD R188, R4, 0xffffff80 ;  /* 0xffffff8004bc7836 */ /* 0x000fe20000000000 */
[----:B------:R-:W-:Y:S01]  /*0b00*/  R2UR UR4, R18 ;  /* 0x00000000120472ca */ /* 0x000fe200000e0000 */
[----:B------:R-:W-:Y:S01]  /*0b10*/  ULOP3.LUT UR5, UR60, 0x1, URZ, 0xfc, !UPT ;  /* 0x000000013c057892 */ /* 0x000fe2000f8efc3f */
[----:B------:R-:W-:Y:S01]  /*0b20*/  IMAD.MOV.U32 R184, RZ, RZ, RZ ;  /* 0x000000ffffb87224 */ /* 0x000fe200078e00ff */
[----:B------:R-:W-:Y:S02]  /*0b30*/  CS2R R160, SRZ ;  /* 0x0000000000a07805 */ /* 0x000fe4000001ff00 */
[----:B------:R-:W-:Y:S01]  /*0b40*/  SHF.R.S32.HI R3, RZ, 0x1f, R188 ;  /* 0x0000001fff037819 */ /* 0x000fe200000114bc */
[----:B------:R-:W-:Y:S02]  /*0b50*/  IMAD.MOV.U32 R19, RZ, RZ, RZ ;  /* 0x000000ffff137224 */ /* 0x000fe400078e00ff */
[----:B------:R-:W-:Y:S01]  /*0b60*/  IMAD.MOV.U32 R167, RZ, RZ, RZ ;  /* 0x000000ffffa77224 */ /* 0x000fe200078e00ff */
[----:B------:R-:W-:-:S02]  /*0b70*/  LEA.HI R5, R3, R188, RZ, 0x7 ;  /* 0x000000bc03057211 */ /* 0x000fc400078f38ff */
[-C--:B------:R-:W-:Y:S02]  /*0b80*/  LEA.HI R0, R3, R188.reuse, RZ, 0x4 ;  /* 0x000000bc03007211 */ /* 0x080fe400078f20ff */
[----:B------:R-:W-:Y:S01]  /*0b90*/  LOP3.LUT R191, R5, 0xffffff80, RZ, 0xc0, !PT ;  /* 0xffffff8005bf7812 */ /* 0x000fe200078ec0ff */
[----:B------:R-:W-:Y:S01]  /*0ba0*/  UIADD3 UR4, UR4, 0xc400, URZ ;  /* 0x0000c40004047890 */ /* 0x000fe2000fffe03f */
[----:B------:R-:W-:Y:S02]  /*0bb0*/  SHF.R.S32.HI R7, RZ, 0x4, R0 ;  /* 0x00000004ff077819 */ /* 0x000fe40000011400 */
[----:B------:R-:W-:Y:S01]  /*0bc0*/  LEA.HI R180, R3, R188, RZ, 0x3 ;  /* 0x000000bc03b47211 */ /* 0x000fe200078f18ff */
[----:B------:R-:W-:Y:S01]  /*0bd0*/  IMAD.IADD R191, R188, 0x1, -R191 ;  /* 0x00000001bcbf7824 */ /* 0x000fe200078e0abf */
[----:B------:R-:W-:Y:S02]  /*0be0*/  LEA.HI R2, R0, R7, RZ, 0x1 ;  /* 0x0000000700027211 */ /* 0x000fe400078f08ff */
[----:B------:R-:W-:-:S02]  /*0bf0*/  SHF.R.S32.HI R200, RZ, 0x7, R5 ;  /* 0x00000007ffc87819 */ /* 0x000fc40000011405 */
[----:B------:R-:W-:Y:S02]  /*0c00*/  SHF.R.S32.HI R6, RZ, 0x1f, R191 ;  /* 0x0000001fff067819 */ /* 0x000fe400000114bf */
[----:B------:R-:W-:Y:S02]  /*0c10*/  LEA.HI R5, R5, R200, RZ, 0x1 ;  /* 0x000000c805057211 */ /* 0x000fe400078f08ff */
[CC--:B------:R-:W-:Y:S02]  /*0c20*/  LEA.HI R8, R6.reuse, R191.reuse, RZ, 0x2 ;  /* 0x000000bf06087211 */ /* 0x0c0fe400078f10ff */
[----:B------:R-:W-:Y:S02]  /*0c30*/  LEA.HI R6, R6, R191, RZ, 0x5 ;  /* 0x000000bf06067211 */ /* 0x000fe400078f28ff */
[--C-:B------:R-:W-:Y:S02]  /*0c40*/  SHF.R.S32.HI R9, RZ, 0x2, R8.reuse ;  /* 0x00000002ff097819 */ /* 0x100fe40000011408 */
[----:B------:R-:W-:-:S02]  /*0c50*/  SHF.R.S32.HI R4, RZ, 0x1f, R8 ;  /* 0x0000001fff047819 */ /* 0x000fc40000011408 */
[----:B------:R-:W-:Y:S02]  /*0c60*/  SHF.R.S32.HI R6, RZ, 0x5, R6 ;  /* 0x00000005ff067819 */ /* 0x000fe40000011406 */
[----:B------:R-:W-:Y:S02]  /*0c70*/  LEA.HI R10, R4, R9, RZ, 0x3 ;  /* 0x00000009040a7211 */ /* 0x000fe400078f18ff */
[----:B------:R-:W-:Y:S02]  /*0c80*/  LOP3.LUT R4, R2, 0x1ffffffe, RZ, 0xc0, !PT ;  /* 0x1ffffffe02047812 */ /* 0x000fe400078ec0ff */
[----:B------:R-:W-:Y:S02]  /*0c90*/  LOP3.LUT R10, R10, 0xfffffff8, RZ, 0xc0, !PT ;  /* 0xfffffff80a0a7812 */ /* 0x000fe400078ec0ff */
[----:B------:R-:W-:Y:S02]  /*0ca0*/  LEA.HI R2, R3, R188, RZ, 0x5 ;  /* 0x000000bc03027211 */ /* 0x000fe400078f28ff */
[----:B------:R-:W-:Y:S01]  /*0cb0*/  IADD3 R4, R7, -R4, RZ ;  /* 0x8000000407047210 */ /* 0x000fe20007ffe0ff */
[----:B------:R-:W-:Y:S01]  /*0cc0*/  IMAD.IADD R9, R9, 0x1, -R10 ;  /* 0x0000000109097824 */ /* 0x000fe200078e0a0a */
[----:B------:R-:W-:-:S02]  /*0cd0*/  LEA.HI R10, R3, R188, RZ, 0x2 ;  /* 0x000000bc030a7211 */ /* 0x000fc400078f10ff */
[----:B------:R-:W-:Y:S01]  /*0ce0*/  LOP3.LUT R3, R0, 0x3fffff0, RZ, 0xc0, !PT ;  /* 0x03fffff000037812 */ /* 0x000fe200078ec0ff */
[----:B------:R-:W-:Y:S01]  /*0cf0*/  IMAD R6, R6, 0x10, R9 ;  /* 0x0000001006067824 */ /* 0x000fe200078e0209 */
[----:B------:R-:W-:Y:S02]  /*0d00*/  LOP3.LUT R7, R180, 0x1ffffff8, RZ, 0xc0, !PT ;  /* 0x1ffffff8b4077812 */ /* 0x000fe400078ec0ff */
[----:B------:R-:W-:Y:S01]  /*0d10*/  LOP3.LUT R11, R10, 0xfffffffc, RZ, 0xc0, !PT ;  /* 0xfffffffc0a0b7812 */ /* 0x000fe200078ec0ff */
[C---:B------:R-:W-:Y:S01]  /*0d20*/  IMAD.IADD R3, R188.reuse, 0x1, -R3 ;  /* 0x00000001bc037824 */ /* 0x040fe200078e0a03 */
[--C-:B------:R-:W-:Y:S01]  /*0d30*/  SHF.R.S32.HI R162, RZ, 0x2, R10.reuse ;  /* 0x00000002ffa27819 */ /* 0x100fe2000001140a */
[C---:B------:R-:W-:Y:S01]  /*0d40*/  IMAD.IADD R7, R188.reuse, 0x1, -R7 ;  /* 0x00000001bc077824 */ /* 0x040fe200078e0a07 */
[----:B------:R-:W-:Y:S02]  /*0d50*/  SHF.R.S32.HI R13, RZ, 0x1f, R10 ;  /* 0x0000001fff0d7819 */ /* 0x000fe4000001140a */
[----:B------:R-:W-:Y:S01]  /*0d60*/  IADD3 R188, R188, -R11, RZ ;  /* 0x8000000bbcbc7210 */ /* 0x000fe20007ffe0ff */
[----:B------:R-:W-:Y:S01]  /*0d70*/  VIADD R185, R162, 0x40 ;  /* 0x00000040a2b97836 */ /* 0x000fe20000000000 */
[----:B------:R-:W-:Y:S01]  /*0d80*/  LEA.HI R13, R13, R162, RZ, 0x3 ;  /* 0x000000a20d0d7211 */ /* 0x000fe200078f18ff */
[----:B------:R-:W-:Y:S01]  /*0d90*/  IMAD.SHL.U32 R178, R7, 0x8, RZ ;  /* 0x0000000807b27824 */ /* 0x000fe200078e00ff */
[C---:B------:R-:W-:Y:S01]  /*0da0*/  SHF.L.U32 R22, R188.reuse, 0x3, RZ ;  /* 0x00000003bc167819 */ /* 0x040fe200000006ff */
[----:B------:R-:W-:Y:S01]  /*0db0*/  IMAD.SHL.U32 R172, R185, 0x40, RZ ;  /* 0x00000040b9ac7824 */ /* 0x000fe200078e00ff */
[----:B------:R-:W-:Y:S01]  /*0dc0*/  LOP3.LUT R13, R13, 0xfffffff8, RZ, 0xc0, !PT ;  /* 0xfffffff80d0d7812 */ /* 0x000fe200078ec0ff */
[----:B------:R-:W-:Y:S01]  /*0dd0*/  IMAD.SHL.U32 R16, R188, 0x4, RZ ;  /* 0x00000004bc107824 */ /* 0x000fe200078e00ff */
[----:B------:R-:W-:Y:S01]  /*0de0*/  SHF.R.S32.HI R2, RZ, 0x5, R2 ;  /* 0x00000005ff027819 */ /* 0x000fe20000011402 */
[----:B------:R-:W-:Y:S01]  /*0df0*/  VIADD R165, R22, 0x20 ;  /* 0x0000002016a57836 */ /* 0x000fe20000000000 */
[----:B------:R-:W-:Y:S01]  /*0e00*/  SHF.R.S32.HI R0, RZ, 0x1f, R185 ;  /* 0x0000001fff007819 */ /* 0x000fe200000114b9 */
[----:B------:R-:W-:Y:S01]  /*0e10*/  IMAD.IADD R190, R162, 0x1, -R13 ;  /* 0x00000001a2be7824 */ /* 0x000fe200078e0a0d */
[----:B------:R-:W-:Y:S01]  /*0e20*/  LOP3.LUT R172, R172, 0x1c0, RZ, 0xc0, !PT ;  /* 0x000001c0acac7812 */ /* 0x000fe200078ec0ff */
[----:B------:R-:W-:Y:S01]  /*0e30*/  IMAD R3, R2, 0x10, R3 ;  /* 0x0000001002037824 */ /* 0x000fe200078e0203 */
[----:B------:R-:W-:Y:S01]  /*0e40*/  LEA.HI R0, R0, R185, RZ, 0x3 ;  /* 0x000000b900007211 */ /* 0x000fe200078f18ff */
[----:B------:R-:W-:Y:S01]  /*0e50*/  IMAD.SHL.U32 R176, R2, 0x200, RZ ;  /* 0x0000020002b07824 */ /* 0x000fe200078e00ff */
[----:B------:R-:W-:Y:S01]  /*0e60*/  SHF.R.S32.HI R2, RZ, 0x1f, R165 ;  /* 0x0000001fff027819 */ /* 0x000fe200000114a5 */
[----:B------:R-:W-:Y:S01]  /*0e70*/  IMAD R201, R3, 0x8, R4 ;  /* 0x0000000803c97824 */ /* 0x000fe200078e0204 */
[----:B------:R-:W-:Y:S01]  /*0e80*/  SHF.L.U32 R174, R190, 0x6, RZ ;  /* 0x00000006beae7819 */ /* 0x000fe200000006ff */
[----:B------:R-:W-:Y:S01]  /*0e90*/  IMAD.SHL.U32 R0, R0, 0x40, RZ ;  /* 0x0000004000007824 */ /* 0x000fe200078e00ff */
[-C--:B------:R-:W-:Y:S01]  /*0ea0*/  LEA.HI R3, R2, R165.reuse, RZ, 0x6 ;  /* 0x000000a502037211 */ /* 0x080fe200078f30ff */
[----:B------:R-:W-:Y:S01]  /*0eb0*/  VIADD R166, R22, 0x40 ;  /* 0x0000004016a67836 */ /* 0x000fe20000000000 */
[----:B------:R-:W-:Y:S01]  /*0ec0*/  LOP3.LUT R174, R174, 0x1c0, RZ, 0xc0, !PT ;  /* 0x000001c0aeae7812 */ /* 0x000fe200078ec0ff */
[----:B------:R-:W-:Y:S01]  /*0ed0*/  IMAD.SHL.U32 R201, R201, 0x8, RZ ;  /* 0x00000008c9c97824 */ /* 0x000fe200078e00ff */
[----:B------:R-:W-:Y:S01]  /*0ee0*/  LEA.HI R189, R2, R165, RZ, 0x3 ;  /* 0x000000a502bd7211 */ /* 0x000fe200078f18ff */
[----:B------:R-:W-:Y:S01]  /*0ef0*/  IMAD.SHL.U32 R3, R3, 0x80, RZ ;  /* 0x0000008003037824 */ /* 0x000fe200078e00ff */
[----:B------:R-:W-:-:S02]  /*0f00*/  SHF.R.U32.HI R199, RZ, 0x3, R172 ;  /* 0x00000003ffc77819 */ /* 0x000fc400000116ac */
[----:B------:R-:W-:Y:S02]  /*0f10*/  SHF.R.U32.HI R175, RZ, 0x3, R174 ;  /* 0x00000003ffaf7819 */ /* 0x000fe400000116ae */
[--C-:B------:R-:W-:Y:S02]  /*0f20*/  LOP3.LUT R2, R174, 0x38, R189.reuse, 0xf8, !PT ;  /* 0x00000038ae027812 */ /* 0x100fe400078ef8bd */
[----:B------:R-:W-:Y:S02]  /*0f30*/  LOP3.LUT R4, R172, 0x38, R189, 0xf8, !PT ;  /* 0x00000038ac047812 */ /* 0x000fe400078ef8bd */
[----:B------:R-:W-:Y:S02]  /*0f40*/  LOP3.LUT R177, R0, 0xfffffe00, RZ, 0xc0, !PT ;  /* 0xfffffe0000b17812 */ /* 0x000fe400078ec0ff */
[----:B------:R-:W-:Y:S02]  /*0f50*/  LOP3.LUT R3, R3, 0xffffe000, RZ, 0xc0, !PT ;  /* 0xffffe00003037812 */ /* 0x000fe400078ec0ff */
[----:B------:R-:W-:-:S02]  /*0f60*/  LOP3.LUT R2, R2, R175, RZ, 0x3c, !PT ;  /* 0x000000af02027212 */ /* 0x000fc400078e3cff */
[----:B------:R-:W-:Y:S02]  /*0f70*/  LOP3.LUT R4, R4, R199, RZ, 0x3c, !PT ;  /* 0x000000c704047212 */ /* 0x000fe400078e3cff */
[----:B------:R-:W-:Y:S02]  /*0f80*/  SHF.R.S32.HI R9, RZ, 0x1f, R166 ;  /* 0x0000001fff097819 */ /* 0x000fe400000114a6 */
[-C--:B------:R-:W-:Y:S02]  /*0f90*/  IADD3 R2, R2, R3.reuse, R176 ;  /* 0x0000000302027210 */ /* 0x080fe40007ffe0b0 */
[----:B------:R-:W-:Y:S02]  /*0fa0*/  IADD3 R4, R4, R3, R177 ;  /* 0x0000000304047210 */ /* 0x000fe40007ffe0b1 */
[----:B------:R-:W-:Y:S02]  /*0fb0*/  LEA.HI R11, R9, R166, RZ, 0x3 ;  /* 0x000000a6090b7211 */ /* 0x000fe400078f18ff */
[----:B------:R-:W-:-:S02]  /*0fc0*/  MOV R3, UR4 ;  /* 0x0000000400037c02 */ /* 0x000fc40008000f00 */
[----:B------:R-:W-:Y:S02]  /*0fd0*/  LEA.HI R9, R9, R166, RZ, 0x6 ;  /* 0x000000a609097211 */ /* 0x000fe400078f30ff */
[--C-:B------:R-:W-:Y:S01]  /*0fe0*/  LOP3.LUT R0, R174, 0x38, R11.reuse, 0xf8, !PT ;  /* 0x00000038ae007812 */ /* 0x100fe200078ef80b */
[----:B------:R0:W-:Y:S01]  /*0ff0*/  STL [R1+0x40], R3 ;  /* 0x0000400301007387 */ /* 0x0001e20000100800 */
[----:B------:R-:W-:Y:S01]  /*1000*/  LOP3.LUT R10, R172, 0x38, R11, 0xf8, !PT ;  /* 0x00000038ac0a7812 */ /* 0x000fe200078ef80b */
[----:B------:R-:W-:Y:S01]  /*1010*/  IMAD.SHL.U32 R9, R9, 0x80, RZ ;  /* 0x0000008009097824 */ /* 0x000fe200078e00ff */
[----:B------:R-:W-:Y:S02]  /*1020*/  LOP3.LUT R0, R0, R175, RZ, 0x3c, !PT ;  /* 0x000000af00007212 */ /* 0x000fe400078e3cff */
[----:B------:R-:W-:Y:S02]  /*1030*/  LOP3.LUT R5, R5, 0x3fffffe, RZ, 0xc0, !PT ;  /* 0x03fffffe05057812 */ /* 0x000fe400078ec0ff */
[----:B------:R-:W-:-:S02]  /*1040*/  LOP3.LUT R9, R9, 0xffffe000, RZ, 0xc0, !PT ;  /* 0xffffe00009097812 */ /* 0x000fc400078ec0ff */
[----:B------:R-:W-:Y:S01]  /*1050*/  LOP3.LUT R10, R10, R199, RZ, 0x3c, !PT ;  /* 0x000000c70a0a7212 */ /* 0x000fe200078e3cff */
[----:B------:R-:W-:Y:S01]  /*1060*/  IMAD.IADD R5, R200, 0x1, -R5 ;  /* 0x00000001c8057824 */ /* 0x000fe200078e0a05 */
[-C--:B------:R-:W-:Y:S01]  /*1070*/  IADD3 R195, R0, R9.reuse, R176 ;  /* 0x0000000900c37210 */ /* 0x080fe20007ffe0b0 */
[----:B------:R-:W-:Y:S01]  /*1080*/  IMAD.U32 R0, RZ, RZ, UR5 ;  /* 0x00000005ff007e24 */ /* 0x000fe2000f8e00ff */
[----:B------:R-:W-:Y:S02]  /*1090*/  LOP3.LUT R0, R172, 0x38, R22, 0xf8, !PT ;  /* 0x00000038ac007812 */ /* 0x000fe400078ef816 */
[----:B------:R-:W-:Y:S02]  /*10a0*/  LOP3.LUT R8, R8, 0x7ffffffc, RZ, 0xc0, !PT ;  /* 0x7ffffffc08087812 */ /* 0x000fe400078ec0ff */
[----:B------:R-:W-:Y:S02]  /*10b0*/  IADD3 R10, R10, R9, R177 ;  /* 0x000000090a0a7210 */ /* 0x000fe40007ffe0b1 */
[----:B------:R-:W-:Y:S01]  /*10c0*/  LOP3.LUT R0, R177, R0, R199, 0xf6, !PT ;  /* 0x00000000b1007212 */ /* 0x000fe200078ef6c7 */
[----:B------:R-:W-:Y:S01]  /*10d0*/  IMAD.IADD R173, R191, 0x1, -R8 ;  /* 0x00000001bfad7824 */ /* 0x000fe200078e0a08 */
[----:B------:R-:W-:-:S02]  /*10e0*/  LEA R179, R5, R6, 0x6 ;  /* 0x0000000605b37211 */ /* 0x000fc400078e30ff */
[----:B------:R-:W-:Y:S02]  /*10f0*/  SHF.R.S32.HI R180, RZ, 0x3, R180 ;  /* 0x00000003ffb47819 */ /* 0x000fe400000114b4 */
[----:B------:R-:W-:Y:S02]  /*1100*/  SHF.R.S32.HI R186, RZ, 0x1f, R162 ;  /* 0x0000001fffba7819 */ /* 0x000fe400000114a2 */
[----:B------:R-:W-:Y:S02]  /*1110*/  SHF.R.S32.HI R189, RZ, 0x3, R189 ;  /* 0x00000003ffbd7819 */ /* 0x000fe400000114bd */
[----:B------:R-:W-:Y:S02]  /*1120*/  SHF.R.S32.HI R196, RZ, 0x3, R11 ;  /* 0x00000003ffc47819 */ /* 0x000fe4000001140b */
[----:B------:R-:W-:Y:S02]  /*1130*/  LEA R197, R0, UR4, 0x1 ;  /* 0x0000000400c57c11 */ /* 0x000fe4000f8e08ff */
[----:B------:R-:W-:-:S02]  /*1140*/  LEA R198, R2, UR4, 0x1 ;  /* 0x0000000402c67c11 */ /* 0x000fc4000f8e08ff */
[----:B------:R-:W-:Y:S02]  /*1150*/  LEA R194, R4, UR4, 0x1 ;  /* 0x0000000404c27c11 */ /* 0x000fe4000f8e08ff */
[----:B------:R-:W-:Y:S02]  /*1160*/  LEA R195, R195, UR4, 0x1 ;  /* 0x00000004c3c37c11 */ /* 0x000fe4000f8e08ff */
[----:B0-----:R-:W-:-:S07]  /*1170*/  LEA R193, R10, UR4, 0x1 ;  /* 0x000000040ac17c11 */ /* 0x001fce000f8e08ff */
.L_x_1613:
[----:B------:R-:W-:Y:S01]  /*1180*/  ULDC.64 UR4, c[0x0][0xa28] ;  /* 0x00028a0000047ab9 */ /* 0x000fe20000000a00 */
[----:B0----5:R-:W0:Y:S01]  /*1190*/  LDC.64 R4, c[0x0][0xa08] ;  /* 0x00028200ff047b82 */ /* 0x021e220000000a00 */
[----:B------:R-:W-:Y:S01]  /*11a0*/  ISETP.NE.U32.AND P0, PT, RZ, UR4, PT ;  /* 0x00000004ff007c0c */ /* 0x000fe2000bf05070 */
[----:B--2---:R-:W-:Y:S01]  /*11b0*/  IMAD.MOV.U32 R26, RZ, RZ, RZ ;  /* 0x000000ffff1a7224 */ /* 0x004fe200078e00ff */
[----:B------:R-:W-:Y:S01]  /*11c0*/  MOV R0, RZ ;  /* 0x000000ff00007202 */ /* 0x000fe20000000f00 */
[----:B------:R-:W-:Y:S01]  /*11d0*/  ULDC.64 UR6, c[0x0][0x208] ;  /* 0x0000820000067ab9 */ /* 0x000fe20000000a00 */
[----:B------:R-:W-:Y:S01]  /*11e0*/  ISETP.NE.AND.EX P0, PT, RZ, UR5, PT, P0 ;  /* 0x00000005ff007c0c */ /* 0x000fe2000bf05300 */
[----:B------:R-:W-:Y:S02]  /*11f0*/  ULDC.64 UR4, c[0x0][0xa18] ;  /* 0x0002860000047ab9 */ /* 0x000fe40000000a00 */
[----:B------:R-:W-:-:S04]  /*1200*/  ISETP.NE.U32.AND P1, PT, RZ, UR4, PT ;  /* 0x00000004ff007c0c */ /* 0x000fc8000bf25070 */
[----:B------:R-:W-:Y:S01]  /*1210*/  ISETP.NE.AND.EX P1, PT, RZ, UR5, PT, P1 ;  /* 0x00000005ff007c0c */ /* 0x000fe2000bf25310 */
[----:B------:R-:W-:Y:S02]  /*1220*/  ULDC.64 UR4, c[0x0][0xa08] ;  /* 0x0002820000047ab9 */ /* 0x000fe40000000a00 */
[----:B------:R-:W-:-:S03]  /*1230*/  ISETP.NE.U32.AND P3, PT, RZ, UR4, PT ;  /* 0x00000004ff007c0c */ /* 0x000fc6000bf65070 */
[----:B------:R-:W1:Y:S01]  /*1240*/  @P0 LDC.64 R2, c[0x0][0xa28] ;  /* 0x00028a00ff020b82 */ /* 0x000e620000000a00 */
[----:B------:R-:W-:Y:S01]  /*1250*/  ISETP.NE.AND.EX P3, PT, RZ, UR5, PT, P3 ;  /* 0x00000005ff007c0c */ /* 0x000fe2000bf65330 */
[----:B0--34-:R-:W-:-:S06]  /*1260*/  IMAD.WIDE R8, R171, 0x4, R4 ;  /* 0x00000004ab087825 */ /* 0x019fcc00078e0204 */
[----:B------:R-:W0:Y:S01]  /*1270*/  @P1 LDC.64 R6, c[0x0][0xa18] ;  /* 0x00028600ff061b82 */ /* 0x000e220000000a00 */
[----:B------:R-:W-:Y:S02]  /*1280*/  ULDC UR4, c[0x0][0x288] ;  /* 0x0000a20000047ab9 */ /* 0x000fe40000000800 */
[----:B------:R-:W-:Y:S01]  /*1290*/  IMAD.U32 R164, RZ, RZ, UR4 ;  /* 0x00000004ffa47e24 */ /* 0x000fe2000f8e00ff */
[----:B------:R-:W-:Y:S02]  /*12a0*/  ULDC.64 UR4, c[0x0][0x3f8] ;  /* 0x0000fe0000047ab9 */ /* 0x000fe40000000a00 */
[----:B------:R-:W-:Y:S01]  /*12b0*/  UISETP.NE.U32.AND UP0, UPT, UR4, URZ, UPT ;  /* 0x0000003f0400728c */ /* 0x000fe2000bf05070 */
[----:B------:R2:W5:Y:S03]  /*12c0*/  @P3 LDG.E R26, desc[UR6][R8.64] ;  /* 0x00000006081a3981 */ /* 0x000566000c1e1900 */
[----:B------:R-:W-:-:S03]  /*12d0*/  UISETP.NE.AND.EX UP0, UPT, UR5, URZ, UPT, UP0 ;  /* 0x0000003f0500728c */ /* 0x000fc6000bf05300 */
[----:B------:R-:W-:Y:S01]  /*12e0*/  ULDC.64 UR4, c[0x0][0xa20] ;  /* 0x0002880000047ab9 */ /* 0x000fe20000000a00 */
[----:B-1----:R-:W-:Y:S01]  /*12f0*/  @P0 IMAD.WIDE R2, R171, 0x4, R2 ;  /* 0x00000004ab020825 */ /* 0x002fe200078e0202 */
[----:B------:R-:W-:-:S04]  /*1300*/  ISETP.NE.U32.AND P2, PT, RZ, UR4, PT ;  /* 0x00000004ff007c0c */ /* 0x000fc8000bf45070 */
[----:B------:R2:W5:Y:S01]  /*1310*/  @P0 LDG.E R0, desc[UR6][R2.64] ;  /* 0x0000000602000981 */ /* 0x000562000c1e1900 */
[----:B0-----:R-:W-:-:S05]  /*1320*/  @P1 IMAD.WIDE R4, R171, 0x4, R6 ;  /* 0x00000004ab041825 */ /* 0x001fca00078e0206 */
[----:B------:R2:W5:Y:S01]  /*1330*/  @P1 LDG.E R164, desc[UR6][R4.64] ;  /* 0x0000000604a41981 */ /* 0x000562000c1e1900 */
[----:B------:R-:W-:Y:S02]  /*1340*/  ULDC UR6, c[0x0][0x404] ;  /* 0x0001010000067ab9 */ /* 0x000fe40000000800 */
[----:B------:R-:W-:Y:S01]  /*1350*/  USEL UR4, UR6, 0x1, UP0 ;  /* 0x0000000106047887 */ /* 0x000fe20008000000 */
[----:B------:R-:W-:Y:S02]  /*1360*/  ISETP.NE.AND.EX P2, PT, RZ, UR5, PT, P2 ;  /* 0x00000005ff007c0c */ /* 0x000fe4000bf45320 */
[----:B------:R-:W-:Y:S01]  /*1370*/  ULDC UR6, c[0x0][0x2e0] ;  /* 0x0000b80000067ab9 */ /* 0x000fe20000000800 */
[----:B------:R-:W-:Y:S01]  /*1380*/  ULDC UR7, c[0x0][0x338] ;  /* 0x0000ce0000077ab9 */ /* 0x000fe20000000800 */
[----:B------:R-:W-:Y:S01]  /*1390*/  UIMAD UR6, UR4, UR6, URZ ;  /* 0x00000006040672a4 */ /* 0x000fe2000f8e023f */
[----:B------:R-:W-:Y:S01]  /*13a0*/  IMAD.MOV.U32 R187, RZ, RZ, R169 ;  /* 0x000000ffffbb7224 */ /* 0x000fe200078e00a9 */
[----:B------:R-:W-:Y:S01]  /*13b0*/  MOV R183, R171 ;  /* 0x000000ab00b77202 */ /* 0x000fe20000000f00 */
[----:B------:R-:W-:Y:S01]  /*13c0*/  IMAD.MOV.U32 R182, RZ, RZ, R170 ;  /* 0x000000ffffb67224 */ /* 0x000fe200078e00aa */
[----:B--2---:R-:W-:Y:S08]  /*13d0*/  @P1 BRA `(.L_x_1316) ;  /* 0x0000000000281947 */ /* 0x004ff00003800000 */
[----:B------:R-:W-:Y:S02]  /*13e0*/  ULDC.64 UR4, c[0x0][0xa00] ;  /* 0x0002800000047ab9 */ /* 0x000fe40000000a00 */
[----:B------:R-:W-:-:S04]  /*13f0*/  ISETP.NE.U32.AND P0, PT, RZ, UR4, PT ;  /* 0x00000004ff007c0c */ /* 0x000fc8000bf05070 */
[----:B------:R-:W-:-:S13]  /*1400*/  ISETP.NE.AND.EX P0, PT, RZ, UR5, PT, P0 ;  /* 0x00000005ff007c0c */ /* 0x000fda000bf05300 */
[----:B------:R-:W-:Y:S05]  /*1410*/  @!P0 BRA `(.L_x_1316) ;  /* 0x0000000000188947 */ /* 0x000fea0003800000 */
[----:B------:R-:W0:Y:S01]  /*1420*/  LDC.64 R2, c[0x0][0xa00] ;  /* 0x00028000ff027b82 */ /* 0x000e220000000a00 */
[----:B------:R-:W-:Y:S01]  /*1430*/  ULDC.64 UR4, c[0x0][0x208] ;  /* 0x0000820000047ab9 */ /* 0x000fe20000000a00 */
[----:B0-----:R-:W-:-:S05]  /*1440*/  IMAD.WIDE R2, R171, 0x4, R2 ;  /* 0x00000004ab027825 */ /* 0x001fca00078e0202 */
[----:B-----5:R-:W2:Y:S04]  /*1450*/  LDG.E R164, desc[UR4][R2.64] ;  /* 0x0000000402a47981 */ /* 0x020ea8000c1e1900 */
[----:B------:R-:W2:Y:S02]  /*1460*/  LDG.E R5, desc[UR4][R2.64+0x4] ;  /* 0x0000040402057981 */ /* 0x000ea4000c1e1900 */
[----:B--2---:R-:W-:-:S07]  /*1470*/  IMAD.IADD R164, R5, 0x1, -R164 ;  /* 0x0000000105a47824 */ /* 0x004fce00078e0aa4 */
.L_x_1316:
[----:B------:R-:W-:Y:S02]  /*1480*/  IMAD.U32 R2, RZ, RZ, UR7 ;  /* 0x00000007ff027e24 */ /* 0x000fe4000f8e00ff */
[----:B------:R-:W-:Y:S01]  /*1490*/  IMAD.U32 R25, RZ, RZ, UR6 ;  /* 0x00000006ff197e24 */ /* 0x000fe2000f8e00ff */
[----:B------:R-:W-:Y:S06]  /*14a0*/  @!P2 BRA `(.L_x_1317) ;  /* 0x000000000014a947 */ /* 0x000fec0003800000 */
[----:B------:R-:W0:Y:S01]  /*14b0*/  LDC.64 R4, c[0x0][0xa20] ;  /* 0x00028800ff047b82 */ /* 0x000e220000000a00 */
[----:B------:R-:W-:Y:S01]  /*14c0*/  ULDC.64 UR4, c[0x0][0x208] ;  /* 0x0000820000047ab9 */ /* 0x000fe20000000a00 */
[----:B0-----:R-:W-:-:S05]  /*14d0*/  IMAD.WIDE R4, R171, 0x4, R4 ;  /* 0x00000004ab047825 */ /* 0x001fca00078e0204 */
[----:B------:R0:W5:Y:S01]  /*14e0*/  LDG.E R25, desc[UR4][R4.64] ;  /* 0x0000000404197981 */ /* 0x000162000c1e1900 */
[----:B------:R-:W-:Y:S05]  /*14f0*/  BRA `(.L_x_1318) ;  /* 0x0000000000147947 */ /* 0x000fea0003800000 */
.L_x_1317:
[----:B------:R-:W-:Y:S05]  /*1500*/  @!P3 BRA `(.L_x_1318) ;  /* 0x000000000010b947 */ /* 0x000fea0003800000 */
[----:B------:R-:W-:Y:S02]  /*1510*/  ULDC.64 UR4, c[0x0][0x208] ;  /* 0x0000820000047ab9 */ /* 0x000fe40000000a00 */
[----:B------:R-:W2:Y:S04]  /*1520*/  LDG.E R4, desc[UR4][R8.64] ;  /* 0x0000000408047981 */ /* 0x000ea8000c1e1900 */
[----:B------:R-:W2:Y:S02]  /*1530*/  LDG.E R25, desc[UR4][R8.64+0x4] ;  /* 0x0000040408197981 */ /* 0x000ea4000c1e1900 */
[----:B--2---:R-:W-:-:S07]  /*1540*/  IMAD.IADD R25, R25, 0x1, -R4 ;  /* 0x0000000119197824 */ /* 0x004fce00078e0a04 */
.L_x_1318:
[----:B------:R-:W-:Y:S01]  /*1550*/  ULDC.64 UR4, c[0x0][0xa10] ;  /* 0x0002840000047ab9 */ /* 0x000fe20000000a00 */
[----:B------:R-:W-:Y:S01]  /*1560*/  ULDC.64 UR6, c[0x0][0x208] ;  /* 0x0000820000067ab9 */ /* 0x000fe20000000a00 */
[----:B------:R-:W-:Y:S01]  /*1570*/  ISETP.NE.U32.AND P0, PT, RZ, UR4, PT ;  /* 0x00000004ff007c0c */ /* 0x000fe2000bf05070 */
[----:B------:R-:W1:Y:S03]  /*1580*/  LDC.64 R10, c[0x0][0x9e0] ;  /* 0x00027800ff0a7b82 */ /* 0x000e660000000a00 */
[----:B------:R-:W-:Y:S01]  /*1590*/  ISETP.NE.AND.EX P0, PT, RZ, UR5, PT, P0 ;  /* 0x00000005ff007c0c */ /* 0x000fe2000bf05300 */
[----:B------:R-:W-:Y:S02]  /*15a0*/  ULDC.64 UR4, c[0x0][0xa30] ;  /* 0x00028c0000047ab9 */ /* 0x000fe40000000a00 */
[----:B------:R-:W-:-:S04]  /*15b0*/  ISETP.NE.U32.AND P1, PT, RZ, UR4, PT ;  /* 0x00000004ff007c0c */ /* 0x000fc8000bf25070 */
[----:B------:R-:W-:-:S06]  /*15c0*/  ISETP.NE.AND.EX P1, PT, RZ, UR5, PT, P1 ;  /* 0x00000005ff007c0c */ /* 0x000fcc000bf25310 */
[----:B0-----:R-:W0:Y:S08]  /*15d0*/  @P0 LDC.64 R4, c[0x0][0xa10] ;  /* 0x00028400ff040b82 */ /* 0x001e300000000a00 */
[----:B------:R-:W2:Y:S01]  /*15e0*/  @P1 LDC.64 R6, c[0x0][0xa30] ;  /* 0x00028c00ff061b82 */ /* 0x000ea20000000a00 */
[----:B0-----:R-:W-:-:S05]  /*15f0*/  @P0 IMAD.WIDE R4, R171, 0x4, R4 ;  /* 0x00000004ab040825 */ /* 0x001fca00078e0204 */
[----:B------:R-:W3:Y:S04]  /*1600*/  @P0 LDG.E R3, desc[UR6][R4.64] ;  /* 0x0000000604030981 */ /* 0x000ee8000c1e1900 */
[----:B------:R-:W3:Y:S01]  /*1610*/  @P0 LDG.E R8, desc[UR6][R4.64+0x4] ;  /* 0x0000040604080981 */ /* 0x000ee2000c1e1900 */
[----:B-----5:R-:W-:Y:S01]  /*1620*/  MOV R147, R25 ;  /* 0x0000001900937202 */ /* 0x020fe20000000f00 */
[----:B------:R-:W-:Y:S02]  /*1630*/  IMAD.IADD R9, R25, 0x1, -R0 ;  /* 0x0000000119097824 */ /* 0x000fe400078e0a00 */
[----:B--2---:R-:W-:-:S05]  /*1640*/  @P1 IMAD.WIDE R6, R171, 0x4, R6 ;  /* 0x00000004ab061825 */ /* 0x004fca00078e0206 */
[----:B------:R0:W5:Y:S01]  /*1650*/  @P1 LDG.E R147, desc[UR6][R6.64] ;  /* 0x0000000606931981 */ /* 0x000162000c1e1900 */
[----:B-1----:R-:W-:Y:S02]  /*1660*/  ISETP.GE.AND P1, PT, R11, 0x1, PT ;  /* 0x000000010b00780c */ /* 0x002fe40003f26270 */
[----:B------:R-:W-:Y:S01]  /*1670*/  LEA R149, R169, 0x80, 0x7 ;  /* 0x00000080a9957811 */ /* 0x000fe200078e38ff */
[----:B---3--:R-:W-:-:S04]  /*1680*/  @P0 IMAD.IADD R2, R8, 0x1, -R3 ;  /* 0x0000000108020824 */ /* 0x008fc800078e0a03 */
[----:B------:R-:W-:-:S04]  /*1690*/  IMAD.IADD R163, R9, 0x1, R2 ;  /* 0x0000000109a37824 */ /* 0x000fc800078e0202 */
[C---:B------:R-:W-:Y:S01]  /*16a0*/  VIADD R0, R163.reuse, 0x5f ;  /* 0x0000005fa3007836 */ /* 0x040fe20000000000 */
[----:B------:R-:W-:-:S03]  /*16b0*/  IADD3 R149, R163, R149, -R164 ;  /* 0x00000095a3957210 */ /* 0x000fc60007ffe8a4 */
[----:B------:R-:W-:-:S05]  /*16c0*/  IMAD.HI R0, R0, 0x2aaaaaab, RZ ;  /* 0x2aaaaaab00007827 */ /* 0x000fca00078e02ff */
[----:B------:R-:W-:-:S04]  /*16d0*/  SHF.R.U32.HI R153, RZ, 0x1f, R0 ;  /* 0x0000001fff997819 */ /* 0x000fc80000011600 */
[----:B------:R-:W-:Y:S02]  /*16e0*/  LEA.HI.SX32 R153, R0, R153, 0x1c ;  /* 0x0000009900997211 */ /* 0x000fe400078fe2ff */
[----:B------:R-:W-:Y:S01]  /*16f0*/  IADD3 R0, R149, R10, RZ ;  /* 0x0000000a95007210 */ /* 0x000fe20007ffe0ff */
[----:B0-----:R-:W-:Y:S06]  /*1700*/  @!P1 BRA `(.L_x_1319) ;  /* 0x0000000000489947 */ /* 0x001fec0003800000 */
[C---:B------:R-:W-:Y:S01]  /*1710*/  ISETP.GT.AND P0, PT, R149.reuse, RZ, PT ;  /* 0x000000ff9500720c */ /* 0x040fe20003f04270 */
[----:B------:R-:W-:Y:S01]  /*1720*/  BSSY B0, `(.L_x_1320) ;  /* 0x000000e000007945 */ /* 0x000fe20003800000 */
[----:B------:R-:W-:-:S11]  /*1730*/  VIADD R3, R149, 0xffffffff ;  /* 0xffffffff95037836 */ /* 0x000fd60000000000 */
        /* <DEDUP_REMOVED lines=8> */
.L_x_1321:
[----:B------:R-:W-:-:S13]  /*17c0*/  ISETP.NE.AND P0, PT, R11, 0x1, PT ;  /* 0x000000010b00780c */ /* 0x000fda0003f05270 */
[----:B------:R-:W0:Y:S02]  /*17d0*/  @P0 LDC.64 R4, c[0x0][0x9e8] ;  /* 0x00027a00ff040b82 */ /* 0x000e240000000a00 */
[----:B0-----:R-:W-:-:S05]  /*17e0*/  @P0 IMAD.HI.U32 R4, R3, R4, RZ ;  /* 0x0000000403040227 */ /* 0x001fca00078e00ff */
[----:B------:R-:W-:-:S07]  /*17f0*/  @P0 SHF.R.U32.HI R3, RZ, R5, R4 ;  /* 0x00000005ff030219 */ /* 0x000fce0000011604 */
.L_x_1322:
[----:B------:R-:W-:Y:S05]  /*1800*/  BSYNC B0 ;  /* 0x0000000000007941 */ /* 0x000fea0003800000 */
.L_x_1320:
[----:B------:R-:W-:-:S05]  /*1810*/  IMAD R3, R3, R11, R11 ;  /* 0x0000000b03037224 */ /* 0x000fca00078e020b */
[----:B------:R-:W-:-:S07]  /*1820*/  VIMNMX R0, R0, R3, PT ;  /* 0x0000000300007248 */ /* 0x000fce0003fe0100 */
.L_x_1319:
[----:B------:R-:W-:Y:S01]  /*1830*/  IMAD R148, R169, 0x80, -R164 ;  /* 0x00000080a9947824 */ /* 0x000fe200078e0aa4 */
[----:B------:R-:W-:-:S03]  /*1840*/  ULDC UR4, c[0x0][0x9dc] ;  /* 0x0002770000047ab9 */ /* 0x000fc60000000800 */
[----:B------:R-:W-:-:S05]  /*1850*/  IMAD.IADD R148, R163, 0x1, R148 ;  /* 0x00000001a3947824 */ /* 0x000fca00078e0294 */
[----:B------:R-:W-:Y:S01]  /*1860*/  IADD3 R3, R148, -UR4, RZ ;  /* 0x8000000494037c10 */ /* 0x000fe2000fffe0ff */
[----:B------:R-:W-:Y:S06]  /*1870*/  @!P1 BRA `(.L_x_1323) ;  /* 0x0000000000489947 */ /* 0x000fec0003800000 */
[----:B------:R-:W-:Y:S01]  /*1880*/  ISETP.GT.AND P0, PT, R148, -0x1, PT ;  /* 0xffffffff9400780c */ /* 0x000fe20003f04270 */
[----:B------:R-:W-:-:S12]  /*1890*/  BSSY B0, `(.L_x_1324) ;  /* 0x000000e000007945 */ /* 0x000fd80003800000 */
        /* <DEDUP_REMOVED lines=8> */
.L_x_1325:
[----:B------:R-:W-:Y:S01]  /*1920*/  ISETP.NE.AND P0, PT, R11, 0x1, PT ;  /* 0x000000010b00780c */ /* 0x000fe20003f05270 */
[----:B------:R-:W-:-:S12]  /*1930*/  IMAD.MOV.U32 R4, RZ, RZ, R148 ;  /* 0x000000ffff047224 */ /* 0x000fd800078e0094 */
[----:B------:R-:W0:Y:S02]  /*1940*/  @P0 LDC.64 R6, c[0x0][0x9e8] ;  /* 0x00027a00ff060b82 */ /* 0x000e240000000a00 */
[----:B0-----:R-:W-:-:S05]  /*1950*/  @P0 IMAD.HI.U32 R6, R148, R6, RZ ;  /* 0x0000000694060227 */ /* 0x001fca00078e00ff */
[----:B------:R-:W-:-:S07]  /*1960*/  @P0 SHF.R.U32.HI R4, RZ, R7, R6 ;  /* 0x00000007ff040219 */ /* 0x000fce0000011606 */
.L_x_1326:
[----:B------:R-:W-:Y:S05]  /*1970*/  BSYNC B0 ;  /* 0x0000000000007941 */ /* 0x000fea0003800000 */
.L_x_1324:
[----:B------:R-:W-:-:S05]  /*1980*/  IMAD R4, R4, R11, RZ ;  /* 0x0000000b04047224 */ /* 0x000fca00078e02ff */
[----:B------:R-:W-:-:S07]  /*1990*/  VIMNMX R3, R3, R4, !PT ;  /* 0x0000000403037248 */ /* 0x000fce0007fe0100 */
.L_x_1323:
[----:B------:R-:W-:Y:S02]  /*19a0*/  VIADD R0, R0, 0x5f ;  /* 0x0000005f00007836 */ /* 0x000fe40000000000 */
[----:B------:R-:W-:-:S04]  /*19b0*/  IMAD.HI R4, R3, 0x2aaaaaab, RZ ;  /* 0x2aaaaaab03047827 */ /* 0x000fc800078e02ff */
[----:B------:R-:W-:Y:S01]  /*19c0*/  IMAD.HI R0, R0, 0x2aaaaaab, RZ ;  /* 0x2aaaaaab00007827 */ /* 0x000fe200078e02ff */
[----:B------:R-:W-:-:S04]  /*19d0*/  SHF.R.U32.HI R5, RZ, 0x1f, R4 ;  /* 0x0000001fff057819 */ /* 0x000fc80000011604 */
[----:B------:R-:W-:Y:S02]  /*19e0*/  SHF.R.U32.HI R3, RZ, 0x1f, R0 ;  /* 0x0000001fff037819 */ /* 0x000fe40000011600 */
[----:B------:R-:W-:Y:S02]  /*19f0*/  LEA.HI.SX32 R5, R4, R5, 0x1c ;  /* 0x0000000504057211 */ /* 0x000fe400078fe2ff */
[----:B------:R-:W-:Y:S02]  /*1a00*/  LEA.HI.SX32 R0, R0, R3, 0x1c ;  /* 0x0000000300007211 */ /* 0x000fe400078fe2ff */
[----:B------:R-:W-:Y:S02]  /*1a10*/  VIMNMX R5, RZ, R5, !PT ;  /* 0x00000005ff057248 */ /* 0x000fe40007fe0100 */
[----:B------:R-:W-:-:S03]  /*1a20*/  VIMNMX R0, R153, R0, PT ;  /* 0x0000000099007248 */ /* 0x000fc60003fe0100 */
[--C-:B------:R-:W-:Y:S02]  /*1a30*/  IMAD R5, R5, 0x60, -R9.reuse ;  /* 0x0000006005057824 */ /* 0x100fe400078e0a09 */
[----:B------:R-:W-:-:S03]  /*1a40*/  IMAD R3, R0, 0x60, -R9 ;  /* 0x0000006000037824 */ /* 0x000fc600078e0a09 */
[----:B------:R-:W-:Y:S02]  /*1a50*/  VIMNMX R5, RZ, R5, !PT ;  /* 0x00000005ff057248 */ /* 0x000fe40007fe0100 */
[----:B------:R-:W-:-:S03]  /*1a60*/  VIMNMX R0, R3, R2, PT ;  /* 0x0000000203007248 */ /* 0x000fc60003fe0100 */
[----:B------:R-:W-:Y:S01]  /*1a70*/  IMAD.WIDE.U32 R124, R5, -0x55555555, RZ ;  /* 0xaaaaaaab057c7825 */ /* 0x000fe200078e00ff */
[----:B------:R-:W-:-:S04]  /*1a80*/  ISETP.GT.AND P0, PT, R0, R5, PT ;  /* 0x000000050000720c */ /* 0x000fc80003f04270 */
[----:B------:R-:W-:-:S05]  /*1a90*/  SHF.R.U32.HI R124, RZ, 0x6, R125 ;  /* 0x00000006ff7c7819 */ /* 0x000fca000001167d */
[----:B------:R-:W-:-:S04]  /*1aa0*/  IMAD.MOV.U32 R24, RZ, RZ, R124 ;  /* 0x000000ffff187224 */ /* 0x000fc800078e007c */
[----:B------:R-:W-:-:S04]  /*1ab0*/  @P0 VIADD R0, R0, 0x5f ;  /* 0x0000005f00000836 */ /* 0x000fc80000000000 */
[----:B------:R-:W-:-:S05]  /*1ac0*/  @P0 IMAD.HI R0, R0, 0x2aaaaaab, RZ ;  /* 0x2aaaaaab00000827 */ /* 0x000fca00078e02ff */
[----:B------:R-:W-:-:S04]  /*1ad0*/  @P0 SHF.R.U32.HI R3, RZ, 0x1f, R0 ;  /* 0x0000001fff030819 */ /* 0x000fc80000011600 */
[----:B------:R-:W-:Y:S02]  /*1ae0*/  @P0 LEA.HI.SX32 R24, R0, R3, 0x1c ;  /* 0x0000000300180211 */ /* 0x000fe400078fe2ff */
[----:B------:R-:W-:Y:S02]  /*1af0*/  PLOP3.LUT P0, PT, PT, PT, PT, 0x80, 0x0 ;  /* 0x000000000000781c */ /* 0x000fe40003f0f070 */
[----:B------:R-:W-:-:S13]  /*1b00*/  ISETP.GT.AND P1, PT, R24, R124, PT ;  /* 0x0000007c1800720c */ /* 0x000fda0003f24270 */
[----:B------:R-:W-:Y:S05]  /*1b10*/  @!P1 BRA `(.L_x_1327) ;  /* 0x0000008c00189947 */ /* 0x000fea0003800000 */
        /* <DEDUP_REMOVED lines=12> */
[----:B------:R-:W-:Y:S02]  /*1be0*/  IMAD.U32 R6, RZ, RZ, UR4 ;  /* 0x00000004ff067e24 */ /* 0x000fe4000f8e00ff */
[----:B------:R-:W-:-:S02]  /*1bf0*/  IMAD.U32 R7, RZ, RZ, UR5 ;  /* 0x00000005ff077e24 */ /* 0x000fc4000f8e00ff */
[----:B------:R-:W-:Y:S02]  /*1c00*/  IMAD.U32 R11, RZ, RZ, UR7 ;  /* 0x00000007ff0b7e24 */ /* 0x000fe4000f8e00ff */
[----:B------:R-:W-:Y:S02]  /*1c10*/  IMAD.MOV.U32 R8, RZ, RZ, 0x70 ;  /* 0x00000070ff087424 */ /* 0x000fe400078e00ff */
[----:B------:R-:W-:Y:S02]  /*1c20*/  IMAD.MOV.U32 R12, RZ, RZ, 0x1 ;  /* 0x00000001ff0c7424 */ /* 0x000fe400078e00ff */
[----:B0-----:R-:W-:-:S07]  /*1c30*/  IMAD.MOV.U32 R13, RZ, RZ, RZ ;  /* 0x000000ffff0d7224 */ /* 0x001fce00078e00ff */
[----:B------:R-:W-:-:S07]  /*1c40*/  LEPC R20, `(.L_x_1329) ;  /* 0x000000001014794e */ /* 0x000fce0000000000 */
[----:B-1---5:R-:W-:Y:S05]  /*1c50*/  CALL.ABS.NOINC R14 ;  /* 0x000000000e007343 */ /* 0x022fea0003c00000 */
.L_x_1329:
[----:B------:R-:W-:Y:S05]  /*1c60*/  BSYNC B6 ;  /* 0x0000000000067941 */ /* 0x000fea0003800000 */
.L_x_1328:
        /* <DEDUP_REMOVED lines=20> */
.L_x_1331:
[----:B------:R-:W-:Y:S05]  /*1db0*/  BSYNC B6 ;  /* 0x0000000000067941 */ /* 0x000fea0003800000 */
.L_x_1330:
[----:B------:R-:W-:Y:S01]  /*1dc0*/  ULDC.64 UR4, c[0x0][0x9f8] ;  /* 0x00027e0000047ab9 */ /* 0x000fe20000000a00 */
[----:B------:R-:W-:Y:S01]  /*1dd0*/  ULDC.64 UR6, c[0x0][0x208] ;  /* 0x0000820000067ab9 */ /* 0x000fe20000000a00 */
[----:B------:R-:W-:Y:S01]  /*1de0*/  ISETP.NE.U32.AND P0, PT, RZ, UR4, PT ;  /* 0x00000004ff007c0c */ /* 0x000fe2000bf05070 */
[----:B------:R-:W2:Y:S01]  /*1df0*/  LDL.LU R20, [R1+0x8] ;  /* 0x0000080001147983 */ /* 0x000ea20000300800 */
[----:B------:R-:W0:Y:S01]  /*1e00*/  LDC R0, c[0x0][0x428] ;  /* 0x00010a00ff007b82 */ /* 0x000e220000000800 */
[----:B------:R-:W-:Y:S01]  /*1e10*/  ULDC UR4, c[0x0][0x2e4] ;  /* 0x0000b90000047ab9 */ /* 0x000fe20000000800 */
[----:B------:R-:W-:-:S06]  /*1e20*/  ISETP.NE.AND.EX P0, PT, RZ, UR5, PT, P0 ;  /* 0x00000005ff007c0c */ /* 0x000fcc000bf05300 */
[----:B------:R-:W1:Y:S08]  /*1e30*/  LDC.64 R94, c[0x0][0x2f0] ;  /* 0x0000bc00ff5e7b82 */ /* 0x000e700000000a00 */
[----:B------:R-:W3:Y:S01]  /*1e40*/  @P0 LDC.64 R4, c[0x0][0x9f8] ;  /* 0x00027e00ff040b82 */ /* 0x000ee20000000a00 */
[----:B------:R-:W-:Y:S01]  /*1e50*/  IMAD.IADD R119, R26, 0x1, R25 ;  /* 0x000000011a777824 */ /* 0x000fe200078e0219 */
[----:B------:R-:W-:-:S06]  /*1e60*/  SHF.R.S32.HI R23, RZ, 0x1f, R22 ;  /* 0x0000001fff177819 */ /* 0x000fcc0000011416 */
[----:B------:R-:W4:Y:S08]  /*1e70*/  LDC.64 R100, c[0x0][0x3e8] ;  /* 0x0000fa00ff647b82 */ /* 0x000f300000000a00 */
[----:B------:R-:W1:Y:S01]  /*1e80*/  LDC.64 R106, c[0x0][0x3d8] ;  /* 0x0000f600ff6a7b82 */ /* 0x000e620000000a00 */
[----:B---3--:R-:W-:-:S07]  /*1e90*/  @P0 IMAD.WIDE R4, R171, 0x4, R4 ;  /* 0x00000004ab040825 */ /* 0x008fce00078e0204 */
[----:B------:R-:W3:Y:S01]  /*1ea0*/  LDC R35, c[0x0][0x3d4] ;  /* 0x0000f500ff237b82 */ /* 0x000ee20000000800 */
[----:B------:R1:W2:Y:S01]  /*1eb0*/  @P0 LDG.E R171, desc[UR6][R4.64] ;  /* 0x0000000604ab0981 */ /* 0x0002a2000c1e1900 */
[----:B0-----:R-:W-:Y:S01]  /*1ec0*/  ISETP.NE.AND P0, PT, R0, 0x1, PT ;  /* 0x000000010000780c */ /* 0x001fe20003f05270 */
[----:B------:R-:W-:Y:S01]  /*1ed0*/  ULDC.64 UR6, c[0x0][0x2f8] ;  /* 0x0000be0000067ab9 */ /* 0x000fe20000000a00 */
[----:B------:R-:W-:Y:S01]  /*1ee0*/  ISETP.GE.AND P2, PT, R165, UR4, PT ;  /* 0x00000004a5007c0c */ /* 0x000fe2000bf46270 */
[----:B------:R-:W0:Y:S01]  /*1ef0*/  S2R R154, SR_TID.X ;  /* 0x00000000009a7919 */ /* 0x000e220000002100 */
[----:B------:R-:W-:Y:S01]  /*1f00*/  ISETP.GE.AND P1, PT, R22, UR4, PT ;  /* 0x0000000416007c0c */ /* 0x000fe2000bf26270 */
[--C-:B----4-:R-:W-:Y:S01]  /*1f10*/  IMAD.WIDE.U32 R98, R162, R100, R22.reuse ;  /* 0x00000064a2627225 */ /* 0x110fe200078e0016 */
[----:B------:R-:W-:Y:S02]  /*1f20*/  SEL R6, RZ, 0xffffffff, P2 ;  /* 0xffffffffff067807 */ /* 0x000fe40001000000 */
[----:B------:R-:W-:Y:S01]  /*1f30*/  IADD3 R0, R22, 0x60, RZ ;  /* 0x0000006016007810 */ /* 0x000fe20007ffe0ff */
[----:B------:R-:W-:Y:S01]  /*1f40*/  IMAD R131, R101, 0x60, RZ ;  /* 0x0000006065837824 */ /* 0x000fe200078e02ff */
[----:B------:R-:W-:Y:S01]  /*1f50*/  SEL R3, RZ, 0x1, P1 ;  /* 0x00000001ff037807 */ /* 0x000fe20000800000 */
[----:B------:R-:W-:Y:S01]  /*1f60*/  IMAD.SHL.U32 R6, R6, 0x2, RZ ;  /* 0x0000000206067824 */ /* 0x000fe200078e00ff */
[----:B------:R-:W-:Y:S01]  /*1f70*/  ISETP.GE.AND P1, PT, R166, UR4, PT ;  /* 0x00000004a6007c0c */ /* 0x000fe2000bf26270 */
[----:B------:R-:W4:Y:S01]  /*1f80*/  @P0 LDC R7, c[0x0][0x42c] ;  /* 0x00010b00ff070b82 */ /* 0x000f220000000800 */
[----:B------:R-:W-:Y:S01]  /*1f90*/  ISETP.GE.AND P2, PT, R0, UR4, PT ;  /* 0x0000000400007c0c */ /* 0x000fe2000bf46270 */
[----:B-1----:R-:W-:Y:S01]  /*1fa0*/  IMAD.WIDE.U32 R104, R162, R106, R22 ;  /* 0x0000006aa2687225 */ /* 0x002fe200078e0016 */
[----:B------:R-:W-:-:S02]  /*1fb0*/  LOP3.LUT R3, R6, 0x2, R3, 0xe2, !PT ;  /* 0x0000000206037812 */ /* 0x000fc400078ee203 */
[----:B------:R-:W-:Y:S01]  /*1fc0*/  SEL R4, RZ, 0x4, P1 ;  /* 0x00000004ff047807 */ /* 0x000fe20000800000 */
[----:B------:R-:W-:Y:S01]  /*1fd0*/  VIADD R6, R22, 0x80 ;  /* 0x0000008016067836 */ /* 0x000fe20000000000 */
[----:B------:R-:W-:Y:S01]  /*1fe0*/  SEL R5, RZ, 0x8, P2 ;  /* 0x00000008ff057807 */ /* 0x000fe20001000000 */
[----:B------:R-:W1:Y:S01]  /*1ff0*/  @P0 LDC R8, c[0x0][0x430] ;  /* 0x00010c00ff080b82 */ /* 0x000e620000000800 */
[----:B------:R-:W-:Y:S01]  /*2000*/  SHF.R.S32.HI R21, RZ, 0x1f, R119 ;  /* 0x0000001fff157819 */ /* 0x000fe20000011477 */
[----:B------:R-:W-:Y:S01]  /*2010*/  IMAD.SHL.U32 R29, R100, 0x40, RZ ;  /* 0x00000040641d7824 */ /* 0x000fe200078e00ff */
[----:B------:R-:W-:Y:S01]  /*2020*/  LOP3.LUT R4, R5, R3, R4, 0xfe, !PT ;  /* 0x0000000305047212 */ /* 0x000fe200078efe04 */
[----:B------:R-:W-:Y:S01]  /*2030*/  IMAD.SHL.U32 R108, R106, 0x40, RZ ;  /* 0x000000406a6c7824 */ /* 0x000fe200078e00ff */
[----:B------:R-:W-:Y:S01]  /*2040*/  ISETP.GE.AND P1, PT, R6, UR4, PT ;  /* 0x0000000406007c0c */ /* 0x000fe2000bf26270 */
[C---:B------:R-:W-:Y:S01]  /*2050*/  VIADD R6, R22.reuse, 0xa0 ;  /* 0x000000a016067836 */ /* 0x040fe20000000000 */
[----:B---3--:R-:W-:Y:S01]  /*2060*/  ISETP.GE.AND P3, PT, R22, R35, PT ;  /* 0x000000231600720c */ /* 0x008fe20003f66270 */
[----:B------:R-:W-:Y:S01]  /*2070*/  IMAD R125, R95, 0x60, RZ ;  /* 0x000000605f7d7824 */ /* 0x000fe200078e02ff */
[----:B------:R-:W-:Y:S01]  /*2080*/  SEL R5, RZ, 0x10, P1 ;  /* 0x00000010ff057807 */ /* 0x000fe20000800000 */
[----:B------:R-:W-:Y:S01]  /*2090*/  IMAD.SHL.U32 R133, R94, 0x40, RZ ;  /* 0x000000405e857824 */ /* 0x000fe200078e00ff */
[----:B------:R-:W-:Y:S01]  /*20a0*/  ISETP.GE.AND P1, PT, R6, UR4, PT ;  /* 0x0000000406007c0c */ /* 0x000fe2000bf26270 */
[-C--:B------:R-:W-:Y:S01]  /*20b0*/  IMAD R6, R21, R94.reuse, RZ ;  /* 0x0000005e15067224 */ /* 0x080fe200078e02ff */
[----:B------:R-:W-:Y:S01]  /*20c0*/  LOP3.LUT R12, R4, R5, RZ, 0xfc, !PT ;  /* 0x00000005040c7212 */ /* 0x000fe200078efcff */
[----:B------:R-:W-:Y:S01]  /*20d0*/  IMAD.WIDE.U32 R4, R119, R94, RZ ;  /* 0x0000005e77047225 */ /* 0x000fe200078e00ff */
[----:B------:R-:W-:Y:S01]  /*20e0*/  ULDC.64 UR4, c[0x0][0x320] ;  /* 0x0000c80000047ab9 */ /* 0x000fe20000000a00 */
[----:B------:R-:W-:-:S02]  /*20f0*/  SHF.R.S32.HI R17, RZ, 0x1f, R16 ;  /* 0x0000001fff117819 */ /* 0x000fc40000011410 */
[----:B----4-:R-:W-:Y:S01]  /*2100*/  @P0 IMAD.HI.U32 R3, R170, R7, RZ ;  /* 0x00000007aa030227 */ /* 0x010fe200078e00ff */
[-C--:B------:R-:W-:Y:S02]  /*2110*/  ISETP.GE.AND P2, PT, R165, R35.reuse, PT ;  /* 0x00000023a500720c */ /* 0x080fe40003f46270 */
[----:B------:R-:W-:Y:S01]  /*2120*/  ISETP.GE.AND P4, PT, R166, R35, PT ;  /* 0x00000023a600720c */ /* 0x000fe20003f86270 */
[----:B------:R-:W-:Y:S01]  /*2130*/  IMAD R7, R119, R95, R6 ;  /* 0x0000005f77077224 */ /* 0x000fe200078e0206 */
[----:B------:R-:W-:Y:S01]  /*2140*/  MOV R123, 0x20 ;  /* 0x00000020007b7802 */ /* 0x000fe20000000f00 */
[----:B------:R-:W-:Y:S01]  /*2150*/  IMAD.WIDE.U32 R102, R162, R106, R16 ;  /* 0x0000006aa2667225 */ /* 0x000fe200078e0010 */
[----:B-1----:R-:W-:Y:S02]  /*2160*/  @P0 SHF.R.U32.HI R170, RZ, R8, R3 ;  /* 0x00000008ffaa0219 */ /* 0x002fe40000011603 */
[----:B------:R-:W-:Y:S01]  /*2170*/  IADD3 R5, R5, R7, RZ ;  /* 0x0000000705057210 */ /* 0x000fe20007ffe0ff */
[----:B------:R-:W-:Y:S01]  /*2180*/  IMAD R8, R186, R100, RZ ;  /* 0x00000064ba087224 */ /* 0x000fe200078e02ff */
[----:B------:R-:W-:Y:S01]  /*2190*/  SHF.R.S32.HI R3, RZ, 0x1f, R170 ;  /* 0x0000001fff037819 */ /* 0x000fe200000114aa */
[----:B------:R-:W-:Y:S01]  /*21a0*/  IMAD.WIDE.U32 R6, R170, UR4, R22 ;  /* 0x00000004aa067c25 */ /* 0x000fe2000f8e0016 */
[----:B------:R-:W-:-:S02]  /*21b0*/  SHF.L.U64.HI R30, R100, 0x6, R101 ;  /* 0x00000006641e7819 */ /* 0x000fc40000010265 */
[----:B------:R-:W-:Y:S01]  /*21c0*/  SHF.L.U64.HI R28, R106, 0x6, R107 ;  /* 0x000000066a1c7819 */ /* 0x000fe2000001026b */
[C---:B------:R-:W-:Y:S01]  /*21d0*/  IMAD R9, R3.reuse, UR4, RZ ;  /* 0x0000000403097c24 */ /* 0x040fe2000f8e02ff */
[----:B------:R-:W-:Y:S01]  /*21e0*/  SHF.L.U64.HI R132, R94, 0x6, R95 ;  /* 0x000000065e847819 */ /* 0x000fe2000001025f */
[----:B------:R-:W-:Y:S01]  /*21f0*/  IMAD.WIDE.U32 R4, R170, UR6, R4 ;  /* 0x00000006aa047c25 */ /* 0x000fe2000f8e0004 */
[----:B------:R-:W-:Y:S02]  /*2200*/  SHF.R.S32.HI R151, RZ, 0x1f, R185 ;  /* 0x0000001fff977819 */ /* 0x000fe400000114b9 */
[----:B0-----:R-:W-:Y:S01]  /*2210*/  LEA.HI R154, R154, 0x8, RZ, 0x19 ;  /* 0x000000089a9a7811 */ /* 0x001fe200078fc8ff */
[----:B------:R-:W-:Y:S01]  /*2220*/  IMAD R11, R170, UR5, R9 ;  /* 0x00000005aa0b7c24 */ /* 0x000fe2000f8e0209 */
[----:B------:R-:W-:Y:S01]  /*2230*/  ULDC.64 UR4, c[0x0][0xa08] ;  /* 0x0002820000047ab9 */ /* 0x000fe20000000a00 */
[----:B------:R-:W-:Y:S01]  /*2240*/  IMAD R9, R3, UR6, RZ ;  /* 0x0000000603097c24 */ /* 0x000fe2000f8e02ff */
[----:B------:R-:W-:Y:S01]  /*2250*/  ISETP.NE.U32.AND P0, PT, RZ, UR4, PT ;  /* 0x00000004ff007c0c */ /* 0x000fe2000bf05070 */
[----:B------:R-:W-:-:S02]  /*2260*/  IMAD.IADD R7, R7, 0x1, R11 ;  /* 0x0000000107077824 */ /* 0x000fc400078e020b */
[----:B------:R-:W-:Y:S01]  /*2270*/  IMAD R9, R170, UR7, R9 ;  /* 0x00000007aa097c24 */ /* 0x000fe2000f8e0209 */
[----:B------:R-:W-:Y:S01]  /*2280*/  ISETP.NE.AND.EX P0, PT, RZ, UR5, PT, P0 ;  /* 0x00000005ff007c0c */ /* 0x000fe2000bf05300 */
[----:B------:R-:W-:Y:S01]  /*2290*/  ULDC.64 UR4, c[0x0][0x300] ;  /* 0x0000c00000047ab9 */ /* 0x000fe20000000a00 */
[----:B------:R-:W-:-:S04]  /*22a0*/  IMAD.WIDE.U32 R96, R162, R100, R16 ;  /* 0x00000064a2607225 */ /* 0x000fc800078e0010 */
[----:B------:R-:W-:Y:S02]  /*22b0*/  IMAD.IADD R5, R5, 0x1, R9 ;  /* 0x0000000105057824 */ /* 0x000fe400078e0209 */
[----:B------:R-:W-:Y:S02]  /*22c0*/  IMAD R9, R162, R101, R8 ;  /* 0x00000065a2097224 */ /* 0x000fe400078e0208 */
[----:B------:R-:W-:Y:S02]  /*22d0*/  IMAD.SHL.U32 R122, R35, 0x2, RZ ;  /* 0x00000002237a7824 */ /* 0x000fe400078e00ff */
[----:B------:R-:W-:Y:S01]  /*22e0*/  IMAD.IADD R97, R97, 0x1, R9 ;  /* 0x0000000161617824 */ /* 0x000fe200078e0209 */
[----:B------:R-:W-:Y:S01]  /*22f0*/  IADD3 R99, R9, R99, RZ ;  /* 0x0000006309637210 */ /* 0x000fe20007ffe0ff */
[----:B-----5:R-:W-:-:S04]  /*2300*/  IMAD.WIDE.U32 R96, R147, R100, R96 ;  /* 0x0000006493607225 */ /* 0x020fc800078e0060 */
[----:B------:R-:W-:Y:S01]  /*2310*/  IMAD.WIDE.U32 R98, R147, R100, R98 ;  /* 0x0000006493627225 */ /* 0x000fe200078e0062 */
[----:B--2---:R-:W-:-:S04]  /*2320*/  LOP3.LUT R20, R20, 0xfffffffe, RZ, 0xc0, !PT ;  /* 0xfffffffe14147812 */ /* 0x004fc800078ec0ff */
[----:B------:R-:W-:-:S05]  /*2330*/  @P4 LOP3.LUT R20, R20, 0x1, RZ, 0xfc, !PT ;  /* 0x0000000114144812 */ /* 0x000fca00078efcff */
[----:B------:R0:W-:Y:S01]  /*2340*/  STL [R1+0x8], R20 ;  /* 0x0000081401007387 */ /* 0x0001e20000100800 */
[----:B------:R-:W-:Y:S02]  /*2350*/  SHF.R.S32.HI R3, RZ, 0x1f, R171 ;  /* 0x0000001fff037819 */ /* 0x000fe400000114ab */
[----:B------:R-:W-:Y:S02]  /*2360*/  SEL R93, R171, RZ, !P0 ;  /* 0x000000ffab5d7207 */ /* 0x000fe40004000000 */
[----:B------:R-:W-:-:S03]  /*2370*/  SEL R3, R3, RZ, !P0 ;  /* 0x000000ff03037207 */ /* 0x000fc60004000000 */
[----:B------:R-:W-:-:S04]  /*2380*/  IMAD.WIDE.U32 R90, R93, UR4, R4 ;  /* 0x000000045d5a7c25 */ /* 0x000fc8000f8e0004 */
[-C--:B------:R-:W-:Y:S02]  /*2390*/  IMAD R4, R186, R94.reuse, RZ ;  /* 0x0000005eba047224 */ /* 0x080fe400078e02ff */
[----:B------:R-:W-:Y:S02]  /*23a0*/  IMAD R10, R3, UR4, RZ ;  /* 0x00000004030a7c24 */ /* 0x000fe4000f8e02ff */
[C---:B------:R-:W-:Y:S02]  /*23b0*/  IMAD R31, R162.reuse, R95, R4 ;  /* 0x0000005fa21f7224 */ /* 0x040fe400078e0204 */
[----:B------:R-:W-:Y:S01]  /*23c0*/  IMAD R89, R93, UR5, R10 ;  /* 0x000000055d597c24 */ /* 0x000fe2000f8e020a */
[----:B------:R-:W-:Y:S01]  /*23d0*/  ULDC.64 UR4, c[0x0][0x328] ;  /* 0x0000ca0000047ab9 */ /* 0x000fe20000000a00 */
[----:B------:R-:W-:-:S04]  /*23e0*/  IMAD.WIDE.U32 R4, R162, R94, R22 ;  /* 0x0000005ea2047225 */ /* 0x000fc800078e0016 */
[----:B------:R-:W-:Y:S01]  /*23f0*/  IMAD.IADD R89, R91, 0x1, R89 ;  /* 0x000000015b597824 */ /* 0x000fe200078e0259 */
[----:B------:R-:W-:Y:S01]  /*2400*/  IADD3 R88, P0, R90, R4, RZ ;  /* 0x000000045a587210 */ /* 0x000fe20007f1e0ff */
[----:B------:R-:W-:Y:S01]  /*2410*/  IMAD R8, R3, UR4, RZ ;  /* 0x0000000403087c24 */ /* 0x000fe2000f8e02ff */
[----:B------:R-:W-:Y:S01]  /*2420*/  SEL R4, R35, RZ, P2 ;  /* 0x000000ff23047207 */ /* 0x000fe20001000000 */
[----:B------:R-:W-:Y:S01]  /*2430*/  IMAD R3, R186, R106, RZ ;  /* 0x0000006aba037224 */ /* 0x000fe200078e02ff */
[----:B------:R-:W-:Y:S01]  /*2440*/  IADD3.X R31, R89, R5, R31, P0, !PT ;  /* 0x00000005591f7210 */ /* 0x000fe200007fe41f */
[----:B------:R-:W-:Y:S01]  /*2450*/  IMAD R33, R93, UR5, R8 ;  /* 0x000000055d217c24 */ /* 0x000fe2000f8e0208 */
[----:B------:R-:W-:Y:S01]  /*2460*/  LOP3.LUT P0, RZ, R190, 0x4, RZ, 0xc0, !PT ;  /* 0x00000004beff7812 */ /* 0x000fe2000780c0ff */
[----:B------:R-:W-:Y:S01]  /*2470*/  IMAD R5, R162, R107, R3 ;  /* 0x0000006ba2057224 */ /* 0x000fe200078e0203 */
[----:B------:R-:W-:Y:S01]  /*2480*/  SEL R3, R35, RZ, P3 ;  /* 0x000000ff23037207 */ /* 0x000fe20001800000 */
[----:B------:R-:W-:Y:S01]  /*2490*/  IMAD.WIDE.U32 R92, R93, UR4, R6 ;  /* 0x000000045d5c7c25 */ /* 0x000fe2000f8e0006 */
[----:B------:R-:W-:-:S02]  /*24a0*/  SEL R7, R35, RZ, P4 ;  /* 0x000000ff23077207 */ /* 0x000fc40002000000 */
[----:B------:R-:W-:Y:S01]  /*24b0*/  IADD3 R118, P4, R162, R119, RZ ;  /* 0x00000077a2767210 */ /* 0x000fe20007f9e0ff */
[----:B------:R-:W-:Y:S01]  /*24c0*/  IMAD.IADD R3, R22, 0x1, R3 ;  /* 0x0000000116037824 */ /* 0x000fe200078e0203 */
[----:B------:R-:W-:Y:S01]  /*24d0*/  IADD3 R10, R166, R7, RZ ;  /* 0x00000007a60a7210 */ /* 0x000fe20007ffe0ff */
[----:B------:R-:W-:Y:S01]  /*24e0*/  IMAD.IADD R103, R103, 0x1, R5 ;  /* 0x0000000167677824 */ /* 0x000fe200078e0205 */
[----:B------:R-:W-:Y:S01]  /*24f0*/  SEL R123, R123, 0xffffffe0, !P0 ;  /* 0xffffffe07b7b7807 */ /* 0x000fe20004000000 */
[----:B------:R-:W-:Y:S01]  /*2500*/  IMAD.IADD R105, R5, 0x1, R105 ;  /* 0x0000000105697824 */ /* 0x000fe200078e0269 */
[----:B------:R-:W-:Y:S01]  /*2510*/  SHF.R.S32.HI R11, RZ, 0x1f, R10 ;  /* 0x0000001fff0b7819 */ /* 0x000fe2000001140a */
[----:B------:R-:W-:Y:S01]  /*2520*/  IMAD.IADD R5, R165, 0x1, R4 ;  /* 0x00000001a5057824 */ /* 0x000fe200078e0204 */
[----:B------:R-:W-:Y:S01]  /*2530*/  SHF.R.S32.HI R4, RZ, 0x1f, R3 ;  /* 0x0000001fff047819 */ /* 0x000fe20000011403 */
[----:B------:R-:W-:Y:S01]  /*2540*/  IMAD.WIDE.U32 R102, R147, R106, R102 ;  /* 0x0000006a93667225 */ /* 0x000fe200078e0066 */
[----:B------:R-:W-:-:S02]  /*2550*/  LEA.HI R13, R11, R10, RZ, 0x3 ;  /* 0x0000000a0b0d7211 */ /* 0x000fc400078f18ff */
[----:B------:R-:W-:Y:S01]  /*2560*/  SHF.R.S32.HI R6, RZ, 0x1f, R5 ;  /* 0x0000001fff067819 */ /* 0x000fe20000011405 */
[----:B------:R-:W-:Y:S01]  /*2570*/  IMAD.WIDE.U32 R104, R147, R106, R104 ;  /* 0x0000006a93687225 */ /* 0x000fe200078e0068 */
[CC--:B------:R-:W-:Y:S02]  /*2580*/  LEA.HI R15, R4.reuse, R3.reuse, RZ, 0x3 ;  /* 0x00000003040f7211 */ /* 0x0c0fe400078f18ff */
[----:B------:R-:W-:Y:S01]  /*2590*/  LEA.HI R3, R4, R3, RZ, 0x6 ;  /* 0x0000000304037211 */ /* 0x000fe200078f30ff */
[----:B------:R-:W-:Y:S01]  /*25a0*/  IMAD.WIDE.U32 R94, R94, 0x60, RZ ;  /* 0x000000605e5e7825 */ /* 0x000fe200078e00ff */
[CC--:B------:R-:W-:Y:S02]  /*25b0*/  LEA.HI R4, R6.reuse, R5.reuse, RZ, 0x6 ;  /* 0x0000000506047211 */ /* 0x0c0fe400078f30ff */
[----:B------:R-:W-:Y:S01]  /*25c0*/  LEA.HI R5, R6, R5, RZ, 0x3 ;  /* 0x0000000506057211 */ /* 0x000fe200078f18ff */
[----:B------:R-:W-:Y:S01]  /*25d0*/  IMAD.X R119, R186, 0x1, R21, P4 ;  /* 0x00000001ba777824 */ /* 0x000fe200020e0615 */
[----:B------:R-:W-:Y:S01]  /*25e0*/  SHF.R.S32.HI R7, RZ, 0x6, R4 ;  /* 0x00000006ff077819 */ /* 0x000fe20000011404 */
[----:B------:R-:W-:Y:S01]  /*25f0*/  IMAD.IADD R125, R95, 0x1, R125 ;  /* 0x000000015f7d7824 */ /* 0x000fe200078e027d */
[----:B------:R-:W-:-:S02]  /*2600*/  LOP3.LUT R6, R174, 0x38, R5, 0xf8, !PT ;  /* 0x00000038ae067812 */ /* 0x000fc400078ef805 */
[----:B------:R-:W-:Y:S01]  /*2610*/  SHF.R.S32.HI R3, RZ, 0x6, R3 ;  /* 0x00000006ff037819 */ /* 0x000fe20000011403 */
[C-C-:B------:R-:W-:Y:S01]  /*2620*/  IMAD R145, R7.reuse, 0x1800, R176.reuse ;  /* 0x0000180007917824 */ /* 0x140fe200078e02b0 */
[----:B------:R-:W-:Y:S01]  /*2630*/  LOP3.LUT R4, R174, 0x38, R15, 0xf8, !PT ;  /* 0x00000038ae047812 */ /* 0x000fe200078ef80f */
[--C-:B------:R-:W-:Y:S01]  /*2640*/  IMAD R142, R7, 0x1800, R177.reuse ;  /* 0x00001800078e7824 */ /* 0x100fe200078e02b1 */
[-C--:B------:R-:W-:Y:S01]  /*2650*/  LOP3.LUT R6, R6, R175.reuse, RZ, 0x3c, !PT ;  /* 0x000000af06067212 */ /* 0x080fe200078e3cff */
[----:B------:R-:W-:Y:S01]  /*2660*/  IMAD R146, R3, 0x1800, R176 ;  /* 0x0000180003927824 */ /* 0x000fe200078e02b0 */
[----:B------:R-:W-:Y:S01]  /*2670*/  LEA.HI R10, R11, R10, RZ, 0x6 ;  /* 0x0000000a0b0a7211 */ /* 0x000fe200078f30ff */
[----:B------:R-:W-:Y:S01]  /*2680*/  IMAD R144, R3, 0x1800, R177 ;  /* 0x0000180003907824 */ /* 0x000fe200078e02b1 */
[----:B------:R-:W-:Y:S01]  /*2690*/  LOP3.LUT R3, R4, R175, RZ, 0x3c, !PT ;  /* 0x000000af04037212 */ /* 0x000fe200078e3cff */
[----:B------:R-:W-:Y:S01]  /*26a0*/  IMAD.IADD R145, R145, 0x1, R6 ;  /* 0x0000000191917824 */ /* 0x000fe200078e0206 */
[----:B------:R-:W-:Y:S01]  /*26b0*/  LOP3.LUT R6, R172, 0x38, R5, 0xf8, !PT ;  /* 0x00000038ac067812 */ /* 0x000fe200078ef805 */
[----:B------:R-:W-:Y:S01]  /*26c0*/  IMAD R7, R107, 0x60, RZ ;  /* 0x000000606b077824 */ /* 0x000fe200078e02ff */
[----:B------:R-:W-:Y:S01]  /*26d0*/  SHF.R.S32.HI R10, RZ, 0x6, R10 ;  /* 0x00000006ff0a7819 */ /* 0x000fe2000001140a */
[----:B------:R-:W-:Y:S01]  /*26e0*/  IMAD.IADD R146, R146, 0x1, R3 ;  /* 0x0000000192927824 */ /* 0x000fe200078e0203 */
[----:B------:R-:W-:Y:S01]  /*26f0*/  LOP3.LUT R3, R6, R199, RZ, 0x3c, !PT ;  /* 0x000000c706037212 */ /* 0x000fe200078e3cff */
[----:B------:R-:W-:Y:S01]  /*2700*/  IMAD.IADD R6, R93, 0x1, R33 ;  /* 0x000000015d067824 */ /* 0x000fe200078e0221 */
[----:B------:R-:W-:Y:S01]  /*2710*/  LOP3.LUT R4, R174, 0x38, R13, 0xf8, !PT ;  /* 0x00000038ae047812 */ /* 0x000fe200078ef80d */
[----:B------:R-:W-:Y:S01]  /*2720*/  IMAD R143, R10, 0x1800, R176 ;  /* 0x000018000a8f7824 */ /* 0x000fe200078e02b0 */
[----:B------:R-:W-:Y:S01]  /*2730*/  LOP3.LUT R8, R172, 0x38, R15, 0xf8, !PT ;  /* 0x00000038ac087812 */ /* 0x000fe200078ef80f */
[----:B------:R-:W-:Y:S01]  /*2740*/  IMAD.IADD R142, R142, 0x1, R3 ;  /* 0x000000018e8e7824 */ /* 0x000fe200078e0203 */
[----:B------:R-:W-:Y:S01]  /*2750*/  LOP3.LUT R4, R4, R175, RZ, 0x3c, !PT ;  /* 0x000000af04047212 */ /* 0x000fe200078e3cff */
[----:B------:R-:W-:Y:S01]  /*2760*/  IMAD R137, R10, 0x1800, R177 ;  /* 0x000018000a897824 */ /* 0x000fe200078e02b1 */
[----:B------:R-:W-:-:S02]  /*2770*/  SHF.R.S32.HI R3, RZ, 0x1f, R147 ;  /* 0x0000001fff037819 */ /* 0x000fc40000011493 */
[----:B------:R-:W-:Y:S02]  /*2780*/  IADD3 R143, R143, R4, RZ ;  /* 0x000000048f8f7210 */ /* 0x000fe40007ffe0ff */
[----:B------:R-:W-:Y:S01]  /*2790*/  LOP3.LUT R9, R8, R199, RZ, 0x3c, !PT ;  /* 0x000000c708097212 */ /* 0x000fe200078e3cff */
[----:B------:R-:W-:Y:S01]  /*27a0*/  IMAD R4, R3, R100, RZ ;  /* 0x0000006403047224 */ /* 0x000fe200078e02ff */
[----:B------:R-:W-:Y:S02]  /*27b0*/  LOP3.LUT R8, R172, 0x38, R13, 0xf8, !PT ;  /* 0x00000038ac087812 */ /* 0x000fe400078ef80d */
[----:B------:R-:W-:Y:S01]  /*27c0*/  SHF.R.S32.HI R114, RZ, 0x3, R15 ;  /* 0x00000003ff727819 */ /* 0x000fe2000001140f */
[----:B------:R-:W-:Y:S01]  /*27d0*/  IMAD R25, R147, R101, R4 ;  /* 0x0000006593197224 */ /* 0x000fe200078e0204 */
[----:B------:R-:W-:Y:S01]  /*27e0*/  LOP3.LUT R8, R8, R199, RZ, 0x3c, !PT ;  /* 0x000000c708087212 */ /* 0x000fe200078e3cff */
[----:B------:R-:W-:Y:S01]  /*27f0*/  IMAD R4, R3, R106, RZ ;  /* 0x0000006a03047224 */ /* 0x000fe200078e02ff */
[----:B------:R-:W-:Y:S01]  /*2800*/  SEL R3, RZ, 0x20, P1 ;  /* 0x00000020ff037807 */ /* 0x000fe20000800000 */
[----:B------:R-:W-:Y:S01]  /*2810*/  IMAD.IADD R144, R144, 0x1, R9 ;  /* 0x0000000190907824 */ /* 0x000fe200078e0209 */
[----:B------:R-:W-:Y:S01]  /*2820*/  SHF.R.S32.HI R112, RZ, 0x3, R13 ;  /* 0x00000003ff707819 */ /* 0x000fe2000001140d */
[----:B------:R-:W-:Y:S01]  /*2830*/  IMAD R9, R147, R107, R4 ;  /* 0x0000006b93097224 */ /* 0x000fe200078e0204 */
[----:B------:R-:W-:Y:S01]  /*2840*/  LOP3.LUT R4, R174, 0x18, R22, 0xf8, !PT ;  /* 0x00000018ae047812 */ /* 0x000fe200078ef816 */
[----:B------:R-:W-:Y:S01]  /*2850*/  IMAD.WIDE.U32 R100, R100, 0x60, RZ ;  /* 0x0000006064647825 */ /* 0x000fe200078e00ff */
[----:B------:R-:W-:-:S02]  /*2860*/  LOP3.LUT R15, R15, 0xfffffff8, RZ, 0xc0, !PT ;  /* 0xfffffff80f0f7812 */ /* 0x000fc400078ec0ff */
[----:B------:R-:W-:Y:S01]  /*2870*/  LOP3.LUT R27, R4, R175, RZ, 0x3c, !PT ;  /* 0x000000af041b7212 */ /* 0x000fe200078e3cff */
[----:B------:R-:W-:Y:S01]  /*2880*/  IMAD.WIDE.U32 R106, R106, 0x60, RZ ;  /* 0x000000606a6a7825 */ /* 0x000fe200078e00ff */
[----:B------:R-:W-:Y:S02]  /*2890*/  LOP3.LUT R14, R5, 0xfffffff8, RZ, 0xc0, !PT ;  /* 0xfffffff8050e7812 */ /* 0x000fe400078ec0ff */
[----:B------:R-:W-:Y:S01]  /*28a0*/  LOP3.LUT R13, R13, 0xfffffff8, RZ, 0xc0, !PT ;  /* 0xfffffff80d0d7812 */ /* 0x000fe200078ec0ff */
[----:B------:R-:W-:Y:S01]  /*28b0*/  IMAD.IADD R27, R176, 0x1, R27 ;  /* 0x00000001b01b7824 */ /* 0x000fe200078e021b */
[C---:B------:R-:W-:Y:S01]  /*28c0*/  LOP3.LUT R3, R12.reuse, R3, RZ, 0xfc, !PT ;  /* 0x000000030c037212 */ /* 0x040fe200078efcff */
[----:B------:R-:W-:Y:S01]  /*28d0*/  IMAD.IADD R137, R137, 0x1, R8 ;  /* 0x0000000189897824 */ /* 0x000fe200078e0208 */
[----:B------:R-:W-:Y:S01]  /*28e0*/  IADD3 R21, R103, R9, RZ ;  /* 0x0000000967157210 */ /* 0x000fe20007ffe0ff */
[----:B------:R-:W-:Y:S01]  /*28f0*/  IMAD.IADD R130, R107, 0x1, R7 ;  /* 0x000000016b827824 */ /* 0x000fe200078e0207 */
[----:B------:R-:W-:Y:S01]  /*2900*/  IADD3 R131, R101, R131, RZ ;  /* 0x0000008365837210 */ /* 0x000fe20007ffe0ff */
[----:B------:R-:W-:Y:S01]  /*2910*/  IMAD.IADD R26, R97, 0x1, R25 ;  /* 0x00000001611a7824 */ /* 0x000fe200078e0219 */
[----:B------:R-:W-:Y:S01]  /*2920*/  SHF.R.S32.HI R113, RZ, 0x3, R5 ;  /* 0x00000003ff717819 */ /* 0x000fe20000011405 */
[----:B0-----:R-:W-:Y:S01]  /*2930*/  IMAD.IADD R20, R9, 0x1, R105 ;  /* 0x0000000109147824 */ /* 0x001fe200078e0269 */
[----:B------:R-:W-:Y:S01]  /*2940*/  LOP3.LUT R12, R12, 0x1, RZ, 0xc0, !PT ;  /* 0x000000010c0c7812 */ /* 0x000fe200078ec0ff */
[----:B------:R-:W-:Y:S01]  /*2950*/  IMAD.IADD R136, R123, 0x1, R27 ;  /* 0x000000017b887824 */ /* 0x000fe200078e021b */
[----:B------:R-:W-:Y:S01]  /*2960*/  SHF.R.S32.HI R111, RZ, 0x1f, R15 ;  /* 0x0000001fff6f7819 */ /* 0x000fe2000001140f */
[----:B------:R-:W-:Y:S01]  /*2970*/  IMAD.IADD R25, R25, 0x1, R99 ;  /* 0x0000000119197824 */ /* 0x000fe200078e0263 */
[----:B------:R-:W-:-:S02]  /*2980*/  SHF.R.S32.HI R110, RZ, 0x1f, R14 ;  /* 0x0000001fff6e7819 */ /* 0x000fc4000001140e */
[----:B------:R-:W-:Y:S02]  /*2990*/  SHF.R.S32.HI R109, RZ, 0x1f, R13 ;  /* 0x0000001fff6d7819 */ /* 0x000fe4000001140d */
[C---:B------:R-:W-:Y:S02]  /*29a0*/  LOP3.LUT R11, R3.reuse, 0x2, RZ, 0xc0, !PT ;  /* 0x00000002030b7812 */ /* 0x040fe400078ec0ff */
[C---:B------:R-:W-:Y:S02]  /*29b0*/  LOP3.LUT R10, R3.reuse, 0x4, RZ, 0xc0, !PT ;  /* 0x00000004030a7812 */ /* 0x040fe400078ec0ff */
[C---:B------:R-:W-:Y:S02]  /*29c0*/  LOP3.LUT R9, R3.reuse, 0x8, RZ, 0xc0, !PT ;  /* 0x0000000803097812 */ /* 0x040fe400078ec0ff */
[C---:B------:R-:W-:Y:S02]  /*29d0*/  LOP3.LUT R8, R3.reuse, 0x10, RZ, 0xc0, !PT ;  /* 0x0000001003087812 */ /* 0x040fe400078ec0ff */
[----:B------:R-:W-:-:S07]  /*29e0*/  LOP3.LUT R7, R3, 0x20, RZ, 0xc0, !PT ;  /* 0x0000002003077812 */ /* 0x000fce00078ec0ff */
.L_x_1431:
[----:B--23--:R-:W2:Y:S01]  /*29f0*/  LDL.LU R32, [R1+0x8] ;  /* 0x0000080001207983 */ /* 0x00cea20000300800 */
[----:B------:R-:W-:Y:S01]  /*2a00*/  VIADD R35, R24, 0xffffffff ;  /* 0xffffffff18237836 */ /* 0x000fe20000000000 */
[----:B------:R-:W0:Y:S01]  /*2a10*/  LDC.64 R120, c[0x0][0x2d8] ;  /* 0x0000b600ff787b82 */ /* 0x000e220000000a00 */
[----:B------:R-:W-:Y:S01]  /*2a20*/  IMAD R43, R19, 0x4800, R27 ;  /* 0x00004800132b7824 */ /* 0x000fe200078e021b */
[----:B------:R-:W-:Y:S05]  /*2a30*/  YIELD ;  /* 0x0000000000007946 */ /* 0x000fea0003800000 */
[----:B------:R-:W-:Y:S01]  /*2a40*/  SHF.R.S32.HI R33, RZ, 0x1f, R35 ;  /* 0x0000001fff217819 */ /* 0x000fe20000011423 */
[-C--:B------:R-:W-:Y:S01]  /*2a50*/  IMAD R3, R125, R35.reuse, RZ ;  /* 0x000000237d037224 */ /* 0x080fe200078e02ff */
[----:B------:R-:W1:Y:S01]  /*2a60*/  LDC R117, c[0x0][0x3d4] ;  /* 0x0000f500ff757b82 */ /* 0x000e620000000800 */
[----:B------:R-:W-:Y:S01]  /*2a70*/  IMAD.WIDE.U32 R128, R94, R35, RZ ;  /* 0x000000235e807225 */ /* 0x000fe200078e00ff */
[----:B------:R-:W-:Y:S03]  /*2a80*/  BSSY B0, `(.L_x_1332) ;  /* 0x000076a000007945 */ /* 0x000fe60003800000 */
[----:B------:R-:W-:Y:S01]  /*2a90*/  IMAD R3, R33, R94, R3 ;  /* 0x0000005e21037224 */ /* 0x000fe200078e0203 */
[----:B------:R-:W-:Y:S01]  /*2aa0*/  IADD3 R5, P5, R88, R128, RZ ;  /* 0x0000008058057210 */ /* 0x000fe20007fbe0ff */
[----:B------:R-:W-:-:S02]  /*2ab0*/  IMAD R43, R43, 0x2, R116 ;  /* 0x000000022b2b7824 */ /* 0x000fc400078e0274 */
[----:B------:R-:W-:Y:S01]  /*2ac0*/  IMAD.IADD R84, R129, 0x1, R3 ;  /* 0x0000000181547824 */ /* 0x000fe200078e0203 */
[----:B------:R-:W-:-:S04]  /*2ad0*/  IADD3 R3, P1, P4, R88, R128, R133 ;  /* 0x0000008058037210 */ /* 0x000fc80007c3e085 */
[----:B------:R-:W-:Y:S02]  /*2ae0*/  IADD3.X R4, R31, R84, R132, P1, P4 ;  /* 0x000000541f047210 */ /* 0x000fe40000fe8484 */
[----:B------:R-:W-:Y:S02]  /*2af0*/  ISETP.GT.AND P1, PT, R35, R124, PT ;  /* 0x0000007c2300720c */ /* 0x000fe40003f24270 */
[-C--:B0-----:R-:W-:Y:S02]  /*2b00*/  LEA R44, P0, R5, R120.reuse, 0x1 ;  /* 0x00000078052c7211 */ /* 0x081fe400078008ff */
[----:B------:R-:W-:Y:S02]  /*2b10*/  IADD3.X R24, R84, R31, RZ, P5, !PT ;  /* 0x0000001f54187210 */ /* 0x000fe40002ffe4ff */
[----:B------:R-:W-:Y:S02]  /*2b20*/  LEA R40, P5, R3, R120, 0x1 ;  /* 0x0000007803287211 */ /* 0x000fe400078a08ff */
[----:B------:R-:W-:Y:S01]  /*2b30*/  LEA.HI.X R45, R5, R121, R24, 0x1, P0 ;  /* 0x00000079052d7211 */ /* 0x000fe200000f0c18 */
[----:B------:R-:W-:Y:S01]  /*2b40*/  IMAD.MOV.U32 R24, RZ, RZ, R35 ;  /* 0x000000ffff187224 */ /* 0x000fe200078e0023 */
[----:B-1----:R-:W-:-:S02]  /*2b50*/  ISETP.GE.AND P0, PT, R117, 0x1, PT ;  /* 0x000000017500780c */ /* 0x002fc40003f06270 */
[----:B------:R-:W-:Y:S01]  /*2b60*/  LEA.HI.X R41, R3, R121, R4, 0x1, P5 ;  /* 0x0000007903297211 */ /* 0x000fe200028f0c04 */
[----:B------:R-:W-:-:S04]  /*2b70*/  IMAD R3, R19, 0x4800, R136 ;  /* 0x0000480013037824 */ /* 0x000fc800078e0288 */
[----:B------:R-:W-:Y:S01]  /*2b80*/  IMAD R42, R3, 0x2, R116 ;  /* 0x00000002032a7824 */ /* 0x000fe200078e0274 */
[----:B--2---:R-:W-:-:S04]  /*2b90*/  LOP3.LUT R32, R32, 0xfffffffd, RZ, 0xc0, !PT ;  /* 0xfffffffd20207812 */ /* 0x004fc800078ec0ff */
[----:B------:R-:W-:-:S05]  /*2ba0*/  @P1 LOP3.LUT R32, R32, 0x2, RZ, 0xfc, !PT ;  /* 0x0000000220201812 */ /* 0x000fca00078efcff */
[----:B------:R0:W-:Y:S01]  /*2bb0*/  STL [R1+0x8], R32 ;  /* 0x0000082001007387 */ /* 0x0001e20000100800 */
[----:B------:R-:W-:Y:S05]  /*2bc0*/  @!P0 BRA `(.L_x_1333) ;  /* 0x0000007000708947 */ /* 0x000fea0003800000 */
[----:B------:R-:W-:Y:S01]  /*2bd0*/  ULDC.U8 UR4, c[0x0][0x3f0] ;  /* 0x0000fc0000047ab9 */ /* 0x000fe20000000000 */
[-C--:B------:R-:W-:Y:S01]  /*2be0*/  IMAD R3, R130, R35.reuse, RZ ;  /* 0x0000002382037224 */ /* 0x080fe200078e02ff */
[----:B------:R-:W-:Y:S01]  /*2bf0*/  ISETP.NE.AND P0, PT, RZ, UR4, PT ;  /* 0x00000004ff007c0c */ /* 0x000fe2000bf05270 */
[-C--:B------:R-:W-:Y:S02]  /*2c00*/  IMAD R5, R131, R35.reuse, RZ ;  /* 0x0000002383057224 */ /* 0x080fe400078e02ff */
[C---:B------:R-:W-:Y:S02]  /*2c10*/  IMAD R3, R33.reuse, R106, R3 ;  /* 0x0000006a21037224 */ /* 0x040fe400078e0203 */
[----:B------:R-:W-:Y:S02]  /*2c20*/  IMAD R33, R33, R100, R5 ;  /* 0x0000006421217224 */ /* 0x000fe400078e0205 */
[----:B------:R-:W-:Y:S02]  /*2c30*/  IMAD R5, R24, -0x60, R2 ;  /* 0xffffffa018057824 */ /* 0x000fe400078e0202 */
[----:B------:R-:W-:-:S03]  /*2c40*/  IMAD.WIDE.U32 R80, R100, R35, RZ ;  /* 0x0000002364507225 */ /* 0x000fc600078e00ff */
[----:B------:R-:W-:Y:S01]  /*2c50*/  VIMNMX R5, R5, 0x60, PT ;  /* 0x0000006005057848 */ /* 0x000fe20003fe0100 */
[----:B------:R-:W-:Y:S01]  /*2c60*/  IMAD.WIDE.U32 R82, R106, R35, RZ ;  /* 0x000000236a527225 */ /* 0x000fe200078e00ff */
[----:B------:R-:W-:-:S03]  /*2c70*/  IADD3 R4, R81, R33, RZ ;  /* 0x0000002151047210 */ /* 0x000fc60007ffe0ff */
[----:B------:R-:W-:Y:S01]  /*2c80*/  IMAD.IADD R3, R83, 0x1, R3 ;  /* 0x0000000153037824 */ /* 0x000fe200078e0203 */
        /* <DEDUP_REMOVED lines=24> */
[----:B0-----:R-:W-:Y:S01]  /*2e10*/  LEA R32, P4, R33, UR4, 0x1 ;  /* 0x0000000421207c11 */ /* 0x001fe2000f8808ff */
[----:B------:R-:W-:Y:S01]  /*2e20*/  IMAD.X R46, R4, 0x1, R26, P1 ;  /* 0x00000001042e7824 */ /* 0x000fe200008e061a */
[----:B------:R-:W-:Y:S02]  /*2e30*/  ISETP.GE.AND P1, PT, R16, R117, PT ;  /* 0x000000751000720c */ /* 0x000fe40003f26270 */
[----:B------:R-:W-:-:S02]  /*2e40*/  CS2R R86, SRZ ;  /* 0x0000000000567805 */ /* 0x000fc4000001ff00 */
[----:B------:R-:W-:Y:S02]  /*2e50*/  LEA.HI.X R33, R33, UR5, R34, 0x1, P4 ;  /* 0x0000000521217c11 */ /* 0x000fe4000a0f0c22 */
[----:B------:R-:W-:Y:S02]  /*2e60*/  CS2R R128, SRZ ;  /* 0x0000000000807805 */ /* 0x000fe4000001ff00 */
[C---:B------:R-:W-:Y:S02]  /*2e70*/  LEA R34, P4, R35.reuse, UR6, 0x1 ;  /* 0x0000000623227c11 */ /* 0x040fe4000f8808ff */
[----:B------:R-:W-:Y:S01]  /*2e80*/  CS2R R120, SRZ ;  /* 0x0000000000787805 */ /* 0x000fe2000001ff00 */
[----:B------:R-:W-:Y:S01]  /*2e90*/  ULDC.64 UR8, c[0x0][0x208] ;  /* 0x0000820000087ab9 */ /* 0x000fe20000000a00 */
[----:B------:R-:W-:Y:S02]  /*2ea0*/  LEA.HI.X R35, R35, UR7, R46, 0x1, P4 ;  /* 0x0000000723237c11 */ /* 0x000fe4000a0f0c2e */
[-C--:B------:R-:W-:Y:S01]  /*2eb0*/  ISETP.GE.AND P4, PT, R38, R117.reuse, PT ;  /* 0x000000752600720c */ /* 0x080fe20003f86270 */
[C---:B------:R-:W-:Y:S01]  /*2ec0*/  VIADD R38, R16.reuse, 0x20 ;  /* 0x0000002010267836 */ /* 0x040fe20000000000 */
[----:B------:R-:W-:Y:S01]  /*2ed0*/  IADD3 R46, R16, 0x30, RZ ;  /* 0x00000030102e7810 */ /* 0x000fe20007ffe0ff */
[----:B------:R1:W5:Y:S04]  /*2ee0*/  @!P1 LDG.E.64 R126, desc[UR8][R32.64] ;  /* 0x00000008207e9981 */ /* 0x000368000c1e1b00 */
[----:B------:R1:W5:Y:S01]  /*2ef0*/  @!P1 LDG.E.64 R128, desc[UR8][R34.64] ;  /* 0x0000000822809981 */ /* 0x000362000c1e1b00 */
[----:B------:R-:W-:-:S05]  /*2f00*/  ISETP.GE.AND P1, PT, R38, R117, PT ;  /* 0x000000752600720c */ /* 0x000fca0003f26270 */
[----:B------:R1:W5:Y:S04]  /*2f10*/  @!P4 LDG.E.64 R86, desc[UR8][R32.64+0x20] ;  /* 0x000020082056c981 */ /* 0x000368000c1e1b00 */
[----:B------:R1:W5:Y:S01]  /*2f20*/  @!P4 LDG.E.64 R120, desc[UR8][R34.64+0x20] ;  /* 0x000020082278c981 */ /* 0x000362000c1e1b00 */
[----:B------:R-:W-:Y:S02]  /*2f30*/  ISETP.GE.AND P4, PT, R46, R117, PT ;  /* 0x000000752e00720c */ /* 0x000fe40003f86270 */
[----:B------:R-:W-:Y:S02]  /*2f40*/  CS2R R78, SRZ ;  /* 0x00000000004e7805 */ /* 0x000fe4000001ff00 */
[----:B------:R-:W-:Y:S02]  /*2f50*/  CS2R R84, SRZ ;  /* 0x0000000000547805 */ /* 0x000fe4000001ff00 */
[----:B------:R-:W-:-:S02]  /*2f60*/  CS2R R74, SRZ ;  /* 0x00000000004a7805 */ /* 0x000fc4000001ff00 */
[----:B------:R-:W-:Y:S01]  /*2f70*/  CS2R R76, SRZ ;  /* 0x00000000004c7805 */ /* 0x000fe2000001ff00 */
[C---:B------:R-:W-:Y:S02]  /*2f80*/  VIADD R38, R16.reuse, 0x40 ;  /* 0x0000004010267836 */ /* 0x040fe40000000000 */
[----:B------:R-:W-:Y:S01]  /*2f90*/  VIADD R46, R16, 0x50 ;  /* 0x00000050102e7836 */ /* 0x000fe20000000000 */
        /* <DEDUP_REMOVED lines=14> */
.L_x_1336:
[----:B------:R-:W-:Y:S05]  /*3080*/  BSYNC B1 ;  /* 0x0000000000017941 */ /* 0x000fea0003800000 */
.L_x_1335:
        /* <DEDUP_REMOVED lines=12> */
[----:B-----5:R-:W-:Y:S01]  /*3150*/  IMAD.MOV.U32 R134, RZ, RZ, R66 ;  /* 0x000000ffff867224 */ /* 0x020fe200078e0042 */
[----:B------:R-:W-:-:S02]  /*3160*/  MOV R135, R67 ;  /* 0x0000004300877202 */ /* 0x000fc40000000f00 */
[----:B------:R-:W-:Y:S01]  /*3170*/  CS2R R64, SRZ ;  /* 0x0000000000407805 */ /* 0x000fe2000001ff00 */
[----:B------:R-:W-:Y:S06]  /*3180*/  @P4 BRA `(.L_x_1338) ;  /* 0x0000000000b84947 */ /* 0x000fec0003800000 */
[----:B------:R-:W-:Y:S01]  /*3190*/  IADD3 R82, P1, P5, R102, R82, R108 ;  /* 0x0000005266527210 */ /* 0x000fe20007d3e06c */
[----:B------:R-:W-:Y:S01]  /*31a0*/  ULDC.64 UR4, c[0x0][0x3c8] ;  /* 0x0000f20000047ab9 */ /* 0x000fe20000000a00 */
[----:B------:R-:W-:Y:S01]  /*31b0*/  ULDC.64 UR6, c[0x0][0x3e0] ;  /* 0x0000f80000067ab9 */ /* 0x000fe20000000a00 */
[----:B------:R-:W-:Y:S02]  /*31c0*/  CS2R R62, SRZ ;  /* 0x00000000003e7805 */ /* 0x000fe4000001ff00 */
[----:B-1----:R-:W-:Y:S02]  /*31d0*/  IADD3.X R33, R21, R3, R28, P1, P5 ;  /* 0x0000000315217210 */ /* 0x002fe40000fea41c */
[----:B------:R-:W-:Y:S02]  /*31e0*/  CS2R R64, SRZ ;  /* 0x0000000000407805 */ /* 0x000fe4000001ff00 */
[----:B------:R-:W-:Y:S01]  /*31f0*/  IADD3 R80, P1, P5, R96, R80, R29 ;  /* 0x0000005060507210 */ /* 0x000fe20007d3e01d */
[----:B------:R-:W-:-:S03]  /*3200*/  ULDC.64 UR8, c[0x0][0x208] ;  /* 0x0000820000087ab9 */ /* 0x000fc60000000a00 */
[----:B------:R-:W-:Y:S01]  /*3210*/  IADD3.X R3, R26, R4, R30, P1, P5 ;  /* 0x000000041a037210 */ /* 0x000fe20000fea41e */
[----:B------:R-:W-:Y:S01]  /*3220*/  VIADD R4, R16, 0x10 ;  /* 0x0000001010047836 */ /* 0x000fe20000000000 */
[----:B0-----:R-:W-:-:S04]  /*3230*/  LEA R32, P1, R82, UR4, 0x1 ;  /* 0x0000000452207c11 */ /* 0x001fc8000f8208ff */
[----:B------:R-:W-:Y:S02]  /*3240*/  LEA.HI.X R33, R82, UR5, R33, 0x1, P1 ;  /* 0x0000000552217c11 */ /* 0x000fe400088f0c21 */
[----:B------:R-:W-:-:S04]  /*3250*/  LEA R34, P1, R80, UR6, 0x1 ;  /* 0x0000000650227c11 */ /* 0x000fc8000f8208ff */
[----:B------:R-:W-:Y:S02]  /*3260*/  LEA.HI.X R35, R80, UR7, R3, 0x1, P1 ;  /* 0x0000000750237c11 */ /* 0x000fe400088f0c03 */
[----:B------:R-:W-:Y:S02]  /*3270*/  ISETP.GE.AND P1, PT, R16, R117, PT ;  /* 0x000000751000720c */ /* 0x000fe40003f26270 */
[----:B------:R-:W-:Y:S02]  /*3280*/  CS2R R58, SRZ ;  /* 0x00000000003a7805 */ /* 0x000fe4000001ff00 */
[----:B------:R-:W-:-:S09]  /*3290*/  CS2R R60, SRZ ;  /* 0x00000000003c7805 */ /* 0x000fd2000001ff00 */
        /* <DEDUP_REMOVED lines=26> */
[----:B------:R-:W-:-:S13]  /*3440*/  ISETP.GE.AND P1, PT, R4, R117, PT ;  /* 0x000000750400720c */ /* 0x000fda0003f26270 */
[----:B------:R2:W5:Y:S04]  /*3450*/  @!P1 LDG.E.64 R36, desc[UR8][R32.64+0xa0] ;  /* 0x0000a00820249981 */ /* 0x000568000c1e1b00 */
[----:B------:R2:W5:Y:S02]  /*3460*/  @!P1 LDG.E.64 R38, desc[UR8][R34.64+0xa0] ;  /* 0x0000a00822269981 */ /* 0x000564000c1e1b00 */
.L_x_1338:
[----:B------:R-:W-:Y:S05]  /*3470*/  BSYNC B1 ;  /* 0x0000000000017941 */ /* 0x000fea0003800000 */
.L_x_1337:
[----:B------:R-:W-:Y:S01]  /*3480*/  IMAD.MOV.U32 R3, RZ, RZ, R70 ;  /* 0x000000ffff037224 */ /* 0x000fe200078e0046 */
[----:B012---:R-:W-:Y:S01]  /*3490*/  MOV R32, R74 ;  /* 0x0000004a00207202 */ /* 0x007fe20000000f00 */
[----:B------:R-:W-:Y:S01]  /*34a0*/  IMAD.MOV.U32 R4, RZ, RZ, R71 ;  /* 0x000000ffff047224 */ /* 0x000fe200078e0047 */
[----:B------:R-:W-:Y:S01]  /*34b0*/  MOV R33, R86 ;  /* 0x0000005600217202 */ /* 0x000fe20000000f00 */
[----:B------:R-:W-:Y:S01]  /*34c0*/  ULOP3.LUT UR4, UR60, 0x1, URZ, 0xfc, !UPT ;  /* 0x000000013c047892 */ /* 0x000fe2000f8efc3f */
[----:B------:R-:W-:Y:S01]  /*34d0*/  PRMT R202, R32, 0x7610, R202 ;  /* 0x0000761020ca7816 */ /* 0x000fe200000000ca */
[----:B------:R-:W-:Y:S01]  /*34e0*/  IMAD.MOV.U32 R32, RZ, RZ, R79 ;  /* 0x000000ffff207224 */ /* 0x000fe200078e004f */
[----:B------:R-:W-:Y:S01]  /*34f0*/  PRMT R157, R3, 0x5410, R4 ;  /* 0x00005410039d7816 */ /* 0x000fe20000000004 */
[----:B------:R-:W-:Y:S01]  /*3500*/  IMAD.MOV.U32 R3, RZ, RZ, R75 ;  /* 0x000000ffff037224 */ /* 0x000fe200078e004b */
[----:B------:R-:W-:Y:S01]  /*3510*/  PRMT R206, R33, 0x7610, R206 ;  /* 0x0000761021ce7816 */ /* 0x000fe200000000ce */
[----:B------:R-:W-:Y:S01]  /*3520*/  IMAD.MOV.U32 R4, RZ, RZ, R78 ;  /* 0x000000ffff047224 */ /* 0x000fe200078e004e */
[----:B------:R-:W-:Y:S01]  /*3530*/  MOV R33, R68 ;  /* 0x0000004400217202 */ /* 0x000fe20000000f00 */
[----:B------:R-:W-:Y:S01]  /*3540*/  UISETP.NE.AND UP0, UPT, UR4, 0x3, UPT ;  /* 0x000000030400788c */ /* 0x000fe2000bf05270 */
[----:B------:R-:W-:Y:S01]  /*3550*/  PRMT R202, R202, 0x5410, R3 ;  /* 0x00005410caca7816 */ /* 0x000fe20000000003 */
[----:B------:R-:W-:Y:S01]  /*3560*/  IMAD.MOV.U32 R3, RZ, RZ, R87 ;  /* 0x000000ffff037224 */ /* 0x000fe200078e0057 */
[----:B------:R-:W-:Y:S01]  /*3570*/  PRMT R204, R4, 0x5410, R32 ;  /* 0x0000541004cc7816 */ /* 0x000fe20000000020 */
[----:B------:R-:W-:Y:S01]  /*3580*/  IMAD.MOV.U32 R4, RZ, RZ, R126 ;  /* 0x000000ffff047224 */ /* 0x000fe200078e007e */
[----:B------:R-:W-:Y:S01]  /*3590*/  PRMT R155, R155, 0x5410, R33 ;  /* 0x000054109b9b7816 */ /* 0x000fe20000000021 */
[----:B------:R-:W-:Y:S01]  /*35a0*/  IMAD.MOV.U32 R32, RZ, RZ, R127 ;  /* 0x000000ffff207224 */ /* 0x000fe200078e007f */
[----:B------:R-:W-:Y:S01]  /*35b0*/  PRMT R206, R206, 0x5410, R3 ;  /* 0x00005410cece7816 */ /* 0x000fe20000000003 */
[----:B------:R-:W-:Y:S01]  /*35c0*/  IMAD.MOV.U32 R3, RZ, RZ, R69 ;  /* 0x000000ffff037224 */ /* 0x000fe200078e0045 */
[----:B------:R-:W-:-:S02]  /*35d0*/  MOV R33, R76 ;  /* 0x0000004c00217202 */ /* 0x000fc40000000f00 */
[----:B------:R-:W-:Y:S01]  /*35e0*/  PRMT R203, R4, 0x5410, R32 ;  /* 0x0000541004cb7816 */ /* 0x000fe20000000020 */
[----:B------:R-:W-:Y:S01]  /*35f0*/  IMAD.MOV.U32 R4, RZ, RZ, R72 ;  /* 0x000000ffff047224 */ /* 0x000fe200078e0048 */
[----:B------:R-:W-:Y:S01]  /*3600*/  PRMT R155, R3, 0x7610, R155 ;  /* 0x00007610039b7816 */ /* 0x000fe2000000009b */
[----:B------:R-:W-:Y:S01]  /*3610*/  IMAD.MOV.U32 R32, RZ, RZ, R73 ;  /* 0x000000ffff207224 */ /* 0x000fe200078e0049 */
[----:B------:R-:W-:Y:S01]  /*3620*/  PRMT R207, R33, 0x7610, R207 ;  /* 0x0000761021cf7816 */ /* 0x000fe200000000cf */
[----:B------:R-:W-:Y:S01]  /*3630*/  IMAD.MOV.U32 R3, RZ, RZ, R77 ;  /* 0x000000ffff037224 */ /* 0x000fe200078e004d */
[----:B------:R-:W-:Y:S02]  /*3640*/  MOV R33, R120 ;  /* 0x0000007800217202 */ /* 0x000fe40000000f00 */
[----:B------:R-:W-:Y:S01]  /*3650*/  PRMT R158, R4, 0x5410, R32 ;  /* 0x00005410049e7816 */ /* 0x000fe20000000020 */
[----:B------:R-:W-:Y:S01]  /*3660*/  IMAD.MOV.U32 R4, RZ, RZ, R84 ;  /* 0x000000ffff047224 */ /* 0x000fe200078e0054 */
[----:B------:R-:W-:Y:S01]  /*3670*/  PRMT R207, R207, 0x5410, R3 ;  /* 0x00005410cfcf7816 */ /* 0x000fe20000000003 */
[----:B------:R-:W-:Y:S01]  /*3680*/  IMAD.MOV.U32 R32, RZ, RZ, R85 ;  /* 0x000000ffff207224 */ /* 0x000fe200078e0055 */
[----:B------:R-:W-:Y:S01]  /*3690*/  PRMT R209, R33, 0x7610, R209 ;  /* 0x0000761021d17816 */ /* 0x000fe200000000d1 */
[----:B------:R-:W-:Y:S01]  /*36a0*/  IMAD.MOV.U32 R3, RZ, RZ, R121 ;  /* 0x000000ffff037224 */ /* 0x000fe200078e0079 */
[----:B-----5:R-:W-:-:S02]  /*36b0*/  MOV R33, R36 ;  /* 0x0000002400217202 */ /* 0x020fc40000000f00 */
        /* <DEDUP_REMOVED lines=11> */
[C---:B------:R-:W-:Y:S01]  /*3770*/  PRMT R156, R135.reuse, 0x5410, R134 ;  /* 0x00005410879c7816 */ /* 0x040fe20000000086 */
[----:B------:R-:W-:Y:S01]  /*3780*/  IMAD.MOV.U32 R3, RZ, RZ, R51 ;  /* 0x000000ffff037224 */ /* 0x000fe200078e0033 */
[----:B------:R-:W-:-:S02]  /*3790*/  PRMT R135, R135, 0x5410, R33 ;  /* 0x0000541087877816 */ /* 0x000fc40000000021 */
[----:B------:R-:W-:Y:S01]  /*37a0*/  PRMT R82, R32, 0x5410, R4 ;  /* 0x0000541020527816 */ /* 0x000fe20000000004 */
[----:B------:R-:W-:Y:S01]  /*37b0*/  IMAD.MOV.U32 R4, RZ, RZ, R54 ;  /* 0x000000ffff047224 */ /* 0x000fe200078e0036 */
[----:B------:R-:W-:Y:S01]  /*37c0*/  MOV R33, R58 ;  /* 0x0000003a00217202 */ /* 0x000fe20000000f00 */
[----:B------:R-:W-:Y:S01]  /*37d0*/  IMAD.MOV.U32 R32, RZ, RZ, R55 ;  /* 0x000000ffff207224 */ /* 0x000fe200078e0037 */
[----:B------:R-:W-:Y:S01]  /*37e0*/  PRMT R135, R3, 0x7610, R135 ;  /* 0x0000761003877816 */ /* 0x000fe20000000087 */
[----:B------:R-:W-:Y:S01]  /*37f0*/  IMAD.MOV.U32 R3, RZ, RZ, R59 ;  /* 0x000000ffff037224 */ /* 0x000fe200078e003b */
[----:B------:R-:W-:Y:S02]  /*3800*/  PRMT R141, R141, 0x5410, R33 ;  /* 0x000054108d8d7816 */ /* 0x000fe40000000021 */
[----:B------:R-:W-:Y:S01]  /*3810*/  PRMT R138, R32, 0x5410, R4 ;  /* 0x00005410208a7816 */ /* 0x000fe20000000004 */
[----:B------:R-:W-:Y:S01]  /*3820*/  IMAD.MOV.U32 R4, RZ, RZ, R62 ;  /* 0x000000ffff047224 */ /* 0x000fe200078e003e */
[----:B------:R-:W-:Y:S01]  /*3830*/  MOV R33, R38 ;  /* 0x0000002600217202 */ /* 0x000fe20000000f00 */
[----:B------:R-:W-:Y:S01]  /*3840*/  IMAD.MOV.U32 R32, RZ, RZ, R63 ;  /* 0x000000ffff207224 */ /* 0x000fe200078e003f */
[----:B------:R-:W-:Y:S01]  /*3850*/  PRMT R141, R3, 0x7610, R141 ;  /* 0x00007610038d7816 */ /* 0x000fe2000000008d */
[----:B------:R-:W-:Y:S01]  /*3860*/  IMAD.MOV.U32 R3, RZ, RZ, R39 ;  /* 0x000000ffff037224 */ /* 0x000fe200078e0027 */
[----:B------:R-:W-:-:S02]  /*3870*/  PRMT R80, R80, 0x5410, R33 ;  /* 0x0000541050507816 */ /* 0x000fc40000000021 */
[----:B------:R-:W-:Y:S01]  /*3880*/  PRMT R150, R4, 0x5410, R32 ;  /* 0x0000541004967816 */ /* 0x000fe20000000020 */
[----:B------:R-:W-:Y:S01]  /*3890*/  IMAD.MOV.U32 R4, RZ, RZ, R48 ;  /* 0x000000ffff047224 */ /* 0x000fe200078e0030 */
[----:B------:R-:W-:Y:S01]  /*38a0*/  PLOP3.LUT P1, PT, PT, PT, UP0, 0x80, 0x0 ;  /* 0x000000000000781c */ /* 0x000fe20003f2f008 */
        /* <DEDUP_REMOVED lines=12> */
[----:B------:R-:W-:Y:S02]  /*3970*/  IMAD.MOV.U32 R4, RZ, RZ, R64 ;  /* 0x000000ffff047224 */ /* 0x000fe400078e0040 */
[----:B------:R-:W-:Y:S01]  /*3980*/  IMAD.MOV.U32 R3, RZ, RZ, R65 ;  /* 0x000000ffff037224 */ /* 0x000fe200078e0041 */
[----:B------:R-:W-:-:S04]  /*3990*/  PRMT R140, R32, 0x5410, R33 ;  /* 0x00005410208c7816 */ /* 0x000fc80000000021 */
[----:B------:R-:W-:Y:S01]  /*39a0*/  PRMT R152, R4, 0x5410, R3 ;  /* 0x0000541004987816 */ /* 0x000fe20000000003 */
[----:B------:R-:W-:Y:S06]  /*39b0*/  @!P1 BRA `(.L_x_1339) ;  /* 0x0000000000049947 */ /* 0x000fec0003800000 */
[----:B------:R-:W-:Y:S01]  /*39c0*/  BPT.TRAP 0x1 ;  /* 0x000000040000795c */ /* 0x000fe20000300000 */
.L_x_1339:
[----:B------:R-:W-:Y:S01]  /*39d0*/  LEA R4, R19, R18, 0x3 ;  /* 0x0000001213047211 */ /* 0x000fe200078e18ff */
[----:B------:R-:W-:Y:S01]  /*39e0*/  BSSY B1, `(.L_x_1340) ;  /* 0x0000004000017945 */ /* 0x000fe20003800000 */
[----:B------:R-:W-:-:S04]  /*39f0*/  SHF.L.U32 R3, R167, 0x1f, RZ ;  /* 0x0000001fa7037819 */ /* 0x000fc800000006ff */
[----:B------:R-:W0:Y:S02]  /*3a00*/  SYNCS.PHASECHK.TRANS64.TRYWAIT P5, [R4+URZ+0x2a890], R3 ;  /* 0x02a89003040075a7 */ /* 0x000e2400080a017f */
[----:B0-----:R-:W-:Y:S05]  /*3a10*/  @!P5 BRA `(.L_x_1341) ;  /* 0x0000024000ecd947 */ /* 0x001fea0003800000 */
.L_x_1738:
[----:B------:R-:W-:Y:S05]  /*3a20*/  BSYNC B1 ;  /* 0x0000000000017941 */ /* 0x000fea0003800000 */
.L_x_1340:
        /* <DEDUP_REMOVED lines=36> */
[----:B------:R-:W-:Y:S02]  /*3c70*/  HADD2.F32 R32, -RZ, R34.H1_H1 ;  /* 0x30000022ff207230 */ /* 0x000fe40000004100 */
[----:B------:R-:W-:Y:S01]  /*3c80*/  FMUL.FTZ R205, R170, R129 ;  /* 0x00000081aacd7220 */ /* 0x000fe20000410000 */
[----:B------:R-:W-:-:S02]  /*3c90*/  HADD2.F32 R159, -RZ, R203.H0_H0 ;  /* 0x200000cbff9f7230 */ /* 0x000fc40000004100 */
        /* <DEDUP_REMOVED lines=11> */
.L_x_1347:
[----:B------:R-:W-:Y:S05]  /*3d50*/  BSYNC B3 ;  /* 0x0000000000037941 */ /* 0x000fea0003800000 */
.L_x_1346:
[----:B------:R-:W-:Y:S02]  /*3d60*/  ULDC.64 UR4, c[0x0][0x208] ;  /* 0x0000820000047ab9 */ /* 0x000fe40000000a00 */
[----:B--2---:R1:W-:Y:S03]  /*3d70*/  STG.E.128 desc[UR4][R44.64], R32 ;  /* 0x000000202c007986 */ /* 0x0043e6000c101d04 */
.L_x_1345:
[----:B------:R-:W-:Y:S05]  /*3d80*/  BSYNC B2 ;  /* 0x0000000000027941 */ /* 0x000fea0003800000 */
.L_x_1344:
        /* <DEDUP_REMOVED lines=24> */
[----:B------:R-:W-:Y:S02]  /*3f10*/  HADD2.F32 R159, -RZ, R206.H1_H1 ;  /* 0x300000ceff9f7230 */ /* 0x000fe40000004100 */
[-C--:B------:R-:W-:Y:S01]  /*3f20*/  FFMA.FTZ R168, R33, R86.reuse, -R168 ;  /* 0x0000005621a87223 */ /* 0x080fe200000108a8 */
[----:B------:R-:W-:Y:S01]  /*3f30*/  FFMA.FTZ R127, R127, R86, R120 ;  /* 0x000000567f7f7223 */ /* 0x000fe20000010078 */
[----:B------:R-:W-:Y:S01]  /*3f40*/  FFMA.FTZ R126, R126, R87, R121 ;  /* 0x000000577e7e7223 */ /* 0x000fe20000010079 */
[----:B------:R-:W-:-:S02]  /*3f50*/  HADD2.F32 R86, -RZ, R32.H1_H1 ;  /* 0x30000020ff567230 */ /* 0x000fc40000004100 */
[----:B------:R-:W-:Y:S01]  /*3f60*/  FFMA.FTZ R35, R128, R87, -R35 ;  /* 0x0000005780237223 */ /* 0x000fe20000010823 */
[--C-:B------:R-:W-:Y:S02]  /*3f70*/  HADD2.F32 R121, -RZ, R209.reuse.H0_H0 ;  /* 0x200000d1ff797230 */ /* 0x100fe40000004100 */
        /* <DEDUP_REMOVED lines=9> */
[----:B------:R-:W-:Y:S02]  /*4010*/  FMUL.FTZ R33, R34, R33 ;  /* 0x0000002122217220 */ /* 0x000fe40000410000 */
[-C--:B------:R-:W-:Y:S01]  /*4020*/  FFMA.FTZ R129, R32, R87.reuse, -R129 ;  /* 0x0000005720817223 */ /* 0x080fe20000010881 */
[----:B------:R-:W-:Y:S01]  /*4030*/  FFMA.FTZ R86, R86, R87, R171 ;  /* 0x0000005756567223 */ /* 0x000fe200000100ab */
[-C--:B------:R-:W-:Y:S01]  /*4040*/  FFMA.FTZ R121, R34, R159.reuse, -R121 ;  /* 0x0000009f22797223 */ /* 0x080fe20000010879 */
[----:B------:R-:W-:Y:S01]  /*4050*/  FFMA.FTZ R120, R120, R159, R33 ;  /* 0x0000009f78787223 */ /* 0x000fe20000010021 */
[----:B------:R-:W-:Y:S02]  /*4060*/  F2FP.F16.F32.PACK_AB R33, R127, R168 ;  /* 0x000000a87f21723e */ /* 0x000fe400000000ff */
[----:B------:R-:W-:Y:S02]  /*4070*/  F2FP.F16.F32.PACK_AB R32, R86, R129 ;  /* 0x000000815620723e */ /* 0x000fe400000000ff */
[----:B------:R-:W-:-:S07]  /*4080*/  F2FP.F16.F32.PACK_AB R34, R120, R121 ;  /* 0x000000797822723e */ /* 0x000fce00000000ff */
.L_x_1351:
[----:B------:R-:W-:Y:S05]  /*4090*/  BSYNC B3 ;  /* 0x0000000000037941 */ /* 0x000fea0003800000 */
.L_x_1350:
[----:B------:R-:W-:Y:S02]  /*40a0*/  ULDC.64 UR4, c[0x0][0x208] ;  /* 0x0000820000047ab9 */ /* 0x000fe40000000a00 */
[----:B--2---:R2:W-:Y:S03]  /*40b0*/  STG.E.128 desc[UR4][R44.64+0x40], R32 ;  /* 0x000040202c007986 */ /* 0x0045e6000c101d04 */
.L_x_1349:
[----:B------:R-:W-:Y:S05]  /*40c0*/  BSYNC B2 ;  /* 0x0000000000027941 */ /* 0x000fea0003800000 */
.L_x_1348:
[----:B------:R-:W-:Y:S01]  /*40d0*/  ISETP.NE.AND P0, PT, R10, RZ, PT ;  /* 0x000000ff0a00720c */ /* 0x000fe20003f05270 */
[----:B------:R-:W-:-:S12]  /*40e0*/  BSSY B2, `(.L_x_1352) ;  /* 0x0000034000027945 */ /* 0x000fd80003800000 */
[----:B------:R-:W-:Y:S05]  /*40f0*/  @!P0 BRA `(.L_x_1353) ;  /* 0x0000000000c88947 */ /* 0x000fea0003800000 */
[----:B-12---:R1:W2:Y:S01]  /*4100*/  LDS.128 R32, [R43+0x3000] ;  /* 0x003000002b207984 */ /* 0x0062a20000000c00 */
[----:B------:R-:W-:Y:S01]  /*4110*/  VIADD R86, R16, 0x20 ;  /* 0x0000002010567836 */ /* 0x000fe20000000000 */
[----:B------:R-:W-:Y:S04]  /*4120*/  BSSY B3, `(.L_x_1354) ;  /* 0x000002d000037945 */ /* 0x000fe80003800000 */
[----:B------:R-:W-:-:S13]  /*4130*/  ISETP.GE.AND P0, PT, R86, R117, PT ;  /* 0x000000755600720c */ /* 0x000fda0003f06270 */
[----:B-1----:R-:W-:Y:S05]  /*4140*/  @P0 BRA `(.L_x_1355) ;  /* 0x0000000000a80947 */ /* 0x002fea0003800000 */
[--C-:B------:R-:W-:Y:S01]  /*4150*/  SHF.R.U64 R86, R78, 0x10, R79.reuse ;  /* 0x000000104e567819 */ /* 0x100fe2000000124f */
[----:B------:R-:W-:Y:S01]  /*4160*/  HADD2.F32 R121, -RZ, R208.H1_H1 ;  /* 0x300000d0ff797230 */ /* 0x000fe20000004100 */
[----:B------:R-:W-:Y:S02]  /*4170*/  SHF.R.U32.HI R78, RZ, 0x10, R79 ;  /* 0x00000010ff4e7819 */ /* 0x000fe4000001164f */
[--C-:B------:R-:W-:Y:S01]  /*4180*/  SHF.R.U64 R87, R84, 0x10, R85.reuse ;  /* 0x0000001054577819 */ /* 0x100fe20000001255 */
[----:B------:R-:W-:Y:S01]  /*4190*/  HADD2.F32 R84, -RZ, R86.H0_H0 ;  /* 0x20000056ff547230 */ /* 0x000fe20000004100 */
[----:B------:R-:W-:Y:S01]  /*41a0*/  SHF.R.U32.HI R120, RZ, 0x10, R85 ;  /* 0x00000010ff787819 */ /* 0x000fe20000011655 */
[----:B--2---:R-:W-:Y:S01]  /*41b0*/  HADD2.F32 R85, -RZ, R33.H0_H0 ;  /* 0x20000021ff557230 */ /* 0x004fe20000004100 */
[----:B------:R-:W-:Y:S01]  /*41c0*/  MOV R79, R35 ;  /* 0x00000023004f7202 */ /* 0x000fe20000000f00 */
[----:B------:R-:W-:Y:S02]  /*41d0*/  HADD2.F32 R126, -RZ, R87.H0_H0 ;  /* 0x20000057ff7e7230 */ /* 0x000fe40000004100 */
[----:B------:R-:W-:-:S02]  /*41e0*/  HADD2.F32 R35, -RZ, R33.H1_H1 ;  /* 0x30000021ff237230 */ /* 0x000fc40000004100 */
[----:B------:R-:W-:Y:S02]  /*41f0*/  HADD2.F32 R120, -RZ, R120.H0_H0 ;  /* 0x20000078ff787230 */ /* 0x000fe40000004100 */
[-C--:B------:R-:W-:Y:S01]  /*4200*/  FMUL.FTZ R128, R85, R126.reuse ;  /* 0x0000007e55807220 */ /* 0x080fe20000410000 */
[--C-:B------:R-:W-:Y:S02]  /*4210*/  HADD2.F32 R33, -RZ, R79.reuse.H1_H1 ;  /* 0x3000004fff217230 */ /* 0x100fe40000004100 */
[----:B------:R-:W-:Y:S02]  /*4220*/  HADD2.F32 R79, -RZ, R79.H0_H0 ;  /* 0x2000004fff4f7230 */ /* 0x000fe40000004100 */
[----:B------:R-:W-:Y:S02]  /*4230*/  HADD2.F32 R86, -RZ, R78.H0_H0 ;  /* 0x2000004eff567230 */ /* 0x000fe40000004100 */
[----:B------:R-:W-:Y:S01]  /*4240*/  FMUL.FTZ R78, R35, R126 ;  /* 0x0000007e234e7220 */ /* 0x000fe20000410000 */
[-C--:B------:R-:W-:Y:S01]  /*4250*/  FMUL.FTZ R126, R33, R120.reuse ;  /* 0x00000078217e7220 */ /* 0x080fe20000410000 */
[----:B------:R-:W-:Y:S01]  /*4260*/  FMUL.FTZ R120, R79, R120 ;  /* 0x000000784f787220 */ /* 0x000fe20000410000 */
[-C--:B------:R-:W-:Y:S01]  /*4270*/  FFMA.FTZ R35, R35, R84.reuse, R128 ;  /* 0x0000005423237223 */ /* 0x080fe20000010080 */
[----:B------:R-:W-:Y:S01]  /*4280*/  FFMA.FTZ R78, R85, R84, -R78 ;  /* 0x00000054554e7223 */ /* 0x000fe2000001084e */
[-C--:B------:R-:W-:Y:S01]  /*4290*/  FFMA.FTZ R79, R79, R86.reuse, -R126 ;  /* 0x000000564f4f7223 */ /* 0x080fe2000001087e */
[----:B------:R-:W-:Y:S01]  /*42a0*/  FFMA.FTZ R86, R33, R86, R120 ;  /* 0x0000005621567223 */ /* 0x000fe20000010078 */
[----:B------:R-:W-:-:S02]  /*42b0*/  HADD2.F32 R87, -RZ, R208.H0_H0 ;  /* 0x200000d0ff577230 */ /* 0x000fc40000004100 */
[--C-:B------:R-:W-:Y:S02]  /*42c0*/  HADD2.F32 R84, -RZ, R32.reuse.H1_H1 ;  /* 0x30000020ff547230 */ /* 0x100fe40000004100 */
[----:B------:R-:W-:Y:S02]  /*42d0*/  HADD2.F32 R120, -RZ, R32.H0_H0 ;  /* 0x20000020ff787230 */ /* 0x000fe40000004100 */
[----:B------:R-:W-:Y:S02]  /*42e0*/  HADD2.F32 R32, -RZ, R34.H1_H1 ;  /* 0x30000022ff207230 */ /* 0x000fe40000004100 */
[-C--:B------:R-:W-:Y:S01]  /*42f0*/  FMUL.FTZ R127, R84, R87.reuse ;  /* 0x00000057547f7220 */ /* 0x080fe20000410000 */
[----:B------:R-:W-:Y:S02]  /*4300*/  HADD2.F32 R33, -RZ, R204.H0_H0 ;  /* 0x200000ccff217230 */ /* 0x000fe40000004100 */
[----:B------:R-:W-:Y:S01]  /*4310*/  FMUL.FTZ R87, R120, R87 ;  /* 0x0000005778577220 */ /* 0x000fe20000410000 */
[----:B------:R-:W-:-:S02]  /*4320*/  HADD2.F32 R34, -RZ, R34.H0_H0 ;  /* 0x20000022ff227230 */ /* 0x000fc40000004100 */
[----:B------:R-:W-:Y:S01]  /*4330*/  FMUL.FTZ R129, R32, R121 ;  /* 0x0000007920817220 */ /* 0x000fe20000410000 */
[----:B------:R-:W-:Y:S02]  /*4340*/  HADD2.F32 R85, -RZ, R204.H1_H1 ;  /* 0x300000ccff557230 */ /* 0x000fe40000004100 */
[-C--:B------:R-:W-:Y:S01]  /*4350*/  FFMA.FTZ R127, R120, R33.reuse, -R127 ;  /* 0x00000021787f7223 */ /* 0x080fe2000001087f */
[----:B------:R-:W-:Y:S01]  /*4360*/  FFMA.FTZ R84, R84, R33, R87 ;  /* 0x0000002154547223 */ /* 0x000fe20000010057 */
[C---:B------:R-:W-:Y:S01]  /*4370*/  FMUL.FTZ R121, R34.reuse, R121 ;  /* 0x0000007922797220 */ /* 0x040fe20000410000 */
[----:B------:R-:W-:Y:S01]  /*4380*/  F2FP.F16.F32.PACK_AB R33, R35, R78 ;  /* 0x0000004e2321723e */ /* 0x000fe200000000ff */
[----:B------:R-:W-:Y:S01]  /*4390*/  FFMA.FTZ R129, R34, R85, -R129 ;  /* 0x0000005522817223 */ /* 0x000fe20000010881 */
[----:B------:R-:W-:Y:S01]  /*43a0*/  F2FP.F16.F32.PACK_AB R35, R86, R79 ;  /* 0x0000004f5623723e */ /* 0x000fe200000000ff */
[----:B------:R-:W-:Y:S01]  /*43b0*/  FFMA.FTZ R32, R32, R85, R121 ;  /* 0x0000005520207223 */ /* 0x000fe20000010079 */
[----:B------:R-:W-:-:S04]  /*43c0*/  F2FP.F16.F32.PACK_AB R84, R84, R127 ;  /* 0x0000007f5454723e */ /* 0x000fc800000000ff */
[----:B------:R-:W-:Y:S01]  /*43d0*/  F2FP.F16.F32.PACK_AB R34, R32, R129 ;  /* 0x000000812022723e */ /* 0x000fe200000000ff */
[----:B------:R-:W-:-:S07]  /*43e0*/  IMAD.MOV.U32 R32, RZ, RZ, R84 ;  /* 0x000000ffff207224 */ /* 0x000fce00078e0054 */
.L_x_1355:
[----:B------:R-:W-:Y:S05]  /*43f0*/  BSYNC B3 ;  /* 0x0000000000037941 */ /* 0x000fea0003800000 */
.L_x_1354:
[----:B------:R-:W-:Y:S02]  /*4400*/  ULDC.64 UR4, c[0x0][0x208] ;  /* 0x0000820000047ab9 */ /* 0x000fe40000000a00 */
[----:B--2---:R3:W-:Y:S03]  /*4410*/  STG.E.128 desc[UR4][R44.64+0x80], R32 ;  /* 0x000080202c007986 */ /* 0x0047e6000c101d04 */
.L_x_1353:
[----:B------:R-:W-:Y:S05]  /*4420*/  BSYNC B2 ;  /* 0x0000000000027941 */ /* 0x000fea0003800000 */
.L_x_1352:
[----:B------:R-:W-:Y:S01]  /*4430*/  ISETP.NE.AND P0, PT, R9, RZ, PT ;  /* 0x000000ff0900720c */ /* 0x000fe20003f05270 */
[----:B------:R-:W-:-:S12]  /*4440*/  BSSY B2, `(.L_x_1356) ;  /* 0x0000034000027945 */ /* 0x000fd80003800000 */
[----:B------:R-:W-:Y:S05]  /*4450*/  @!P0 BRA `(.L_x_1357) ;  /* 0x0000000000c88947 */ /* 0x000fea0003800000 */
[----:B-123--:R1:W2:Y:S01]  /*4460*/  LDS.128 R32, [R42+0x3000] ;  /* 0x003000002a207984 */ /* 0x00e2a20000000c00 */
[----:B------:R-:W-:Y:S01]  /*4470*/  VIADD R78, R16, 0x30 ;  /* 0x00000030104e7836 */ /* 0x000fe20000000000 */
[----:B------:R-:W-:Y:S04]  /*4480*/  BSSY B3, `(.L_x_1358) ;  /* 0x000002d000037945 */ /* 0x000fe80003800000 */
[----:B------:R-:W-:-:S13]  /*4490*/  ISETP.GE.AND P0, PT, R78, R117, PT ;  /* 0x000000754e00720c */ /* 0x000fda0003f06270 */
[----:B-1----:R-:W-:Y:S05]  /*44a0*/  @P0 BRA `(.L_x_1359) ;  /* 0x0000000000a80947 */ /* 0x002fea0003800000 */
[----:B------:R-:W-:Y:S02]  /*44b0*/  SHF.R.U64 R79, R76, 0x10, R77 ;  /* 0x000000104c4f7819 */ /* 0x000fe4000000124d */
[--C-:B------:R-:W-:Y:S01]  /*44c0*/  SHF.R.U64 R85, R74, 0x10, R75.reuse ;  /* 0x000000104a557819 */ /* 0x100fe2000000124b */
[----:B--2---:R-:W-:Y:S01]  /*44d0*/  IMAD.MOV.U32 R74, RZ, RZ, R32 ;  /* 0x000000ffff4a7224 */ /* 0x004fe200078e0020 */
[----:B------:R-:W-:Y:S01]  /*44e0*/  SHF.R.U32.HI R78, RZ, 0x10, R75 ;  /* 0x00000010ff4e7819 */ /* 0x000fe2000001164b */
[----:B------:R-:W-:Y:S01]  /*44f0*/  HADD2.F32 R79, -RZ, R79.H0_H0 ;  /* 0x2000004fff4f7230 */ /* 0x000fe20000004100 */
[----:B------:R-:W-:Y:S01]  /*4500*/  SHF.R.U32.HI R84, RZ, 0x10, R77 ;  /* 0x00000010ff547819 */ /* 0x000fe2000001164d */
[--C-:B------:R-:W-:Y:S01]  /*4510*/  HADD2.F32 R32, -RZ, R33.reuse.H0_H0 ;  /* 0x20000021ff207230 */ /* 0x100fe20000004100 */
[----:B------:R-:W-:Y:S01]  /*4520*/  MOV R75, R35 ;  /* 0x00000023004b7202 */ /* 0x000fe20000000f00 */
[----:B------:R-:W-:Y:S02]  /*4530*/  HADD2.F32 R35, -RZ, R33.H1_H1 ;  /* 0x30000021ff237230 */ /* 0x000fe40000004100 */
[----:B------:R-:W-:-:S02]  /*4540*/  HADD2.F32 R84, -RZ, R84.H0_H0 ;  /* 0x20000054ff547230 */ /* 0x000fc40000004100 */
[-C--:B------:R-:W-:Y:S01]  /*4550*/  FMUL.FTZ R86, R32, R79.reuse ;  /* 0x0000004f20567220 */ /* 0x080fe20000410000 */
[--C-:B------:R-:W-:Y:S02]  /*4560*/  HADD2.F32 R76, -RZ, R75.reuse.H1_H1 ;  /* 0x3000004bff4c7230 */ /* 0x100fe40000004100 */
[----:B------:R-:W-:Y:S01]  /*4570*/  FMUL.FTZ R33, R35, R79 ;  /* 0x0000004f23217220 */ /* 0x000fe20000410000 */
[----:B------:R-:W-:Y:S02]  /*4580*/  HADD2.F32 R75, -RZ, R75.H0_H0 ;  /* 0x2000004bff4b7230 */ /* 0x000fe40000004100 */
[----:B------:R-:W-:Y:S02]  /*4590*/  HADD2.F32 R77, -RZ, R85.H0_H0 ;  /* 0x20000055ff4d7230 */ /* 0x000fe40000004100 */
[-C--:B------:R-:W-:Y:S01]  /*45a0*/  FMUL.FTZ R120, R76, R84.reuse ;  /* 0x000000544c787220 */ /* 0x080fe20000410000 */
[----:B------:R-:W-:Y:S02]  /*45b0*/  HADD2.F32 R78, -RZ, R78.H0_H0 ;  /* 0x2000004eff4e7230 */ /* 0x000fe40000004100 */
[----:B------:R-:W-:Y:S01]  /*45c0*/  FMUL.FTZ R79, R75, R84 ;  /* 0x000000544b4f7220 */ /* 0x000fe20000410000 */
[-C--:B------:R-:W-:Y:S01]  /*45d0*/  FFMA.FTZ R32, R32, R77.reuse, -R33 ;  /* 0x0000004d20207223 */ /* 0x080fe20000010821 */
[----:B------:R-:W-:Y:S01]  /*45e0*/  FFMA.FTZ R33, R35, R77, R86 ;  /* 0x0000004d23217223 */ /* 0x000fe20000010056 */
[-C--:B------:R-:W-:Y:S01]  /*45f0*/  FFMA.FTZ R35, R75, R78.reuse, -R120 ;  /* 0x0000004e4b237223 */ /* 0x080fe20000010878 */
[----:B------:R-:W-:Y:S01]  /*4600*/  FFMA.FTZ R76, R76, R78, R79 ;  /* 0x0000004e4c4c7223 */ /* 0x000fe2000001004f */
[----:B------:R-:W-:-:S02]  /*4610*/  HADD2.F32 R75, -RZ, R74.H1_H1 ;  /* 0x3000004aff4b7230 */ /* 0x000fc40000004100 */
[--C-:B------:R-:W-:Y:S01]  /*4620*/  HADD2.F32 R79, -RZ, R207.reuse.H0_H0 ;  /* 0x200000cfff4f7230 */ /* 0x100fe20000004100 */
[----:B------:R-:W-:Y:S01]  /*4630*/  F2FP.F16.F32.PACK_AB R33, R33, R32 ;  /* 0x000000202121723e */ /* 0x000fe200000000ff */
[----:B------:R-:W-:Y:S01]  /*4640*/  HADD2.F32 R74, -RZ, R74.H0_H0 ;  /* 0x2000004aff4a7230 */ /* 0x000fe20000004100 */
[----:B------:R-:W-:Y:S01]  /*4650*/  F2FP.F16.F32.PACK_AB R35, R76, R35 ;  /* 0x000000234c23723e */ /* 0x000fe200000000ff */
[--C-:B------:R-:W-:Y:S02]  /*4660*/  HADD2.F32 R77, -RZ, R34.reuse.H1_H1 ;  /* 0x30000022ff4d7230 */ /* 0x100fe40000004100 */
[-C--:B------:R-:W-:Y:S01]  /*4670*/  FMUL.FTZ R85, R75, R79.reuse ;  /* 0x0000004f4b557220 */ /* 0x080fe20000410000 */
[----:B------:R-:W-:Y:S02]  /*4680*/  HADD2.F32 R207, -RZ, R207.H1_H1 ;  /* 0x300000cfffcf7230 */ /* 0x000fe40000004100 */
        /* <DEDUP_REMOVED lines=12> */
.L_x_1359:
[----:B------:R-:W-:Y:S05]  /*4750*/  BSYNC B3 ;  /* 0x0000000000037941 */ /* 0x000fea0003800000 */
.L_x_1358:
[----:B------:R-:W-:Y:S02]  /*4760*/  ULDC.64 UR4, c[0x0][0x208] ;  /* 0x0000820000047ab9 */ /* 0x000fe40000000a00 */
[----:B--2---:R4:W-:Y:S03]  /*4770*/  STG.E.128 desc[UR4][R44.64+0xc0], R32 ;  /* 0x0000c0202c007986 */ /* 0x0049e6000c101d04 */
.L_x_1357:
[----:B------:R-:W-:Y:S05]  /*4780*/  BSYNC B2 ;  /* 0x0000000000027941 */ /* 0x000fea0003800000 */
.L_x_1356:
        /* <DEDUP_REMOVED lines=19> */
[-C--:B------:R-:W-:Y:S01]  /*48c0*/  FMUL.FTZ R78, R34, R73.reuse ;  /* 0x00000049224e7220 */ /* 0x080fe20000410000 */
[----:B------:R-:W-:Y:S02]  /*48d0*/  HADD2.F32 R35, -RZ, R35.H0_H0 ;  /* 0x20000023ff237230 */ /* 0x000fe40000004100 */
[----:B------:R-:W-:Y:S01]  /*48e0*/  FMUL.FTZ R73, R33, R73 ;  /* 0x0000004921497220 */ /* 0x000fe20000410000 */
[----:B------:R-:W-:Y:S02]  /*48f0*/  HADD2.F32 R74, -RZ, R74.H0_H0 ;  /* 0x2000004aff4a7230 */ /* 0x000fe40000004100 */
[----:B------:R-:W-:Y:S01]  /*4900*/  FMUL.FTZ R84, R71, R76 ;  /* 0x0000004c47547220 */ /* 0x000fe20000410000 */
[----:B------:R-:W-:Y:S01]  /*4910*/  FFMA.FTZ R78, R33, R72, -R78 ;  /* 0x00000048214e7223 */ /* 0x000fe2000001084e */
[----:B------:R-:W-:Y:S01]  /*4920*/  FMUL.FTZ R76, R35, R76 ;  /* 0x0000004c234c7220 */ /* 0x000fe20000410000 */
[----:B------:R-:W-:-:S02]  /*4930*/  HADD2.F32 R33, -RZ, R32.H1_H1 ;  /* 0x30000020ff217230 */ /* 0x000fc40000004100 */
[----:B------:R-:W-:Y:S01]  /*4940*/  FFMA.FTZ R77, R34, R72, R73 ;  /* 0x00000048224d7223 */ /* 0x000fe20000010049 */
[----:B------:R-:W-:Y:S02]  /*4950*/  HADD2.F32 R32, -RZ, R32.H0_H0 ;  /* 0x20000020ff207230 */ /* 0x000fe40000004100 */
[-C--:B------:R-:W-:Y:S01]  /*4960*/  FFMA.FTZ R79, R71, R74.reuse, R76 ;  /* 0x0000004a474f7223 */ /* 0x080fe2000001004c */
[--C-:B------:R-:W-:Y:S02]  /*4970*/  HADD2.F32 R71, -RZ, R158.reuse.H0_H0 ;  /* 0x2000009eff477230 */ /* 0x100fe40000004100 */
[----:B------:R-:W-:Y:S01]  /*4980*/  FFMA.FTZ R84, R35, R74, -R84 ;  /* 0x0000004a23547223 */ /* 0x000fe20000010854 */
[----:B------:R-:W-:Y:S02]  /*4990*/  HADD2.F32 R73, -RZ, R158.H1_H1 ;  /* 0x3000009eff497230 */ /* 0x000fe40000004100 */
[--C-:B------:R-:W-:Y:S02]  /*49a0*/  HADD2.F32 R34, -RZ, R70.reuse.H1_H1 ;  /* 0x30000046ff227230 */ /* 0x100fe40000004100 */
[----:B------:R-:W-:Y:S01]  /*49b0*/  FMUL.FTZ R75, R33, R71 ;  /* 0x00000047214b7220 */ /* 0x000fe20000410000 */
[----:B------:R-:W-:-:S02]  /*49c0*/  HADD2.F32 R70, -RZ, R70.H0_H0 ;  /* 0x20000046ff467230 */ /* 0x000fc40000004100 */
[----:B------:R-:W-:Y:S01]  /*49d0*/  FMUL.FTZ R72, R32, R71 ;  /* 0x0000004720487220 */ /* 0x000fe20000410000 */
        /* <DEDUP_REMOVED lines=12> */
.L_x_1363:
[----:B------:R-:W-:Y:S05]  /*4aa0*/  BSYNC B3 ;  /* 0x0000000000037941 */ /* 0x000fea0003800000 */
.L_x_1362:
[----:B------:R-:W-:Y:S02]  /*4ab0*/  ULDC.64 UR4, c[0x0][0x208] ;  /* 0x0000820000047ab9 */ /* 0x000fe40000000a00 */
[----:B--2---:R1:W-:Y:S03]  /*4ac0*/  STG.E.128 desc[UR4][R44.64+0x100], R32 ;  /* 0x000100202c007986 */ /* 0x0043e6000c101d04 */
.L_x_1361:
[----:B------:R-:W-:Y:S05]  /*4ad0*/  BSYNC B2 ;  /* 0x0000000000027941 */ /* 0x000fea0003800000 */
.L_x_1360:
        /* <DEDUP_REMOVED lines=26> */
[--C-:B------:R-:W-:Y:S02]  /*4c80*/  HADD2.F32 R68, -RZ, R155.reuse.H1_H1 ;  /* 0x3000009bff447230 */ /* 0x100fe40000004100 */
[C---:B------:R-:W-:Y:S01]  /*4c90*/  FMUL.FTZ R72, R35.reuse, R72 ;  /* 0x0000004823487220 */ /* 0x040fe20000410000 */
[----:B------:R-:W-:Y:S02]  /*4ca0*/  HADD2.F32 R155, -RZ, R155.H0_H0 ;  /* 0x2000009bff9b7230 */ /* 0x000fe40000004100 */
[-C--:B------:R-:W-:Y:S01]  /*4cb0*/  FFMA.FTZ R76, R35, R70.reuse, -R76 ;  /* 0x00000046234c7223 */ /* 0x080fe2000001084c */
[----:B------:R-:W-:Y:S02]  /*4cc0*/  HADD2.F32 R34, -RZ, R66.H1_H1 ;  /* 0x30000042ff227230 */ /* 0x000fe40000004100 */
[----:B------:R-:W-:Y:S01]  /*4cd0*/  FFMA.FTZ R75, R67, R70, R72 ;  /* 0x00000046434b7223 */ /* 0x000fe20000010048 */
[----:B------:R-:W-:-:S02]  /*4ce0*/  HADD2.F32 R32, -RZ, R32.H0_H0 ;  /* 0x20000020ff207230 */ /* 0x000fc40000004100 */
[CC--:B------:R-:W-:Y:S01]  /*4cf0*/  FMUL.FTZ R69, R33.reuse, R68.reuse ;  /* 0x0000004421457220 */ /* 0x0c0fe20000410000 */
[----:B------:R-:W-:Y:S02]  /*4d00*/  HADD2.F32 R66, -RZ, R66.H0_H0 ;  /* 0x20000042ff427230 */ /* 0x000fe40000004100 */
        /* <DEDUP_REMOVED lines=13> */
.L_x_1365:
[----:B------:R-:W-:Y:S05]  /*4de0*/  BSYNC B2 ;  /* 0x0000000000027941 */ /* 0x000fea0003800000 */
.L_x_1364:
[----:B------:R-:W-:Y:S02]  /*4df0*/  ULDC.64 UR4, c[0x0][0x208] ;  /* 0x0000820000047ab9 */ /* 0x000fe40000000a00 */
[----:B--2---:R1:W-:Y:S03]  /*4e00*/  STG.E.128 desc[UR4][R44.64+0x140], R32 ;  /* 0x000140202c007986 */ /* 0x0043e6000c101d04 */
.L_x_1343:
[----:B------:R-:W-:Y:S05]  /*4e10*/  BSYNC B1 ;  /* 0x0000000000017941 */ /* 0x000fea0003800000 */
.L_x_1342:
        /* <DEDUP_REMOVED lines=20> */
[----:B------:R-:W-:Y:S02]  /*4f60*/  HADD2.F32 R35, -RZ, R35.H0_H0 ;  /* 0x20000023ff237230 */ /* 0x000fe40000004100 */
[----:B------:R-:W-:Y:S01]  /*4f70*/  FMUL.FTZ R63, R33, R63 ;  /* 0x0000003f213f7220 */ /* 0x000fe20000410000 */
[----:B------:R-:W-:Y:S02]  /*4f80*/  HADD2.F32 R64, -RZ, R67.H0_H0 ;  /* 0x20000043ff407230 */ /* 0x000fe40000004100 */
[----:B------:R-:W-:Y:S01]  /*4f90*/  FMUL.FTZ R70, R45, R66 ;  /* 0x000000422d467220 */ /* 0x000fe20000410000 */
[-C--:B------:R-:W-:Y:S01]  /*4fa0*/  FFMA.FTZ R68, R33, R62.reuse, -R68 ;  /* 0x0000003e21447223 */ /* 0x080fe20000010844 */
[----:B------:R-:W-:Y:S01]  /*4fb0*/  FFMA.FTZ R67, R34, R62, R63 ;  /* 0x0000003e22437223 */ /* 0x000fe2000001003f */
[----:B------:R-:W-:Y:S01]  /*4fc0*/  FMUL.FTZ R66, R35, R66 ;  /* 0x0000004223427220 */ /* 0x000fe20000410000 */
[----:B------:R-:W-:-:S02]  /*4fd0*/  HADD2.F32 R62, -RZ, R152.H0_H0 ;  /* 0x20000098ff3e7230 */ /* 0x000fc40000004100 */
[-C--:B------:R-:W-:Y:S01]  /*4fe0*/  FFMA.FTZ R70, R35, R64.reuse, -R70 ;  /* 0x0000004023467223 */ /* 0x080fe20000010846 */
[----:B------:R-:W-:Y:S02]  /*4ff0*/  HADD2.F32 R63, -RZ, R152.H1_H1 ;  /* 0x30000098ff3f7230 */ /* 0x000fe40000004100 */
[----:B------:R-:W-:Y:S01]  /*5000*/  FFMA.FTZ R71, R45, R64, R66 ;  /* 0x000000402d477223 */ /* 0x000fe20000010042 */
[----:B------:R-:W-:Y:S02]  /*5010*/  HADD2.F32 R33, -RZ, R32.H1_H1 ;  /* 0x30000020ff217230 */ /* 0x000fe40000004100 */
        /* <DEDUP_REMOVED lines=17> */
.L_x_1370:
[----:B------:R-:W-:Y:S05]  /*5130*/  BSYNC B2 ;  /* 0x0000000000027941 */ /* 0x000fea0003800000 */
.L_x_1369:
[----:B------:R-:W-:Y:S02]  /*5140*/  ULDC.64 UR4, c[0x0][0x208] ;  /* 0x0000820000047ab9 */ /* 0x000fe40000000a00 */
[----:B--2---:R1:W-:Y:S03]  /*5150*/  STG.E.128 desc[UR4][R40.64], R32 ;  /* 0x0000002028007986 */ /* 0x0043e6000c101d04 */
.L_x_1368:
[----:B------:R-:W-:Y:S05]  /*5160*/  BSYNC B1 ;  /* 0x0000000000017941 */ /* 0x000fea0003800000 */
.L_x_1367:
        /* <DEDUP_REMOVED lines=29> */
[----:B------:R-:W-:Y:S02]  /*5340*/  HADD2.F32 R45, -RZ, R140.H1_H1 ;  /* 0x3000008cff2d7230 */ /* 0x000fe40000004100 */
[----:B------:R-:W-:Y:S01]  /*5350*/  FFMA.FTZ R66, R35, R60, -R66 ;  /* 0x0000003c23427223 */ /* 0x000fe20000010842 */
[----:B------:R-:W-:Y:S02]  /*5360*/  HADD2.F32 R32, -RZ, R32.H0_H0 ;  /* 0x20000020ff207230 */ /* 0x000fe40000004100 */
[----:B------:R-:W-:Y:S02]  /*5370*/  HADD2.F32 R59, -RZ, R140.H0_H0 ;  /* 0x2000008cff3b7230 */ /* 0x000fe40000004100 */
[----:B------:R-:W-:Y:S01]  /*5380*/  FMUL.FTZ R61, R33, R45 ;  /* 0x0000002d213d7220 */ /* 0x000fe20000410000 */
[----:B------:R-:W-:-:S02]  /*5390*/  HADD2.F32 R34, -RZ, R44.H1_H1 ;  /* 0x3000002cff227230 */ /* 0x000fc40000004100 */
[----:B------:R-:W-:Y:S01]  /*53a0*/  FMUL.FTZ R58, R32, R45 ;  /* 0x0000002d203a7220 */ /* 0x000fe20000410000 */
[----:B------:R-:W-:Y:S02]  /*53b0*/  HADD2.F32 R44, -RZ, R44.H0_H0 ;  /* 0x2000002cff2c7230 */ /* 0x000fe40000004100 */
[--C-:B------:R-:W-:Y:S02]  /*53c0*/  HADD2.F32 R35, -RZ, R141.reuse.H1_H1 ;  /* 0x3000008dff237230 */ /* 0x100fe40000004100 */
[-C--:B------:R-:W-:Y:S01]  /*53d0*/  FMUL.FTZ R45, R34, R59.reuse ;  /* 0x0000003b222d7220 */ /* 0x080fe20000410000 */
        /* <DEDUP_REMOVED lines=10> */
.L_x_1374:
[----:B------:R-:W-:Y:S05]  /*5480*/  BSYNC B2 ;  /* 0x0000000000027941 */ /* 0x000fea0003800000 */
.L_x_1373:
[----:B------:R-:W-:Y:S02]  /*5490*/  ULDC.64 UR4, c[0x0][0x208] ;  /* 0x0000820000047ab9 */ /* 0x000fe40000000a00 */
[----:B--2---:R1:W-:Y:S03]  /*54a0*/  STG.E.128 desc[UR4][R40.64+0x40], R32 ;  /* 0x0000402028007986 */ /* 0x0043e6000c101d04 */
.L_x_1372:
[----:B------:R-:W-:Y:S05]  /*54b0*/  BSYNC B1 ;  /* 0x0000000000017941 */ /* 0x000fea0003800000 */
.L_x_1371:
        /* <DEDUP_REMOVED lines=49> */
.L_x_1378:
[----:B------:R-:W-:Y:S05]  /*57d0*/  BSYNC B2 ;  /* 0x0000000000027941 */ /* 0x000fea0003800000 */
.L_x_1377:
[----:B------:R-:W-:Y:S02]  /*57e0*/  ULDC.64 UR4, c[0x0][0x208] ;  /* 0x0000820000047ab9 */ /* 0x000fe40000000a00 */
[----:B--2---:R1:W-:Y:S03]  /*57f0*/  STG.E.128 desc[UR4][R40.64+0x80], R32 ;  /* 0x0000802028007986 */ /* 0x0043e6000c101d04 */
.L_x_1376:
[----:B------:R-:W-:Y:S05]  /*5800*/  BSYNC B1 ;  /* 0x0000000000017941 */ /* 0x000fea0003800000 */
.L_x_1375:
        /* <DEDUP_REMOVED lines=49> */
.L_x_1382:
[----:B------:R-:W-:Y:S05]  /*5b20*/  BSYNC B2 ;  /* 0x0000000000027941 */ /* 0x000fea0003800000 */
.L_x_1381:
[----:B------:R-:W-:Y:S02]  /*5b30*/  ULDC.64 UR4, c[0x0][0x208] ;  /* 0x0000820000047ab9 */ /* 0x000fe40000000a00 */
[----:B--2---:R1:W-:Y:S03]  /*5b40*/  STG.E.128 desc[UR4][R40.64+0xc0], R32 ;  /* 0x0000c02028007986 */ /* 0x0043e6000c101d04 */
.L_x_1380:
[----:B------:R-:W-:Y:S05]  /*5b50*/  BSYNC B1 ;  /* 0x0000000000017941 */ /* 0x000fea0003800000 */
.L_x_1379:
        /* <DEDUP_REMOVED lines=49> */
.L_x_1386:
[----:B------:R-:W-:Y:S05]  /*5e70*/  BSYNC B2 ;  /* 0x0000000000027941 */ /* 0x000fea0003800000 */
.L_x_1385:
[----:B------:R-:W-:Y:S02]  /*5e80*/  ULDC.64 UR4, c[0x0][0x208] ;  /* 0x0000820000047ab9 */ /* 0x000fe40000000a00 */
[----:B--2---:R1:W-:Y:S03]  /*5e90*/  STG.E.128 desc[UR4][R40.64+0x100], R32 ;  /* 0x0001002028007986 */ /* 0x0043e6000c101d04 */
.L_x_1384:
[----:B------:R-:W-:Y:S05]  /*5ea0*/  BSYNC B1 ;  /* 0x0000000000017941 */ /* 0x000fea0003800000 */
.L_x_1383:
[----:B------:R-:W-:-:S13]  /*5eb0*/  ISETP.NE.AND P0, PT, R7, RZ, PT ;  /* 0x000000ff0700720c */ /* 0x000fda0003f05270 */
        /* <DEDUP_REMOVED lines=28> */
[--C-:B------:R-:W-:Y:S02]  /*6080*/  HADD2.F32 R37, -RZ, R80.reuse.H1_H1 ;  /* 0x30000050ff257230 */ /* 0x100fe40000004100 */
[----:B------:R-:W-:Y:S01]  /*6090*/  FFMA.FTZ R48, R35, R42, -R48 ;  /* 0x0000002a23307223 */ /* 0x000fe20000010830 */
[----:B------:R-:W-:Y:S02]  /*60a0*/  HADD2.F32 R39, -RZ, R80.H0_H0 ;  /* 0x20000050ff277230 */ /* 0x000fe40000004100 */
[--C-:B------:R-:W-:Y:S02]  /*60b0*/  HADD2.F32 R34, -RZ, R36.reuse.H1_H1 ;  /* 0x30000024ff227230 */ /* 0x100fe40000004100 */
[----:B------:R-:W-:Y:S01]  /*60c0*/  FMUL.FTZ R43, R33, R37 ;  /* 0x00000025212b7220 */ /* 0x000fe20000410000 */
[----:B------:R-:W-:-:S02]  /*60d0*/  HADD2.F32 R36, -RZ, R36.H0_H0 ;  /* 0x20000024ff247230 */ /* 0x000fc40000004100 */
[----:B------:R-:W-:Y:S01]  /*60e0*/  FMUL.FTZ R38, R32, R37 ;  /* 0x0000002520267220 */ /* 0x000fe20000410000 */
        /* <DEDUP_REMOVED lines=12> */
.L_x_1388:
[----:B------:R-:W-:Y:S05]  /*61b0*/  BSYNC B1 ;  /* 0x0000000000017941 */ /* 0x000fea0003800000 */
.L_x_1387:
[----:B------:R-:W-:Y:S02]  /*61c0*/  ULDC.64 UR4, c[0x0][0x208] ;  /* 0x0000820000047ab9 */ /* 0x000fe40000000a00 */
[----:B--2---:R1:W-:Y:S01]  /*61d0*/  STG.E.128 desc[UR4][R40.64+0x140], R32 ;  /* 0x0001402028007986 */ /* 0x0043e2000c101d04 */
[----:B------:R-:W-:Y:S05]  /*61e0*/  BRA `(.L_x_1366) ;  /* 0x0000003c00cc7947 */ /* 0x000fea0003800000 */
.L_x_1334:
[----:B------:R-:W-:Y:S01]  /*61f0*/  ISETP.GE.AND P4, PT, R162, R5, PT ;  /* 0x00000005a200720c */ /* 0x000fe20003f86270 */
[----:B------:R-:W-:Y:S01]  /*6200*/  BSSY B1, `(.L_x_1389) ;  /* 0x000002f000017945 */ /* 0x000fe20003800000 */
[----:B------:R-:W-:Y:S02]  /*6210*/  CS2R R58, SRZ ;  /* 0x00000000003a7805 */ /* 0x000fe4000001ff00 */
[----:B------:R-:W-:Y:S02]  /*6220*/  CS2R R34, SRZ ;  /* 0x0000000000227805 */ /* 0x000fe4000001ff00 */
[----:B0-----:R-:W-:Y:S02]  /*6230*/  CS2R R32, SRZ ;  /* 0x0000000000207805 */ /* 0x001fe4000001ff00 */
        /* <DEDUP_REMOVED lines=19> */
[----:B------:R-:W-:Y:S01]  /*6370*/  CS2R R52, SRZ ;  /* 0x0000000000347805 */ /* 0x000fe2000001ff00 */
[----:B------:R-:W-:Y:S01]  /*6380*/  ULDC.64 UR6, c[0x0][0x208] ;  /* 0x0000820000067ab9 */ /* 0x000fe20000000a00 */
        /* <DEDUP_REMOVED lines=22> */
.L_x_1390:
[----:B------:R-:W-:Y:S05]  /*64f0*/  BSYNC B1 ;  /* 0x0000000000017941 */ /* 0x000fea0003800000 */
.L_x_1389:
        /* <DEDUP_REMOVED lines=13> */
[----:B------:R-:W-:Y:S01]  /*65d0*/  CS2R R76, SRZ ;  /* 0x00000000004c7805 */ /* 0x000fe2000001ff00 */
[----:B------:R-:W-:Y:S01]  /*65e0*/  IMAD.MOV.U32 R86, RZ, RZ, R35 ;  /* 0x000000ffff567224 */ /* 0x000fe200078e0023 */
        /* <DEDUP_REMOVED lines=9> */
[----:B------:R-:W-:Y:S01]  /*6680*/  CS2R R76, SRZ ;  /* 0x00000000004c7805 */ /* 0x000fe2000001ff00 */
[----:B------:R-:W-:Y:S01]  /*6690*/  ULDC.64 UR8, c[0x0][0x208] ;  /* 0x0000820000087ab9 */ /* 0x000fe20000000a00 */
        /* <DEDUP_REMOVED lines=22> */
.L_x_1392:
[----:B------:R-:W-:Y:S05]  /*6800*/  BSYNC B1 ;  /* 0x0000000000017941 */ /* 0x000fea0003800000 */
.L_x_1391:
[----:B------:R-:W-:Y:S01]  /*6810*/  IMAD.MOV.U32 R4, RZ, RZ, R33 ;  /* 0x000000ffff047224 */ /* 0x000fe200078e0021 */
[----:B------:R-:W-:Y:S01]  /*6820*/  MOV R3, R32 ;  /* 0x0000002000037202 */ /* 0x000fe20000000f00 */
[----:B0-----:R-:W-:Y:S01]  /*6830*/  IMAD.MOV.U32 R80, RZ, RZ, R38 ;  /* 0x000000ffff507224 */ /* 0x001fe200078e0026 */
[----:B------:R-:W-:Y:S01]  /*6840*/  ULOP3.LUT UR4, UR60, 0x1, URZ, 0xfc, !UPT ;  /* 0x000000013c047892 */ /* 0x000fe2000f8efc3f */
        /* <DEDUP_REMOVED lines=20> */
[----:B------:R-:W-:Y:S02]  /*6990*/  PRMT R221, R4, 0x7610, R221 ;  /* 0x0000761004dd7816 */ /* 0x000fe400000000dd */
        /* <DEDUP_REMOVED lines=13> */
[----:B-----5:R-:W-:Y:S01]  /*6a70*/  IMAD.MOV.U32 R81, RZ, RZ, R58 ;  /* 0x000000ffff517224 */ /* 0x020fe200078e003a */
[----:B------:R-:W-:Y:S02]  /*6a80*/  MOV R4, R52 ;  /* 0x0000003400047202 */ /* 0x000fe40000000f00 */
[----:B------:R-:W-:Y:S01]  /*6a90*/  PRMT R210, R3, 0x7610, R210 ;  /* 0x0000761003d27816 */ /* 0x000fe200000000d2 */
[----:B------:R-:W-:Y:S01]  /*6aa0*/  IMAD.MOV.U32 R3, RZ, RZ, R59 ;  /* 0x000000ffff037224 */ /* 0x000fe200078e003b */
[----:B------:R-:W-:Y:S01]  /*6ab0*/  PRMT R205, R205, 0x5410, R80 ;  /* 0x00005410cdcd7816 */ /* 0x000fe20000000050 */
[----:B------:R-:W-:Y:S01]  /*6ac0*/  IMAD.MOV.U32 R80, RZ, RZ, R57 ;  /* 0x000000ffff507224 */ /* 0x000fe200078e0039 */
[----:B------:R-:W-:-:S02]  /*6ad0*/  PRMT R223, R4, 0x7610, R223 ;  /* 0x0000761004df7816 */ /* 0x000fc400000000df */
        /* <DEDUP_REMOVED lines=24> */
[----:B------:R-:W-:Y:S02]  /*6c60*/  PLOP3.LUT P1, PT, PT, PT, UP0, 0x80, 0x0 ;  /* 0x000000000000781c */ /* 0x000fe40003f2f008 */
        /* <DEDUP_REMOVED lines=12> */
[----:B------:R-:W-:Y:S02]  /*6d30*/  PRMT R215, R86, 0x5410, R85 ;  /* 0x0000541056d77816 */ /* 0x000fe40000000055 */
[----:B------:R-:W-:Y:S02]  /*6d40*/  PRMT R211, R81, 0x5410, R80 ;  /* 0x0000541051d37816 */ /* 0x000fe40000000050 */
[----:B------:R-:W-:Y:S01]  /*6d50*/  PRMT R213, R4, 0x5410, R3 ;  /* 0x0000541004d57816 */ /* 0x000fe20000000003 */
[----:B------:R-:W-:Y:S06]  /*6d60*/  @!P1 BRA `(.L_x_1393) ;  /* 0x0000000000049947 */ /* 0x000fec0003800000 */
[----:B------:R-:W-:Y:S01]  /*6d70*/  BPT.TRAP 0x1 ;  /* 0x000000040000795c */ /* 0x000fe20000300000 */
.L_x_1393:
[----:B------:R-:W-:Y:S01]  /*6d80*/  IMAD R4, R19, 0x8, R18 ;  /* 0x0000000813047824 */ /* 0x000fe200078e0212 */
[----:B------:R-:W-:Y:S01]  /*6d90*/  SHF.L.U32 R3, R167, 0x1f, RZ ;  /* 0x0000001fa7037819 */ /* 0x000fe200000006ff */
[----:B------:R-:W0:Y:S01]  /*6da0*/  LDC R150, c[0x0][0x2e4] ;  /* 0x0000b900ff967b82 */ /* 0x000e220000000800 */
[----:B------:R-:W-:Y:S02]  /*6db0*/  BSSY B1, `(.L_x_1394) ;  /* 0x0000004000017945 */ /* 0x000fe40003800000 */
[----:B------:R-:W1:Y:S05]  /*6dc0*/  SYNCS.PHASECHK.TRANS64.TRYWAIT P5, [R4+URZ+0x2a890], R3 ;  /* 0x02a89003040075a7 */ /* 0x000e6a00080a017f */
[----:B------:R-:W2:Y:S01]  /*6dd0*/  LDC.64 R126, c[0x0][0x2f0] ;  /* 0x0000bc00ff7e7b82 */ /* 0x000ea20000000a00 */
[----:B-1----:R-:W-:Y:S05]  /*6de0*/  @!P5 BRA `(.L_x_1395) ;  /* 0x00000210000cd947 */ /* 0x002fea0003800000 */
.L_x_1739:
[----:B------:R-:W-:Y:S05]  /*6df0*/  BSYNC B1 ;  /* 0x0000000000017941 */ /* 0x000fea0003800000 */
.L_x_1394:
        /* <DEDUP_REMOVED lines=28> */
[----:B------:R-:W-:Y:S02]  /*6fc0*/  ISETP.GE.AND P5, PT, R22, R117, PT ;  /* 0x000000751600720c */ /* 0x000fe40003fa6270 */
[----:B------:R-:W-:Y:S02]  /*6fd0*/  LEA.HI R83, R83, R80, RZ, 0x3 ;  /* 0x0000005053537211 */ /* 0x000fe400078f18ff */
[----:B------:R-:W-:Y:S02]  /*6fe0*/  LOP3.LUT R80, R174, 0x38, R81, 0xf8, !PT ;  /* 0x00000038ae507812 */ /* 0x000fe400078ef851 */
[----:B------:R-:W-:-:S02]  /*6ff0*/  SHF.R.S32.HI R83, RZ, 0x3, R83 ;  /* 0x00000003ff537819 */ /* 0x000fc40000011453 */
[----:B------:R-:W-:-:S03]  /*7000*/  LOP3.LUT R80, R80, R175, RZ, 0x3c, !PT ;  /* 0x000000af50507212 */ /* 0x000fc600078e3cff */
[----:B------:R-:W-:-:S04]  /*7010*/  IMAD R83, R83, 0x1800, R176 ;  /* 0x0000180053537824 */ /* 0x000fc800078e02b0 */
[----:B------:R-:W-:Y:S02]  /*7020*/  IMAD.IADD R80, R83, 0x1, R80 ;  /* 0x0000000153507824 */ /* 0x000fe400078e0250 */
[C---:B------:R-:W-:Y:S02]  /*7030*/  IMAD R83, R19.reuse, 0x4800, R146 ;  /* 0x0000480013537824 */ /* 0x040fe400078e0292 */
[----:B------:R-:W-:-:S03]  /*7040*/  IMAD R81, R19, 0x4800, R80 ;  /* 0x0000480013517824 */ /* 0x000fc600078e0250 */
[----:B------:R-:W-:Y:S01]  /*7050*/  LEA R80, R83, R18, 0x1 ;  /* 0x0000001253507211 */ /* 0x000fe200078e08ff */
[----:B------:R-:W-:-:S05]  /*7060*/  IMAD R84, R81, 0x2, R18 ;  /* 0x0000000251547824 */ /* 0x000fca00078e0212 */
[----:B------:R-:W0:Y:S04]  /*7070*/  LDS.128 R80, [R80+0x18400] ;  /* 0x0184000050507984 */ /* 0x000e280000000c00 */
[----:B------:R-:W2:Y:S01]  /*7080*/  LDS.128 R84, [R84+0x18400] ;  /* 0x0184000054547984 */ /* 0x000ea20000000c00 */
[----:B------:R-:W-:Y:S05]  /*7090*/  @P5 BRA `(.L_x_1401) ;  /* 0x00000004004c5947 */ /* 0x000fea0003800000 */
[--C-:B------:R-:W-:Y:S01]  /*70a0*/  SHF.R.U64 R40, R40, 0x10, R41.reuse ;  /* 0x0000001028287819 */ /* 0x100fe20000001229 */
[----:B--2---:R-:W-:Y:S01]  /*70b0*/  HADD2.F32 R206, -RZ, R85.H0_H0 ;  /* 0x20000055ffce7230 */ /* 0x004fe20000004100 */
[----:B------:R-:W-:Y:S01]  /*70c0*/  SHF.R.U32.HI R204, RZ, 0x10, R41 ;  /* 0x00000010ffcc7819 */ /* 0x000fe20000011629 */
[----:B0-----:R-:W-:Y:S01]  /*70d0*/  HADD2.F32 R208, -RZ, R81.H0_H0 ;  /* 0x20000051ffd07230 */ /* 0x001fe20000004100 */
[--C-:B------:R-:W-:Y:S01]  /*70e0*/  SHF.R.U64 R41, R52, 0x10, R53.reuse ;  /* 0x0000001034297819 */ /* 0x100fe20000001235 */
[----:B------:R-:W-:Y:S01]  /*70f0*/  HADD2.F32 R207, -RZ, R85.H1_H1 ;  /* 0x30000055ffcf7230 */ /* 0x000fe20000004100 */
[----:B------:R-:W-:Y:S01]  /*7100*/  SHF.R.U32.HI R52, RZ, 0x10, R53 ;  /* 0x00000010ff347819 */ /* 0x000fe20000011635 */
[----:B------:R-:W-:Y:S01]  /*7110*/  HADD2.F32 R81, -RZ, R81.H1_H1 ;  /* 0x30000051ff517230 */ /* 0x000fe20000004100 */
[--C-:B------:R-:W-:Y:S01]  /*7120*/  SHF.R.U64 R53, R54, 0x10, R55.reuse ;  /* 0x0000001036357819 */ /* 0x100fe20000001237 */
[----:B------:R-:W-:Y:S01]  /*7130*/  HADD2.F32 R204, -RZ, R204.H0_H0 ;  /* 0x200000ccffcc7230 */ /* 0x000fe20000004100 */
[----:B------:R-:W-:Y:S01]  /*7140*/  SHF.R.U32.HI R54, RZ, 0x10, R55 ;  /* 0x00000010ff367819 */ /* 0x000fe20000011637 */
[--C-:B------:R-:W-:Y:S01]  /*7150*/  HADD2.F32 R55, -RZ, R205.reuse.H1_H1 ;  /* 0x300000cdff377230 */ /* 0x100fe20000004100 */
[--C-:B------:R-:W-:Y:S01]  /*7160*/  SHF.R.U64 R42, R42, 0x10, R43.reuse ;  /* 0x000000102a2a7819 */ /* 0x100fe2000000122b */
[----:B------:R-:W-:Y:S01]  /*7170*/  HADD2.F32 R205, -RZ, R205.H0_H0 ;  /* 0x200000cdffcd7230 */ /* 0x000fe20000004100 */
[----:B------:R-:W-:Y:S01]  /*7180*/  SHF.R.U32.HI R43, RZ, 0x10, R43 ;  /* 0x00000010ff2b7819 */ /* 0x000fe2000001162b */
[----:B------:R-:W-:-:S02]  /*7190*/  HADD2.F32 R52, -RZ, R52.H0_H0 ;  /* 0x20000034ff347230 */ /* 0x000fc40000004100 */
[-C--:B------:R-:W-:Y:S01]  /*71a0*/  FMUL.FTZ R85, R206, R55.reuse ;  /* 0x00000037ce557220 */ /* 0x080fe20000410000 */
[C---:B------:R-:W-:Y:S01]  /*71b0*/  FMUL.FTZ R55, R208.reuse, R55 ;  /* 0x00000037d0377220 */ /* 0x040fe20000410000 */
[----:B------:R-:W-:Y:S02]  /*71c0*/  HADD2.F32 R41, -RZ, R41.H0_H0 ;  /* 0x20000029ff297230 */ /* 0x000fe40000004100 */
[-C--:B------:R-:W-:Y:S01]  /*71d0*/  FFMA.FTZ R85, R208, R205.reuse, -R85 ;  /* 0x000000cdd0557223 */ /* 0x080fe20000010855 */
[-C--:B------:R-:W-:Y:S01]  /*71e0*/  FMUL.FTZ R208, R207, R52.reuse ;  /* 0x00000034cfd07220 */ /* 0x080fe20000410000 */
[C---:B------:R-:W-:Y:S01]  /*71f0*/  FMUL.FTZ R52, R81.reuse, R52 ;  /* 0x0000003451347220 */ /* 0x040fe20000410000 */
[----:B------:R-:W-:Y:S01]  /*7200*/  FFMA.FTZ R55, R206, R205, R55 ;  /* 0x000000cdce377223 */ /* 0x000fe20000010037 */
[--C-:B------:R-:W-:Y:S02]  /*7210*/  HADD2.F32 R205, -RZ, R87.reuse.H0_H0 ;  /* 0x20000057ffcd7230 */ /* 0x100fe40000004100 */
[----:B------:R-:W-:Y:S01]  /*7220*/  FFMA.FTZ R208, R81, R204, -R208 ;  /* 0x000000cc51d07223 */ /* 0x000fe200000108d0 */
[----:B------:R-:W-:-:S02]  /*7230*/  HADD2.F32 R206, -RZ, R87.H1_H1 ;  /* 0x30000057ffce7230 */ /* 0x000fc40000004100 */
[----:B------:R-:W-:Y:S01]  /*7240*/  FFMA.FTZ R52, R207, R204, R52 ;  /* 0x000000cccf347223 */ /* 0x000fe20000010034 */
[----:B------:R-:W-:Y:S02]  /*7250*/  HADD2.F32 R81, -RZ, R210.H0_H0 ;  /* 0x200000d2ff517230 */ /* 0x000fe40000004100 */
[--C-:B------:R-:W-:Y:S01]  /*7260*/  HADD2.F32 R87, -RZ, R83.reuse.H0_H0 ;  /* 0x20000053ff577230 */ /* 0x100fe20000004100 */
[----:B------:R-:W-:Y:S01]  /*7270*/  F2FP.F16.F32.PACK_AB R85, R208, R85 ;  /* 0x00000055d055723e */ /* 0x000fe200000000ff */
[----:B------:R-:W-:Y:S02]  /*7280*/  HADD2.F32 R207, -RZ, R54.H0_H0 ;  /* 0x20000036ffcf7230 */ /* 0x000fe40000004100 */
[-C--:B------:R-:W-:Y:S01]  /*7290*/  FMUL.FTZ R210, R205, R81.reuse ;  /* 0x00000051cdd27220 */ /* 0x080fe20000410000 */
[----:B------:R-:W-:Y:S02]  /*72a0*/  HADD2.F32 R54, -RZ, R83.H1_H1 ;  /* 0x30000053ff367230 */ /* 0x000fe40000004100 */
[----:B------:R-:W-:Y:S01]  /*72b0*/  FMUL.FTZ R212, R87, R81 ;  /* 0x0000005157d47220 */ /* 0x000fe20000410000 */
[----:B------:R-:W-:-:S02]  /*72c0*/  HADD2.F32 R204, -RZ, R209.H1_H1 ;  /* 0x300000d1ffcc7230 */ /* 0x000fc40000004100 */
        /* <DEDUP_REMOVED lines=10> */
[----:B------:R-:W-:Y:S01]  /*7370*/  HADD2.F32 R84, -RZ, R84.H1_H1 ;  /* 0x30000054ff547230 */ /* 0x000fe20000004100 */
[----:B------:R-:W-:Y:S01]  /*7380*/  F2FP.F16.F32.PACK_AB R52, R52, R55 ;  /* 0x000000373434723e */ /* 0x000fe200000000ff */
[----:B------:R-:W-:Y:S02]  /*7390*/  HADD2.F32 R80, -RZ, R80.H1_H1 ;  /* 0x30000050ff507230 */ /* 0x000fe40000004100 */
[-C--:B------:R-:W-:Y:S01]  /*73a0*/  FMUL.FTZ R204, R83, R43.reuse ;  /* 0x0000002b53cc7220 */ /* 0x080fe20000410000 */
[----:B------:R-:W-:Y:S02]  /*73b0*/  HADD2.F32 R205, -RZ, R40.H0_H0 ;  /* 0x20000028ffcd7230 */ /* 0x000fe40000004100 */
[----:B------:R-:W-:Y:S01]  /*73c0*/  FMUL.FTZ R40, R87, R43 ;  /* 0x0000002b57287220 */ /* 0x000fe20000410000 */
[----:B------:R-:W-:Y:S02]  /*73d0*/  HADD2.F32 R54, -RZ, R221.H0_H0 ;  /* 0x200000ddff367230 */ /* 0x000fe40000004100 */
[-C--:B------:R-:W-:Y:S01]  /*73e0*/  FMUL.FTZ R43, R84, R41.reuse ;  /* 0x00000029542b7220 */ /* 0x080fe20000410000 */
[C---:B------:R-:W-:Y:S01]  /*73f0*/  FMUL.FTZ R41, R80.reuse, R41 ;  /* 0x0000002950297220 */ /* 0x040fe20000410000 */
[----:B------:R-:W-:Y:S01]  /*7400*/  HADD2.F32 R53, -RZ, R53.H0_H0 ;  /* 0x20000035ff357230 */ /* 0x000fe20000004100 */
[----:B------:R-:W-:Y:S01]  /*7410*/  F2FP.F16.F32.PACK_AB R207, R207, R212 ;  /* 0x000000d4cfcf723e */ /* 0x000fe200000000ff */
[-C--:B------:R-:W-:Y:S01]  /*7420*/  FFMA.FTZ R43, R80, R205.reuse, -R43 ;  /* 0x000000cd502b7223 */ /* 0x080fe2000001082b */
[----:B------:R-:W-:Y:S01]  /*7430*/  FFMA.FTZ R40, R83, R54, -R40 ;  /* 0x0000003653287223 */ /* 0x000fe20000010828 */
[----:B------:R-:W-:Y:S01]  /*7440*/  FFMA.FTZ R205, R84, R205, R41 ;  /* 0x000000cd54cd7223 */ /* 0x000fe20000010029 */
[----:B------:R-:W-:-:S02]  /*7450*/  HADD2.F32 R41, -RZ, R222.H1_H1 ;  /* 0x300000deff297230 */ /* 0x000fc40000004100 */
[----:B------:R-:W-:Y:S01]  /*7460*/  FFMA.FTZ R204, R87, R54, R204 ;  /* 0x0000003657cc7223 */ /* 0x000fe200000100cc */
[----:B------:R-:W-:Y:S02]  /*7470*/  HADD2.F32 R83, -RZ, R86.H0_H0 ;  /* 0x20000056ff537230 */ /* 0x000fe40000004100 */
[----:B------:R-:W-:Y:S02]  /*7480*/  HADD2.F32 R80, -RZ, R82.H0_H0 ;  /* 0x20000052ff507230 */ /* 0x000fe40000004100 */
[----:B------:R-:W-:Y:S02]  /*7490*/  HADD2.F32 R86, -RZ, R86.H1_H1 ;  /* 0x30000056ff567230 */ /* 0x000fe40000004100 */
[----:B------:R-:W-:Y:S01]  /*74a0*/  FMUL.FTZ R87, R83, R41 ;  /* 0x0000002953577220 */ /* 0x000fe20000410000 */
[----:B------:R-:W-:Y:S01]  /*74b0*/  HADD2.F32 R82, -RZ, R82.H1_H1 ;  /* 0x30000052ff527230 */ /* 0x000fe20000004100 */
[----:B------:R-:W-:Y:S01]  /*74c0*/  F2FP.F16.F32.PACK_AB R84, R205, R204 ;  /* 0x000000cccd54723e */ /* 0x000fe200000000ff */
[----:B------:R-:W-:-:S02]  /*74d0*/  HADD2.F32 R54, -RZ, R209.H0_H0 ;  /* 0x200000d1ff367230 */ /* 0x000fc40000004100 */
[----:B------:R-:W-:Y:S02]  /*74e0*/  HADD2.F32 R209, -RZ, R42.H0_H0 ;  /* 0x2000002affd17230 */ /* 0x000fe40000004100 */
[----:B------:R-:W-:Y:S01]  /*74f0*/  FMUL.FTZ R42, R80, R41 ;  /* 0x00000029502a7220 */ /* 0x000fe20000410000 */
[-C--:B------:R-:W-:Y:S01]  /*7500*/  FMUL.FTZ R41, R86, R53.reuse ;  /* 0x0000003556297220 */ /* 0x080fe20000410000 */
[----:B------:R-:W-:Y:S01]  /*7510*/  FMUL.FTZ R53, R82, R53 ;  /* 0x0000003552357220 */ /* 0x000fe20000410000 */
[-C--:B------:R-:W-:Y:S01]  /*7520*/  FFMA.FTZ R87, R80, R54.reuse, -R87 ;  /* 0x0000003650577223 */ /* 0x080fe20000010857 */
[----:B------:R-:W-:Y:S01]  /*7530*/  FFMA.FTZ R42, R83, R54, R42 ;  /* 0x00000036532a7223 */ /* 0x000fe2000001002a */
[-C--:B------:R-:W-:Y:S01]  /*7540*/  FFMA.FTZ R82, R82, R209.reuse, -R41 ;  /* 0x000000d152527223 */ /* 0x080fe20000010829 */
[----:B------:R-:W-:Y:S01]  /*7550*/  FFMA.FTZ R53, R86, R209, R53 ;  /* 0x000000d156357223 */ /* 0x000fe20000010035 */
[----:B------:R-:W-:Y:S01]  /*7560*/  F2FP.F16.F32.PACK_AB R83, R81, R210 ;  /* 0x000000d25153723e */ /* 0x000fe200000000ff */
[----:B------:R-:W-:Y:S01]  /*7570*/  IMAD.MOV.U32 R81, RZ, RZ, R85 ;  /* 0x000000ffff517224 */ /* 0x000fe200078e0055 */
[----:B------:R-:W-:Y:S01]  /*7580*/  F2FP.F16.F32.PACK_AB R80, R43, R40 ;  /* 0x000000282b50723e */ /* 0x000fe200000000ff */
[----:B------:R-:W-:Y:S01]  /*7590*/  IMAD.MOV.U32 R85, RZ, RZ, R52 ;  /* 0x000000ffff557224 */ /* 0x000fe200078e0034 */
[----:B------:R-:W-:-:S02]  /*75a0*/  F2FP.F16.F32.PACK_AB R82, R82, R87 ;  /* 0x000000575252723e */ /* 0x000fc400000000ff */
[----:B------:R-:W-:Y:S02]  /*75b0*/  F2FP.F16.F32.PACK_AB R86, R53, R42 ;  /* 0x0000002a3556723e */ /* 0x000fe400000000ff */
[----:B------:R-:W-:-:S07]  /*75c0*/  MOV R87, R207 ;  /* 0x000000cf00577202 */ /* 0x000fce0000000f00 */
.L_x_1401:
[----:B------:R-:W-:Y:S05]  /*75d0*/  BSYNC B3 ;  /* 0x0000000000037941 */ /* 0x000fea0003800000 */
.L_x_1400:
[----:B------:R-:W-:Y:S02]  /*75e0*/  ULDC.64 UR4, c[0x0][0x208] ;  /* 0x0000820000047ab9 */ /* 0x000fe40000000a00 */
[----:B0-----:R0:W-:Y:S04]  /*75f0*/  STG.E.128 desc[UR4][R138.64], R80 ;  /* 0x000000508a007986 */ /* 0x0011e8000c101d04 */
[----:B--2---:R0:W-:Y:S02]  /*7600*/  @!P4 STG.E.128 desc[UR4][R140.64], R84 ;  /* 0x000000548c00c986 */ /* 0x0041e4000c101d04 */
.L_x_1399:
[----:B------:R-:W-:Y:S05]  /*7610*/  BSYNC B2 ;  /* 0x0000000000027941 */ /* 0x000fea0003800000 */
.L_x_1398:
        /* <DEDUP_REMOVED lines=28> */
[----:B------:R-:W-:Y:S02]  /*77e0*/  IMAD R41, R19, 0x4800, R40 ;  /* 0x0000480013297824 */ /* 0x000fe400078e0228 */
[----:B------:R-:W-:-:S03]  /*77f0*/  IMAD R40, R43, 0x2, R18 ;  /* 0x000000022b287824 */ /* 0x000fc600078e0212 */
[----:B------:R-:W-:-:S03]  /*7800*/  LEA R52, R41, R18, 0x1 ;  /* 0x0000001229347211 */ /* 0x000fc600078e08ff */
        /* <DEDUP_REMOVED lines=68> */
[----:B------:R-:W-:-:S02]  /*7c50*/  HADD2.F32 R42, -RZ, R42.H1_H1 ;  /* 0x3000002aff2a7230 */ /* 0x000fc40000004100 */
[----:B------:R-:W-:Y:S02]  /*7c60*/  HADD2.F32 R85, -RZ, R38.H0_H0 ;  /* 0x20000026ff557230 */ /* 0x000fe40000004100 */
        /* <DEDUP_REMOVED lines=10> */
[----:B------:R-:W-:Y:S01]  /*7d10*/  F2FP.F16.F32.PACK_AB R43, R204, R39 ;  /* 0x00000027cc2b723e */ /* 0x000fe200000000ff */
[----:B------:R-:W-:Y:S01]  /*7d20*/  IMAD.MOV.U32 R55, RZ, RZ, R50 ;  /* 0x000000ffff377224 */ /* 0x000fe200078e0032 */
[----:B------:R-:W-:-:S02]  /*7d30*/  F2FP.F16.F32.PACK_AB R53, R48, R51 ;  /* 0x000000333035723e */ /* 0x000fc400000000ff */
[----:B------:R-:W-:Y:S02]  /*7d40*/  F2FP.F16.F32.PACK_AB R42, R141, R38 ;  /* 0x000000268d2a723e */ /* 0x000fe400000000ff */
[----:B------:R-:W-:-:S07]  /*7d50*/  F2FP.F16.F32.PACK_AB R54, R49, R36 ;  /* 0x000000243136723e */ /* 0x000fce00000000ff */
.L_x_1405:
[----:B------:R-:W-:Y:S05]  /*7d60*/  BSYNC B3 ;  /* 0x0000000000037941 */ /* 0x000fea0003800000 */
.L_x_1404:
[----:B------:R-:W-:Y:S02]  /*7d70*/  ULDC.64 UR4, c[0x0][0x208] ;  /* 0x0000820000047ab9 */ /* 0x000fe40000000a00 */
[----:B0-----:R3:W-:Y:S04]  /*7d80*/  STG.E.128 desc[UR4][R80.64], R40 ;  /* 0x0000002850007986 */ /* 0x0017e8000c101d04 */
[----:B--2---:R3:W-:Y:S02]  /*7d90*/  @!P4 STG.E.128 desc[UR4][R82.64], R52 ;  /* 0x000000345200c986 */ /* 0x0047e4000c101d04 */
.L_x_1403:
[----:B------:R-:W-:Y:S05]  /*7da0*/  BSYNC B2 ;  /* 0x0000000000027941 */ /* 0x000fea0003800000 */
.L_x_1402:
[----:B------:R-:W-:-:S13]  /*7db0*/  ISETP.NE.AND P4, PT, R10, RZ, PT ;  /* 0x000000ff0a00720c */ /* 0x000fda0003f85270 */
[----:B------:R-:W-:Y:S05]  /*7dc0*/  @!P4 BRA `(.L_x_1397) ;  /* 0x0000000400ecc947 */ /* 0x000fea0003800000 */
[----:B------:R-:W2:Y:S01]  /*7dd0*/  LDL R36, [R1+0x8] ;  /* 0x0000080001247983 */ /* 0x000ea20000100800 */
[----:B------:R-:W-:Y:S01]  /*7de0*/  IADD3 R38, P4, P5, R90, R134, R13 ;  /* 0x000000865a267210 */ /* 0x000fe20007d9e00d */
[----:B------:R-:W-:Y:S03]  /*7df0*/  BSSY B2, `(.L_x_1406) ;  /* 0x0000075000027945 */ /* 0x000fe60003800000 */
[----:B---3--:R-:W-:Y:S02]  /*7e00*/  IADD3.X R40, R89, R192, R109, P4, P5 ;  /* 0x000000c059287210 */ /* 0x008fe400027ea46d */
[----:B--2---:R-:W-:-:S04]  /*7e10*/  LOP3.LUT P6, RZ, R36, 0x1, RZ, 0xc0, !PT ;  /* 0x0000000124ff7812 */ /* 0x004fc800078cc0ff */
[----:B------:R-:W-:-:S04]  /*7e20*/  SEL R36, R122, R152, !P6 ;  /* 0x000000987a247207 */ /* 0x000fc80007000000 */
[----:B------:R-:W-:-:S04]  /*7e30*/  SHF.R.S32.HI R37, RZ, 0x1f, R36 ;  /* 0x0000001fff257819 */ /* 0x000fc80000011424 */
        /* <DEDUP_REMOVED lines=13> */
[----:B------:R-:W-:-:S04]  /*7f10*/  LEA.HI R36, R36, R37, RZ, 0x3 ;  /* 0x0000002524247211 */ /* 0x000fc800078f18ff */
[----:B------:R-:W-:Y:S02]  /*7f20*/  SHF.R.S32.HI R37, RZ, 0x3, R36 ;  /* 0x00000003ff257819 */ /* 0x000fe40000011424 */
[----:B------:R-:W-:-:S03]  /*7f30*/  LOP3.LUT R36, R174, 0x38, R39, 0xf8, !PT ;  /* 0x00000038ae247812 */ /* 0x000fc600078ef827 */
[----:B------:R-:W-:Y:S01]  /*7f40*/  IMAD R37, R37, 0x1800, R176 ;  /* 0x0000180025257824 */ /* 0x000fe200078e02b0 */
[----:B------:R-:W-:-:S04]  /*7f50*/  LOP3.LUT R36, R36, R175, RZ, 0x3c, !PT ;  /* 0x000000af24247212 */ /* 0x000fc800078e3cff */
[----:B------:R-:W-:Y:S01]  /*7f60*/  IADD3 R36, R37, R36, RZ ;  /* 0x0000002425247210 */ /* 0x000fe20007ffe0ff */
[----:B------:R-:W-:-:S04]  /*7f70*/  IMAD R37, R19, 0x4800, R143 ;  /* 0x0000480013257824 */ /* 0x000fc800078e028f */
[----:B------:R-:W-:Y:S02]  /*7f80*/  IMAD R39, R19, 0x4800, R36 ;  /* 0x0000480013277824 */ /* 0x000fe400078e0224 */
[--C-:B------:R-:W-:Y:S02]  /*7f90*/  IMAD R37, R37, 0x2, R18.reuse ;  /* 0x0000000225257824 */ /* 0x100fe400078e0212 */
[----:B------:R-:W-:-:S04]  /*7fa0*/  IMAD R40, R39, 0x2, R18 ;  /* 0x0000000227287824 */ /* 0x000fc800078e0212 */
        /* <DEDUP_REMOVED lines=8> */
[----:B------:R-:W-:Y:S01]  /*8030*/  HADD2.F32 R80, -RZ, R214.H0_H0 ;  /* 0x200000d6ff507230 */ /* 0x000fe20000004100 */
[--C-:B------:R-:W-:Y:S01]  /*8040*/  SHF.R.U64 R34, R34, 0x10, R35.reuse ;  /* 0x0000001022227819 */ /* 0x100fe20000001223 */
[----:B------:R-:W-:Y:S01]  /*8050*/  HADD2.F32 R52, -RZ, R52.H0_H0 ;  /* 0x20000034ff347230 */ /* 0x000fe20000004100 */
[----:B------:R-:W-:Y:S01]  /*8060*/  SHF.R.U32.HI R44, RZ, 0x10, R35 ;  /* 0x00000010ff2c7819 */ /* 0x000fe20000011623 */
[----:B------:R-:W-:Y:S01]  /*8070*/  HADD2.F32 R214, -RZ, R214.H1_H1 ;  /* 0x300000d6ffd67230 */ /* 0x000fe20000004100 */
        /* <DEDUP_REMOVED lines=25> */
[----:B------:R-:W-:Y:S02]  /*8210*/  HADD2.F32 R80, -RZ, R215.H0_H0 ;  /* 0x200000d7ff507230 */ /* 0x000fe40000004100 */
        /* <DEDUP_REMOVED lines=15> */
[----:B------:R-:W-:Y:S01]  /*8310*/  F2FP.F16.F32.PACK_AB R43, R46, R43 ;  /* 0x0000002b2e2b723e */ /* 0x000fe200000000ff */
[----:B------:R-:W-:-:S02]  /*8320*/  HADD2.F32 R40, -RZ, R40.H1_H1 ;  /* 0x30000028ff287230 */ /* 0x000fc40000004100 */
[----:B------:R-:W-:Y:S02]  /*8330*/  HADD2.F32 R36, -RZ, R36.H1_H1 ;  /* 0x30000024ff247230 */ /* 0x000fe40000004100 */
[----:B------:R-:W-:Y:S02]  /*8340*/  HADD2.F32 R47, -RZ, R32.H0_H0 ;  /* 0x20000020ff2f7230 */ /* 0x000fe40000004100 */
[-C--:B------:R-:W-:Y:S01]  /*8350*/  FMUL.FTZ R32, R45, R80.reuse ;  /* 0x000000502d207220 */ /* 0x080fe20000410000 */
[C---:B------:R-:W-:Y:S01]  /*8360*/  FMUL.FTZ R80, R33.reuse, R80 ;  /* 0x0000005021507220 */ /* 0x040fe20000410000 */
[-C--:B------:R-:W-:Y:S01]  /*8370*/  FMUL.FTZ R55, R40, R53.reuse ;  /* 0x0000003528377220 */ /* 0x080fe20000410000 */
[C---:B------:R-:W-:Y:S01]  /*8380*/  FMUL.FTZ R53, R36.reuse, R53 ;  /* 0x0000003524357220 */ /* 0x040fe20000410000 */
        /* <DEDUP_REMOVED lines=9> */
[----:B------:R-:W-:Y:S01]  /*8420*/  FMUL.FTZ R81, R42, R53 ;  /* 0x000000352a517220 */ /* 0x000fe20000410000 */
[----:B------:R-:W-:Y:S02]  /*8430*/  HADD2.F32 R38, -RZ, R38.H1_H1 ;  /* 0x30000026ff267230 */ /* 0x000fe40000004100 */
[----:B------:R-:W-:Y:S01]  /*8440*/  FMUL.FTZ R55, R35, R216 ;  /* 0x000000d823377220 */ /* 0x000fe20000410000 */
[----:B------:R-:W-:-:S02]  /*8450*/  HADD2.F32 R47, -RZ, R34.H0_H0 ;  /* 0x20000022ff2f7230 */ /* 0x000fc40000004100 */
[----:B------:R-:W-:Y:S01]  /*8460*/  FMUL.FTZ R34, R40, R216 ;  /* 0x000000d828227220 */ /* 0x000fe20000410000 */
[----:B------:R-:W-:Y:S02]  /*8470*/  IMAD.MOV.U32 R37, RZ, RZ, R39 ;  /* 0x000000ffff257224 */ /* 0x000fe400078e0027 */
[----:B------:R-:W-:Y:S01]  /*8480*/  FMUL.FTZ R53, R38, R53 ;  /* 0x0000003526357220 */ /* 0x000fe20000410000 */
[-C--:B------:R-:W-:Y:S01]  /*8490*/  FFMA.FTZ R55, R40, R215.reuse, R55 ;  /* 0x000000d728377223 */ /* 0x080fe20000010037 */
[----:B------:R-:W-:Y:S01]  /*84a0*/  FFMA.FTZ R34, R35, R215, -R34 ;  /* 0x000000d723227223 */ /* 0x000fe20000010822 */
[-C--:B------:R-:W-:Y:S01]  /*84b0*/  FFMA.FTZ R81, R38, R47.reuse, -R81 ;  /* 0x0000002f26517223 */ /* 0x080fe20000010851 */
[----:B------:R-:W-:Y:S01]  /*84c0*/  F2FP.F16.F32.PACK_AB R38, R45, R32 ;  /* 0x000000202d26723e */ /* 0x000fe200000000ff */
[----:B------:R-:W-:Y:S01]  /*84d0*/  FFMA.FTZ R42, R42, R47, R53 ;  /* 0x0000002f2a2a7223 */ /* 0x000fe20000010035 */
[----:B------:R-:W-:Y:S02]  /*84e0*/  F2FP.F16.F32.PACK_AB R40, R36, R33 ;  /* 0x000000212428723e */ /* 0x000fe400000000ff */
[----:B------:R-:W-:Y:S01]  /*84f0*/  F2FP.F16.F32.PACK_AB R81, R81, R34 ;  /* 0x000000225151723e */ /* 0x000fe200000000ff */
[----:B------:R-:W-:Y:S01]  /*8500*/  IMAD.MOV.U32 R36, RZ, RZ, R38 ;  /* 0x000000ffff247224 */ /* 0x000fe200078e0026 */
[----:B------:R-:W-:-:S02]  /*8510*/  F2FP.F16.F32.PACK_AB R42, R42, R55 ;  /* 0x000000372a2a723e */ /* 0x000fc400000000ff */
[----:B------:R-:W-:Y:S01]  /*8520*/  MOV R39, R44 ;  /* 0x0000002c00277202 */ /* 0x000fe20000000f00 */
[----:B------:R-:W-:-:S07]  /*8530*/  IMAD.MOV.U32 R38, RZ, RZ, R81 ;  /* 0x000000ffff267224 */ /* 0x000fce00078e0051 */
.L_x_1407:
[----:B------:R-:W-:Y:S05]  /*8540*/  BSYNC B2 ;  /* 0x0000000000027941 */ /* 0x000fea0003800000 */
.L_x_1406:
[----:B------:R-:W-:Y:S02]  /*8550*/  ULDC.64 UR4, c[0x0][0x208] ;  /* 0x0000820000047ab9 */ /* 0x000fe40000000a00 */
[----:B--2---:R4:W-:Y:S04]  /*8560*/  STG.E.128 desc[UR4][R48.64], R36 ;  /* 0x0000002430007986 */ /* 0x0049e8000c101d04 */
[----:B---3--:R4:W-:Y:S02]  /*8570*/  @!P4 STG.E.128 desc[UR4][R50.64], R40 ;  /* 0x000000283200c986 */ /* 0x0089e4000c101d04 */
.L_x_1397:
[----:B------:R-:W-:Y:S05]  /*8580*/  BSYNC B1 ;  /* 0x0000000000017941 */ /* 0x000fea0003800000 */
.L_x_1396:
        /* <DEDUP_REMOVED lines=15> */
[----:B------:R-:W-:Y:S01]  /*8680*/  SHF.R.S32.HI R32, RZ, 0x1f, R33 ;  /* 0x0000001fff207819 */ /* 0x000fe20000011421 */
[----:B------:R-:W-:-:S03]  /*8690*/  IMAD.SHL.U32 R35, R33, 0x8, RZ ;  /* 0x0000000821237824 */ /* 0x000fc600078e00ff */
[----:B------:R-:W-:Y:S02]  /*86a0*/  LEA.HI R32, R32, R33, RZ, 0x3 ;  /* 0x0000002120207211 */ /* 0x000fe400078f18ff */
[----:B------:R-:W-:Y:S02]  /*86b0*/  ISETP.GE.AND P0, PT, R35, R150, PT ;  /* 0x000000962300720c */ /* 0x000fe40003f06270 */
[----:B---3--:R-:W-:Y:S02]  /*86c0*/  SHF.R.S32.HI R40, RZ, 0x3, R32 ;  /* 0x00000003ff287819 */ /* 0x008fe40000011420 */
[----:B------:R-:W-:-:S03]  /*86d0*/  LOP3.LUT R32, R172, 0x38, R35, 0xf8, !PT ;  /* 0x00000038ac207812 */ /* 0x000fc600078ef823 */
[----:B------:R-:W-:Y:S01]  /*86e0*/  IMAD R33, R40, 0x1800, R177 ;  /* 0x0000180028217824 */ /* 0x000fe200078e02b1 */
[----:B------:R-:W-:-:S05]  /*86f0*/  LOP3.LUT R32, R32, R199, RZ, 0x3c, !PT ;  /* 0x000000c720207212 */ /* 0x000fca00078e3cff */
[--C-:B------:R-:W-:Y:S01]  /*8700*/  @!P0 SHF.R.S32.HI R37, RZ, 0x1f, R35.reuse ;  /* 0x0000001fff258819 */ /* 0x100fe20000011423 */
[----:B------:R-:W-:Y:S01]  /*8710*/  IMAD.IADD R32, R33, 0x1, R32 ;  /* 0x0000000121207824 */ /* 0x000fe200078e0220 */
[----:B------:R-:W-:Y:S01]  /*8720*/  @!P0 IADD3 R34, P4, P5, R90, R128, R35 ;  /* 0x000000805a228210 */ /* 0x000fe20007d9e023 */
[C---:B------:R-:W-:Y:S02]  /*8730*/  IMAD R33, R19.reuse, 0x4800, R144 ;  /* 0x0000480013217824 */ /* 0x040fe400078e0290 */
[----:B------:R-:W-:Y:S01]  /*8740*/  IMAD R35, R19, 0x4800, R32 ;  /* 0x0000480013237824 */ /* 0x000fe200078e0220 */
[----:B------:R-:W-:Y:S02]  /*8750*/  @!P0 IADD3.X R37, R89, R44, R37, P4, P5 ;  /* 0x0000002c59258210 */ /* 0x000fe400027ea425 */
[----:B------:R-:W-:Y:S02]  /*8760*/  LEA R40, P4, R36, R120, 0x1 ;  /* 0x0000007824287211 */ /* 0x000fe400078808ff */
[----:B------:R-:W-:-:S02]  /*8770*/  LEA R33, R33, R18, 0x1 ;  /* 0x0000001221217211 */ /* 0x000fc400078e08ff */
[----:B------:R-:W-:Y:S01]  /*8780*/  LEA.HI.X R41, R36, R121, R38, 0x1, P4 ;  /* 0x0000007924297211 */ /* 0x000fe200020f0c26 */
[----:B------:R-:W-:Y:S01]  /*8790*/  IMAD R36, R35, 0x2, R18 ;  /* 0x0000000223247824 */ /* 0x000fe200078e0212 */
[----:B------:R-:W-:-:S04]  /*87a0*/  @!P0 LEA R42, P4, R34, R120, 0x1 ;  /* 0x00000078222a8211 */ /* 0x000fc800078808ff */
[----:B------:R-:W-:Y:S02]  /*87b0*/  @!P0 LEA.HI.X R43, R34, R121, R37, 0x1, P4 ;  /* 0x00000079222b8211 */ /* 0x000fe400020f0c25 */
[----:B------:R-:W2:Y:S01]  /*87c0*/  LDS.128 R32, [R33+0x18400] ;  /* 0x0184000021207984 */ /* 0x000ea20000000c00 */
[----:B------:R-:W-:-:S03]  /*87d0*/  ISETP.GE.AND P4, PT, R22, R117, PT ;  /* 0x000000751600720c */ /* 0x000fc60003f86270 */
[----:B------:R-:W3:Y:S10]  /*87e0*/  LDS.128 R36, [R36+0x18400] ;  /* 0x0184000024247984 */ /* 0x000ef40000000c00 */
[----:B------:R-:W-:Y:S05]  /*87f0*/  @P4 BRA `(.L_x_1411) ;  /* 0x0000000400504947 */ /* 0x000fea0003800000 */
[----:B---3--:R-:W-:Y:S01]  /*8800*/  IMAD.MOV.U32 R49, RZ, RZ, R37 ;  /* 0x000000ffff317224 */ /* 0x008fe200078e0025 */
[----:B------:R-:W-:Y:S01]  /*8810*/  SHF.R.U32.HI R55, RZ, 0x10, R77 ;  /* 0x00000010ff377819 */ /* 0x000fe2000001164d */
[----:B--2---:R-:W-:Y:S01]  /*8820*/  IMAD.MOV.U32 R37, RZ, RZ, R35 ;  /* 0x000000ffff257224 */ /* 0x004fe200078e0023 */
[----:B------:R-:W-:Y:S01]  /*8830*/  MOV R51, R39 ;  /* 0x0000002700337202 */ /* 0x000fe20000000f00 */
[----:B------:R-:W-:Y:S01]  /*8840*/  HADD2.F32 R54, -RZ, R213.H1_H1 ;  /* 0x300000d5ff367230 */ /* 0x000fe20000004100 */
[--C-:B------:R-:W-:Y:S01]  /*8850*/  SHF.R.U32.HI R53, RZ, 0x10, R65.reuse ;  /* 0x00000010ff357819 */ /* 0x100fe20000011641 */
[----:B------:R-:W-:Y:S01]  /*8860*/  HADD2.F32 R39, -RZ, R49.H0_H0 ;  /* 0x20000031ff277230 */ /* 0x000fe20000004100 */
[----:B------:R-:W-:Y:S01]  /*8870*/  SHF.R.U64 R45, R64, 0x10, R65 ;  /* 0x00000010402d7819 */ /* 0x000fe20000001241 */
[----:B------:R-:W-:Y:S01]  /*8880*/  HADD2.F32 R35, -RZ, R33.H0_H0 ;  /* 0x20000021ff237230 */ /* 0x000fe20000004100 */
[----:B------:R-:W-:Y:S01]  /*8890*/  SHF.R.U64 R48, R76, 0x10, R77 ;  /* 0x000000104c307819 */ /* 0x000fe2000000124d */
[----:B------:R-:W-:-:S02]  /*88a0*/  HADD2.F32 R55, -RZ, R55.H0_H0 ;  /* 0x20000037ff377230 */ /* 0x000fc40000004100 */
[-C--:B------:R-:W-:Y:S01]  /*88b0*/  FMUL.FTZ R64, R39, R54.reuse ;  /* 0x0000003627407220 */ /* 0x080fe20000410000 */
[----:B------:R-:W-:Y:S02]  /*88c0*/  HADD2.F32 R50, -RZ, R33.H1_H1 ;  /* 0x30000021ff327230 */ /* 0x000fe40000004100 */
[C---:B------:R-:W-:Y:S01]  /*88d0*/  FMUL.FTZ R54, R35.reuse, R54 ;  /* 0x0000003623367220 */ /* 0x040fe20000410000 */
[----:B------:R-:W-:Y:S01]  /*88e0*/  HADD2.F32 R52, -RZ, R203.H1_H1 ;  /* 0x300000cbff347230 */ /* 0x000fe20000004100 */
[--C-:B------:R-:W-:Y:S01]  /*88f0*/  SHF.R.U64 R47, R78, 0x10, R79.reuse ;  /* 0x000000104e2f7819 */ /* 0x100fe2000000124f */
[----:B------:R-:W-:Y:S02]  /*8900*/  HADD2.F32 R49, -RZ, R49.H1_H1 ;  /* 0x30000031ff317230 */ /* 0x000fe40000004100 */
[-C--:B------:R-:W-:Y:S01]  /*8910*/  FMUL.FTZ R76, R50, R55.reuse ;  /* 0x00000037324c7220 */ /* 0x080fe20000410000 */
[----:B------:R-:W-:Y:S01]  /*8920*/  HADD2.F32 R53, -RZ, R53.H0_H0 ;  /* 0x20000035ff357230 */ /* 0x000fe20000004100 */
[----:B------:R-:W-:Y:S01]  /*8930*/  SHF.R.U32.HI R78, RZ, 0x10, R79 ;  /* 0x00000010ff4e7819 */ /* 0x000fe2000001164f */
[-C--:B------:R-:W-:Y:S01]  /*8940*/  FFMA.FTZ R33, R35, R52.reuse, -R64 ;  /* 0x0000003423217223 */ /* 0x080fe20000010840 */
[----:B------:R-:W-:Y:S01]  /*8950*/  FMUL.FTZ R65, R49, R55 ;  /* 0x0000003731417220 */ /* 0x000fe20000410000 */
[----:B------:R-:W-:Y:S01]  /*8960*/  FFMA.FTZ R35, R39, R52, R54 ;  /* 0x0000003427237223 */ /* 0x000fe20000010036 */
[----:B------:R-:W-:Y:S01]  /*8970*/  FFMA.FTZ R52, R49, R53, R76 ;  /* 0x0000003531347223 */ /* 0x000fe2000001004c */
[--C-:B------:R-:W-:Y:S01]  /*8980*/  SHF.R.U64 R46, R66, 0x10, R67.reuse ;  /* 0x00000010422e7819 */ /* 0x100fe20000001243 */
[----:B------:R-:W-:Y:S01]  /*8990*/  HADD2.F32 R76, -RZ, R211.H1_H1 ;  /* 0x300000d3ff4c7230 */ /* 0x000fe20000004100 */
[----:B------:R-:W-:Y:S01]  /*89a0*/  SHF.R.U32.HI R66, RZ, 0x10, R67 ;  /* 0x00000010ff427819 */ /* 0x000fe20000011643 */
[----:B------:R-:W-:-:S02]  /*89b0*/  HADD2.F32 R49, -RZ, R51.H0_H0 ;  /* 0x20000033ff317230 */ /* 0x000fc40000004100 */
[----:B------:R-:W-:Y:S01]  /*89c0*/  FFMA.FTZ R50, R50, R53, -R65 ;  /* 0x0000003532327223 */ /* 0x000fe20000010841 */
[--C-:B------:R-:W-:Y:S02]  /*89d0*/  HADD2.F32 R39, -RZ, R37.reuse.H0_H0 ;  /* 0x20000025ff277230 */ /* 0x100fe40000004100 */
[----:B------:R-:W-:Y:S02]  /*89e0*/  HADD2.F32 R53, -RZ, R78.H0_H0 ;  /* 0x2000004eff357230 */ /* 0x000fe40000004100 */
[-C--:B------:R-:W-:Y:S01]  /*89f0*/  FMUL.FTZ R78, R49, R76.reuse ;  /* 0x0000004c314e7220 */ /* 0x080fe20000410000 */
[----:B------:R-:W-:Y:S02]  /*8a00*/  HADD2.F32 R54, -RZ, R37.H1_H1 ;  /* 0x30000025ff367230 */ /* 0x000fe40000004100 */
[----:B------:R-:W-:Y:S01]  /*8a10*/  FMUL.FTZ R76, R39, R76 ;  /* 0x0000004c274c7220 */ /* 0x000fe20000410000 */
[----:B------:R-:W-:Y:S01]  /*8a20*/  HADD2.F32 R64, -RZ, R202.H1_H1 ;  /* 0x300000caff407230 */ /* 0x000fe20000004100 */
[----:B------:R-:W-:Y:S01]  /*8a30*/  F2FP.F16.F32.PACK_AB R33, R50, R33 ;  /* 0x000000213221723e */ /* 0x000fe200000000ff */
[----:B------:R-:W-:-:S02]  /*8a40*/  HADD2.F32 R51, -RZ, R51.H1_H1 ;  /* 0x30000033ff337230 */ /* 0x000fc40000004100 */
[CC--:B0-----:R-:W-:Y:S01]  /*8a50*/  FMUL.FTZ R80, R54.reuse, R53.reuse ;  /* 0x0000003536507220 */ /* 0x0c1fe20000410000 */
[----:B------:R-:W-:Y:S02]  /*8a60*/  HADD2.F32 R66, -RZ, R66.H0_H0 ;  /* 0x20000042ff427230 */ /* 0x000fe40000004100 */
[-C--:B------:R-:W-:Y:S01]  /*8a70*/  FFMA.FTZ R37, R39, R64.reuse, -R78 ;  /* 0x0000004027257223 */ /* 0x080fe2000001084e */
[----:B------:R-:W-:Y:S01]  /*8a80*/  FFMA.FTZ R39, R49, R64, R76 ;  /* 0x0000004031277223 */ /* 0x000fe2000001004c */
[C---:B------:R-:W-:Y:S01]  /*8a90*/  FMUL.FTZ R55, R51.reuse, R53 ;  /* 0x0000003533377220 */ /* 0x040fe20000410000 */
[----:B------:R-:W-:Y:S02]  /*8aa0*/  HADD2.F32 R49, -RZ, R36.H0_H0 ;  /* 0x20000024ff317230 */ /* 0x000fe40000004100 */
[-C--:B------:R-:W-:Y:S01]  /*8ab0*/  FFMA.FTZ R64, R51, R66.reuse, R80 ;  /* 0x0000004233407223 */ /* 0x080fe20000010050 */
[----:B------:R-:W-:Y:S02]  /*8ac0*/  HADD2.F32 R51, -RZ, R48.H0_H0 ;  /* 0x20000030ff337230 */ /* 0x000fe40000004100 */
[----:B------:R-:W-:Y:S01]  /*8ad0*/  FFMA.FTZ R54, R54, R66, -R55 ;  /* 0x0000004236367223 */ /* 0x000fe20000010837 */
[----:B------:R-:W-:-:S02]  /*8ae0*/  HADD2.F32 R48, -RZ, R32.H0_H0 ;  /* 0x20000020ff307230 */ /* 0x000fc40000004100 */
[----:B------:R-:W-:Y:S01]  /*8af0*/  HADD2.F32 R36, -RZ, R36.H1_H1 ;  /* 0x30000024ff247230 */ /* 0x000fe20000004100 */
[----:B------:R-:W-:Y:S01]  /*8b00*/  F2FP.F16.F32.PACK_AB R39, R64, R39 ;  /* 0x000000274027723e */ /* 0x000fe200000000ff */
[----:B------:R-:W-:Y:S01]  /*8b10*/  HADD2.F32 R213, -RZ, R213.H0_H0 ;  /* 0x200000d5ffd57230 */ /* 0x000fe20000004100 */
[----:B------:R-:W-:Y:S01]  /*8b20*/  F2FP.F16.F32.PACK_AB R54, R54, R37 ;  /* 0x000000253636723e */ /* 0x000fe200000000ff */
[----:B------:R-:W-:Y:S02]  /*8b30*/  HADD2.F32 R32, -RZ, R32.H1_H1 ;  /* 0x30000020ff207230 */ /* 0x000fe40000004100 */
[----:B------:R-:W-:Y:S01]  /*8b40*/  FMUL.FTZ R55, R36, R51 ;  /* 0x0000003324377220 */ /* 0x000fe20000410000 */
[----:B------:R-:W-:Y:S02]  /*8b50*/  HADD2.F32 R203, -RZ, R203.H0_H0 ;  /* 0x200000cbffcb7230 */ /* 0x000fe40000004100 */
[----:B------:R-:W-:Y:S01]  /*8b60*/  FMUL.FTZ R53, R49, R213 ;  /* 0x000000d531357220 */ /* 0x000fe20000410000 */
[----:B------:R-:W-:-:S02]  /*8b70*/  HADD2.F32 R45, -RZ, R45.H0_H0 ;  /* 0x2000002dff2d7230 */ /* 0x000fc40000004100 */
[----:B------:R-:W-:Y:S01]  /*8b80*/  FMUL.FTZ R51, R32, R51 ;  /* 0x0000003320337220 */ /* 0x000fe20000410000 */
[C---:B------:R-:W-:Y:S01]  /*8b90*/  FMUL.FTZ R66, R48.reuse, R213 ;  /* 0x000000d530427220 */ /* 0x040fe20000410000 */
[----:B------:R-:W-:Y:S01]  /*8ba0*/  FFMA.FTZ R53, R48, R203, -R53 ;  /* 0x000000cb30357223 */ /* 0x000fe20000010835 */
[----:B------:R-:W-:Y:S02]  /*8bb0*/  HADD2.F32 R211, -RZ, R211.H0_H0 ;  /* 0x200000d3ffd37230 */ /* 0x000fe40000004100 */
[----:B------:R-:W-:Y:S01]  /*8bc0*/  FFMA.FTZ R51, R36, R45, R51 ;  /* 0x0000002d24337223 */ /* 0x000fe20000010033 */
[----:B------:R-:W-:Y:S01]  /*8bd0*/  FFMA.FTZ R66, R49, R203, R66 ;  /* 0x000000cb31427223 */ /* 0x000fe20000010042 */
[----:B------:R-:W-:Y:S01]  /*8be0*/  FFMA.FTZ R48, R32, R45, -R55 ;  /* 0x0000002d20307223 */ /* 0x000fe20000010837 */
[----:B------:R-:W-:Y:S01]  /*8bf0*/  HADD2.F32 R36, -RZ, R38.H0_H0 ;  /* 0x20000026ff247230 */ /* 0x000fe20000004100 */
[----:B------:R-:W-:Y:S01]  /*8c00*/  F2FP.F16.F32.PACK_AB R37, R52, R35 ;  /* 0x000000233425723e */ /* 0x000fe200000000ff */
[----:B------:R-:W-:-:S02]  /*8c10*/  HADD2.F32 R49, -RZ, R47.H0_H0 ;  /* 0x2000002fff317230 */ /* 0x000fc40000004100 */
[----:B------:R-:W-:Y:S02]  /*8c20*/  HADD2.F32 R32, -RZ, R34.H0_H0 ;  /* 0x20000022ff207230 */ /* 0x000fe40000004100 */
[-C--:B------:R-:W-:Y:S01]  /*8c30*/  FMUL.FTZ R55, R36, R211.reuse ;  /* 0x000000d324377220 */ /* 0x080fe20000410000 */
[----:B------:R-:W-:Y:S02]  /*8c40*/  HADD2.F32 R38, -RZ, R38.H1_H1 ;  /* 0x30000026ff267230 */ /* 0x000fe40000004100 */
[----:B------:R-:W-:Y:S02]  /*8c50*/  HADD2.F32 R34, -RZ, R34.H1_H1 ;  /* 0x30000022ff227230 */ /* 0x000fe40000004100 */
[----:B------:R-:W-:Y:S01]  /*8c60*/  FMUL.FTZ R211, R32, R211 ;  /* 0x000000d320d37220 */ /* 0x000fe20000410000 */
[----:B------:R-:W-:Y:S02]  /*8c70*/  HADD2.F32 R45, -RZ, R202.H0_H0 ;  /* 0x200000caff2d7230 */ /* 0x000fe40000004100 */
[----:B------:R-:W-:Y:S01]  /*8c80*/  FMUL.FTZ R65, R38, R49 ;  /* 0x0000003126417220 */ /* 0x000fe20000410000 */
[----:B------:R-:W-:-:S02]  /*8c90*/  HADD2.F32 R47, -RZ, R46.H0_H0 ;  /* 0x2000002eff2f7230 */ /* 0x000fc40000004100 */
[----:B------:R-:W-:Y:S01]  /*8ca0*/  FMUL.FTZ R49, R34, R49 ;  /* 0x0000003122317220 */ /* 0x000fe20000410000 */
[----:B------:R-:W-:Y:S02]  /*8cb0*/  IMAD.MOV.U32 R35, RZ, RZ, R54 ;  /* 0x000000ffff237224 */ /* 0x000fe400078e0036 */
[-C--:B------:R-:W-:Y:S01]  /*8cc0*/  FFMA.FTZ R55, R32, R45.reuse, -R55 ;  /* 0x0000002d20377223 */ /* 0x080fe20000010837 */
[----:B------:R-:W-:Y:S01]  /*8cd0*/  FFMA.FTZ R211, R36, R45, R211 ;  /* 0x0000002d24d37223 */ /* 0x000fe200000100d3 */
[-C--:B------:R-:W-:Y:S01]  /*8ce0*/  FFMA.FTZ R34, R34, R47.reuse, -R65 ;  /* 0x0000002f22227223 */ /* 0x080fe20000010841 */
[----:B------:R-:W-:Y:S01]  /*8cf0*/  FFMA.FTZ R38, R38, R47, R49 ;  /* 0x0000002f26267223 */ /* 0x000fe20000010031 */
[----:B------:R-:W-:Y:S02]  /*8d00*/  F2FP.F16.F32.PACK_AB R32, R48, R53 ;  /* 0x000000353020723e */ /* 0x000fe400000000ff */
[----:B------:R-:W-:Y:S02]  /*8d10*/  F2FP.F16.F32.PACK_AB R36, R51, R66 ;  /* 0x000000423324723e */ /* 0x000fe400000000ff */
[----:B------:R-:W-:-:S02]  /*8d20*/  F2FP.F16.F32.PACK_AB R34, R34, R55 ;  /* 0x000000372222723e */ /* 0x000fc400000000ff */
[----:B------:R-:W-:-:S07]  /*8d30*/  F2FP.F16.F32.PACK_AB R38, R38, R211 ;  /* 0x000000d32626723e */ /* 0x000fce00000000ff */
.L_x_1411:
[----:B------:R-:W-:Y:S05]  /*8d40*/  BSYNC B2 ;  /* 0x0000000000027941 */ /* 0x000fea0003800000 */
.L_x_1410:
[----:B------:R-:W-:Y:S02]  /*8d50*/  ULDC.64 UR4, c[0x0][0x208] ;  /* 0x0000820000047ab9 */ /* 0x000fe40000000a00 */
[----:B--2---:R2:W-:Y:S04]  /*8d60*/  STG.E.128 desc[UR4][R40.64], R32 ;  /* 0x0000002028007986 */ /* 0x0045e8000c101d04 */
[----:B---3--:R2:W-:Y:S02]  /*8d70*/  @!P0 STG.E.128 desc[UR4][R42.64], R36 ;  /* 0x000000242a008986 */ /* 0x0085e4000c101d04 */
.L_x_1409:
[----:B------:R-:W-:Y:S05]  /*8d80*/  BSYNC B1 ;  /* 0x0000000000017941 */ /* 0x000fea0003800000 */
.L_x_1408:
        /* <DEDUP_REMOVED lines=15> */
[----:B------:R-:W-:-:S04]  /*8e80*/  LOP3.LUT R32, R172, 0x38, R33, 0xf8, !PT ;  /* 0x00000038ac207812 */ /* 0x000fc800078ef821 */
[----:B------:R-:W-:-:S05]  /*8e90*/  LOP3.LUT R32, R32, R199, RZ, 0x3c, !PT ;  /* 0x000000c720207212 */ /* 0x000fca00078e3cff */
[--C-:B------:R-:W-:Y:S02]  /*8ea0*/  @!P0 SHF.R.S32.HI R37, RZ, 0x1f, R33.reuse ;  /* 0x0000001fff258819 */ /* 0x100fe40000011421 */
[----:B------:R-:W-:Y:S01]  /*8eb0*/  @!P0 IADD3 R34, P4, P5, R90, R128, R33 ;  /* 0x000000805a228210 */ /* 0x000fe20007d9e021 */
[----:B------:R-:W-:-:S03]  /*8ec0*/  IMAD R33, R40, 0x1800, R177 ;  /* 0x0000180028217824 */ /* 0x000fc600078e02b1 */
[----:B------:R-:W-:Y:S01]  /*8ed0*/  @!P0 IADD3.X R37, R89, R44, R37, P4, P5 ;  /* 0x0000002c59258210 */ /* 0x000fe200027ea425 */
[----:B------:R-:W-:Y:S01]  /*8ee0*/  IMAD.IADD R32, R33, 0x1, R32 ;  /* 0x0000000121207824 */ /* 0x000fe200078e0220 */
[C---:B------:R-:W-:Y:S01]  /*8ef0*/  LEA R40, P4, R36.reuse, R120, 0x1 ;  /* 0x0000007824287211 */ /* 0x040fe200078808ff */
[C---:B------:R-:W-:Y:S02]  /*8f00*/  IMAD R33, R19.reuse, 0x4800, R142 ;  /* 0x0000480013217824 */ /* 0x040fe400078e028e */
[----:B------:R-:W-:Y:S01]  /*8f10*/  IMAD R35, R19, 0x4800, R32 ;  /* 0x0000480013237824 */ /* 0x000fe200078e0220 */
[----:B------:R-:W-:Y:S02]  /*8f20*/  LEA.HI.X R41, R36, R121, R38, 0x1, P4 ;  /* 0x0000007924297211 */ /* 0x000fe400020f0c26 */
[----:B------:R-:W-:Y:S01]  /*8f30*/  LEA R33, R33, R18, 0x1 ;  /* 0x0000001221217211 */ /* 0x000fe200078e08ff */
[----:B------:R-:W-:Y:S01]  /*8f40*/  IMAD R36, R35, 0x2, R18 ;  /* 0x0000000223247824 */ /* 0x000fe200078e0212 */
[----:B------:R-:W-:-:S04]  /*8f50*/  @!P0 LEA R42, P4, R34, R120, 0x1 ;  /* 0x00000078222a8211 */ /* 0x000fc800078808ff */
[----:B------:R-:W-:Y:S02]  /*8f60*/  @!P0 LEA.HI.X R43, R34, R121, R37, 0x1, P4 ;  /* 0x00000079222b8211 */ /* 0x000fe400020f0c25 */
[----:B------:R-:W2:Y:S01]  /*8f70*/  LDS.128 R32, [R33+0x18400] ;  /* 0x0184000021207984 */ /* 0x000ea20000000c00 */
[----:B------:R-:W-:-:S03]  /*8f80*/  ISETP.GE.AND P4, PT, R165, R117, PT ;  /* 0x00000075a500720c */ /* 0x000fc60003f86270 */
[----:B------:R-:W3:Y:S10]  /*8f90*/  LDS.128 R36, [R36+0x18400] ;  /* 0x0184000024247984 */ /* 0x000ef40000000c00 */
[----:B------:R-:W-:Y:S05]  /*8fa0*/  @P4 BRA `(.L_x_1415) ;  /* 0x00000004005c4947 */ /* 0x000fea0003800000 */
[----:B--2---:R-:W-:Y:S01]  /*8fb0*/  IMAD.MOV.U32 R49, RZ, RZ, R32 ;  /* 0x000000ffff317224 */ /* 0x004fe200078e0020 */
[----:B------:R-:W-:Y:S01]  /*8fc0*/  SHF.R.U32.HI R54, RZ, 0x10, R73 ;  /* 0x00000010ff367819 */ /* 0x000fe20000011649 */
[----:B---3--:R-:W-:Y:S01]  /*8fd0*/  IMAD.MOV.U32 R32, RZ, RZ, R37 ;  /* 0x000000ffff207224 */ /* 0x008fe200078e0025 */
[----:B------:R-:W-:Y:S01]  /*8fe0*/  MOV R50, R36 ;  /* 0x0000002400327202 */ /* 0x000fe20000000f00 */
[----:B------:R-:W-:Y:S01]  /*8ff0*/  IMAD.MOV.U32 R51, RZ, RZ, R39 ;  /* 0x000000ffff337224 */ /* 0x000fe200078e0027 */
[--C-:B------:R-:W-:Y:S01]  /*9000*/  SHF.R.U32.HI R52, RZ, 0x10, R61.reuse ;  /* 0x00000010ff347819 */ /* 0x100fe2000001163d */
[----:B------:R-:W-:Y:S01]  /*9010*/  HADD2.F32 R55, -RZ, R171.H1_H1 ;  /* 0x300000abff377230 */ /* 0x000fe20000004100 */
[----:B------:R-:W-:Y:S01]  /*9020*/  SHF.R.U64 R47, R60, 0x10, R61 ;  /* 0x000000103c2f7819 */ /* 0x000fe2000000123d */
[--C-:B------:R-:W-:Y:S01]  /*9030*/  HADD2.F32 R36, -RZ, R32.reuse.H0_H0 ;  /* 0x20000020ff247230 */ /* 0x100fe20000004100 */
[--C-:B------:R-:W-:Y:S01]  /*9040*/  SHF.R.U64 R46, R74, 0x10, R75.reuse ;  /* 0x000000104a2e7819 */ /* 0x100fe2000000124b */
[----:B------:R-:W-:Y:S01]  /*9050*/  HADD2.F32 R39, -RZ, R32.H1_H1 ;  /* 0x30000020ff277230 */ /* 0x000fe20000004100 */
[----:B------:R-:W-:Y:S01]  /*9060*/  SHF.R.U32.HI R74, RZ, 0x10, R75 ;  /* 0x00000010ff4a7819 */ /* 0x000fe2000001164b */
[----:B------:R-:W-:Y:S01]  /*9070*/  IMAD.MOV.U32 R37, RZ, RZ, R35 ;  /* 0x000000ffff257224 */ /* 0x000fe200078e0023 */
        /* <DEDUP_REMOVED lines=16> */
[----:B------:R-:W-:-:S02]  /*9180*/  HADD2.F32 R55, -RZ, R170.H1_H1 ;  /* 0x300000aaff377230 */ /* 0x000fc40000004100 */
[----:B------:R-:W-:Y:S01]  /*9190*/  HADD2.F32 R52, -RZ, R51.H0_H0 ;  /* 0x20000033ff347230 */ /* 0x000fe20000004100 */
[----:B------:R-:W-:Y:S01]  /*91a0*/  F2FP.F16.F32.PACK_AB R35, R35, R32 ;  /* 0x000000202323723e */ /* 0x000fe200000000ff */
[----:B------:R-:W-:Y:S02]  /*91b0*/  HADD2.F32 R39, -RZ, R37.H0_H0 ;  /* 0x20000025ff277230 */ /* 0x000fe40000004100 */
[----:B------:R-:W-:Y:S02]  /*91c0*/  HADD2.F32 R51, -RZ, R51.H1_H1 ;  /* 0x30000033ff337230 */ /* 0x000fe40000004100 */
[----:B------:R-:W-:Y:S02]  /*91d0*/  HADD2.F32 R60, -RZ, R74.H0_H0 ;  /* 0x2000004aff3c7230 */ /* 0x000fe40000004100 */
[----:B------:R-:W-:Y:S02]  /*91e0*/  HADD2.F32 R54, -RZ, R62.H0_H0 ;  /* 0x2000003eff367230 */ /* 0x000fe40000004100 */
[----:B------:R-:W-:Y:S01]  /*91f0*/  FMUL.FTZ R62, R52, R55 ;  /* 0x00000037343e7220 */ /* 0x000fe20000410000 */
[----:B------:R-:W-:-:S02]  /*9200*/  HADD2.F32 R53, -RZ, R159.H1_H1 ;  /* 0x3000009fff357230 */ /* 0x000fc40000004100 */
[----:B------:R-:W-:Y:S01]  /*9210*/  FMUL.FTZ R55, R39, R55 ;  /* 0x0000003727377220 */ /* 0x000fe20000410000 */
[----:B------:R-:W-:Y:S02]  /*9220*/  HADD2.F32 R37, -RZ, R37.H1_H1 ;  /* 0x30000025ff257230 */ /* 0x000fe40000004100 */
[-C--:B------:R-:W-:Y:S01]  /*9230*/  FMUL.FTZ R64, R51, R60.reuse ;  /* 0x0000003c33407220 */ /* 0x080fe20000410000 */
[----:B------:R-:W-:Y:S02]  /*9240*/  HADD2.F32 R48, -RZ, R48.H0_H0 ;  /* 0x20000030ff307230 */ /* 0x000fe40000004100 */
[-C--:B------:R-:W-:Y:S01]  /*9250*/  FFMA.FTZ R62, R39, R53.reuse, -R62 ;  /* 0x00000035273e7223 */ /* 0x080fe2000001083e */
[----:B------:R-:W-:Y:S01]  /*9260*/  FFMA.FTZ R55, R52, R53, R55 ;  /* 0x0000003534377223 */ /* 0x000fe20000010037 */
[C---:B------:R-:W-:Y:S01]  /*9270*/  FMUL.FTZ R60, R37.reuse, R60 ;  /* 0x0000003c253c7220 */ /* 0x040fe20000410000 */
[----:B------:R-:W-:Y:S01]  /*9280*/  FFMA.FTZ R61, R37, R54, -R64 ;  /* 0x00000036253d7223 */ /* 0x000fe20000010840 */
[----:B------:R-:W-:-:S02]  /*9290*/  HADD2.F32 R52, -RZ, R171.H0_H0 ;  /* 0x200000abff347230 */ /* 0x000fc40000004100 */
[--C-:B------:R-:W-:Y:S02]  /*92a0*/  HADD2.F32 R39, -RZ, R50.reuse.H0_H0 ;  /* 0x20000032ff277230 */ /* 0x100fe40000004100 */
[----:B------:R-:W-:Y:S01]  /*92b0*/  FFMA.FTZ R64, R51, R54, R60 ;  /* 0x0000003633407223 */ /* 0x000fe2000001003c */
[--C-:B------:R-:W-:Y:S01]  /*92c0*/  HADD2.F32 R37, -RZ, R49.reuse.H0_H0 ;  /* 0x20000031ff257230 */ /* 0x100fe20000004100 */
[----:B------:R-:W-:Y:S01]  /*92d0*/  F2FP.F16.F32.PACK_AB R61, R61, R62 ;  /* 0x0000003e3d3d723e */ /* 0x000fe200000000ff */
[----:B------:R-:W-:Y:S02]  /*92e0*/  HADD2.F32 R50, -RZ, R50.H1_H1 ;  /* 0x30000032ff327230 */ /* 0x000fe40000004100 */
[-C--:B------:R-:W-:Y:S01]  /*92f0*/  FMUL.FTZ R54, R39, R52.reuse ;  /* 0x0000003427367220 */ /* 0x080fe20000410000 */
[----:B------:R-:W-:Y:S02]  /*9300*/  HADD2.F32 R49, -RZ, R49.H1_H1 ;  /* 0x30000031ff317230 */ /* 0x000fe40000004100 */
[----:B------:R-:W-:Y:S01]  /*9310*/  FMUL.FTZ R52, R37, R52 ;  /* 0x0000003425347220 */ /* 0x000fe20000410000 */
[----:B------:R-:W-:-:S02]  /*9320*/  HADD2.F32 R168, -RZ, R168.H0_H0 ;  /* 0x200000a8ffa87230 */ /* 0x000fc40000004100 */
[CC--:B------:R-:W-:Y:S01]  /*9330*/  FMUL.FTZ R60, R50.reuse, R48.reuse ;  /* 0x00000030323c7220 */ /* 0x0c0fe20000410000 */
[----:B------:R-:W-:Y:S02]  /*9340*/  HADD2.F32 R47, -RZ, R47.H0_H0 ;  /* 0x2000002fff2f7230 */ /* 0x000fe40000004100 */
[----:B------:R-:W-:Y:S01]  /*9350*/  FMUL.FTZ R51, R49, R48 ;  /* 0x0000003031337220 */ /* 0x000fe20000410000 */
[----:B------:R-:W-:Y:S02]  /*9360*/  HADD2.F32 R170, -RZ, R170.H0_H0 ;  /* 0x200000aaffaa7230 */ /* 0x000fe40000004100 */
[-C--:B------:R-:W-:Y:S01]  /*9370*/  FFMA.FTZ R52, R39, R168.reuse, R52 ;  /* 0x000000a827347223 */ /* 0x080fe20000010034 */
[----:B------:R-:W-:Y:S01]  /*9380*/  FFMA.FTZ R54, R37, R168, -R54 ;  /* 0x000000a825367223 */ /* 0x000fe20000010836 */
[-C--:B------:R-:W-:Y:S01]  /*9390*/  FFMA.FTZ R49, R49, R47.reuse, -R60 ;  /* 0x0000002f31317223 */ /* 0x080fe2000001083c */
[----:B------:R-:W-:Y:S01]  /*93a0*/  FFMA.FTZ R51, R50, R47, R51 ;  /* 0x0000002f32337223 */ /* 0x000fe20000010033 */
[----:B------:R-:W-:-:S02]  /*93b0*/  HADD2.F32 R39, -RZ, R38.H0_H0 ;  /* 0x20000026ff277230 */ /* 0x000fc40000004100 */
[----:B------:R-:W-:Y:S01]  /*93c0*/  HADD2.F32 R47, -RZ, R46.H0_H0 ;  /* 0x2000002eff2f7230 */ /* 0x000fe20000004100 */
[----:B------:R-:W-:Y:S01]  /*93d0*/  F2FP.F16.F32.PACK_AB R32, R49, R54 ;  /* 0x000000363120723e */ /* 0x000fe200000000ff */
[----:B------:R-:W-:Y:S02]  /*93e0*/  HADD2.F32 R37, -RZ, R34.H0_H0 ;  /* 0x20000022ff257230 */ /* 0x000fe40000004100 */
[-C--:B------:R-:W-:Y:S01]  /*93f0*/  FMUL.FTZ R46, R39, R170.reuse ;  /* 0x000000aa272e7220 */ /* 0x080fe20000410000 */
[----:B------:R-:W-:Y:S02]  /*9400*/  HADD2.F32 R38, -RZ, R38.H1_H1 ;  /* 0x30000026ff267230 */ /* 0x000fe40000004100 */
[----:B------:R-:W-:Y:S02]  /*9410*/  HADD2.F32 R34, -RZ, R34.H1_H1 ;  /* 0x30000022ff227230 */ /* 0x000fe40000004100 */
[----:B------:R-:W-:Y:S01]  /*9420*/  FMUL.FTZ R170, R37, R170 ;  /* 0x000000aa25aa7220 */ /* 0x000fe20000410000 */
[----:B------:R-:W-:-:S02]  /*9430*/  HADD2.F32 R48, -RZ, R159.H0_H0 ;  /* 0x2000009fff307230 */ /* 0x000fc40000004100 */
[-C--:B------:R-:W-:Y:S01]  /*9440*/  FMUL.FTZ R53, R38, R47.reuse ;  /* 0x0000002f26357220 */ /* 0x080fe20000410000 */
[----:B------:R-:W-:Y:S02]  /*9450*/  HADD2.F32 R45, -RZ, R45.H0_H0 ;  /* 0x2000002dff2d7230 */ /* 0x000fe40000004100 */
[C---:B------:R-:W-:Y:S01]  /*9460*/  FMUL.FTZ R47, R34.reuse, R47 ;  /* 0x0000002f222f7220 */ /* 0x040fe20000410000 */
        /* <DEDUP_REMOVED lines=8> */
[----:B------:R-:W-:Y:S02]  /*94f0*/  F2FP.F16.F32.PACK_AB R34, R53, R46 ;  /* 0x0000002e3522723e */ /* 0x000fe400000000ff */
[----:B------:R-:W-:Y:S02]  /*9500*/  F2FP.F16.F32.PACK_AB R38, R47, R170 ;  /* 0x000000aa2f26723e */ /* 0x000fe400000000ff */
[----:B------:R-:W-:-:S07]  /*9510*/  MOV R35, R61 ;  /* 0x0000003d00237202 */ /* 0x000fce0000000f00 */
.L_x_1415:
[----:B------:R-:W-:Y:S05]  /*9520*/  BSYNC B2 ;  /* 0x0000000000027941 */ /* 0x000fea0003800000 */
.L_x_1414:
[----:B------:R-:W-:Y:S02]  /*9530*/  ULDC.64 UR4, c[0x0][0x208] ;  /* 0x0000820000047ab9 */ /* 0x000fe40000000a00 */
[----:B--2---:R2:W-:Y:S04]  /*9540*/  STG.E.128 desc[UR4][R40.64], R32 ;  /* 0x0000002028007986 */ /* 0x0045e8000c101d04 */
[----:B---3--:R2:W-:Y:S02]  /*9550*/  @!P0 STG.E.128 desc[UR4][R42.64], R36 ;  /* 0x000000242a008986 */ /* 0x0085e4000c101d04 */
.L_x_1413:
[----:B------:R-:W-:Y:S05]  /*9560*/  BSYNC B1 ;  /* 0x0000000000017941 */ /* 0x000fea0003800000 */
.L_x_1412:
[----:B------:R-:W-:-:S13]  /*9570*/  ISETP.NE.AND P0, PT, R10, RZ, PT ;  /* 0x000000ff0a00720c */ /* 0x000fda0003f05270 */
[----:B------:R-:W-:Y:S05]  /*9580*/  @!P0 BRA `(.L_x_1366) ;  /* 0x0000000800e48947 */ /* 0x000fea0003800000 */
[----:B--2---:R-:W2:Y:S01]  /*9590*/  LDL R32, [R1+0x8] ;  /* 0x0000080001207983 */ /* 0x004ea20000100800 */
[----:B------:R-:W-:Y:S01]  /*95a0*/  BSSY B1, `(.L_x_1416) ;  /* 0x0000072000017945 */ /* 0x000fe20003800000 */
[----:B--2---:R-:W-:-:S04]  /*95b0*/  LOP3.LUT P4, RZ, R32, 0x1, RZ, 0xc0, !PT ;  /* 0x0000000120ff7812 */ /* 0x004fc8000788c0ff */
[----:B------:R-:W-:Y:S02]  /*95c0*/  SEL R152, R122, R152, !P4 ;  /* 0x000000987a987207 */ /* 0x000fe40006000000 */
[----:B---34-:R-:W-:Y:S02]  /*95d0*/  IADD3 R41, P0, P4, R90, R128, R13 ;  /* 0x000000805a297210 */ /* 0x018fe40007c1e00d */
[----:B------:R-:W-:Y:S02]  /*95e0*/  SHF.R.S32.HI R33, RZ, 0x1f, R152 ;  /* 0x0000001fff217819 */ /* 0x000fe40000011498 */
[----:B------:R-:W-:Y:S02]  /*95f0*/  IADD3.X R42, R89, R44, R109, P0, P4 ;  /* 0x0000002c592a7210 */ /* 0x000fe400007e846d */
[----:B------:R-:W-:Y:S02]  /*9600*/  LEA.HI R33, R33, R152, RZ, 0x4 ;  /* 0x0000009821217211 */ /* 0x000fe400078f20ff */
[----:B------:R-:W-:-:S02]  /*9610*/  ISETP.GE.AND P4, PT, R166, R117, PT ;  /* 0x00000075a600720c */ /* 0x000fc40003f86270 */
[----:B------:R-:W-:Y:S02]  /*9620*/  LEA.HI.SX32 R33, R33, R112, 0x1c ;  /* 0x0000007021217211 */ /* 0x000fe400078fe2ff */
[----:B------:R-:W-:Y:S02]  /*9630*/  LEA R40, P0, R41, R120, 0x1 ;  /* 0x0000007829287211 */ /* 0x000fe400078008ff */
[----:B------:R-:W-:Y:S01]  /*9640*/  SHF.R.S32.HI R32, RZ, 0x1f, R33 ;  /* 0x0000001fff207819 */ /* 0x000fe20000011421 */
[----:B------:R-:W-:Y:S01]  /*9650*/  IMAD.SHL.U32 R43, R33, 0x8, RZ ;  /* 0x00000008212b7824 */ /* 0x000fe200078e00ff */
[----:B------:R-:W-:Y:S02]  /*9660*/  LEA.HI.X R41, R41, R121, R42, 0x1, P0 ;  /* 0x0000007929297211 */ /* 0x000fe400000f0c2a */
[----:B------:R-:W-:-:S04]  /*9670*/  LEA.HI R32, R32, R33, RZ, 0x3 ;  /* 0x0000002120207211 */ /* 0x000fc800078f18ff */
[----:B------:R-:W-:Y:S02]  /*9680*/  SHF.R.S32.HI R34, RZ, 0x3, R32 ;  /* 0x00000003ff227819 */ /* 0x000fe40000011420 */
[----:B------:R-:W-:-:S03]  /*9690*/  LOP3.LUT R32, R172, 0x38, R43, 0xf8, !PT ;  /* 0x00000038ac207812 */ /* 0x000fc600078ef82b */
[----:B------:R-:W-:Y:S01]  /*96a0*/  IMAD R33, R34, 0x1800, R177 ;  /* 0x0000180022217824 */ /* 0x000fe200078e02b1 */
[----:B------:R-:W-:-:S05]  /*96b0*/  LOP3.LUT R32, R32, R199, RZ, 0x3c, !PT ;  /* 0x000000c720207212 */ /* 0x000fca00078e3cff */
[----:B------:R-:W-:Y:S02]  /*96c0*/  IMAD.IADD R32, R33, 0x1, R32 ;  /* 0x0000000121207824 */ /* 0x000fe400078e0220 */
[C---:B------:R-:W-:Y:S02]  /*96d0*/  IMAD R33, R19.reuse, 0x4800, R137 ;  /* 0x0000480013217824 */ /* 0x040fe400078e0289 */
[----:B------:R-:W-:Y:S02]  /*96e0*/  IMAD R35, R19, 0x4800, R32 ;  /* 0x0000480013237824 */ /* 0x000fe400078e0220 */
[----:B------:R-:W-:-:S03]  /*96f0*/  IMAD R33, R33, 0x2, R18 ;  /* 0x0000000221217824 */ /* 0x000fc600078e0212 */
[----:B------:R-:W-:-:S03]  /*9700*/  LEA R36, R35, R18, 0x1 ;  /* 0x0000001223247211 */ /* 0x000fc600078e08ff */
[----:B------:R-:W2:Y:S04]  /*9710*/  LDS.128 R32, [R33+0x18400] ;  /* 0x0184000021207984 */ /* 0x000ea80000000c00 */
[----:B------:R-:W3:Y:S01]  /*9720*/  LDS.128 R36, [R36+0x18400] ;  /* 0x0184000024247984 */ /* 0x000ee20000000c00 */
[----:B------:R-:W-:Y:S05]  /*9730*/  @P4 BRA `(.L_x_1417) ;  /* 0x0000000400604947 */ /* 0x000fea0003800000 */
[----:B------:R-:W-:Y:S01]  /*9740*/  SHF.R.U32.HI R50, RZ, 0x10, R69 ;  /* 0x00000010ff327819 */ /* 0x000fe20000011645 */
[----:B---3--:R-:W-:Y:S01]  /*9750*/  IMAD.MOV.U32 R45, RZ, RZ, R36 ;  /* 0x000000ffff2d7224 */ /* 0x008fe200078e0024 */
[----:B------:R-:W-:Y:S01]  /*9760*/  SHF.R.U32.HI R48, RZ, 0x10, R57 ;  /* 0x00000010ff307819 */ /* 0x000fe20000011639 */
[----:B------:R-:W-:Y:S01]  /*9770*/  IMAD.MOV.U32 R46, RZ, RZ, R38 ;  /* 0x000000ffff2e7224 */ /* 0x000fe200078e0026 */
[--C-:B------:R-:W-:Y:S01]  /*9780*/  SHF.R.U64 R53, R70, 0x10, R71.reuse ;  /* 0x0000001046357819 */ /* 0x100fe20000001247 */
[----:B--2---:R-:W-:Y:S01]  /*9790*/  IMAD.MOV.U32 R36, RZ, RZ, R34 ;  /* 0x000000ffff247224 */ /* 0x004fe200078e0022 */
[----:B------:R-:W-:Y:S01]  /*97a0*/  SHF.R.U32.HI R70, RZ, 0x10, R71 ;  /* 0x00000010ff467819 */ /* 0x000fe20000011647 */
[----:B------:R-:W-:Y:S01]  /*97b0*/  HADD2.F32 R49, -RZ, R158.H1_H1 ;  /* 0x3000009eff317230 */ /* 0x000fe20000004100 */
[--C-:B------:R-:W-:Y:S01]  /*97c0*/  SHF.R.U64 R42, R58, 0x10, R59.reuse ;  /* 0x000000103a2a7819 */ /* 0x100fe2000000123b */
[----:B------:R-:W-:Y:S01]  /*97d0*/  HADD2.F32 R38, -RZ, R37.H0_H0 ;  /* 0x20000025ff267230 */ /* 0x000fe20000004100 */
[----:B------:R-:W-:Y:S01]  /*97e0*/  SHF.R.U32.HI R58, RZ, 0x10, R59 ;  /* 0x00000010ff3a7819 */ /* 0x000fe2000001163b */
[----:B------:R-:W-:Y:S01]  /*97f0*/  HADD2.F32 R34, -RZ, R33.H0_H0 ;  /* 0x20000021ff227230 */ /* 0x000fe20000004100 */
[----:B------:R-:W-:Y:S01]  /*9800*/  SHF.R.U64 R60, R68, 0x10, R69 ;  /* 0x00000010443c7819 */ /* 0x000fe20000001245 */
[----:B------:R-:W-:-:S02]  /*9810*/  HADD2.F32 R37, -RZ, R37.H1_H1 ;  /* 0x30000025ff257230 */ /* 0x000fc40000004100 */
[-C--:B------:R-:W-:Y:S01]  /*9820*/  FMUL.FTZ R51, R38, R49.reuse ;  /* 0x0000003126337220 */ /* 0x080fe20000410000 */
[----:B------:R-:W-:Y:S02]  /*9830*/  HADD2.F32 R50, -RZ, R50.H0_H0 ;  /* 0x20000032ff327230 */ /* 0x000fe40000004100 */
[----:B------:R-:W-:Y:S01]  /*9840*/  FMUL.FTZ R49, R34, R49 ;  /* 0x0000003122317220 */ /* 0x000fe20000410000 */
[----:B------:R-:W-:Y:S01]  /*9850*/  HADD2.F32 R47, -RZ, R156.H1_H1 ;  /* 0x3000009cff2f7230 */ /* 0x000fe20000004100 */
[----:B------:R-:W-:Y:S01]  /*9860*/  SHF.R.U64 R61, R56, 0x10, R57 ;  /* 0x00000010383d7819 */ /* 0x000fe20000001239 */
        /* <DEDUP_REMOVED lines=8> */
[----:B------:R-:W-:Y:S02]  /*98f0*/  HADD2.F32 R34, -RZ, R39.H0_H0 ;  /* 0x20000027ff227230 */ /* 0x000fe40000004100 */
[----:B------:R-:W-:Y:S01]  /*9900*/  FFMA.FTZ R50, R37, R48, R50 ;  /* 0x0000003025327223 */ /* 0x000fe20000010032 */
[----:B------:R-:W-:Y:S02]  /*9910*/  HADD2.F32 R33, -RZ, R35.H0_H0 ;  /* 0x20000023ff217230 */ /* 0x000fe40000004100 */
[----:B------:R-:W-:Y:S02]  /*9920*/  HADD2.F32 R37, -RZ, R155.H1_H1 ;  /* 0x3000009bff257230 */ /* 0x000fe40000004100 */
[-C--:B------:R-:W-:Y:S01]  /*9930*/  FMUL.FTZ R54, R34, R47.reuse ;  /* 0x0000002f22367220 */ /* 0x080fe20000410000 */
[----:B------:R-:W-:Y:S02]  /*9940*/  HADD2.F32 R39, -RZ, R39.H1_H1 ;  /* 0x30000027ff277230 */ /* 0x000fe40000004100 */
[----:B------:R-:W-:Y:S01]  /*9950*/  FMUL.FTZ R47, R33, R47 ;  /* 0x0000002f212f7220 */ /* 0x000fe20000410000 */
[----:B------:R-:W-:-:S02]  /*9960*/  HADD2.F32 R48, -RZ, R70.H0_H0 ;  /* 0x20000046ff307230 */ /* 0x000fc40000004100 */
[-C--:B------:R-:W-:Y:S01]  /*9970*/  FFMA.FTZ R54, R33, R37.reuse, -R54 ;  /* 0x0000002521367223 */ /* 0x080fe20000010836 */
[----:B------:R-:W-:Y:S02]  /*9980*/  HADD2.F32 R35, -RZ, R35.H1_H1 ;  /* 0x30000023ff237230 */ /* 0x000fe40000004100 */
[----:B------:R-:W-:Y:S01]  /*9990*/  FFMA.FTZ R55, R34, R37, R47 ;  /* 0x0000002522377223 */ /* 0x000fe2000001002f */
[----:B------:R-:W-:Y:S02]  /*99a0*/  HADD2.F32 R38, -RZ, R58.H0_H0 ;  /* 0x2000003aff267230 */ /* 0x000fe40000004100 */
[-C--:B------:R-:W-:Y:S01]  /*99b0*/  FMUL.FTZ R56, R39, R48.reuse ;  /* 0x0000003027387220 */ /* 0x080fe20000410000 */
[----:B------:R-:W-:Y:S02]  /*99c0*/  HADD2.F32 R158, -RZ, R158.H0_H0 ;  /* 0x2000009eff9e7230 */ /* 0x000fe40000004100 */
[----:B------:R-:W-:Y:S01]  /*99d0*/  FMUL.FTZ R48, R35, R48 ;  /* 0x0000003023307220 */ /* 0x000fe20000410000 */
[----:B------:R-:W-:-:S02]  /*99e0*/  HADD2.F32 R34, -RZ, R45.H0_H0 ;  /* 0x2000002dff227230 */ /* 0x000fc40000004100 */
[-C--:B------:R-:W-:Y:S01]  /*99f0*/  FFMA.FTZ R57, R35, R38.reuse, -R56 ;  /* 0x0000002623397223 */ /* 0x080fe20000010838 */
[----:B------:R-:W-:Y:S02]  /*9a00*/  HADD2.F32 R37, -RZ, R60.H0_H0 ;  /* 0x2000003cff257230 */ /* 0x000fe40000004100 */
[----:B------:R-:W-:Y:S01]  /*9a10*/  FFMA.FTZ R56, R39, R38, R48 ;  /* 0x0000002627387223 */ /* 0x000fe20000010030 */
[----:B------:R-:W-:Y:S02]  /*9a20*/  HADD2.F32 R45, -RZ, R45.H1_H1 ;  /* 0x3000002dff2d7230 */ /* 0x000fe40000004100 */
[----:B------:R-:W-:Y:S01]  /*9a30*/  FMUL.FTZ R38, R34, R158 ;  /* 0x0000009e22267220 */ /* 0x000fe20000410000 */
[----:B------:R-:W-:Y:S01]  /*9a40*/  HADD2.F32 R156, -RZ, R156.H0_H0 ;  /* 0x2000009cff9c7230 */ /* 0x000fe20000004100 */
[----:B------:R-:W-:Y:S01]  /*9a50*/  F2FP.F16.F32.PACK_AB R49, R50, R49 ;  /* 0x000000313231723e */ /* 0x000fe200000000ff */
[--C-:B------:R-:W-:Y:S02]  /*9a60*/  HADD2.F32 R33, -RZ, R32.reuse.H0_H0 ;  /* 0x20000020ff217230 */ /* 0x100fe40000004100 */
[----:B------:R-:W-:Y:S01]  /*9a70*/  FMUL.FTZ R47, R45, R37 ;  /* 0x000000252d2f7220 */ /* 0x000fe20000410000 */
[----:B------:R-:W-:Y:S01]  /*9a80*/  HADD2.F32 R32, -RZ, R32.H1_H1 ;  /* 0x30000020ff207230 */ /* 0x000fe20000004100 */
[----:B------:R-:W-:Y:S01]  /*9a90*/  F2FP.F16.F32.PACK_AB R55, R56, R55 ;  /* 0x000000373837723e */ /* 0x000fe200000000ff */
[----:B------:R-:W-:-:S02]  /*9aa0*/  HADD2.F32 R35, -RZ, R61.H0_H0 ;  /* 0x2000003dff237230 */ /* 0x000fc40000004100 */
[C---:B------:R-:W-:Y:S01]  /*9ab0*/  FMUL.FTZ R39, R33.reuse, R158 ;  /* 0x0000009e21277220 */ /* 0x040fe20000410000 */
[-C--:B------:R-:W-:Y:S01]  /*9ac0*/  FFMA.FTZ R38, R33, R156.reuse, -R38 ;  /* 0x0000009c21267223 */ /* 0x080fe20000010826 */
[C---:B------:R-:W-:Y:S01]  /*9ad0*/  FMUL.FTZ R48, R32.reuse, R37 ;  /* 0x0000002520307220 */ /* 0x040fe20000410000 */
[----:B------:R-:W-:Y:S02]  /*9ae0*/  HADD2.F32 R33, -RZ, R46.H0_H0 ;  /* 0x2000002eff217230 */ /* 0x000fe40000004100 */
[-C--:B------:R-:W-:Y:S01]  /*9af0*/  FFMA.FTZ R47, R32, R35.reuse, -R47 ;  /* 0x00000023202f7223 */ /* 0x080fe2000001082f */
[----:B------:R-:W-:Y:S02]  /*9b00*/  HADD2.F32 R157, -RZ, R157.H0_H0 ;  /* 0x2000009dff9d7230 */ /* 0x000fe40000004100 */
[----:B------:R-:W-:Y:S01]  /*9b10*/  FFMA.FTZ R48, R45, R35, R48 ;  /* 0x000000232d307223 */ /* 0x000fe20000010030 */
[----:B------:R-:W-:Y:S02]  /*9b20*/  HADD2.F32 R37, -RZ, R53.H0_H0 ;  /* 0x20000035ff257230 */ /* 0x000fe40000004100 */
[----:B------:R-:W-:Y:S01]  /*9b30*/  FFMA.FTZ R39, R34, R156, R39 ;  /* 0x0000009c22277223 */ /* 0x000fe20000010027 */
[----:B------:R-:W-:-:S02]  /*9b40*/  HADD2.F32 R32, -RZ, R36.H0_H0 ;  /* 0x20000024ff207230 */ /* 0x000fc40000004100 */
[CC--:B------:R-:W-:Y:S01]  /*9b50*/  FMUL.FTZ R45, R33.reuse, R157.reuse ;  /* 0x0000009d212d7220 */ /* 0x0c0fe20000410000 */
[----:B------:R-:W-:Y:S02]  /*9b60*/  HADD2.F32 R46, -RZ, R46.H1_H1 ;  /* 0x3000002eff2e7230 */ /* 0x000fe40000004100 */
[----:B------:R-:W-:Y:S02]  /*9b70*/  HADD2.F32 R36, -RZ, R36.H1_H1 ;  /* 0x30000024ff247230 */ /* 0x000fe40000004100 */
[----:B------:R-:W-:Y:S01]  /*9b80*/  FMUL.FTZ R34, R32, R157 ;  /* 0x0000009d20227220 */ /* 0x000fe20000410000 */
[----:B------:R-:W-:Y:S02]  /*9b90*/  HADD2.F32 R155, -RZ, R155.H0_H0 ;  /* 0x2000009bff9b7230 */ /* 0x000fe40000004100 */
[-C--:B------:R-:W-:Y:S01]  /*9ba0*/  FMUL.FTZ R53, R46, R37.reuse ;  /* 0x000000252e357220 */ /* 0x080fe20000410000 */
[----:B------:R-:W-:Y:S02]  /*9bb0*/  HADD2.F32 R35, -RZ, R42.H0_H0 ;  /* 0x2000002aff237230 */ /* 0x000fe40000004100 */
[----:B------:R-:W-:Y:S01]  /*9bc0*/  FMUL.FTZ R37, R36, R37 ;  /* 0x0000002524257220 */ /* 0x000fe20000410000 */
[----:B------:R-:W-:Y:S01]  /*9bd0*/  F2FP.F16.F32.PACK_AB R48, R48, R39 ;  /* 0x000000273030723e */ /* 0x000fe200000000ff */
[-C--:B------:R-:W-:Y:S01]  /*9be0*/  FFMA.FTZ R45, R32, R155.reuse, -R45 ;  /* 0x0000009b202d7223 */ /* 0x080fe2000001082d */
[----:B------:R-:W-:Y:S01]  /*9bf0*/  FFMA.FTZ R34, R33, R155, R34 ;  /* 0x0000009b21227223 */ /* 0x000fe20000010022 */
[-C--:B------:R-:W-:Y:S01]  /*9c00*/  FFMA.FTZ R36, R36, R35.reuse, -R53 ;  /* 0x0000002324247223 */ /* 0x080fe20000010835 */
[----:B------:R-:W-:Y:S01]  /*9c10*/  FFMA.FTZ R37, R46, R35, R37 ;  /* 0x000000232e257223 */ /* 0x000fe20000010025 */
[----:B------:R-:W-:-:S02]  /*9c20*/  F2FP.F16.F32.PACK_AB R32, R47, R38 ;  /* 0x000000262f20723e */ /* 0x000fc400000000ff */
[----:B------:R-:W-:Y:S02]  /*9c30*/  F2FP.F16.F32.PACK_AB R35, R57, R54 ;  /* 0x000000363923723e */ /* 0x000fe400000000ff */
[----:B------:R-:W-:Y:S02]  /*9c40*/  F2FP.F16.F32.PACK_AB R38, R36, R45 ;  /* 0x0000002d2426723e */ /* 0x000fe400000000ff */
[----:B------:R-:W-:Y:S01]  /*9c50*/  F2FP.F16.F32.PACK_AB R54, R37, R34 ;  /* 0x000000222536723e */ /* 0x000fe200000000ff */
[----:B------:R-:W-:Y:S01]  /*9c60*/  IMAD.MOV.U32 R37, RZ, RZ, R49 ;  /* 0x000000ffff257224 */ /* 0x000fe200078e0031 */
[----:B------:R-:W-:Y:S01]  /*9c70*/  F2FP.F16.F32.PACK_AB R33, R52, R51 ;  /* 0x000000333421723e */ /* 0x000fe200000000ff */
[----:B------:R-:W-:Y:S01]  /*9c80*/  IMAD.MOV.U32 R34, RZ, RZ, R38 ;  /* 0x000000ffff227224 */ /* 0x000fe200078e0026 */
[----:B------:R-:W-:Y:S01]  /*9c90*/  MOV R36, R48 ;  /* 0x0000003000247202 */ /* 0x000fe20000000f00 */
[----:B------:R-:W-:Y:S01]  /*9ca0*/  IMAD.MOV.U32 R38, RZ, RZ, R54 ;  /* 0x000000ffff267224 */ /* 0x000fe200078e0036 */
[----:B------:R-:W-:-:S07]  /*9cb0*/  MOV R39, R55 ;  /* 0x0000003700277202 */ /* 0x000fce0000000f00 */
.L_x_1417:
[----:B------:R-:W-:Y:S05]  /*9cc0*/  BSYNC B1 ;  /* 0x0000000000017941 */ /* 0x000fea0003800000 */
.L_x_1416:
[----:B------:R-:W-:Y:S01]  /*9cd0*/  ISETP.GE.AND P0, PT, R43, R150, PT ;  /* 0x000000962b00720c */ /* 0x000fe20003f06270 */
[----:B------:R-:W-:Y:S02]  /*9ce0*/  ULDC.64 UR4, c[0x0][0x208] ;  /* 0x0000820000047ab9 */ /* 0x000fe40000000a00 */
[----:B--2---:R2:W-:Y:S10]  /*9cf0*/  STG.E.128 desc[UR4][R40.64], R32 ;  /* 0x0000002028007986 */ /* 0x0045f4000c101d04 */
[----:B------:R-:W-:Y:S05]  /*9d00*/  @P0 BRA `(.L_x_1366) ;  /* 0x0000000400040947 */ /* 0x000fea0003800000 */
[--C-:B------:R-:W-:Y:S01]  /*9d10*/  IADD3 R128, P0, P4, R90, R128, R43.reuse ;  /* 0x000000805a807210 */ /* 0x100fe20007c1e02b */
[----:B------:R-:W-:Y:S01]  /*9d20*/  ULDC.64 UR4, c[0x0][0x208] ;  /* 0x0000820000047ab9 */ /* 0x000fe20000000a00 */
[----:B------:R-:W-:-:S04]  /*9d30*/  SHF.R.S32.HI R43, RZ, 0x1f, R43 ;  /* 0x0000001fff2b7819 */ /* 0x000fc8000001142b */
[----:B------:R-:W-:Y:S02]  /*9d40*/  IADD3.X R44, R89, R44, R43, P0, P4 ;  /* 0x0000002c592c7210 */ /* 0x000fe400007e842b */
[----:B------:R-:W-:-:S04]  /*9d50*/  LEA R120, P0, R128, R120, 0x1 ;  /* 0x0000007880787211 */ /* 0x000fc800078008ff */
[----:B------:R-:W-:-:S05]  /*9d60*/  LEA.HI.X R121, R128, R121, R44, 0x1, P0 ;  /* 0x0000007980797211 */ /* 0x000fca00000f0c2c */
[----:B---3--:R3:W-:Y:S01]  /*9d70*/  STG.E.128 desc[UR4][R120.64], R36 ;  /* 0x0000002478007986 */ /* 0x0087e2000c101d04 */
[----:B------:R-:W-:Y:S05]  /*9d80*/  BRA `(.L_x_1366) ;  /* 0x0000000000e47947 */ /* 0x000fea0003800000 */
.L_x_1333:
[----:B------:R-:W-:-:S04]  /*9d90*/  ULOP3.LUT UR4, UR60, 0x1, URZ, 0xfc, !UPT ;  /* 0x000000013c047892 */ /* 0x000fc8000f8efc3f */
[----:B------:R-:W-:-:S06]  /*9da0*/  UISETP.NE.AND UP0, UPT, UR4, 0x3, UPT ;  /* 0x000000030400788c */ /* 0x000fcc000bf05270 */
[----:B------:R-:W-:-:S13]  /*9db0*/  PLOP3.LUT P1, PT, PT, PT, UP0, 0x80, 0x0 ;  /* 0x000000000000781c */ /* 0x000fda0003f2f008 */
[----:B------:R-:W-:Y:S05]  /*9dc0*/  @!P1 BRA `(.L_x_1418) ;  /* 0x0000000000049947 */ /* 0x000fea0003800000 */
[----:B------:R-:W-:Y:S01]  /*9dd0*/  BPT.TRAP 0x1 ;  /* 0x000000040000795c */ /* 0x000fe20000300000 */
.L_x_1418:
[----:B------:R-:W-:Y:S01]  /*9de0*/  IMAD R4, R19, 0x8, R18 ;  /* 0x0000000813047824 */ /* 0x000fe200078e0212 */
[----:B------:R-:W-:Y:S01]  /*9df0*/  SHF.L.U32 R3, R167, 0x1f, RZ ;  /* 0x0000001fa7037819 */ /* 0x000fe200000006ff */
[----:B------:R-:W-:Y:S01]  /*9e00*/  IMAD R5, R24, -0x60, R2 ;  /* 0xffffffa018057824 */ /* 0x000fe200078e0202 */
[----:B------:R-:W-:Y:S02]  /*9e10*/  BSSY B1, `(.L_x_1419) ;  /* 0x0000005000017945 */ /* 0x000fe40003800000 */
[----:B------:R-:W1:Y:S02]  /*9e20*/  SYNCS.PHASECHK.TRANS64.TRYWAIT P4, [R4+URZ+0x2a890], R3 ;  /* 0x02a89003040075a7 */ /* 0x000e64000808017f */
[----:B------:R-:W-:-:S04]  /*9e30*/  VIMNMX R5, R5, 0x60, PT ;  /* 0x0000006005057848 */ /* 0x000fc80003fe0100 */
[----:B------:R-:W-:Y:S01]  /*9e40*/  ISETP.GE.AND P0, PT, R162, R5, PT ;  /* 0x00000005a200720c */ /* 0x000fe20003f06270 */
[----:B-1----:R-:W-:-:S12]  /*9e50*/  @!P4 BRA `(.L_x_1420) ;  /* 0x000001e00004c947 */ /* 0x002fd80003800000 */
.L_x_1740:
[----:B------:R-:W-:Y:S05]  /*9e60*/  BSYNC B1 ;  /* 0x0000000000017941 */ /* 0x000fea0003800000 */
.L_x_1419:
[----:B------:R-:W-:Y:S04]  /*9e70*/  BSSY B1, `(.L_x_1421) ;  /* 0x0000015000017945 */ /* 0x000fe80003800000 */
[----:B------:R-:W-:Y:S05]  /*9e80*/  @P0 BRA `(.L_x_1422) ;  /* 0x00000000004c0947 */ /* 0x000fea0003800000 */
[----:B------:R-:W-:Y:S01]  /*9e90*/  ISETP.NE.AND P4, PT, R12, RZ, PT ;  /* 0x000000ff0c00720c */ /* 0x000fe20003f85270 */
[----:B------:R-:W-:Y:S01]  /*9ea0*/  ULDC.64 UR4, c[0x0][0x208] ;  /* 0x0000820000047ab9 */ /* 0x000fe20000000a00 */
[----:B------:R-:W-:-:S11]  /*9eb0*/  ISETP.NE.AND P0, PT, R11, RZ, PT ;  /* 0x000000ff0b00720c */ /* 0x000fd60003f05270 */
[----:B0-----:R-:W0:Y:S04]  /*9ec0*/  @P4 LDS.128 R32, [R43] ;  /* 0x000000002b204984 */ /* 0x001e280000000c00 */
[----:B------:R-:W2:Y:S04]  /*9ed0*/  @P0 LDS.128 R36, [R42] ;  /* 0x000000002a240984 */ /* 0x000ea80000000c00 */
[----:B0-----:R-:W-:Y:S01]  /*9ee0*/  @P4 STG.E.128 desc[UR4][R44.64], R32 ;  /* 0x000000202c004986 */ /* 0x001fe2000c101d04 */
[----:B------:R-:W-:-:S03]  /*9ef0*/  ISETP.NE.AND P4, PT, R10, RZ, PT ;  /* 0x000000ff0a00720c */ /* 0x000fc60003f85270 */
[----:B--2---:R-:W-:Y:S01]  /*9f00*/  @P0 STG.E.128 desc[UR4][R44.64+0x40], R36 ;  /* 0x000040242c000986 */ /* 0x004fe2000c101d04 */
[----:B------:R-:W-:-:S09]  /*9f10*/  ISETP.NE.AND P0, PT, R9, RZ, PT ;  /* 0x000000ff0900720c */ /* 0x000fd20003f05270 */
[----:B------:R-:W0:Y:S04]  /*9f20*/  @P4 LDS.128 R32, [R43+0x3000] ;  /* 0x003000002b204984 */ /* 0x000e280000000c00 */
[----:B------:R-:W2:Y:S04]  /*9f30*/  @P0 LDS.128 R36, [R42+0x3000] ;  /* 0x003000002a240984 */ /* 0x000ea80000000c00 */
[----:B0-----:R-:W-:Y:S01]  /*9f40*/  @P4 STG.E.128 desc[UR4][R44.64+0x80], R32 ;  /* 0x000080202c004986 */ /* 0x001fe2000c101d04 */
[----:B------:R-:W-:-:S03]  /*9f50*/  ISETP.NE.AND P4, PT, R7, RZ, PT ;  /* 0x000000ff0700720c */ /* 0x000fc60003f85270 */
[----:B--2---:R-:W-:Y:S01]  /*9f60*/  @P0 STG.E.128 desc[UR4][R44.64+0xc0], R36 ;  /* 0x0000c0242c000986 */ /* 0x004fe2000c101d04 */
[----:B------:R-:W-:-:S09]  /*9f70*/  ISETP.NE.AND P0, PT, R8, RZ, PT ;  /* 0x000000ff0800720c */ /* 0x000fd20003f05270 */
[----:B------:R-:W0:Y:S04]  /*9f80*/  @P4 LDS.128 R36, [R42+0x6000] ;  /* 0x006000002a244984 */ /* 0x000e280000000c00 */
[----:B------:R-:W2:Y:S04]  /*9f90*/  @P0 LDS.128 R32, [R43+0x6000] ;  /* 0x006000002b200984 */ /* 0x000ea80000000c00 */
[----:B0-----:R3:W-:Y:S04]  /*9fa0*/  @P4 STG.E.128 desc[UR4][R44.64+0x140], R36 ;  /* 0x000140242c004986 */ /* 0x0017e8000c101d04 */
[----:B--2---:R3:W-:Y:S02]  /*9fb0*/  @P0 STG.E.128 desc[UR4][R44.64+0x100], R32 ;  /* 0x000100202c000986 */ /* 0x0047e4000c101d04 */
.L_x_1422:
[----:B------:R-:W-:Y:S05]  /*9fc0*/  BSYNC B1 ;  /* 0x0000000000017941 */ /* 0x000fea0003800000 */
.L_x_1421:
[----:B------:R-:W-:-:S13]  /*9fd0*/  ISETP.GE.AND P0, PT, R185, R5, PT ;  /* 0x00000005b900720c */ /* 0x000fda0003f06270 */
[----:B------:R-:W-:Y:S05]  /*9fe0*/  @P0 BRA `(.L_x_1366) ;  /* 0x00000000004c0947 */ /* 0x000fea0003800000 */
[----:B------:R-:W-:Y:S01]  /*9ff0*/  ISETP.NE.AND P4, PT, R12, RZ, PT ;  /* 0x000000ff0c00720c */ /* 0x000fe20003f85270 */
[----:B------:R-:W-:Y:S01]  /*a000*/  ULDC.64 UR4, c[0x0][0x208] ;  /* 0x0000820000047ab9 */ /* 0x000fe20000000a00 */
[----:B------:R-:W-:-:S11]  /*a010*/  ISETP.NE.AND P0, PT, R10, RZ, PT ;  /* 0x000000ff0a00720c */ /* 0x000fd60003f05270 */
[----:B0--3--:R-:W0:Y:S04]  /*a020*/  @P4 LDS.128 R32, [R43+0x2000] ;  /* 0x002000002b204984 */ /* 0x009e280000000c00 */
[----:B------:R-:W2:Y:S04]  /*a030*/  @P0 LDS.128 R36, [R43+0x5000] ;  /* 0x005000002b240984 */ /* 0x000ea80000000c00 */
        /* <DEDUP_REMOVED lines=14> */
.L_x_1366:
[----:B------:R-:W-:Y:S05]  /*a120*/  BSYNC B0 ;  /* 0x0000000000007941 */ /* 0x000fea0003800000 */
.L_x_1332:
[----:B01234-:R-:W0:Y:S01]  /*a130*/  S2R R32, SR_TID.X ;  /* 0x0000000000207919 */ /* 0x01fe220000002100 */
[----:B------:R-:W-:Y:S01]  /*a140*/  @!PT LDS RZ, [RZ] ;  /* 0x00000000fffff984 */ /* 0x000fe20000000800 */
[----:B------:R-:W-:Y:S01]  /*a150*/  @!PT LDS RZ, [RZ] ;  /* 0x00000000fffff984 */ /* 0x000fe20000000800 */
[----:B------:R-:W-:Y:S01]  /*a160*/  @!PT LDS RZ, [RZ] ;  /* 0x00000000fffff984 */ /* 0x000fe20000000800 */
[----:B------:R-:W-:Y:S01]  /*a170*/  @!PT LDS RZ, [RZ] ;  /* 0x00000000fffff984 */ /* 0x000fe20000000800 */
[----:B------:R1:W-:Y:S06]  /*a180*/  MEMBAR.ALL.CTA ;  /* 0x0000000000007992 */ /* 0x0003ec0000008000 */
[----:B-1----:R-:W1:Y:S01]  /*a190*/  FENCE.VIEW.ASYNC.S ;  /* 0x00000000000073c6 */ /* 0x002e620000000000 */
[----:B------:R-:W-:Y:S05]  /*a1a0*/  WARPSYNC.ALL ;  /* 0x0000000000007948 */ /* 0x000fea0003800000 */
[----:B------:R-:W-:Y:S01]  /*a1b0*/  BSSY B0, `(.L_x_1423) ;  /* 0x0000009000007945 */ /* 0x000fe20003800000 */
[----:B0-----:R-:W-:Y:S01]  /*a1c0*/  LOP3.LUT R32, R32, 0x7f, RZ, 0xc0, !PT ;  /* 0x0000007f20207812 */ /* 0x001fe200078ec0ff */
[----:B-1----:R0:W-:Y:S03]  /*a1d0*/  BAR.SYNC.DEFER_BLOCKING R154, 0x80 ;  /* 0x0002009a0000751d */ /* 0x0021e60000010000 */
[----:B------:R-:W-:-:S13]  /*a1e0*/  ISETP.NE.AND P0, PT, R32, RZ, PT ;  /* 0x000000ff2000720c */ /* 0x000fda0003f05270 */
[----:B------:R-:W-:-:S05]  /*a1f0*/  @!P0 VIADD R32, R4, 0x2a8a0 ;  /* 0x0002a8a004208836 */ /* 0x000fca0000000000 */
[----:B------:R-:W-:-:S04]  /*a200*/  @!P0 PRMT R32, RZ, 0x654, R32 ;  /* 0x00000654ff208816 */ /* 0x000fc80000000020 */
[----:B------:R0:W-:Y:S01]  /*a210*/  @!P0 SYNCS.ARRIVE.TRANS64.RED.A1T0 RZ, [R32+URZ], RZ ;  /* 0x000000ff20ff89a7 */ /* 0x0001e2000810043f */
[----:B------:R-:W-:Y:S05]  /*a220*/  @!P1 BRA `(.L_x_1424) ;  /* 0x0000000000049947 */ /* 0x000fea0003800000 */
[----:B------:R-:W-:Y:S01]  /*a230*/  BPT.TRAP 0x1 ;  /* 0x000000040000795c */ /* 0x000fe20000300000 */
.L_x_1424:
[----:B------:R-:W-:Y:S05]  /*a240*/  BSYNC B0 ;  /* 0x0000000000007941 */ /* 0x000fea0003800000 */
.L_x_1423:
[----:B------:R-:W1:Y:S01]  /*a250*/  SYNCS.PHASECHK.TRANS64.TRYWAIT P4, [R4+URZ+0x2a8b0], R3 ;  /* 0x02a8b003040075a7 */ /* 0x000e62000808017f */
[----:B0-----:R-:W-:Y:S01]  /*a260*/  IMAD R32, R19, 0x3000, R27 ;  /* 0x0000300013207824 */ /* 0x001fe200078e021b */
[----:B------:R-:W-:Y:S01]  /*a270*/  ULDC UR61, c[0x0][0x310] ;  /* 0x0000c400003d7ab9 */ /* 0x000fe20000000800 */
[----:B------:R-:W-:Y:S01]  /*a280*/  ULDC.64 UR56, c[0x0][0x318] ;  /* 0x0000c60000387ab9 */ /* 0x000fe20000000a00 */
[----:B------:R-:W-:Y:S01]  /*a290*/  ULDC.64 UR58, c[0x0][0x308] ;  /* 0x0000c200003a7ab9 */ /* 0x000fe20000000a00 */
[----:B------:R-:W-:Y:S01]  /*a2a0*/  BSSY B0, `(.L_x_1425) ;  /* 0x0000004000007945 */ /* 0x000fe20003800000 */
[----:B------:R-:W-:Y:S01]  /*a2b0*/  ISETP.GE.AND P1, PT, R162, R5, PT ;  /* 0x00000005a200720c */ /* 0x000fe20003f26270 */
[----:B------:R-:W-:Y:S02]  /*a2c0*/  IMAD.IADD R34, R123, 0x1, R32 ;  /* 0x000000017b227824 */ /* 0x000fe400078e0220 */
[----:B-1----:R-:W-:Y:S10]  /*a2d0*/  @!P4 BRA `(.L_x_1426) ;  /* 0x000001d800f8c947 */ /* 0x002ff40003800000 */
.L_x_1741:
[----:B------:R-:W-:Y:S05]  /*a2e0*/  BSYNC B0 ;  /* 0x0000000000007941 */ /* 0x000fea0003800000 */
.L_x_1425:
[----:B------:R-:W-:Y:S01]  /*a2f0*/  BSSY B0, `(.L_x_1427) ;  /* 0x000001a000007945 */ /* 0x000fe20003800000 */
[----:B------:R-:W-:Y:S01]  /*a300*/  LEA R44, R32, R115, 0x1 ;  /* 0x00000073202c7211 */ /* 0x000fe200078e08ff */
[----:B------:R-:W-:-:S04]  /*a310*/  IMAD.WIDE R40, R24, 0x60, R118 ;  /* 0x0000006018287825 */ /* 0x000fc800078e0276 */
[----:B------:R-:W-:Y:S01]  /*a320*/  IMAD R45, R34, 0x2, R115 ;  /* 0x00000002222d7824 */ /* 0x000fe200078e0273 */
[----:B------:R-:W-:Y:S06]  /*a330*/  @P1 BRA `(.L_x_1428) ;  /* 0x0000000000541947 */ /* 0x000fec0003800000 */
[----:B0-----:R-:W-:Y:S01]  /*a340*/  IMAD R3, R41, UR56, RZ ;  /* 0x0000003829037c24 */ /* 0x001fe2000f8e02ff */
[----:B------:R-:W-:Y:S01]  /*a350*/  ISETP.GE.AND P4, PT, R22, UR61, PT ;  /* 0x0000003d16007c0c */ /* 0x000fe2000bf86270 */
[----:B------:R-:W-:Y:S01]  /*a360*/  IMAD.MOV.U32 R32, RZ, RZ, R92 ;  /* 0x000000ffff207224 */ /* 0x000fe200078e005c */
[----:B------:R-:W-:Y:S01]  /*a370*/  ULDC.64 UR4, c[0x0][0x208] ;  /* 0x0000820000047ab9 */ /* 0x000fe20000000a00 */
[----:B------:R-:W-:Y:S02]  /*a380*/  IMAD.MOV.U32 R33, RZ, RZ, R6 ;  /* 0x000000ffff217224 */ /* 0x000fe400078e0006 */
[C---:B------:R-:W-:Y:S02]  /*a390*/  IMAD R3, R40.reuse, UR57, R3 ;  /* 0x0000003928037c24 */ /* 0x040fe4000f8e0203 */
[----:B------:R-:W-:-:S05]  /*a3a0*/  IMAD.WIDE.U32 R32, R40, UR56, R32 ;  /* 0x0000003828207c25 */ /* 0x000fca000f8e0020 */
[----:B------:R-:W-:Y:S02]  /*a3b0*/  IADD3 R3, R33, R3, RZ ;  /* 0x0000000321037210 */ /* 0x000fe40007ffe0ff */
        /* <DEDUP_REMOVED lines=13> */
.L_x_1428:
[----:B------:R-:W-:Y:S05]  /*a490*/  BSYNC B0 ;  /* 0x0000000000007941 */ /* 0x000fea0003800000 */
.L_x_1427:
[----:B------:R-:W-:Y:S01]  /*a4a0*/  ISETP.GE.AND P1, PT, R185, R5, PT ;  /* 0x00000005b900720c */ /* 0x000fe20003f26270 */
[----:B------:R-:W-:-:S12]  /*a4b0*/  BSSY B0, `(.L_x_1429) ;  /* 0x0000019000007945 */ /* 0x000fd80003800000 */
[----:B------:R-:W-:Y:S05]  /*a4c0*/  @P1 BRA `(.L_x_1430) ;  /* 0x00000000005c1947 */ /* 0x000fea0003800000 */
[----:B0-----:R-:W-:Y:S01]  /*a4d0*/  IADD3 R3, P1, R40, 0x40, RZ ;  /* 0x0000004028037810 */ /* 0x001fe20007f3e0ff */
[----:B--2---:R-:W-:Y:S01]  /*a4e0*/  IMAD.MOV.U32 R32, RZ, RZ, R92 ;  /* 0x000000ffff207224 */ /* 0x004fe200078e005c */
[----:B------:R-:W-:Y:S01]  /*a4f0*/  ISETP.GE.AND P4, PT, R22, UR61, PT ;  /* 0x0000003d16007c0c */ /* 0x000fe2000bf86270 */
[----:B------:R-:W-:Y:S01]  /*a500*/  IMAD.MOV.U32 R33, RZ, RZ, R6 ;  /* 0x000000ffff217224 */ /* 0x000fe200078e0006 */
[----:B------:R-:W-:Y:S01]  /*a510*/  ULDC.64 UR4, c[0x0][0x208] ;  /* 0x0000820000047ab9 */ /* 0x000fe20000000a00 */
[----:B------:R-:W-:Y:S02]  /*a520*/  IMAD.X R40, RZ, RZ, R41, P1 ;  /* 0x000000ffff287224 */ /* 0x000fe400008e0629 */
[----:B------:R-:W-:-:S04]  /*a530*/  IMAD.WIDE.U32 R32, R3, UR56, R32 ;  /* 0x0000003803207c25 */ /* 0x000fc8000f8e0020 */
        /* <DEDUP_REMOVED lines=16> */
.L_x_1430:
[----:B------:R-:W-:Y:S05]  /*a640*/  BSYNC B0 ;  /* 0x0000000000007941 */ /* 0x000fea0003800000 */
.L_x_1429:
[----:B0-----:R-:W4:Y:S01]  /*a650*/  LDL R3, [R1+0x8] ;  /* 0x0000080001037983 */ /* 0x001f220000100800 */
[----:B------:R-:W-:Y:S02]  /*a660*/  @!P0 VIADD R4, R4, 0x2a8c0 ;  /* 0x0002a8c004048836 */ /* 0x000fe40000000000 */
[----:B------:R-:W-:Y:S01]  /*a670*/  VIADD R19, R19, 0x1 ;  /* 0x0000000113137836 */ /* 0x000fe20000000000 */
[----:B------:R-:W-:Y:S01]  /*a680*/  @!PT LDS RZ, [RZ] ;  /* 0x00000000fffff984 */ /* 0x000fe20000000800 */
[----:B------:R-:W-:Y:S01]  /*a690*/  @!PT LDS RZ, [RZ] ;  /* 0x00000000fffff984 */ /* 0x000fe20000000800 */
[----:B------:R-:W-:Y:S01]  /*a6a0*/  @!PT LDS RZ, [RZ] ;  /* 0x00000000fffff984 */ /* 0x000fe20000000800 */
[----:B------:R-:W-:Y:S01]  /*a6b0*/  @!PT LDS RZ, [RZ] ;  /* 0x00000000fffff984 */ /* 0x000fe20000000800 */
[----:B------:R0:W-:Y:S06]  /*a6c0*/  MEMBAR.ALL.CTA ;  /* 0x0000000000007992 */ /* 0x0001ec0000008000 */
[----:B0-----:R-:W0:Y:S01]  /*a6d0*/  FENCE.VIEW.ASYNC.S ;  /* 0x00000000000073c6 */ /* 0x001e220000000000 */
[----:B------:R-:W-:Y:S01]  /*a6e0*/  @!P0 PRMT R4, RZ, 0x654, R4 ;  /* 0x00000654ff048816 */ /* 0x000fe20000000004 */
[----:B0-----:R0:W-:Y:S01]  /*a6f0*/  BAR.SYNC.DEFER_BLOCKING R154, 0x80 ;  /* 0x0002009a0000751d */ /* 0x0011e20000010000 */
[----:B------:R-:W-:-:S04]  /*a700*/  ISETP.NE.AND P1, PT, R19, 0x2, PT ;  /* 0x000000021300780c */ /* 0x000fc80003f25270 */
[----:B------:R-:W-:Y:S01]  /*a710*/  SEL R19, R19, RZ, P1 ;  /* 0x000000ff13137207 */ /* 0x000fe20000800000 */
[----:B------:R1:W-:Y:S01]  /*a720*/  @!P0 SYNCS.ARRIVE.TRANS64.RED.A1T0 RZ, [R4+URZ], RZ ;  /* 0x000000ff04ff89a7 */ /* 0x0003e2000810043f */
[----:B------:R-:W-:Y:S02]  /*a730*/  PLOP3.LUT P0, PT, PT, PT, PT, 0x8, 0x0 ;  /* 0x000000000000781c */ /* 0x000fe40003f0e170 */
[----:B-1----:R-:W-:-:S04]  /*a740*/  SEL R4, RZ, 0x1, P1 ;  /* 0x00000001ff047807 */ /* 0x002fc80000800000 */
[----:B------:R-:W-:Y:S02]  /*a750*/  LOP3.LUT R167, R167, R4, RZ, 0x3c, !PT ;  /* 0x00000004a7a77212 */ /* 0x000fe400078e3cff */
[----:B----4-:R-:W-:-:S13]  /*a760*/  LOP3.LUT P4, RZ, R3, 0x2, RZ, 0xc0, !PT ;  /* 0x0000000203ff7812 */ /* 0x010fda000788c0ff */
[----:B0-----:R-:W-:Y:S05]  /*a770*/  @P4 BRA `(.L_x_1431) ;  /* 0xffffff80009c4947 */ /* 0x001fea000383ffff */
.L_x_1327:
[----:B------:R-:W0:Y:S01]  /*a780*/  LDC.64 R4, c[0x0][0x9e0] ;  /* 0x00027800ff047b82 */ /* 0x000e220000000a00 */
[----:B------:R-:W-:Y:S01]  /*a790*/  BSSY B0, `(.L_x_1432) ;  /* 0x0000005000007945 */ /* 0x000fe20003800000 */
[----:B0-----:R-:W-:-:S03]  /*a7a0*/  ISETP.GE.AND P1, PT, R5, 0x1, PT ;  /* 0x000000010500780c */ /* 0x001fc60003f26270 */
[----:B------:R-:W-:Y:S10]  /*a7b0*/  @P0 BRA `(.L_x_1433) ;  /* 0x0000000000080947 */ /* 0x000ff40003800000 */
[----:B------:R-:W0:Y:S02]  /*a7c0*/  FENCE.VIEW.ASYNC.G ;  /* 0x00000000000073c6 */ /* 0x000e240000000100 */
[----:B0-----:R-:W-:Y:S06]  /*a7d0*/  BAR.ARV 0xc, 0x120 ;  /* 0x0304800000007b1d */ /* 0x001fec0000002000 */
.L_x_1433:
[----:B------:R-:W-:Y:S05]  /*a7e0*/  BSYNC B0 ;  /* 0x0000000000007941 */ /* 0x000fea0003800000 */
.L_x_1432:
[----:B------:R-:W-:Y:S01]  /*a7f0*/  IMAD.IADD R0, R149, 0x1, R4 ;  /* 0x0000000195007824 */ /* 0x000fe200078e0204 */
[----:B------:R-:W-:Y:S06]  /*a800*/  @!P1 BRA `(.L_x_1434) ;  /* 0x0000000000489947 */ /* 0x000fec0003800000 */
[C---:B------:R-:W-:Y:S01]  /*a810*/  ISETP.GT.AND P0, PT, R149.reuse, RZ, PT ;  /* 0x000000ff9500720c */ /* 0x040fe20003f04270 */
[----:B------:R-:W-:Y:S01]  /*a820*/  BSSY B0, `(.L_x_1435) ;  /* 0x000000e000007945 */ /* 0x000fe20003800000 */
[----:B------:R-:W-:-:S11]  /*a830*/  IADD3 R2, R149, -0x1, RZ ;  /* 0xffffffff95027810 */ /* 0x000fd60007ffe0ff */
        /* <DEDUP_REMOVED lines=8> */
.L_x_1436:
[----:B------:R-:W-:-:S13]  /*a8c0*/  ISETP.NE.AND P0, PT, R5, 0x1, PT ;  /* 0x000000010500780c */ /* 0x000fda0003f05270 */
[----:B------:R-:W0:Y:S02]  /*a8d0*/  @P0 LDC.64 R6, c[0x0][0x9e8] ;  /* 0x00027a00ff060b82 */ /* 0x000e240000000a00 */
[----:B0-----:R-:W-:-:S05]  /*a8e0*/  @P0 IMAD.HI.U32 R4, R2, R6, RZ ;  /* 0x0000000602040227 */ /* 0x001fca00078e00ff */
[----:B------:R-:W-:-:S07]  /*a8f0*/  @P0 SHF.R.U32.HI R2, RZ, R7, R4 ;  /* 0x00000007ff020219 */ /* 0x000fce0000011604 */
.L_x_1437:
[----:B------:R-:W-:Y:S05]  /*a900*/  BSYNC B0 ;  /* 0x0000000000007941 */ /* 0x000fea0003800000 */
.L_x_1435:
[----:B------:R-:W-:-:S05]  /*a910*/  IMAD R3, R2, R5, R5 ;  /* 0x0000000502037224 */ /* 0x000fca00078e0205 */
[----:B------:R-:W-:-:S07]  /*a920*/  VIMNMX R0, R0, R3, PT ;  /* 0x0000000300007248 */ /* 0x000fce0003fe0100 */
.L_x_1434:
[----:B------:R-:W-:Y:S01]  /*a930*/  VIADD R0, R0, 0x5f ;  /* 0x0000005f00007836 */ /* 0x000fe20000000000 */
[----:B------:R-:W-:-:S03]  /*a940*/  ULDC UR4, c[0x0][0x9dc] ;  /* 0x0002770000047ab9 */ /* 0x000fc60000000800 */
[----:B------:R-:W-:-:S05]  /*a950*/  IMAD.HI R0, R0, 0x2aaaaaab, RZ ;  /* 0x2aaaaaab00007827 */ /* 0x000fca00078e02ff */
[----:B------:R-:W-:-:S04]  /*a960*/  SHF.R.U32.HI R3, RZ, 0x1f, R0 ;  /* 0x0000001fff037819 */ /* 0x000fc80000011600 */
[----:B------:R-:W-:Y:S01]  /*a970*/  LEA.HI.SX32 R2, R0, R3, 0x1c ;  /* 0x0000000300027211 */ /* 0x000fe200078fe2ff */
[----:B------:R-:W-:-:S03]  /*a980*/  VIADD R0, R148, -UR4 ;  /* 0x8000000494007c36 */ /* 0x000fc60008000000 */
[----:B------:R-:W-:Y:S01]  /*a990*/  VIMNMX R2, R153, R2, PT ;  /* 0x0000000299027248 */ /* 0x000fe20003fe0100 */
        /* <DEDUP_REMOVED lines=11> */
.L_x_1440:
[----:B------:R-:W-:-:S13]  /*aa50*/  ISETP.NE.AND P0, PT, R5, 0x1, PT ;  /* 0x000000010500780c */ /* 0x000fda0003f05270 */
[----:B------:R-:W0:Y:S02]  /*aa60*/  @P0 LDC.64 R6, c[0x0][0x9e8] ;  /* 0x00027a00ff060b82 */ /* 0x000e240000000a00 */
[----:B0-----:R-:W-:-:S05]  /*aa70*/  @P0 IMAD.HI.U32 R6, R148, R6, RZ ;  /* 0x0000000694060227 */ /* 0x001fca00078e00ff */
[----:B------:R-:W-:-:S07]  /*aa80*/  @P0 SHF.R.U32.HI R148, RZ, R7, R6 ;  /* 0x00000007ff940219 */ /* 0x000fce0000011606 */
.L_x_1441:
[----:B------:R-:W-:Y:S05]  /*aa90*/  BSYNC B0 ;  /* 0x0000000000007941 */ /* 0x000fea0003800000 */
.L_x_1439:
[----:B------:R-:W-:-:S05]  /*aaa0*/  IMAD R3, R148, R5, RZ ;  /* 0x0000000594037224 */ /* 0x000fca00078e02ff */
[----:B------:R-:W-:-:S07]  /*aab0*/  VIMNMX R0, R0, R3, !PT ;  /* 0x0000000300007248 */ /* 0x000fce0007fe0100 */
.L_x_1438:
[----:B------:R-:W-:Y:S01]  /*aac0*/  IMAD.HI R0, R0, 0x2aaaaaab, RZ ;  /* 0x2aaaaaab00007827 */ /* 0x000fe200078e02ff */
[----:B------:R-:W-:Y:S02]  /*aad0*/  PLOP3.LUT P0, PT, PT, PT, PT, 0x80, 0x0 ;  /* 0x000000000000781c */ /* 0x000fe40003f0f070 */
[----:B------:R-:W-:Y:S02]  /*aae0*/  CS2R R86, SRZ ;  /* 0x0000000000567805 */ /* 0x000fe4000001ff00 */
[----:B------:R-:W-:Y:S02]  /*aaf0*/  MOV R3, RZ ;  /* 0x000000ff00037202 */ /* 0x000fe40000000f00 */
[----:B------:R-:W-:Y:S02]  /*ab00*/  CS2R R84, SRZ ;  /* 0x0000000000547805 */ /* 0x000fe4000001ff00 */
[----:B------:R-:W-:Y:S02]  /*ab10*/  SHF.R.U32.HI R5, RZ, 0x1f, R0 ;  /* 0x0000001fff057819 */ /* 0x000fe40000011600 */
[----:B------:R-:W-:-:S02]  /*ab20*/  CS2R R82, SRZ ;  /* 0x0000000000527805 */ /* 0x000fc4000001ff00 */
[----:B------:R-:W-:Y:S01]  /*ab30*/  CS2R R80, SRZ ;  /* 0x0000000000507805 */ /* 0x000fe2000001ff00 */
[----:B--23--:R-:W-:Y:S01]  /*ab40*/  IMAD.MOV.U32 R35, RZ, RZ, RZ ;  /* 0x000000ffff237224 */ /* 0x00cfe200078e00ff */
[----:B------:R-:W-:Y:S01]  /*ab50*/  LEA.HI.SX32 R5, R0, R5, 0x1c ;  /* 0x0000000500057211 */ /* 0x000fe200078fe2ff */
[----:B------:R-:W-:Y:S01]  /*ab60*/  IMAD.MOV.U32 R0, RZ, RZ, RZ ;  /* 0x000000ffff007224 */ /* 0x000fe200078e00ff */
[----:B------:R-:W-:Y:S01]  /*ab70*/  CS2R R76, SRZ ;  /* 0x00000000004c7805 */ /* 0x000fe2000001ff00 */
[----:B------:R-:W-:Y:S01]  /*ab80*/  IMAD.MOV.U32 R78, RZ, RZ, RZ ;  /* 0x000000ffff4e7224 */ /* 0x000fe200078e00ff */
[----:B------:R-:W-:Y:S02]  /*ab90*/  VIMNMX R168, RZ, R5, !PT ;  /* 0x00000005ffa87248 */ /* 0x000fe40007fe0100 */
[----:B------:R-:W-:Y:S02]  /*aba0*/  CS2R R74, SRZ ;  /* 0x00000000004a7805 */ /* 0x000fe4000001ff00 */
[----:B------:R-:W-:-:S02]  /*abb0*/  MOV R73, RZ ;  /* 0x000000ff00497202 */ /* 0x000fc40000000f00 */
[----:B------:R-:W-:Y:S02]  /*abc0*/  CS2R R32, SRZ ;  /* 0x0000000000207805 */ /* 0x000fe4000001ff00 */
[----:B------:R-:W-:Y:S02]  /*abd0*/  ISETP.GT.AND P1, PT, R2, R168, PT ;  /* 0x000000a80200720c */ /* 0x000fe40003f24270 */
[----:B------:R-:W-:Y:S01]  /*abe0*/  CS2R R30, SRZ ;  /* 0x00000000001e7805 */ /* 0x000fe2000001ff00 */
[----:B------:R-:W-:Y:S01]  /*abf0*/  IMAD.MOV.U32 R70, RZ, RZ, RZ ;  /* 0x000000ffff467224 */ /* 0x000fe200078e00ff */
        /* <DEDUP_REMOVED lines=17> */
[----:B------:R-:W-:Y:S01]  /*ad10*/  IMAD.MOV.U32 R91, RZ, RZ, RZ ;  /* 0x000000ffff5b7224 */ /* 0x000fe200078e00ff */
[----:B------:R-:W-:Y:S01]  /*ad20*/  CS2R R88, SRZ ;  /* 0x0000000000587805 */ /* 0x000fe2000001ff00 */
[----:B------:R-:W-:Y:S01]  /*ad30*/  IMAD.MOV.U32 R26, RZ, RZ, RZ ;  /* 0x000000ffff1a7224 */ /* 0x000fe200078e00ff */
[----:B------:R-:W-:Y:S02]  /*ad40*/  MOV R93, RZ ;  /* 0x000000ff005d7202 */ /* 0x000fe40000000f00 */
[----:B------:R-:W-:Y:S01]  /*ad50*/  CS2R R6, SRZ ;  /* 0x0000000000067805 */ /* 0x000fe2000001ff00 */
[----:B------:R-:W-:Y:S02]  /*ad60*/  IMAD.MOV.U32 R28, RZ, RZ, RZ ;  /* 0x000000ffff1c7224 */ /* 0x000fe400078e00ff */
[----:B------:R-:W-:-:S02]  /*ad70*/  IMAD.MOV.U32 R95, RZ, RZ, RZ ;  /* 0x000000ffff5f7224 */ /* 0x000fc400078e00ff */
[----:B------:R-:W-:Y:S01]  /*ad80*/  IMAD.MOV.U32 R24, RZ, RZ, RZ ;  /* 0x000000ffff187224 */ /* 0x000fe200078e00ff */
[----:B------:R-:W-:Y:S06]  /*ad90*/  @!P1 BRA `(.L_x_1442) ;  /* 0x0000014400f09947 */ /* 0x000fec0003800000 */
[----:B------:R-:W2:Y:S04]  /*ada0*/  LDL R4, [R1+0x40] ;  /* 0x0000400001047983 */ /* 0x000ea80000100800 */
[----:B------:R-:W0:Y:S02]  /*adb0*/  SHFL.IDX PT, R0, R200, RZ, 0x1f ;  /* 0x00001fffc8007589 */ /* 0x000e2400000e0000 */
[----:B0-----:R-:W-:-:S04]  /*adc0*/  LEA.HI R3, R0, R0, RZ, 0x1 ;  /* 0x0000000000037211 */ /* 0x001fc800078f08ff */
[----:B------:R-:W-:-:S04]  /*add0*/  LOP3.LUT R3, R3, 0x1e, RZ, 0xc0, !PT ;  /* 0x0000001e03037812 */ /* 0x000fc800078ec0ff */
[----:B------:R-:W-:Y:S02]  /*ade0*/  IADD3 R3, R0, -R3, RZ ;  /* 0x8000000300037210 */ /* 0x000fe40007ffe0ff */
[----:B--2---:R-:W-:-:S13]  /*adf0*/  R2UR UR4, R4 ;  /* 0x00000000040472ca */ /* 0x004fda00000e0000 */
[----:B------:R-:W-:Y:S02]  /*ae00*/  ULOP3.LUT UP0, URZ, UR4, 0x1bf, URZ, 0xc0, !UPT ;  /* 0x000001bf043f7892 */ /* 0x000fe4000f80c03f */
[----:B------:R-:W-:-:S04]  /*ae10*/  LEA R3, R3, UR4, 0xd ;  /* 0x0000000403037c11 */ /* 0x000fc8000f8e68ff */
[----:B------:R-:W-:Y:S02]  /*ae20*/  SHF.R.U32.HI R3, RZ, 0x4, R3 ;  /* 0x00000004ff037819 */ /* 0x000fe40000011603 */
[----:B------:R-:W-:Y:S02]  /*ae30*/  PLOP3.LUT P0, PT, PT, PT, UP0, 0x80, 0x0 ;  /* 0x000000000000781c */ /* 0x000fe40003f0f008 */
[----:B------:R-:W-:-:S11]  /*ae40*/  LOP3.LUT R68, R3, 0x3fff, RZ, 0xc0, !PT ;  /* 0x00003fff03447812 */ /* 0x000fd600078ec0ff */
        /* <DEDUP_REMOVED lines=17> */
.L_x_1443:
[----:B------:R-:W-:Y:S02]  /*af60*/  ULDC UR4, c[0x0][0x3d4] ;  /* 0x0000f50000047ab9 */ /* 0x000fe40000000800 */
[----:B------:R-:W-:-:S13]  /*af70*/  ISETP.LT.AND P0, PT, RZ, UR4, PT ;  /* 0x00000004ff007c0c */ /* 0x000fda000bf01270 */
[----:B------:R-:W-:Y:S05]  /*af80*/  @P0 BRA `(.L_x_1444) ;  /* 0x00000000003c0947 */ /* 0x000fea0003800000 */
[----:B------:R-:W-:-:S04]  /*af90*/  LEA.HI R0, R184, R184, RZ, 0x1 ;  /* 0x000000b8b8007211 */ /* 0x000fc800078f08ff */
[----:B------:R-:W-:-:S05]  /*afa0*/  LOP3.LUT R3, R0, 0xfffffffe, RZ, 0xc0, !PT ;  /* 0xfffffffe00037812 */ /* 0x000fca00078ec0ff */
[----:B------:R-:W-:-:S05]  /*afb0*/  IMAD.IADD R3, R184, 0x1, -R3 ;  /* 0x00000001b8037824 */ /* 0x000fca00078e0a03 */
[----:B------:R-:W-:-:S04]  /*afc0*/  SHF.L.U32 R3, R3, 0x1f, RZ ;  /* 0x0000001f03037819 */ /* 0x000fc800000006ff */
[----:B------:R0:W1:Y:S03]  /*afd0*/  SYNCS.PHASECHK.TRANS64.TRYWAIT P0, [R18+URZ+0x2a800], R3 ;  /* 0x02a80003120075a7 */ /* 0x000066000800017f */
[----:B-1----:R-:W-:Y:S05]  /*afe0*/  @!P0 NANOSLEEP.SYNCS 0x989680 ;  /* 0x009896800000895d */ /* 0x002fea0003900000 */
[----:B------:R-:W1:Y:S01]  /*aff0*/  @!P0 SYNCS.PHASECHK.TRANS64 P0, [R18+URZ+0x2a800], R3 ;  /* 0x02a80003120085a7 */ /* 0x000e62000800007f */
[----:B------:R-:W-:Y:S04]  /*b000*/  BSSY B0, `(.L_x_1445) ;  /* 0x0000006000007945 */ /* 0x000fe80003800000 */
[----:B-1----:R-:W-:Y:S05]  /*b010*/  @P0 BRA `(.L_x_1446) ;  /* 0x0000000000100947 */ /* 0x002fea0003800000 */
.L_x_1447:
[----:B-1----:R1:W2:Y:S02]  /*b020*/  SYNCS.PHASECHK.TRANS64.TRYWAIT P0, [R18+URZ+0x2a800], R3 ;  /* 0x02a80003120075a7 */ /* 0x0022a4000800017f */
[----:B--2---:R-:W-:Y:S05]  /*b030*/  @!P0 NANOSLEEP.SYNCS 0x989680 ;  /* 0x009896800000895d */ /* 0x004fea0003900000 */
[----:B------:R-:W2:Y:S02]  /*b040*/  @!P0 SYNCS.PHASECHK.TRANS64 P0, [R18+URZ+0x2a800], R3 ;  /* 0x02a80003120085a7 */ /* 0x000ea4000800007f */
[----:B--2---:R-:W-:Y:S05]  /*b050*/  @!P0 BRA `(.L_x_1447) ;  /* 0xfffffffc00f08947 */ /* 0x004fea000383ffff */
.L_x_1446:
[----:B------:R-:W-:Y:S05]  /*b060*/  BSYNC B0 ;  /* 0x0000000000007941 */ /* 0x000fea0003800000 */
.L_x_1445:
[----:B------:R-:W-:Y:S05]  /*b070*/  BRA `(.L_x_1448) ;  /* 0x0000006c00207947 */ /* 0x000fea0003800000 */
.L_x_1444:
[----:B------:R-:W2:Y:S01]  /*b080*/  LDL R0, [R1+0x40] ;  /* 0x0000400001007983 */ /* 0x000ea20000100800 */
[----:B------:R-:W0:Y:S01]  /*b090*/  LDC.64 R10, c[0x0][0x3d8] ;  /* 0x0000f600ff0a7b82 */ /* 0x000e220000000a00 */
[----:B-----5:R-:W-:Y:S01]  /*b0a0*/  SHF.R.S32.HI R3, RZ, 0x1f, R147 ;  /* 0x0000001fff037819 */ /* 0x020fe20000011493 */
[--C-:B------:R-:W-:Y:S01]  /*b0b0*/  IMAD.MOV.U32 R4, RZ, RZ, R16.reuse ;  /* 0x000000ffff047224 */ /* 0x100fe200078e0010 */
[----:B------:R-:W-:Y:S02]  /*b0c0*/  SHF.R.S32.HI R5, RZ, 0x1f, R16 ;  /* 0x0000001fff057819 */ /* 0x000fe40000011410 */
[----:B------:R-:W-:-:S03]  /*b0d0*/  SHF.R.S32.HI R9, RZ, 0x1f, R22 ;  /* 0x0000001fff097819 */ /* 0x000fc60000011416 */
[----:B------:R-:W1:Y:S01]  /*b0e0*/  LDC.64 R12, c[0x0][0x3e8] ;  /* 0x0000fa00ff0c7b82 */ /* 0x000e620000000a00 */
[-C--:B0-----:R-:W-:Y:S01]  /*b0f0*/  IMAD R8, R186, R10.reuse, RZ ;  /* 0x0000000aba087224 */ /* 0x081fe200078e02ff */
[----:B------:R-:W-:Y:S01]  /*b100*/  SHF.L.U64.HI R76, R10, 0x6, R11 ;  /* 0x000000060a4c7819 */ /* 0x000fe2000001020b */
[----:B------:R-:W-:-:S04]  /*b110*/  IMAD.WIDE.U32 R74, R147, R10, RZ ;  /* 0x0000000a934a7225 */ /* 0x000fc800078e00ff */
[----:B------:R-:W-:Y:S01]  /*b120*/  IMAD.WIDE.U32 R6, R162, R10, R4 ;  /* 0x0000000aa2067225 */ /* 0x000fe200078e0004 */
[----:B-1----:R-:W-:-:S03]  /*b130*/  SHF.L.U64.HI R69, R12, 0x6, R13 ;  /* 0x000000060c457819 */ /* 0x002fc6000001020d */
[----:B------:R-:W-:Y:S01]  /*b140*/  IMAD R85, R162, R11, R8 ;  /* 0x0000000ba2557224 */ /* 0x000fe200078e0208 */
[----:B------:R-:W-:Y:S01]  /*b150*/  IADD3 R81, P0, R6, R74, RZ ;  /* 0x0000004a06517210 */ /* 0x000fe20007f1e0ff */
[----:B------:R-:W-:Y:S01]  /*b160*/  IMAD.MOV.U32 R8, RZ, RZ, R22 ;  /* 0x000000ffff087224 */ /* 0x000fe200078e0016 */
[----:B------:R-:W-:Y:S01]  /*b170*/  SHF.L.U32 R77, R12, 0x6, RZ ;  /* 0x000000060c4d7819 */ /* 0x000fe200000006ff */
[----:B------:R-:W-:-:S04]  /*b180*/  IMAD.WIDE.U32 R72, R147, R12, RZ ;  /* 0x0000000c93487225 */ /* 0x000fc800078e00ff */
[----:B------:R-:W-:-:S04]  /*b190*/  IMAD.WIDE.U32 R4, R162, R12, R4 ;  /* 0x0000000ca2047225 */ /* 0x000fc800078e0004 */
[----:B------:R-:W-:Y:S01]  /*b1a0*/  IMAD.SHL.U32 R78, R10, 0x40, RZ ;  /* 0x000000400a4e7824 */ /* 0x000fe200078e00ff */
[----:B--2---:R-:W-:Y:S01]  /*b1b0*/  R2UR UR4, R0 ;  /* 0x00000000000472ca */ /* 0x004fe200000e0000 */
[----:B------:R-:W-:-:S04]  /*b1c0*/  IMAD R0, R3, R10, RZ ;  /* 0x0000000a03007224 */ /* 0x000fc800078e02ff */
[----:B------:R-:W-:Y:S02]  /*b1d0*/  IMAD R61, R147, R11, R0 ;  /* 0x0000000b933d7224 */ /* 0x000fe400078e0200 */
[-C--:B------:R-:W-:Y:S02]  /*b1e0*/  IMAD R0, R3, R12.reuse, RZ ;  /* 0x0000000c03007224 */ /* 0x080fe400078e02ff */
[----:B------:R-:W-:Y:S01]  /*b1f0*/  IMAD R3, R186, R12, RZ ;  /* 0x0000000cba037224 */ /* 0x000fe200078e02ff */
[----:B------:R-:W-:Y:S01]  /*b200*/  IADD3 R61, R61, R75, RZ ;  /* 0x0000004b3d3d7210 */ /* 0x000fe20007ffe0ff */
[----:B------:R-:W-:Y:S02]  /*b210*/  IMAD R79, R147, R13, R0 ;  /* 0x0000000d934f7224 */ /* 0x000fe400078e0200 */
[----:B------:R-:W-:Y:S01]  /*b220*/  ULOP3.LUT UP0, URZ, UR4, 0x3ff, URZ, 0xc0, !UPT ;  /* 0x000003ff043f7892 */ /* 0x000fe2000f80c03f */
[----:B------:R-:W-:Y:S01]  /*b230*/  IADD3.X R83, R61, R7, R85, P0, !PT ;  /* 0x000000073d537210 */ /* 0x000fe200007fe455 */
[----:B------:R-:W-:Y:S01]  /*b240*/  IMAD.WIDE.U32 R6, R162, R10, R8 ;  /* 0x0000000aa2067225 */ /* 0x000fe200078e0008 */
[----:B------:R-:W-:-:S03]  /*b250*/  IADD3 R60, P0, R4, R72, RZ ;  /* 0x00000048043c7210 */ /* 0x000fc60007f1e0ff */
[----:B------:R-:W-:Y:S01]  /*b260*/  IMAD.WIDE.U32 R8, R162, R12, R8 ;  /* 0x0000000ca2087225 */ /* 0x000fe200078e0008 */
[----:B------:R-:W-:-:S03]  /*b270*/  IADD3 R71, P1, R6, R74, RZ ;  /* 0x0000004a06477210 */ /* 0x000fc60007f3e0ff */
[----:B------:R-:W-:Y:S01]  /*b280*/  IMAD R3, R162, R13, R3 ;  /* 0x0000000da2037224 */ /* 0x000fe200078e0203 */
[----:B------:R-:W-:Y:S01]  /*b290*/  IADD3.X R85, R61, R85, R7, P1, !PT ;  /* 0x000000553d557210 */ /* 0x000fe20000ffe407 */
[----:B------:R-:W-:Y:S01]  /*b2a0*/  IMAD.IADD R79, R79, 0x1, R73 ;  /* 0x000000014f4f7824 */ /* 0x000fe200078e0249 */
[----:B------:R-:W-:Y:S02]  /*b2b0*/  PLOP3.LUT P1, PT, PT, PT, UP0, 0x80, 0x0 ;  /* 0x000000000000781c */ /* 0x000fe40003f2f008 */
[----:B------:R-:W-:Y:S02]  /*b2c0*/  IADD3 R70, P2, R8, R72, RZ ;  /* 0x0000004808467210 */ /* 0x000fe40007f5e0ff */
[C---:B------:R-:W-:Y:S02]  /*b2d0*/  IADD3.X R80, R79.reuse, R5, R3, P0, !PT ;  /* 0x000000054f507210 */ /* 0x040fe400007fe403 */
[----:B------:R-:W-:-:S07]  /*b2e0*/  IADD3.X R82, R79, R3, R9, P2, !PT ;  /* 0x000000034f527210 */ /* 0x000fce00017fe409 */
        /* <DEDUP_REMOVED lines=16> */
[----:B-1----:R-:W-:Y:S05]  /*b3f0*/  CALL.ABS.NOINC R14 ;  /* 0x000000000e007343 */ /* 0x002fea0003c00000 */
.L_x_1449:
[----:B------:R-:W0:Y:S01]  /*b400*/  LDC.64 R14, c[0x0][0x3d8] ;  /* 0x0000f600ff0e7b82 */ /* 0x000e220000000a00 */
[----:B------:R-:W-:Y:S01]  /*b410*/  SHF.R.S32.HI R3, RZ, 0x1f, R169 ;  /* 0x0000001fff037819 */ /* 0x000fe200000114a9 */
[----:B------:R-:W-:Y:S01]  /*b420*/  ULDC.U8 UR4, c[0x0][0x3f0] ;  /* 0x0000fc0000047ab9 */ /* 0x000fe20000000000 */
[----:B------:R-:W-:Y:S01]  /*b430*/  BSSY B0, `(.L_x_1450) ;  /* 0x0000684000007945 */ /* 0x000fe20003800000 */
[----:B------:R-:W-:-:S04]  /*b440*/  ISETP.NE.AND P0, PT, RZ, UR4, PT ;  /* 0x00000004ff007c0c */ /* 0x000fc8000bf05270 */
[----:B------:R-:W1:Y:S01]  /*b450*/  LDC.64 R12, c[0x0][0x3e8] ;  /* 0x0000fa00ff0c7b82 */ /* 0x000e620000000a00 */
[-C--:B0-----:R-:W-:Y:S02]  /*b460*/  IMAD R0, R3, R14.reuse, RZ ;  /* 0x0000000e03007224 */ /* 0x081fe400078e02ff */
[----:B------:R-:W-:-:S03]  /*b470*/  IMAD.WIDE.U32 R4, R169, R14, RZ ;  /* 0x0000000ea9047225 */ /* 0x000fc600078e00ff */
[----:B------:R-:W-:Y:S01]  /*b480*/  SHF.L.U32 R86, R4, 0x7, RZ ;  /* 0x0000000704567819 */ /* 0x000fe200000006ff */
[-C--:B-1----:R-:W-:Y:S02]  /*b490*/  IMAD R8, R3, R12.reuse, RZ ;  /* 0x0000000c03087224 */ /* 0x082fe400078e02ff */
[C---:B------:R-:W-:Y:S02]  /*b4a0*/  IMAD R3, R169.reuse, R15, R0 ;  /* 0x0000000fa9037224 */ /* 0x040fe400078e0200 */
[----:B------:R-:W-:-:S04]  /*b4b0*/  IMAD.WIDE.U32 R6, R169, R12, RZ ;  /* 0x0000000ca9067225 */ /* 0x000fc800078e00ff */
[----:B------:R-:W-:Y:S02]  /*b4c0*/  IMAD R9, R169, R13, R8 ;  /* 0x0000000da9097224 */ /* 0x000fe400078e0208 */
[----:B------:R-:W-:Y:S02]  /*b4d0*/  IMAD.IADD R5, R5, 0x1, R3 ;  /* 0x0000000105057824 */ /* 0x000fe400078e0203 */
[----:B------:R-:W-:Y:S02]  /*b4e0*/  IMAD R0, R169, -0x80, R164 ;  /* 0xffffff80a9007824 */ /* 0x000fe400078e02a4 */
[----:B------:R-:W-:Y:S01]  /*b4f0*/  IMAD.IADD R3, R7, 0x1, R9 ;  /* 0x0000000107037824 */ /* 0x000fe200078e0209 */
[----:B------:R-:W-:Y:S01]  /*b500*/  SHF.L.U64.HI R84, R4, 0x7, R5 ;  /* 0x0000000704547819 */ /* 0x000fe20000010205 */
[----:B------:R-:W-:Y:S01]  /*b510*/  IMAD.SHL.U32 R89, R6, 0x80, RZ ;  /* 0x0000008006597824 */ /* 0x000fe200078e00ff */
[----:B------:R-:W-:Y:S02]  /*b520*/  VIMNMX R8, R0, 0x80, PT ;  /* 0x0000008000087848 */ /* 0x000fe40003fe0100 */
[----:B------:R-:W-:Y:S01]  /*b530*/  SHF.L.U64.HI R87, R6, 0x7, R3 ;  /* 0x0000000706577819 */ /* 0x000fe20000010203 */
[----:B------:R-:W-:Y:S06]  /*b540*/  @!P0 BRA `(.L_x_1451) ;  /* 0x0000003000f08947 */ /* 0x000fec0003800000 */
[----:B------:R-:W0:Y:S01]  /*b550*/  LDC R82, c[0x0][0x428] ;  /* 0x00010a00ff527b82 */ /* 0x000e220000000800 */
        /* <DEDUP_REMOVED lines=17> */
[----:B------:R-:W-:Y:S01]  /*b670*/  VIADD R5, R16, 0x10 ;  /* 0x0000001010057836 */ /* 0x000fe20000000000 */
[----:B------:R-:W-:Y:S01]  /*b680*/  ULDC.64 UR4, c[0x0][0x3c8] ;  /* 0x0000f20000047ab9 */ /* 0x000fe20000000a00 */
[----:B------:R-:W-:Y:S01]  /*b690*/  ULDC UR6, c[0x0][0x3d4] ;  /* 0x0000f50000067ab9 */ /* 0x000fe20000000800 */
[----:B------:R-:W-:Y:S01]  /*b6a0*/  IADD3.X R3, R84, R83, RZ, P1, !PT ;  /* 0x0000005354037210 */ /* 0x000fe20000ffe4ff */
[----:B------:R-:W-:Y:S01]  /*b6b0*/  VIADD R6, R16, 0x20 ;  /* 0x0000002010067836 */ /* 0x000fe20000000000 */
[----:B------:R-:W-:Y:S01]  /*b6c0*/  LEA R4, P3, R0, UR4, 0x1 ;  /* 0x0000000400047c11 */ /* 0x000fe2000f8608ff */
[C---:B------:R-:W-:Y:S01]  /*b6d0*/  VIADD R7, R16.reuse, 0x30 ;  /* 0x0000003010077836 */ /* 0x040fe20000000000 */
[----:B------:R-:W-:Y:S01]  /*b6e0*/  ISETP.GE.AND P2, PT, R5, UR6, PT ;  /* 0x0000000605007c0c */ /* 0x000fe2000bf46270 */
[----:B------:R-:W-:Y:S01]  /*b6f0*/  VIADD R9, R16, 0x40 ;  /* 0x0000004010097836 */ /* 0x000fe20000000000 */
[----:B------:R-:W-:Y:S01]  /*b700*/  LEA.HI.X R5, R0, UR5, R3, 0x1, P3 ;  /* 0x0000000500057c11 */ /* 0x000fe200098f0c03 */
[----:B------:R-:W-:Y:S01]  /*b710*/  ULDC.64 UR4, c[0x0][0x3e0] ;  /* 0x0000f80000047ab9 */ /* 0x000fe20000000a00 */
[----:B------:R-:W-:-:S02]  /*b720*/  IADD3 R0, P4, R89, R60, RZ ;  /* 0x0000003c59007210 */ /* 0x000fc40007f9e0ff */
[----:B------:R-:W-:Y:S02]  /*b730*/  CS2R R66, SRZ ;  /* 0x0000000000427805 */ /* 0x000fe4000001ff00 */
[----:B------:R-:W-:Y:S02]  /*b740*/  ISETP.GE.AND P1, PT, R6, UR6, PT ;  /* 0x0000000606007c0c */ /* 0x000fe4000bf26270 */
[----:B------:R-:W-:Y:S02]  /*b750*/  CS2R R62, SRZ ;  /* 0x00000000003e7805 */ /* 0x000fe4000001ff00 */
[----:B------:R-:W-:Y:S01]  /*b760*/  LEA R6, P6, R0, UR4, 0x1 ;  /* 0x0000000400067c11 */ /* 0x000fe2000f8c08ff */
[----:B------:R-:W-:Y:S01]  /*b770*/  IMAD.X R3, R87, 0x1, R80, P4 ;  /* 0x0000000157037824 */ /* 0x000fe200020e0650 */
[----:B------:R-:W-:Y:S02]  /*b780*/  IADD3 R10, R16, 0x50, RZ ;  /* 0x00000050100a7810 */ /* 0x000fe40007ffe0ff */
[----:B------:R-:W-:-:S02]  /*b790*/  CS2R R56, SRZ ;  /* 0x0000000000387805 */ /* 0x000fc4000001ff00 */
[----:B------:R-:W-:Y:S02]  /*b7a0*/  ISETP.GE.AND P5, PT, R7, UR6, PT ;  /* 0x0000000607007c0c */ /* 0x000fe4000bfa6270 */
[----:B------:R-:W-:Y:S02]  /*b7b0*/  CS2R R52, SRZ ;  /* 0x0000000000347805 */ /* 0x000fe4000001ff00 */
[----:B------:R-:W-:Y:S02]  /*b7c0*/  LEA.HI.X R7, R0, UR5, R3, 0x1, P6 ;  /* 0x0000000500077c11 */ /* 0x000fe4000b0f0c03 */
[----:B------:R-:W-:Y:S02]  /*b7d0*/  CS2R R50, SRZ ;  /* 0x0000000000327805 */ /* 0x000fe4000001ff00 */
[----:B------:R-:W-:Y:S02]  /*b7e0*/  ISETP.GE.AND P3, PT, R16, UR6, PT ;  /* 0x0000000610007c0c */ /* 0x000fe4000bf66270 */
[----:B------:R-:W-:-:S02]  /*b7f0*/  CS2R R44, SRZ ;  /* 0x00000000002c7805 */ /* 0x000fc4000001ff00 */
[----:B------:R-:W-:Y:S01]  /*b800*/  ISETP.GE.AND P4, PT, R9, UR6, PT ;  /* 0x0000000609007c0c */ /* 0x000fe2000bf86270 */
[----:B------:R-:W-:Y:S01]  /*b810*/  ULDC.64 UR8, c[0x0][0x208] ;  /* 0x0000820000087ab9 */ /* 0x000fe20000000a00 */
[----:B------:R-:W-:Y:S02]  /*b820*/  ISETP.GE.AND P6, PT, R10, UR6, PT ;  /* 0x000000060a007c0c */ /* 0x000fe4000bfc6270 */
[----:B------:R-:W-:Y:S02]  /*b830*/  CS2R R70, SRZ ;  /* 0x0000000000467805 */ /* 0x000fe4000001ff00 */
[----:B------:R-:W-:Y:S02]  /*b840*/  CS2R R64, SRZ ;  /* 0x0000000000407805 */ /* 0x000fe4000001ff00 */
[----:B------:R-:W-:Y:S02]  /*b850*/  CS2R R58, SRZ ;  /* 0x00000000003a7805 */ /* 0x000fe4000001ff00 */
[----:B------:R-:W-:-:S02]  /*b860*/  CS2R R54, SRZ ;  /* 0x0000000000367805 */ /* 0x000fc4000001ff00 */
        /* <DEDUP_REMOVED lines=14> */
.L_x_1453:
[----:B------:R-:W-:Y:S05]  /*b950*/  BSYNC B1 ;  /* 0x0000000000017941 */ /* 0x000fea0003800000 */
.L_x_1452:
[----:B------:R-:W-:Y:S01]  /*b960*/  ISETP.GE.AND P1, PT, R185, R8, PT ;  /* 0x00000008b900720c */ /* 0x000fe20003f26270 */
[----:B------:R-:W-:Y:S01]  /*b970*/  BSSY B1, `(.L_x_1454) ;  /* 0x000003e000017945 */ /* 0x000fe20003800000 */
[----:B------:R-:W-:Y:S02]  /*b980*/  LOP3.LUT R0, R174, 0x18, R22, 0xf8, !PT ;  /* 0x00000018ae007812 */ /* 0x000fe400078ef816 */
        /* <DEDUP_REMOVED lines=10> */
[----:B------:R-:W-:Y:S02]  /*ba30*/  LOP3.LUT R11, R0, R175, RZ, 0x3c, !PT ;  /* 0x000000af000b7212 */ /* 0x000fe400078e3cff */
[----:B------:R-:W-:Y:S01]  /*ba40*/  CS2R R20, SRZ ;  /* 0x0000000000147805 */ /* 0x000fe2000001ff00 */
[----:B------:R-:W-:Y:S06]  /*ba50*/  @P1 BRA `(.L_x_1455) ;  /* 0x0000000000bc1947 */ /* 0x000fec0003800000 */
[----:B------:R-:W-:Y:S01]  /*ba60*/  IADD3 R77, P4, P5, R60, R77, R89 ;  /* 0x0000004d3c4d7210 */ /* 0x000fe20007d9e059 */
[----:B-1----:R-:W-:Y:S01]  /*ba70*/  VIADD R4, R16, 0x10 ;  /* 0x0000001010047836 */ /* 0x002fe20000000000 */
[----:B------:R-:W-:Y:S01]  /*ba80*/  IADD3 R78, P2, P3, R81, R78, R86 ;  /* 0x0000004e514e7210 */ /* 0x000fe20007b5e056 */
[----:B------:R-:W-:Y:S01]  /*ba90*/  ULDC UR8, c[0x0][0x3d4] ;  /* 0x0000f50000087ab9 */ /* 0x000fe20000000800 */
[----:B------:R-:W-:Y:S01]  /*baa0*/  IADD3.X R0, R80, R69, R87, P4, P5 ;  /* 0x0000004550007210 */ /* 0x000fe200027ea457 */
[C---:B------:R-:W-:Y:S01]  /*bab0*/  VIADD R5, R16.reuse, 0x20 ;  /* 0x0000002010057836 */ /* 0x040fe20000000000 */
[----:B------:R-:W-:Y:S01]  /*bac0*/  IADD3.X R3, R83, R76, R84, P2, P3 ;  /* 0x0000004c53037210 */ /* 0x000fe200017e6454 */
[----:B------:R-:W-:Y:S01]  /*bad0*/  ULDC.64 UR4, c[0x0][0x3c8] ;  /* 0x0000f20000047ab9 */ /* 0x000fe20000000a00 */
[----:B------:R-:W-:Y:S01]  /*bae0*/  ISETP.GE.AND P5, PT, R16, UR8, PT ;  /* 0x0000000810007c0c */ /* 0x000fe2000bfa6270 */
[----:B------:R-:W-:Y:S01]  /*baf0*/  ULDC.64 UR6, c[0x0][0x3e0] ;  /* 0x0000f80000067ab9 */ /* 0x000fe20000000a00 */
[----:B------:R-:W-:Y:S01]  /*bb00*/  ISETP.GE.AND P2, PT, R4, UR8, PT ;  /* 0x0000000804007c0c */ /* 0x000fe2000bf46270 */
[----:B------:R-:W-:Y:S01]  /*bb10*/  VIADD R7, R16, 0x30 ;  /* 0x0000003010077836 */ /* 0x000fe20000000000 */
[----:B------:R-:W-:-:S02]  /*bb20*/  LEA R4, P3, R78, UR4, 0x1 ;  /* 0x000000044e047c11 */ /* 0x000fc4000f8608ff */
[----:B------:R-:W-:Y:S02]  /*bb30*/  CS2R R42, SRZ ;  /* 0x00000000002a7805 */ /* 0x000fe4000001ff00 */
[----:B------:R-:W-:Y:S02]  /*bb40*/  LEA R6, P6, R77, UR6, 0x1 ;  /* 0x000000064d067c11 */ /* 0x000fe4000f8c08ff */
[----:B------:R-:W-:Y:S02]  /*bb50*/  CS2R R40, SRZ ;  /* 0x0000000000287805 */ /* 0x000fe4000001ff00 */
[----:B------:R-:W-:Y:S01]  /*bb60*/  ISETP.GE.AND P4, PT, R5, UR8, PT ;  /* 0x0000000805007c0c */ /* 0x000fe2000bf86270 */
[----:B------:R-:W-:Y:S01]  /*bb70*/  ULDC.64 UR10, c[0x0][0x208] ;  /* 0x00008200000a7ab9 */ /* 0x000fe20000000a00 */
[----:B------:R-:W-:Y:S02]  /*bb80*/  LEA.HI.X R5, R78, UR5, R3, 0x1, P3 ;  /* 0x000000054e057c11 */ /* 0x000fe400098f0c03 */
[----:B------:R-:W-:-:S02]  /*bb90*/  ISETP.GE.AND P3, PT, R7, UR8, PT ;  /* 0x0000000807007c0c */ /* 0x000fc4000bf66270 */
[----:B------:R-:W-:Y:S01]  /*bba0*/  LEA.HI.X R7, R77, UR7, R0, 0x1, P6 ;  /* 0x000000074d077c11 */ /* 0x000fe2000b0f0c00 */
[C---:B------:R-:W-:Y:S01]  /*bbb0*/  VIADD R0, R16.reuse, 0x50 ;  /* 0x0000005010007836 */ /* 0x040fe20000000000 */
[----:B------:R-:W-:Y:S01]  /*bbc0*/  IADD3 R8, R16, 0x40, RZ ;  /* 0x0000004010087810 */ /* 0x000fe20007ffe0ff */
[----:B------:R2:W5:Y:S03]  /*bbd0*/  @!P5 LDG.E.64 R42, desc[UR10][R4.64] ;  /* 0x0000000a042ad981 */ /* 0x000566000c1e1b00 */
[----:B------:R-:W-:Y:S01]  /*bbe0*/  ISETP.GE.AND P6, PT, R8, UR8, PT ;  /* 0x0000000808007c0c */ /* 0x000fe2000bfc6270 */
[----:B------:R2:W5:Y:S01]  /*bbf0*/  @!P5 LDG.E.64 R40, desc[UR10][R6.64] ;  /* 0x0000000a0628d981 */ /* 0x000562000c1e1b00 */
[----:B------:R-:W-:Y:S02]  /*bc00*/  ISETP.GE.AND P5, PT, R0, UR8, PT ;  /* 0x0000000800007c0c */ /* 0x000fe4000bfa6270 */
        /* <DEDUP_REMOVED lines=20> */
.L_x_1455:
[----:B------:R-:W-:Y:S05]  /*bd50*/  BSYNC B1 ;  /* 0x0000000000017941 */ /* 0x000fea0003800000 */
.L_x_1454:
[----:B------:R-:W-:Y:S01]  /*bd60*/  LOP3.LUT P2, RZ, R190, 0x4, RZ, 0xc0, !PT ;  /* 0x00000004beff7812 */ /* 0x000fe2000784c0ff */
[----:B------:R-:W-:Y:S01]  /*bd70*/  IMAD.IADD R11, R176, 0x1, R11 ;  /* 0x00000001b00b7824 */ /* 0x000fe200078e020b */
[----:B-12---:R-:W-:Y:S01]  /*bd80*/  MOV R6, R74 ;  /* 0x0000004a00067202 */ /* 0x006fe20000000f00 */
[----:B-----5:R-:W-:Y:S01]  /*bd90*/  IMAD.MOV.U32 R3, RZ, RZ, R71 ;  /* 0x000000ffff037224 */ /* 0x020fe200078e0047 */
[----:B------:R-:W-:Y:S01]  /*bda0*/  ULDC.64 UR4, c[0x0][0x3c8] ;  /* 0x0000f20000047ab9 */ /* 0x000fe20000000a00 */
[----:B------:R-:W-:Y:S01]  /*bdb0*/  IMAD.MOV.U32 R4, RZ, RZ, R64 ;  /* 0x000000ffff047224 */ /* 0x000fe200078e0040 */
[----:B------:R-:W-:Y:S01]  /*bdc0*/  ULDC.64 UR6, c[0x0][0x3e0] ;  /* 0x0000f80000067ab9 */ /* 0x000fe20000000a00 */
[----:B------:R-:W-:Y:S01]  /*bdd0*/  IMAD R60, R11, 0x2, R18 ;  /* 0x000000020b3c7824 */ /* 0x000fe200078e0212 */
[----:B------:R-:W-:Y:S01]  /*bde0*/  PRMT R85, R3, 0x7610, R85 ;  /* 0x0000761003557816 */ /* 0x000fe20000000055 */
[----:B------:R-:W-:Y:S01]  /*bdf0*/  IMAD.MOV.U32 R0, RZ, RZ, R70 ;  /* 0x000000ffff007224 */ /* 0x000fe200078e0046 */
[----:B------:R-:W-:Y:S01]  /*be00*/  PRMT R84, R4, 0x7610, R84 ;  /* 0x0000761004547816 */ /* 0x000fe20000000054 */
[C---:B------:R-:W-:Y:S01]  /*be10*/  VIADD R5, R60.reuse, 0xc400 ;  /* 0x0000c4003c057836 */ /* 0x040fe20000000000 */
[----:B------:R-:W-:Y:S01]  /*be20*/  IADD3 R10, R60, 0xc440, RZ ;  /* 0x0000c4403c0a7810 */ /* 0x000fe20007ffe0ff */
[----:B------:R-:W-:Y:S01]  /*be30*/  IMAD.MOV.U32 R3, RZ, RZ, R58 ;  /* 0x000000ffff037224 */ /* 0x000fe200078e003a */
[----:B------:R-:W-:Y:S01]  /*be40*/  PRMT R86, R0, 0x7610, R86 ;  /* 0x0000761000567816 */ /* 0x000fe20000000056 */
[----:B------:R-:W-:Y:S01]  /*be50*/  IMAD.MOV.U32 R4, RZ, RZ, R59 ;  /* 0x000000ffff047224 */ /* 0x000fe200078e003b */
[----:B------:R-:W-:Y:S01]  /*be60*/  @P2 IADD3 R10, R5, -0x40, RZ ;  /* 0xffffffc0050a2810 */ /* 0x000fe20007ffe0ff */
[----:B------:R-:W-:Y:S01]  /*be70*/  IMAD.MOV.U32 R0, RZ, RZ, R65 ;  /* 0x000000ffff007224 */ /* 0x000fe200078e0041 */
[----:B0-----:R-:W-:Y:S01]  /*be80*/  ISETP.NE.AND P2, PT, R82, 0x1, PT ;  /* 0x000000015200780c */ /* 0x001fe20003f45270 */
[----:B------:R-:W-:Y:S01]  /*be90*/  IMAD.MOV.U32 R73, RZ, RZ, R79 ;  /* 0x000000ffff497224 */ /* 0x000fe200078e004f */
[----:B------:R-:W-:Y:S01]  /*bea0*/  PRMT R81, R3, 0x5410, R4 ;  /* 0x0000541003517816 */ /* 0x000fe20000000004 */
[----:B------:R-:W-:Y:S01]  /*beb0*/  IMAD.MOV.U32 R3, RZ, RZ, R55 ;  /* 0x000000ffff037224 */ /* 0x000fe200078e0037 */
[----:B------:R-:W-:Y:S01]  /*bec0*/  PRMT R83, R83, 0x5410, R0 ;  /* 0x0000541053537816 */ /* 0x000fe20000000000 */
[----:B------:R-:W-:Y:S01]  /*bed0*/  IMAD.MOV.U32 R4, RZ, RZ, R49 ;  /* 0x000000ffff047224 */ /* 0x000fe200078e0031 */
[----:B------:R-:W-:Y:S01]  /*bee0*/  MOV R0, R54 ;  /* 0x0000003600007202 */ /* 0x000fe20000000f00 */
[----:B------:R-:W-:-:S02]  /*bef0*/  IMAD.MOV.U32 R11, RZ, RZ, R67 ;  /* 0x000000ffff0b7224 */ /* 0x000fc400078e0043 */
[----:B------:R-:W-:Y:S01]  /*bf00*/  IMAD.MOV.U32 R7, RZ, RZ, R61 ;  /* 0x000000ffff077224 */ /* 0x000fe200078e003d */
[----:B------:R-:W-:Y:S01]  /*bf10*/  PRMT R79, R0, 0x5410, R3 ;  /* 0x00005410004f7816 */ /* 0x000fe20000000003 */
[----:B------:R-:W-:Y:S01]  /*bf20*/  IMAD.MOV.U32 R0, RZ, RZ, R48 ;  /* 0x000000ffff007224 */ /* 0x000fe200078e0030 */
[----:B------:R-:W-:Y:S01]  /*bf30*/  MOV R3, R46 ;  /* 0x0000002e00037202 */ /* 0x000fe20000000f00 */
[----:B------:R-:W0:Y:S01]  /*bf40*/  @P2 LDC R5, c[0x0][0x430] ;  /* 0x00010c00ff052b82 */ /* 0x000e220000000800 */
[----:B------:R-:W-:Y:S01]  /*bf50*/  PRMT R85, R85, 0x5410, R11 ;  /* 0x0000541055557816 */ /* 0x000fe2000000000b */
[----:B------:R-:W-:Y:S01]  /*bf60*/  IMAD.MOV.U32 R11, RZ, RZ, R56 ;  /* 0x000000ffff0b7224 */ /* 0x000fe200078e0038 */
[----:B------:R-:W-:Y:S01]  /*bf70*/  PRMT R77, R0, 0x5410, R4 ;  /* 0x00005410004d7816 */ /* 0x000fe20000000004 */
[----:B------:R-:W-:Y:S01]  /*bf80*/  IMAD.MOV.U32 R4, RZ, RZ, R66 ;  /* 0x000000ffff047224 */ /* 0x000fe200078e0042 */
[----:B------:R-:W-:Y:S01]  /*bf90*/  PRMT R75, R3, 0x7610, R75 ;  /* 0x00007610034b7816 */ /* 0x000fe2000000004b */
[----:B------:R-:W-:Y:S01]  /*bfa0*/  IMAD.MOV.U32 R3, RZ, RZ, R47 ;  /* 0x000000ffff037224 */ /* 0x000fe200078e002f */
[----:B------:R-:W-:Y:S01]  /*bfb0*/  PRMT R82, R11, 0x7610, R82 ;  /* 0x000076100b527816 */ /* 0x000fe20000000052 */
[----:B------:R-:W1:Y:S01]  /*bfc0*/  @P2 LDC R0, c[0x0][0x42c] ;  /* 0x00010b00ff002b82 */ /* 0x000e620000000800 */
[----:B------:R-:W-:Y:S01]  /*bfd0*/  PRMT R86, R86, 0x5410, R4 ;  /* 0x0000541056567816 */ /* 0x000fe20000000004 */
[----:B------:R-:W-:Y:S01]  /*bfe0*/  IMAD.MOV.U32 R4, RZ, RZ, R63 ;  /* 0x000000ffff047224 */ /* 0x000fe200078e003f */
[----:B------:R-:W-:Y:S01]  /*bff0*/  PRMT R75, R75, 0x5410, R3 ;  /* 0x000054104b4b7816 */ /* 0x000fe20000000003 */
[----:B------:R-:W-:Y:S01]  /*c000*/  IMAD.MOV.U32 R11, RZ, RZ, R52 ;  /* 0x000000ffff0b7224 */ /* 0x000fe200078e0034 */
[----:B------:R-:W-:Y:S01]  /*c010*/  MOV R3, R62 ;  /* 0x0000003e00037202 */ /* 0x000fe20000000f00 */
[----:B------:R-:W-:Y:S01]  /*c020*/  IMAD.MOV.U32 R61, RZ, RZ, R53 ;  /* 0x000000ffff3d7224 */ /* 0x000fe200078e0035 */
[----:B------:R-:W-:Y:S01]  /*c030*/  PRMT R83, R4, 0x7610, R83 ;  /* 0x0000761004537816 */ /* 0x000fe20000000053 */
[----:B------:R-:W-:Y:S01]  /*c040*/  IMAD.MOV.U32 R69, RZ, RZ, R37 ;  /* 0x000000ffff457224 */ /* 0x000fe200078e0025 */
[----:B------:R-:W-:Y:S01]  /*c050*/  PRMT R84, R84, 0x5410, R3 ;  /* 0x0000541054547816 */ /* 0x000fe20000000003 */
[----:B------:R-:W-:Y:S01]  /*c060*/  IMAD R3, R169, 0x80, R162 ;  /* 0x00000080a9037824 */ /* 0x000fe200078e02a2 */
[----:B------:R-:W-:-:S02]  /*c070*/  MOV R4, R57 ;  /* 0x0000003900047202 */ /* 0x000fc40000000f00 */
[----:B------:R-:W-:Y:S01]  /*c080*/  PRMT R80, R11, 0x5410, R61 ;  /* 0x000054100b507816 */ /* 0x000fe2000000003d */
[----:B------:R-:W-:Y:S01]  /*c090*/  IMAD R3, R188, 0x40, R3 ;  /* 0x00000040bc037824 */ /* 0x000fe200078e0203 */
[----:B------:R-:W-:Y:S01]  /*c0a0*/  PRMT R82, R82, 0x5410, R4 ;  /* 0x0000541052527816 */ /* 0x000fe20000000004 */
[----:B------:R-:W-:Y:S01]  /*c0b0*/  IMAD.MOV.U32 R11, RZ, RZ, R44 ;  /* 0x000000ffff0b7224 */ /* 0x000fe200078e002c */
[----:B------:R-:W-:Y:S01]  /*c0c0*/  MOV R4, R50 ;  /* 0x0000003200047202 */ /* 0x000fe20000000f00 */
[----:B------:R-:W-:-:S03]  /*c0d0*/  IMAD.MOV.U32 R61, RZ, RZ, R45 ;  /* 0x000000ffff3d7224 */ /* 0x000fc600078e002d */
[----:B------:R-:W-:Y:S01]  /*c0e0*/  PRMT R78, R4, 0x7610, R78 ;  /* 0x00007610044e7816 */ /* 0x000fe2000000004e */
[----:B------:R-:W-:Y:S01]  /*c0f0*/  IMAD.MOV.U32 R4, RZ, RZ, R51 ;  /* 0x000000ffff047224 */ /* 0x000fe200078e0033 */
[----:B------:R-:W-:Y:S01]  /*c100*/  PRMT R76, R11, 0x5410, R61 ;  /* 0x000054100b4c7816 */ /* 0x000fe2000000003d */
[----:B-1----:R-:W-:-:S03]  /*c110*/  @P2 IMAD.HI.U32 R0, R3, R0, RZ ;  /* 0x0000000003002227 */ /* 0x002fc600078e00ff */
[----:B------:R-:W-:Y:S01]  /*c120*/  PRMT R78, R78, 0x5410, R4 ;  /* 0x000054104e4e7816 */ /* 0x000fe20000000004 */
[----:B------:R-:W-:Y:S01]  /*c130*/  IMAD.MOV.U32 R4, RZ, RZ, R41 ;  /* 0x000000ffff047224 */ /* 0x000fe200078e0029 */
[----:B0-----:R-:W-:Y:S01]  /*c140*/  @P2 SHF.R.U32.HI R3, RZ, R5, R0 ;  /* 0x00000005ff032219 */ /* 0x001fe20000011600 */
[----:B------:R-:W-:Y:S01]  /*c150*/  IMAD.MOV.U32 R11, RZ, RZ, R36 ;  /* 0x000000ffff0b7224 */ /* 0x000fe200078e0024 */
[----:B------:R-:W-:Y:S02]  /*c160*/  MOV R0, R40 ;  /* 0x0000002800007202 */ /* 0x000fe40000000f00 */
[----:B------:R-:W-:Y:S01]  /*c170*/  SHF.R.S32.HI R5, RZ, 0x1f, R3 ;  /* 0x0000001fff057819 */ /* 0x000fe20000011403 */
[-C--:B------:R-:W-:Y:S01]  /*c180*/  IMAD.WIDE.U32 R6, R3, R14.reuse, R6 ;  /* 0x0000000e03067225 */ /* 0x080fe200078e0006 */
[----:B------:R-:W-:Y:S02]  /*c190*/  PRMT R74, R0, 0x5410, R4 ;  /* 0x00005410004a7816 */ /* 0x000fe40000000004 */
[----:B------:R-:W-:Y:S01]  /*c1a0*/  PRMT R61, R11, 0x5410, R69 ;  /* 0x000054100b3d7816 */ /* 0x000fe20000000045 */
[C---:B------:R-:W-:Y:S01]  /*c1b0*/  IMAD R0, R5.reuse, R14, RZ ;  /* 0x0000000e05007224 */ /* 0x040fe200078e02ff */
[----:B------:R-:W-:Y:S01]  /*c1c0*/  MOV R11, R32 ;  /* 0x00000020000b7202 */ /* 0x000fe20000000f00 */
[----:B------:R-:W-:-:S02]  /*c1d0*/  IMAD R4, R5, R12, RZ ;  /* 0x0000000c05047224 */ /* 0x000fc400078e02ff */
[----:B------:R-:W-:-:S04]  /*c1e0*/  IMAD.WIDE.U32 R72, R3, R12, R72 ;  /* 0x0000000c03487225 */ /* 0x000fc800078e0048 */
[C---:B------:R-:W-:Y:S01]  /*c1f0*/  IMAD R5, R3.reuse, R15, R0 ;  /* 0x0000000f03057224 */ /* 0x040fe200078e0200 */
[----:B------:R-:W-:Y:S01]  /*c200*/  LEA R0, P3, R72, UR6, 0x1 ;  /* 0x0000000648007c11 */ /* 0x000fe2000f8608ff */
[----:B------:R-:W-:Y:S01]  /*c210*/  IMAD R3, R3, R13, R4 ;  /* 0x0000000d03037224 */ /* 0x000fe200078e0204 */
[C---:B------:R-:W-:Y:S01]  /*c220*/  LEA R4, P2, R6.reuse, UR4, 0x1 ;  /* 0x0000000406047c11 */ /* 0x040fe2000f8408ff */
[----:B------:R-:W-:Y:S01]  /*c230*/  IMAD.IADD R5, R7, 0x1, R5 ;  /* 0x0000000107057824 */ /* 0x000fe200078e0205 */
[----:B------:R-:W-:Y:S01]  /*c240*/  UMOV UR4, 0xffffffff ;  /* 0xffffffff00047882 */ /* 0x000fe20000000000 */
[----:B------:R-:W-:Y:S02]  /*c250*/  IMAD.IADD R3, R73, 0x1, R3 ;  /* 0x0000000149037824 */ /* 0x000fe400078e0203 */
[----:B------:R-:W-:Y:S01]  /*c260*/  IMAD.MOV.U32 R12, RZ, RZ, R33 ;  /* 0x000000ffff0c7224 */ /* 0x000fe200078e0021 */
[----:B------:R-:W-:Y:S02]  /*c270*/  LEA.HI.X R5, R6, UR5, R5, 0x1, P2 ;  /* 0x0000000506057c11 */ /* 0x000fe400090f0c05 */
[----:B------:R-:W-:-:S02]  /*c280*/  LEA.HI.X R3, R72, UR7, R3, 0x1, P3 ;  /* 0x0000000748037c11 */ /* 0x000fc400098f0c03 */
[----:B------:R-:W-:Y:S02]  /*c290*/  PRMT R69, R11, 0x5410, R12 ;  /* 0x000054100b457816 */ /* 0x000fe4000000000c */
[----:B------:R-:W-:Y:S01]  /*c2a0*/  LEA.HI R6, R184, R184, RZ, 0x1 ;  /* 0x000000b8b8067211 */ /* 0x000fe200078f08ff */
[----:B------:R-:W-:Y:S06]  /*c2b0*/  BRA.DIV UR4, `(.L_x_1456) ;  /* 0x000001be04147947 */ /* 0x000fec000b800000 */
.L_x_1744:
[----:B------:R-:W-:-:S03]  /*c2c0*/  UMOV UR4, 0xffffffff ;  /* 0xffffffff00047882 */ /* 0x000fc60000000000 */
[----:B------:R-:W-:Y:S05]  /*c2d0*/  BRA.DIV UR4, `(.L_x_1457) ;  /* 0x000001be04347947 */ /* 0x000fea000b800000 */
.L_x_1747:
[----:B------:R-:W-:-:S03]  /*c2e0*/  UMOV UR4, 0xffffffff ;  /* 0xffffffff00047882 */ /* 0x000fc60000000000 */
[----:B------:R-:W-:Y:S05]  /*c2f0*/  BRA.DIV UR4, `(.L_x_1458) ;  /* 0x000001be04547947 */ /* 0x000fea000b800000 */
.L_x_1750:
[----:B------:R-:W-:-:S03]  /*c300*/  UMOV UR4, 0xffffffff ;  /* 0xffffffff00047882 */ /* 0x000fc60000000000 */
[----:B------:R-:W-:Y:S05]  /*c310*/  BRA.DIV UR4, `(.L_x_1459) ;  /* 0x000001be04747947 */ /* 0x000fea000b800000 */
.L_x_1753:
[----:B------:R-:W-:-:S03]  /*c320*/  UMOV UR4, 0xffffffff ;  /* 0xffffffff00047882 */ /* 0x000fc60000000000 */
[----:B------:R-:W-:Y:S05]  /*c330*/  BRA.DIV UR4, `(.L_x_1460) ;  /* 0x000001be04947947 */ /* 0x000fea000b800000 */
.L_x_1756:
[----:B------:R-:W-:Y:S01]  /*c340*/  UMOV UR4, 0xffffffff ;  /* 0xffffffff00047882 */ /* 0x000fe20000000000 */
[----:B------:R-:W-:Y:S02]  /*c350*/  LOP3.LUT R5, R6, 0xfffffffe, RZ, 0xc0, !PT ;  /* 0xfffffffe06057812 */ /* 0x000fe400078ec0ff */
[----:B------:R-:W-:Y:S05]  /*c360*/  BRA.DIV UR4, `(.L_x_1461) ;  /* 0x000001be04b07947 */ /* 0x000fea000b800000 */
.L_x_1759:
[----:B------:R-:W-:Y:S01]  /*c370*/  UMOV UR4, 0xffffffff ;  /* 0xffffffff00047882 */ /* 0x000fe20000000000 */
[----:B------:R-:W-:Y:S02]  /*c380*/  IADD3 R5, R184, -R5, RZ ;  /* 0x80000005b8057210 */ /* 0x000fe40007ffe0ff */
[----:B------:R-:W-:Y:S05]  /*c390*/  BRA.DIV UR4, `(.L_x_1462) ;  /* 0x000001be04cc7947 */ /* 0x000fea000b800000 */
.L_x_1762:
[----:B------:R-:W-:Y:S01]  /*c3a0*/  UMOV UR4, 0xffffffff ;  /* 0xffffffff00047882 */ /* 0x000fe20000000000 */
[----:B------:R-:W-:Y:S02]  /*c3b0*/  SHF.L.U32 R3, R5, 0x1f, RZ ;  /* 0x0000001f05037819 */ /* 0x000fe400000006ff */
[----:B------:R-:W-:Y:S05]  /*c3c0*/  BRA.DIV UR4, `(.L_x_1463) ;  /* 0x000001be04e87947 */ /* 0x000fea000b800000 */
.L_x_1765:
[----:B------:R-:W0:Y:S01]  /*c3d0*/  SYNCS.PHASECHK.TRANS64.TRYWAIT P2, [R18+URZ+0x2a800], R3 ;  /* 0x02a80003120075a7 */ /* 0x000e22000804017f */
[----:B------:R-:W-:Y:S01]  /*c3e0*/  IMAD.MOV.U32 R0, RZ, RZ, R28 ;  /* 0x000000ffff007224 */ /* 0x000fe200078e001c */
[----:B------:R-:W-:Y:S01]  /*c3f0*/  MOV R6, R25 ;  /* 0x0000001900067202 */ /* 0x000fe20000000f00 */
[----:B------:R-:W-:Y:S01]  /*c400*/  IMAD.MOV.U32 R4, RZ, RZ, R29 ;  /* 0x000000ffff047224 */ /* 0x000fe200078e001d */
[----:B------:R-:W-:Y:S01]  /*c410*/  MOV R7, R35 ;  /* 0x0000002300077202 */ /* 0x000fe20000000f00 */
[----:B------:R-:W-:Y:S01]  /*c420*/  IMAD.MOV.U32 R5, RZ, RZ, R24 ;  /* 0x000000ffff057224 */ /* 0x000fe200078e0018 */
[----:B------:R-:W-:Y:S02]  /*c430*/  BSSY B1, `(.L_x_1464) ;  /* 0x0000017000017945 */ /* 0x000fe40003800000 */
[----:B------:R-:W-:Y:S01]  /*c440*/  PRMT R13, R0, 0x5410, R4 ;  /* 0x00005410000d7816 */ /* 0x000fe20000000004 */
[----:B------:R-:W-:Y:S01]  /*c450*/  IMAD.MOV.U32 R0, RZ, RZ, R8 ;  /* 0x000000ffff007224 */ /* 0x000fe200078e0008 */
[----:B------:R-:W-:Y:S01]  /*c460*/  PRMT R11, R5, 0x5410, R6 ;  /* 0x00005410050b7816 */ /* 0x000fe20000000006 */
[----:B------:R-:W-:Y:S01]  /*c470*/  IMAD.MOV.U32 R4, RZ, RZ, R9 ;  /* 0x000000ffff047224 */ /* 0x000fe200078e0009 */
[----:B------:R-:W-:Y:S01]  /*c480*/  MOV R6, R43 ;  /* 0x0000002b00067202 */ /* 0x000fe20000000f00 */
[----:B------:R-:W-:-:S03]  /*c490*/  IMAD.MOV.U32 R5, RZ, RZ, R42 ;  /* 0x000000ffff057224 */ /* 0x000fc600078e002a */
[----:B------:R-:W-:Y:S01]  /*c4a0*/  PRMT R0, R0, 0x5410, R4 ;  /* 0x0000541000007816 */ /* 0x000fe20000000004 */
[----:B------:R-:W-:Y:S01]  /*c4b0*/  IMAD.MOV.U32 R4, RZ, RZ, R38 ;  /* 0x000000ffff047224 */ /* 0x000fe200078e0026 */
[----:B------:R-:W-:Y:S01]  /*c4c0*/  PRMT R73, R5, 0x5410, R6 ;  /* 0x0000541005497816 */ /* 0x000fe20000000006 */
[----:B------:R-:W-:Y:S02]  /*c4d0*/  IMAD.MOV.U32 R5, RZ, RZ, R39 ;  /* 0x000000ffff057224 */ /* 0x000fe400078e0027 */
[----:B------:R-:W-:-:S03]  /*c4e0*/  IMAD.MOV.U32 R6, RZ, RZ, R34 ;  /* 0x000000ffff067224 */ /* 0x000fc600078e0022 */
        /* <DEDUP_REMOVED lines=9> */
[----:B------:R-:W-:Y:S01]  /*c580*/  IMAD.MOV.U32 R5, RZ, RZ, R21 ;  /* 0x000000ffff057224 */ /* 0x000fe200078e0015 */
[----:B0-----:R-:W-:Y:S06]  /*c590*/  @!P2 BRA `(.L_x_1465) ;  /* 0x000001bc009ca947 */ /* 0x001fec0003800000 */
.L_x_1766:
[----:B------:R-:W-:Y:S05]  /*c5a0*/  BSYNC B1 ;  /* 0x0000000000017941 */ /* 0x000fea0003800000 */
.L_x_1464:
[----:B------:R-:W-:Y:S01]  /*c5b0*/  BSSY B1, `(.L_x_1466) ;  /* 0x000011b000017945 */ /* 0x000fe20003800000 */
[----:B0-----:R-:W-:-:S03]  /*c5c0*/  PRMT R3, R4, 0x5410, R5 ;  /* 0x0000541004037816 */ /* 0x001fc60000000005 */
[----:B------:R-:W-:Y:S05]  /*c5d0*/  @P0 BRA `(.L_x_1467) ;  /* 0x0000001000600947 */ /* 0x000fea0003800000 */
[----:B------:R-:W0:Y:S01]  /*c5e0*/  LDC R5, c[0x0][0x3d4] ;  /* 0x0000f500ff057b82 */ /* 0x000e220000000800 */
[C---:B------:R-:W-:Y:S01]  /*c5f0*/  VIADD R4, R16.reuse, 0x10 ;  /* 0x0000001010047836 */ /* 0x040fe20000000000 */
[C---:B------:R-:W-:Y:S01]  /*c600*/  IADD3 R6, R16.reuse, 0x20, RZ ;  /* 0x0000002010067810 */ /* 0x040fe20007ffe0ff */
[C---:B------:R-:W-:Y:S01]  /*c610*/  VIADD R88, R16.reuse, 0x30 ;  /* 0x0000003010587836 */ /* 0x040fe20000000000 */
[----:B------:R-:W-:Y:S01]  /*c620*/  BSSY B2, `(.L_x_1468) ;  /* 0x0000034000027945 */ /* 0x000fe20003800000 */
[-C--:B0-----:R-:W-:Y:S02]  /*c630*/  ISETP.GE.AND P0, PT, R16, R5.reuse, PT ;  /* 0x000000051000720c */ /* 0x081fe40003f06270 */
[-C--:B------:R-:W-:Y:S01]  /*c640*/  ISETP.GE.AND P2, PT, R4, R5.reuse, PT ;  /* 0x000000050400720c */ /* 0x080fe20003f46270 */
[----:B------:R-:W-:Y:S01]  /*c650*/  VIADD R4, R16, 0x40 ;  /* 0x0000004010047836 */ /* 0x000fe20000000000 */
[-C--:B------:R-:W-:Y:S01]  /*c660*/  ISETP.GE.AND P3, PT, R6, R5.reuse, PT ;  /* 0x000000050600720c */ /* 0x080fe20003f66270 */
[----:B------:R-:W-:Y:S01]  /*c670*/  VIADD R6, R16, 0x50 ;  /* 0x0000005010067836 */ /* 0x000fe20000000000 */
[----:B------:R-:W-:-:S02]  /*c680*/  ISETP.GE.AND P4, PT, R88, R5, PT ;  /* 0x000000055800720c */ /* 0x000fc40003f86270 */
[-C--:B------:R-:W-:Y:S02]  /*c690*/  ISETP.GE.AND P5, PT, R4, R5.reuse, PT ;  /* 0x000000050400720c */ /* 0x080fe40003fa6270 */
[----:B------:R-:W-:-:S03]  /*c6a0*/  ISETP.GE.AND P6, PT, R6, R5, PT ;  /* 0x000000050600720c */ /* 0x000fc60003fc6270 */
[----:B------:R-:W-:Y:S10]  /*c6b0*/  @P0 BRA `(.L_x_1469) ;  /* 0x0000000000a80947 */ /* 0x000ff40003800000 */
[----:B------:R-:W0:Y:S01]  /*c6c0*/  LDS.128 R4, [R60+0xc400] ;  /* 0x00c400003c047984 */ /* 0x000e220000000c00 */
[----:B------:R-:W-:Y:S01]  /*c6d0*/  SHF.R.U64 R94, R66, 0x10, R67 ;  /* 0x00000010425e7819 */ /* 0x000fe20000001243 */
[--C-:B------:R-:W-:Y:S01]  /*c6e0*/  HADD2.F32 R87, -RZ, R86.reuse.H1_H1 ;  /* 0x30000056ff577230 */ /* 0x100fe20000004100 */
[----:B------:R-:W-:Y:S01]  /*c6f0*/  SHF.R.U32.HI R89, RZ, 0x10, R71 ;  /* 0x00000010ff597819 */ /* 0x000fe20000011647 */
[----:B------:R-:W-:Y:S01]  /*c700*/  HADD2.F32 R88, -RZ, R86.H0_H0 ;  /* 0x20000056ff587230 */ /* 0x000fe20000004100 */
[----:B------:R-:W-:Y:S02]  /*c710*/  SHF.R.U32.HI R66, RZ, 0x10, R67 ;  /* 0x00000010ff427819 */ /* 0x000fe40000011643 */
[----:B------:R-:W-:Y:S01]  /*c720*/  SHF.R.U64 R93, R70, 0x10, R71 ;  /* 0x00000010465d7819 */ /* 0x000fe20000001247 */
[----:B------:R-:W-:Y:S02]  /*c730*/  HADD2.F32 R89, -RZ, R89.H0_H0 ;  /* 0x20000059ff597230 */ /* 0x000fe40000004100 */
[----:B------:R-:W-:-:S02]  /*c740*/  HADD2.F32 R86, -RZ, R66.H0_H0 ;  /* 0x20000042ff567230 */ /* 0x000fc40000004100 */
[--C-:B0-----:R-:W-:Y:S02]  /*c750*/  HADD2.F32 R71, -RZ, R7.reuse.H1_H1 ;  /* 0x30000007ff477230 */ /* 0x101fe40000004100 */
[----:B------:R-:W-:Y:S02]  /*c760*/  HADD2.F32 R70, -RZ, R7.H0_H0 ;  /* 0x20000007ff467230 */ /* 0x000fe40000004100 */
[--C-:B------:R-:W-:Y:S02]  /*c770*/  HADD2.F32 R7, -RZ, R4.reuse.H0_H0 ;  /* 0x20000004ff077230 */ /* 0x100fe40000004100 */
[C---:B------:R-:W-:Y:S01]  /*c780*/  FMUL.FTZ R91, R71.reuse, R89 ;  /* 0x00000059475b7220 */ /* 0x040fe20000410000 */
[----:B------:R-:W-:Y:S02]  /*c790*/  HADD2.F32 R4, -RZ, R4.H1_H1 ;  /* 0x30000004ff047230 */ /* 0x000fe40000004100 */
[----:B------:R-:W-:Y:S01]  /*c7a0*/  FMUL.FTZ R92, R71, R86 ;  /* 0x00000056475c7220 */ /* 0x000fe20000410000 */
[----:B------:R-:W-:-:S02]  /*c7b0*/  HADD2.F32 R66, -RZ, R6.H0_H0 ;  /* 0x20000006ff427230 */ /* 0x000fc40000004100 */
[----:B------:R-:W-:Y:S01]  /*c7c0*/  FFMA.FTZ R91, R70, R86, -R91 ;  /* 0x00000056465b7223 */ /* 0x000fe2000001085b */
[----:B------:R-:W-:Y:S02]  /*c7d0*/  HADD2.F32 R67, -RZ, R6.H1_H1 ;  /* 0x30000006ff437230 */ /* 0x000fe40000004100 */
[----:B------:R-:W-:Y:S01]  /*c7e0*/  FMUL.FTZ R90, R4, R88 ;  /* 0x00000058045a7220 */ /* 0x000fe20000410000 */
[----:B------:R-:W-:Y:S02]  /*c7f0*/  HADD2.F32 R71, -RZ, R85.H0_H0 ;  /* 0x20000055ff477230 */ /* 0x000fe40000004100 */
[----:B------:R-:W-:Y:S01]  /*c800*/  FFMA.FTZ R92, R70, R89, R92 ;  /* 0x00000059465c7223 */ /* 0x000fe2000001005c */
[----:B------:R-:W-:Y:S02]  /*c810*/  HADD2.F32 R6, -RZ, R5.H0_H0 ;  /* 0x20000005ff067230 */ /* 0x000fe40000004100 */
[----:B------:R-:W-:Y:S01]  /*c820*/  FMUL.FTZ R86, R4, R87 ;  /* 0x0000005704567220 */ /* 0x000fe20000410000 */
[----:B------:R-:W-:-:S02]  /*c830*/  HADD2.F32 R85, -RZ, R85.H1_H1 ;  /* 0x30000055ff557230 */ /* 0x000fc40000004100 */
[C---:B------:R-:W-:Y:S01]  /*c840*/  FFMA.FTZ R90, R7.reuse, R87, -R90 ;  /* 0x00000057075a7223 */ /* 0x040fe2000001085a */
[----:B------:R-:W-:Y:S02]  /*c850*/  HADD2.F32 R5, -RZ, R5.H1_H1 ;  /* 0x30000005ff057230 */ /* 0x000fe40000004100 */
[----:B------:R-:W-:Y:S01]  /*c860*/  FFMA.FTZ R87, R7, R88, R86 ;  /* 0x0000005807577223 */ /* 0x000fe20000010056 */
[----:B------:R-:W-:Y:S02]  /*c870*/  HADD2.F32 R70, -RZ, R93.H0_H0 ;  /* 0x2000005dff467230 */ /* 0x000fe40000004100 */
[C---:B------:R-:W-:Y:S01]  /*c880*/  FMUL.FTZ R89, R67.reuse, R71 ;  /* 0x0000004743597220 */ /* 0x040fe20000410000 */
[----:B------:R-:W-:Y:S02]  /*c890*/  HADD2.F32 R4, -RZ, R94.H0_H0 ;  /* 0x2000005eff047230 */ /* 0x000fe40000004100 */
        /* <DEDUP_REMOVED lines=8> */
[----:B------:R-:W-:-:S02]  /*c920*/  F2FP.F16.F32.PACK_AB R4, R87, R90 ;  /* 0x0000005a5704723e */ /* 0x000fc400000000ff */
[----:B------:R-:W-:Y:S02]  /*c930*/  F2FP.F16.F32.PACK_AB R6, R86, R89 ;  /* 0x000000595606723e */ /* 0x000fe400000000ff */
[----:B------:R-:W-:-:S05]  /*c940*/  F2FP.F16.F32.PACK_AB R5, R70, R5 ;  /* 0x000000054605723e */ /* 0x000fca00000000ff */
[----:B------:R0:W-:Y:S02]  /*c950*/  STS.128 [R60+0xc400], R4 ;  /* 0x00c400043c007388 */ /* 0x0001e40000000c00 */
.L_x_1469:
[----:B------:R-:W-:Y:S05]  /*c960*/  BSYNC B2 ;  /* 0x0000000000027941 */ /* 0x000fea0003800000 */
.L_x_1468:
[----:B------:R-:W-:Y:S04]  /*c970*/  BSSY B2, `(.L_x_1470) ;  /* 0x000002c000027945 */ /* 0x000fe80003800000 */
[----:B------:R-:W-:Y:S05]  /*c980*/  @P2 BRA `(.L_x_1471) ;  /* 0x0000000000a82947 */ /* 0x000fea0003800000 */
[----:B0-----:R-:W0:Y:S01]  /*c990*/  LDS.128 R4, [R10] ;  /* 0x000000000a047984 */ /* 0x001e220000000c00 */
[----:B------:R-:W-:Y:S01]  /*c9a0*/  SHF.R.U32.HI R70, RZ, 0x10, R65 ;  /* 0x00000010ff467819 */ /* 0x000fe20000011641 */
[--C-:B------:R-:W-:Y:S01]  /*c9b0*/  HADD2.F32 R66, -RZ, R84.reuse.H1_H1 ;  /* 0x30000054ff427230 */ /* 0x100fe20000004100 */
[----:B------:R-:W-:Y:S01]  /*c9c0*/  SHF.R.U32.HI R67, RZ, 0x10, R63 ;  /* 0x00000010ff437819 */ /* 0x000fe2000001163f */
[----:B------:R-:W-:Y:S01]  /*c9d0*/  HADD2.F32 R84, -RZ, R84.H0_H0 ;  /* 0x20000054ff547230 */ /* 0x000fe20000004100 */
[----:B------:R-:W-:Y:S01]  /*c9e0*/  SHF.R.U64 R87, R64, 0x10, R65 ;  /* 0x0000001040577819 */ /* 0x000fe20000001241 */
[----:B------:R-:W-:Y:S01]  /*c9f0*/  HADD2.F32 R70, -RZ, R70.H0_H0 ;  /* 0x20000046ff467230 */ /* 0x000fe20000004100 */
[----:B------:R-:W-:Y:S01]  /*ca00*/  SHF.R.U64 R89, R62, 0x10, R63 ;  /* 0x000000103e597819 */ /* 0x000fe2000000123f */
[----:B------:R-:W-:Y:S02]  /*ca10*/  HADD2.F32 R67, -RZ, R67.H0_H0 ;  /* 0x20000043ff437230 */ /* 0x000fe40000004100 */
[----:B0-----:R-:W-:-:S02]  /*ca20*/  HADD2.F32 R65, -RZ, R7.H1_H1 ;  /* 0x30000007ff417230 */ /* 0x001fc40000004100 */
[----:B------:R-:W-:Y:S02]  /*ca30*/  HADD2.F32 R64, -RZ, R7.H0_H0 ;  /* 0x20000007ff407230 */ /* 0x000fe40000004100 */
[--C-:B------:R-:W-:Y:S02]  /*ca40*/  HADD2.F32 R7, -RZ, R4.reuse.H0_H0 ;  /* 0x20000004ff077230 */ /* 0x100fe40000004100 */
[CC--:B------:R-:W-:Y:S01]  /*ca50*/  FMUL.FTZ R71, R65.reuse, R70.reuse ;  /* 0x0000004641477220 */ /* 0x0c0fe20000410000 */
[----:B------:R-:W-:Y:S01]  /*ca60*/  FMUL.FTZ R65, R65, R67 ;  /* 0x0000004341417220 */ /* 0x000fe20000410000 */
[----:B------:R-:W-:Y:S02]  /*ca70*/  HADD2.F32 R4, -RZ, R4.H1_H1 ;  /* 0x30000004ff047230 */ /* 0x000fe40000004100 */
[--C-:B------:R-:W-:Y:S02]  /*ca80*/  HADD2.F32 R62, -RZ, R6.reuse.H0_H0 ;  /* 0x20000006ff3e7230 */ /* 0x100fe40000004100 */
[----:B------:R-:W-:Y:S01]  /*ca90*/  FFMA.FTZ R88, R64, R70, R65 ;  /* 0x0000004640587223 */ /* 0x000fe20000010041 */
[----:B------:R-:W-:-:S02]  /*caa0*/  HADD2.F32 R63, -RZ, R6.H1_H1 ;  /* 0x30000006ff3f7230 */ /* 0x000fc40000004100 */
[----:B------:R-:W-:Y:S01]  /*cab0*/  FMUL.FTZ R86, R4, R84 ;  /* 0x0000005404567220 */ /* 0x000fe20000410000 */
[----:B------:R-:W-:Y:S02]  /*cac0*/  HADD2.F32 R65, -RZ, R83.H1_H1 ;  /* 0x30000053ff417230 */ /* 0x000fe40000004100 */
[----:B------:R-:W-:Y:S01]  /*cad0*/  FFMA.FTZ R85, R64, R67, -R71 ;  /* 0x0000004340557223 */ /* 0x000fe20000010847 */
[----:B------:R-:W-:Y:S02]  /*cae0*/  HADD2.F32 R6, -RZ, R5.H0_H0 ;  /* 0x20000005ff067230 */ /* 0x000fe40000004100 */
[-C--:B------:R-:W-:Y:S01]  /*caf0*/  FMUL.FTZ R70, R4, R66.reuse ;  /* 0x0000004204467220 */ /* 0x080fe20000410000 */
[----:B------:R-:W-:Y:S02]  /*cb00*/  HADD2.F32 R83, -RZ, R83.H0_H0 ;  /* 0x20000053ff537230 */ /* 0x000fe40000004100 */
[----:B------:R-:W-:Y:S01]  /*cb10*/  FFMA.FTZ R86, R7, R66, -R86 ;  /* 0x0000004207567223 */ /* 0x000fe20000010856 */
[----:B------:R-:W-:-:S02]  /*cb20*/  HADD2.F32 R5, -RZ, R5.H1_H1 ;  /* 0x30000005ff057230 */ /* 0x000fc40000004100 */
        /* <DEDUP_REMOVED lines=15> */
[----:B------:R1:W-:Y:S02]  /*cc20*/  STS.128 [R10], R4 ;  /* 0x000000040a007388 */ /* 0x0003e40000000c00 */
.L_x_1471:
[----:B------:R-:W-:Y:S05]  /*cc30*/  BSYNC B2 ;  /* 0x0000000000027941 */ /* 0x000fea0003800000 */
.L_x_1470:
[----:B------:R-:W-:Y:S04]  /*cc40*/  BSSY B2, `(.L_x_1472) ;  /* 0x000002c000027945 */ /* 0x000fe80003800000 */
[----:B------:R-:W-:Y:S05]  /*cc50*/  @P3 BRA `(.L_x_1473) ;  /* 0x0000000000a83947 */ /* 0x000fea0003800000 */
[----:B01----:R-:W0:Y:S01]  /*cc60*/  LDS.128 R4, [R60+0x10400] ;  /* 0x010400003c047984 */ /* 0x003e220000000c00 */
[----:B------:R-:W-:Y:S01]  /*cc70*/  SHF.R.U32.HI R63, RZ, 0x10, R57 ;  /* 0x00000010ff3f7819 */ /* 0x000fe20000011639 */
[----:B------:R-:W-:Y:S01]  /*cc80*/  HADD2.F32 R62, -RZ, R82.H0_H0 ;  /* 0x20000052ff3e7230 */ /* 0x000fe20000004100 */
[--C-:B------:R-:W-:Y:S01]  /*cc90*/  SHF.R.U32.HI R65, RZ, 0x10, R59.reuse ;  /* 0x00000010ff417819 */ /* 0x100fe2000001163b */
[----:B------:R-:W-:Y:S01]  /*cca0*/  HADD2.F32 R64, -RZ, R81.H0_H0 ;  /* 0x20000051ff407230 */ /* 0x000fe20000004100 */
[----:B------:R-:W-:Y:S01]  /*ccb0*/  SHF.R.U64 R71, R58, 0x10, R59 ;  /* 0x000000103a477819 */ /* 0x000fe2000000123b */
[----:B------:R-:W-:Y:S01]  /*ccc0*/  HADD2.F32 R63, -RZ, R63.H0_H0 ;  /* 0x2000003fff3f7230 */ /* 0x000fe20000004100 */
[----:B------:R-:W-:Y:S01]  /*ccd0*/  SHF.R.U64 R83, R56, 0x10, R57 ;  /* 0x0000001038537819 */ /* 0x000fe20000001239 */
[----:B------:R-:W-:Y:S02]  /*cce0*/  HADD2.F32 R65, -RZ, R65.H0_H0 ;  /* 0x20000041ff417230 */ /* 0x000fe40000004100 */
[----:B------:R-:W-:-:S02]  /*ccf0*/  HADD2.F32 R81, -RZ, R81.H1_H1 ;  /* 0x30000051ff517230 */ /* 0x000fc40000004100 */
[----:B------:R-:W-:Y:S02]  /*cd00*/  HADD2.F32 R82, -RZ, R82.H1_H1 ;  /* 0x30000052ff527230 */ /* 0x000fe40000004100 */
[--C-:B0-----:R-:W-:Y:S02]  /*cd10*/  HADD2.F32 R59, -RZ, R7.reuse.H1_H1 ;  /* 0x30000007ff3b7230 */ /* 0x101fe40000004100 */
[----:B------:R-:W-:Y:S02]  /*cd20*/  HADD2.F32 R58, -RZ, R7.H0_H0 ;  /* 0x20000007ff3a7230 */ /* 0x000fe40000004100 */
[--C-:B------:R-:W-:Y:S02]  /*cd30*/  HADD2.F32 R7, -RZ, R4.reuse.H0_H0 ;  /* 0x20000004ff077230 */ /* 0x100fe40000004100 */
[C---:B------:R-:W-:Y:S01]  /*cd40*/  FMUL.FTZ R70, R59.reuse, R63 ;  /* 0x0000003f3b467220 */ /* 0x040fe20000410000 */
[----:B------:R-:W-:Y:S02]  /*cd50*/  HADD2.F32 R4, -RZ, R4.H1_H1 ;  /* 0x30000004ff047230 */ /* 0x000fe40000004100 */
[----:B------:R-:W-:Y:S01]  /*cd60*/  FMUL.FTZ R67, R59, R65 ;  /* 0x000000413b437220 */ /* 0x000fe20000410000 */
[----:B------:R-:W-:-:S02]  /*cd70*/  HADD2.F32 R56, -RZ, R6.H0_H0 ;  /* 0x20000006ff387230 */ /* 0x000fc40000004100 */
[----:B------:R-:W-:Y:S01]  /*cd80*/  FFMA.FTZ R84, R58, R65, R70 ;  /* 0x000000413a547223 */ /* 0x000fe20000010046 */
[----:B------:R-:W-:Y:S02]  /*cd90*/  HADD2.F32 R57, -RZ, R6.H1_H1 ;  /* 0x30000006ff397230 */ /* 0x000fe40000004100 */
[----:B------:R-:W-:Y:S01]  /*cda0*/  FMUL.FTZ R66, R4, R64 ;  /* 0x0000004004427220 */ /* 0x000fe20000410000 */
[--C-:B------:R-:W-:Y:S02]  /*cdb0*/  HADD2.F32 R6, -RZ, R5.reuse.H0_H0 ;  /* 0x20000005ff067230 */ /* 0x100fe40000004100 */
[----:B------:R-:W-:Y:S01]  /*cdc0*/  FFMA.FTZ R67, R58, R63, -R67 ;  /* 0x0000003f3a437223 */ /* 0x000fe20000010843 */
[-C--:B------:R-:W-:Y:S01]  /*cdd0*/  FMUL.FTZ R70, R4, R62.reuse ;  /* 0x0000003e04467220 */ /* 0x080fe20000410000 */
[----:B------:R-:W-:Y:S02]  /*cde0*/  HADD2.F32 R5, -RZ, R5.H1_H1 ;  /* 0x30000005ff057230 */ /* 0x000fe40000004100 */
[----:B------:R-:W-:Y:S01]  /*cdf0*/  FFMA.FTZ R66, R7, R62, -R66 ;  /* 0x0000003e07427223 */ /* 0x000fe20000010842 */
[----:B------:R-:W-:-:S02]  /*ce00*/  HADD2.F32 R58, -RZ, R71.H0_H0 ;  /* 0x20000047ff3a7230 */ /* 0x000fc40000004100 */
[----:B------:R-:W-:Y:S01]  /*ce10*/  FFMA.FTZ R59, R7, R64, R70 ;  /* 0x00000040073b7223 */ /* 0x000fe20000010046 */
[----:B------:R-:W-:Y:S02]  /*ce20*/  HADD2.F32 R4, -RZ, R83.H0_H0 ;  /* 0x20000053ff047230 */ /* 0x000fe40000004100 */
[CC--:B------:R-:W-:Y:S01]  /*ce30*/  FMUL.FTZ R63, R57.reuse, R81.reuse ;  /* 0x00000051393f7220 */ /* 0x0c0fe20000410000 */
[----:B------:R-:W-:Y:S01]  /*ce40*/  FMUL.FTZ R62, R57, R82 ;  /* 0x00000052393e7220 */ /* 0x000fe20000410000 */
[C---:B------:R-:W-:Y:S01]  /*ce50*/  FMUL.FTZ R7, R5.reuse, R58 ;  /* 0x0000003a05077220 */ /* 0x040fe20000410000 */
[----:B------:R-:W-:Y:S01]  /*ce60*/  FMUL.FTZ R57, R5, R4 ;  /* 0x0000000405397220 */ /* 0x000fe20000410000 */
[C---:B------:R-:W-:Y:S01]  /*ce70*/  FFMA.FTZ R63, R56.reuse, R82, -R63 ;  /* 0x00000052383f7223 */ /* 0x040fe2000001083f */
[----:B------:R-:W-:Y:S01]  /*ce80*/  FFMA.FTZ R62, R56, R81, R62 ;  /* 0x00000051383e7223 */ /* 0x000fe2000001003e */
[C---:B------:R-:W-:Y:S01]  /*ce90*/  FFMA.FTZ R5, R6.reuse, R4, -R7 ;  /* 0x0000000406057223 */ /* 0x040fe20000010807 */
[----:B------:R-:W-:Y:S01]  /*cea0*/  FFMA.FTZ R58, R6, R58, R57 ;  /* 0x0000003a063a7223 */ /* 0x000fe20000010039 */
[----:B------:R-:W-:-:S02]  /*ceb0*/  F2FP.F16.F32.PACK_AB R7, R84, R67 ;  /* 0x000000435407723e */ /* 0x000fc400000000ff */
[----:B------:R-:W-:Y:S02]  /*cec0*/  F2FP.F16.F32.PACK_AB R6, R62, R63 ;  /* 0x0000003f3e06723e */ /* 0x000fe400000000ff */
[----:B------:R-:W-:Y:S02]  /*ced0*/  F2FP.F16.F32.PACK_AB R4, R59, R66 ;  /* 0x000000423b04723e */ /* 0x000fe400000000ff */
[----:B------:R-:W-:-:S05]  /*cee0*/  F2FP.F16.F32.PACK_AB R5, R58, R5 ;  /* 0x000000053a05723e */ /* 0x000fca00000000ff */
[----:B------:R2:W-:Y:S02]  /*cef0*/  STS.128 [R60+0x10400], R4 ;  /* 0x010400043c007388 */ /* 0x0005e40000000c00 */
.L_x_1473:
[----:B------:R-:W-:Y:S05]  /*cf00*/  BSYNC B2 ;  /* 0x0000000000027941 */ /* 0x000fea0003800000 */
.L_x_1472:
[----:B------:R-:W-:Y:S04]  /*cf10*/  BSSY B2, `(.L_x_1474) ;  /* 0x000002c000027945 */ /* 0x000fe80003800000 */
[----:B------:R-:W-:Y:S05]  /*cf20*/  @P4 BRA `(.L_x_1475) ;  /* 0x0000000000a84947 */ /* 0x000fea0003800000 */
[----:B012---:R-:W0:Y:S01]  /*cf30*/  LDS.128 R4, [R10+0x4000] ;  /* 0x004000000a047984 */ /* 0x007e220000000c00 */
        /* <DEDUP_REMOVED lines=41> */
.L_x_1475:
[----:B------:R-:W-:Y:S05]  /*d1d0*/  BSYNC B2 ;  /* 0x0000000000027941 */ /* 0x000fea0003800000 */
.L_x_1474:
[----:B------:R-:W-:Y:S04]  /*d1e0*/  BSSY B2, `(.L_x_1476) ;  /* 0x000002c000027945 */ /* 0x000fe80003800000 */
[----:B------:R-:W-:Y:S05]  /*d1f0*/  @P5 BRA `(.L_x_1477) ;  /* 0x0000000000a85947 */ /* 0x000fea0003800000 */
[----:B0123--:R-:W0:Y:S01]  /*d200*/  LDS.128 R4, [R60+0x14400] ;  /* 0x014400003c047984 */ /* 0x00fe220000000c00 */
[----:B------:R-:W-:Y:S01]  /*d210*/  SHF.R.U32.HI R53, RZ, 0x10, R51 ;  /* 0x00000010ff357819 */ /* 0x000fe20000011633 */
[----:B------:R-:W-:Y:S01]  /*d220*/  HADD2.F32 R52, -RZ, R78.H0_H0 ;  /* 0x2000004eff347230 */ /* 0x000fe20000004100 */
[----:B------:R-:W-:Y:S01]  /*d230*/  SHF.R.U32.HI R55, RZ, 0x10, R49 ;  /* 0x00000010ff377819 */ /* 0x000fe20000011631 */
        /* <DEDUP_REMOVED lines=38> */
.L_x_1477:
[----:B------:R-:W-:Y:S05]  /*d4a0*/  BSYNC B2 ;  /* 0x0000000000027941 */ /* 0x000fea0003800000 */
.L_x_1476:
[----:B------:R-:W-:Y:S05]  /*d4b0*/  @P6 BRA `(.L_x_1467) ;  /* 0x0000000000a86947 */ /* 0x000fea0003800000 */
[----:B01234-:R-:W0:Y:S01]  /*d4c0*/  LDS.128 R4, [R10+0x8000] ;  /* 0x008000000a047984 */ /* 0x01fe220000000c00 */
        /* <DEDUP_REMOVED lines=41> */
.L_x_1467:
[----:B------:R-:W-:Y:S05]  /*d760*/  BSYNC B1 ;  /* 0x0000000000017941 */ /* 0x000fea0003800000 */
.L_x_1466:
[----:B------:R-:W-:Y:S05]  /*d770*/  @P1 BRA `(.L_x_1478) ;  /* 0x00000044003c1947 */ /* 0x000fea0003800000 */
[----:B01234-:R-:W0:Y:S01]  /*d780*/  LDC R5, c[0x0][0x3d4] ;  /* 0x0000f500ff057b82 */ /* 0x01fe220000000800 */
[C---:B------:R-:W-:Y:S01]  /*d790*/  IADD3 R4, R16.reuse, 0x10, RZ ;  /* 0x0000001010047810 */ /* 0x040fe20007ffe0ff */
[C---:B------:R-:W-:Y:S01]  /*d7a0*/  VIADD R6, R16.reuse, 0x20 ;  /* 0x0000002010067836 */ /* 0x040fe20000000000 */
[----:B------:R-:W-:Y:S01]  /*d7b0*/  BSSY B1, `(.L_x_1479) ;  /* 0x0000035000017945 */ /* 0x000fe20003800000 */
[C---:B------:R-:W-:Y:S01]  /*d7c0*/  VIADD R44, R16.reuse, 0x30 ;  /* 0x00000030102c7836 */ /* 0x040fe20000000000 */
        /* <DEDUP_REMOVED lines=10> */
[----:B------:R-:W-:Y:S01]  /*d870*/  SHF.R.U32.HI R45, RZ, 0x10, R43 ;  /* 0x00000010ff2d7819 */ /* 0x000fe2000001162b */
[----:B------:R-:W-:Y:S01]  /*d880*/  HADD2.F32 R44, -RZ, R73.H0_H0 ;  /* 0x20000049ff2c7230 */ /* 0x000fe20000004100 */
[----:B------:R-:W-:Y:S01]  /*d890*/  SHF.R.U32.HI R47, RZ, 0x10, R41 ;  /* 0x00000010ff2f7819 */ /* 0x000fe20000011629 */
[--C-:B------:R-:W-:Y:S01]  /*d8a0*/  HADD2.F32 R46, -RZ, R74.reuse.H0_H0 ;  /* 0x2000004aff2e7230 */ /* 0x100fe20000004100 */
        /* <DEDUP_REMOVED lines=24> */
[C---:B------:R-:W-:Y:S01]  /*da30*/  FMUL.FTZ R45, R41.reuse, R74 ;  /* 0x0000004a292d7220 */ /* 0x040fe20000410000 */
[-C--:B------:R-:W-:Y:S01]  /*da40*/  FMUL.FTZ R47, R41, R73.reuse ;  /* 0x00000049292f7220 */ /* 0x080fe20000410000 */
        /* <DEDUP_REMOVED lines=11> */
.L_x_1480:
[----:B------:R-:W-:Y:S05]  /*db00*/  BSYNC B1 ;  /* 0x0000000000017941 */ /* 0x000fea0003800000 */
.L_x_1479:
[----:B------:R-:W-:Y:S04]  /*db10*/  BSSY B1, `(.L_x_1481) ;  /* 0x000002c000017945 */ /* 0x000fe80003800000 */
[----:B------:R-:W-:Y:S05]  /*db20*/  @P1 BRA `(.L_x_1482) ;  /* 0x0000000000a81947 */ /* 0x000fea0003800000 */
[----:B0-----:R-:W0:Y:S01]  /*db30*/  LDS.128 R4, [R10+0x2000] ;  /* 0x002000000a047984 */ /* 0x001e220000000c00 */
        /* <DEDUP_REMOVED lines=41> */
.L_x_1482:
[----:B------:R-:W-:Y:S05]  /*ddd0*/  BSYNC B1 ;  /* 0x0000000000017941 */ /* 0x000fea0003800000 */
.L_x_1481:
[----:B------:R-:W-:Y:S04]  /*dde0*/  BSSY B1, `(.L_x_1483) ;  /* 0x000002c000017945 */ /* 0x000fe80003800000 */
[----:B------:R-:W-:Y:S05]  /*ddf0*/  @P2 BRA `(.L_x_1484) ;  /* 0x0000000000a82947 */ /* 0x000fea0003800000 */
[----:B01----:R-:W0:Y:S01]  /*de00*/  LDS.128 R4, [R60+0x12400] ;  /* 0x012400003c047984 */ /* 0x003e220000000c00 */
        /* <DEDUP_REMOVED lines=31> */
[-C--:B------:R-:W-:Y:S01]  /*e000*/  FMUL.FTZ R33, R5, R4.reuse ;  /* 0x0000000405217220 */ /* 0x080fe20000410000 */
        /* <DEDUP_REMOVED lines=9> */
.L_x_1484:
[----:B------:R-:W-:Y:S05]  /*e0a0*/  BSYNC B1 ;  /* 0x0000000000017941 */ /* 0x000fea0003800000 */
.L_x_1483:
[----:B------:R-:W-:Y:S04]  /*e0b0*/  BSSY B1, `(.L_x_1485) ;  /* 0x000002c000017945 */ /* 0x000fe80003800000 */
[----:B------:R-:W-:Y:S05]  /*e0c0*/  @P3 BRA `(.L_x_1486) ;  /* 0x0000000000a83947 */ /* 0x000fea0003800000 */
[----:B012---:R-:W0:Y:S01]  /*e0d0*/  LDS.128 R4, [R10+0x6000] ;  /* 0x006000000a047984 */ /* 0x007e220000000c00 */
[----:B------:R-:W-:Y:S01]  /*e0e0*/  SHF.R.U32.HI R32, RZ, 0x10, R31 ;  /* 0x00000010ff207819 */ /* 0x000fe2000001161f */
[----:B------:R-:W-:Y:S01]  /*e0f0*/  HADD2.F32 R33, -RZ, R13.H0_H0 ;  /* 0x2000000dff217230 */ /* 0x000fe20000004100 */
[----:B------:R-:W-:Y:S02]  /*e100*/  SHF.R.U32.HI R34, RZ, 0x10, R29 ;  /* 0x00000010ff227819 */ /* 0x000fe4000001161d */
[----:B------:R-:W-:Y:S01]  /*e110*/  SHF.R.U64 R38, R30, 0x10, R31 ;  /* 0x000000101e267819 */ /* 0x000fe2000000121f */
[----:B------:R-:W-:Y:S01]  /*e120*/  HADD2.F32 R32, -RZ, R32.H0_H0 ;  /* 0x20000020ff207230 */ /* 0x000fe20000004100 */
[----:B------:R-:W-:Y:S01]  /*e130*/  SHF.R.U64 R37, R28, 0x10, R29 ;  /* 0x000000101c257819 */ /* 0x000fe2000000121d */
[----:B------:R-:W-:Y:S02]  /*e140*/  HADD2.F32 R34, -RZ, R34.H0_H0 ;  /* 0x20000022ff227230 */ /* 0x000fe40000004100 */
[----:B------:R-:W-:-:S02]  /*e150*/  HADD2.F32 R31, -RZ, R14.H0_H0 ;  /* 0x2000000eff1f7230 */ /* 0x000fc40000004100 */
        /* <DEDUP_REMOVED lines=8> */
[C---:B------:R-:W-:Y:S01]  /*e1e0*/  FFMA.FTZ R36, R29.reuse, R32, -R36 ;  /* 0x000000201d247223 */ /* 0x040fe20000010824 */
[----:B------:R-:W-:Y:S02]  /*e1f0*/  HADD2.F32 R28, -RZ, R6.H1_H1 ;  /* 0x30000006ff1c7230 */ /* 0x000fe40000004100 */
[----:B------:R-:W-:Y:S01]  /*e200*/  FFMA.FTZ R35, R29, R34, R35 ;  /* 0x000000221d237223 */ /* 0x000fe20000010023 */
[----:B------:R-:W-:Y:S02]  /*e210*/  HADD2.F32 R6, -RZ, R5.H0_H0 ;  /* 0x20000005ff067230 */ /* 0x000fe40000004100 */
[C---:B------:R-:W-:Y:S01]  /*e220*/  FMUL.FTZ R30, R4.reuse, R33 ;  /* 0x00000021041e7220 */ /* 0x040fe20000410000 */
[----:B------:R-:W-:Y:S01]  /*e230*/  FMUL.FTZ R32, R4, R31 ;  /* 0x0000001f04207220 */ /* 0x000fe20000410000 */
[----:B------:R-:W-:Y:S02]  /*e240*/  HADD2.F32 R29, -RZ, R13.H1_H1 ;  /* 0x3000000dff1d7230 */ /* 0x000fe40000004100 */
[----:B------:R-:W-:Y:S01]  /*e250*/  FMUL.FTZ R34, R28, R14 ;  /* 0x0000000e1c227220 */ /* 0x000fe20000410000 */
[----:B------:R-:W-:-:S02]  /*e260*/  HADD2.F32 R5, -RZ, R5.H1_H1 ;  /* 0x30000005ff057230 */ /* 0x000fc40000004100 */
[C---:B------:R-:W-:Y:S01]  /*e270*/  FFMA.FTZ R33, R7.reuse, R33, R32 ;  /* 0x0000002107217223 */ /* 0x040fe20000010020 */
[----:B------:R-:W-:Y:S02]  /*e280*/  HADD2.F32 R13, -RZ, R37.H0_H0 ;  /* 0x20000025ff0d7230 */ /* 0x000fe40000004100 */
[----:B------:R-:W-:Y:S01]  /*e290*/  FFMA.FTZ R30, R7, R31, -R30 ;  /* 0x0000001f071e7223 */ /* 0x000fe2000001081e */
[----:B------:R-:W-:Y:S02]  /*e2a0*/  HADD2.F32 R4, -RZ, R38.H0_H0 ;  /* 0x20000026ff047230 */ /* 0x000fe40000004100 */
[----:B------:R-:W-:Y:S01]  /*e2b0*/  FMUL.FTZ R32, R28, R29 ;  /* 0x0000001d1c207220 */ /* 0x000fe20000410000 */
[C---:B------:R-:W-:Y:S02]  /*e2c0*/  FMUL.FTZ R7, R5.reuse, R13 ;  /* 0x0000000d05077220 */ /* 0x040fe40000410000 */
        /* <DEDUP_REMOVED lines=10> */
.L_x_1486:
[----:B------:R-:W-:Y:S05]  /*e370*/  BSYNC B1 ;  /* 0x0000000000017941 */ /* 0x000fea0003800000 */
.L_x_1485:
[----:B------:R-:W-:Y:S04]  /*e380*/  BSSY B1, `(.L_x_1487) ;  /* 0x000002c000017945 */ /* 0x000fe80003800000 */
[----:B------:R-:W-:Y:S05]  /*e390*/  @P4 BRA `(.L_x_1488) ;  /* 0x0000000000a84947 */ /* 0x000fea0003800000 */
[----:B0123--:R-:W0:Y:S01]  /*e3a0*/  LDS.128 R4, [R60+0x16400] ;  /* 0x016400003c047984 */ /* 0x00fe220000000c00 */
[--C-:B------:R-:W-:Y:S02]  /*e3b0*/  SHF.R.U64 R32, R26, 0x10, R27.reuse ;  /* 0x000000101a207819 */ /* 0x100fe4000000121b */
[----:B------:R-:W-:Y:S01]  /*e3c0*/  SHF.R.U32.HI R26, RZ, 0x10, R27 ;  /* 0x00000010ff1a7819 */ /* 0x000fe2000001161b */
[----:B------:R-:W-:Y:S01]  /*e3d0*/  HADD2.F32 R27, -RZ, R11.H0_H0 ;  /* 0x2000000bff1b7230 */ /* 0x000fe20000004100 */
[--C-:B------:R-:W-:Y:S02]  /*e3e0*/  SHF.R.U32.HI R28, RZ, 0x10, R25.reuse ;  /* 0x00000010ff1c7819 */ /* 0x100fe40000011619 */
[----:B------:R-:W-:Y:S01]  /*e3f0*/  SHF.R.U64 R31, R24, 0x10, R25 ;  /* 0x00000010181f7819 */ /* 0x000fe20000001219 */
[----:B------:R-:W-:Y:S02]  /*e400*/  HADD2.F32 R26, -RZ, R26.H0_H0 ;  /* 0x2000001aff1a7230 */ /* 0x000fe40000004100 */
[----:B------:R-:W-:-:S02]  /*e410*/  HADD2.F32 R28, -RZ, R28.H0_H0 ;  /* 0x2000001cff1c7230 */ /* 0x000fc40000004100 */
[--C-:B------:R-:W-:Y:S02]  /*e420*/  HADD2.F32 R25, -RZ, R12.reuse.H0_H0 ;  /* 0x2000000cff197230 */ /* 0x100fe40000004100 */
[----:B------:R-:W-:Y:S02]  /*e430*/  HADD2.F32 R12, -RZ, R12.H1_H1 ;  /* 0x3000000cff0c7230 */ /* 0x000fe40000004100 */
[--C-:B0-----:R-:W-:Y:S02]  /*e440*/  HADD2.F32 R24, -RZ, R7.reuse.H1_H1 ;  /* 0x30000007ff187230 */ /* 0x101fe40000004100 */
[----:B------:R-:W-:Y:S02]  /*e450*/  HADD2.F32 R15, -RZ, R7.H0_H0 ;  /* 0x20000007ff0f7230 */ /* 0x000fe40000004100 */
[--C-:B------:R-:W-:Y:S02]  /*e460*/  HADD2.F32 R7, -RZ, R4.reuse.H0_H0 ;  /* 0x20000004ff077230 */ /* 0x100fe40000004100 */
[----:B------:R-:W-:Y:S01]  /*e470*/  FMUL.FTZ R30, R24, R28 ;  /* 0x0000001c181e7220 */ /* 0x000fe20000410000 */
[----:B------:R-:W-:-:S02]  /*e480*/  HADD2.F32 R4, -RZ, R4.H1_H1 ;  /* 0x30000004ff047230 */ /* 0x000fc40000004100 */
[-C--:B------:R-:W-:Y:S01]  /*e490*/  FMUL.FTZ R29, R24, R26.reuse ;  /* 0x0000001a181d7220 */ /* 0x080fe20000410000 */
[--C-:B------:R-:W-:Y:S02]  /*e4a0*/  HADD2.F32 R13, -RZ, R6.reuse.H0_H0 ;  /* 0x20000006ff0d7230 */ /* 0x100fe40000004100 */
[C---:B------:R-:W-:Y:S01]  /*e4b0*/  FFMA.FTZ R30, R15.reuse, R26, -R30 ;  /* 0x0000001a0f1e7223 */ /* 0x040fe2000001081e */
[----:B------:R-:W-:Y:S02]  /*e4c0*/  HADD2.F32 R14, -RZ, R6.H1_H1 ;  /* 0x30000006ff0e7230 */ /* 0x000fe40000004100 */
[----:B------:R-:W-:Y:S01]  /*e4d0*/  FFMA.FTZ R29, R15, R28, R29 ;  /* 0x0000001c0f1d7223 */ /* 0x000fe2000001001d */
[----:B------:R-:W-:Y:S02]  /*e4e0*/  HADD2.F32 R6, -RZ, R5.H0_H0 ;  /* 0x20000005ff067230 */ /* 0x000fe40000004100 */
[C---:B------:R-:W-:Y:S01]  /*e4f0*/  FMUL.FTZ R24, R4.reuse, R27 ;  /* 0x0000001b04187220 */ /* 0x040fe20000410000 */
[----:B------:R-:W-:Y:S01]  /*e500*/  FMUL.FTZ R26, R4, R25 ;  /* 0x00000019041a7220 */ /* 0x000fe20000410000 */
[----:B------:R-:W-:-:S02]  /*e510*/  HADD2.F32 R15, -RZ, R11.H1_H1 ;  /* 0x3000000bff0f7230 */ /* 0x000fc40000004100 */
[C---:B------:R-:W-:Y:S01]  /*e520*/  FMUL.FTZ R28, R14.reuse, R12 ;  /* 0x0000000c0e1c7220 */ /* 0x040fe20000410000 */
[----:B------:R-:W-:Y:S02]  /*e530*/  HADD2.F32 R5, -RZ, R5.H1_H1 ;  /* 0x30000005ff057230 */ /* 0x000fe40000004100 */
[C---:B------:R-:W-:Y:S01]  /*e540*/  FFMA.FTZ R27, R7.reuse, R27, R26 ;  /* 0x0000001b071b7223 */ /* 0x040fe2000001001a */
[----:B------:R-:W-:Y:S02]  /*e550*/  HADD2.F32 R11, -RZ, R31.H0_H0 ;  /* 0x2000001fff0b7230 */ /* 0x000fe40000004100 */
[----:B------:R-:W-:Y:S01]  /*e560*/  FFMA.FTZ R24, R7, R25, -R24 ;  /* 0x0000001907187223 */ /* 0x000fe20000010818 */
[----:B------:R-:W-:Y:S02]  /*e570*/  HADD2.F32 R4, -RZ, R32.H0_H0 ;  /* 0x20000020ff047230 */ /* 0x000fe40000004100 */
[----:B------:R-:W-:Y:S01]  /*e580*/  FMUL.FTZ R26, R14, R15 ;  /* 0x0000000f0e1a7220 */ /* 0x000fe20000410000 */
[----:B------:R-:W-:-:S02]  /*e590*/  FMUL.FTZ R7, R5, R11 ;  /* 0x0000000b05077220 */ /* 0x000fc40000410000 */
[----:B------:R-:W-:Y:S01]  /*e5a0*/  FMUL.FTZ R14, R5, R4 ;  /* 0x00000004050e7220 */ /* 0x000fe20000410000 */
[C---:B------:R-:W-:Y:S01]  /*e5b0*/  FFMA.FTZ R26, R13.reuse, R12, -R26 ;  /* 0x0000000c0d1a7223 */ /* 0x040fe2000001081a */
[----:B------:R-:W-:Y:S01]  /*e5c0*/  FFMA.FTZ R13, R13, R15, R28 ;  /* 0x0000000f0d0d7223 */ /* 0x000fe2000001001c */
[C---:B------:R-:W-:Y:S01]  /*e5d0*/  FFMA.FTZ R5, R6.reuse, R4, -R7 ;  /* 0x0000000406057223 */ /* 0x040fe20000010807 */
[----:B------:R-:W-:Y:S01]  /*e5e0*/  FFMA.FTZ R14, R6, R11, R14 ;  /* 0x0000000b060e7223 */ /* 0x000fe2000001000e */
[----:B------:R-:W-:Y:S02]  /*e5f0*/  F2FP.F16.F32.PACK_AB R7, R29, R30 ;  /* 0x0000001e1d07723e */ /* 0x000fe400000000ff */
[----:B------:R-:W-:Y:S02]  /*e600*/  F2FP.F16.F32.PACK_AB R6, R13, R26 ;  /* 0x0000001a0d06723e */ /* 0x000fe400000000ff */
[----:B------:R-:W-:Y:S02]  /*e610*/  F2FP.F16.F32.PACK_AB R4, R27, R24 ;  /* 0x000000181b04723e */ /* 0x000fe400000000ff */
[----:B------:R-:W-:-:S05]  /*e620*/  F2FP.F16.F32.PACK_AB R5, R14, R5 ;  /* 0x000000050e05723e */ /* 0x000fca00000000ff */
[----:B------:R4:W-:Y:S02]  /*e630*/  STS.128 [R60+0x16400], R4 ;  /* 0x016400043c007388 */ /* 0x0009e40000000c00 */
.L_x_1488:
[----:B------:R-:W-:Y:S05]  /*e640*/  BSYNC B1 ;  /* 0x0000000000017941 */ /* 0x000fea0003800000 */
.L_x_1487:
[----:B------:R-:W-:Y:S05]  /*e650*/  @P5 BRA `(.L_x_1478) ;  /* 0x0000003400845947 */ /* 0x000fea0003800000 */
[----:B01234-:R-:W0:Y:S01]  /*e660*/  LDS.128 R4, [R10+0xa000] ;  /* 0x00a000000a047984 */ /* 0x01fe220000000c00 */
[----:B------:R-:W-:Y:S01]  /*e670*/  SHF.R.U64 R26, R20, 0x10, R21 ;  /* 0x00000010141a7819 */ /* 0x000fe20000001215 */
[--C-:B------:R-:W-:Y:S01]  /*e680*/  HADD2.F32 R13, -RZ, R3.reuse.H0_H0 ;  /* 0x20000003ff0d7230 */ /* 0x100fe20000004100 */
[----:B------:R-:W-:Y:S01]  /*e690*/  SHF.R.U32.HI R20, RZ, 0x10, R9 ;  /* 0x00000010ff147819 */ /* 0x000fe20000011609 */
[----:B------:R-:W-:Y:S01]  /*e6a0*/  HADD2.F32 R15, -RZ, R0.H0_H0 ;  /* 0x20000000ff0f7230 */ /* 0x000fe20000004100 */
[----:B------:R-:W-:Y:S01]  /*e6b0*/  SHF.R.U32.HI R14, RZ, 0x10, R21 ;  /* 0x00000010ff0e7819 */ /* 0x000fe20000011615 */
[----:B------:R-:W-:Y:S01]  /*e6c0*/  HADD2.F32 R3, -RZ, R3.H1_H1 ;  /* 0x30000003ff037230 */ /* 0x000fe20000004100 */
        /* <DEDUP_REMOVED lines=12> */
[C---:B------:R-:W-:Y:S01]  /*e790*/  FMUL.FTZ R12, R4.reuse, R15 ;  /* 0x0000000f040c7220 */ /* 0x040fe20000410000 */
[--C-:B------:R-:W-:Y:S02]  /*e7a0*/  HADD2.F32 R6, -RZ, R5.reuse.H0_H0 ;  /* 0x20000005ff067230 */ /* 0x100fe40000004100 */
[----:B------:R-:W-:Y:S01]  /*e7b0*/  FFMA.FTZ R21, R11, R20, R21 ;  /* 0x000000140b157223 */ /* 0x000fe20000010015 */
[-C--:B------:R-:W-:Y:S01]  /*e7c0*/  FMUL.FTZ R14, R4, R13.reuse ;  /* 0x0000000d040e7220 */ /* 0x080fe20000410000 */
[----:B------:R-:W-:Y:S02]  /*e7d0*/  HADD2.F32 R5, -RZ, R5.H1_H1 ;  /* 0x30000005ff057230 */ /* 0x000fe40000004100 */
        /* <DEDUP_REMOVED lines=8> */
[C---:B------:R-:W-:Y:S01]  /*e860*/  FFMA.FTZ R14, R8.reuse, R11, R14 ;  /* 0x0000000b080e7223 */ /* 0x040fe2000001000e */
[-C--:B------:R-:W-:Y:S01]  /*e870*/  FMUL.FTZ R9, R5, R0.reuse ;  /* 0x0000000005097220 */ /* 0x080fe20000410000 */
[----:B------:R-:W-:Y:S01]  /*e880*/  FFMA.FTZ R13, R8, R3, -R13 ;  /* 0x00000003080d7223 */ /* 0x000fe2000001080d */
[C---:B------:R-:W-:Y:S01]  /*e890*/  FFMA.FTZ R5, R6.reuse, R0, -R7 ;  /* 0x0000000006057223 */ /* 0x040fe20000010807 */
[----:B------:R-:W-:Y:S01]  /*e8a0*/  F2FP.F16.F32.PACK_AB R7, R21, R24 ;  /* 0x000000181507723e */ /* 0x000fe200000000ff */
[----:B------:R-:W-:Y:S01]  /*e8b0*/  FFMA.FTZ R0, R6, R4, R9 ;  /* 0x0000000406007223 */ /* 0x000fe20000010009 */
[----:B------:R-:W-:-:S02]  /*e8c0*/  F2FP.F16.F32.PACK_AB R4, R15, R12 ;  /* 0x0000000c0f04723e */ /* 0x000fc400000000ff */
[----:B------:R-:W-:Y:S02]  /*e8d0*/  F2FP.F16.F32.PACK_AB R6, R14, R13 ;  /* 0x0000000d0e06723e */ /* 0x000fe400000000ff */
[----:B------:R-:W-:-:S05]  /*e8e0*/  F2FP.F16.F32.PACK_AB R5, R0, R5 ;  /* 0x000000050005723e */ /* 0x000fca00000000ff */
[----:B------:R0:W-:Y:S01]  /*e8f0*/  STS.128 [R10+0xa000], R4 ;  /* 0x00a000040a007388 */ /* 0x0001e20000000c00 */
[----:B------:R-:W-:Y:S05]  /*e900*/  BRA `(.L_x_1478) ;  /* 0x0000003000d87947 */ /* 0x000fea0003800000 */
.L_x_1451:
[----:B------:R-:W0:Y:S01]  /*e910*/  LDC R75, c[0x0][0x428] ;  /* 0x00010a00ff4b7b82 */ /* 0x000e220000000800 */
[-C--:B------:R-:W-:Y:S01]  /*e920*/  ISETP.GE.AND P0, PT, R162, R8.reuse, PT ;  /* 0x00000008a200720c */ /* 0x080fe20003f06270 */
[----:B------:R-:W-:Y:S01]  /*e930*/  BSSY B1, `(.L_x_1489) ;  /* 0x000003f000017945 */ /* 0x000fe20003800000 */
[----:B------:R-:W-:Y:S01]  /*e940*/  ISETP.GE.AND P1, PT, R185, R8, PT ;  /* 0x00000008b900720c */ /* 0x000fe20003f26270 */
[----:B------:R-:W-:Y:S01]  /*e950*/  IMAD.MOV.U32 R9, RZ, RZ, R61 ;  /* 0x000000ffff097224 */ /* 0x000fe200078e003d */
[----:B------:R-:W-:Y:S01]  /*e960*/  MOV R11, R79 ;  /* 0x0000004f000b7202 */ /* 0x000fe20000000f00 */
[----:B------:R-:W-:Y:S01]  /*e970*/  IMAD.MOV.U32 R8, RZ, RZ, R74 ;  /* 0x000000ffff087224 */ /* 0x000fe200078e004a */
[----:B------:R-:W-:Y:S01]  /*e980*/  CS2R R40, SRZ ;  /* 0x0000000000287805 */ /* 0x000fe2000001ff00 */
[----:B------:R-:W-:Y:S01]  /*e990*/  IMAD.MOV.U32 R10, RZ, RZ, R72 ;  /* 0x000000ffff0a7224 */ /* 0x000fe200078e0048 */
        /* <DEDUP_REMOVED lines=22> */
[----:B0-----:R-:W-:Y:S06]  /*eb00*/  @P0 BRA `(.L_x_1490) ;  /* 0x0000000000840947 */ /* 0x001fec0003800000 */
[----:B------:R-:W-:Y:S01]  /*eb10*/  IADD3 R4, P2, R86, R71, RZ ;  /* 0x0000004756047210 */ /* 0x000fe20007f5e0ff */
[----:B------:R-:W-:Y:S01]  /*eb20*/  ULDC.64 UR4, c[0x0][0x3c8] ;  /* 0x0000f20000047ab9 */ /* 0x000fe20000000a00 */
[----:B------:R-:W-:Y:S01]  /*eb30*/  IADD3 R0, P3, R89, R70, RZ ;  /* 0x0000004659007210 */ /* 0x000fe20007f7e0ff */
[----:B------:R-:W-:Y:S01]  /*eb40*/  ULDC.64 UR6, c[0x0][0x3e0] ;  /* 0x0000f80000067ab9 */ /* 0x000fe20000000a00 */
[----:B------:R-:W-:Y:S01]  /*eb50*/  CS2R R32, SRZ ;  /* 0x0000000000207805 */ /* 0x000fe2000001ff00 */
[----:B------:R-:W-:Y:S01]  /*eb60*/  IMAD.X R5, R84, 0x1, R85, P2 ;  /* 0x0000000154057824 */ /* 0x000fe200010e0655 */
[----:B------:R-:W-:Y:S01]  /*eb70*/  LEA R20, P2, R4, UR4, 0x1 ;  /* 0x0000000404147c11 */ /* 0x000fe2000f8408ff */
[----:B------:R-:W-:Y:S01]  /*eb80*/  IMAD.X R3, R87, 0x1, R82, P3 ;  /* 0x0000000157037824 */ /* 0x000fe200018e0652 */
[----:B------:R-:W-:Y:S01]  /*eb90*/  LEA R66, P3, R0, UR6, 0x1 ;  /* 0x0000000600427c11 */ /* 0x000fe2000f8608ff */
[----:B------:R-:W-:Y:S01]  /*eba0*/  ULDC UR4, c[0x0][0x3d4] ;  /* 0x0000f50000047ab9 */ /* 0x000fe20000000800 */
[----:B------:R-:W-:-:S02]  /*ebb0*/  LEA.HI.X R21, R4, UR5, R5, 0x1, P2 ;  /* 0x0000000504157c11 */ /* 0x000fc400090f0c05 */
[----:B------:R-:W-:Y:S02]  /*ebc0*/  CS2R R34, SRZ ;  /* 0x0000000000227805 */ /* 0x000fe4000001ff00 */
[----:B------:R-:W-:Y:S02]  /*ebd0*/  LEA.HI.X R67, R0, UR7, R3, 0x1, P3 ;  /* 0x0000000700437c11 */ /* 0x000fe400098f0c03 */
[----:B------:R-:W-:Y:S02]  /*ebe0*/  CS2R R36, SRZ ;  /* 0x0000000000247805 */ /* 0x000fe4000001ff00 */
[----:B------:R-:W-:Y:S02]  /*ebf0*/  ISETP.GE.AND P2, PT, R22, UR4, PT ;  /* 0x0000000416007c0c */ /* 0x000fe4000bf46270 */
[----:B------:R-:W-:Y:S02]  /*ec00*/  CS2R R38, SRZ ;  /* 0x0000000000267805 */ /* 0x000fe4000001ff00 */
[----:B------:R-:W-:-:S02]  /*ec10*/  ISETP.GE.AND P3, PT, R165, UR4, PT ;  /* 0x00000004a5007c0c */ /* 0x000fc4000bf66270 */
[----:B------:R-:W-:Y:S02]  /*ec20*/  CS2R R60, SRZ ;  /* 0x00000000003c7805 */ /* 0x000fe4000001ff00 */
[----:B------:R-:W-:Y:S02]  /*ec30*/  ISETP.GE.AND P4, PT, R166, UR4, PT ;  /* 0x00000004a6007c0c */ /* 0x000fe4000bf86270 */
[----:B------:R-:W-:Y:S02]  /*ec40*/  CS2R R62, SRZ ;  /* 0x00000000003e7805 */ /* 0x000fe4000001ff00 */
[----:B------:R-:W-:Y:S02]  /*ec50*/  CS2R R4, SRZ ;  /* 0x0000000000047805 */ /* 0x000fe4000001ff00 */
[----:B------:R-:W-:Y:S02]  /*ec60*/  CS2R R6, SRZ ;  /* 0x0000000000067805 */ /* 0x000fe4000001ff00 */
[----:B------:R-:W-:-:S02]  /*ec70*/  CS2R R24, SRZ ;  /* 0x0000000000187805 */ /* 0x000fc4000001ff00 */
[----:B------:R-:W-:Y:S02]  /*ec80*/  CS2R R26, SRZ ;  /* 0x00000000001a7805 */ /* 0x000fe4000001ff00 */
[----:B------:R-:W-:Y:S02]  /*ec90*/  CS2R R28, SRZ ;  /* 0x00000000001c7805 */ /* 0x000fe4000001ff00 */
[----:B------:R-:W-:Y:S01]  /*eca0*/  CS2R R30, SRZ ;  /* 0x00000000001e7805 */ /* 0x000fe2000001ff00 */
[----:B------:R-:W-:Y:S02]  /*ecb0*/  ULDC.64 UR8, c[0x0][0x208] ;  /* 0x0000820000087ab9 */ /* 0x000fe40000000a00 */
[----:B------:R0:W5:Y:S04]  /*ecc0*/  @!P2 LDG.E.128 R32, desc[UR8][R20.64] ;  /* 0x000000081420a981 */ /* 0x000168000c1e1d00 */
[----:B------:R0:W5:Y:S04]  /*ecd0*/  @!P3 LDG.E.128 R36, desc[UR8][R20.64+0x40] ;  /* 0x000040081424b981 */ /* 0x000168000c1e1d00 */
[----:B------:R0:W5:Y:S04]  /*ece0*/  @!P4 LDG.E.128 R60, desc[UR8][R20.64+0x80] ;  /* 0x00008008143cc981 */ /* 0x000168000c1e1d00 */
[----:B------:R0:W5:Y:S04]  /*ecf0*/  @!P2 LDG.E.128 R4, desc[UR8][R66.64] ;  /* 0x000000084204a981 */ /* 0x000168000c1e1d00 */
[----:B------:R0:W5:Y:S04]  /*ed00*/  @!P3 LDG.E.128 R24, desc[UR8][R66.64+0x40] ;  /* 0x000040084218b981 */ /* 0x000168000c1e1d00 */
[----:B------:R0:W5:Y:S02]  /*ed10*/  @!P4 LDG.E.128 R28, desc[UR8][R66.64+0x80] ;  /* 0x00008008421cc981 */ /* 0x000164000c1e1d00 */
.L_x_1490:
[----:B------:R-:W-:Y:S05]  /*ed20*/  BSYNC B1 ;  /* 0x0000000000017941 */ /* 0x000fea0003800000 */
.L_x_1489:
[----:B------:R-:W-:Y:S01]  /*ed30*/  BSSY B1, `(.L_x_1491) ;  /* 0x0000027000017945 */ /* 0x000fe20003800000 */
[----:B-----5:R-:W-:Y:S01]  /*ed40*/  IMAD.MOV.U32 R72, RZ, RZ, R4 ;  /* 0x000000ffff487224 */ /* 0x020fe200078e0004 */
[----:B------:R-:W-:Y:S01]  /*ed50*/  MOV R73, R5 ;  /* 0x0000000500497202 */ /* 0x000fe20000000f00 */
[----:B------:R-:W-:Y:S01]  /*ed60*/  IMAD.MOV.U32 R74, RZ, RZ, R6 ;  /* 0x000000ffff4a7224 */ /* 0x000fe200078e0006 */
[----:B0-----:R-:W-:Y:S01]  /*ed70*/  CS2R R66, SRZ ;  /* 0x0000000000427805 */ /* 0x001fe2000001ff00 */
[----:B------:R-:W-:Y:S06]  /*ed80*/  @P1 BRA `(.L_x_1492) ;  /* 0x0000000000841947 */ /* 0x000fec0003800000 */
[----:B------:R-:W-:Y:S01]  /*ed90*/  IADD3 R78, P2, P3, R71, R78, R86 ;  /* 0x0000004e474e7210 */ /* 0x000fe20007b5e056 */
[----:B------:R-:W-:Y:S01]  /*eda0*/  ULDC.64 UR4, c[0x0][0x3c8] ;  /* 0x0000f20000047ab9 */ /* 0x000fe20000000a00 */
[----:B------:R-:W-:Y:S01]  /*edb0*/  IADD3 R77, P4, P5, R70, R77, R89 ;  /* 0x0000004d464d7210 */ /* 0x000fe20007d9e059 */
[----:B------:R-:W-:Y:S01]  /*edc0*/  ULDC.64 UR6, c[0x0][0x3e0] ;  /* 0x0000f80000067ab9 */ /* 0x000fe20000000a00 */
[----:B------:R-:W-:Y:S02]  /*edd0*/  IADD3.X R3, R85, R76, R84, P2, P3 ;  /* 0x0000004c55037210 */ /* 0x000fe400017e6454 */
[----:B------:R-:W-:Y:S02]  /*ede0*/  CS2R R52, SRZ ;  /* 0x0000000000347805 */ /* 0x000fe4000001ff00 */
[----:B------:R-:W-:Y:S01]  /*edf0*/  LEA R20, P2, R78, UR4, 0x1 ;  /* 0x000000044e147c11 */ /* 0x000fe2000f8408ff */
[----:B------:R-:W-:Y:S01]  /*ee00*/  ULDC UR4, c[0x0][0x3d4] ;  /* 0x0000f50000047ab9 */ /* 0x000fe20000000800 */
[----:B------:R-:W-:-:S02]  /*ee10*/  IADD3.X R0, R82, R69, R87, P4, P5 ;  /* 0x0000004552007210 */ /* 0x000fc400027ea457 */
[----:B------:R-:W-:Y:S02]  /*ee20*/  CS2R R54, SRZ ;  /* 0x0000000000367805 */ /* 0x000fe4000001ff00 */
[C---:B------:R-:W-:Y:S02]  /*ee30*/  LEA R70, P3, R77.reuse, UR6, 0x1 ;  /* 0x000000064d467c11 */ /* 0x040fe4000f8608ff */
[----:B------:R-:W-:Y:S02]  /*ee40*/  CS2R R56, SRZ ;  /* 0x0000000000387805 */ /* 0x000fe4000001ff00 */
[----:B------:R-:W-:Y:S02]  /*ee50*/  LEA.HI.X R21, R78, UR5, R3, 0x1, P2 ;  /* 0x000000054e157c11 */ /* 0x000fe400090f0c03 */
[----:B------:R-:W-:Y:S02]  /*ee60*/  CS2R R58, SRZ ;  /* 0x00000000003a7805 */ /* 0x000fe4000001ff00 */
[----:B------:R-:W-:-:S02]  /*ee70*/  LEA.HI.X R71, R77, UR7, R0, 0x1, P3 ;  /* 0x000000074d477c11 */ /* 0x000fc400098f0c00 */
        /* <DEDUP_REMOVED lines=18> */
.L_x_1492:
[----:B------:R-:W-:Y:S05]  /*efa0*/  BSYNC B1 ;  /* 0x0000000000017941 */ /* 0x000fea0003800000 */
.L_x_1491:
[----:B------:R-:W-:Y:S01]  /*efb0*/  IMAD.MOV.U32 R0, RZ, RZ, R7 ;  /* 0x000000ffff007224 */ /* 0x000fe200078e0007 */
[----:B0-----:R-:W-:Y:S01]  /*efc0*/  MOV R20, R25 ;  /* 0x0000001900147202 */ /* 0x001fe20000000f00 */
[----:B------:R-:W-:Y:S01]  /*efd0*/  IMAD.MOV.U32 R3, RZ, RZ, R24 ;  /* 0x000000ffff037224 */ /* 0x000fe200078e0018 */
[----:B------:R-:W-:Y:S01]  /*efe0*/  ISETP.NE.AND P2, PT, R75, 0x1, PT ;  /* 0x000000014b00780c */ /* 0x000fe20003f45270 */
[----:B------:R-:W-:Y:S01]  /*eff0*/  ULDC.64 UR4, c[0x0][0x3c8] ;  /* 0x0000f20000047ab9 */ /* 0x000fe20000000a00 */
[----:B------:R-:W-:Y:S01]  /*f000*/  PRMT R88, R0, 0x7610, R88 ;  /* 0x0000761000587816 */ /* 0x000fe20000000058 */
[----:B------:R-:W-:Y:S01]  /*f010*/  IMAD.MOV.U32 R0, RZ, RZ, R26 ;  /* 0x000000ffff007224 */ /* 0x000fe200078e001a */
[----:B------:R-:W-:Y:S01]  /*f020*/  PRMT R81, R3, 0x5410, R20 ;  /* 0x0000541003517816 */ /* 0x000fe20000000014 */
[----:B------:R-:W-:Y:S01]  /*f030*/  IMAD.MOV.U32 R3, RZ, RZ, R27 ;  /* 0x000000ffff037224 */ /* 0x000fe200078e001b */
[----:B------:R-:W-:Y:S01]  /*f040*/  MOV R20, R29 ;  /* 0x0000001d00147202 */ /* 0x000fe20000000f00 */
[----:B------:R-:W-:Y:S01]  /*f050*/  ULDC.64 UR6, c[0x0][0x3e0] ;  /* 0x0000f80000067ab9 */ /* 0x000fe20000000a00 */
[----:B------:R-:W-:-:S02]  /*f060*/  PRMT R90, R90, 0x5410, R72 ;  /* 0x000054105a5a7816 */ /* 0x000fc40000000048 */
[----:B------:R-:W-:Y:S01]  /*f070*/  PRMT R82, R0, 0x5410, R3 ;  /* 0x0000541000527816 */ /* 0x000fe20000000003 */
[----:B------:R-:W-:Y:S01]  /*f080*/  IMAD.MOV.U32 R0, RZ, RZ, R28 ;  /* 0x000000ffff007224 */ /* 0x000fe200078e001c */
[----:B------:R-:W-:Y:S01]  /*f090*/  PRMT R91, R73, 0x7610, R91 ;  /* 0x00007610495b7816 */ /* 0x000fe2000000005b */
[----:B------:R-:W-:Y:S01]  /*f0a0*/  IMAD.MOV.U32 R3, RZ, RZ, R30 ;  /* 0x000000ffff037224 */ /* 0x000fe200078e001e */
[----:B------:R-:W0:Y:S01]  /*f0b0*/  @P2 LDC R21, c[0x0][0x430] ;  /* 0x00010c00ff152b82 */ /* 0x000e220000000800 */
[----:B------:R-:W-:Y:S02]  /*f0c0*/  MOV R69, R33 ;  /* 0x0000002100457202 */ /* 0x000fe40000000f00 */
        /* <DEDUP_REMOVED lines=14> */
[----:B------:R-:W-:-:S02]  /*f1b0*/  PRMT R89, R3, 0x7610, R89 ;  /* 0x0000761003597816 */ /* 0x000fc40000000059 */
[----:B------:R-:W-:Y:S02]  /*f1c0*/  LEA R3, R169, R162, 0x7 ;  /* 0x000000a2a9037211 */ /* 0x000fe400078e38ff */
[----:B------:R-:W-:Y:S01]  /*f1d0*/  PRMT R83, R69, 0x7610, R83 ;  /* 0x0000761045537816 */ /* 0x000fe20000000053 */
[----:B------:R-:W-:Y:S01]  /*f1e0*/  IMAD.MOV.U32 R69, RZ, RZ, R38 ;  /* 0x000000ffff457224 */ /* 0x000fe200078e0026 */
[----:B------:R-:W-:Y:S01]  /*f1f0*/  MOV R70, R39 ;  /* 0x0000002700467202 */ /* 0x000fe20000000f00 */
[----:B------:R-:W-:Y:S01]  /*f200*/  IMAD R3, R188, 0x40, R3 ;  /* 0x00000040bc037824 */ /* 0x000fe200078e0203 */
[----:B------:R-:W-:Y:S01]  /*f210*/  PRMT R83, R83, 0x5410, R20 ;  /* 0x0000541053537816 */ /* 0x000fe20000000014 */
[----:B------:R-:W-:Y:S01]  /*f220*/  IMAD.MOV.U32 R20, RZ, RZ, R60 ;  /* 0x000000ffff147224 */ /* 0x000fe200078e003c */
[----:B------:R-:W-:Y:S01]  /*f230*/  PRMT R84, R69, 0x5410, R70 ;  /* 0x0000541045547816 */ /* 0x000fe20000000046 */
[----:B------:R-:W-:Y:S01]  /*f240*/  IMAD.MOV.U32 R69, RZ, RZ, R62 ;  /* 0x000000ffff457224 */ /* 0x000fe200078e003e */
[----:B------:R-:W-:-:S02]  /*f250*/  MOV R70, R63 ;  /* 0x0000003f00467202 */ /* 0x000fc40000000f00 */
[----:B------:R-:W-:Y:S01]  /*f260*/  PRMT R77, R20, 0x7610, R77 ;  /* 0x00007610144d7816 */ /* 0x000fe2000000004d */
[----:B-1----:R-:W-:Y:S01]  /*f270*/  @P2 IMAD.HI.U32 R0, R3, R0, RZ ;  /* 0x0000000003002227 */ /* 0x002fe200078e00ff */
[----:B------:R-:W-:Y:S02]  /*f280*/  PRMT R78, R69, 0x5410, R70 ;  /* 0x00005410454e7816 */ /* 0x000fe40000000046 */
[----:B-----5:R-:W-:Y:S01]  /*f290*/  MOV R72, R43 ;  /* 0x0000002b00487202 */ /* 0x020fe20000000f00 */
[----:B------:R-:W-:Y:S01]  /*f2a0*/  IMAD.MOV.U32 R20, RZ, RZ, R61 ;  /* 0x000000ffff147224 */ /* 0x000fe200078e003d */
[----:B0-----:R-:W-:Y:S01]  /*f2b0*/  @P2 SHF.R.U32.HI R3, RZ, R21, R0 ;  /* 0x00000015ff032219 */ /* 0x001fe20000011600 */
[----:B------:R-:W-:Y:S02]  /*f2c0*/  IMAD.MOV.U32 R0, RZ, RZ, R40 ;  /* 0x000000ffff007224 */ /* 0x000fe400078e0028 */
[----:B------:R-:W-:Y:S01]  /*f2d0*/  IMAD.MOV.U32 R69, RZ, RZ, R42 ;  /* 0x000000ffff457224 */ /* 0x000fe200078e002a */
[----:B------:R-:W-:Y:S01]  /*f2e0*/  PRMT R77, R77, 0x5410, R20 ;  /* 0x000054104d4d7816 */ /* 0x000fe20000000014 */
[----:B------:R-:W-:Y:S01]  /*f2f0*/  IMAD.MOV.U32 R20, RZ, RZ, R41 ;  /* 0x000000ffff147224 */ /* 0x000fe200078e0029 */
[----:B------:R-:W-:Y:S01]  /*f300*/  SHF.R.S32.HI R21, RZ, 0x1f, R3 ;  /* 0x0000001fff157819 */ /* 0x000fe20000011403 */
[----:B------:R-:W-:Y:S01]  /*f310*/  IMAD.WIDE.U32 R10, R3, R12, R10 ;  /* 0x0000000c030a7225 */ /* 0x000fe200078e000a */
[----:B------:R-:W-:-:S02]  /*f320*/  PRMT R71, R69, 0x5410, R72 ;  /* 0x0000541045477816 */ /* 0x000fc40000000048 */
[----:B------:R-:W-:Y:S01]  /*f330*/  PRMT R70, R0, 0x5410, R20 ;  /* 0x0000541000467816 */ /* 0x000fe20000000014 */
[C---:B------:R-:W-:Y:S02]  /*f340*/  IMAD R0, R21.reuse, R14, RZ ;  /* 0x0000000e15007224 */ /* 0x040fe400078e02ff */
[----:B------:R-:W-:Y:S02]  /*f350*/  IMAD R72, R21, R12, RZ ;  /* 0x0000000c15487224 */ /* 0x000fe400078e02ff */
[----:B------:R-:W-:-:S04]  /*f360*/  IMAD.WIDE.U32 R20, R3, R14, R8 ;  /* 0x0000000e03147225 */ /* 0x000fc800078e0008 */
[C---:B------:R-:W-:Y:S01]  /*f370*/  IMAD R9, R3.reuse, R15, R0 ;  /* 0x0000000f03097224 */ /* 0x040fe200078e0200 */
[----:B------:R-:W-:Y:S01]  /*f380*/  LEA R8, P2, R20, UR4, 0x1 ;  /* 0x0000000414087c11 */ /* 0x000fe2000f8408ff */
[----:B------:R-:W-:Y:S01]  /*f390*/  IMAD R3, R3, R13, R72 ;  /* 0x0000000d03037224 */ /* 0x000fe200078e0248 */
[----:B------:R-:W-:Y:S01]  /*f3a0*/  LEA R0, P3, R10, UR6, 0x1 ;  /* 0x000000060a007c11 */ /* 0x000fe2000f8608ff */
[----:B------:R-:W-:Y:S01]  /*f3b0*/  IMAD.IADD R9, R21, 0x1, R9 ;  /* 0x0000000115097824 */ /* 0x000fe200078e0209 */
[----:B------:R-:W-:Y:S01]  /*f3c0*/  UMOV UR4, 0xffffffff ;  /* 0xffffffff00047882 */ /* 0x000fe20000000000 */
[----:B------:R-:W-:Y:S01]  /*f3d0*/  IMAD.MOV.U32 R12, RZ, RZ, R44 ;  /* 0x000000ffff0c7224 */ /* 0x000fe200078e002c */
[----:B------:R-:W-:Y:S01]  /*f3e0*/  IADD3 R3, R11, R3, RZ ;  /* 0x000000030b037210 */ /* 0x000fe20007ffe0ff */
[----:B------:R-:W-:Y:S01]  /*f3f0*/  IMAD.MOV.U32 R13, RZ, RZ, R45 ;  /* 0x000000ffff0d7224 */ /* 0x000fe200078e002d */
[----:B------:R-:W-:Y:S02]  /*f400*/  LEA.HI.X R9, R20, UR5, R9, 0x1, P2 ;  /* 0x0000000514097c11 */ /* 0x000fe400090f0c09 */
[----:B------:R-:W-:-:S02]  /*f410*/  LEA.HI.X R3, R10, UR7, R3, 0x1, P3 ;  /* 0x000000070a037c11 */ /* 0x000fc400098f0c03 */
[----:B------:R-:W-:Y:S02]  /*f420*/  PRMT R69, R12, 0x5410, R13 ;  /* 0x000054100c457816 */ /* 0x000fe4000000000d */
[----:B------:R-:W-:Y:S01]  /*f430*/  LEA.HI R10, R184, R184, RZ, 0x1 ;  /* 0x000000b8b80a7211 */ /* 0x000fe200078f08ff */
[----:B------:R-:W-:Y:S06]  /*f440*/  BRA.DIV UR4, `(.L_x_1493) ;  /* 0x0000019204047947 */ /* 0x000fec000b800000 */
.L_x_1769:
[----:B------:R-:W-:-:S03]  /*f450*/  UMOV UR4, 0xffffffff ;  /* 0xffffffff00047882 */ /* 0x000fc60000000000 */
[----:B------:R-:W-:Y:S05]  /*f460*/  BRA.DIV UR4, `(.L_x_1494) ;  /* 0x0000019204247947 */ /* 0x000fea000b800000 */
.L_x_1772:
[----:B------:R-:W-:-:S03]  /*f470*/  UMOV UR4, 0xffffffff ;  /* 0xffffffff00047882 */ /* 0x000fc60000000000 */
[----:B------:R-:W-:Y:S05]  /*f480*/  BRA.DIV UR4, `(.L_x_1495) ;  /* 0x0000019204447947 */ /* 0x000fea000b800000 */
.L_x_1775:
[----:B------:R-:W-:-:S03]  /*f490*/  UMOV UR4, 0xffffffff ;  /* 0xffffffff00047882 */ /* 0x000fc60000000000 */
[----:B------:R-:W-:Y:S05]  /*f4a0*/  BRA.DIV UR4, `(.L_x_1496) ;  /* 0x0000019204647947 */ /* 0x000fea000b800000 */
.L_x_1778:
[----:B------:R-:W-:-:S03]  /*f4b0*/  UMOV UR4, 0xffffffff ;  /* 0xffffffff00047882 */ /* 0x000fc60000000000 */
[----:B------:R-:W-:Y:S05]  /*f4c0*/  BRA.DIV UR4, `(.L_x_1497) ;  /* 0x0000019204847947 */ /* 0x000fea000b800000 */
.L_x_1781:
[----:B------:R-:W-:Y:S01]  /*f4d0*/  UMOV UR4, 0xffffffff ;  /* 0xffffffff00047882 */ /* 0x000fe20000000000 */
[----:B------:R-:W-:Y:S02]  /*f4e0*/  LOP3.LUT R9, R10, 0xfffffffe, RZ, 0xc0, !PT ;  /* 0xfffffffe0a097812 */ /* 0x000fe400078ec0ff */
[----:B------:R-:W-:Y:S05]  /*f4f0*/  BRA.DIV UR4, `(.L_x_1498) ;  /* 0x0000019204a07947 */ /* 0x000fea000b800000 */
.L_x_1784:
[----:B------:R-:W-:Y:S01]  /*f500*/  UMOV UR4, 0xffffffff ;  /* 0xffffffff00047882 */ /* 0x000fe20000000000 */
[----:B------:R-:W-:Y:S02]  /*f510*/  IMAD.IADD R9, R184, 0x1, -R9 ;  /* 0x00000001b8097824 */ /* 0x000fe400078e0a09 */
[----:B------:R-:W-:Y:S05]  /*f520*/  BRA.DIV UR4, `(.L_x_1499) ;  /* 0x0000019204bc7947 */ /* 0x000fea000b800000 */
.L_x_1787:
[----:B------:R-:W-:Y:S01]  /*f530*/  UMOV UR4, 0xffffffff ;  /* 0xffffffff00047882 */ /* 0x000fe20000000000 */
[----:B------:R-:W-:Y:S02]  /*f540*/  SHF.L.U32 R9, R9, 0x1f, RZ ;  /* 0x0000001f09097819 */ /* 0x000fe400000006ff */
[----:B------:R-:W-:Y:S05]  /*f550*/  BRA.DIV UR4, `(.L_x_1500) ;  /* 0x0000019204d87947 */ /* 0x000fea000b800000 */
.L_x_1790:
[----:B------:R-:W0:Y:S01]  /*f560*/  SYNCS.PHASECHK.TRANS64.TRYWAIT P2, [R18+URZ+0x2a800], R9 ;  /* 0x02a80009120075a7 */ /* 0x000e22000804017f */
[----:B------:R-:W-:Y:S01]  /*f570*/  IMAD.MOV.U32 R0, RZ, RZ, R46 ;  /* 0x000000ffff007224 */ /* 0x000fe200078e002e */
[----:B------:R-:W-:Y:S01]  /*f580*/  MOV R8, R48 ;  /* 0x0000003000087202 */ /* 0x000fe20000000f00 */
[----:B------:R-:W-:Y:S01]  /*f590*/  IMAD.MOV.U32 R3, RZ, RZ, R47 ;  /* 0x000000ffff037224 */ /* 0x000fe200078e002f */
[----:B------:R-:W-:Y:S01]  /*f5a0*/  BSSY B1, `(.L_x_1501) ;  /* 0x0000019000017945 */ /* 0x000fe20003800000 */
[----:B------:R-:W-:Y:S02]  /*f5b0*/  IMAD.MOV.U32 R10, RZ, RZ, R49 ;  /* 0x000000ffff0a7224 */ /* 0x000fe400078e0031 */
[----:B------:R-:W-:Y:S01]  /*f5c0*/  IMAD.MOV.U32 R11, RZ, RZ, R53 ;  /* 0x000000ffff0b7224 */ /* 0x000fe200078e0035 */
        /* <DEDUP_REMOVED lines=10> */
[----:B------:R-:W-:-:S04]  /*f670*/  MOV R11, R56 ;  /* 0x00000038000b7202 */ /* 0x000fc80000000f00 */
        /* <DEDUP_REMOVED lines=11> */
.L_x_1791:
[----:B------:R-:W-:Y:S05]  /*f730*/  BSYNC B1 ;  /* 0x0000000000017941 */ /* 0x000fea0003800000 */
.L_x_1501:
        /* <DEDUP_REMOVED lines=10> */
[--C-:B------:R-:W-:Y:S01]  /*f7e0*/  HADD2.F32 R93, -RZ, R91.reuse.H0_H0 ;  /* 0x2000005bff5d7230 */ /* 0x100fe20000004100 */
[----:B------:R-:W-:Y:S01]  /*f7f0*/  LOP3.LUT R8, R174, 0x38, R22, 0xf8, !PT ;  /* 0x00000038ae087812 */ /* 0x000fe200078ef816 */
[----:B------:R-:W-:Y:S01]  /*f800*/  HADD2.F32 R92, -RZ, R91.H1_H1 ;  /* 0x3000005bff5c7230 */ /* 0x000fe20000004100 */
[----:B------:R-:W-:Y:S01]  /*f810*/  SHF.R.S32.HI R13, RZ, 0x1f, R10 ;  /* 0x0000001fff0d7819 */ /* 0x000fe2000001140a */
[--C-:B------:R-:W-:Y:S01]  /*f820*/  HADD2.F32 R91, -RZ, R90.reuse.H1_H1 ;  /* 0x3000005aff5b7230 */ /* 0x100fe20000004100 */
[----:B------:R-:W-:Y:S01]  /*f830*/  SHF.L.U32 R11, R10, 0x3, RZ ;  /* 0x000000030a0b7819 */ /* 0x000fe200000006ff */
[----:B------:R-:W-:Y:S01]  /*f840*/  HADD2.F32 R90, -RZ, R90.H0_H0 ;  /* 0x2000005aff5a7230 */ /* 0x000fe20000004100 */
[----:B------:R-:W-:Y:S02]  /*f850*/  LEA.HI R13, R13, R10, RZ, 0x3 ;  /* 0x0000000a0d0d7211 */ /* 0x000fe400078f18ff */
[----:B0-----:R-:W-:-:S02]  /*f860*/  LOP3.LUT R9, R8, R175, RZ, 0x3c, !PT ;  /* 0x000000af08097212 */ /* 0x001fc400078e3cff */
[----:B------:R-:W-:Y:S01]  /*f870*/  LOP3.LUT R8, R174, 0x38, R11, 0xf8, !PT ;  /* 0x00000038ae087812 */ /* 0x000fe200078ef80b */
[----:B------:R-:W-:Y:S01]  /*f880*/  IMAD.SHL.U32 R13, R13, 0x400, RZ ;  /* 0x000004000d0d7824 */ /* 0x000fe200078e00ff */
[----:B------:R-:W-:Y:S01]  /*f890*/  SHF.R.U64 R104, R32, 0x10, R33 ;  /* 0x0000001020687819 */ /* 0x000fe20000001221 */
[----:B------:R-:W-:Y:S01]  /*f8a0*/  IMAD.IADD R9, R176, 0x1, R9 ;  /* 0x00000001b0097824 */ /* 0x000fe200078e0209 */
[----:B------:R-:W-:Y:S02]  /*f8b0*/  LOP3.LUT R12, R8, R175, RZ, 0x3c, !PT ;  /* 0x000000af080c7212 */ /* 0x000fe400078e3cff */
[----:B------:R-:W-:Y:S01]  /*f8c0*/  LOP3.LUT R13, R13, 0x7fffe000, RZ, 0xc0, !PT ;  /* 0x7fffe0000d0d7812 */ /* 0x000fe200078ec0ff */
[----:B------:R-:W-:Y:S01]  /*f8d0*/  IMAD R86, R9, 0x2, R18 ;  /* 0x0000000209567824 */ /* 0x000fe200078e0212 */
[----:B------:R-:W-:Y:S02]  /*f8e0*/  SHF.R.U32.HI R94, RZ, 0x10, R5 ;  /* 0x00000010ff5e7819 */ /* 0x000fe40000011605 */
[----:B------:R-:W-:-:S02]  /*f8f0*/  IADD3 R13, R12, R13, R176 ;  /* 0x0000000d0c0d7210 */ /* 0x000fc40007ffe0b0 */
[----:B------:R-:W0:Y:S01]  /*f900*/  LDS.128 R8, [R86+0xc400] ;  /* 0x00c4000056087984 */ /* 0x000e220000000c00 */
[----:B------:R-:W-:Y:S01]  /*f910*/  SHF.R.U64 R101, R4, 0x10, R5 ;  /* 0x0000001004657819 */ /* 0x000fe20000001205 */
[----:B------:R-:W-:Y:S01]  /*f920*/  HADD2.F32 R94, -RZ, R94.H0_H0 ;  /* 0x2000005eff5e7230 */ /* 0x000fe20000004100 */
[----:B------:R-:W-:Y:S02]  /*f930*/  LEA R87, R13, R18, 0x1 ;  /* 0x000000120d577211 */ /* 0x000fe400078e08ff */
[----:B------:R-:W-:Y:S02]  /*f940*/  SHF.R.U32.HI R95, RZ, 0x10, R33 ;  /* 0x00000010ff5f7819 */ /* 0x000fe40000011621 */
[----:B------:R-:W-:Y:S01]  /*f950*/  SHF.R.U64 R103, R34, 0x10, R35 ;  /* 0x0000001022677819 */ /* 0x000fe20000001223 */
[----:B------:R-:W1:Y:S01]  /*f960*/  LDS.128 R12, [R87+0xc400] ;  /* 0x00c40000570c7984 */ /* 0x000e620000000c00 */
[----:B------:R-:W-:Y:S02]  /*f970*/  SHF.R.U64 R99, R6, 0x10, R7 ;  /* 0x0000001006637819 */ /* 0x000fe40000001207 */
[----:B------:R-:W-:-:S02]  /*f980*/  SHF.R.U32.HI R102, RZ, 0x10, R35 ;  /* 0x00000010ff667819 */ /* 0x000fc40000011623 */
[----:B------:R-:W-:Y:S01]  /*f990*/  SHF.R.U32.HI R97, RZ, 0x10, R7 ;  /* 0x00000010ff617819 */ /* 0x000fe20000011607 */
[--C-:B0-----:R-:W-:Y:S02]  /*f9a0*/  HADD2.F32 R5, -RZ, R9.reuse.H0_H0 ;  /* 0x20000009ff057230 */ /* 0x101fe40000004100 */
[----:B------:R-:W-:Y:S02]  /*f9b0*/  HADD2.F32 R9, -RZ, R9.H1_H1 ;  /* 0x30000009ff097230 */ /* 0x000fe40000004100 */
[----:B------:R-:W-:Y:S02]  /*f9c0*/  HADD2.F32 R4, -RZ, R8.H0_H0 ;  /* 0x20000008ff047230 */ /* 0x000fe40000004100 */
[----:B------:R-:W-:Y:S02]  /*f9d0*/  HADD2.F32 R6, -RZ, R10.H0_H0 ;  /* 0x2000000aff067230 */ /* 0x000fe40000004100 */
[--C-:B-1----:R-:W-:Y:S02]  /*f9e0*/  HADD2.F32 R32, -RZ, R13.reuse.H0_H0 ;  /* 0x2000000dff207230 */ /* 0x102fe40000004100 */
[----:B------:R-:W-:-:S02]  /*f9f0*/  HADD2.F32 R33, -RZ, R13.H1_H1 ;  /* 0x3000000dff217230 */ /* 0x000fc40000004100 */
[----:B------:R-:W-:Y:S02]  /*fa00*/  HADD2.F32 R13, -RZ, R12.H0_H0 ;  /* 0x2000000cff0d7230 */ /* 0x000fe40000004100 */
[CC--:B------:R-:W-:Y:S01]  /*fa10*/  FMUL.FTZ R96, R32.reuse, R93.reuse ;  /* 0x0000005d20607220 */ /* 0x0c0fe20000410000 */
[-C--:B------:R-:W-:Y:S01]  /*fa20*/  FMUL.FTZ R98, R32, R92.reuse ;  /* 0x0000005c20627220 */ /* 0x080fe20000410000 */
[----:B------:R-:W-:Y:S02]  /*fa30*/  HADD2.F32 R32, -RZ, R95.H0_H0 ;  /* 0x2000005fff207230 */ /* 0x000fe40000004100 */
[----:B------:R-:W-:Y:S01]  /*fa40*/  FFMA.FTZ R96, R5, R92, -R96 ;  /* 0x0000005c05607223 */ /* 0x000fe20000010860 */
[----:B------:R-:W-:Y:S01]  /*fa50*/  FMUL.FTZ R92, R33, R94 ;  /* 0x0000005e215c7220 */ /* 0x000fe20000410000 */
[----:B------:R-:W-:Y:S01]  /*fa60*/  FFMA.FTZ R98, R5, R93, R98 ;  /* 0x0000005d05627223 */ /* 0x000fe20000010062 */
[-C--:B------:R-:W-:Y:S01]  /*fa70*/  FMUL.FTZ R100, R33, R32.reuse ;  /* 0x0000002021647220 */ /* 0x080fe20000410000 */
[----:B------:R-:W-:Y:S01]  /*fa80*/  FMUL.FTZ R33, R13, R91 ;  /* 0x0000005b0d217220 */ /* 0x000fe20000410000 */
[----:B------:R-:W-:Y:S01]  /*fa90*/  FFMA.FTZ R93, R9, R32, -R92 ;  /* 0x00000020095d7223 */ /* 0x000fe2000001085c */
[----:B------:R-:W-:Y:S01]  /*faa0*/  FMUL.FTZ R32, R13, R90 ;  /* 0x0000005a0d207220 */ /* 0x000fe20000410000 */
[----:B------:R-:W-:-:S02]  /*fab0*/  HADD2.F32 R34, -RZ, R14.H0_H0 ;  /* 0x2000000eff227230 */ /* 0x000fc40000004100 */
[C---:B------:R-:W-:Y:S01]  /*fac0*/  FFMA.FTZ R33, R4.reuse, R90, -R33 ;  /* 0x0000005a04217223 */ /* 0x040fe20000010821 */
[--C-:B------:R-:W-:Y:S02]  /*fad0*/  HADD2.F32 R5, -RZ, R89.reuse.H1_H1 ;  /* 0x30000059ff057230 */ /* 0x100fe40000004100 */
[----:B------:R-:W-:Y:S01]  /*fae0*/  FFMA.FTZ R91, R4, R91, R32 ;  /* 0x0000005b045b7223 */ /* 0x000fe20000010020 */
[----:B------:R-:W-:Y:S02]  /*faf0*/  HADD2.F32 R89, -RZ, R89.H0_H0 ;  /* 0x20000059ff597230 */ /* 0x000fe40000004100 */
[----:B------:R-:W-:Y:S01]  /*fb00*/  FFMA.FTZ R95, R9, R94, R100 ;  /* 0x0000005e095f7223 */ /* 0x000fe20000010064 */
[----:B------:R-:W-:Y:S02]  /*fb10*/  HADD2.F32 R4, -RZ, R88.H1_H1 ;  /* 0x30000058ff047230 */ /* 0x000fe40000004100 */
[----:B------:R-:W-:Y:S01]  /*fb20*/  FMUL.FTZ R9, R34, R5 ;  /* 0x0000000522097220 */ /* 0x000fe20000410000 */
[----:B------:R-:W-:-:S02]  /*fb30*/  HADD2.F32 R35, -RZ, R15.H0_H0 ;  /* 0x2000000fff237230 */ /* 0x000fc40000004100 */
[-C--:B------:R-:W-:Y:S01]  /*fb40*/  FMUL.FTZ R13, R34, R89.reuse ;  /* 0x00000059220d7220 */ /* 0x080fe20000410000 */
[----:B------:R-:W-:Y:S02]  /*fb50*/  HADD2.F32 R88, -RZ, R88.H0_H0 ;  /* 0x20000058ff587230 */ /* 0x000fe40000004100 */
[----:B------:R-:W-:Y:S01]  /*fb60*/  FFMA.FTZ R89, R6, R89, -R9 ;  /* 0x0000005906597223 */ /* 0x000fe20000010809 */
[----:B------:R-:W-:Y:S02]  /*fb70*/  HADD2.F32 R7, -RZ, R11.H0_H0 ;  /* 0x2000000bff077230 */ /* 0x000fe40000004100 */
[C---:B------:R-:W-:Y:S01]  /*fb80*/  FMUL.FTZ R9, R35.reuse, R4 ;  /* 0x0000000423097220 */ /* 0x040fe20000410000 */
[----:B------:R-:W-:Y:S02]  /*fb90*/  HADD2.F32 R15, -RZ, R15.H1_H1 ;  /* 0x3000000fff0f7230 */ /* 0x000fe40000004100 */
[----:B------:R-:W-:Y:S01]  /*fba0*/  FMUL.FTZ R90, R35, R88 ;  /* 0x00000058235a7220 */ /* 0x000fe20000410000 */
[----:B------:R-:W-:-:S02]  /*fbb0*/  HADD2.F32 R34, -RZ, R97.H0_H0 ;  /* 0x20000061ff227230 */ /* 0x000fc40000004100 */
[----:B------:R-:W-:Y:S01]  /*fbc0*/  FFMA.FTZ R35, R6, R5, R13 ;  /* 0x0000000506237223 */ /* 0x000fe2000001000d */
[----:B------:R-:W-:Y:S02]  /*fbd0*/  HADD2.F32 R32, -RZ, R102.H0_H0 ;  /* 0x20000066ff207230 */ /* 0x000fe40000004100 */
[C---:B------:R-:W-:Y:S01]  /*fbe0*/  FFMA.FTZ R90, R7.reuse, R4, -R90 ;  /* 0x00000004075a7223 */ /* 0x040fe2000001085a */
[----:B------:R-:W-:Y:S02]  /*fbf0*/  HADD2.F32 R11, -RZ, R11.H1_H1 ;  /* 0x3000000bff0b7230 */ /* 0x000fe40000004100 */
[----:B------:R-:W-:Y:S01]  /*fc00*/  FFMA.FTZ R88, R7, R88, R9 ;  /* 0x0000005807587223 */ /* 0x000fe20000010009 */
[----:B------:R-:W-:Y:S02]  /*fc10*/  HADD2.F32 R12, -RZ, R12.H1_H1 ;  /* 0x3000000cff0c7230 */ /* 0x000fe40000004100 */
[----:B------:R-:W-:Y:S01]  /*fc20*/  FMUL.FTZ R6, R15, R34 ;  /* 0x000000220f067220 */ /* 0x000fe20000410000 */
[----:B------:R-:W-:-:S02]  /*fc30*/  HADD2.F32 R14, -RZ, R14.H1_H1 ;  /* 0x3000000eff0e7230 */ /* 0x000fc40000004100 */
[-C--:B------:R-:W-:Y:S01]  /*fc40*/  FMUL.FTZ R4, R15, R32.reuse ;  /* 0x000000200f047220 */ /* 0x080fe20000410000 */
[----:B------:R-:W-:Y:S02]  /*fc50*/  HADD2.F32 R9, -RZ, R101.H0_H0 ;  /* 0x20000065ff097230 */ /* 0x000fe40000004100 */
[C---:B------:R-:W-:Y:S01]  /*fc60*/  FFMA.FTZ R97, R11.reuse, R32, -R6 ;  /* 0x000000200b617223 */ /* 0x040fe20000010806 */
[----:B------:R-:W-:Y:S02]  /*fc70*/  HADD2.F32 R13, -RZ, R99.H0_H0 ;  /* 0x20000063ff0d7230 */ /* 0x000fe40000004100 */
[----:B------:R-:W-:Y:S01]  /*fc80*/  FFMA.FTZ R99, R11, R34, R4 ;  /* 0x000000220b637223 */ /* 0x000fe20000010004 */
[----:B------:R-:W-:Y:S02]  /*fc90*/  HADD2.F32 R5, -RZ, R104.H0_H0 ;  /* 0x20000068ff057230 */ /* 0x000fe40000004100 */
[----:B------:R-:W-:Y:S01]  /*fca0*/  FMUL.FTZ R11, R12, R9 ;  /* 0x000000090c0b7220 */ /* 0x000fe20000410000 */
[----:B------:R-:W-:-:S02]  /*fcb0*/  HADD2.F32 R7, -RZ, R103.H0_H0 ;  /* 0x20000067ff077230 */ /* 0x000fc40000004100 */
[----:B------:R-:W-:Y:S01]  /*fcc0*/  FMUL.FTZ R15, R14, R13 ;  /* 0x0000000d0e0f7220 */ /* 0x000fe20000410000 */
[----:B------:R-:W-:Y:S02]  /*fcd0*/  HADD2.F32 R8, -RZ, R8.H1_H1 ;  /* 0x30000008ff087230 */ /* 0x000fe40000004100 */
[----:B------:R-:W-:Y:S01]  /*fce0*/  FMUL.FTZ R12, R12, R5 ;  /* 0x000000050c0c7220 */ /* 0x000fe20000410000 */
[----:B------:R-:W-:Y:S02]  /*fcf0*/  HADD2.F32 R10, -RZ, R10.H1_H1 ;  /* 0x3000000aff0a7230 */ /* 0x000fe40000004100 */
        /* <DEDUP_REMOVED lines=8> */
[----:B------:R-:W-:Y:S02]  /*fd80*/  F2FP.F16.F32.PACK_AB R6, R6, R89 ;  /* 0x000000590606723e */ /* 0x000fe400000000ff */
[----:B------:R-:W-:Y:S02]  /*fd90*/  F2FP.F16.F32.PACK_AB R11, R99, R88 ;  /* 0x00000058630b723e */ /* 0x000fe400000000ff */
[----:B------:R-:W-:Y:S01]  /*fda0*/  F2FP.F16.F32.PACK_AB R9, R95, R98 ;  /* 0x000000625f09723e */ /* 0x000fe200000000ff */
[----:B------:R1:W-:Y:S01]  /*fdb0*/  STS.128 [R86+0xc400], R4 ;  /* 0x00c4000456007388 */ /* 0x0003e20000000c00 */
[----:B------:R-:W-:-:S02]  /*fdc0*/  F2FP.F16.F32.PACK_AB R8, R8, R91 ;  /* 0x0000005b0808723e */ /* 0x000fc400000000ff */
[----:B------:R-:W-:-:S05]  /*fdd0*/  F2FP.F16.F32.PACK_AB R10, R10, R35 ;  /* 0x000000230a0a723e */ /* 0x000fca00000000ff */
[----:B------:R1:W-:Y:S02]  /*fde0*/  STS.128 [R87+0xc400], R8 ;  /* 0x00c4000857007388 */ /* 0x0003e40000000c00 */
.L_x_1506:
[----:B------:R-:W-:Y:S05]  /*fdf0*/  BSYNC B2 ;  /* 0x0000000000027941 */ /* 0x000fea0003800000 */
.L_x_1505:
[----:B------:R-:W-:Y:S04]  /*fe00*/  BSSY B2, `(.L_x_1507) ;  /* 0x0000060000027945 */ /* 0x000fe80003800000 */
[----:B------:R-:W-:Y:S05]  /*fe10*/  @P2 BRA `(.L_x_1508) ;  /* 0x0000000400782947 */ /* 0x000fea0003800000 */
[----:B-1----:R-:W-:Y:S01]  /*fe20*/  LEA.HI R4, R85, R189, RZ, 0x1d ;  /* 0x000000bd55047211 */ /* 0x002fe200078fe8ff */
[----:B------:R-:W-:Y:S01]  /*fe30*/  HADD2.F32 R34, -RZ, R83.H1_H1 ;  /* 0x30000053ff227230 */ /* 0x000fe20000004100 */
[--C-:B------:R-:W-:Y:S02]  /*fe40*/  SHF.R.U64 R89, R24, 0x10, R25.reuse ;  /* 0x0000001018597819 */ /* 0x100fe40000001219 */
[----:B------:R-:W-:Y:S01]  /*fe50*/  SHF.R.S32.HI R7, RZ, 0x1f, R4 ;  /* 0x0000001fff077819 */ /* 0x000fe20000011404 */
[----:B------:R-:W-:Y:S01]  /*fe60*/  IMAD.SHL.U32 R5, R4, 0x8, RZ ;  /* 0x0000000804057824 */ /* 0x000fe200078e00ff */
[----:B------:R-:W-:Y:S02]  /*fe70*/  SHF.R.U32.HI R33, RZ, 0x10, R25 ;  /* 0x00000010ff217819 */ /* 0x000fe40000011619 */
[----:B------:R-:W-:Y:S02]  /*fe80*/  LEA.HI R7, R7, R4, RZ, 0x3 ;  /* 0x0000000407077211 */ /* 0x000fe400078f18ff */
[----:B------:R-:W-:Y:S01]  /*fe90*/  LOP3.LUT R4, R174, 0x38, R5, 0xf8, !PT ;  /* 0x00000038ae047812 */ /* 0x000fe200078ef805 */
[----:B------:R-:W-:Y:S01]  /*fea0*/  HADD2.F32 R33, -RZ, R33.H0_H0 ;  /* 0x20000021ff217230 */ /* 0x000fe20000004100 */
[----:B------:R-:W-:Y:S01]  /*feb0*/  SHF.R.U64 R91, R38, 0x10, R39 ;  /* 0x00000010265b7819 */ /* 0x000fe20000001227 */
[----:B------:R-:W-:Y:S01]  /*fec0*/  IMAD.SHL.U32 R7, R7, 0x400, RZ ;  /* 0x0000040007077824 */ /* 0x000fe200078e00ff */
[----:B------:R-:W-:Y:S01]  /*fed0*/  LOP3.LUT R8, R4, R175, RZ, 0x3c, !PT ;  /* 0x000000af04087212 */ /* 0x000fe200078e3cff */
[----:B------:R-:W-:Y:S01]  /*fee0*/  HADD2.F32 R38, -RZ, R81.H1_H1 ;  /* 0x30000051ff267230 */ /* 0x000fe20000004100 */
[----:B------:R-:W-:-:S02]  /*fef0*/  SHF.R.U64 R92, R36, 0x10, R37 ;  /* 0x00000010245c7819 */ /* 0x000fc40000001225 */
[----:B0-----:R-:W-:Y:S02]  /*ff00*/  LOP3.LUT R9, R7, 0x7fffe000, RZ, 0xc0, !PT ;  /* 0x7fffe00007097812 */ /* 0x001fe400078ec0ff */
[----:B------:R-:W0:Y:S01]  /*ff10*/  LDS.128 R4, [R198] ;  /* 0x00000000c6047984 */ /* 0x000e220000000c00 */
[----:B------:R-:W-:Y:S02]  /*ff20*/  SHF.R.U32.HI R37, RZ, 0x10, R37 ;  /* 0x00000010ff257819 */ /* 0x000fe40000011625 */
[----:B------:R-:W-:Y:S02]  /*ff30*/  IADD3 R9, R8, R9, R176 ;  /* 0x0000000908097210 */ /* 0x000fe40007ffe0b0 */
[----:B------:R-:W-:Y:S02]  /*ff40*/  SHF.R.U64 R87, R26, 0x10, R27 ;  /* 0x000000101a577819 */ /* 0x000fe4000000121b */
[----:B------:R-:W-:Y:S01]  /*ff50*/  SHF.R.U32.HI R90, RZ, 0x10, R39 ;  /* 0x00000010ff5a7819 */ /* 0x000fe20000011627 */
[----:B------:R-:W-:Y:S01]  /*ff60*/  IMAD R12, R9, 0x2, R18 ;  /* 0x00000002090c7824 */ /* 0x000fe200078e0212 */
[----:B------:R-:W-:-:S04]  /*ff70*/  SHF.R.U32.HI R39, RZ, 0x10, R27 ;  /* 0x00000010ff277819 */ /* 0x000fc8000001161b */
[----:B------:R-:W1:Y:S01]  /*ff80*/  LDS.128 R8, [R12+0xc400] ;  /* 0x00c400000c087984 */ /* 0x000e620000000c00 */
[--C-:B0-----:R-:W-:Y:S02]  /*ff90*/  HADD2.F32 R13, -RZ, R5.reuse.H0_H0 ;  /* 0x20000005ff0d7230 */ /* 0x101fe40000004100 */
[----:B------:R-:W-:Y:S02]  /*ffa0*/  HADD2.F32 R14, -RZ, R5.H1_H1 ;  /* 0x30000005ff0e7230 */ /* 0x000fe40000004100 */
[----:B------:R-:W-:Y:S02]  /*ffb0*/  HADD2.F32 R5, -RZ, R4.H0_H0 ;  /* 0x20000004ff057230 */ /* 0x000fe40000004100 */
[----:B------:R-:W-:Y:S02]  /*ffc0*/  HADD2.F32 R15, -RZ, R6.H0_H0 ;  /* 0x20000006ff0f7230 */ /* 0x000fe40000004100 */
[--C-:B------:R-:W-:Y:S02]  /*ffd0*/  HADD2.F32 R24, -RZ, R7.reuse.H0_H0 ;  /* 0x20000007ff187230 */ /* 0x100fe40000004100 */
[----:B------:R-:W-:-:S02]  /*ffe0*/  HADD2.F32 R7, -RZ, R7.H1_H1 ;  /* 0x30000007ff077230 */ /* 0x000fc40000004100 */
[----:B------:R-:W-:Y:S02]  /*fff0*/  HADD2.F32 R4, -RZ, R4.H1_H1 ;  /* 0x30000004ff047230 */ /* 0x000fe40000004100 */
        /* <DEDUP_REMOVED lines=8> */
[----:B------:R-:W-:Y:S02]  /*10080*/  HADD2.F32 R36, -RZ, R81.H0_H0 ;  /* 0x20000051ff247230 */ /* 0x000fe40000004100 */
[----:B------:R-:W-:Y:S01]  /*10090*/  FFMA.FTZ R86, R13, R38, R86 ;  /* 0x000000260d567223 */ /* 0x000fe20000010056 */
[----:B------:R-:W-:Y:S02]  /*100a0*/  HADD2.F32 R34, -RZ, R83.H0_H0 ;  /* 0x20000053ff227230 */ /* 0x000fe40000004100 */
[----:B------:R-:W-:Y:S01]  /*100b0*/  FMUL.FTZ R13, R26, R25 ;  /* 0x000000191a0d7220 */ /* 0x000fe20000410000 */
[----:B------:R-:W-:Y:S02]  /*100c0*/  HADD2.F32 R27, -RZ, R10.H0_H0 ;  /* 0x2000000aff1b7230 */ /* 0x000fe40000004100 */
[----:B------:R-:W-:Y:S01]  /*100d0*/  FMUL.FTZ R38, R9, R36 ;  /* 0x0000002409267220 */ /* 0x000fe20000410000 */
[----:B------:R-:W-:-:S02]  /*100e0*/  HADD2.F32 R26, -RZ, R82.H0_H0 ;  /* 0x20000052ff1a7230 */ /* 0x000fc40000004100 */
[----:B------:R-:W-:Y:S01]  /*100f0*/  FMUL.FTZ R9, R9, R34 ;  /* 0x0000002209097220 */ /* 0x000fe20000410000 */
[C---:B------:R-:W-:Y:S01]  /*10100*/  FFMA.FTZ R88, R14.reuse, R25, -R37 ;  /* 0x000000190e587223 */ /* 0x040fe20000010825 */
[----:B------:R-:W-:Y:S01]  /*10110*/  FFMA.FTZ R33, R14, R33, R13 ;  /* 0x000000210e217223 */ /* 0x000fe2000001000d */
[----:B------:R-:W-:Y:S02]  /*10120*/  HADD2.F32 R14, -RZ, R84.H0_H0 ;  /* 0x20000054ff0e7230 */ /* 0x000fe40000004100 */
[C---:B------:R-:W-:Y:S01]  /*10130*/  FFMA.FTZ R36, R5.reuse, R36, R9 ;  /* 0x0000002405247223 */ /* 0x040fe20000010009 */
[----:B------:R-:W-:Y:S02]  /*10140*/  HADD2.F32 R32, -RZ, R11.H0_H0 ;  /* 0x2000000bff207230 */ /* 0x000fe40000004100 */
[----:B------:R-:W-:Y:S01]  /*10150*/  FFMA.FTZ R38, R5, R34, -R38 ;  /* 0x0000002205267223 */ /* 0x000fe20000010826 */
[----:B------:R-:W-:Y:S02]  /*10160*/  HADD2.F32 R9, -RZ, R82.H1_H1 ;  /* 0x30000052ff097230 */ /* 0x000fe40000004100 */
[----:B------:R-:W-:Y:S01]  /*10170*/  FMUL.FTZ R34, R27, R26 ;  /* 0x0000001a1b227220 */ /* 0x000fe20000410000 */
[----:B------:R-:W-:-:S02]  /*10180*/  HADD2.F32 R5, -RZ, R84.H1_H1 ;  /* 0x30000054ff057230 */ /* 0x000fc40000004100 */
[-C--:B------:R-:W-:Y:S01]  /*10190*/  FMUL.FTZ R82, R27, R14.reuse ;  /* 0x0000000e1b527220 */ /* 0x080fe20000410000 */
[----:B------:R-:W-:Y:S02]  /*101a0*/  HADD2.F32 R11, -RZ, R11.H1_H1 ;  /* 0x3000000bff0b7230 */ /* 0x000fe40000004100 */
[C---:B------:R-:W-:Y:S01]  /*101b0*/  FFMA.FTZ R27, R15.reuse, R14, -R34 ;  /* 0x0000000e0f1b7223 */ /* 0x040fe20000010822 */
[C---:B------:R-:W-:Y:S01]  /*101c0*/  FMUL.FTZ R13, R32.reuse, R9 ;  /* 0x00000009200d7220 */ /* 0x040fe20000410000 */
[----:B------:R-:W-:Y:S02]  /*101d0*/  HADD2.F32 R34, -RZ, R39.H0_H0 ;  /* 0x20000027ff227230 */ /* 0x000fe40000004100 */
[-C--:B------:R-:W-:Y:S01]  /*101e0*/  FMUL.FTZ R32, R32, R5.reuse ;  /* 0x0000000520207220 */ /* 0x080fe20000410000 */
[----:B------:R-:W-:Y:S02]  /*101f0*/  HADD2.F32 R14, -RZ, R90.H0_H0 ;  /* 0x2000005aff0e7230 */ /* 0x000fe40000004100 */
[----:B------:R-:W-:Y:S01]  /*10200*/  FFMA.FTZ R82, R15, R26, R82 ;  /* 0x0000001a0f527223 */ /* 0x000fe20000010052 */
[C---:B------:R-:W-:Y:S01]  /*10210*/  FFMA.FTZ R26, R24.reuse, R5, -R13 ;  /* 0x00000005181a7223 */ /* 0x040fe2000001080d */
[----:B------:R-:W-:Y:S01]  /*10220*/  FFMA.FTZ R32, R24, R9, R32 ;  /* 0x0000000918207223 */ /* 0x000fe20000010020 */
[C---:B------:R-:W-:Y:S01]  /*10230*/  FMUL.FTZ R84, R11.reuse, R34 ;  /* 0x000000220b547220 */ /* 0x040fe20000410000 */
[----:B------:R-:W-:Y:S01]  /*10240*/  FMUL.FTZ R24, R11, R14 ;  /* 0x0000000e0b187220 */ /* 0x000fe20000410000 */
[----:B------:R-:W-:-:S02]  /*10250*/  HADD2.F32 R8, -RZ, R8.H1_H1 ;  /* 0x30000008ff087230 */ /* 0x000fc40000004100 */
[----:B------:R-:W-:Y:S02]  /*10260*/  HADD2.F32 R10, -RZ, R10.H1_H1 ;  /* 0x3000000aff0a7230 */ /* 0x000fe40000004100 */
[C---:B------:R-:W-:Y:S01]  /*10270*/  FFMA.FTZ R39, R7.reuse, R14, -R84 ;  /* 0x0000000e07277223 */ /* 0x040fe20000010854 */
[----:B------:R-:W-:Y:S02]  /*10280*/  HADD2.F32 R11, -RZ, R89.H0_H0 ;  /* 0x20000059ff0b7230 */ /* 0x000fe40000004100 */
[----:B------:R-:W-:Y:S01]  /*10290*/  FFMA.FTZ R81, R7, R34, R24 ;  /* 0x0000002207517223 */ /* 0x000fe20000010018 */
[----:B------:R-:W-:Y:S02]  /*102a0*/  HADD2.F32 R13, -RZ, R87.H0_H0 ;  /* 0x20000057ff0d7230 */ /* 0x000fe40000004100 */
[----:B------:R-:W-:Y:S02]  /*102b0*/  HADD2.F32 R5, -RZ, R92.H0_H0 ;  /* 0x2000005cff057230 */ /* 0x000fe40000004100 */
[----:B------:R-:W-:Y:S01]  /*102c0*/  FMUL.FTZ R7, R8, R11 ;  /* 0x0000000b08077220 */ /* 0x000fe20000410000 */
[----:B------:R-:W-:-:S02]  /*102d0*/  HADD2.F32 R9, -RZ, R91.H0_H0 ;  /* 0x2000005bff097230 */ /* 0x000fc40000004100 */
[----:B------:R-:W-:Y:S01]  /*102e0*/  FMUL.FTZ R37, R10, R13 ;  /* 0x0000000d0a257220 */ /* 0x000fe20000410000 */
[----:B------:R-:W-:Y:S02]  /*102f0*/  HADD2.F32 R6, -RZ, R6.H1_H1 ;  /* 0x30000006ff067230 */ /* 0x000fe40000004100 */
[-C--:B------:R-:W-:Y:S01]  /*10300*/  FMUL.FTZ R8, R8, R5.reuse ;  /* 0x0000000508087220 */ /* 0x080fe20000410000 */
[----:B------:R-:W-:Y:S01]  /*10310*/  FFMA.FTZ R15, R4, R5, -R7 ;  /* 0x00000005040f7223 */ /* 0x000fe20000010807 */
[-C--:B------:R-:W-:Y:S01]  /*10320*/  FMUL.FTZ R14, R10, R9.reuse ;  /* 0x000000090a0e7220 */ /* 0x080fe20000410000 */
[----:B------:R-:W-:Y:S01]  /*10330*/  F2FP.F16.F32.PACK_AB R7, R39, R26 ;  /* 0x0000001a2707723e */ /* 0x000fe200000000ff */
[----:B------:R-:W-:Y:S01]  /*10340*/  FFMA.FTZ R10, R6, R9, -R37 ;  /* 0x00000009060a7223 */ /* 0x000fe20000010825 */
[----:B------:R-:W-:Y:S01]  /*10350*/  FFMA.FTZ R25, R4, R11, R8 ;  /* 0x0000000b04197223 */ /* 0x000fe20000010008 */
[----:B------:R-:W-:Y:S01]  /*10360*/  FFMA.FTZ R13, R6, R13, R14 ;  /* 0x0000000d060d7223 */ /* 0x000fe2000001000e */
[----:B------:R-:W-:-:S02]  /*10370*/  F2FP.F16.F32.PACK_AB R5, R88, R35 ;  /* 0x000000235805723e */ /* 0x000fc400000000ff */
[----:B------:R-:W-:Y:S02]  /*10380*/  F2FP.F16.F32.PACK_AB R4, R15, R38 ;  /* 0x000000260f04723e */ /* 0x000fe400000000ff */
[----:B------:R-:W-:Y:S02]  /*10390*/  F2FP.F16.F32.PACK_AB R6, R10, R27 ;  /* 0x0000001b0a06723e */ /* 0x000fe400000000ff */
[----:B------:R-:W-:Y:S02]  /*103a0*/  F2FP.F16.F32.PACK_AB R11, R81, R32 ;  /* 0x00000020510b723e */ /* 0x000fe400000000ff */
[----:B------:R-:W-:Y:S01]  /*103b0*/  F2FP.F16.F32.PACK_AB R9, R33, R86 ;  /* 0x000000562109723e */ /* 0x000fe200000000ff */
[----:B------:R2:W-:Y:S01]  /*103c0*/  STS.128 [R198], R4 ;  /* 0x00000004c6007388 */ /* 0x0005e20000000c00 */
[----:B------:R-:W-:Y:S02]  /*103d0*/  F2FP.F16.F32.PACK_AB R8, R25, R36 ;  /* 0x000000241908723e */ /* 0x000fe400000000ff */
[----:B------:R-:W-:-:S05]  /*103e0*/  F2FP.F16.F32.PACK_AB R10, R13, R82 ;  /* 0x000000520d0a723e */ /* 0x000fca00000000ff */
[----:B------:R2:W-:Y:S02]  /*103f0*/  STS.128 [R12+0xc400], R8 ;  /* 0x00c400080c007388 */ /* 0x0005e40000000c00 */
.L_x_1508:
[----:B------:R-:W-:Y:S05]  /*10400*/  BSYNC B2 ;  /* 0x0000000000027941 */ /* 0x000fea0003800000 */
.L_x_1507:
[----:B------:R-:W-:Y:S05]  /*10410*/  @P3 BRA `(.L_x_1504) ;  /* 0x0000000400783947 */ /* 0x000fea0003800000 */
[----:B------:R-:W-:Y:S02]  /*10420*/  LEA.HI R85, R85, R196, RZ, 0x1d ;  /* 0x000000c455557211 */ /* 0x000fe400078fe8ff */
[----:B------:R-:W-:Y:S02]  /*10430*/  SHF.R.U64 R38, R28, 0x10, R29 ;  /* 0x000000101c267819 */ /* 0x000fe4000000121d */
[----:B-12---:R-:W-:Y:S02]  /*10440*/  SHF.R.S32.HI R4, RZ, 0x1f, R85 ;  /* 0x0000001fff047819 */ /* 0x006fe40000011455 */
[----:B------:R-:W-:Y:S02]  /*10450*/  SHF.L.U32 R5, R85, 0x3, RZ ;  /* 0x0000000355057819 */ /* 0x000fe400000006ff */
[----:B------:R-:W-:Y:S02]  /*10460*/  LEA.HI R85, R4, R85, RZ, 0x3 ;  /* 0x0000005504557211 */ /* 0x000fe400078f18ff */
[----:B------:R-:W-:-:S02]  /*10470*/  LOP3.LUT R4, R174, 0x38, R5, 0xf8, !PT ;  /* 0x00000038ae047812 */ /* 0x000fc400078ef805 */
[----:B------:R-:W-:Y:S01]  /*10480*/  SHF.R.U32.HI R28, RZ, 0x10, R29 ;  /* 0x00000010ff1c7819 */ /* 0x000fe2000001161d */
[----:B------:R-:W-:Y:S01]  /*10490*/  IMAD.SHL.U32 R85, R85, 0x400, RZ ;  /* 0x0000040055557824 */ /* 0x000fe200078e00ff */
[----:B------:R-:W-:Y:S01]  /*104a0*/  LOP3.LUT R8, R4, R175, RZ, 0x3c, !PT ;  /* 0x000000af04087212 */ /* 0x000fe200078e3cff */
[----:B------:R-:W-:Y:S01]  /*104b0*/  HADD2.F32 R29, -RZ, R77.H1_H1 ;  /* 0x3000004dff1d7230 */ /* 0x000fe20000004100 */
[----:B------:R-:W1:Y:S01]  /*104c0*/  LDS.128 R4, [R195] ;  /* 0x00000000c3047984 */ /* 0x000e620000000c00 */
[--C-:B------:R-:W-:Y:S01]  /*104d0*/  SHF.R.U64 R37, R30, 0x10, R31.reuse ;  /* 0x000000101e257819 */ /* 0x100fe2000000121f */
[----:B------:R-:W-:Y:S01]  /*104e0*/  HADD2.F32 R30, -RZ, R28.H0_H0 ;  /* 0x2000001cff1e7230 */ /* 0x000fe20000004100 */
[----:B------:R-:W-:Y:S01]  /*104f0*/  LOP3.LUT R85, R85, 0x7fffe000, RZ, 0xc0, !PT ;  /* 0x7fffe00055557812 */ /* 0x000fe200078ec0ff */
[--C-:B------:R-:W-:Y:S01]  /*10500*/  HADD2.F32 R28, -RZ, R75.reuse.H0_H0 ;  /* 0x2000004bff1c7230 */ /* 0x100fe20000004100 */
[----:B------:R-:W-:Y:S01]  /*10510*/  SHF.R.U32.HI R36, RZ, 0x10, R31 ;  /* 0x00000010ff247819 */ /* 0x000fe2000001161f */
[----:B------:R-:W-:Y:S01]  /*10520*/  HADD2.F32 R31, -RZ, R75.H1_H1 ;  /* 0x3000004bff1f7230 */ /* 0x000fe20000004100 */
[----:B------:R-:W-:-:S02]  /*10530*/  IADD3 R85, R8, R85, R176 ;  /* 0x0000005508557210 */ /* 0x000fc40007ffe0b0 */
[--C-:B------:R-:W-:Y:S02]  /*10540*/  SHF.R.U64 R81, R60, 0x10, R61.reuse ;  /* 0x000000103c517819 */ /* 0x100fe4000000123d */
[----:B------:R-:W-:Y:S01]  /*10550*/  SHF.R.U32.HI R60, RZ, 0x10, R61 ;  /* 0x00000010ff3c7819 */ /* 0x000fe2000001163d */
[----:B------:R-:W-:Y:S01]  /*10560*/  IMAD R85, R85, 0x2, R18 ;  /* 0x0000000255557824 */ /* 0x000fe200078e0212 */
[--C-:B------:R-:W-:Y:S02]  /*10570*/  SHF.R.U64 R39, R62, 0x10, R63.reuse ;  /* 0x000000103e277819 */ /* 0x100fe4000000123f */
[----:B------:R-:W-:Y:S02]  /*10580*/  SHF.R.U32.HI R62, RZ, 0x10, R63 ;  /* 0x00000010ff3e7819 */ /* 0x000fe4000001163f */
[----:B0-----:R-:W0:Y:S01]  /*10590*/  LDS.128 R8, [R85+0xc400] ;  /* 0x00c4000055087984 */ /* 0x001e220000000c00 */
[--C-:B-1----:R-:W-:Y:S02]  /*105a0*/  HADD2.F32 R12, -RZ, R5.reuse.H0_H0 ;  /* 0x20000005ff0c7230 */ /* 0x102fe40000004100 */
[----:B------:R-:W-:-:S02]  /*105b0*/  HADD2.F32 R13, -RZ, R5.H1_H1 ;  /* 0x30000005ff0d7230 */ /* 0x000fc40000004100 */
[----:B------:R-:W-:Y:S02]  /*105c0*/  HADD2.F32 R5, -RZ, R4.H0_H0 ;  /* 0x20000004ff057230 */ /* 0x000fe40000004100 */
[----:B------:R-:W-:Y:S02]  /*105d0*/  HADD2.F32 R14, -RZ, R6.H0_H0 ;  /* 0x20000006ff0e7230 */ /* 0x000fe40000004100 */
[--C-:B------:R-:W-:Y:S02]  /*105e0*/  HADD2.F32 R15, -RZ, R7.reuse.H0_H0 ;  /* 0x20000007ff0f7230 */ /* 0x100fe40000004100 */
[----:B------:R-:W-:Y:S02]  /*105f0*/  HADD2.F32 R7, -RZ, R7.H1_H1 ;  /* 0x30000007ff077230 */ /* 0x000fe40000004100 */
[----:B------:R-:W-:Y:S02]  /*10600*/  HADD2.F32 R4, -RZ, R4.H1_H1 ;  /* 0x30000004ff047230 */ /* 0x000fe40000004100 */
[----:B------:R-:W-:-:S02]  /*10610*/  HADD2.F32 R6, -RZ, R6.H1_H1 ;  /* 0x30000006ff067230 */ /* 0x000fc40000004100 */
[--C-:B0-----:R-:W-:Y:S02]  /*10620*/  HADD2.F32 R24, -RZ, R9.reuse.H0_H0 ;  /* 0x20000009ff187230 */ /* 0x101fe40000004100 */
        /* <DEDUP_REMOVED lines=8> */
[----:B------:R-:W-:-:S02]  /*106b0*/  HADD2.F32 R12, -RZ, R77.H0_H0 ;  /* 0x2000004dff0c7230 */ /* 0x000fc40000004100 */
[-C--:B------:R-:W-:Y:S01]  /*106c0*/  FMUL.FTZ R34, R25, R24.reuse ;  /* 0x0000001819227220 */ /* 0x080fe20000410000 */
[----:B------:R-:W-:Y:S01]  /*106d0*/  FFMA.FTZ R32, R13, R24, -R32 ;  /* 0x000000180d207223 */ /* 0x000fe20000010820 */
[----:B------:R-:W-:Y:S02]  /*106e0*/  HADD2.F32 R26, -RZ, R10.H0_H0 ;  /* 0x2000000aff1a7230 */ /* 0x000fe40000004100 */
[C---:B------:R-:W-:Y:S01]  /*106f0*/  FMUL.FTZ R24, R9.reuse, R28 ;  /* 0x0000001c09187220 */ /* 0x040fe20000410000 */
[----:B------:R-:W-:Y:S02]  /*10700*/  HADD2.F32 R25, -RZ, R76.H0_H0 ;  /* 0x2000004cff197230 */ /* 0x000fe40000004100 */
[-C--:B------:R-:W-:Y:S01]  /*10710*/  FMUL.FTZ R31, R9, R12.reuse ;  /* 0x0000000c091f7220 */ /* 0x080fe20000410000 */
[----:B------:R-:W-:Y:S02]  /*10720*/  HADD2.F32 R9, -RZ, R78.H0_H0 ;  /* 0x2000004eff097230 */ /* 0x000fe40000004100 */
[----:B------:R-:W-:Y:S01]  /*10730*/  FFMA.FTZ R29, R5, R12, -R24 ;  /* 0x0000000c051d7223 */ /* 0x000fe20000010818 */
[----:B------:R-:W-:-:S02]  /*10740*/  HADD2.F32 R27, -RZ, R11.H0_H0 ;  /* 0x2000000bff1b7230 */ /* 0x000fc40000004100 */
[----:B------:R-:W-:Y:S01]  /*10750*/  FFMA.FTZ R31, R5, R28, R31 ;  /* 0x0000001c051f7223 */ /* 0x000fe2000001001f */
[----:B------:R-:W-:Y:S02]  /*10760*/  HADD2.F32 R11, -RZ, R11.H1_H1 ;  /* 0x3000000bff0b7230 */ /* 0x000fe40000004100 */
[----:B------:R-:W-:Y:S01]  /*10770*/  FFMA.FTZ R34, R13, R30, R34 ;  /* 0x0000001e0d227223 */ /* 0x000fe20000010022 */
[C---:B------:R-:W-:Y:S01]  /*10780*/  FMUL.FTZ R5, R26.reuse, R25 ;  /* 0x000000191a057220 */ /* 0x040fe20000410000 */
[----:B------:R-:W-:Y:S02]  /*10790*/  HADD2.F32 R76, -RZ, R76.H1_H1 ;  /* 0x3000004cff4c7230 */ /* 0x000fe40000004100 */
[-C--:B------:R-:W-:Y:S01]  /*107a0*/  FMUL.FTZ R13, R26, R9.reuse ;  /* 0x000000091a0d7220 */ /* 0x080fe20000410000 */
[----:B------:R-:W-:Y:S02]  /*107b0*/  HADD2.F32 R24, -RZ, R36.H0_H0 ;  /* 0x20000024ff187230 */ /* 0x000fe40000004100 */
[----:B------:R-:W-:Y:S01]  /*107c0*/  FFMA.FTZ R26, R14, R9, -R5 ;  /* 0x000000090e1a7223 */ /* 0x000fe20000010805 */
[----:B------:R-:W-:-:S02]  /*107d0*/  HADD2.F32 R12, -RZ, R62.H0_H0 ;  /* 0x2000003eff0c7230 */ /* 0x000fc40000004100 */
[----:B------:R-:W-:Y:S01]  /*107e0*/  FMUL.FTZ R28, R27, R76 ;  /* 0x0000004c1b1c7220 */ /* 0x000fe20000410000 */
[----:B------:R-:W-:Y:S02]  /*107f0*/  HADD2.F32 R78, -RZ, R78.H1_H1 ;  /* 0x3000004eff4e7230 */ /* 0x000fe40000004100 */
[----:B------:R-:W-:Y:S01]  /*10800*/  FFMA.FTZ R14, R14, R25, R13 ;  /* 0x000000190e0e7223 */ /* 0x000fe2000001000d */
[C---:B------:R-:W-:Y:S01]  /*10810*/  FMUL.FTZ R30, R11.reuse, R24 ;  /* 0x000000180b1e7220 */ /* 0x040fe20000410000 */
[----:B------:R-:W-:Y:S01]  /*10820*/  FMUL.FTZ R36, R11, R12 ;  /* 0x0000000c0b247220 */ /* 0x000fe20000410000 */
[----:B------:R-:W-:Y:S02]  /*10830*/  HADD2.F32 R8, -RZ, R8.H1_H1 ;  /* 0x30000008ff087230 */ /* 0x000fe40000004100 */
[-C--:B------:R-:W-:Y:S01]  /*10840*/  FMUL.FTZ R27, R27, R78.reuse ;  /* 0x0000004e1b1b7220 */ /* 0x080fe20000410000 */
[----:B------:R-:W-:Y:S02]  /*10850*/  HADD2.F32 R10, -RZ, R10.H1_H1 ;  /* 0x3000000aff0a7230 */ /* 0x000fe40000004100 */
[----:B------:R-:W-:Y:S01]  /*10860*/  FFMA.FTZ R28, R15, R78, -R28 ;  /* 0x0000004e0f1c7223 */ /* 0x000fe2000001081c */
[----:B------:R-:W-:-:S02]  /*10870*/  HADD2.F32 R11, -RZ, R38.H0_H0 ;  /* 0x20000026ff0b7230 */ /* 0x000fc40000004100 */
[----:B------:R-:W-:Y:S01]  /*10880*/  FFMA.FTZ R27, R15, R76, R27 ;  /* 0x0000004c0f1b7223 */ /* 0x000fe2000001001b */
[----:B------:R-:W-:Y:S02]  /*10890*/  HADD2.F32 R13, -RZ, R37.H0_H0 ;  /* 0x20000025ff0d7230 */ /* 0x000fe40000004100 */
[C---:B------:R-:W-:Y:S01]  /*108a0*/  FFMA.FTZ R25, R7.reuse, R12, -R30 ;  /* 0x0000000c07197223 */ /* 0x040fe2000001081e */
[----:B------:R-:W-:Y:S02]  /*108b0*/  HADD2.F32 R5, -RZ, R81.H0_H0 ;  /* 0x20000051ff057230 */ /* 0x000fe40000004100 */
[----:B------:R-:W-:Y:S01]  /*108c0*/  FFMA.FTZ R36, R7, R24, R36 ;  /* 0x0000001807247223 */ /* 0x000fe20000010024 */
[----:B------:R-:W-:Y:S02]  /*108d0*/  HADD2.F32 R9, -RZ, R39.H0_H0 ;  /* 0x20000027ff097230 */ /* 0x000fe40000004100 */
[----:B------:R-:W-:Y:S01]  /*108e0*/  FMUL.FTZ R7, R8, R11 ;  /* 0x0000000b08077220 */ /* 0x000fe20000410000 */
[----:B------:R-:W-:Y:S01]  /*108f0*/  FMUL.FTZ R15, R10, R13 ;  /* 0x0000000d0a0f7220 */ /* 0x000fe20000410000 */
[----:B------:R-:W-:Y:S01]  /*10900*/  FMUL.FTZ R12, R8, R5 ;  /* 0x00000005080c7220 */ /* 0x000fe20000410000 */
        /* <DEDUP_REMOVED lines=15> */
.L_x_1504:
[----:B------:R-:W-:Y:S05]  /*10a00*/  BSYNC B1 ;  /* 0x0000000000017941 */ /* 0x000fea0003800000 */
.L_x_1503:
        /* <DEDUP_REMOVED lines=8> */
[----:B------:R-:W-:Y:S01]  /*10a90*/  HADD2.F32 R31, -RZ, R79.H1_H1 ;  /* 0x3000004fff1f7230 */ /* 0x000fe20000004100 */
[----:B------:R-:W-:Y:S01]  /*10aa0*/  SHF.R.U32.HI R30, RZ, 0x10, R41 ;  /* 0x00000010ff1e7819 */ /* 0x000fe20000011629 */
[----:B------:R-:W-:Y:S01]  /*10ab0*/  HADD2.F32 R33, -RZ, R70.H1_H1 ;  /* 0x30000046ff217230 */ /* 0x000fe20000004100 */
[----:B------:R-:W-:Y:S01]  /*10ac0*/  SHF.R.S32.HI R7, RZ, 0x1f, R4 ;  /* 0x0000001fff077819 */ /* 0x000fe20000011404 */
[----:B------:R-:W-:Y:S01]  /*10ad0*/  IMAD.SHL.U32 R5, R4, 0x8, RZ ;  /* 0x0000000804057824 */ /* 0x000fe200078e00ff */
[----:B------:R-:W-:Y:S01]  /*10ae0*/  SHF.R.U64 R60, R52, 0x10, R53 ;  /* 0x00000010343c7819 */ /* 0x000fe20000001235 */
[----:B------:R-:W-:Y:S01]  /*10af0*/  HADD2.F32 R30, -RZ, R30.H0_H0 ;  /* 0x2000001eff1e7230 */ /* 0x000fe20000004100 */
[----:B------:R-:W-:Y:S01]  /*10b00*/  LEA.HI R7, R7, R4, RZ, 0x3 ;  /* 0x0000000407077211 */ /* 0x000fe200078f18ff */
[----:B------:R-:W-:Y:S01]  /*10b10*/  HADD2.F32 R70, -RZ, R70.H0_H0 ;  /* 0x20000046ff467230 */ /* 0x000fe20000004100 */
[----:B------:R-:W-:-:S02]  /*10b20*/  LOP3.LUT R4, R172, 0x38, R5, 0xf8, !PT ;  /* 0x00000038ac047812 */ /* 0x000fc400078ef805 */
[----:B------:R-:W-:Y:S02]  /*10b30*/  SHF.L.U32 R7, R7, 0xa, RZ ;  /* 0x0000000a07077819 */ /* 0x000fe400000006ff */
[----:B------:R-:W-:Y:S02]  /*10b40*/  LOP3.LUT R8, R4, R199, RZ, 0x3c, !PT ;  /* 0x000000c704087212 */ /* 0x000fe400078e3cff */
[----:B0-----:R-:W-:Y:S02]  /*10b50*/  LOP3.LUT R9, R7, 0x7fffe000, RZ, 0xc0, !PT ;  /* 0x7fffe00007097812 */ /* 0x001fe400078ec0ff */
[----:B------:R-:W0:Y:S01]  /*10b60*/  LDS.128 R4, [R197] ;  /* 0x00000000c5047984 */ /* 0x000e220000000c00 */
[----:B------:R-:W-:Y:S02]  /*10b70*/  SHF.R.U32.HI R53, RZ, 0x10, R53 ;  /* 0x00000010ff357819 */ /* 0x000fe40000011635 */
[----:B------:R-:W-:Y:S02]  /*10b80*/  IADD3 R9, R8, R9, R177 ;  /* 0x0000000908097210 */ /* 0x000fe40007ffe0b1 */
[----:B------:R-:W-:-:S02]  /*10b90*/  SHF.R.U64 R52, R40, 0x10, R41 ;  /* 0x0000001028347819 */ /* 0x000fc40000001229 */
[----:B------:R-:W-:Y:S01]  /*10ba0*/  SHF.R.U64 R41, R54, 0x10, R55 ;  /* 0x0000001036297819 */ /* 0x000fe20000001237 */
[----:B------:R-:W-:Y:S01]  /*10bb0*/  IMAD R12, R9, 0x2, R18 ;  /* 0x00000002090c7824 */ /* 0x000fe200078e0212 */
[----:B------:R-:W-:Y:S02]  /*10bc0*/  SHF.R.U64 R40, R42, 0x10, R43 ;  /* 0x000000102a287819 */ /* 0x000fe4000000122b */
[----:B------:R-:W-:Y:S02]  /*10bd0*/  SHF.R.U32.HI R54, RZ, 0x10, R55 ;  /* 0x00000010ff367819 */ /* 0x000fe40000011637 */
[----:B------:R-:W1:Y:S01]  /*10be0*/  LDS.128 R8, [R12+0xc400] ;  /* 0x00c400000c087984 */ /* 0x000e620000000c00 */
[----:B------:R-:W-:Y:S01]  /*10bf0*/  SHF.R.U32.HI R42, RZ, 0x10, R43 ;  /* 0x00000010ff2a7819 */ /* 0x000fe2000001162b */
[--C-:B0-----:R-:W-:Y:S02]  /*10c00*/  HADD2.F32 R14, -RZ, R5.reuse.H0_H0 ;  /* 0x20000005ff0e7230 */ /* 0x101fe40000004100 */
[----:B------:R-:W-:-:S02]  /*10c10*/  HADD2.F32 R15, -RZ, R5.H1_H1 ;  /* 0x30000005ff0f7230 */ /* 0x000fc40000004100 */
[----:B------:R-:W-:Y:S02]  /*10c20*/  HADD2.F32 R5, -RZ, R4.H0_H0 ;  /* 0x20000004ff057230 */ /* 0x000fe40000004100 */
[----:B------:R-:W-:Y:S02]  /*10c30*/  HADD2.F32 R24, -RZ, R6.H0_H0 ;  /* 0x20000006ff187230 */ /* 0x000fe40000004100 */
[--C-:B------:R-:W-:Y:S02]  /*10c40*/  HADD2.F32 R25, -RZ, R7.reuse.H0_H0 ;  /* 0x20000007ff197230 */ /* 0x100fe40000004100 */
[----:B------:R-:W-:Y:S02]  /*10c50*/  HADD2.F32 R7, -RZ, R7.H1_H1 ;  /* 0x30000007ff077230 */ /* 0x000fe40000004100 */
[----:B------:R-:W-:Y:S02]  /*10c60*/  HADD2.F32 R4, -RZ, R4.H1_H1 ;  /* 0x30000004ff047230 */ /* 0x000fe40000004100 */
[----:B-1----:R-:W-:-:S02]  /*10c70*/  HADD2.F32 R26, -RZ, R9.H0_H0 ;  /* 0x20000009ff1a7230 */ /* 0x002fc40000004100 */
        /* <DEDUP_REMOVED lines=11> */
[----:B------:R-:W-:Y:S01]  /*10d30*/  FMUL.FTZ R26, R9, R70 ;  /* 0x00000046091a7220 */ /* 0x000fe20000410000 */
[----:B------:R-:W-:Y:S02]  /*10d40*/  HADD2.F32 R28, -RZ, R10.H0_H0 ;  /* 0x2000000aff1c7230 */ /* 0x000fe40000004100 */
[----:B------:R-:W-:Y:S01]  /*10d50*/  FFMA.FTZ R34, R15, R30, R34 ;  /* 0x0000001e0f227223 */ /* 0x000fe20000010022 */
[-C--:B------:R-:W-:Y:S01]  /*10d60*/  FMUL.FTZ R31, R9, R14.reuse ;  /* 0x0000000e091f7220 */ /* 0x080fe20000410000 */
[----:B------:R-:W-:Y:S01]  /*10d70*/  FFMA.FTZ R30, R5, R14, -R26 ;  /* 0x0000000e051e7223 */ /* 0x000fe2000001081a */
[----:B------:R-:W-:Y:S02]  /*10d80*/  HADD2.F32 R29, -RZ, R11.H0_H0 ;  /* 0x2000000bff1d7230 */ /* 0x000fe40000004100 */
[----:B------:R-:W-:-:S02]  /*10d90*/  HADD2.F32 R27, -RZ, R71.H0_H0 ;  /* 0x20000047ff1b7230 */ /* 0x000fc40000004100 */
[----:B------:R-:W-:Y:S01]  /*10da0*/  FFMA.FTZ R31, R5, R70, R31 ;  /* 0x00000046051f7223 */ /* 0x000fe2000001001f */
[--C-:B------:R-:W-:Y:S02]  /*10db0*/  HADD2.F32 R9, -RZ, R80.reuse.H0_H0 ;  /* 0x20000050ff097230 */ /* 0x100fe40000004100 */
[----:B------:R-:W-:Y:S02]  /*10dc0*/  HADD2.F32 R26, -RZ, R71.H1_H1 ;  /* 0x30000047ff1a7230 */ /* 0x000fe40000004100 */
[C---:B------:R-:W-:Y:S01]  /*10dd0*/  FMUL.FTZ R5, R28.reuse, R27 ;  /* 0x0000001b1c057220 */ /* 0x040fe20000410000 */
[----:B------:R-:W-:Y:S02]  /*10de0*/  HADD2.F32 R80, -RZ, R80.H1_H1 ;  /* 0x30000050ff507230 */ /* 0x000fe40000004100 */
[----:B------:R-:W-:Y:S01]  /*10df0*/  FMUL.FTZ R15, R28, R9 ;  /* 0x000000091c0f7220 */ /* 0x000fe20000410000 */
[----:B------:R-:W-:Y:S02]  /*10e00*/  HADD2.F32 R11, -RZ, R11.H1_H1 ;  /* 0x3000000bff0b7230 */ /* 0x000fe40000004100 */
[----:B------:R-:W-:Y:S01]  /*10e10*/  FMUL.FTZ R36, R29, R26 ;  /* 0x0000001a1d247220 */ /* 0x000fe20000410000 */
[----:B------:R-:W-:-:S02]  /*10e20*/  HADD2.F32 R28, -RZ, R42.H0_H0 ;  /* 0x2000002aff1c7230 */ /* 0x000fc40000004100 */
[----:B------:R-:W-:Y:S01]  /*10e30*/  FMUL.FTZ R29, R29, R80 ;  /* 0x000000501d1d7220 */ /* 0x000fe20000410000 */
[----:B------:R-:W-:Y:S02]  /*10e40*/  HADD2.F32 R14, -RZ, R54.H0_H0 ;  /* 0x20000036ff0e7230 */ /* 0x000fe40000004100 */
[C---:B------:R-:W-:Y:S01]  /*10e50*/  FFMA.FTZ R33, R24.reuse, R9, -R5 ;  /* 0x0000000918217223 */ /* 0x040fe20000010805 */
[----:B------:R-:W-:Y:S01]  /*10e60*/  FFMA.FTZ R24, R24, R27, R15 ;  /* 0x0000001b18187223 */ /* 0x000fe2000001000f */
[----:B------:R-:W-:Y:S01]  /*10e70*/  FFMA.FTZ R29, R25, R26, R29 ;  /* 0x0000001a191d7223 */ /* 0x000fe2000001001d */
[C---:B------:R-:W-:Y:S01]  /*10e80*/  FMUL.FTZ R38, R11.reuse, R28 ;  /* 0x0000001c0b267220 */ /* 0x040fe20000410000 */
[----:B------:R-:W-:Y:S01]  /*10e90*/  FMUL.FTZ R26, R11, R14 ;  /* 0x0000000e0b1a7220 */ /* 0x000fe20000410000 */
[----:B------:R-:W-:Y:S02]  /*10ea0*/  HADD2.F32 R8, -RZ, R8.H1_H1 ;  /* 0x30000008ff087230 */ /* 0x000fe40000004100 */
[----:B------:R-:W-:Y:S01]  /*10eb0*/  FFMA.FTZ R36, R25, R80, -R36 ;  /* 0x0000005019247223 */ /* 0x000fe20000010824 */
[----:B------:R-:W-:-:S02]  /*10ec0*/  HADD2.F32 R10, -RZ, R10.H1_H1 ;  /* 0x3000000aff0a7230 */ /* 0x000fc40000004100 */
[C---:B------:R-:W-:Y:S01]  /*10ed0*/  FFMA.FTZ R39, R7.reuse, R14, -R38 ;  /* 0x0000000e07277223 */ /* 0x040fe20000010826 */
[----:B------:R-:W-:Y:S02]  /*10ee0*/  HADD2.F32 R11, -RZ, R52.H0_H0 ;  /* 0x20000034ff0b7230 */ /* 0x000fe40000004100 */
[----:B------:R-:W-:Y:S01]  /*10ef0*/  FFMA.FTZ R26, R7, R28, R26 ;  /* 0x0000001c071a7223 */ /* 0x000fe2000001001a */
[----:B------:R-:W-:Y:S02]  /*10f00*/  HADD2.F32 R15, -RZ, R40.H0_H0 ;  /* 0x20000028ff0f7230 */ /* 0x000fe40000004100 */
[----:B------:R-:W-:Y:S02]  /*10f10*/  HADD2.F32 R5, -RZ, R60.H0_H0 ;  /* 0x2000003cff057230 */ /* 0x000fe40000004100 */
[----:B------:R-:W-:Y:S01]  /*10f20*/  FMUL.FTZ R7, R8, R11 ;  /* 0x0000000b08077220 */ /* 0x000fe20000410000 */
[----:B------:R-:W-:Y:S02]  /*10f30*/  HADD2.F32 R9, -RZ, R41.H0_H0 ;  /* 0x20000029ff097230 */ /* 0x000fe40000004100 */
[----:B------:R-:W-:Y:S01]  /*10f40*/  FMUL.FTZ R27, R10, R15 ;  /* 0x0000000f0a1b7220 */ /* 0x000fe20000410000 */
[----:B------:R-:W-:-:S02]  /*10f50*/  HADD2.F32 R6, -RZ, R6.H1_H1 ;  /* 0x30000006ff067230 */ /* 0x000fc40000004100 */
[-C--:B------:R-:W-:Y:S01]  /*10f60*/  FMUL.FTZ R8, R8, R5.reuse ;  /* 0x0000000508087220 */ /* 0x080fe20000410000 */
[----:B------:R-:W-:Y:S01]  /*10f70*/  FFMA.FTZ R25, R4, R5, -R7 ;  /* 0x0000000504197223 */ /* 0x000fe20000010807 */
[-C--:B------:R-:W-:Y:S01]  /*10f80*/  FMUL.FTZ R14, R10, R9.reuse ;  /* 0x000000090a0e7220 */ /* 0x080fe20000410000 */
[----:B------:R-:W-:Y:S01]  /*10f90*/  F2FP.F16.F32.PACK_AB R7, R39, R36 ;  /* 0x000000242707723e */ /* 0x000fe200000000ff */
[----:B------:R-:W-:Y:S01]  /*10fa0*/  FFMA.FTZ R10, R6, R9, -R27 ;  /* 0x00000009060a7223 */ /* 0x000fe2000001081b */
[----:B------:R-:W-:Y:S01]  /*10fb0*/  FFMA.FTZ R8, R4, R11, R8 ;  /* 0x0000000b04087223 */ /* 0x000fe20000010008 */
[----:B------:R-:W-:Y:S01]  /*10fc0*/  FFMA.FTZ R15, R6, R15, R14 ;  /* 0x0000000f060f7223 */ /* 0x000fe2000001000e */
[----:B------:R-:W-:Y:S02]  /*10fd0*/  F2FP.F16.F32.PACK_AB R5, R32, R35 ;  /* 0x000000232005723e */ /* 0x000fe400000000ff */
[----:B------:R-:W-:Y:S02]  /*10fe0*/  F2FP.F16.F32.PACK_AB R4, R25, R30 ;  /* 0x0000001e1904723e */ /* 0x000fe400000000ff */
[----:B------:R-:W-:-:S02]  /*10ff0*/  F2FP.F16.F32.PACK_AB R6, R10, R33 ;  /* 0x000000210a06723e */ /* 0x000fc400000000ff */
[----:B------:R-:W-:Y:S02]  /*11000*/  F2FP.F16.F32.PACK_AB R11, R26, R29 ;  /* 0x0000001d1a0b723e */ /* 0x000fe400000000ff */
[----:B------:R-:W-:Y:S01]  /*11010*/  F2FP.F16.F32.PACK_AB R9, R34, R37 ;  /* 0x000000252209723e */ /* 0x000fe200000000ff */
[----:B------:R4:W-:Y:S01]  /*11020*/  STS.128 [R197], R4 ;  /* 0x00000004c5007388 */ /* 0x0009e20000000c00 */
[----:B------:R-:W-:Y:S02]  /*11030*/  F2FP.F16.F32.PACK_AB R8, R8, R31 ;  /* 0x0000001f0808723e */ /* 0x000fe400000000ff */
[----:B------:R-:W-:-:S05]  /*11040*/  F2FP.F16.F32.PACK_AB R10, R15, R24 ;  /* 0x000000180f0a723e */ /* 0x000fca00000000ff */
[----:B------:R4:W-:Y:S02]  /*11050*/  STS.128 [R12+0xc400], R8 ;  /* 0x00c400080c007388 */ /* 0x0009e40000000c00 */
.L_x_1510:
[----:B------:R-:W-:Y:S05]  /*11060*/  BSYNC B1 ;  /* 0x0000000000017941 */ /* 0x000fea0003800000 */
.L_x_1509:
[----:B------:R-:W-:Y:S04]  /*11070*/  BSSY B1, `(.L_x_1511) ;  /* 0x0000060000017945 */ /* 0x000fe80003800000 */
[----:B------:R-:W-:Y:S05]  /*11080*/  @P1 BRA `(.L_x_1512) ;  /* 0x0000000400781947 */ /* 0x000fea0003800000 */
[----:B-1234-:R-:W-:Y:S01]  /*11090*/  LEA.HI R4, R13, R189, RZ, 0x1d ;  /* 0x000000bd0d047211 */ /* 0x01efe200078fe8ff */
[----:B------:R-:W-:Y:S01]  /*110a0*/  HADD2.F32 R31, -RZ, R73.H1_H1 ;  /* 0x30000049ff1f7230 */ /* 0x000fe20000004100 */
[----:B------:R-:W-:Y:S01]  /*110b0*/  SHF.R.U32.HI R32, RZ, 0x10, R45 ;  /* 0x00000010ff207819 */ /* 0x000fe2000001162d */
[--C-:B------:R-:W-:Y:S01]  /*110c0*/  HADD2.F32 R33, -RZ, R69.reuse.H1_H1 ;  /* 0x30000045ff217230 */ /* 0x100fe20000004100 */
[----:B------:R-:W-:Y:S01]  /*110d0*/  SHF.R.S32.HI R7, RZ, 0x1f, R4 ;  /* 0x0000001fff077819 */ /* 0x000fe20000011404 */
[----:B------:R-:W-:Y:S01]  /*110e0*/  IMAD.SHL.U32 R5, R4, 0x8, RZ ;  /* 0x0000000804057824 */ /* 0x000fe200078e00ff */
[----:B------:R-:W-:Y:S01]  /*110f0*/  SHF.R.U64 R42, R56, 0x10, R57 ;  /* 0x00000010382a7819 */ /* 0x000fe20000001239 */
[----:B------:R-:W-:Y:S01]  /*11100*/  HADD2.F32 R32, -RZ, R32.H0_H0 ;  /* 0x20000020ff207230 */ /* 0x000fe20000004100 */
[----:B------:R-:W-:Y:S01]  /*11110*/  LEA.HI R7, R7, R4, RZ, 0x3 ;  /* 0x0000000407077211 */ /* 0x000fe200078f18ff */
[----:B------:R-:W-:Y:S01]  /*11120*/  HADD2.F32 R30, -RZ, R69.H0_H0 ;  /* 0x20000045ff1e7230 */ /* 0x000fe20000004100 */
[----:B------:R-:W-:-:S02]  /*11130*/  LOP3.LUT R4, R172, 0x38, R5, 0xf8, !PT ;  /* 0x00000038ac047812 */ /* 0x000fc400078ef805 */
[----:B------:R-:W-:Y:S01]  /*11140*/  SHF.R.U32.HI R56, RZ, 0x10, R57 ;  /* 0x00000010ff387819 */ /* 0x000fe20000011639 */
[----:B------:R-:W-:Y:S01]  /*11150*/  IMAD.SHL.U32 R7, R7, 0x400, RZ ;  /* 0x0000040007077824 */ /* 0x000fe200078e00ff */
[----:B------:R-:W-:Y:S02]  /*11160*/  LOP3.LUT R8, R4, R199, RZ, 0x3c, !PT ;  /* 0x000000c704087212 */ /* 0x000fe400078e3cff */
[----:B------:R-:W-:Y:S02]  /*11170*/  SHF.R.U64 R41, R58, 0x10, R59 ;  /* 0x000000103a297819 */ /* 0x000fe4000000123b */
[----:B0-----:R-:W-:Y:S02]  /*11180*/  LOP3.LUT R9, R7, 0x7fffe000, RZ, 0xc0, !PT ;  /* 0x7fffe00007097812 */ /* 0x001fe400078ec0ff */
[----:B------:R-:W0:Y:S01]  /*11190*/  LDS.128 R4, [R194] ;  /* 0x00000000c2047984 */ /* 0x000e220000000c00 */
[----:B------:R-:W-:Y:S02]  /*111a0*/  SHF.R.U64 R39, R46, 0x10, R47 ;  /* 0x000000102e277819 */ /* 0x000fe4000000122f */
[----:B------:R-:W-:-:S02]  /*111b0*/  IADD3 R9, R8, R9, R177 ;  /* 0x0000000908097210 */ /* 0x000fc40007ffe0b1 */
[----:B------:R-:W-:Y:S02]  /*111c0*/  SHF.R.U32.HI R58, RZ, 0x10, R59 ;  /* 0x00000010ff3a7819 */ /* 0x000fe4000001163b */
[----:B------:R-:W-:Y:S02]  /*111d0*/  LEA R12, R9, R18, 0x1 ;  /* 0x00000012090c7211 */ /* 0x000fe400078e08ff */
[----:B------:R-:W-:Y:S02]  /*111e0*/  SHF.R.U32.HI R46, RZ, 0x10, R47 ;  /* 0x00000010ff2e7819 */ /* 0x000fe4000001162f */
[----:B------:R-:W-:Y:S01]  /*111f0*/  SHF.R.U64 R40, R44, 0x10, R45 ;  /* 0x000000102c287819 */ /* 0x000fe2000000122d */
[----:B------:R-:W1:Y:S01]  /*11200*/  LDS.128 R8, [R12+0xc400] ;  /* 0x00c400000c087984 */ /* 0x000e620000000c00 */
[--C-:B0-----:R-:W-:Y:S02]  /*11210*/  HADD2.F32 R14, -RZ, R5.reuse.H0_H0 ;  /* 0x20000005ff0e7230 */ /* 0x101fe40000004100 */
[----:B------:R-:W-:-:S02]  /*11220*/  HADD2.F32 R15, -RZ, R5.H1_H1 ;  /* 0x30000005ff0f7230 */ /* 0x000fc40000004100 */
[----:B------:R-:W-:Y:S02]  /*11230*/  HADD2.F32 R5, -RZ, R4.H0_H0 ;  /* 0x20000004ff057230 */ /* 0x000fe40000004100 */
[----:B------:R-:W-:Y:S02]  /*11240*/  HADD2.F32 R24, -RZ, R6.H0_H0 ;  /* 0x20000006ff187230 */ /* 0x000fe40000004100 */
[--C-:B------:R-:W-:Y:S02]  /*11250*/  HADD2.F32 R25, -RZ, R7.reuse.H0_H0 ;  /* 0x20000007ff197230 */ /* 0x100fe40000004100 */
[----:B------:R-:W-:Y:S02]  /*11260*/  HADD2.F32 R7, -RZ, R7.H1_H1 ;  /* 0x30000007ff077230 */ /* 0x000fe40000004100 */
[--C-:B-1----:R-:W-:Y:S02]  /*11270*/  HADD2.F32 R26, -RZ, R9.reuse.H0_H0 ;  /* 0x20000009ff1a7230 */ /* 0x102fe40000004100 */
[----:B------:R-:W-:-:S02]  /*11280*/  HADD2.F32 R27, -RZ, R9.H1_H1 ;  /* 0x30000009ff1b7230 */ /* 0x000fc40000004100 */
[----:B------:R-:W-:Y:S02]  /*11290*/  HADD2.F32 R9, -RZ, R8.H0_H0 ;  /* 0x20000008ff097230 */ /* 0x000fe40000004100 */
[C---:B------:R-:W-:Y:S01]  /*112a0*/  FMUL.FTZ R35, R26.reuse, R33 ;  /* 0x000000211a237220 */ /* 0x040fe20000410000 */
[-C--:B------:R-:W-:Y:S01]  /*112b0*/  FMUL.FTZ R37, R26, R31.reuse ;  /* 0x0000001f1a257220 */ /* 0x080fe20000410000 */
[----:B------:R-:W-:Y:S02]  /*112c0*/  HADD2.F32 R26, -RZ, R56.H0_H0 ;  /* 0x20000038ff1a7230 */ /* 0x000fe40000004100 */
[C---:B------:R-:W-:Y:S01]  /*112d0*/  FMUL.FTZ R34, R27.reuse, R32 ;  /* 0x000000201b227220 */ /* 0x040fe20000410000 */
[C---:B------:R-:W-:Y:S01]  /*112e0*/  FFMA.FTZ R35, R14.reuse, R31, -R35 ;  /* 0x0000001f0e237223 */ /* 0x040fe20000010823 */
[----:B------:R-:W-:Y:S01]  /*112f0*/  FFMA.FTZ R37, R14, R33, R37 ;  /* 0x000000210e257223 */ /* 0x000fe20000010025 */
[----:B------:R-:W-:Y:S02]  /*11300*/  HADD2.F32 R14, -RZ, R73.H0_H0 ;  /* 0x20000049ff0e7230 */ /* 0x000fe40000004100 */
[-C--:B------:R-:W-:Y:S01]  /*11310*/  FMUL.FTZ R36, R27, R26.reuse ;  /* 0x0000001a1b247220 */ /* 0x080fe20000410000 */
[----:B------:R-:W-:Y:S01]  /*11320*/  FFMA.FTZ R34, R15, R26, -R34 ;  /* 0x0000001a0f227223 */ /* 0x000fe20000010822 */
[----:B------:R-:W-:-:S02]  /*11330*/  HADD2.F32 R28, -RZ, R10.H0_H0 ;  /* 0x2000000aff1c7230 */ /* 0x000fc40000004100 */
[C---:B------:R-:W-:Y:S01]  /*11340*/  FMUL.FTZ R26, R9.reuse, R30 ;  /* 0x0000001e091a7220 */ /* 0x040fe20000410000 */
[----:B------:R-:W-:Y:S02]  /*11350*/  HADD2.F32 R27, -RZ, R72.H0_H0 ;  /* 0x20000048ff1b7230 */ /* 0x000fe40000004100 */
[-C--:B------:R-:W-:Y:S01]  /*11360*/  FMUL.FTZ R33, R9, R14.reuse ;  /* 0x0000000e09217220 */ /* 0x080fe20000410000 */
[----:B------:R-:W-:Y:S02]  /*11370*/  HADD2.F32 R9, -RZ, R74.H0_H0 ;  /* 0x2000004aff097230 */ /* 0x000fe40000004100 */
[C---:B------:R-:W-:Y:S01]  /*11380*/  FFMA.FTZ R31, R5.reuse, R14, -R26 ;  /* 0x0000000e051f7223 */ /* 0x040fe2000001081a */
[--C-:B------:R-:W-:Y:S02]  /*11390*/  HADD2.F32 R29, -RZ, R11.reuse.H0_H0 ;  /* 0x2000000bff1d7230 */ /* 0x100fe40000004100 */
[----:B------:R-:W-:Y:S01]  /*113a0*/  FFMA.FTZ R33, R5, R30, R33 ;  /* 0x0000001e05217223 */ /* 0x000fe20000010021 */
[----:B------:R-:W-:-:S02]  /*113b0*/  HADD2.F32 R11, -RZ, R11.H1_H1 ;  /* 0x3000000bff0b7230 */ /* 0x000fc40000004100 */
[----:B------:R-:W-:Y:S01]  /*113c0*/  FFMA.FTZ R36, R15, R32, R36 ;  /* 0x000000200f247223 */ /* 0x000fe20000010024 */
[C---:B------:R-:W-:Y:S01]  /*113d0*/  FMUL.FTZ R5, R28.reuse, R27 ;  /* 0x0000001b1c057220 */ /* 0x040fe20000410000 */
[----:B------:R-:W-:Y:S02]  /*113e0*/  HADD2.F32 R72, -RZ, R72.H1_H1 ;  /* 0x30000048ff487230 */ /* 0x000fe40000004100 */
[-C--:B------:R-:W-:Y:S01]  /*113f0*/  FMUL.FTZ R15, R28, R9.reuse ;  /* 0x000000091c0f7220 */ /* 0x080fe20000410000 */
[----:B------:R-:W-:Y:S02]  /*11400*/  HADD2.F32 R26, -RZ, R46.H0_H0 ;  /* 0x2000002eff1a7230 */ /* 0x000fe40000004100 */
[----:B------:R-:W-:Y:S01]  /*11410*/  FFMA.FTZ R28, R24, R9, -R5 ;  /* 0x00000009181c7223 */ /* 0x000fe20000010805 */
[----:B------:R-:W-:Y:S02]  /*11420*/  HADD2.F32 R14, -RZ, R58.H0_H0 ;  /* 0x2000003aff0e7230 */ /* 0x000fe40000004100 */
[----:B------:R-:W-:Y:S01]  /*11430*/  FMUL.FTZ R30, R29, R72 ;  /* 0x000000481d1e7220 */ /* 0x000fe20000410000 */
[----:B------:R-:W-:-:S02]  /*11440*/  HADD2.F32 R74, -RZ, R74.H1_H1 ;  /* 0x3000004aff4a7230 */ /* 0x000fc40000004100 */
[----:B------:R-:W-:Y:S01]  /*11450*/  FFMA.FTZ R24, R24, R27, R15 ;  /* 0x0000001b18187223 */ /* 0x000fe2000001000f */
[C---:B------:R-:W-:Y:S01]  /*11460*/  FMUL.FTZ R32, R11.reuse, R26 ;  /* 0x0000001a0b207220 */ /* 0x040fe20000410000 */
[----:B------:R-:W-:Y:S01]  /*11470*/  FMUL.FTZ R38, R11, R14 ;  /* 0x0000000e0b267220 */ /* 0x000fe20000410000 */
[----:B------:R-:W-:Y:S02]  /*11480*/  HADD2.F32 R8, -RZ, R8.H1_H1 ;  /* 0x30000008ff087230 */ /* 0x000fe40000004100 */
[-C--:B------:R-:W-:Y:S01]  /*11490*/  FMUL.FTZ R29, R29, R74.reuse ;  /* 0x0000004a1d1d7220 */ /* 0x080fe20000410000 */
[----:B------:R-:W-:Y:S02]  /*114a0*/  HADD2.F32 R10, -RZ, R10.H1_H1 ;  /* 0x3000000aff0a7230 */ /* 0x000fe40000004100 */
[C---:B------:R-:W-:Y:S01]  /*114b0*/  FFMA.FTZ R30, R25.reuse, R74, -R30 ;  /* 0x0000004a191e7223 */ /* 0x040fe2000001081e */
[----:B------:R-:W-:Y:S02]  /*114c0*/  HADD2.F32 R11, -RZ, R40.H0_H0 ;  /* 0x20000028ff0b7230 */ /* 0x000fe40000004100 */
[----:B------:R-:W-:Y:S01]  /*114d0*/  FFMA.FTZ R29, R25, R72, R29 ;  /* 0x00000048191d7223 */ /* 0x000fe2000001001d */
[----:B------:R-:W-:-:S02]  /*114e0*/  HADD2.F32 R15, -RZ, R39.H0_H0 ;  /* 0x20000027ff0f7230 */ /* 0x000fc40000004100 */
[C---:B------:R-:W-:Y:S01]  /*114f0*/  FFMA.FTZ R27, R7.reuse, R14, -R32 ;  /* 0x0000000e071b7223 */ /* 0x040fe20000010820 */
[----:B------:R-:W-:Y:S02]  /*11500*/  HADD2.F32 R5, -RZ, R42.H0_H0 ;  /* 0x2000002aff057230 */ /* 0x000fe40000004100 */
[----:B------:R-:W-:Y:S01]  /*11510*/  FFMA.FTZ R38, R7, R26, R38 ;  /* 0x0000001a07267223 */ /* 0x000fe20000010026 */
[----:B------:R-:W-:Y:S02]  /*11520*/  HADD2.F32 R9, -RZ, R41.H0_H0 ;  /* 0x20000029ff097230 */ /* 0x000fe40000004100 */
[----:B------:R-:W-:Y:S01]  /*11530*/  FMUL.FTZ R7, R8, R11 ;  /* 0x0000000b08077220 */ /* 0x000fe20000410000 */
[----:B------:R-:W-:Y:S02]  /*11540*/  HADD2.F32 R4, -RZ, R4.H1_H1 ;  /* 0x30000004ff047230 */ /* 0x000fe40000004100 */
[----:B------:R-:W-:Y:S01]  /*11550*/  FMUL.FTZ R25, R10, R15 ;  /* 0x0000000f0a197220 */ /* 0x000fe20000410000 */
[----:B------:R-:W-:-:S02]  /*11560*/  HADD2.F32 R6, -RZ, R6.H1_H1 ;  /* 0x30000006ff067230 */ /* 0x000fc40000004100 */
[----:B------:R-:W-:Y:S01]  /*11570*/  FMUL.FTZ R14, R8, R5 ;  /* 0x00000005080e7220 */ /* 0x000fe20000410000 */
[----:B------:R-:W-:Y:S01]  /*11580*/  FMUL.FTZ R10, R10, R9 ;  /* 0x000000090a0a7220 */ /* 0x000fe20000410000 */
[----:B------:R-:W-:Y:S01]  /*11590*/  FFMA.FTZ R8, R4, R5, -R7 ;  /* 0x0000000504087223 */ /* 0x000fe20000010807 */
        /* <DEDUP_REMOVED lines=13> */
.L_x_1512:
[----:B------:R-:W-:Y:S05]  /*11670*/  BSYNC B1 ;  /* 0x0000000000017941 */ /* 0x000fea0003800000 */
.L_x_1511:
[----:B------:R-:W-:Y:S05]  /*11680*/  @P2 BRA `(.L_x_1478) ;  /* 0x0000000400782947 */ /* 0x000fea0003800000 */
[----:B------:R-:W-:Y:S01]  /*11690*/  LEA.HI R13, R13, R196, RZ, 0x1d ;  /* 0x000000c40d0d7211 */ /* 0x000fe200078fe8ff */
[----:B------:R-:W-:Y:S01]  /*116a0*/  HADD2.F32 R32, -RZ, R0.H1_H1 ;  /* 0x30000000ff207230 */ /* 0x000fe20000004100 */
[----:B------:R-:W-:Y:S01]  /*116b0*/  SHF.R.U64 R38, R64, 0x10, R65 ;  /* 0x0000001040267819 */ /* 0x000fe20000001241 */
[--C-:B------:R-:W-:Y:S01]  /*116c0*/  HADD2.F32 R30, -RZ, R20.reuse.H1_H1 ;  /* 0x30000014ff1e7230 */ /* 0x100fe20000004100 */
[----:B01234-:R-:W-:Y:S01]  /*116d0*/  SHF.R.S32.HI R4, RZ, 0x1f, R13 ;  /* 0x0000001fff047819 */ /* 0x01ffe2000001140d */
[----:B------:R-:W-:Y:S01]  /*116e0*/  IMAD.SHL.U32 R5, R13, 0x8, RZ ;  /* 0x000000080d057824 */ /* 0x000fe200078e00ff */
[----:B------:R-:W-:Y:S01]  /*116f0*/  SHF.R.U32.HI R64, RZ, 0x10, R65 ;  /* 0x00000010ff407819 */ /* 0x000fe20000011641 */
[----:B------:R-:W-:Y:S01]  /*11700*/  HADD2.F32 R20, -RZ, R20.H0_H0 ;  /* 0x20000014ff147230 */ /* 0x000fe20000004100 */
[----:B------:R-:W-:Y:S02]  /*11710*/  LEA.HI R13, R4, R13, RZ, 0x3 ;  /* 0x0000000d040d7211 */ /* 0x000fe400078f18ff */
[----:B------:R-:W-:-:S02]  /*11720*/  LOP3.LUT R4, R172, 0x38, R5, 0xf8, !PT ;  /* 0x00000038ac047812 */ /* 0x000fc400078ef805 */
[----:B------:R-:W-:Y:S01]  /*11730*/  SHF.R.U32.HI R29, RZ, 0x10, R49 ;  /* 0x00000010ff1d7819 */ /* 0x000fe20000011631 */
[----:B------:R-:W-:Y:S01]  /*11740*/  IMAD.SHL.U32 R13, R13, 0x400, RZ ;  /* 0x000004000d0d7824 */ /* 0x000fe200078e00ff */
[----:B------:R-:W-:Y:S02]  /*11750*/  LOP3.LUT R8, R4, R199, RZ, 0x3c, !PT ;  /* 0x000000c704087212 */ /* 0x000fe400078e3cff */
[----:B------:R-:W0:Y:S01]  /*11760*/  LDS.128 R4, [R193] ;  /* 0x00000000c1047984 */ /* 0x000e220000000c00 */
[----:B------:R-:W-:Y:S01]  /*11770*/  HADD2.F32 R29, -RZ, R29.H0_H0 ;  /* 0x2000001dff1d7230 */ /* 0x000fe20000004100 */
[----:B------:R-:W-:Y:S02]  /*11780*/  LOP3.LUT R9, R13, 0x7fffe000, RZ, 0xc0, !PT ;  /* 0x7fffe0000d097812 */ /* 0x000fe400078ec0ff */
[----:B------:R-:W-:Y:S02]  /*11790*/  SHF.R.U64 R37, R66, 0x10, R67 ;  /* 0x0000001042257819 */ /* 0x000fe40000001243 */
[----:B------:R-:W-:-:S02]  /*117a0*/  IADD3 R9, R8, R9, R177 ;  /* 0x0000000908097210 */ /* 0x000fc40007ffe0b1 */
[----:B------:R-:W-:Y:S02]  /*117b0*/  SHF.R.U64 R33, R50, 0x10, R51 ;  /* 0x0000001032217819 */ /* 0x000fe40000001233 */
[----:B------:R-:W-:Y:S01]  /*117c0*/  SHF.R.U32.HI R66, RZ, 0x10, R67 ;  /* 0x00000010ff427819 */ /* 0x000fe20000011643 */
[----:B------:R-:W-:Y:S01]  /*117d0*/  IMAD R12, R9, 0x2, R18 ;  /* 0x00000002090c7824 */ /* 0x000fe200078e0212 */
[----:B------:R-:W-:Y:S02]  /*117e0*/  SHF.R.U32.HI R50, RZ, 0x10, R51 ;  /* 0x00000010ff327819 */ /* 0x000fe40000011633 */
[----:B------:R-:W-:Y:S02]  /*117f0*/  SHF.R.U64 R35, R48, 0x10, R49 ;  /* 0x0000001030237819 */ /* 0x000fe40000001231 */
[----:B------:R-:W1:Y:S01]  /*11800*/  LDS.128 R8, [R12+0xc400] ;  /* 0x00c400000c087984 */ /* 0x000e620000000c00 */
[--C-:B0-----:R-:W-:Y:S02]  /*11810*/  HADD2.F32 R13, -RZ, R5.reuse.H0_H0 ;  /* 0x20000005ff0d7230 */ /* 0x101fe40000004100 */
[----:B------:R-:W-:-:S02]  /*11820*/  HADD2.F32 R14, -RZ, R5.H1_H1 ;  /* 0x30000005ff0e7230 */ /* 0x000fc40000004100 */
[----:B------:R-:W-:Y:S02]  /*11830*/  HADD2.F32 R5, -RZ, R4.H0_H0 ;  /* 0x20000004ff057230 */ /* 0x000fe40000004100 */
[----:B------:R-:W-:Y:S02]  /*11840*/  HADD2.F32 R15, -RZ, R6.H0_H0 ;  /* 0x20000006ff0f7230 */ /* 0x000fe40000004100 */
[--C-:B------:R-:W-:Y:S02]  /*11850*/  HADD2.F32 R24, -RZ, R7.reuse.H0_H0 ;  /* 0x20000007ff187230 */ /* 0x100fe40000004100 */
[----:B------:R-:W-:Y:S02]  /*11860*/  HADD2.F32 R7, -RZ, R7.H1_H1 ;  /* 0x30000007ff077230 */ /* 0x000fe40000004100 */
[----:B------:R-:W-:Y:S02]  /*11870*/  HADD2.F32 R4, -RZ, R4.H1_H1 ;  /* 0x30000004ff047230 */ /* 0x000fe40000004100 */
        /* <DEDUP_REMOVED lines=8> */
[----:B------:R-:W-:Y:S01]  /*11900*/  FFMA.FTZ R34, R13, R30, -R34 ;  /* 0x0000001e0d227223 */ /* 0x000fe20000010822 */
[----:B------:R-:W-:-:S02]  /*11910*/  HADD2.F32 R30, -RZ, R0.H0_H0 ;  /* 0x20000000ff1e7230 */ /* 0x000fc40000004100 */
[----:B------:R-:W-:Y:S01]  /*11920*/  FFMA.FTZ R36, R13, R32, R36 ;  /* 0x000000200d247223 */ /* 0x000fe20000010024 */
[-C--:B------:R-:W-:Y:S01]  /*11930*/  FMUL.FTZ R13, R26, R25.reuse ;  /* 0x000000191a0d7220 */ /* 0x080fe20000410000 */
[----:B------:R-:W-:Y:S02]  /*11940*/  HADD2.F32 R27, -RZ, R10.H0_H0 ;  /* 0x2000000aff1b7230 */ /* 0x000fe40000004100 */
[C---:B------:R-:W-:Y:S01]  /*11950*/  FFMA.FTZ R31, R14.reuse, R25, -R31 ;  /* 0x000000190e1f7223 */ /* 0x040fe2000001081f */
[C---:B------:R-:W-:Y:S01]  /*11960*/  FMUL.FTZ R0, R9.reuse, R30 ;  /* 0x0000001e09007220 */ /* 0x040fe20000410000 */
[----:B------:R-:W-:Y:S02]  /*11970*/  HADD2.F32 R26, -RZ, R3.H0_H0 ;  /* 0x20000003ff1a7230 */ /* 0x000fe40000004100 */
[-C--:B------:R-:W-:Y:S01]  /*11980*/  FMUL.FTZ R9, R9, R20.reuse ;  /* 0x0000001409097220 */ /* 0x080fe20000410000 */
[----:B------:R-:W-:Y:S02]  /*11990*/  HADD2.F32 R28, -RZ, R11.H0_H0 ;  /* 0x2000000bff1c7230 */ /* 0x000fe40000004100 */
[----:B------:R-:W-:Y:S01]  /*119a0*/  FFMA.FTZ R20, R5, R20, -R0 ;  /* 0x0000001405147223 */ /* 0x000fe20000010800 */
[----:B------:R-:W-:Y:S01]  /*119b0*/  FFMA.FTZ R29, R14, R29, R13 ;  /* 0x0000001d0e1d7223 */ /* 0x000fe2000001000d */
[----:B------:R-:W-:-:S02]  /*119c0*/  HADD2.F32 R0, -RZ, R21.H0_H0 ;  /* 0x20000015ff007230 */ /* 0x000fc40000004100 */
[----:B------:R-:W-:Y:S01]  /*119d0*/  FMUL.FTZ R14, R27, R26 ;  /* 0x0000001a1b0e7220 */ /* 0x000fe20000410000 */
[----:B------:R-:W-:Y:S02]  /*119e0*/  HADD2.F32 R3, -RZ, R3.H1_H1 ;  /* 0x30000003ff037230 */ /* 0x000fe40000004100 */
[----:B------:R-:W-:Y:S01]  /*119f0*/  FFMA.FTZ R30, R5, R30, R9 ;  /* 0x0000001e051e7223 */ /* 0x000fe20000010009 */
[----:B------:R-:W-:Y:S02]  /*11a00*/  HADD2.F32 R21, -RZ, R21.H1_H1 ;  /* 0x30000015ff157230 */ /* 0x000fe40000004100 */
[-C--:B------:R-:W-:Y:S01]  /*11a10*/  FMUL.FTZ R32, R27, R0.reuse ;  /* 0x000000001b207220 */ /* 0x080fe20000410000 */
[----:B------:R-:W-:Y:S01]  /*11a20*/  FFMA.FTZ R25, R15, R0, -R14 ;  /* 0x000000000f197223 */ /* 0x000fe2000001080e */
[C---:B------:R-:W-:Y:S01]  /*11a30*/  FMUL.FTZ R5, R28.reuse, R3 ;  /* 0x000000031c057220 */ /* 0x040fe20000410000 */
[----:B------:R-:W-:Y:S02]  /*11a40*/  HADD2.F32 R11, -RZ, R11.H1_H1 ;  /* 0x3000000bff0b7230 */ /* 0x000fe40000004100 */
[----:B------:R-:W-:Y:S01]  /*11a50*/  FMUL.FTZ R28, R28, R21 ;  /* 0x000000151c1c7220 */ /* 0x000fe20000410000 */
[----:B------:R-:W-:-:S02]  /*11a60*/  HADD2.F32 R14, -RZ, R50.H0_H0 ;  /* 0x20000032ff0e7230 */ /* 0x000fc40000004100 */
[----:B------:R-:W-:Y:S01]  /*11a70*/  FFMA.FTZ R32, R15, R26, R32 ;  /* 0x0000001a0f207223 */ /* 0x000fe20000010020 */
[----:B------:R-:W-:Y:S02]  /*11a80*/  HADD2.F32 R0, -RZ, R66.H0_H0 ;  /* 0x20000042ff007230 */ /* 0x000fe40000004100 */
[C---:B------:R-:W-:Y:S01]  /*11a90*/  FFMA.FTZ R21, R24.reuse, R21, -R5 ;  /* 0x0000001518157223 */ /* 0x040fe20000010805 */
[----:B------:R-:W-:Y:S01]  /*11aa0*/  FFMA.FTZ R28, R24, R3, R28 ;  /* 0x00000003181c7223 */ /* 0x000fe2000001001c */
[C---:B------:R-:W-:Y:S01]  /*11ab0*/  FMUL.FTZ R26, R11.reuse, R14 ;  /* 0x0000000e0b1a7220 */ /* 0x040fe20000410000 */
[----:B------:R-:W-:Y:S02]  /*11ac0*/  HADD2.F32 R8, -RZ, R8.H1_H1 ;  /* 0x30000008ff087230 */ /* 0x000fe40000004100 */
[-C--:B------:R-:W-:Y:S01]  /*11ad0*/  FMUL.FTZ R24, R11, R0.reuse ;  /* 0x000000000b187220 */ /* 0x080fe20000410000 */
[----:B------:R-:W-:Y:S02]  /*11ae0*/  HADD2.F32 R10, -RZ, R10.H1_H1 ;  /* 0x3000000aff0a7230 */ /* 0x000fe40000004100 */
[----:B------:R-:W-:Y:S01]  /*11af0*/  FFMA.FTZ R26, R7, R0, -R26 ;  /* 0x00000000071a7223 */ /* 0x000fe2000001081a */
[----:B------:R-:W-:-:S02]  /*11b00*/  HADD2.F32 R9, -RZ, R35.H0_H0 ;  /* 0x20000023ff097230 */ /* 0x000fc40000004100 */
[----:B------:R-:W-:Y:S01]  /*11b10*/  FFMA.FTZ R27, R7, R14, R24 ;  /* 0x0000000e071b7223 */ /* 0x000fe20000010018 */
[----:B------:R-:W-:Y:S02]  /*11b20*/  HADD2.F32 R11, -RZ, R33.H0_H0 ;  /* 0x20000021ff0b7230 */ /* 0x000fe40000004100 */
[----:B------:R-:W-:Y:S02]  /*11b30*/  HADD2.F32 R3, -RZ, R38.H0_H0 ;  /* 0x20000026ff037230 */ /* 0x000fe40000004100 */
[----:B------:R-:W-:Y:S01]  /*11b40*/  FMUL.FTZ R7, R8, R9 ;  /* 0x0000000908077220 */ /* 0x000fe20000410000 */
[----:B------:R-:W-:Y:S02]  /*11b50*/  HADD2.F32 R5, -RZ, R37.H0_H0 ;  /* 0x20000025ff057230 */ /* 0x000fe40000004100 */
[----:B------:R-:W-:Y:S01]  /*11b60*/  FMUL.FTZ R15, R10, R11 ;  /* 0x0000000b0a0f7220 */ /* 0x000fe20000410000 */
[-C--:B------:R-:W-:Y:S01]  /*11b70*/  FMUL.FTZ R8, R8, R3.reuse ;  /* 0x0000000308087220 */ /* 0x080fe20000410000 */
[----:B------:R-:W-:Y:S01]  /*11b80*/  FFMA.FTZ R3, R4, R3, -R7 ;  /* 0x0000000304037223 */ /* 0x000fe20000010807 */
[-C--:B------:R-:W-:Y:S01]  /*11b90*/  FMUL.FTZ R10, R10, R5.reuse ;  /* 0x000000050a0a7220 */ /* 0x080fe20000410000 */
[----:B------:R-:W-:Y:S01]  /*11ba0*/  FFMA.FTZ R0, R6, R5, -R15 ;  /* 0x0000000506007223 */ /* 0x000fe2000001080f */
[----:B------:R-:W-:Y:S01]  /*11bb0*/  FFMA.FTZ R13, R4, R9, R8 ;  /* 0x00000009040d7223 */ /* 0x000fe20000010008 */
[----:B------:R-:W-:Y:S01]  /*11bc0*/  F2FP.F16.F32.PACK_AB R7, R26, R21 ;  /* 0x000000151a07723e */ /* 0x000fe200000000ff */
        /* <DEDUP_REMOVED lines=10> */
.L_x_1478:
[----:B------:R-:W-:Y:S05]  /*11c70*/  BSYNC B0 ;  /* 0x0000000000007941 */ /* 0x000fea0003800000 */
.L_x_1450:
        /* <DEDUP_REMOVED lines=8> */
.L_x_1448:
[----:B------:R-:W-:-:S06]  /*11d00*/  ULOP3.LUT UR4, UR60, 0x1, URZ, 0xfc, !UPT ;  /* 0x000000013c047892 */ /* 0x000fcc000f8efc3f */
[----:B------:R-:W-:-:S04]  /*11d10*/  MOV R0, UR4 ;  /* 0x0000000400007c02 */ /* 0x000fc80008000f00 */
[----:B------:R-:W-:-:S13]  /*11d20*/  ISETP.NE.AND P0, PT, R0, 0x3, PT ;  /* 0x000000030000780c */ /* 0x000fda0003f05270 */
[----:B------:R-:W-:Y:S05]  /*11d30*/  @!P0 BRA `(.L_x_1513) ;  /* 0x0000000000048947 */ /* 0x000fea0003800000 */
[----:B------:R-:W-:Y:S01]  /*11d40*/  BPT.TRAP 0x1 ;  /* 0x000000040000795c */ /* 0x000fe20000300000 */
.L_x_1513:
[----:B01234-:R-:W-:Y:S01]  /*11d50*/  IMAD R4, R160, 0x8, R18 ;  /* 0x00000008a0047824 */ /* 0x01ffe200078e0212 */
[----:B------:R-:W-:-:S04]  /*11d60*/  SHF.L.U32 R3, R161, 0x1f, RZ ;  /* 0x0000001fa1037819 */ /* 0x000fc800000006ff */
[----:B------:R0:W1:Y:S01]  /*11d70*/  SYNCS.PHASECHK.TRANS64.TRYWAIT P2, [R4+URZ+0x2a830], R3 ;  /* 0x02a83003040075a7 */ /* 0x000062000804017f */
[----:B------:R-:W-:Y:S05]  /*11d80*/  @!P0 BRA `(.L_x_1514) ;  /* 0x0000000000048947 */ /* 0x000fea0003800000 */
[----:B------:R-:W-:Y:S01]  /*11d90*/  BPT.TRAP 0x1 ;  /* 0x000000040000795c */ /* 0x000fe20000300000 */
.L_x_1514:
[----:B------:R-:W2:Y:S02]  /*11da0*/  S2R R0, SR_TID.X ;  /* 0x0000000000007919 */ /* 0x000ea40000002100 */
[----:B--2---:R-:W-:-:S04]  /*11db0*/  LOP3.LUT R0, R0, 0x7f, RZ, 0xc0, !PT ;  /* 0x0000007f00007812 */ /* 0x004fc800078ec0ff */
[----:B------:R-:W-:Y:S01]  /*11dc0*/  ISETP.NE.AND P1, PT, R0, RZ, PT ;  /* 0x000000ff0000720c */ /* 0x000fe20003f25270 */
[----:B-1----:R-:W-:-:S12]  /*11dd0*/  @P2 BRA `(.L_x_1515) ;  /* 0x0000000000082947 */ /* 0x002fd80003800000 */
[----:B------:R-:W1:Y:S02]  /*11de0*/  SYNCS.PHASECHK.TRANS64.TRYWAIT P2, [R4+URZ+0x2a830], R3 ;  /* 0x02a83003040075a7 */ /* 0x000e64000804017f */
[----:B-1----:R-:W-:Y:S05]  /*11df0*/  @!P2 BRA `(.L_x_1516) ;  /* 0x0000016800eca947 */ /* 0x002fea0003800000 */
.L_x_1515:
[----:B------:R-:W-:Y:S05]  /*11e00*/  WARPSYNC.ALL ;  /* 0x0000000000007948 */ /* 0x000fea0003800000 */
[----:B------:R-:W-:Y:S01]  /*11e10*/  VIADD R0, R18, 0x18400 ;  /* 0x0001840012007836 */ /* 0x000fe20000000000 */
[----:B------:R-:W-:Y:S01]  /*11e20*/  R2UR UR4, R68 ;  /* 0x00000000440472ca */ /* 0x000fe200000e0000 */
[----:B------:R-:W-:Y:S01]  /*11e30*/  IMAD.MOV.U32 R7, RZ, RZ, 0x40000040 ;  /* 0x40000040ff077424 */ /* 0x000fe200078e00ff */
[----:B------:R-:W-:Y:S01]  /*11e40*/  WARPGROUP.ARRIVE ;  /* 0x00000000000079c5 */ /* 0x000fe20000000000 */
[----:B------:R-:W-:Y:S01]  /*11e50*/  UMOV UR9, 0x40000040 ;  /* 0x4000004000097882 */ /* 0x000fe20000000000 */
[----:B------:R-:W-:Y:S01]  /*11e60*/  SHF.R.U32.HI R0, RZ, 0x4, R0 ;  /* 0x00000004ff007819 */ /* 0x000fe20000011600 */
[----:B------:R-:W-:Y:S01]  /*11e70*/  IMAD.MOV.U32 R9, RZ, RZ, 0x40000040 ;  /* 0x40000040ff097424 */ /* 0x000fe200078e00ff */
[----:B------:R-:W-:Y:S01]  /*11e80*/  R2UR UR11, R7 ;  /* 0x00000000070b72ca */ /* 0x000fe200000e0000 */
[----:B------:R-:W-:Y:S01]  /*11e90*/  IMAD.U32 R11, RZ, RZ, UR9 ;  /* 0x00000009ff0b7e24 */ /* 0x000fe2000f8e00ff */
[----:B------:R-:W-:Y:S01]  /*11ea0*/  LOP3.LUT R0, R0, 0x3fff, RZ, 0xc0, !PT ;  /* 0x00003fff00007812 */ /* 0x000fe200078ec0ff */
[----:B------:R-:W-:Y:S01]  /*11eb0*/  UMOV UR53, 0x40000040 ;  /* 0x4000004000357882 */ /* 0x000fe20000000000 */
[----:B------:R-:W-:Y:S01]  /*11ec0*/  UMOV UR49, 0x40000040 ;  /* 0x4000004000317882 */ /* 0x000fe20000000000 */
[----:B------:R-:W-:Y:S01]  /*11ed0*/  UMOV UR45, 0x40000040 ;  /* 0x40000040002d7882 */ /* 0x000fe20000000000 */
[----:B------:R-:W-:Y:S01]  /*11ee0*/  LOP3.LUT R5, R0, 0x10000, RZ, 0xfc, !PT ;  /* 0x0001000000057812 */ /* 0x000fe200078efcff */
[----:B------:R-:W-:Y:S01]  /*11ef0*/  ULOP3.LUT UR4, UR4, 0x10000, URZ, 0xfc, !UPT ;  /* 0x0001000004047892 */ /* 0x000fe2000f8efc3f */
[----:B------:R-:W2:Y:S03]  /*11f00*/  LDC.64 R12, c[0x0][0x9e0] ;  /* 0x00027800ff0c7b82 */ /* 0x000ea60000000a00 */
[----:B------:R-:W-:Y:S01]  /*11f10*/  IMAD R6, R160, 0x900, R5 ;  /* 0x00000900a0067824 */ /* 0x000fe200078e0205 */
[----:B------:R-:W-:-:S02]  /*11f20*/  UIADD3 UR5, UR4, 0x2, URZ ;  /* 0x0000000204057890 */ /* 0x000fc4000fffe03f */
[----:B------:R-:W-:Y:S01]  /*11f30*/  UMOV UR8, UR4 ;  /* 0x0000000400087c82 */ /* 0x000fe20008000000 */
[C---:B------:R-:W-:Y:S01]  /*11f40*/  VIADD R8, R6.reuse, 0x2 ;  /* 0x0000000206087836 */ /* 0x040fe20000000000 */
[----:B------:R-:W-:Y:S02]  /*11f50*/  R2UR UR10, R6 ;  /* 0x00000000060a72ca */ /* 0x000fe400000e0000 */
[----:B------:R-:W-:-:S05]  /*11f60*/  MOV R10, UR8 ;  /* 0x00000008000a7c02 */ /* 0x000fca0008000f00 */
[----:B------:R3:W-:Y:S06]  /*11f70*/  STL.64 [R1+0x38], R10 ;  /* 0x0000380a01007387 */ /* 0x0007ec0000100a00 */
[----:B------:R-:W-:Y:S01]  /*11f80*/  HGMMA.64x96x16.F32 R24, gdesc[UR8], RZ, !UPT, gsb0 ;  /* 0x01600000081879f0 */ /* 0x000fe2000c0008ff */
[----:B------:R-:W-:Y:S01]  /*11f90*/  R2UR UR10, R8 ;  /* 0x00000000080a72ca */ /* 0x000fe200000e0000 */
[----:B------:R-:W-:Y:S01]  /*11fa0*/  UMOV UR8, UR5 ;  /* 0x0000000500087c82 */ /* 0x000fe20008000000 */
[----:B------:R-:W-:Y:S01]  /*11fb0*/  R2UR UR11, R9 ;  /* 0x00000000090b72ca */ /* 0x000fe200000e0000 */
[----:B------:R-:W-:Y:S01]  /*11fc0*/  UMOV UR9, 0x40000040 ;  /* 0x4000004000097882 */ /* 0x000fe20000000000 */
[----:B------:R-:W-:Y:S01]  /*11fd0*/  VIADD R8, R6, 0x4 ;  /* 0x0000000406087836 */ /* 0x000fe20000000000 */
[----:B------:R-:W-:Y:S01]  /*11fe0*/  UIADD3 UR5, UR4, 0x4, URZ ;  /* 0x0000000404057890 */ /* 0x000fe2000fffe03f */
[----:B------:R-:W-:Y:S01]  /*11ff0*/  IMAD.MOV.U32 R9, RZ, RZ, 0x40000040 ;  /* 0x40000040ff097424 */ /* 0x000fe200078e00ff */
[----:B---3--:R-:W-:Y:S01]  /*12000*/  MOV R10, UR8 ;  /* 0x00000008000a7c02 */ /* 0x008fe20008000f00 */
[----:B------:R-:W-:-:S05]  /*12010*/  IMAD.U32 R11, RZ, RZ, UR9 ;  /* 0x00000009ff0b7e24 */ /* 0x000fca000f8e00ff */
[----:B------:R3:W-:Y:S01]  /*12020*/  STL.64 [R1+0x30], R10 ;  /* 0x0000300a01007387 */ /* 0x0007e20000100a00 */
[----:B------:R-:W-:Y:S02]  /*12030*/  WARPGROUP.DEPBAR.LE gsb0, 0x0 ;  /* 0x00008000000079c5 */ /* 0x000fe40000010000 */
[----:B------:R-:W-:-:S06]  /*12040*/  WARPGROUP.ARRIVE ;  /* 0x00000000000079c5 */ /* 0x000fcc0000000000 */
[----:B------:R-:W-:Y:S01]  /*12050*/  HGMMA.64x96x16.F32 R24, gdesc[UR8], R24, gsb0 ;  /* 0x01600000081879f0 */ /* 0x000fe20008000818 */
        /* <DEDUP_REMOVED lines=47> */
[----:B------:R-:W-:Y:S01]  /*12350*/  IMAD.U32 R11, RZ, RZ, UR9 ;  /* 0x00000009ff0b7e24 */ /* 0x000fe2000f8e00ff */
[----:B------:R-:W-:-:S02]  /*12360*/  UIADD3 UR52, UR4, 0x406, URZ ;  /* 0x0000040604347890 */ /* 0x000fc4000fffe03f */
[----:B------:R-:W-:Y:S02]  /*12370*/  UIADD3 UR48, UR4, 0x800, URZ ;  /* 0x0000080004307890 */ /* 0x000fe4000fffe03f */
[----:B------:R-:W-:Y:S01]  /*12380*/  UIADD3 UR44, UR4, 0x802, URZ ;  /* 0x00000802042c7890 */ /* 0x000fe2000fffe03f */
[----:B------:R3:W-:Y:S04]  /*12390*/  STL.64 [R1+0x10], R10 ;  /* 0x0000100a01007387 */ /* 0x0007e80000100a00 */
[----:B------:R-:W4:Y:S01]  /*123a0*/  LDL.LU R72, [R1+0x8] ;  /* 0x0000080001487983 */ /* 0x000f220000300800 */
        /* <DEDUP_REMOVED lines=10> */
[----:B------:R-:W-:Y:S01]  /*12450*/  UMOV UR41, 0x40000040 ;  /* 0x4000004000297882 */ /* 0x000fe20000000000 */
[----:B------:R-:W-:Y:S01]  /*12460*/  IMAD.MOV.U32 R7, RZ, RZ, 0x40000040 ;  /* 0x40000040ff077424 */ /* 0x000fe200078e00ff */
[----:B------:R-:W-:-:S02]  /*12470*/  WARPGROUP.DEPBAR.LE gsb0, 0x0 ;  /* 0x00008000000079c5 */ /* 0x000fc40000010000 */
[----:B------:R-:W-:Y:S01]  /*12480*/  WARPGROUP.ARRIVE ;  /* 0x00000000000079c5 */ /* 0x000fe20000000000 */
[----:B------:R-:W-:Y:S01]  /*12490*/  UIADD3 UR36, UR4, 0x806, URZ ;  /* 0x0000080604247890 */ /* 0x000fe2000fffe03f */
[----:B------:R-:W-:Y:S01]  /*124a0*/  R2UR UR54, R8 ;  /* 0x00000000083672ca */ /* 0x000fe200000e0000 */
[----:B------:R-:W-:Y:S01]  /*124b0*/  UMOV UR37, 0x40000040 ;  /* 0x4000004000257882 */ /* 0x000fe20000000000 */
[----:B01----:R-:W-:Y:S01]  /*124c0*/  @!P1 VIADD R4, R4, 0x2a840 ;  /* 0x0002a84004049836 */ /* 0x003fe20000000000 */
[----:B--2---:R-:W-:Y:S01]  /*124d0*/  ISETP.GE.AND P2, PT, R13, 0x1, PT ;  /* 0x000000010d00780c */ /* 0x004fe20003f46270 */
[----:B------:R-:W-:Y:S01]  /*124e0*/  HGMMA.64x96x16.F32 R24, gdesc[UR8], R24, gsb0 ;  /* 0x01600000081879f0 */ /* 0x000fe20008000818 */
[----:B------:R-:W-:Y:S01]  /*124f0*/  R2UR UR55, R9 ;  /* 0x00000000093772ca */ /* 0x000fe200000e0000 */
[----:B------:R-:W-:Y:S01]  /*12500*/  IMAD.MOV.U32 R9, RZ, RZ, 0x40000040 ;  /* 0x40000040ff097424 */ /* 0x000fe200078e00ff */
[----:B------:R-:W-:Y:S01]  /*12510*/  IADD3 R8, R6, 0x600, RZ ;  /* 0x0000060006087810 */ /* 0x000fe20007ffe0ff */
[----:B------:R-:W-:Y:S01]  /*12520*/  ULDC.64 UR4, c[0x0][0x9d8] ;  /* 0x0002760000047ab9 */ /* 0x000fe20000000a00 */
[----:B---3--:R-:W-:Y:S01]  /*12530*/  MOV R10, UR8 ;  /* 0x00000008000a7c02 */ /* 0x008fe20008000f00 */
[----:B------:R-:W-:Y:S01]  /*12540*/  IMAD.U32 R11, RZ, RZ, UR9 ;  /* 0x00000009ff0b7e24 */ /* 0x000fe2000f8e00ff */
[----:B------:R-:W-:-:S02]  /*12550*/  R2UR UR50, R8 ;  /* 0x00000000083272ca */ /* 0x000fc400000e0000 */
[----:B------:R-:W-:Y:S01]  /*12560*/  R2UR UR51, R9 ;  /* 0x00000000093372ca */ /* 0x000fe200000e0000 */
[----:B------:R-:W-:Y:S02]  /*12570*/  WARPGROUP.DEPBAR.LE gsb0, 0x0 ;  /* 0x00008000000079c5 */ /* 0x000fe40000010000 */
[----:B------:R-:W-:-:S06]  /*12580*/  WARPGROUP.ARRIVE ;  /* 0x00000000000079c5 */ /* 0x000fcc0000000000 */
[----:B------:R-:W-:Y:S01]  /*12590*/  HGMMA.64x96x16.F32 R24, gdesc[UR52], R24, gsb0 ;  /* 0x01600000341879f0 */ /* 0x000fe20008000818 */
[----:B------:R-:W-:Y:S02]  /*125a0*/  VIADD R8, R6, 0x602 ;  /* 0x0000060206087836 */ /* 0x000fe40000000000 */
[----:B------:R-:W-:-:S03]  /*125b0*/  IMAD.MOV.U32 R9, RZ, RZ, 0x40000040 ;  /* 0x40000040ff097424 */ /* 0x000fc600078e00ff */
[----:B------:R-:W-:Y:S02]  /*125c0*/  R2UR UR46, R8 ;  /* 0x00000000082e72ca */ /* 0x000fe400000e0000 */
[----:B------:R-:W-:Y:S01]  /*125d0*/  R2UR UR47, R9 ;  /* 0x00000000092f72ca */ /* 0x000fe200000e0000 */
[----:B------:R-:W-:Y:S02]  /*125e0*/  WARPGROUP.DEPBAR.LE gsb0, 0x0 ;  /* 0x00008000000079c5 */ /* 0x000fe40000010000 */
[----:B------:R-:W-:-:S06]  /*125f0*/  WARPGROUP.ARRIVE ;  /* 0x00000000000079c5 */ /* 0x000fcc0000000000 */
[----:B------:R-:W-:Y:S01]  /*12600*/  HGMMA.64x96x16.F32 R24, gdesc[UR48], R24, gsb0 ;  /* 0x01600000301879f0 */ /* 0x000fe20008000818 */
[----:B------:R-:W-:Y:S01]  /*12610*/  IMAD.MOV.U32 R9, RZ, RZ, 0x40000040 ;  /* 0x40000040ff097424 */ /* 0x000fe200078e00ff */
[----:B------:R-:W-:-:S04]  /*12620*/  IADD3 R8, R6, 0x604, RZ ;  /* 0x0000060406087810 */ /* 0x000fc80007ffe0ff */
[----:B------:R-:W-:Y:S02]  /*12630*/  R2UR UR42, R8 ;  /* 0x00000000082a72ca */ /* 0x000fe400000e0000 */
[----:B------:R-:W-:Y:S01]  /*12640*/  R2UR UR43, R9 ;  /* 0x00000000092b72ca */ /* 0x000fe200000e0000 */
[----:B------:R-:W-:Y:S02]  /*12650*/  WARPGROUP.DEPBAR.LE gsb0, 0x0 ;  /* 0x00008000000079c5 */ /* 0x000fe40000010000 */
[----:B------:R-:W-:-:S06]  /*12660*/  WARPGROUP.ARRIVE ;  /* 0x00000000000079c5 */ /* 0x000fcc0000000000 */
[----:B------:R-:W-:Y:S01]  /*12670*/  HGMMA.64x96x16.F32 R24, gdesc[UR44], R24, gsb0 ;  /* 0x016000002c1879f0 */ /* 0x000fe20008000818 */
[----:B------:R-:W-:Y:S01]  /*12680*/  VIADD R6, R6, 0x606 ;  /* 0x0000060606067836 */ /* 0x000fe20000000000 */
[----:B------:R-:W-:-:S04]  /*12690*/  R2UR UR39, R7 ;  /* 0x00000000072772ca */ /* 0x000fc800000e0000 */
[----:B------:R-:W-:Y:S01]  /*126a0*/  R2UR UR38, R6 ;  /* 0x00000000062672ca */ /* 0x000fe200000e0000 */
[----:B------:R-:W-:Y:S02]  /*126b0*/  WARPGROUP.DEPBAR.LE gsb0, 0x0 ;  /* 0x00008000000079c5 */ /* 0x000fe40000010000 */
[----:B------:R-:W-:-:S06]  /*126c0*/  WARPGROUP.ARRIVE ;  /* 0x00000000000079c5 */ /* 0x000fcc0000000000 */
[----:B------:R-:W-:Y:S03]  /*126d0*/  HGMMA.64x96x16.F32 R24, gdesc[UR40], R24, gsb0 ;  /* 0x01600000281879f0 */ /* 0x000fe60008000818 */
[----:B------:R-:W-:Y:S02]  /*126e0*/  WARPGROUP.DEPBAR.LE gsb0, 0x0 ;  /* 0x00008000000079c5 */ /* 0x000fe40000010000 */
[----:B------:R-:W-:-:S06]  /*126f0*/  WARPGROUP.ARRIVE ;  /* 0x00000000000079c5 */ /* 0x000fcc0000000000 */
[----:B------:R-:W-:Y:S01]  /*12700*/  HGMMA.64x96x16.F32 R24, gdesc[UR36], R24, gsb0 ;  /* 0x01600000241879f0 */ /* 0x000fe20008000818 */
[----:B------:R-:W-:Y:S02]  /*12710*/  MOV R9, 0xffffffa0 ;  /* 0xffffffa000097802 */ /* 0x000fe40000000f00 */
[----:B------:R-:W-:Y:S01]  /*12720*/  @!P1 PRMT R4, RZ, 0x654, R4 ;  /* 0x00000654ff049816 */ /* 0x000fe20000000004 */
[----:B------:R-:W-:Y:S01]  /*12730*/  ULOP3.LUT UR6, URZ, UR5, URZ, 0x33, !UPT ;  /* 0x000000053f067292 */ /* 0x000fe2000f8e333f */
[----:B----4-:R-:W-:Y:S01]  /*12740*/  LOP3.LUT R72, R72, 0xffefffff, RZ, 0xc0, !PT ;  /* 0xffefffff48487812 */ /* 0x010fe200078ec0ff */
[----:B------:R0:W-:Y:S03]  /*12750*/  STL.64 [R1], R10 ;  /* 0x0000000a01007387 */ /* 0x0001e60000100a00 */
[----:B------:R-:W-:Y:S01]  /*12760*/  @P2 LOP3.LUT R72, R72, 0x100000, RZ, 0xfc, !PT ;  /* 0x0010000048482812 */ /* 0x000fe200078efcff */
[----:B------:R-:W-:-:S02]  /*12770*/  WARPGROUP.DEPBAR.LE gsb0, 0x0 ;  /* 0x00008000000079c5 */ /* 0x000fc40000010000 */
[----:B------:R-:W-:Y:S01]  /*12780*/  FMUL.FTZ R8, R37, UR4 ;  /* 0x0000000425087c20 */ /* 0x000fe20008410000 */
[----:B------:R1:W-:Y:S03]  /*12790*/  @!P1 SYNCS.ARRIVE.TRANS64.RED.A1T0 RZ, [R4+URZ], RZ ;  /* 0x000000ff04ff99a7 */ /* 0x0003e6000810043f */
[----:B------:R2:W3:Y:S01]  /*127a0*/  MUFU.TANH R82, R8 ;  /* 0x0000000800527308 */ /* 0x0004e20000002400 */
[----:B------:R-:W-:Y:S01]  /*127b0*/  FMUL.FTZ R7, R33, UR4 ;  /* 0x0000000421077c20 */ /* 0x000fe20008410000 */
[----:B------:R-:W-:Y:S01]  /*127c0*/  FMUL.FTZ R33, R38, UR4 ;  /* 0x0000000426217c20 */ /* 0x000fe20008410000 */
[----:B------:R-:W-:Y:S02]  /*127d0*/  IMAD R38, R2, R9, 0x60 ;  /* 0x0000006002267424 */ /* 0x000fe400078e0209 */
[----:B--2---:R-:W-:-:S04]  /*127e0*/  FMUL.FTZ R8, R45, UR4 ;  /* 0x000000042d087c20 */ /* 0x004fc80008410000 */
[----:B------:R2:W4:Y:S02]  /*127f0*/  MUFU.TANH R74, R8 ;  /* 0x00000008004a7308 */ /* 0x0005240000002400 */
[----:B--2---:R-:W-:-:S06]  /*12800*/  FMUL.FTZ R8, R53, UR4 ;  /* 0x0000000435087c20 */ /* 0x004fcc0008410000 */
[----:B------:R2:W0:Y:S02]  /*12810*/  MUFU.TANH R20, R8 ;  /* 0x0000000800147308 */ /* 0x0004240000002400 */
[----:B--2---:R-:W-:-:S06]  /*12820*/  IMAD.IADD R8, R163, 0x1, R38 ;  /* 0x00000001a3087824 */ /* 0x004fcc00078e0226 */
[----:B------:R2:W0:Y:S01]  /*12830*/  MUFU.TANH R86, R7 ;  /* 0x0000000700567308 */ /* 0x0004220000002400 */
[----:B-1----:R-:W-:Y:S01]  /*12840*/  IADD3 R4, -R164, 0x1, R8 ;  /* 0x00000001a4047810 */ /* 0x002fe20007ffe108 */
[----:B--2---:R-:W-:Y:S01]  /*12850*/  FMUL.FTZ R7, R41, UR4 ;  /* 0x0000000429077c20 */ /* 0x004fe20008410000 */
[----:B------:R-:W-:-:S03]  /*12860*/  FMUL.FTZ R45, R47, UR4 ;  /* 0x000000042f2d7c20 */ /* 0x000fc60008410000 */
[----:B------:R-:W-:Y:S02]  /*12870*/  IMAD R47, R173, -0x2, R4 ;  /* 0xfffffffead2f7824 */ /* 0x000fe400078e0204 */
[----:B------:R1:W2:Y:S01]  /*12880*/  MUFU.TANH R78, R7 ;  /* 0x00000007004e7308 */ /* 0x0002a20000002400 */
[----:B------:R-:W-:Y:S01]  /*12890*/  MOV R4, UR6 ;  /* 0x0000000600047c02 */ /* 0x000fe20008000f00 */
[----:B------:R-:W-:Y:S01]  /*128a0*/  FMUL.FTZ R25, R25, UR4 ;  /* 0x0000000419197c20 */ /* 0x000fe20008410000 */
[----:B------:R-:W-:Y:S01]  /*128b0*/  FMUL.FTZ R29, R29, UR4 ;  /* 0x000000041d1d7c20 */ /* 0x000fe20008410000 */
[----:B-1----:R-:W-:-:S04]  /*128c0*/  FMUL.FTZ R7, R49, UR4 ;  /* 0x0000000431077c20 */ /* 0x002fc80008410000 */
[----:B0-----:R0:W1:Y:S01]  /*128d0*/  MUFU.TANH R10, R25 ;  /* 0x00000019000a7308 */ /* 0x0010620000002400 */
[----:B------:R1:W-:Y:S01]  /*128e0*/  STL [R1+0xc], R4 ;  /* 0x00000c0401007387 */ /* 0x0003e20000100800 */
[----:B------:R-:W-:Y:S01]  /*128f0*/  FMUL.FTZ R15, R24, UR4 ;  /* 0x00000004180f7c20 */ /* 0x000fe20008410000 */
[----:B------:R-:W-:-:S05]  /*12900*/  FMUL.FTZ R3, R27, UR4 ;  /* 0x000000041b037c20 */ /* 0x000fca0008410000 */
[----:B------:R3:W1:Y:S01]  /*12910*/  MUFU.TANH R14, R7 ;  /* 0x00000007000e7308 */ /* 0x0006620000002400 */
[----:B0-----:R-:W-:Y:S01]  /*12920*/  FMUL.FTZ R25, R35, UR4 ;  /* 0x0000000423197c20 */ /* 0x001fe20008410000 */
[----:B------:R0:W-:Y:S01]  /*12930*/  STL [R1+0x8], R72 ;  /* 0x0000084801007387 */ /* 0x0001e20000100800 */
[----:B------:R-:W-:Y:S01]  /*12940*/  FMUL.FTZ R11, R31, UR4 ;  /* 0x000000041f0b7c20 */ /* 0x000fe20008410000 */
[----:B------:R-:W-:Y:S01]  /*12950*/  FMUL.FTZ R35, R39, UR4 ;  /* 0x0000000427237c20 */ /* 0x000fe20008410000 */
[----:B------:R-:W-:Y:S01]  /*12960*/  FMUL.FTZ R41, R43, UR4 ;  /* 0x000000042b297c20 */ /* 0x000fe20008410000 */
[----:B---3--:R-:W-:Y:S02]  /*12970*/  FMUL.FTZ R7, R57, UR4 ;  /* 0x0000000439077c20 */ /* 0x008fe40008410000 */
[----:B------:R-:W3:Y:S01]  /*12980*/  MUFU.TANH R92, R29 ;  /* 0x0000001d005c7308 */ /* 0x000ee20000002400 */
[----:B------:R-:W-:Y:S01]  /*12990*/  FMUL.FTZ R0, R26, UR4 ;  /* 0x000000041a007c20 */ /* 0x000fe20008410000 */
[----:B------:R-:W-:Y:S01]  /*129a0*/  FMUL.FTZ R6, R30, UR4 ;  /* 0x000000041e067c20 */ /* 0x000fe20008410000 */
[----:B------:R-:W-:Y:S01]  /*129b0*/  FMUL.FTZ R32, R32, UR4 ;  /* 0x0000000420207c20 */ /* 0x000fe20008410000 */
[----:B------:R-:W-:Y:S01]  /*129c0*/  FMUL.FTZ R21, R34, UR4 ;  /* 0x0000000422157c20 */ /* 0x000fe20008410000 */
[----:B------:R-:W-:Y:S01]  /*129d0*/  FMUL.FTZ R36, R36, UR4 ;  /* 0x0000000424247c20 */ /* 0x000fe20008410000 */
[----:B------:R-:W-:Y:S01]  /*129e0*/  FMUL.FTZ R40, R40, UR4 ;  /* 0x0000000428287c20 */ /* 0x000fe20008410000 */
[----:B------:R-:W-:Y:S01]  /*129f0*/  FMUL.FTZ R37, R42, UR4 ;  /* 0x000000042a257c20 */ /* 0x000fe20008410000 */
[----:B------:R4:W0:Y:S01]  /*12a00*/  MUFU.TANH R24, R7 ;  /* 0x0000000700187308 */ /* 0x0008220000002400 */
        /* <DEDUP_REMOVED lines=16> */
[----:B----4-:R-:W-:Y:S01]  /*12b10*/  FMUL.FTZ R7, R67, UR4 ;  /* 0x0000000443077c20 */ /* 0x010fe20008410000 */
[----:B------:R-:W-:Y:S01]  /*12b20*/  FMUL.FTZ R69, R69, UR4 ;  /* 0x0000000445457c20 */ /* 0x000fe20008410000 */
[----:B------:R-:W-:Y:S01]  /*12b30*/  FMUL.FTZ R29, R70, UR4 ;  /* 0x00000004461d7c20 */ /* 0x000fe20008410000 */
[----:B------:R-:W-:Y:S01]  /*12b40*/  FMUL.FTZ R31, R71, UR4 ;  /* 0x00000004471f7c20 */ /* 0x000fe20008410000 */
[----:B------:R-:W-:Y:S01]  /*12b50*/  FMUL.FTZ R56, R56, UR4 ;  /* 0x0000000438387c20 */ /* 0x000fe20008410000 */
[----:B------:R-:W-:Y:S01]  /*12b60*/  FMUL.FTZ R68, R68, UR4 ;  /* 0x0000000444447c20 */ /* 0x000fe20008410000 */
[----:B------:R-:W4:Y:S01]  /*12b70*/  MUFU.TANH R15, R15 ;  /* 0x0000000f000f7308 */ /* 0x000f220000002400 */
[----:B------:R-:W-:-:S07]  /*12b80*/  FMUL.FTZ R59, R59, UR4 ;  /* 0x000000043b3b7c20 */ /* 0x000fce0008410000 */
[----:B------:R-:W0:Y:S01]  /*12b90*/  MUFU.TANH R0, R0 ;  /* 0x0000000000007308 */ /* 0x000e220000002400 */
[----:B------:R-:W-:-:S07]  /*12ba0*/  FMUL.FTZ R28, R28, UR4 ;  /* 0x000000041c1c7c20 */ /* 0x000fce0008410000 */
[----:B------:R-:W0:Y:S01]  /*12bb0*/  MUFU.TANH R3, R3 ;  /* 0x0000000300037308 */ /* 0x000e220000002400 */
[----:B------:R-:W-:-:S07]  /*12bc0*/  IMAD R9, R169, 0x80, R179 ;  /* 0x00000080a9097824 */ /* 0x000fce00078e02b3 */
        /* <DEDUP_REMOVED lines=35> */
[----:B------:R-:W-:-:S07]  /*12e00*/  VIADD R46, R47, UR6 ;  /* 0x000000062f2e7c36 */ /* 0x000fce0008000000 */
[----:B------:R2:W0:Y:S01]  /*12e10*/  MUFU.TANH R73, R59 ;  /* 0x0000003b00497308 */ /* 0x0004220000002400 */
[----:B------:R-:W-:Y:S02]  /*12e20*/  IMAD R50, R173, -0x2, R38 ;  /* 0xfffffffead327824 */ /* 0x000fe400078e0226 */
[----:B------:R-:W-:Y:S02]  /*12e30*/  IMAD.IADD R30, R46, 0x1, R9 ;  /* 0x000000012e1e7824 */ /* 0x000fe400078e0209 */
[----:B--2---:R-:W-:-:S03]  /*12e40*/  IMAD.IADD R59, R47, 0x1, R12 ;  /* 0x000000012f3b7824 */ /* 0x004fc600078e020c */
[----:B------:R2:W0:Y:S02]  /*12e50*/  MUFU.TANH R94, R28 ;  /* 0x0000001c005e7308 */ /* 0x0004240000002400 */
[----:B--2---:R-:W-:Y:S01]  /*12e60*/  VIADDMNMX R28, R9, R59, R42, PT ;  /* 0x0000003b091c7246 */ /* 0x004fe2000380012a */
[----:B-1-34-:R-:W-:Y:S06]  /*12e70*/  @!P2 BRA `(.L_x_1517) ;  /* 0x00000000004ca947 */ /* 0x01afec0003800000 */
[----:B------:R-:W-:Y:S01]  /*12e80*/  IADD3 R4, -R164, R163, R9 ;  /* 0x000000a3a4047210 */ /* 0x000fe20007ffe109 */
[----:B------:R-:W-:Y:S03]  /*12e90*/  BSSY B0, `(.L_x_1518) ;  /* 0x000000e000007945 */ /* 0x000fe60003800000 */
        /* <DEDUP_REMOVED lines=9> */
.L_x_1519:
[----:B------:R-:W-:-:S13]  /*12f30*/  ISETP.NE.AND P2, PT, R13, 0x1, PT ;  /* 0x000000010d00780c */ /* 0x000fda0003f45270 */
[----:B------:R-:W1:Y:S02]  /*12f40*/  @P2 LDC.64 R66, c[0x0][0x9e8] ;  /* 0x00027a00ff422b82 */ /* 0x000e640000000a00 */
[----:B-1----:R-:W-:-:S05]  /*12f50*/  @P2 IMAD.HI.U32 R8, R4, R66, RZ ;  /* 0x0000004204082227 */ /* 0x002fca00078e00ff */
[----:B------:R-:W-:-:S07]  /*12f60*/  @P2 SHF.R.U32.HI R4, RZ, R67, R8 ;  /* 0x00000043ff042219 */ /* 0x000fce0000011608 */
.L_x_1520:
[----:B------:R-:W-:Y:S05]  /*12f70*/  BSYNC B0 ;  /* 0x0000000000007941 */ /* 0x000fea0003800000 */
.L_x_1518:
[----:B------:R-:W-:-:S05]  /*12f80*/  IMAD R47, R4, R13, R50 ;  /* 0x0000000d042f7224 */ /* 0x000fca00078e0232 */
[----:B------:R-:W-:Y:S02]  /*12f90*/  VIMNMX R30, R30, R47, !PT ;  /* 0x0000002f1e1e7248 */ /* 0x000fe40007fe0100 */
[----:B------:R-:W-:-:S07]  /*12fa0*/  VIADDMNMX R28, R47, R13, R28, PT ;  /* 0x0000000d2f1c7246 */ /* 0x000fce000380011c */
.L_x_1517:
[C---:B------:R-:W-:Y:S02]  /*12fb0*/  ISETP.GE.AND P3, PT, R38.reuse, 0x9, PT ;  /* 0x000000092600780c */ /* 0x040fe40003f66270 */
[----:B------:R-:W-:Y:S02]  /*12fc0*/  ISETP.GE.AND P2, PT, R38, 0x2, PT ;  /* 0x000000022600780c */ /* 0x000fe40003f46270 */
[----:B------:R-:W-:Y:S02]  /*12fd0*/  P2R R54, PR, RZ, 0x8 ;  /* 0x00000008ff367803 */ /* 0x000fe40000000000 */
[C---:B------:R-:W-:Y:S02]  /*12fe0*/  ISETP.GT.AND P3, PT, R30.reuse, 0x8, !P3 ;  /* 0x000000081e00780c */ /* 0x040fe40005f64270 */
[----:B------:R-:W-:Y:S02]  /*12ff0*/  ISETP.GT.AND P4, PT, R30, 0x1, !P2 ;  /* 0x000000011e00780c */ /* 0x000fe40005784270 */
[----:B------:R-:W-:-:S02]  /*13000*/  ISETP.LT.OR P3, PT, R28, 0x9, P3 ;  /* 0x000000091c00780c */ /* 0x000fc40001f61670 */
[----:B------:R-:W-:Y:S02]  /*13010*/  ISETP.GE.AND P5, PT, R38, 0xa, PT ;  /* 0x0000000a2600780c */ /* 0x000fe40003fa6270 */
[----:B0-----:R-:W-:Y:S02]  /*13020*/  FSEL R94, R94, -INF , !P3 ;  /* 0xff8000005e5e7808 */ /* 0x001fe40005800000 */
[----:B------:R-:W-:Y:S02]  /*13030*/  ISETP.LT.OR P4, PT, R28, 0x2, P4 ;  /* 0x000000021c00780c */ /* 0x000fe40002781670 */
[----:B------:R-:W-:Y:S02]  /*13040*/  ISETP.GT.AND P3, PT, R30, 0x9, !P5 ;  /* 0x000000091e00780c */ /* 0x000fe40006f64270 */
[----:B------:R-:W-:Y:S02]  /*13050*/  FSEL R96, R10, -INF , !P4 ;  /* 0xff8000000a607808 */ /* 0x000fe40006000000 */
        /* <DEDUP_REMOVED lines=88> */
[C---:B------:R-:W-:Y:S02]  /*135e0*/  ISETP.GE.AND P3, PT, R38.reuse, 0x52, PT ;  /* 0x000000522600780c */ /* 0x040fe40003f66270 */
[----:B------:R-:W-:Y:S02]  /*135f0*/  ISETP.GE.AND P6, PT, R38, 0x1, PT ;  /* 0x000000012600780c */ /* 0x000fe40003fc6270 */
[----:B------:R-:W-:-:S02]  /*13600*/  ISETP.GT.AND P4, PT, R30, 0x51, !P3 ;  /* 0x000000511e00780c */ /* 0x000fc40005f84270 */
[----:B------:R-:W-:Y:S02]  /*13610*/  IADD3 R90, R9, 0x8, RZ ;  /* 0x00000008095a7810 */ /* 0x000fe40007ffe0ff */
[----:B------:R-:W-:Y:S02]  /*13620*/  ISETP.LT.OR P4, PT, R28, 0x52, P4 ;  /* 0x000000521c00780c */ /* 0x000fe40002781670 */
[----:B------:R-:W-:Y:S02]  /*13630*/  VIADDMNMX R90, R90, R59, R42, PT ;  /* 0x0000003b5a5a7246 */ /* 0x000fe4000380012a */
[----:B------:R-:W-:Y:S02]  /*13640*/  FSEL R14, R65, -INF , !P4 ;  /* 0xff800000410e7808 */ /* 0x000fe40006000000 */
[----:B------:R-:W-:Y:S02]  /*13650*/  ISETP.GE.AND P4, PT, R38, 0x59, PT ;  /* 0x000000592600780c */ /* 0x000fe40003f86270 */
[----:B------:R-:W-:-:S02]  /*13660*/  IADD3 R59, R46, 0x8, R9 ;  /* 0x000000082e3b7810 */ /* 0x000fc40007ffe009 */
[----:B------:R-:W-:-:S04]  /*13670*/  ISETP.GT.AND P5, PT, R30, 0x58, !P4 ;  /* 0x000000581e00780c */ /* 0x000fc800067a4270 */
[----:B------:R-:W-:-:S04]  /*13680*/  ISETP.LT.OR P5, PT, R28, 0x59, P5 ;  /* 0x000000591c00780c */ /* 0x000fc80002fa1670 */
[----:B------:R-:W-:Y:S02]  /*13690*/  FSEL R4, R34, -INF , !P5 ;  /* 0xff80000022047808 */ /* 0x000fe40006800000 */
        /* <DEDUP_REMOVED lines=22> */
.L_x_1523:
[----:B------:R-:W-:-:S13]  /*13800*/  ISETP.NE.AND P5, PT, R13, 0x1, PT ;  /* 0x000000010d00780c */ /* 0x000fda0003fa5270 */
[----:B------:R-:W0:Y:S02]  /*13810*/  @P5 LDC.64 R46, c[0x0][0x9e8] ;  /* 0x00027a00ff2e5b82 */ /* 0x000e240000000a00 */
[----:B0-----:R-:W-:-:S05]  /*13820*/  @P5 IMAD.HI.U32 R46, R15, R46, RZ ;  /* 0x0000002e0f2e5227 */ /* 0x001fca00078e00ff */
[----:B------:R-:W-:-:S07]  /*13830*/  @P5 SHF.R.U32.HI R15, RZ, R47, R46 ;  /* 0x0000002fff0f5219 */ /* 0x000fce000001162e */
.L_x_1524:
[----:B------:R-:W-:Y:S05]  /*13840*/  BSYNC B0 ;  /* 0x0000000000007941 */ /* 0x000fea0003800000 */
.L_x_1522:
[----:B------:R-:W-:-:S05]  /*13850*/  IMAD R30, R15, R13, R50 ;  /* 0x0000000d0f1e7224 */ /* 0x000fca00078e0232 */
[----:B------:R-:W-:Y:S02]  /*13860*/  VIMNMX R59, R59, R30, !PT ;  /* 0x0000001e3b3b7248 */ /* 0x000fe40007fe0100 */
[----:B------:R-:W-:-:S07]  /*13870*/  VIADDMNMX R90, R30, R13, R90, PT ;  /* 0x0000000d1e5a7246 */ /* 0x000fce000380015a */
.L_x_1521:
[C---:B------:R-:W-:Y:S01]  /*13880*/  ISETP.GT.AND P2, PT, R59.reuse, 0x1, !P2 ;  /* 0x000000013b00780c */ /* 0x040fe20005744270 */
[----:B------:R-:W-:Y:S01]  /*13890*/  ULDC UR4, c[0x0][0x988] ;  /* 0x0002620000047ab9 */ /* 0x000fe20000000800 */
[----:B------:R-:W-:Y:S02]  /*138a0*/  ISETP.NE.AND P5, PT, R32, RZ, PT ;  /* 0x000000ff2000720c */ /* 0x000fe40003fa5270 */
[----:B------:R-:W-:Y:S02]  /*138b0*/  ISETP.LT.OR P2, PT, R90, 0x2, P2 ;  /* 0x000000025a00780c */ /* 0x000fe40001741670 */
[----:B------:R-:W-:Y:S02]  /*138c0*/  ISETP.GT.AND P6, PT, R59, RZ, !P6 ;  /* 0x000000ff3b00720c */ /* 0x000fe400077c4270 */
        /* <DEDUP_REMOVED lines=14> */
[----:B------:R-:W-:Y:S01]  /*139b0*/  FSEL R34, R11, -INF , !P2 ;  /* 0xff8000000b227808 */ /* 0x000fe20005000000 */
[----:B------:R-:W-:Y:S01]  /*139c0*/  IMAD.U32 R11, RZ, RZ, UR4 ;  /* 0x00000004ff0b7e24 */ /* 0x000fe2000f8e00ff */
        /* <DEDUP_REMOVED lines=21> */
[----:B------:R-:W-:Y:S02]  /*13b20*/  ISETP.GT.AND P2, PT, R59, 0x19, !P5 ;  /* 0x000000193b00780c */ /* 0x000fe40006f44270 */
[----:B------:R-:W-:-:S02]  /*13b30*/  ISETP.NE.AND P5, PT, R44, RZ, PT ;  /* 0x000000ff2c00720c */ /* 0x000fc40003fa5270 */
        /* <DEDUP_REMOVED lines=16> */
[----:B------:R-:W-:Y:S02]  /*13c40*/  FSEL R46, R41, -INF , !P2 ;  /* 0xff800000292e7808 */ /* 0x000fe40005000000 */
[----:B------:R-:W-:-:S02]  /*13c50*/  ISETP.NE.AND P2, PT, R77, RZ, PT ;  /* 0x000000ff4d00720c */ /* 0x000fc40003f45270 */
[----:B------:R-:W-:Y:S02]  /*13c60*/  ISETP.LT.OR P6, PT, R90, 0x1, P6 ;  /* 0x000000015a00780c */ /* 0x000fe400037c1670 */
[----:B------:R-:W-:Y:S02]  /*13c70*/  ISETP.GT.AND P2, PT, R59, 0x28, !P2 ;  /* 0x000000283b00780c */ /* 0x000fe40005744270 */
[----:B------:R-:W-:Y:S02]  /*13c80*/  FMNMX.FTZ R3, R28, R3, !PT ;  /* 0x000000031c037209 */ /* 0x000fe40007810000 */
[----:B------:R-:W-:Y:S02]  /*13c90*/  ISETP.LT.OR P2, PT, R90, 0x29, P2 ;  /* 0x000000295a00780c */ /* 0x000fe40001741670 */
[----:B------:R-:W-:Y:S02]  /*13ca0*/  FSEL R33, R0, -INF , !P6 ;  /* 0xff80000000217808 */ /* 0x000fe40007000000 */
[----:B------:R-:W-:Y:S01]  /*13cb0*/  FSEL R48, R43, -INF , !P2 ;  /* 0xff8000002b307808 */ /* 0x000fe20005000000 */
[----:B------:R-:W0:Y:S01]  /*13cc0*/  SHFL.BFLY PT, R0, R3, 0x2, 0x1f ;  /* 0x0c401f0003007f89 */ /* 0x000e2200000e0000 */
[----:B------:R-:W-:-:S02]  /*13cd0*/  ISETP.NE.AND P2, PT, R79, RZ, PT ;  /* 0x000000ff4f00720c */ /* 0x000fc40003f45270 */
[----:B------:R-:W-:Y:S02]  /*13ce0*/  ISETP.NE.AND P6, PT, R61, RZ, PT ;  /* 0x000000ff3d00720c */ /* 0x000fe40003fc5270 */
[C---:B------:R-:W-:Y:S02]  /*13cf0*/  ISETP.GT.AND P2, PT, R59.reuse, 0x29, !P2 ;  /* 0x000000293b00780c */ /* 0x040fe40005744270 */
[C---:B------:R-:W-:Y:S02]  /*13d00*/  ISETP.GT.AND P3, PT, R59.reuse, 0x51, !P3 ;  /* 0x000000513b00780c */ /* 0x040fe40005f64270 */
[----:B------:R-:W-:Y:S02]  /*13d10*/  ISETP.LT.OR P2, PT, R90, 0x2a, P2 ;  /* 0x0000002a5a00780c */ /* 0x000fe40001741670 */
[----:B------:R-:W-:Y:S02]  /*13d20*/  ISETP.GT.AND P4, PT, R59, 0x58, !P4 ;  /* 0x000000583b00780c */ /* 0x000fe40006784270 */
[----:B------:R-:W-:-:S02]  /*13d30*/  FSEL R50, R45, -INF , !P2 ;  /* 0xff8000002d327808 */ /* 0x000fc40005000000 */
[----:B------:R-:W-:Y:S02]  /*13d40*/  ISETP.NE.AND P2, PT, R81, RZ, PT ;  /* 0x000000ff5100720c */ /* 0x000fe40003f45270 */
[C---:B------:R-:W-:Y:S02]  /*13d50*/  ISETP.LT.OR P3, PT, R90.reuse, 0x52, P3 ;  /* 0x000000525a00780c */ /* 0x040fe40001f61670 */
[----:B------:R-:W-:Y:S02]  /*13d60*/  ISETP.GT.AND P2, PT, R59, 0x30, !P2 ;  /* 0x000000303b00780c */ /* 0x000fe40005744270 */
[C---:B------:R-:W-:Y:S02]  /*13d70*/  ISETP.LT.OR P4, PT, R90.reuse, 0x59, P4 ;  /* 0x000000595a00780c */ /* 0x040fe40002781670 */
[----:B------:R-:W-:Y:S02]  /*13d80*/  ISETP.LT.OR P2, PT, R90, 0x31, P2 ;  /* 0x000000315a00780c */ /* 0x000fe40001741670 */
[----:B0-----:R-:W-:-:S02]  /*13d90*/  FMNMX.FTZ R15, R3, R0, !PT ;  /* 0x00000000030f7209 */ /* 0x001fc40007810000 */
[----:B------:R-:W-:Y:S02]  /*13da0*/  FSEL R52, R49, -INF , !P2 ;  /* 0xff80000031347808 */ /* 0x000fe40005000000 */
[----:B------:R-:W-:Y:S01]  /*13db0*/  ISETP.NE.AND P2, PT, R83, RZ, PT ;  /* 0x000000ff5300720c */ /* 0x000fe20003f45270 */
[----:B------:R-:W0:Y:S01]  /*13dc0*/  SHFL.BFLY PT, R6, R15, 0x1, 0x1f ;  /* 0x0c201f000f067f89 */ /* 0x000e2200000e0000 */
[----:B------:R-:W-:Y:S02]  /*13dd0*/  FMNMX.FTZ R3, R33, R30, !PT ;  /* 0x0000001e21037209 */ /* 0x000fe40007810000 */
[----:B------:R-:W-:Y:S02]  /*13de0*/  ISETP.GT.AND P2, PT, R59, 0x31, !P2 ;  /* 0x000000313b00780c */ /* 0x000fe40005744270 */
[----:B------:R-:W-:Y:S02]  /*13df0*/  FMNMX.FTZ R3, R32, R3, !PT ;  /* 0x0000000320037209 */ /* 0x000fe40007810000 */
[----:B------:R-:W-:-:S02]  /*13e00*/  ISETP.LT.OR P2, PT, R90, 0x32, P2 ;  /* 0x000000325a00780c */ /* 0x000fc40001741670 */
[----:B------:R-:W-:Y:S02]  /*13e10*/  FMNMX.FTZ R3, R34, R3, !PT ;  /* 0x0000000322037209 */ /* 0x000fe40007810000 */
[----:B------:R-:W-:Y:S02]  /*13e20*/  FSEL R54, R51, -INF , !P2 ;  /* 0xff80000033367808 */ /* 0x000fe40005000000 */
[----:B------:R-:W-:-:S04]  /*13e30*/  ISETP.NE.AND P2, PT, R85, RZ, PT ;  /* 0x000000ff5500720c */ /* 0x000fc80003f45270 */
[----:B------:R-:W-:-:S04]  /*13e40*/  ISETP.GT.AND P2, PT, R59, 0x38, !P2 ;  /* 0x000000383b00780c */ /* 0x000fc80005744270 */
[----:B------:R-:W-:Y:S02]  /*13e50*/  ISETP.LT.OR P2, PT, R90, 0x39, P2 ;  /* 0x000000395a00780c */ /* 0x000fe40001741670 */
[----:B0-----:R-:W-:Y:S02]  /*13e60*/  FMNMX.FTZ R6, R15, R6, !PT ;  /* 0x000000060f067209 */ /* 0x001fe40007810000 */
[----:B------:R-:W-:Y:S02]  /*13e70*/  FSEL R56, R53, -INF , !P2 ;  /* 0xff80000035387808 */ /* 0x000fe40005000000 */
[----:B------:R-:W-:Y:S01]  /*13e80*/  ISETP.NE.AND P2, PT, R87, RZ, PT ;  /* 0x000000ff5700720c */ /* 0x000fe20003f45270 */
[----:B------:R-:W-:Y:S01]  /*13e90*/  FMUL.FTZ R0, R6, R11 ;  /* 0x0000000b06007220 */ /* 0x000fe20000410000 */
        /* <DEDUP_REMOVED lines=14> */
[----:B------:R-:W-:Y:S02]  /*13f80*/  FMNMX.FTZ R21, R48, R21, !PT ;  /* 0x0000001530157209 */ /* 0x000fe40007810000 */
[----:B------:R-:W-:Y:S02]  /*13f90*/  ISETP.GT.AND P2, PT, R59, 0x41, !P2 ;  /* 0x000000413b00780c */ /* 0x000fe40005744270 */
[----:B------:R-:W-:Y:S02]  /*13fa0*/  FMNMX.FTZ R21, R50, R21, !PT ;  /* 0x0000001532157209 */ /* 0x000fe40007810000 */
[----:B------:R-:W-:-:S04]  /*13fb0*/  ISETP.LT.OR P2, PT, R90, 0x42, P2 ;  /* 0x000000425a00780c */ /* 0x000fc80001741670 */
[----:B------:R-:W-:Y:S02]  /*13fc0*/  FSEL R60, R73, -INF , !P2 ;  /* 0xff800000493c7808 */ /* 0x000fe40005000000 */
[----:B------:R-:W-:Y:S02]  /*13fd0*/  ISETP.GT.AND P2, PT, R59, 0x48, !P5 ;  /* 0x000000483b00780c */ /* 0x000fe40006f44270 */
[----:B------:R-:W-:Y:S02]  /*13fe0*/  ISETP.NE.AND P5, PT, R93, RZ, PT ;  /* 0x000000ff5d00720c */ /* 0x000fe40003fa5270 */
[----:B------:R-:W-:-:S04]  /*13ff0*/  ISETP.LT.OR P2, PT, R90, 0x49, P2 ;  /* 0x000000495a00780c */ /* 0x000fc80001741670 */
[----:B------:R-:W-:Y:S02]  /*14000*/  FSEL R62, R62, -INF , !P2 ;  /* 0xff8000003e3e7808 */ /* 0x000fe40005000000 */
[----:B------:R-:W-:-:S04]  /*14010*/  FSETP.NEU.FTZ.AND P2, PT, R6, -INF , PT ;  /* 0xff8000000600780b */ /* 0x000fc80003f5d000 */
[----:B------:R-:W-:Y:S02]  /*14020*/  FSEL R37, R0, RZ, P2 ;  /* 0x000000ff00257208 */ /* 0x000fe40001000000 */
[----:B------:R-:W-:Y:S02]  /*14030*/  ISETP.GT.AND P2, PT, R59, 0x49, !P5 ;  /* 0x000000493b00780c */ /* 0x000fe40006f44270 */
[----:B------:R-:W-:Y:S01]  /*14040*/  ISETP.NE.AND P5, PT, R65, RZ, PT ;  /* 0x000000ff4100720c */ /* 0x000fe20003fa5270 */
[-CC-:B------:R-:W-:Y:S01]  /*14050*/  FFMA.FTZ R25, R96, R11.reuse, -R37.reuse ;  /* 0x0000000b60197223 */ /* 0x180fe20000010825 */
[----:B------:R-:W-:Y:S01]  /*14060*/  ISETP.LT.OR P2, PT, R90, 0x4a, P2 ;  /* 0x0000004a5a00780c */ /* 0x000fe20001741670 */
[-CC-:B------:R-:W-:Y:S01]  /*14070*/  FFMA.FTZ R82, R82, R11.reuse, -R37.reuse ;  /* 0x0000000b52527223 */ /* 0x180fe20000010825 */
[-CC-:B------:R-:W-:Y:S01]  /*14080*/  FFMA.FTZ R148, R80, R11.reuse, -R37.reuse ;  /* 0x0000000b50947223 */ /* 0x180fe20000010825 */
[----:B------:R0:W-:Y:S01]  /*14090*/  MUFU.EX2 R3, R25 ;  /* 0x0000001900037308 */ /* 0x0001e20000000800 */
[----:B------:R-:W-:Y:S01]  /*140a0*/  FSEL R0, R39, -INF , !P2 ;  /* 0xff80000027007808 */ /* 0x000fe20005000000 */
[-CC-:B------:R-:W-:Y:S01]  /*140b0*/  FFMA.FTZ R154, R84, R11.reuse, -R37.reuse ;  /* 0x0000000b549a7223 */ /* 0x180fe20000010825 */
[C---:B------:R-:W-:Y:S01]  /*140c0*/  ISETP.GT.AND P2, PT, R59.reuse, 0x50, !P6 ;  /* 0x000000503b00780c */ /* 0x040fe20007744270 */
[-CC-:B------:R-:W-:Y:S01]  /*140d0*/  FFMA.FTZ R24, R24, R11.reuse, -R37.reuse ;  /* 0x0000000b18187223 */ /* 0x180fe20000010825 */
[----:B------:R-:W-:Y:S01]  /*140e0*/  ISETP.GT.AND P5, PT, R59, 0x59, !P5 ;  /* 0x000000593b00780c */ /* 0x000fe20006fa4270 */
[-CC-:B------:R-:W-:Y:S01]  /*140f0*/  FFMA.FTZ R156, R156, R11.reuse, -R37.reuse ;  /* 0x0000000b9c9c7223 */ /* 0x180fe20000010825 */
[----:B------:R-:W-:Y:S01]  /*14100*/  ISETP.LT.OR P2, PT, R90, 0x51, P2 ;  /* 0x000000515a00780c */ /* 0x000fe20001741670 */
[--C-:B------:R-:W-:Y:S01]  /*14110*/  FFMA.FTZ R158, R94, R11, -R37.reuse ;  /* 0x0000000b5e9e7223 */ /* 0x100fe20000010825 */
[----:B0-----:R-:W-:Y:S01]  /*14120*/  FMNMX.FTZ R25, R52, R21, !PT ;  /* 0x0000001534197209 */ /* 0x001fe20007810000 */
[-CC-:B------:R-:W-:Y:S01]  /*14130*/  FFMA.FTZ R92, R92, R11.reuse, -R37.reuse ;  /* 0x0000000b5c5c7223 */ /* 0x180fe20000010825 */
[----:B------:R-:W-:Y:S01]  /*14140*/  FSEL R80, R27, -INF , !P2 ;  /* 0xff8000001b507808 */ /* 0x000fe20005000000 */
[--C-:B------:R-:W-:Y:S01]  /*14150*/  FFMA.FTZ R27, R78, R11, -R37.reuse ;  /* 0x0000000b4e1b7223 */ /* 0x100fe20000010825 */
[----:B------:R-:W-:Y:S01]  /*14160*/  FMNMX.FTZ R25, R54, R25, !PT ;  /* 0x0000001936197209 */ /* 0x000fe20007810000 */
[----:B------:R-:W0:Y:S01]  /*14170*/  MUFU.EX2 R156, R156 ;  /* 0x0000009c009c7308 */ /* 0x000e220000000800 */
[----:B------:R-:W-:Y:S01]  /*14180*/  ISETP.LT.OR P5, PT, R90, 0x5a, P5 ;  /* 0x0000005a5a00780c */ /* 0x000fe20002fa1670 */
[--C-:B------:R-:W-:Y:S01]  /*14190*/  FFMA.FTZ R152, R88, R11, -R37.reuse ;  /* 0x0000000b58987223 */ /* 0x100fe20000010825 */
[----:B------:R-:W-:Y:S01]  /*141a0*/  FMNMX.FTZ R25, R56, R25, !PT ;  /* 0x0000001938197209 */ /* 0x000fe20007810000 */
[-CC-:B------:R-:W-:Y:S01]  /*141b0*/  FFMA.FTZ R86, R86, R11.reuse, -R37.reuse ;  /* 0x0000000b56567223 */ /* 0x180fe20000010825 */
[----:B------:R-:W-:Y:S01]  /*141c0*/  FSEL R78, R29, -INF , !P4 ;  /* 0xff8000001d4e7808 */ /* 0x000fe20006000000 */
[--C-:B------:R-:W-:Y:S01]  /*141d0*/  FFMA.FTZ R4, R4, R11, -R37.reuse ;  /* 0x0000000b04047223 */ /* 0x100fe20000010825 */
[----:B------:R-:W-:Y:S01]  /*141e0*/  FMNMX.FTZ R25, R58, R25, !PT ;  /* 0x000000193a197209 */ /* 0x000fe20007810000 */
[----:B------:R-:W1:Y:S01]  /*141f0*/  MUFU.EX2 R158, R158 ;  /* 0x0000009e009e7308 */ /* 0x000e620000000800 */
[----:B------:R-:W-:Y:S01]  /*14200*/  FSEL R84, R31, -INF , !P5 ;  /* 0xff8000001f547808 */ /* 0x000fe20006800000 */
[--C-:B------:R-:W-:Y:S01]  /*14210*/  FFMA.FTZ R76, R76, R11, -R37.reuse ;  /* 0x0000000b4c4c7223 */ /* 0x100fe20000010825 */
[----:B------:R-:W-:Y:S01]  /*14220*/  FMNMX.FTZ R35, R64, R25, !PT ;  /* 0x0000001940237209 */ /* 0x000fe20007810000 */
[-CC-:B------:R-:W-:Y:S01]  /*14230*/  FFMA.FTZ R14, R14, R11.reuse, -R37.reuse ;  /* 0x0000000b0e0e7223 */ /* 0x180fe20000010825 */
[-CC-:B------:R-:W-:Y:S01]  /*14240*/  FFMA.FTZ R72, R72, R11.reuse, -R37.reuse ;  /* 0x0000000b48487223 */ /* 0x180fe20000010825 */
[----:B------:R-:W-:Y:S01]  /*14250*/  FFMA.FTZ R70, R70, R11, -R37 ;  /* 0x0000000b46467223 */ /* 0x000fe20000010825 */
[----:B------:R-:W-:Y:S01]  /*14260*/  FMNMX.FTZ R35, R60, R35, !PT ;  /* 0x000000233c237209 */ /* 0x000fe20007810000 */
[----:B------:R2:W-:Y:S01]  /*14270*/  MUFU.EX2 R25, R82 ;  /* 0x0000005200197308 */ /* 0x0005e20000000800 */
[----:B0-----:R-:W-:Y:S01]  /*14280*/  FADD.FTZ R47, R156, R3 ;  /* 0x000000039c2f7221 */ /* 0x001fe20000010000 */
[--C-:B------:R-:W-:Y:S01]  /*14290*/  FFMA.FTZ R68, R68, R11, -R37.reuse ;  /* 0x0000000b44447223 */ /* 0x100fe20000010825 */
[----:B------:R-:W-:Y:S01]  /*142a0*/  FMNMX.FTZ R35, R62, R35, !PT ;  /* 0x000000233e237209 */ /* 0x000fe20007810000 */
[-CC-:B------:R-:W-:Y:S01]  /*142b0*/  FFMA.FTZ R66, R66, R11.reuse, -R37.reuse ;  /* 0x0000000b42427223 */ /* 0x180fe20000010825 */
[-CC-:B------:R-:W-:Y:S01]  /*142c0*/  FFMA.FTZ R26, R26, R11.reuse, -R37.reuse ;  /* 0x0000000b1a1a7223 */ /* 0x180fe20000010825 */
[--C-:B------:R-:W-:Y:S01]  /*142d0*/  FFMA.FTZ R8, R8, R11, -R37.reuse ;  /* 0x0000000b08087223 */ /* 0x100fe20000010825 */
[----:B------:R-:W-:Y:S01]  /*142e0*/  FMNMX.FTZ R35, R0, R35, !PT ;  /* 0x0000002300237209 */ /* 0x000fe20007810000 */
[----:B------:R-:W0:Y:S01]  /*142f0*/  MUFU.EX2 R15, R92 ;  /* 0x0000005c000f7308 */ /* 0x000e220000000800 */
[----:B--2---:R-:W-:Y:S01]  /*14300*/  FSEL R82, R7, -INF , !P3 ;  /* 0xff80000007527808 */ /* 0x004fe20005800000 */
[--C-:B------:R-:W-:Y:S01]  /*14310*/  FFMA.FTZ R7, R74, R11, -R37.reuse ;  /* 0x0000000b4a077223 */ /* 0x100fe20000010825 */
[----:B------:R-:W-:Y:S01]  /*14320*/  FMNMX.FTZ R35, R80, R35, !PT ;  /* 0x0000002350237209 */ /* 0x000fe20007810000 */
[-CC-:B------:R-:W-:Y:S01]  /*14330*/  FFMA.FTZ R20, R20, R11.reuse, -R37.reuse ;  /* 0x0000000b14147223 */ /* 0x180fe20000010825 */
[----:B------:R-:W-:Y:S01]  /*14340*/  F2FP.F16.F32.PACK_AB R156, R3, R156 ;  /* 0x0000009c039c723e */ /* 0x000fe200000000ff */
[--C-:B------:R-:W-:Y:S01]  /*14350*/  FFMA.FTZ R10, R10, R11, -R37.reuse ;  /* 0x0000000b0a0a7223 */ /* 0x100fe20000010825 */
[----:B------:R-:W-:Y:S01]  /*14360*/  FMNMX.FTZ R35, R82, R35, !PT ;  /* 0x0000002352237209 */ /* 0x000fe20007810000 */
[----:B------:R-:W-:Y:S01]  /*14370*/  MUFU.EX2 R29, R7 ;  /* 0x00000007001d7308 */ /* 0x000fe20000000800 */
[----:B------:R-:W-:Y:S01]  /*14380*/  FFMA.FTZ R28, R28, R11, -R37 ;  /* 0x0000000b1c1c7223 */ /* 0x000fe20000010825 */
[----:B------:R-:W-:-:S02]  /*14390*/  ISETP.GE.AND P6, PT, R13, 0x1, PT ;  /* 0x000000010d00780c */ /* 0x000fc40003fc6270 */
[----:B------:R-:W-:-:S04]  /*143a0*/  FMNMX.FTZ R35, R78, R35, !PT ;  /* 0x000000234e237209 */ /* 0x000fc80007810000 */
[----:B------:R-:W-:Y:S01]  /*143b0*/  FMNMX.FTZ R35, R84, R35, !PT ;  /* 0x0000002354237209 */ /* 0x000fe20007810000 */
[----:B------:R-:W2:Y:S04]  /*143c0*/  MUFU.EX2 R152, R152 ;  /* 0x0000009800987308 */ /* 0x000ea80000000800 */
[----:B------:R-:W3:Y:S04]  /*143d0*/  SHFL.BFLY PT, R74, R35, 0x2, 0x1f ;  /* 0x0c401f00234a7f89 */ /* 0x000ee800000e0000 */
[----:B------:R-:W4:Y:S08]  /*143e0*/  MUFU.EX2 R21, R86 ;  /* 0x0000005600157308 */ /* 0x000f300000000800 */
[----:B------:R1:W-:Y:S08]  /*143f0*/  MUFU.EX2 R138, R4 ;  /* 0x00000004008a7308 */ /* 0x0003f00000000800 */
[----:B------:R-:W4:Y:S01]  /*14400*/  MUFU.EX2 R154, R154 ;  /* 0x0000009a009a7308 */ /* 0x000f220000000800 */
[----:B-1----:R-:W-:Y:S01]  /*14410*/  FADD.FTZ R4, R158, R47 ;  /* 0x0000002f9e047221 */ /* 0x002fe20000010000 */
[----:B0-----:R-:W-:-:S02]  /*14420*/  F2FP.F16.F32.PACK_AB R158, R15, R158 ;  /* 0x0000009e0f9e723e */ /* 0x001fc400000000ff */
[----:B---3--:R-:W-:Y:S01]  /*14430*/  FMNMX.FTZ R74, R35, R74, !PT ;  /* 0x0000004a234a7209 */ /* 0x008fe20007810000 */
[----:B------:R-:W-:-:S03]  /*14440*/  FADD.FTZ R47, R15, R4 ;  /* 0x000000040f2f7221 */ /* 0x000fc60000010000 */
[----:B------:R0:W-:Y:S01]  /*14450*/  MUFU.EX2 R35, R24 ;  /* 0x0000001800237308 */ /* 0x0001e20000000800 */
[----:B------:R-:W1:Y:S01]  /*14460*/  SHFL.BFLY PT, R7, R74, 0x1, 0x1f ;  /* 0x0c201f004a077f89 */ /* 0x000e6200000e0000 */
[----:B--2---:R-:W-:Y:S01]  /*14470*/  FADD.FTZ R4, R152, R47 ;  /* 0x0000002f98047221 */ /* 0x004fe20000010000 */
[----:B----4-:R-:W-:-:S03]  /*14480*/  F2FP.F16.F32.PACK_AB R152, R21, R152 ;  /* 0x000000981598723e */ /* 0x010fc600000000ff */
[----:B------:R-:W-:Y:S02]  /*14490*/  FADD.FTZ R49, R21, R4 ;  /* 0x0000000415317221 */ /* 0x000fe40000010000 */
[----:B------:R-:W2:Y:S08]  /*144a0*/  MUFU.EX2 R148, R148 ;  /* 0x0000009400947308 */ /* 0x000eb00000000800 */
[----:B------:R-:W3:Y:S08]  /*144b0*/  MUFU.EX2 R27, R27 ;  /* 0x0000001b001b7308 */ /* 0x000ef00000000800 */
[----:B------:R-:W4:Y:S01]  /*144c0*/  MUFU.EX2 R76, R76 ;  /* 0x0000004c004c7308 */ /* 0x000f220000000800 */
[----:B-1----:R-:W-:-:S04]  /*144d0*/  FMNMX.FTZ R7, R74, R7, !PT ;  /* 0x000000074a077209 */ /* 0x002fc80007810000 */
[C---:B------:R-:W-:Y:S01]  /*144e0*/  FSETP.NEU.FTZ.AND P2, PT, R7.reuse, -INF , PT ;  /* 0xff8000000700780b */ /* 0x040fe20003f5d000 */
[----:B0-----:R-:W-:Y:S02]  /*144f0*/  FMUL.FTZ R24, R7, R11 ;  /* 0x0000000b07187220 */ /* 0x001fe40000410000 */
[----:B------:R0:W-:Y:S03]  /*14500*/  MUFU.EX2 R43, R14 ;  /* 0x0000000e002b7308 */ /* 0x0001e60000000800 */
[----:B------:R-:W-:-:S05]  /*14510*/  FSEL R45, R24, RZ, P2 ;  /* 0x000000ff182d7208 */ /* 0x000fca0001000000 */
        /* <DEDUP_REMOVED lines=11> */
[-C--:B------:R-:W-:Y:S01]  /*145d0*/  FFMA.FTZ R48, R48, R11.reuse, -R45 ;  /* 0x0000000b30307223 */ /* 0x080fe2000001082d */
[----:B0-----:R-:W-:Y:S01]  /*145e0*/  FADD.FTZ R14, R154, R49 ;  /* 0x000000319a0e7221 */ /* 0x001fe20000010000 */
[-CC-:B------:R-:W-:Y:S01]  /*145f0*/  FFMA.FTZ R50, R50, R11.reuse, -R45.reuse ;  /* 0x0000000b32327223 */ /* 0x180fe2000001082d */
[----:B------:R-:W0:Y:S01]  /*14600*/  MUFU.EX2 R30, R30 ;  /* 0x0000001e001e7308 */ /* 0x000e220000000800 */
[-CC-:B------:R-:W-:Y:S01]  /*14610*/  FFMA.FTZ R52, R52, R11.reuse, -R45.reuse ;  /* 0x0000000b34347223 */ /* 0x180fe2000001082d */
[----:B------:R-:W-:Y:S01]  /*14620*/  FADD.FTZ R49, R25, R14 ;  /* 0x0000000e19317221 */ /* 0x000fe20000010000 */
[-CC-:B------:R-:W-:Y:S01]  /*14630*/  FFMA.FTZ R54, R54, R11.reuse, -R45.reuse ;  /* 0x0000000b36367223 */ /* 0x180fe2000001082d */
[-CC-:B------:R-:W-:Y:S01]  /*14640*/  FFMA.FTZ R56, R56, R11.reuse, -R45.reuse ;  /* 0x0000000b38387223 */ /* 0x180fe2000001082d */
[-C--:B------:R-:W-:Y:S01]  /*14650*/  FFMA.FTZ R58, R58, R11.reuse, -R45 ;  /* 0x0000000b3a3a7223 */ /* 0x080fe2000001082d */
[----:B--2---:R-:W-:Y:S01]  /*14660*/  FADD.FTZ R14, R148, R49 ;  /* 0x00000031940e7221 */ /* 0x004fe20000010000 */
[-CC-:B------:R-:W-:Y:S01]  /*14670*/  FFMA.FTZ R64, R64, R11.reuse, -R45.reuse ;  /* 0x0000000b40407223 */ /* 0x180fe2000001082d */
[----:B------:R-:W1:Y:S01]  /*14680*/  MUFU.EX2 R32, R32 ;  /* 0x0000002000207308 */ /* 0x000e620000000800 */
[-CC-:B------:R-:W-:Y:S01]  /*14690*/  FFMA.FTZ R60, R60, R11.reuse, -R45.reuse ;  /* 0x0000000b3c3c7223 */ /* 0x180fe2000001082d */
[----:B---3--:R-:W-:Y:S01]  /*146a0*/  FADD.FTZ R49, R27, R14 ;  /* 0x0000000e1b317221 */ /* 0x008fe20000010000 */
[-CC-:B------:R-:W-:Y:S01]  /*146b0*/  FFMA.FTZ R62, R62, R11.reuse, -R45.reuse ;  /* 0x0000000b3e3e7223 */ /* 0x180fe2000001082d */
[-CC-:B------:R-:W-:Y:S01]  /*146c0*/  FFMA.FTZ R0, R0, R11.reuse, -R45.reuse ;  /* 0x0000000b00007223 */ /* 0x180fe2000001082d */
[-C--:B------:R-:W-:Y:S01]  /*146d0*/  FFMA.FTZ R80, R80, R11.reuse, -R45 ;  /* 0x0000000b50507223 */ /* 0x080fe2000001082d */
[----:B----4-:R-:W-:Y:S01]  /*146e0*/  FADD.FTZ R14, R76, R49 ;  /* 0x000000314c0e7221 */ /* 0x010fe20000010000 */
[-CC-:B------:R-:W-:Y:S01]  /*146f0*/  FFMA.FTZ R82, R82, R11.reuse, -R45.reuse ;  /* 0x0000000b52527223 */ /* 0x180fe2000001082d */
[----:B------:R-:W2:Y:S01]  /*14700*/  MUFU.EX2 R159, R34 ;  /* 0x00000022009f7308 */ /* 0x000ea20000000800 */
[----:B0-----:R-:W-:Y:S01]  /*14710*/  FADD.FTZ R47, R33, R30 ;  /* 0x0000001e212f7221 */ /* 0x001fe20000010000 */
[----:B------:R-:W-:Y:S01]  /*14720*/  FADD.FTZ R49, R29, R14 ;  /* 0x0000000e1d317221 */ /* 0x000fe20000010000 */
[-CC-:B------:R-:W-:Y:S01]  /*14730*/  FFMA.FTZ R78, R78, R11.reuse, -R45.reuse ;  /* 0x0000000b4e4e7223 */ /* 0x180fe2000001082d */
[----:B------:R-:W-:Y:S01]  /*14740*/  FFMA.FTZ R45, R84, R11, -R45 ;  /* 0x0000000b542d7223 */ /* 0x000fe2000001082d */
[----:B------:R-:W-:-:S02]  /*14750*/  F2FP.F16.F32.PACK_AB R154, R25, R154 ;  /* 0x0000009a199a723e */ /* 0x000fc400000000ff */
[----:B------:R-:W-:Y:S01]  /*14760*/  F2FP.F16.F32.PACK_AB R148, R27, R148 ;  /* 0x000000941b94723e */ /* 0x000fe200000000ff */
[----:B------:R-:W0:Y:S01]  /*14770*/  MUFU.EX2 R36, R36 ;  /* 0x0000002400247308 */ /* 0x000e220000000800 */
[----:B-1----:R-:W-:Y:S01]  /*14780*/  FADD.FTZ R4, R32, R47 ;  /* 0x0000002f20047221 */ /* 0x002fe20000010000 */
[----:B------:R-:W-:Y:S02]  /*14790*/  F2FP.F16.F32.PACK_AB R150, R29, R76 ;  /* 0x0000004c1d96723e */ /* 0x000fe400000000ff */
[----:B------:R-:W-:-:S04]  /*147a0*/  F2FP.F16.F32.PACK_AB R157, R30, R33 ;  /* 0x000000211e9d723e */ /* 0x000fc800000000ff */
        /* <DEDUP_REMOVED lines=29> */
[----:B------:R-:W-:-:S06]  /*14980*/  F2FP.F16.F32.PACK_AB R144, R31, R72 ;  /* 0x000000481f90723e */ /* 0x000fcc00000000ff */
[----:B------:R-:W-:Y:S01]  /*14990*/  MUFU.EX2 R56, R56 ;  /* 0x0000003800387308 */ /* 0x000fe20000000800 */
[C---:B--2---:R-:W-:Y:S01]  /*149a0*/  FADD.FTZ R3, R145.reuse, R4 ;  /* 0x0000000491037221 */ /* 0x044fe20000010000 */
[----:B------:R-:W-:-:S06]  /*149b0*/  F2FP.F16.F32.PACK_AB R145, R145, R52 ;  /* 0x000000349191723e */ /* 0x000fcc00000000ff */
[----:B------:R-:W1:Y:S01]  /*149c0*/  MUFU.EX2 R39, R66 ;  /* 0x0000004200277308 */ /* 0x000e620000000800 */
[----:B0-----:R-:W-:-:S07]  /*149d0*/  FADD.FTZ R14, R68, R49 ;  /* 0x00000031440e7221 */ /* 0x001fce0000010000 */
[----:B-----5:R-:W-:Y:S08]  /*149e0*/  MUFU.EX2 R147, R58 ;  /* 0x0000003a00937308 */ /* 0x020ff00000000800 */
[----:B------:R-:W0:Y:S01]  /*149f0*/  MUFU.EX2 R26, R26 ;  /* 0x0000001a001a7308 */ /* 0x000e220000000800 */
[C---:B-1----:R-:W-:Y:S01]  /*14a00*/  FADD.FTZ R49, R39.reuse, R14 ;  /* 0x0000000e27317221 */ /* 0x042fe20000010000 */
[----:B------:R-:W-:-:S06]  /*14a10*/  F2FP.F16.F32.PACK_AB R146, R39, R68 ;  /* 0x000000442792723e */ /* 0x000fcc00000000ff */
[----:B------:R-:W-:Y:S08]  /*14a20*/  MUFU.EX2 R64, R64 ;  /* 0x0000004000407308 */ /* 0x000ff00000000800 */
[----:B------:R-:W-:Y:S01]  /*14a30*/  MUFU.EX2 R141, R60 ;  /* 0x0000003c008d7308 */ /* 0x000fe20000000800 */
[----:B0-----:R-:W-:Y:S01]  /*14a40*/  FADD.FTZ R14, R26, R49 ;  /* 0x000000311a0e7221 */ /* 0x001fe20000010000 */
[----:B------:R-:W-:-:S03]  /*14a50*/  F2FP.F16.F32.PACK_AB R140, R35, R26 ;  /* 0x0000001a238c723e */ /* 0x000fc600000000ff */
[----:B------:R-:W-:Y:S01]  /*14a60*/  FADD.FTZ R15, R35, R14 ;  /* 0x0000000e230f7221 */ /* 0x000fe20000010000 */
[----:B------:R-:W-:Y:S02]  /*14a70*/  IMAD.IADD R14, R163, 0x1, -R164 ;  /* 0x00000001a30e7824 */ /* 0x000fe400078e0aa4 */
[----:B------:R-:W0:Y:S08]  /*14a80*/  MUFU.EX2 R8, R8 ;  /* 0x0000000800087308 */ /* 0x000e300000000800 */
[----:B------:R-:W1:Y:S08]  /*14a90*/  MUFU.EX2 R62, R62 ;  /* 0x0000003e003e7308 */ /* 0x000e700000000800 */
[----:B------:R2:W-:Y:S01]  /*14aa0*/  MUFU.EX2 R143, R0 ;  /* 0x00000000008f7308 */ /* 0x0005e20000000800 */
[----:B0-----:R-:W-:-:S07]  /*14ab0*/  FADD.FTZ R4, R8, R15 ;  /* 0x0000000f08047221 */ /* 0x001fce0000010000 */
[----:B------:R-:W0:Y:S01]  /*14ac0*/  MUFU.EX2 R41, R20 ;  /* 0x0000001400297308 */ /* 0x000e220000000800 */
[----:B--2---:R-:W-:-:S04]  /*14ad0*/  FADD.FTZ R0, R56, R3 ;  /* 0x0000000338007221 */ /* 0x004fc80000010000 */
[C---:B------:R-:W-:Y:S01]  /*14ae0*/  FADD.FTZ R3, R147.reuse, R0 ;  /* 0x0000000093037221 */ /* 0x040fe20000010000 */
[----:B------:R-:W-:Y:S02]  /*14af0*/  F2FP.F16.F32.PACK_AB R147, R147, R56 ;  /* 0x000000389393723e */ /* 0x000fe400000000ff */
[----:B------:R-:W2:Y:S01]  /*14b00*/  MUFU.EX2 R10, R10 ;  /* 0x0000000a000a7308 */ /* 0x000ea20000000800 */
[----:B------:R-:W-:-:S04]  /*14b10*/  FADD.FTZ R0, R64, R3 ;  /* 0x0000000340007221 */ /* 0x000fc80000010000 */
[C---:B------:R-:W-:Y:S01]  /*14b20*/  FADD.FTZ R3, R141.reuse, R0 ;  /* 0x000000008d037221 */ /* 0x040fe20000010000 */
[----:B------:R-:W-:Y:S02]  /*14b30*/  F2FP.F16.F32.PACK_AB R141, R141, R64 ;  /* 0x000000408d8d723e */ /* 0x000fe400000000ff */
[----:B------:R-:W3:Y:S01]  /*14b40*/  MUFU.EX2 R80, R80 ;  /* 0x0000005000507308 */ /* 0x000ee20000000800 */
[----:B-1----:R-:W-:Y:S01]  /*14b50*/  FADD.FTZ R0, R62, R3 ;  /* 0x000000033e007221 */ /* 0x002fe20000010000 */
[C---:B0-----:R-:W-:Y:S01]  /*14b60*/  FADD.FTZ R15, R41.reuse, R4 ;  /* 0x00000004290f7221 */ /* 0x041fe20000010000 */
[----:B------:R-:W-:Y:S01]  /*14b70*/  F2FP.F16.F32.PACK_AB R142, R41, R8 ;  /* 0x00000008298e723e */ /* 0x000fe200000000ff */
[----:B------:R-:W-:Y:S02]  /*14b80*/  VIADD R8, R2, 0xfffffffe ;  /* 0xfffffffe02087836 */ /* 0x000fe40000000000 */
[C---:B------:R-:W-:Y:S01]  /*14b90*/  FADD.FTZ R3, R143.reuse, R0 ;  /* 0x000000008f037221 */ /* 0x040fe20000010000 */
[----:B------:R-:W-:Y:S01]  /*14ba0*/  F2FP.F16.F32.PACK_AB R143, R143, R62 ;  /* 0x0000003e8f8f723e */ /* 0x000fe200000000ff */
[----:B------:R-:W0:Y:S01]  /*14bb0*/  MUFU.EX2 R137, R82 ;  /* 0x0000005200897308 */ /* 0x000e220000000800 */
[----:B--2---:R-:W-:Y:S01]  /*14bc0*/  FADD.FTZ R4, R10, R15 ;  /* 0x0000000f0a047221 */ /* 0x004fe20000010000 */
[----:B------:R-:W-:-:S03]  /*14bd0*/  F2FP.F16.F32.PACK_AB R136, R43, R10 ;  /* 0x0000000a2b88723e */ /* 0x000fc600000000ff */
[----:B------:R-:W-:-:S03]  /*14be0*/  FADD.FTZ R15, R43, R4 ;  /* 0x000000042b0f7221 */ /* 0x000fc60000010000 */
[----:B------:R-:W1:Y:S01]  /*14bf0*/  MUFU.EX2 R78, R78 ;  /* 0x0000004e004e7308 */ /* 0x000e620000000800 */
[----:B---3--:R-:W-:Y:S01]  /*14c00*/  FADD.FTZ R0, R80, R3 ;  /* 0x0000000350007221 */ /* 0x008fe20000010000 */
[----:B------:R-:W-:Y:S01]  /*14c10*/  FADD.FTZ R4, R138, R15 ;  /* 0x0000000f8a047221 */ /* 0x000fe20000010000 */
[----:B------:R-:W-:-:S05]  /*14c20*/  LEA R15, R169, R14, 0x7 ;  /* 0x0000000ea90f7211 */ /* 0x000fca00078e38ff */
[----:B------:R-:W2:Y:S01]  /*14c30*/  MUFU.EX2 R37, R28 ;  /* 0x0000001c00257308 */ /* 0x000ea20000000800 */
[C---:B0-----:R-:W-:Y:S01]  /*14c40*/  FADD.FTZ R3, R137.reuse, R0 ;  /* 0x0000000089037221 */ /* 0x041fe20000010000 */
[----:B------:R-:W-:Y:S01]  /*14c50*/  F2FP.F16.F32.PACK_AB R137, R137, R80 ;  /* 0x000000508989723e */ /* 0x000fe200000000ff */
[----:B------:R-:W-:-:S05]  /*14c60*/  IMAD.IADD R12, R15, 0x1, R12 ;  /* 0x000000010f0c7824 */ /* 0x000fca00078e020c */
[----:B------:R-:W0:Y:S01]  /*14c70*/  MUFU.EX2 R45, R45 ;  /* 0x0000002d002d7308 */ /* 0x000e220000000800 */
[----:B-1----:R-:W-:Y:S01]  /*14c80*/  FADD.FTZ R0, R78, R3 ;  /* 0x000000034e007221 */ /* 0x002fe20000010000 */
[C---:B--2---:R-:W-:Y:S01]  /*14c90*/  FADD.FTZ R4, R37.reuse, R4 ;  /* 0x0000000425047221 */ /* 0x044fe20000010000 */
[----:B------:R-:W-:Y:S02]  /*14ca0*/  F2FP.F16.F32.PACK_AB R138, R37, R138 ;  /* 0x0000008a258a723e */ /* 0x000fe400000000ff */
[C---:B0-----:R-:W-:Y:S01]  /*14cb0*/  FADD.FTZ R3, R45.reuse, R0 ;  /* 0x000000002d037221 */ /* 0x041fe20000010000 */
[----:B------:R-:W-:Y:S01]  /*14cc0*/  F2FP.F16.F32.PACK_AB R139, R45, R78 ;  /* 0x0000004e2d8b723e */ /* 0x000fe200000000ff */
[----:B------:R-:W-:Y:S06]  /*14cd0*/  @!P6 BRA `(.L_x_1525) ;  /* 0x000000000048e947 */ /* 0x000fec0003800000 */
[C---:B------:R-:W-:Y:S01]  /*14ce0*/  ISETP.GT.AND P2, PT, R15.reuse, RZ, PT ;  /* 0x000000ff0f00720c */ /* 0x040fe20003f44270 */
[----:B------:R-:W-:Y:S01]  /*14cf0*/  BSSY B0, `(.L_x_1526) ;  /* 0x000000e000007945 */ /* 0x000fe20003800000 */
[----:B------:R-:W-:-:S11]  /*14d00*/  VIADD R0, R15, 0xffffffff ;  /* 0xffffffff0f007836 */ /* 0x000fd60000000000 */
[----:B------:R-:W-:Y:S05]  /*14d10*/  @P2 BRA `(.L_x_1527) ;  /* 0x00000000001c2947 */ /* 0x000fea0003800000 */
[----:B------:R-:W-:Y:S02]  /*14d20*/  ISETP.NE.AND P2, PT, R13, 0x1, PT ;  /* 0x000000010d00780c */ /* 0x000fe40003f45270 */
[----:B------:R-:W-:-:S11]  /*14d30*/  IADD3 R15, -R15, RZ, RZ ;  /* 0x000000ff0f0f7210 */ /* 0x000fd60007ffe1ff */
[----:B------:R-:W0:Y:S02]  /*14d40*/  @P2 LDC.64 R20, c[0x0][0x9e8] ;  /* 0x00027a00ff142b82 */ /* 0x000e240000000a00 */
[----:B0-----:R-:W-:-:S05]  /*14d50*/  @P2 IMAD.HI.U32 R0, R15, R20, RZ ;  /* 0x000000140f002227 */ /* 0x001fca00078e00ff */
[----:B------:R-:W-:-:S04]  /*14d60*/  @P2 SHF.R.U32.HI R15, RZ, R21, R0 ;  /* 0x00000015ff0f2219 */ /* 0x000fc80000011600 */
[----:B------:R-:W-:Y:S01]  /*14d70*/  LOP3.LUT R0, RZ, R15, RZ, 0x33, !PT ;  /* 0x0000000fff007212 */ /* 0x000fe200078e33ff */
[----:B------:R-:W-:Y:S06]  /*14d80*/  BRA `(.L_x_1528) ;  /* 0x0000000000107947 */ /* 0x000fec0003800000 */
.L_x_1527:
[----:B------:R-:W-:-:S13]  /*14d90*/  ISETP.NE.AND P2, PT, R13, 0x1, PT ;  /* 0x000000010d00780c */ /* 0x000fda0003f45270 */
[----:B------:R-:W0:Y:S02]  /*14da0*/  @P2 LDC.64 R20, c[0x0][0x9e8] ;  /* 0x00027a00ff142b82 */ /* 0x000e240000000a00 */
[----:B0-----:R-:W-:-:S05]  /*14db0*/  @P2 IMAD.HI.U32 R2, R0, R20, RZ ;  /* 0x0000001400022227 */ /* 0x001fca00078e00ff */
[----:B------:R-:W-:-:S07]  /*14dc0*/  @P2 SHF.R.U32.HI R0, RZ, R21, R2 ;  /* 0x00000015ff002219 */ /* 0x000fce0000011602 */
.L_x_1528:
[----:B------:R-:W-:Y:S05]  /*14dd0*/  BSYNC B0 ;  /* 0x0000000000007941 */ /* 0x000fea0003800000 */
.L_x_1526:
[----:B------:R-:W-:-:S05]  /*14de0*/  IMAD R13, R0, R13, R13 ;  /* 0x0000000d000d7224 */ /* 0x000fca00078e020d */
[----:B------:R-:W-:-:S07]  /*14df0*/  VIMNMX R12, R12, R13, PT ;  /* 0x0000000d0c0c7248 */ /* 0x000fce0003fe0100 */
.L_x_1525:
[----:B------:R-:W-:Y:S01]  /*14e00*/  IMAD.HI R12, R12, 0x2aaaaaab, RZ ;  /* 0x2aaaaaab0c0c7827 */ /* 0x000fe200078e02ff */
[----:B------:R-:W-:Y:S01]  /*14e10*/  ULDC UR46, c[0x0][0x9e4] ;  /* 0x00027900002e7ab9 */ /* 0x000fe20000000800 */
[----:B------:R-:W-:Y:S01]  /*14e20*/  ULDC UR39, c[0x0][0x9e4] ;  /* 0x0002790000277ab9 */ /* 0x000fe20000000800 */
[----:B------:R-:W-:Y:S01]  /*14e30*/  ULDC UR38, c[0x0][0x988] ;  /* 0x0002620000267ab9 */ /* 0x000fe20000000800 */
[----:B------:R-:W-:Y:S01]  /*14e40*/  ULDC UR43, c[0x0][0x988] ;  /* 0x00026200002b7ab9 */ /* 0x000fe20000000800 */
[----:B------:R-:W-:Y:S01]  /*14e50*/  SHF.R.U32.HI R13, RZ, 0x1f, R12 ;  /* 0x0000001fff0d7819 */ /* 0x000fe2000001160c */
[----:B------:R-:W-:Y:S01]  /*14e60*/  ULDC UR42, c[0x0][0x988] ;  /* 0x00026200002a7ab9 */ /* 0x000fe20000000800 */
[----:B------:R-:W-:Y:S01]  /*14e70*/  ULDC UR55, c[0x0][0x9d8] ;  /* 0x0002760000377ab9 */ /* 0x000fe20000000800 */
[----:B------:R-:W-:Y:S01]  /*14e80*/  ULDC UR51, c[0x0][0x9d8] ;  /* 0x0002760000337ab9 */ /* 0x000fe20000000800 */
[----:B------:R-:W-:Y:S01]  /*14e90*/  LEA.HI.SX32 R13, R12, R13, 0x1c ;  /* 0x0000000d0c0d7211 */ /* 0x000fe200078fe2ff */
[----:B------:R-:W-:Y:S01]  /*14ea0*/  ULDC UR50, c[0x0][0x9d8] ;  /* 0x0002760000327ab9 */ /* 0x000fe20000000800 */
[----:B------:R-:W-:Y:S01]  /*14eb0*/  ULDC UR54, c[0x0][0x9e0] ;  /* 0x0002780000367ab9 */ /* 0x000fe20000000800 */
[----:B------:R-:W-:Y:S01]  /*14ec0*/  ULDC UR47, c[0x0][0x9e0] ;  /* 0x00027800002f7ab9 */ /* 0x000fe20000000800 */
[----:B------:R-:W-:Y:S01]  /*14ed0*/  VIMNMX R15, R168, R13, !PT ;  /* 0x0000000da80f7248 */ /* 0x000fe20007fe0100 */
[----:B------:R-:W-:Y:S01]  /*14ee0*/  BSSY B1, `(.L_x_1529) ;  /* 0x0000398000017945 */ /* 0x000fe20003800000 */
[----:B------:R-:W-:Y:S01]  /*14ef0*/  IMAD.MOV.U32 R2, RZ, RZ, 0x3f800000 ;  /* 0x3f800000ff027424 */ /* 0x000fe200078e00ff */
[----:B------:R-:W-:-:S02]  /*14f00*/  CS2R R86, SRZ ;  /* 0x0000000000567805 */ /* 0x000fc4000001ff00 */
[----:B------:R-:W-:Y:S01]  /*14f10*/  ISETP.GE.AND P2, PT, R8, R15, PT ;  /* 0x0000000f0800720c */ /* 0x000fe20003f46270 */
[----:B------:R-:W-:Y:S01]  /*14f20*/  IMAD.MOV.U32 R0, RZ, RZ, 0x3f800000 ;  /* 0x3f800000ff007424 */ /* 0x000fe200078e00ff */
        /* <DEDUP_REMOVED lines=31> */
[----:B------:R-:W-:Y:S06]  /*15120*/  @!P2 BRA `(.L_x_1530) ;  /* 0x0000003400cca947 */ /* 0x000fec0003800000 */
[----:B------:R-:W-:Y:S01]  /*15130*/  IMAD.IADD R20, R9, 0x1, R14 ;  /* 0x0000000109147824 */ /* 0x000fe200078e020e */
[----:B------:R-:W-:Y:S01]  /*15140*/  BSSY B0, `(.L_x_1531) ;  /* 0x000036d000007945 */ /* 0x000fe20003800000 */
[----:B------:R-:W-:Y:S01]  /*15150*/  MOV R2, 0x3f800000 ;  /* 0x3f80000000027802 */ /* 0x000fe20000000f00 */
[----:B------:R-:W-:Y:S02]  /*15160*/  IMAD.MOV.U32 R87, RZ, RZ, RZ ;  /* 0x000000ffff577224 */ /* 0x000fe400078e00ff */
[----:B------:R-:W-:-:S07]  /*15170*/  VIADD R21, R20, 0x8 ;  /* 0x0000000814157836 */ /* 0x000fce0000000000 */
.L_x_1550:
[----:B------:R-:W-:-:S05]  /*15180*/  VIADD R170, R160, 0x1 ;  /* 0x00000001a0aa7836 */ /* 0x000fca0000000000 */
[----:B------:R-:W-:-:S04]  /*15190*/  ISETP.NE.AND P2, PT, R170, 0x2, PT ;  /* 0x00000002aa00780c */ /* 0x000fc80003f45270 */
[----:B------:R-:W-:Y:S02]  /*151a0*/  SEL R10, RZ, 0x1, P2 ;  /* 0x00000001ff0a7807 */ /* 0x000fe40001000000 */
[----:B------:R-:W-:Y:S02]  /*151b0*/  SEL R170, R170, RZ, P2 ;  /* 0x000000ffaaaa7207 */ /* 0x000fe40001000000 */
[----:B------:R-:W-:Y:S01]  /*151c0*/  LOP3.LUT R171, R161, R10, RZ, 0x3c, !PT ;  /* 0x0000000aa1ab7212 */ /* 0x000fe200078e3cff */
[----:B------:R-:W-:Y:S06]  /*151d0*/  @!P0 BRA `(.L_x_1532) ;  /* 0x0000000000048947 */ /* 0x000fec0003800000 */
[----:B------:R-:W-:Y:S01]  /*151e0*/  BPT.TRAP 0x1 ;  /* 0x000000040000795c */ /* 0x000fe20000300000 */
.L_x_1532:
[----:B------:R-:W-:Y:S02]  /*151f0*/  LEA R192, R170, R18, 0x3 ;  /* 0x00000012aac07211 */ /* 0x000fe400078e18ff */
[----:B------:R-:W-:-:S04]  /*15200*/  SHF.L.U32 R13, R171, 0x1f, RZ ;  /* 0x0000001fab0d7819 */ /* 0x000fc800000006ff */
[----:B------:R0:W1:Y:S01]  /*15210*/  SYNCS.PHASECHK.TRANS64.TRYWAIT P2, [R192+URZ+0x2a830], R13 ;  /* 0x02a8300dc00075a7 */ /* 0x000062000804017f */
[----:B------:R-:W-:Y:S05]  /*15220*/  @!P0 BRA `(.L_x_1533) ;  /* 0x0000000000048947 */ /* 0x000fea0003800000 */
[----:B------:R-:W-:Y:S01]  /*15230*/  BPT.TRAP 0x1 ;  /* 0x000000040000795c */ /* 0x000fe20000300000 */
.L_x_1533:
[----:B------:R-:W-:Y:S01]  /*15240*/  BSSY B2, `(.L_x_1534) ;  /* 0x0000006000027945 */ /* 0x000fe20003800000 */
[----:B------:R-:W-:Y:S02]  /*15250*/  IMAD R10, R170, 0x900, R5 ;  /* 0x00000900aa0a7824 */ /* 0x000fe400078e0205 */
[----:B------:R-:W-:Y:S01]  /*15260*/  IMAD.MOV.U32 R11, RZ, RZ, 0x40000040 ;  /* 0x40000040ff0b7424 */ /* 0x000fe200078e00ff */
[----:B-1----:R-:W-:Y:S06]  /*15270*/  @P2 BRA `(.L_x_1535) ;  /* 0x0000000000082947 */ /* 0x002fec0003800000 */
[----:B------:R-:W1:Y:S02]  /*15280*/  SYNCS.PHASECHK.TRANS64.TRYWAIT P2, [R192+URZ+0x2a830], R13 ;  /* 0x02a8300dc00075a7 */ /* 0x000e64000804017f */
[----:B-1----:R-:W-:Y:S05]  /*15290*/  @!P2 BRA `(.L_x_1536) ;  /* 0x0000013400d8a947 */ /* 0x002fea0003800000 */
.L_x_1535:
[----:B------:R-:W-:Y:S05]  /*152a0*/  BSYNC B2 ;  /* 0x0000000000027941 */ /* 0x000fea0003800000 */
.L_x_1534:
[----:B------:R-:W2:Y:S04]  /*152b0*/  LDL.64 R88, [R1+0x38] ;  /* 0x0000380001587983 */ /* 0x000ea80000100a00 */
[----:B------:R-:W3:Y:S04]  /*152c0*/  LDL.64 R212, [R1+0x30] ;  /* 0x0000300001d47983 */ /* 0x000ee80000100a00 */
[----:B------:R-:W4:Y:S01]  /*152d0*/  LDL.64 R210, [R1+0x28] ;  /* 0x0000280001d27983 */ /* 0x000f220000100a00 */
[----:B------:R-:W-:-:S03]  /*152e0*/  R2UR UR6, R10 ;  /* 0x000000000a0672ca */ /* 0x000fc600000e0000 */
[----:B------:R-:W5:Y:S01]  /*152f0*/  LDL.64 R208, [R1+0x20] ;  /* 0x0000200001d07983 */ /* 0x000f620000100a00 */
[----:B------:R-:W-:Y:S01]  /*15300*/  R2UR UR7, R11 ;  /* 0x000000000b0772ca */ /* 0x000fe200000e0000 */
[----:B------:R-:W-:Y:S02]  /*15310*/  VIADD R12, R10, 0x2 ;  /* 0x000000020a0c7836 */ /* 0x000fe40000000000 */
[----:B01----:R-:W-:Y:S01]  /*15320*/  IMAD.MOV.U32 R13, RZ, RZ, 0x40000040 ;  /* 0x40000040ff0d7424 */ /* 0x003fe200078e00ff */
[----:B------:R-:W5:Y:S04]  /*15330*/  LDL.64 R206, [R1+0x18] ;  /* 0x0000180001ce7983 */ /* 0x000f680000100a00 */
[----:B------:R-:W5:Y:S04]  /*15340*/  LDL.64 R204, [R1+0x10] ;  /* 0x0000100001cc7983 */ /* 0x000f680000100a00 */
[----:B------:R-:W5:Y:S01]  /*15350*/  LDL.64 R202, [R1] ;  /* 0x0000000001ca7983 */ /* 0x000f620000100a00 */
[----:B--2---:R-:W-:-:S02]  /*15360*/  R2UR UR4, R88 ;  /* 0x00000000580472ca */ /* 0x004fc400000e0000 */
[----:B------:R-:W-:Y:S02]  /*15370*/  R2UR UR5, R89 ;  /* 0x00000000590572ca */ /* 0x000fe400000e0000 */
[----:B------:R-:W-:-:S11]  /*15380*/  WARPGROUP.ARRIVE ;  /* 0x00000000000079c5 */ /* 0x000fd60000000000 */
[----:B------:R-:W-:Y:S01]  /*15390*/  HGMMA.64x96x16.F32 R88, gdesc[UR4], RZ, !UPT, gsb0 ;  /* 0x01600000045879f0 */ /* 0x000fe2000c0008ff */
[----:B------:R-:W-:Y:S02]  /*153a0*/  R2UR UR6, R12 ;  /* 0x000000000c0672ca */ /* 0x000fe400000e0000 */
[----:B------:R-:W-:Y:S02]  /*153b0*/  R2UR UR7, R13 ;  /* 0x000000000d0772ca */ /* 0x000fe400000e0000 */
[----:B---3--:R-:W-:Y:S02]  /*153c0*/  R2UR UR4, R212 ;  /* 0x00000000d40472ca */ /* 0x008fe400000e0000 */
[----:B------:R-:W-:Y:S01]  /*153d0*/  R2UR UR5, R213 ;  /* 0x00000000d50572ca */ /* 0x000fe200000e0000 */
[----:B------:R-:W-:Y:S01]  /*153e0*/  IMAD.MOV.U32 R13, RZ, RZ, 0x40000040 ;  /* 0x40000040ff0d7424 */ /* 0x000fe200078e00ff */
[----:B------:R-:W-:Y:S01]  /*153f0*/  IADD3 R12, R10, 0x4, RZ ;  /* 0x000000040a0c7810 */ /* 0x000fe20007ffe0ff */
[----:B------:R-:W-:-:S02]  /*15400*/  WARPGROUP.DEPBAR.LE gsb0, 0x0 ;  /* 0x00008000000079c5 */ /* 0x000fc40000010000 */
[----:B------:R-:W-:-:S08]  /*15410*/  WARPGROUP.ARRIVE ;  /* 0x00000000000079c5 */ /* 0x000fd00000000000 */
[----:B------:R-:W-:Y:S01]  /*15420*/  HGMMA.64x96x16.F32 R88, gdesc[UR4], R88, gsb0 ;  /* 0x01600000045879f0 */ /* 0x000fe20008000858 */
[----:B------:R-:W-:Y:S02]  /*15430*/  R2UR UR6, R12 ;  /* 0x000000000c0672ca */ /* 0x000fe400000e0000 */
[----:B------:R-:W-:Y:S02]  /*15440*/  R2UR UR7, R13 ;  /* 0x000000000d0772ca */ /* 0x000fe400000e0000 */
[----:B----4-:R-:W-:Y:S02]  /*15450*/  R2UR UR4, R210 ;  /* 0x00000000d20472ca */ /* 0x010fe400000e0000 */
[----:B------:R-:W-:Y:S01]  /*15460*/  R2UR UR5, R211 ;  /* 0x00000000d30572ca */ /* 0x000fe200000e0000 */
[----:B------:R-:W-:Y:S02]  /*15470*/  VIADD R12, R10, 0x6 ;  /* 0x000000060a0c7836 */ /* 0x000fe40000000000 */
[----:B------:R-:W-:Y:S01]  /*15480*/  IMAD.MOV.U32 R13, RZ, RZ, 0x40000040 ;  /* 0x40000040ff0d7424 */ /* 0x000fe200078e00ff */
[----:B------:R-:W-:-:S02]  /*15490*/  WARPGROUP.DEPBAR.LE gsb0, 0x0 ;  /* 0x00008000000079c5 */ /* 0x000fc40000010000 */
[----:B------:R-:W-:-:S07]  /*154a0*/  WARPGROUP.ARRIVE ;  /* 0x00000000000079c5 */ /* 0x000fce0000000000 */
[----:B------:R-:W-:Y:S01]  /*154b0*/  HGMMA.64x96x16.F32 R88, gdesc[UR4], R88, gsb0 ;  /* 0x01600000045879f0 */ /* 0x000fe20008000858 */
[----:B------:R-:W-:Y:S02]  /*154c0*/  R2UR UR6, R12 ;  /* 0x000000000c0672ca */ /* 0x000fe400000e0000 */
[----:B------:R-:W-:Y:S02]  /*154d0*/  R2UR UR7, R13 ;  /* 0x000000000d0772ca */ /* 0x000fe400000e0000 */
[----:B-----5:R-:W-:Y:S02]  /*154e0*/  R2UR UR4, R208 ;  /* 0x00000000d00472ca */ /* 0x020fe400000e0000 */
        /* <DEDUP_REMOVED lines=8> */
[----:B------:R-:W-:Y:S02]  /*15570*/  R2UR UR4, R206 ;  /* 0x00000000ce0472ca */ /* 0x000fe400000e0000 */
        /* <DEDUP_REMOVED lines=8> */
[----:B------:R-:W-:Y:S02]  /*15600*/  R2UR UR4, R204 ;  /* 0x00000000cc0472ca */ /* 0x000fe400000e0000 */
        /* <DEDUP_REMOVED lines=16> */
[----:B------:R-:W-:Y:S01]  /*15710*/  R2UR UR7, R13 ;  /* 0x000000000d0772ca */ /* 0x000fe200000e0000 */
[----:B------:R-:W-:Y:S01]  /*15720*/  UMOV UR4, UR52 ;  /* 0x0000003400047c82 */ /* 0x000fe20008000000 */
[----:B------:R-:W-:Y:S01]  /*15730*/  UMOV UR5, UR53 ;  /* 0x0000003500057c82 */ /* 0x000fe20008000000 */
[----:B------:R-:W-:Y:S01]  /*15740*/  IMAD.MOV.U32 R13, RZ, RZ, 0x40000040 ;  /* 0x40000040ff0d7424 */ /* 0x000fe200078e00ff */
[----:B------:R-:W-:Y:S01]  /*15750*/  IADD3 R12, R10, 0x600, RZ ;  /* 0x000006000a0c7810 */ /* 0x000fe20007ffe0ff */
[----:B------:R-:W-:Y:S02]  /*15760*/  WARPGROUP.DEPBAR.LE gsb0, 0x0 ;  /* 0x00008000000079c5 */ /* 0x000fe40000010000 */
[----:B------:R-:W-:-:S06]  /*15770*/  WARPGROUP.ARRIVE ;  /* 0x00000000000079c5 */ /* 0x000fcc0000000000 */
[----:B------:R-:W-:Y:S01]  /*15780*/  HGMMA.64x96x16.F32 R88, gdesc[UR4], R88, gsb0 ;  /* 0x01600000045879f0 */ /* 0x000fe20008000858 */
[----:B------:R-:W-:Y:S02]  /*15790*/  R2UR UR6, R12 ;  /* 0x000000000c0672ca */ /* 0x000fe400000e0000 */
[----:B------:R-:W-:Y:S01]  /*157a0*/  R2UR UR7, R13 ;  /* 0x000000000d0772ca */ /* 0x000fe200000e0000 */
[----:B------:R-:W-:Y:S01]  /*157b0*/  UMOV UR4, UR48 ;  /* 0x0000003000047c82 */ /* 0x000fe20008000000 */
[----:B------:R-:W-:Y:S01]  /*157c0*/  UMOV UR5, UR49 ;  /* 0x0000003100057c82 */ /* 0x000fe20008000000 */
[----:B------:R-:W-:Y:S02]  /*157d0*/  VIADD R12, R10, 0x602 ;  /* 0x000006020a0c7836 */ /* 0x000fe40000000000 */
[----:B------:R-:W-:Y:S01]  /*157e0*/  IMAD.MOV.U32 R13, RZ, RZ, 0x40000040 ;  /* 0x40000040ff0d7424 */ /* 0x000fe200078e00ff */
[----:B------:R-:W-:Y:S02]  /*157f0*/  WARPGROUP.DEPBAR.LE gsb0, 0x0 ;  /* 0x00008000000079c5 */ /* 0x000fe40000010000 */
[----:B------:R-:W-:-:S06]  /*15800*/  WARPGROUP.ARRIVE ;  /* 0x00000000000079c5 */ /* 0x000fcc0000000000 */
        /* <DEDUP_REMOVED lines=23> */
[----:B------:R-:W-:Y:S02]  /*15980*/  WARPGROUP.DEPBAR.LE gsb0, 0x0 ;  /* 0x00008000000079c5 */ /* 0x000fe40000010000 */
[----:B------:R-:W-:-:S08]  /*15990*/  WARPGROUP.ARRIVE ;  /* 0x00000000000079c5 */ /* 0x000fd00000000000 */
[----:B------:R-:W-:Y:S01]  /*159a0*/  HGMMA.64x96x16.F32 R88, gdesc[UR4], R88, gsb0 ;  /* 0x01600000045879f0 */ /* 0x000fe20008000858 */
        /* <DEDUP_REMOVED lines=67> */
.L_x_1537:
[----:B------:R-:W-:Y:S02]  /*15de0*/  SHF.L.U32 R11, R161, 0x1f, RZ ;  /* 0x0000001fa10b7819 */ /* 0x000fe400000006ff */
[----:B------:R-:W-:-:S04]  /*15df0*/  LEA R12, R160, R18, 0x3 ;  /* 0x00000012a00c7211 */ /* 0x000fc800078e18ff */
[----:B------:R0:W1:Y:S01]  /*15e00*/  SYNCS.PHASECHK.TRANS64.TRYWAIT P2, [R12+URZ+0x2a850], R11 ;  /* 0x02a8500b0c0075a7 */ /* 0x000062000804017f */
[----:B------:R-:W-:Y:S05]  /*15e10*/  @!P0 BRA `(.L_x_1538) ;  /* 0x0000000000048947 */ /* 0x000fea0003800000 */
[----:B------:R-:W-:Y:S01]  /*15e20*/  BPT.TRAP 0x1 ;  /* 0x000000040000795c */ /* 0x000fe20000300000 */
.L_x_1538:
[----:B------:R-:W-:Y:S01]  /*15e30*/  VIADD R0, R18, 0x400 ;  /* 0x0000040012007836 */ /* 0x000fe20000000000 */
[----:B------:R-:W-:Y:S04]  /*15e40*/  BSSY B2, `(.L_x_1539) ;  /* 0x0000008000027945 */ /* 0x000fe80003800000 */
[----:B------:R-:W-:-:S04]  /*15e50*/  SHF.R.U32.HI R0, RZ, 0x4, R0 ;  /* 0x00000004ff007819 */ /* 0x000fc80000011600 */
[----:B------:R-:W-:-:S04]  /*15e60*/  LOP3.LUT R0, R0, 0x3fff, RZ, 0xc0, !PT ;  /* 0x00003fff00007812 */ /* 0x000fc800078ec0ff */
[----:B------:R-:W-:-:S05]  /*15e70*/  LOP3.LUT R13, R0, 0x3000000, RZ, 0xfc, !PT ;  /* 0x03000000000d7812 */ /* 0x000fca00078efcff */
[----:B------:R-:W-:Y:S01]  /*15e80*/  IMAD R0, R160, 0x600, R13 ;  /* 0x00000600a0007824 */ /* 0x000fe200078e020d */
[----:B-1----:R-:W-:Y:S06]  /*15e90*/  @P2 BRA `(.L_x_1540) ;  /* 0x0000000000082947 */ /* 0x002fec0003800000 */
[----:B------:R-:W1:Y:S02]  /*15ea0*/  SYNCS.PHASECHK.TRANS64.TRYWAIT P2, [R12+URZ+0x2a850], R11 ;  /* 0x02a8500b0c0075a7 */ /* 0x000e64000804017f */
[----:B-1----:R-:W-:Y:S05]  /*15eb0*/  @!P2 BRA `(.L_x_1541) ;  /* 0x0000012800e4a947 */ /* 0x002fea0003800000 */
.L_x_1540:
[----:B------:R-:W-:Y:S05]  /*15ec0*/  BSYNC B2 ;  /* 0x0000000000027941 */ /* 0x000fea0003800000 */
.L_x_1539:
[----:B------:R-:W-:Y:S01]  /*15ed0*/  IMAD.MOV.U32 R10, RZ, RZ, R0 ;  /* 0x000000ffff0a7224 */ /* 0x000fe200078e0000 */
[----:B------:R-:W2:Y:S01]  /*15ee0*/  LDL R2, [R1+0xc] ;  /* 0x00000c0001027983 */ /* 0x000ea20000100800 */
[----:B01----:R-:W-:-:S03]  /*15ef0*/  IMAD.MOV.U32 R11, RZ, RZ, 0x40000040 ;  /* 0x40000040ff0b7424 */ /* 0x003fc600078e00ff */
[----:B------:R-:W-:Y:S01]  /*15f00*/  R2UR UR6, R10 ;  /* 0x000000000a0672ca */ /* 0x000fe200000e0000 */
[----:B------:R-:W3:Y:S01]  /*15f10*/  LDL R202, [R1+0x8] ;  /* 0x0000080001ca7983 */ /* 0x000ee20000100800 */
[----:B------:R-:W-:Y:S01]  /*15f20*/  R2UR UR7, R11 ;  /* 0x000000000b0772ca */ /* 0x000fe200000e0000 */
[----:B------:R-:W-:Y:S01]  /*15f30*/  WARPGROUP.ARRIVE ;  /* 0x00000000000079c5 */ /* 0x000fe20000000000 */
[----:B------:R-:W-:Y:S01]  /*15f40*/  IMAD.MOV.U32 R11, RZ, RZ, 0x40000040 ;  /* 0x40000040ff0b7424 */ /* 0x000fe200078e00ff */
[----:B------:R-:W-:Y:S01]  /*15f50*/  IADD3 R10, R0, 0x80, RZ ;  /* 0x00000080000a7810 */ /* 0x000fe20007ffe0ff */
        /* <DEDUP_REMOVED lines=9> */
[----:B------:R-:W-:Y:S01]  /*15ff0*/  HGMMA.64x128x16.F32 R24, R156, gdesc[UR4].tnspB, R24, gsb0 ;  /* 0x41e000049c187df0 */ /* 0x000fe20008000818 */
[----:B------:R-:W-:Y:S01]  /*16000*/  R2UR UR6, R10 ;  /* 0x000000000a0672ca */ /* 0x000fe200000e0000 */
[----:B------:R-:W-:Y:S01]  /*16010*/  VIADD R10, R0, 0x100 ;  /* 0x00000100000a7836 */ /* 0x000fe20000000000 */
[----:B------:R-:W-:Y:S01]  /*16020*/  R2UR UR7, R11 ;  /* 0x000000000b0772ca */ /* 0x000fe200000e0000 */
[----:B------:R-:W-:-:S02]  /*16030*/  IMAD.MOV.U32 R11, RZ, RZ, 0x40000040 ;  /* 0x40000040ff0b7424 */ /* 0x000fc400078e00ff */
[----:B------:R-:W-:Y:S01]  /*16040*/  FMUL.FTZ R118, R118, UR55 ;  /* 0x0000003776767c20 */ /* 0x000fe20008410000 */
[----:B------:R-:W0:Y:S01]  /*16050*/  MUFU.TANH R88, R88 ;  /* 0x0000005800587308 */ /* 0x000e220000002400 */
[----:B------:R-:W-:-:S05]  /*16060*/  @!P1 VIADD R192, R192, 0x2a840 ;  /* 0x0002a840c0c09836 */ /* 0x000fca0000000000 */
[----:B------:R-:W-:Y:S02]  /*16070*/  @!P1 PRMT R192, RZ, 0x654, R192 ;  /* 0x00000654ffc09816 */ /* 0x000fe400000000c0 */
[----:B------:R-:W1:Y:S08]  /*16080*/  MUFU.TANH R89, R89 ;  /* 0x0000005900597308 */ /* 0x000e700000002400 */
[----:B------:R-:W4:Y:S08]  /*16090*/  MUFU.TANH R13, R13 ;  /* 0x0000000d000d7308 */ /* 0x000f300000002400 */
        /* <DEDUP_REMOVED lines=8> */
[----:B------:R-:W-:-:S05]  /*16120*/  IMAD R156, R8, -0x60, RZ ;  /* 0xffffffa0089c7824 */ /* 0x000fca00078e02ff */
[----:B------:R-:W-:Y:S01]  /*16130*/  HGMMA.64x128x16.F32 R24, R152, gdesc[UR4].tnspB, R24, gsb0 ;  /* 0x41e0000498187df0 */ /* 0x000fe20008000818 */
[----:B------:R-:W-:Y:S02]  /*16140*/  R2UR UR6, R10 ;  /* 0x000000000a0672ca */ /* 0x000fe400000e0000 */
[----:B------:R-:W-:Y:S01]  /*16150*/  R2UR UR7, R11 ;  /* 0x000000000b0772ca */ /* 0x000fe200000e0000 */
[----:B------:R-:W-:Y:S01]  /*16160*/  IMAD.MOV.U32 R11, RZ, RZ, 0x40000040 ;  /* 0x40000040ff0b7424 */ /* 0x000fe200078e00ff */
[----:B------:R-:W-:Y:S02]  /*16170*/  IADD3 R10, R0, 0x180, RZ ;  /* 0x00000180000a7810 */ /* 0x000fe40007ffe0ff */
[----:B--2---:R-:W-:Y:S01]  /*16180*/  R2UR UR4, R2 ;  /* 0x00000000020472ca */ /* 0x004fe200000e0000 */
[----:B------:R-:W-:Y:S01]  /*16190*/  FMUL.FTZ R2, R90, UR55 ;  /* 0x000000375a027c20 */ /* 0x000fe20008410000 */
[----:B------:R-:W-:Y:S01]  /*161a0*/  FMUL.FTZ R90, R94, UR55 ;  /* 0x000000375e5a7c20 */ /* 0x000fe20008410000 */
[----:B------:R-:W-:Y:S01]  /*161b0*/  FMUL.FTZ R94, R102, UR55 ;  /* 0x00000037665e7c20 */ /* 0x000fe20008410000 */
[----:B------:R-:W-:Y:S01]  /*161c0*/  FMUL.FTZ R102, R114, UR55 ;  /* 0x0000003772667c20 */ /* 0x000fe20008410000 */
[----:B---3--:R-:W-:-:S02]  /*161d0*/  LOP3.LUT P2, RZ, R202, 0x100000, RZ, 0xc0, !PT ;  /* 0x00100000caff7812 */ /* 0x008fc4000784c0ff */
[----:B------:R-:W2:Y:S01]  /*161e0*/  MUFU.TANH R2, R2 ;  /* 0x0000000200027308 */ /* 0x000ea20000002400 */
[----:B------:R-:W-:Y:S02]  /*161f0*/  WARPGROUP.DEPBAR.LE gsb0, 0x0 ;  /* 0x00008000000079c5 */ /* 0x000fe40000010000 */
[----:B------:R-:W-:Y:S01]  /*16200*/  WARPGROUP.ARRIVE ;  /* 0x00000000000079c5 */ /* 0x000fe20000000000 */
[----:B------:R-:W-:Y:S01]  /*16210*/  FMUL.FTZ R152, R129, UR55 ;  /* 0x0000003781987c20 */ /* 0x000fe20008410000 */
[----:B------:R-:W-:-:S03]  /*16220*/  FMUL.FTZ R154, R132, UR55 ;  /* 0x00000037849a7c20 */ /* 0x000fc60008410000 */
[----:B------:R-:W3:Y:S01]  /*16230*/  MUFU.TANH R90, R90 ;  /* 0x0000005a005a7308 */ /* 0x000ee20000002400 */
[----:B------:R-:W-:Y:S01]  /*16240*/  HGMMA.64x128x16.F32 R24, R148, gdesc[UR4].tnspB, R24, gsb0 ;  /* 0x41e0000494187df0 */ /* 0x000fe20008000818 */
[----:B------:R-:W-:Y:S01]  /*16250*/  R2UR UR6, R10 ;  /* 0x000000000a0672ca */ /* 0x000fe200000e0000 */
[----:B------:R-:W-:Y:S01]  /*16260*/  VIADD R10, R0, 0x200 ;  /* 0x00000200000a7836 */ /* 0x000fe20000000000 */
[----:B------:R-:W-:Y:S01]  /*16270*/  R2UR UR7, R11 ;  /* 0x000000000b0772ca */ /* 0x000fe200000e0000 */
[----:B------:R-:W-:-:S03]  /*16280*/  IMAD.MOV.U32 R11, RZ, RZ, 0x40000040 ;  /* 0x40000040ff0b7424 */ /* 0x000fc600078e00ff */
        /* <DEDUP_REMOVED lines=9> */
[----:B------:R-:W-:Y:S02]  /*16320*/  FMUL.FTZ R112, R130, UR55 ;  /* 0x0000003782707c20 */ /* 0x000fe40008410000 */
[----:B------:R-:W-:Y:S01]  /*16330*/  HGMMA.64x128x16.F32 R24, R144, gdesc[UR4].tnspB, R24, gsb0 ;  /* 0x41e0000490187df0 */ /* 0x000fe20008000818 */
[----:B------:R-:W-:Y:S01]  /*16340*/  R2UR UR6, R10 ;  /* 0x000000000a0672ca */ /* 0x000fe200000e0000 */
[----:B------:R-:W0:Y:S01]  /*16350*/  MUFU.TANH R148, R148 ;  /* 0x0000009400947308 */ /* 0x000e220000002400 */
[----:B------:R-:W-:Y:S01]  /*16360*/  R2UR UR7, R11 ;  /* 0x000000000b0772ca */ /* 0x000fe200000e0000 */
[----:B------:R-:W-:Y:S01]  /*16370*/  IMAD.MOV.U32 R11, RZ, RZ, 0x40000040 ;  /* 0x40000040ff0b7424 */ /* 0x000fe200078e00ff */
[----:B------:R-:W-:-:S05]  /*16380*/  IADD3 R10, R0, 0x280, RZ ;  /* 0x00000280000a7810 */ /* 0x000fca0007ffe0ff */
[----:B------:R-:W0:Y:S08]  /*16390*/  MUFU.TANH R149, R149 ;  /* 0x0000009500957308 */ /* 0x000e300000002400 */
[----:B------:R0:W0:Y:S08]  /*163a0*/  MUFU.TANH R0, R118 ;  /* 0x0000007600007308 */ /* 0x0000300000002400 */
        /* <DEDUP_REMOVED lines=11> */
[----:B------:R-:W-:Y:S01]  /*16460*/  FMUL.FTZ R92, R98, UR55 ;  /* 0x00000037625c7c20 */ /* 0x000fe20008410000 */
[----:B------:R-:W-:Y:S01]  /*16470*/  R2UR UR7, R11 ;  /* 0x000000000b0772ca */ /* 0x000fe200000e0000 */
[----:B------:R-:W-:Y:S01]  /*16480*/  FMUL.FTZ R99, R100, UR55 ;  /* 0x0000003764637c20 */ /* 0x000fe20008410000 */
[----:B------:R-:W-:Y:S01]  /*16490*/  FMUL.FTZ R147, R101, UR55 ;  /* 0x0000003765937c20 */ /* 0x000fe20008410000 */
[----:B------:R-:W-:Y:S01]  /*164a0*/  FMUL.FTZ R97, R106, UR55 ;  /* 0x000000376a617c20 */ /* 0x000fe20008410000 */
[----:B------:R-:W-:Y:S01]  /*164b0*/  FMUL.FTZ R98, R107, UR55 ;  /* 0x000000376b627c20 */ /* 0x000fe20008410000 */
[----:B------:R-:W-:Y:S01]  /*164c0*/  FMUL.FTZ R100, R110, UR55 ;  /* 0x000000376e647c20 */ /* 0x000fe20008410000 */
[----:B------:R-:W-:Y:S01]  /*164d0*/  FMUL.FTZ R101, R111, UR55 ;  /* 0x000000376f657c20 */ /* 0x000fe20008410000 */
[----:B------:R-:W-:Y:S01]  /*164e0*/  IADD3 R11, R156, 0x1, R163 ;  /* 0x000000019c0b7810 */ /* 0x000fe20007ffe0a3 */
[----:B------:R-:W-:Y:S01]  /*164f0*/  FMUL.FTZ R106, R123, UR55 ;  /* 0x000000377b6a7c20 */ /* 0x000fe20008410000 */
[----:B------:R-:W-:Y:S01]  /*16500*/  FMUL.FTZ R107, R126, UR55 ;  /* 0x000000377e6b7c20 */ /* 0x000fe20008410000 */
[----:B------:R-:W-:Y:S01]  /*16510*/  FMUL.FTZ R110, R134, UR55 ;  /* 0x00000037866e7c20 */ /* 0x000fe20008410000 */
[----:B------:R-:W-:Y:S01]  /*16520*/  FMUL.FTZ R111, R135, UR55 ;  /* 0x00000037876f7c20 */ /* 0x000fe20008410000 */
[----:B------:R-:W-:Y:S01]  /*16530*/  IMAD.IADD R10, R11, 0x1, -R164 ;  /* 0x000000010b0a7824 */ /* 0x000fe200078e0aa4 */
[----:B------:R-:W0:Y:S01]  /*16540*/  MUFU.TANH R145, R145 ;  /* 0x0000009100917308 */ /* 0x000e220000002400 */
[----:B------:R-:W-:-:S02]  /*16550*/  IMAD R123, R173, -0x2, R156 ;  /* 0xfffffffead7b7824 */ /* 0x000fc400078e029c */
[----:B------:R-:W-:-:S04]  /*16560*/  IMAD R10, R173, -0x2, R10 ;  /* 0xfffffffead0a7824 */ /* 0x000fc800078e020a */
[C---:B------:R-:W-:Y:S01]  /*16570*/  VIADD R158, R10.reuse, UR4 ;  /* 0x000000040a9e7c36 */ /* 0x040fe20008000000 */
[----:B------:R-:W0:Y:S01]  /*16580*/  MUFU.TANH R144, R144 ;  /* 0x0000009000907308 */ /* 0x000e220000002400 */
[----:B------:R-:W-:-:S07]  /*16590*/  IADD3 R160, R10, UR54, RZ ;  /* 0x000000360aa07c10 */ /* 0x000fce000fffe0ff */
        /* <DEDUP_REMOVED lines=22> */
[----:B------:R-:W-:Y:S01]  /*16700*/  FMUL.FTZ R105, R122, UR55 ;  /* 0x000000377a697c20 */ /* 0x000fe20008410000 */
[----:B------:R-:W-:Y:S01]  /*16710*/  FMUL.FTZ R119, R125, UR55 ;  /* 0x000000377d777c20 */ /* 0x000fe20008410000 */
[----:B------:R-:W-:Y:S01]  /*16720*/  FMUL.FTZ R108, R127, UR55 ;  /* 0x000000377f6c7c20 */ /* 0x000fe20008410000 */
[----:B------:R-:W-:Y:S01]  /*16730*/  FMUL.FTZ R109, R131, UR55 ;  /* 0x00000037836d7c20 */ /* 0x000fe20008410000 */
[----:B------:R-:W0:Y:S01]  /*16740*/  MUFU.TANH R141, R141 ;  /* 0x0000008d008d7308 */ /* 0x000e220000002400 */
[----:B------:R-:W-:-:S02]  /*16750*/  IMAD.IADD R127, R9, 0x1, R160 ;  /* 0x00000001097f7824 */ /* 0x000fc400078e02a0 */
        /* <DEDUP_REMOVED lines=10> */
[----:B------:R-:W-:Y:S01]  /*16800*/  FMUL.FTZ R136, R121, UR55 ;  /* 0x0000003779887c20 */ /* 0x000fe20008410000 */
[----:B------:R-:W-:Y:S01]  /*16810*/  FMUL.FTZ R138, R124, UR55 ;  /* 0x000000377c8a7c20 */ /* 0x000fe20008410000 */
[----:B------:R-:W-:Y:S01]  /*16820*/  FMUL.FTZ R121, R133, UR55 ;  /* 0x0000003785797c20 */ /* 0x000fe20008410000 */
[----:B------:R0:W-:Y:S03]  /*16830*/  @!P1 SYNCS.ARRIVE.TRANS64.RED.A1T0 RZ, [R192+URZ], RZ ;  /* 0x000000ffc0ff99a7 */ /* 0x0001e6000810043f */
[----:B------:R-:W0:Y:S08]  /*16840*/  MUFU.TANH R136, R136 ;  /* 0x0000008800887308 */ /* 0x000e300000002400 */
[----:B------:R-:W0:Y:S08]  /*16850*/  MUFU.TANH R138, R138 ;  /* 0x0000008a008a7308 */ /* 0x000e300000002400 */
[----:B------:R-:W0:Y:S01]  /*16860*/  MUFU.TANH R121, R121 ;  /* 0x0000007900797308 */ /* 0x000e220000002400 */
[----:B-1234-:R-:W-:Y:S05]  /*16870*/  @!P2 BRA `(.L_x_1542) ;  /* 0x000000000058a947 */ /* 0x01efea0003800000 */
[----:B------:R-:W-:Y:S01]  /*16880*/  IADD3 R129, R9, R14, RZ ;  /* 0x0000000e09817210 */ /* 0x000fe20007ffe0ff */
[----:B------:R-:W-:Y:S03]  /*16890*/  BSSY B2, `(.L_x_1543) ;  /* 0x0000011000027945 */ /* 0x000fe60003800000 */
        /* <DEDUP_REMOVED lines=10> */
.L_x_1544:
[----:B------:R-:W-:-:S05]  /*16940*/  IMAD.U32 R116, RZ, RZ, UR46 ;  /* 0x0000002eff747e24 */ /* 0x000fca000f8e00ff */
[----:B------:R-:W-:-:S13]  /*16950*/  ISETP.NE.AND P2, PT, R116, 0x1, PT ;  /* 0x000000017400780c */ /* 0x000fda0003f45270 */
[----:B------:R-:W1:Y:S02]  /*16960*/  @P2 LDC.64 R10, c[0x0][0x9e8] ;  /* 0x00027a00ff0a2b82 */ /* 0x000e640000000a00 */
[----:B-1----:R-:W-:-:S04]  /*16970*/  @P2 IMAD.HI.U32 R114, R129, R10, RZ ;  /* 0x0000000a81722227 */ /* 0x002fc800078e00ff */
[----:B------:R-:W-:Y:S01]  /*16980*/  IMAD.MOV.U32 R10, RZ, RZ, R129 ;  /* 0x000000ffff0a7224 */ /* 0x000fe200078e0081 */
[----:B------:R-:W-:-:S07]  /*16990*/  @P2 SHF.R.U32.HI R10, RZ, R11, R114 ;  /* 0x0000000bff0a2219 */ /* 0x000fce0000011672 */
.L_x_1545:
[----:B------:R-:W-:Y:S05]  /*169a0*/  BSYNC B2 ;  /* 0x0000000000027941 */ /* 0x000fea0003800000 */
.L_x_1543:
[----:B------:R-:W-:-:S05]  /*169b0*/  IMAD R10, R10, R116, R123 ;  /* 0x000000740a0a7224 */ /* 0x000fca00078e027b */
[----:B------:R-:W-:Y:S02]  /*169c0*/  VIADDMNMX R127, R10, R116, R127, PT ;  /* 0x000000740a7f7246 */ /* 0x000fe4000380017f */
[----:B------:R-:W-:-:S07]  /*169d0*/  VIMNMX R125, R125, R10, !PT ;  /* 0x0000000a7d7d7248 */ /* 0x000fce0007fe0100 */
.L_x_1542:
[C---:B------:R-:W-:Y:S02]  /*169e0*/  ISETP.GE.AND P3, PT, R156.reuse, 0x9, PT ;  /* 0x000000099c00780c */ /* 0x040fe40003f66270 */
[C---:B------:R-:W-:Y:S02]  /*169f0*/  ISETP.GE.AND P2, PT, R156.reuse, 0x2, PT ;  /* 0x000000029c00780c */ /* 0x040fe40003f46270 */
        /* <DEDUP_REMOVED lines=34> */
[C---:B------:R-:W-:Y:S02]  /*16c20*/  ISETP.GE.AND P5, PT, R156.reuse, 0x22, PT ;  /* 0x000000229c00780c */ /* 0x040fe40003fa6270 */
        /* <DEDUP_REMOVED lines=61> */
[----:B------:R-:W-:Y:S02]  /*17000*/  ISETP.GE.AND P4, PT, R156, 0x52, PT ;  /* 0x000000529c00780c */ /* 0x000fe40003f86270 */
[--C-:B------:R-:W-:Y:S02]  /*17010*/  IADD3 R99, R160, 0x8, R9.reuse ;  /* 0x00000008a0637810 */ /* 0x100fe40007ffe009 */
[----:B------:R-:W-:Y:S02]  /*17020*/  ISETP.GT.AND P5, PT, R125, 0x51, !P4 ;  /* 0x000000517d00780c */ /* 0x000fe400067a4270 */
[----:B------:R-:W-:-:S02]  /*17030*/  IADD3 R113, R158, 0x8, R9 ;  /* 0x000000089e717810 */ /* 0x000fc40007ffe009 */
        /* <DEDUP_REMOVED lines=18> */
[----:B------:R-:W-:Y:S01]  /*17160*/  ISETP.GT.AND P6, PT, R21, -0x1, PT ;  /* 0xffffffff1500780c */ /* 0x000fe20003fc4270 */
[----:B------:R-:W-:-:S12]  /*17170*/  BSSY B2, `(.L_x_1547) ;  /* 0x0000011000027945 */ /* 0x000fd80003800000 */
[----:B------:R-:W-:Y:S05]  /*17180*/  @P6 BRA `(.L_x_1548) ;  /* 0x0000000000246947 */ /* 0x000fea0003800000 */
[----:B------:R-:W-:Y:S01]  /*17190*/  MOV R125, UR46 ;  /* 0x0000002e007d7c02 */ /* 0x000fe20008000f00 */
[----:B------:R-:W-:-:S03]  /*171a0*/  VIADD R121, R20, 0x8 ;  /* 0x0000000814797836 */ /* 0x000fc60000000000 */
[----:B------:R-:W-:Y:S02]  /*171b0*/  ISETP.NE.AND P6, PT, R125, 0x1, PT ;  /* 0x000000017d00780c */ /* 0x000fe40003fc5270 */
[----:B------:R-:W-:-:S11]  /*171c0*/  LOP3.LUT R121, RZ, R121, RZ, 0x33, !PT ;  /* 0x00000079ff797212 */ /* 0x000fd600078e33ff */
[----:B------:R-:W0:Y:S02]  /*171d0*/  @P6 LDC.64 R10, c[0x0][0x9e8] ;  /* 0x00027a00ff0a6b82 */ /* 0x000e240000000a00 */
[----:B0-----:R-:W-:-:S05]  /*171e0*/  @P6 IMAD.HI.U32 R10, R121, R10, RZ ;  /* 0x0000000a790a6227 */ /* 0x001fca00078e00ff */
[----:B------:R-:W-:-:S04]  /*171f0*/  @P6 SHF.R.U32.HI R121, RZ, R11, R10 ;  /* 0x0000000bff796219 */ /* 0x000fc8000001160a */
[----:B------:R-:W-:Y:S01]  /*17200*/  LOP3.LUT R10, RZ, R121, RZ, 0x33, !PT ;  /* 0x00000079ff0a7212 */ /* 0x000fe200078e33ff */
[----:B------:R-:W-:Y:S06]  /*17210*/  BRA `(.L_x_1549) ;  /* 0x0000000000187947 */ /* 0x000fec0003800000 */
.L_x_1548:
[----:B------:R-:W-:-:S05]  /*17220*/  IMAD.U32 R125, RZ, RZ, UR46 ;  /* 0x0000002eff7d7e24 */ /* 0x000fca000f8e00ff */
[----:B------:R-:W-:-:S13]  /*17230*/  ISETP.NE.AND P6, PT, R125, 0x1, PT ;  /* 0x000000017d00780c */ /* 0x000fda0003fc5270 */
[----:B------:R-:W0:Y:S02]  /*17240*/  @P6 LDC.64 R10, c[0x0][0x9e8] ;  /* 0x00027a00ff0a6b82 */ /* 0x000e240000000a00 */
[----:B0-----:R-:W-:-:S04]  /*17250*/  @P6 IMAD.HI.U32 R156, R21, R10, RZ ;  /* 0x0000000a159c6227 */ /* 0x001fc800078e00ff */
[----:B------:R-:W-:Y:S01]  /*17260*/  IMAD.MOV.U32 R10, RZ, RZ, R21 ;  /* 0x000000ffff0a7224 */ /* 0x000fe200078e0015 */
[----:B------:R-:W-:-:S07]  /*17270*/  @P6 SHF.R.U32.HI R10, RZ, R11, R156 ;  /* 0x0000000bff0a6219 */ /* 0x000fce000001169c */
.L_x_1549:
[----:B------:R-:W-:Y:S05]  /*17280*/  BSYNC B2 ;  /* 0x0000000000027941 */ /* 0x000fea0003800000 */
.L_x_1547:
[----:B------:R-:W-:-:S05]  /*17290*/  IMAD R10, R10, R125, R123 ;  /* 0x0000007d0a0a7224 */ /* 0x000fca00078e027b */
[----:B------:R-:W-:Y:S02]  /*172a0*/  VIADDMNMX R99, R10, R125, R99, PT ;  /* 0x0000007d0a637246 */ /* 0x000fe40003800163 */
[----:B------:R-:W-:-:S07]  /*172b0*/  VIMNMX R113, R113, R10, !PT ;  /* 0x0000000a71717248 */ /* 0x000fce0007fe0100 */
.L_x_1546:
[----:B------:R-:W-:Y:S01]  /*172c0*/  ISETP.GT.AND P2, PT, R113, 0x1, !P2 ;  /* 0x000000017100780c */ /* 0x000fe20005744270 */
[----:B------:R-:W-:Y:S01]  /*172d0*/  @!P1 VIADD R12, R12, 0x2a860 ;  /* 0x0002a8600c0c9836 */ /* 0x000fe20000000000 */
[----:B------:R-:W-:Y:S02]  /*172e0*/  FMNMX.FTZ R11, R89, R6, !PT ;  /* 0x00000006590b7209 */ /* 0x000fe40007810000 */
[----:B------:R-:W-:Y:S02]  /*172f0*/  ISETP.LT.OR P2, PT, R99, 0x2, P2 ;  /* 0x000000026300780c */ /* 0x000fe40001741670 */
[----:B------:R-:W-:Y:S02]  /*17300*/  ISETP.NE.AND P6, PT, R157, RZ, PT ;  /* 0x000000ff9d00720c */ /* 0x000fe40003fc5270 */
[----:B------:R-:W-:Y:S02]  /*17310*/  FSEL R156, R13, -INF , !P2 ;  /* 0xff8000000d9c7808 */ /* 0x000fe40005000000 */
[----:B------:R-:W-:-:S02]  /*17320*/  ISETP.NE.AND P2, PT, R151, RZ, PT ;  /* 0x000000ff9700720c */ /* 0x000fc40003f45270 */
[C---:B------:R-:W-:Y:S02]  /*17330*/  ISETP.GT.AND P3, PT, R113.reuse, 0x8, !P3 ;  /* 0x000000087100780c */ /* 0x040fe40005f64270 */
[----:B------:R-:W-:Y:S02]  /*17340*/  ISETP.GT.AND P2, PT, R113, 0x9, !P2 ;  /* 0x000000097100780c */ /* 0x000fe40005744270 */
[----:B------:R-:W-:Y:S02]  /*17350*/  FMNMX.FTZ R11, R114, R11, !PT ;  /* 0x0000000b720b7209 */ /* 0x000fe40007810000 */
[C---:B------:R-:W-:Y:S02]  /*17360*/  ISETP.LT.OR P2, PT, R99.reuse, 0xa, P2 ;  /* 0x0000000a6300780c */ /* 0x040fe40001741670 */
[----:B------:R-:W-:Y:S02]  /*17370*/  ISETP.LT.OR P3, PT, R99, 0x9, P3 ;  /* 0x000000096300780c */ /* 0x000fe40001f61670 */
[----:B------:R-:W-:-:S02]  /*17380*/  FSEL R158, R91, -INF , !P2 ;  /* 0xff8000005b9e7808 */ /* 0x000fc40005000000 */
[----:B------:R-:W-:Y:S02]  /*17390*/  ISETP.NE.AND P2, PT, R129, RZ, PT ;  /* 0x000000ff8100720c */ /* 0x000fe40003f45270 */
[----:B------:R-:W-:Y:S02]  /*173a0*/  FMNMX.FTZ R11, R116, R11, !PT ;  /* 0x0000000b740b7209 */ /* 0x000fe40007810000 */
[----:B------:R-:W-:Y:S02]  /*173b0*/  ISETP.GT.AND P2, PT, R113, 0x10, !P2 ;  /* 0x000000107100780c */ /* 0x000fe40005744270 */
[----:B------:R-:W-:Y:S02]  /*173c0*/  FSEL R90, R90, -INF , !P3 ;  /* 0xff8000005a5a7808 */ /* 0x000fe40005800000 */
[----:B------:R-:W-:Y:S02]  /*173d0*/  ISETP.LT.OR P2, PT, R99, 0x11, P2 ;  /* 0x000000116300780c */ /* 0x000fe40001741670 */
[----:B------:R-:W-:-:S02]  /*173e0*/  ISETP.NE.AND P3, PT, R155, RZ, PT ;  /* 0x000000ff9b00720c */ /* 0x000fc40003f65270 */
        /* <DEDUP_REMOVED lines=29> */
[----:B------:R-:W-:-:S02]  /*175c0*/  ISETP.GT.AND P2, PT, R113, 0x21, !P6 ;  /* 0x000000217100780c */ /* 0x000fc40007744270 */
[----:B------:R-:W-:Y:S02]  /*175d0*/  FMNMX.FTZ R11, R132, R11, !PT ;  /* 0x0000000b840b7209 */ /* 0x000fe40007810000 */
[----:B------:R-:W-:Y:S02]  /*175e0*/  ISETP.LT.OR P2, PT, R99, 0x22, P2 ;  /* 0x000000226300780c */ /* 0x000fe40001741670 */
[----:B------:R-:W-:Y:S02]  /*175f0*/  FMNMX.FTZ R11, R134, R11, !PT ;  /* 0x0000000b860b7209 */ /* 0x000fe40007810000 */
[----:B------:R-:W-:Y:S02]  /*17600*/  FSEL R98, R98, -INF , !P2 ;  /* 0xff80000062627808 */ /* 0x000fe40005000000 */
        /* <DEDUP_REMOVED lines=15> */
[----:B------:R-:W-:Y:S02]  /*17700*/  ISETP.NE.AND P6, PT, R159, RZ, PT ;  /* 0x000000ff9f00720c */ /* 0x000fe40003fc5270 */
[----:B------:R-:W-:Y:S02]  /*17710*/  ISETP.LT.OR P2, PT, R99, 0x31, P2 ;  /* 0x000000316300780c */ /* 0x000fe40001741670 */
[----:B------:R-:W-:Y:S01]  /*17720*/  ISETP.NE.AND P3, PT, R161, RZ, PT ;  /* 0x000000ffa100720c */ /* 0x000fe20003f65270 */
[----:B------:R-:W-:Y:S01]  /*17730*/  IMAD.MOV.U32 R161, RZ, RZ, R171 ;  /* 0x000000ffffa17224 */ /* 0x000fe200078e00ab */
        /* <DEDUP_REMOVED lines=9> */
[----:B------:R-:W-:Y:S02]  /*177d0*/  ISETP.LT.OR P5, PT, R99, 0x59, P5 ;  /* 0x000000596300780c */ /* 0x000fe40002fa1670 */
[----:B------:R-:W-:-:S04]  /*177e0*/  ISETP.GT.AND P2, PT, R113, 0x38, !P2 ;  /* 0x000000387100780c */ /* 0x000fc80005744270 */
[----:B------:R-:W-:-:S04]  /*177f0*/  ISETP.LT.OR P2, PT, R99, 0x39, P2 ;  /* 0x000000396300780c */ /* 0x000fc80001741670 */
[----:B------:R-:W-:Y:S02]  /*17800*/  FSEL R208, R0, -INF , !P2 ;  /* 0xff80000000d07808 */ /* 0x000fe40005000000 */
[----:B------:R-:W-:Y:S02]  /*17810*/  ISETP.NE.AND P2, PT, R147, RZ, PT ;  /* 0x000000ff9300720c */ /* 0x000fe40003f45270 */
[----:B------:R-:W-:Y:S02]  /*17820*/  FMNMX.FTZ R0, R88, R11, !PT ;  /* 0x0000000b58007209 */ /* 0x000fe40007810000 */
[----:B------:R-:W-:-:S03]  /*17830*/  ISETP.GT.AND P2, PT, R113, 0x39, !P2 ;  /* 0x000000397100780c */ /* 0x000fc60005744270 */
[----:B------:R-:W0:Y:S01]  /*17840*/  SHFL.BFLY PT, R11, R0, 0x2, 0x1f ;  /* 0x0c401f00000b7f89 */ /* 0x000e2200000e0000 */
[----:B------:R-:W-:-:S04]  /*17850*/  ISETP.LT.OR P2, PT, R99, 0x3a, P2 ;  /* 0x0000003a6300780c */ /* 0x000fc80001741670 */
[----:B------:R-:W-:Y:S02]  /*17860*/  FSEL R104, R104, -INF , !P2 ;  /* 0xff80000068687808 */ /* 0x000fe40005000000 */
[----:B------:R-:W-:-:S04]  /*17870*/  ISETP.NE.AND P2, PT, R115, RZ, PT ;  /* 0x000000ff7300720c */ /* 0x000fc80003f45270 */
[----:B------:R-:W-:-:S04]  /*17880*/  ISETP.GT.AND P2, PT, R113, 0x40, !P2 ;  /* 0x000000407100780c */ /* 0x000fc80005744270 */
[----:B------:R-:W-:-:S04]  /*17890*/  ISETP.LT.OR P2, PT, R99, 0x41, P2 ;  /* 0x000000416300780c */ /* 0x000fc80001741670 */
[----:B------:R-:W-:Y:S02]  /*178a0*/  FSEL R210, R105, -INF , !P2 ;  /* 0xff80000069d27808 */ /* 0x000fe40005000000 */
[----:B------:R-:W-:Y:S02]  /*178b0*/  ISETP.NE.AND P2, PT, R117, RZ, PT ;  /* 0x000000ff7500720c */ /* 0x000fe40003f45270 */
[----:B0-----:R-:W-:Y:S02]  /*178c0*/  FMNMX.FTZ R91, R0, R11, !PT ;  /* 0x0000000b005b7209 */ /* 0x001fe40007810000 */
[----:B------:R-:W-:Y:S02]  /*178d0*/  ISETP.GT.AND P2, PT, R113, 0x41, !P2 ;  /* 0x000000417100780c */ /* 0x000fe40005744270 */
[----:B------:R-:W-:Y:S01]  /*178e0*/  MOV R11, UR43 ;  /* 0x0000002b000b7c02 */ /* 0x000fe20008000f00 */
[----:B------:R-:W0:Y:S01]  /*178f0*/  SHFL.BFLY PT, R10, R91, 0x1, 0x1f ;  /* 0x0c201f005b0a7f89 */ /* 0x000e2200000e0000 */
[----:B------:R-:W-:-:S04]  /*17900*/  ISETP.LT.OR P2, PT, R99, 0x42, P2 ;  /* 0x000000426300780c */ /* 0x000fc80001741670 */
[----:B------:R-:W-:Y:S02]  /*17910*/  FSEL R106, R106, -INF , !P2 ;  /* 0xff8000006a6a7808 */ /* 0x000fe40005000000 */
[----:B------:R-:W-:-:S04]  /*17920*/  ISETP.NE.AND P2, PT, R149, RZ, PT ;  /* 0x000000ff9500720c */ /* 0x000fc80003f45270 */
[----:B------:R-:W-:-:S04]  /*17930*/  ISETP.GT.AND P2, PT, R113, 0x48, !P2 ;  /* 0x000000487100780c */ /* 0x000fc80005744270 */
[----:B------:R-:W-:-:S04]  /*17940*/  ISETP.LT.OR P2, PT, R99, 0x49, P2 ;  /* 0x000000496300780c */ /* 0x000fc80001741670 */
[----:B------:R-:W-:Y:S02]  /*17950*/  FSEL R212, R107, -INF , !P2 ;  /* 0xff8000006bd47808 */ /* 0x000fe40005000000 */
[----:B------:R-:W-:Y:S02]  /*17960*/  ISETP.GT.AND P2, PT, R113, 0x49, !P6 ;  /* 0x000000497100780c */ /* 0x000fe40007744270 */
[----:B------:R-:W-:Y:S02]  /*17970*/  ISETP.NE.AND P6, PT, R119, RZ, PT ;  /* 0x000000ff7700720c */ /* 0x000fe40003fc5270 */
[----:B------:R-:W-:Y:S02]  /*17980*/  ISETP.LT.OR P2, PT, R99, 0x4a, P2 ;  /* 0x0000004a6300780c */ /* 0x000fe40001741670 */
[----:B0-----:R-:W-:Y:S02]  /*17990*/  FMNMX.FTZ R10, R91, R10, !PT ;  /* 0x0000000a5b0a7209 */ /* 0x001fe40007810000 */
[----:B------:R-:W-:-:S02]  /*179a0*/  FSEL R108, R108, -INF , !P2 ;  /* 0xff8000006c6c7808 */ /* 0x000fc40005000000 */
[----:B------:R-:W-:Y:S01]  /*179b0*/  ISETP.GT.AND P2, PT, R113, 0x50, !P3 ;  /* 0x000000507100780c */ /* 0x000fe20005f44270 */
[----:B------:R-:W-:-:S03]  /*179c0*/  FMUL.FTZ R97, R10, R11 ;  /* 0x0000000b0a617220 */ /* 0x000fc60000410000 */
[----:B------:R-:W-:-:S04]  /*179d0*/  ISETP.LT.OR P2, PT, R99, 0x51, P2 ;  /* 0x000000516300780c */ /* 0x000fc80001741670 */
[----:B------:R-:W-:Y:S02]  /*179e0*/  FSEL R112, R112, -INF , !P2 ;  /* 0xff80000070707808 */ /* 0x000fe40005000000 */
[----:B------:R-:W-:Y:S02]  /*179f0*/  ISETP.GT.AND P2, PT, R113, RZ, !P6 ;  /* 0x000000ff7100720c */ /* 0x000fe40007744270 */
[----:B------:R-:W-:Y:S02]  /*17a00*/  ISETP.NE.AND P6, PT, R153, RZ, PT ;  /* 0x000000ff9900720c */ /* 0x000fe40003fc5270 */
[----:B------:R-:W-:Y:S02]  /*17a10*/  ISETP.LT.OR P2, PT, R99, 0x1, P2 ;  /* 0x000000016300780c */ /* 0x000fe40001741670 */
[----:B------:R-:W-:Y:S02]  /*17a20*/  ISETP.GT.AND P3, PT, R113, 0x59, !P6 ;  /* 0x000000597100780c */ /* 0x000fe40007764270 */
[----:B------:R-:W-:-:S02]  /*17a30*/  FSEL R2, R2, -INF , !P2 ;  /* 0xff80000002027808 */ /* 0x000fc40005000000 */
[C---:B------:R-:W-:Y:S02]  /*17a40*/  FSETP.NEU.FTZ.AND P2, PT, R10.reuse, -INF , PT ;  /* 0xff8000000a00780b */ /* 0x040fe40003f5d000 */
[----:B------:R-:W-:Y:S02]  /*17a50*/  ISETP.LT.OR P3, PT, R99, 0x5a, P3 ;  /* 0x0000005a6300780c */ /* 0x000fe40001f61670 */
[----:B------:R-:W-:Y:S02]  /*17a60*/  FSEL R97, R97, RZ, P2 ;  /* 0x000000ff61617208 */ /* 0x000fe40001000000 */
[----:B------:R-:W-:-:S03]  /*17a70*/  FSEL R113, R10, RZ, P2 ;  /* 0x000000ff0a717208 */ /* 0x000fc60001000000 */
[--C-:B------:R-:W-:Y:S01]  /*17a80*/  FFMA.FTZ R13, R89, R11, -R97.reuse ;  /* 0x0000000b590d7223 */ /* 0x100fe20000010861 */
[----:B------:R-:W-:Y:S01]  /*17a90*/  FMNMX.FTZ R89, R2, R7, !PT ;  /* 0x0000000702597209 */ /* 0x000fe20007810000 */
[-CC-:B------:R-:W-:Y:S01]  /*17aa0*/  FFMA.FTZ R122, R122, R11.reuse, -R97.reuse ;  /* 0x0000000b7a7a7223 */ /* 0x180fe20000010861 */
[-CC-:B------:R-:W-:Y:S01]  /*17ab0*/  FFMA.FTZ R0, R116, R11.reuse, -R97.reuse ;  /* 0x0000000b74007223 */ /* 0x180fe20000010861 */
        /* <DEDUP_REMOVED lines=11> */
[----:B------:R0:W-:Y:S01]  /*17b70*/  MUFU.EX2 R89, R0 ;  /* 0x0000000000597308 */ /* 0x0001e20000000800 */
[--C-:B------:R-:W-:Y:S01]  /*17b80*/  FFMA.FTZ R96, R96, R11, -R97.reuse ;  /* 0x0000000b60607223 */ /* 0x100fe20000010861 */
[----:B------:R-:W-:Y:S01]  /*17b90*/  FMNMX.FTZ R91, R92, R91, !PT ;  /* 0x0000005b5c5b7209 */ /* 0x000fe20007810000 */
[-CC-:B------:R-:W-:Y:S01]  /*17ba0*/  FFMA.FTZ R99, R128, R11.reuse, -R97.reuse ;  /* 0x0000000b80637223 */ /* 0x180fe20000010861 */
[----:B------:R-:W-:-:S02]  /*17bb0*/  FFMA.FTZ R126, R148, R11, -R97 ;  /* 0x0000000b947e7223 */ /* 0x000fc40000010861 */
[----:B------:R-:W-:Y:S02]  /*17bc0*/  FMNMX.FTZ R91, R160, R91, !PT ;  /* 0x0000005ba05b7209 */ /* 0x000fe40007810000 */
[----:B------:R-:W-:Y:S01]  /*17bd0*/  MUFU.EX2 R13, R13 ;  /* 0x0000000d000d7308 */ /* 0x000fe20000000800 */
[--C-:B0-----:R-:W-:Y:S01]  /*17be0*/  FFMA.FTZ R0, R118, R11, -R97.reuse ;  /* 0x0000000b76007223 */ /* 0x101fe20000010861 */
[----:B------:R-:W-:Y:S01]  /*17bf0*/  FMNMX.FTZ R91, R94, R91, !PT ;  /* 0x0000005b5e5b7209 */ /* 0x000fe20007810000 */
[-CC-:B------:R-:W-:Y:S01]  /*17c00*/  FFMA.FTZ R118, R120, R11.reuse, -R97.reuse ;  /* 0x0000000b78767223 */ /* 0x180fe20000010861 */
[-CC-:B------:R-:W-:Y:S01]  /*17c10*/  FFMA.FTZ R120, R140, R11.reuse, -R97.reuse ;  /* 0x0000000b8c787223 */ /* 0x180fe20000010861 */
[----:B------:R-:W-:Y:S01]  /*17c20*/  FFMA.FTZ R140, R134, R11, -R97 ;  /* 0x0000000b868c7223 */ /* 0x000fe20000010861 */
[----:B------:R-:W-:Y:S02]  /*17c30*/  FMNMX.FTZ R93, R192, R91, !PT ;  /* 0x0000005bc05d7209 */ /* 0x000fe40007810000 */
[----:B------:R0:W-:Y:S02]  /*17c40*/  MUFU.EX2 R91, R146 ;  /* 0x00000092005b7308 */ /* 0x0001e40000000800 */
[----:B------:R-:W-:-:S04]  /*17c50*/  FMNMX.FTZ R93, R202, R93, !PT ;  /* 0x0000005dca5d7209 */ /* 0x000fc80007810000 */
[----:B------:R-:W-:Y:S02]  /*17c60*/  FMNMX.FTZ R93, R98, R93, !PT ;  /* 0x0000005d625d7209 */ /* 0x000fe40007810000 */
[----:B------:R-:W-:Y:S01]  /*17c70*/  MUFU.EX2 R114, R114 ;  /* 0x0000007200727308 */ /* 0x000fe20000000800 */
[----:B0-----:R-:W-:Y:S01]  /*17c80*/  FFMA.FTZ R146, R130, R11, -R97 ;  /* 0x0000000b82927223 */ /* 0x001fe20000010861 */
        /* <DEDUP_REMOVED lines=8> */
[----:B------:R0:W-:Y:S02]  /*17d10*/  MUFU.EX2 R95, R122 ;  /* 0x0000007a005f7308 */ /* 0x0001e40000000800 */
[----:B------:R-:W-:-:S04]  /*17d20*/  FMNMX.FTZ R101, R210, R101, !PT ;  /* 0x00000065d2657209 */ /* 0x000fc80007810000 */
[----:B------:R-:W-:Y:S02]  /*17d30*/  FMNMX.FTZ R101, R106, R101, !PT ;  /* 0x000000656a657209 */ /* 0x000fe40007810000 */
[----:B------:R-:W1:Y:S01]  /*17d40*/  MUFU.EX2 R96, R96 ;  /* 0x0000006000607308 */ /* 0x000e620000000800 */
[----:B0-----:R-:W-:Y:S01]  /*17d50*/  FSEL R122, R109, -INF , !P4 ;  /* 0xff8000006d7a7808 */ /* 0x001fe20006000000 */
[----:B------:R-:W-:Y:S01]  /*17d60*/  FFMA.FTZ R109, R152, R11, -R97 ;  /* 0x0000000b986d7223 */ /* 0x000fe20000010861 */
[----:B------:R-:W-:-:S04]  /*17d70*/  FMNMX.FTZ R101, R212, R101, !PT ;  /* 0x00000065d4657209 */ /* 0x000fc80007810000 */
[----:B------:R-:W-:Y:S01]  /*17d80*/  FMNMX.FTZ R103, R108, R101, !PT ;  /* 0x000000656c677209 */ /* 0x000fe20007810000 */
[----:B------:R-:W-:Y:S03]  /*17d90*/  MUFU.EX2 R118, R118 ;  /* 0x0000007600767308 */ /* 0x000fe60000000800 */
[----:B------:R-:W-:-:S04]  /*17da0*/  FMNMX.FTZ R103, R112, R103, !PT ;  /* 0x0000006770677209 */ /* 0x000fc80007810000 */
[----:B------:R-:W-:Y:S01]  /*17db0*/  FMNMX.FTZ R103, R122, R103, !PT ;  /* 0x000000677a677209 */ /* 0x000fe20007810000 */
[----:B------:R0:W-:Y:S01]  /*17dc0*/  MUFU.EX2 R101, R105 ;  /* 0x0000006900657308 */ /* 0x0001e20000000800 */
[----:B-1----:R-:W-:Y:S02]  /*17dd0*/  F2FP.F16.F32.PACK_AB R152, R96, R91 ;  /* 0x0000005b6098723e */ /* 0x002fe400000000ff */
[----:B------:R-:W-:-:S04]  /*17de0*/  FMNMX.FTZ R103, R124, R103, !PT ;  /* 0x000000677c677209 */ /* 0x000fc80007810000 */
[----:B------:R-:W-:Y:S01]  /*17df0*/  FMNMX.FTZ R0, R142, R103, !PT ;  /* 0x000000678e007209 */ /* 0x000fe20007810000 */
[-CC-:B------:R-:W-:Y:S01]  /*17e00*/  FFMA.FTZ R103, R132, R11.reuse, -R97.reuse ;  /* 0x0000000b84677223 */ /* 0x180fe20000010861 */
[-CC-:B0-----:R-:W-:Y:S01]  /*17e10*/  FFMA.FTZ R105, R136, R11.reuse, -R97.reuse ;  /* 0x0000000b88697223 */ /* 0x181fe20000010861 */
[----:B------:R-:W-:Y:S01]  /*17e20*/  FFMA.FTZ R136, R150, R11, -R97 ;  /* 0x0000000b96887223 */ /* 0x000fe20000010861 */
[----:B------:R-:W0:Y:S01]  /*17e30*/  MUFU.EX2 R120, R120 ;  /* 0x0000007800787308 */ /* 0x000e220000000800 */
[----:B------:R-:W1:Y:S07]  /*17e40*/  SHFL.BFLY PT, R107, R0, 0x2, 0x1f ;  /* 0x0c401f00006b7f89 */ /* 0x000e6e00000e0000 */
[----:B------:R-:W2:Y:S08]  /*17e50*/  MUFU.EX2 R110, R110 ;  /* 0x0000006e006e7308 */ /* 0x000eb00000000800 */
[----:B------:R-:W-:Y:S01]  /*17e60*/  MUFU.EX2 R144, R144 ;  /* 0x0000009000907308 */ /* 0x000fe20000000800 */
[----:B0-----:R-:W-:-:S07]  /*17e70*/  F2FP.F16.F32.PACK_AB R148, R120, R95 ;  /* 0x0000005f7894723e */ /* 0x001fce00000000ff */
[----:B------:R-:W-:Y:S01]  /*17e80*/  MUFU.EX2 R99, R99 ;  /* 0x0000006300637308 */ /* 0x000fe20000000800 */
[----:B-1----:R-:W-:Y:S01]  /*17e90*/  FMNMX.FTZ R111, R0, R107, !PT ;  /* 0x0000006b006f7209 */ /* 0x002fe20007810000 */
[-CC-:B------:R-:W-:Y:S01]  /*17ea0*/  FFMA.FTZ R107, R138, R11.reuse, -R97.reuse ;  /* 0x0000000b8a6b7223 */ /* 0x180fe20000010861 */
[-CC-:B------:R-:W-:Y:S01]  /*17eb0*/  FFMA.FTZ R138, R154, R11.reuse, -R97.reuse ;  /* 0x0000000b9a8a7223 */ /* 0x180fe20000010861 */
[----:B------:R-:W-:Y:S01]  /*17ec0*/  FFMA.FTZ R97, R88, R11, -R97 ;  /* 0x0000000b58617223 */ /* 0x000fe20000010861 */
[----:B------:R-:W-:Y:S01]  /*17ed0*/  F2FP.F16.F32.PACK_AB R154, R118, R93 ;  /* 0x0000005d769a723e */ /* 0x000fe200000000ff */
[----:B------:R-:W0:Y:S01]  /*17ee0*/  SHFL.BFLY PT, R0, R111, 0x1, 0x1f ;  /* 0x0c201f006f007f89 */ /* 0x000e2200000e0000 */
[----:B--2---:R-:W-:Y:S01]  /*17ef0*/  F2FP.F16.F32.PACK_AB R150, R110, R101 ;  /* 0x000000656e96723e */ /* 0x004fe200000000ff */
[----:B------:R-:W-:Y:S08]  /*17f00*/  MUFU.EX2 R146, R146 ;  /* 0x0000009200927308 */ /* 0x000ff00000000800 */
[----:B------:R-:W-:Y:S08]  /*17f10*/  MUFU.EX2 R103, R103 ;  /* 0x0000006700677308 */ /* 0x000ff00000000800 */
[----:B------:R-:W-:Y:S01]  /*17f20*/  MUFU.EX2 R140, R140 ;  /* 0x0000008c008c7308 */ /* 0x000fe20000000800 */
[----:B0-----:R-:W-:Y:S01]  /*17f30*/  FMNMX.FTZ R88, R111, R0, !PT ;  /* 0x000000006f587209 */ /* 0x001fe20007810000 */
[----:B------:R-:W-:Y:S01]  /*17f40*/  FADD.FTZ R0, -R113, R6 ;  /* 0x0000000671007221 */ /* 0x000fe20000010100 */
[----:B------:R-:W-:-:S05]  /*17f50*/  @!P1 PRMT R113, RZ, 0x654, R12 ;  /* 0x00000654ff719816 */ /* 0x000fca000000000c */
[----:B------:R-:W-:Y:S01]  /*17f60*/  MUFU.EX2 R105, R105 ;  /* 0x0000006900697308 */ /* 0x000fe20000000800 */
[C---:B------:R-:W-:Y:S01]  /*17f70*/  FSETP.NEU.FTZ.AND P2, PT, R88.reuse, -INF , PT ;  /* 0xff8000005800780b */ /* 0x040fe20003f5d000 */
[-C--:B------:R-:W-:Y:S01]  /*17f80*/  FMUL.FTZ R111, R88, R11.reuse ;  /* 0x0000000b586f7220 */ /* 0x080fe20000410000 */
[-C--:B------:R-:W-:Y:S01]  /*17f90*/  FMUL.FTZ R0, R0, R11.reuse ;  /* 0x0000000b00007220 */ /* 0x080fe20000410000 */
[----:B------:R0:W-:Y:S03]  /*17fa0*/  @!P1 SYNCS.ARRIVE.TRANS64.RED.A1T0 RZ, [R113+URZ], RZ ;  /* 0x000000ff71ff99a7 */ /* 0x0001e6000810043f */
[----:B------:R-:W-:Y:S01]  /*17fb0*/  FSEL R111, R111, RZ, P2 ;  /* 0x000000ff6f6f7208 */ /* 0x000fe20001000000 */
[----:B------:R-:W-:Y:S04]  /*17fc0*/  MUFU.EX2 R107, R107 ;  /* 0x0000006b006b7308 */ /* 0x000fe80000000800 */
[-CC-:B------:R-:W-:Y:S01]  /*17fd0*/  FFMA.FTZ R157, R2, R11.reuse, -R111.reuse ;  /* 0x0000000b029d7223 */ /* 0x180fe2000001086f */
[----:B------:R-:W-:Y:S01]  /*17fe0*/  FSEL R2, R88, RZ, P2 ;  /* 0x000000ff58027208 */ /* 0x000fe20001000000 */
[-CC-:B------:R-:W-:Y:S01]  /*17ff0*/  FFMA.FTZ R6, R156, R11.reuse, -R111.reuse ;  /* 0x0000000b9c067223 */ /* 0x180fe2000001086f */
[-CC-:B------:R-:W-:Y:S01]  /*18000*/  FFMA.FTZ R159, R90, R11.reuse, -R111.reuse ;  /* 0x0000000b5a9f7223 */ /* 0x180fe2000001086f */
[----:B------:R-:W1:Y:S01]  /*18010*/  MUFU.EX2 R0, R0 ;  /* 0x0000000000007308 */ /* 0x000e620000000800 */
[-C--:B------:R-:W-:Y:S01]  /*18020*/  FFMA.FTZ R90, R158, R11.reuse, -R111 ;  /* 0x0000000b9e5a7223 */ /* 0x080fe2000001086f */
[----:B------:R-:W-:Y:S01]  /*18030*/  FADD.FTZ R2, -R2, R7 ;  /* 0x0000000702027221 */ /* 0x000fe20000010100 */
[-CC-:B------:R-:W-:Y:S01]  /*18040*/  FFMA.FTZ R153, R92, R11.reuse, -R111.reuse ;  /* 0x0000000b5c997223 */ /* 0x180fe2000001086f */
[-CC-:B------:R-:W-:Y:S01]  /*18050*/  FFMA.FTZ R92, R160, R11.reuse, -R111.reuse ;  /* 0x0000000ba05c7223 */ /* 0x180fe2000001086f */
[-CC-:B------:R-:W-:Y:S01]  /*18060*/  FFMA.FTZ R155, R94, R11.reuse, -R111.reuse ;  /* 0x0000000b5e9b7223 */ /* 0x180fe2000001086f */
[-C--:B------:R-:W-:Y:S01]  /*18070*/  FMUL.FTZ R2, R2, R11.reuse ;  /* 0x0000000b02027220 */ /* 0x080fe20000410000 */
        /* <DEDUP_REMOVED lines=9> */
[----:B------:R-:W2:Y:S01]  /*18110*/  MUFU.EX2 R2, R2 ;  /* 0x0000000200027308 */ /* 0x000ea20000000800 */
[----:B-1----:R-:W-:Y:S01]  /*18120*/  FFMA.FTZ R7, R0, R4, R13 ;  /* 0x0000000400077223 */ /* 0x002fe2000001000d */
[-CC-:B------:R-:W-:Y:S01]  /*18130*/  FFMA.FTZ R104, R104, R11.reuse, -R111.reuse ;  /* 0x0000000b68687223 */ /* 0x180fe2000001086f */
[-CC-:B------:R-:W-:Y:S01]  /*18140*/  FFMA.FTZ R141, R210, R11.reuse, -R111.reuse ;  /* 0x0000000bd28d7223 */ /* 0x180fe2000001086f */
[-C--:B------:R-:W-:Y:S01]  /*18150*/  FFMA.FTZ R12, R106, R11.reuse, -R111 ;  /* 0x0000000b6a0c7223 */ /* 0x080fe2000001086f */
[----:B------:R-:W-:Y:S01]  /*18160*/  FADD.FTZ R4, R114, R7 ;  /* 0x0000000772047221 */ /* 0x000fe20000010000 */
        /* <DEDUP_REMOVED lines=11> */
[----:B--2---:R-:W-:Y:S01]  /*18220*/  FFMA.FTZ R3, R2, R3, R157 ;  /* 0x0000000302037223 */ /* 0x004fe2000001009d */
[----:B------:R-:W-:Y:S01]  /*18230*/  FADD.FTZ R7, R91, R4 ;  /* 0x000000045b077221 */ /* 0x000fe20000010000 */
[----:B------:R-:W-:Y:S01]  /*18240*/  F2FP.F16.F32.PACK_AB R156, R114, R13 ;  /* 0x0000000d729c723e */ /* 0x000fe200000000ff */
[----:B------:R-:W-:Y:S01]  /*18250*/  VIADD R8, R8, 0xffffffff ;  /* 0xffffffff08087836 */ /* 0x000fe20000000000 */
[----:B------:R-:W-:Y:S01]  /*18260*/  F2FP.F16.F32.PACK_AB R158, R116, R89 ;  /* 0x00000059749e723e */ /* 0x000fe200000000ff */
[----:B------:R-:W-:Y:S01]  /*18270*/  FADD.FTZ R128, R96, R7 ;  /* 0x0000000760807221 */ /* 0x000fe20000010000 */
[----:B------:R-:W-:Y:S01]  /*18280*/  MOV R160, R170 ;  /* 0x000000aa00a07202 */ /* 0x000fe20000000f00 */
[----:B------:R-:W2:Y:S01]  /*18290*/  MUFU.EX2 R90, R90 ;  /* 0x0000005a005a7308 */ /* 0x000ea20000000800 */
[C---:B-1----:R-:W-:Y:S01]  /*182a0*/  FADD.FTZ R4, R6.reuse, R3 ;  /* 0x0000000306047221 */ /* 0x042fe20000010000 */
[----:B------:R-:W-:Y:S01]  /*182b0*/  FADD.FTZ R7, R93, R128 ;  /* 0x000000805d077221 */ /* 0x000fe20000010000 */
[----:B------:R-:W-:Y:S01]  /*182c0*/  F2FP.F16.F32.PACK_AB R157, R6, R157 ;  /* 0x0000009d069d723e */ /* 0x000fe200000000ff */
[----:B------:R-:W-:-:S02]  /*182d0*/  IMAD.MOV.U32 R6, RZ, RZ, R10 ;  /* 0x000000ffff067224 */ /* 0x000fc400078e000a */
[----:B------:R-:W-:Y:S02]  /*182e0*/  FADD.FTZ R128, R118, R7 ;  /* 0x0000000776807221 */ /* 0x000fe40000010000 */
[----:B------:R-:W1:Y:S01]  /*182f0*/  MUFU.EX2 R153, R153 ;  /* 0x0000009900997308 */ /* 0x000e620000000800 */
[----:B---3--:R-:W-:Y:S01]  /*18300*/  FADD.FTZ R3, R159, R4 ;  /* 0x000000049f037221 */ /* 0x008fe20000010000 */
[----:B------:R-:W-:-:S04]  /*18310*/  FADD.FTZ R7, R95, R128 ;  /* 0x000000805f077221 */ /* 0x000fc80000010000 */
[----:B------:R-:W-:Y:S02]  /*18320*/  FADD.FTZ R128, R120, R7 ;  /* 0x0000000778807221 */ /* 0x000fe40000010000 */
[----:B------:R-:W3:Y:S01]  /*18330*/  MUFU.EX2 R92, R92 ;  /* 0x0000005c005c7308 */ /* 0x000ee20000000800 */
[C---:B--2---:R-:W-:Y:S01]  /*18340*/  FADD.FTZ R4, R90.reuse, R3 ;  /* 0x000000035a047221 */ /* 0x044fe20000010000 */
[----:B------:R-:W-:Y:S01]  /*18350*/  FADD.FTZ R7, R101, R128 ;  /* 0x0000008065077221 */ /* 0x000fe20000010000 */
[----:B------:R-:W-:-:S03]  /*18360*/  F2FP.F16.F32.PACK_AB R159, R90, R159 ;  /* 0x0000009f5a9f723e */ /* 0x000fc600000000ff */
[----:B------:R-:W-:Y:S02]  /*18370*/  FADD.FTZ R7, R110, R7 ;  /* 0x000000076e077221 */ /* 0x000fe40000010000 */
[----:B------:R-:W2:Y:S01]  /*18380*/  MUFU.EX2 R155, R155 ;  /* 0x0000009b009b7308 */ /* 0x000ea20000000800 */
[----:B-1----:R-:W-:Y:S01]  /*18390*/  FADD.FTZ R3, R153, R4 ;  /* 0x0000000499037221 */ /* 0x002fe20000010000 */
[----:B------:R-:W-:Y:S01]  /*183a0*/  FADD.FTZ R106, R144, R7 ;  /* 0x00000007906a7221 */ /* 0x000fe20000010000 */
[----:B------:R-:W-:-:S03]  /*183b0*/  F2FP.F16.F32.PACK_AB R144, R99, R144 ;  /* 0x000000906390723e */ /* 0x000fc600000000ff */
[----:B------:R-:W-:Y:S02]  /*183c0*/  FADD.FTZ R7, R99, R106 ;  /* 0x0000006a63077221 */ /* 0x000fe40000010000 */
[----:B------:R-:W1:Y:S01]  /*183d0*/  MUFU.EX2 R94, R94 ;  /* 0x0000005e005e7308 */ /* 0x000e620000000800 */
[----:B---3--:R-:W-:Y:S01]  /*183e0*/  FADD.FTZ R4, R92, R3 ;  /* 0x000000035c047221 */ /* 0x008fe20000010000 */
[----:B------:R-:W-:Y:S01]  /*183f0*/  FADD.FTZ R106, R146, R7 ;  /* 0x00000007926a7221 */ /* 0x000fe20000010000 */
[C---:B------:R-:W-:Y:S02]  /*18400*/  F2FP.F16.F32.PACK_AB R146, R103.reuse, R146 ;  /* 0x000000926792723e */ /* 0x040fe400000000ff */
[----:B------:R-:W-:Y:S01]  /*18410*/  F2FP.F16.F32.PACK_AB R153, R92, R153 ;  /* 0x000000995c99723e */ /* 0x000fe200000000ff */
[----:B------:R-:W-:Y:S02]  /*18420*/  FADD.FTZ R7, R103, R106 ;  /* 0x0000006a67077221 */ /* 0x000fe40000010000 */
[----:B------:R-:W3:Y:S01]  /*18430*/  MUFU.EX2 R149, R149 ;  /* 0x0000009500957308 */ /* 0x000ee20000000800 */
[----:B--2---:R-:W-:Y:S01]  /*18440*/  FADD.FTZ R3, R155, R4 ;  /* 0x000000049b037221 */ /* 0x004fe20000010000 */
[----:B------:R-:W-:Y:S01]  /*18450*/  FADD.FTZ R106, R140, R7 ;  /* 0x000000078c6a7221 */ /* 0x000fe20000010000 */
[----:B------:R-:W-:-:S03]  /*18460*/  F2FP.F16.F32.PACK_AB R140, R105, R140 ;  /* 0x0000008c698c723e */ /* 0x000fc600000000ff */
[----:B------:R-:W-:Y:S02]  /*18470*/  FADD.FTZ R106, R105, R106 ;  /* 0x0000006a696a7221 */ /* 0x000fe40000010000 */
[----:B------:R-:W2:Y:S01]  /*18480*/  MUFU.EX2 R98, R98 ;  /* 0x0000006200627308 */ /* 0x000ea20000000800 */
[C---:B-1----:R-:W-:Y:S01]  /*18490*/  FADD.FTZ R4, R94.reuse, R3 ;  /* 0x000000035e047221 */ /* 0x042fe20000010000 */
[----:B------:R-:W-:Y:S01]  /*184a0*/  FADD.FTZ R7, R107, R106 ;  /* 0x0000006a6b077221 */ /* 0x000fe20000010000 */
[----:B------:R-:W-:-:S05]  /*184b0*/  F2FP.F16.F32.PACK_AB R155, R94, R155 ;  /* 0x0000009b5e9b723e */ /* 0x000fca00000000ff */
[----:B------:R-:W1:Y:S01]  /*184c0*/  MUFU.EX2 R151, R151 ;  /* 0x0000009700977308 */ /* 0x000e620000000800 */
[----:B---3--:R-:W-:-:S07]  /*184d0*/  FADD.FTZ R3, R149, R4 ;  /* 0x0000000495037221 */ /* 0x008fce0000010000 */
        /* <DEDUP_REMOVED lines=29> */
[C---:B---3--:R-:W-:Y:S01]  /*186b0*/  FADD.FTZ R3, R108.reuse, R3 ;  /* 0x000000036c037221 */ /* 0x048fe20000010000 */
[----:B------:R-:W-:-:S06]  /*186c0*/  F2FP.F16.F32.PACK_AB R143, R108, R143 ;  /* 0x0000008f6c8f723e */ /* 0x000fcc00000000ff */
[----:B------:R-:W3:Y:S01]  /*186d0*/  MUFU.EX2 R109, R109 ;  /* 0x0000006d006d7308 */ /* 0x000ee20000000800 */
[----:B--2---:R-:W-:-:S07]  /*186e0*/  FADD.FTZ R96, R136, R7 ;  /* 0x0000000788607221 */ /* 0x004fce0000010000 */
[----:B------:R-:W2:Y:S01]  /*186f0*/  MUFU.EX2 R122, R122 ;  /* 0x0000007a007a7308 */ /* 0x000ea20000000800 */
[----:B-1----:R-:W-:-:S07]  /*18700*/  FADD.FTZ R3, R112, R3 ;  /* 0x0000000370037221 */ /* 0x002fce0000010000 */
[----:B------:R-:W1:Y:S01]  /*18710*/  MUFU.EX2 R138, R138 ;  /* 0x0000008a008a7308 */ /* 0x000e620000000800 */
[C---:B---3--:R-:W-:Y:S01]  /*18720*/  FADD.FTZ R7, R109.reuse, R96 ;  /* 0x000000606d077221 */ /* 0x048fe20000010000 */
[----:B------:R-:W-:-:S06]  /*18730*/  F2FP.F16.F32.PACK_AB R136, R109, R136 ;  /* 0x000000886d88723e */ /* 0x000fcc00000000ff */
[----:B------:R-:W3:Y:S01]  /*18740*/  MUFU.EX2 R124, R124 ;  /* 0x0000007c007c7308 */ /* 0x000ee20000000800 */
[C---:B--2---:R-:W-:Y:S01]  /*18750*/  FADD.FTZ R3, R122.reuse, R3 ;  /* 0x000000037a037221 */ /* 0x044fe20000010000 */
[----:B------:R-:W-:-:S06]  /*18760*/  F2FP.F16.F32.PACK_AB R137, R122, R112 ;  /* 0x000000707a89723e */ /* 0x000fcc00000000ff */
[----:B------:R-:W2:Y:S01]  /*18770*/  MUFU.EX2 R97, R97 ;  /* 0x0000006100617308 */ /* 0x000ea20000000800 */
[----:B-1----:R-:W-:Y:S01]  /*18780*/  FADD.FTZ R96, R138, R7 ;  /* 0x000000078a607221 */ /* 0x002fe20000010000 */
[----:B------:R-:W-:-:S06]  /*18790*/  IMAD.MOV.U32 R7, RZ, RZ, R88 ;  /* 0x000000ffff077224 */ /* 0x000fcc00078e0058 */
[----:B------:R-:W1:Y:S01]  /*187a0*/  MUFU.EX2 R111, R111 ;  /* 0x0000006f006f7308 */ /* 0x000e620000000800 */
[----:B---3--:R-:W-:Y:S01]  /*187b0*/  FADD.FTZ R3, R124, R3 ;  /* 0x000000037c037221 */ /* 0x008fe20000010000 */
[C---:B--2---:R-:W-:Y:S01]  /*187c0*/  FADD.FTZ R4, R97.reuse, R96 ;  /* 0x0000006061047221 */ /* 0x044fe20000010000 */
[----:B------:R-:W-:Y:S02]  /*187d0*/  F2FP.F16.F32.PACK_AB R138, R97, R138 ;  /* 0x0000008a618a723e */ /* 0x000fe400000000ff */
[C---:B-1----:R-:W-:Y:S01]  /*187e0*/  FADD.FTZ R3, R111.reuse, R3 ;  /* 0x000000036f037221 */ /* 0x042fe20000010000 */
[----:B------:R-:W-:Y:S01]  /*187f0*/  F2FP.F16.F32.PACK_AB R139, R111, R124 ;  /* 0x0000007c6f8b723e */ /* 0x000fe200000000ff */
[----:B0-----:R-:W-:Y:S06]  /*18800*/  @P2 BRA `(.L_x_1550) ;  /* 0xffffffc8005c2947 */ /* 0x001fec000383ffff */
[----:B------:R-:W-:Y:S05]  /*18810*/  BSYNC B0 ;  /* 0x0000000000007941 */ /* 0x000fea0003800000 */
.L_x_1531:
[----:B------:R-:W-:Y:S01]  /*18820*/  IMAD.MOV.U32 R7, RZ, RZ, R88 ;  /* 0x000000ffff077224 */ /* 0x000fe200078e0058 */
[----:B------:R-:W-:Y:S01]  /*18830*/  MOV R6, R10 ;  /* 0x0000000a00067202 */ /* 0x000fe20000000f00 */
[----:B------:R-:W-:Y:S02]  /*18840*/  IMAD.MOV.U32 R160, RZ, RZ, R170 ;  /* 0x000000ffffa07224 */ /* 0x000fe400078e00aa */
[----:B------:R-:W-:-:S07]  /*18850*/  IMAD.MOV.U32 R161, RZ, RZ, R171 ;  /* 0x000000ffffa17224 */ /* 0x000fce00078e00ab */
.L_x_1530:
[----:B------:R-:W-:Y:S05]  /*18860*/  BSYNC B1 ;  /* 0x0000000000017941 */ /* 0x000fea0003800000 */
.L_x_1529:
[----:B------:R-:W0:Y:S01]  /*18870*/  LDC R9, c[0x0][0x9e4] ;  /* 0x00027900ff097b82 */ /* 0x000e220000000800 */
[----:B------:R-:W-:Y:S01]  /*18880*/  IADD3 R10, R163, 0x80, -R164 ;  /* 0x00000080a30a7810 */ /* 0x000fe20007ffe8a4 */
[----:B------:R-:W-:-:S04]  /*18890*/  ULDC UR4, c[0x0][0x9dc] ;  /* 0x0002770000047ab9 */ /* 0x000fc80000000800 */
[----:B------:R-:W-:-:S05]  /*188a0*/  IMAD R10, R169, 0x80, R10 ;  /* 0x00000080a90a7824 */ /* 0x000fca00078e020a */
[----:B------:R-:W-:Y:S02]  /*188b0*/  IADD3 R12, R10, -UR4, RZ ;  /* 0x800000040a0c7c10 */ /* 0x000fe4000fffe0ff */
[----:B0-----:R-:W-:-:S13]  /*188c0*/  ISETP.GE.AND P2, PT, R9, 0x1, PT ;  /* 0x000000010900780c */ /* 0x001fda0003f46270 */
[----:B------:R-:W-:Y:S05]  /*188d0*/  @!P2 BRA `(.L_x_1551) ;  /* 0x000000000044a947 */ /* 0x000fea0003800000 */
        /* <DEDUP_REMOVED lines=10> */
.L_x_1553:
[----:B------:R-:W-:-:S13]  /*18980*/  ISETP.NE.AND P2, PT, R9, 0x1, PT ;  /* 0x000000010900780c */ /* 0x000fda0003f45270 */
[----:B------:R-:W0:Y:S02]  /*18990*/  @P2 LDC.64 R14, c[0x0][0x9e8] ;  /* 0x00027a00ff0e2b82 */ /* 0x000e240000000a00 */
[----:B0-----:R-:W-:-:S05]  /*189a0*/  @P2 IMAD.HI.U32 R14, R10, R14, RZ ;  /* 0x0000000e0a0e2227 */ /* 0x001fca00078e00ff */
[----:B------:R-:W-:-:S07]  /*189b0*/  @P2 SHF.R.U32.HI R10, RZ, R15, R14 ;  /* 0x0000000fff0a2219 */ /* 0x000fce000001160e */
.L_x_1554:
[----:B------:R-:W-:Y:S05]  /*189c0*/  BSYNC B0 ;  /* 0x0000000000007941 */ /* 0x000fea0003800000 */
.L_x_1552:
[----:B------:R-:W-:-:S05]  /*189d0*/  IMAD R13, R10, R9, RZ ;  /* 0x000000090a0d7224 */ /* 0x000fca00078e02ff */
[----:B------:R-:W-:-:S07]  /*189e0*/  VIMNMX R12, R12, R13, !PT ;  /* 0x0000000d0c0c7248 */ /* 0x000fce0007fe0100 */
.L_x_1551:
[----:B------:R-:W-:Y:S01]  /*189f0*/  VIADD R12, R12, 0x5f ;  /* 0x0000005f0c0c7836 */ /* 0x000fe20000000000 */
[----:B------:R-:W-:Y:S03]  /*18a00*/  BSSY B0, `(.L_x_1555) ;  /* 0x0000263000007945 */ /* 0x000fe60003800000 */
[----:B------:R-:W-:-:S05]  /*18a10*/  IMAD.HI R12, R12, 0x2aaaaaab, RZ ;  /* 0x2aaaaaab0c0c7827 */ /* 0x000fca00078e02ff */
[----:B------:R-:W-:-:S04]  /*18a20*/  SHF.R.U32.HI R13, RZ, 0x1f, R12 ;  /* 0x0000001fff0d7819 */ /* 0x000fc8000001160c */
[----:B------:R-:W-:-:S04]  /*18a30*/  LEA.HI.SX32 R13, R12, R13, 0x1c ;  /* 0x0000000d0c0d7211 */ /* 0x000fc800078fe2ff */
[----:B------:R-:W-:-:S04]  /*18a40*/  VIMNMX R14, R168, R13, !PT ;  /* 0x0000000da80e7248 */ /* 0x000fc80007fe0100 */
[----:B------:R-:W-:-:S13]  /*18a50*/  ISETP.GE.AND P2, PT, R8, R14, PT ;  /* 0x0000000e0800720c */ /* 0x000fda0003f46270 */
[----:B------:R-:W-:Y:S05]  /*18a60*/  @!P2 BRA `(.L_x_1556) ;  /* 0x000000240070a947 */ /* 0x000fea0003800000 */
[----:B------:R-:W-:Y:S01]  /*18a70*/  BSSY B1, `(.L_x_1556) ;  /* 0x000025b000017945 */ /* 0x000fe20003800000 */
[----:B------:R-:W-:Y:S01]  /*18a80*/  IMAD.MOV.U32 R13, RZ, RZ, R7 ;  /* 0x000000ffff0d7224 */ /* 0x000fe200078e0007 */
[----:B------:R-:W-:Y:S01]  /*18a90*/  MOV R20, R161 ;  /* 0x000000a100147202 */ /* 0x000fe20000000f00 */
[----:B------:R-:W-:Y:S02]  /*18aa0*/  IMAD.MOV.U32 R12, RZ, RZ, R6 ;  /* 0x000000ffff0c7224 */ /* 0x000fe400078e0006 */
[----:B------:R-:W-:-:S07]  /*18ab0*/  IMAD.MOV.U32 R21, RZ, RZ, R160 ;  /* 0x000000ffff157224 */ /* 0x000fce00078e00a0 */
.L_x_1567:
[----:B------:R-:W-:-:S05]  /*18ac0*/  VIADD R15, R21, 0x1 ;  /* 0x00000001150f7836 */ /* 0x000fca0000000000 */
[----:B------:R-:W-:-:S04]  /*18ad0*/  ISETP.NE.AND P2, PT, R15, 0x2, PT ;  /* 0x000000020f00780c */ /* 0x000fc80003f45270 */
[----:B------:R-:W-:Y:S02]  /*18ae0*/  SEL R15, R15, RZ, P2 ;  /* 0x000000ff0f0f7207 */ /* 0x000fe40001000000 */
[----:B------:R-:W-:-:S03]  /*18af0*/  SEL R161, RZ, 0x1, P2 ;  /* 0x00000001ffa17807 */ /* 0x000fc60001000000 */
[----:B------:R-:W-:Y:S01]  /*18b00*/  IMAD.MOV.U32 R160, RZ, RZ, R15 ;  /* 0x000000ffffa07224 */ /* 0x000fe200078e000f */
[----:B------:R-:W-:Y:S01]  /*18b10*/  LOP3.LUT R161, R20, R161, RZ, 0x3c, !PT ;  /* 0x000000a114a17212 */ /* 0x000fe200078e3cff */
[----:B------:R-:W-:Y:S06]  /*18b20*/  @!P0 BRA `(.L_x_1557) ;  /* 0x0000000000048947 */ /* 0x000fec0003800000 */
[----:B------:R-:W-:Y:S01]  /*18b30*/  BPT.TRAP 0x1 ;  /* 0x000000040000795c */ /* 0x000fe20000300000 */
.L_x_1557:
[----:B------:R-:W-:Y:S02]  /*18b40*/  LEA R10, R160, R18, 0x3 ;  /* 0x00000012a00a7211 */ /* 0x000fe400078e18ff */
[----:B------:R-:W-:-:S04]  /*18b50*/  SHF.L.U32 R11, R161, 0x1f, RZ ;  /* 0x0000001fa10b7819 */ /* 0x000fc800000006ff */
[----:B------:R0:W1:Y:S01]  /*18b60*/  SYNCS.PHASECHK.TRANS64.TRYWAIT P2, [R10+URZ+0x2a830], R11 ;  /* 0x02a8300b0a0075a7 */ /* 0x000062000804017f */
[----:B------:R-:W-:Y:S05]  /*18b70*/  @!P0 BRA `(.L_x_1558) ;  /* 0x0000000000048947 */ /* 0x000fea0003800000 */
[----:B------:R-:W-:Y:S01]  /*18b80*/  BPT.TRAP 0x1 ;  /* 0x000000040000795c */ /* 0x000fe20000300000 */
.L_x_1558:
[----:B------:R-:W-:Y:S01]  /*18b90*/  BSSY B2, `(.L_x_1559) ;  /* 0x0000006000027945 */ /* 0x000fe20003800000 */
[----:B------:R-:W-:Y:S02]  /*18ba0*/  IMAD R6, R160, 0x900, R5 ;  /* 0x00000900a0067824 */ /* 0x000fe400078e0205 */
[----:B------:R-:W-:Y:S01]  /*18bb0*/  IMAD.MOV.U32 R7, RZ, RZ, 0x40000040 ;  /* 0x40000040ff077424 */ /* 0x000fe200078e00ff */
[----:B-1----:R-:W-:Y:S06]  /*18bc0*/  @P2 BRA `(.L_x_1560) ;  /* 0x0000000000082947 */ /* 0x002fec0003800000 */
[----:B------:R-:W1:Y:S02]  /*18bd0*/  SYNCS.PHASECHK.TRANS64.TRYWAIT P2, [R10+URZ+0x2a830], R11 ;  /* 0x02a8300b0a0075a7 */ /* 0x000e64000804017f */
[----:B-1----:R-:W-:Y:S05]  /*18be0*/  @!P2 BRA `(.L_x_1561) ;  /* 0x000000fc00aca947 */ /* 0x002fea0003800000 */
.L_x_1560:
[----:B------:R-:W-:Y:S05]  /*18bf0*/  BSYNC B2 ;  /* 0x0000000000027941 */ /* 0x000fea0003800000 */
.L_x_1559:
[----:B------:R-:W2:Y:S04]  /*18c00*/  LDL.64 R88, [R1+0x38] ;  /* 0x0000380001587983 */ /* 0x000ea80000100a00 */
[----:B------:R-:W3:Y:S04]  /*18c10*/  LDL.64 R210, [R1+0x30] ;  /* 0x0000300001d27983 */ /* 0x000ee80000100a00 */
[----:B------:R-:W4:Y:S01]  /*18c20*/  LDL.64 R208, [R1+0x28] ;  /* 0x0000280001d07983 */ /* 0x000f220000100a00 */
[----:B------:R-:W-:-:S03]  /*18c30*/  R2UR UR6, R6 ;  /* 0x00000000060672ca */ /* 0x000fc600000e0000 */
[----:B------:R-:W5:Y:S01]  /*18c40*/  LDL.64 R206, [R1+0x20] ;  /* 0x0000200001ce7983 */ /* 0x000f620000100a00 */
[----:B------:R-:W-:Y:S01]  /*18c50*/  R2UR UR7, R7 ;  /* 0x00000000070772ca */ /* 0x000fe200000e0000 */
[----:B01----:R-:W-:Y:S02]  /*18c60*/  VIADD R10, R6, 0x2 ;  /* 0x00000002060a7836 */ /* 0x003fe40000000000 */
[----:B------:R-:W-:Y:S01]  /*18c70*/  IMAD.MOV.U32 R11, RZ, RZ, 0x40000040 ;  /* 0x40000040ff0b7424 */ /* 0x000fe200078e00ff */
        /* <DEDUP_REMOVED lines=171> */
.L_x_1562:
[----:B------:R-:W-:Y:S02]  /*19730*/  SHF.L.U32 R7, R20, 0x1f, RZ ;  /* 0x0000001f14077819 */ /* 0x000fe400000006ff */
[----:B------:R-:W-:-:S04]  /*19740*/  LEA R20, R21, R18, 0x3 ;  /* 0x0000001215147211 */ /* 0x000fc800078e18ff */
[----:B------:R0:W1:Y:S01]  /*19750*/  SYNCS.PHASECHK.TRANS64.TRYWAIT P2, [R20+URZ+0x2a850], R7 ;  /* 0x02a85007140075a7 */ /* 0x000062000804017f */
[----:B------:R-:W-:Y:S05]  /*19760*/  @!P0 BRA `(.L_x_1563) ;  /* 0x0000000000048947 */ /* 0x000fea0003800000 */
[----:B------:R-:W-:Y:S01]  /*19770*/  BPT.TRAP 0x1 ;  /* 0x000000040000795c */ /* 0x000fe20000300000 */
.L_x_1563:
[----:B------:R-:W-:Y:S04]  /*19780*/  BSSY B2, `(.L_x_1564) ;  /* 0x0000004000027945 */ /* 0x000fe80003800000 */
[----:B-1----:R-:W-:Y:S05]  /*19790*/  @P2 BRA `(.L_x_1565) ;  /* 0x0000000000082947 */ /* 0x002fea0003800000 */
[----:B------:R-:W1:Y:S02]  /*197a0*/  SYNCS.PHASECHK.TRANS64.TRYWAIT P2, [R20+URZ+0x2a850], R7 ;  /* 0x02a85007140075a7 */ /* 0x000e64000804017f */
[----:B-1----:R-:W-:Y:S05]  /*197b0*/  @!P2 BRA `(.L_x_1566) ;  /* 0x000000f000cca947 */ /* 0x002fea0003800000 */
.L_x_1565:
[----:B------:R-:W-:Y:S05]  /*197c0*/  BSYNC B2 ;  /* 0x0000000000027941 */ /* 0x000fea0003800000 */
.L_x_1564:
[----:B------:R-:W-:Y:S01]  /*197d0*/  VIADD R0, R18, 0x400 ;  /* 0x0000040012007836 */ /* 0x000fe20000000000 */
[----:B------:R-:W-:Y:S01]  /*197e0*/  WARPGROUP.ARRIVE ;  /* 0x00000000000079c5 */ /* 0x000fe20000000000 */
[----:B------:R-:W-:Y:S01]  /*197f0*/  IMAD.MOV.U32 R11, RZ, RZ, 0x40000040 ;  /* 0x40000040ff0b7424 */ /* 0x000fe200078e00ff */
[----:B01----:R-:W-:Y:S01]  /*19800*/  MOV R7, 0x40000040 ;  /* 0x4000004000077802 */ /* 0x003fe20000000f00 */
[----:B------:R-:W-:Y:S01]  /*19810*/  FMUL.FTZ R2, R88, UR51 ;  /* 0x0000003358027c20 */ /* 0x000fe20008410000 */
[----:B------:R-:W-:Y:S01]  /*19820*/  SHF.R.U32.HI R0, RZ, 0x4, R0 ;  /* 0x00000004ff007819 */ /* 0x000fe20000011600 */
[----:B------:R-:W-:Y:S01]  /*19830*/  FMUL.FTZ R192, R89, UR51 ;  /* 0x0000003359c07c20 */ /* 0x000fe20008410000 */
[----:B------:R-:W-:Y:S01]  /*19840*/  R2UR UR7, R11 ;  /* 0x000000000b0772ca */ /* 0x000fe200000e0000 */
        /* <DEDUP_REMOVED lines=11> */
[----:B------:R-:W1:Y:S01]  /*19900*/  MUFU.TANH R192, R192 ;  /* 0x000000c000c07308 */ /* 0x000e620000002400 */
[----:B------:R-:W-:Y:S01]  /*19910*/  FMUL.FTZ R214, R109, UR51 ;  /* 0x000000336dd67c20 */ /* 0x000fe20008410000 */
[----:B------:R-:W-:Y:S01]  /*19920*/  FMUL.FTZ R112, R112, UR51 ;  /* 0x0000003370707c20 */ /* 0x000fe20008410000 */
[C---:B------:R-:W-:Y:S01]  /*19930*/  VIADD R6, R10.reuse, 0x80 ;  /* 0x000000800a067836 */ /* 0x040fe20000000000 */
[----:B------:R-:W-:Y:S01]  /*19940*/  R2UR UR6, R10 ;  /* 0x000000000a0672ca */ /* 0x000fe200000e0000 */
[----:B------:R-:W-:Y:S01]  /*19950*/  FMUL.FTZ R216, R113, UR51 ;  /* 0x0000003371d87c20 */ /* 0x000fe20008410000 */
[----:B------:R-:W-:Y:S01]  /*19960*/  FMUL.FTZ R116, R116, UR51 ;  /* 0x0000003374747c20 */ /* 0x000fe20008410000 */
[----:B------:R-:W-:Y:S01]  /*19970*/  FMUL.FTZ R218, R117, UR51 ;  /* 0x0000003375da7c20 */ /* 0x000fe20008410000 */
[----:B------:R-:W2:Y:S01]  /*19980*/  MUFU.TANH R92, R92 ;  /* 0x0000005c005c7308 */ /* 0x000ea20000002400 */
        /* <DEDUP_REMOVED lines=8> */
[----:B------:R-:W-:Y:S01]  /*19a10*/  HGMMA.64x128x16.F32 R24, R156, gdesc[UR4].tnspB, R24, gsb0 ;  /* 0x41e000049c187df0 */ /* 0x000fe20008000818 */
[----:B------:R-:W-:Y:S01]  /*19a20*/  R2UR UR6, R6 ;  /* 0x00000000060672ca */ /* 0x000fe200000e0000 */
[----:B------:R-:W-:Y:S01]  /*19a30*/  VIADD R6, R10, 0x100 ;  /* 0x000001000a067836 */ /* 0x000fe20000000000 */
[----:B------:R-:W-:Y:S01]  /*19a40*/  R2UR UR7, R7 ;  /* 0x00000000070772ca */ /* 0x000fe200000e0000 */
[----:B------:R-:W-:Y:S01]  /*19a50*/  IMAD.MOV.U32 R7, RZ, RZ, 0x40000040 ;  /* 0x40000040ff077424 */ /* 0x000fe200078e00ff */
[----:B-1----:R-:W-:Y:S01]  /*19a60*/  FMNMX.FTZ R11, R192, R11, !PT ;  /* 0x0000000bc00b7209 */ /* 0x002fe20007810000 */
[----:B------:R-:W-:Y:S01]  /*19a70*/  FMUL.FTZ R222, R133, UR51 ;  /* 0x0000003385de7c20 */ /* 0x000fe20008410000 */
[----:B------:R-:W1:Y:S01]  /*19a80*/  MUFU.TANH R204, R204 ;  /* 0x000000cc00cc7308 */ /* 0x000e620000002400 */
[----:B------:R-:W-:Y:S01]  /*19a90*/  FMUL.FTZ R108, R111, UR51 ;  /* 0x000000336f6c7c20 */ /* 0x000fe20008410000 */
[----:B--2---:R-:W-:Y:S01]  /*19aa0*/  FMNMX.FTZ R11, R92, R11, !PT ;  /* 0x0000000b5c0b7209 */ /* 0x004fe20007810000 */
[----:B------:R-:W-:Y:S01]  /*19ab0*/  FMUL.FTZ R88, R90, UR51 ;  /* 0x000000335a587c20 */ /* 0x000fe20008410000 */
[----:B------:R-:W-:Y:S01]  /*19ac0*/  FMUL.FTZ R90, R91, UR51 ;  /* 0x000000335b5a7c20 */ /* 0x000fe20008410000 */
[----:B------:R-:W-:-:S02]  /*19ad0*/  IMAD.MOV.U32 R93, RZ, RZ, 0x40000040 ;  /* 0x40000040ff5d7424 */ /* 0x000fc400078e00ff */
        /* <DEDUP_REMOVED lines=11> */
[----:B-1----:R-:W-:Y:S01]  /*19b90*/  FMNMX.FTZ R11, R204, R11, !PT ;  /* 0x0000000bcc0b7209 */ /* 0x002fe20007810000 */
        /* <DEDUP_REMOVED lines=11> */
[C---:B------:R-:W-:Y:S01]  /*19c50*/  ISETP.GT.AND P2, PT, R8.reuse, R14, PT ;  /* 0x0000000e0800720c */ /* 0x040fe20003f44270 */
[----:B------:R-:W-:-:S02]  /*19c60*/  VIADD R8, R8, 0xffffffff ;  /* 0xffffffff08087836 */ /* 0x000fc40000000000 */
        /* <DEDUP_REMOVED lines=21> */
[----:B------:R-:W-:Y:S02]  /*19dc0*/  R2UR UR6, R6 ;  /* 0x00000000060672ca */ /* 0x000fe400000e0000 */
[----:B------:R-:W-:Y:S02]  /*19dd0*/  R2UR UR7, R7 ;  /* 0x00000000070772ca */ /* 0x000fe400000e0000 */
        /* <DEDUP_REMOVED lines=29> */
[----:B------:R-:W-:Y:S01]  /*19fb0*/  FMUL.FTZ R154, R121, UR51 ;  /* 0x00000033799a7c20 */ /* 0x000fe20008410000 */
[----:B------:R-:W-:-:S04]  /*19fc0*/  WARPGROUP.ARRIVE ;  /* 0x00000000000079c5 */ /* 0x000fc80000000000 */
[----:B------:R-:W0:Y:S02]  /*19fd0*/  MUFU.TANH R152, R0 ;  /* 0x0000000000987308 */ /* 0x000e240000002400 */
[----:B------:R-:W-:Y:S01]  /*19fe0*/  HGMMA.64x128x16.F32 R24, R148, gdesc[UR4].tnspB, R24, gsb0 ;  /* 0x41e0000494187df0 */ /* 0x000fe20008000818 */
[----:B------:R-:W-:Y:S01]  /*19ff0*/  R2UR UR7, R93 ;  /* 0x000000005d0772ca */ /* 0x000fe200000e0000 */
[----:B------:R-:W-:-:S04]  /*1a000*/  IMAD.MOV.U32 R93, RZ, RZ, 0x40000040 ;  /* 0x40000040ff5d7424 */ /* 0x000fc800078e00ff */
        /* <DEDUP_REMOVED lines=11> */
[----:B------:R-:W-:-:S04]  /*1a0c0*/  FMNMX.FTZ R11, R224, R11, !PT ;  /* 0x0000000be00b7209 */ /* 0x000fc80007810000 */
[----:B------:R-:W-:-:S05]  /*1a0d0*/  FMNMX.FTZ R11, R222, R11, !PT ;  /* 0x0000000bde0b7209 */ /* 0x000fca0007810000 */
[----:B------:R-:W0:Y:S02]  /*1a0e0*/  SHFL.BFLY PT, R0, R11, 0x2, 0x1f ;  /* 0x0c401f000b007f89 */ /* 0x000e2400000e0000 */
[----:B0-----:R-:W-:Y:S01]  /*1a0f0*/  FMNMX.FTZ R0, R11, R0, !PT ;  /* 0x000000000b007209 */ /* 0x001fe20007810000 */
[----:B------:R-:W-:-:S04]  /*1a100*/  IMAD.U32 R11, RZ, RZ, UR42 ;  /* 0x0000002aff0b7e24 */ /* 0x000fc8000f8e00ff */
[----:B------:R-:W0:Y:S02]  /*1a110*/  SHFL.BFLY PT, R7, R0, 0x1, 0x1f ;  /* 0x0c201f0000077f89 */ /* 0x000e2400000e0000 */
[----:B0-----:R-:W-:Y:S02]  /*1a120*/  FMNMX.FTZ R6, R0, R7, !PT ;  /* 0x0000000700067209 */ /* 0x001fe40007810000 */
[----:B------:R-:W-:-:S03]  /*1a130*/  FMNMX.FTZ R7, R88, R13, !PT ;  /* 0x0000000d58077209 */ /* 0x000fc60007810000 */
[----:B------:R-:W-:Y:S01]  /*1a140*/  FMUL.FTZ R111, R6, R11 ;  /* 0x0000000b066f7220 */ /* 0x000fe20000410000 */
[----:B------:R-:W-:Y:S01]  /*1a150*/  FMNMX.FTZ R7, R90, R7, !PT ;  /* 0x000000075a077209 */ /* 0x000fe20007810000 */
[----:B------:R-:W-:Y:S01]  /*1a160*/  FADD.FTZ R0, -R6, R12 ;  /* 0x0000000c06007221 */ /* 0x000fe20000010100 */
[----:B------:R-:W-:Y:S01]  /*1a170*/  IADD3 R12, R10, 0x280, RZ ;  /* 0x000002800a0c7810 */ /* 0x000fe20007ffe0ff */
[-CC-:B------:R-:W-:Y:S01]  /*1a180*/  FFMA.FTZ R91, R92, R11.reuse, -R111.reuse ;  /* 0x0000000b5c5b7223 */ /* 0x180fe2000001086f */
[----:B------:R-:W-:Y:S01]  /*1a190*/  IADD3 R92, R10, 0x180, RZ ;  /* 0x000001800a5c7810 */ /* 0x000fe20007ffe0ff */
[--C-:B------:R-:W-:Y:S01]  /*1a1a0*/  FFMA.FTZ R89, R2, R11, -R111.reuse ;  /* 0x0000000b02597223 */ /* 0x100fe2000001086f */
[----:B------:R-:W-:Y:S01]  /*1a1b0*/  FMNMX.FTZ R7, R94, R7, !PT ;  /* 0x000000075e077209 */ /* 0x000fe20007810000 */
[--C-:B------:R-:W-:Y:S01]  /*1a1c0*/  FFMA.FTZ R21, R204, R11, -R111.reuse ;  /* 0x0000000bcc157223 */ /* 0x100fe2000001086f */
[----:B------:R-:W-:Y:S01]  /*1a1d0*/  R2UR UR6, R92 ;  /* 0x000000005c0672ca */ /* 0x000fe200000e0000 */
[----:B------:R-:W-:Y:S01]  /*1a1e0*/  VIADD R92, R10, 0x200 ;  /* 0x000002000a5c7836 */ /* 0x000fe20000000000 */
        /* <DEDUP_REMOVED lines=19> */
[----:B------:R-:W-:Y:S01]  /*1a320*/  FFMA.FTZ R120, R222, R11, -R111 ;  /* 0x0000000bde787223 */ /* 0x000fe2000001086f */
[----:B------:R-:W-:Y:S01]  /*1a330*/  FMNMX.FTZ R7, R104, R7, !PT ;  /* 0x0000000768077209 */ /* 0x000fe20007810000 */
[----:B------:R-:W-:-:S02]  /*1a340*/  WARPGROUP.DEPBAR.LE gsb0, 0x0 ;  /* 0x00008000000079c5 */ /* 0x000fc40000010000 */
[----:B------:R-:W-:Y:S01]  /*1a350*/  WARPGROUP.ARRIVE ;  /* 0x00000000000079c5 */ /* 0x000fe20000000000 */
[----:B------:R-:W-:Y:S01]  /*1a360*/  FMNMX.FTZ R7, R106, R7, !PT ;  /* 0x000000076a077209 */ /* 0x000fe20007810000 */
[----:B------:R-:W-:Y:S01]  /*1a370*/  FMUL.FTZ R148, R123, UR51 ;  /* 0x000000337b947c20 */ /* 0x000fe20008410000 */
[----:B------:R-:W-:Y:S01]  /*1a380*/  FMUL.FTZ R150, R127, UR51 ;  /* 0x000000337f967c20 */ /* 0x000fe20008410000 */
[----:B------:R-:W-:Y:S01]  /*1a390*/  FMUL.FTZ R0, R0, R11 ;  /* 0x0000000b00007220 */ /* 0x000fe20000410000 */
[----:B------:R-:W-:Y:S01]  /*1a3a0*/  FMNMX.FTZ R7, R110, R7, !PT ;  /* 0x000000076e077209 */ /* 0x000fe20007810000 */
[----:B------:R-:W-:Y:S01]  /*1a3b0*/  HGMMA.64x128x16.F32 R24, R144, gdesc[UR4].tnspB, R24, gsb0 ;  /* 0x41e0000490187df0 */ /* 0x000fe20008000818 */
[----:B------:R-:W-:Y:S01]  /*1a3c0*/  R2UR UR6, R92 ;  /* 0x000000005c0672ca */ /* 0x000fe200000e0000 */
[----:B------:R-:W0:Y:S01]  /*1a3d0*/  MUFU.TANH R148, R148 ;  /* 0x0000009400947308 */ /* 0x000e220000002400 */
[----:B------:R-:W-:Y:S01]  /*1a3e0*/  FMNMX.FTZ R7, R108, R7, !PT ;  /* 0x000000076c077209 */ /* 0x000fe20007810000 */
[-CC-:B------:R-:W-:Y:S01]  /*1a3f0*/  FFMA.FTZ R92, R124, R11.reuse, -R111.reuse ;  /* 0x0000000b7c5c7223 */ /* 0x180fe2000001086f */
[----:B------:R-:W-:Y:S01]  /*1a400*/  R2UR UR7, R93 ;  /* 0x000000005d0772ca */ /* 0x000fe200000e0000 */
[----:B------:R-:W-:Y:S01]  /*1a410*/  FFMA.FTZ R93, R128, R11, -R111 ;  /* 0x0000000b805d7223 */ /* 0x000fe2000001086f */
[----:B------:R-:W-:-:S03]  /*1a420*/  FMNMX.FTZ R7, R114, R7, !PT ;  /* 0x0000000772077209 */ /* 0x000fc60007810000 */
[----:B------:R-:W1:Y:S01]  /*1a430*/  MUFU.TANH R150, R150 ;  /* 0x0000009600967308 */ /* 0x000e620000002400 */
[----:B------:R-:W-:-:S04]  /*1a440*/  FMNMX.FTZ R7, R132, R7, !PT ;  /* 0x0000000784077209 */ /* 0x000fc80007810000 */
[----:B------:R-:W-:-:S03]  /*1a450*/  FMNMX.FTZ R7, R118, R7, !PT ;  /* 0x0000000776077209 */ /* 0x000fc60007810000 */
[----:B------:R-:W-:Y:S01]  /*1a460*/  MUFU.EX2 R0, R0 ;  /* 0x0000000000007308 */ /* 0x000fe20000000800 */
[----:B------:R-:W-:-:S04]  /*1a470*/  FMNMX.FTZ R7, R226, R7, !PT ;  /* 0x00000007e2077209 */ /* 0x000fc80007810000 */
[----:B------:R-:W-:-:S03]  /*1a480*/  FMNMX.FTZ R7, R122, R7, !PT ;  /* 0x000000077a077209 */ /* 0x000fc60007810000 */
[----:B------:R-:W-:Y:S01]  /*1a490*/  MUFU.EX2 R89, R89 ;  /* 0x0000005900597308 */ /* 0x000fe20000000800 */
[----:B0-----:R-:W-:-:S04]  /*1a4a0*/  FMNMX.FTZ R7, R148, R7, !PT ;  /* 0x0000000794077209 */ /* 0x001fc80007810000 */
[----:B------:R-:W-:-:S03]  /*1a4b0*/  FMNMX.FTZ R7, R126, R7, !PT ;  /* 0x000000077e077209 */ /* 0x000fc60007810000 */
[----:B------:R-:W0:Y:S01]  /*1a4c0*/  MUFU.EX2 R192, R192 ;  /* 0x000000c000c07308 */ /* 0x000e220000000800 */
[----:B-1----:R-:W-:-:S04]  /*1a4d0*/  FMNMX.FTZ R7, R150, R7, !PT ;  /* 0x0000000796077209 */ /* 0x002fc80007810000 */
[----:B------:R-:W-:-:S03]  /*1a4e0*/  FMNMX.FTZ R7, R130, R7, !PT ;  /* 0x0000000782077209 */ /* 0x000fc60007810000 */
[----:B------:R-:W-:Y:S01]  /*1a4f0*/  MUFU.EX2 R91, R91 ;  /* 0x0000005b005b7308 */ /* 0x000fe20000000800 */
[----:B------:R-:W-:-:S04]  /*1a500*/  FMNMX.FTZ R7, R228, R7, !PT ;  /* 0x00000007e4077209 */ /* 0x000fc80007810000 */
[----:B------:R-:W-:-:S03]  /*1a510*/  FMNMX.FTZ R7, R134, R7, !PT ;  /* 0x0000000786077209 */ /* 0x000fc60007810000 */
[----:B------:R-:W1:Y:S01]  /*1a520*/  MUFU.EX2 R202, R202 ;  /* 0x000000ca00ca7308 */ /* 0x000e620000000800 */
[----:B------:R-:W-:Y:S02]  /*1a530*/  FMNMX.FTZ R7, R230, R7, !PT ;  /* 0x00000007e6077209 */ /* 0x000fe40007810000 */
[----:B0-----:R-:W-:-:S03]  /*1a540*/  F2FP.F16.F32.PACK_AB R156, R192, R89 ;  /* 0x00000059c09c723e */ /* 0x001fc600000000ff */
[----:B------:R-:W0:Y:S02]  /*1a550*/  SHFL.BFLY PT, R2, R7, 0x2, 0x1f ;  /* 0x0c401f0007027f89 */ /* 0x000e2400000e0000 */
[----:B------:R-:W-:Y:S08]  /*1a560*/  MUFU.EX2 R21, R21 ;  /* 0x0000001500157308 */ /* 0x000ff00000000800 */
[----:B------:R-:W2:Y:S01]  /*1a570*/  MUFU.EX2 R204, R204 ;  /* 0x000000cc00cc7308 */ /* 0x000ea20000000800 */
[----:B-1----:R-:W-:-:S07]  /*1a580*/  F2FP.F16.F32.PACK_AB R158, R202, R91 ;  /* 0x0000005bca9e723e */ /* 0x002fce00000000ff */
[----:B------:R-:W-:Y:S01]  /*1a590*/  MUFU.EX2 R101, R101 ;  /* 0x0000006500657308 */ /* 0x000fe20000000800 */
[----:B0-----:R-:W-:-:S07]  /*1a5a0*/  FMNMX.FTZ R2, R7, R2, !PT ;  /* 0x0000000207027209 */ /* 0x001fce0007810000 */
[----:B------:R-:W-:Y:S01]  /*1a5b0*/  MUFU.EX2 R206, R206 ;  /* 0x000000ce00ce7308 */ /* 0x000fe20000000800 */
[----:B--2---:R-:W-:Y:S01]  /*1a5c0*/  F2FP.F16.F32.PACK_AB R152, R204, R21 ;  /* 0x00000015cc98723e */ /* 0x004fe200000000ff */
[----:B------:R-:W0:Y:S06]  /*1a5d0*/  SHFL.BFLY PT, R7, R2, 0x1, 0x1f ;  /* 0x0c201f0002077f89 */ /* 0x000e2c00000e0000 */
[----:B------:R-:W-:Y:S08]  /*1a5e0*/  MUFU.EX2 R99, R99 ;  /* 0x0000006300637308 */ /* 0x000ff00000000800 */
[----:B------:R-:W-:Y:S08]  /*1a5f0*/  MUFU.EX2 R208, R208 ;  /* 0x000000d000d07308 */ /* 0x000ff00000000800 */
[----:B------:R-:W-:Y:S01]  /*1a600*/  MUFU.EX2 R97, R97 ;  /* 0x0000006100617308 */ /* 0x000fe20000000800 */
[----:B0-----:R-:W-:-:S05]  /*1a610*/  FMNMX.FTZ R7, R2, R7, !PT ;  /* 0x0000000702077209 */ /* 0x001fca0007810000 */
[----:B------:R-:W-:Y:S01]  /*1a620*/  FADD.FTZ R2, -R7, R13 ;  /* 0x0000000d07027221 */ /* 0x000fe20000010100 */
[----:B------:R-:W-:Y:S01]  /*1a630*/  IMAD.MOV.U32 R13, RZ, RZ, 0x40000040 ;  /* 0x40000040ff0d7424 */ /* 0x000fe200078e00ff */
[----:B------:R-:W-:Y:S02]  /*1a640*/  MUFU.EX2 R210, R210 ;  /* 0x000000d200d27308 */ /* 0x000fe40000000800 */
[----:B------:R-:W-:-:S06]  /*1a650*/  FMUL.FTZ R2, R2, R11 ;  /* 0x0000000b02027220 */ /* 0x000fcc0000410000 */
        /* <DEDUP_REMOVED lines=9> */
[-C--:B------:R-:W-:Y:S01]  /*1a6f0*/  FMUL.FTZ R111, R7, R11.reuse ;  /* 0x0000000b076f7220 */ /* 0x080fe20000410000 */
[----:B------:R-:W-:Y:S01]  /*1a700*/  HGMMA.64x128x16.F32 R24, R140, gdesc[UR4].tnspB, R24, gsb0 ;  /* 0x41e000048c187df0 */ /* 0x000fe20008000818 */
[----:B------:R-:W-:Y:S01]  /*1a710*/  R2UR UR6, R12 ;  /* 0x000000000c0672ca */ /* 0x000fe200000e0000 */
[----:B------:R-:W-:Y:S01]  /*1a720*/  @!P1 IMAD R12, R15, 0x8, R18 ;  /* 0x000000080f0c9824 */ /* 0x000fe200078e0212 */
[----:B------:R-:W-:Y:S01]  /*1a730*/  R2UR UR7, R13 ;  /* 0x000000000d0772ca */ /* 0x000fe200000e0000 */
[-CC-:B------:R-:W-:Y:S01]  /*1a740*/  FFMA.FTZ R157, R88, R11.reuse, -R111.reuse ;  /* 0x0000000b589d7223 */ /* 0x180fe2000001086f */
[-CC-:B------:R-:W-:Y:S01]  /*1a750*/  FFMA.FTZ R88, R90, R11.reuse, -R111.reuse ;  /* 0x0000000b5a587223 */ /* 0x180fe2000001086f */
[-CC-:B------:R-:W-:Y:S01]  /*1a760*/  FFMA.FTZ R159, R94, R11.reuse, -R111.reuse ;  /* 0x0000000b5e9f7223 */ /* 0x180fe2000001086f */
[-CC-:B------:R-:W-:Y:S01]  /*1a770*/  FFMA.FTZ R90, R170, R11.reuse, -R111.reuse ;  /* 0x0000000baa5a7223 */ /* 0x180fe2000001086f */
[-CC-:B------:R-:W-:Y:S01]  /*1a780*/  FFMA.FTZ R153, R96, R11.reuse, -R111.reuse ;  /* 0x0000000b60997223 */ /* 0x180fe2000001086f */
[----:B------:R-:W-:Y:S01]  /*1a790*/  @!P1 VIADD R12, R12, 0x2a840 ;  /* 0x0002a8400c0c9836 */ /* 0x000fe20000000000 */
[----:B------:R-:W0:Y:S01]  /*1a7a0*/  MUFU.EX2 R157, R157 ;  /* 0x0000009d009d7308 */ /* 0x000e220000000800 */
[-C--:B------:R-:W-:Y:S01]  /*1a7b0*/  FFMA.FTZ R94, R98, R11.reuse, -R111 ;  /* 0x0000000b625e7223 */ /* 0x080fe2000001086f */
[----:B------:R-:W-:Y:S01]  /*1a7c0*/  FFMA.FTZ R15, R0, R4, R89 ;  /* 0x00000004000f7223 */ /* 0x000fe20000010059 */
[-CC-:B------:R-:W-:Y:S01]  /*1a7d0*/  FFMA.FTZ R155, R100, R11.reuse, -R111.reuse ;  /* 0x0000000b649b7223 */ /* 0x180fe2000001086f */
[----:B------:R-:W-:Y:S01]  /*1a7e0*/  @!P1 PRMT R13, RZ, 0x654, R12 ;  /* 0x00000654ff0d9816 */ /* 0x000fe2000000000c */
[-C--:B------:R-:W-:Y:S01]  /*1a7f0*/  FFMA.FTZ R96, R102, R11.reuse, -R111 ;  /* 0x0000000b66607223 */ /* 0x080fe2000001086f */
[----:B------:R-:W-:Y:S01]  /*1a800*/  FADD.FTZ R4, R192, R15 ;  /* 0x0000000fc0047221 */ /* 0x000fe20000010000 */
        /* <DEDUP_REMOVED lines=13> */
[-CC-:B------:R-:W-:Y:S01]  /*1a8e0*/  FFMA.FTZ R228, R228, R11.reuse, -R111.reuse ;  /* 0x0000000be4e47223 */ /* 0x180fe2000001086f */
[----:B------:R-:W-:Y:S01]  /*1a8f0*/  FFMA.FTZ R134, R134, R11, -R111 ;  /* 0x0000000b86867223 */ /* 0x000fe2000001086f */
[----:B------:R-:W-:-:S02]  /*1a900*/  F2FP.F16.F32.PACK_AB R154, R206, R101 ;  /* 0x00000065ce9a723e */ /* 0x000fc400000000ff */
        /* <DEDUP_REMOVED lines=18> */
[----:B------:R-:W-:Y:S01]  /*1aa30*/  MUFU.EX2 R95, R95 ;  /* 0x0000005f005f7308 */ /* 0x000fe20000000800 */
[----:B------:R-:W-:Y:S07]  /*1aa40*/  HGMMA.64x128x16.F32 R24, R136, gdesc[UR4].tnspB, R24, gsb0 ;  /* 0x41e0000488187df0 */ /* 0x000fee0008000818 */
[----:B------:R-:W-:Y:S08]  /*1aa50*/  MUFU.EX2 R141, R141 ;  /* 0x0000008d008d7308 */ /* 0x000ff00000000800 */
[----:B------:R-:W0:Y:S08]  /*1aa60*/  MUFU.EX2 R112, R112 ;  /* 0x0000007000707308 */ /* 0x000e300000000800 */
[----:B------:R-:W-:Y:S08]  /*1aa70*/  MUFU.EX2 R107, R107 ;  /* 0x0000006b006b7308 */ /* 0x000ff00000000800 */
[----:B------:R-:W-:Y:S01]  /*1aa80*/  MUFU.EX2 R126, R126 ;  /* 0x0000007e007e7308 */ /* 0x000fe20000000800 */
[----:B0-----:R-:W-:-:S07]  /*1aa90*/  F2FP.F16.F32.PACK_AB R140, R112, R95 ;  /* 0x0000005f708c723e */ /* 0x001fce00000000ff */
[----:B------:R-:W0:Y:S08]  /*1aaa0*/  MUFU.EX2 R92, R92 ;  /* 0x0000005c005c7308 */ /* 0x000e300000000800 */
[----:B------:R1:W-:Y:S08]  /*1aab0*/  MUFU.EX2 R143, R150 ;  /* 0x00000096008f7308 */ /* 0x0003f00000000800 */
[----:B------:R-:W-:Y:S01]  /*1aac0*/  MUFU.EX2 R93, R93 ;  /* 0x0000005d005d7308 */ /* 0x000fe20000000800 */
[----:B-1----:R-:W-:-:S02]  /*1aad0*/  F2FP.F16.F32.PACK_AB R150, R210, R97 ;  /* 0x00000061d296723e */ /* 0x002fc400000000ff */
[----:B0-----:R-:W-:-:S05]  /*1aae0*/  F2FP.F16.F32.PACK_AB R142, R92, R107 ;  /* 0x0000006b5c8e723e */ /* 0x001fca00000000ff */
[----:B------:R-:W-:Y:S08]  /*1aaf0*/  MUFU.EX2 R130, R130 ;  /* 0x0000008200827308 */ /* 0x000ff00000000800 */
[----:B------:R-:W0:Y:S08]  /*1ab00*/  MUFU.EX2 R116, R116 ;  /* 0x0000007400747308 */ /* 0x000e300000000800 */
[----:B------:R-:W-:Y:S08]  /*1ab10*/  MUFU.EX2 R109, R109 ;  /* 0x0000006d006d7308 */ /* 0x000ff00000000800 */
[----:B------:R-:W-:Y:S08]  /*1ab20*/  MUFU.EX2 R134, R134 ;  /* 0x0000008600867308 */ /* 0x000ff00000000800 */
[----:B------:R-:W1:Y:S01]  /*1ab30*/  MUFU.EX2 R120, R120 ;  /* 0x0000007800787308 */ /* 0x000e620000000800 */
[----:B------:R-:W-:-:S02]  /*1ab40*/  WARPGROUP.DEPBAR.LE gsb0, 0x0 ;  /* 0x00008000000079c5 */ /* 0x000fc40000010000 */
[----:B------:R2:W-:Y:S05]  /*1ab50*/  @!P1 SYNCS.ARRIVE.TRANS64.RED.A1T0 RZ, [R13+URZ], RZ ;  /* 0x000000ff0dff99a7 */ /* 0x0005ea000810043f */
[----:B------:R-:W-:Y:S01]  /*1ab60*/  MUFU.EX2 R137, R228 ;  /* 0x000000e400897308 */ /* 0x000fe20000000800 */
[----:B0-----:R-:W-:Y:S02]  /*1ab70*/  F2FP.F16.F32.PACK_AB R136, R116, R93 ;  /* 0x0000005d7488723e */ /* 0x001fe400000000ff */
[----:B-1----:R-:W-:Y:S02]  /*1ab80*/  F2FP.F16.F32.PACK_AB R138, R120, R109 ;  /* 0x0000006d788a723e */ /* 0x002fe400000000ff */
[----:B--2---:R-:W-:Y:S01]  /*1ab90*/  @!P1 IADD3 R13, R20, 0x2a860, RZ ;  /* 0x0002a860140d9810 */ /* 0x004fe20007ffe0ff */
[----:B------:R-:W-:Y:S01]  /*1aba0*/  FADD.FTZ R20, R88, R3 ;  /* 0x0000000358147221 */ /* 0x000fe20000010000 */
[----:B------:R-:W-:Y:S01]  /*1abb0*/  FADD.FTZ R3, R91, R4 ;  /* 0x000000045b037221 */ /* 0x000fe20000010000 */
[----:B------:R-:W-:Y:S01]  /*1abc0*/  FFMA.FTZ R4, R226, R11, -R111 ;  /* 0x0000000be2047223 */ /* 0x000fe2000001086f */
[----:B------:R-:W-:Y:S01]  /*1abd0*/  @!P1 PRMT R15, RZ, 0x654, R13 ;  /* 0x00000654ff0f9816 */ /* 0x000fe2000000000d */
[----:B------:R-:W-:Y:S01]  /*1abe0*/  FADD.FTZ R13, R159, R20 ;  /* 0x000000149f0d7221 */ /* 0x000fe20000010000 */
[----:B------:R-:W-:Y:S01]  /*1abf0*/  FADD.FTZ R20, R202, R3 ;  /* 0x00000003ca147221 */ /* 0x000fe20000010000 */
[C---:B------:R-:W-:Y:S01]  /*1ac00*/  F2FP.F16.F32.PACK_AB R159, R90.reuse, R159 ;  /* 0x0000009f5a9f723e */ /* 0x040fe200000000ff */
[----:B------:R0:W-:Y:S01]  /*1ac10*/  @!P1 SYNCS.ARRIVE.TRANS64.RED.A1T0 RZ, [R15+URZ], RZ ;  /* 0x000000ff0fff99a7 */ /* 0x0001e2000810043f */
[----:B------:R-:W-:Y:S01]  /*1ac20*/  FADD.FTZ R100, R90, R13 ;  /* 0x0000000d5a647221 */ /* 0x000fe20000010000 */
[----:B------:R-:W-:Y:S01]  /*1ac30*/  FADD.FTZ R3, R21, R20 ;  /* 0x0000001415037221 */ /* 0x000fe20000010000 */
[----:B------:R-:W1:Y:S01]  /*1ac40*/  MUFU.EX2 R4, R4 ;  /* 0x0000000400047308 */ /* 0x000e620000000800 */
[-C--:B------:R-:W-:Y:S01]  /*1ac50*/  FFMA.FTZ R20, R148, R11.reuse, -R111 ;  /* 0x0000000b94147223 */ /* 0x080fe2000001086f */
[----:B------:R-:W-:Y:S01]  /*1ac60*/  FADD.FTZ R13, R153, R100 ;  /* 0x00000064990d7221 */ /* 0x000fe20000010000 */
[----:B------:R-:W-:Y:S01]  /*1ac70*/  FADD.FTZ R100, R204, R3 ;  /* 0x00000003cc647221 */ /* 0x000fe20000010000 */
[----:B------:R-:W-:Y:S01]  /*1ac80*/  FFMA.FTZ R111, R230, R11, -R111 ;  /* 0x0000000be66f7223 */ /* 0x000fe2000001086f */
[C---:B------:R-:W-:Y:S01]  /*1ac90*/  F2FP.F16.F32.PACK_AB R153, R94.reuse, R153 ;  /* 0x000000995e99723e */ /* 0x040fe200000000ff */
[----:B------:R-:W-:Y:S01]  /*1aca0*/  FADD.FTZ R102, R94, R13 ;  /* 0x0000000d5e667221 */ /* 0x000fe20000010000 */
[----:B------:R-:W-:Y:S01]  /*1acb0*/  FADD.FTZ R3, R101, R100 ;  /* 0x0000006465037221 */ /* 0x000fe20000010000 */
[----:B------:R-:W-:Y:S01]  /*1acc0*/  MUFU.EX2 R20, R20 ;  /* 0x0000001400147308 */ /* 0x000fe20000000800 */
[----:B------:R-:W-:Y:S01]  /*1acd0*/  F2FP.F16.F32.PACK_AB R148, R208, R99 ;  /* 0x00000063d094723e */ /* 0x000fe200000000ff */
[----:B------:R-:W-:Y:S01]  /*1ace0*/  FADD.FTZ R13, R155, R102 ;  /* 0x000000669b0d7221 */ /* 0x000fe20000010000 */
[----:B------:R-:W-:Y:S01]  /*1acf0*/  FADD.FTZ R100, R206, R3 ;  /* 0x00000003ce647221 */ /* 0x000fe20000010000 */
[----:B------:R-:W-:Y:S01]  /*1ad00*/  F2FP.F16.F32.PACK_AB R155, R96, R155 ;  /* 0x0000009b609b723e */ /* 0x000fe200000000ff */
[----:B------:R-:W-:-:S02]  /*1ad10*/  IMAD.MOV.U32 R21, RZ, RZ, R160 ;  /* 0x000000ffff157224 */ /* 0x000fc400078e00a0 */
[----:B------:R-:W-:Y:S01]  /*1ad20*/  FADD.FTZ R102, R96, R13 ;  /* 0x0000000d60667221 */ /* 0x000fe20000010000 */
[----:B------:R-:W-:Y:S01]  /*1ad30*/  FADD.FTZ R3, R99, R100 ;  /* 0x0000006463037221 */ /* 0x000fe20000010000 */
[----:B------:R-:W2:Y:S02]  /*1ad40*/  MUFU.EX2 R111, R111 ;  /* 0x0000006f006f7308 */ /* 0x000ea40000000800 */
        /* <DEDUP_REMOVED lines=16> */
[----:B------:R-:W-:Y:S01]  /*1ae50*/  F2FP.F16.F32.PACK_AB R146, R105, R146 ;  /* 0x000000926992723e */ /* 0x000fe200000000ff */
[----:B------:R-:W-:Y:S02]  /*1ae60*/  IMAD.MOV.U32 R12, RZ, RZ, R6 ;  /* 0x000000ffff0c7224 */ /* 0x000fe400078e0006 */
[----:B------:R-:W-:Y:S01]  /*1ae70*/  FADD.FTZ R3, R147, R88 ;  /* 0x0000005893037221 */ /* 0x000fe20000010000 */
[----:B------:R-:W-:Y:S01]  /*1ae80*/  FADD.FTZ R90, R105, R90 ;  /* 0x0000005a695a7221 */ /* 0x000fe20000010000 */
[C---:B-1----:R-:W-:Y:S02]  /*1ae90*/  F2FP.F16.F32.PACK_AB R147, R4.reuse, R147 ;  /* 0x000000930493723e */ /* 0x042fe400000000ff */
[----:B------:R-:W-:Y:S01]  /*1aea0*/  FADD.FTZ R88, R4, R3 ;  /* 0x0000000304587221 */ /* 0x000fe20000010000 */
[----:B------:R-:W-:Y:S01]  /*1aeb0*/  FADD.FTZ R3, R95, R90 ;  /* 0x0000005a5f037221 */ /* 0x000fe20000010000 */
[----:B--2---:R-:W-:-:S02]  /*1aec0*/  F2FP.F16.F32.PACK_AB R139, R111, R134 ;  /* 0x000000866f8b723e */ /* 0x004fc400000000ff */
[----:B------:R-:W-:Y:S01]  /*1aed0*/  FADD.FTZ R13, R141, R88 ;  /* 0x000000588d0d7221 */ /* 0x000fe20000010000 */
[----:B------:R-:W-:Y:S01]  /*1aee0*/  FADD.FTZ R10, R112, R3 ;  /* 0x00000003700a7221 */ /* 0x000fe20000010000 */
[C---:B------:R-:W-:Y:S02]  /*1aef0*/  F2FP.F16.F32.PACK_AB R141, R20.reuse, R141 ;  /* 0x0000008d148d723e */ /* 0x040fe400000000ff */
[----:B------:R-:W-:Y:S01]  /*1af00*/  FADD.FTZ R13, R20, R13 ;  /* 0x0000000d140d7221 */ /* 0x000fe20000010000 */
[----:B------:R-:W-:Y:S01]  /*1af10*/  FADD.FTZ R3, R107, R10 ;  /* 0x0000000a6b037221 */ /* 0x000fe20000010000 */
[----:B------:R-:W-:Y:S02]  /*1af20*/  IMAD.MOV.U32 R20, RZ, RZ, R161 ;  /* 0x000000ffff147224 */ /* 0x000fe400078e00a1 */
[----:B------:R-:W-:Y:S01]  /*1af30*/  FADD.FTZ R13, R126, R13 ;  /* 0x0000000d7e0d7221 */ /* 0x000fe20000010000 */
[----:B------:R-:W-:-:S03]  /*1af40*/  FADD.FTZ R10, R92, R3 ;  /* 0x000000035c0a7221 */ /* 0x000fc60000010000 */
[----:B------:R-:W-:Y:S01]  /*1af50*/  FADD.FTZ R13, R143, R13 ;  /* 0x0000000d8f0d7221 */ /* 0x000fe20000010000 */
[----:B------:R-:W-:Y:S01]  /*1af60*/  FADD.FTZ R3, R93, R10 ;  /* 0x0000000a5d037221 */ /* 0x000fe20000010000 */
[----:B------:R-:W-:Y:S02]  /*1af70*/  F2FP.F16.F32.PACK_AB R143, R143, R126 ;  /* 0x0000007e8f8f723e */ /* 0x000fe400000000ff */
        /* <DEDUP_REMOVED lines=8> */
[----:B------:R-:W-:Y:S01]  /*1b000*/  MOV R13, R7 ;  /* 0x00000007000d7202 */ /* 0x000fe20000000f00 */
[----:B0-----:R-:W-:Y:S06]  /*1b010*/  @P2 BRA `(.L_x_1567) ;  /* 0xffffffd800a82947 */ /* 0x001fec000383ffff */
[----:B------:R-:W-:Y:S05]  /*1b020*/  BSYNC B1 ;  /* 0x0000000000017941 */ /* 0x000fea0003800000 */
.L_x_1556:
[----:B------:R-:W-:Y:S05]  /*1b030*/  BSYNC B0 ;  /* 0x0000000000007941 */ /* 0x000fea0003800000 */
.L_x_1555:
[----:B------:R-:W-:Y:S01]  /*1b040*/  ISETP.GE.AND P2, PT, R8, R168, PT ;  /* 0x000000a80800720c */ /* 0x000fe20003f46270 */
[----:B------:R-:W-:-:S12]  /*1b050*/  BSSY B0, `(.L_x_1568) ;  /* 0x0000373000007945 */ /* 0x000fd80003800000 */
[----:B------:R-:W-:Y:S05]  /*1b060*/  @!P2 BRA `(.L_x_1569) ;  /* 0x0000003400c4a947 */ /* 0x000fea0003800000 */
[----:B------:R-:W-:Y:S02]  /*1b070*/  IMAD R14, R169, 0x80, R179 ;  /* 0x00000080a90e7824 */ /* 0x000fe400078e02b3 */
[----:B------:R-:W-:Y:S02]  /*1b080*/  IMAD.MOV.U32 R12, RZ, RZ, R7 ;  /* 0x000000ffff0c7224 */ /* 0x000fe400078e0007 */
[----:B------:R-:W-:Y:S01]  /*1b090*/  IMAD.MOV.U32 R13, RZ, RZ, R6 ;  /* 0x000000ffff0d7224 */ /* 0x000fe200078e0006 */
[----:B------:R-:W-:Y:S01]  /*1b0a0*/  IADD3 R14, R14, 0x8, RZ ;  /* 0x000000080e0e7810 */ /* 0x000fe20007ffe0ff */
[----:B------:R-:W-:Y:S02]  /*1b0b0*/  IMAD.MOV.U32 R20, RZ, RZ, R161 ;  /* 0x000000ffff147224 */ /* 0x000fe400078e00a1 */
[----:B------:R-:W-:Y:S01]  /*1b0c0*/  IMAD.MOV.U32 R21, RZ, RZ, R160 ;  /* 0x000000ffff157224 */ /* 0x000fe200078e00a0 */
[----:B------:R-:W-:-:S07]  /*1b0d0*/  IADD3 R14, R14, R163, -R164 ;  /* 0x000000a30e0e7210 */ /* 0x000fce0007ffe8a4 */
.L_x_1588:
[----:B------:R-:W-:-:S04]  /*1b0e0*/  IADD3 R6, R21, 0x1, RZ ;  /* 0x0000000115067810 */ /* 0x000fc80007ffe0ff */
[----:B------:R-:W-:-:S04]  /*1b0f0*/  ISETP.NE.AND P2, PT, R6, 0x2, PT ;  /* 0x000000020600780c */ /* 0x000fc80003f45270 */
[----:B------:R-:W-:Y:S02]  /*1b100*/  SEL R161, RZ, 0x1, P2 ;  /* 0x00000001ffa17807 */ /* 0x000fe40001000000 */
[----:B------:R-:W-:Y:S02]  /*1b110*/  SEL R160, R6, RZ, P2 ;  /* 0x000000ff06a07207 */ /* 0x000fe40001000000 */
[----:B------:R-:W-:Y:S01]  /*1b120*/  LOP3.LUT R161, R20, R161, RZ, 0x3c, !PT ;  /* 0x000000a114a17212 */ /* 0x000fe200078e3cff */
[----:B------:R-:W-:Y:S06]  /*1b130*/  @!P0 BRA `(.L_x_1570) ;  /* 0x0000000000048947 */ /* 0x000fec0003800000 */
[----:B------:R-:W-:Y:S01]  /*1b140*/  BPT.TRAP 0x1 ;  /* 0x000000040000795c */ /* 0x000fe20000300000 */
.L_x_1570:
[----:B------:R-:W-:Y:S01]  /*1b150*/  IMAD R15, R160, 0x8, R18 ;  /* 0x00000008a00f7824 */ /* 0x000fe200078e0212 */
[----:B------:R-:W-:-:S04]  /*1b160*/  SHF.L.U32 R10, R161, 0x1f, RZ ;  /* 0x0000001fa10a7819 */ /* 0x000fc800000006ff */
[----:B------:R0:W1:Y:S01]  /*1b170*/  SYNCS.PHASECHK.TRANS64.TRYWAIT P2, [R15+URZ+0x2a830], R10 ;  /* 0x02a8300a0f0075a7 */ /* 0x000062000804017f */
[----:B------:R-:W-:Y:S05]  /*1b180*/  @!P0 BRA `(.L_x_1571) ;  /* 0x0000000000048947 */ /* 0x000fea0003800000 */
[----:B------:R-:W-:Y:S01]  /*1b190*/  BPT.TRAP 0x1 ;  /* 0x000000040000795c */ /* 0x000fe20000300000 */
.L_x_1571:
[----:B------:R-:W-:Y:S01]  /*1b1a0*/  BSSY B1, `(.L_x_1572) ;  /* 0x0000006000017945 */ /* 0x000fe20003800000 */
[----:B------:R-:W-:Y:S02]  /*1b1b0*/  IMAD R6, R160, 0x900, R5 ;  /* 0x00000900a0067824 */ /* 0x000fe400078e0205 */
[----:B------:R-:W-:Y:S01]  /*1b1c0*/  IMAD.MOV.U32 R7, RZ, RZ, 0x40000040 ;  /* 0x40000040ff077424 */ /* 0x000fe200078e00ff */
[----:B-1----:R-:W-:Y:S06]  /*1b1d0*/  @P2 BRA `(.L_x_1573) ;  /* 0x0000000000082947 */ /* 0x002fec0003800000 */
[----:B------:R-:W1:Y:S02]  /*1b1e0*/  SYNCS.PHASECHK.TRANS64.TRYWAIT P2, [R15+URZ+0x2a830], R10 ;  /* 0x02a8300a0f0075a7 */ /* 0x000e64000804017f */
[----:B-1----:R-:W-:Y:S05]  /*1b1f0*/  @!P2 BRA `(.L_x_1574) ;  /* 0x000000d80050a947 */ /* 0x002fea0003800000 */
.L_x_1573:
[----:B------:R-:W-:Y:S05]  /*1b200*/  BSYNC B1 ;  /* 0x0000000000017941 */ /* 0x000fea0003800000 */
.L_x_1572:
[----:B------:R-:W2:Y:S04]  /*1b210*/  LDL.64 R88, [R1+0x38] ;  /* 0x0000380001587983 */ /* 0x000ea80000100a00 */
[----:B------:R-:W3:Y:S04]  /*1b220*/  LDL.64 R210, [R1+0x30] ;  /* 0x0000300001d27983 */ /* 0x000ee80000100a00 */
[----:B------:R-:W4:Y:S01]  /*1b230*/  LDL.64 R208, [R1+0x28] ;  /* 0x0000280001d07983 */ /* 0x000f220000100a00 */
[----:B------:R-:W-:-:S03]  /*1b240*/  R2UR UR6, R6 ;  /* 0x00000000060672ca */ /* 0x000fc600000e0000 */
[----:B------:R-:W5:Y:S01]  /*1b250*/  LDL.64 R206, [R1+0x20] ;  /* 0x0000200001ce7983 */ /* 0x000f620000100a00 */
[----:B------:R-:W-:Y:S01]  /*1b260*/  R2UR UR7, R7 ;  /* 0x00000000070772ca */ /* 0x000fe200000e0000 */
[----:B01----:R-:W-:Y:S01]  /*1b270*/  VIADD R10, R6, 0x2 ;  /* 0x00000002060a7836 */ /* 0x003fe20000000000 */
[----:B------:R-:W-:Y:S01]  /*1b280*/  MOV R11, 0x40000040 ;  /* 0x40000040000b7802 */ /* 0x000fe20000000f00 */
        /* <DEDUP_REMOVED lines=24> */
[----:B------:R-:W-:Y:S01]  /*1b410*/  HGMMA.64x96x16.F32 R88, gdesc[UR4], R88, gsb0 ;  /* 0x01600000045879f0 */ /* 0x000fe20008000858 */
[----:B------:R-:W-:Y:S02]  /*1b420*/  R2UR UR6, R10 ;  /* 0x000000000a0672ca */ /* 0x000fe400000e0000 */
[----:B------:R-:W-:Y:S02]  /*1b430*/  R2UR UR7, R11 ;  /* 0x000000000b0772ca */ /* 0x000fe400000e0000 */
[----:B-----5:R-:W-:Y:S02]  /*1b440*/  R2UR UR4, R206 ;  /* 0x00000000ce0472ca */ /* 0x020fe400000e0000 */
        /* <DEDUP_REMOVED lines=143> */
.L_x_1575:
[----:B------:R-:W-:Y:S01]  /*1bd40*/  SHF.L.U32 R7, R20, 0x1f, RZ ;  /* 0x0000001f14077819 */ /* 0x000fe200000006ff */
[----:B------:R-:W-:-:S04]  /*1bd50*/  IMAD R10, R21, 0x8, R18 ;  /* 0x00000008150a7824 */ /* 0x000fc800078e0212 */
[----:B------:R0:W1:Y:S01]  /*1bd60*/  SYNCS.PHASECHK.TRANS64.TRYWAIT P2, [R10+URZ+0x2a850], R7 ;  /* 0x02a850070a0075a7 */ /* 0x000062000804017f */
[----:B------:R-:W-:Y:S05]  /*1bd70*/  @!P0 BRA `(.L_x_1576) ;  /* 0x0000000000048947 */ /* 0x000fea0003800000 */
[----:B------:R-:W-:Y:S01]  /*1bd80*/  BPT.TRAP 0x1 ;  /* 0x000000040000795c */ /* 0x000fe20000300000 */
.L_x_1576:
        /* <DEDUP_REMOVED lines=9> */
.L_x_1578:
[----:B------:R-:W-:Y:S05]  /*1be20*/  BSYNC B1 ;  /* 0x0000000000017941 */ /* 0x000fea0003800000 */
.L_x_1577:
[----:B------:R-:W-:Y:S01]  /*1be30*/  IMAD.MOV.U32 R6, RZ, RZ, R0 ;  /* 0x000000ffff067224 */ /* 0x000fe200078e0000 */
[----:B01----:R-:W-:Y:S01]  /*1be40*/  MOV R7, 0x40000040 ;  /* 0x4000004000077802 */ /* 0x003fe20000000f00 */
[----:B------:R-:W2:Y:S01]  /*1be50*/  LDL R2, [R1+0xc] ;  /* 0x00000c0001027983 */ /* 0x000ea20000100800 */
[----:B------:R-:W-:Y:S01]  /*1be60*/  WARPGROUP.ARRIVE ;  /* 0x00000000000079c5 */ /* 0x000fe20000000000 */
[----:B------:R-:W-:Y:S01]  /*1be70*/  @!P1 VIADD R15, R15, 0x2a840 ;  /* 0x0002a8400f0f9836 */ /* 0x000fe20000000000 */
[----:B------:R-:W-:Y:S01]  /*1be80*/  R2UR UR6, R6 ;  /* 0x00000000060672ca */ /* 0x000fe200000e0000 */
[----:B------:R-:W-:Y:S01]  /*1be90*/  VIADD R6, R0, 0x80 ;  /* 0x0000008000067836 */ /* 0x000fe20000000000 */
[----:B------:R-:W-:Y:S01]  /*1bea0*/  R2UR UR7, R7 ;  /* 0x00000000070772ca */ /* 0x000fe200000e0000 */
[----:B------:R-:W-:Y:S02]  /*1beb0*/  IMAD.MOV.U32 R7, RZ, RZ, 0x40000040 ;  /* 0x40000040ff077424 */ /* 0x000fe400078e00ff */
        /* <DEDUP_REMOVED lines=15> */
[----:B------:R-:W-:Y:S01]  /*1bfb0*/  FMUL.FTZ R113, R116, UR50 ;  /* 0x0000003274717c20 */ /* 0x000fe20008410000 */
[----:B------:R-:W-:Y:S01]  /*1bfc0*/  MOV R7, 0x40000040 ;  /* 0x4000004000077802 */ /* 0x000fe20000000f00 */
[----:B------:R-:W-:Y:S01]  /*1bfd0*/  FMUL.FTZ R125, R128, UR50 ;  /* 0x00000032807d7c20 */ /* 0x000fe20008410000 */
[----:B------:R-:W-:Y:S01]  /*1bfe0*/  FMUL.FTZ R118, R118, UR50 ;  /* 0x0000003276767c20 */ /* 0x000fe20008410000 */
[----:B------:R-:W-:Y:S01]  /*1bff0*/  FMUL.FTZ R134, R134, UR50 ;  /* 0x0000003286867c20 */ /* 0x000fe20008410000 */
[----:B------:R-:W-:Y:S01]  /*1c000*/  ISETP.GE.AND P2, PT, R9, 0x1, PT ;  /* 0x000000010900780c */ /* 0x000fe20003f46270 */
[----:B------:R-:W0:Y:S08]  /*1c010*/  MUFU.TANH R20, R20 ;  /* 0x0000001400147308 */ /* 0x000e300000002400 */
[----:B------:R-:W1:Y:S08]  /*1c020*/  MUFU.TANH R11, R11 ;  /* 0x0000000b000b7308 */ /* 0x000e700000002400 */
        /* <DEDUP_REMOVED lines=12> */
[----:B------:R-:W-:-:S06]  /*1c0f0*/  WARPGROUP.ARRIVE ;  /* 0x00000000000079c5 */ /* 0x000fcc0000000000 */
[----:B------:R-:W-:Y:S01]  /*1c100*/  HGMMA.64x128x16.F32 R24, R152, gdesc[UR4].tnspB, R24, gsb0 ;  /* 0x41e0000498187df0 */ /* 0x000fe20008000818 */
[----:B------:R-:W-:Y:S01]  /*1c110*/  R2UR UR6, R6 ;  /* 0x00000000060672ca */ /* 0x000fe200000e0000 */
[----:B------:R-:W-:Y:S01]  /*1c120*/  VIADD R6, R0, 0x180 ;  /* 0x0000018000067836 */ /* 0x000fe20000000000 */
[----:B------:R-:W-:Y:S01]  /*1c130*/  R2UR UR7, R7 ;  /* 0x00000000070772ca */ /* 0x000fe200000e0000 */
[----:B------:R-:W-:Y:S01]  /*1c140*/  IMAD.MOV.U32 R7, RZ, RZ, 0x40000040 ;  /* 0x40000040ff077424 */ /* 0x000fe200078e00ff */
[----:B--2---:R-:W-:Y:S01]  /*1c150*/  R2UR UR4, R2 ;  /* 0x00000000020472ca */ /* 0x004fe200000e0000 */
[----:B------:R-:W-:Y:S01]  /*1c160*/  FMUL.FTZ R2, R90, UR50 ;  /* 0x000000325a027c20 */ /* 0x000fe20008410000 */
[----:B------:R-:W-:Y:S01]  /*1c170*/  FMUL.FTZ R90, R99, UR50 ;  /* 0x00000032635a7c20 */ /* 0x000fe20008410000 */
[----:B------:R-:W-:Y:S01]  /*1c180*/  FMUL.FTZ R99, R119, UR50 ;  /* 0x0000003277637c20 */ /* 0x000fe20008410000 */
[----:B------:R-:W-:Y:S01]  /*1c190*/  FMUL.FTZ R119, R121, UR50 ;  /* 0x0000003279777c20 */ /* 0x000fe20008410000 */
[----:B------:R-:W-:-:S02]  /*1c1a0*/  FMUL.FTZ R121, R124, UR50 ;  /* 0x000000327c797c20 */ /* 0x000fc40008410000 */
[----:B------:R-:W2:Y:S01]  /*1c1b0*/  MUFU.TANH R2, R2 ;  /* 0x0000000200027308 */ /* 0x000ea20000002400 */
[----:B------:R-:W-:Y:S02]  /*1c1c0*/  WARPGROUP.DEPBAR.LE gsb0, 0x0 ;  /* 0x00008000000079c5 */ /* 0x000fe40000010000 */
[----:B------:R-:W-:Y:S01]  /*1c1d0*/  WARPGROUP.ARRIVE ;  /* 0x00000000000079c5 */ /* 0x000fe20000000000 */
[----:B------:R-:W-:-:S04]  /*1c1e0*/  IMAD R152, R8, -0x60, RZ ;  /* 0xffffffa008987824 */ /* 0x000fc800078e02ff */
[----:B------:R-:W0:Y:S01]  /*1c1f0*/  MUFU.TANH R90, R90 ;  /* 0x0000005a005a7308 */ /* 0x000e220000002400 */
[----:B------:R-:W-:Y:S01]  /*1c200*/  HGMMA.64x128x16.F32 R24, R148, gdesc[UR4].tnspB, R24, gsb0 ;  /* 0x41e0000494187df0 */ /* 0x000fe20008000818 */
[----:B------:R-:W-:Y:S01]  /*1c210*/  R2UR UR6, R6 ;  /* 0x00000000060672ca */ /* 0x000fe200000e0000 */
[----:B------:R-:W-:Y:S01]  /*1c220*/  VIADD R6, R0, 0x200 ;  /* 0x0000020000067836 */ /* 0x000fe20000000000 */
[----:B------:R-:W-:Y:S02]  /*1c230*/  R2UR UR7, R7 ;  /* 0x00000000070772ca */ /* 0x000fe400000e0000 */
[----:B------:R-:W-:Y:S02]  /*1c240*/  MOV R7, 0x40000040 ;  /* 0x4000004000077802 */ /* 0x000fe40000000f00 */
        /* <DEDUP_REMOVED lines=16> */
[----:B------:R-:W-:Y:S01]  /*1c350*/  FMUL.FTZ R100, R131, UR50 ;  /* 0x0000003283647c20 */ /* 0x000fe20008410000 */
[----:B------:R-:W0:Y:S01]  /*1c360*/  MUFU.TANH R148, R148 ;  /* 0x0000009400947308 */ /* 0x000e220000002400 */
[----:B------:R-:W-:-:S07]  /*1c370*/  IMAD R131, R169, 0x80, R179 ;  /* 0x00000080a9837824 */ /* 0x000fce00078e02b3 */
[----:B------:R-:W0:Y:S08]  /*1c380*/  MUFU.TANH R149, R149 ;  /* 0x0000009500957308 */ /* 0x000e300000002400 */
[----:B------:R-:W0:Y:S08]  /*1c390*/  MUFU.TANH R150, R150 ;  /* 0x0000009600967308 */ /* 0x000e300000002400 */
[----:B------:R-:W0:Y:S08]  /*1c3a0*/  MUFU.TANH R96, R96 ;  /* 0x0000006000607308 */ /* 0x000e300000002400 */
        /* <DEDUP_REMOVED lines=18> */
[----:B------:R-:W-:Y:S01]  /*1c4d0*/  @!P1 PRMT R6, RZ, 0x654, R15 ;  /* 0x00000654ff069816 */ /* 0x000fe2000000000f */
[----:B------:R-:W-:Y:S01]  /*1c4e0*/  FMUL.FTZ R97, R114, UR50 ;  /* 0x0000003272617c20 */ /* 0x000fe20008410000 */
[----:B------:R-:W-:Y:S01]  /*1c4f0*/  FMUL.FTZ R117, R120, UR50 ;  /* 0x0000003278757c20 */ /* 0x000fe20008410000 */
[----:B------:R-:W-:Y:S01]  /*1c500*/  FMUL.FTZ R103, R126, UR50 ;  /* 0x000000327e677c20 */ /* 0x000fe20008410000 */
[----:B------:R-:W-:Y:S01]  /*1c510*/  IADD3 R7, R152, 0x1, R163 ;  /* 0x0000000198077810 */ /* 0x000fe20007ffe0a3 */
        /* <DEDUP_REMOVED lines=13> */
[----:B------:R0:W0:Y:S08]  /*1c5f0*/  MUFU.TANH R15, R134 ;  /* 0x00000086000f7308 */ /* 0x0000300000002400 */
        /* <DEDUP_REMOVED lines=19> */
[----:B------:R5:W-:Y:S01]  /*1c730*/  @!P1 SYNCS.ARRIVE.TRANS64.RED.A1T0 RZ, [R6+URZ], RZ ;  /* 0x000000ff06ff99a7 */ /* 0x000be2000810043f */
[----:B------:R-:W-:-:S03]  /*1c740*/  IMAD R129, R173, -0x2, R152 ;  /* 0xfffffffead817824 */ /* 0x000fc600078e0298 */
[----:B------:R-:W0:Y:S01]  /*1c750*/  MUFU.TANH R136, R136 ;  /* 0x0000008800887308 */ /* 0x000e220000002400 */
[----:B-----5:R-:W-:-:S07]  /*1c760*/  IADD3 R6, R7, -R164, RZ ;  /* 0x800000a407067210 */ /* 0x020fce0007ffe0ff */
[----:B------:R-:W0:Y:S01]  /*1c770*/  MUFU.TANH R138, R138 ;  /* 0x0000008a008a7308 */ /* 0x000e220000002400 */
[----:B------:R-:W-:-:S04]  /*1c780*/  IMAD R6, R173, -0x2, R6 ;  /* 0xfffffffead067824 */ /* 0x000fc800078e0206 */
[C---:B------:R-:W-:Y:S02]  /*1c790*/  VIADD R156, R6.reuse, UR47 ;  /* 0x0000002f069c7c36 */ /* 0x040fe40008000000 */
[----:B------:R-:W-:-:S03]  /*1c7a0*/  VIADD R154, R6, UR4 ;  /* 0x00000004069a7c36 */ /* 0x000fc60008000000 */
[C---:B------:R-:W-:Y:S01]  /*1c7b0*/  IADD3 R135, R131.reuse, R156, RZ ;  /* 0x0000009c83877210 */ /* 0x040fe20007ffe0ff */
[----:B------:R-:W-:Y:S01]  /*1c7c0*/  IMAD.IADD R133, R131, 0x1, R154 ;  /* 0x0000000183857824 */ /* 0x000fe200078e029a */
[----:B-1234-:R-:W-:Y:S06]  /*1c7d0*/  @!P2 BRA `(.L_x_1580) ;  /* 0x000000000058a947 */ /* 0x01efec0003800000 */
[----:B------:R-:W-:Y:S01]  /*1c7e0*/  IADD3 R108, R131, R163, -R164 ;  /* 0x000000a3836c7210 */ /* 0x000fe20007ffe8a4 */
        /* <DEDUP_REMOVED lines=11> */
.L_x_1582:
[----:B------:R-:W-:Y:S01]  /*1c8a0*/  IMAD.U32 R110, RZ, RZ, UR39 ;  /* 0x00000027ff6e7e24 */ /* 0x000fe2000f8e00ff */
[----:B------:R-:W-:-:S04]  /*1c8b0*/  IADD3 R137, R131, R163, -R164 ;  /* 0x000000a383897210 */ /* 0x000fc80007ffe8a4 */
[----:B------:R-:W-:-:S13]  /*1c8c0*/  ISETP.NE.AND P2, PT, R110, 0x1, PT ;  /* 0x000000016e00780c */ /* 0x000fda0003f45270 */
[----:B------:R-:W1:Y:S02]  /*1c8d0*/  @P2 LDC.64 R6, c[0x0][0x9e8] ;  /* 0x00027a00ff062b82 */ /* 0x000e640000000a00 */
[----:B-1----:R-:W-:-:S05]  /*1c8e0*/  @P2 IMAD.HI.U32 R6, R137, R6, RZ ;  /* 0x0000000689062227 */ /* 0x002fca00078e00ff */
[----:B------:R-:W-:-:S07]  /*1c8f0*/  @P2 SHF.R.U32.HI R137, RZ, R7, R6 ;  /* 0x00000007ff892219 */ /* 0x000fce0000011606 */
.L_x_1583:
[----:B------:R-:W-:Y:S05]  /*1c900*/  BSYNC B1 ;  /* 0x0000000000017941 */ /* 0x000fea0003800000 */
.L_x_1581:
[----:B------:R-:W-:-:S05]  /*1c910*/  IMAD R6, R137, R110, R129 ;  /* 0x0000006e89067224 */ /* 0x000fca00078e0281 */
[----:B------:R-:W-:Y:S02]  /*1c920*/  VIADDMNMX R135, R6, R110, R135, PT ;  /* 0x0000006e06877246 */ /* 0x000fe40003800187 */
[----:B------:R-:W-:-:S07]  /*1c930*/  VIMNMX R133, R133, R6, !PT ;  /* 0x0000000685857248 */ /* 0x000fce0007fe0100 */
.L_x_1580:
        /* <DEDUP_REMOVED lines=123> */
[----:B------:R-:W-:Y:S01]  /*1d0f0*/  MOV R125, UR39 ;  /* 0x00000027007d7c02 */ /* 0x000fe20008000f00 */
[----:B------:R-:W-:-:S03]  /*1d100*/  VIADD R131, R131, 0x8 ;  /* 0x0000000883837836 */ /* 0x000fc60000000000 */
[----:B------:R-:W-:Y:S02]  /*1d110*/  ISETP.NE.AND P6, PT, R125, 0x1, PT ;  /* 0x000000017d00780c */ /* 0x000fe40003fc5270 */
[----:B------:R-:W-:-:S04]  /*1d120*/  IADD3 R131, R131, R163, -R164 ;  /* 0x000000a383837210 */ /* 0x000fc80007ffe8a4 */
[----:B------:R-:W-:-:S07]  /*1d130*/  LOP3.LUT R131, RZ, R131, RZ, 0x33, !PT ;  /* 0x00000083ff837212 */ /* 0x000fce00078e33ff */
[----:B------:R-:W0:Y:S02]  /*1d140*/  @P6 LDC.64 R6, c[0x0][0x9e8] ;  /* 0x00027a00ff066b82 */ /* 0x000e240000000a00 */
[----:B0-----:R-:W-:-:S05]  /*1d150*/  @P6 IMAD.HI.U32 R6, R131, R6, RZ ;  /* 0x0000000683066227 */ /* 0x001fca00078e00ff */
[----:B------:R-:W-:-:S04]  /*1d160*/  @P6 SHF.R.U32.HI R131, RZ, R7, R6 ;  /* 0x00000007ff836219 */ /* 0x000fc80000011606 */
[----:B------:R-:W-:Y:S01]  /*1d170*/  LOP3.LUT R6, RZ, R131, RZ, 0x33, !PT ;  /* 0x00000083ff067212 */ /* 0x000fe200078e33ff */
[----:B------:R-:W-:Y:S06]  /*1d180*/  BRA `(.L_x_1587) ;  /* 0x0000000000187947 */ /* 0x000fec0003800000 */
.L_x_1586:
[----:B------:R-:W-:-:S05]  /*1d190*/  IMAD.U32 R125, RZ, RZ, UR39 ;  /* 0x00000027ff7d7e24 */ /* 0x000fca000f8e00ff */
[----:B------:R-:W-:-:S13]  /*1d1a0*/  ISETP.NE.AND P6, PT, R125, 0x1, PT ;  /* 0x000000017d00780c */ /* 0x000fda0003fc5270 */
[----:B------:R-:W0:Y:S02]  /*1d1b0*/  @P6 LDC.64 R6, c[0x0][0x9e8] ;  /* 0x00027a00ff066b82 */ /* 0x000e240000000a00 */
[----:B0-----:R-:W-:-:S04]  /*1d1c0*/  @P6 IMAD.HI.U32 R152, R14, R6, RZ ;  /* 0x000000060e986227 */ /* 0x001fc800078e00ff */
[----:B------:R-:W-:Y:S01]  /*1d1d0*/  IMAD.MOV.U32 R6, RZ, RZ, R14 ;  /* 0x000000ffff067224 */ /* 0x000fe200078e000e */
[----:B------:R-:W-:-:S07]  /*1d1e0*/  @P6 SHF.R.U32.HI R6, RZ, R7, R152 ;  /* 0x00000007ff066219 */ /* 0x000fce0000011698 */
.L_x_1587:
[----:B------:R-:W-:Y:S05]  /*1d1f0*/  BSYNC B1 ;  /* 0x0000000000017941 */ /* 0x000fea0003800000 */
.L_x_1585:
[----:B------:R-:W-:-:S05]  /*1d200*/  IMAD R6, R6, R125, R129 ;  /* 0x0000007d06067224 */ /* 0x000fca00078e0281 */
[----:B------:R-:W-:Y:S02]  /*1d210*/  VIADDMNMX R107, R6, R125, R107, PT ;  /* 0x0000007d066b7246 */ /* 0x000fe4000380016b */
[----:B------:R-:W-:-:S07]  /*1d220*/  VIMNMX R109, R109, R6, !PT ;  /* 0x000000066d6d7248 */ /* 0x000fce0007fe0100 */
.L_x_1584:
[----:B------:R-:W-:Y:S01]  /*1d230*/  ISETP.GT.AND P2, PT, R109, 0x1, !P2 ;  /* 0x000000016d00780c */ /* 0x000fe20005744270 */
[----:B------:R-:W-:Y:S01]  /*1d240*/  @!P1 VIADD R10, R10, 0x2a860 ;  /* 0x0002a8600a0a9836 */ /* 0x000fe20000000000 */
[----:B------:R-:W-:Y:S02]  /*1d250*/  ISETP.NE.AND P6, PT, R157, RZ, PT ;  /* 0x000000ff9d00720c */ /* 0x000fe40003fc5270 */
[----:B------:R-:W-:Y:S02]  /*1d260*/  ISETP.LT.OR P2, PT, R107, 0x2, P2 ;  /* 0x000000026b00780c */ /* 0x000fe40001741670 */
[----:B------:R-:W-:Y:S02]  /*1d270*/  ISETP.GT.AND P3, PT, R109, 0x8, !P3 ;  /* 0x000000086d00780c */ /* 0x000fe40005f64270 */
[----:B------:R-:W-:Y:S02]  /*1d280*/  FSEL R152, R11, -INF , !P2 ;  /* 0xff8000000b987808 */ /* 0x000fe40005000000 */
[----:B------:R-:W-:-:S02]  /*1d290*/  ISETP.NE.AND P2, PT, R153, RZ, PT ;  /* 0x000000ff9900720c */ /* 0x000fc40003f45270 */
[----:B------:R-:W-:Y:S02]  /*1d2a0*/  ISETP.LT.OR P3, PT, R107, 0x9, P3 ;  /* 0x000000096b00780c */ /* 0x000fe40001f61670 */
[----:B------:R-:W-:Y:S02]  /*1d2b0*/  ISETP.GT.AND P2, PT, R109, 0x9, !P2 ;  /* 0x000000096d00780c */ /* 0x000fe40005744270 */
[----:B------:R-:W-:Y:S02]  /*1d2c0*/  FMNMX.FTZ R7, R214, R13, !PT ;  /* 0x0000000dd6077209 */ /* 0x000fe40007810000 */
[----:B------:R-:W-:Y:S02]  /*1d2d0*/  ISETP.LT.OR P2, PT, R107, 0xa, P2 ;  /* 0x0000000a6b00780c */ /* 0x000fe40001741670 */
[----:B------:R-:W-:Y:S02]  /*1d2e0*/  FSEL R154, R21, -INF , !P3 ;  /* 0xff800000159a7808 */ /* 0x000fe40005800000 */
[----:B------:R-:W-:-:S02]  /*1d2f0*/  FSEL R88, R88, -INF , !P2 ;  /* 0xff80000058587808 */ /* 0x000fc40005000000 */
[----:B------:R-:W-:Y:S02]  /*1d300*/  ISETP.NE.AND P2, PT, R137, RZ, PT ;  /* 0x000000ff8900720c */ /* 0x000fe40003f45270 */
[----:B------:R-:W-:Y:S02]  /*1d310*/  ISETP.NE.AND P3, PT, R155, RZ, PT ;  /* 0x000000ff9b00720c */ /* 0x000fe40003f65270 */
        /* <DEDUP_REMOVED lines=55> */
[----:B------:R-:W-:Y:S02]  /*1d690*/  ISETP.NE.AND P3, PT, R171, RZ, PT ;  /* 0x000000ffab00720c */ /* 0x000fe40003f65270 */
[----:B------:R-:W-:Y:S02]  /*1d6a0*/  FSEL R96, R97, -INF , !P2 ;  /* 0xff80000061607808 */ /* 0x000fe40005000000 */
[----:B------:R-:W-:-:S02]  /*1d6b0*/  ISETP.NE.AND P2, PT, R111, RZ, PT ;  /* 0x000000ff6f00720c */ /* 0x000fc40003f45270 */
[----:B------:R-:W-:Y:S02]  /*1d6c0*/  MOV R11, UR38 ;  /* 0x00000026000b7c02 */ /* 0x000fe40008000f00 */
[C---:B------:R-:W-:Y:S02]  /*1d6d0*/  ISETP.GT.AND P2, PT, R109.reuse, 0x31, !P2 ;  /* 0x000000316d00780c */ /* 0x040fe40005744270 */
[----:B------:R-:W-:Y:S02]  /*1d6e0*/  ISETP.GT.AND P4, PT, R109, 0x51, !P4 ;  /* 0x000000516d00780c */ /* 0x000fe40006784270 */
[----:B------:R-:W-:Y:S02]  /*1d6f0*/  ISETP.LT.OR P2, PT, R107, 0x32, P2 ;  /* 0x000000326b00780c */ /* 0x000fe40001741670 */
[----:B------:R-:W-:Y:S02]  /*1d700*/  ISETP.GT.AND P5, PT, R109, 0x58, !P5 ;  /* 0x000000586d00780c */ /* 0x000fe40006fa4270 */
[----:B------:R-:W-:-:S02]  /*1d710*/  FSEL R98, R98, -INF , !P2 ;  /* 0xff80000062627808 */ /* 0x000fc40005000000 */
[----:B------:R-:W-:Y:S02]  /*1d720*/  ISETP.NE.AND P2, PT, R151, RZ, PT ;  /* 0x000000ff9700720c */ /* 0x000fe40003f45270 */
[----:B------:R-:W-:Y:S02]  /*1d730*/  ISETP.LT.OR P4, PT, R107, 0x52, P4 ;  /* 0x000000526b00780c */ /* 0x000fe40002781670 */
[----:B------:R-:W-:Y:S02]  /*1d740*/  ISETP.GT.AND P2, PT, R109, 0x38, !P2 ;  /* 0x000000386d00780c */ /* 0x000fe40005744270 */
[C---:B------:R-:W-:Y:S02]  /*1d750*/  ISETP.LT.OR P5, PT, R107.reuse, 0x59, P5 ;  /* 0x000000596b00780c */ /* 0x040fe40002fa1670 */
[----:B------:R-:W-:Y:S02]  /*1d760*/  ISETP.LT.OR P2, PT, R107, 0x39, P2 ;  /* 0x000000396b00780c */ /* 0x000fe40001741670 */
[----:B------:R-:W-:-:S02]  /*1d770*/  FSEL R100, R100, -INF , !P4 ;  /* 0xff80000064647808 */ /* 0x000fc40006000000 */
        /* <DEDUP_REMOVED lines=35> */
[----:B------:R-:W-:Y:S02]  /*1d9b0*/  FSETP.NEU.FTZ.AND P2, PT, R6, -INF , PT ;  /* 0xff8000000600780b */ /* 0x000fe40003f5d000 */
        /* <DEDUP_REMOVED lines=14> */
[----:B------:R0:W-:Y:S01]  /*1daa0*/  MUFU.EX2 R89, R146 ;  /* 0x0000009200597308 */ /* 0x0001e20000000800 */
        /* <DEDUP_REMOVED lines=8> */
[-CC-:B0-----:R-:W-:Y:S01]  /*1db30*/  FFMA.FTZ R146, R122, R11.reuse, -R7.reuse ;  /* 0x0000000b7a927223 */ /* 0x181fe20000010807 */
[--C-:B------:R-:W-:Y:S01]  /*1db40*/  FFMA.FTZ R101, R128, R11, -R7.reuse ;  /* 0x0000000b80657223 */ /* 0x100fe20000010807 */
[----:B------:R-:W-:Y:S01]  /*1db50*/  FMNMX.FTZ R93, R92, R91, !PT ;  /* 0x0000005b5c5d7209 */ /* 0x000fe20007810000 */
[-CC-:B------:R-:W-:Y:S01]  /*1db60*/  FFMA.FTZ R142, R130, R11.reuse, -R7.reuse ;  /* 0x0000000b828e7223 */ /* 0x180fe20000010807 */
[----:B------:R0:W-:Y:S01]  /*1db70*/  MUFU.EX2 R91, R148 ;  /* 0x00000094005b7308 */ /* 0x0001e20000000800 */
[--C-:B------:R-:W-:Y:S01]  /*1db80*/  FFMA.FTZ R105, R134, R11, -R7.reuse ;  /* 0x0000000b86697223 */ /* 0x100fe20000010807 */
[----:B------:R-:W-:Y:S01]  /*1db90*/  FMNMX.FTZ R93, R170, R93, !PT ;  /* 0x0000005daa5d7209 */ /* 0x000fe20007810000 */
[-CC-:B------:R-:W-:Y:S01]  /*1dba0*/  FFMA.FTZ R136, R136, R11.reuse, -R7.reuse ;  /* 0x0000000b88887223 */ /* 0x180fe20000010807 */
[-CC-:B------:R-:W-:Y:S01]  /*1dbb0*/  FFMA.FTZ R138, R138, R11.reuse, -R7.reuse ;  /* 0x0000000b8a8a7223 */ /* 0x180fe20000010807 */
[----:B------:R-:W-:Y:S01]  /*1dbc0*/  FFMA.FTZ R109, R20, R11, -R7 ;  /* 0x0000000b146d7223 */ /* 0x000fe20000010807 */
[----:B------:R-:W-:-:S02]  /*1dbd0*/  FMNMX.FTZ R93, R94, R93, !PT ;  /* 0x0000005d5e5d7209 */ /* 0x000fc40007810000 */
[----:B------:R-:W-:Y:S01]  /*1dbe0*/  MUFU.EX2 R21, R21 ;  /* 0x0000001500157308 */ /* 0x000fe20000000800 */
[--C-:B0-----:R-:W-:Y:S01]  /*1dbf0*/  FFMA.FTZ R148, R114, R11, -R7.reuse ;  /* 0x0000000b72947223 */ /* 0x101fe20000010807 */
[----:B------:R-:W-:Y:S02]  /*1dc00*/  FMNMX.FTZ R93, R192, R93, !PT ;  /* 0x0000005dc05d7209 */ /* 0x000fe40007810000 */
[----:B------:R-:W-:Y:S01]  /*1dc10*/  FSEL R114, R15, -INF , !P5 ;  /* 0xff8000000f727808 */ /* 0x000fe20006800000 */
[--C-:B------:R-:W-:Y:S01]  /*1dc20*/  FFMA.FTZ R15, R116, R11, -R7.reuse ;  /* 0x0000000b740f7223 */ /* 0x100fe20000010807 */
[----:B------:R-:W-:Y:S01]  /*1dc30*/  FMNMX.FTZ R95, R202, R93, !PT ;  /* 0x0000005dca5f7209 */ /* 0x000fe20007810000 */
[----:B------:R-:W-:Y:S01]  /*1dc40*/  FFMA.FTZ R116, R120, R11, -R7 ;  /* 0x0000000b78747223 */ /* 0x000fe20000010807 */
        /* <DEDUP_REMOVED lines=19> */
[----:B------:R0:W-:Y:S03]  /*1dd80*/  MUFU.EX2 R97, R118 ;  /* 0x0000007600617308 */ /* 0x0001e60000000800 */
[----:B------:R-:W1:Y:S05]  /*1dd90*/  SHFL.BFLY PT, R103, R0, 0x2, 0x1f ;  /* 0x0c401f0000677f89 */ /* 0x000e6a00000e0000 */
[----:B------:R-:W-:Y:S01]  /*1dda0*/  MUFU.EX2 R148, R148 ;  /* 0x0000009400947308 */ /* 0x000fe20000000800 */
[----:B0-----:R-:W-:-:S05]  /*1ddb0*/  FSEL R118, R6, RZ, P2 ;  /* 0x000000ff06767208 */ /* 0x001fca0001000000 */
[----:B------:R-:W-:Y:S02]  /*1ddc0*/  FADD.FTZ R118, -R118, R13 ;  /* 0x0000000d76767221 */ /* 0x000fe40000010100 */
[----:B------:R0:W-:Y:S02]  /*1ddd0*/  MUFU.EX2 R13, R109 ;  /* 0x0000006d000d7308 */ /* 0x0001e40000000800 */
[----:B------:R-:W-:-:S06]  /*1dde0*/  FMUL.FTZ R118, R118, R11 ;  /* 0x0000000b76767220 */ /* 0x000fcc0000410000 */
[----:B------:R-:W-:Y:S01]  /*1ddf0*/  MUFU.EX2 R150, R150 ;  /* 0x0000009600967308 */ /* 0x000fe20000000800 */
[----:B-1----:R-:W-:Y:S01]  /*1de00*/  FMNMX.FTZ R107, R0, R103, !PT ;  /* 0x00000067006b7209 */ /* 0x002fe20007810000 */
[----:B------:R-:W-:-:S04]  /*1de10*/  FFMA.FTZ R103, R132, R11, -R7 ;  /* 0x0000000b84677223 */ /* 0x000fc80000010807 */
[----:B------:R-:W1:Y:S02]  /*1de20*/  SHFL.BFLY PT, R0, R107, 0x1, 0x1f ;  /* 0x0c201f006b007f89 */ /* 0x000e6400000e0000 */
[----:B------:R-:W-:Y:S08]  /*1de30*/  MUFU.EX2 R15, R15 ;  /* 0x0000000f000f7308 */ /* 0x000ff00000000800 */
[----:B------:R-:W-:Y:S08]  /*1de40*/  MUFU.EX2 R116, R116 ;  /* 0x0000007400747308 */ /* 0x000ff00000000800 */
[----:B------:R-:W-:Y:S01]  /*1de50*/  MUFU.EX2 R146, R146 ;  /* 0x0000009200927308 */ /* 0x000fe20000000800 */
[----:B-1----:R-:W-:-:S07]  /*1de60*/  FMNMX.FTZ R7, R107, R0, !PT ;  /* 0x000000006b077209 */ /* 0x002fce0007810000 */
[----:B------:R-:W-:Y:S01]  /*1de70*/  MUFU.EX2 R99, R99 ;  /* 0x0000006300637308 */ /* 0x000fe20000000800 */
[C---:B------:R-:W-:Y:S01]  /*1de80*/  FSETP.NEU.FTZ.AND P2, PT, R7.reuse, -INF , PT ;  /* 0xff8000000700780b */ /* 0x040fe20003f5d000 */
[----:B------:R-:W-:-:S03]  /*1de90*/  FMUL.FTZ R107, R7, R11 ;  /* 0x0000000b076b7220 */ /* 0x000fc60000410000 */
[----:B0-----:R-:W-:-:S03]  /*1dea0*/  FSEL R109, R7, RZ, P2 ;  /* 0x000000ff076d7208 */ /* 0x001fc60001000000 */
[----:B------:R-:W0:Y:S01]  /*1deb0*/  MUFU.EX2 R0, R118 ;  /* 0x0000007600007308 */ /* 0x000e220000000800 */
[----:B------:R-:W-:Y:S02]  /*1dec0*/  FSEL R107, R107, RZ, P2 ;  /* 0x000000ff6b6b7208 */ /* 0x000fe40001000000 */
[C---:B------:R-:W-:Y:S01]  /*1ded0*/  ISETP.GT.AND P2, PT, R8.reuse, R168, PT ;  /* 0x000000a80800720c */ /* 0x040fe20003f44270 */
[----:B------:R-:W-:Y:S02]  /*1dee0*/  VIADD R8, R8, 0xffffffff ;  /* 0xffffffff08087836 */ /* 0x000fe40000000000 */
[-CC-:B------:R-:W-:Y:S01]  /*1def0*/  FFMA.FTZ R157, R2, R11.reuse, -R107.reuse ;  /* 0x0000000b029d7223 */ /* 0x180fe2000001086b */
        /* <DEDUP_REMOVED lines=9> */
[-C--:B------:R-:W-:Y:S01]  /*1df90*/  FFMA.FTZ R92, R92, R11.reuse, -R107 ;  /* 0x0000000b5c5c7223 */ /* 0x080fe2000001086b */
[----:B0-----:R-:W-:Y:S01]  /*1dfa0*/  FFMA.FTZ R109, R0, R4, R21 ;  /* 0x00000004006d7223 */ /* 0x001fe20000010015 */
[-CC-:B------:R-:W-:Y:S01]  /*1dfb0*/  FFMA.FTZ R149, R170, R11.reuse, -R107.reuse ;  /* 0x0000000baa957223 */ /* 0x180fe2000001086b */
[-C--:B------:R-:W-:Y:S01]  /*1dfc0*/  FFMA.FTZ R94, R94, R11.reuse, -R107 ;  /* 0x0000000b5e5e7223 */ /* 0x080fe2000001086b */
[----:B------:R-:W0:Y:S01]  /*1dfd0*/  MUFU.EX2 R2, R2 ;  /* 0x0000000200027308 */ /* 0x000e220000000800 */
[----:B------:R-:W-:Y:S01]  /*1dfe0*/  FADD.FTZ R4, R144, R109 ;  /* 0x0000006d90047221 */ /* 0x000fe20000010000 */
[-CC-:B------:R-:W-:Y:S01]  /*1dff0*/  FFMA.FTZ R151, R192, R11.reuse, -R107.reuse ;  /* 0x0000000bc0977223 */ /* 0x180fe2000001086b */
[-CC-:B------:R-:W-:Y:S01]  /*1e000*/  FFMA.FTZ R145, R96, R11.reuse, -R107.reuse ;  /* 0x0000000b60917223 */ /* 0x180fe2000001086b */
[-CC-:B------:R-:W-:Y:S01]  /*1e010*/  FFMA.FTZ R96, R98, R11.reuse, -R107.reuse ;  /* 0x0000000b62607223 */ /* 0x180fe2000001086b */
[----:B------:R-:W-:Y:S01]  /*1e020*/  FADD.FTZ R109, R89, R4 ;  /* 0x00000004596d7221 */ /* 0x000fe20000010000 */
[-CC-:B------:R-:W-:Y:S01]  /*1e030*/  FFMA.FTZ R202, R202, R11.reuse, -R107.reuse ;  /* 0x0000000bcaca7223 */ /* 0x180fe2000001086b */
[-C--:B------:R-:W-:Y:S01]  /*1e040*/  FFMA.FTZ R147, R204, R11.reuse, -R107 ;  /* 0x0000000bcc937223 */ /* 0x080fe2000001086b */
[----:B------:R-:W1:Y:S01]  /*1e050*/  MUFU.EX2 R20, R20 ;  /* 0x0000001400147308 */ /* 0x000e620000000800 */
[----:B------:R-:W-:Y:S01]  /*1e060*/  FADD.FTZ R4, R108, R109 ;  /* 0x0000006d6c047221 */ /* 0x000fe20000010000 */
[-CC-:B------:R-:W-:Y:S01]  /*1e070*/  FFMA.FTZ R141, R208, R11.reuse, -R107.reuse ;  /* 0x0000000bd08d7223 */ /* 0x180fe2000001086b */
[-CC-:B------:R-:W-:Y:S01]  /*1e080*/  FFMA.FTZ R143, R210, R11.reuse, -R107.reuse ;  /* 0x0000000bd28f7223 */ /* 0x180fe2000001086b */
[-CC-:B------:R-:W-:Y:S01]  /*1e090*/  FFMA.FTZ R104, R104, R11.reuse, -R107.reuse ;  /* 0x0000000b68687223 */ /* 0x180fe2000001086b */
[----:B------:R-:W-:Y:S01]  /*1e0a0*/  FADD.FTZ R109, R91, R4 ;  /* 0x000000045b6d7221 */ /* 0x000fe20000010000 */
[-CC-:B------:R-:W-:Y:S01]  /*1e0b0*/  FFMA.FTZ R212, R212, R11.reuse, -R107.reuse ;  /* 0x0000000bd4d47223 */ /* 0x180fe2000001086b */
[----:B------:R-:W-:Y:S01]  /*1e0c0*/  FFMA.FTZ R100, R100, R11, -R107 ;  /* 0x0000000b64647223 */ /* 0x000fe2000001086b */
[----:B------:R-:W2:Y:S01]  /*1e0d0*/  MUFU.EX2 R159, R159 ;  /* 0x0000009f009f7308 */ /* 0x000ea20000000800 */
[----:B0-----:R-:W-:Y:S01]  /*1e0e0*/  FFMA.FTZ R3, R2, R3, R157 ;  /* 0x0000000302037223 */ /* 0x001fe2000001009d */
[----:B------:R-:W-:Y:S01]  /*1e0f0*/  FADD.FTZ R98, R110, R109 ;  /* 0x0000006d6e627221 */ /* 0x000fe20000010000 */
[--C-:B------:R-:W-:Y:S01]  /*1e100*/  FFMA.FTZ R114, R114, R11, -R107.reuse ;  /* 0x0000000b72727223 */ /* 0x100fe2000001086b */
[----:B------:R-:W-:Y:S01]  /*1e110*/  F2FP.F16.F32.PACK_AB R156, R144, R21 ;  /* 0x00000015909c723e */ /* 0x000fe200000000ff */
[-CC-:B------:R-:W-:Y:S01]  /*1e120*/  FFMA.FTZ R106, R106, R11.reuse, -R107.reuse ;  /* 0x0000000b6a6a7223 */ /* 0x180fe2000001086b */
[----:B------:R-:W-:Y:S01]  /*1e130*/  FADD.FTZ R109, R93, R98 ;  /* 0x000000625d6d7221 */ /* 0x000fe20000010000 */
[----:B------:R-:W-:Y:S01]  /*1e140*/  FFMA.FTZ R98, R206, R11, -R107 ;  /* 0x0000000bce627223 */ /* 0x000fe2000001086b */
[----:B------:R-:W0:Y:S01]  /*1e150*/  MUFU.EX2 R88, R88 ;  /* 0x0000005800587308 */ /* 0x000e220000000800 */
[----:B-1----:R-:W-:Y:S01]  /*1e160*/  FADD.FTZ R4, R20, R3 ;  /* 0x0000000314047221 */ /* 0x002fe20000010000 */
[----:B------:R-:W-:Y:S01]  /*1e170*/  FADD.FTZ R109, R112, R109 ;  /* 0x0000006d706d7221 */ /* 0x000fe20000010000 */
[----:B------:R-:W-:Y:S01]  /*1e180*/  F2FP.F16.F32.PACK_AB R157, R20, R157 ;  /* 0x0000009d149d723e */ /* 0x000fe200000000ff */
[----:B------:R-:W-:Y:S01]  /*1e190*/  IMAD.MOV.U32 R20, RZ, RZ, R161 ;  /* 0x000000ffff147224 */ /* 0x000fe200078e00a1 */
[----:B------:R-:W-:Y:S01]  /*1e1a0*/  F2FP.F16.F32.PACK_AB R158, R108, R89 ;  /* 0x000000596c9e723e */ /* 0x000fe200000000ff */
[----:B------:R-:W-:Y:S01]  /*1e1b0*/  FADD.FTZ R118, R148, R109 ;  /* 0x0000006d94767221 */ /* 0x000fe20000010000 */
[----:B------:R-:W-:Y:S01]  /*1e1c0*/  F2FP.F16.F32.PACK_AB R152, R110, R91 ;  /* 0x0000005b6e98723e */ /* 0x000fe200000000ff */
[----:B------:R-:W1:Y:S01]  /*1e1d0*/  MUFU.EX2 R153, R153 ;  /* 0x0000009900997308 */ /* 0x000e620000000800 */
[----:B--2---:R-:W-:Y:S01]  /*1e1e0*/  FADD.FTZ R3, R159, R4 ;  /* 0x000000049f037221 */ /* 0x004fe20000010000 */
[----:B------:R-:W-:Y:S01]  /*1e1f0*/  FADD.FTZ R109, R95, R118 ;  /* 0x000000765f6d7221 */ /* 0x000fe20000010000 */
[----:B------:R-:W-:-:S02]  /*1e200*/  F2FP.F16.F32.PACK_AB R154, R112, R93 ;  /* 0x0000005d709a723e */ /* 0x000fc400000000ff */
[----:B------:R-:W-:Y:S01]  /*1e210*/  F2FP.F16.F32.PACK_AB R148, R95, R148 ;  /* 0x000000945f94723e */ /* 0x000fe200000000ff */
[----:B------:R-:W-:Y:S01]  /*1e220*/  FADD.FTZ R118, R150, R109 ;  /* 0x0000006d96767221 */ /* 0x000fe20000010000 */
[----:B------:R-:W-:Y:S01]  /*1e230*/  @!P1 PRMT R109, RZ, 0x654, R10 ;  /* 0x00000654ff6d9816 */ /* 0x000fe2000000000a */
[----:B------:R-:W2:Y:S01]  /*1e240*/  MUFU.EX2 R90, R90 ;  /* 0x0000005a005a7308 */ /* 0x000ea20000000800 */
[----:B0-----:R-:W-:Y:S01]  /*1e250*/  FADD.FTZ R4, R88, R3 ;  /* 0x0000000358047221 */ /* 0x001fe20000010000 */
[C---:B------:R-:W-:Y:S01]  /*1e260*/  FADD.FTZ R118, R15.reuse, R118 ;  /* 0x000000760f767221 */ /* 0x040fe20000010000 */
[----:B------:R-:W-:Y:S01]  /*1e270*/  FFMA.FTZ R10, R102, R11, -R107 ;  /* 0x0000000b660a7223 */ /* 0x000fe2000001086b */
[----:B------:R0:W-:Y:S01]  /*1e280*/  @!P1 SYNCS.ARRIVE.TRANS64.RED.A1T0 RZ, [R109+URZ], RZ ;  /* 0x000000ff6dff99a7 */ /* 0x0001e2000810043f */
[----:B------:R-:W-:Y:S02]  /*1e290*/  F2FP.F16.F32.PACK_AB R150, R15, R150 ;  /* 0x000000960f96723e */ /* 0x000fe400000000ff */
[----:B------:R-:W-:Y:S01]  /*1e2a0*/  F2FP.F16.F32.PACK_AB R144, R116, R97 ;  /* 0x000000617490723e */ /* 0x000fe200000000ff */
[----:B------:R-:W3:Y:S01]  /*1e2b0*/  MUFU.EX2 R155, R155 ;  /* 0x0000009b009b7308 */ /* 0x000ee20000000800 */
[----:B-1----:R-:W-:Y:S01]  /*1e2c0*/  FADD.FTZ R3, R153, R4 ;  /* 0x0000000499037221 */ /* 0x002fe20000010000 */
[----:B------:R-:W-:Y:S01]  /*1e2d0*/  F2FP.F16.F32.PACK_AB R159, R88, R159 ;  /* 0x0000009f589f723e */ /* 0x000fe200000000ff */
[----:B0-----:R-:W-:-:S05]  /*1e2e0*/  FADD.FTZ R109, R97, R118 ;  /* 0x00000076616d7221 */ /* 0x001fca0000010000 */
[----:B------:R-:W0:Y:S01]  /*1e2f0*/  MUFU.EX2 R92, R92 ;  /* 0x0000005c005c7308 */ /* 0x000e220000000800 */
[----:B--2---:R-:W-:Y:S01]  /*1e300*/  FADD.FTZ R4, R90, R3 ;  /* 0x000000035a047221 */ /* 0x004fe20000010000 */
[----:B------:R-:W-:Y:S01]  /*1e310*/  FADD.FTZ R109, R116, R109 ;  /* 0x0000006d746d7221 */ /* 0x000fe20000010000 */
[----:B------:R-:W-:-:S03]  /*1e320*/  F2FP.F16.F32.PACK_AB R153, R90, R153 ;  /* 0x000000995a99723e */ /* 0x000fc600000000ff */
[----:B------:R-:W-:Y:S01]  /*1e330*/  FADD.FTZ R102, R146, R109 ;  /* 0x0000006d92667221 */ /* 0x000fe20000010000 */
[----:B------:R-:W-:Y:S01]  /*1e340*/  F2FP.F16.F32.PACK_AB R146, R99, R146 ;  /* 0x000000926392723e */ /* 0x000fe200000000ff */
[----:B------:R-:W1:Y:S01]  /*1e350*/  MUFU.EX2 R149, R149 ;  /* 0x0000009500957308 */ /* 0x000e620000000800 */
[----:B---3--:R-:W-:Y:S01]  /*1e360*/  FADD.FTZ R3, R155, R4 ;  /* 0x000000049b037221 */ /* 0x008fe20000010000 */
[----:B------:R-:W-:-:S06]  /*1e370*/  FADD.FTZ R109, R99, R102 ;  /* 0x00000066636d7221 */ /* 0x000fcc0000010000 */
        /* <DEDUP_REMOVED lines=12> */
[----:B------:R-:W-:Y:S01]  /*1e440*/  F2FP.F16.F32.PACK_AB R151, R12, R151 ;  /* 0x000000970c97723e */ /* 0x000fe200000000ff */
[----:B------:R-:W-:-:S05]  /*1e450*/  IMAD.MOV.U32 R12, RZ, RZ, R7 ;  /* 0x000000ffff0c7224 */ /* 0x000fca00078e0007 */
        /* <DEDUP_REMOVED lines=16> */
[----:B------:R-:W-:-:S06]  /*1e560*/  F2FP.F16.F32.PACK_AB R140, R101, R140 ;  /* 0x0000008c658c723e */ /* 0x000fcc00000000ff */
[----:B------:R-:W2:Y:S01]  /*1e570*/  MUFU.EX2 R143, R143 ;  /* 0x0000008f008f7308 */ /* 0x000ea20000000800 */
[C---:B0-----:R-:W-:Y:S01]  /*1e580*/  FADD.FTZ R4, R10.reuse, R3 ;  /* 0x000000030a047221 */ /* 0x041fe20000010000 */
[----:B------:R-:W-:-:S06]  /*1e590*/  F2FP.F16.F32.PACK_AB R141, R10, R141 ;  /* 0x0000008d0a8d723e */ /* 0x000fcc00000000ff */
[----:B------:R-:W0:Y:S01]  /*1e5a0*/  MUFU.EX2 R103, R103 ;  /* 0x0000006700677308 */ /* 0x000e220000000800 */
[----:B-1----:R-:W-:Y:S01]  /*1e5b0*/  FADD.FTZ R102, R142, R21 ;  /* 0x000000158e667221 */ /* 0x002fe20000010000 */
[----:B------:R-:W-:-:S06]  /*1e5c0*/  MOV R21, R160 ;  /* 0x000000a000157202 */ /* 0x000fcc0000000f00 */
[----:B------:R-:W1:Y:S01]  /*1e5d0*/  MUFU.EX2 R104, R104 ;  /* 0x0000006800687308 */ /* 0x000e620000000800 */
[----:B--2---:R-:W-:-:S07]  /*1e5e0*/  FADD.FTZ R3, R143, R4 ;  /* 0x000000048f037221 */ /* 0x004fce0000010000 */
[----:B------:R-:W2:Y:S01]  /*1e5f0*/  MUFU.EX2 R105, R105 ;  /* 0x0000006900697308 */ /* 0x000ea20000000800 */
[C---:B0-----:R-:W-:Y:S01]  /*1e600*/  FADD.FTZ R102, R103.reuse, R102 ;  /* 0x0000006667667221 */ /* 0x041fe20000010000 */
[----:B------:R-:W-:-:S06]  /*1e610*/  F2FP.F16.F32.PACK_AB R142, R103, R142 ;  /* 0x0000008e678e723e */ /* 0x000fcc00000000ff */
        /* <DEDUP_REMOVED lines=10> */
[----:B------:R-:W1:Y:S01]  /*1e6c0*/  MUFU.EX2 R114, R114 ;  /* 0x0000007200727308 */ /* 0x000e620000000800 */
[C---:B--2---:R-:W-:Y:S01]  /*1e6d0*/  FADD.FTZ R3, R100.reuse, R3 ;  /* 0x0000000364037221 */ /* 0x044fe20000010000 */
[----:B------:R-:W-:-:S06]  /*1e6e0*/  F2FP.F16.F32.PACK_AB R137, R100, R212 ;  /* 0x000000d46489723e */ /* 0x000fcc00000000ff */
[----:B------:R-:W2:Y:S01]  /*1e6f0*/  MUFU.EX2 R106, R106 ;  /* 0x0000006a006a7308 */ /* 0x000ea20000000800 */
[----:B0-----:R-:W-:Y:S01]  /*1e700*/  FADD.FTZ R102, R138, R15 ;  /* 0x0000000f8a667221 */ /* 0x001fe20000010000 */
[----:B------:R-:W-:-:S03]  /*1e710*/  F2FP.F16.F32.PACK_AB R138, R13, R138 ;  /* 0x0000008a0d8a723e */ /* 0x000fc600000000ff */
[----:B------:R-:W-:Y:S01]  /*1e720*/  FADD.FTZ R4, R13, R102 ;  /* 0x000000660d047221 */ /* 0x000fe20000010000 */
[----:B------:R-:W-:Y:S02]  /*1e730*/  IMAD.MOV.U32 R13, RZ, RZ, R6 ;  /* 0x000000ffff0d7224 */ /* 0x000fe400078e0006 */
[----:B-1----:R-:W-:-:S04]  /*1e740*/  FADD.FTZ R3, R114, R3 ;  /* 0x0000000372037221 */ /* 0x002fc80000010000 */
[C---:B--2---:R-:W-:Y:S01]  /*1e750*/  FADD.FTZ R3, R106.reuse, R3 ;  /* 0x000000036a037221 */ /* 0x044fe20000010000 */
[----:B------:R-:W-:Y:S01]  /*1e760*/  F2FP.F16.F32.PACK_AB R139, R106, R114 ;  /* 0x000000726a8b723e */ /* 0x000fe200000000ff */
[----:B------:R-:W-:Y:S06]  /*1e770*/  @P2 BRA `(.L_x_1588) ;  /* 0xffffffc800582947 */ /* 0x000fec000383ffff */
.L_x_1569:
[----:B------:R-:W-:Y:S05]  /*1e780*/  BSYNC B0 ;  /* 0x0000000000007941 */ /* 0x000fea0003800000 */
.L_x_1568:
        /* <DEDUP_REMOVED lines=67> */
.L_x_1589:
[----:B------:R-:W-:Y:S01]  /*1ebc0*/  IMAD R13, R160, 0x8, R18 ;  /* 0x00000008a00d7824 */ /* 0x000fe200078e0212 */
[----:B------:R-:W-:-:S04]  /*1ebd0*/  SHF.L.U32 R0, R161, 0x1f, RZ ;  /* 0x0000001fa1007819 */ /* 0x000fc800000006ff */
[----:B------:R0:W1:Y:S01]  /*1ebe0*/  SYNCS.PHASECHK.TRANS64.TRYWAIT P2, [R13+URZ+0x2a850], R0 ;  /* 0x02a850000d0075a7 */ /* 0x000062000804017f */
[----:B------:R-:W-:Y:S05]  /*1ebf0*/  @!P0 BRA `(.L_x_1590) ;  /* 0x0000000000048947 */ /* 0x000fea0003800000 */
[----:B------:R-:W-:Y:S01]  /*1ec00*/  BPT.TRAP 0x1 ;  /* 0x000000040000795c */ /* 0x000fe20000300000 */
.L_x_1590:
        /* <DEDUP_REMOVED lines=9> */
.L_x_1592:
[----:B------:R-:W-:Y:S05]  /*1eca0*/  BSYNC B0 ;  /* 0x0000000000007941 */ /* 0x000fea0003800000 */
.L_x_1591:
[----:B------:R-:W-:Y:S01]  /*1ecb0*/  IMAD.MOV.U32 R9, RZ, RZ, 0x40000040 ;  /* 0x40000040ff097424 */ /* 0x000fe200078e00ff */
[C---:B------:R-:W-:Y:S01]  /*1ecc0*/  R2UR UR6, R8.reuse ;  /* 0x00000000080672ca */ /* 0x040fe200000e0000 */
[----:B------:R-:W-:Y:S01]  /*1ecd0*/  WARPGROUP.ARRIVE ;  /* 0x00000000000079c5 */ /* 0x000fe20000000000 */
[----:B------:R-:W-:Y:S01]  /*1ece0*/  VIADD R14, R8, 0x80 ;  /* 0x00000080080e7836 */ /* 0x000fe20000000000 */
[----:B------:R-:W2:Y:S01]  /*1ecf0*/  SHFL.BFLY PT, R5, R4, 0x2, 0x1f ;  /* 0x0c401f0004057f89 */ /* 0x000ea200000e0000 */
[----:B------:R-:W-:Y:S01]  /*1ed00*/  R2UR UR7, R9 ;  /* 0x00000000090772ca */ /* 0x000fe200000e0000 */
[----:B------:R-:W-:Y:S01]  /*1ed10*/  IMAD.MOV.U32 R15, RZ, RZ, 0x40000040 ;  /* 0x40000040ff0f7424 */ /* 0x000fe200078e00ff */
[----:B------:R-:W-:Y:S01]  /*1ed20*/  IADD3 R160, R160, 0x1, RZ ;  /* 0x00000001a0a07810 */ /* 0x000fe20007ffe0ff */
[----:B------:R-:W-:Y:S01]  /*1ed30*/  IMAD.MOV.U32 R9, RZ, RZ, 0x40000040 ;  /* 0x40000040ff097424 */ /* 0x000fe200078e00ff */
[----:B01----:R-:W0:Y:S01]  /*1ed40*/  SHFL.BFLY PT, R0, R3, 0x2, 0x1f ;  /* 0x0c401f0003007f89 */ /* 0x003e2200000e0000 */
[----:B------:R-:W-:Y:S01]  /*1ed50*/  @!P1 VIADD R12, R13, 0x2a860 ;  /* 0x0002a8600d0c9836 */ /* 0x000fe20000000000 */
[----:B------:R-:W-:Y:S01]  /*1ed60*/  ISETP.NE.AND P2, PT, R160, 0x2, PT ;  /* 0x00000002a000780c */ /* 0x000fe20003f45270 */
[----:B------:R-:W-:-:S03]  /*1ed70*/  VIADD R184, R184, 0x1 ;  /* 0x00000001b8b87836 */ /* 0x000fc60000000000 */
[----:B------:R-:W-:Y:S02]  /*1ed80*/  @!P1 PRMT R12, RZ, 0x654, R12 ;  /* 0x00000654ff0c9816 */ /* 0x000fe4000000000c */
[----:B------:R-:W-:Y:S01]  /*1ed90*/  SEL R160, R160, RZ, P2 ;  /* 0x000000ffa0a07207 */ /* 0x000fe20001000000 */
[----:B------:R-:W-:Y:S01]  /*1eda0*/  HGMMA.64x128x16.F32 R24, R156, gdesc[UR4].tnspB, R24, gsb0 ;  /* 0x41e000049c187df0 */ /* 0x000fe20008000818 */
[----:B------:R-:W-:Y:S02]  /*1edb0*/  R2UR UR6, R14 ;  /* 0x000000000e0672ca */ /* 0x000fe400000e0000 */
[----:B------:R-:W-:Y:S01]  /*1edc0*/  R2UR UR7, R15 ;  /* 0x000000000f0772ca */ /* 0x000fe200000e0000 */
[----:B------:R-:W-:Y:S01]  /*1edd0*/  IMAD.MOV.U32 R15, RZ, RZ, 0x40000040 ;  /* 0x40000040ff0f7424 */ /* 0x000fe200078e00ff */
[----:B------:R-:W-:Y:S01]  /*1ede0*/  IADD3 R14, R8, 0x100, RZ ;  /* 0x00000100080e7810 */ /* 0x000fe20007ffe0ff */
[----:B--2---:R-:W-:Y:S01]  /*1edf0*/  FADD.FTZ R5, R5, R4 ;  /* 0x0000000405057221 */ /* 0x004fe20000010000 */
[----:B------:R-:W-:-:S02]  /*1ee00*/  IMAD.MOV.U32 R4, RZ, RZ, RZ ;  /* 0x000000ffff047224 */ /* 0x000fc400078e00ff */
[----:B0-----:R-:W-:Y:S01]  /*1ee10*/  FADD.FTZ R2, R0, R3 ;  /* 0x0000000300027221 */ /* 0x001fe20000010000 */
[----:B------:R-:W-:Y:S01]  /*1ee20*/  IMAD.MOV.U32 R3, RZ, RZ, -0x800000 ;  /* 0xff800000ff037424 */ /* 0x000fe200078e00ff */
[----:B------:R-:W0:Y:S01]  /*1ee30*/  SHFL.BFLY PT, R0, R5, 0x1, 0x1f ;  /* 0x0c201f0005007f89 */ /* 0x000e2200000e0000 */
[----:B------:R-:W-:Y:S02]  /*1ee40*/  WARPGROUP.DEPBAR.LE gsb0, 0x0 ;  /* 0x00008000000079c5 */ /* 0x000fe40000010000 */
        /* <DEDUP_REMOVED lines=12> */
[C---:B------:R-:W-:Y:S01]  /*1ef10*/  IADD3 R14, R8.reuse, 0x200, RZ ;  /* 0x00000200080e7810 */ /* 0x040fe20007ffe0ff */
[----:B------:R-:W-:Y:S01]  /*1ef20*/  VIADD R8, R8, 0x280 ;  /* 0x0000028008087836 */ /* 0x000fe20000000000 */
[----:B------:R-:W-:Y:S02]  /*1ef30*/  WARPGROUP.DEPBAR.LE gsb0, 0x0 ;  /* 0x00008000000079c5 */ /* 0x000fe40000010000 */
[----:B------:R-:W-:-:S07]  /*1ef40*/  WARPGROUP.ARRIVE ;  /* 0x00000000000079c5 */ /* 0x000fce0000000000 */
[----:B------:R-:W-:Y:S01]  /*1ef50*/  HGMMA.64x128x16.F32 R24, R144, gdesc[UR4].tnspB, R24, gsb0 ;  /* 0x41e0000490187df0 */ /* 0x000fe20008000818 */
[----:B------:R-:W-:Y:S01]  /*1ef60*/  R2UR UR6, R14 ;  /* 0x000000000e0672ca */ /* 0x000fe200000e0000 */
[----:B0-----:R-:W-:Y:S01]  /*1ef70*/  FADD.FTZ R14, R5, R0 ;  /* 0x00000000050e7221 */ /* 0x001fe20000010000 */
[----:B------:R-:W-:Y:S02]  /*1ef80*/  R2UR UR7, R15 ;  /* 0x000000000f0772ca */ /* 0x000fe400000e0000 */
[----:B------:R-:W-:Y:S02]  /*1ef90*/  SEL R0, RZ, 0x1, P2 ;  /* 0x00000001ff007807 */ /* 0x000fe40001000000 */
[----:B------:R-:W-:Y:S02]  /*1efa0*/  FSETP.NE.FTZ.AND P0, PT, R14, RZ, PT ;  /* 0x000000ff0e00720b */ /* 0x000fe40003f15000 */
[----:B------:R-:W-:Y:S01]  /*1efb0*/  LOP3.LUT R161, R161, R0, RZ, 0x3c, !PT ;  /* 0x00000000a1a17212 */ /* 0x000fe200078e3cff */
[----:B------:R-:W-:-:S10]  /*1efc0*/  IMAD.MOV.U32 R0, RZ, RZ, -0x800000 ;  /* 0xff800000ff007424 */ /* 0x000fd400078e00ff */
[----:B------:R-:W-:Y:S01]  /*1efd0*/  @P0 MUFU.RCP R4, R14 ;  /* 0x0000000e00040308 */ /* 0x000fe20000001000 */
[----:B------:R-:W-:Y:S01]  /*1efe0*/  @P0 FMUL.FTZ R5, R11, 0.69314718246459960938 ;  /* 0x3f3172180b050820 */ /* 0x000fe20000410000 */
[----:B------:R-:W-:Y:S02]  /*1eff0*/  WARPGROUP.DEPBAR.LE gsb0, 0x0 ;  /* 0x00008000000079c5 */ /* 0x000fe40000010000 */
[----:B------:R-:W-:-:S06]  /*1f000*/  WARPGROUP.ARRIVE ;  /* 0x00000000000079c5 */ /* 0x000fcc0000000000 */
[----:B------:R-:W-:Y:S01]  /*1f010*/  HGMMA.64x128x16.F32 R24, R140, gdesc[UR4].tnspB, R24, gsb0 ;  /* 0x41e000048c187df0 */ /* 0x000fe20008000818 */
[----:B------:R-:W-:Y:S02]  /*1f020*/  R2UR UR6, R8 ;  /* 0x00000000080672ca */ /* 0x000fe400000e0000 */
[----:B------:R-:W-:Y:S01]  /*1f030*/  R2UR UR7, R9 ;  /* 0x00000000090772ca */ /* 0x000fe200000e0000 */
[----:B------:R-:W0:Y:S01]  /*1f040*/  @P0 MUFU.LG2 R8, R14 ;  /* 0x0000000e00080308 */ /* 0x000e220000000c00 */
[----:B------:R-:W1:Y:S01]  /*1f050*/  SHFL.BFLY PT, R9, R2, 0x1, 0x1f ;  /* 0x0c201f0002097f89 */ /* 0x000e6200000e0000 */
[----:B0-----:R-:W-:-:S04]  /*1f060*/  @P0 FMUL.FTZ R8, R8, 0.69314718246459960938 ;  /* 0x3f31721808080820 */ /* 0x001fc80000410000 */
[----:B------:R-:W-:Y:S01]  /*1f070*/  @P0 FFMA.FTZ R0, R5, R6, R8 ;  /* 0x0000000605000223 */ /* 0x000fe20000010008 */
[----:B------:R-:W-:Y:S01]  /*1f080*/  PLOP3.LUT P0, PT, PT, PT, PT, 0x8, 0x0 ;  /* 0x000000000000781c */ /* 0x000fe20003f0e170 */
[----:B-1----:R-:W-:Y:S01]  /*1f090*/  FADD.FTZ R15, R2, R9 ;  /* 0x00000009020f7221 */ /* 0x002fe20000010000 */
[----:B------:R-:W-:-:S04]  /*1f0a0*/  MOV R2, RZ ;  /* 0x000000ff00027202 */ /* 0x000fc80000000f00 */
[----:B------:R-:W-:-:S13]  /*1f0b0*/  FSETP.NE.FTZ.AND P3, PT, R15, RZ, PT ;  /* 0x000000ff0f00720b */ /* 0x000fda0003f75000 */
[----:B------:R-:W0:Y:S01]  /*1f0c0*/  @P3 MUFU.LG2 R9, R15 ;  /* 0x0000000f00093308 */ /* 0x000e220000000c00 */
[----:B------:R-:W-:-:S07]  /*1f0d0*/  @P3 FMUL.FTZ R11, R11, 0.69314718246459960938 ;  /* 0x3f3172180b0b3820 */ /* 0x000fce0000410000 */
[----:B------:R-:W1:Y:S01]  /*1f0e0*/  @P3 MUFU.RCP R2, R15 ;  /* 0x0000000f00023308 */ /* 0x000e620000001000 */
[----:B0-----:R-:W-:-:S04]  /*1f0f0*/  @P3 FMUL.FTZ R10, R9, 0.69314718246459960938 ;  /* 0x3f317218090a3820 */ /* 0x001fc80000410000 */
[----:B------:R-:W-:Y:S01]  /*1f100*/  @P3 FFMA.FTZ R3, R11, R7, R10 ;  /* 0x000000070b033223 */ /* 0x000fe2000001000a */
[----:B------:R-:W-:Y:S02]  /*1f110*/  WARPGROUP.DEPBAR.LE gsb0, 0x0 ;  /* 0x00008000000079c5 */ /* 0x000fe40000010000 */
[----:B------:R-:W-:-:S06]  /*1f120*/  WARPGROUP.ARRIVE ;  /* 0x00000000000079c5 */ /* 0x000fcc0000000000 */
[----:B------:R-:W-:Y:S03]  /*1f130*/  HGMMA.64x128x16.F32 R24, R136, gdesc[UR4].tnspB, R24, gsb0 ;  /* 0x41e0000488187df0 */ /* 0x000fe60008000818 */
[----:B------:R-:W-:Y:S02]  /*1f140*/  WARPGROUP.DEPBAR.LE gsb0, 0x0 ;  /* 0x00008000000079c5 */ /* 0x000fe40000010000 */
[----:B------:R0:W-:Y:S01]  /*1f150*/  @!P1 SYNCS.ARRIVE.TRANS64.RED.A1T0 RZ, [R12+URZ], RZ ;  /* 0x000000ff0cff99a7 */ /* 0x0001e2000810043f */
[-C--:B-1----:R-:W-:Y:S01]  /*1f160*/  FMUL.FTZ R95, R26, R2.reuse ;  /* 0x000000021a5f7220 */ /* 0x082fe20000410000 */
[----:B------:R-:W-:Y:S01]  /*1f170*/  FMUL.FTZ R93, R30, R2 ;  /* 0x000000021e5d7220 */ /* 0x000fe20000410000 */
[-C--:B------:R-:W-:Y:S01]  /*1f180*/  FMUL.FTZ R6, R28, R4.reuse ;  /* 0x000000041c067220 */ /* 0x080fe20000410000 */
[----:B------:R-:W-:Y:S01]  /*1f190*/  FMUL.FTZ R88, R32, R4 ;  /* 0x0000000420587220 */ /* 0x000fe20000410000 */
        /* <DEDUP_REMOVED lines=59> */
[----:B0-----:R-:W-:-:S07]  /*1f550*/  FMUL.FTZ R87, R87, R2 ;  /* 0x0000000257577220 */ /* 0x001fce0000410000 */
.L_x_1442:
[----:B------:R-:W0:Y:S08]  /*1f560*/  S2UR UR5, SR_CgaCtaId ;  /* 0x00000000000579c3 */ /* 0x000e300000008800 */
[----:B------:R-:W-:Y:S06]  /*1f570*/  BAR.SYNC.DEFER_BLOCKING 0x5, 0x120 ;  /* 0x0144800000007b1d */ /* 0x000fec0000010000 */
[----:B------:R-:W-:Y:S01]  /*1f580*/  UMOV UR4, 0x400 ;  /* 0x0000040000047882 */ /* 0x000fe20000000000 */
[----:B------:R-:W-:Y:S01]  /*1f590*/  BSSY B0, `(.L_x_1594) ;  /* 0x00001e9000007945 */ /* 0x000fe20003800000 */
[----:B0-----:R-:W-:-:S06]  /*1f5a0*/  ULEA UR4, UR5, UR4, 0x18 ;  /* 0x0000000405047291 */ /* 0x001fcc000f8ec03f */
[----:B------:R-:W-:-:S05]  /*1f5b0*/  IMAD.U32 R18, RZ, RZ, UR4 ;  /* 0x00000004ff127e24 */ /* 0x000fca000f8e00ff */
[----:B------:R0:W1:Y:S01]  /*1f5c0*/  LDS.128 R168, [R18+0x2a8d0] ;  /* 0x02a8d00012a87984 */ /* 0x0000620000000c00 */
[----:B------:R-:W-:Y:S06]  /*1f5d0*/  BAR.ARV 0x4, 0x120 ;  /* 0x0104800000007b1d */ /* 0x000fec0000002000 */
[----:B------:R-:W-:Y:S05]  /*1f5e0*/  @P0 BRA `(.L_x_1595) ;  /* 0x0000001000ec0947 */ /* 0x000fea0003800000 */
[----:B------:R-:W2:Y:S01]  /*1f5f0*/  S2R R5, SR_SWINHI ;  /* 0x0000000000057919 */ /* 0x000ea20000002f00 */
[----:B------:R-:W-:Y:S01]  /*1f600*/  ULDC.64 UR4, c[0x0][0xbd8] ;  /* 0x0002f60000047ab9 */ /* 0x000fe20000000a00 */
[----:B------:R-:W-:Y:S01]  /*1f610*/  F2FP.F16.F32.PACK_AB R6, R7, R6 ;  /* 0x000000060706723e */ /* 0x000fe200000000ff */
[----:B------:R-:W-:Y:S01]  /*1f620*/  ULDC.64 UR6, c[0x0][0x208] ;  /* 0x0000820000067ab9 */ /* 0x000fe20000000a00 */
        /* <DEDUP_REMOVED lines=9> */
[C---:B------:R-:W-:Y:S02]  /*1f6c0*/  IADD3 R105, P0, R4.reuse, 0x4060, RZ ;  /* 0x0000406004697810 */ /* 0x040fe40007f1e0ff */
[----:B------:R-:W-:Y:S02]  /*1f6d0*/  SHF.R.U64 R15, R15, 0x3, RZ ;  /* 0x000000030f0f7819 */ /* 0x000fe400000012ff */
[C---:B------:R-:W-:Y:S01]  /*1f6e0*/  IADD3 R79, P5, R4.reuse, 0x40, RZ ;  /* 0x00000040044f7810 */ /* 0x040fe20007fbe0ff */
[----:B------:R-:W-:Y:S01]  /*1f6f0*/  IMAD.X R29, RZ, RZ, R5, P0 ;  /* 0x000000ffff1d7224 */ /* 0x000fe200000e0605 */
[----:B------:R-:W-:-:S02]  /*1f700*/  IADD3 R97, P4, R4, 0x60, RZ ;  /* 0x0000006004617810 */ /* 0x000fc40007f9e0ff */
[C---:B------:R-:W-:Y:S01]  /*1f710*/  IADD3 R99, P3, R4.reuse, 0x4000, RZ ;  /* 0x0000400004637810 */ /* 0x040fe20007f7e0ff */
[--C-:B------:R-:W-:Y:S01]  /*1f720*/  IMAD.X R11, RZ, RZ, R5.reuse, P5 ;  /* 0x000000ffff0b7224 */ /* 0x100fe200028e0605 */
[C---:B------:R-:W-:Y:S01]  /*1f730*/  IADD3 R101, P2, R4.reuse, 0x4020, RZ ;  /* 0x0000402004657810 */ /* 0x040fe20007f5e0ff */
[--C-:B------:R-:W-:Y:S01]  /*1f740*/  IMAD.X R13, RZ, RZ, R5.reuse, P4 ;  /* 0x000000ffff0d7224 */ /* 0x100fe200020e0605 */
[----:B------:R-:W-:Y:S02]  /*1f750*/  IADD3 R103, P1, R4, 0x4040, RZ ;  /* 0x0000404004677810 */ /* 0x000fe40007f3e0ff */
[----:B------:R-:W-:Y:S02]  /*1f760*/  LOP3.LUT R2, R71, 0x380, RZ, 0xc0, !PT ;  /* 0x0000038047027812 */ /* 0x000fe400078ec0ff */
[----:B------:R-:W-:Y:S01]  /*1f770*/  LOP3.LUT R4, R15, R4, RZ, 0x3c, !PT ;  /* 0x000000040f047212 */ /* 0x000fe200078e3cff */
[--C-:B------:R-:W-:Y:S01]  /*1f780*/  IMAD.X R15, RZ, RZ, R5.reuse, P3 ;  /* 0x000000ffff0f7224 */ /* 0x100fe200018e0605 */
[----:B------:R-:W-:Y:S01]  /*1f790*/  ISETP.NE.U32.AND P0, PT, RZ, UR4, PT ;  /* 0x00000004ff007c0c */ /* 0x000fe2000bf05070 */
[----:B------:R-:W-:Y:S01]  /*1f7a0*/  IMAD.X R27, RZ, RZ, R5, P1 ;  /* 0x000000ffff1b7224 */ /* 0x000fe200008e0605 */
[----:B------:R-:W-:-:S02]  /*1f7b0*/  SHF.R.U64 R2, R2, 0x3, RZ ;  /* 0x0000000302027819 */ /* 0x000fc400000012ff */
[-C--:B------:R-:W-:Y:S02]  /*1f7c0*/  IADD3.X R9, RZ, R5.reuse, RZ, P6, !PT ;  /* 0x00000005ff097210 */ /* 0x080fe400037fe4ff */
[-C--:B------:R-:W-:Y:S02]  /*1f7d0*/  IADD3.X R25, RZ, R5.reuse, RZ, P2, !PT ;  /* 0x00000005ff197210 */ /* 0x080fe400017fe4ff */
[----:B------:R-:W-:Y:S02]  /*1f7e0*/  LOP3.LUT R10, R79, 0x380, RZ, 0xc0, !PT ;  /* 0x000003804f0a7812 */ /* 0x000fe400078ec0ff */
[----:B------:R-:W-:Y:S02]  /*1f7f0*/  MOV R92, R4 ;  /* 0x00000004005c7202 */ /* 0x000fe40000000f00 */
[----:B------:R-:W-:Y:S02]  /*1f800*/  F2FP.F16.F32.PACK_AB R5, R28, R95 ;  /* 0x0000005f1c05723e */ /* 0x000fe400000000ff */
[----:B------:R-:W-:Y:S01]  /*1f810*/  ISETP.NE.AND.EX P0, PT, RZ, UR5, PT, P0 ;  /* 0x00000005ff007c0c */ /* 0x000fe2000bf05300 */
[----:B------:R-:W-:Y:S01]  /*1f820*/  ULDC.64 UR4, c[0x0][0xbe0] ;  /* 0x0002f80000047ab9 */ /* 0x000fe20000000a00 */
[----:B------:R-:W-:-:S02]  /*1f830*/  LOP3.LUT R28, R103, 0x380, RZ, 0xc0, !PT ;  /* 0x00000380671c7812 */ /* 0x000fc400078ec0ff */
[----:B------:R-:W-:Y:S02]  /*1f840*/  LOP3.LUT R12, R97, 0x380, RZ, 0xc0, !PT ;  /* 0x00000380610c7812 */ /* 0x000fe400078ec0ff */
[----:B------:R-:W-:Y:S02]  /*1f850*/  LOP3.LUT R14, R99, 0x380, RZ, 0xc0, !PT ;  /* 0x00000380630e7812 */ /* 0x000fe400078ec0ff */
[----:B------:R-:W-:Y:S02]  /*1f860*/  LOP3.LUT R8, R2, R71, RZ, 0x3c, !PT ;  /* 0x0000004702087212 */ /* 0x000fe400078e3cff */
[----:B------:R-:W-:Y:S02]  /*1f870*/  LOP3.LUT R34, R105, 0x380, RZ, 0xc0, !PT ;  /* 0x0000038069227812 */ /* 0x000fe400078ec0ff */
[----:B------:R-:W-:Y:S02]  /*1f880*/  SHF.R.U64 R10, R10, 0x3, RZ ;  /* 0x000000030a0a7819 */ /* 0x000fe400000012ff */
[----:B------:R-:W-:-:S02]  /*1f890*/  LOP3.LUT R2, R101, 0x380, RZ, 0xc0, !PT ;  /* 0x0000038065027812 */ /* 0x000fc400078ec0ff */
[----:B------:R-:W-:Y:S02]  /*1f8a0*/  ISETP.NE.U32.AND P1, PT, RZ, UR4, PT ;  /* 0x00000004ff007c0c */ /* 0x000fe4000bf25070 */
[----:B------:R-:W-:Y:S02]  /*1f8b0*/  SHF.R.U64 R28, R28, 0x3, RZ ;  /* 0x000000031c1c7819 */ /* 0x000fe400000012ff */
[----:B------:R-:W-:Y:S02]  /*1f8c0*/  SHF.R.U64 R12, R12, 0x3, RZ ;  /* 0x000000030c0c7819 */ /* 0x000fe400000012ff */
[----:B------:R-:W-:Y:S02]  /*1f8d0*/  SHF.R.U64 R14, R14, 0x3, RZ ;  /* 0x000000030e0e7819 */ /* 0x000fe400000012ff */
[----:B------:R-:W-:Y:S02]  /*1f8e0*/  SHF.R.U64 R34, R34, 0x3, RZ ;  /* 0x0000000322227819 */ /* 0x000fe400000012ff */
[----:B------:R-:W-:-:S02]  /*1f8f0*/  LOP3.LUT R10, R10, R79, RZ, 0x3c, !PT ;  /* 0x0000004f0a0a7212 */ /* 0x000fc400078e3cff */
[----:B------:R-:W-:Y:S01]  /*1f900*/  F2FP.F16.F32.PACK_AB R4, R89, R24 ;  /* 0x000000185904723e */ /* 0x000fe200000000ff */
[----:B------:R-:W-:Y:S01]  /*1f910*/  BAR.SYNC.DEFER_BLOCKING 0x1, 0x100 ;  /* 0x0044000000007b1d */ /* 0x000fe20000010000 */
[----:B------:R-:W-:Y:S02]  /*1f920*/  SHF.R.U64 R2, R2, 0x3, RZ ;  /* 0x0000000302027819 */ /* 0x000fe400000012ff */
[----:B------:R-:W-:Y:S02]  /*1f930*/  ISETP.NE.AND.EX P1, PT, RZ, UR5, PT, P1 ;  /* 0x00000005ff007c0c */ /* 0x000fe4000bf25310 */
[----:B------:R-:W-:Y:S02]  /*1f940*/  LOP3.LUT R26, R28, R103, RZ, 0x3c, !PT ;  /* 0x000000671c1a7212 */ /* 0x000fe400078e3cff */
[----:B------:R-:W-:Y:S02]  /*1f950*/  LOP3.LUT R12, R12, R97, RZ, 0x3c, !PT ;  /* 0x000000610c0c7212 */ /* 0x000fe400078e3cff */
[----:B------:R-:W-:-:S02]  /*1f960*/  LOP3.LUT R14, R14, R99, RZ, 0x3c, !PT ;  /* 0x000000630e0e7212 */ /* 0x000fc400078e3cff */
[----:B------:R-:W-:Y:S02]  /*1f970*/  LOP3.LUT R28, R34, R105, RZ, 0x3c, !PT ;  /* 0x00000069221c7212 */ /* 0x000fe400078e3cff */
[----:B------:R-:W-:Y:S02]  /*1f980*/  LOP3.LUT R24, R2, R101, RZ, 0x3c, !PT ;  /* 0x0000006502187212 */ /* 0x000fe400078e3cff */
[----:B------:R-:W-:Y:S02]  /*1f990*/  MOV R34, R8 ;  /* 0x0000000800227202 */ /* 0x000fe40000000f00 */
[----:B------:R-:W-:Y:S02]  /*1f9a0*/  MOV R90, R10 ;  /* 0x0000000a005a7202 */ /* 0x000fe40000000f00 */
[----:B------:R-:W-:Y:S02]  /*1f9b0*/  F2FP.F16.F32.PACK_AB R8, R33, R88 ;  /* 0x000000582108723e */ /* 0x000fe400000000ff */
[----:B------:R-:W-:-:S02]  /*1f9c0*/  F2FP.F16.F32.PACK_AB R9, R30, R91 ;  /* 0x0000005b1e09723e */ /* 0x000fc400000000ff */
[----:B------:R-:W-:Y:S01]  /*1f9d0*/  F2FP.F16.F32.PACK_AB R10, R37, R36 ;  /* 0x00000024250a723e */ /* 0x000fe200000000ff */
[----:B------:R2:W-:Y:S01]  /*1f9e0*/  STSM.16.M88.4 [R92], R4 ;  /* 0x000000045c007844 */ /* 0x0005e20000000200 */
[----:B------:R-:W-:Y:S01]  /*1f9f0*/  F2FP.F16.F32.PACK_AB R11, R39, R38 ;  /* 0x00000026270b723e */ /* 0x000fe200000000ff */
[----:B------:R-:W3:Y:S01]  /*1fa00*/  LDC.64 R36, c[0x0][0xbd8] ;  /* 0x0002f600ff247b82 */ /* 0x000ee20000000a00 */
[----:B------:R-:W-:Y:S02]  /*1fa10*/  MOV R89, R12 ;  /* 0x0000000c00597202 */ /* 0x000fe40000000f00 */
[----:B------:R-:W-:Y:S01]  /*1fa20*/  MOV R79, R14 ;  /* 0x0000000e004f7202 */ /* 0x000fe20000000f00 */
[----:B------:R4:W-:Y:S01]  /*1fa30*/  STSM.16.M88.4 [R34], R8 ;  /* 0x0000000822007844 */ /* 0x0009e20000000200 */
[----:B------:R-:W-:Y:S02]  /*1fa40*/  MOV R72, R24 ;  /* 0x0000001800487202 */ /* 0x000fe40000000f00 */
[----:B------:R-:W-:-:S02]  /*1fa50*/  MOV R71, R26 ;  /* 0x0000001a00477202 */ /* 0x000fc40000000f00 */
[----:B------:R-:W-:Y:S01]  /*1fa60*/  F2FP.F16.F32.PACK_AB R12, R49, R48 ;  /* 0x00000030310c723e */ /* 0x000fe200000000ff */
[----:B------:R-:W-:Y:S01]  /*1fa70*/  ULDC UR4, c[0x0][0xa88] ;  /* 0x0002a20000047ab9 */ /* 0x000fe20000000800 */
[----:B------:R-:W-:Y:S01]  /*1fa80*/  F2FP.F16.F32.PACK_AB R13, R51, R50 ;  /* 0x00000032330d723e */ /* 0x000fe200000000ff */
[----:B------:R-:W-:Y:S01]  /*1fa90*/  IMAD.MOV.U32 R49, RZ, RZ, RZ ;  /* 0x000000ffff317224 */ /* 0x000fe200078e00ff */
[----:B------:R-:W-:Y:S02]  /*1faa0*/  F2FP.F16.F32.PACK_AB R14, R53, R52 ;  /* 0x00000034350e723e */ /* 0x000fe400000000ff */
[----:B--2---:R-:W-:Y:S02]  /*1fab0*/  F2FP.F16.F32.PACK_AB R4, R41, R40 ;  /* 0x000000282904723e */ /* 0x004fe400000000ff */
[----:B------:R-:W-:Y:S02]  /*1fac0*/  F2FP.F16.F32.PACK_AB R5, R43, R42 ;  /* 0x0000002a2b05723e */ /* 0x000fe400000000ff */
[----:B------:R-:W-:Y:S01]  /*1fad0*/  F2FP.F16.F32.PACK_AB R6, R45, R44 ;  /* 0x0000002c2d06723e */ /* 0x000fe200000000ff */
[----:B----4-:R-:W2:Y:S01]  /*1fae0*/  @P1 LDC.64 R8, c[0x0][0xbe0] ;  /* 0x0002f800ff081b82 */ /* 0x010ea20000000a00 */
[----:B------:R-:W-:-:S02]  /*1faf0*/  F2FP.F16.F32.PACK_AB R7, R47, R46 ;  /* 0x0000002e2f07723e */ /* 0x000fc400000000ff */
[----:B------:R-:W-:Y:S01]  /*1fb00*/  F2FP.F16.F32.PACK_AB R15, R55, R54 ;  /* 0x00000036370f723e */ /* 0x000fe200000000ff */
[----:B---3--:R-:W-:Y:S01]  /*1fb10*/  IMAD.WIDE R36, R183, 0x4, R36 ;  /* 0x00000004b7247825 */ /* 0x008fe200078e0224 */
[----:B------:R-:W-:Y:S01]  /*1fb20*/  MOV R2, R28 ;  /* 0x0000001c00027202 */ /* 0x000fe20000000f00 */
[----:B------:R3:W-:Y:S01]  /*1fb30*/  STSM.16.M88.4 [R90], R4 ;  /* 0x000000045a007844 */ /* 0x0007e20000000200 */
[----:B------:R-:W-:Y:S02]  /*1fb40*/  F2FP.F16.F32.PACK_AB R24, R57, R56 ;  /* 0x000000383918723e */ /* 0x000fe400000000ff */
[----:B------:R-:W-:Y:S01]  /*1fb50*/  F2FP.F16.F32.PACK_AB R25, R59, R58 ;  /* 0x0000003a3b19723e */ /* 0x000fe200000000ff */
[----:B------:R-:W-:Y:S01]  /*1fb60*/  STSM.16.M88.4 [R89], R12 ;  /* 0x0000000c59007844 */ /* 0x000fe20000000200 */
[----:B------:R-:W-:Y:S02]  /*1fb70*/  F2FP.F16.F32.PACK_AB R26, R61, R60 ;  /* 0x0000003c3d1a723e */ /* 0x000fe400000000ff */
[----:B------:R-:W-:-:S02]  /*1fb80*/  F2FP.F16.F32.PACK_AB R27, R63, R62 ;  /* 0x0000003e3f1b723e */ /* 0x000fc400000000ff */
[----:B------:R-:W-:Y:S02]  /*1fb90*/  F2FP.F16.F32.PACK_AB R28, R65, R64 ;  /* 0x00000040411c723e */ /* 0x000fe400000000ff */
[----:B------:R-:W-:Y:S01]  /*1fba0*/  F2FP.F16.F32.PACK_AB R29, R67, R66 ;  /* 0x00000042431d723e */ /* 0x000fe200000000ff */
[----:B------:R-:W-:Y:S01]  /*1fbb0*/  STSM.16.M88.4 [R79], R24 ;  /* 0x000000184f007844 */ /* 0x000fe20000000200 */
[----:B------:R-:W-:Y:S02]  /*1fbc0*/  F2FP.F16.F32.PACK_AB R30, R69, R68 ;  /* 0x00000044451e723e */ /* 0x000fe400000000ff */
[----:B------:R-:W-:Y:S02]  /*1fbd0*/  F2FP.F16.F32.PACK_AB R33, R75, R74 ;  /* 0x0000004a4b21723e */ /* 0x000fe400000000ff */
[----:B------:R-:W-:Y:S01]  /*1fbe0*/  F2FP.F16.F32.PACK_AB R34, R77, R76 ;  /* 0x0000004c4d22723e */ /* 0x000fe200000000ff */
[----:B------:R-:W-:Y:S01]  /*1fbf0*/  STSM.16.M88.4 [R72], R28 ;  /* 0x0000001c48007844 */ /* 0x000fe20000000200 */
[----:B---3--:R-:W-:-:S02]  /*1fc00*/  F2FP.F16.F32.PACK_AB R4, R81, R80 ;  /* 0x000000505104723e */ /* 0x008fc400000000ff */
[----:B------:R-:W-:Y:S01]  /*1fc10*/  F2FP.F16.F32.PACK_AB R5, R83, R82 ;  /* 0x000000525305723e */ /* 0x000fe200000000ff */
[----:B------:R-:W-:Y:S01]  /*1fc20*/  STSM.16.M88.4 [R71], R32 ;  /* 0x0000002047007844 */ /* 0x000fe20000000200 */
[----:B------:R-:W-:Y:S02]  /*1fc30*/  F2FP.F16.F32.PACK_AB R6, R85, R84 ;  /* 0x000000545506723e */ /* 0x000fe400000000ff */
[----:B------:R-:W-:-:S05]  /*1fc40*/  F2FP.F16.F32.PACK_AB R7, R87, R86 ;  /* 0x000000565707723e */ /* 0x000fca00000000ff */
[----:B------:R3:W-:Y:S01]  /*1fc50*/  STSM.16.M88.4 [R2], R4 ;  /* 0x0000000402007844 */ /* 0x0007e20000000200 */
[----:B------:R-:W-:Y:S01]  /*1fc60*/  BAR.SYNC.DEFER_BLOCKING 0x1, 0x100 ;  /* 0x0044000000007b1d */ /* 0x000fe20000010000 */
[----:B------:R-:W-:Y:S02]  /*1fc70*/  IMAD.U32 R48, RZ, RZ, UR4 ;  /* 0x00000004ff307e24 */ /* 0x000fe4000f8e00ff */
[----:B--2---:R-:W-:Y:S01]  /*1fc80*/  @P1 IMAD.WIDE R8, R183, 0x4, R8 ;  /* 0x00000004b7081825 */ /* 0x004fe200078e0208 */
[----:B------:R-:W-:-:S05]  /*1fc90*/  LEA R11, R180, R178, 0x6 ;  /* 0x000000b2b40b7211 */ /* 0x000fca00078e30ff */
[----:B---3--:R-:W-:Y:S01]  /*1fca0*/  IMAD.WIDE R4, R11, 0x2, R20 ;  /* 0x000000020b047825 */ /* 0x008fe200078e0214 */
[----:B------:R2:W5:Y:S04]  /*1fcb0*/  @P0 LDG.E R49, desc[UR6][R36.64] ;  /* 0x0000000624310981 */ /* 0x000568000c1e1900 */
[----:B------:R2:W5:Y:S01]  /*1fcc0*/  @P1 LDG.E R48, desc[UR6][R8.64] ;  /* 0x0000000608301981 */ /* 0x000562000c1e1900 */
[----:B------:R-:W-:Y:S05]  /*1fcd0*/  @P1 BRA `(.L_x_1596) ;  /* 0x0000000000141947 */ /* 0x000fea0003800000 */
[----:B------:R-:W-:Y:S05]  /*1fce0*/  @!P0 BRA `(.L_x_1596) ;  /* 0x0000000000108947 */ /* 0x000fea0003800000 */
[----:B------:R-:W-:Y:S02]  /*1fcf0*/  ULDC.64 UR4, c[0x0][0x208] ;  /* 0x0000820000047ab9 */ /* 0x000fe40000000a00 */
[----:B------:R-:W3:Y:S04]  /*1fd00*/  LDG.E R7, desc[UR4][R36.64] ;  /* 0x0000000424077981 */ /* 0x000ee8000c1e1900 */
[----:B-----5:R-:W3:Y:S02]  /*1fd10*/  LDG.E R48, desc[UR4][R36.64+0x4] ;  /* 0x0000040424307981 */ /* 0x020ee4000c1e1900 */
[----:B---3--:R-:W-:-:S07]  /*1fd20*/  IMAD.IADD R48, R48, 0x1, -R7 ;  /* 0x0000000130307824 */ /* 0x008fce00078e0a07 */
.L_x_1596:
[----:B------:R-:W-:Y:S01]  /*1fd30*/  SHF.R.S32.HI R50, RZ, 0x1f, R182 ;  /* 0x0000001fff327819 */ /* 0x000fe200000114b6 */
[----:B------:R-:W-:Y:S01]  /*1fd40*/  ULDC.64 UR4, c[0x0][0xb70] ;  /* 0x0002dc0000047ab9 */ /* 0x000fe20000000a00 */
[--C-:B-----5:R-:W-:Y:S01]  /*1fd50*/  SHF.R.S32.HI R21, RZ, 0x1f, R49.reuse ;  /* 0x0000001fff157819 */ /* 0x120fe20000011431 */
[----:B------:R-:W-:Y:S01]  /*1fd60*/  IMAD.MOV.U32 R20, RZ, RZ, R49 ;  /* 0x000000ffff147224 */ /* 0x000fe200078e0031 */
[----:B------:R-:W-:Y:S01]  /*1fd70*/  SHF.R.S32.HI R2, RZ, 0x1f, R183 ;  /* 0x0000001fff027819 */ /* 0x000fe200000114b7 */
[----:B------:R-:W-:Y:S01]  /*1fd80*/  IMAD R7, R50, UR4, RZ ;  /* 0x0000000432077c24 */ /* 0x000fe2000f8e02ff */
[----:B------:R-:W-:Y:S01]  /*1fd90*/  SEL R51, R183, RZ, !P0 ;  /* 0x000000ffb7337207 */ /* 0x000fe20004000000 */
[----:B------:R-:W-:Y:S01]  /*1fda0*/  IMAD R11, R187, 0x80, R179 ;  /* 0x00000080bb0b7824 */ /* 0x000fe200078e02b3 */
[----:B------:R-:W-:Y:S01]  /*1fdb0*/  SEL R52, R2, RZ, !P0 ;  /* 0x000000ff02347207 */ /* 0x000fe20004000000 */
[----:B--2---:R-:W-:Y:S01]  /*1fdc0*/  IMAD R9, R182, UR5, R7 ;  /* 0x00000005b6097c24 */ /* 0x004fe2000f8e0207 */
[----:B------:R-:W-:Y:S01]  /*1fdd0*/  IADD3 R37, P1, R4, 0x1000, RZ ;  /* 0x0000100004257810 */ /* 0x000fe20007f3e0ff */
[----:B------:R-:W-:Y:S01]  /*1fde0*/  IMAD.WIDE.U32 R6, R182, UR4, R20 ;  /* 0x00000004b6067c25 */ /* 0x000fe2000f8e0014 */
[----:B------:R-:W-:Y:S01]  /*1fdf0*/  ULDC.64 UR4, c[0x0][0xb78] ;  /* 0x0002de0000047ab9 */ /* 0x000fe20000000a00 */
[----:B------:R-:W-:Y:S01]  /*1fe00*/  IADD3 R33, P2, R4, 0x2000, RZ ;  /* 0x0000200004217810 */ /* 0x000fe20007f5e0ff */
[----:B------:R-:W-:Y:S01]  /*1fe10*/  ULDC.64 UR6, c[0x0][0x208] ;  /* 0x0000820000067ab9 */ /* 0x000fe20000000a00 */
[----:B------:R-:W-:Y:S01]  /*1fe20*/  IMAD R2, R52, UR4, RZ ;  /* 0x0000000434027c24 */ /* 0x000fe2000f8e02ff */
[----:B------:R-:W-:-:S02]  /*1fe30*/  IADD3 R7, R7, R9, RZ ;  /* 0x0000000907077210 */ /* 0x000fc40007ffe0ff */
[----:B------:R-:W-:Y:S01]  /*1fe40*/  SHF.R.S32.HI R9, RZ, 0x1f, R11 ;  /* 0x0000001fff097819 */ /* 0x000fe2000001140b */
[----:B------:R-:W-:Y:S01]  /*1fe50*/  IMAD R8, R51, UR5, R2 ;  /* 0x0000000533087c24 */ /* 0x000fe2000f8e0202 */
[----:B------:R-:W-:Y:S01]  /*1fe60*/  LOP3.LUT R36, R37, 0x380, RZ, 0xc0, !PT ;  /* 0x0000038025247812 */ /* 0x000fe200078ec0ff */
[----:B------:R-:W-:Y:S01]  /*1fe70*/  IMAD.WIDE.U32 R6, R51, UR4, R6 ;  /* 0x0000000433067c25 */ /* 0x000fe2000f8e0006 */
[----:B------:R-:W-:Y:S01]  /*1fe80*/  ULDC.64 UR4, c[0x0][0xb40] ;  /* 0x0002d00000047ab9 */ /* 0x000fe20000000a00 */
[----:B------:R-:W-:Y:S02]  /*1fe90*/  LOP3.LUT R32, R33, 0x380, RZ, 0xc0, !PT ;  /* 0x0000038021207812 */ /* 0x000fe400078ec0ff */
[----:B------:R-:W-:Y:S02]  /*1fea0*/  SHF.R.U64 R36, R36, 0x3, RZ ;  /* 0x0000000324247819 */ /* 0x000fe400000012ff */
[----:B------:R-:W-:Y:S02]  /*1feb0*/  IADD3 R2, P0, R11, R6, RZ ;  /* 0x000000060b027210 */ /* 0x000fe40007f1e0ff */
[----:B------:R-:W-:-:S02]  /*1fec0*/  SHF.R.U64 R32, R32, 0x3, RZ ;  /* 0x0000000320207819 */ /* 0x000fc400000012ff */
[----:B------:R-:W-:Y:S02]  /*1fed0*/  IADD3.X R7, R9, R7, R8, P0, !PT ;  /* 0x0000000709077210 */ /* 0x000fe400007fe408 */
[----:B------:R-:W-:Y:S02]  /*1fee0*/  LEA R46, P0, R2, UR4, 0x2 ;  /* 0x00000004022e7c11 */ /* 0x000fe4000f8010ff */
[----:B------:R-:W-:Y:S01]  /*1fef0*/  LOP3.LUT R36, R36, R37, RZ, 0x3c, !PT ;  /* 0x0000002524247212 */ /* 0x000fe200078e3cff */
[----:B------:R-:W-:Y:S01]  /*1ff00*/  IMAD.X R37, RZ, RZ, R5, P1 ;  /* 0x000000ffff257224 */ /* 0x000fe200008e0605 */
[----:B------:R-:W-:Y:S01]  /*1ff10*/  LEA.HI.X R47, R2, UR5, R7, 0x2, P0 ;  /* 0x00000005022f7c11 */ /* 0x000fe200080f1407 */
[----:B------:R-:W-:Y:S01]  /*1ff20*/  VIADD R7, R11, 0x8 ;  /* 0x000000080b077836 */ /* 0x000fe20000000000 */
[----:B------:R-:W-:Y:S01]  /*1ff30*/  LOP3.LUT P0, RZ, R191, 0x3, RZ, 0xc0, !PT ;  /* 0x00000003bfff7812 */ /* 0x000fe2000780c0ff */
[----:B------:R-:W-:Y:S01]  /*1ff40*/  ULDC.64 UR4, c[0x0][0xaa0] ;  /* 0x0002a80000047ab9 */ /* 0x000fe20000000a00 */
[----:B------:R-:W-:-:S02]  /*1ff50*/  LOP3.LUT R32, R32, R33, RZ, 0x3c, !PT ;  /* 0x0000002120207212 */ /* 0x000fc400078e3cff */
[C---:B------:R-:W-:Y:S02]  /*1ff60*/  IADD3 R29, P6, R4.reuse, 0x3000, RZ ;  /* 0x00003000041d7810 */ /* 0x040fe40007fde0ff */
[C---:B------:R-:W-:Y:S02]  /*1ff70*/  IADD3 R25, P5, R4.reuse, 0x4000, RZ ;  /* 0x0000400004197810 */ /* 0x040fe40007fbe0ff */
[C---:B------:R-:W-:Y:S02]  /*1ff80*/  IADD3 R13, P4, R4.reuse, 0x5000, RZ ;  /* 0x00005000040d7810 */ /* 0x040fe40007f9e0ff */
[----:B------:R-:W-:Y:S02]  /*1ff90*/  IADD3 R9, P3, R4, 0x6000, RZ ;  /* 0x0000600004097810 */ /* 0x000fe40007f7e0ff */
[----:B------:R-:W-:Y:S02]  /*1ffa0*/  ISETP.GE.OR P1, PT, R11, R48, P0 ;  /* 0x000000300b00720c */ /* 0x000fe40000726670 */
[----:B------:R-:W-:-:S02]  /*1ffb0*/  IADD3.X R33, RZ, R5, RZ, P2, !PT ;  /* 0x00000005ff217210 */ /* 0x000fc400017fe4ff */
[C---:B------:R-:W-:Y:S02]  /*1ffc0*/  IADD3 R11, P2, R4.reuse, 0x7000, RZ ;  /* 0x00007000040b7810 */ /* 0x040fe40007f5e0ff */
[----:B------:R-:W-:Y:S02]  /*1ffd0*/  LOP3.LUT R28, R29, 0x380, RZ, 0xc0, !PT ;  /* 0x000003801d1c7812 */ /* 0x000fe400078ec0ff */
[----:B------:R-:W-:Y:S02]  /*1ffe0*/  LOP3.LUT R24, R25, 0x380, RZ, 0xc0, !PT ;  /* 0x0000038019187812 */ /* 0x000fe400078ec0ff */
[----:B------:R-:W-:Y:S02]  /*1fff0*/  LOP3.LUT R12, R13, 0x380, RZ, 0xc0, !PT ;  /* 0x000003800d0c7812 */ /* 0x000fe400078ec0ff */
[----:B------:R-:W-:Y:S01]  /*20000*/  LOP3.LUT R8, R9, 0x380, RZ, 0xc0, !PT ;  /* 0x0000038009087812 */ /* 0x000fe200078ec0ff */
[----:B------:R2:W-:Y:S01]  /*20010*/  @!P1 STG.E desc[UR6][R46.64], R0 ;  /* 0x000000002e009986 */ /* 0x0005e2000c101906 */
[----:B------:R-:W-:-:S02]  /*20020*/  LOP3.LUT R41, R4, 0x380, RZ, 0xc0, !PT ;  /* 0x0000038004297812 */ /* 0x000fc400078ec0ff */
[----:B------:R-:W-:Y:S01]  /*20030*/  ISETP.GE.OR P0, PT, R7, R48, P0 ;  /* 0x000000300700720c */ /* 0x000fe20000706670 */
[----:B------:R-:W-:Y:S01]  /*20040*/  IMAD.X R7, RZ, RZ, R5, P2 ;  /* 0x000000ffff077224 */ /* 0x000fe200010e0605 */
[----:B------:R-:W-:Y:S02]  /*20050*/  LOP3.LUT R2, R11, 0x380, RZ, 0xc0, !PT ;  /* 0x000003800b027812 */ /* 0x000fe400078ec0ff */
[----:B------:R-:W-:Y:S02]  /*20060*/  SHF.R.U64 R28, R28, 0x3, RZ ;  /* 0x000000031c1c7819 */ /* 0x000fe400000012ff */
[----:B------:R-:W-:Y:S02]  /*20070*/  SHF.R.U64 R24, R24, 0x3, RZ ;  /* 0x0000000318187819 */ /* 0x000fe400000012ff */
[----:B------:R-:W-:Y:S02]  /*20080*/  SHF.R.U64 R12, R12, 0x3, RZ ;  /* 0x000000030c0c7819 */ /* 0x000fe400000012ff */
[----:B------:R-:W-:-:S02]  /*20090*/  SHF.R.U64 R8, R8, 0x3, RZ ;  /* 0x0000000308087819 */ /* 0x000fc400000012ff */
[----:B------:R-:W-:Y:S01]  /*200a0*/  SHF.R.U64 R41, R41, 0x3, RZ ;  /* 0x0000000329297819 */ /* 0x000fe200000012ff */
[----:B------:R3:W-:Y:S01]  /*200b0*/  @!P0 STG.E desc[UR6][R46.64+0x20], R3 ;  /* 0x000020032e008986 */ /* 0x0007e2000c101906 */
[----:B------:R-:W-:Y:S02]  /*200c0*/  SHF.R.U64 R2, R2, 0x3, RZ ;  /* 0x0000000302027819 */ /* 0x000fe400000012ff */
[----:B------:R-:W-:Y:S01]  /*200d0*/  LOP3.LUT R28, R28, R29, RZ, 0x3c, !PT ;  /* 0x0000001d1c1c7212 */ /* 0x000fe200078e3cff */
[--C-:B------:R-:W-:Y:S01]  /*200e0*/  IMAD.X R29, RZ, RZ, R5.reuse, P6 ;  /* 0x000000ffff1d7224 */ /* 0x100fe200030e0605 */
[----:B------:R-:W-:Y:S01]  /*200f0*/  LOP3.LUT R24, R24, R25, RZ, 0x3c, !PT ;  /* 0x0000001918187212 */ /* 0x000fe200078e3cff */
[--C-:B------:R-:W-:Y:S01]  /*20100*/  IMAD.X R25, RZ, RZ, R5.reuse, P5 ;  /* 0x000000ffff197224 */ /* 0x100fe200028e0605 */
[----:B------:R-:W-:Y:S01]  /*20110*/  LOP3.LUT R12, R12, R13, RZ, 0x3c, !PT ;  /* 0x0000000d0c0c7212 */ /* 0x000fe200078e3cff */
[--C-:B------:R-:W-:Y:S01]  /*20120*/  IMAD.X R13, RZ, RZ, R5.reuse, P4 ;  /* 0x000000ffff0d7224 */ /* 0x100fe200020e0605 */
[----:B------:R-:W-:Y:S01]  /*20130*/  LOP3.LUT R8, R8, R9, RZ, 0x3c, !PT ;  /* 0x0000000908087212 */ /* 0x000fe200078e3cff */
[----:B------:R-:W-:Y:S01]  /*20140*/  IMAD.MOV.U32 R44, RZ, RZ, R178 ;  /* 0x000000ffff2c7224 */ /* 0x000fe200078e00b2 */
[----:B------:R-:W-:Y:S01]  /*20150*/  LOP3.LUT R40, R41, R4, RZ, 0x3c, !PT ;  /* 0x0000000429287212 */ /* 0x000fe200078e3cff */
[----:B------:R-:W-:Y:S01]  /*20160*/  IMAD.MOV.U32 R41, RZ, RZ, R5 ;  /* 0x000000ffff297224 */ /* 0x000fe200078e0005 */
[----:B------:R-:W-:Y:S01]  /*20170*/  IADD3.X R9, RZ, R5, RZ, P3, !PT ;  /* 0x00000005ff097210 */ /* 0x000fe20001ffe4ff */
[----:B------:R-:W5:Y:S01]  /*20180*/  LD.E.128 R36, desc[UR6][R36.64] ;  /* 0x0000000624247980 */ /* 0x000f62000c101d00 */
[----:B------:R-:W-:-:S02]  /*20190*/  LOP3.LUT R6, R2, R11, RZ, 0x3c, !PT ;  /* 0x0000000b02067212 */ /* 0x000fc400078e3cff */
[----:B------:R-:W-:Y:S01]  /*201a0*/  SHF.R.S32.HI R45, RZ, 0x1f, R178 ;  /* 0x0000001fff2d7819 */ /* 0x000fe200000114b2 */
[----:B------:R-:W5:Y:S01]  /*201b0*/  LD.E.128 R40, desc[UR6][R40.64] ;  /* 0x0000000628287980 */ /* 0x000f62000c101d00 */
[----:B--2---:R-:W-:-:S03]  /*201c0*/  IMAD R0, R21, UR4, RZ ;  /* 0x0000000415007c24 */ /* 0x004fc6000f8e02ff */
[----:B------:R-:W5:Y:S01]  /*201d0*/  LD.E.128 R32, desc[UR6][R32.64] ;  /* 0x0000000620207980 */ /* 0x000f62000c101d00 */
[----:B---3--:R-:W-:-:S03]  /*201e0*/  IMAD.WIDE.U32 R2, R49, UR4, R44 ;  /* 0x0000000431027c25 */ /* 0x008fc6000f8e002c */
[----:B------:R-:W5:Y:S04]  /*201f0*/  LD.E.128 R28, desc[UR6][R28.64] ;  /* 0x000000061c1c7980 */ /* 0x000f68000c101d00 */
[----:B------:R-:W5:Y:S04]  /*20200*/  LD.E.128 R24, desc[UR6][R24.64] ;  /* 0x0000000618187980 */ /* 0x000f68000c101d00 */
[----:B------:R-:W5:Y:S04]  /*20210*/  LD.E.128 R12, desc[UR6][R12.64] ;  /* 0x000000060c0c7980 */ /* 0x000f68000c101d00 */
[----:B------:R-:W5:Y:S04]  /*20220*/  LD.E.128 R8, desc[UR6][R8.64] ;  /* 0x0000000608087980 */ /* 0x000f68000c101d00 */
[----:B------:R-:W5:Y:S01]  /*20230*/  LD.E.128 R4, desc[UR6][R6.64] ;  /* 0x0000000606047980 */ /* 0x000f62000c101d00 */
[----:B------:R-:W-:Y:S01]  /*20240*/  IMAD R49, R49, UR5, R0 ;  /* 0x0000000531317c24 */ /* 0x000fe2000f8e0200 */
[----:B------:R-:W-:Y:S01]  /*20250*/  ULDC.64 UR4, c[0x0][0xae0] ;  /* 0x0002b80000047ab9 */ /* 0x000fe20000000a00 */
[----:B------:R-:W-:Y:S01]  /*20260*/  @!PT LDS RZ, [RZ] ;  /* 0x00000000fffff984 */ /* 0x000fe20000000800 */
[----:B------:R-:W-:Y:S01]  /*20270*/  @!PT LDS RZ, [RZ] ;  /* 0x00000000fffff984 */ /* 0x000fe20000000800 */
[----:B------:R-:W-:Y:S01]  /*20280*/  @!PT LDS RZ, [RZ] ;  /* 0x00000000fffff984 */ /* 0x000fe20000000800 */
[----:B------:R-:W-:Y:S01]  /*20290*/  @!PT LDS RZ, [RZ] ;  /* 0x00000000fffff984 */ /* 0x000fe20000000800 */
[----:B------:R2:W-:Y:S06]  /*202a0*/  MEMBAR.ALL.CTA ;  /* 0x0000000000007992 */ /* 0x0005ec0000008000 */
[----:B--2---:R-:W2:Y:S01]  /*202b0*/  FENCE.VIEW.ASYNC.S ;  /* 0x00000000000073c6 */ /* 0x004ea20000000000 */
[----:B------:R-:W-:Y:S01]  /*202c0*/  IMAD R47, R187, -0x80, R48 ;  /* 0xffffff80bb2f7824 */ /* 0x000fe200078e0230 */
[----:B------:R-:W-:Y:S01]  /*202d0*/  IADD3 R3, R3, R49, RZ ;  /* 0x0000003103037210 */ /* 0x000fe20007ffe0ff */
[----:B------:R-:W-:-:S02]  /*202e0*/  VIADD R0, R180, 0x20 ;  /* 0x00000020b4007836 */ /* 0x000fc40000000000 */
[----:B------:R-:W-:Y:S01]  /*202f0*/  IMAD R45, R50, UR4, RZ ;  /* 0x00000004322d7c24 */ /* 0x000fe2000f8e02ff */
[CC--:B------:R-:W-:Y:S01]  /*20300*/  ISETP.GE.AND P2, PT, R180.reuse, R47.reuse, PT ;  /* 0x0000002fb400720c */ /* 0x0c0fe20003f46270 */
[----:B------:R-:W-:Y:S01]  /*20310*/  VIADD R20, R180, 0x40 ;  /* 0x00000040b4147836 */ /* 0x000fe20000000000 */
[----:B------:R-:W-:Y:S01]  /*20320*/  ISETP.GE.AND P4, PT, R0, R47, PT ;  /* 0x0000002f0000720c */ /* 0x000fe20003f86270 */
[C---:B------:R-:W-:Y:S02]  /*20330*/  IMAD R45, R182.reuse, UR5, R45 ;  /* 0x00000005b62d7c24 */ /* 0x040fe4000f8e022d */
[----:B------:R-:W-:Y:S01]  /*20340*/  IMAD.WIDE.U32 R2, R182, UR4, R2 ;  /* 0x00000004b6027c25 */ /* 0x000fe2000f8e0002 */
[----:B------:R-:W-:-:S03]  /*20350*/  ULDC.64 UR4, c[0x0][0xae8] ;  /* 0x0002ba0000047ab9 */ /* 0x000fc60000000a00 */
[----:B------:R-:W-:Y:S01]  /*20360*/  VIADD R0, R18, 0x2a820 ;  /* 0x0002a82012007836 */ /* 0x000fe20000000000 */
[----:B------:R-:W-:Y:S01]  /*20370*/  ISETP.GE.AND P0, PT, R20, R47, PT ;  /* 0x0000002f1400720c */ /* 0x000fe20003f06270 */
[----:B------:R-:W-:Y:S01]  /*20380*/  VIADD R21, R180, 0x60 ;  /* 0x00000060b4157836 */ /* 0x000fe20000000000 */
[----:B------:R-:W-:Y:S01]  /*20390*/  IADD3 R3, R3, R45, RZ ;  /* 0x0000002d03037210 */ /* 0x000fe20007ffe0ff */
[----:B------:R-:W-:Y:S01]  /*203a0*/  IMAD R20, R52, UR4, RZ ;  /* 0x0000000434147c24 */ /* 0x000fe2000f8e02ff */
[----:B------:R-:W-:Y:S02]  /*203b0*/  PRMT R0, RZ, 0x654, R0 ;  /* 0x00000654ff007816 */ /* 0x000fe40000000000 */
[----:B------:R-:W-:Y:S01]  /*203c0*/  ISETP.GE.AND P1, PT, R21, R47, PT ;  /* 0x0000002f1500720c */ /* 0x000fe20003f26270 */
[C---:B------:R-:W-:Y:S01]  /*203d0*/  IMAD R47, R51.reuse, UR5, R20 ;  /* 0x00000005332f7c24 */ /* 0x040fe2000f8e0214 */
[----:B------:R-:W-:Y:S01]  /*203e0*/  SHF.R.S32.HI R181, RZ, 0x1f, R180 ;  /* 0x0000001fffb57819 */ /* 0x000fe200000114b4 */
[----:B------:R-:W-:Y:S01]  /*203f0*/  IMAD.WIDE.U32 R44, R51, UR4, R2 ;  /* 0x00000004332c7c25 */ /* 0x000fe2000f8e0002 */
[----:B--2---:R2:W-:Y:S01]  /*20400*/  SYNCS.ARRIVE.TRANS64.RED.A1T0 RZ, [R0+URZ], RZ ;  /* 0x000000ff00ff79a7 */ /* 0x0045e2000810043f */
[----:B------:R-:W-:Y:S02]  /*20410*/  BSSY B1, `(.L_x_1597) ;  /* 0x0000015000017945 */ /* 0x000fe40003800000 */
[----:B------:R-:W-:-:S04]  /*20420*/  IMAD.WIDE R20, R187, 0x80, R180 ;  /* 0x00000080bb147825 */ /* 0x000fc800078e02b4 */
[----:B------:R-:W-:Y:S01]  /*20430*/  IMAD.IADD R49, R45, 0x1, R47 ;  /* 0x000000012d317824 */ /* 0x000fe200078e022f */
[----:B--2---:R-:W-:Y:S06]  /*20440*/  @P2 BRA `(.L_x_1598) ;  /* 0x0000000000442947 */ /* 0x004fec0003800000 */
[----:B------:R-:W-:Y:S01]  /*20450*/  ULDC.64 UR4, c[0x0][0xad8] ;  /* 0x0002b60000047ab9 */ /* 0x000fe20000000a00 */
[----:B------:R-:W-:Y:S01]  /*20460*/  MOV R2, R44 ;  /* 0x0000002c00027202 */ /* 0x000fe20000000f00 */
[----:B------:R-:W-:Y:S01]  /*20470*/  IMAD R47, R21, UR4, RZ ;  /* 0x00000004152f7c24 */ /* 0x000fe2000f8e02ff */
[----:B------:R-:W-:Y:S01]  /*20480*/  ULDC UR6, c[0x0][0xa8c] ;  /* 0x0002a30000067ab9 */ /* 0x000fe20000000800 */
[C---:B------:R-:W-:Y:S01]  /*20490*/  VIADD R0, R178.reuse, 0x40 ;  /* 0x00000040b2007836 */ /* 0x040fe20000000000 */
[----:B------:R-:W-:Y:S01]  /*204a0*/  ISETP.GE.AND P2, PT, R178, UR6, PT ;  /* 0x00000006b2007c0c */ /* 0x000fe2000bf46270 */
[----:B------:R-:W-:Y:S01]  /*204b0*/  IMAD.MOV.U32 R3, RZ, RZ, R49 ;  /* 0x000000ffff037224 */ /* 0x000fe200078e0031 */
[----:B------:R-:W-:Y:S01]  /*204c0*/  ULDC.64 UR8, c[0x0][0x208] ;  /* 0x0000820000087ab9 */ /* 0x000fe20000000a00 */
[----:B------:R-:W-:Y:S01]  /*204d0*/  IMAD R47, R20, UR5, R47 ;  /* 0x00000005142f7c24 */ /* 0x000fe2000f8e022f */
[----:B------:R-:W-:Y:S01]  /*204e0*/  ISETP.GE.AND P3, PT, R0, UR6, PT ;  /* 0x0000000600007c0c */ /* 0x000fe2000bf66270 */
[----:B------:R-:W-:Y:S01]  /*204f0*/  IMAD.WIDE.U32 R2, R20, UR4, R2 ;  /* 0x0000000414027c25 */ /* 0x000fe2000f8e0002 */
[----:B------:R-:W-:-:S03]  /*20500*/  ULDC.64 UR4, c[0x0][0xa80] ;  /* 0x0002a00000047ab9 */ /* 0x000fc60000000a00 */
[----:B------:R-:W-:Y:S01]  /*20510*/  IMAD.IADD R3, R3, 0x1, R47 ;  /* 0x0000000103037824 */ /* 0x000fe200078e022f */
[----:B------:R-:W-:-:S04]  /*20520*/  LEA R46, P5, R2, UR4, 0x1 ;  /* 0x00000004022e7c11 */ /* 0x000fc8000f8a08ff */
[----:B------:R-:W-:-:S05]  /*20530*/  LEA.HI.X R47, R2, UR5, R3, 0x1, P5 ;  /* 0x00000005022f7c11 */ /* 0x000fca000a8f0c03 */
[----:B-----5:R2:W-:Y:S04]  /*20540*/  @!P2 STG.E.128 desc[UR8][R46.64], R40 ;  /* 0x000000282e00a986 */ /* 0x0205e8000c101d08 */
[----:B------:R2:W-:Y:S02]  /*20550*/  @!P3 STG.E.128 desc[UR8][R46.64+0x80], R24 ;  /* 0x000080182e00b986 */ /* 0x0005e4000c101d08 */
.L_x_1598:
[----:B------:R-:W-:Y:S05]  /*20560*/  BSYNC B1 ;  /* 0x0000000000017941 */ /* 0x000fea0003800000 */
.L_x_1597:
[----:B------:R-:W-:Y:S04]  /*20570*/  BSSY B1, `(.L_x_1599) ;  /* 0x0000015000017945 */ /* 0x000fe80003800000 */
[----:B------:R-:W-:Y:S05]  /*20580*/  @P4 BRA `(.L_x_1600) ;  /* 0x00000000004c4947 */ /* 0x000fea0003800000 */
[----:B--2--5:R-:W-:Y:S01]  /*20590*/  IADD3 R25, P2, R20, 0x20, RZ ;  /* 0x0000002014197810 */ /* 0x024fe20007f5e0ff */
[----:B------:R-:W-:Y:S01]  /*205a0*/  ULDC.64 UR4, c[0x0][0xad8] ;  /* 0x0002b60000047ab9 */ /* 0x000fe20000000a00 */
[----:B------:R-:W-:Y:S01]  /*205b0*/  IMAD.MOV.U32 R2, RZ, RZ, R44 ;  /* 0x000000ffff027224 */ /* 0x000fe200078e002c */
[C---:B------:R-:W-:Y:S01]  /*205c0*/  IADD3 R24, R178.reuse, 0x40, RZ ;  /* 0x00000040b2187810 */ /* 0x040fe20007ffe0ff */
[----:B------:R-:W-:Y:S01]  /*205d0*/  IMAD.MOV.U32 R3, RZ, RZ, R49 ;  /* 0x000000ffff037224 */ /* 0x000fe200078e0031 */
[----:B------:R-:W-:Y:S01]  /*205e0*/  ULDC UR6, c[0x0][0xa8c] ;  /* 0x0002a30000067ab9 */ /* 0x000fe20000000800 */
[----:B------:R-:W-:Y:S01]  /*205f0*/  IMAD.X R0, RZ, RZ, R21, P2 ;  /* 0x000000ffff007224 */ /* 0x000fe200010e0615 */
[----:B------:R-:W-:Y:S01]  /*20600*/  ISETP.GE.AND P3, PT, R178, UR6, PT ;  /* 0x00000006b2007c0c */ /* 0x000fe2000bf66270 */
[----:B------:R-:W-:Y:S01]  /*20610*/  IMAD.WIDE.U32 R2, R25, UR4, R2 ;  /* 0x0000000419027c25 */ /* 0x000fe2000f8e0002 */
[----:B------:R-:W-:Y:S01]  /*20620*/  ISETP.GE.AND P4, PT, R24, UR6, PT ;  /* 0x0000000618007c0c */ /* 0x000fe2000bf86270 */
[----:B------:R-:W-:-:S02]  /*20630*/  ULDC.64 UR8, c[0x0][0x208] ;  /* 0x0000820000087ab9 */ /* 0x000fc40000000a00 */
[----:B------:R-:W-:-:S04]  /*20640*/  IMAD R0, R0, UR4, RZ ;  /* 0x0000000400007c24 */ /* 0x000fc8000f8e02ff */
[----:B------:R-:W-:Y:S01]  /*20650*/  IMAD R25, R25, UR5, R0 ;  /* 0x0000000519197c24 */ /* 0x000fe2000f8e0200 */
[----:B------:R-:W-:Y:S02]  /*20660*/  ULDC.64 UR4, c[0x0][0xa80] ;  /* 0x0002a00000047ab9 */ /* 0x000fe40000000a00 */
[----:B------:R-:W-:Y:S01]  /*20670*/  LEA R24, P2, R2, UR4, 0x1 ;  /* 0x0000000402187c11 */ /* 0x000fe2000f8408ff */
[----:B------:R-:W-:-:S05]  /*20680*/  IMAD.IADD R3, R3, 0x1, R25 ;  /* 0x0000000103037824 */ /* 0x000fca00078e0219 */
[----:B------:R-:W-:-:S05]  /*20690*/  LEA.HI.X R25, R2, UR5, R3, 0x1, P2 ;  /* 0x0000000502197c11 */ /* 0x000fca00090f0c03 */
[----:B------:R3:W-:Y:S04]  /*206a0*/  @!P3 STG.E.128 desc[UR8][R24.64], R36 ;  /* 0x000000241800b986 */ /* 0x0007e8000c101d08 */
[----:B------:R3:W-:Y:S02]  /*206b0*/  @!P4 STG.E.128 desc[UR8][R24.64+0x80], R12 ;  /* 0x0000800c1800c986 */ /* 0x0007e4000c101d08 */
.L_x_1600:
[----:B------:R-:W-:Y:S05]  /*206c0*/  BSYNC B1 ;  /* 0x0000000000017941 */ /* 0x000fea0003800000 */
.L_x_1599:
[----:B------:R-:W-:Y:S04]  /*206d0*/  BSSY B1, `(.L_x_1601) ;  /* 0x0000015000017945 */ /* 0x000fe80003800000 */
[----:B------:R-:W-:Y:S05]  /*206e0*/  @P0 BRA `(.L_x_1602) ;  /* 0x00000000004c0947 */ /* 0x000fea0003800000 */
[----:B---3-5:R-:W-:Y:S01]  /*206f0*/  IADD3 R13, P0, R20, 0x40, RZ ;  /* 0x00000040140d7810 */ /* 0x028fe20007f1e0ff */
[----:B------:R-:W-:Y:S01]  /*20700*/  ULDC.64 UR4, c[0x0][0xad8] ;  /* 0x0002b60000047ab9 */ /* 0x000fe20000000a00 */
[----:B------:R-:W-:Y:S01]  /*20710*/  IMAD.MOV.U32 R2, RZ, RZ, R44 ;  /* 0x000000ffff027224 */ /* 0x000fe200078e002c */
[----:B------:R-:W-:Y:S01]  /*20720*/  ULDC UR6, c[0x0][0xa8c] ;  /* 0x0002a30000067ab9 */ /* 0x000fe20000000800 */
[----:B------:R-:W-:Y:S01]  /*20730*/  IADD3.X R0, RZ, R21, RZ, P0, !PT ;  /* 0x00000015ff007210 */ /* 0x000fe200007fe4ff */
[----:B------:R-:W-:Y:S01]  /*20740*/  IMAD.MOV.U32 R3, RZ, RZ, R49 ;  /* 0x000000ffff037224 */ /* 0x000fe200078e0031 */
        /* <DEDUP_REMOVED lines=8> */
[----:B------:R-:W-:Y:S02]  /*207d0*/  LEA R12, P0, R2, UR4, 0x1 ;  /* 0x00000004020c7c11 */ /* 0x000fe4000f8008ff */
[----:B------:R-:W-:-:S04]  /*207e0*/  IADD3 R3, R3, R13, RZ ;  /* 0x0000000d03037210 */ /* 0x000fc80007ffe0ff */
[----:B------:R-:W-:-:S05]  /*207f0*/  LEA.HI.X R13, R2, UR5, R3, 0x1, P0 ;  /* 0x00000005020d7c11 */ /* 0x000fca00080f0c03 */
[----:B------:R4:W-:Y:S04]  /*20800*/  @!P2 STG.E.128 desc[UR8][R12.64], R32 ;  /* 0x000000200c00a986 */ /* 0x0009e8000c101d08 */
[----:B------:R4:W-:Y:S02]  /*20810*/  @!P3 STG.E.128 desc[UR8][R12.64+0x80], R8 ;  /* 0x000080080c00b986 */ /* 0x0009e4000c101d08 */
.L_x_1602:
[----:B------:R-:W-:Y:S05]  /*20820*/  BSYNC B1 ;  /* 0x0000000000017941 */ /* 0x000fea0003800000 */
.L_x_1601:
[----:B------:R-:W-:Y:S05]  /*20830*/  @P1 BRA `(.L_x_1603) ;  /* 0x0000000800f81947 */ /* 0x000fea0003800000 */
[----:B----45:R-:W-:Y:S01]  /*20840*/  IADD3 R9, P0, R20, 0x60, RZ ;  /* 0x0000006014097810 */ /* 0x030fe20007f1e0ff */
        /* <DEDUP_REMOVED lines=12> */
[----:B------:R-:W-:Y:S02]  /*20910*/  LEA R8, P0, R2, UR4, 0x1 ;  /* 0x0000000402087c11 */ /* 0x000fe4000f8008ff */
[----:B------:R-:W-:-:S04]  /*20920*/  IADD3 R3, R3, R9, RZ ;  /* 0x0000000903037210 */ /* 0x000fc80007ffe0ff */
[----:B------:R-:W-:Y:S02]  /*20930*/  LEA.HI.X R9, R2, UR5, R3, 0x1, P0 ;  /* 0x0000000502097c11 */ /* 0x000fe400080f0c03 */
[----:B------:R-:W-:-:S03]  /*20940*/  ISETP.GE.AND P0, PT, R0, UR6, PT ;  /* 0x0000000600007c0c */ /* 0x000fc6000bf06270 */
[----:B------:R4:W-:Y:S10]  /*20950*/  @!P1 STG.E.128 desc[UR8][R8.64], R28 ;  /* 0x0000001c08009986 */ /* 0x0009f4000c101d08 */
[----:B------:R-:W-:Y:S05]  /*20960*/  @P0 BRA `(.L_x_1603) ;  /* 0x0000000800ac0947 */ /* 0x000fea0003800000 */
[----:B------:R-:W-:Y:S02]  /*20970*/  ULDC.64 UR4, c[0x0][0x208] ;  /* 0x0000820000047ab9 */ /* 0x000fe40000000a00 */
[----:B------:R0:W-:Y:S01]  /*20980*/  STG.E.128 desc[UR4][R8.64+0x80], R4 ;  /* 0x0000800408007986 */ /* 0x0001e2000c101d04 */
[----:B------:R-:W-:Y:S05]  /*20990*/  BRA `(.L_x_1603) ;  /* 0x0000000800a07947 */ /* 0x000fea0003800000 */
.L_x_1595:
[----:B------:R-:W-:Y:S01]  /*209a0*/  ULDC.64 UR4, c[0x0][0xbd8] ;  /* 0x0002f60000047ab9 */ /* 0x000fe20000000a00 */
[----:B------:R-:W2:Y:S01]  /*209b0*/  LDC.64 R2, c[0x0][0xbd8] ;  /* 0x0002f600ff027b82 */ /* 0x000ea20000000a00 */
[----:B------:R-:W-:Y:S01]  /*209c0*/  ISETP.NE.U32.AND P0, PT, RZ, UR4, PT ;  /* 0x00000004ff007c0c */ /* 0x000fe2000bf05070 */
[----:B------:R-:W-:Y:S01]  /*209d0*/  IMAD.MOV.U32 R7, RZ, RZ, RZ ;  /* 0x000000ffff077224 */ /* 0x000fe200078e00ff */
[----:B------:R-:W-:Y:S02]  /*209e0*/  ULDC.64 UR6, c[0x0][0x208] ;  /* 0x0000820000067ab9 */ /* 0x000fe40000000a00 */
[----:B------:R-:W-:Y:S01]  /*209f0*/  ISETP.NE.AND.EX P0, PT, RZ, UR5, PT, P0 ;  /* 0x00000005ff007c0c */ /* 0x000fe2000bf05300 */
[----:B------:R-:W-:Y:S02]  /*20a00*/  ULDC.64 UR4, c[0x0][0xbe0] ;  /* 0x0002f80000047ab9 */ /* 0x000fe40000000a00 */
[----:B------:R-:W-:-:S04]  /*20a10*/  ISETP.NE.U32.AND P1, PT, RZ, UR4, PT ;  /* 0x00000004ff007c0c */ /* 0x000fc8000bf25070 */
[----:B------:R-:W-:Y:S01]  /*20a20*/  ISETP.NE.AND.EX P1, PT, RZ, UR5, PT, P1 ;  /* 0x00000005ff007c0c */ /* 0x000fe2000bf25310 */
[----:B------:R-:W3:Y:S01]  /*20a30*/  S2R R8, SR_TID.X ;  /* 0x0000000000087919 */ /* 0x000ee20000002100 */
[----:B--2---:R-:W-:-:S11]  /*20a40*/  IMAD.WIDE R2, R183, 0x4, R2 ;  /* 0x00000004b7027825 */ /* 0x004fd600078e0202 */
[----:B------:R-:W2:Y:S01]  /*20a50*/  @P1 LDC.64 R4, c[0x0][0xbe0] ;  /* 0x0002f800ff041b82 */ /* 0x000ea20000000a00 */
[----:B------:R-:W-:Y:S02]  /*20a60*/  ULDC UR4, c[0x0][0xa88] ;  /* 0x0002a20000047ab9 */ /* 0x000fe40000000800 */
[----:B------:R-:W-:Y:S01]  /*20a70*/  IMAD.U32 R0, RZ, RZ, UR4 ;  /* 0x00000004ff007e24 */ /* 0x000fe2000f8e00ff */
[----:B------:R4:W5:Y:S01]  /*20a80*/  @P0 LDG.E R7, desc[UR6][R2.64] ;  /* 0x0000000602070981 */ /* 0x000962000c1e1900 */
[----:B---3--:R-:W-:Y:S01]  /*20a90*/  IADD3 R6, R8, -0x80, RZ ;  /* 0xffffff8008067810 */ /* 0x008fe20007ffe0ff */
[----:B--2---:R-:W-:-:S03]  /*20aa0*/  @P1 IMAD.WIDE R4, R183, 0x4, R4 ;  /* 0x00000004b7041825 */ /* 0x004fc600078e0204 */
[----:B------:R-:W-:Y:S02]  /*20ab0*/  ISETP.GT.AND P2, PT, R6, 0x7f, PT ;  /* 0x0000007f0600780c */ /* 0x000fe40003f44270 */
[----:B------:R4:W5:Y:S01]  /*20ac0*/  @P1 LDG.E R0, desc[UR6][R4.64] ;  /* 0x0000000604001981 */ /* 0x000962000c1e1900 */
[----:B------:R-:W-:Y:S10]  /*20ad0*/  @P1 BRA `(.L_x_1604) ;  /* 0x0000000000141947 */ /* 0x000ff40003800000 */
[----:B------:R-:W-:Y:S05]  /*20ae0*/  @!P0 BRA `(.L_x_1604) ;  /* 0x0000000000108947 */ /* 0x000fea0003800000 */
[----:B------:R-:W-:Y:S02]  /*20af0*/  ULDC.64 UR4, c[0x0][0x208] ;  /* 0x0000820000047ab9 */ /* 0x000fe40000000a00 */
[----:B----4-:R-:W2:Y:S04]  /*20b00*/  LDG.E R5, desc[UR4][R2.64] ;  /* 0x0000000402057981 */ /* 0x010ea8000c1e1900 */
[----:B-----5:R-:W2:Y:S02]  /*20b10*/  LDG.E R0, desc[UR4][R2.64+0x4] ;  /* 0x0000040402007981 */ /* 0x020ea4000c1e1900 */
[----:B--2---:R-:W-:-:S07]  /*20b20*/  IMAD.IADD R0, R0, 0x1, -R5 ;  /* 0x0000000100007824 */ /* 0x004fce00078e0a05 */
.L_x_1604:
[----:B----4-:R-:W-:Y:S01]  /*20b30*/  SHF.R.S32.HI R2, RZ, 0x1f, R183 ;  /* 0x0000001fff027819 */ /* 0x010fe200000114b7 */
[----:B------:R-:W-:Y:S01]  /*20b40*/  BSSY B1, `(.L_x_1605) ;  /* 0x000001d000017945 */ /* 0x000fe20003800000 */
[----:B------:R-:W-:Y:S02]  /*20b50*/  SHF.R.S32.HI R9, RZ, 0x1f, R182 ;  /* 0x0000001fff097819 */ /* 0x000fe400000114b6 */
[----:B------:R-:W-:Y:S02]  /*20b60*/  SHF.R.S32.HI R13, RZ, 0x1f, R178 ;  /* 0x0000001fff0d7819 */ /* 0x000fe400000114b2 */
[----:B------:R-:W-:Y:S02]  /*20b70*/  SEL R11, R183, RZ, !P0 ;  /* 0x000000ffb70b7207 */ /* 0x000fe40004000000 */
[----:B------:R-:W-:Y:S02]  /*20b80*/  SEL R10, R2, RZ, !P0 ;  /* 0x000000ff020a7207 */ /* 0x000fe40004000000 */
[----:B-----5:R-:W-:Y:S01]  /*20b90*/  SHF.R.S32.HI R6, RZ, 0x1f, R7 ;  /* 0x0000001fff067819 */ /* 0x020fe20000011407 */
[----:B------:R-:W-:Y:S06]  /*20ba0*/  @P2 BRA `(.L_x_1606) ;  /* 0x0000000000582947 */ /* 0x000fec0003800000 */
[----:B------:R-:W-:-:S04]  /*20bb0*/  IMAD R2, R187, 0x80, R8 ;  /* 0x00000080bb027824 */ /* 0x000fc800078e0208 */
        /* <DEDUP_REMOVED lines=11> */
[----:B------:R-:W-:Y:S01]  /*20c70*/  IMAD R4, R10, UR4, RZ ;  /* 0x000000040a047c24 */ /* 0x000fe2000f8e02ff */
[----:B------:R-:W-:-:S03]  /*20c80*/  IADD3 R3, R3, R5, RZ ;  /* 0x0000000503037210 */ /* 0x000fc60007ffe0ff */
        /* <DEDUP_REMOVED lines=8> */
.L_x_1606:
[----:B------:R-:W-:Y:S05]  /*20d10*/  BSYNC B1 ;  /* 0x0000000000017941 */ /* 0x000fea0003800000 */
.L_x_1605:
[----:B------:R-:W-:Y:S01]  /*20d20*/  ULDC.64 UR4, c[0x0][0xaa0] ;  /* 0x0002a80000047ab9 */ /* 0x000fe20000000a00 */
[----:B--2---:R-:W-:Y:S01]  /*20d30*/  MOV R3, R13 ;  /* 0x0000000d00037202 */ /* 0x004fe20000000f00 */
[----:B------:R-:W-:Y:S01]  /*20d40*/  IMAD.MOV.U32 R2, RZ, RZ, R178 ;  /* 0x000000ffff027224 */ /* 0x000fe200078e00b2 */
[----:B------:R-:W-:Y:S01]  /*20d50*/  BSSY B1, `(.L_x_1607) ;  /* 0x000002c000017945 */ /* 0x000fe20003800000 */
[----:B------:R-:W-:Y:S02]  /*20d60*/  IMAD R4, R6, UR4, RZ ;  /* 0x0000000406047c24 */ /* 0x000fe4000f8e02ff */
[----:B------:R-:W-:-:S04]  /*20d70*/  IMAD.WIDE.U32 R2, R7, UR4, R2 ;  /* 0x0000000407027c25 */ /* 0x000fc8000f8e0002 */
[----:B------:R-:W-:Y:S01]  /*20d80*/  IMAD R7, R7, UR5, R4 ;  /* 0x0000000507077c24 */ /* 0x000fe2000f8e0204 */
[----:B------:R-:W-:Y:S01]  /*20d90*/  ULDC.64 UR4, c[0x0][0xae0] ;  /* 0x0002b80000047ab9 */ /* 0x000fe20000000a00 */
[C---:B------:R-:W-:Y:S02]  /*20da0*/  VIADD R4, R180.reuse, 0x20 ;  /* 0x00000020b4047836 */ /* 0x040fe40000000000 */
[----:B------:R-:W-:Y:S02]  /*20db0*/  IMAD.IADD R3, R3, 0x1, R7 ;  /* 0x0000000103037824 */ /* 0x000fe400078e0207 */
[----:B------:R-:W-:Y:S02]  /*20dc0*/  IMAD R7, R187, -0x80, R0 ;  /* 0xffffff80bb077824 */ /* 0x000fe400078e0200 */
[----:B------:R-:W-:Y:S02]  /*20dd0*/  IMAD R5, R9, UR4, RZ ;  /* 0x0000000409057c24 */ /* 0x000fe4000f8e02ff */
[C---:B------:R-:W-:Y:S01]  /*20de0*/  VIADD R0, R180.reuse, 0x40 ;  /* 0x00000040b4007836 */ /* 0x040fe20000000000 */
[-C--:B------:R-:W-:Y:S01]  /*20df0*/  ISETP.GE.AND P2, PT, R180, R7.reuse, PT ;  /* 0x00000007b400720c */ /* 0x080fe20003f46270 */
[----:B------:R-:W-:Y:S01]  /*20e00*/  IMAD R5, R182, UR5, R5 ;  /* 0x00000005b6057c24 */ /* 0x000fe2000f8e0205 */
[-C--:B------:R-:W-:Y:S01]  /*20e10*/  ISETP.GE.AND P3, PT, R4, R7.reuse, PT ;  /* 0x000000070400720c */ /* 0x080fe20003f66270 */
[----:B------:R-:W-:Y:S01]  /*20e20*/  IMAD.WIDE.U32 R2, R182, UR4, R2 ;  /* 0x00000004b6027c25 */ /* 0x000fe2000f8e0002 */
[----:B------:R-:W-:Y:S01]  /*20e30*/  IADD3 R4, R180, 0x60, RZ ;  /* 0x00000060b4047810 */ /* 0x000fe20007ffe0ff */
[----:B------:R-:W-:Y:S01]  /*20e40*/  ULDC.64 UR4, c[0x0][0xae8] ;  /* 0x0002ba0000047ab9 */ /* 0x000fe20000000a00 */
[-C--:B------:R-:W-:Y:S01]  /*20e50*/  ISETP.GE.AND P1, PT, R0, R7.reuse, PT ;  /* 0x000000070000720c */ /* 0x080fe20003f26270 */
[----:B------:R-:W-:Y:S01]  /*20e60*/  IMAD.IADD R3, R3, 0x1, R5 ;  /* 0x0000000103037824 */ /* 0x000fe200078e0205 */
[----:B------:R-:W-:Y:S01]  /*20e70*/  ISETP.GE.AND P0, PT, R4, R7, PT ;  /* 0x000000070400720c */ /* 0x000fe20003f06270 */
[----:B------:R-:W-:Y:S01]  /*20e80*/  IMAD R0, R10, UR4, RZ ;  /* 0x000000040a007c24 */ /* 0x000fe2000f8e02ff */
[----:B------:R-:W-:Y:S01]  /*20e90*/  SHF.R.S32.HI R7, RZ, 0x1f, R180 ;  /* 0x0000001fff077819 */ /* 0x000fe200000114b4 */
[----:B------:R-:W-:-:S04]  /*20ea0*/  IMAD.WIDE.U32 R4, R11, UR4, R2 ;  /* 0x000000040b047c25 */ /* 0x000fc8000f8e0002 */
[----:B------:R-:W-:Y:S02]  /*20eb0*/  IMAD R9, R11, UR5, R0 ;  /* 0x000000050b097c24 */ /* 0x000fe4000f8e0200 */
[----:B------:R-:W-:Y:S02]  /*20ec0*/  IMAD.MOV.U32 R6, RZ, RZ, R180 ;  /* 0x000000ffff067224 */ /* 0x000fe400078e00b4 */
[----:B------:R-:W-:Y:S02]  /*20ed0*/  IMAD.IADD R11, R5, 0x1, R9 ;  /* 0x00000001050b7824 */ /* 0x000fe400078e0209 */
[----:B------:R-:W-:Y:S01]  /*20ee0*/  IMAD.WIDE R6, R187, 0x80, R6 ;  /* 0x00000080bb067825 */ /* 0x000fe200078e0206 */
[----:B------:R-:W-:Y:S06]  /*20ef0*/  @P2 BRA `(.L_x_1608) ;  /* 0x0000000000442947 */ /* 0x000fec0003800000 */
[----:B------:R-:W-:Y:S01]  /*20f00*/  ULDC.64 UR4, c[0x0][0xad8] ;  /* 0x0002b60000047ab9 */ /* 0x000fe20000000a00 */
[----:B------:R-:W-:Y:S01]  /*20f10*/  IMAD.MOV.U32 R2, RZ, RZ, R4 ;  /* 0x000000ffff027224 */ /* 0x000fe200078e0004 */
[C---:B------:R-:W-:Y:S01]  /*20f20*/  IADD3 R0, R178.reuse, 0x40, RZ ;  /* 0x00000040b2007810 */ /* 0x040fe20007ffe0ff */
        /* <DEDUP_REMOVED lines=12> */
[----:B------:R2:W-:Y:S04]  /*20ff0*/  @!P4 STG.E.128 desc[UR8][R8.64], RZ ;  /* 0x000000ff0800c986 */ /* 0x0005e8000c101d08 */
[----:B------:R2:W-:Y:S02]  /*21000*/  @!P5 STG.E.128 desc[UR8][R8.64+0x80], RZ ;  /* 0x000080ff0800d986 */ /* 0x0005e4000c101d08 */
.L_x_1608:
[----:B------:R-:W-:Y:S05]  /*21010*/  BSYNC B1 ;  /* 0x0000000000017941 */ /* 0x000fea0003800000 */
.L_x_1607:
[----:B------:R-:W-:Y:S04]  /*21020*/  BSSY B1, `(.L_x_1609) ;  /* 0x0000015000017945 */ /* 0x000fe80003800000 */
[----:B------:R-:W-:Y:S05]  /*21030*/  @P3 BRA `(.L_x_1610) ;  /* 0x00000000004c3947 */ /* 0x000fea0003800000 */
[----:B--2---:R-:W-:Y:S01]  /*21040*/  IADD3 R9, P2, R6, 0x20, RZ ;  /* 0x0000002006097810 */ /* 0x004fe20007f5e0ff */
        /* <DEDUP_REMOVED lines=16> */
[----:B------:R3:W-:Y:S04]  /*21150*/  @!P3 STG.E.128 desc[UR8][R8.64], RZ ;  /* 0x000000ff0800b986 */ /* 0x0007e8000c101d08 */
[----:B------:R3:W-:Y:S02]  /*21160*/  @!P4 STG.E.128 desc[UR8][R8.64+0x80], RZ ;  /* 0x000080ff0800c986 */ /* 0x0007e4000c101d08 */
.L_x_1610:
[----:B------:R-:W-:Y:S05]  /*21170*/  BSYNC B1 ;  /* 0x0000000000017941 */ /* 0x000fea0003800000 */
.L_x_1609:
[----:B------:R-:W-:Y:S04]  /*21180*/  BSSY B1, `(.L_x_1611) ;  /* 0x0000015000017945 */ /* 0x000fe80003800000 */
[----:B------:R-:W-:Y:S05]  /*21190*/  @P1 BRA `(.L_x_1612) ;  /* 0x00000000004c1947 */ /* 0x000fea0003800000 */
[----:B--23--:R-:W-:Y:S01]  /*211a0*/  IADD3 R9, P1, R6, 0x40, RZ ;  /* 0x0000004006097810 */ /* 0x00cfe20007f3e0ff */
        /* <DEDUP_REMOVED lines=18> */
.L_x_1612:
[----:B------:R-:W-:Y:S05]  /*212d0*/  BSYNC B1 ;  /* 0x0000000000017941 */ /* 0x000fea0003800000 */
.L_x_1611:
        /* <DEDUP_REMOVED lines=20> */
.L_x_1603:
[----:B------:R-:W-:Y:S05]  /*21420*/  BSYNC B0 ;  /* 0x0000000000007941 */ /* 0x000fea0003800000 */
.L_x_1594:
[----:B------:R-:W-:Y:S02]  /*21430*/  ULDC UR4, c[0x0][0xc14] ;  /* 0x0003050000047ab9 */ /* 0x000fe40000000800 */
[----:B-1----:R-:W-:-:S13]  /*21440*/  ISETP.GE.AND P0, PT, R171, UR4, PT ;  /* 0x00000004ab007c0c */ /* 0x002fda000bf06270 */
[----:B------:R-:W-:Y:S05]  /*21450*/  @!P0 BRA `(.L_x_1613) ;  /* 0xfffffdfc00488947 */ /* 0x000fea000383ffff */
[----:B------:R-:W-:Y:S05]  /*21460*/  BRA `(.L_x_1315) ;  /* 0x0000006800507947 */ /* 0x000fea0003800000 */
.L_x_1313:
[----:B------:R-:W-:-:S08]  /*21470*/  NOP ;  /* 0x0000000000007918 */ /* 0x000fd00000000000 */
[----:B------:R-:W0:-:S00]  /*21480*/  USETMAXREG.DEALLOC.CTAPOOL 0x18 ;  /* 0x00000018000079c8 */ /* 0x000e0000080e0500 */
[----:B0-----:R-:W-:-:S06]  /*21490*/  LOP3.LUT R0, R0, 0x3, RZ, 0xc0, !PT ;  /* 0x0000000300007812 */ /* 0x001fcc00078ec0ff */
[----:B------:R-:W0:Y:S02]  /*214a0*/  SHFL.IDX PT, R0, R0, RZ, 0x1f ;  /* 0x00001fff00007589 */ /* 0x000e2400000e0000 */
[----:B0-----:R-:W-:-:S13]  /*214b0*/  ISETP.NE.AND P0, PT, R0, RZ, PT ;  /* 0x000000ff0000720c */ /* 0x001fda0003f05270 */
[----:B------:R-:W-:Y:S05]  /*214c0*/  @P0 BRA `(.L_x_1315) ;  /* 0x0000006800380947 */ /* 0x000fea0003800000 */
[----:B------:R-:W2:Y:S01]  /*214d0*/  LDL.LU R6, [R1+0x8] ;  /* 0x0000080001067983 */ /* 0x000ea20000300800 */
[----:B------:R-:W-:Y:S01]  /*214e0*/  LOP3.LUT R7, R4, 0x1f, RZ, 0xc0, !PT ;  /* 0x0000001f04077812 */ /* 0x000fe200078ec0ff */
[----:B------:R-:W-:Y:S01]  /*214f0*/  ULDC UR5, c[0x0][0xc14] ;  /* 0x0003050000057ab9 */ /* 0x000fe20000000800 */
[----:B------:R-:W-:Y:S01]  /*21500*/  CS2R R16, SRZ ;  /* 0x0000000000107805 */ /* 0x000fe2000001ff00 */
[----:B------:R-:W-:Y:S01]  /*21510*/  ULDC.64 UR6, c[0x0][0x208] ;  /* 0x0000820000067ab9 */ /* 0x000fe20000000a00 */
[----:B------:R-:W-:Y:S01]  /*21520*/  ISETP.NE.AND P0, PT, R7, 0x1f, PT ;  /* 0x0000001f0700780c */ /* 0x000fe20003f05270 */
[----:B------:R-:W-:Y:S01]  /*21530*/  ULDC UR4, c[0x0][0xc10] ;  /* 0x0003040000047ab9 */ /* 0x000fe20000000800 */
[----:B--2---:R-:W-:-:S11]  /*21540*/  LOP3.LUT R6, R6, 0xffffff7f, RZ, 0xc0, !PT ;  /* 0xffffff7f06067812 */ /* 0x004fd600078ec0ff */
[----:B------:R-:W-:Y:S02]  /*21550*/  @P0 LOP3.LUT R6, R6, 0x80, RZ, 0xfc, !PT ;  /* 0x0000008006060812 */ /* 0x000fe400078efcff */
[----:B------:R-:W-:-:S13]  /*21560*/  ISETP.GE.OR P0, PT, R7, UR5, !P0 ;  /* 0x0000000507007c0c */ /* 0x000fda000c706670 */
[----:B------:R-:W0:Y:S02]  /*21570*/  @!P0 LDC.64 R2, c[0x0][0xc58] ;  /* 0x00031600ff028b82 */ /* 0x000e240000000a00 */
[----:B0-----:R-:W-:-:S05]  /*21580*/  @!P0 IMAD.WIDE.U32 R2, R7, 0x4, R2 ;  /* 0x0000000407028825 */ /* 0x001fca00078e0002 */
[----:B------:R-:W2:Y:S01]  /*21590*/  @!P0 LDG.E R17, desc[UR6][R2.64] ;  /* 0x0000000602118981 */ /* 0x000ea2000c1e1900 */
[C---:B------:R-:W-:Y:S01]  /*215a0*/  ISETP.NE.AND P1, PT, R7.reuse, RZ, PT ;  /* 0x000000ff0700720c */ /* 0x040fe20003f25270 */
[----:B------:R-:W0:Y:S01]  /*215b0*/  S2UR UR6, SR_CTAID.X ;  /* 0x00000000000679c3 */ /* 0x000e220000002500 */
        /* <DEDUP_REMOVED lines=27> */
[----:B------:R-:W-:-:S05]  /*21770*/  @P0 LOP3.LUT R6, R6, 0x4, RZ, 0xfc, !PT ;  /* 0x0000000406060812 */ /* 0x000fca00078efcff */
[----:B------:R-:W-:Y:S01]  /*21780*/  STL [R1+0x8], R6 ;  /* 0x0000080601007387 */ /* 0x000fe20000100800 */
[----:B-1----:R-:W-:-:S05]  /*21790*/  SEL R0, R0, RZ, P0 ;  /* 0x000000ff00007207 */ /* 0x002fca0000000000 */
[----:B------:R-:W-:-:S05]  /*217a0*/  IMAD.IADD R0, R3, 0x1, R0 ;  /* 0x0000000103007824 */ /* 0x000fca00078e0200 */
[----:B------:R-:W1:Y:S02]  /*217b0*/  SHFL.IDX PT, R2, R0, 0x1f, 0x1f ;  /* 0x03e01f0000027f89 */ /* 0x000e6400000e0000 */
[----:B-1----:R-:W-:-:S04]  /*217c0*/  IMAD R4, R2, UR4, RZ ;  /* 0x0000000402047c24 */ /* 0x002fc8000f8e02ff */
[----:B------:R-:W-:Y:S01]  /*217d0*/  IMAD.MOV.U32 R5, RZ, RZ, R4 ;  /* 0x000000ffff057224 */ /* 0x000fe200078e0004 */
[----:B0-----:R-:W-:-:S13]  /*217e0*/  ISETP.GT.AND P0, PT, R4, UR6, PT ;  /* 0x0000000604007c0c */ /* 0x001fda000bf04270 */
[----:B------:R-:W-:Y:S05]  /*217f0*/  @P0 BRA `(.L_x_1614) ;  /* 0x0000000000c00947 */ /* 0x000fea0003800000 */
[----:B------:R-:W-:Y:S01]  /*21800*/  IMAD.MOV.U32 R4, RZ, RZ, R5 ;  /* 0x000000ffff047224 */ /* 0x000fe200078e0005 */
[----:B------:R-:W-:Y:S01]  /*21810*/  ULDC UR5, c[0x0][0xc14] ;  /* 0x0003050000057ab9 */ /* 0x000fe20000000800 */
[----:B------:R-:W-:Y:S01]  /*21820*/  IMAD.MOV.U32 R19, RZ, RZ, RZ ;  /* 0x000000ffff137224 */ /* 0x000fe200078e00ff */
[----:B------:R-:W-:Y:S01]  /*21830*/  ULDC UR7, c[0x0][0xc14] ;  /* 0x0003050000077ab9 */ /* 0x000fe20000000800 */
[----:B------:R-:W-:-:S05]  /*21840*/  ULDC UR4, c[0x0][0xc10] ;  /* 0x0003040000047ab9 */ /* 0x000fca0000000800 */
.L_x_1618:
[----:B------:R-:W-:Y:S01]  /*21850*/  IADD3 R0, R19, 0x1f, RZ ;  /* 0x0000001f13007810 */ /* 0x000fe20007ffe0ff */
        /* <DEDUP_REMOVED lines=16> */
.L_x_1617:
[----:B------:R-:W-:Y:S05]  /*21960*/  BSYNC B0 ;  /* 0x0000000000007941 */ /* 0x000fea0003800000 */
.L_x_1616:
        /* <DEDUP_REMOVED lines=25> */
.L_x_1614:
[----:B------:R-:W-:Y:S01]  /*21b00*/  IMAD.IADD R5, R4, 0x1, -R5 ;  /* 0x0000000104057824 */ /* 0x000fe200078e0a05 */
[----:B------:R-:W-:-:S03]  /*21b10*/  ULDC.64 UR8, c[0x0][0x208] ;  /* 0x0000820000087ab9 */ /* 0x000fc60000000a00 */
[----:B------:R-:W-:-:S05]  /*21b20*/  IMAD R2, R0, UR4, R5 ;  /* 0x0000000400027c24 */ /* 0x000fca000f8e0205 */
[----:B------:R-:W-:Y:S02]  /*21b30*/  ISETP.GT.AND P0, PT, R2, UR6, PT ;  /* 0x0000000602007c0c */ /* 0x000fe4000bf04270 */
[----:B------:R-:W0:Y:S11]  /*21b40*/  LDC.64 R2, c[0x0][0xc68] ;  /* 0x00031a00ff027b82 */ /* 0x000e360000000a00 */
[----:B------:R-:W-:-:S04]  /*21b50*/  VOTE.ANY R7, PT, !P0 ;  /* 0x0000000000077806 */ /* 0x000fc800040e0100 */
[----:B------:R-:W1:Y:S02]  /*21b60*/  POPC R4, R7 ;  /* 0x0000000700047309 */ /* 0x000e640000000000 */
[----:B-1----:R-:W-:-:S05]  /*21b70*/  IADD3 R19, R4, R19, RZ ;  /* 0x0000001304137210 */ /* 0x002fca0007ffe0ff */
        /* <DEDUP_REMOVED lines=13> */
.L_x_1619:
[----:B-12---:R-:W-:Y:S01]  /*21c50*/  IMAD.MOV R0, RZ, RZ, -R3 ;  /* 0x000000ffff007224 */ /* 0x006fe200078e0a03 */
[----:B------:R-:W-:Y:S01]  /*21c60*/  MOV R2, RZ ;  /* 0x000000ff00027202 */ /* 0x000fe20000000f00 */
[----:B---3--:R-:W-:Y:S02]  /*21c70*/  IMAD R16, R16, UR4, R5 ;  /* 0x0000000410107c24 */ /* 0x008fe4000f8e0205 */
[----:B------:R-:W-:Y:S01]  /*21c80*/  IMAD R5, R0, R9, RZ ;  /* 0x0000000900057224 */ /* 0x000fe200078e02ff */
[----:B------:R-:W-:-:S03]  /*21c90*/  IABS R0, R6 ;  /* 0x0000000600007213 */ /* 0x000fc60000000000 */
[----:B------:R-:W-:Y:S01]  /*21ca0*/  IMAD.HI.U32 R2, R3, R5, R2 ;  /* 0x0000000503027227 */ /* 0x000fe200078e0002 */
[----:B------:R-:W-:-:S03]  /*21cb0*/  IADD3 R5, -R16, UR6, RZ ;  /* 0x0000000610057c10 */ /* 0x000fc6000fffe1ff */
[----:B------:R-:W-:Y:S01]  /*21cc0*/  IMAD.MOV R0, RZ, RZ, -R0 ;  /* 0x000000ffff007224 */ /* 0x000fe200078e0a00 */
        /* <DEDUP_REMOVED lines=8> */
[----:B------:R-:W-:Y:S02]  /*21d50*/  @P0 IADD3 R2, R2, 0x1, RZ ;  /* 0x0000000102020810 */ /* 0x000fe40007ffe0ff */
[----:B------:R-:W-:-:S13]  /*21d60*/  ISETP.GE.AND P0, PT, R0, RZ, PT ;  /* 0x000000ff0000720c */ /* 0x000fda0003f06270 */
[----:B------:R-:W-:Y:S01]  /*21d70*/  @!P0 IMAD.MOV R2, RZ, RZ, -R2 ;  /* 0x000000ffff028224 */ /* 0x000fe200078e0a02 */
[----:B------:R-:W-:-:S13]  /*21d80*/  ISETP.NE.AND P0, PT, R6, RZ, PT ;  /* 0x000000ff0600720c */ /* 0x000fda0003f05270 */
[----:B------:R-:W-:-:S05]  /*21d90*/  @!P0 LOP3.LUT R2, RZ, R6, RZ, 0x33, !PT ;  /* 0x00000006ff028212 */ /* 0x000fca00078e33ff */
[----:B------:R-:W-:Y:S01]  /*21da0*/  IMAD R0, R8, R2, RZ ;  /* 0x0000000208007224 */ /* 0x000fe200078e02ff */
[----:B------:R-:W-:-:S03]  /*21db0*/  IADD3 R2, -R2, RZ, RZ ;  /* 0x000000ff02027210 */ /* 0x000fc60007ffe1ff */
[----:B------:R-:W-:Y:S02]  /*21dc0*/  IMAD.MOV R3, RZ, RZ, -R0 ;  /* 0x000000ffff037224 */ /* 0x000fe400078e0a00 */
[----:B------:R-:W-:Y:S02]  /*21dd0*/  IMAD R5, R6, R2, R5 ;  /* 0x0000000206057224 */ /* 0x000fe400078e0205 */
[----:B------:R-:W-:Y:S01]  /*21de0*/  IMAD.MOV.U32 R2, RZ, RZ, RZ ;  /* 0x000000ffff027224 */ /* 0x000fe200078e00ff */
[----:B------:R-:W-:-:S04]  /*21df0*/  VIADDMNMX R8, R3, UR4, R8, PT ;  /* 0x0000000403087c46 */ /* 0x000fc8000b800108 */
[-C--:B------:R-:W-:Y:S02]  /*21e00*/  IABS R4, R8.reuse ;  /* 0x0000000800047213 */ /* 0x080fe40000000000 */
[----:B------:R-:W-:Y:S02]  /*21e10*/  IABS R6, R8 ;  /* 0x0000000800067213 */ /* 0x000fe40000000000 */
[----:B------:R-:W1:Y:S08]  /*21e20*/  I2F.RP R7, R4 ;  /* 0x0000000400077306 */ /* 0x000e700000209400 */
[----:B-1----:R-:W1:Y:S02]  /*21e30*/  MUFU.RCP R7, R7 ;  /* 0x0000000700077308 */ /* 0x002e640000001000 */
[----:B-1----:R-:W-:Y:S01]  /*21e40*/  VIADD R3, R7, 0xffffffe ;  /* 0x0ffffffe07037836 */ /* 0x002fe20000000000 */
[----:B------:R-:W-:-:S05]  /*21e50*/  IABS R7, R5 ;  /* 0x0000000500077213 */ /* 0x000fca0000000000 */
[----:B------:R-:W1:Y:S02]  /*21e60*/  F2I.FTZ.U32.TRUNC.NTZ R3, R3 ;  /* 0x0000000300037305 */ /* 0x000e64000021f000 */
[----:B-1----:R-:W-:-:S04]  /*21e70*/  IMAD.MOV R9, RZ, RZ, -R3 ;  /* 0x000000ffff097224 */ /* 0x002fc800078e0a03 */
[----:B------:R-:W-:-:S04]  /*21e80*/  IMAD R9, R9, R4, RZ ;  /* 0x0000000409097224 */ /* 0x000fc800078e02ff */
[----:B------:R-:W-:-:S04]  /*21e90*/  IMAD.HI.U32 R2, R3, R9, R2 ;  /* 0x0000000903027227 */ /* 0x000fc800078e0002 */
[----:B------:R-:W-:Y:S02]  /*21ea0*/  IMAD.MOV R3, RZ, RZ, -R6 ;  /* 0x000000ffff037224 */ /* 0x000fe400078e0a06 */
[----:B------:R-:W-:-:S04]  /*21eb0*/  IMAD.HI.U32 R2, R2, R7, RZ ;  /* 0x0000000702027227 */ /* 0x000fc800078e00ff */
[----:B------:R-:W-:-:S05]  /*21ec0*/  IMAD R3, R2, R3, R7 ;  /* 0x0000000302037224 */ /* 0x000fca00078e0207 */
[----:B------:R-:W-:-:S13]  /*21ed0*/  ISETP.GT.U32.AND P0, PT, R4, R3, PT ;  /* 0x000000030400720c */ /* 0x000fda0003f04070 */
[----:B------:R-:W-:Y:S01]  /*21ee0*/  @!P0 IMAD.IADD R3, R3, 0x1, -R4 ;  /* 0x0000000103038824 */ /* 0x000fe200078e0a04 */
[----:B------:R-:W-:-:S04]  /*21ef0*/  @!P0 IADD3 R2, R2, 0x1, RZ ;  /* 0x0000000102028810 */ /* 0x000fc80007ffe0ff */
[----:B------:R-:W-:Y:S02]  /*21f00*/  ISETP.GE.U32.AND P0, PT, R3, R4, PT ;  /* 0x000000040300720c */ /* 0x000fe40003f06070 */
[C---:B------:R-:W-:Y:S02]  /*21f10*/  LOP3.LUT R3, R5.reuse, R8, RZ, 0x3c, !PT ;  /* 0x0000000805037212 */ /* 0x040fe400078e3cff */
[----:B------:R-:W-:-:S09]  /*21f20*/  IADD3 R5, R5, R0, RZ ;  /* 0x0000000005057210 */ /* 0x000fd20007ffe0ff */
        /* <DEDUP_REMOVED lines=10> */
.L_x_1615:
[----:B------:R-:W-:Y:S01]  /*21fd0*/  IMAD.MOV.U32 R17, RZ, RZ, RZ ;  /* 0x000000ffff117224 */ /* 0x000fe200078e00ff */
[----:B------:R-:W-:Y:S01]  /*21fe0*/  MOV R16, UR6 ;  /* 0x0000000600107c02 */ /* 0x000fe20008000f00 */
[----:B------:R-:W-:-:S07]  /*21ff0*/  IMAD.MOV.U32 R18, RZ, RZ, RZ ;  /* 0x000000ffff127224 */ /* 0x000fce00078e00ff */
.L_x_1620:
[----:B------:R-:W2:Y:S01]  /*22000*/  LDL.LU R2, [R1+0x8] ;  /* 0x0000080001027983 */ /* 0x000ea20000300800 */
[----:B------:R-:W1:Y:S02]  /*22010*/  S2R R5, SR_TID.X ;  /* 0x0000000000057919 */ /* 0x000e640000002100 */
[----:B-1----:R-:W-:-:S04]  /*22020*/  LOP3.LUT R5, R5, 0x1f, RZ, 0xc0, !PT ;  /* 0x0000001f05057812 */ /* 0x002fc800078ec0ff */
[----:B------:R-:W-:-:S13]  /*22030*/  ISETP.NE.AND P0, PT, R5, RZ, PT ;  /* 0x000000ff0500720c */ /* 0x000fda0003f05270 */
[----:B------:R-:W1:Y:S01]  /*22040*/  @!P0 S2R R3, SR_CgaCtaId ;  /* 0x0000000000038919 */ /* 0x000e620000008800 */
[----:B------:R-:W-:-:S04]  /*22050*/  @!P0 MOV R0, 0x400 ;  /* 0x0000040000008802 */ /* 0x000fc80000000f00 */
[----:B-1----:R-:W-:-:S05]  /*22060*/  @!P0 LEA R0, R3, R0, 0x18 ;  /* 0x0000000003008211 */ /* 0x002fca00078ec0ff */
[----:B------:R1:W-:Y:S02]  /*22070*/  @!P0 STS.128 [R0+0x2a8d0], R16 ;  /* 0x02a8d01000008388 */ /* 0x0003e40000000c00 */
[----:B-1----:R-:W-:Y:S01]  /*22080*/  IMAD.MOV.U32 R0, RZ, RZ, 0x1 ;  /* 0x00000001ff007424 */ /* 0x002fe200078e00ff */
        /* <DEDUP_REMOVED lines=9> */
[----:B------:R-:W2:Y:S01]  /*22120*/  S2R R4, SR_TID.X ;  /* 0x0000000000047919 */ /* 0x000ea20000002100 */
[----:B------:R-:W-:Y:S01]  /*22130*/  ISETP.NE.AND P1, PT, R5, RZ, PT ;  /* 0x000000ff0500720c */ /* 0x000fe20003f25270 */
[----:B-1----:R-:W-:Y:S01]  /*22140*/  IMAD.MOV.U32 R0, RZ, RZ, 0x1 ;  /* 0x00000001ff007424 */ /* 0x002fe200078e00ff */
[----:B------:R-:W-:Y:S01]  /*22150*/  LOP3.LUT R2, R2, 0xffffffbf, RZ, 0xc0, !PT ;  /* 0xffffffbf02027812 */ /* 0x000fe200078ec0ff */
[----:B------:R1:W-:Y:S01]  /*22160*/  STL [R1+0x28], RZ ;  /* 0x000028ff01007387 */ /* 0x0003e20000100800 */
[----:B------:R-:W-:Y:S01]  /*22170*/  ULDC.64 UR38, c[0x0][0x198] ;  /* 0x0000660000267ab9 */ /* 0x000fe20000000a00 */
[----:B------:R-:W-:Y:S01]  /*22180*/  ULDC UR36, c[0x0][0xc] ;  /* 0x0000030000247ab9 */ /* 0x000fe20000000800 */
[----:B------:R-:W-:Y:S01]  /*22190*/  LOP3.LUT R2, R2, 0xfffffffd, RZ, 0xc0, !PT ;  /* 0xfffffffd02027812 */ /* 0x000fe200078ec0ff */
[----:B------:R1:W-:Y:S01]  /*221a0*/  STL [R1+0x14], R0 ;  /* 0x0000140001007387 */ /* 0x0003e20000100800 */
[----:B------:R-:W-:-:S03]  /*221b0*/  ULOP3.LUT UR37, UR60, 0x2, URZ, 0xfc, !UPT ;  /* 0x000000023c257892 */ /* 0x000fc6000f8efc3f */
[----:B------:R1:W-:Y:S04]  /*221c0*/  STL [R1+0x4], RZ ;  /* 0x000004ff01007387 */ /* 0x0003e80000100800 */
[----:B------:R1:W-:Y:S04]  /*221d0*/  STL [R1], RZ ;  /* 0x000000ff01007387 */ /* 0x0003e80000100800 */
[----:B------:R1:W-:Y:S01]  /*221e0*/  STL [R1+0x10], R0 ;  /* 0x0000100001007387 */ /* 0x0003e20000100800 */
[----:B--2---:R-:W-:-:S04]  /*221f0*/  LOP3.LUT R4, R4, 0x7f, RZ, 0xc0, !PT ;  /* 0x0000007f04047812 */ /* 0x004fc800078ec0ff */
[C---:B------:R-:W-:Y:S02]  /*22200*/  ISETP.NE.AND P2, PT, R4.reuse, RZ, PT ;  /* 0x000000ff0400720c */ /* 0x040fe40003f45270 */
[----:B------:R-:W-:-:S11]  /*22210*/  ISETP.NE.OR P0, PT, R4, RZ, !P1 ;  /* 0x000000ff0400720c */ /* 0x000fd60004f05670 */
[----:B------:R-:W-:-:S04]  /*22220*/  @P2 LOP3.LUT R2, R2, 0x2, RZ, 0xfc, !PT ;  /* 0x0000000202022812 */ /* 0x000fc800078efcff */
[----:B------:R-:W-:-:S05]  /*22230*/  @P0 LOP3.LUT R2, R2, 0x40, RZ, 0xfc, !PT ;  /* 0x0000004002020812 */ /* 0x000fca00078efcff */
[----:B------:R1:W-:Y:S02]  /*22240*/  STL [R1+0x8], R2 ;  /* 0x0000080201007387 */ /* 0x0003e40000100800 */
.L_x_1727:
[----:B------:R-:W-:Y:S05]  /*22250*/  YIELD ;  /* 0x0000000000007946 */ /* 0x000fea0003800000 */
[----:B------:R-:W-:Y:S01]  /*22260*/  ULDC.64 UR4, c[0x0][0xa28] ;  /* 0x00028a0000047ab9 */ /* 0x000fe20000000a00 */
[----:B------:R-:W-:Y:S01]  /*22270*/  MOV R5, RZ ;  /* 0x000000ff00057202 */ /* 0x000fe20000000f00 */
[----:B------:R-:W-:Y:S01]  /*22280*/  ULDC.64 UR6, c[0x0][0x208] ;  /* 0x0000820000067ab9 */ /* 0x000fe20000000a00 */
[----:B------:R-:W-:Y:S01]  /*22290*/  ISETP.NE.U32.AND P0, PT, RZ, UR4, PT ;  /* 0x00000004ff007c0c */ /* 0x000fe2000bf05070 */
[----:B-1----:R-:W-:Y:S01]  /*222a0*/  IMAD.MOV.U32 R0, RZ, RZ, RZ ;  /* 0x000000ffff007224 */ /* 0x002fe200078e00ff */
[----:B------:R-:W-:Y:S01]  /*222b0*/  ULDC.64 UR8, c[0x0][0xa08] ;  /* 0x0002820000087ab9 */ /* 0x000fe20000000a00 */
[----:B------:R-:W-:Y:S01]  /*222c0*/  ULDC.64 UR10, c[0x0][0xa10] ;  /* 0x00028400000a7ab9 */ /* 0x000fe20000000a00 */
[----:B------:R-:W-:Y:S01]  /*222d0*/  ISETP.NE.AND.EX P0, PT, RZ, UR5, PT, P0 ;  /* 0x00000005ff007c0c */ /* 0x000fe2000bf05300 */
[----:B------:R-:W-:-:S12]  /*222e0*/  ULDC.64 UR4, c[0x0][0xa00] ;  /* 0x0002800000047ab9 */ /* 0x000fd80000000a00 */
[----:B--2---:R-:W1:Y:S01]  /*222f0*/  @P0 LDC.64 R2, c[0x0][0xa28] ;  /* 0x00028a00ff020b82 */ /* 0x004e620000000a00 */
[----:B------:R-:W-:Y:S01]  /*22300*/  ISETP.NE.U32.AND P2, PT, RZ, UR4, PT ;  /* 0x00000004ff007c0c */ /* 0x000fe2000bf45070 */
[----:B-1----:R-:W-:-:S05]  /*22310*/  @P0 IMAD.WIDE R2, R19, 0x4, R2 ;  /* 0x0000000413020825 */ /* 0x002fca00078e0202 */
[----:B------:R1:W5:Y:S01]  /*22320*/  @P0 LDG.E R5, desc[UR6][R2.64] ;  /* 0x0000000602050981 */ /* 0x000362000c1e1900 */
[----:B------:R-:W-:Y:S01]  /*22330*/  ISETP.NE.AND.EX P2, PT, RZ, UR5, PT, P2 ;  /* 0x00000005ff007c0c */ /* 0x000fe2000bf45320 */
[----:B------:R-:W-:Y:S01]  /*22340*/  ULDC.64 UR4, c[0x0][0xa18] ;  /* 0x0002860000047ab9 */ /* 0x000fe20000000a00 */
[----:B-1----:R-:W1:Y:S02]  /*22350*/  LDC.64 R2, c[0x0][0xa00] ;  /* 0x00028000ff027b82 */ /* 0x002e640000000a00 */
[----:B-1----:R-:W-:-:S09]  /*22360*/  IMAD.WIDE R2, R19, 0x4, R2 ;  /* 0x0000000413027825 */ /* 0x002fd200078e0202 */
[----:B------:R-:W2:Y:S01]  /*22370*/  @P2 LDG.E R0, desc[UR6][R2.64] ;  /* 0x0000000602002981 */ /* 0x000ea2000c1e1900 */
[----:B------:R-:W-:Y:S01]  /*22380*/  ISETP.NE.U32.AND P0, PT, RZ, UR4, PT ;  /* 0x00000004ff007c0c */ /* 0x000fe2000bf05070 */
[----:B------:R-:W-:-:S03]  /*22390*/  ULDC UR4, c[0x0][0x288] ;  /* 0x0000a20000047ab9 */ /* 0x000fc60000000800 */
[----:B------:R-:W-:-:S13]  /*223a0*/  ISETP.NE.AND.EX P0, PT, RZ, UR5, PT, P0 ;  /* 0x00000005ff007c0c */ /* 0x000fda000bf05300 */
[----:B------:R-:W1:Y:S01]  /*223b0*/  @P0 LDC.64 R6, c[0x0][0xa18] ;  /* 0x00028600ff060b82 */ /* 0x000e620000000a00 */
[----:B------:R-:W-:-:S04]  /*223c0*/  ISETP.NE.U32.AND P1, PT, RZ, UR8, PT ;  /* 0x00000008ff007c0c */ /* 0x000fc8000bf25070 */
[----:B------:R-:W-:Y:S02]  /*223d0*/  ISETP.NE.AND.EX P3, PT, RZ, UR9, PT, P1 ;  /* 0x00000009ff007c0c */ /* 0x000fe4000bf65310 */
[----:B------:R-:W-:-:S04]  /*223e0*/  ISETP.NE.U32.AND P1, PT, RZ, UR10, PT ;  /* 0x0000000aff007c0c */ /* 0x000fc8000bf25070 */
[----:B------:R-:W-:Y:S01]  /*223f0*/  ISETP.NE.AND.EX P1, PT, RZ, UR11, PT, P1 ;  /* 0x0000000bff007c0c */ /* 0x000fe2000bf25310 */
        /* <DEDUP_REMOVED lines=8> */
[----:B------:R-:W-:Y:S01]  /*22480*/  ULDC UR6, c[0x0][0x338] ;  /* 0x0000ce0000067ab9 */ /* 0x000fe20000000800 */
[----:B------:R-:W-:Y:S01]  /*22490*/  ULDC UR5, c[0x0][0x2e0] ;  /* 0x0000b80000057ab9 */ /* 0x000fe20000000800 */
[----:B------:R-:W-:Y:S01]  /*224a0*/  USEL UR4, UR4, 0x1, UP0 ;  /* 0x0000000104047887 */ /* 0x000fe20008000000 */
[----:B0-----:R-:W-:-:S03]  /*224b0*/  IMAD.U32 R11, RZ, RZ, UR6 ;  /* 0x00000006ff0b7e24 */ /* 0x001fc6000f8e00ff */
[----:B------:R-:W-:-:S06]  /*224c0*/  UIMAD UR4, UR4, UR5, URZ ;  /* 0x00000005040472a4 */ /* 0x000fcc000f8e023f */
[----:B------:R-:W-:Y:S01]  /*224d0*/  MOV R8, UR4 ;  /* 0x0000000400087c02 */ /* 0x000fe20008000f00 */
[----:B-1----:R-:W-:Y:S06]  /*224e0*/  @P0 BRA `(.L_x_1622) ;  /* 0x0000000000140947 */ /* 0x002fec0003800000 */
[----:B------:R-:W-:Y:S05]  /*224f0*/  @!P2 BRA `(.L_x_1622) ;  /* 0x000000000010a947 */ /* 0x000fea0003800000 */
[----:B------:R-:W-:Y:S02]  /*22500*/  ULDC.64 UR4, c[0x0][0x208] ;  /* 0x0000820000047ab9 */ /* 0x000fe40000000a00 */
[----:B------:R-:W2:Y:S04]  /*22510*/  LDG.E R7, desc[UR4][R2.64] ;  /* 0x0000000402077981 */ /* 0x000ea8000c1e1900 */
[----:B-----5:R-:W2:Y:S02]  /*22520*/  LDG.E R0, desc[UR4][R2.64+0x4] ;  /* 0x0000040402007981 */ /* 0x020ea4000c1e1900 */
[----:B--2---:R-:W-:-:S07]  /*22530*/  IMAD.IADD R0, R0, 0x1, -R7 ;  /* 0x0000000100007824 */ /* 0x004fce00078e0a07 */
.L_x_1622:
[----:B------:R-:W0:Y:S01]  /*22540*/  LDC.64 R6, c[0x0][0xa08] ;  /* 0x00028200ff067b82 */ /* 0x000e220000000a00 */
[----:B------:R-:W-:Y:S01]  /*22550*/  IMAD.MOV.U32 R9, RZ, RZ, RZ ;  /* 0x000000ffff097224 */ /* 0x000fe200078e00ff */
[----:B------:R-:W-:-:S06]  /*22560*/  ULDC.64 UR4, c[0x0][0x208] ;  /* 0x0000820000047ab9 */ /* 0x000fcc0000000a00 */
[----:B------:R-:W1:Y:S01]  /*22570*/  LDC.64 R2, c[0x0][0xa10] ;  /* 0x00028400ff027b82 */ /* 0x000e620000000a00 */
[----:B0-----:R-:W-:-:S05]  /*22580*/  IMAD.WIDE R6, R19, 0x4, R6 ;  /* 0x0000000413067825 */ /* 0x001fca00078e0206 */
[----:B------:R-:W2:Y:S01]  /*22590*/  @P3 LDG.E R9, desc[UR4][R6.64] ;  /* 0x0000000406093981 */ /* 0x000ea2000c1e1900 */
[----:B------:R-:W-:Y:S02]  /*225a0*/  IMAD.MOV.U32 R4, RZ, RZ, RZ ;  /* 0x000000ffff047224 */ /* 0x000fe400078e00ff */
[----:B-1----:R-:W-:-:S05]  /*225b0*/  IMAD.WIDE R2, R19, 0x4, R2 ;  /* 0x0000000413027825 */ /* 0x002fca00078e0202 */
[----:B------:R0:W5:Y:S01]  /*225c0*/  @P1 LDG.E R4, desc[UR4][R2.64] ;  /* 0x0000000402041981 */ /* 0x000162000c1e1900 */
[----:B------:R-:W-:Y:S02]  /*225d0*/  ULDC.64 UR4, c[0x0][0xa20] ;  /* 0x0002880000047ab9 */ /* 0x000fe40000000a00 */
[----:B------:R-:W-:-:S04]  /*225e0*/  ISETP.NE.U32.AND P0, PT, RZ, UR4, PT ;  /* 0x00000004ff007c0c */ /* 0x000fc8000bf05070 */
[----:B------:R-:W-:Y:S02]  /*225f0*/  ISETP.NE.AND.EX P0, PT, RZ, UR5, PT, P0 ;  /* 0x00000005ff007c0c */ /* 0x000fe4000bf05300 */
[----:B--2--5:R-:W-:-:S05]  /*22600*/  IADD3 R9, R9, R5, RZ ;  /* 0x0000000509097210 */ /* 0x024fca0007ffe0ff */
[----:B------:R0:W-:Y:S06]  /*22610*/  STL [R1+0xc], R9 ;  /* 0x00000c0901007387 */ /* 0x0001ec0000100800 */
[----:B------:R-:W-:Y:S05]  /*22620*/  @!P0 BRA `(.L_x_1623) ;  /* 0x0000000000148947 */ /* 0x000fea0003800000 */
[----:B0-----:R-:W0:Y:S01]  /*22630*/  LDC.64 R8, c[0x0][0xa20] ;  /* 0x00028800ff087b82 */ /* 0x001e220000000a00 */
[----:B------:R-:W-:Y:S01]  /*22640*/  ULDC.64 UR4, c[0x0][0x208] ;  /* 0x0000820000047ab9 */ /* 0x000fe20000000a00 */
[----:B0-----:R-:W-:-:S06]  /*22650*/  IMAD.WIDE R8, R19, 0x4, R8 ;  /* 0x0000000413087825 */ /* 0x001fcc00078e0208 */
[----:B------:R1:W5:Y:S01]  /*22660*/  LDG.E R8, desc[UR4][R8.64] ;  /* 0x0000000408087981 */ /* 0x000362000c1e1900 */
[----:B------:R-:W-:Y:S05]  /*22670*/  BRA `(.L_x_1624) ;  /* 0x0000000000147947 */ /* 0x000fea0003800000 */
.L_x_1623:
[----:B------:R-:W-:Y:S05]  /*22680*/  @!P3 BRA `(.L_x_1624) ;  /* 0x000000000010b947 */ /* 0x000fea0003800000 */
[----:B------:R-:W-:Y:S02]  /*22690*/  ULDC.64 UR4, c[0x0][0x208] ;  /* 0x0000820000047ab9 */ /* 0x000fe40000000a00 */
[----:B------:R-:W2:Y:S04]  /*226a0*/  LDG.E R8, desc[UR4][R6.64] ;  /* 0x0000000406087981 */ /* 0x000ea8000c1e1900 */
[----:B------:R-:W2:Y:S02]  /*226b0*/  LDG.E R6, desc[UR4][R6.64+0x4] ;  /* 0x0000040406067981 */ /* 0x000ea4000c1e1900 */
[----:B--2---:R-:W-:-:S07]  /*226c0*/  IMAD.IADD R8, R6, 0x1, -R8 ;  /* 0x0000000106087824 */ /* 0x004fce00078e0a08 */
.L_x_1624:
[----:B------:R-:W-:Y:S02]  /*226d0*/  ULDC.64 UR4, c[0x0][0x208] ;  /* 0x0000820000047ab9 */ /* 0x000fe40000000a00 */
[----:B------:R-:W2:Y:S04]  /*226e0*/  @P1 LDG.E R6, desc[UR4][R2.64] ;  /* 0x0000000402061981 */ /* 0x000ea8000c1e1900 */
[----:B0-----:R-:W2:Y:S01]  /*226f0*/  @P1 LDG.E R2, desc[UR4][R2.64+0x4] ;  /* 0x0000040402021981 */ /* 0x001ea2000c1e1900 */
[----:B-----5:R-:W-:Y:S02]  /*22700*/  IMAD.IADD R7, R8, 0x1, -R5 ;  /* 0x0000000108077824 */ /* 0x020fe400078e0a05 */
[----:B--2---:R-:W-:Y:S01]  /*22710*/  @P1 IMAD.IADD R11, R2, 0x1, -R6 ;  /* 0x00000001020b1824 */ /* 0x004fe200078e0a06 */
[----:B------:R-:W-:-:S04]  /*22720*/  LEA R6, R17, 0x80, 0x7 ;  /* 0x0000008011067811 */ /* 0x000fc800078e38ff */
[----:B------:R-:W-:-:S04]  /*22730*/  IADD3 R5, R7, R11, RZ ;  /* 0x0000000b07057210 */ /* 0x000fc80007ffe0ff */
[C---:B------:R-:W-:Y:S01]  /*22740*/  IADD3 R6, R5.reuse, R6, -R0 ;  /* 0x0000000605067210 */ /* 0x040fe20007ffe800 */
[----:B------:R-:W-:-:S04]  /*22750*/  VIADD R20, R5, 0x5f ;  /* 0x0000005f05147836 */ /* 0x000fc80000000000 */
[----:B------:R-:W-:-:S05]  /*22760*/  IMAD.HI R20, R20, 0x2aaaaaab, RZ ;  /* 0x2aaaaaab14147827 */ /* 0x000fca00078e02ff */
[----:B------:R-:W-:-:S04]  /*22770*/  SHF.R.U32.HI R2, RZ, 0x1f, R20 ;  /* 0x0000001fff027819 */ /* 0x000fc80000011614 */
[----:B------:R-:W-:Y:S02]  /*22780*/  LEA.HI.SX32 R20, R20, R2, 0x1c ;  /* 0x0000000214147211 */ /* 0x000fe400078fe2ff */
[----:B------:R-:W0:Y:S02]  /*22790*/  LDC.64 R2, c[0x0][0x9e0] ;  /* 0x00027800ff027b82 */ /* 0x000e240000000a00 */
[----:B0-----:R-:W-:Y:S01]  /*227a0*/  ISETP.GE.AND P2, PT, R3, 0x1, PT ;  /* 0x000000010300780c */ /* 0x001fe20003f46270 */
[----:B------:R-:W-:-:S12]  /*227b0*/  IMAD.IADD R2, R6, 0x1, R2 ;  /* 0x0000000106027824 */ /* 0x000fd800078e0202 */
[----:B------:R-:W-:Y:S05]  /*227c0*/  @!P2 BRA `(.L_x_1625) ;  /* 0x000000000048a947 */ /* 0x000fea0003800000 */
[C---:B------:R-:W-:Y:S01]  /*227d0*/  ISETP.GT.AND P0, PT, R6.reuse, RZ, PT ;  /* 0x000000ff0600720c */ /* 0x040fe20003f04270 */
[----:B------:R-:W-:Y:S01]  /*227e0*/  BSSY B0, `(.L_x_1626) ;  /* 0x000000e000007945 */ /* 0x000fe20003800000 */
[----:B------:R-:W-:-:S11]  /*227f0*/  VIADD R10, R6, 0xffffffff ;  /* 0xffffffff060a7836 */ /* 0x000fd60000000000 */
[----:B------:R-:W-:Y:S05]  /*22800*/  @P0 BRA `(.L_x_1627) ;  /* 0x00000000001c0947 */ /* 0x000fea0003800000 */
[----:B------:R-:W-:Y:S02]  /*22810*/  ISETP.NE.AND P0, PT, R3, 0x1, PT ;  /* 0x000000010300780c */ /* 0x000fe40003f05270 */
[----:B------:R-:W-:-:S11]  /*22820*/  IADD3 R10, -R6, RZ, RZ ;  /* 0x000000ff060a7210 */ /* 0x000fd60007ffe1ff */
[----:B-1----:R-:W0:Y:S02]  /*22830*/  @P0 LDC.64 R8, c[0x0][0x9e8] ;  /* 0x00027a00ff080b82 */ /* 0x002e240000000a00 */
[----:B0-----:R-:W-:-:S05]  /*22840*/  @P0 IMAD.HI.U32 R8, R10, R8, RZ ;  /* 0x000000080a080227 */ /* 0x001fca00078e00ff */
[----:B------:R-:W-:-:S04]  /*22850*/  @P0 SHF.R.U32.HI R10, RZ, R9, R8 ;  /* 0x00000009ff0a0219 */ /* 0x000fc80000011608 */
[----:B------:R-:W-:Y:S01]  /*22860*/  LOP3.LUT R10, RZ, R10, RZ, 0x33, !PT ;  /* 0x0000000aff0a7212 */ /* 0x000fe200078e33ff */
[----:B------:R-:W-:Y:S06]  /*22870*/  BRA `(.L_x_1628) ;  /* 0x0000000000107947 */ /* 0x000fec0003800000 */
.L_x_1627:
[----:B------:R-:W-:-:S13]  /*22880*/  ISETP.NE.AND P0, PT, R3, 0x1, PT ;  /* 0x000000010300780c */ /* 0x000fda0003f05270 */
[----:B-1----:R-:W0:Y:S02]  /*22890*/  @P0 LDC.64 R8, c[0x0][0x9e8] ;  /* 0x00027a00ff080b82 */ /* 0x002e240000000a00 */
[----:B0-----:R-:W-:-:S05]  /*228a0*/  @P0 IMAD.HI.U32 R8, R10, R8, RZ ;  /* 0x000000080a080227 */ /* 0x001fca00078e00ff */
[----:B------:R-:W-:-:S07]  /*228b0*/  @P0 SHF.R.U32.HI R10, RZ, R9, R8 ;  /* 0x00000009ff0a0219 */ /* 0x000fce0000011608 */
.L_x_1628:
[----:B------:R-:W-:Y:S05]  /*228c0*/  BSYNC B0 ;  /* 0x0000000000007941 */ /* 0x000fea0003800000 */
.L_x_1626:
[----:B------:R-:W-:-:S05]  /*228d0*/  IMAD R10, R10, R3, R3 ;  /* 0x000000030a0a7224 */ /* 0x000fca00078e0203 */
[----:B------:R-:W-:-:S07]  /*228e0*/  VIMNMX R2, R2, R10, PT ;  /* 0x0000000a02027248 */ /* 0x000fce0003fe0100 */
.L_x_1625:
[----:B------:R-:W-:Y:S01]  /*228f0*/  IMAD R0, R17, 0x80, -R0 ;  /* 0x0000008011007824 */ /* 0x000fe200078e0a00 */
[----:B------:R-:W-:-:S03]  /*22900*/  ULDC UR4, c[0x0][0x9dc] ;  /* 0x0002770000047ab9 */ /* 0x000fc60000000800 */
[----:B------:R-:W-:-:S04]  /*22910*/  IMAD.IADD R0, R5, 0x1, R0 ;  /* 0x0000000105007824 */ /* 0x000fc800078e0200 */
[----:B------:R-:W-:Y:S01]  /*22920*/  VIADD R5, R0, -UR4 ;  /* 0x8000000400057c36 */ /* 0x000fe20008000000 */
[----:B------:R-:W-:Y:S06]  /*22930*/  @!P2 BRA `(.L_x_1629) ;  /* 0x000000000048a947 */ /* 0x000fec0003800000 */
[----:B------:R-:W-:Y:S01]  /*22940*/  ISETP.GT.AND P0, PT, R0, -0x1, PT ;  /* 0xffffffff0000780c */ /* 0x000fe20003f04270 */
[----:B------:R-:W-:-:S12]  /*22950*/  BSSY B0, `(.L_x_1630) ;  /* 0x000000e000007945 */ /* 0x000fd80003800000 */
[----:B------:R-:W-:Y:S05]  /*22960*/  @P0 BRA `(.L_x_1631) ;  /* 0x00000000001c0947 */ /* 0x000fea0003800000 */
[----:B------:R-:W-:Y:S02]  /*22970*/  ISETP.NE.AND P0, PT, R3, 0x1, PT ;  /* 0x000000010300780c */ /* 0x000fe40003f05270 */
[----:B------:R-:W-:-:S11]  /*22980*/  LOP3.LUT R10, RZ, R0, RZ, 0x33, !PT ;  /* 0x00000000ff0a7212 */ /* 0x000fd600078e33ff */
[----:B-1----:R-:W0:Y:S02]  /*22990*/  @P0 LDC.64 R8, c[0x0][0x9e8] ;  /* 0x00027a00ff080b82 */ /* 0x002e240000000a00 */
[----:B0-----:R-:W-:-:S05]  /*229a0*/  @P0 IMAD.HI.U32 R8, R10, R8, RZ ;  /* 0x000000080a080227 */ /* 0x001fca00078e00ff */
[----:B------:R-:W-:-:S04]  /*229b0*/  @P0 SHF.R.U32.HI R10, RZ, R9, R8 ;  /* 0x00000009ff0a0219 */ /* 0x000fc80000011608 */
[----:B------:R-:W-:Y:S01]  /*229c0*/  LOP3.LUT R10, RZ, R10, RZ, 0x33, !PT ;  /* 0x0000000aff0a7212 */ /* 0x000fe200078e33ff */
[----:B------:R-:W-:Y:S06]  /*229d0*/  BRA `(.L_x_1632) ;  /* 0x0000000000147947 */ /* 0x000fec0003800000 */
.L_x_1631:
[----:B------:R-:W-:Y:S02]  /*229e0*/  ISETP.NE.AND P0, PT, R3, 0x1, PT ;  /* 0x000000010300780c */ /* 0x000fe40003f05270 */
[----:B------:R-:W-:-:S11]  /*229f0*/  MOV R10, R0 ;  /* 0x00000000000a7202 */ /* 0x000fd60000000f00 */
[----:B-1----:R-:W0:Y:S02]  /*22a00*/  @P0 LDC.64 R8, c[0x0][0x9e8] ;  /* 0x00027a00ff080b82 */ /* 0x002e240000000a00 */
[----:B0-----:R-:W-:-:S05]  /*22a10*/  @P0 IMAD.HI.U32 R8, R0, R8, RZ ;  /* 0x0000000800080227 */ /* 0x001fca00078e00ff */
[----:B------:R-:W-:-:S07]  /*22a20*/  @P0 SHF.R.U32.HI R10, RZ, R9, R8 ;  /* 0x00000009ff0a0219 */ /* 0x000fce0000011608 */
.L_x_1632:
[----:B------:R-:W-:Y:S05]  /*22a30*/  BSYNC B0 ;  /* 0x0000000000007941 */ /* 0x000fea0003800000 */
.L_x_1630:
[----:B------:R-:W-:-:S05]  /*22a40*/  IMAD R3, R10, R3, RZ ;  /* 0x000000030a037224 */ /* 0x000fca00078e02ff */
[----:B------:R-:W-:-:S07]  /*22a50*/  VIMNMX R5, R5, R3, !PT ;  /* 0x0000000305057248 */ /* 0x000fce0007fe0100 */
.L_x_1629:
[----:B------:R-:W-:Y:S01]  /*22a60*/  VIADD R3, R2, 0x5f ;  /* 0x0000005f02037836 */ /* 0x000fe20000000000 */
[----:B------:R-:W-:Y:S01]  /*22a70*/  BSSY B0, `(.L_x_1633) ;  /* 0x00000e9000007945 */ /* 0x000fe20003800000 */
[----:B------:R-:W-:Y:S01]  /*22a80*/  IMAD.HI R5, R5, 0x2aaaaaab, RZ ;  /* 0x2aaaaaab05057827 */ /* 0x000fe200078e02ff */
[----:B------:R-:W-:-:S03]  /*22a90*/  PLOP3.LUT P2, PT, PT, PT, PT, 0x80, 0x0 ;  /* 0x000000000000781c */ /* 0x000fc60003f4f070 */
[----:B------:R-:W-:-:S05]  /*22aa0*/  IMAD.HI R3, R3, 0x2aaaaaab, RZ ;  /* 0x2aaaaaab03037827 */ /* 0x000fca00078e02ff */
[----:B------:R-:W-:-:S04]  /*22ab0*/  SHF.R.U32.HI R2, RZ, 0x1f, R3 ;  /* 0x0000001fff027819 */ /* 0x000fc80000011603 */
[----:B------:R-:W-:Y:S02]  /*22ac0*/  LEA.HI.SX32 R3, R3, R2, 0x1c ;  /* 0x0000000203037211 */ /* 0x000fe400078fe2ff */
[----:B------:R-:W-:Y:S02]  /*22ad0*/  SHF.R.U32.HI R2, RZ, 0x1f, R5 ;  /* 0x0000001fff027819 */ /* 0x000fe40000011605 */
[----:B------:R-:W-:Y:S02]  /*22ae0*/  VIMNMX R3, R20, R3, PT ;  /* 0x0000000314037248 */ /* 0x000fe40003fe0100 */
[----:B------:R-:W-:-:S04]  /*22af0*/  LEA.HI.SX32 R2, R5, R2, 0x1c ;  /* 0x0000000205027211 */ /* 0x000fc800078fe2ff */
[----:B------:R-:W-:-:S05]  /*22b00*/  VIMNMX R2, RZ, R2, !PT ;  /* 0x00000002ff027248 */ /* 0x000fca0007fe0100 */
[--C-:B------:R-:W-:Y:S02]  /*22b10*/  IMAD R2, R2, 0x60, -R7.reuse ;  /* 0x0000006002027824 */ /* 0x100fe400078e0a07 */
[----:B------:R-:W-:-:S03]  /*22b20*/  IMAD R7, R3, 0x60, -R7 ;  /* 0x0000006003077824 */ /* 0x000fc600078e0a07 */
[----:B------:R-:W-:Y:S02]  /*22b30*/  VIMNMX R3, RZ, R2, !PT ;  /* 0x00000002ff037248 */ /* 0x000fe40007fe0100 */
[----:B------:R-:W-:-:S03]  /*22b40*/  VIMNMX R11, R7, R11, PT ;  /* 0x0000000b070b7248 */ /* 0x000fc60003fe0100 */
[----:B-1----:R-:W-:Y:S01]  /*22b50*/  IMAD.WIDE.U32 R8, R3, -0x55555555, RZ ;  /* 0xaaaaaaab03087825 */ /* 0x002fe200078e00ff */
[----:B------:R-:W-:-:S04]  /*22b60*/  ISETP.GT.AND P0, PT, R11, R3, PT ;  /* 0x000000030b00720c */ /* 0x000fc80003f04270 */
[----:B------:R-:W-:-:S05]  /*22b70*/  SHF.R.U32.HI R2, RZ, 0x6, R9 ;  /* 0x00000006ff027819 */ /* 0x000fca0000011609 */
[----:B------:R-:W-:-:S04]  /*22b80*/  IMAD.MOV.U32 R7, RZ, RZ, R2 ;  /* 0x000000ffff077224 */ /* 0x000fc800078e0002 */
[----:B------:R-:W-:-:S04]  /*22b90*/  @P0 VIADD R3, R11, 0x5f ;  /* 0x0000005f0b030836 */ /* 0x000fc80000000000 */
[----:B------:R-:W-:-:S05]  /*22ba0*/  @P0 IMAD.HI R3, R3, 0x2aaaaaab, RZ ;  /* 0x2aaaaaab03030827 */ /* 0x000fca00078e02ff */
[----:B------:R-:W-:-:S04]  /*22bb0*/  @P0 SHF.R.U32.HI R5, RZ, 0x1f, R3 ;  /* 0x0000001fff050819 */ /* 0x000fc80000011603 */
[----:B------:R-:W-:-:S04]  /*22bc0*/  @P0 LEA.HI.SX32 R7, R3, R5, 0x1c ;  /* 0x0000000503070211 */ /* 0x000fc800078fe2ff */
[----:B------:R-:W-:-:S13]  /*22bd0*/  ISETP.GT.AND P0, PT, R7, R2, PT ;  /* 0x000000020700720c */ /* 0x000fda0003f04270 */
[----:B------:R-:W-:Y:S05]  /*22be0*/  @!P0 BRA `(.L_x_1634) ;  /* 0x0000000c00448947 */ /* 0x000fea0003800000 */
[----:B------:R-:W0:Y:S01]  /*22bf0*/  LDC R3, c[0x0][0x428] ;  /* 0x00010a00ff037b82 */ /* 0x000e220000000800 */
[----:B------:R-:W-:Y:S01]  /*22c00*/  UMOV UR4, 0xffffffff ;  /* 0xffffffff00047882 */ /* 0x000fe20000000000 */
[----:B0-----:R-:W-:Y:S02]  /*22c10*/  ISETP.NE.AND P0, PT, R3, 0x1, PT ;  /* 0x000000010300780c */ /* 0x001fe40003f05270 */
[----:B------:R-:W-:-:S11]  /*22c20*/  MOV R3, R18 ;  /* 0x0000001200037202 */ /* 0x000fd60000000f00 */
[----:B------:R-:W0:Y:S08]  /*22c30*/  @P0 LDC R5, c[0x0][0x42c] ;  /* 0x00010b00ff050b82 */ /* 0x000e300000000800 */
[----:B------:R-:W1:Y:S01]  /*22c40*/  @P0 LDC R8, c[0x0][0x430] ;  /* 0x00010c00ff080b82 */ /* 0x000e620000000800 */
[----:B0-----:R-:W-:-:S05]  /*22c50*/  @P0 IMAD.HI.U32 R5, R18, R5, RZ ;  /* 0x0000000512050227 */ /* 0x001fca00078e00ff */
[----:B-1----:R-:W-:Y:S02]  /*22c60*/  @P0 SHF.R.U32.HI R3, RZ, R8, R5 ;  /* 0x00000008ff030219 */ /* 0x002fe40000011605 */
[----:B------:R-:W-:Y:S01]  /*22c70*/  SEL R5, R19, RZ, !P1 ;  /* 0x000000ff13057207 */ /* 0x000fe20004800000 */
[----:B------:R-:W-:Y:S06]  /*22c80*/  BRA.DIV UR4, `(.L_x_1635) ;  /* 0x0000005e04e87947 */ /* 0x000fec000b800000 */
.L_x_1794:
[----:B------:R-:W-:-:S03]  /*22c90*/  UMOV UR4, 0xffffffff ;  /* 0xffffffff00047882 */ /* 0x000fc60000000000 */
[----:B------:R-:W-:Y:S05]  /*22ca0*/  BRA.DIV UR4, `(.L_x_1636) ;  /* 0x0000006204147947 */ /* 0x000fea000b800000 */
[----:B------:R-:W-:-:S13]  /*22cb0*/  ELECT P6, URZ, PT ;  /* 0x00000000003f782f */ /* 0x000fda00038c0000 */
.L_x_1797:
[----:B------:R-:W2:Y:S01]  /*22cc0*/  LDL R8, [R1+0x28] ;  /* 0x0000280001087983 */ /* 0x000ea20000100800 */
[----:B------:R-:W-:Y:S01]  /*22cd0*/  BSSY B1, `(.L_x_1637) ;  /* 0x000000b000017945 */ /* 0x000fe20003800000 */
[----:B------:R-:W0:Y:S01]  /*22ce0*/  S2R R11, SR_CgaCtaId ;  /* 0x00000000000b7919 */ /* 0x000e220000008800 */
[----:B--2---:R-:W-:-:S05]  /*22cf0*/  VIADD R8, R8, 0x1 ;  /* 0x0000000108087836 */ /* 0x004fca0000000000 */
[----:B------:R-:W-:-:S04]  /*22d00*/  LEA.HI R9, R8, R8, RZ, 0x1 ;  /* 0x0000000808097211 */ /* 0x000fc800078f08ff */
[----:B------:R-:W-:-:S05]  /*22d10*/  LOP3.LUT R9, R9, 0xfffffffe, RZ, 0xc0, !PT ;  /* 0xfffffffe09097812 */ /* 0x000fca00078ec0ff */
[----:B------:R-:W-:Y:S01]  /*22d20*/  IMAD.IADD R8, R8, 0x1, -R9 ;  /* 0x0000000108087824 */ /* 0x000fe200078e0a09 */
[----:B------:R-:W-:-:S04]  /*22d30*/  MOV R9, 0x400 ;  /* 0x0000040000097802 */ /* 0x000fc80000000f00 */
[----:B0-----:R-:W-:Y:S02]  /*22d40*/  LEA R11, R11, R9, 0x18 ;  /* 0x000000090b0b7211 */ /* 0x001fe400078ec0ff */
[----:B------:R-:W-:-:S04]  /*22d50*/  SHF.L.U32 R8, R8, 0x1f, RZ ;  /* 0x0000001f08087819 */ /* 0x000fc800000006ff */
[----:B------:R-:W0:Y:S02]  /*22d60*/  SYNCS.PHASECHK.TRANS64.TRYWAIT P0, [R11+URZ+0x2a820], R8 ;  /* 0x02a820080b0075a7 */ /* 0x000e24000800017f */
[----:B0-----:R-:W-:Y:S05]  /*22d70*/  @!P0 BRA `(.L_x_1638) ;  /* 0x0000006000008947 */ /* 0x001fea0003800000 */
.L_x_1798:
[----:B------:R-:W-:Y:S05]  /*22d80*/  BSYNC B1 ;  /* 0x0000000000017941 */ /* 0x000fea0003800000 */
.L_x_1637:
        /* <DEDUP_REMOVED lines=8> */
.L_x_1799:
        /* <DEDUP_REMOVED lines=11> */
.L_x_1642:
        /* <DEDUP_REMOVED lines=13> */
[----:B------:R-:W-:-:S04]  /*22f90*/  IMAD R9, R7, 0x60, R4 ;  /* 0x0000006007097824 */ /* 0x000fc800078e0204 */
[----:B------:R-:W-:-:S05]  /*22fa0*/  VIADD R9, R9, 0xffffffa0 ;  /* 0xffffffa009097836 */ /* 0x000fca0000000000 */
        /* <DEDUP_REMOVED lines=15> */
.L_x_1800:
        /* <DEDUP_REMOVED lines=8> */
.L_x_1644:
[----:B01----:R-:W2:Y:S01]  /*23120*/  LDL R10, [R1+0x4] ;  /* 0x00000400010a7983 */ /* 0x003ea20000100800 */
        /* <DEDUP_REMOVED lines=8> */
[----:B------:R-:W-:-:S05]  /*231b0*/  UMOV UR15, 0x40 ;  /* 0x00000040000f7882 */ /* 0x000fca0000000000 */
[----:B------:R-:W-:Y:S01]  /*231c0*/  UIADD3 UR9, UR9, 0x2a8b0, URZ ;  /* 0x0002a8b009097890 */ /* 0x000fe2000fffe03f */
[----:B--2---:R-:W-:-:S05]  /*231d0*/  IMAD R8, R10, 0x6000, R11 ;  /* 0x000060000a087824 */ /* 0x004fca00078e020b */
[----:B------:R-:W-:-:S13]  /*231e0*/  R2UR UR6, R8 ;  /* 0x00000000080672ca */ /* 0x000fda00000e0000 */
[----:B------:R-:W-:Y:S02]  /*231f0*/  UIADD3 UR8, UR6, 0x400, URZ ;  /* 0x0000040006087890 */ /* 0x000fe4000fffe03f */
[----:B------:R-:W-:-:S03]  /*23200*/  UIADD3 UR14, UR6, 0x3400, URZ ;  /* 0x00003400060e7890 */ /* 0x000fc6000fffe03f */
[----:B------:R-:W-:-:S04]  /*23210*/  UMOV UR6, 0x0 ;  /* 0x0000000000067882 */ /* 0x000fc80000000000 */
[----:B------:R0:W-:Y:S02]  /*23220*/  UTMALDG.4D [UR8], [UR4], desc[UR6] ;  /* 0x00000608040075b4 */ /* 0x0001e40008019000 */
[----:B0-----:R-:W-:Y:S01]  /*23230*/  UMOV UR8, UR14 ;  /* 0x0000000e00087c82 */ /* 0x001fe20008000000 */
[----:B------:R-:W-:Y:S02]  /*23240*/  UMOV UR10, UR15 ;  /* 0x0000000f000a7c82 */ /* 0x000fe40008000000 */
[----:B------:R1:W-:Y:S02]  /*23250*/  UTMALDG.4D [UR8], [UR4], desc[UR6] ;  /* 0x00000608040075b4 */ /* 0x0003e40008019000 */
[----:B-1----:R-:W-:Y:S01]  /*23260*/  NOP ;  /* 0x0000000000007918 */ /* 0x002fe20000000000 */
.L_x_1640:
[----:B------:R-:W-:Y:S05]  /*23270*/  BSYNC B1 ;  /* 0x0000000000017941 */ /* 0x000fea0003800000 */
.L_x_1639:
[----:B0-----:R-:W2:Y:S04]  /*23280*/  LDL.LU R8, [R1+0x4] ;  /* 0x0000040001087983 */ /* 0x001ea80000300800 */
[----:B------:R-:W3:Y:S01]  /*23290*/  LDL.LU R10, [R1+0x14] ;  /* 0x00001400010a7983 */ /* 0x000ee20000300800 */
[----:B------:R-:W-:Y:S02]  /*232a0*/  IADD3 R7, R7, -0x2, RZ ;  /* 0xfffffffe07077810 */ /* 0x000fe40007ffe0ff */
[----:B------:R-:W-:Y:S01]  /*232b0*/  PLOP3.LUT P2, PT, PT, PT, PT, 0x8, 0x0 ;  /* 0x000000000000781c */ /* 0x000fe20003f4e170 */
[----:B--2---:R-:W-:-:S05]  /*232c0*/  VIADD R8, R8, 0x1 ;  /* 0x0000000108087836 */ /* 0x004fca0000000000 */
[----:B------:R-:W-:-:S04]  /*232d0*/  ISETP.NE.AND P0, PT, R8, 0x2, PT ;  /* 0x000000020800780c */ /* 0x000fc80003f05270 */
[----:B------:R-:W-:Y:S02]  /*232e0*/  SEL R9, RZ, 0x1, P0 ;  /* 0x00000001ff097807 */ /* 0x000fe40000000000 */
[----:B------:R-:W-:Y:S02]  /*232f0*/  SEL R8, R8, RZ, P0 ;  /* 0x000000ff08087207 */ /* 0x000fe40000000000 */
[----:B---3--:R-:W-:Y:S02]  /*23300*/  LOP3.LUT R10, R10, R9, RZ, 0x3c, !PT ;  /* 0x000000090a0a7212 */ /* 0x008fe400078e3cff */
[----:B------:R-:W-:-:S03]  /*23310*/  ISETP.GE.AND P0, PT, R7, R2, PT ;  /* 0x000000020700720c */ /* 0x000fc60003f06270 */
[----:B------:R0:W-:Y:S04]  /*23320*/  STL [R1+0x14], R10 ;  /* 0x0000140a01007387 */ /* 0x0001e80000100800 */
[----:B------:R0:W-:Y:S06]  /*23330*/  STL [R1+0x4], R8 ;  /* 0x0000040801007387 */ /* 0x0001ec0000100800 */
[----:B------:R-:W-:Y:S05]  /*23340*/  @!P0 BRA `(.L_x_1634) ;  /* 0x00000004006c8947 */ /* 0x000fea0003800000 */
.L_x_1651:
[----:B------:R-:W-:Y:S05]  /*23350*/  YIELD ;  /* 0x0000000000007946 */ /* 0x000fea0003800000 */
[----:B------:R-:W-:Y:S04]  /*23360*/  BSSY B1, `(.L_x_1645) ;  /* 0x000004d000017945 */ /* 0x000fe80003800000 */
[----:B-1----:R-:W-:Y:S05]  /*23370*/  @!P6 BRA `(.L_x_1646) ;  /* 0x00000004002ce947 */ /* 0x002fea0003800000 */
[----:B0-----:R-:W2:Y:S04]  /*23380*/  LDL R8, [R1+0x4] ;  /* 0x0000040001087983 */ /* 0x001ea80000100800 */
[----:B------:R-:W3:Y:S01]  /*23390*/  LDL R9, [R1+0x14] ;  /* 0x0000140001097983 */ /* 0x000ee20000100800 */
[----:B--2---:R-:W-:Y:S01]  /*233a0*/  IMAD R8, R8, 0x8, R11 ;  /* 0x0000000808087824 */ /* 0x004fe200078e020b */
[----:B---3--:R-:W-:-:S04]  /*233b0*/  SHF.L.U32 R9, R9, 0x1f, RZ ;  /* 0x0000001f09097819 */ /* 0x008fc800000006ff */
[----:B------:R-:W0:Y:S02]  /*233c0*/  SYNCS.PHASECHK.TRANS64.TRYWAIT P0, [R8+URZ+0x2a8a0], R9 ;  /* 0x02a8a009080075a7 */ /* 0x000e24000800017f */
[----:B0-----:R-:W-:Y:S05]  /*233d0*/  @!P0 BRA `(.L_x_1647) ;  /* 0x0000005800a48947 */ /* 0x001fea0003800000 */
.L_x_1801:
        /* <DEDUP_REMOVED lines=11> */
.L_x_1648:
        /* <DEDUP_REMOVED lines=13> */
[----:B------:R-:W-:-:S05]  /*23560*/  IMAD R10, R7, 0x60, R4 ;  /* 0x00000060070a7824 */ /* 0x000fca00078e0204 */
[----:B------:R-:W-:-:S07]  /*23570*/  R2UR UR11, R10 ;  /* 0x000000000a0b72ca */ /* 0x000fce00000e0000 */
        /* <DEDUP_REMOVED lines=14> */
.L_x_1802:
        /* <DEDUP_REMOVED lines=8> */
.L_x_1650:
        /* <DEDUP_REMOVED lines=21> */
.L_x_1646:
[----:B------:R-:W-:Y:S05]  /*23830*/  BSYNC B1 ;  /* 0x0000000000017941 */ /* 0x000fea0003800000 */
.L_x_1645:
[----:B0-----:R-:W2:Y:S04]  /*23840*/  LDL.LU R8, [R1+0x4] ;  /* 0x0000040001087983 */ /* 0x001ea80000300800 */
[----:B------:R-:W3:Y:S01]  /*23850*/  LDL.LU R10, [R1+0x14] ;  /* 0x00001400010a7983 */ /* 0x000ee20000300800 */
[----:B--2---:R-:W-:-:S04]  /*23860*/  IADD3 R8, R8, 0x1, RZ ;  /* 0x0000000108087810 */ /* 0x004fc80007ffe0ff */
[----:B------:R-:W-:-:S04]  /*23870*/  ISETP.NE.AND P0, PT, R8, 0x2, PT ;  /* 0x000000020800780c */ /* 0x000fc80003f05270 */
[----:B------:R-:W-:Y:S02]  /*23880*/  SEL R9, RZ, 0x1, P0 ;  /* 0x00000001ff097807 */ /* 0x000fe40000000000 */
[----:B------:R-:W-:Y:S02]  /*23890*/  SEL R8, R8, RZ, P0 ;  /* 0x000000ff08087207 */ /* 0x000fe40000000000 */
[----:B---3--:R-:W-:Y:S02]  /*238a0*/  LOP3.LUT R10, R10, R9, RZ, 0x3c, !PT ;  /* 0x000000090a0a7212 */ /* 0x008fe400078e3cff */
[C---:B------:R-:W-:Y:S01]  /*238b0*/  ISETP.GT.AND P0, PT, R7.reuse, R2, PT ;  /* 0x000000020700720c */ /* 0x040fe20003f04270 */
[----:B------:R-:W-:Y:S02]  /*238c0*/  VIADD R7, R7, 0xffffffff ;  /* 0xffffffff07077836 */ /* 0x000fe40000000000 */
[----:B------:R1:W-:Y:S04]  /*238d0*/  STL [R1+0x14], R10 ;  /* 0x0000140a01007387 */ /* 0x0003e80000100800 */
[----:B------:R1:W-:Y:S06]  /*238e0*/  STL [R1+0x4], R8 ;  /* 0x0000040801007387 */ /* 0x0003ec0000100800 */
[----:B------:R-:W-:Y:S05]  /*238f0*/  @P0 BRA `(.L_x_1651) ;  /* 0xfffffff800940947 */ /* 0x000fea000383ffff */
.L_x_1634:
[----:B------:R-:W-:Y:S05]  /*23900*/  BSYNC B0 ;  /* 0x0000000000007941 */ /* 0x000fea0003800000 */
.L_x_1633:
[----:B------:R-:W2:Y:S01]  /*23910*/  LDC.64 R2, c[0x0][0x9e0] ;  /* 0x00027800ff027b82 */ /* 0x000ea20000000a00 */
[----:B------:R-:W-:Y:S07]  /*23920*/  @!P2 WARPSYNC.ALL ;  /* 0x000000000000a948 */ /* 0x000fee0003800000 */
[----:B------:R-:W-:Y:S01]  /*23930*/  @!P2 BAR.SYNC.DEFER_BLOCKING 0xc, 0x120 ;  /* 0x030480000000ab1d */ /* 0x000fe20000010000 */
[----:B--2---:R-:W-:Y:S01]  /*23940*/  ISETP.GE.AND P1, PT, R3, 0x1, PT ;  /* 0x000000010300780c */ /* 0x004fe20003f26270 */
        /* <DEDUP_REMOVED lines=8> */
[----:B------:R-:W2:Y:S02]  /*239d0*/  @P0 LDC.64 R4, c[0x0][0x9e8] ;  /* 0x00027a00ff040b82 */ /* 0x000ea40000000a00 */
[----:B--2---:R-:W-:-:S05]  /*239e0*/  @P0 IMAD.HI.U32 R4, R6, R4, RZ ;  /* 0x0000000406040227 */ /* 0x004fca00078e00ff */
[----:B------:R-:W-:-:S04]  /*239f0*/  @P0 SHF.R.U32.HI R6, RZ, R5, R4 ;  /* 0x00000005ff060219 */ /* 0x000fc80000011604 */
[----:B------:R-:W-:Y:S01]  /*23a00*/  LOP3.LUT R7, RZ, R6, RZ, 0x33, !PT ;  /* 0x00000006ff077212 */ /* 0x000fe200078e33ff */
[----:B------:R-:W-:Y:S06]  /*23a10*/  BRA `(.L_x_1655) ;  /* 0x0000000000107947 */ /* 0x000fec0003800000 */
.L_x_1654:
[----:B------:R-:W-:-:S13]  /*23a20*/  ISETP.NE.AND P0, PT, R3, 0x1, PT ;  /* 0x000000010300780c */ /* 0x000fda0003f05270 */
[----:B------:R-:W2:Y:S02]  /*23a30*/  @P0 LDC.64 R4, c[0x0][0x9e8] ;  /* 0x00027a00ff040b82 */ /* 0x000ea40000000a00 */
[----:B--2---:R-:W-:-:S05]  /*23a40*/  @P0 IMAD.HI.U32 R4, R7, R4, RZ ;  /* 0x0000000407040227 */ /* 0x004fca00078e00ff */
[----:B------:R-:W-:-:S07]  /*23a50*/  @P0 SHF.R.U32.HI R7, RZ, R5, R4 ;  /* 0x00000005ff070219 */ /* 0x000fce0000011604 */
.L_x_1655:
[----:B------:R-:W-:Y:S05]  /*23a60*/  BSYNC B0 ;  /* 0x0000000000007941 */ /* 0x000fea0003800000 */
.L_x_1653:
[----:B------:R-:W-:-:S05]  /*23a70*/  IMAD R7, R7, R3, R3 ;  /* 0x0000000307077224 */ /* 0x000fca00078e0203 */
[----:B------:R-:W-:-:S07]  /*23a80*/  VIMNMX R2, R2, R7, PT ;  /* 0x0000000702027248 */ /* 0x000fce0003fe0100 */
.L_x_1652:
[----:B------:R-:W-:Y:S01]  /*23a90*/  VIADD R2, R2, 0x5f ;  /* 0x0000005f02027836 */ /* 0x000fe20000000000 */
[----:B------:R-:W-:-:S03]  /*23aa0*/  ULDC UR4, c[0x0][0x9dc] ;  /* 0x0002770000047ab9 */ /* 0x000fc60000000800 */
[----:B------:R-:W-:-:S05]  /*23ab0*/  IMAD.HI R2, R2, 0x2aaaaaab, RZ ;  /* 0x2aaaaaab02027827 */ /* 0x000fca00078e02ff */
[----:B------:R-:W-:-:S04]  /*23ac0*/  SHF.R.U32.HI R5, RZ, 0x1f, R2 ;  /* 0x0000001fff057819 */ /* 0x000fc80000011602 */
[----:B------:R-:W-:Y:S01]  /*23ad0*/  LEA.HI.SX32 R5, R2, R5, 0x1c ;  /* 0x0000000502057211 */ /* 0x000fe200078fe2ff */
[----:B------:R-:W-:-:S03]  /*23ae0*/  VIADD R2, R0, -UR4 ;  /* 0x8000000400027c36 */ /* 0x000fc60008000000 */
[----:B------:R-:W-:-:S05]  /*23af0*/  VIMNMX R6, R20, R5, PT ;  /* 0x0000000514067248 */ /* 0x000fca0003fe0100 */
[----:B------:R2:W-:Y:S01]  /*23b00*/  STL [R1+0x24], R6 ;  /* 0x0000240601007387 */ /* 0x0005e20000100800 */
[----:B------:R-:W-:Y:S05]  /*23b10*/  @!P1 BRA `(.L_x_1656) ;  /* 0x0000000000449947 */ /* 0x000fea0003800000 */
[----:B------:R-:W-:Y:S01]  /*23b20*/  ISETP.GT.AND P0, PT, R0, -0x1, PT ;  /* 0xffffffff0000780c */ /* 0x000fe20003f04270 */
[----:B------:R-:W-:-:S12]  /*23b30*/  BSSY B0, `(.L_x_1657) ;  /* 0x000000d000007945 */ /* 0x000fd80003800000 */
[----:B------:R-:W-:Y:S05]  /*23b40*/  @P0 BRA `(.L_x_1658) ;  /* 0x00000000001c0947 */ /* 0x000fea0003800000 */
[----:B------:R-:W-:Y:S02]  /*23b50*/  ISETP.NE.AND P0, PT, R3, 0x1, PT ;  /* 0x000000010300780c */ /* 0x000fe40003f05270 */
[----:B------:R-:W-:-:S11]  /*23b60*/  LOP3.LUT R7, RZ, R0, RZ, 0x33, !PT ;  /* 0x00000000ff077212 */ /* 0x000fd600078e33ff */
[----:B------:R-:W3:Y:S02]  /*23b70*/  @P0 LDC.64 R4, c[0x0][0x9e8] ;  /* 0x00027a00ff040b82 */ /* 0x000ee40000000a00 */
[----:B---3--:R-:W-:-:S05]  /*23b80*/  @P0 IMAD.HI.U32 R4, R7, R4, RZ ;  /* 0x0000000407040227 */ /* 0x008fca00078e00ff */
[----:B------:R-:W-:-:S04]  /*23b90*/  @P0 SHF.R.U32.HI R7, RZ, R5, R4 ;  /* 0x00000005ff070219 */ /* 0x000fc80000011604 */
[----:B------:R-:W-:Y:S01]  /*23ba0*/  LOP3.LUT R0, RZ, R7, RZ, 0x33, !PT ;  /* 0x00000007ff007212 */ /* 0x000fe200078e33ff */
[----:B------:R-:W-:Y:S06]  /*23bb0*/  BRA `(.L_x_1659) ;  /* 0x0000000000107947 */ /* 0x000fec0003800000 */
.L_x_1658:
[----:B------:R-:W-:-:S13]  /*23bc0*/  ISETP.NE.AND P0, PT, R3, 0x1, PT ;  /* 0x000000010300780c */ /* 0x000fda0003f05270 */
[----:B------:R-:W3:Y:S02]  /*23bd0*/  @P0 LDC.64 R4, c[0x0][0x9e8] ;  /* 0x00027a00ff040b82 */ /* 0x000ee40000000a00 */
[----:B---3--:R-:W-:-:S05]  /*23be0*/  @P0 IMAD.HI.U32 R4, R0, R4, RZ ;  /* 0x0000000400040227 */ /* 0x008fca00078e00ff */
[----:B------:R-:W-:-:S07]  /*23bf0*/  @P0 SHF.R.U32.HI R0, RZ, R5, R4 ;  /* 0x00000005ff000219 */ /* 0x000fce0000011604 */
.L_x_1659:
[----:B------:R-:W-:Y:S05]  /*23c00*/  BSYNC B0 ;  /* 0x0000000000007941 */ /* 0x000fea0003800000 */
.L_x_1657:
[----:B------:R-:W-:-:S05]  /*23c10*/  IMAD R3, R0, R3, RZ ;  /* 0x0000000300037224 */ /* 0x000fca00078e02ff */
[----:B------:R-:W-:-:S07]  /*23c20*/  VIMNMX R2, R2, R3, !PT ;  /* 0x0000000302027248 */ /* 0x000fce0007fe0100 */
.L_x_1656:
[----:B------:R-:W-:Y:S01]  /*23c30*/  IMAD.HI R2, R2, 0x2aaaaaab, RZ ;  /* 0x2aaaaaab02027827 */ /* 0x000fe200078e02ff */
[----:B------:R-:W-:Y:S04]  /*23c40*/  BSSY B6, `(.L_x_1660) ;  /* 0x0000318000067945 */ /* 0x000fe80003800000 */
[----:B------:R-:W-:-:S04]  /*23c50*/  SHF.R.U32.HI R3, RZ, 0x1f, R2 ;  /* 0x0000001fff037819 */ /* 0x000fc80000011602 */
[----:B------:R-:W-:-:S04]  /*23c60*/  LEA.HI.SX32 R3, R2, R3, 0x1c ;  /* 0x0000000302037211 */ /* 0x000fc800078fe2ff */
[----:B------:R-:W-:-:S04]  /*23c70*/  VIMNMX R0, RZ, R3, !PT ;  /* 0x00000003ff007248 */ /* 0x000fc80007fe0100 */
[----:B------:R-:W-:Y:S01]  /*23c80*/  ISETP.GT.AND P0, PT, R6, R0, PT ;  /* 0x000000000600720c */ /* 0x000fe20003f04270 */
[----:B------:R3:W-:-:S12]  /*23c90*/  STL [R1+0x18], R0 ;  /* 0x0000180001007387 */ /* 0x0007d80000100800 */
[----:B---3--:R-:W-:Y:S05]  /*23ca0*/  @P0 BRA `(.L_x_1661) ;  /* 0x0000000000480947 */ /* 0x008fea0003800000 */
[----:B------:R-:W3:Y:S02]  /*23cb0*/  S2R R0, SR_TID.X ;  /* 0x0000000000007919 */ /* 0x000ee40000002100 */
[----:B---3--:R-:W-:-:S04]  /*23cc0*/  LOP3.LUT R0, R0, 0x1f, RZ, 0xc0, !PT ;  /* 0x0000001f00007812 */ /* 0x008fc800078ec0ff */
[----:B------:R-:W-:-:S13]  /*23cd0*/  ISETP.NE.AND P1, PT, R0, RZ, PT ;  /* 0x000000ff0000720c */ /* 0x000fda0003f25270 */
[----:B------:R-:W-:Y:S05]  /*23ce0*/  @P1 BRA `(.L_x_1662) ;  /* 0x0000003000341947 */ /* 0x000fea0003800000 */
[----:B------:R-:W3:Y:S01]  /*23cf0*/  S2R R7, SR_LANEID ;  /* 0x0000000000077919 */ /* 0x000ee20000000000 */
[----:B------:R-:W-:Y:S01]  /*23d00*/  VOTEU.ANY UR4, UPT, PT ;  /* 0x0000000000047886 */ /* 0x000fe200038e0100 */
[----:B------:R-:W4:Y:S01]  /*23d10*/  LDC.64 R2, c[0x0][0xc38] ;  /* 0x00030e00ff027b82 */ /* 0x000f220000000a00 */
[----:B------:R-:W3:Y:S01]  /*23d20*/  FLO.U32 R0, UR4 ;  /* 0x0000000400007d00 */ /* 0x000ee200080e0000 */
[----:B------:R-:W-:-:S07]  /*23d30*/  ULDC.64 UR6, c[0x0][0x208] ;  /* 0x0000820000067ab9 */ /* 0x000fce0000000a00 */
[----:B------:R-:W4:Y:S01]  /*23d40*/  POPC R5, UR4 ;  /* 0x0000000400057d09 */ /* 0x000f220008000000 */
[----:B---3--:R-:W-:-:S13]  /*23d50*/  ISETP.EQ.U32.AND P0, PT, R0, R7, PT ;  /* 0x000000070000720c */ /* 0x008fda0003f02070 */
[----:B----4-:R-:W3:Y:S01]  /*23d60*/  @P0 ATOMG.E.ADD.STRONG.GPU PT, R3, desc[UR6][R2.64], R5 ;  /* 0x00000005020309a8 */ /* 0x010ee200081ee1c6 */
[----:B------:R-:W4:Y:S02]  /*23d70*/  S2R R4, SR_LTMASK ;  /* 0x0000000000047919 */ /* 0x000f240000003900 */
[----:B----4-:R-:W-:-:S04]  /*23d80*/  LOP3.LUT R4, R4, UR4, RZ, 0xc0, !PT ;  /* 0x0000000404047c12 */ /* 0x010fc8000f8ec0ff */
[----:B------:R-:W4:Y:S01]  /*23d90*/  POPC R7, R4 ;  /* 0x0000000400077309 */ /* 0x000f220000000000 */
[----:B---3--:R-:W4:Y:S02]  /*23da0*/  SHFL.IDX PT, R0, R3, R0, 0x1f ;  /* 0x00001f0003007589 */ /* 0x008f2400000e0000 */
[----:B----4-:R-:W-:Y:S01]  /*23db0*/  IADD3 R16, R0, UR36, R7 ;  /* 0x0000002400107c10 */ /* 0x010fe2000fffe007 */
[----:B------:R-:W-:Y:S06]  /*23dc0*/  BRA `(.L_x_1662) ;  /* 0x0000002c00fc7947 */ /* 0x000fec0003800000 */
.L_x_1661:
[----:B------:R-:W3:Y:S01]  /*23dd0*/  S2R R3, SR_CgaCtaId ;  /* 0x0000000000037919 */ /* 0x000ee20000008800 */
[----:B------:R-:W-:-:S04]  /*23de0*/  MOV R0, 0x400 ;  /* 0x0000040000007802 */ /* 0x000fc80000000f00 */
[----:B---3--:R-:W-:-:S05]  /*23df0*/  LEA R2, R3, R0, 0x18 ;  /* 0x0000000003027211 */ /* 0x008fca00078ec0ff */
[----:B------:R3:W-:Y:S01]  /*23e00*/  STL [R1+0x20], R2 ;  /* 0x0000200201007387 */ /* 0x0007e20000100800 */
[----:B------:R-:W-:-:S05]  /*23e10*/  VIADD R0, R2, 0x18400 ;  /* 0x0001840002007836 */ /* 0x000fca0000000000 */
[----:B------:R-:W-:-:S13]  /*23e20*/  LOP3.LUT P0, RZ, R0, 0x3ff, RZ, 0xc0, !PT ;  /* 0x000003ff00ff7812 */ /* 0x000fda000780c0ff */
[----:B---3--:R-:W-:Y:S05]  /*23e30*/  @!P0 BRA `(.L_x_1663) ;  /* 0x0000000000408947 */ /* 0x008fea0003800000 */
[----:B------:R-:W-:Y:S01]  /*23e40*/  MOV R2, 0x0 ;  /* 0x0000000000027802 */ /* 0x000fe20000000f00 */
[----:B------:R-:W-:Y:S01]  /*23e50*/  ULDC.64 UR6, c[0x4][0x108] ;  /* 0x0100420000067ab9 */ /* 0x000fe20000000a00 */
[----:B------:R-:W-:Y:S01]  /*23e60*/  ULDC.64 UR8, c[0x4][0x110] ;  /* 0x0100440000087ab9 */ /* 0x000fe20000000a00 */
[----:B------:R-:W-:Y:S01]  /*23e70*/  ULDC.64 UR4, c[0x4][0x90] ;  /* 0x0100240000047ab9 */ /* 0x000fe20000000a00 */
[----:B------:R-:W-:Y:S01]  /*23e80*/  MOV R4, UR6 ;  /* 0x0000000600047c02 */ /* 0x000fe20008000f00 */
[----:B------:R-:W-:Y:S01]  /*23e90*/  IMAD.U32 R5, RZ, RZ, UR7 ;  /* 0x00000007ff057e24 */ /* 0x000fe2000f8e00ff */
[----:B------:R-:W3:Y:S01]  /*23ea0*/  LDC.64 R2, c[0x4][R2] ;  /* 0x0100000002027b82 */ /* 0x000ee20000000a00 */
[----:B--2---:R-:W-:Y:S01]  /*23eb0*/  IMAD.U32 R6, RZ, RZ, UR8 ;  /* 0x00000008ff067e24 */ /* 0x004fe2000f8e00ff */
[----:B01----:R-:W-:Y:S01]  /*23ec0*/  MOV R10, UR4 ;  /* 0x00000004000a7c02 */ /* 0x003fe20008000f00 */
[----:B------:R-:W-:Y:S01]  /*23ed0*/  IMAD.U32 R7, RZ, RZ, UR9 ;  /* 0x00000009ff077e24 */ /* 0x000fe2000f8e00ff */
[----:B------:R-:W-:Y:S01]  /*23ee0*/  MOV R13, RZ ;  /* 0x000000ff000d7202 */ /* 0x000fe20000000f00 */
[----:B------:R-:W-:-:S02]  /*23ef0*/  IMAD.U32 R11, RZ, RZ, UR5 ;  /* 0x00000005ff0b7e24 */ /* 0x000fc4000f8e00ff */
[----:B------:R-:W-:Y:S02]  /*23f00*/  IMAD.MOV.U32 R8, RZ, RZ, 0x70 ;  /* 0x00000070ff087424 */ /* 0x000fe400078e00ff */
[----:B------:R-:W-:-:S07]  /*23f10*/  IMAD.MOV.U32 R12, RZ, RZ, 0x1 ;  /* 0x00000001ff0c7424 */ /* 0x000fce00078e00ff */
[----:B------:R-:W-:-:S07]  /*23f20*/  LEPC R20, `(.L_x_1663) ;  /* 0x000000001014794e */ /* 0x000fce0000000000 */
[----:B---3--:R-:W-:Y:S05]  /*23f30*/  CALL.ABS.NOINC R2 ;  /* 0x0000000002007343 */ /* 0x008fea0003c00000 */
.L_x_1663:
[----:B------:R-:W3:Y:S02]  /*23f40*/  LDL R2, [R1+0x20] ;  /* 0x0000200001027983 */ /* 0x000ee40000100800 */
[----:B---3--:R-:W-:-:S05]  /*23f50*/  VIADD R0, R2, 0x400 ;  /* 0x0000040002007836 */ /* 0x008fca0000000000 */
[----:B------:R-:W-:-:S13]  /*23f60*/  LOP3.LUT P0, RZ, R0, 0x3ff, RZ, 0xc0, !PT ;  /* 0x000003ff00ff7812 */ /* 0x000fda000780c0ff */
[----:B------:R-:W-:Y:S05]  /*23f70*/  @!P0 BRA `(.L_x_1664) ;  /* 0x0000000000808947 */ /* 0x000fea0003800000 */
[----:B------:R-:W-:Y:S01]  /*23f80*/  MOV R0, 0x0 ;  /* 0x0000000000007802 */ /* 0x000fe20000000f00 */
[----:B------:R-:W-:Y:S01]  /*23f90*/  ULDC.64 UR6, c[0x4][0x108] ;  /* 0x0100420000067ab9 */ /* 0x000fe20000000a00 */
[----:B------:R-:W-:Y:S01]  /*23fa0*/  ULDC.64 UR8, c[0x4][0x110] ;  /* 0x0100440000087ab9 */ /* 0x000fe20000000a00 */
[----:B------:R-:W-:Y:S01]  /*23fb0*/  ULDC.64 UR4, c[0x4][0x98] ;  /* 0x0100260000047ab9 */ /* 0x000fe20000000a00 */
[----:B------:R3:W4:Y:S01]  /*23fc0*/  LDC.64 R2, c[0x4][R0] ;  /* 0x0100000000027b82 */ /* 0x0007220000000a00 */
[----:B------:R-:W-:Y:S01]  /*23fd0*/  IMAD.U32 R4, RZ, RZ, UR6 ;  /* 0x00000006ff047e24 */ /* 0x000fe2000f8e00ff */
[----:B--2---:R-:W-:Y:S01]  /*23fe0*/  MOV R6, UR8 ;  /* 0x0000000800067c02 */ /* 0x004fe20008000f00 */
[----:B------:R-:W-:Y:S01]  /*23ff0*/  IMAD.U32 R5, RZ, RZ, UR7 ;  /* 0x00000007ff057e24 */ /* 0x000fe2000f8e00ff */
[----:B01----:R-:W-:Y:S01]  /*24000*/  MOV R8, 0x70 ;  /* 0x0000007000087802 */ /* 0x003fe20000000f00 */
[----:B------:R-:W-:Y:S02]  /*24010*/  IMAD.U32 R7, RZ, RZ, UR9 ;  /* 0x00000009ff077e24 */ /* 0x000fe4000f8e00ff */
[----:B------:R-:W-:-:S02]  /*24020*/  IMAD.U32 R10, RZ, RZ, UR4 ;  /* 0x00000004ff0a7e24 */ /* 0x000fc4000f8e00ff */
[----:B------:R-:W-:Y:S02]  /*24030*/  IMAD.U32 R11, RZ, RZ, UR5 ;  /* 0x00000005ff0b7e24 */ /* 0x000fe4000f8e00ff */
[----:B------:R-:W-:Y:S02]  /*24040*/  IMAD.MOV.U32 R12, RZ, RZ, 0x1 ;  /* 0x00000001ff0c7424 */ /* 0x000fe400078e00ff */
[----:B---3--:R-:W-:-:S07]  /*24050*/  IMAD.MOV.U32 R13, RZ, RZ, RZ ;  /* 0x000000ffff0d7224 */ /* 0x008fce00078e00ff */
[----:B------:R-:W-:-:S07]  /*24060*/  LEPC R20, `(.L_x_1665) ;  /* 0x000000001014794e */ /* 0x000fce0000000000 */
[----:B----4-:R-:W-:Y:S05]  /*24070*/  CALL.ABS.NOINC R2 ;  /* 0x0000000002007343 */ /* 0x010fea0003c00000 */
.L_x_1665:
        /* <DEDUP_REMOVED lines=8> */
[----:B------:R-:W-:Y:S01]  /*24100*/  MOV R11, UR9 ;  /* 0x00000009000b7c02 */ /* 0x000fe20008000f00 */
[----:B------:R-:W-:Y:S02]  /*24110*/  IMAD.U32 R7, RZ, RZ, UR7 ;  /* 0x00000007ff077e24 */ /* 0x000fe4000f8e00ff */
[----:B------:R-:W-:-:S02]  /*24120*/  IMAD.U32 R10, RZ, RZ, UR8 ;  /* 0x00000008ff0a7e24 */ /* 0x000fc4000f8e00ff */
[----:B------:R-:W-:Y:S02]  /*24130*/  IMAD.MOV.U32 R8, RZ, RZ, 0x70 ;  /* 0x00000070ff087424 */ /* 0x000fe400078e00ff */
[----:B------:R-:W-:Y:S02]  /*24140*/  IMAD.MOV.U32 R12, RZ, RZ, 0x1 ;  /* 0x00000001ff0c7424 */ /* 0x000fe400078e00ff */
[----:B------:R-:W-:-:S07]  /*24150*/  IMAD.MOV.U32 R13, RZ, RZ, RZ ;  /* 0x000000ffff0d7224 */ /* 0x000fce00078e00ff */
[----:B------:R-:W-:-:S07]  /*24160*/  LEPC R20, `(.L_x_1664) ;  /* 0x000000001014794e */ /* 0x000fce0000000000 */
[----:B0-----:R-:W-:Y:S05]  /*24170*/  CALL.ABS.NOINC R2 ;  /* 0x0000000002007343 */ /* 0x001fea0003c00000 */
.L_x_1664:
[----:B------:R-:W3:Y:S01]  /*24180*/  LDL.LU R4, [R1+0x2c] ;  /* 0x00002c0001047983 */ /* 0x000ee20000300800 */
[----:B------:R-:W4:Y:S01]  /*24190*/  LDC R0, c[0x0][0x428] ;  /* 0x00010a00ff007b82 */ /* 0x000f220000000800 */
[----:B------:R-:W-:Y:S01]  /*241a0*/  ULDC.64 UR4, c[0x0][0x9f8] ;  /* 0x00027e0000047ab9 */ /* 0x000fe20000000a00 */
[----:B------:R-:W-:Y:S01]  /*241b0*/  ULDC.64 UR6, c[0x0][0x208] ;  /* 0x0000820000067ab9 */ /* 0x000fe20000000a00 */
[----:B------:R-:W0:Y:S01]  /*241c0*/  S2R R5, SR_TID.X ;  /* 0x0000000000057919 */ /* 0x000e220000002100 */
[----:B----4-:R-:W-:Y:S02]  /*241d0*/  ISETP.NE.AND P0, PT, R0, 0x1, PT ;  /* 0x000000010000780c */ /* 0x010fe40003f05270 */
[----:B------:R-:W-:Y:S02]  /*241e0*/  MOV R0, R18 ;  /* 0x0000001200007202 */ /* 0x000fe40000000f00 */
[----:B0-----:R-:W-:-:S09]  /*241f0*/  LOP3.LUT R5, R5, 0x1f, RZ, 0xc0, !PT ;  /* 0x0000001f05057812 */ /* 0x001fd200078ec0ff */
[----:B------:R-:W0:Y:S08]  /*24200*/  @P0 LDC R3, c[0x0][0x42c] ;  /* 0x00010b00ff030b82 */ /* 0x000e300000000800 */
[----:B------:R-:W4:Y:S01]  /*24210*/  @P0 LDC R2, c[0x0][0x430] ;  /* 0x00010c00ff020b82 */ /* 0x000f220000000800 */
[----:B0-----:R-:W-:-:S05]  /*24220*/  @P0 IMAD.HI.U32 R3, R18, R3, RZ ;  /* 0x0000000312030227 */ /* 0x001fca00078e00ff */
[----:B----4-:R-:W-:Y:S02]  /*24230*/  @P0 SHF.R.U32.HI R0, RZ, R2, R3 ;  /* 0x00000002ff000219 */ /* 0x010fe40000011603 */
[----:B------:R-:W-:-:S04]  /*24240*/  ISETP.NE.U32.AND P0, PT, RZ, UR4, PT ;  /* 0x00000004ff007c0c */ /* 0x000fc8000bf05070 */
[----:B------:R-:W-:Y:S01]  /*24250*/  ISETP.NE.AND.EX P0, PT, RZ, UR5, PT, P0 ;  /* 0x00000005ff007c0c */ /* 0x000fe2000bf05300 */
[----:B------:R-:W-:-:S12]  /*24260*/  ULDC.64 UR4, c[0x0][0xa00] ;  /* 0x0002800000047ab9 */ /* 0x000fd80000000a00 */
[----:B--2---:R-:W0:Y:S01]  /*24270*/  @P0 LDC.64 R6, c[0x0][0x9f8] ;  /* 0x00027e00ff060b82 */ /* 0x004e220000000a00 */
[----:B------:R-:W-:-:S04]  /*24280*/  ISETP.NE.AND P6, PT, R5, RZ, PT ;  /* 0x000000ff0500720c */ /* 0x000fc80003fc5270 */
[----:B------:R-:W-:-:S09]  /*24290*/  PLOP3.LUT P1, PT, P6, PT, PT, 0x8, 0x0 ;  /* 0x000000000000781c */ /* 0x000fd2000372e170 */
[----:B------:R-:W-:Y:S01]  /*242a0*/  VOTEU.ALL UP1, P6 ;  /* 0x00000000003f7886 */ /* 0x000fe20003020000 */
[----:B0-----:R-:W-:-:S04]  /*242b0*/  @P0 IMAD.WIDE R6, R19, 0x4, R6 ;  /* 0x0000000413060825 */ /* 0x001fc800078e0206 */
[----:B------:R-:W-:-:S04]  /*242c0*/  @!UP1 UIADD3 UR8, UP0, UR38, 0x270, URZ ;  /* 0x0000027026089890 */ /* 0x000fc8000ff1e03f */
[----:B------:R-:W-:-:S03]  /*242d0*/  @!UP1 UIADD3.X UR9, URZ, UR39, URZ, UP0, !UPT ;  /* 0x000000273f099290 */ /* 0x000fc600087fe43f */
[----:B------:R-:W-:Y:S01]  /*242e0*/  VOTEU.ALL UP0, P6 ;  /* 0x00000000003f7886 */ /* 0x000fe20003000000 */
[----:B---3--:R-:W-:Y:S02]  /*242f0*/  IMAD R3, R17, 0x80, R4 ;  /* 0x0000008011037824 */ /* 0x008fe400078e0204 */
[----:B------:R-:W-:-:S06]  /*24300*/  IMAD.MOV.U32 R4, RZ, RZ, R19 ;  /* 0x000000ffff047224 */ /* 0x000fcc00078e0013 */
[----:B------:R0:W5:Y:S01]  /*24310*/  @P0 LDG.E R4, desc[UR6][R6.64] ;  /* 0x0000000606040981 */ /* 0x000162000c1e1900 */
[----:B------:R-:W-:-:S04]  /*24320*/  ISETP.NE.U32.AND P0, PT, RZ, UR4, PT ;  /* 0x00000004ff007c0c */ /* 0x000fc8000bf05070 */
[----:B------:R-:W-:-:S04]  /*24330*/  ISETP.NE.AND.EX P0, PT, RZ, UR5, PT, P0 ;  /* 0x00000005ff007c0c */ /* 0x000fc8000bf05300 */
[----:B------:R-:W-:-:S09]  /*24340*/  SEL R2, R19, RZ, !P0 ;  /* 0x000000ff13027207 */ /* 0x000fd20004000000 */
.L_x_1666:
        /* <DEDUP_REMOVED lines=9> */
[----:B--2---:R-:W-:Y:S05]  /*243e0*/  @P1 BRA.U.ANY `(.L_x_1666) ;  /* 0xfffffffd00d81947 */ /* 0x004fea000393ffff */
[----:B------:R-:W2:Y:S01]  /*243f0*/  S2R R5, SR_TID.X ;  /* 0x0000000000057919 */ /* 0x000ea20000002100 */
[----:B------:R-:W-:Y:S01]  /*24400*/  UMOV UR4, 0x40 ;  /* 0x0000004000047882 */ /* 0x000fe20000000000 */
[----:B--2---:R-:W-:-:S04]  /*24410*/  LOP3.LUT R5, R5, 0x1f, RZ, 0xc0, !PT ;  /* 0x0000001f05057812 */ /* 0x004fc800078ec0ff */
[----:B------:R-:W-:-:S04]  /*24420*/  ISETP.NE.AND P2, PT, R5, RZ, PT ;  /* 0x000000ff0500720c */ /* 0x000fc80003f45270 */
[----:B------:R-:W-:-:S09]  /*24430*/  PLOP3.LUT P1, PT, P2, PT, PT, 0x8, 0x0 ;  /* 0x000000000000781c */ /* 0x000fd2000172e170 */
[----:B------:R-:W-:-:S05]  /*24440*/  VOTEU.ALL UP0, P2 ;  /* 0x00000000003f7886 */ /* 0x000fca0001000000 */
.L_x_1667:
        /* <DEDUP_REMOVED lines=15> */
.L_x_1668:
        /* <DEDUP_REMOVED lines=9> */
[----:B------:R-:W2:Y:S01]  /*245d0*/  LDL R5, [R1+0x24] ;  /* 0x0000240001057983 */ /* 0x000ea20000100800 */
[----:B-1----:R-:W1:Y:S01]  /*245e0*/  LDC.64 R8, c[0x0][0x3f8] ;  /* 0x0000fe00ff087b82 */ /* 0x002e620000000a00 */
[----:B------:R-:W-:Y:S02]  /*245f0*/  ULDC.64 UR4, c[0x0][0xa08] ;  /* 0x0002820000047ab9 */ /* 0x000fe40000000a00 */
[----:B-1----:R-:W-:Y:S01]  /*24600*/  LOP3.LUT P0, RZ, R8, UR4, RZ, 0xfc, !PT ;  /* 0x0000000408ff7c12 */ /* 0x002fe2000f80fcff */
[----:B------:R-:W-:-:S03]  /*24610*/  UMOV UR4, 0xffffffff ;  /* 0xffffffff00047882 */ /* 0x000fc60000000000 */
[----:B------:R-:W-:-:S04]  /*24620*/  LOP3.LUT P0, RZ, R9, UR5, RZ, 0xfc, P0 ;  /* 0x0000000509ff7c12 */ /* 0x000fc8000800fcff */
[----:B0----5:R-:W-:Y:S01]  /*24630*/  SEL R6, R4, RZ, !P0 ;  /* 0x000000ff04067207 */ /* 0x021fe20004000000 */
[----:B--2---:R-:W-:Y:S01]  /*24640*/  VIADD R5, R5, 0xffffffff ;  /* 0xffffffff05057836 */ /* 0x004fe20000000000 */
[----:B------:R-:W-:Y:S07]  /*24650*/  BRA.DIV UR4, `(.L_x_1669) ;  /* 0x0000004a042c7947 */ /* 0x000fee000b800000 */
.L_x_1805:
[----:B------:R-:W-:Y:S01]  /*24660*/  UMOV UR4, 0xffffffff ;  /* 0xffffffff00047882 */ /* 0x000fe20000000000 */
[----:B------:R-:W-:Y:S02]  /*24670*/  SHF.R.S32.HI R17, RZ, 0x1f, R4 ;  /* 0x0000001fff117819 */ /* 0x000fe40000011404 */
[----:B------:R-:W-:Y:S05]  /*24680*/  BRA.DIV UR4, `(.L_x_1670) ;  /* 0x0000004a04547947 */ /* 0x000fea000b800000 */
[----:B------:R-:W-:-:S13]  /*24690*/  ELECT P6, URZ, PT ;  /* 0x00000000003f782f */ /* 0x000fda00038c0000 */
.L_x_1808:
[----:B------:R-:W-:Y:S05]  /*246a0*/  @!P6 BRA `(.L_x_1671) ;  /* 0x000000040028e947 */ /* 0x000fea0003800000 */
[----:B------:R-:W-:-:S04]  /*246b0*/  ISETP.NE.U32.AND P0, PT, R8, RZ, PT ;  /* 0x000000ff0800720c */ /* 0x000fc80003f05070 */
[----:B------:R-:W-:-:S13]  /*246c0*/  ISETP.NE.AND.EX P0, PT, R9, RZ, PT, P0 ;  /* 0x000000ff0900720c */ /* 0x000fda0003f05300 */
[----:B------:R-:W-:Y:S05]  /*246d0*/  @!P0 BRA `(.L_x_1672) ;  /* 0x0000000000488947 */ /* 0x000fea0003800000 */
[----:B------:R-:W0:Y:S01]  /*246e0*/  LDC R11, c[0x0][0x41c] ;  /* 0x00010700ff0b7b82 */ /* 0x000e220000000800 */
[----:B------:R-:W-:Y:S01]  /*246f0*/  ULDC.64 UR4, c[0x0][0x408] ;  /* 0x0001020000047ab9 */ /* 0x000fe20000000a00 */
[----:B------:R-:W-:Y:S01]  /*24700*/  ULDC.64 UR6, c[0x0][0x208] ;  /* 0x0000820000067ab9 */ /* 0x000fe20000000a00 */
[----:B0-----:R-:W-:-:S13]  /*24710*/  ISETP.NE.AND P0, PT, R11, 0x1, PT ;  /* 0x000000010b00780c */ /* 0x001fda0003f05270 */
[----:B------:R-:W0:Y:S02]  /*24720*/  @P0 LDC.64 R6, c[0x0][0x420] ;  /* 0x00010800ff060b82 */ /* 0x000e240000000a00 */
[----:B0-----:R-:W-:Y:S01]  /*24730*/  @P0 IMAD.HI.U32 R10, R5, R6, RZ ;  /* 0x00000006050a0227 */ /* 0x001fe200078e00ff */
        /* <DEDUP_REMOVED lines=12> */
.L_x_1672:
        /* <DEDUP_REMOVED lines=9> */
.L_x_1809:
        /* <DEDUP_REMOVED lines=11> */
.L_x_1674:
        /* <DEDUP_REMOVED lines=33> */
.L_x_1671:
        /* <DEDUP_REMOVED lines=47> */
.L_x_1810:
[----:B------:R-:W-:Y:S05]  /*24e40*/  BSYNC B0 ;  /* 0x0000000000007941 */ /* 0x000fea0003800000 */
.L_x_1675:
[----:B0-----:R-:W2:Y:S04]  /*24e50*/  LDL R3, [R1+0x24] ;  /* 0x0000240001037983 */ /* 0x001ea80000100800 */
[----:B------:R-:W3:Y:S01]  /*24e60*/  LDL R10, [R1+0x18] ;  /* 0x00001800010a7983 */ /* 0x000ee20000100800 */
[----:B------:R-:W-:Y:S01]  /*24e70*/  BSSY B0, `(.L_x_1677) ;  /* 0x00001a3000007945 */ /* 0x000fe20003800000 */
[----:B--2---:R-:W-:-:S04]  /*24e80*/  IADD3 R7, R3, -0x2, RZ ;  /* 0xfffffffe03077810 */ /* 0x004fc80007ffe0ff */
[----:B---3--:R-:W-:-:S13]  /*24e90*/  ISETP.GE.AND P0, PT, R7, R10, PT ;  /* 0x0000000a0700720c */ /* 0x008fda0003f06270 */
[----:B------:R-:W-:Y:S05]  /*24ea0*/  @!P0 BRA `(.L_x_1678) ;  /* 0x00000018007c8947 */ /* 0x000fea0003800000 */
[----:B------:R-:W-:Y:S01]  /*24eb0*/  IMAD.MOV R13, RZ, RZ, -R3 ;  /* 0x000000ffff0d7224 */ /* 0x000fe200078e0a03 */
[----:B------:R-:W-:Y:S01]  /*24ec0*/  LOP3.LUT R2, RZ, R10, RZ, 0x33, !PT ;  /* 0x0000000aff027212 */ /* 0x000fe200078e33ff */
[----:B------:R-:W-:Y:S03]  /*24ed0*/  BSSY B1, `(.L_x_1679) ;  /* 0x000008c000017945 */ /* 0x000fe60003800000 */
        /* <DEDUP_REMOVED lines=14> */
[----:B------:R-:W-:Y:S02]  /*24fc0*/  ISETP.NE.U32.AND P0, PT, R8, RZ, PT ;  /* 0x000000ff0800720c */ /* 0x000fe40003f05070 */
[----:B------:R-:W-:Y:S02]  /*24fd0*/  MOV R2, R6 ;  /* 0x0000000600027202 */ /* 0x000fe40000000f00 */
        /* <DEDUP_REMOVED lines=20> */
.L_x_1683:
[----:B0-----:R-:W0:Y:S01]  /*25120*/  S2R R8, SR_CgaCtaId ;  /* 0x0000000000087919 */ /* 0x001e220000008800 */
[----:B------:R-:W-:-:S04]  /*25130*/  MOV R3, 0x400 ;  /* 0x0000040000037802 */ /* 0x000fc80000000f00 */
[----:B0-----:R-:W-:Y:S02]  /*25140*/  LEA R3, R8, R3, 0x18 ;  /* 0x0000000308037211 */ /* 0x001fe400078ec0ff */
[----:B------:R-:W-:Y:S02]  /*25150*/  SHF.L.U32 R8, R14, 0x1f, RZ ;  /* 0x0000001f0e087819 */ /* 0x000fe400000006ff */
[----:B------:R-:W-:-:S04]  /*25160*/  LEA R3, R12, R3, 0x3 ;  /* 0x000000030c037211 */ /* 0x000fc800078e18ff */
[----:B------:R-:W0:Y:S02]  /*25170*/  SYNCS.PHASECHK.TRANS64.TRYWAIT P0, [R3+URZ+0x2a840], R8 ;  /* 0x02a84008030075a7 */ /* 0x000e24000800017f */
[----:B0-----:R-:W-:Y:S05]  /*25180*/  @!P0 BRA `(.L_x_1684) ;  /* 0x0000003c00e88947 */ /* 0x001fea0003800000 */
.L_x_1811:
        /* <DEDUP_REMOVED lines=11> */
.L_x_1685:
        /* <DEDUP_REMOVED lines=37> */
.L_x_1812:
[----:B------:R-:W1:Y:S01]  /*25490*/  S2R R9, SR_TID.X ;  /* 0x0000000000097919 */ /* 0x000e620000002100 */
[----:B------:R-:W-:-:S04]  /*254a0*/  UPRMT UR4, UR37, 0x9910, URZ ;  /* 0x0000991025047896 */ /* 0x000fc8000800003f */
[----:B------:R-:W-:Y:S01]  /*254b0*/  UISETP.NE.AND UP0, UPT, UR4, 0x2, UPT ;  /* 0x000000020400788c */ /* 0x000fe2000bf05270 */
[----:B-1----:R-:W-:-:S04]  /*254c0*/  LOP3.LUT R9, R9, 0x7f, RZ, 0xc0, !PT ;  /* 0x0000007f09097812 */ /* 0x002fc800078ec0ff */
[----:B------:R-:W-:-:S13]  /*254d0*/  ISETP.NE.AND P0, PT, R9, RZ, PT ;  /* 0x000000ff0900720c */ /* 0x000fda0003f05270 */
[----:B0-----:R-:W-:-:S04]  /*254e0*/  @!P0 IMAD.MOV.U32 R8, RZ, RZ, 0x6000 ;  /* 0x00006000ff088424 */ /* 0x001fc800078e00ff */
[----:B------:R0:W-:Y:S01]  /*254f0*/  @!P0 SYNCS.ARRIVE.TRANS64 RZ, [R3+URZ+0x2a850], R8 ;  /* 0x02a8500803ff89a7 */ /* 0x0001e2000800003f */
[----:B------:R-:W-:-:S13]  /*25500*/  PLOP3.LUT P0, PT, PT, PT, UP0, 0x40, 0x0 ;  /* 0x000000000000781c */ /* 0x000fda0003f0e808 */
[----:B0-----:R-:W-:Y:S05]  /*25510*/  @!P0 BRA `(.L_x_1687) ;  /* 0x0000000000048947 */ /* 0x001fea0003800000 */
[----:B------:R-:W-:Y:S01]  /*25520*/  BPT.TRAP 0x1 ;  /* 0x000000040000795c */ /* 0x000fe20000300000 */
.L_x_1687:
[----:B------:R-:W2:Y:S02]  /*25530*/  LDL R8, [R1+0x8] ;  /* 0x0000080001087983 */ /* 0x000ea40000100800 */
[----:B--2---:R-:W-:-:S13]  /*25540*/  LOP3.LUT P0, RZ, R8, 0x40, RZ, 0xc0, !PT ;  /* 0x0000004008ff7812 */ /* 0x004fda000780c0ff */
[----:B------:R-:W-:Y:S05]  /*25550*/  @P0 BRA `(.L_x_1688) ;  /* 0x0000000000040947 */ /* 0x000fea0003800000 */
[----:B------:R-:W-:Y:S01]  /*25560*/  BPT.TRAP 0x1 ;  /* 0x000000040000795c */ /* 0x000fe20000300000 */
.L_x_1688:
[----:B------:R-:W2:Y:S01]  /*25570*/  LDL.LU R9, [R1] ;  /* 0x0000000001097983 */ /* 0x000ea20000300800 */
        /* <DEDUP_REMOVED lines=13> */
[----:B------:R-:W-:Y:S01]  /*25650*/  MOV R6, R2 ;  /* 0x0000000200067202 */ /* 0x000fe20000000f00 */
        /* <DEDUP_REMOVED lines=8> */
[----:B------:R0:W-:Y:S01]  /*256e0*/  UTMALDG.4D [UR8], [UR4], desc[UR6] ;  /* 0x00000608040075b4 */ /* 0x0001e20008019000 */
[----:B------:R-:W-:Y:S01]  /*256f0*/  IMAD.MOV.U32 R5, RZ, RZ, R7 ;  /* 0x000000ffff057224 */ /* 0x000fe200078e0007 */
[----:B0-----:R-:W-:Y:S01]  /*25700*/  UMOV UR8, UR14 ;  /* 0x0000000e00087c82 */ /* 0x001fe20008000000 */
[----:B------:R-:W-:Y:S02]  /*25710*/  UMOV UR10, UR15 ;  /* 0x0000000f000a7c82 */ /* 0x000fe40008000000 */
[----:B------:R0:W-:Y:S02]  /*25720*/  UTMALDG.4D [UR8], [UR4], desc[UR6] ;  /* 0x00000608040075b4 */ /* 0x0001e40008019000 */
[----:B0-----:R-:W-:Y:S01]  /*25730*/  NOP ;  /* 0x0000000000007918 */ /* 0x001fe20000000000 */
.L_x_1682:
[----:B------:R-:W-:Y:S05]  /*25740*/  BSYNC B2 ;  /* 0x0000000000027941 */ /* 0x000fea0003800000 */
.L_x_1681:
[----:B------:R-:W2:Y:S04]  /*25750*/  LDL R2, [R1+0x24] ;  /* 0x0000240001027983 */ /* 0x000ea80000100800 */
[----:B------:R0:W-:Y:S04]  /*25760*/  STL [R1+0x10], R14 ;  /* 0x0000100e01007387 */ /* 0x0001e80000100800 */
[----:B------:R0:W-:Y:S02]  /*25770*/  STL [R1], R12 ;  /* 0x0000000c01007387 */ /* 0x0001e40000100800 */
[----:B0-2---:R-:W-:-:S07]  /*25780*/  VIADD R7, R2, 0xfffffffd ;  /* 0xfffffffd02077836 */ /* 0x005fce0000000000 */
.L_x_1680:
[----:B------:R-:W-:Y:S05]  /*25790*/  BSYNC B1 ;  /* 0x0000000000017941 */ /* 0x000fea0003800000 */
.L_x_1679:
[----:B------:R-:W2:Y:S01]  /*257a0*/  LDL.LU R2, [R1+0x24] ;  /* 0x0000240001027983 */ /* 0x000ea20000300800 */
[----:B------:R-:W-:Y:S01]  /*257b0*/  VIADD R13, R13, 0xfffffffe ;  /* 0xfffffffe0d0d7836 */ /* 0x000fe20000000000 */
[----:B--2---:R-:W-:-:S04]  /*257c0*/  LOP3.LUT R2, RZ, R2, RZ, 0x33, !PT ;  /* 0x00000002ff027212 */ /* 0x004fc800078e33ff */
[----:B------:R-:W-:-:S13]  /*257d0*/  ISETP.NE.AND P0, PT, R13, R2, PT ;  /* 0x000000020d00720c */ /* 0x000fda0003f05270 */
[----:B------:R-:W-:Y:S05]  /*257e0*/  @!P0 BRA `(.L_x_1678) ;  /* 0x00000010002c8947 */ /* 0x000fea0003800000 */
[----:B------:R-:W-:-:S07]  /*257f0*/  MOV R13, R6 ;  /* 0x00000006000d7202 */ /* 0x000fce0000000f00 */
.L_x_1705:
        /* <DEDUP_REMOVED lines=25> */
[----:B------:R-:W-:Y:S01]  /*25990*/  IMAD R10, R4, UR7, R10 ;  /* 0x00000007040a7c24 */ /* 0x000fe2000f8e020a */
[----:B------:R-:W-:Y:S01]  /*259a0*/  IADD3 R12, -R2, RZ, RZ ;  /* 0x000000ff020c7210 */ /* 0x000fe20007ffe1ff */
[----:B------:R-:W-:-:S04]  /*259b0*/  IMAD.WIDE.U32 R2, R4, UR6, R2 ;  /* 0x0000000604027c25 */ /* 0x000fc8000f8e0002 */
[----:B------:R-:W-:Y:S01]  /*259c0*/  IMAD.IADD R3, R10, 0x1, R3 ;  /* 0x000000010a037824 */ /* 0x000fe200078e0203 */
[----:B------:R-:W-:Y:S01]  /*259d0*/  LEA R10, P0, R2, UR4, 0x2 ;  /* 0x00000004020a7c11 */ /* 0x000fe2000f8010ff */
[----:B------:R-:W-:-:S03]  /*259e0*/  IMAD R12, R11, R12, R7 ;  /* 0x0000000c0b0c7224 */ /* 0x000fc600078e0207 */
[----:B------:R-:W-:-:S05]  /*259f0*/  LEA.HI.X R11, R2, UR5, R3, 0x2, P0 ;  /* 0x00000005020b7c11 */ /* 0x000fca00080f1403 */
[----:B------:R0:W5:Y:S04]  /*25a00*/  LDG.E R13, desc[UR8][R10.64] ;  /* 0x000000080a0d7981 */ /* 0x000168000c1e1900 */
.L_x_1691:
[----:B------:R-:W1:Y:S01]  /*25a10*/  S2R R3, SR_CgaCtaId ;  /* 0x0000000000037919 */ /* 0x000e620000008800 */
[----:B------:R-:W-:-:S04]  /*25a20*/  MOV R2, 0x400 ;  /* 0x0000040000027802 */ /* 0x000fc80000000f00 */
[----:B-1----:R-:W-:Y:S02]  /*25a30*/  LEA R2, R3, R2, 0x18 ;  /* 0x0000000203027211 */ /* 0x002fe400078ec0ff */
[----:B------:R-:W-:-:S03]  /*25a40*/  SHF.L.U32 R3, R9, 0x1f, RZ ;  /* 0x0000001f09037819 */ /* 0x000fc600000006ff */
[----:B------:R-:W-:-:S04]  /*25a50*/  IMAD R2, R8, 0x8, R2 ;  /* 0x0000000808027824 */ /* 0x000fc800078e0202 */
[----:B------:R-:W1:Y:S02]  /*25a60*/  SYNCS.PHASECHK.TRANS64.TRYWAIT P0, [R2+URZ+0x2a840], R3 ;  /* 0x02a84003020075a7 */ /* 0x000e64000800017f */
[----:B-1----:R-:W-:Y:S05]  /*25a70*/  @!P0 BRA `(.L_x_1692) ;  /* 0x0000003400d48947 */ /* 0x002fea0003800000 */
.L_x_1813:
        /* <DEDUP_REMOVED lines=11> */
.L_x_1693:
        /* <DEDUP_REMOVED lines=37> */
.L_x_1814:
        /* <DEDUP_REMOVED lines=10> */
.L_x_1695:
[----:B------:R-:W2:Y:S02]  /*25e20*/  LDL R3, [R1+0x8] ;  /* 0x0000080001037983 */ /* 0x000ea40000100800 */
[----:B--2---:R-:W-:-:S13]  /*25e30*/  LOP3.LUT P0, RZ, R3, 0x40, RZ, 0xc0, !PT ;  /* 0x0000004003ff7812 */ /* 0x004fda000780c0ff */
[----:B------:R-:W-:Y:S05]  /*25e40*/  @P0 BRA `(.L_x_1696) ;  /* 0x0000000000040947 */ /* 0x000fea0003800000 */
[----:B------:R-:W-:Y:S01]  /*25e50*/  BPT.TRAP 0x1 ;  /* 0x000000040000795c */ /* 0x000fe20000300000 */
.L_x_1696:
        /* <DEDUP_REMOVED lines=29> */
.L_x_1690:
[----:B------:R-:W-:Y:S05]  /*26030*/  BSYNC B1 ;  /* 0x0000000000017941 */ /* 0x000fea0003800000 */
.L_x_1689:
[----:B------:R-:W-:Y:S01]  /*26040*/  IADD3 R3, R8, 0x1, RZ ;  /* 0x0000000108037810 */ /* 0x000fe20007ffe0ff */
[----:B------:R-:W-:Y:S01]  /*26050*/  BSSY B1, `(.L_x_1697) ;  /* 0x0000080000017945 */ /* 0x000fe20003800000 */
[----:B------:R-:W-:Y:S02]  /*26060*/  VIADD R11, R7, 0xffffffff ;  /* 0xffffffff070b7836 */ /* 0x000fe40000000000 */
        /* <DEDUP_REMOVED lines=20> */
[----:B------:R-:W-:-:S03]  /*261b0*/  IMAD R12, R17, UR6, RZ ;  /* 0x00000006110c7c24 */ /* 0x000fc6000f8e02ff */
[----:B------:R-:W-:Y:S01]  /*261c0*/  IADD3 R3, -R2, RZ, RZ ;  /* 0x000000ff02037210 */ /* 0x000fe20007ffe1ff */
[----:B------:R-:W-:-:S04]  /*261d0*/  IMAD R12, R4, UR7, R12 ;  /* 0x00000007040c7c24 */ /* 0x000fc8000f8e020c */
[----:B------:R-:W-:Y:S01]  /*261e0*/  IMAD R10, R13, R3, R10 ;  /* 0x000000030d0a7224 */ /* 0x000fe200078e020a */
[----:B------:R-:W-:-:S03]  /*261f0*/  SHF.R.S32.HI R3, RZ, 0x1f, R2 ;  /* 0x0000001fff037819 */ /* 0x000fc60000011402 */
[----:B------:R-:W-:-:S04]  /*26200*/  IMAD.WIDE.U32 R2, R4, UR6, R2 ;  /* 0x0000000604027c25 */ /* 0x000fc8000f8e0002 */
[----:B------:R-:W-:Y:S01]  /*26210*/  IMAD.IADD R3, R12, 0x1, R3 ;  /* 0x000000010c037824 */ /* 0x000fe200078e0203 */
[----:B------:R-:W-:-:S04]  /*26220*/  LEA R12, P0, R2, UR4, 0x2 ;  /* 0x00000004020c7c11 */ /* 0x000fc8000f8010ff */
[----:B------:R-:W-:-:S06]  /*26230*/  LEA.HI.X R13, R2, UR5, R3, 0x2, P0 ;  /* 0x00000005020d7c11 */ /* 0x000fcc00080f1403 */
[----:B------:R1:W5:Y:S03]  /*26240*/  LDG.E R13, desc[UR8][R12.64] ;  /* 0x000000080c0d7981 */ /* 0x000366000c1e1900 */
.L_x_1699:
[----:B------:R-:W2:Y:S01]  /*26250*/  S2R R3, SR_CgaCtaId ;  /* 0x0000000000037919 */ /* 0x000ea20000008800 */
[----:B------:R-:W-:-:S04]  /*26260*/  MOV R2, 0x400 ;  /* 0x0000040000027802 */ /* 0x000fc80000000f00 */
[----:B--2---:R-:W-:Y:S02]  /*26270*/  LEA R2, R3, R2, 0x18 ;  /* 0x0000000203027211 */ /* 0x004fe400078ec0ff */
[----:B------:R-:W-:-:S03]  /*26280*/  SHF.L.U32 R3, R14, 0x1f, RZ ;  /* 0x0000001f0e037819 */ /* 0x000fc600000006ff */
[----:B------:R-:W-:-:S04]  /*26290*/  IMAD R2, R15, 0x8, R2 ;  /* 0x000000080f027824 */ /* 0x000fc800078e0202 */
[----:B------:R-:W2:Y:S02]  /*262a0*/  SYNCS.PHASECHK.TRANS64.TRYWAIT P0, [R2+URZ+0x2a840], R3 ;  /* 0x02a84003020075a7 */ /* 0x000ea4000800017f */
[----:B--2---:R-:W-:Y:S05]  /*262b0*/  @!P0 BRA `(.L_x_1700) ;  /* 0x0000002c00ec8947 */ /* 0x004fea0003800000 */
.L_x_1815:
        /* <DEDUP_REMOVED lines=11> */
.L_x_1701:
        /* <DEDUP_REMOVED lines=19> */
[----:B------:R-:W-:Y:S02]  /*264a0*/  R2UR UR8, R2 ;  /* 0x00000000020872ca */ /* 0x000fe400000e0000 */
[----:B------:R-:W-:-:S07]  /*264b0*/  LEA R2, R8, R3, 0x3 ;  /* 0x0000000308027211 */ /* 0x000fce00078e18ff */
[----:B------:R-:W-:-:S04]  /*264c0*/  UIMAD UR11, UR11, 0x60, UR5 ;  /* 0x000000600b0b78a4 */ /* 0x000fc8000f8e0205 */
        /* <DEDUP_REMOVED lines=14> */
.L_x_1816:
[----:B------:R-:W1:Y:S01]  /*265b0*/  S2R R3, SR_TID.X ;  /* 0x0000000000037919 */ /* 0x000e620000002100 */
[----:B------:R-:W-:-:S04]  /*265c0*/  UPRMT UR4, UR37, 0x9910, URZ ;  /* 0x0000991025047896 */ /* 0x000fc8000800003f */
[----:B------:R-:W-:Y:S01]  /*265d0*/  UISETP.NE.AND UP0, UPT, UR4, 0x2, UPT ;  /* 0x000000020400788c */ /* 0x000fe2000bf05270 */
[----:B-1----:R-:W-:-:S04]  /*265e0*/  LOP3.LUT R3, R3, 0x7f, RZ, 0xc0, !PT ;  /* 0x0000007f03037812 */ /* 0x002fc800078ec0ff */
[----:B------:R-:W-:-:S13]  /*265f0*/  ISETP.NE.AND P0, PT, R3, RZ, PT ;  /* 0x000000ff0300720c */ /* 0x000fda0003f05270 */
[----:B------:R-:W-:-:S04]  /*26600*/  @!P0 IMAD.MOV.U32 R3, RZ, RZ, 0x6000 ;  /* 0x00006000ff038424 */ /* 0x000fc800078e00ff */
[----:B------:R1:W-:Y:S01]  /*26610*/  @!P0 SYNCS.ARRIVE.TRANS64 RZ, [R2+URZ+0x2a850], R3 ;  /* 0x02a8500302ff89a7 */ /* 0x0003e2000800003f */
[----:B------:R-:W-:-:S13]  /*26620*/  PLOP3.LUT P0, PT, PT, PT, UP0, 0x40, 0x0 ;  /* 0x000000000000781c */ /* 0x000fda0003f0e808 */
[----:B-1----:R-:W-:Y:S05]  /*26630*/  @!P0 BRA `(.L_x_1703) ;  /* 0x0000000000048947 */ /* 0x002fea0003800000 */
[----:B------:R-:W-:Y:S01]  /*26640*/  BPT.TRAP 0x1 ;  /* 0x000000040000795c */ /* 0x000fe20000300000 */
.L_x_1703:
[----:B------:R-:W2:Y:S02]  /*26650*/  LDL R3, [R1+0x8] ;  /* 0x0000080001037983 */ /* 0x000ea40000100800 */
[----:B--2---:R-:W-:-:S13]  /*26660*/  LOP3.LUT P0, RZ, R3, 0x40, RZ, 0xc0, !PT ;  /* 0x0000004003ff7812 */ /* 0x004fda000780c0ff */
[----:B------:R-:W-:Y:S05]  /*26670*/  @P0 BRA `(.L_x_1704) ;  /* 0x0000000000040947 */ /* 0x000fea0003800000 */
[----:B------:R-:W-:Y:S01]  /*26680*/  BPT.TRAP 0x1 ;  /* 0x000000040000795c */ /* 0x000fe20000300000 */
.L_x_1704:
[----:B------:R-:W2:Y:S01]  /*26690*/  LDL R3, [R1+0xc] ;  /* 0x00000c0001037983 */ /* 0x000ea20000100800 */
        /* <DEDUP_REMOVED lines=27> */
.L_x_1698:
[----:B------:R-:W-:Y:S05]  /*26850*/  BSYNC B1 ;  /* 0x0000000000017941 */ /* 0x000fea0003800000 */
.L_x_1697:
[----:B------:R-:W2:Y:S01]  /*26860*/  LDL R2, [R1+0x18] ;  /* 0x0000180001027983 */ /* 0x000ea20000100800 */
[----:B------:R-:W-:Y:S02]  /*26870*/  IADD3 R7, R7, -0x2, RZ ;  /* 0xfffffffe07077810 */ /* 0x000fe40007ffe0ff */
[----:B--2---:R-:W-:-:S13]  /*26880*/  ISETP.GT.AND P0, PT, R11, R2, PT ;  /* 0x000000020b00720c */ /* 0x004fda0003f04270 */
[----:B------:R-:W-:Y:S05]  /*26890*/  @P0 BRA `(.L_x_1705) ;  /* 0xffffffec00d80947 */ /* 0x000fea000383ffff */
.L_x_1678:
[----:B------:R-:W-:Y:S05]  /*268a0*/  BSYNC B0 ;  /* 0x0000000000007941 */ /* 0x000fea0003800000 */
.L_x_1677:
        /* <DEDUP_REMOVED lines=9> */
[----:B------:R-:W-:Y:S01]  /*26940*/  ULDC.64 UR6, c[0x0][0x208] ;  /* 0x0000820000067ab9 */ /* 0x000fe20000000a00 */
        /* <DEDUP_REMOVED lines=8> */
.L_x_1707:
[----:B------:R-:W-:Y:S05]  /*269d0*/  BSYNC B0 ;  /* 0x0000000000007941 */ /* 0x000fea0003800000 */
.L_x_1706:
        /* <DEDUP_REMOVED lines=11> */
.L_x_1817:
[----:B------:R-:W2:Y:S01]  /*26a90*/  S2R R4, SR_TID.X ;  /* 0x0000000000047919 */ /* 0x000ea20000002100 */
[----:B------:R-:W-:-:S04]  /*26aa0*/  UPRMT UR4, UR37, 0x9910, URZ ;  /* 0x0000991025047896 */ /* 0x000fc8000800003f */
[----:B------:R-:W-:Y:S01]  /*26ab0*/  UISETP.NE.AND UP0, UPT, UR4, 0x2, UPT ;  /* 0x000000020400788c */ /* 0x000fe2000bf05270 */
[----:B--2---:R-:W-:-:S04]  /*26ac0*/  LOP3.LUT R4, R4, 0x7f, RZ, 0xc0, !PT ;  /* 0x0000007f04047812 */ /* 0x004fc800078ec0ff */
[----:B------:R-:W-:-:S13]  /*26ad0*/  ISETP.NE.AND P0, PT, R4, RZ, PT ;  /* 0x000000ff0400720c */ /* 0x000fda0003f05270 */
[----:B-1----:R-:W-:-:S04]  /*26ae0*/  @!P0 IMAD.MOV.U32 R2, RZ, RZ, 0x6000 ;  /* 0x00006000ff028424 */ /* 0x002fc800078e00ff */
[----:B------:R1:W-:Y:S01]  /*26af0*/  @!P0 SYNCS.ARRIVE.TRANS64 RZ, [R3+URZ+0x2a850], R2 ;  /* 0x02a8500203ff89a7 */ /* 0x0003e2000800003f */
[----:B------:R-:W-:-:S13]  /*26b00*/  PLOP3.LUT P0, PT, PT, PT, UP0, 0x40, 0x0 ;  /* 0x000000000000781c */ /* 0x000fda0003f0e808 */
[----:B-1----:R-:W-:Y:S05]  /*26b10*/  @!P0 BRA `(.L_x_1711) ;  /* 0x0000000000048947 */ /* 0x002fea0003800000 */
[----:B------:R-:W-:Y:S01]  /*26b20*/  BPT.TRAP 0x1 ;  /* 0x000000040000795c */ /* 0x000fe20000300000 */
.L_x_1711:
[----:B------:R-:W2:Y:S02]  /*26b30*/  LDL R2, [R1+0x8] ;  /* 0x0000080001027983 */ /* 0x000ea40000100800 */
[----:B--2---:R-:W-:-:S13]  /*26b40*/  LOP3.LUT P0, RZ, R2, 0x40, RZ, 0xc0, !PT ;  /* 0x0000004002ff7812 */ /* 0x004fda000780c0ff */
[----:B------:R-:W-:Y:S05]  /*26b50*/  @P0 BRA `(.L_x_1712) ;  /* 0x0000000000040947 */ /* 0x000fea0003800000 */
[----:B------:R-:W-:Y:S01]  /*26b60*/  BPT.TRAP 0x1 ;  /* 0x000000040000795c */ /* 0x000fe20000300000 */
.L_x_1712:
[----:B------:R-:W2:Y:S01]  /*26b70*/  LDL R2, [R1] ;  /* 0x0000000001027983 */ /* 0x000ea20000100800 */
        /* <DEDUP_REMOVED lines=26> */
.L_x_1709:
[----:B------:R-:W-:Y:S05]  /*26d20*/  BSYNC B0 ;  /* 0x0000000000007941 */ /* 0x000fea0003800000 */
.L_x_1708:
        /* <DEDUP_REMOVED lines=9> */
.L_x_1662:
[----:B------:R-:W-:Y:S05]  /*26dc0*/  BSYNC B6 ;  /* 0x0000000000067941 */ /* 0x000fea0003800000 */
.L_x_1660:
[----:B------:R-:W-:-:S03]  /*26dd0*/  UMOV UR4, 0xffffffff ;  /* 0xffffffff00047882 */ /* 0x000fc60000000000 */
[----:B------:R-:W-:Y:S05]  /*26de0*/  BRA.DIV UR4, `(.L_x_1713) ;  /* 0x00000026045c7947 */ /* 0x000fea000b800000 */
[----:B------:R3:W4:Y:S04]  /*26df0*/  SHFL.IDX PT, R4, R16, RZ, 0x1f ;  /* 0x00001fff10047589 */ /* 0x00072800000e0000 */
[----:B------:R-:W0:Y:S02]  /*26e00*/  SHFL.IDX PT, R16, R16, 0x1, 0x1f ;  /* 0x00201f0010107f89 */ /* 0x000e2400000e0000 */
.L_x_1821:
[----:B------:R-:W5:Y:S01]  /*26e10*/  S2R R7, SR_TID.X ;  /* 0x0000000000077919 */ /* 0x000f620000002100 */
[----:B------:R-:W-:Y:S01]  /*26e20*/  ULDC UR4, c[0x0][0xc14] ;  /* 0x0003050000047ab9 */ /* 0x000fe20000000800 */
[----:B------:R-:W-:Y:S01]  /*26e30*/  BSSY B0, `(.L_x_1714) ;  /* 0x000000c000007945 */ /* 0x000fe20003800000 */
[----:B-1----:R-:W-:Y:S02]  /*26e40*/  IMAD.U32 R0, RZ, RZ, UR4 ;  /* 0x00000004ff007e24 */ /* 0x002fe4000f8e00ff */
[----:B------:R-:W-:Y:S01]  /*26e50*/  IMAD.MOV.U32 R17, RZ, RZ, RZ ;  /* 0x000000ffff117224 */ /* 0x000fe200078e00ff */
[----:B-----5:R-:W-:-:S04]  /*26e60*/  LOP3.LUT R7, R7, 0x1f, RZ, 0xc0, !PT ;  /* 0x0000001f07077812 */ /* 0x020fc800078ec0ff */
[C---:B------:R-:W-:Y:S02]  /*26e70*/  ISETP.NE.AND P0, PT, R7.reuse, 0x1f, PT ;  /* 0x0000001f0700780c */ /* 0x040fe40003f05270 */
[----:B------:R-:W-:-:S04]  /*26e80*/  IADD3 R5, R7, R19, RZ ;  /* 0x0000001307057210 */ /* 0x000fc80007ffe0ff */
[----:B------:R-:W-:-:S13]  /*26e90*/  ISETP.GE.OR P0, PT, R5, R0, !P0 ;  /* 0x000000000500720c */ /* 0x000fda0004706670 */
[----:B------:R-:W-:Y:S05]  /*26ea0*/  @P0 BRA `(.L_x_1715) ;  /* 0x0000000000100947 */ /* 0x000fea0003800000 */
[----:B------:R-:W1:Y:S01]  /*26eb0*/  LDC.64 R2, c[0x0][0xc58] ;  /* 0x00031600ff027b82 */ /* 0x000e620000000a00 */
[----:B------:R-:W-:Y:S01]  /*26ec0*/  ULDC.64 UR4, c[0x0][0x208] ;  /* 0x0000820000047ab9 */ /* 0x000fe20000000a00 */
[----:B-1----:R-:W-:-:S05]  /*26ed0*/  IMAD.WIDE R2, R5, 0x4, R2 ;  /* 0x0000000405027825 */ /* 0x002fca00078e0202 */
[----:B------:R1:W5:Y:S02]  /*26ee0*/  LDG.E R17, desc[UR4][R2.64] ;  /* 0x0000000402117981 */ /* 0x000364000c1e1900 */
.L_x_1715:
[----:B------:R-:W-:Y:S05]  /*26ef0*/  BSYNC B0 ;  /* 0x0000000000007941 */ /* 0x000fea0003800000 */
.L_x_1714:
[----:B------:R-:W-:-:S03]  /*26f00*/  UMOV UR4, 0xffffffff ;  /* 0xffffffff00047882 */ /* 0x000fc60000000000 */
[----:B------:R-:W-:Y:S05]  /*26f10*/  BRA.DIV UR4, `(.L_x_1716) ;  /* 0x00000026045c7947 */ /* 0x000fea000b800000 */
[----:B0----5:R-:W0:Y:S01]  /*26f20*/  SHFL.UP PT, R14, R17, 0x1, RZ ;  /* 0x04200000110e7989 */ /* 0x021e2200000e00ff */
[C---:B------:R-:W-:Y:S02]  /*26f30*/  ISETP.NE.AND P0, PT, R7.reuse, RZ, PT ;  /* 0x000000ff0700720c */ /* 0x040fe40003f05270 */
[C---:B------:R-:W-:Y:S02]  /*26f40*/  ISETP.GE.U32.AND P1, PT, R7.reuse, 0x2, PT ;  /* 0x000000020700780c */ /* 0x040fe40003f26070 */
[----:B0-----:R-:W-:Y:S02]  /*26f50*/  SEL R14, R14, RZ, P0 ;  /* 0x000000ff0e0e7207 */ /* 0x001fe40000000000 */
[----:B------:R-:W-:-:S03]  /*26f60*/  ISETP.GE.U32.AND P0, PT, R7, 0x4, PT ;  /* 0x000000040700780c */ /* 0x000fc60003f06070 */
[----:B------:R-:W-:-:S05]  /*26f70*/  IMAD.IADD R13, R17, 0x1, R14 ;  /* 0x00000001110d7824 */ /* 0x000fca00078e020e */
[----:B------:R-:W0:Y:S02]  /*26f80*/  SHFL.UP PT, R14, R13, 0x2, RZ ;  /* 0x044000000d0e7989 */ /* 0x000e2400000e00ff */
[----:B0-----:R-:W-:Y:S02]  /*26f90*/  SEL R14, R14, RZ, P1 ;  /* 0x000000ff0e0e7207 */ /* 0x001fe40000800000 */
[----:B------:R-:W-:Y:S02]  /*26fa0*/  ISETP.GE.U32.AND P1, PT, R7, 0x8, PT ;  /* 0x000000080700780c */ /* 0x000fe40003f26070 */
[----:B-1----:R-:W-:-:S05]  /*26fb0*/  IADD3 R3, R13, R14, RZ ;  /* 0x0000000e0d037210 */ /* 0x002fca0007ffe0ff */
[----:B------:R-:W0:Y:S02]  /*26fc0*/  SHFL.UP PT, R14, R3, 0x4, RZ ;  /* 0x04800000030e7989 */ /* 0x000e2400000e00ff */
[----:B0-----:R-:W-:Y:S02]  /*26fd0*/  SEL R14, R14, RZ, P0 ;  /* 0x000000ff0e0e7207 */ /* 0x001fe40000000000 */
[----:B------:R-:W-:-:S03]  /*26fe0*/  ISETP.GE.U32.AND P0, PT, R7, 0x10, PT ;  /* 0x000000100700780c */ /* 0x000fc60003f06070 */
[----:B------:R-:W-:-:S05]  /*26ff0*/  IMAD.IADD R5, R3, 0x1, R14 ;  /* 0x0000000103057824 */ /* 0x000fca00078e020e */
[----:B------:R-:W2:Y:S02]  /*27000*/  SHFL.UP PT, R14, R5, 0x8, RZ ;  /* 0x05000000050e7989 */ /* 0x000ea400000e00ff */
[----:B--2---:R-:W-:-:S05]  /*27010*/  SEL R6, R14, RZ, P1 ;  /* 0x000000ff0e067207 */ /* 0x004fca0000800000 */
[----:B------:R-:W-:-:S05]  /*27020*/  IMAD.IADD R6, R5, 0x1, R6 ;  /* 0x0000000105067824 */ /* 0x000fca00078e0206 */
[----:B------:R-:W0:Y:S02]  /*27030*/  SHFL.UP PT, R14, R6, 0x10, RZ ;  /* 0x06000000060e7989 */ /* 0x000e2400000e00ff */
[----:B0-----:R-:W-:-:S05]  /*27040*/  SEL R7, R14, RZ, P0 ;  /* 0x000000ff0e077207 */ /* 0x001fca0000000000 */
[----:B------:R-:W-:-:S05]  /*27050*/  IMAD.IADD R2, R6, 0x1, R7 ;  /* 0x0000000106027824 */ /* 0x000fca00078e0207 */
[----:B------:R0:W1:Y:S02]  /*27060*/  SHFL.IDX PT, R14, R2, 0x1f, 0x1f ;  /* 0x03e01f00020e7f89 */ /* 0x00006400000e0000 */
.L_x_1829:
[----:B------:R-:W-:Y:S02]  /*27070*/  ULDC UR4, c[0x0][0xc10] ;  /* 0x0003040000047ab9 */ /* 0x000fe40000000800 */
[----:B------:R-:W-:-:S05]  /*27080*/  MOV R5, UR4 ;  /* 0x0000000400057c02 */ /* 0x000fca0008000f00 */
[----:B-1----:R-:W-:-:S04]  /*27090*/  IMAD R3, R14, R5, RZ ;  /* 0x000000050e037224 */ /* 0x002fc800078e02ff */
[----:B---3--:R-:W-:-:S05]  /*270a0*/  IMAD.IADD R16, R16, 0x1, R3 ;  /* 0x0000000110107824 */ /* 0x008fca00078e0203 */
[----:B----4-:R-:W-:-:S13]  /*270b0*/  ISETP.GT.AND P0, PT, R16, R4, PT ;  /* 0x000000041000720c */ /* 0x010fda0003f04270 */
[----:B------:R-:W-:Y:S05]  /*270c0*/  @P0 BRA `(.L_x_1717) ;  /* 0x0000000000b80947 */ /* 0x000fea0003800000 */
[----:B------:R-:W1:Y:S02]  /*270d0*/  LDC R0, c[0x0][0xc14] ;  /* 0x00030500ff007b82 */ /* 0x000e640000000800 */
.L_x_1722:
[----:B------:R-:W-:-:S05]  /*270e0*/  VIADD R19, R19, 0x1f ;  /* 0x0000001f13137836 */ /* 0x000fca0000000000 */
        /* <DEDUP_REMOVED lines=10> */
[----:B0-----:R-:W0:Y:S01]  /*27190*/  LDC.64 R2, c[0x0][0xc58] ;  /* 0x00031600ff027b82 */ /* 0x001e220000000a00 */
[----:B------:R-:W-:Y:S01]  /*271a0*/  ULDC.64 UR4, c[0x0][0x208] ;  /* 0x0000820000047ab9 */ /* 0x000fe20000000a00 */
[----:B0-----:R-:W-:-:S05]  /*271b0*/  IMAD.WIDE R2, R5, 0x4, R2 ;  /* 0x0000000405027825 */ /* 0x001fca00078e0202 */
[----:B------:R1:W5:Y:S02]  /*271c0*/  LDG.E R17, desc[UR4][R2.64] ;  /* 0x0000000402117981 */ /* 0x000364000c1e1900 */
.L_x_1720:
[----:B------:R-:W-:Y:S05]  /*271d0*/  BSYNC B0 ;  /* 0x0000000000007941 */ /* 0x000fea0003800000 */
.L_x_1719:
[----:B------:R-:W-:-:S03]  /*271e0*/  UMOV UR4, 0xffffffff ;  /* 0xffffffff00047882 */ /* 0x000fc60000000000 */
[----:B------:R-:W-:Y:S05]  /*271f0*/  BRA.DIV UR4, `(.L_x_1721) ;  /* 0x0000002604747947 */ /* 0x000fea000b800000 */
[----:B-----5:R-:W2:Y:S01]  /*27200*/  SHFL.UP PT, R14, R17, 0x1, RZ ;  /* 0x04200000110e7989 */ /* 0x020ea200000e00ff */
[C---:B------:R-:W-:Y:S02]  /*27210*/  ISETP.NE.AND P0, PT, R7.reuse, RZ, PT ;  /* 0x000000ff0700720c */ /* 0x040fe40003f05270 */
[C---:B------:R-:W-:Y:S02]  /*27220*/  ISETP.GE.U32.AND P1, PT, R7.reuse, 0x2, PT ;  /* 0x000000020700780c */ /* 0x040fe40003f26070 */
[----:B--2---:R-:W-:Y:S02]  /*27230*/  SEL R14, R14, RZ, P0 ;  /* 0x000000ff0e0e7207 */ /* 0x004fe40000000000 */
[----:B------:R-:W-:-:S03]  /*27240*/  ISETP.GE.U32.AND P0, PT, R7, 0x4, PT ;  /* 0x000000040700780c */ /* 0x000fc60003f06070 */
[----:B------:R-:W-:-:S05]  /*27250*/  IMAD.IADD R13, R17, 0x1, R14 ;  /* 0x00000001110d7824 */ /* 0x000fca00078e020e */
[----:B------:R-:W2:Y:S02]  /*27260*/  SHFL.UP PT, R14, R13, 0x2, RZ ;  /* 0x044000000d0e7989 */ /* 0x000ea400000e00ff */
[----:B--2---:R-:W-:Y:S02]  /*27270*/  SEL R14, R14, RZ, P1 ;  /* 0x000000ff0e0e7207 */ /* 0x004fe40000800000 */
[----:B------:R-:W-:-:S03]  /*27280*/  ISETP.GE.U32.AND P1, PT, R7, 0x8, PT ;  /* 0x000000080700780c */ /* 0x000fc60003f26070 */
[----:B-1----:R-:W-:-:S05]  /*27290*/  IMAD.IADD R3, R13, 0x1, R14 ;  /* 0x000000010d037824 */ /* 0x002fca00078e020e */
[----:B------:R-:W1:Y:S02]  /*272a0*/  SHFL.UP PT, R14, R3, 0x4, RZ ;  /* 0x04800000030e7989 */ /* 0x000e6400000e00ff */
[----:B-1----:R-:W-:Y:S02]  /*272b0*/  SEL R14, R14, RZ, P0 ;  /* 0x000000ff0e0e7207 */ /* 0x002fe40000000000 */
[----:B------:R-:W-:-:S03]  /*272c0*/  ISETP.GE.U32.AND P0, PT, R7, 0x10, PT ;  /* 0x000000100700780c */ /* 0x000fc60003f06070 */
[----:B------:R-:W-:-:S05]  /*272d0*/  IMAD.IADD R5, R3, 0x1, R14 ;  /* 0x0000000103057824 */ /* 0x000fca00078e020e */
[----:B------:R-:W1:Y:S02]  /*272e0*/  SHFL.UP PT, R14, R5, 0x8, RZ ;  /* 0x05000000050e7989 */ /* 0x000e6400000e00ff */
[----:B-1----:R-:W-:-:S04]  /*272f0*/  SEL R6, R14, RZ, P1 ;  /* 0x000000ff0e067207 */ /* 0x002fc80000800000 */
[----:B------:R-:W-:-:S05]  /*27300*/  IADD3 R6, R5, R6, RZ ;  /* 0x0000000605067210 */ /* 0x000fca0007ffe0ff */
[----:B------:R-:W1:Y:S02]  /*27310*/  SHFL.UP PT, R14, R6, 0x10, RZ ;  /* 0x06000000060e7989 */ /* 0x000e6400000e00ff */
[----:B-1----:R-:W-:-:S05]  /*27320*/  SEL R7, R14, RZ, P0 ;  /* 0x000000ff0e077207 */ /* 0x002fca0000000000 */
[----:B0-----:R-:W-:-:S05]  /*27330*/  IMAD.IADD R2, R6, 0x1, R7 ;  /* 0x0000000106027824 */ /* 0x001fca00078e0207 */
[----:B------:R0:W1:Y:S02]  /*27340*/  SHFL.IDX PT, R14, R2, 0x1f, 0x1f ;  /* 0x03e01f00020e7f89 */ /* 0x00006400000e0000 */
.L_x_1837:
[----:B------:R-:W-:Y:S02]  /*27350*/  ULDC UR4, c[0x0][0xc10] ;  /* 0x0003040000047ab9 */ /* 0x000fe40000000800 */
[----:B------:R-:W-:-:S04]  /*27360*/  IMAD.U32 R5, RZ, RZ, UR4 ;  /* 0x00000004ff057e24 */ /* 0x000fc8000f8e00ff */
[----:B-1----:R-:W-:-:S04]  /*27370*/  IMAD R3, R14, R5, RZ ;  /* 0x000000050e037224 */ /* 0x002fc800078e02ff */
[----:B------:R-:W-:-:S05]  /*27380*/  IMAD.IADD R16, R3, 0x1, R16 ;  /* 0x0000000103107824 */ /* 0x000fca00078e0210 */
[----:B------:R-:W-:-:S13]  /*27390*/  ISETP.GT.AND P0, PT, R16, R4, PT ;  /* 0x000000041000720c */ /* 0x000fda0003f04270 */
[----:B------:R-:W-:Y:S05]  /*273a0*/  @!P0 BRA `(.L_x_1722) ;  /* 0xfffffffc004c8947 */ /* 0x000fea000383ffff */
.L_x_1717:
        /* <DEDUP_REMOVED lines=8> */
.L_x_1841:
[----:B------:R-:W-:Y:S01]  /*27430*/  ISETP.NE.AND P0, PT, R3, RZ, PT ;  /* 0x000000ff0300720c */ /* 0x000fe20003f05270 */
[----:B------:R-:W-:-:S12]  /*27440*/  IMAD.MOV.U32 R7, RZ, RZ, RZ ;  /* 0x000000ffff077224 */ /* 0x000fd800078e00ff */
[----:B------:R-:W-:Y:S05]  /*27450*/  @!P0 BRA `(.L_x_1724) ;  /* 0x0000000000108947 */ /* 0x000fea0003800000 */
[----:B------:R-:W-:Y:S01]  /*27460*/  UMOV UR4, 0xffffffff ;  /* 0xffffffff00047882 */ /* 0x000fe20000000000 */
[----:B------:R-:W-:Y:S02]  /*27470*/  VIADD R12, R6, 0xffffffff ;  /* 0xffffffff060c7836 */ /* 0x000fe40000000000 */
[----:B------:R-:W-:Y:S05]  /*27480*/  BRA.DIV UR4, `(.L_x_1725) ;  /* 0x0000002604e87947 */ /* 0x000fea000b800000 */
[----:B------:R3:W4:Y:S02]  /*27490*/  SHFL.IDX PT, R7, R2, R12, 0x1f ;  /* 0x00001f0c02077589 */ /* 0x00072400000e0000 */
.L_x_1724:
[----:B0--3--:R-:W0:Y:S01]  /*274a0*/  LDC.64 R2, c[0x0][0xc68] ;  /* 0x00031a00ff027b82 */ /* 0x009e220000000a00 */
[----:B------:R-:W-:Y:S01]  /*274b0*/  IMAD.IADD R19, R6, 0x1, R19 ;  /* 0x0000000106137824 */ /* 0x000fe200078e0213 */
[----:B------:R-:W-:-:S03]  /*274c0*/  ULDC.64 UR4, c[0x0][0x208] ;  /* 0x0000820000047ab9 */ /* 0x000fc60000000a00 */
[----:B0-----:R-:W-:-:S05]  /*274d0*/  IMAD.WIDE R2, R19, 0x4, R2 ;  /* 0x0000000413027825 */ /* 0x001fca00078e0202 */
[----:B------:R-:W1:Y:S01]  /*274e0*/  LDG.E R9, desc[UR4][R2.64] ;  /* 0x0000000402097981 */ /* 0x000e62000c1e1900 */
[----:B----4-:R-:W-:-:S04]  /*274f0*/  IMAD R16, R7, R5, R16 ;  /* 0x0000000507107224 */ /* 0x010fc800078e0210 */
[----:B------:R-:W-:Y:S02]  /*27500*/  IMAD.IADD R7, R4, 0x1, -R16 ;  /* 0x0000000104077824 */ /* 0x000fe400078e0a10 */
[----:B-12---:R-:W-:-:S05]  /*27510*/  IMAD R6, R17, R9, RZ ;  /* 0x0000000911067224 */ /* 0x006fca00078e02ff */
[----:B------:R-:W-:-:S04]  /*27520*/  IABS R8, R6 ;  /* 0x0000000600087213 */ /* 0x000fc80000000000 */
[----:B------:R-:W0:Y:S08]  /*27530*/  I2F.RP R11, R8 ;  /* 0x00000008000b7306 */ /* 0x000e300000209400 */
[----:B0-----:R-:W0:Y:S02]  /*27540*/  MUFU.RCP R11, R11 ;  /* 0x0000000b000b7308 */ /* 0x001e240000001000 */
[----:B0-----:R-:W-:-:S06]  /*27550*/  IADD3 R12, R11, 0xffffffe, RZ ;  /* 0x0ffffffe0b0c7810 */ /* 0x001fcc0007ffe0ff */
[----:B------:R-:W0:Y:S02]  /*27560*/  F2I.FTZ.U32.TRUNC.NTZ R3, R12 ;  /* 0x0000000c00037305 */ /* 0x000e24000021f000 */
[----:B0-----:R-:W-:-:S04]  /*27570*/  IMAD.MOV R2, RZ, RZ, -R3 ;  /* 0x000000ffff027224 */ /* 0x001fc800078e0a03 */
[----:B------:R-:W-:Y:S02]  /*27580*/  IMAD R10, R2, R8, RZ ;  /* 0x00000008020a7224 */ /* 0x000fe400078e02ff */
[----:B------:R-:W-:-:S04]  /*27590*/  IMAD.MOV.U32 R2, RZ, RZ, RZ ;  /* 0x000000ffff027224 */ /* 0x000fc800078e00ff */
[----:B------:R-:W-:Y:S01]  /*275a0*/  IMAD.HI.U32 R10, R3, R10, R2 ;  /* 0x0000000a030a7227 */ /* 0x000fe200078e0002 */
[----:B------:R-:W-:Y:S02]  /*275b0*/  IABS R3, R7 ;  /* 0x0000000700037213 */ /* 0x000fe40000000000 */
[----:B------:R-:W-:-:S03]  /*275c0*/  IABS R2, R6 ;  /* 0x0000000600027213 */ /* 0x000fc60000000000 */
[----:B------:R-:W-:Y:S01]  /*275d0*/  IMAD.HI.U32 R10, R10, R3, RZ ;  /* 0x000000030a0a7227 */ /* 0x000fe200078e00ff */
[----:B------:R-:W-:-:S05]  /*275e0*/  IADD3 R2, RZ, -R2, RZ ;  /* 0x80000002ff027210 */ /* 0x000fca0007ffe0ff */
[----:B------:R-:W-:-:S05]  /*275f0*/  IMAD R3, R10, R2, R3 ;  /* 0x000000020a037224 */ /* 0x000fca00078e0203 */
[----:B------:R-:W-:-:S13]  /*27600*/  ISETP.GT.U32.AND P0, PT, R8, R3, PT ;  /* 0x000000030800720c */ /* 0x000fda0003f04070 */
[----:B------:R-:W-:Y:S02]  /*27610*/  @!P0 IMAD.IADD R3, R3, 0x1, -R8 ;  /* 0x0000000103038824 */ /* 0x000fe400078e0a08 */
[----:B------:R-:W-:-:S03]  /*27620*/  @!P0 VIADD R10, R10, 0x1 ;  /* 0x000000010a0a8836 */ /* 0x000fc60000000000 */
[----:B------:R-:W-:Y:S02]  /*27630*/  ISETP.GE.U32.AND P0, PT, R3, R8, PT ;  /* 0x000000080300720c */ /* 0x000fe40003f06070 */
[----:B------:R-:W-:-:S11]  /*27640*/  LOP3.LUT R3, R7, R6, RZ, 0x3c, !PT ;  /* 0x0000000607037212 */ /* 0x000fd600078e3cff */
[----:B------:R-:W-:Y:S01]  /*27650*/  @P0 VIADD R10, R10, 0x1 ;  /* 0x000000010a0a0836 */ /* 0x000fe20000000000 */
[----:B------:R-:W-:-:S04]  /*27660*/  ISETP.GE.AND P0, PT, R3, RZ, PT ;  /* 0x000000ff0300720c */ /* 0x000fc80003f06270 */
[----:B------:R-:W-:-:S09]  /*27670*/  MOV R2, R10 ;  /* 0x0000000a00027202 */ /* 0x000fd20000000f00 */
[----:B------:R-:W-:Y:S01]  /*27680*/  @!P0 IMAD.MOV R2, RZ, RZ, -R2 ;  /* 0x000000ffff028224 */ /* 0x000fe200078e0a02 */
[----:B------:R-:W-:-:S13]  /*27690*/  ISETP.NE.AND P0, PT, R6, RZ, PT ;  /* 0x000000ff0600720c */ /* 0x000fda0003f05270 */
[----:B------:R-:W-:-:S05]  /*276a0*/  @!P0 LOP3.LUT R2, RZ, R6, RZ, 0x33, !PT ;  /* 0x00000006ff028212 */ /* 0x000fca00078e33ff */
[----:B------:R-:W-:Y:S01]  /*276b0*/  IMAD R4, R9, R2, RZ ;  /* 0x0000000209047224 */ /* 0x000fe200078e02ff */
[----:B------:R-:W-:-:S03]  /*276c0*/  IADD3 R2, -R2, RZ, RZ ;  /* 0x000000ff02027210 */ /* 0x000fc60007ffe1ff */
[----:B------:R-:W-:Y:S02]  /*276d0*/  IMAD.MOV R8, RZ, RZ, -R4 ;  /* 0x000000ffff087224 */ /* 0x000fe400078e0a04 */
[----:B------:R-:W-:-:S03]  /*276e0*/  IMAD R6, R6, R2, R7 ;  /* 0x0000000206067224 */ /* 0x000fc600078e0207 */
[----:B------:R-:W-:-:S04]  /*276f0*/  VIADDMNMX R9, R8, R5, R9, PT ;  /* 0x0000000508097246 */ /* 0x000fc80003800109 */
[----:B------:R-:W-:-:S04]  /*27700*/  IABS R5, R9 ;  /* 0x0000000900057213 */ /* 0x000fc80000000000 */
[----:B------:R-:W0:Y:S08]  /*27710*/  I2F.RP R8, R5 ;  /* 0x0000000500087306 */ /* 0x000e300000209400 */
[----:B0-----:R-:W0:Y:S02]  /*27720*/  MUFU.RCP R8, R8 ;  /* 0x0000000800087308 */ /* 0x001e240000001000 */
[----:B0-----:R-:W-:-:S06]  /*27730*/  VIADD R10, R8, 0xffffffe ;  /* 0x0ffffffe080a7836 */ /* 0x001fcc0000000000 */
[----:B------:R-:W0:Y:S02]  /*27740*/  F2I.FTZ.U32.TRUNC.NTZ R3, R10 ;  /* 0x0000000a00037305 */ /* 0x000e24000021f000 */
[----:B0-----:R-:W-:-:S04]  /*27750*/  IMAD.MOV R2, RZ, RZ, -R3 ;  /* 0x000000ffff027224 */ /* 0x001fc800078e0a03 */
[----:B------:R-:W-:Y:S02]  /*27760*/  IMAD R7, R2, R5, RZ ;  /* 0x0000000502077224 */ /* 0x000fe400078e02ff */
[----:B------:R-:W-:-:S04]  /*27770*/  IMAD.MOV.U32 R2, RZ, RZ, RZ ;  /* 0x000000ffff027224 */ /* 0x000fc800078e00ff */
[----:B------:R-:W-:Y:S01]  /*27780*/  IMAD.HI.U32 R2, R3, R7, R2 ;  /* 0x0000000703027227 */ /* 0x000fe200078e0002 */
[----:B------:R-:W-:Y:S02]  /*27790*/  IABS R3, R6 ;  /* 0x0000000600037213 */ /* 0x000fe40000000000 */
[----:B------:R-:W-:-:S03]  /*277a0*/  IABS R7, R9 ;  /* 0x0000000900077213 */ /* 0x000fc60000000000 */
[----:B------:R-:W-:-:S04]  /*277b0*/  IMAD.HI.U32 R2, R2, R3, RZ ;  /* 0x0000000302027227 */ /* 0x000fc800078e00ff */
[----:B------:R-:W-:-:S04]  /*277c0*/  IMAD.MOV R8, RZ, RZ, -R7 ;  /* 0x000000ffff087224 */ /* 0x000fc800078e0a07 */
[----:B------:R-:W-:Y:S01]  /*277d0*/  IMAD R8, R2, R8, R3 ;  /* 0x0000000802087224 */ /* 0x000fe200078e0203 */
[----:B------:R-:W-:-:S04]  /*277e0*/  LOP3.LUT R3, R6, R9, RZ, 0x3c, !PT ;  /* 0x0000000906037212 */ /* 0x000fc800078e3cff */
[----:B------:R-:W-:-:S13]  /*277f0*/  ISETP.GT.U32.AND P0, PT, R5, R8, PT ;  /* 0x000000080500720c */ /* 0x000fda0003f04070 */
[----:B------:R-:W-:Y:S01]  /*27800*/  @!P0 IADD3 R8, R8, -R5, RZ ;  /* 0x8000000508088210 */ /* 0x000fe20007ffe0ff */
[----:B------:R-:W-:-:S03]  /*27810*/  @!P0 VIADD R2, R2, 0x1 ;  /* 0x0000000102028836 */ /* 0x000fc60000000000 */
[----:B------:R-:W-:-:S13]  /*27820*/  ISETP.GE.U32.AND P0, PT, R8, R5, PT ;  /* 0x000000050800720c */ /* 0x000fda0003f06070 */
[----:B------:R-:W-:Y:S01]  /*27830*/  @P0 VIADD R2, R2, 0x1 ;  /* 0x0000000102020836 */ /* 0x000fe20000000000 */
[----:B------:R-:W-:Y:S02]  /*27840*/  ISETP.GE.AND P0, PT, R3, RZ, PT ;  /* 0x000000ff0300720c */ /* 0x000fe40003f06270 */
[----:B------:R-:W-:-:S11]  /*27850*/  IADD3 R3, R6, R4, RZ ;  /* 0x0000000406037210 */ /* 0x000fd60007ffe0ff */
        /* <DEDUP_REMOVED lines=8> */
.L_x_1718:
[----:B------:R-:W-:Y:S01]  /*278e0*/  UMOV UR4, URZ ;  /* 0x0000003f00047c82 */ /* 0x000fe20008000000 */
[----:B------:R-:W-:Y:S01]  /*278f0*/  UMOV UR5, URZ ;  /* 0x0000003f00057c82 */ /* 0x000fe20008000000 */
[----:B------:R-:W-:Y:S01]  /*27900*/  ULDC UR6, c[0x0][0xc14] ;  /* 0x0003050000067ab9 */ /* 0x000fe20000000800 */
[----:B------:R-:W-:Y:S01]  /*27910*/  IMAD.MOV.U32 R16, RZ, RZ, R4 ;  /* 0x000000ffff107224 */ /* 0x000fe200078e0004 */
[----:B------:R-:W-:Y:S01]  /*27920*/  MOV R17, UR4 ;  /* 0x0000000400117c02 */ /* 0x000fe20008000f00 */
[----:B------:R-:W-:Y:S02]  /*27930*/  IMAD.U32 R18, RZ, RZ, UR5 ;  /* 0x00000005ff127e24 */ /* 0x000fe4000f8e00ff */
[----:B------:R-:W-:-:S07]  /*27940*/  IMAD.U32 R19, RZ, RZ, UR6 ;  /* 0x00000006ff137e24 */ /* 0x000fce000f8e00ff */
.L_x_1726:
        /* <DEDUP_REMOVED lines=12> */
.L_x_1621:
[----:B-1----:R-:W3:Y:S01]  /*27a10*/  LDL.LU R0, [R1+0x28] ;  /* 0x0000280001007983 */ /* 0x002ee20000300800 */
[----:B------:R-:W-:Y:S01]  /*27a20*/  BSSY B0, `(.L_x_1728) ;  /* 0x000000b000007945 */ /* 0x000fe20003800000 */
[----:B------:R-:W1:Y:S01]  /*27a30*/  S2R R5, SR_CgaCtaId ;  /* 0x0000000000057919 */ /* 0x000e620000008800 */
[----:B---3--:R-:W-:-:S05]  /*27a40*/  VIADD R0, R0, 0x1 ;  /* 0x0000000100007836 */ /* 0x008fca0000000000 */
[----:B--2---:R-:W-:-:S04]  /*27a50*/  LEA.HI R2, R0, R0, RZ, 0x1 ;  /* 0x0000000000027211 */ /* 0x004fc800078f08ff */
[----:B------:R-:W-:-:S04]  /*27a60*/  LOP3.LUT R3, R2, 0xfffffffe, RZ, 0xc0, !PT ;  /* 0xfffffffe02037812 */ /* 0x000fc800078ec0ff */
[----:B------:R-:W-:Y:S02]  /*27a70*/  IADD3 R3, R0, -R3, RZ ;  /* 0x8000000300037210 */ /* 0x000fe40007ffe0ff */
[----:B------:R-:W-:Y:S02]  /*27a80*/  MOV R0, 0x400 ;  /* 0x0000040000007802 */ /* 0x000fe40000000f00 */
[----:B------:R-:W-:Y:S02]  /*27a90*/  SHF.L.U32 R3, R3, 0x1f, RZ ;  /* 0x0000001f03037819 */ /* 0x000fe400000006ff */
[----:B-1----:R-:W-:-:S04]  /*27aa0*/  LEA R0, R5, R0, 0x18 ;  /* 0x0000000005007211 */ /* 0x002fc800078ec0ff */
[----:B------:R-:W1:Y:S02]  /*27ab0*/  SYNCS.PHASECHK.TRANS64.TRYWAIT P0, [R0+URZ+0x2a820], R3 ;  /* 0x02a82003000075a7 */ /* 0x000e64000800017f */
[----:B-1----:R-:W-:Y:S05]  /*27ac0*/  @!P0 BRA `(.L_x_1729) ;  /* 0x0000002000808947 */ /* 0x002fea0003800000 */
.L_x_1844:
[----:B------:R-:W-:Y:S05]  /*27ad0*/  BSYNC B0 ;  /* 0x0000000000007941 */ /* 0x000fea0003800000 */
.L_x_1728:
[----:B------:R-:W-:-:S03]  /*27ae0*/  UMOV UR4, 0xffffffff ;  /* 0xffffffff00047882 */ /* 0x000fc60000000000 */
[----:B------:R-:W-:Y:S05]  /*27af0*/  BRA.DIV UR4, `(.L_x_1730) ;  /* 0x0000002204887947 */ /* 0x000fea000b800000 */
[----:B------:R-:W2:Y:S02]  /*27b00*/  S2R R2, SR_TID.X ;  /* 0x0000000000027919 */ /* 0x000ea40000002100 */
[----:B--2---:R-:W-:-:S04]  /*27b10*/  SHF.R.U32.HI R2, RZ, 0x5, R2 ;  /* 0x00000005ff027819 */ /* 0x004fc80000011602 */
[----:B------:R-:W-:-:S05]  /*27b20*/  LOP3.LUT R2, R2, 0x3, RZ, 0xc0, !PT ;  /* 0x0000000302027812 */ /* 0x000fca00078ec0ff */
[----:B------:R2:W3:Y:S02]  /*27b30*/  SHFL.IDX PT, R14, R2, RZ, 0x1f ;  /* 0x00001fff020e7589 */ /* 0x0004e400000e0000 */
.L_x_1847:
[----:B---3--:R-:W-:-:S13]  /*27b40*/  ISETP.NE.AND P0, PT, R14, RZ, PT ;  /* 0x000000ff0e00720c */ /* 0x008fda0003f05270 */
[----:B------:R-:W-:Y:S05]  /*27b50*/  @P0 BRA `(.L_x_1315) ;  /* 0x0000000000940947 */ /* 0x000fea0003800000 */
[----:B------:R-:W-:-:S03]  /*27b60*/  UMOV UR4, 0xffffffff ;  /* 0xffffffff00047882 */ /* 0x000fc60000000000 */
[----:B------:R-:W-:Y:S05]  /*27b70*/  BRA.DIV UR4, `(.L_x_1731) ;  /* 0x00000022049c7947 */ /* 0x000fea000b800000 */
[----:B------:R-:W-:-:S13]  /*27b80*/  ELECT P6, URZ, PT ;  /* 0x00000000003f782f */ /* 0x000fda00038c0000 */
.L_x_1850:
[----:B------:R-:W-:Y:S05]  /*27b90*/  @!P6 BRA `(.L_x_1315) ;  /* 0x000000000084e947 */ /* 0x000fea0003800000 */
[----:B------:R-:W-:-:S06]  /*27ba0*/  ULOP3.LUT UR4, UR60, 0x2, URZ, 0xfc, !UPT ;  /* 0x000000023c047892 */ /* 0x000fcc000f8efc3f */
[----:B--2---:R-:W-:-:S05]  /*27bb0*/  IMAD.U32 R2, RZ, RZ, UR4 ;  /* 0x00000004ff027e24 */ /* 0x004fca000f8e00ff */
[----:B------:R-:W-:-:S13]  /*27bc0*/  ISETP.NE.AND P2, PT, R2, 0x3, PT ;  /* 0x000000030200780c */ /* 0x000fda0003f45270 */
[----:B------:R-:W-:Y:S05]  /*27bd0*/  @!P2 BRA `(.L_x_1732) ;  /* 0x000000000004a947 */ /* 0x000fea0003800000 */
[----:B------:R-:W-:Y:S01]  /*27be0*/  BPT.TRAP 0x1 ;  /* 0x000000040000795c */ /* 0x000fe20000300000 */
.L_x_1732:
[----:B-1----:R-:W2:Y:S04]  /*27bf0*/  LDL R3, [R1] ;  /* 0x0000000001037983 */ /* 0x002ea80000100800 */
[----:B------:R-:W3:Y:S01]  /*27c00*/  LDL.LU R7, [R1+0x10] ;  /* 0x0000100001077983 */ /* 0x000ee20000300800 */
[----:B------:R-:W-:-:S04]  /*27c10*/  VIADD R2, R0, 0x2a840 ;  /* 0x0002a84000027836 */ /* 0x000fc80000000000 */
[C---:B--2---:R-:W-:Y:S01]  /*27c20*/  IMAD R6, R3.reuse, 0x8, R2 ;  /* 0x0000000803067824 */ /* 0x044fe200078e0202 */
[----:B------:R-:W-:Y:S02]  /*27c30*/  IADD3 R3, R3, 0x1, RZ ;  /* 0x0000000103037810 */ /* 0x000fe40007ffe0ff */
[----:B---3--:R-:W-:Y:S02]  /*27c40*/  SHF.L.U32 R5, R7, 0x1f, RZ ;  /* 0x0000001f07057819 */ /* 0x008fe400000006ff */
[C---:B------:R-:W-:Y:S02]  /*27c50*/  ISETP.NE.AND P1, PT, R3.reuse, 0x2, PT ;  /* 0x000000020300780c */ /* 0x040fe40003f25270 */
[----:B------:R-:W1:Y:S02]  /*27c60*/  SYNCS.PHASECHK.TRANS64.TRYWAIT P0, [R6+URZ], R5 ;  /* 0x00000005060075a7 */ /* 0x000e64000800017f */
[----:B------:R-:W-:Y:S02]  /*27c70*/  SEL R4, RZ, 0x1, P1 ;  /* 0x00000001ff047807 */ /* 0x000fe40000800000 */
[----:B------:R-:W-:-:S02]  /*27c80*/  SEL R3, R3, RZ, P1 ;  /* 0x000000ff03037207 */ /* 0x000fc40000800000 */
[----:B------:R-:W-:-:S03]  /*27c90*/  LOP3.LUT R4, R7, R4, RZ, 0x3c, !PT ;  /* 0x0000000407047212 */ /* 0x000fc600078e3cff */
[----:B------:R-:W-:Y:S01]  /*27ca0*/  IMAD R7, R3, 0x8, R2 ;  /* 0x0000000803077824 */ /* 0x000fe200078e0202 */
[----:B------:R-:W-:Y:S01]  /*27cb0*/  SHF.L.U32 R2, R4, 0x1f, RZ ;  /* 0x0000001f04027819 */ /* 0x000fe200000006ff */
[----:B-1----:R-:W-:Y:S06]  /*27cc0*/  @!P0 BRA `(.L_x_1733) ;  /* 0x0000002000688947 */ /* 0x002fec0003800000 */
.L_x_1851:
[----:B------:R-:W2:Y:S02]  /*27cd0*/  SYNCS.PHASECHK.TRANS64.TRYWAIT P0, [R7+URZ], R2 ;  /* 0x00000002070075a7 */ /* 0x000ea4000800017f */
[----:B--2---:R-:W-:Y:S05]  /*27ce0*/  @!P0 BRA `(.L_x_1734) ;  /* 0x0000002000748947 */ /* 0x004fea0003800000 */
.L_x_1852:
[----:B------:R-:W-:Y:S05]  /*27cf0*/  @!P2 BRA `(.L_x_1735) ;  /* 0x000000000004a947 */ /* 0x000fea0003800000 */
[----:B------:R-:W-:Y:S01]  /*27d00*/  BPT.TRAP 0x1 ;  /* 0x000000040000795c */ /* 0x000fe20000300000 */
.L_x_1735:
[----:B------:R-:W3:Y:S01]  /*27d10*/  LDL.LU R4, [R1] ;  /* 0x0000000001047983 */ /* 0x000ee20000300800 */
[----:B------:R-:W-:-:S04]  /*27d20*/  VIADD R0, R0, 0x2a860 ;  /* 0x0002a86000007836 */ /* 0x000fc80000000000 */
[----:B---3--:R-:W-:-:S04]  /*27d30*/  IMAD R4, R4, 0x8, R0 ;  /* 0x0000000804047824 */ /* 0x008fc800078e0200 */
[----:B------:R-:W3:Y:S02]  /*27d40*/  SYNCS.PHASECHK.TRANS64.TRYWAIT P0, [R4+URZ], R5 ;  /* 0x00000005040075a7 */ /* 0x000ee4000800017f */
[----:B---3--:R-:W-:Y:S05]  /*27d50*/  @!P0 BRA `(.L_x_1736) ;  /* 0x00000020006c8947 */ /* 0x008fea0003800000 */
.L_x_1853:
[----:B------:R-:W-:-:S07]  /*27d60*/  LEA R3, R3, R0, 0x3 ;  /* 0x0000000003037211 */ /* 0x000fce00078e18ff */
.L_x_1737:
[----:B----4-:R4:W0:Y:S02]  /*27d70*/  SYNCS.PHASECHK.TRANS64.TRYWAIT P0, [R3+URZ], R2 ;  /* 0x00000002030075a7 */ /* 0x010824000800017f */
[----:B0-----:R-:W-:Y:S05]  /*27d80*/  @!P0 NANOSLEEP.SYNCS 0x989680 ;  /* 0x009896800000895d */ /* 0x001fea0003900000 */
[----:B------:R-:W0:Y:S02]  /*27d90*/  @!P0 SYNCS.PHASECHK.TRANS64 P0, [R3+URZ], R2 ;  /* 0x00000002030085a7 */ /* 0x000e24000800007f */
[----:B0-----:R-:W-:Y:S05]  /*27da0*/  @!P0 BRA `(.L_x_1737) ;  /* 0xfffffffc00f08947 */ /* 0x001fea000383ffff */
.L_x_1315:
[----:B------:R-:W-:Y:S05]  /*27db0*/  BSYNC B7 ;  /* 0x0000000000077941 */ /* 0x000fea0003800000 */
.L_x_1312:
[----:B------:R-:W-:Y:S05]  /*27dc0*/  EXIT ;  /* 0x000000000000794d */ /* 0x000fea0003800000 */
.L_x_1341:
[----:B0-----:R0:W1:Y:S02]  /*27dd0*/  SYNCS.PHASECHK.TRANS64.TRYWAIT P5, [R4+URZ+0x2a890], R3 ;  /* 0x02a89003040075a7 */ /* 0x00106400080a017f */
[----:B-1----:R-:W-:Y:S05]  /*27de0*/  @!P5 NANOSLEEP.SYNCS 0x989680 ;  /* 0x009896800000d95d */ /* 0x002fea0003900000 */
[----:B------:R-:W1:Y:S02]  /*27df0*/  @!P5 SYNCS.PHASECHK.TRANS64 P5, [R4+URZ+0x2a890], R3 ;  /* 0x02a890030400d5a7 */ /* 0x000e6400080a007f */
[----:B-1----:R-:W-:Y:S05]  /*27e00*/  @!P5 BRA `(.L_x_1341) ;  /* 0xfffffffc00f0d947 */ /* 0x002fea000383ffff */
[----:B------:R-:W-:Y:S05]  /*27e10*/  BRA `(.L_x_1738) ;  /* 0xfffffdbc00007947 */ /* 0x000fea000383ffff */
.L_x_1395:
[----:B-1----:R1:W3:Y:S02]  /*27e20*/  SYNCS.PHASECHK.TRANS64.TRYWAIT P5, [R4+URZ+0x2a890], R3 ;  /* 0x02a89003040075a7 */ /* 0x0022e400080a017f */
[----:B---3--:R-:W-:Y:S05]  /*27e30*/  @!P5 NANOSLEEP.SYNCS 0x989680 ;  /* 0x009896800000d95d */ /* 0x008fea0003900000 */
[----:B------:R-:W3:Y:S02]  /*27e40*/  @!P5 SYNCS.PHASECHK.TRANS64 P5, [R4+URZ+0x2a890], R3 ;  /* 0x02a890030400d5a7 */ /* 0x000ee400080a007f */
[----:B---3--:R-:W-:Y:S05]  /*27e50*/  @!P5 BRA `(.L_x_1395) ;  /* 0xfffffffc00f0d947 */ /* 0x008fea000383ffff */
[----:B------:R-:W-:Y:S05]  /*27e60*/  BRA `(.L_x_1739) ;  /* 0xfffffdec00e07947 */ /* 0x000fea000383ffff */
.L_x_1420:
[----:B-1----:R1:W2:Y:S02]  /*27e70*/  SYNCS.PHASECHK.TRANS64.TRYWAIT P4, [R4+URZ+0x2a890], R3 ;  /* 0x02a89003040075a7 */ /* 0x0022a4000808017f */
[----:B--2---:R-:W-:Y:S05]  /*27e80*/  @!P4 NANOSLEEP.SYNCS 0x989680 ;  /* 0x009896800000c95d */ /* 0x004fea0003900000 */
[----:B------:R-:W2:Y:S02]  /*27e90*/  @!P4 SYNCS.PHASECHK.TRANS64 P4, [R4+URZ+0x2a890], R3 ;  /* 0x02a890030400c5a7 */ /* 0x000ea4000808007f */
[----:B--2---:R-:W-:Y:S05]  /*27ea0*/  @!P4 BRA `(.L_x_1420) ;  /* 0xfffffffc00f0c947 */ /* 0x004fea000383ffff */
[----:B------:R-:W-:Y:S05]  /*27eb0*/  BRA `(.L_x_1740) ;  /* 0xfffffe1c00e87947 */ /* 0x000fea000383ffff */
.L_x_1426:
[----:B0-----:R0:W1:Y:S02]  /*27ec0*/  SYNCS.PHASECHK.TRANS64.TRYWAIT P4, [R4+URZ+0x2a8b0], R3 ;  /* 0x02a8b003040075a7 */ /* 0x001064000808017f */
[----:B-1----:R-:W-:Y:S05]  /*27ed0*/  @!P4 NANOSLEEP.SYNCS 0x989680 ;  /* 0x009896800000c95d */ /* 0x002fea0003900000 */
[----:B------:R-:W1:Y:S02]  /*27ee0*/  @!P4 SYNCS.PHASECHK.TRANS64 P4, [R4+URZ+0x2a8b0], R3 ;  /* 0x02a8b0030400c5a7 */ /* 0x000e64000808007f */
[----:B-1----:R-:W-:Y:S05]  /*27ef0*/  @!P4 BRA `(.L_x_1426) ;  /* 0xfffffffc00f0c947 */ /* 0x002fea000383ffff */
[----:B------:R-:W-:Y:S05]  /*27f00*/  BRA `(.L_x_1741) ;  /* 0xfffffe2000f47947 */ /* 0x000fea000383ffff */
.L_x_1456:
[----:B------:R-:W-:Y:S01]  /*27f10*/  BSSY B1, `(.L_x_1742) ;  /* 0x0000008000017945 */ /* 0x000fe20003800000 */
[----:B------:R-:W-:Y:S01]  /*27f20*/  IMAD.MOV.U32 R13, RZ, RZ, R5 ;  /* 0x000000ffff0d7224 */ /* 0x000fe200078e0005 */
[----:B------:R-:W-:Y:S01]  /*27f30*/  MOV R15, 0xffffffff ;  /* 0xffffffff000f7802 */ /* 0x000fe20000000f00 */
[----:B------:R-:W-:Y:S02]  /*27f40*/  IMAD.MOV.U32 R12, RZ, RZ, RZ ;  /* 0x000000ffff0c7224 */ /* 0x000fe400078e00ff */
[----:B------:R-:W-:-:S07]  /*27f50*/  IMAD.MOV.U32 R11, RZ, RZ, 0x1c1f ;  /* 0x00001c1fff0b7424 */ /* 0x000fce00078e00ff */
[----:B------:R-:W-:Y:S05]  /*27f60*/  WARPSYNC.COLLECTIVE R15, `(.L_x_1743) ;  /* 0x000000000f087348 */ /* 0x000fea0003c00000 */
[----:B------:R0:W1:Y:S02]  /*27f70*/  SHFL.IDX P6, R14, R13, R12, R11 ;  /* 0x0000000c0d0e7389 */ /* 0x00006400000c000b */
[----:B01----:R-:W-:Y:S01]  /*27f80*/  ENDCOLLECTIVE ;  /* 0x000000000000791b */ /* 0x003fe20003800000 */
.L_x_1743:
[----:B------:R-:W-:Y:S05]  /*27f90*/  BSYNC B1 ;  /* 0x0000000000017941 */ /* 0x000fea0003800000 */
.L_x_1742:
[----:B------:R-:W-:Y:S05]  /*27fa0*/  BRA `(.L_x_1744) ;  /* 0xfffffe4000c47947 */ /* 0x000fea000383ffff */
.L_x_1457:
        /* <DEDUP_REMOVED lines=8> */
.L_x_1746:
[----:B------:R-:W-:Y:S05]  /*28030*/  BSYNC B1 ;  /* 0x0000000000017941 */ /* 0x000fea0003800000 */
.L_x_1745:
[----:B------:R-:W-:Y:S05]  /*28040*/  BRA `(.L_x_1747) ;  /* 0xfffffe4000a47947 */ /* 0x000fea000383ffff */
.L_x_1458:
        /* <DEDUP_REMOVED lines=8> */
.L_x_1749:
[----:B------:R-:W-:Y:S05]  /*280d0*/  BSYNC B1 ;  /* 0x0000000000017941 */ /* 0x000fea0003800000 */
.L_x_1748:
[----:B------:R-:W-:Y:S05]  /*280e0*/  BRA `(.L_x_1750) ;  /* 0xfffffe4000847947 */ /* 0x000fea000383ffff */
.L_x_1459:
        /* <DEDUP_REMOVED lines=8> */
.L_x_1752:
[----:B------:R-:W-:Y:S05]  /*28170*/  BSYNC B1 ;  /* 0x0000000000017941 */ /* 0x000fea0003800000 */
.L_x_1751:
[----:B------:R-:W-:Y:S05]  /*28180*/  BRA `(.L_x_1753) ;  /* 0xfffffe4000647947 */ /* 0x000fea000383ffff */
.L_x_1460:
[----:B------:R-:W-:Y:S01]  /*28190*/  BSSY B1, `(.L_x_1754) ;  /* 0x0000008000017945 */ /* 0x000fe20003800000 */
[----:B------:R-:W-:Y:S01]  /*281a0*/  IMAD.MOV.U32 R13, RZ, RZ, R5 ;  /* 0x000000ffff0d7224 */ /* 0x000fe200078e0005 */
[----:B------:R-:W-:Y:S01]  /*281b0*/  MOV R15, 0xffffffff ;  /* 0xffffffff000f7802 */ /* 0x000fe20000000f00 */
[----:B------:R-:W-:Y:S02]  /*281c0*/  IMAD.MOV.U32 R12, RZ, RZ, 0x1 ;  /* 0x00000001ff0c7424 */ /* 0x000fe400078e00ff */
[----:B------:R-:W-:-:S07]  /*281d0*/  IMAD.MOV.U32 R11, RZ, RZ, 0x1c1f ;  /* 0x00001c1fff0b7424 */ /* 0x000fce00078e00ff */
[----:B------:R-:W-:Y:S05]  /*281e0*/  WARPSYNC.COLLECTIVE R15, `(.L_x_1755) ;  /* 0x000000000f087348 */ /* 0x000fea0003c00000 */
[----:B------:R0:W1:Y:S02]  /*281f0*/  SHFL.IDX P6, R14, R13, R12, R11 ;  /* 0x0000000c0d0e7389 */ /* 0x00006400000c000b */
[----:B01----:R-:W-:Y:S01]  /*28200*/  ENDCOLLECTIVE ;  /* 0x000000000000791b */ /* 0x003fe20003800000 */
.L_x_1755:
[----:B------:R-:W-:Y:S05]  /*28210*/  BSYNC B1 ;  /* 0x0000000000017941 */ /* 0x000fea0003800000 */
.L_x_1754:
[----:B------:R-:W-:Y:S05]  /*28220*/  BRA `(.L_x_1756) ;  /* 0xfffffe4000447947 */ /* 0x000fea000383ffff */
.L_x_1461:
        /* <DEDUP_REMOVED lines=8> */
.L_x_1758:
[----:B------:R-:W-:Y:S05]  /*282b0*/  BSYNC B1 ;  /* 0x0000000000017941 */ /* 0x000fea0003800000 */
.L_x_1757:
[----:B------:R-:W-:Y:S05]  /*282c0*/  BRA `(.L_x_1759) ;  /* 0xfffffe4000287947 */ /* 0x000fea000383ffff */
.L_x_1462:
        /* <DEDUP_REMOVED lines=8> */
.L_x_1761:
[----:B------:R-:W-:Y:S05]  /*28350*/  BSYNC B1 ;  /* 0x0000000000017941 */ /* 0x000fea0003800000 */
.L_x_1760:
[----:B------:R-:W-:Y:S05]  /*28360*/  BRA `(.L_x_1762) ;  /* 0xfffffe40000c7947 */ /* 0x000fea000383ffff */
.L_x_1463:
        /* <DEDUP_REMOVED lines=8> */
.L_x_1764:
[----:B------:R-:W-:Y:S05]  /*283f0*/  BSYNC B1 ;  /* 0x0000000000017941 */ /* 0x000fea0003800000 */
.L_x_1763:
[----:B------:R-:W-:Y:S05]  /*28400*/  BRA `(.L_x_1765) ;  /* 0xfffffe3c00f07947 */ /* 0x000fea000383ffff */
.L_x_1465:
[----:B0-----:R0:W1:Y:S02]  /*28410*/  SYNCS.PHASECHK.TRANS64.TRYWAIT P2, [R18+URZ+0x2a800], R3 ;  /* 0x02a80003120075a7 */ /* 0x001064000804017f */
[----:B-1----:R-:W-:Y:S05]  /*28420*/  @!P2 NANOSLEEP.SYNCS 0x989680 ;  /* 0x009896800000a95d */ /* 0x002fea0003900000 */
[----:B------:R-:W1:Y:S02]  /*28430*/  @!P2 SYNCS.PHASECHK.TRANS64 P2, [R18+URZ+0x2a800], R3 ;  /* 0x02a800031200a5a7 */ /* 0x000e64000804007f */
[----:B-1----:R-:W-:Y:S05]  /*28440*/  @!P2 BRA `(.L_x_1465) ;  /* 0xfffffffc00f0a947 */ /* 0x002fea000383ffff */
[----:B------:R-:W-:Y:S05]  /*28450*/  BRA `(.L_x_1766) ;  /* 0xfffffe4000507947 */ /* 0x000fea000383ffff */
.L_x_1493:
        /* <DEDUP_REMOVED lines=8> */
.L_x_1768:
[----:B------:R-:W-:Y:S05]  /*284e0*/  BSYNC B1 ;  /* 0x0000000000017941 */ /* 0x000fea0003800000 */
.L_x_1767:
[----:B------:R-:W-:Y:S05]  /*284f0*/  BRA `(.L_x_1769) ;  /* 0xfffffe6c00d47947 */ /* 0x000fea000383ffff */
.L_x_1494:
        /* <DEDUP_REMOVED lines=8> */
.L_x_1771:
[----:B------:R-:W-:Y:S05]  /*28580*/  BSYNC B1 ;  /* 0x0000000000017941 */ /* 0x000fea0003800000 */
.L_x_1770:
[----:B------:R-:W-:Y:S05]  /*28590*/  BRA `(.L_x_1772) ;  /* 0xfffffe6c00b47947 */ /* 0x000fea000383ffff */
.L_x_1495:
        /* <DEDUP_REMOVED lines=8> */
.L_x_1774:
[----:B------:R-:W-:Y:S05]  /*28620*/  BSYNC B1 ;  /* 0x0000000000017941 */ /* 0x000fea0003800000 */
.L_x_1773:
[----:B------:R-:W-:Y:S05]  /*28630*/  BRA `(.L_x_1775) ;  /* 0xfffffe6c00947947 */ /* 0x000fea000383ffff */
.L_x_1496:
        /* <DEDUP_REMOVED lines=8> */
.L_x_1777:
[----:B------:R-:W-:Y:S05]  /*286c0*/  BSYNC B1 ;  /* 0x0000000000017941 */ /* 0x000fea0003800000 */
.L_x_1776:
[----:B------:R-:W-:Y:S05]  /*286d0*/  BRA `(.L_x_1778) ;  /* 0xfffffe6c00747947 */ /* 0x000fea000383ffff */
.L_x_1497:
        /* <DEDUP_REMOVED lines=8> */
.L_x_1780:
[----:B------:R-:W-:Y:S05]  /*28760*/  BSYNC B1 ;  /* 0x0000000000017941 */ /* 0x000fea0003800000 */
.L_x_1779:
[----:B------:R-:W-:Y:S05]  /*28770*/  BRA `(.L_x_1781) ;  /* 0xfffffe6c00547947 */ /* 0x000fea000383ffff */
.L_x_1498:
        /* <DEDUP_REMOVED lines=8> */
.L_x_1783:
[----:B------:R-:W-:Y:S05]  /*28800*/  BSYNC B1 ;  /* 0x0000000000017941 */ /* 0x000fea0003800000 */
.L_x_1782:
[----:B------:R-:W-:Y:S05]  /*28810*/  BRA `(.L_x_1784) ;  /* 0xfffffe6c00387947 */ /* 0x000fea000383ffff */
.L_x_1499:
        /* <DEDUP_REMOVED lines=8> */
.L_x_1786:
[----:B------:R-:W-:Y:S05]  /*288a0*/  BSYNC B1 ;  /* 0x0000000000017941 */ /* 0x000fea0003800000 */
.L_x_1785:
[----:B------:R-:W-:Y:S05]  /*288b0*/  BRA `(.L_x_1787) ;  /* 0xfffffe6c001c7947 */ /* 0x000fea000383ffff */
.L_x_1500:
        /* <DEDUP_REMOVED lines=8> */
.L_x_1789:
[----:B------:R-:W-:Y:S05]  /*28940*/  BSYNC B1 ;  /* 0x0000000000017941 */ /* 0x000fea0003800000 */
.L_x_1788:
[----:B------:R-:W-:Y:S05]  /*28950*/  BRA `(.L_x_1790) ;  /* 0xfffffe6c00007947 */ /* 0x000fea000383ffff */
.L_x_1502:
[----:B0-----:R0:W1:Y:S02]  /*28960*/  SYNCS.PHASECHK.TRANS64.TRYWAIT P2, [R18+URZ+0x2a800], R9 ;  /* 0x02a80009120075a7 */ /* 0x001064000804017f */
[----:B-1----:R-:W-:Y:S05]  /*28970*/  @!P2 NANOSLEEP.SYNCS 0x989680 ;  /* 0x009896800000a95d */ /* 0x002fea0003900000 */
[----:B------:R-:W1:Y:S02]  /*28980*/  @!P2 SYNCS.PHASECHK.TRANS64 P2, [R18+URZ+0x2a800], R9 ;  /* 0x02a800091200a5a7 */ /* 0x000e64000804007f */
[----:B-1----:R-:W-:Y:S05]  /*28990*/  @!P2 BRA `(.L_x_1502) ;  /* 0xfffffffc00f0a947 */ /* 0x002fea000383ffff */
[----:B------:R-:W-:Y:S05]  /*289a0*/  BRA `(.L_x_1791) ;  /* 0xfffffe6c00607947 */ /* 0x000fea000383ffff */
.L_x_1516:
[----:B-1----:R1:W2:Y:S02]  /*289b0*/  SYNCS.PHASECHK.TRANS64.TRYWAIT P2, [R4+URZ+0x2a830], R3 ;  /* 0x02a83003040075a7 */ /* 0x0022a4000804017f */
[----:B--2---:R-:W-:Y:S05]  /*289c0*/  @!P2 NANOSLEEP.SYNCS 0x989680 ;  /* 0x009896800000a95d */ /* 0x004fea0003900000 */
[----:B------:R-:W2:Y:S02]  /*289d0*/  @!P2 SYNCS.PHASECHK.TRANS64 P2, [R4+URZ+0x2a830], R3 ;  /* 0x02a830030400a5a7 */ /* 0x000ea4000804007f */
[----:B--2---:R-:W-:Y:S05]  /*289e0*/  @!P2 BRA `(.L_x_1516) ;  /* 0xfffffffc00f0a947 */ /* 0x004fea000383ffff */
[----:B------:R-:W-:Y:S05]  /*289f0*/  BRA `(.L_x_1515) ;  /* 0xfffffe9400007947 */ /* 0x000fea000383ffff */
.L_x_1536:
[----:B-1----:R1:W2:Y:S02]  /*28a00*/  SYNCS.PHASECHK.TRANS64.TRYWAIT P2, [R192+URZ+0x2a830], R13 ;  /* 0x02a8300dc00075a7 */ /* 0x0022a4000804017f */
[----:B--2---:R-:W-:Y:S05]  /*28a10*/  @!P2 NANOSLEEP.SYNCS 0x989680 ;  /* 0x009896800000a95d */ /* 0x004fea0003900000 */
[----:B------:R-:W2:Y:S02]  /*28a20*/  @!P2 SYNCS.PHASECHK.TRANS64 P2, [R192+URZ+0x2a830], R13 ;  /* 0x02a8300dc000a5a7 */ /* 0x000ea4000804007f */
[----:B--2---:R-:W-:Y:S05]  /*28a30*/  @!P2 BRA `(.L_x_1536) ;  /* 0xfffffffc00f0a947 */ /* 0x004fea000383ffff */
[----:B------:R-:W-:Y:S05]  /*28a40*/  BRA `(.L_x_1535) ;  /* 0xfffffec800147947 */ /* 0x000fea000383ffff */
.L_x_1541:
[----:B-1----:R1:W2:Y:S02]  /*28a50*/  SYNCS.PHASECHK.TRANS64.TRYWAIT P2, [R12+URZ+0x2a850], R11 ;  /* 0x02a8500b0c0075a7 */ /* 0x0022a4000804017f */
[----:B--2---:R-:W-:Y:S05]  /*28a60*/  @!P2 NANOSLEEP.SYNCS 0x989680 ;  /* 0x009896800000a95d */ /* 0x004fea0003900000 */
[----:B------:R-:W2:Y:S02]  /*28a70*/  @!P2 SYNCS.PHASECHK.TRANS64 P2, [R12+URZ+0x2a850], R11 ;  /* 0x02a8500b0c00a5a7 */ /* 0x000ea4000804007f */
[----:B--2---:R-:W-:Y:S05]  /*28a80*/  @!P2 BRA `(.L_x_1541) ;  /* 0xfffffffc00f0a947 */ /* 0x004fea000383ffff */
[----:B------:R-:W-:Y:S05]  /*28a90*/  BRA `(.L_x_1540) ;  /* 0xfffffed400087947 */ /* 0x000fea000383ffff */
.L_x_1561:
[----:B-1----:R1:W2:Y:S02]  /*28aa0*/  SYNCS.PHASECHK.TRANS64.TRYWAIT P2, [R10+URZ+0x2a830], R11 ;  /* 0x02a8300b0a0075a7 */ /* 0x0022a4000804017f */
[----:B--2---:R-:W-:Y:S05]  /*28ab0*/  @!P2 NANOSLEEP.SYNCS 0x989680 ;  /* 0x009896800000a95d */ /* 0x004fea0003900000 */
[----:B------:R-:W2:Y:S02]  /*28ac0*/  @!P2 SYNCS.PHASECHK.TRANS64 P2, [R10+URZ+0x2a830], R11 ;  /* 0x02a8300b0a00a5a7 */ /* 0x000ea4000804007f */
[----:B--2---:R-:W-:Y:S05]  /*28ad0*/  @!P2 BRA `(.L_x_1561) ;  /* 0xfffffffc00f0a947 */ /* 0x004fea000383ffff */
[----:B------:R-:W-:Y:S05]  /*28ae0*/  BRA `(.L_x_1560) ;  /* 0xffffff0000407947 */ /* 0x000fea000383ffff */
.L_x_1566:
[----:B-1----:R1:W2:Y:S02]  /*28af0*/  SYNCS.PHASECHK.TRANS64.TRYWAIT P2, [R20+URZ+0x2a850], R7 ;  /* 0x02a85007140075a7 */ /* 0x0022a4000804017f */
[----:B--2---:R-:W-:Y:S05]  /*28b00*/  @!P2 NANOSLEEP.SYNCS 0x989680 ;  /* 0x009896800000a95d */ /* 0x004fea0003900000 */
[----:B------:R-:W2:Y:S02]  /*28b10*/  @!P2 SYNCS.PHASECHK.TRANS64 P2, [R20+URZ+0x2a850], R7 ;  /* 0x02a850071400a5a7 */ /* 0x000ea4000804007f */
[----:B--2---:R-:W-:Y:S05]  /*28b20*/  @!P2 BRA `(.L_x_1566) ;  /* 0xfffffffc00f0a947 */ /* 0x004fea000383ffff */
[----:B------:R-:W-:Y:S05]  /*28b30*/  BRA `(.L_x_1565) ;  /* 0xffffff0c00207947 */ /* 0x000fea000383ffff */
.L_x_1574:
[----:B-1----:R1:W2:Y:S02]  /*28b40*/  SYNCS.PHASECHK.TRANS64.TRYWAIT P2, [R15+URZ+0x2a830], R10 ;  /* 0x02a8300a0f0075a7 */ /* 0x0022a4000804017f */
[----:B--2---:R-:W-:Y:S05]  /*28b50*/  @!P2 NANOSLEEP.SYNCS 0x989680 ;  /* 0x009896800000a95d */ /* 0x004fea0003900000 */
[----:B------:R-:W2:Y:S02]  /*28b60*/  @!P2 SYNCS.PHASECHK.TRANS64 P2, [R15+URZ+0x2a830], R10 ;  /* 0x02a8300a0f00a5a7 */ /* 0x000ea4000804007f */
[----:B--2---:R-:W-:Y:S05]  /*28b70*/  @!P2 BRA `(.L_x_1574) ;  /* 0xfffffffc00f0a947 */ /* 0x004fea000383ffff */
[----:B------:R-:W-:Y:S05]  /*28b80*/  BRA `(.L_x_1573) ;  /* 0xffffff24009c7947 */ /* 0x000fea000383ffff */
.L_x_1579:
[----:B-1----:R1:W2:Y:S02]  /*28b90*/  SYNCS.PHASECHK.TRANS64.TRYWAIT P2, [R10+URZ+0x2a850], R7 ;  /* 0x02a850070a0075a7 */ /* 0x0022a4000804017f */
[----:B--2---:R-:W-:Y:S05]  /*28ba0*/  @!P2 NANOSLEEP.SYNCS 0x989680 ;  /* 0x009896800000a95d */ /* 0x004fea0003900000 */
[----:B------:R-:W2:Y:S02]  /*28bb0*/  @!P2 SYNCS.PHASECHK.TRANS64 P2, [R10+URZ+0x2a850], R7 ;  /* 0x02a850070a00a5a7 */ /* 0x000ea4000804007f */
[----:B--2---:R-:W-:Y:S05]  /*28bc0*/  @!P2 BRA `(.L_x_1579) ;  /* 0xfffffffc00f0a947 */ /* 0x004fea000383ffff */
[----:B------:R-:W-:Y:S05]  /*28bd0*/  BRA `(.L_x_1578) ;  /* 0xffffff3000907947 */ /* 0x000fea000383ffff */
.L_x_1593:
[----:B-1----:R1:W2:Y:S02]  /*28be0*/  SYNCS.PHASECHK.TRANS64.TRYWAIT P0, [R13+URZ+0x2a850], R0 ;  /* 0x02a850000d0075a7 */ /* 0x0022a4000800017f */
[----:B--2---:R-:W-:Y:S05]  /*28bf0*/  @!P0 NANOSLEEP.SYNCS 0x989680 ;  /* 0x009896800000895d */ /* 0x004fea0003900000 */
[----:B------:R-:W2:Y:S02]  /*28c00*/  @!P0 SYNCS.PHASECHK.TRANS64 P0, [R13+URZ+0x2a850], R0 ;  /* 0x02a850000d0085a7 */ /* 0x000ea4000800007f */
[----:B--2---:R-:W-:Y:S05]  /*28c10*/  @!P0 BRA `(.L_x_1593) ;  /* 0xfffffffc00f08947 */ /* 0x004fea000383ffff */
[----:B------:R-:W-:Y:S05]  /*28c20*/  BRA `(.L_x_1592) ;  /* 0xffffff60001c7947 */ /* 0x000fea000383ffff */
.L_x_1635:
        /* <DEDUP_REMOVED lines=11> */
.L_x_1793:
[----:B------:R-:W-:Y:S05]  /*28ce0*/  BSYNC B1 ;  /* 0x0000000000017941 */ /* 0x000fea0003800000 */
.L_x_1792:
[----:B------:R-:W-:Y:S05]  /*28cf0*/  BRA `(.L_x_1794) ;  /* 0xffffff9c00e47947 */ /* 0x000fea000383ffff */
.L_x_1636:
[----:B------:R-:W-:Y:S01]  /*28d00*/  BSSY B1, `(.L_x_1795) ;  /* 0x0000006000017945 */ /* 0x000fe20003800000 */
[----:B------:R-:W-:-:S07]  /*28d10*/  IMAD.MOV.U32 R15, RZ, RZ, -0x1 ;  /* 0xffffffffff0f7424 */ /* 0x000fce00078e00ff */
[----:B------:R-:W-:Y:S05]  /*28d20*/  WARPSYNC.COLLECTIVE R15, `(.L_x_1796) ;  /* 0x000000000f0c7348 */ /* 0x000fea0003c00000 */
[----:B------:R-:W-:Y:S02]  /*28d30*/  ELECT P6, UR62, PT ;  /* 0x00000000003e782f */ /* 0x000fe400038c0000 */
[----:B------:R-:W-:Y:S01]  /*28d40*/  MOV R14, UR62 ;  /* 0x0000003e000e7c02 */ /* 0x000fe20008000f00 */
[----:B------:R-:W-:Y:S10]  /*28d50*/  ENDCOLLECTIVE ;  /* 0x000000000000791b */ /* 0x000ff40003800000 */
.L_x_1796:
[----:B------:R-:W-:Y:S05]  /*28d60*/  BSYNC B1 ;  /* 0x0000000000017941 */ /* 0x000fea0003800000 */
.L_x_1795:
[----:B------:R-:W-:Y:S05]  /*28d70*/  BRA `(.L_x_1797) ;  /* 0xffffff9c00d07947 */ /* 0x000fea000383ffff */
.L_x_1638:
[----:B0-----:R0:W1:Y:S02]  /*28d80*/  SYNCS.PHASECHK.TRANS64.TRYWAIT P0, [R11+URZ+0x2a820], R8 ;  /* 0x02a820080b0075a7 */ /* 0x001064000800017f */
[----:B-1----:R-:W-:Y:S05]  /*28d90*/  @!P0 NANOSLEEP.SYNCS 0x989680 ;  /* 0x009896800000895d */ /* 0x002fea0003900000 */
[----:B------:R-:W1:Y:S02]  /*28da0*/  @!P0 SYNCS.PHASECHK.TRANS64 P0, [R11+URZ+0x2a820], R8 ;  /* 0x02a820080b0085a7 */ /* 0x000e64000800007f */
[----:B-1----:R-:W-:Y:S05]  /*28db0*/  @!P0 BRA `(.L_x_1638) ;  /* 0xfffffffc00f08947 */ /* 0x002fea000383ffff */
[----:B------:R-:W-:Y:S05]  /*28dc0*/  BRA `(.L_x_1798) ;  /* 0xffffff9c00ec7947 */ /* 0x000fea000383ffff */
.L_x_1641:
[----:B0-----:R0:W1:Y:S02]  /*28dd0*/  SYNCS.PHASECHK.TRANS64.TRYWAIT P0, [R8+URZ+0x2a8a0], R10 ;  /* 0x02a8a00a080075a7 */ /* 0x001064000800017f */
[----:B-1----:R-:W-:Y:S05]  /*28de0*/  @!P0 NANOSLEEP.SYNCS 0x989680 ;  /* 0x009896800000895d */ /* 0x002fea0003900000 */
[----:B------:R-:W1:Y:S02]  /*28df0*/  @!P0 SYNCS.PHASECHK.TRANS64 P0, [R8+URZ+0x2a8a0], R10 ;  /* 0x02a8a00a080085a7 */ /* 0x000e64000800007f */
[----:B-1----:R-:W-:Y:S05]  /*28e00*/  @!P0 BRA `(.L_x_1641) ;  /* 0xfffffffc00f08947 */ /* 0x002fea000383ffff */
[----:B------:R-:W-:Y:S05]  /*28e10*/  BRA `(.L_x_1799) ;  /* 0xffffff9c00fc7947 */ /* 0x000fea000383ffff */
.L_x_1643:
[----:B-1----:R1:W2:Y:S02]  /*28e20*/  SYNCS.PHASECHK.TRANS64.TRYWAIT P0, [R8+URZ+0x2a8c0], R10 ;  /* 0x02a8c00a080075a7 */ /* 0x0022a4000800017f */
[----:B--2---:R-:W-:Y:S05]  /*28e30*/  @!P0 NANOSLEEP.SYNCS 0x989680 ;  /* 0x009896800000895d */ /* 0x004fea0003900000 */
[----:B------:R-:W2:Y:S02]  /*28e40*/  @!P0 SYNCS.PHASECHK.TRANS64 P0, [R8+URZ+0x2a8c0], R10 ;  /* 0x02a8c00a080085a7 */ /* 0x000ea4000800007f */
[----:B--2---:R-:W-:Y:S05]  /*28e50*/  @!P0 BRA `(.L_x_1643) ;  /* 0xfffffffc00f08947 */ /* 0x004fea000383ffff */
[----:B------:R-:W-:Y:S05]  /*28e60*/  BRA `(.L_x_1800) ;  /* 0xffffffa0008c7947 */ /* 0x000fea000383ffff */
.L_x_1647:
[----:B0-----:R0:W1:Y:S02]  /*28e70*/  SYNCS.PHASECHK.TRANS64.TRYWAIT P0, [R8+URZ+0x2a8a0], R9 ;  /* 0x02a8a009080075a7 */ /* 0x001064000800017f */
[----:B-1----:R-:W-:Y:S05]  /*28e80*/  @!P0 NANOSLEEP.SYNCS 0x989680 ;  /* 0x009896800000895d */ /* 0x002fea0003900000 */
[----:B------:R-:W1:Y:S02]  /*28e90*/  @!P0 SYNCS.PHASECHK.TRANS64 P0, [R8+URZ+0x2a8a0], R9 ;  /* 0x02a8a009080085a7 */ /* 0x000e64000800007f */
[----:B-1----:R-:W-:Y:S05]  /*28ea0*/  @!P0 BRA `(.L_x_1647) ;  /* 0xfffffffc00f08947 */ /* 0x002fea000383ffff */
[----:B------:R-:W-:Y:S05]  /*28eb0*/  BRA `(.L_x_1801) ;  /* 0xffffffa400487947 */ /* 0x000fea000383ffff */
.L_x_1649:
[----:B-1----:R1:W2:Y:S02]  /*28ec0*/  SYNCS.PHASECHK.TRANS64.TRYWAIT P1, [R8+URZ+0x2a8c0], R9 ;  /* 0x02a8c009080075a7 */ /* 0x0022a4000802017f */
[----:B--2---:R-:W-:Y:S05]  /*28ed0*/  @!P1 NANOSLEEP.SYNCS 0x989680 ;  /* 0x009896800000995d */ /* 0x004fea0003900000 */
[----:B------:R-:W2:Y:S02]  /*28ee0*/  @!P1 SYNCS.PHASECHK.TRANS64 P1, [R8+URZ+0x2a8c0], R9 ;  /* 0x02a8c009080095a7 */ /* 0x000ea4000802007f */
[----:B--2---:R-:W-:Y:S05]  /*28ef0*/  @!P1 BRA `(.L_x_1649) ;  /* 0xfffffffc00f09947 */ /* 0x004fea000383ffff */
[----:B------:R-:W-:Y:S05]  /*28f00*/  BRA `(.L_x_1802) ;  /* 0xffffffa400d47947 */ /* 0x000fea000383ffff */
.L_x_1669:
[----:B------:R-:W0:Y:S01]  /*28f10*/  S2R R7, SR_TID.X ;  /* 0x0000000000077919 */ /* 0x000e220000002100 */
[----:B------:R-:W-:Y:S01]  /*28f20*/  BSSY B0, `(.L_x_1803) ;  /* 0x000000a000007945 */ /* 0x000fe20003800000 */
[----:B------:R-:W-:Y:S01]  /*28f30*/  IMAD.MOV.U32 R12, RZ, RZ, RZ ;  /* 0x000000ffff0c7224 */ /* 0x000fe200078e00ff */
[----:B------:R-:W-:Y:S01]  /*28f40*/  MOV R11, 0x1f ;  /* 0x0000001f000b7802 */ /* 0x000fe20000000f00 */
[----:B------:R-:W-:Y:S01]  /*28f50*/  IMAD.MOV.U32 R15, RZ, RZ, -0x1 ;  /* 0xffffffffff0f7424 */ /* 0x000fe200078e00ff */
[----:B0-----:R-:W-:-:S04]  /*28f60*/  SHF.R.U32.HI R7, RZ, 0x5, R7 ;  /* 0x00000005ff077819 */ /* 0x001fc80000011607 */
[----:B------:R-:W-:-:S05]  /*28f70*/  LOP3.LUT R7, R7, 0x3, RZ, 0xc0, !PT ;  /* 0x0000000307077812 */ /* 0x000fca00078ec0ff */
[----:B------:R-:W-:-:S07]  /*28f80*/  IMAD.MOV.U32 R13, RZ, RZ, R7 ;  /* 0x000000ffff0d7224 */ /* 0x000fce00078e0007 */
[----:B------:R-:W-:Y:S05]  /*28f90*/  WARPSYNC.COLLECTIVE R15, `(.L_x_1804) ;  /* 0x000000000f087348 */ /* 0x000fea0003c00000 */
[----:B------:R0:W1:Y:S02]  /*28fa0*/  SHFL.IDX P6, R14, R13, R12, R11 ;  /* 0x0000000c0d0e7389 */ /* 0x00006400000c000b */
[----:B01----:R-:W-:Y:S01]  /*28fb0*/  ENDCOLLECTIVE ;  /* 0x000000000000791b */ /* 0x003fe20003800000 */
.L_x_1804:
[----:B------:R-:W-:Y:S05]  /*28fc0*/  BSYNC B0 ;  /* 0x0000000000007941 */ /* 0x000fea0003800000 */
.L_x_1803:
[----:B------:R-:W-:Y:S05]  /*28fd0*/  BRA `(.L_x_1805) ;  /* 0xffffffb400a07947 */ /* 0x000fea000383ffff */
.L_x_1670:
[----:B------:R-:W-:Y:S01]  /*28fe0*/  BSSY B0, `(.L_x_1806) ;  /* 0x0000006000007945 */ /* 0x000fe20003800000 */
[----:B------:R-:W-:-:S07]  /*28ff0*/  IMAD.MOV.U32 R15, RZ, RZ, -0x1 ;  /* 0xffffffffff0f7424 */ /* 0x000fce00078e00ff */
[----:B------:R-:W-:Y:S05]  /*29000*/  WARPSYNC.COLLECTIVE R15, `(.L_x_1807) ;  /* 0x000000000f0c7348 */ /* 0x000fea0003c00000 */
[----:B------:R-:W-:Y:S02]  /*29010*/  ELECT P6, UR62, PT ;  /* 0x00000000003e782f */ /* 0x000fe400038c0000 */
[----:B------:R-:W-:Y:S01]  /*29020*/  MOV R14, UR62 ;  /* 0x0000003e000e7c02 */ /* 0x000fe20008000f00 */
[----:B------:R-:W-:Y:S10]  /*29030*/  ENDCOLLECTIVE ;  /* 0x000000000000791b */ /* 0x000ff40003800000 */
.L_x_1807:
[----:B------:R-:W-:Y:S05]  /*29040*/  BSYNC B0 ;  /* 0x0000000000007941 */ /* 0x000fea0003800000 */
.L_x_1806:
[----:B------:R-:W-:Y:S05]  /*29050*/  BRA `(.L_x_1808) ;  /* 0xffffffb400907947 */ /* 0x000fea000383ffff */
.L_x_1673:
[----:B0-----:R0:W1:Y:S02]  /*29060*/  SYNCS.PHASECHK.TRANS64.TRYWAIT P0, [R7+URZ+0x2a840], R10 ;  /* 0x02a8400a070075a7 */ /* 0x001064000800017f */
[----:B-1----:R-:W-:Y:S05]  /*29070*/  @!P0 NANOSLEEP.SYNCS 0x989680 ;  /* 0x009896800000895d */ /* 0x002fea0003900000 */
[----:B------:R-:W1:Y:S02]  /*29080*/  @!P0 SYNCS.PHASECHK.TRANS64 P0, [R7+URZ+0x2a840], R10 ;  /* 0x02a8400a070085a7 */ /* 0x000e64000800007f */
[----:B-1----:R-:W-:Y:S05]  /*29090*/  @!P0 BRA `(.L_x_1673) ;  /* 0xfffffffc00f08947 */ /* 0x002fea000383ffff */
[----:B------:R-:W-:Y:S05]  /*290a0*/  BRA `(.L_x_1809) ;  /* 0xffffffb400f87947 */ /* 0x000fea000383ffff */
.L_x_1676:
        /* <DEDUP_REMOVED lines=8> */
.L_x_1684:
[----:B0-----:R0:W1:Y:S02]  /*29130*/  SYNCS.PHASECHK.TRANS64.TRYWAIT P0, [R3+URZ+0x2a840], R8 ;  /* 0x02a84008030075a7 */ /* 0x001064000800017f */
[----:B-1----:R-:W-:Y:S05]  /*29140*/  @!P0 NANOSLEEP.SYNCS 0x989680 ;  /* 0x009896800000895d */ /* 0x002fea0003900000 */
[----:B------:R-:W1:Y:S02]  /*29150*/  @!P0 SYNCS.PHASECHK.TRANS64 P0, [R3+URZ+0x2a840], R8 ;  /* 0x02a84008030085a7 */ /* 0x000e64000800007f */
[----:B-1----:R-:W-:Y:S05]  /*29160*/  @!P0 BRA `(.L_x_1684) ;  /* 0xfffffffc00f08947 */ /* 0x002fea000383ffff */
[----:B------:R-:W-:Y:S05]  /*29170*/  BRA `(.L_x_1811) ;  /* 0xffffffc000047947 */ /* 0x000fea000383ffff */
.L_x_1686:
[----:B0-----:R0:W1:Y:S02]  /*29180*/  SYNCS.PHASECHK.TRANS64.TRYWAIT P0, [R3+URZ+0x2a860], R8 ;  /* 0x02a86008030075a7 */ /* 0x001064000800017f */
[----:B-1----:R-:W-:Y:S05]  /*29190*/  @!P0 NANOSLEEP.SYNCS 0x989680 ;  /* 0x009896800000895d */ /* 0x002fea0003900000 */
[----:B------:R-:W1:Y:S02]  /*291a0*/  @!P0 SYNCS.PHASECHK.TRANS64 P0, [R3+URZ+0x2a860], R8 ;  /* 0x02a86008030085a7 */ /* 0x000e64000800007f */
[----:B-1----:R-:W-:Y:S05]  /*291b0*/  @!P0 BRA `(.L_x_1686) ;  /* 0xfffffffc00f08947 */ /* 0x002fea000383ffff */
[----:B------:R-:W-:Y:S05]  /*291c0*/  BRA `(.L_x_1812) ;  /* 0xffffffc000b07947 */ /* 0x000fea000383ffff */
.L_x_1692:
[----:B-1----:R1:W2:Y:S02]  /*291d0*/  SYNCS.PHASECHK.TRANS64.TRYWAIT P0, [R2+URZ+0x2a840], R3 ;  /* 0x02a84003020075a7 */ /* 0x0022a4000800017f */
[----:B--2---:R-:W-:Y:S05]  /*291e0*/  @!P0 NANOSLEEP.SYNCS 0x989680 ;  /* 0x009896800000895d */ /* 0x004fea0003900000 */
[----:B------:R-:W2:Y:S02]  /*291f0*/  @!P0 SYNCS.PHASECHK.TRANS64 P0, [R2+URZ+0x2a840], R3 ;  /* 0x02a84003020085a7 */ /* 0x000ea4000800007f */
[----:B--2---:R-:W-:Y:S05]  /*29200*/  @!P0 BRA `(.L_x_1692) ;  /* 0xfffffffc00f08947 */ /* 0x004fea000383ffff */
[----:B------:R-:W-:Y:S05]  /*29210*/  BRA `(.L_x_1813) ;  /* 0xffffffc800187947 */ /* 0x000fea000383ffff */
.L_x_1694:
[----:B0-----:R0:W1:Y:S02]  /*29220*/  SYNCS.PHASECHK.TRANS64.TRYWAIT P0, [R2+URZ+0x2a860], R3 ;  /* 0x02a86003020075a7 */ /* 0x001064000800017f */
[----:B-1----:R-:W-:Y:S05]  /*29230*/  @!P0 NANOSLEEP.SYNCS 0x989680 ;  /* 0x009896800000895d */ /* 0x002fea0003900000 */
[----:B------:R-:W1:Y:S02]  /*29240*/  @!P0 SYNCS.PHASECHK.TRANS64 P0, [R2+URZ+0x2a860], R3 ;  /* 0x02a86003020085a7 */ /* 0x000e64000800007f */
[----:B-1----:R-:W-:Y:S05]  /*29250*/  @!P0 BRA `(.L_x_1694) ;  /* 0xfffffffc00f08947 */ /* 0x002fea000383ffff */
[----:B------:R-:W-:Y:S05]  /*29260*/  BRA `(.L_x_1814) ;  /* 0xffffffc800c47947 */ /* 0x000fea000383ffff */
.L_x_1700:
[----:B--2---:R2:W3:Y:S02]  /*29270*/  SYNCS.PHASECHK.TRANS64.TRYWAIT P0, [R2+URZ+0x2a840], R3 ;  /* 0x02a84003020075a7 */ /* 0x0044e4000800017f */
[----:B---3--:R-:W-:Y:S05]  /*29280*/  @!P0 NANOSLEEP.SYNCS 0x989680 ;  /* 0x009896800000895d */ /* 0x008fea0003900000 */
[----:B------:R-:W3:Y:S02]  /*29290*/  @!P0 SYNCS.PHASECHK.TRANS64 P0, [R2+URZ+0x2a840], R3 ;  /* 0x02a84003020085a7 */ /* 0x000ee4000800007f */
[----:B---3--:R-:W-:Y:S05]  /*292a0*/  @!P0 BRA `(.L_x_1700) ;  /* 0xfffffffc00f08947 */ /* 0x008fea000383ffff */
[----:B------:R-:W-:Y:S05]  /*292b0*/  BRA `(.L_x_1815) ;  /* 0xffffffd000007947 */ /* 0x000fea000383ffff */
.L_x_1702:
[----:B0-----:R0:W1:Y:S02]  /*292c0*/  SYNCS.PHASECHK.TRANS64.TRYWAIT P0, [R2+URZ+0x2a860], R9 ;  /* 0x02a86009020075a7 */ /* 0x001064000800017f */
[----:B-1----:R-:W-:Y:S05]  /*292d0*/  @!P0 NANOSLEEP.SYNCS 0x989680 ;  /* 0x009896800000895d */ /* 0x002fea0003900000 */
[----:B------:R-:W1:Y:S02]  /*292e0*/  @!P0 SYNCS.PHASECHK.TRANS64 P0, [R2+URZ+0x2a860], R9 ;  /* 0x02a86009020085a7 */ /* 0x000e64000800007f */
[----:B-1----:R-:W-:Y:S05]  /*292f0*/  @!P0 BRA `(.L_x_1702) ;  /* 0xfffffffc00f08947 */ /* 0x002fea000383ffff */
[----:B------:R-:W-:Y:S05]  /*29300*/  BRA `(.L_x_1816) ;  /* 0xffffffd000a87947 */ /* 0x000fea000383ffff */
.L_x_1710:
[----:B-1----:R1:W2:Y:S02]  /*29310*/  SYNCS.PHASECHK.TRANS64.TRYWAIT P0, [R3+URZ+0x2a860], R2 ;  /* 0x02a86002030075a7 */ /* 0x0022a4000800017f */
[----:B--2---:R-:W-:Y:S05]  /*29320*/  @!P0 NANOSLEEP.SYNCS 0x989680 ;  /* 0x009896800000895d */ /* 0x004fea0003900000 */
[----:B------:R-:W2:Y:S02]  /*29330*/  @!P0 SYNCS.PHASECHK.TRANS64 P0, [R3+URZ+0x2a860], R2 ;  /* 0x02a86002030085a7 */ /* 0x000ea4000800007f */
[----:B--2---:R-:W-:Y:S05]  /*29340*/  @!P0 BRA `(.L_x_1710) ;  /* 0xfffffffc00f08947 */ /* 0x004fea000383ffff */
[----:B------:R-:W-:Y:S05]  /*29350*/  BRA `(.L_x_1817) ;  /* 0xffffffd400cc7947 */ /* 0x000fea000383ffff */
.L_x_1713:
[----:B------:R-:W-:Y:S01]  /*29360*/  BSSY B0, `(.L_x_1818) ;  /* 0x0000008000007945 */ /* 0x000fe20003800000 */
[----:B------:R-:W-:Y:S01]  /*29370*/  IMAD.MOV.U32 R13, RZ, RZ, R16 ;  /* 0x000000ffff0d7224 */ /* 0x000fe200078e0010 */
[----:B------:R-:W-:Y:S01]  /*29380*/  MOV R12, RZ ;  /* 0x000000ff000c7202 */ /* 0x000fe20000000f00 */
[----:B------:R-:W-:Y:S02]  /*29390*/  IMAD.MOV.U32 R11, RZ, RZ, 0x1f ;  /* 0x0000001fff0b7424 */ /* 0x000fe400078e00ff */
[----:B0-----:R-:W-:-:S07]  /*293a0*/  IMAD.MOV.U32 R15, RZ, RZ, -0x1 ;  /* 0xffffffffff0f7424 */ /* 0x001fce00078e00ff */
[----:B-12---:R-:W-:Y:S05]  /*293b0*/  WARPSYNC.COLLECTIVE R15, `(.L_x_1819) ;  /* 0x000000000f087348 */ /* 0x006fea0003c00000 */
[----:B------:R0:W3:Y:S02]  /*293c0*/  SHFL.IDX P6, R14, R13, R12, R11 ;  /* 0x0000000c0d0e7389 */ /* 0x0000e400000c000b */
[----:B0123--:R-:W-:Y:S01]  /*293d0*/  ENDCOLLECTIVE ;  /* 0x000000000000791b */ /* 0x00ffe20003800000 */
.L_x_1819:
[----:B------:R-:W-:Y:S05]  /*293e0*/  BSYNC B0 ;  /* 0x0000000000007941 */ /* 0x000fea0003800000 */
.L_x_1818:
        /* <DEDUP_REMOVED lines=8> */
.L_x_1820:
[----:B------:R-:W-:Y:S01]  /*29470*/  MOV R16, R14 ;  /* 0x0000000e00107202 */ /* 0x000fe20000000f00 */
[----:B------:R-:W-:Y:S06]  /*29480*/  BRA `(.L_x_1821) ;  /* 0xffffffd800607947 */ /* 0x000fec000383ffff */
.L_x_1716:
[----:B------:R-:W-:Y:S01]  /*29490*/  BSSY B0, `(.L_x_1822) ;  /* 0x0000008000007945 */ /* 0x000fe20003800000 */
[----:B-----5:R-:W-:Y:S01]  /*294a0*/  IMAD.MOV.U32 R13, RZ, RZ, R17 ;  /* 0x000000ffff0d7224 */ /* 0x020fe200078e0011 */
[----:B0-----:R-:W-:Y:S01]  /*294b0*/  MOV R15, 0xffffffff ;  /* 0xffffffff000f7802 */ /* 0x001fe20000000f00 */
[----:B------:R-:W-:Y:S02]  /*294c0*/  IMAD.MOV.U32 R12, RZ, RZ, 0x1 ;  /* 0x00000001ff0c7424 */ /* 0x000fe400078e00ff */
[----:B------:R-:W-:-:S07]  /*294d0*/  IMAD.MOV.U32 R11, RZ, RZ, RZ ;  /* 0x000000ffff0b7224 */ /* 0x000fce00078e00ff */
[----:B-1234-:R-:W-:Y:S05]  /*294e0*/  WARPSYNC.COLLECTIVE R15, `(.L_x_1823) ;  /* 0x000000000f087348 */ /* 0x01efea0003c00000 */
[----:B------:R0:W0:Y:S02]  /*294f0*/  SHFL.UP P6, R14, R13, R12, R11 ;  /* 0x0400000c0d0e7389 */ /* 0x00002400000c000b */
[----:B01234-:R-:W-:Y:S01]  /*29500*/  ENDCOLLECTIVE ;  /* 0x000000000000791b */ /* 0x01ffe20003800000 */
.L_x_1823:
[----:B------:R-:W-:Y:S05]  /*29510*/  BSYNC B0 ;  /* 0x0000000000007941 */ /* 0x000fea0003800000 */
.L_x_1822:
[C---:B------:R-:W-:Y:S01]  /*29520*/  ISETP.NE.AND P0, PT, R7.reuse, RZ, PT ;  /* 0x000000ff0700720c */ /* 0x040fe20003f05270 */
[----:B------:R-:W-:Y:S01]  /*29530*/  IMAD.MOV.U32 R12, RZ, RZ, 0x2 ;  /* 0x00000002ff0c7424 */ /* 0x000fe200078e00ff */
[----:B------:R-:W-:Y:S01]  /*29540*/  MOV R15, 0xffffffff ;  /* 0xffffffff000f7802 */ /* 0x000fe20000000f00 */
[----:B------:R-:W-:Y:S01]  /*29550*/  IMAD.MOV.U32 R11, RZ, RZ, RZ ;  /* 0x000000ffff0b7224 */ /* 0x000fe200078e00ff */
[----:B------:R-:W-:Y:S02]  /*29560*/  SEL R14, R14, RZ, P0 ;  /* 0x000000ff0e0e7207 */ /* 0x000fe40000000000 */
[----:B------:R-:W-:-:S03]  /*29570*/  ISETP.GE.U32.AND P0, PT, R7, 0x2, PT ;  /* 0x000000020700780c */ /* 0x000fc60003f06070 */
[----:B------:R-:W-:-:S10]  /*29580*/  IMAD.IADD R13, R17, 0x1, R14 ;  /* 0x00000001110d7824 */ /* 0x000fd400078e020e */
[----:B------:R-:W-:Y:S05]  /*29590*/  WARPSYNC.COLLECTIVE R15, `(.L_x_1824) ;  /* 0x000000000f087348 */ /* 0x000fea0003c00000 */
[----:B------:R0:W1:Y:S02]  /*295a0*/  SHFL.UP P6, R14, R13, R12, R11 ;  /* 0x0400000c0d0e7389 */ /* 0x00006400000c000b */
[----:B01----:R-:W-:Y:S01]  /*295b0*/  ENDCOLLECTIVE ;  /* 0x000000000000791b */ /* 0x003fe20003800000 */
.L_x_1824:
        /* <DEDUP_REMOVED lines=8> */
.L_x_1825:
[----:B------:R-:W-:Y:S01]  /*29640*/  IMAD.MOV.U32 R12, RZ, RZ, 0x8 ;  /* 0x00000008ff0c7424 */ /* 0x000fe200078e00ff */
[----:B------:R-:W-:Y:S02]  /*29650*/  SEL R14, R14, RZ, P0 ;  /* 0x000000ff0e0e7207 */ /* 0x000fe40000000000 */
[----:B------:R-:W-:Y:S02]  /*29660*/  ISETP.GE.U32.AND P0, PT, R7, 0x8, PT ;  /* 0x000000080700780c */ /* 0x000fe40003f06070 */
[----:B------:R-:W-:-:S05]  /*29670*/  IADD3 R5, R3, R14, RZ ;  /* 0x0000000e03057210 */ /* 0x000fca0007ffe0ff */
[----:B------:R-:W-:-:S07]  /*29680*/  IMAD.MOV.U32 R13, RZ, RZ, R5 ;  /* 0x000000ffff0d7224 */ /* 0x000fce00078e0005 */
[----:B------:R-:W-:Y:S05]  /*29690*/  WARPSYNC.COLLECTIVE R15, `(.L_x_1826) ;  /* 0x000000000f087348 */ /* 0x000fea0003c00000 */
[----:B------:R0:W1:Y:S02]  /*296a0*/  SHFL.UP P6, R14, R13, R12, R11 ;  /* 0x0400000c0d0e7389 */ /* 0x00006400000c000b */
[----:B01----:R-:W-:Y:S01]  /*296b0*/  ENDCOLLECTIVE ;  /* 0x000000000000791b */ /* 0x003fe20003800000 */
.L_x_1826:
        /* <DEDUP_REMOVED lines=8> */
.L_x_1827:
[----:B------:R-:W-:Y:S01]  /*29740*/  MOV R12, 0x1f ;  /* 0x0000001f000c7802 */ /* 0x000fe20000000f00 */
[----:B------:R-:W-:Y:S01]  /*29750*/  IMAD.MOV.U32 R11, RZ, RZ, 0x1f ;  /* 0x0000001fff0b7424 */ /* 0x000fe200078e00ff */
[----:B------:R-:W-:-:S05]  /*29760*/  SEL R3, R14, RZ, P0 ;  /* 0x000000ff0e037207 */ /* 0x000fca0000000000 */
[----:B------:R-:W-:-:S04]  /*29770*/  IMAD.IADD R2, R6, 0x1, R3 ;  /* 0x0000000106027824 */ /* 0x000fc800078e0203 */
[----:B------:R-:W-:-:S07]  /*29780*/  IMAD.MOV.U32 R13, RZ, RZ, R2 ;  /* 0x000000ffff0d7224 */ /* 0x000fce00078e0002 */
[----:B------:R-:W-:Y:S05]  /*29790*/  WARPSYNC.COLLECTIVE R15, `(.L_x_1828) ;  /* 0x000000000f087348 */ /* 0x000fea0003c00000 */
[----:B------:R0:W1:Y:S02]  /*297a0*/  SHFL.IDX P6, R14, R13, R12, R11 ;  /* 0x0000000c0d0e7389 */ /* 0x00006400000c000b */
[----:B01----:R-:W-:Y:S01]  /*297b0*/  ENDCOLLECTIVE ;  /* 0x000000000000791b */ /* 0x003fe20003800000 */
.L_x_1828:
[----:B------:R-:W-:Y:S05]  /*297c0*/  BRA `(.L_x_1829) ;  /* 0xffffffd800287947 */ /* 0x000fea000383ffff */
.L_x_1721:
[----:B------:R-:W-:Y:S01]  /*297d0*/  BSSY B0, `(.L_x_1830) ;  /* 0x0000008000007945 */ /* 0x000fe20003800000 */
[----:B-----5:R-:W-:Y:S01]  /*297e0*/  IMAD.MOV.U32 R13, RZ, RZ, R17 ;  /* 0x000000ffff0d7224 */ /* 0x020fe200078e0011 */
[----:B------:R-:W-:Y:S01]  /*297f0*/  MOV R11, RZ ;  /* 0x000000ff000b7202 */ /* 0x000fe20000000f00 */
[----:B------:R-:W-:Y:S02]  /*29800*/  IMAD.MOV.U32 R12, RZ, RZ, 0x1 ;  /* 0x00000001ff0c7424 */ /* 0x000fe400078e00ff */
[----:B------:R-:W-:-:S07]  /*29810*/  IMAD.MOV.U32 R15, RZ, RZ, -0x1 ;  /* 0xffffffffff0f7424 */ /* 0x000fce00078e00ff */
[----:B01----:R-:W-:Y:S05]  /*29820*/  WARPSYNC.COLLECTIVE R15, `(.L_x_1831) ;  /* 0x000000000f087348 */ /* 0x003fea0003c00000 */
[----:B------:R2:W3:Y:S02]  /*29830*/  SHFL.UP P6, R14, R13, R12, R11 ;  /* 0x0400000c0d0e7389 */ /* 0x0004e400000c000b */
[----:B0123--:R-:W-:Y:S01]  /*29840*/  ENDCOLLECTIVE ;  /* 0x000000000000791b */ /* 0x00ffe20003800000 */
.L_x_1831:
[----:B------:R-:W-:Y:S05]  /*29850*/  BSYNC B0 ;  /* 0x0000000000007941 */ /* 0x000fea0003800000 */
.L_x_1830:
[C---:B------:R-:W-:Y:S01]  /*29860*/  ISETP.NE.AND P0, PT, R7.reuse, RZ, PT ;  /* 0x000000ff0700720c */ /* 0x040fe20003f05270 */
[----:B------:R-:W-:Y:S01]  /*29870*/  IMAD.MOV.U32 R12, RZ, RZ, 0x2 ;  /* 0x00000002ff0c7424 */ /* 0x000fe200078e00ff */
[----:B------:R-:W-:Y:S01]  /*29880*/  MOV R11, RZ ;  /* 0x000000ff000b7202 */ /* 0x000fe20000000f00 */
[----:B------:R-:W-:Y:S01]  /*29890*/  IMAD.MOV.U32 R15, RZ, RZ, -0x1 ;  /* 0xffffffffff0f7424 */ /* 0x000fe200078e00ff */
[----:B------:R-:W-:Y:S02]  /*298a0*/  SEL R14, R14, RZ, P0 ;  /* 0x000000ff0e0e7207 */ /* 0x000fe40000000000 */
[----:B------:R-:W-:-:S03]  /*298b0*/  ISETP.GE.U32.AND P0, PT, R7, 0x2, PT ;  /* 0x000000020700780c */ /* 0x000fc60003f06070 */
[----:B------:R-:W-:-:S10]  /*298c0*/  IMAD.IADD R13, R17, 0x1, R14 ;  /* 0x00000001110d7824 */ /* 0x000fd400078e020e */
[----:B------:R-:W-:Y:S05]  /*298d0*/  WARPSYNC.COLLECTIVE R15, `(.L_x_1832) ;  /* 0x000000000f087348 */ /* 0x000fea0003c00000 */
[----:B------:R0:W1:Y:S02]  /*298e0*/  SHFL.UP P6, R14, R13, R12, R11 ;  /* 0x0400000c0d0e7389 */ /* 0x00006400000c000b */
[----:B01----:R-:W-:Y:S01]  /*298f0*/  ENDCOLLECTIVE ;  /* 0x000000000000791b */ /* 0x003fe20003800000 */
.L_x_1832:
        /* <DEDUP_REMOVED lines=8> */
.L_x_1833:
        /* <DEDUP_REMOVED lines=8> */
.L_x_1834:
        /* <DEDUP_REMOVED lines=8> */
.L_x_1835:
[----:B------:R-:W-:Y:S02]  /*29a80*/  IMAD.MOV.U32 R12, RZ, RZ, 0x1f ;  /* 0x0000001fff0c7424 */ /* 0x000fe400078e00ff */
[----:B------:R-:W-:Y:S01]  /*29a90*/  IMAD.MOV.U32 R11, RZ, RZ, 0x1f ;  /* 0x0000001fff0b7424 */ /* 0x000fe200078e00ff */
[----:B------:R-:W-:-:S05]  /*29aa0*/  SEL R3, R14, RZ, P0 ;  /* 0x000000ff0e037207 */ /* 0x000fca0000000000 */
[----:B------:R-:W-:-:S05]  /*29ab0*/  IMAD.IADD R2, R6, 0x1, R3 ;  /* 0x0000000106027824 */ /* 0x000fca00078e0203 */
[----:B------:R-:W-:-:S07]  /*29ac0*/  MOV R13, R2 ;  /* 0x00000002000d7202 */ /* 0x000fce0000000f00 */
[----:B------:R-:W-:Y:S05]  /*29ad0*/  WARPSYNC.COLLECTIVE R15, `(.L_x_1836) ;  /* 0x000000000f087348 */ /* 0x000fea0003c00000 */
[----:B------:R0:W1:Y:S02]  /*29ae0*/  SHFL.IDX P6, R14, R13, R12, R11 ;  /* 0x0000000c0d0e7389 */ /* 0x00006400000c000b */
[----:B01----:R-:W-:Y:S01]  /*29af0*/  ENDCOLLECTIVE ;  /* 0x000000000000791b */ /* 0x003fe20003800000 */
.L_x_1836:
[----:B------:R-:W-:Y:S05]  /*29b00*/  BRA `(.L_x_1837) ;  /* 0xffffffd800107947 */ /* 0x000fea000383ffff */
.L_x_1723:
[----:B------:R-:W-:Y:S01]  /*29b10*/  BSSY B0, `(.L_x_1838) ;  /* 0x0000006000007945 */ /* 0x000fe20003800000 */
[----:B------:R-:W-:Y:S01]  /*29b20*/  PLOP3.LUT P6, PT, P6, PT, PT, 0x8, 0x0 ;  /* 0x000000000000781c */ /* 0x000fe200037ce170 */
[----:B------:R-:W-:-:S12]  /*29b30*/  IMAD.MOV.U32 R15, RZ, RZ, -0x1 ;  /* 0xffffffffff0f7424 */ /* 0x000fd800078e00ff */
[----:B0-----:R-:W-:Y:S05]  /*29b40*/  WARPSYNC.COLLECTIVE R15, `(.L_x_1839) ;  /* 0x000000000f087348 */ /* 0x001fea0003c00000 */
[----:B------:R-:W-:Y:S01]  /*29b50*/  VOTE.ANY R14, PT, P6 ;  /* 0x00000000000e7806 */ /* 0x000fe200030e0100 */
[----:B0-----:R-:W-:Y:S06]  /*29b60*/  ENDCOLLECTIVE ;  /* 0x000000000000791b */ /* 0x001fec0003800000 */
.L_x_1839:
[----:B------:R-:W-:Y:S05]  /*29b70*/  BSYNC B0 ;  /* 0x0000000000007941 */ /* 0x000fea0003800000 */
.L_x_1838:
[----:B------:R-:W-:Y:S01]  /*29b80*/  MOV R3, R14 ;  /* 0x0000000e00037202 */ /* 0x000fe20000000f00 */
[----:B------:R-:W-:Y:S01]  /*29b90*/  IMAD.MOV.U32 R13, RZ, RZ, R17 ;  /* 0x000000ffff0d7224 */ /* 0x000fe200078e0011 */
[----:B------:R-:W-:Y:S01]  /*29ba0*/  MOV R15, 0xffffffff ;  /* 0xffffffff000f7802 */ /* 0x000fe20000000f00 */
[----:B------:R-:W-:Y:S01]  /*29bb0*/  IMAD.MOV.U32 R11, RZ, RZ, 0x1f ;  /* 0x0000001fff0b7424 */ /* 0x000fe200078e00ff */
[----:B------:R-:W0:Y:S02]  /*29bc0*/  POPC R6, R3 ;  /* 0x0000000300067309 */ /* 0x000e240000000000 */
[----:B0-----:R-:W-:-:S07]  /*29bd0*/  IMAD.MOV.U32 R12, RZ, RZ, R6 ;  /* 0x000000ffff0c7224 */ /* 0x001fce00078e0006 */
[----:B------:R-:W-:Y:S05]  /*29be0*/  WARPSYNC.COLLECTIVE R15, `(.L_x_1840) ;  /* 0x000000000f087348 */ /* 0x000fea0003c00000 */
[----:B------:R0:W1:Y:S02]  /*29bf0*/  SHFL.IDX P6, R14, R13, R12, R11 ;  /* 0x0000000c0d0e7389 */ /* 0x00006400000c000b */
[----:B01----:R-:W-:Y:S01]  /*29c00*/  ENDCOLLECTIVE ;  /* 0x000000000000791b */ /* 0x003fe20003800000 */
.L_x_1840:
[----:B------:R-:W-:Y:S01]  /*29c10*/  IMAD.MOV.U32 R17, RZ, RZ, R14 ;  /* 0x000000ffff117224 */ /* 0x000fe200078e000e */
[----:B------:R-:W-:Y:S06]  /*29c20*/  BRA `(.L_x_1841) ;  /* 0xffffffd800007947 */ /* 0x000fec000383ffff */
.L_x_1725:
[----:B------:R-:W-:Y:S01]  /*29c30*/  BSSY B0, `(.L_x_1842) ;  /* 0x0000007000007945 */ /* 0x000fe20003800000 */
[----:B------:R-:W-:Y:S01]  /*29c40*/  IMAD.MOV.U32 R13, RZ, RZ, R2 ;  /* 0x000000ffff0d7224 */ /* 0x000fe200078e0002 */
[----:B------:R-:W-:Y:S01]  /*29c50*/  MOV R15, 0xffffffff ;  /* 0xffffffff000f7802 */ /* 0x000fe20000000f00 */
[----:B------:R-:W-:-:S07]  /*29c60*/  IMAD.MOV.U32 R11, RZ, RZ, 0x1f ;  /* 0x0000001fff0b7424 */ /* 0x000fce00078e00ff */
[----:B012---:R-:W-:Y:S05]  /*29c70*/  WARPSYNC.COLLECTIVE R15, `(.L_x_1843) ;  /* 0x000000000f087348 */ /* 0x007fea0003c00000 */
[----:B------:R3:W4:Y:S02]  /*29c80*/  SHFL.IDX P6, R14, R13, R12, R11 ;  /* 0x0000000c0d0e7389 */ /* 0x00072400000c000b */
[----:B01234-:R-:W-:Y:S01]  /*29c90*/  ENDCOLLECTIVE ;  /* 0x000000000000791b */ /* 0x01ffe20003800000 */
.L_x_1843:
[----:B------:R-:W-:Y:S05]  /*29ca0*/  BSYNC B0 ;  /* 0x0000000000007941 */ /* 0x000fea0003800000 */
.L_x_1842:
[----:B------:R-:W-:Y:S01]  /*29cb0*/  IMAD.MOV.U32 R7, RZ, RZ, R14 ;  /* 0x000000ffff077224 */ /* 0x000fe200078e000e */
[----:B------:R-:W-:Y:S06]  /*29cc0*/  BRA `(.L_x_1724) ;  /* 0xffffffd400f47947 */ /* 0x000fec000383ffff */
.L_x_1729:
[----:B-1----:R1:W2:Y:S02]  /*29cd0*/  SYNCS.PHASECHK.TRANS64.TRYWAIT P0, [R0+URZ+0x2a820], R3 ;  /* 0x02a82003000075a7 */ /* 0x0022a4000800017f */
[----:B--2---:R-:W-:Y:S05]  /*29ce0*/  @!P0 NANOSLEEP.SYNCS 0x989680 ;  /* 0x009896800000895d */ /* 0x004fea0003900000 */
[----:B------:R-:W2:Y:S02]  /*29cf0*/  @!P0 SYNCS.PHASECHK.TRANS64 P0, [R0+URZ+0x2a820], R3 ;  /* 0x02a82003000085a7 */ /* 0x000ea4000800007f */
[----:B--2---:R-:W-:Y:S05]  /*29d00*/  @!P0 BRA `(.L_x_1729) ;  /* 0xfffffffc00f08947 */ /* 0x004fea000383ffff */
[----:B------:R-:W-:Y:S05]  /*29d10*/  BRA `(.L_x_1844) ;  /* 0xffffffdc006c7947 */ /* 0x000fea000383ffff */
.L_x_1730:
[----:B------:R-:W2:Y:S01]  /*29d20*/  S2R R2, SR_TID.X ;  /* 0x0000000000027919 */ /* 0x000ea20000002100 */
[----:B------:R-:W-:Y:S01]  /*29d30*/  BSSY B0, `(.L_x_1845) ;  /* 0x000000a000007945 */ /* 0x000fe20003800000 */
[----:B------:R-:W-:Y:S01]  /*29d40*/  IMAD.MOV.U32 R12, RZ, RZ, RZ ;  /* 0x000000ffff0c7224 */ /* 0x000fe200078e00ff */
[----:B0-----:R-:W-:Y:S01]  /*29d50*/  MOV R11, 0x1f ;  /* 0x0000001f000b7802 */ /* 0x001fe20000000f00 */
[----:B------:R-:W-:Y:S01]  /*29d60*/  IMAD.MOV.U32 R15, RZ, RZ, -0x1 ;  /* 0xffffffffff0f7424 */ /* 0x000fe200078e00ff */
[----:B--2---:R-:W-:-:S04]  /*29d70*/  SHF.R.U32.HI R2, RZ, 0x5, R2 ;  /* 0x00000005ff027819 */ /* 0x004fc80000011602 */
[----:B------:R-:W-:-:S05]  /*29d80*/  LOP3.LUT R2, R2, 0x3, RZ, 0xc0, !PT ;  /* 0x0000000302027812 */ /* 0x000fca00078ec0ff */
[----:B------:R-:W-:-:S07]  /*29d90*/  IMAD.MOV.U32 R13, RZ, RZ, R2 ;  /* 0x000000ffff0d7224 */ /* 0x000fce00078e0002 */
[----:B-1----:R-:W-:Y:S05]  /*29da0*/  WARPSYNC.COLLECTIVE R15, `(.L_x_1846) ;  /* 0x000000000f087348 */ /* 0x002fea0003c00000 */
[----:B------:R0:W2:Y:S02]  /*29db0*/  SHFL.IDX P6, R14, R13, R12, R11 ;  /* 0x0000000c0d0e7389 */ /* 0x0000a400000c000b */
[----:B012---:R-:W-:Y:S01]  /*29dc0*/  ENDCOLLECTIVE ;  /* 0x000000000000791b */ /* 0x007fe20003800000 */
.L_x_1846:
[----:B------:R-:W-:Y:S05]  /*29dd0*/  BSYNC B0 ;  /* 0x0000000000007941 */ /* 0x000fea0003800000 */
.L_x_1845:
[----:B------:R-:W-:Y:S05]  /*29de0*/  BRA `(.L_x_1847) ;  /* 0xffffffdc00547947 */ /* 0x000fea000383ffff */
.L_x_1731:
[----:B------:R-:W-:Y:S01]  /*29df0*/  BSSY B0, `(.L_x_1848) ;  /* 0x0000006000007945 */ /* 0x000fe20003800000 */
[----:B------:R-:W-:-:S07]  /*29e00*/  IMAD.MOV.U32 R15, RZ, RZ, -0x1 ;  /* 0xffffffffff0f7424 */ /* 0x000fce00078e00ff */
[----:B012---:R-:W-:Y:S05]  /*29e10*/  WARPSYNC.COLLECTIVE R15, `(.L_x_1849) ;  /* 0x000000000f0c7348 */ /* 0x007fea0003c00000 */
[----:B------:R-:W-:Y:S02]  /*29e20*/  ELECT P6, UR62, PT ;  /* 0x00000000003e782f */ /* 0x000fe400038c0000 */
[----:B------:R-:W-:Y:S01]  /*29e30*/  MOV R14, UR62 ;  /* 0x0000003e000e7c02 */ /* 0x000fe20008000f00 */
[----:B012---:R-:W-:Y:S10]  /*29e40*/  ENDCOLLECTIVE ;  /* 0x000000000000791b */ /* 0x007ff40003800000 */
.L_x_1849:
[----:B------:R-:W-:Y:S05]  /*29e50*/  BSYNC B0 ;  /* 0x0000000000007941 */ /* 0x000fea0003800000 */
.L_x_1848:
[----:B------:R-:W-:Y:S05]  /*29e60*/  BRA `(.L_x_1850) ;  /* 0xffffffdc00487947 */ /* 0x000fea000383ffff */
.L_x_1733:
[----:B-1----:R1:W2:Y:S02]  /*29e70*/  SYNCS.PHASECHK.TRANS64.TRYWAIT P0, [R6+URZ], R5 ;  /* 0x00000005060075a7 */ /* 0x0022a4000800017f */
[----:B--2---:R-:W-:Y:S05]  /*29e80*/  @!P0 NANOSLEEP.SYNCS 0x989680 ;  /* 0x009896800000895d */ /* 0x004fea0003900000 */
[----:B------:R-:W2:Y:S02]  /*29e90*/  @!P0 SYNCS.PHASECHK.TRANS64 P0, [R6+URZ], R5 ;  /* 0x00000005060085a7 */ /* 0x000ea4000800007f */
[----:B--2---:R-:W-:Y:S05]  /*29ea0*/  @!P0 BRA `(.L_x_1733) ;  /* 0xfffffffc00f08947 */ /* 0x004fea000383ffff */
[----:B------:R-:W-:Y:S05]  /*29eb0*/  BRA `(.L_x_1851) ;  /* 0xffffffdc00847947 */ /* 0x000fea000383ffff */
.L_x_1734:
[----:B--2---:R2:W3:Y:S02]  /*29ec0*/  SYNCS.PHASECHK.TRANS64.TRYWAIT P0, [R7+URZ], R2 ;  /* 0x00000002070075a7 */ /* 0x0044e4000800017f */
[----:B---3--:R-:W-:Y:S05]  /*29ed0*/  @!P0 NANOSLEEP.SYNCS 0x989680 ;  /* 0x009896800000895d */ /* 0x008fea0003900000 */
[----:B------:R-:W3:Y:S02]  /*29ee0*/  @!P0 SYNCS.PHASECHK.TRANS64 P0, [R7+URZ], R2 ;  /* 0x00000002070085a7 */ /* 0x000ee4000800007f */
[----:B---3--:R-:W-:Y:S05]  /*29ef0*/  @!P0 BRA `(.L_x_1734) ;  /* 0xfffffffc00f08947 */ /* 0x008fea000383ffff */
[----:B------:R-:W-:Y:S05]  /*29f00*/  BRA `(.L_x_1852) ;  /* 0xffffffdc00787947 */ /* 0x000fea000383ffff */
.L_x_1736:
[----:B---3--:R3:W4:Y:S02]  /*29f10*/  SYNCS.PHASECHK.TRANS64.TRYWAIT P0, [R4+URZ], R5 ;  /* 0x00000005040075a7 */ /* 0x008724000800017f */
[----:B----4-:R-:W-:Y:S05]  /*29f20*/  @!P0 NANOSLEEP.SYNCS 0x989680 ;  /* 0x009896800000895d */ /* 0x010fea0003900000 */
[----:B------:R-:W4:Y:S02]  /*29f30*/  @!P0 SYNCS.PHASECHK.TRANS64 P0, [R4+URZ], R5 ;  /* 0x00000005040085a7 */ /* 0x000f24000800007f */
[----:B----4-:R-:W-:Y:S05]  /*29f40*/  @!P0 BRA `(.L_x_1736) ;  /* 0xfffffffc00f08947 */ /* 0x010fea000383ffff */
[----:B------:R-:W-:Y:S05]  /*29f50*/  BRA `(.L_x_1853) ;  /* 0xffffffdc00807947 */ /* 0x000fea000383ffff */
.L_x_1854:
        /* <DEDUP_REMOVED lines=10> */
.L_x_11937:


//--------------------- .text._ZN7cutlass13device_kernelIN5flash11enable_sm90INS1_16FlashAttnFwdSm90INS1_25CollectiveMainloopFwdSm90ILi2EN4cute5tupleIJNS5_1CILi1EEES8_S8_EEENS6_IJNS7_ILi128EEESA_NS7_ILi192EEEEEELi128ENS_6half_tEfNS_4arch4Sm90ELb1ELb0ELb1ELb0ELb0ELb0ELb0ELb1ELb1ELb0ELb0ELb0EEENS1_21CollectiveEpilogueFwdINS6_IJSA_SA_SA_EEES9_SD_SF_Li256ELb0ELb0ELb0ELb0EEENS1_30DynamicPersistentTileSchedulerILi256ELi32ELb0ELb0ELb1EEEEEEEEEvNT_6ParamsE --------------------------
	.section	.text._ZN7cutlass13device_kernelIN5flash11enable_sm90INS1_16FlashAttnFwdSm90INS1_25CollectiveMainloopFwdSm90ILi2EN4cute5tupleIJNS5_1CILi1EEES8_S8_EEENS6_IJNS7_ILi128EEESA_NS7_ILi192EEEEEELi128ENS_6half_tEfNS_4arch4Sm90ELb1ELb0ELb1ELb0ELb0ELb0ELb0ELb1ELb1ELb0ELb0ELb0EEENS1_21CollectiveEpilogueFwdINS6_IJSA_SA_SA_EEES9_SD_SF_Li256ELb0ELb0ELb0ELb0EEENS1_30DynamicPersistentTileSchedulerILi256ELi32ELb0ELb0ELb1EEEEEEEEEvNT_6ParamsE,"ax",@progbits
	.align	128
.text._ZN7cutlass13device_kernelIN5flash11enable_sm90INS1_16FlashAttnFwdSm90INS1_25CollectiveMainloopFwdSm90ILi2EN4cute5tupleIJNS5_1CILi1EEES8_S8_EEENS6_IJNS7_ILi128EEESA_NS7_ILi192EEEEEELi128ENS_6half_tEfNS_4arch4Sm90ELb1ELb0ELb1ELb0ELb0ELb0ELb0ELb1ELb1ELb0ELb0ELb0EEENS1_21CollectiveEpilogueFwdINS6_IJSA_SA_SA_EEES9_SD_SF_Li256ELb0ELb0ELb0ELb0EEENS1_30DynamicPersistentTileSchedulerILi256ELi32ELb0ELb0ELb1EEEEEEEEEvNT_6ParamsE:
        .type           _ZN7cutlass13device_kernelIN5flash11enable_sm90INS1_16FlashAttnFwdSm90INS1_25CollectiveMainloopFwdSm90ILi2EN4cute5tupleIJNS5_1CILi1EEES8_S8_EEENS6_IJNS7_ILi128EEESA_NS7_ILi192EEEEEELi128ENS_6half_tEfNS_4arch4Sm90ELb1ELb0ELb1ELb0ELb0ELb0ELb0ELb1ELb1ELb0ELb0ELb0EEENS1_21CollectiveEpilogueFwdINS6_IJSA_SA_SA_EEES9_SD_SF_Li256ELb0ELb0ELb0ELb0EEENS1_30DynamicPersistentTileSchedulerILi256ELi32ELb0ELb0ELb1EEEEEEEEEvNT_6ParamsE,@function
        .size           _ZN7cutlass13device_kernelIN5flash11enable_sm90INS1_16FlashAttnFwdSm90INS1_25CollectiveMainloopFwdSm90ILi2EN4cute5tupleIJNS5_1CILi1EEES8_S8_EEENS6_IJNS7_ILi128EEESA_NS7_ILi192EEEEEELi128ENS_6half_tEfNS_4arch4Sm90ELb1ELb0ELb1ELb0ELb0ELb0ELb0ELb1ELb1ELb0ELb0ELb0EEENS1_21CollectiveEpilogueFwdINS6_IJSA_SA_SA_EEES9_SD_SF_Li256ELb0ELb0ELb0ELb0EEENS1_30DynamicPersistentTileSchedulerILi256ELi32ELb0ELb0ELb1EEEEEEEEEvNT_6ParamsE,(.L_x_11938 - _ZN7cutlass13device_kernelIN5flash11enable_sm90INS1_16FlashAttnFwdSm90INS1_25CollectiveMainloopFwdSm90ILi2EN4cute5tupleIJNS5_1CILi1EEES8_S8_EEENS6_IJNS7_ILi128EEESA_NS7_ILi192EEEEEELi128ENS_6half_tEfNS_4arch4Sm90ELb1ELb0ELb1ELb0ELb0ELb0ELb0ELb1ELb1ELb0ELb0ELb0EEENS1_21CollectiveEpilogueFwdINS6_IJSA_SA_SA_EEES9_SD_SF_Li256ELb0ELb0ELb0ELb0EEENS1_30DynamicPersistentTileSchedulerILi256ELi32ELb0ELb0ELb1EEEEEEEEEvNT_6ParamsE)
        .other          _ZN7cutlass13device_kernelIN5flash11enable_sm90INS1_16FlashAttnFwdSm90INS1_25CollectiveMainloopFwdSm90ILi2EN4cute5tupleIJNS5_1CILi1EEES8_S8_EEENS6_IJNS7_ILi128EEESA_NS7_ILi192EEEEEELi128ENS_6half_tEfNS_4arch4Sm90ELb1ELb0ELb1ELb0ELb0ELb0ELb0ELb1ELb1ELb0ELb0ELb0EEENS1_21CollectiveEpilogueFwdINS6_IJSA_SA_SA_EEES9_SD_SF_Li256ELb0ELb0ELb0ELb0EEENS1_30DynamicPersistentTileSchedulerILi256ELi32ELb0ELb0ELb1EEEEEEEEEvNT_6ParamsE,@"STO_CUDA_ENTRY STV_DEFAULT"
_ZN7cutlass13device_kernelIN5flash11enable_sm90INS1_16FlashAttnFwdSm90INS1_25CollectiveMainloopFwdSm90ILi2EN4cute5tupleIJNS5_1CILi1EEES8_S8_EEENS6_IJNS7_ILi128EEESA_NS7_ILi192EEEEEELi128ENS_6half_tEfNS_4arch4Sm90ELb1ELb0ELb1ELb0ELb0ELb0ELb0ELb1ELb1ELb0ELb0ELb0EEENS1_21CollectiveEpilogueFwdINS6_IJSA_SA_SA_EEES9_SD_SF_Li256ELb0ELb0ELb0ELb0EEENS1_30DynamicPersistentTileSchedulerILi256ELi32ELb0ELb0ELb1EEEEEEEEEvNT_6ParamsE:
        /* <DEDUP_REMOVED lines=24> */
.L_x_1856:
[----:B------:R-:W-:Y:S05]  /*0180*/  BSYNC B0 ;  /* 0x0000000000007941 */ /* 0x000fea0003800000 */
.L_x_1855:
        /* <DEDUP_REMOVED lines=37> */
.L_x_1857:
        /* <DEDUP_REMOVED lines=22> */
.L_x_1858:
        /* <DEDUP_REMOVED lines=18> */
.L_x_1859:
        /* <DEDUP_REMOVED lines=22> */
.L_x_1860:
        /* <DEDUP_REMOVED lines=22> */
.L_x_1861:
[----:B-1----:R-:W-:Y:S01]  /*0920*/  UMOV UR4, 0x1 ;  /* 0x0000000100047882 */ /* 0x002fe20000000000 */
[----:B------:R-:W-:Y:S01]  /*0930*/  PLOP3.LUT P0, PT, PT, PT, UP0, 0x80, 0x0 ;  /* 0x000000000000781c */ /* 0x000fe20003f0f008 */
[----:B------:R-:W-:Y:S01]  /*0940*/  USEL UR4, UR4, 0x2, !UP0 ;  /* 0x0000000204047887 */ /* 0x000fe2000c000000 */
[----:B------:R-:W-:-:S05]  /*0950*/  NOP ;  /* 0x0000000000007918 */ /* 0x000fca0000000000 */
[----:B------:R-:W-:-:S05]  /*0960*/  IMAD.U32 R2, RZ, RZ, UR4 ;  /* 0x00000004ff027e24 */ /* 0x000fca000f8e00ff */
[----:B------:R1:W-:Y:S01]  /*0970*/  STL [R1], R2 ;  /* 0x0000000201007387 */ /* 0x0003e20000100800 */
[----:B--23--:R-:W-:Y:S06]  /*0980*/  BAR.SYNC.DEFER_BLOCKING 0x0 ;  /* 0x0000000000007b1d */ /* 0x00cfec0000010000 */
[----:B------:R-:W-:Y:S05]  /*0990*/  @!P0 BRA `(.L_x_1862) ;  /* 0x000000b800e88947 */ /* 0x000fea0003800000 */
.L_x_1863:
        /* <DEDUP_REMOVED lines=13> */
[----:B------:R-:W-:Y:S01]  /*0a70*/  UMOV UR46, URZ ;  /* 0x0000003f002e7c82 */ /* 0x000fe20008000000 */
[----:B-1----:R-:W1:Y:S01]  /*0a80*/  S2R R2, SR_TID.X ;  /* 0x0000000000027919 */ /* 0x002e620000002100 */
[----:B------:R-:W-:-:S04]  /*0a90*/  UMOV UR36, URZ ;  /* 0x0000003f00247c82 */ /* 0x000fc80008000000 */
[----:B------:R-:W4:Y:S01]  /*0aa0*/  S2UR UR6, SR_SWINHI ;  /* 0x00000000000679c3 */ /* 0x000f220000002f00 */
[----:B---3--:R-:W-:-:S07]  /*0ab0*/  ULEA UR38, UR4, UR38, 0x18 ;  /* 0x0000002604267291 */ /* 0x008fce000f8ec03f */
[----:B------:R-:W-:Y:S01]  /*0ac0*/  UMOV UR4, UR38 ;  /* 0x0000002600047c82 */ /* 0x000fe20008000000 */
[----:B----4-:R-:W-:Y:S02]  /*0ad0*/  UMOV UR5, UR6 ;  /* 0x0000000600057c82 */ /* 0x010fe40008000000 */
[----:B------:R-:W-:Y:S01]  /*0ae0*/  IMAD.U32 R17, RZ, RZ, UR5 ;  /* 0x00000005ff117e24 */ /* 0x000fe2000f8e00ff */
[----:B-1----:R-:W-:Y:S01]  /*0af0*/  IADD3 R191, R2, -0x80, RZ ;  /* 0xffffff8002bf7810 */ /* 0x002fe20007ffe0ff */
[----:B------:R-:W-:Y:S01]  /*0b00*/  IMAD.U32 R16, RZ, RZ, UR4 ;  /* 0x00000004ff107e24 */ /* 0x000fe2000f8e00ff */
[----:B------:R-:W-:Y:S02]  /*0b10*/  UMOV UR4, UR7 ;  /* 0x0000000700047c82 */ /* 0x000fe40008000000 */
[----:B------:R-:W-:-:S04]  /*0b20*/  SHF.R.S32.HI R0, RZ, 0x1f, R191 ;  /* 0x0000001fff007819 */ /* 0x000fc800000114bf */
[CC--:B------:R-:W-:Y:S02]  /*0b30*/  LEA.HI R2, R0.reuse, R191.reuse, RZ, 0x4 ;  /* 0x000000bf00027211 */ /* 0x0c0fe400078f20ff */
[----:B------:R-:W-:Y:S02]  /*0b40*/  LEA.HI R189, R0, R191, RZ, 0x5 ;  /* 0x000000bf00bd7211 */ /* 0x000fe400078f28ff */
[----:B------:R-:W-:Y:S02]  /*0b50*/  SHF.R.S32.HI R5, RZ, 0x4, R2 ;  /* 0x00000004ff057819 */ /* 0x000fe40000011402 */
[----:B------:R-:W-:Y:S02]  /*0b60*/  SHF.R.S32.HI R189, RZ, 0x5, R189 ;  /* 0x00000005ffbd7819 */ /* 0x000fe400000114bd */
[C---:B------:R-:W-:Y:S02]  /*0b70*/  LEA.HI R4, R2.reuse, R5, RZ, 0x1 ;  /* 0x0000000502047211 */ /* 0x040fe400078f08ff */
[----:B------:R-:W-:-:S02]  /*0b80*/  LOP3.LUT R2, R2, 0x3fffff0, RZ, 0xc0, !PT ;  /* 0x03fffff002027812 */ /* 0x000fc400078ec0ff */
[----:B------:R-:W-:Y:S02]  /*0b90*/  LOP3.LUT R4, R4, 0x1ffffffe, RZ, 0xc0, !PT ;  /* 0x1ffffffe04047812 */ /* 0x000fe400078ec0ff */
[----:B------:R-:W-:-:S03]  /*0ba0*/  IADD3 R2, R191, -R2, RZ ;  /* 0x80000002bf027210 */ /* 0x000fc60007ffe0ff */
        /* <DEDUP_REMOVED lines=17> */
[----:B------:R-:W-:Y:S01]  /*0cc0*/  UMOV UR5, URZ ;  /* 0x0000003f00057c82 */ /* 0x000fe20008000000 */
[----:B------:R-:W-:Y:S01]  /*0cd0*/  LEA.HI R6, R6, R187, RZ, 0x5 ;  /* 0x000000bb06067211 */ /* 0x000fe200078f28ff */
[----:B------:R-:W-:Y:S01]  /*0ce0*/  IMAD.U32 R186, RZ, RZ, UR5 ;  /* 0x00000005ffba7e24 */ /* 0x000fe2000f8e00ff */
[--C-:B------:R-:W-:Y:S02]  /*0cf0*/  SHF.R.S32.HI R5, RZ, 0x2, R7.reuse ;  /* 0x00000002ff057819 */ /* 0x100fe40000011407 */
[----:B------:R-:W-:Y:S02]  /*0d00*/  SHF.R.S32.HI R8, RZ, 0x1f, R7 ;  /* 0x0000001fff087819 */ /* 0x000fe40000011407 */
[----:B------:R-:W-:Y:S02]  /*0d10*/  SHF.R.S32.HI R6, RZ, 0x5, R6 ;  /* 0x00000005ff067819 */ /* 0x000fe40000011406 */
[----:B------:R-:W-:-:S02]  /*0d20*/  LEA.HI R8, R8, R5, RZ, 0x3 ;  /* 0x0000000508087211 */ /* 0x000fc400078f18ff */
[----:B------:R-:W-:Y:S02]  /*0d30*/  LOP3.LUT R22, R7, 0x7ffffffc, RZ, 0xc0, !PT ;  /* 0x7ffffffc07167812 */ /* 0x000fe400078ec0ff */
[----:B------:R-:W-:Y:S02]  /*0d40*/  LOP3.LUT R8, R8, 0xfffffff8, RZ, 0xc0, !PT ;  /* 0xfffffff808087812 */ /* 0x000fe400078ec0ff */
[----:B------:R-:W-:Y:S01]  /*0d50*/  SHF.L.U32 R18, R2, 0x3, RZ ;  /* 0x0000000302127819 */ /* 0x000fe200000006ff */
[----:B------:R-:W-:Y:S01]  /*0d60*/  IMAD.IADD R22, R187, 0x1, -R22 ;  /* 0x00000001bb167824 */ /* 0x000fe200078e0a16 */
[----:B------:R-:W-:Y:S02]  /*0d70*/  IADD3 R9, R5, -R8, RZ ;  /* 0x8000000805097210 */ /* 0x000fe40007ffe0ff */
[----:B------:R-:W-:Y:S02]  /*0d80*/  LOP3.LUT R5, R3, 0x3fffffe, RZ, 0xc0, !PT ;  /* 0x03fffffe03057812 */ /* 0x000fe400078ec0ff */
[----:B------:R-:W-:Y:S01]  /*0d90*/  SHF.L.U32 R3, R4, 0x3, RZ ;  /* 0x0000000304037819 */ /* 0x000fe200000006ff */
[----:B------:R-:W-:-:S02]  /*0da0*/  IMAD R6, R6, 0x10, R9 ;  /* 0x0000001006067824 */ /* 0x000fc400078e0209 */
[----:B------:R-:W-:Y:S02]  /*0db0*/  IMAD.IADD R5, R188, 0x1, -R5 ;  /* 0x00000001bc057824 */ /* 0x000fe400078e0a05 */
[----:B------:R-:W-:-:S03]  /*0dc0*/  IMAD.WIDE R16, R3, 0x2, R16 ;  /* 0x0000000203107825 */ /* 0x000fc600078e0210 */
[----:B------:R-:W-:-:S07]  /*0dd0*/  LEA R23, R5, R6, 0x6 ;  /* 0x0000000605177211 */ /* 0x000fce00078e30ff */
.L_x_1910:
        /* <DEDUP_REMOVED lines=11> */
[----:B--2-4-:R-:W-:Y:S05]  /*0e90*/  @!P0 BRA `(.L_x_1864) ;  /* 0x0000000000208947 */ /* 0x014fea0003800000 */
        /* <DEDUP_REMOVED lines=8> */
.L_x_1864:
[----:B------:R-:W-:Y:S01]  /*0f20*/  ULDC UR6, c[0x0][0xdc4] ;  /* 0x0003710000067ab9 */ /* 0x000fe20000000800 */
[----:B------:R-:W-:Y:S01]  /*0f30*/  UMOV UR60, UR7 ;  /* 0x00000007003c7c82 */ /* 0x000fe20008000000 */
[----:B------:R-:W-:-:S11]  /*0f40*/  UISETP.NE.AND UP0, UPT, UR6, 0x1, UPT ;  /* 0x000000010600788c */ /* 0x000fd6000bf05270 */
[----:B------:R-:W-:Y:S02]  /*0f50*/  @UP0 ULDC.64 UR10, c[0x0][0xdc8] ;  /* 0x00037200000a0ab9 */ /* 0x000fe40000000a00 */
[----:B------:R-:W-:-:S04]  /*0f60*/  UIMAD.WIDE.U32 UR4, UR7, UR10, URZ ;  /* 0x0000000a070472a5 */ /* 0x000fc8000f8e003f */
[----:B------:R-:W-:-:S04]  /*0f70*/  @UP0 USHF.R.U32.HI UR60, URZ, UR11, UR5 ;  /* 0x0000000b3f3c0299 */ /* 0x000fc80008011605 */
[----:B------:R-:W-:-:S12]  /*0f80*/  UIMAD UR4, UR60, UR6, URZ ;  /* 0x000000063c0472a4 */ /* 0x000fd8000f8e023f */
.L_x_1865:
[----:B------:R-:W-:Y:S01]  /*0f90*/  ULOP3.LUT UR5, URZ, UR60, URZ, 0x33, !UPT ;  /* 0x0000003c3f057292 */ /* 0x000fe2000f8e333f */
[----:B------:R-:W-:Y:S01]  /*0fa0*/  PLOP3.LUT P0, PT, PT, PT, PT, 0x80, 0x0 ;  /* 0x000000000000781c */ /* 0x000fe20003f0f070 */
[----:B------:R-:W-:Y:S01]  /*0fb0*/  ULDC.64 UR10, c[0x0][0x3f8] ;  /* 0x0000fe00000a7ab9 */ /* 0x000fe20000000a00 */
[----:B------:R-:W-:Y:S01]  /*0fc0*/  ULDC UR6, c[0x0][0xdac] ;  /* 0x00036b0000067ab9 */ /* 0x000fe20000000800 */
[----:B------:R-:W-:Y:S01]  /*0fd0*/  UISETP.NE.U32.AND UP0, UPT, UR10, URZ, UPT ;  /* 0x0000003f0a00728c */ /* 0x000fe2000bf05070 */
[----:B------:R-:W-:Y:S01]  /*0fe0*/  MOV R0, RZ ;  /* 0x000000ff00007202 */ /* 0x000fe20000000f00 */
[----:B------:R-:W-:Y:S01]  /*0ff0*/  UIADD3 UR5, UR5, UR6, URZ ;  /* 0x0000000605057290 */ /* 0x000fe2000fffe03f */
[----:B------:R-:W-:Y:S01]  /*1000*/  CS2R R2, SRZ ;  /* 0x0000000000027805 */ /* 0x000fe2000001ff00 */
[----:B------:R-:W-:Y:S01]  /*1010*/  UISETP.NE.AND.EX UP0, UPT, UR11, URZ, UPT, UP0 ;  /* 0x0000003f0b00728c */ /* 0x000fe2000bf05300 */
[----:B------:R-:W-:Y:S01]  /*1020*/  CS2R R86, SRZ ;  /* 0x0000000000567805 */ /* 0x000fe2000001ff00 */
[----:B------:R-:W-:Y:S01]  /*1030*/  USHF.L.U32 UR42, UR5, 0x7, URZ ;  /* 0x00000007052a7899 */ /* 0x000fe2000800063f */
[----:B------:R-:W-:Y:S01]  /*1040*/  CS2R R84, SRZ ;  /* 0x0000000000547805 */ /* 0x000fe2000001ff00 */
[----:B------:R-:W-:Y:S01]  /*1050*/  ULDC UR37, c[0x0][0x404] ;  /* 0x0001010000257ab9 */ /* 0x000fe20000000800 */
[----:B------:R-:W-:Y:S01]  /*1060*/  ULDC UR9, c[0x0][0x288] ;  /* 0x0000a20000097ab9 */ /* 0x000fe20000000800 */
[----:B------:R-:W-:Y:S01]  /*1070*/  UIADD3 UR4, UR7, -UR4, URZ ;  /* 0x8000000407047290 */ /* 0x000fe2000fffe03f */
[----:B------:R-:W-:Y:S01]  /*1080*/  CS2R R82, SRZ ;  /* 0x0000000000527805 */ /* 0x000fe2000001ff00 */
[----:B------:R-:W-:Y:S01]  /*1090*/  USEL UR37, UR37, 0x1, UP0 ;  /* 0x0000000125257887 */ /* 0x000fe20008000000 */
[----:B------:R-:W-:Y:S01]  /*10a0*/  CS2R R80, SRZ ;  /* 0x0000000000507805 */ /* 0x000fe2000001ff00 */
[----:B------:R-:W-:Y:S01]  /*10b0*/  UIADD3 UR5, UR42, 0xff, -UR9 ;  /* 0x000000ff2a057890 */ /* 0x000fe2000fffe809 */
[----:B------:R-:W-:Y:S01]  /*10c0*/  CS2R R78, SRZ ;  /* 0x00000000004e7805 */ /* 0x000fe2000001ff00 */
[----:B------:R-:W-:Y:S01]  /*10d0*/  ULDC UR10, c[0x0][0xdc4] ;  /* 0x00037100000a7ab9 */ /* 0x000fe20000000800 */
[----:B------:R-:W-:Y:S01]  /*10e0*/  ULDC UR7, c[0x0][0x2e0] ;  /* 0x0000b80000077ab9 */ /* 0x000fe20000000800 */
[----:B------:R-:W-:Y:S01]  /*10f0*/  UIMAD UR10, UR8, UR10, UR4 ;  /* 0x0000000a080a72a4 */ /* 0x000fe2000f8e0204 */
[----:B------:R-:W-:Y:S01]  /*1100*/  CS2R R76, SRZ ;  /* 0x00000000004c7805 */ /* 0x000fe2000001ff00 */
[----:B------:R-:W-:Y:S01]  /*1110*/  UIMAD UR4, UR37, UR7, 0x7f ;  /* 0x0000007f250474a4 */ /* 0x000fe2000f8e0207 */
[----:B------:R-:W-:Y:S01]  /*1120*/  CS2R R74, SRZ ;  /* 0x00000000004a7805 */ /* 0x000fe2000001ff00 */
[----:B------:R-:W-:Y:S01]  /*1130*/  UIMAD UR6, UR37, UR7, UR5 ;  /* 0x00000007250672a4 */ /* 0x000fe2000f8e0205 */
[----:B------:R-:W-:Y:S01]  /*1140*/  CS2R R72, SRZ ;  /* 0x0000000000487805 */ /* 0x000fe2000001ff00 */
[----:B------:R-:W-:Y:S01]  /*1150*/  USHF.R.S32.HI UR5, URZ, 0x1f, UR4 ;  /* 0x0000001f3f057899 */ /* 0x000fe20008011404 */
[----:B------:R-:W-:Y:S01]  /*1160*/  CS2R R70, SRZ ;  /* 0x0000000000467805 */ /* 0x000fe2000001ff00 */
[----:B------:R-:W-:Y:S01]  /*1170*/  USHF.R.S32.HI UR7, URZ, 0x1f, UR6 ;  /* 0x0000001f3f077899 */ /* 0x000fe20008011406 */
[----:B------:R-:W-:Y:S01]  /*1180*/  CS2R R68, SRZ ;  /* 0x0000000000447805 */ /* 0x000fe2000001ff00 */
[----:B------:R-:W-:Y:S01]  /*1190*/  ULEA.HI UR5, UR5, UR4, URZ, 0x7 ;  /* 0x0000000405057291 */ /* 0x000fe2000f8f383f */
[----:B------:R-:W-:Y:S01]  /*11a0*/  CS2R R66, SRZ ;  /* 0x0000000000427805 */ /* 0x000fe2000001ff00 */
[----:B------:R-:W-:Y:S01]  /*11b0*/  ULEA.HI UR7, UR7, UR6, URZ, 0x7 ;  /* 0x0000000607077291 */ /* 0x000fe2000f8f383f */
[----:B------:R-:W-:Y:S01]  /*11c0*/  CS2R R64, SRZ ;  /* 0x0000000000407805 */ /* 0x000fe2000001ff00 */
[----:B------:R-:W-:Y:S01]  /*11d0*/  USHF.R.S32.HI UR40, URZ, 0x7, UR5 ;  /* 0x000000073f287899 */ /* 0x000fe20008011405 */
[----:B------:R-:W-:Y:S01]  /*11e0*/  CS2R R62, SRZ ;  /* 0x00000000003e7805 */ /* 0x000fe2000001ff00 */
[----:B------:R-:W-:Y:S01]  /*11f0*/  USHF.R.S32.HI UR7, URZ, 0x7, UR7 ;  /* 0x000000073f077899 */ /* 0x000fe20008011407 */
[----:B------:R-:W-:Y:S01]  /*1200*/  CS2R R60, SRZ ;  /* 0x00000000003c7805 */ /* 0x000fe2000001ff00 */
[----:B------:R-:W-:Y:S01]  /*1210*/  ULDC UR43, c[0x0][0xdb8] ;  /* 0x00036e00002b7ab9 */ /* 0x000fe20000000800 */
[----:B------:R-:W-:Y:S01]  /*1220*/  UMOV UR44, UR10 ;  /* 0x0000000a002c7c82 */ /* 0x000fe20008000000 */
[----:B------:R-:W-:Y:S01]  /*1230*/  UISETP.LT.AND UP0, UPT, UR40, UR7, UPT ;  /* 0x000000072800728c */ /* 0x000fe2000bf01270 */
[----:B------:R-:W-:Y:S01]  /*1240*/  CS2R R58, SRZ ;  /* 0x00000000003a7805 */ /* 0x000fe2000001ff00 */
[----:B------:R-:W-:Y:S01]  /*1250*/  UISETP.NE.AND UP1, UPT, UR43, 0x1, UPT ;  /* 0x000000012b00788c */ /* 0x000fe2000bf25270 */
[----:B------:R-:W-:Y:S01]  /*1260*/  CS2R R56, SRZ ;  /* 0x0000000000387805 */ /* 0x000fe2000001ff00 */
[----:B------:R-:W-:Y:S01]  /*1270*/  USEL UR40, UR40, UR7, UP0 ;  /* 0x0000000728287287 */ /* 0x000fe20008000000 */
[----:B------:R-:W-:-:S02]  /*1280*/  CS2R R54, SRZ ;  /* 0x0000000000367805 */ /* 0x000fc4000001ff00 */
[----:B------:R-:W-:Y:S02]  /*1290*/  CS2R R52, SRZ ;  /* 0x0000000000347805 */ /* 0x000fe4000001ff00 */
[----:B------:R-:W-:Y:S01]  /*12a0*/  CS2R R50, SRZ ;  /* 0x0000000000327805 */ /* 0x000fe2000001ff00 */
[----:B------:R-:W-:Y:S01]  /*12b0*/  UISETP.GE.AND UP0, UPT, UR40, 0x1, UPT ;  /* 0x000000012800788c */ /* 0x000fe2000bf06270 */
[----:B------:R-:W-:Y:S02]  /*12c0*/  CS2R R48, SRZ ;  /* 0x0000000000307805 */ /* 0x000fe4000001ff00 */
[----:B------:R-:W-:Y:S02]  /*12d0*/  CS2R R46, SRZ ;  /* 0x00000000002e7805 */ /* 0x000fe4000001ff00 */
[----:B------:R-:W-:Y:S02]  /*12e0*/  CS2R R44, SRZ ;  /* 0x00000000002c7805 */ /* 0x000fe4000001ff00 */
[----:B------:R-:W-:Y:S01]  /*12f0*/  CS2R R42, SRZ ;  /* 0x00000000002a7805 */ /* 0x000fe2000001ff00 */
[----:B------:R-:W-:Y:S01]  /*1300*/  @UP1 ULDC UR8, c[0x0][0xdbc] ;  /* 0x00036f0000081ab9 */ /* 0x000fe20000000800 */
[----:B------:R-:W-:Y:S01]  /*1310*/  PLOP3.LUT P1, PT, PT, PT, UP0, 0x80, 0x0 ;  /* 0x000000000000781c */ /* 0x000fe20003f2f008 */
[----:B------:R-:W-:Y:S01]  /*1320*/  UIMAD.WIDE.U32 UR4, UR10, UR8, URZ ;  /* 0x000000080a0472a5 */ /* 0x000fe2000f8e003f */
[----:B------:R-:W-:Y:S01]  /*1330*/  CS2R R40, SRZ ;  /* 0x0000000000287805 */ /* 0x000fe2000001ff00 */
[----:B------:R-:W-:Y:S01]  /*1340*/  @UP1 ULDC UR6, c[0x0][0xdc0] ;  /* 0x0003700000061ab9 */ /* 0x000fe20000000800 */
[----:B------:R-:W-:Y:S01]  /*1350*/  CS2R R38, SRZ ;  /* 0x0000000000267805 */ /* 0x000fe2000001ff00 */
[----:B------:R-:W-:Y:S01]  /*1360*/  @UP1 USHF.R.U32.HI UR44, URZ, UR6, UR5 ;  /* 0x000000063f2c1299 */ /* 0x000fe20008011605 */
[----:B------:R-:W-:-:S02]  /*1370*/  CS2R R36, SRZ ;  /* 0x0000000000247805 */ /* 0x000fc4000001ff00 */
[----:B------:R-:W-:Y:S02]  /*1380*/  CS2R R34, SRZ ;  /* 0x0000000000227805 */ /* 0x000fe4000001ff00 */
[----:B------:R-:W-:Y:S01]  /*1390*/  CS2R R32, SRZ ;  /* 0x0000000000207805 */ /* 0x000fe2000001ff00 */
[----:B------:R-:W-:Y:S01]  /*13a0*/  UIADD3 UR4, -UR44, URZ, URZ ;  /* 0x0000003f2c047290 */ /* 0x000fe2000fffe13f */
[----:B------:R-:W-:Y:S01]  /*13b0*/  CS2R R6, SRZ ;  /* 0x0000000000067805 */ /* 0x000fe2000001ff00 */
[----:B------:R-:W-:Y:S01]  /*13c0*/  IMAD.MOV.U32 R30, RZ, RZ, RZ ;  /* 0x000000ffff1e7224 */ /* 0x000fe200078e00ff */
[----:B------:R-:W-:Y:S01]  /*13d0*/  CS2R R8, SRZ ;  /* 0x0000000000087805 */ /* 0x000fe2000001ff00 */
[----:B------:R-:W-:Y:S01]  /*13e0*/  UIMAD UR43, UR43, UR4, UR10 ;  /* 0x000000042b2b72a4 */ /* 0x000fe2000f8e020a */
[----:B------:R-:W-:Y:S01]  /*13f0*/  IMAD.MOV.U32 R25, RZ, RZ, RZ ;  /* 0x000000ffff197224 */ /* 0x000fe200078e00ff */
[----:B------:R-:W-:Y:S01]  /*1400*/  MOV R10, RZ ;  /* 0x000000ff000a7202 */ /* 0x000fe20000000f00 */
[----:B------:R-:W-:Y:S09]  /*1410*/  @!P1 BRA `(.L_x_1866) ;  /* 0x0000009c00949947 */ /* 0x000ff20003800000 */
        /* <DEDUP_REMOVED lines=28> */
.L_x_1867:
[----:B------:R-:W-:Y:S02]  /*15e0*/  R2UR UR6, R186 ;  /* 0x00000000ba0672ca */ /* 0x000fe400000e0000 */
[----:B------:R-:W-:-:S11]  /*15f0*/  R2UR UR5, R190 ;  /* 0x00000000be0572ca */ /* 0x000fd600000e0000 */
[----:B------:R-:W-:Y:S02]  /*1600*/  ULEA.HI UR4, UR6, UR6, URZ, 0x1 ;  /* 0x0000000606047291 */ /* 0x000fe4000f8f083f */
[----:B------:R-:W-:Y:S02]  /*1610*/  IMAD.U32 R2, RZ, RZ, UR5 ;  /* 0x00000005ff027e24 */ /* 0x000fe4000f8e00ff */
[----:B------:R-:W-:-:S03]  /*1620*/  ULOP3.LUT UR4, UR4, 0xfffffffe, URZ, 0xc0, !UPT ;  /* 0xfffffffe04047892 */ /* 0x000fc6000f8ec03f */
[----:B------:R-:W-:Y:S01]  /*1630*/  ISETP.NE.AND P0, PT, R2, 0x3, PT ;  /* 0x000000030200780c */ /* 0x000fe20003f05270 */
[----:B------:R-:W-:-:S06]  /*1640*/  UIADD3 UR4, UR6, -UR4, URZ ;  /* 0x8000000406047290 */ /* 0x000fcc000fffe03f */
[----:B------:R-:W-:-:S05]  /*1650*/  IMAD.U32 R0, RZ, RZ, UR4 ;  /* 0x00000004ff007e24 */ /* 0x000fca000f8e00ff */
[----:B------:R-:W-:-:S04]  /*1660*/  SHF.L.U32 R0, R0, 0x1f, RZ ;  /* 0x0000001f00007819 */ /* 0x000fc800000006ff */
[----:B------:R-:W1:Y:S02]  /*1670*/  SYNCS.PHASECHK.TRANS64.TRYWAIT P1, [UR38+0x34800], R0 ;  /* 0x03480000ff0075a7 */ /* 0x000e640008020166 */
[----:B-1----:R-:W-:Y:S05]  /*1680*/  @!P1 BRA `(.L_x_1868) ;  /* 0x000000dc00a49947 */ /* 0x002fea0003800000 */
.L_x_1969:
[----:B------:R-:W-:Y:S05]  /*1690*/  @!P0 BRA `(.L_x_1869) ;  /* 0x0000000000048947 */ /* 0x000fea0003800000 */
[----:B------:R-:W-:Y:S01]  /*16a0*/  BPT.TRAP 0x1 ;  /* 0x000000040000795c */ /* 0x000fe20000300000 */
.L_x_1869:
[----:B-1----:R-:W-:Y:S01]  /*16b0*/  IMAD.U32 R3, RZ, RZ, UR46 ;  /* 0x0000002eff037e24 */ /* 0x002fe2000f8e00ff */
[----:B------:R-:W-:-:S04]  /*16c0*/  MOV R0, UR36 ;  /* 0x0000002400007c02 */ /* 0x000fc80008000f00 */
[----:B------:R-:W-:Y:S02]  /*16d0*/  LEA R0, R0, UR38, 0x3 ;  /* 0x0000002600007c11 */ /* 0x000fe4000f8e18ff */
[----:B------:R-:W-:-:S04]  /*16e0*/  SHF.L.U32 R3, R3, 0x1f, RZ ;  /* 0x0000001f03037819 */ /* 0x000fc800000006ff */
[----:B------:R1:W2:Y:S01]  /*16f0*/  SYNCS.PHASECHK.TRANS64.TRYWAIT P2, [R0+URZ+0x34830], R3 ;  /* 0x03483003000075a7 */ /* 0x0002a2000804017f */
[----:B------:R-:W-:Y:S05]  /*1700*/  @!P0 BRA `(.L_x_1870) ;  /* 0x0000000000048947 */ /* 0x000fea0003800000 */
[----:B------:R-:W-:Y:S01]  /*1710*/  BPT.TRAP 0x1 ;  /* 0x000000040000795c */ /* 0x000fe20000300000 */
.L_x_1870:
[----:B------:R-:W3:Y:S01]  /*1720*/  S2R R2, SR_TID.X ;  /* 0x0000000000027919 */ /* 0x000ee20000002100 */
[----:B------:R-:W-:Y:S01]  /*1730*/  IMAD.MOV.U32 R151, RZ, RZ, RZ ;  /* 0x000000ffff977224 */ /* 0x000fe200078e00ff */
[----:B---3--:R-:W-:Y:S01]  /*1740*/  LOP3.LUT P1, RZ, R2, 0x7f, RZ, 0xc0, !PT ;  /* 0x0000007f02ff7812 */ /* 0x008fe2000782c0ff */
[----:B--2---:R-:W-:-:S12]  /*1750*/  @P2 BRA `(.L_x_1871) ;  /* 0x0000000000082947 */ /* 0x004fd80003800000 */
[----:B------:R-:W2:Y:S02]  /*1760*/  SYNCS.PHASECHK.TRANS64.TRYWAIT P2, [R0+URZ+0x34830], R3 ;  /* 0x03483003000075a7 */ /* 0x000ea4000804017f */
[----:B--2---:R-:W-:Y:S05]  /*1770*/  @!P2 BRA `(.L_x_1872) ;  /* 0x000000dc0080a947 */ /* 0x004fea0003800000 */
.L_x_1871:
        /* <DEDUP_REMOVED lines=10> */
[----:B-12---:R-:W-:Y:S01]  /*1820*/  @!P1 VIADD R0, R0, 0x34840 ;  /* 0x0003484000009836 */ /* 0x006fe20000000000 */
[----:B------:R-:W-:Y:S01]  /*1830*/  UMOV UR17, 0x40000040 ;  /* 0x4000004000117882 */ /* 0x000fe20000000000 */
[----:B------:R-:W-:Y:S01]  /*1840*/  UMOV UR19, 0x40000040 ;  /* 0x4000004000137882 */ /* 0x000fe20000000000 */
[----:B------:R-:W-:Y:S01]  /*1850*/  ULOP3.LUT UR39, UR4, 0x10000, URZ, 0xfc, !UPT ;  /* 0x0001000004277892 */ /* 0x000fe2000f8efc3f */
[--C-:B------:R-:W-:Y:S01]  /*1860*/  IMAD.MOV.U32 R150, RZ, RZ, R151.reuse ;  /* 0x000000ffff967224 */ /* 0x100fe200078e0097 */
[----:B------:R-:W-:Y:S01]  /*1870*/  ULOP3.LUT UR4, UR41, 0x10000, URZ, 0xfc, !UPT ;  /* 0x0001000029047892 */ /* 0x000fe2000f8efc3f */
[----:B------:R-:W-:Y:S01]  /*1880*/  @!P1 PRMT R0, RZ, 0x654, R0 ;  /* 0x00000654ff009816 */ /* 0x000fe20000000000 */
[----:B------:R-:W-:Y:S01]  /*1890*/  UIMAD UR5, UR36, 0xc00, UR39 ;  /* 0x00000c00240578a4 */ /* 0x000fe2000f8e0227 */
[--C-:B------:R-:W-:Y:S01]  /*18a0*/  IMAD.MOV.U32 R149, RZ, RZ, R151.reuse ;  /* 0x000000ffff957224 */ /* 0x100fe200078e0097 */
[----:B------:R-:W-:Y:S01]  /*18b0*/  UIADD3 UR6, UR4, 0x2, URZ ;  /* 0x0000000204067890 */ /* 0x000fe2000fffe03f */
[-C--:B------:R-:W-:Y:S01]  /*18c0*/  MOV R148, R151.reuse ;  /* 0x0000009700947202 */ /* 0x080fe20000000f00 */
[----:B------:R-:W-:Y:S01]  /*18d0*/  UIADD3 UR7, UR5, 0x2, URZ ;  /* 0x0000000205077890 */ /* 0x000fe2000fffe03f */
[--C-:B------:R-:W-:Y:S01]  /*18e0*/  IMAD.MOV.U32 R147, RZ, RZ, R151.reuse ;  /* 0x000000ffff937224 */ /* 0x100fe200078e0097 */
[----:B------:R-:W-:Y:S01]  /*18f0*/  UMOV UR8, UR4 ;  /* 0x0000000400087c82 */ /* 0x000fe20008000000 */
[----:B------:R-:W-:Y:S01]  /*1900*/  UMOV UR10, UR5 ;  /* 0x00000005000a7c82 */ /* 0x000fe20008000000 */
[----:B------:R-:W-:Y:S01]  /*1910*/  MOV R10, UR8 ;  /* 0x00000008000a7c02 */ /* 0x000fe20008000f00 */
[----:B------:R-:W-:Y:S01]  /*1920*/  HGMMA.64x128x16.F32 R24, gdesc[UR8], RZ, !UPT, gsb0 ;  /* 0x01e00000081879f0 */ /* 0x000fe2000c0008ff */
[----:B------:R-:W-:Y:S01]  /*1930*/  UMOV UR8, UR6 ;  /* 0x0000000600087c82 */ /* 0x000fe20008000000 */
[----:B------:R-:W-:Y:S01]  /*1940*/  UMOV UR9, 0x40000040 ;  /* 0x4000004000097882 */ /* 0x000fe20000000000 */
[----:B------:R-:W-:Y:S01]  /*1950*/  UMOV UR10, UR7 ;  /* 0x00000007000a7c82 */ /* 0x000fe20008000000 */
[----:B------:R-:W-:Y:S01]  /*1960*/  UMOV UR11, 0x40000040 ;  /* 0x40000040000b7882 */ /* 0x000fe20000000000 */
[----:B------:R-:W-:Y:S01]  /*1970*/  UIADD3 UR6, UR4, 0x4, URZ ;  /* 0x0000000404067890 */ /* 0x000fe2000fffe03f */
[----:B------:R-:W-:Y:S01]  /*1980*/  IMAD.U32 R8, RZ, RZ, UR8 ;  /* 0x00000008ff087e24 */ /* 0x000fe2000f8e00ff */
[----:B------:R-:W-:Y:S01]  /*1990*/  UIADD3 UR7, UR5, 0x4, URZ ;  /* 0x0000000405077890 */ /* 0x000fe2000fffe03f */
[----:B------:R-:W-:Y:S01]  /*19a0*/  MOV R9, UR9 ;  /* 0x0000000900097c02 */ /* 0x000fe20008000f00 */
[----:B------:R-:W-:Y:S01]  /*19b0*/  UIADD3 UR12, UR4, 0x400, URZ ;  /* 0x00000400040c7890 */ /* 0x000fe2000fffe03f */
[--C-:B------:R-:W-:Y:S01]  /*19c0*/  IMAD.MOV.U32 R146, RZ, RZ, R151.reuse ;  /* 0x000000ffff927224 */ /* 0x100fe200078e0097 */
[----:B------:R-:W-:Y:S01]  /*19d0*/  UIADD3 UR14, UR5, 0x400, URZ ;  /* 0x00000400050e7890 */ /* 0x000fe2000fffe03f */
[-C--:B------:R-:W-:Y:S01]  /*19e0*/  MOV R145, R151.reuse ;  /* 0x0000009700917202 */ /* 0x080fe20000000f00 */
[----:B------:R-:W-:Y:S01]  /*19f0*/  UIADD3 UR16, UR4, 0x402, URZ ;  /* 0x0000040204107890 */ /* 0x000fe2000fffe03f */
[--C-:B------:R-:W-:Y:S01]  /*1a00*/  IMAD.MOV.U32 R144, RZ, RZ, R151.reuse ;  /* 0x000000ffff907224 */ /* 0x100fe200078e0097 */
[----:B------:R-:W-:Y:S01]  /*1a10*/  UIADD3 UR18, UR5, 0x402, URZ ;  /* 0x0000040205127890 */ /* 0x000fe2000fffe03f */
[--C-:B------:R-:W-:Y:S01]  /*1a20*/  IMAD.MOV.U32 R143, RZ, RZ, R151.reuse ;  /* 0x000000ffff8f7224 */ /* 0x100fe200078e0097 */
        /* <DEDUP_REMOVED lines=61> */
[----:B------:R-:W-:Y:S01]  /*1e00*/  HGMMA.64x128x16.F32 R24, gdesc[UR8], R24, gsb0 ;  /* 0x01e00000081879f0 */ /* 0x000fe20008000818 */
[----:B------:R-:W-:Y:S01]  /*1e10*/  UMOV UR8, UR6 ;  /* 0x0000000600087c82 */ /* 0x000fe20008000000 */
[----:B------:R-:W-:Y:S01]  /*1e20*/  UMOV UR9, 0x40000040 ;  /* 0x4000004000097882 */ /* 0x000fe20000000000 */
[----:B------:R-:W-:Y:S01]  /*1e30*/  UMOV UR10, UR7 ;  /* 0x00000007000a7c82 */ /* 0x000fe20008000000 */
[----:B------:R-:W-:Y:S01]  /*1e40*/  UMOV UR11, 0x40000040 ;  /* 0x40000040000b7882 */ /* 0x000fe20000000000 */
[----:B------:R-:W-:Y:S01]  /*1e50*/  IMAD.U32 R6, RZ, RZ, UR8 ;  /* 0x00000008ff067e24 */ /* 0x000fe2000f8e00ff */
[----:B------:R-:W-:Y:S01]  /*1e60*/  ULDC UR6, c[0x0][0x288] ;  /* 0x0000a20000067ab9 */ /* 0x000fe20000000800 */
[----:B------:R-:W-:Y:S01]  /*1e70*/  IMAD.U32 R7, RZ, RZ, UR9 ;  /* 0x00000009ff077e24 */ /* 0x000fe2000f8e00ff */
[----:B------:R-:W-:Y:S02]  /*1e80*/  WARPGROUP.DEPBAR.LE gsb0, 0x0 ;  /* 0x00008000000079c5 */ /* 0x000fe40000010000 */
[----:B------:R-:W-:-:S06]  /*1e90*/  WARPGROUP.ARRIVE ;  /* 0x00000000000079c5 */ /* 0x000fcc0000000000 */
[----:B------:R-:W-:Y:S01]  /*1ea0*/  HGMMA.64x128x16.F32 R24, gdesc[UR8], R24, gsb0 ;  /* 0x01e00000081879f0 */ /* 0x000fe20008000818 */
[----:B------:R-:W-:Y:S02]  /*1eb0*/  UIADD3 UR8, UR4, 0x6, URZ ;  /* 0x0000000604087890 */ /* 0x000fe4000fffe03f */
[----:B------:R-:W-:Y:S01]  /*1ec0*/  UIADD3 UR10, UR5, 0x6, URZ ;  /* 0x00000006050a7890 */ /* 0x000fe2000fffe03f */
[----:B------:R-:W-:Y:S01]  /*1ed0*/  UMOV UR9, 0x40000040 ;  /* 0x4000004000097882 */ /* 0x000fe20000000000 */
[----:B------:R-:W-:Y:S01]  /*1ee0*/  UMOV UR11, 0x40000040 ;  /* 0x40000040000b7882 */ /* 0x000fe20000000000 */
[----:B------:R-:W-:Y:S01]  /*1ef0*/  UMOV UR4, 0xffffff80 ;  /* 0xffffff8000047882 */ /* 0x000fe20000000000 */
[----:B------:R-:W-:Y:S01]  /*1f00*/  ULDC UR5, c[0x0][0x2e0] ;  /* 0x0000b80000057ab9 */ /* 0x000fe20000000800 */
[----:B------:R-:W-:-:S04]  /*1f10*/  UIMAD UR4, UR40, UR4, 0x80 ;  /* 0x00000080280474a4 */ /* 0x000fc8000f8e0204 */
[----:B------:R-:W-:Y:S02]  /*1f20*/  UIMAD UR4, UR37, UR5, UR4 ;  /* 0x00000005250472a4 */ /* 0x000fe4000f8e0204 */
[----:B------:R-:W-:Y:S02]  /*1f30*/  UIMAD UR37, UR37, UR5, -UR6 ;  /* 0x00000005252572a4 */ /* 0x000fe4000f8e0a06 */
[----:B------:R-:W-:Y:S02]  /*1f40*/  UIADD3 UR7, UR4, 0x1, -UR6 ;  /* 0x0000000104077890 */ /* 0x000fe4000fffe806 */
[----:B------:R-:W-:-:S04]  /*1f50*/  UIADD3 UR37, UR42, UR37, URZ ;  /* 0x000000252a257290 */ /* 0x000fc8000fffe03f */
[----:B------:R-:W-:Y:S01]  /*1f60*/  MOV R5, UR7 ;  /* 0x0000000700057c02 */ /* 0x000fe20008000f00 */
[----:B------:R-:W-:-:S04]  /*1f70*/  UIADD3 UR7, UR40, -0x2, URZ ;  /* 0xfffffffe28077890 */ /* 0x000fc8000fffe03f */
[----:B------:R-:W-:Y:S01]  /*1f80*/  IMAD R94, R22, -0x2, R5 ;  /* 0xfffffffe165e7824 */ /* 0x000fe200078e0205 */
[----:B------:R-:W-:Y:S02]  /*1f90*/  WARPGROUP.DEPBAR.LE gsb0, 0x0 ;  /* 0x00008000000079c5 */ /* 0x000fe40000010000 */
[----:B------:R-:W-:-:S06]  /*1fa0*/  WARPGROUP.ARRIVE ;  /* 0x00000000000079c5 */ /* 0x000fcc0000000000 */
[----:B------:R-:W-:Y:S01]  /*1fb0*/  HGMMA.64x128x16.F32 R24, gdesc[UR8], R24, gsb0 ;  /* 0x01e00000081879f0 */ /* 0x000fe20008000818 */
[----:B------:R-:W-:Y:S02]  /*1fc0*/  ULDC UR10, c[0x0][0x9d8] ;  /* 0x00027600000a7ab9 */ /* 0x000fe40000000800 */
        /* <DEDUP_REMOVED lines=33> */
[----:B------:R-:W-:-:S02]  /*21e0*/  IMAD.U32 R45, RZ, RZ, UR4 ;  /* 0x00000004ff2d7e24 */ /* 0x000fc4000f8e00ff */
[----:B------:R-:W-:Y:S01]  /*21f0*/  FMUL.FTZ R31, R31, UR10 ;  /* 0x0000000a1f1f7c20 */ /* 0x000fe20008410000 */
[----:B------:R-:W-:Y:S02]  /*2200*/  VIADD R49, R23, UR42 ;  /* 0x0000002a17317c36 */ /* 0x000fe40008000000 */
[----:B------:R-:W-:Y:S01]  /*2210*/  FMUL.FTZ R34, R34, UR10 ;  /* 0x0000000a22227c20 */ /* 0x000fe20008410000 */
[----:B------:R-:W-:Y:S02]  /*2220*/  IMAD R45, R22, -0x2, R45 ;  /* 0xfffffffe162d7824 */ /* 0x000fe400078e022d */
[----:B------:R-:W-:Y:S01]  /*2230*/  FMUL.FTZ R35, R35, UR10 ;  /* 0x0000000a23237c20 */ /* 0x000fe20008410000 */
[----:B------:R-:W-:Y:S01]  /*2240*/  FMUL.FTZ R38, R38, UR10 ;  /* 0x0000000a26267c20 */ /* 0x000fe20008410000 */
[----:B------:R-:W2:Y:S01]  /*2250*/  MUFU.TANH R27, R27 ;  /* 0x0000001b001b7308 */ /* 0x000ea20000002400 */
[----:B------:R-:W-:Y:S01]  /*2260*/  IADD3 R14, R94, 0x8, R49 ;  /* 0x000000085e0e7810 */ /* 0x000fe20007ffe031 */
[----:B------:R-:W-:Y:S01]  /*2270*/  FMUL.FTZ R21, R37, UR10 ;  /* 0x0000000a25157c20 */ /* 0x000fe20008410000 */
[----:B------:R-:W-:Y:S01]  /*2280*/  FMUL.FTZ R37, R53, UR10 ;  /* 0x0000000a35257c20 */ /* 0x000fe20008410000 */
[----:B------:R-:W-:Y:S01]  /*2290*/  FMUL.FTZ R39, R39, UR10 ;  /* 0x0000000a27277c20 */ /* 0x000fe20008410000 */
[----:B------:R-:W-:Y:S01]  /*22a0*/  VIMNMX R14, R45, R14, PT ;  /* 0x0000000e2d0e7248 */ /* 0x000fe20003fe0100 */
[----:B------:R-:W-:Y:S01]  /*22b0*/  FMUL.FTZ R42, R42, UR10 ;  /* 0x0000000a2a2a7c20 */ /* 0x000fe20008410000 */
[----:B------:R-:W-:Y:S01]  /*22c0*/  FMUL.FTZ R43, R43, UR10 ;  /* 0x0000000a2b2b7c20 */ /* 0x000fe20008410000 */
[----:B------:R-:W3:Y:S01]  /*22d0*/  MUFU.TANH R30, R30 ;  /* 0x0000001e001e7308 */ /* 0x000ee20000002400 */
[----:B------:R-:W-:Y:S01]  /*22e0*/  ISETP.GT.AND P2, PT, R14, RZ, PT ;  /* 0x000000ff0e00720c */ /* 0x000fe20003f44270 */
[----:B------:R-:W-:Y:S01]  /*22f0*/  FMUL.FTZ R46, R46, UR10 ;  /* 0x0000000a2e2e7c20 */ /* 0x000fe20008410000 */
[C---:B------:R-:W-:Y:S01]  /*2300*/  ISETP.GT.AND P3, PT, R14.reuse, 0x1, PT ;  /* 0x000000010e00780c */ /* 0x040fe20003f64270 */
[----:B------:R-:W-:Y:S01]  /*2310*/  FMUL.FTZ R47, R47, UR10 ;  /* 0x0000000a2f2f7c20 */ /* 0x000fe20008410000 */
[----:B------:R-:W-:Y:S01]  /*2320*/  ISETP.GT.AND P4, PT, R14, 0x8, PT ;  /* 0x000000080e00780c */ /* 0x000fe20003f84270 */
[----:B------:R-:W-:Y:S01]  /*2330*/  FMUL.FTZ R50, R50, UR10 ;  /* 0x0000000a32327c20 */ /* 0x000fe20008410000 */
[----:B-1----:R-:W-:Y:S01]  /*2340*/  FSEL R96, R26, -INF , P2 ;  /* 0xff8000001a607808 */ /* 0x002fe20001000000 */
[----:B------:R-:W1:Y:S01]  /*2350*/  MUFU.TANH R31, R31 ;  /* 0x0000001f001f7308 */ /* 0x000e620000002400 */
[----:B--2---:R-:W-:Y:S01]  /*2360*/  FSEL R53, R27, -INF , P3 ;  /* 0xff8000001b357808 */ /* 0x004fe20001800000 */
[----:B------:R-:W-:Y:S01]  /*2370*/  FMUL.FTZ R51, R51, UR10 ;  /* 0x0000000a33337c20 */ /* 0x000fe20008410000 */
[----:B------:R-:W-:Y:S01]  /*2380*/  ISETP.GT.AND P2, PT, R14, 0x9, PT ;  /* 0x000000090e00780c */ /* 0x000fe20003f44270 */
[----:B------:R-:W-:Y:S01]  /*2390*/  FMUL.FTZ R54, R54, UR10 ;  /* 0x0000000a36367c20 */ /* 0x000fe20008410000 */
[----:B------:R-:W-:Y:S01]  /*23a0*/  FMNMX.FTZ R5, R96, R53, !PT ;  /* 0x0000003560057209 */ /* 0x000fe20007810000 */
[----:B------:R-:W-:Y:S01]  /*23b0*/  FMUL.FTZ R20, R36, UR10 ;  /* 0x0000000a24147c20 */ /* 0x000fe20008410000 */
[----:B------:R-:W-:Y:S01]  /*23c0*/  ISETP.GT.AND P3, PT, R14, 0x10, PT ;  /* 0x000000100e00780c */ /* 0x000fe20003f64270 */
        /* <DEDUP_REMOVED lines=21> */
[----:B------:R-:W-:Y:S01]  /*2520*/  FMNMX.FTZ R27, R102, R27, !PT ;  /* 0x0000001b661b7209 */ /* 0x000fe20007810000 */
[----:B------:R-:W-:Y:S01]  /*2530*/  FMUL.FTZ R4, R28, UR10 ;  /* 0x0000000a1c047c20 */ /* 0x000fe20008410000 */
[----:B------:R-:W-:Y:S01]  /*2540*/  FMUL.FTZ R28, R44, UR10 ;  /* 0x0000000a2c1c7c20 */ /* 0x000fe20008410000 */
[----:B------:R-:W2:Y:S01]  /*2550*/  MUFU.TANH R39, R39 ;  /* 0x0000002700277308 */ /* 0x000ea20000002400 */
[----:B---3--:R-:W-:Y:S01]  /*2560*/  FSEL R106, R35, -INF , P2 ;  /* 0xff800000236a7808 */ /* 0x008fe20001000000 */
[----:B------:R-:W-:Y:S01]  /*2570*/  FMUL.FTZ R70, R70, UR10 ;  /* 0x0000000a46467c20 */ /* 0x000fe20008410000 */
[----:B------:R-:W-:Y:S01]  /*2580*/  ISETP.GT.AND P2, PT, R14, 0x19, PT ;  /* 0x000000190e00780c */ /* 0x000fe20003f44270 */
        /* <DEDUP_REMOVED lines=24> */
[----:B------:R-:W-:Y:S01]  /*2710*/  ULDC UR4, c[0x0][0x988] ;  /* 0x0002620000047ab9 */ /* 0x000fe20000000800 */
[----:B------:R-:W-:Y:S01]  /*2720*/  FMNMX.FTZ R27, R118, R27, !PT ;  /* 0x0000001b761b7209 */ /* 0x000fe20007810000 */
[----:B------:R-:W-:Y:S01]  /*2730*/  FMUL.FTZ R25, R41, UR10 ;  /* 0x0000000a29197c20 */ /* 0x000fe20008410000 */
[----:B------:R-:W-:Y:S01]  /*2740*/  VIADDMNMX R45, R49, R94, R45, PT ;  /* 0x0000005e312d7246 */ /* 0x000fe2000380012d */
[----:B------:R-:W3:Y:S01]  /*2750*/  MUFU.TANH R47, R47 ;  /* 0x0000002f002f7308 */ /* 0x000ee20000002400 */
[----:B-1----:R-:W-:Y:S01]  /*2760*/  FSEL R92, R43, -INF , P2 ;  /* 0xff8000002b5c7808 */ /* 0x002fe20001000000 */
[----:B------:R-:W-:Y:S01]  /*2770*/  FMUL.FTZ R41, R57, UR10 ;  /* 0x0000000a39297c20 */ /* 0x000fe20008410000 */
[----:B------:R-:W-:Y:S01]  /*2780*/  ISETP.GT.AND P2, PT, R14, 0x29, PT ;  /* 0x000000290e00780c */ /* 0x000fe20003f44270 */
[----:B------:R-:W-:Y:S01]  /*2790*/  FMUL.FTZ R61, R61, UR10 ;  /* 0x0000000a3d3d7c20 */ /* 0x000fe20008410000 */
[----:B------:R-:W-:Y:S01]  /*27a0*/  FMNMX.FTZ R27, R92, R27, !PT ;  /* 0x0000001b5c1b7209 */ /* 0x000fe20007810000 */
[----:B------:R-:W-:Y:S01]  /*27b0*/  FMUL.FTZ R64, R64, UR10 ;  /* 0x0000000a40407c20 */ /* 0x000fe20008410000 */
[----:B------:R-:W-:Y:S01]  /*27c0*/  ISETP.GT.AND P4, PT, R45, 0x8, PT ;  /* 0x000000082d00780c */ /* 0x000fe20003f84270 */
[----:B------:R-:W-:Y:S01]  /*27d0*/  MUFU.TANH R50, R50 ;  /* 0x0000003200327308 */ /* 0x000fe20000002400 */
[----:B--2---:R-:W-:Y:S01]  /*27e0*/  FSEL R90, R46, -INF , P3 ;  /* 0xff8000002e5a7808 */ /* 0x004fe20001800000 */
[----:B------:R-:W-:Y:S01]  /*27f0*/  FMUL.FTZ R65, R65, UR10 ;  /* 0x0000000a41417c20 */ /* 0x000fe20008410000 */
[----:B------:R-:W-:Y:S01]  /*2800*/  ISETP.GT.AND P3, PT, R14, 0x30, PT ;  /* 0x000000300e00780c */ /* 0x000fe20003f64270 */
        /* <DEDUP_REMOVED lines=9> */
[----:B------:R-:W-:Y:S01]  /*28a0*/  FMNMX.FTZ R27, R88, R27, !PT ;  /* 0x0000001b581b7209 */ /* 0x000fe20007810000 */
[----:B------:R-:W-:Y:S01]  /*28b0*/  FMUL.FTZ R77, R77, UR10 ;  /* 0x0000000a4d4d7c20 */ /* 0x000fe20008410000 */
[----:B------:R-:W-:Y:S01]  /*28c0*/  FMUL.FTZ R80, R80, UR10 ;  /* 0x0000000a50507c20 */ /* 0x000fe20008410000 */
[----:B------:R-:W-:Y:S01]  /*28d0*/  MUFU.TANH R52, R54 ;  /* 0x0000003600347308 */ /* 0x000fe20000002400 */
[----:B------:R-:W-:Y:S01]  /*28e0*/  FMUL.FTZ R81, R81, UR10 ;  /* 0x0000000a51517c20 */ /* 0x000fe20008410000 */
[----:B------:R-:W-:Y:S01]  /*28f0*/  FMUL.FTZ R84, R84, UR10 ;  /* 0x0000000a54547c20 */ /* 0x000fe20008410000 */
[----:B------:R-:W-:Y:S01]  /*2900*/  FMUL.FTZ R85, R85, UR10 ;  /* 0x0000000a55557c20 */ /* 0x000fe20008410000 */
[----:B------:R2:W-:Y:S04]  /*2910*/  @!P1 SYNCS.ARRIVE.TRANS64.RED.A1T0 RZ, [R0+URZ], RZ ;  /* 0x000000ff00ff99a7 */ /* 0x0005e8000810043f */
[----:B------:R-:W3:Y:S01]  /*2920*/  MUFU.TANH R55, R55 ;  /* 0x0000003700377308 */ /* 0x000ee20000002400 */
[----:B-1----:R-:W-:-:S02]  /*2930*/  FSEL R56, R51, -INF , P2 ;  /* 0xff80000033387808 */ /* 0x002fc40001000000 */
[----:B------:R-:W-:-:S05]  /*2940*/  ISETP.GT.AND P2, PT, R14, 0x39, PT ;  /* 0x000000390e00780c */ /* 0x000fca0003f44270 */
[----:B------:R-:W1:Y:S08]  /*2950*/  MUFU.TANH R58, R58 ;  /* 0x0000003a003a7308 */ /* 0x000e700000002400 */
[----:B------:R4:W-:Y:S01]  /*2960*/  MUFU.TANH R5, R66 ;  /* 0x0000004200057308 */ /* 0x0009e20000002400 */
[----:B---3--:R-:W-:Y:S02]  /*2970*/  FSEL R46, R55, -INF , P2 ;  /* 0xff800000372e7808 */ /* 0x008fe40001000000 */
[----:B------:R-:W-:-:S05]  /*2980*/  ISETP.GT.AND P2, PT, R14, 0x41, PT ;  /* 0x000000410e00780c */ /* 0x000fca0003f44270 */
[----:B------:R-:W3:Y:S01]  /*2990*/  MUFU.TANH R59, R59 ;  /* 0x0000003b003b7308 */ /* 0x000ee20000002400 */
[----:B----4-:R-:W-:Y:S02]  /*29a0*/  FSEL R66, R50, -INF , P3 ;  /* 0xff80000032427808 */ /* 0x010fe40001800000 */
[----:B------:R-:W-:Y:S02]  /*29b0*/  ISETP.GT.AND P3, PT, R14, 0x38, PT ;  /* 0x000000380e00780c */ /* 0x000fe40003f64270 */
[----:B------:R-:W-:Y:S02]  /*29c0*/  FMNMX.FTZ R27, R66, R27, !PT ;  /* 0x0000001b421b7209 */ /* 0x000fe40007810000 */
[----:B------:R-:W-:Y:S01]  /*29d0*/  FSEL R52, R52, -INF , P3 ;  /* 0xff80000034347808 */ /* 0x000fe20001800000 */
[----:B------:R-:W4:Y:S01]  /*29e0*/  MUFU.TANH R62, R62 ;  /* 0x0000003e003e7308 */ /* 0x000f220000002400 */
[----:B------:R-:W-:Y:S02]  /*29f0*/  FMNMX.FTZ R27, R56, R27, !PT ;  /* 0x0000001b381b7209 */ /* 0x000fe40007810000 */
[----:B------:R-:W-:-:S02]  /*2a00*/  ISETP.GT.AND P3, PT, R14, 0x40, PT ;  /* 0x000000400e00780c */ /* 0x000fc40003f64270 */
[----:B------:R-:W-:Y:S02]  /*2a10*/  FMNMX.FTZ R27, R52, R27, !PT ;  /* 0x0000001b341b7209 */ /* 0x000fe40007810000 */
[----:B-1----:R-:W-:Y:S01]  /*2a20*/  FSEL R38, R58, -INF , P3 ;  /* 0xff8000003a267808 */ /* 0x002fe20001800000 */
[----:B------:R-:W1:Y:S01]  /*2a30*/  MUFU.TANH R63, R63 ;  /* 0x0000003f003f7308 */ /* 0x000e620000002400 */
[----:B------:R-:W-:Y:S02]  /*2a40*/  FMNMX.FTZ R27, R46, R27, !PT ;  /* 0x0000001b2e1b7209 */ /* 0x000fe40007810000 */
[----:B------:R-:W-:Y:S02]  /*2a50*/  ISETP.GT.AND P3, PT, R14, 0x48, PT ;  /* 0x000000480e00780c */ /* 0x000fe40003f64270 */
[----:B---3--:R-:W-:Y:S02]  /*2a60*/  FSEL R26, R59, -INF , P2 ;  /* 0xff8000003b1a7808 */ /* 0x008fe40001000000 */
[----:B------:R-:W-:Y:S01]  /*2a70*/  FMNMX.FTZ R27, R38, R27, !PT ;  /* 0x0000001b261b7209 */ /* 0x000fe20007810000 */
[----:B------:R-:W3:Y:S01]  /*2a80*/  MUFU.TANH R44, R67 ;  /* 0x00000043002c7308 */ /* 0x000ee20000002400 */
[----:B------:R-:W-:-:S02]  /*2a90*/  ISETP.GT.AND P2, PT, R14, 0x49, PT ;  /* 0x000000490e00780c */ /* 0x000fc40003f44270 */
[----:B----4-:R-:W-:Y:S02]  /*2aa0*/  FSEL R30, R62, -INF , P3 ;  /* 0xff8000003e1e7808 */ /* 0x010fe40001800000 */
[----:B------:R-:W-:Y:S02]  /*2ab0*/  FMNMX.FTZ R27, R26, R27, !PT ;  /* 0x0000001b1a1b7209 */ /* 0x000fe40007810000 */
[----:B------:R-:W-:Y:S01]  /*2ac0*/  ISETP.GT.AND P3, PT, R14, 0x50, PT ;  /* 0x000000500e00780c */ /* 0x000fe20003f64270 */
[----:B------:R-:W4:Y:S01]  /*2ad0*/  MUFU.TANH R48, R70 ;  /* 0x0000004600307308 */ /* 0x000f220000002400 */
[----:B-1----:R-:W-:Y:S02]  /*2ae0*/  FSEL R34, R63, -INF , P2 ;  /* 0xff8000003f227808 */ /* 0x002fe40001000000 */
[----:B------:R-:W-:Y:S02]  /*2af0*/  FMNMX.FTZ R27, R30, R27, !PT ;  /* 0x0000001b1e1b7209 */ /* 0x000fe40007810000 */
[----:B------:R-:W-:-:S02]  /*2b00*/  ISETP.GT.AND P2, PT, R14, 0x51, PT ;  /* 0x000000510e00780c */ /* 0x000fc40003f44270 */
[----:B------:R-:W-:Y:S01]  /*2b10*/  FSEL R42, R5, -INF , P3 ;  /* 0xff800000052a7808 */ /* 0x000fe20001800000 */
[----:B------:R-:W1:Y:S01]  /*2b20*/  MUFU.TANH R54, R71 ;  /* 0x0000004700367308 */ /* 0x000e620000002400 */
[----:B------:R-:W-:Y:S01]  /*2b30*/  FMNMX.FTZ R27, R34, R27, !PT ;  /* 0x0000001b221b7209 */ /* 0x000fe20007810000 */
[----:B------:R-:W-:Y:S01]  /*2b40*/  FMUL.FTZ R5, R60, UR10 ;  /* 0x0000000a3c057c20 */ /* 0x000fe20008410000 */
        /* <DEDUP_REMOVED lines=12> */
[----:B------:R-:W-:Y:S01]  /*2c10*/  FMNMX.FTZ R27, R54, R27, !PT ;  /* 0x0000001b361b7209 */ /* 0x000fe20007810000 */
[----:B------:R-:W1:Y:S01]  /*2c20*/  MUFU.TANH R70, R78 ;  /* 0x0000004e00467308 */ /* 0x000e620000002400 */
[----:B---3--:R-:W-:Y:S02]  /*2c30*/  FSEL R58, R74, -INF , P3 ;  /* 0xff8000004a3a7808 */ /* 0x008fe40001800000 */
[----:B------:R-:W-:Y:S02]  /*2c40*/  ISETP.GT.AND P3, PT, R14, 0x68, PT ;  /* 0x000000680e00780c */ /* 0x000fe40003f64270 */
[----:B------:R-:W-:-:S03]  /*2c50*/  FMNMX.FTZ R27, R58, R27, !PT ;  /* 0x0000001b3a1b7209 */ /* 0x000fc60007810000 */
[----:B------:R-:W3:Y:S01]  /*2c60*/  MUFU.TANH R79, R79 ;  /* 0x0000004f004f7308 */ /* 0x000ee20000002400 */
[----:B----4-:R-:W-:Y:S02]  /*2c70*/  FSEL R62, R75, -INF , P2 ;  /* 0xff8000004b3e7808 */ /* 0x010fe40001000000 */
[----:B------:R-:W-:Y:S02]  /*2c80*/  ISETP.GT.AND P2, PT, R14, 0x69, PT ;  /* 0x000000690e00780c */ /* 0x000fe40003f44270 */
[----:B------:R-:W-:-:S03]  /*2c90*/  FMNMX.FTZ R27, R62, R27, !PT ;  /* 0x0000001b3e1b7209 */ /* 0x000fc60007810000 */
[----:B------:R-:W4:Y:S01]  /*2ca0*/  MUFU.TANH R82, R82 ;  /* 0x0000005200527308 */ /* 0x000f220000002400 */
[----:B-1----:R-:W-:Y:S02]  /*2cb0*/  FSEL R70, R70, -INF , P3 ;  /* 0xff80000046467808 */ /* 0x002fe40001800000 */
[----:B------:R-:W-:Y:S02]  /*2cc0*/  ISETP.GT.AND P3, PT, R14, 0x70, PT ;  /* 0x000000700e00780c */ /* 0x000fe40003f64270 */
[----:B------:R-:W-:-:S03]  /*2cd0*/  FMNMX.FTZ R27, R70, R27, !PT ;  /* 0x0000001b461b7209 */ /* 0x000fc60007810000 */
        /* <DEDUP_REMOVED lines=12> */
[----:B------:R-:W-:Y:S01]  /*2da0*/  MUFU.TANH R27, R5 ;  /* 0x00000005001b7308 */ /* 0x000fe20000002400 */
[----:B---3--:R-:W-:Y:S02]  /*2db0*/  FSEL R82, R86, -INF , P3 ;  /* 0xff80000056527808 */ /* 0x008fe40001800000 */
[----:B------:R-:W-:Y:S02]  /*2dc0*/  ISETP.GT.AND P3, PT, R45, 0x1, PT ;  /* 0x000000012d00780c */ /* 0x000fe40003f64270 */
[----:B------:R-:W-:-:S03]  /*2dd0*/  FMNMX.FTZ R31, R82, R31, !PT ;  /* 0x0000001f521f7209 */ /* 0x000fc60007810000 */
[----:B------:R-:W-:Y:S01]  /*2de0*/  MUFU.TANH R2, R2 ;  /* 0x0000000200027308 */ /* 0x000fe20000002400 */
[----:B----4-:R-:W-:-:S04]  /*2df0*/  FSEL R86, R87, -INF , P2 ;  /* 0xff80000057567808 */ /* 0x010fc80001000000 */
[----:B------:R-:W-:-:S03]  /*2e00*/  FMNMX.FTZ R31, R86, R31, !PT ;  /* 0x0000001f561f7209 */ /* 0x000fc60007810000 */
[----:B------:R-:W1:Y:S02]  /*2e10*/  MUFU.TANH R3, R3 ;  /* 0x0000000300037308 */ /* 0x000e640000002400 */
[----:B------:R-:W3:Y:S06]  /*2e20*/  SHFL.BFLY PT, R14, R31, 0x2, 0x1f ;  /* 0x0c401f001f0e7f89 */ /* 0x000eec00000e0000 */
[----:B------:R-:W4:Y:S08]  /*2e30*/  MUFU.TANH R4, R4 ;  /* 0x0000000400047308 */ /* 0x000f300000002400 */
[----:B------:R-:W5:Y:S01]  /*2e40*/  MUFU.TANH R12, R12 ;  /* 0x0000000c000c7308 */ /* 0x000f620000002400 */
[----:B-1----:R-:W-:-:S02]  /*2e50*/  FSEL R3, R3, -INF , P3 ;  /* 0xff80000003037808 */ /* 0x002fc40001800000 */
[----:B------:R-:W-:-:S05]  /*2e60*/  ISETP.GT.AND P3, PT, R45, 0x10, PT ;  /* 0x000000102d00780c */ /* 0x000fca0003f64270 */
[----:B------:R-:W1:Y:S01]  /*2e70*/  MUFU.TANH R13, R13 ;  /* 0x0000000d000d7308 */ /* 0x000e620000002400 */
[----:B---3--:R-:W-:-:S05]  /*2e80*/  FMNMX.FTZ R5, R31, R14, !PT ;  /* 0x0000000e1f057209 */ /* 0x008fca0007810000 */
[----:B------:R-:W3:Y:S02]  /*2e90*/  SHFL.BFLY PT, R14, R5, 0x1, 0x1f ;  /* 0x0c201f00050e7f89 */ /* 0x000ee400000e0000 */
[----:B------:R-:W2:Y:S08]  /*2ea0*/  MUFU.TANH R15, R15 ;  /* 0x0000000f000f7308 */ /* 0x000eb00000002400 */
[----:B------:R-:W2:Y:S08]  /*2eb0*/  MUFU.TANH R20, R20 ;  /* 0x0000001400147308 */ /* 0x000eb00000002400 */
[----:B------:R-:W2:Y:S01]  /*2ec0*/  MUFU.TANH R21, R21 ;  /* 0x0000001500157308 */ /* 0x000ea20000002400 */
[----:B---3--:R-:W-:-:S07]  /*2ed0*/  FMNMX.FTZ R14, R5, R14, !PT ;  /* 0x0000000e050e7209 */ /* 0x008fce0007810000 */
[----:B------:R-:W3:Y:S01]  /*2ee0*/  MUFU.TANH R24, R24 ;  /* 0x0000001800187308 */ /* 0x000ee20000002400 */
[----:B------:R-:W-:Y:S01]  /*2ef0*/  MOV R5, UR4 ;  /* 0x0000000400057c02 */ /* 0x000fe20008000f00 */
[----:B------:R-:W-:Y:S01]  /*2f00*/  USHF.R.S32.HI UR4, URZ, 0x1f, UR37 ;  /* 0x0000001f3f047899 */ /* 0x000fe20008011425 */
[----:B------:R-:W-:-:S03]  /*2f10*/  FSETP.NEU.FTZ.AND P2, PT, R14, -INF , PT ;  /* 0xff8000000e00780b */ /* 0x000fc60003f5d000 */
[----:B------:R-:W-:Y:S01]  /*2f20*/  FMUL.FTZ R31, R14, R5 ;  /* 0x000000050e1f7220 */ /* 0x000fe20000410000 */
[----:B------:R-:W-:Y:S01]  /*2f30*/  ULEA.HI UR4, UR4, UR37, URZ, 0x7 ;  /* 0x0000002504047291 */ /* 0x000fe2000f8f383f */
[----:B------:R-:W3:Y:S03]  /*2f40*/  MUFU.TANH R25, R25 ;  /* 0x0000001900197308 */ /* 0x000ee60000002400 */
[----:B------:R-:W-:Y:S01]  /*2f50*/  FSEL R35, R31, RZ, P2 ;  /* 0x000000ff1f237208 */ /* 0x000fe20001000000 */
[----:B------:R-:W-:Y:S01]  /*2f60*/  USHF.R.S32.HI UR4, URZ, 0x7, UR4 ;  /* 0x000000073f047899 */ /* 0x000fe20008011404 */
[----:B------:R-:W-:-:S03]  /*2f70*/  ISETP.GT.AND P2, PT, R45, RZ, PT ;  /* 0x000000ff2d00720c */ /* 0x000fc60003f44270 */
[-CC-:B------:R-:W-:Y:S01]  /*2f80*/  FFMA.FTZ R181, R96, R5.reuse, -R35.reuse ;  /* 0x0000000560b57223 */ /* 0x180fe20000010823 */
[----:B------:R-:W-:Y:S01]  /*2f90*/  FSEL R94, R2, -INF , P2 ;  /* 0xff800000025e7808 */ /* 0x000fe20001000000 */
[-CC-:B------:R-:W-:Y:S01]  /*2fa0*/  FFMA.FTZ R183, R98, R5.reuse, -R35.reuse ;  /* 0x0000000562b77223 */ /* 0x180fe20000010823 */
[C---:B------:R-:W-:Y:S01]  /*2fb0*/  ISETP.GT.AND P2, PT, R45.reuse, 0x9, PT ;  /* 0x000000092d00780c */ /* 0x040fe20003f44270 */
[-CC-:B------:R-:W-:Y:S01]  /*2fc0*/  FFMA.FTZ R2, R100, R5.reuse, -R35.reuse ;  /* 0x0000000564027223 */ /* 0x180fe20000010823 */
[----:B----4-:R-:W-:Y:S01]  /*2fd0*/  FSEL R96, R4, -INF , P4 ;  /* 0xff80000004607808 */ /* 0x010fe20002000000 */
[--C-:B------:R-:W-:Y:S01]  /*2fe0*/  FFMA.FTZ R177, R102, R5, -R35.reuse ;  /* 0x0000000566b17223 */ /* 0x100fe20000010823 */
[----:B------:R-:W-:Y:S01]  /*2ff0*/  FMNMX.FTZ R31, R94, R3, !PT ;  /* 0x000000035e1f7209 */ /* 0x000fe20007810000 */
[----:B------:R-:W4:Y:S01]  /*3000*/  MUFU.TANH R28, R28 ;  /* 0x0000001c001c7308 */ /* 0x000f220000002400 */
[----:B-----5:R-:W-:Y:S01]  /*3010*/  FSEL R98, R12, -INF , P2 ;  /* 0xff8000000c627808 */ /* 0x020fe20001000000 */
[--C-:B------:R-:W-:Y:S01]  /*3020*/  FFMA.FTZ R4, R106, R5, -R35.reuse ;  /* 0x000000056a047223 */ /* 0x100fe20000010823 */
[----:B------:R-:W-:Y:S01]  /*3030*/  FMNMX.FTZ R31, R96, R31, !PT ;  /* 0x0000001f601f7209 */ /* 0x000fe20007810000 */
[-CC-:B------:R-:W-:Y:S01]  /*3040*/  FFMA.FTZ R179, R110, R5.reuse, -R35.reuse ;  /* 0x000000056eb37223 */ /* 0x180fe20000010823 */
[----:B------:R-:W-:Y:S01]  /*3050*/  ISETP.GT.AND P2, PT, R45, 0x11, PT ;  /* 0x000000112d00780c */ /* 0x000fe20003f44270 */
[--C-:B------:R-:W-:Y:S01]  /*3060*/  FFMA.FTZ R173, R118, R5, -R35.reuse ;  /* 0x0000000576ad7223 */ /* 0x100fe20000010823 */
[----:B-1----:R-:W-:Y:S01]  /*3070*/  FSEL R100, R13, -INF , P3 ;  /* 0xff8000000d647808 */ /* 0x002fe20001800000 */
[----:B------:R-:W1:Y:S01]  /*3080*/  MUFU.TANH R29, R29 ;  /* 0x0000001d001d7308 */ /* 0x000e620000002400 */
[----:B------:R-:W-:Y:S01]  /*3090*/  FMNMX.FTZ R31, R98, R31, !PT ;  /* 0x0000001f621f7209 */ /* 0x000fe20007810000 */
[-CC-:B------:R-:W-:Y:S01]  /*30a0*/  FFMA.FTZ R175, R90, R5.reuse, -R35.reuse ;  /* 0x000000055aaf7223 */ /* 0x180fe20000010823 */
[----:B------:R-:W-:Y:S01]  /*30b0*/  ISETP.GT.AND P3, PT, R45, 0x18, PT ;  /* 0x000000182d00780c */ /* 0x000fe20003f64270 */
[-CC-:B------:R-:W-:Y:S01]  /*30c0*/  FFMA.FTZ R169, R66, R5.reuse, -R35.reuse ;  /* 0x0000000542a97223 */ /* 0x180fe20000010823 */
[----:B--2---:R-:W-:Y:S01]  /*30d0*/  FSEL R102, R15, -INF , P2 ;  /* 0xff8000000f667808 */ /* 0x004fe20001000000 */
[--C-:B------:R-:W-:Y:S01]  /*30e0*/  FFMA.FTZ R171, R52, R5, -R35.reuse ;  /* 0x0000000534ab7223 */ /* 0x100fe20000010823 */
[----:B------:R-:W-:Y:S01]  /*30f0*/  FMNMX.FTZ R31, R100, R31, !PT ;  /* 0x0000001f641f7209 */ /* 0x000fe20007810000 */
[----:B------:R-:W2:Y:S01]  /*3100*/  MUFU.TANH R32, R32 ;  /* 0x0000002000207308 */ /* 0x000ea20000002400 */
[----:B------:R-:W-:Y:S01]  /*3110*/  ISETP.GT.AND P2, PT, R45, 0x19, PT ;  /* 0x000000192d00780c */ /* 0x000fe20003f44270 */
[-CC-:B------:R-:W-:Y:S01]  /*3120*/  FFMA.FTZ R50, R53, R5.reuse, -R35.reuse ;  /* 0x0000000535327223 */ /* 0x180fe20000010823 */
[----:B------:R-:W-:Y:S01]  /*3130*/  FSEL R104, R20, -INF , P3 ;  /* 0xff80000014687808 */ /* 0x000fe20001800000 */
[--C-:B------:R-:W-:Y:S01]  /*3140*/  FFMA.FTZ R20, R114, R5, -R35.reuse ;  /* 0x0000000572147223 */ /* 0x100fe20000010823 */
[----:B------:R-:W-:Y:S01]  /*3150*/  FMNMX.FTZ R31, R102, R31, !PT ;  /* 0x0000001f661f7209 */ /* 0x000fe20007810000 */
[-CC-:B------:R-:W-:Y:S01]  /*3160*/  FFMA.FTZ R161, R42, R5.reuse, -R35.reuse ;  /* 0x000000052aa17223 */ /* 0x180fe20000010823 */
[----:B------:R-:W-:Y:S01]  /*3170*/  ISETP.GT.AND P3, PT, R45, 0x20, PT ;  /* 0x000000202d00780c */ /* 0x000fe20003f64270 */
[----:B------:R-:W5:Y:S01]  /*3180*/  MUFU.TANH R33, R33 ;  /* 0x0000002100217308 */ /* 0x000f620000002400 */
[----:B------:R-:W-:Y:S01]  /*3190*/  FSEL R106, R21, -INF , P2 ;  /* 0xff800000156a7808 */ /* 0x000fe20001000000 */
[--C-:B------:R-:W-:Y:S01]  /*31a0*/  FFMA.FTZ R167, R30, R5, -R35.reuse ;  /* 0x000000051ea77223 */ /* 0x100fe20000010823 */
[----:B------:R-:W-:Y:S01]  /*31b0*/  FMNMX.FTZ R31, R104, R31, !PT ;  /* 0x0000001f681f7209 */ /* 0x000fe20007810000 */
[-CC-:B------:R-:W-:Y:S01]  /*31c0*/  FFMA.FTZ R30, R34, R5.reuse, -R35.reuse ;  /* 0x00000005221e7223 */ /* 0x180fe20000010823 */
[C---:B------:R-:W-:Y:S01]  /*31d0*/  ISETP.GT.AND P2, PT, R45.reuse, 0x21, PT ;  /* 0x000000212d00780c */ /* 0x040fe20003f44270 */
[--C-:B------:R-:W-:Y:S01]  /*31e0*/  FFMA.FTZ R34, R44, R5, -R35.reuse ;  /* 0x000000052c227223 */ /* 0x100fe20000010823 */
[----:B---3--:R-:W-:Y:S01]  /*31f0*/  FSEL R108, R24, -INF , P3 ;  /* 0xff800000186c7808 */ /* 0x008fe20001800000 */
[----:B------:R-:W3:Y:S01]  /*3200*/  MUFU.TANH R36, R36 ;  /* 0x0000002400247308 */ /* 0x000ee20000002400 */
[----:B------:R-:W-:Y:S01]  /*3210*/  FMNMX.FTZ R31, R106, R31, !PT ;  /* 0x0000001f6a1f7209 */ /* 0x000fe20007810000 */
[-CC-:B------:R-:W-:Y:S01]  /*3220*/  FFMA.FTZ R24, R92, R5.reuse, -R35.reuse ;  /* 0x000000055c187223 */ /* 0x180fe20000010823 */
[----:B------:R-:W-:Y:S01]  /*3230*/  ISETP.GT.AND P3, PT, R45, 0x28, PT ;  /* 0x000000282d00780c */ /* 0x000fe20003f64270 */
[-CC-:B------:R-:W-:Y:S01]  /*3240*/  FFMA.FTZ R165, R38, R5.reuse, -R35.reuse ;  /* 0x0000000526a57223 */ /* 0x180fe20000010823 */
[----:B------:R-:W-:Y:S01]  /*3250*/  FSEL R110, R25, -INF , P2 ;  /* 0xff800000196e7808 */ /* 0x000fe20001000000 */
[--C-:B------:R-:W-:Y:S01]  /*3260*/  FFMA.FTZ R26, R26, R5, -R35.reuse ;  /* 0x000000051a1a7223 */ /* 0x100fe20000010823 */
[----:B------:R-:W-:Y:S01]  /*3270*/  FMNMX.FTZ R31, R108, R31, !PT ;  /* 0x0000001f6c1f7209 */ /* 0x000fe20007810000 */
[----:B------:R-:W3:Y:S01]  /*3280*/  MUFU.TANH R37, R37 ;  /* 0x0000002500257308 */ /* 0x000ee20000002400 */
[C---:B------:R-:W-:Y:S01]  /*3290*/  ISETP.GT.AND P2, PT, R45.reuse, 0x29, PT ;  /* 0x000000292d00780c */ /* 0x040fe20003f44270 */
[-CC-:B------:R-:W-:Y:S01]  /*32a0*/  FFMA.FTZ R163, R48, R5.reuse, -R35.reuse ;  /* 0x0000000530a37223 */ /* 0x180fe20000010823 */
[----:B----4-:R-:W-:Y:S01]  /*32b0*/  FSEL R112, R28, -INF , P3 ;  /* 0xff8000001c707808 */ /* 0x010fe20001800000 */
[--C-:B------:R-:W-:Y:S01]  /*32c0*/  FFMA.FTZ R28, R88, R5, -R35.reuse ;  /* 0x00000005581c7223 */ /* 0x100fe20000010823 */
[----:B------:R-:W-:Y:S01]  /*32d0*/  FMNMX.FTZ R31, R110, R31, !PT ;  /* 0x0000001f6e1f7209 */ /* 0x000fe20007810000 */
[-CC-:B------:R-:W-:Y:S01]  /*32e0*/  FFMA.FTZ R38, R54, R5.reuse, -R35.reuse ;  /* 0x0000000536267223 */ /* 0x180fe20000010823 */
[----:B------:R-:W-:Y:S01]  /*32f0*/  ISETP.GT.AND P3, PT, R45, 0x30, PT ;  /* 0x000000302d00780c */ /* 0x000fe20003f64270 */
[----:B------:R-:W4:Y:S01]  /*3300*/  MUFU.TANH R40, R40 ;  /* 0x0000002800287308 */ /* 0x000f220000002400 */
[----:B-1----:R-:W-:Y:S01]  /*3310*/  FSEL R114, R29, -INF , P2 ;  /* 0xff8000001d727808 */ /* 0x002fe20001000000 */
[--C-:B------:R-:W-:Y:S01]  /*3320*/  FFMA.FTZ R157, R58, R5, -R35.reuse ;  /* 0x000000053a9d7223 */ /* 0x100fe20000010823 */
[----:B------:R-:W-:Y:S01]  /*3330*/  FMNMX.FTZ R31, R112, R31, !PT ;  /* 0x0000001f701f7209 */ /* 0x000fe20007810000 */
[-CC-:B------:R-:W-:Y:S01]  /*3340*/  FFMA.FTZ R62, R62, R5.reuse, -R35.reuse ;  /* 0x000000053e3e7223 */ /* 0x180fe20000010823 */
[C---:B------:R-:W-:Y:S01]  /*3350*/  ISETP.GT.AND P2, PT, R45.reuse, 0x31, PT ;  /* 0x000000312d00780c */ /* 0x040fe20003f44270 */
[--C-:B------:R-:W-:Y:S01]  /*3360*/  FFMA.FTZ R70, R70, R5, -R35.reuse ;  /* 0x0000000546467223 */ /* 0x100fe20000010823 */
[----:B--2---:R-:W-:Y:S01]  /*3370*/  FSEL R116, R32, -INF , P3 ;  /* 0xff80000020747808 */ /* 0x004fe20001800000 */
[----:B------:R-:W1:Y:S01]  /*3380*/  MUFU.TANH R41, R41 ;  /* 0x0000002900297308 */ /* 0x000e620000002400 */
[----:B------:R-:W-:Y:S01]  /*3390*/  FMNMX.FTZ R31, R114, R31, !PT ;  /* 0x0000001f721f7209 */ /* 0x000fe20007810000 */
[-CC-:B------:R-:W-:Y:S01]  /*33a0*/  FFMA.FTZ R32, R56, R5.reuse, -R35.reuse ;  /* 0x0000000538207223 */ /* 0x180fe20000010823 */
[----:B------:R-:W-:Y:S01]  /*33b0*/  ISETP.GT.AND P3, PT, R45, 0x38, PT ;  /* 0x000000382d00780c */ /* 0x000fe20003f64270 */
[-CC-:B------:R-:W-:Y:S01]  /*33c0*/  FFMA.FTZ R74, R74, R5.reuse, -R35.reuse ;  /* 0x000000054a4a7223 */ /* 0x180fe20000010823 */
[----:B-----5:R-:W-:Y:S01]  /*33d0*/  FSEL R118, R33, -INF , P2 ;  /* 0xff80000021767808 */ /* 0x020fe20001000000 */
[--C-:B------:R-:W-:Y:S01]  /*33e0*/  FFMA.FTZ R60, R60, R5, -R35.reuse ;  /* 0x000000053c3c7223 */ /* 0x100fe20000010823 */
[----:B------:R-:W-:Y:S01]  /*33f0*/  FMNMX.FTZ R31, R116, R31, !PT ;  /* 0x0000001f741f7209 */ /* 0x000fe20007810000 */
[----:B------:R-:W2:Y:S01]  /*3400*/  MUFU.TANH R61, R61 ;  /* 0x0000003d003d7308 */ /* 0x000ea20000002400 */
[C---:B------:R-:W-:Y:S01]  /*3410*/  ISETP.GT.AND P2, PT, R45.reuse, 0x39, PT ;  /* 0x000000392d00780c */ /* 0x040fe20003f44270 */
[-CC-:B------:R-:W-:Y:S01]  /*3420*/  FFMA.FTZ R78, R78, R5.reuse, -R35.reuse ;  /* 0x000000054e4e7223 */ /* 0x180fe20000010823 */
[----:B---3--:R-:W-:Y:S01]  /*3430*/  FSEL R120, R36, -INF , P3 ;  /* 0xff80000024787808 */ /* 0x008fe20001800000 */
[--C-:B------:R-:W-:Y:S01]  /*3440*/  FFMA.FTZ R36, R46, R5, -R35.reuse ;  /* 0x000000052e247223 */ /* 0x100fe20000010823 */
[----:B------:R-:W-:Y:S01]  /*3450*/  FMNMX.FTZ R31, R118, R31, !PT ;  /* 0x0000001f761f7209 */ /* 0x000fe20007810000 */
[-CC-:B------:R-:W-:Y:S01]  /*3460*/  FFMA.FTZ R82, R82, R5.reuse, -R35.reuse ;  /* 0x0000000552527223 */ /* 0x180fe20000010823 */
[----:B------:R-:W-:Y:S01]  /*3470*/  ISETP.GT.AND P3, PT, R45, 0x40, PT ;  /* 0x000000402d00780c */ /* 0x000fe20003f64270 */
[----:B------:R-:W3:Y:S01]  /*3480*/  MUFU.TANH R64, R64 ;  /* 0x0000004000407308 */ /* 0x000ee20000002400 */
[----:B------:R-:W-:Y:S01]  /*3490*/  FSEL R92, R37, -INF , P2 ;  /* 0xff800000255c7808 */ /* 0x000fe20001000000 */
[----:B------:R-:W-:Y:S01]  /*34a0*/  FFMA.FTZ R35, R86, R5, -R35 ;  /* 0x0000000556237223 */ /* 0x000fe20000010823 */
[----:B------:R-:W-:Y:S01]  /*34b0*/  FMNMX.FTZ R31, R120, R31, !PT ;  /* 0x0000001f781f7209 */ /* 0x000fe20007810000 */
[----:B------:R-:W-:Y:S01]  /*34c0*/  UISETP.LT.AND UP0, UPT, URZ, UR4, UPT ;  /* 0x000000043f00728c */ /* 0x000fe2000bf01270 */
[----:B------:R-:W-:-:S02]  /*34d0*/  ISETP.GT.AND P2, PT, R45, 0x41, PT ;  /* 0x000000412d00780c */ /* 0x000fc40003f44270 */
[----:B----4-:R-:W-:Y:S01]  /*34e0*/  FSEL R40, R40, -INF , P3 ;  /* 0xff80000028287808 */ /* 0x010fe20001800000 */
[----:B------:R-:W4:Y:S01]  /*34f0*/  MUFU.TANH R65, R65 ;  /* 0x0000004100417308 */ /* 0x000f220000002400 */
[----:B------:R-:W-:Y:S01]  /*3500*/  FMNMX.FTZ R31, R92, R31, !PT ;  /* 0x0000001f5c1f7209 */ /* 0x000fe20007810000 */
[----:B------:R-:W-:Y:S01]  /*3510*/  USEL UR47, URZ, UR4, !UP0 ;  /* 0x000000043f2f7287 */ /* 0x000fe2000c000000 */
[----:B------:R-:W-:Y:S02]  /*3520*/  ISETP.GT.AND P3, PT, R45, 0x48, PT ;  /* 0x000000482d00780c */ /* 0x000fe40003f64270 */
[----:B-1----:R-:W-:Y:S01]  /*3530*/  FSEL R90, R41, -INF , P2 ;  /* 0xff800000295a7808 */ /* 0x002fe20001000000 */
[----:B------:R-:W-:Y:S01]  /*3540*/  UISETP.GE.AND UP0, UPT, UR7, UR47, UPT ;  /* 0x0000002f0700728c */ /* 0x000fe2000bf06270 */
[----:B------:R-:W-:Y:S01]  /*3550*/  FMNMX.FTZ R31, R40, R31, !PT ;  /* 0x0000001f281f7209 */ /* 0x000fe20007810000 */
[----:B------:R-:W1:Y:S01]  /*3560*/  MUFU.TANH R68, R68 ;  /* 0x0000004400447308 */ /* 0x000e620000002400 */
[----:B------:R-:W-:-:S02]  /*3570*/  ISETP.GT.AND P2, PT, R45, 0x49, PT ;  /* 0x000000492d00780c */ /* 0x000fc40003f44270 */
[----:B------:R-:W-:Y:S02]  /*3580*/  FSEL R122, R27, -INF , P3 ;  /* 0xff8000001b7a7808 */ /* 0x000fe40001800000 */
[----:B------:R-:W-:Y:S02]  /*3590*/  FMNMX.FTZ R31, R90, R31, !PT ;  /* 0x0000001f5a1f7209 */ /* 0x000fe40007810000 */
[----:B------:R-:W-:Y:S01]  /*35a0*/  ISETP.GT.AND P3, PT, R45, 0x50, PT ;  /* 0x000000502d00780c */ /* 0x000fe20003f64270 */
[----:B------:R-:W5:Y:S01]  /*35b0*/  MUFU.TANH R69, R69 ;  /* 0x0000004500457308 */ /* 0x000f620000002400 */
[----:B--2---:R-:W-:Y:S02]  /*35c0*/  FSEL R88, R61, -INF , P2 ;  /* 0xff8000003d587808 */ /* 0x004fe40001000000 */
[----:B------:R-:W-:Y:S02]  /*35d0*/  FMNMX.FTZ R31, R122, R31, !PT ;  /* 0x0000001f7a1f7209 */ /* 0x000fe40007810000 */
[----:B------:R-:W-:-:S02]  /*35e0*/  ISETP.GT.AND P2, PT, R45, 0x51, PT ;  /* 0x000000512d00780c */ /* 0x000fc40003f44270 */
[----:B---3--:R-:W-:Y:S01]  /*35f0*/  FSEL R64, R64, -INF , P3 ;  /* 0xff80000040407808 */ /* 0x008fe20001800000 */
[----:B------:R-:W2:Y:S01]  /*3600*/  MUFU.TANH R72, R72 ;  /* 0x0000004800487308 */ /* 0x000ea20000002400 */
[----:B------:R-:W-:Y:S02]  /*3610*/  FMNMX.FTZ R31, R88, R31, !PT ;  /* 0x0000001f581f7209 */ /* 0x000fe40007810000 */
[----:B------:R-:W-:Y:S02]  /*3620*/  ISETP.GT.AND P3, PT, R45, 0x58, PT ;  /* 0x000000582d00780c */ /* 0x000fe40003f64270 */
[----:B----4-:R-:W-:Y:S02]  /*3630*/  FSEL R66, R65, -INF , P2 ;  /* 0xff80000041427808 */ /* 0x010fe40001000000 */
[----:B------:R-:W-:Y:S01]  /*3640*/  FMNMX.FTZ R31, R64, R31, !PT ;  /* 0x0000001f401f7209 */ /* 0x000fe20007810000 */
[----:B------:R-:W3:Y:S01]  /*3650*/  MUFU.TANH R73, R73 ;  /* 0x0000004900497308 */ /* 0x000ee20000002400 */
[----:B------:R-:W-:-:S02]  /*3660*/  ISETP.GT.AND P2, PT, R45, 0x59, PT ;  /* 0x000000592d00780c */ /* 0x000fc40003f44270 */
[----:B-1----:R-:W-:Y:S02]  /*3670*/  FSEL R68, R68, -INF , P3 ;  /* 0xff80000044447808 */ /* 0x002fe40001800000 */
[----:B------:R-:W-:Y:S02]  /*3680*/  FMNMX.FTZ R31, R66, R31, !PT ;  /* 0x0000001f421f7209 */ /* 0x000fe40007810000 */
[----:B------:R-:W-:Y:S01]  /*3690*/  ISETP.GT.AND P3, PT, R45, 0x60, PT ;  /* 0x000000602d00780c */ /* 0x000fe20003f64270 */
[----:B------:R-:W1:Y:S01]  /*36a0*/  MUFU.TANH R76, R76 ;  /* 0x0000004c004c7308 */ /* 0x000e620000002400 */
[----:B-----5:R-:W-:Y:S02]  /*36b0*/  FSEL R56, R69, -INF , P2 ;  /* 0xff80000045387808 */ /* 0x020fe40001000000 */
[----:B------:R-:W-:Y:S02]  /*36c0*/  FMNMX.FTZ R31, R68, R31, !PT ;  /* 0x0000001f441f7209 */ /* 0x000fe40007810000 */
[----:B------:R-:W-:-:S02]  /*36d0*/  ISETP.GT.AND P2, PT, R45, 0x61, PT ;  /* 0x000000612d00780c */ /* 0x000fc40003f44270 */
[----:B--2---:R-:W-:Y:S01]  /*36e0*/  FSEL R72, R72, -INF , P3 ;  /* 0xff80000048487808 */ /* 0x004fe20001800000 */
[----:B------:R-:W2:Y:S01]  /*36f0*/  MUFU.TANH R77, R77 ;  /* 0x0000004d004d7308 */ /* 0x000ea20000002400 */
[----:B------:R-:W-:Y:S02]  /*3700*/  FMNMX.FTZ R31, R56, R31, !PT ;  /* 0x0000001f381f7209 */ /* 0x000fe40007810000 */
[----:B------:R-:W-:Y:S02]  /*3710*/  ISETP.GT.AND P3, PT, R45, 0x68, PT ;  /* 0x000000682d00780c */ /* 0x000fe40003f64270 */
[----:B---3--:R-:W-:Y:S02]  /*3720*/  FSEL R52, R73, -INF , P2 ;  /* 0xff80000049347808 */ /* 0x008fe40001000000 */
[----:B------:R-:W-:Y:S01]  /*3730*/  FMNMX.FTZ R31, R72, R31, !PT ;  /* 0x0000001f481f7209 */ /* 0x000fe20007810000 */
[----:B------:R-:W3:Y:S01]  /*3740*/  MUFU.TANH R80, R80 ;  /* 0x0000005000507308 */ /* 0x000ee20000002400 */
[----:B------:R-:W-:-:S02]  /*3750*/  ISETP.GT.AND P2, PT, R45, 0x69, PT ;  /* 0x000000692d00780c */ /* 0x000fc40003f44270 */
[----:B-1----:R-:W-:Y:S02]  /*3760*/  FSEL R76, R76, -INF , P3 ;  /* 0xff8000004c4c7808 */ /* 0x002fe40001800000 */
[----:B------:R-:W-:Y:S02]  /*3770*/  FMNMX.FTZ R31, R52, R31, !PT ;  /* 0x0000001f341f7209 */ /* 0x000fe40007810000 */
[----:B------:R-:W-:Y:S01]  /*3780*/  ISETP.GT.AND P3, PT, R45, 0x70, PT ;  /* 0x000000702d00780c */ /* 0x000fe20003f64270 */
[----:B------:R-:W1:Y:S01]  /*3790*/  MUFU.TANH R81, R81 ;  /* 0x0000005100517308 */ /* 0x000e620000002400 */
[----:B--2---:R-:W-:Y:S02]  /*37a0*/  FSEL R46, R77, -INF , P2 ;  /* 0xff8000004d2e7808 */ /* 0x004fe40001000000 */
[----:B------:R-:W-:Y:S02]  /*37b0*/  FMNMX.FTZ R31, R76, R31, !PT ;  /* 0x0000001f4c1f7209 */ /* 0x000fe40007810000 */
[----:B------:R-:W-:-:S02]  /*37c0*/  ISETP.GT.AND P2, PT, R45, 0x71, PT ;  /* 0x000000712d00780c */ /* 0x000fc40003f44270 */
[----:B------:R-:W-:Y:S01]  /*37d0*/  FMNMX.FTZ R31, R46, R31, !PT ;  /* 0x0000001f2e1f7209 */ /* 0x000fe20007810000 */
[----:B------:R-:W2:Y:S01]  /*37e0*/  MUFU.TANH R84, R84 ;  /* 0x0000005400547308 */ /* 0x000ea20000002400 */
[----:B---3--:R-:W-:Y:S02]  /*37f0*/  FSEL R80, R80, -INF , P3 ;  /* 0xff80000050507808 */ /* 0x008fe40001800000 */
[----:B------:R-:W-:Y:S02]  /*3800*/  ISETP.GT.AND P3, PT, R45, 0x78, PT ;  /* 0x000000782d00780c */ /* 0x000fe40003f64270 */
[----:B------:R-:W-:-:S03]  /*3810*/  FMNMX.FTZ R31, R80, R31, !PT ;  /* 0x0000001f501f7209 */ /* 0x000fc60007810000 */
[----:B------:R-:W3:Y:S01]  /*3820*/  MUFU.TANH R85, R85 ;  /* 0x0000005500557308 */ /* 0x000ee20000002400 */
[----:B-1----:R-:W-:Y:S02]  /*3830*/  FSEL R124, R81, -INF , P2 ;  /* 0xff800000517c7808 */ /* 0x002fe40001000000 */
[----:B------:R-:W-:Y:S02]  /*3840*/  ISETP.GT.AND P2, PT, R45, 0x79, PT ;  /* 0x000000792d00780c */ /* 0x000fe40003f44270 */
[----:B------:R-:W-:-:S03]  /*3850*/  FMNMX.FTZ R31, R124, R31, !PT ;  /* 0x0000001f7c1f7209 */ /* 0x000fc60007810000 */
[----:B------:R-:W-:Y:S01]  /*3860*/  MUFU.EX2 R181, R181 ;  /* 0x000000b500b57308 */ /* 0x000fe20000000800 */
[----:B--2---:R-:W-:-:S04]  /*3870*/  FSEL R84, R84, -INF , P3 ;  /* 0xff80000054547808 */ /* 0x004fc80001800000 */
[----:B------:R-:W-:-:S03]  /*3880*/  FMNMX.FTZ R31, R84, R31, !PT ;  /* 0x0000001f541f7209 */ /* 0x000fc60007810000 */
[----:B------:R-:W1:Y:S01]  /*3890*/  MUFU.EX2 R50, R50 ;  /* 0x0000003200327308 */ /* 0x000e620000000800 */
[----:B---3--:R-:W-:-:S04]  /*38a0*/  FSEL R126, R85, -INF , P2 ;  /* 0xff800000557e7808 */ /* 0x008fc80001000000 */
[----:B------:R-:W-:-:S03]  /*38b0*/  FMNMX.FTZ R31, R126, R31, !PT ;  /* 0x0000001f7e1f7209 */ /* 0x000fc60007810000 */
[----:B------:R-:W2:Y:S02]  /*38c0*/  MUFU.EX2 R183, R183 ;  /* 0x000000b700b77308 */ /* 0x000ea40000000800 */
[----:B------:R-:W3:Y:S06]  /*38d0*/  SHFL.BFLY PT, R12, R31, 0x2, 0x1f ;  /* 0x0c401f001f0c7f89 */ /* 0x000eec00000e0000 */
[----:B------:R-:W4:Y:S01]  /*38e0*/  MUFU.EX2 R2, R2 ;  /* 0x0000000200027308 */ /* 0x000f220000000800 */
[----:B-1----:R-:W-:Y:S01]  /*38f0*/  FADD.FTZ R42, R181, R50 ;  /* 0x00000032b52a7221 */ /* 0x002fe20000010000 */
[----:B------:R-:W-:-:S06]  /*3900*/  F2FP.F16.F32.PACK_AB R181, R50, R181 ;  /* 0x000000b532b5723e */ /* 0x000fcc00000000ff */
[----:B------:R-:W1:Y:S08]  /*3910*/  MUFU.EX2 R177, R177 ;  /* 0x000000b100b17308 */ /* 0x000e700000000800 */
[----:B------:R-:W5:Y:S01]  /*3920*/  MUFU.EX2 R4, R4 ;  /* 0x0000000400047308 */ /* 0x000f620000000800 */
[----:B---3--:R-:W-:-:S05]  /*3930*/  FMNMX.FTZ R13, R31, R12, !PT ;  /* 0x0000000c1f0d7209 */ /* 0x008fca0007810000 */
[----:B------:R-:W3:Y:S02]  /*3940*/  SHFL.BFLY PT, R12, R13, 0x1, 0x1f ;  /* 0x0c201f000d0c7f89 */ /* 0x000ee400000e0000 */
[----:B------:R-:W5:Y:S08]  /*3950*/  MUFU.EX2 R179, R179 ;  /* 0x000000b300b37308 */ /* 0x000f700000000800 */
[----:B------:R-:W-:Y:S08]  /*3960*/  MUFU.EX2 R20, R20 ;  /* 0x0000001400147308 */ /* 0x000ff00000000800 */
[----:B------:R-:W-:Y:S01]  /*3970*/  MUFU.EX2 R173, R173 ;  /* 0x000000ad00ad7308 */ /* 0x000fe20000000800 */
[----:B---3--:R-:W-:-:S07]  /*3980*/  FMNMX.FTZ R12, R13, R12, !PT ;  /* 0x0000000c0d0c7209 */ /* 0x008fce0007810000 */
[----:B------:R-:W-:Y:S01]  /*3990*/  MUFU.EX2 R24, R24 ;  /* 0x0000001800187308 */ /* 0x000fe20000000800 */
[C---:B------:R-:W-:Y:S01]  /*39a0*/  FSETP.NEU.FTZ.AND P2, PT, R12.reuse, -INF , PT ;  /* 0xff8000000c00780b */ /* 0x040fe20003f5d000 */
[----:B------:R-:W-:-:S06]  /*39b0*/  FMUL.FTZ R13, R12, R5 ;  /* 0x000000050c0d7220 */ /* 0x000fcc0000410000 */
[----:B------:R-:W-:Y:S01]  /*39c0*/  MUFU.EX2 R175, R175 ;  /* 0x000000af00af7308 */ /* 0x000fe20000000800 */
[----:B------:R-:W-:Y:S02]  /*39d0*/  FSEL R13, R13, RZ, P2 ;  /* 0x000000ff0d0d7208 */ /* 0x000fe40001000000 */
[----:B------:R-:W-:-:S03]  /*39e0*/  PLOP3.LUT P2, PT, PT, PT, UP0, 0x80, 0x0 ;  /* 0x000000000000781c */ /* 0x000fc60003f4f008 */
        /* <DEDUP_REMOVED lines=13> */
[----:B------:R-:W3:Y:S01]  /*3ac0*/  MUFU.EX2 R94, R94 ;  /* 0x0000005e005e7308 */ /* 0x000ee20000000800 */
[----:B--2---:R-:W-:Y:S01]  /*3ad0*/  FADD.FTZ R3, R183, R42 ;  /* 0x0000002ab7037221 */ /* 0x004fe20000010000 */
[-CC-:B------:R-:W-:Y:S01]  /*3ae0*/  FFMA.FTZ R116, R116, R5.reuse, -R13.reuse ;  /* 0x0000000574747223 */ /* 0x180fe2000001080d */
[-CC-:B------:R-:W-:Y:S01]  /*3af0*/  FFMA.FTZ R118, R118, R5.reuse, -R13.reuse ;  /* 0x0000000576767223 */ /* 0x180fe2000001080d */
[-C--:B------:R-:W-:Y:S01]  /*3b00*/  FFMA.FTZ R120, R120, R5.reuse, -R13 ;  /* 0x0000000578787223 */ /* 0x080fe2000001080d */
[----:B----4-:R-:W-:Y:S01]  /*3b10*/  FADD.FTZ R42, R2, R3 ;  /* 0x00000003022a7221 */ /* 0x010fe20000010000 */
[-CC-:B------:R-:W-:Y:S01]  /*3b20*/  FFMA.FTZ R92, R92, R5.reuse, -R13.reuse ;  /* 0x000000055c5c7223 */ /* 0x180fe2000001080d */
[-CC-:B------:R-:W-:Y:S01]  /*3b30*/  FFMA.FTZ R40, R40, R5.reuse, -R13.reuse ;  /* 0x0000000528287223 */ /* 0x180fe2000001080d */
[----:B------:R-:W2:Y:S01]  /*3b40*/  MUFU.EX2 R96, R96 ;  /* 0x0000006000607308 */ /* 0x000ea20000000800 */
[----:B-1----:R-:W-:Y:S01]  /*3b50*/  FADD.FTZ R3, R177, R42 ;  /* 0x0000002ab1037221 */ /* 0x002fe20000010000 */
[-CC-:B------:R-:W-:Y:S01]  /*3b60*/  FFMA.FTZ R90, R90, R5.reuse, -R13.reuse ;  /* 0x000000055a5a7223 */ /* 0x180fe2000001080d */
[-CC-:B------:R-:W-:Y:S01]  /*3b70*/  FFMA.FTZ R122, R122, R5.reuse, -R13.reuse ;  /* 0x000000057a7a7223 */ /* 0x180fe2000001080d */
[-C--:B------:R-:W-:Y:S01]  /*3b80*/  FFMA.FTZ R88, R88, R5.reuse, -R13 ;  /* 0x0000000558587223 */ /* 0x080fe2000001080d */
[----:B-----5:R-:W-:Y:S01]  /*3b90*/  FADD.FTZ R42, R4, R3 ;  /* 0x00000003042a7221 */ /* 0x020fe20000010000 */
[-CC-:B------:R-:W-:Y:S01]  /*3ba0*/  FFMA.FTZ R64, R64, R5.reuse, -R13.reuse ;  /* 0x0000000540407223 */ /* 0x180fe2000001080d */
[-C--:B------:R-:W-:Y:S01]  /*3bb0*/  FFMA.FTZ R66, R66, R5.reuse, -R13 ;  /* 0x0000000542427223 */ /* 0x080fe2000001080d */
[----:B------:R-:W1:Y:S01]  /*3bc0*/  MUFU.EX2 R21, R98 ;  /* 0x0000006200157308 */ /* 0x000e620000000800 */
[----:B------:R-:W-:Y:S01]  /*3bd0*/  FADD.FTZ R39, R179, R42 ;  /* 0x0000002ab3277221 */ /* 0x000fe20000010000 */
[----:B---3--:R-:W-:Y:S01]  /*3be0*/  FADD.FTZ R3, R94, R15 ;  /* 0x0000000f5e037221 */ /* 0x008fe20000010000 */
[----:B------:R-:W-:Y:S01]  /*3bf0*/  FFMA.FTZ R68, R68, R5, -R13 ;  /* 0x0000000544447223 */ /* 0x000fe2000001080d */
[----:B------:R-:W-:Y:S01]  /*3c00*/  F2FP.F16.F32.PACK_AB R183, R2, R183 ;  /* 0x000000b702b7723e */ /* 0x000fe200000000ff */
[----:B------:R-:W-:Y:S01]  /*3c10*/  FADD.FTZ R44, R20, R39 ;  /* 0x00000027142c7221 */ /* 0x000fe20000010000 */
[-CC-:B------:R-:W-:Y:S01]  /*3c20*/  FFMA.FTZ R56, R56, R5.reuse, -R13.reuse ;  /* 0x0000000538387223 */ /* 0x180fe2000001080d */
[-C--:B------:R-:W-:Y:S01]  /*3c30*/  FFMA.FTZ R72, R72, R5.reuse, -R13 ;  /* 0x0000000548487223 */ /* 0x080fe2000001080d */
[----:B------:R-:W3:Y:S01]  /*3c40*/  MUFU.EX2 R100, R100 ;  /* 0x0000006400647308 */ /* 0x000ee20000000800 */
[----:B--2---:R-:W-:Y:S01]  /*3c50*/  FADD.FTZ R42, R96, R3 ;  /* 0x00000003602a7221 */ /* 0x004fe20000010000 */
[----:B------:R-:W-:Y:S01]  /*3c60*/  FADD.FTZ R41, R173, R44 ;  /* 0x0000002cad297221 */ /* 0x000fe20000010000 */
[-CC-:B------:R-:W-:Y:S01]  /*3c70*/  FFMA.FTZ R52, R52, R5.reuse, -R13.reuse ;  /* 0x0000000534347223 */ /* 0x180fe2000001080d */
[-CC-:B------:R-:W-:Y:S01]  /*3c80*/  FFMA.FTZ R76, R76, R5.reuse, -R13.reuse ;  /* 0x000000054c4c7223 */ /* 0x180fe2000001080d */
[-C--:B------:R-:W-:Y:S01]  /*3c90*/  FFMA.FTZ R46, R46, R5.reuse, -R13 ;  /* 0x000000052e2e7223 */ /* 0x080fe2000001080d */
[----:B------:R-:W-:Y:S01]  /*3ca0*/  FADD.FTZ R44, R24, R41 ;  /* 0x00000029182c7221 */ /* 0x000fe20000010000 */
[-CC-:B------:R-:W-:Y:S01]  /*3cb0*/  FFMA.FTZ R80, R80, R5.reuse, -R13.reuse ;  /* 0x0000000550507223 */ /* 0x180fe2000001080d */
[----:B------:R2:W4:Y:S01]  /*3cc0*/  MUFU.EX2 R25, R102 ;  /* 0x0000006600197308 */ /* 0x0005220000000800 */
[----:B-1----:R-:W-:Y:S01]  /*3cd0*/  FADD.FTZ R3, R21, R42 ;  /* 0x0000002a15037221 */ /* 0x002fe20000010000 */
[----:B------:R-:W-:Y:S01]  /*3ce0*/  FADD.FTZ R41, R175, R44 ;  /* 0x0000002caf297221 */ /* 0x000fe20000010000 */
[-CC-:B------:R-:W-:Y:S01]  /*3cf0*/  FFMA.FTZ R124, R124, R5.reuse, -R13.reuse ;  /* 0x000000057c7c7223 */ /* 0x180fe2000001080d */
[-CC-:B------:R-:W-:Y:S01]  /*3d00*/  FFMA.FTZ R84, R84, R5.reuse, -R13.reuse ;  /* 0x0000000554547223 */ /* 0x180fe2000001080d */
[----:B------:R-:W-:Y:S01]  /*3d10*/  FFMA.FTZ R126, R126, R5, -R13 ;  /* 0x000000057e7e7223 */ /* 0x000fe2000001080d */
[----:B------:R-:W-:Y:S01]  /*3d20*/  F2FP.F16.F32.PACK_AB R180, R15, R94 ;  /* 0x0000005e0fb4723e */ /* 0x000fe200000000ff */
[----:B------:R-:W-:Y:S01]  /*3d30*/  IMAD.MOV.U32 R98, RZ, RZ, R151 ;  /* 0x000000ffff627224 */ /* 0x000fe200078e0097 */
[----:B------:R-:W1:Y:S01]  /*3d40*/  MUFU.EX2 R28, R28 ;  /* 0x0000001c001c7308 */ /* 0x000e620000000800 */
[----:B---3--:R-:W-:Y:S01]  /*3d50*/  FADD.FTZ R42, R100, R3 ;  /* 0x00000003642a7221 */ /* 0x008fe20000010000 */
[----:B------:R-:W-:Y:S01]  /*3d60*/  F2FP.F16.F32.PACK_AB R182, R21, R96 ;  /* 0x0000006015b6723e */ /* 0x000fe200000000ff */
[--C-:B--2---:R-:W-:Y:S01]  /*3d70*/  IMAD.MOV.U32 R102, RZ, RZ, R151.reuse ;  /* 0x000000ffff667224 */ /* 0x104fe200078e0097 */
[----:B------:R-:W-:Y:S01]  /*3d80*/  F2FP.F16.F32.PACK_AB R177, R4, R177 ;  /* 0x000000b104b1723e */ /* 0x000fe200000000ff */
[----:B------:R-:W-:Y:S01]  /*3d90*/  IMAD.MOV.U32 R96, RZ, RZ, R151 ;  /* 0x000000ffff607224 */ /* 0x000fe200078e0097 */
[----:B------:R-:W-:-:S02]  /*3da0*/  F2FP.F16.F32.PACK_AB R179, R20, R179 ;  /* 0x000000b314b3723e */ /* 0x000fc400000000ff */
[----:B------:R-:W2:Y:S01]  /*3db0*/  MUFU.EX2 R104, R104 ;  /* 0x0000006800687308 */ /* 0x000ea20000000800 */
[C---:B----4-:R-:W-:Y:S01]  /*3dc0*/  FADD.FTZ R3, R25.reuse, R42 ;  /* 0x0000002a19037221 */ /* 0x050fe20000010000 */
[----:B------:R-:W-:Y:S02]  /*3dd0*/  F2FP.F16.F32.PACK_AB R176, R25, R100 ;  /* 0x0000006419b0723e */ /* 0x000fe400000000ff */
[----:B------:R-:W-:Y:S02]  /*3de0*/  F2FP.F16.F32.PACK_AB R173, R24, R173 ;  /* 0x000000ad18ad723e */ /* 0x000fe400000000ff */
[----:B------:R-:W-:Y:S02]  /*3df0*/  MOV R100, R151 ;  /* 0x0000009700647202 */ /* 0x000fe40000000f00 */
[----:B------:R-:W3:Y:S01]  /*3e00*/  MUFU.EX2 R169, R169 ;  /* 0x000000a900a97308 */ /* 0x000ee20000000800 */
[C---:B-1----:R-:W-:Y:S01]  /*3e10*/  FADD.FTZ R44, R28.reuse, R41 ;  /* 0x000000291c2c7221 */ /* 0x042fe20000010000 */
[----:B------:R-:W-:-:S02]  /*3e20*/  F2FP.F16.F32.PACK_AB R175, R28, R175 ;  /* 0x000000af1caf723e */ /* 0x000fc400000000ff */
[----:B------:R-:W-:-:S04]  /*3e30*/  MOV R94, R151 ;  /* 0x00000097005e7202 */ /* 0x000fc80000000f00 */
[----:B------:R1:W4:Y:S01]  /*3e40*/  MUFU.EX2 R27, R106 ;  /* 0x0000006a001b7308 */ /* 0x0003220000000800 */
[----:B--2---:R-:W-:-:S07]  /*3e50*/  FADD.FTZ R42, R104, R3 ;  /* 0x00000003682a7221 */ /* 0x004fce0000010000 */
[----:B------:R-:W2:Y:S01]  /*3e60*/  MUFU.EX2 R32, R32 ;  /* 0x0000002000207308 */ /* 0x000ea20000000800 */
[----:B---3--:R-:W-:Y:S01]  /*3e70*/  FADD.FTZ R43, R169, R44 ;  /* 0x0000002ca92b7221 */ /* 0x008fe20000010000 */
[----:B-1----:R-:W-:-:S06]  /*3e80*/  MOV R106, R151 ;  /* 0x00000097006a7202 */ /* 0x002fcc0000000f00 */
[----:B------:R-:W1:Y:S01]  /*3e90*/  MUFU.EX2 R108, R108 ;  /* 0x0000006c006c7308 */ /* 0x000e620000000800 */
[C---:B----4-:R-:W-:Y:S01]  /*3ea0*/  FADD.FTZ R3, R27.reuse, R42 ;  /* 0x0000002a1b037221 */ /* 0x050fe20000010000 */
[----:B------:R-:W-:Y:S01]  /*3eb0*/  F2FP.F16.F32.PACK_AB R178, R27, R104 ;  /* 0x000000681bb2723e */ /* 0x000fe200000000ff */
[----:B------:R-:W-:-:S05]  /*3ec0*/  IMAD.MOV.U32 R104, RZ, RZ, R151 ;  /* 0x000000ffff687224 */ /* 0x000fca00078e0097 */
[----:B------:R-:W3:Y:S01]  /*3ed0*/  MUFU.EX2 R171, R171 ;  /* 0x000000ab00ab7308 */ /* 0x000ee20000000800 */
[C---:B--2---:R-:W-:Y:S01]  /*3ee0*/  FADD.FTZ R44, R32.reuse, R43 ;  /* 0x0000002b202c7221 */ /* 0x044fe20000010000 */
[----:B------:R-:W-:-:S06]  /*3ef0*/  F2FP.F16.F32.PACK_AB R169, R32, R169 ;  /* 0x000000a920a9723e */ /* 0x000fcc00000000ff */
[----:B------:R2:W4:Y:S01]  /*3f00*/  MUFU.EX2 R29, R110 ;  /* 0x0000006e001d7308 */ /* 0x0005220000000800 */
[----:B-1----:R-:W-:-:S07]  /*3f10*/  FADD.FTZ R42, R108, R3 ;  /* 0x000000036c2a7221 */ /* 0x002fce0000010000 */
[----:B------:R-:W1:Y:S01]  /*3f20*/  MUFU.EX2 R36, R36 ;  /* 0x0000002400247308 */ /* 0x000e620000000800 */
[----:B---3--:R-:W-:Y:S01]  /*3f30*/  FADD.FTZ R43, R171, R44 ;  /* 0x0000002cab2b7221 */ /* 0x008fe20000010000 */
[----:B--2---:R-:W-:-:S06]  /*3f40*/  IMAD.MOV.U32 R110, RZ, RZ, R151 ;  /* 0x000000ffff6e7224 */ /* 0x004fcc00078e0097 */
[----:B------:R-:W2:Y:S01]  /*3f50*/  MUFU.EX2 R112, R112 ;  /* 0x0000007000707308 */ /* 0x000ea20000000800 */
[C---:B----4-:R-:W-:Y:S01]  /*3f60*/  FADD.FTZ R3, R29.reuse, R42 ;  /* 0x0000002a1d037221 */ /* 0x050fe20000010000 */
[----:B------:R-:W-:Y:S01]  /*3f70*/  F2FP.F16.F32.PACK_AB R172, R29, R108 ;  /* 0x0000006c1dac723e */ /* 0x000fe200000000ff */
[----:B------:R-:W-:-:S05]  /*3f80*/  IMAD.MOV.U32 R108, RZ, RZ, R151 ;  /* 0x000000ffff6c7224 */ /* 0x000fca00078e0097 */
[----:B------:R-:W3:Y:S01]  /*3f90*/  MUFU.EX2 R165, R165 ;  /* 0x000000a500a57308 */ /* 0x000ee20000000800 */
[C---:B-1----:R-:W-:Y:S01]  /*3fa0*/  FADD.FTZ R42, R36.reuse, R43 ;  /* 0x0000002b242a7221 */ /* 0x042fe20000010000 */
[----:B------:R-:W-:-:S06]  /*3fb0*/  F2FP.F16.F32.PACK_AB R171, R36, R171 ;  /* 0x000000ab24ab723e */ /* 0x000fcc00000000ff */
[----:B------:R1:W4:Y:S01]  /*3fc0*/  MUFU.EX2 R31, R114 ;  /* 0x00000072001f7308 */ /* 0x0003220000000800 */
[----:B--2---:R-:W-:-:S07]  /*3fd0*/  FADD.FTZ R0, R112, R3 ;  /* 0x0000000370007221 */ /* 0x004fce0000010000 */
[----:B------:R-:W2:Y:S01]  /*3fe0*/  MUFU.EX2 R26, R26 ;  /* 0x0000001a001a7308 */ /* 0x000ea20000000800 */
[----:B---3--:R-:W-:Y:S01]  /*3ff0*/  FADD.FTZ R45, R165, R42 ;  /* 0x0000002aa52d7221 */ /* 0x008fe20000010000 */
[----:B-1----:R-:W-:-:S06]  /*4000*/  IMAD.MOV.U32 R114, RZ, RZ, R151 ;  /* 0x000000ffff727224 */ /* 0x002fcc00078e0097 */
[----:B------:R-:W1:Y:S01]  /*4010*/  MUFU.EX2 R116, R116 ;  /* 0x0000007400747308 */ /* 0x000e620000000800 */
[C---:B----4-:R-:W-:Y:S01]  /*4020*/  FADD.FTZ R3, R31.reuse, R0 ;  /* 0x000000001f037221 */ /* 0x050fe20000010000 */
[----:B------:R-:W-:Y:S02]  /*4030*/  F2FP.F16.F32.PACK_AB R174, R31, R112 ;  /* 0x000000701fae723e */ /* 0x000fe400000000ff */
[----:B------:R-:W-:-:S04]  /*4040*/  MOV R112, R151 ;  /* 0x0000009700707202 */ /* 0x000fc80000000f00 */
[----:B------:R-:W3:Y:S01]  /*4050*/  MUFU.EX2 R167, R167 ;  /* 0x000000a700a77308 */ /* 0x000ee20000000800 */
[C---:B--2---:R-:W-:Y:S01]  /*4060*/  FADD.FTZ R42, R26.reuse, R45 ;  /* 0x0000002d1a2a7221 */ /* 0x044fe20000010000 */
[----:B------:R-:W-:-:S06]  /*4070*/  F2FP.F16.F32.PACK_AB R165, R26, R165 ;  /* 0x000000a51aa5723e */ /* 0x000fcc00000000ff */
[----:B------:R2:W4:Y:S01]  /*4080*/  MUFU.EX2 R33, R118 ;  /* 0x0000007600217308 */ /* 0x0005220000000800 */
[----:B-1----:R-:W-:-:S07]  /*4090*/  FADD.FTZ R0, R116, R3 ;  /* 0x0000000374007221 */ /* 0x002fce0000010000 */
[----:B------:R-:W1:Y:S01]  /*40a0*/  MUFU.EX2 R30, R30 ;  /* 0x0000001e001e7308 */ /* 0x000e620000000800 */
[----:B---3--:R-:W-:Y:S01]  /*40b0*/  FADD.FTZ R45, R167, R42 ;  /* 0x0000002aa72d7221 */ /* 0x008fe20000010000 */
[----:B--2---:R-:W-:-:S06]  /*40c0*/  MOV R118, R151 ;  /* 0x0000009700767202 */ /* 0x004fcc0000000f00 */
[----:B------:R-:W2:Y:S01]  /*40d0*/  MUFU.EX2 R120, R120 ;  /* 0x0000007800787308 */ /* 0x000ea20000000800 */
[C---:B----4-:R-:W-:Y:S01]  /*40e0*/  FADD.FTZ R3, R33.reuse, R0 ;  /* 0x0000000021037221 */ /* 0x050fe20000010000 */
[----:B------:R-:W-:Y:S01]  /*40f0*/  F2FP.F16.F32.PACK_AB R168, R33, R116 ;  /* 0x0000007421a8723e */ /* 0x000fe200000000ff */
[----:B------:R-:W-:-:S05]  /*4100*/  IMAD.MOV.U32 R116, RZ, RZ, R151 ;  /* 0x000000ffff747224 */ /* 0x000fca00078e0097 */
[----:B------:R-:W3:Y:S01]  /*4110*/  MUFU.EX2 R161, R161 ;  /* 0x000000a100a17308 */ /* 0x000ee20000000800 */
[C---:B-1----:R-:W-:Y:S01]  /*4120*/  FADD.FTZ R42, R30.reuse, R45 ;  /* 0x0000002d1e2a7221 */ /* 0x042fe20000010000 */
[----:B------:R-:W-:-:S06]  /*4130*/  F2FP.F16.F32.PACK_AB R167, R30, R167 ;  /* 0x000000a71ea7723e */ /* 0x000fcc00000000ff */
[----:B------:R-:W-:Y:S01]  /*4140*/  MUFU.EX2 R155, R35 ;  /* 0x00000023009b7308 */ /* 0x000fe20000000800 */
[----:B--2---:R-:W-:-:S07]  /*4150*/  FADD.FTZ R0, R120, R3 ;  /* 0x0000000378007221 */ /* 0x004fce0000010000 */
[----:B------:R1:W2:Y:S01]  /*4160*/  MUFU.EX2 R35, R92 ;  /* 0x0000005c00237308 */ /* 0x0002a20000000800 */
[----:B---3--:R-:W-:-:S07]  /*4170*/  FADD.FTZ R45, R161, R42 ;  /* 0x0000002aa12d7221 */ /* 0x008fce0000010000 */
[----:B------:R-:W3:Y:S01]  /*4180*/  MUFU.EX2 R34, R34 ;  /* 0x0000002200227308 */ /* 0x000ee20000000800 */
[----:B-1----:R-:W-:-:S07]  /*4190*/  IMAD.MOV.U32 R92, RZ, RZ, R151 ;  /* 0x000000ffff5c7224 */ /* 0x002fce00078e0097 */
[----:B------:R-:W1:Y:S01]  /*41a0*/  MUFU.EX2 R40, R40 ;  /* 0x0000002800287308 */ /* 0x000e620000000800 */
[C---:B--2---:R-:W-:Y:S01]  /*41b0*/  FADD.FTZ R3, R35.reuse, R0 ;  /* 0x0000000023037221 */ /* 0x044fe20000010000 */
[----:B------:R-:W-:Y:S01]  /*41c0*/  F2FP.F16.F32.PACK_AB R170, R35, R120 ;  /* 0x0000007823aa723e */ /* 0x000fe200000000ff */
[----:B------:R-:W-:-:S05]  /*41d0*/  IMAD.MOV.U32 R120, RZ, RZ, R151 ;  /* 0x000000ffff787224 */ /* 0x000fca00078e0097 */
[----:B------:R-:W2:Y:S01]  /*41e0*/  MUFU.EX2 R163, R163 ;  /* 0x000000a300a37308 */ /* 0x000ea20000000800 */
[C---:B---3--:R-:W-:Y:S01]  /*41f0*/  FADD.FTZ R42, R34.reuse, R45 ;  /* 0x0000002d222a7221 */ /* 0x048fe20000010000 */
[----:B------:R-:W-:-:S06]  /*4200*/  F2FP.F16.F32.PACK_AB R161, R34, R161 ;  /* 0x000000a122a1723e */ /* 0x000fcc00000000ff */
[----:B------:R3:W4:Y:S01]  /*4210*/  MUFU.EX2 R37, R90 ;  /* 0x0000005a00257308 */ /* 0x0007220000000800 */
[----:B-1----:R-:W-:-:S07]  /*4220*/  FADD.FTZ R0, R40, R3 ;  /* 0x0000000328007221 */ /* 0x002fce0000010000 */
[----:B------:R-:W1:Y:S01]  /*4230*/  MUFU.EX2 R38, R38 ;  /* 0x0000002600267308 */ /* 0x000e620000000800 */
[----:B--2---:R-:W-:Y:S01]  /*4240*/  FADD.FTZ R45, R163, R42 ;  /* 0x0000002aa32d7221 */ /* 0x004fe20000010000 */
[----:B---3--:R-:W-:-:S06]  /*4250*/  IMAD.MOV.U32 R90, RZ, RZ, R151 ;  /* 0x000000ffff5a7224 */ /* 0x008fcc00078e0097 */
[----:B------:R-:W2:Y:S01]  /*4260*/  MUFU.EX2 R122, R122 ;  /* 0x0000007a007a7308 */ /* 0x000ea20000000800 */
[C---:B----4-:R-:W-:Y:S01]  /*4270*/  FADD.FTZ R3, R37.reuse, R0 ;  /* 0x0000000025037221 */ /* 0x050fe20000010000 */
[----:B------:R-:W-:-:S06]  /*4280*/  F2FP.F16.F32.PACK_AB R164, R37, R40 ;  /* 0x0000002825a4723e */ /* 0x000fcc00000000ff */
[----:B------:R-:W3:Y:S01]  /*4290*/  MUFU.EX2 R157, R157 ;  /* 0x0000009d009d7308 */ /* 0x000ee20000000800 */
[C---:B-1----:R-:W-:Y:S01]  /*42a0*/  FADD.FTZ R2, R38.reuse, R45 ;  /* 0x0000002d26027221 */ /* 0x042fe20000010000 */
[----:B------:R-:W-:-:S06]  /*42b0*/  F2FP.F16.F32.PACK_AB R163, R38, R163 ;  /* 0x000000a326a3723e */ /* 0x000fcc00000000ff */
        /* <DEDUP_REMOVED lines=12> */
[----:B------:R-:W2:Y:S01]  /*4380*/  MUFU.EX2 R41, R66 ;  /* 0x0000004200297308 */ /* 0x000ea20000000800 */
[----:B-1----:R-:W-:-:S07]  /*4390*/  FADD.FTZ R0, R64, R3 ;  /* 0x0000000340007221 */ /* 0x002fce0000010000 */
[----:B------:R-:W1:Y:S01]  /*43a0*/  MUFU.EX2 R159, R74 ;  /* 0x0000004a009f7308 */ /* 0x000e620000000800 */
[----:B---3--:R-:W-:-:S07]  /*43b0*/  FADD.FTZ R2, R70, R47 ;  /* 0x0000002f46027221 */ /* 0x008fce0000010000 */
[----:B------:R-:W3:Y:S01]  /*43c0*/  MUFU.EX2 R68, R68 ;  /* 0x0000004400447308 */ /* 0x000ee20000000800 */
[C---:B--2---:R-:W-:Y:S01]  /*43d0*/  FADD.FTZ R3, R41.reuse, R0 ;  /* 0x0000000029037221 */ /* 0x044fe20000010000 */
[----:B------:R-:W-:-:S06]  /*43e0*/  F2FP.F16.F32.PACK_AB R160, R41, R64 ;  /* 0x0000004029a0723e */ /* 0x000fcc00000000ff */
[----:B------:R-:W2:Y:S01]  /*43f0*/  MUFU.EX2 R60, R60 ;  /* 0x0000003c003c7308 */ /* 0x000ea20000000800 */
[C---:B-1----:R-:W-:Y:S01]  /*4400*/  FADD.FTZ R47, R159.reuse, R2 ;  /* 0x000000029f2f7221 */ /* 0x042fe20000010000 */
[----:B------:R-:W-:-:S06]  /*4410*/  F2FP.F16.F32.PACK_AB R159, R159, R70 ;  /* 0x000000469f9f723e */ /* 0x000fcc00000000ff */
[----:B------:R-:W1:Y:S01]  /*4420*/  MUFU.EX2 R43, R56 ;  /* 0x00000038002b7308 */ /* 0x000e620000000800 */
[----:B---3--:R-:W-:-:S07]  /*4430*/  FADD.FTZ R0, R68, R3 ;  /* 0x0000000344007221 */ /* 0x008fce0000010000 */
        /* <DEDUP_REMOVED lines=11> */
[----:B-1----:R-:W-:-:S04]  /*44f0*/  FADD.FTZ R2, R82, R49 ;  /* 0x0000003152027221 */ /* 0x002fc80000010000 */
[C---:B------:R-:W-:Y:S01]  /*4500*/  FADD.FTZ R3, R155.reuse, R2 ;  /* 0x000000029b037221 */ /* 0x040fe20000010000 */
[----:B------:R-:W-:Y:S02]  /*4510*/  F2FP.F16.F32.PACK_AB R155, R155, R82 ;  /* 0x000000529b9b723e */ /* 0x000fe400000000ff */
[----:B------:R-:W1:Y:S01]  /*4520*/  MUFU.EX2 R45, R46 ;  /* 0x0000002e002d7308 */ /* 0x000e620000000800 */
[C---:B---3--:R-:W-:Y:S01]  /*4530*/  FADD.FTZ R49, R13.reuse, R0 ;  /* 0x000000000d317221 */ /* 0x048fe20000010000 */
[----:B------:R-:W-:Y:S02]  /*4540*/  F2FP.F16.F32.PACK_AB R156, R13, R72 ;  /* 0x000000480d9c723e */ /* 0x000fe400000000ff */
[----:B------:R-:W-:-:S04]  /*4550*/  MOV R2, 0x3f800000 ;  /* 0x3f80000000027802 */ /* 0x000fc80000000f00 */
[----:B------:R-:W3:Y:S01]  /*4560*/  MUFU.EX2 R80, R80 ;  /* 0x0000005000507308 */ /* 0x000ee20000000800 */
[----:B--2---:R-:W-:-:S07]  /*4570*/  FADD.FTZ R0, R76, R49 ;  /* 0x000000314c007221 */ /* 0x004fce0000010000 */
[----:B------:R2:W4:Y:S01]  /*4580*/  MUFU.EX2 R47, R124 ;  /* 0x0000007c002f7308 */ /* 0x0005220000000800 */
[C---:B-1----:R-:W-:Y:S01]  /*4590*/  FADD.FTZ R21, R45.reuse, R0 ;  /* 0x000000002d157221 */ /* 0x042fe20000010000 */
[----:B------:R-:W-:-:S06]  /*45a0*/  F2FP.F16.F32.PACK_AB R158, R45, R76 ;  /* 0x0000004c2d9e723e */ /* 0x000fcc00000000ff */
[----:B------:R-:W1:Y:S01]  /*45b0*/  MUFU.EX2 R84, R84 ;  /* 0x0000005400547308 */ /* 0x000e620000000800 */
[----:B---3--:R-:W-:Y:S01]  /*45c0*/  FADD.FTZ R0, R80, R21 ;  /* 0x0000001550007221 */ /* 0x008fe20000010000 */
[----:B--2---:R-:W-:-:S06]  /*45d0*/  MOV R124, R151 ;  /* 0x00000097007c7202 */ /* 0x004fcc0000000f00 */
[----:B------:R2:W3:Y:S01]  /*45e0*/  MUFU.EX2 R15, R126 ;  /* 0x0000007e000f7308 */ /* 0x0004e20000000800 */
[C---:B----4-:R-:W-:Y:S01]  /*45f0*/  FADD.FTZ R21, R47.reuse, R0 ;  /* 0x000000002f157221 */ /* 0x050fe20000010000 */
[----:B------:R-:W-:Y:S01]  /*4600*/  F2FP.F16.F32.PACK_AB R152, R47, R80 ;  /* 0x000000502f98723e */ /* 0x000fe200000000ff */
[----:B------:R-:W-:Y:S02]  /*4610*/  IMAD.MOV.U32 R0, RZ, RZ, 0x3f800000 ;  /* 0x3f800000ff007424 */ /* 0x000fe400078e00ff */
[----:B-1----:R-:W-:Y:S01]  /*4620*/  FADD.FTZ R4, R84, R21 ;  /* 0x0000001554047221 */ /* 0x002fe20000010000 */
[----:B--2---:R-:W-:-:S03]  /*4630*/  IMAD.MOV.U32 R126, RZ, RZ, R151 ;  /* 0x000000ffff7e7224 */ /* 0x004fc600078e0097 */
[C---:B---3--:R-:W-:Y:S01]  /*4640*/  FADD.FTZ R4, R15.reuse, R4 ;  /* 0x000000040f047221 */ /* 0x048fe20000010000 */
[----:B------:R-:W-:Y:S01]  /*4650*/  F2FP.F16.F32.PACK_AB R154, R15, R84 ;  /* 0x000000540f9a723e */ /* 0x000fe200000000ff */
[----:B------:R-:W-:Y:S06]  /*4660*/  @!P2 BRA `(.L_x_1873) ;  /* 0x000000340028a947 */ /* 0x000fec0003800000 */
[----:B------:R-:W-:Y:S01]  /*4670*/  IMAD.MOV.U32 R15, RZ, RZ, R14 ;  /* 0x000000ffff0f7224 */ /* 0x000fe200078e000e */
[----:B------:R-:W-:Y:S01]  /*4680*/  MOV R0, 0x3f800000 ;  /* 0x3f80000000007802 */ /* 0x000fe20000000f00 */
[----:B------:R-:W-:Y:S01]  /*4690*/  IMAD.MOV.U32 R13, RZ, RZ, R12 ;  /* 0x000000ffff0d7224 */ /* 0x000fe200078e000c */
        /* <DEDUP_REMOVED lines=34> */
[----:B------:R-:W-:Y:S01]  /*48c0*/  ULDC UR59, c[0x0][0x2e0] ;  /* 0x0000b800003b7ab9 */ /* 0x000fe20000000800 */
[----:B------:R-:W-:Y:S01]  /*48d0*/  ULDC UR58, c[0x0][0x288] ;  /* 0x0000a200003a7ab9 */ /* 0x000fe20000000800 */
[----:B------:R-:W-:Y:S01]  /*48e0*/  ULDC UR61, c[0x0][0x404] ;  /* 0x00010100003d7ab9 */ /* 0x000fe20000000800 */
[----:B------:R-:W-:Y:S01]  /*48f0*/  ULDC UR5, c[0x0][0x9d8] ;  /* 0x0002760000057ab9 */ /* 0x000fe20000000800 */
[----:B------:R-:W-:-:S05]  /*4900*/  ULDC.64 UR40, c[0x0][0x3f8] ;  /* 0x0000fe0000287ab9 */ /* 0x000fca0000000a00 */
.L_x_1882:
[----:B------:R-:W-:-:S04]  /*4910*/  UIADD3 UR6, UR4, 0x1, URZ ;  /* 0x0000000104067890 */ /* 0x000fc8000fffe03f */
[----:B------:R-:W-:-:S04]  /*4920*/  UISETP.NE.AND UP0, UPT, UR6, 0x2, UPT ;  /* 0x000000020600788c */ /* 0x000fc8000bf05270 */
[----:B------:R-:W-:Y:S02]  /*4930*/  USEL UR46, URZ, 0x1, UP0 ;  /* 0x000000013f2e7887 */ /* 0x000fe40008000000 */
[----:B------:R-:W-:Y:S02]  /*4940*/  USEL UR36, UR6, URZ, UP0 ;  /* 0x0000003f06247287 */ /* 0x000fe40008000000 */
[----:B------:R-:W-:Y:S01]  /*4950*/  ULOP3.LUT UR46, UR45, UR46, URZ, 0x3c, !UPT ;  /* 0x0000002e2d2e7292 */ /* 0x000fe2000f8e3c3f */
[----:B------:R-:W-:Y:S11]  /*4960*/  @!P0 BRA `(.L_x_1874) ;  /* 0x0000000000048947 */ /* 0x000ff60003800000 */
[----:B------:R-:W-:Y:S01]  /*4970*/  BPT.TRAP 0x1 ;  /* 0x000000040000795c */ /* 0x000fe20000300000 */
.L_x_1874:
[----:B------:R-:W-:Y:S01]  /*4980*/  ULEA UR37, UR36, UR38, 0x3 ;  /* 0x0000002624257291 */ /* 0x000fe2000f8e183f */
[----:B------:R-:W-:-:S05]  /*4990*/  IMAD.U32 R5, RZ, RZ, UR46 ;  /* 0x0000002eff057e24 */ /* 0x000fca000f8e00ff */
[----:B------:R-:W-:-:S04]  /*49a0*/  SHF.L.U32 R5, R5, 0x1f, RZ ;  /* 0x0000001f05057819 */ /* 0x000fc800000006ff */
[----:B------:R1:W2:Y:S01]  /*49b0*/  SYNCS.PHASECHK.TRANS64.TRYWAIT P2, [UR37+0x34830], R5 ;  /* 0x03483005ff0075a7 */ /* 0x0002a20008040165 */
[----:B------:R-:W-:Y:S05]  /*49c0*/  @!P0 BRA `(.L_x_1875) ;  /* 0x0000000000048947 */ /* 0x000fea0003800000 */
[----:B------:R-:W-:Y:S01]  /*49d0*/  BPT.TRAP 0x1 ;  /* 0x000000040000795c */ /* 0x000fe20000300000 */
.L_x_1875:
[----:B--2---:R-:W-:Y:S05]  /*49e0*/  @P2 BRA `(.L_x_1876) ;  /* 0x0000000000082947 */ /* 0x004fea0003800000 */
[----:B------:R-:W2:Y:S02]  /*49f0*/  SYNCS.PHASECHK.TRANS64.TRYWAIT P2, [UR37+0x34830], R5 ;  /* 0x03483005ff0075a7 */ /* 0x000ea40008040165 */
[----:B--2---:R-:W-:Y:S05]  /*4a00*/  @!P2 BRA `(.L_x_1877) ;  /* 0x000000a800f0a947 */ /* 0x004fea0003800000 */
.L_x_1876:
        /* <DEDUP_REMOVED lines=94> */
[----:B------:R-:W-:Y:S01]  /*4ff0*/  R2UR UR52, R6 ;  /* 0x00000000063472ca */ /* 0x000fe200000e0000 */
[----:B------:R-:W-:Y:S01]  /*5000*/  UIADD3 UR54, UR6, 0x4, URZ ;  /* 0x0000000406367890 */ /* 0x000fe2000fffe03f */
[----:B------:R-:W-:Y:S01]  /*5010*/  R2UR UR53, R7 ;  /* 0x00000000073572ca */ /* 0x000fe200000e0000 */
[----:B------:R-:W-:Y:S01]  /*5020*/  UMOV UR55, 0x40000040 ;  /* 0x4000004000377882 */ /* 0x000fe20000000000 */
[----:B------:R-:W-:Y:S02]  /*5030*/  WARPGROUP.DEPBAR.LE gsb0, 0x0 ;  /* 0x00008000000079c5 */ /* 0x000fe40000010000 */
[----:B------:R-:W-:-:S09]  /*5040*/  WARPGROUP.ARRIVE ;  /* 0x00000000000079c5 */ /* 0x000fd20000000000 */
        /* <DEDUP_REMOVED lines=35> */
.L_x_1878:
[----:B------:R-:W-:Y:S01]  /*5280*/  ULEA UR6, UR4, UR38, 0x3 ;  /* 0x0000002604067291 */ /* 0x000fe2000f8e183f */
[----:B------:R-:W-:-:S05]  /*5290*/  IMAD.U32 R0, RZ, RZ, UR45 ;  /* 0x0000002dff007e24 */ /* 0x000fca000f8e00ff */
[----:B------:R-:W-:-:S04]  /*52a0*/  SHF.L.U32 R0, R0, 0x1f, RZ ;  /* 0x0000001f00007819 */ /* 0x000fc800000006ff */
[----:B------:R3:W4:Y:S01]  /*52b0*/  SYNCS.PHASECHK.TRANS64.TRYWAIT P2, [UR6+0x34850], R0 ;  /* 0x03485000ff0075a7 */ /* 0x0007220008040146 */
[----:B------:R-:W-:Y:S05]  /*52c0*/  @!P0 BRA `(.L_x_1879) ;  /* 0x0000000000048947 */ /* 0x000fea0003800000 */
[----:B------:R-:W-:Y:S01]  /*52d0*/  BPT.TRAP 0x1 ;  /* 0x000000040000795c */ /* 0x000fe20000300000 */
.L_x_1879:
[----:B----4-:R-:W-:Y:S05]  /*52e0*/  @P2 BRA `(.L_x_1880) ;  /* 0x0000000000082947 */ /* 0x010fea0003800000 */
[----:B------:R-:W4:Y:S02]  /*52f0*/  SYNCS.PHASECHK.TRANS64.TRYWAIT P2, [UR6+0x34850], R0 ;  /* 0x03485000ff0075a7 */ /* 0x000f240008040146 */
[----:B----4-:R-:W-:Y:S05]  /*5300*/  @!P2 BRA `(.L_x_1881) ;  /* 0x000000a000c8a947 */ /* 0x010fea0003800000 */
.L_x_1880:
[----:B------:R-:W-:Y:S01]  /*5310*/  UIADD3 UR10, UR38, 0x400, URZ ;  /* 0x00000400260a7890 */ /* 0x000fe2000fffe03f */
[----:B------:R-:W-:Y:S01]  /*5320*/  WARPGROUP.ARRIVE ;  /* 0x00000000000079c5 */ /* 0x000fe20000000000 */
[----:B------:R-:W-:Y:S01]  /*5330*/  UMOV UR11, 0x40000040 ;  /* 0x40000040000b7882 */ /* 0x000fe20000000000 */
[----:B------:R-:W-:Y:S01]  /*5340*/  UISETP.NE.U32.AND UP0, UPT, UR40, URZ, UPT ;  /* 0x0000003f2800728c */ /* 0x000fe2000bf05070 */
[----:B-1-3--:R-:W-:Y:S01]  /*5350*/  FMUL.FTZ R0, R26, UR5 ;  /* 0x000000051a007c20 */ /* 0x00afe20008410000 */
[----:B------:R-:W-:Y:S01]  /*5360*/  USHF.R.U32.HI UR10, URZ, 0x4, UR10 ;  /* 0x000000043f0a7899 */ /* 0x000fe2000801160a */
[----:B------:R-:W-:Y:S01]  /*5370*/  FMUL.FTZ R26, R39, UR5 ;  /* 0x00000005271a7c20 */ /* 0x000fe20008410000 */
[----:B------:R-:W-:Y:S01]  /*5380*/  UISETP.NE.AND.EX UP0, UPT, UR41, URZ, UPT, UP0 ;  /* 0x0000003f2900728c */ /* 0x000fe2000bf05300 */
[----:B--2---:R-:W-:Y:S01]  /*5390*/  FMUL.FTZ R5, R24, UR5 ;  /* 0x0000000518057c20 */ /* 0x004fe20008410000 */
[----:B------:R-:W-:Y:S01]  /*53a0*/  ULOP3.LUT UR10, UR10, 0x3fff, URZ, 0xc0, !UPT ;  /* 0x00003fff0a0a7892 */ /* 0x000fe2000f8ec03f */
[----:B------:R-:W-:Y:S01]  /*53b0*/  FMUL.FTZ R12, R25, UR5 ;  /* 0x00000005190c7c20 */ /* 0x000fe20008410000 */
[----:B------:R-:W-:Y:S01]  /*53c0*/  FMUL.FTZ R25, R38, UR5 ;  /* 0x0000000526197c20 */ /* 0x000fe20008410000 */
[----:B------:R-:W-:Y:S01]  /*53d0*/  FMUL.FTZ R38, R40, UR5 ;  /* 0x0000000528267c20 */ /* 0x000fe20008410000 */
[----:B------:R-:W-:Y:S01]  /*53e0*/  ULOP3.LUT UR10, UR10, 0x4000000, URZ, 0xfc, !UPT ;  /* 0x040000000a0a7892 */ /* 0x000fe2000f8efc3f */
[----:B------:R-:W1:Y:S01]  /*53f0*/  MUFU.TANH R5, R5 ;  /* 0x0000000500057308 */ /* 0x000e620000002400 */
[----:B------:R-:W-:Y:S01]  /*5400*/  FMUL.FTZ R198, R41, UR5 ;  /* 0x0000000529c67c20 */ /* 0x000fe20008410000 */
[----:B------:R-:W-:Y:S01]  /*5410*/  FMUL.FTZ R37, R37, UR5 ;  /* 0x0000000525257c20 */ /* 0x000fe20008410000 */
[----:B------:R-:W-:Y:S01]  /*5420*/  ULEA UR4, UR4, UR10, 0xb ;  /* 0x0000000a04047291 */ /* 0x000fe2000f8e583f */
[----:B------:R-:W-:Y:S01]  /*5430*/  FMUL.FTZ R44, R44, UR5 ;  /* 0x000000052c2c7c20 */ /* 0x000fe20008410000 */
[----:B------:R-:W-:Y:S01]  /*5440*/  FMUL.FTZ R196, R45, UR5 ;  /* 0x000000052dc47c20 */ /* 0x000fe20008410000 */
[----:B------:R-:W-:Y:S01]  /*5450*/  FMUL.FTZ R48, R48, UR5 ;  /* 0x0000000530307c20 */ /* 0x000fe20008410000 */
[----:B------:R-:W-:Y:S01]  /*5460*/  FMUL.FTZ R49, R49, UR5 ;  /* 0x0000000531317c20 */ /* 0x000fe20008410000 */
[----:B------:R-:W2:Y:S01]  /*5470*/  MUFU.TANH R12, R12 ;  /* 0x0000000c000c7308 */ /* 0x000ea20000002400 */
[----:B------:R-:W-:Y:S01]  /*5480*/  FMUL.FTZ R52, R52, UR5 ;  /* 0x0000000534347c20 */ /* 0x000fe20008410000 */
[----:B------:R-:W-:Y:S01]  /*5490*/  UMOV UR10, UR4 ;  /* 0x00000004000a7c82 */ /* 0x000fe20008000000 */
[----:B------:R-:W-:Y:S01]  /*54a0*/  FMUL.FTZ R53, R53, UR5 ;  /* 0x0000000535357c20 */ /* 0x000fe20008410000 */
[----:B------:R-:W-:Y:S01]  /*54b0*/  HGMMA.64x128x16.F32 R88, R180, gdesc[UR8].tnspB, R88, gsb0 ;  /* 0x41e00008b4587df0 */ /* 0x000fe20008000858 */
[----:B------:R-:W-:Y:S01]  /*54c0*/  UIADD3 UR10, UR4, 0x80, URZ ;  /* 0x00000080040a7890 */ /* 0x000fe2000fffe03f */
[----:B------:R-:W-:Y:S01]  /*54d0*/  FMUL.FTZ R56, R56, UR5 ;  /* 0x0000000538387c20 */ /* 0x000fe20008410000 */
[----:B------:R-:W-:Y:S01]  /*54e0*/  UMOV UR11, 0x40000040 ;  /* 0x40000040000b7882 */ /* 0x000fe20000000000 */
        /* <DEDUP_REMOVED lines=34> */
[----:B------:R-:W-:-:S06]  /*5710*/  UMOV UR45, UR46 ;  /* 0x0000002e002d7c82 */ /* 0x000fcc0008000000 */
[----:B------:R-:W-:Y:S08]  /*5720*/  MUFU.TANH R48, R48 ;  /* 0x0000003000307308 */ /* 0x000ff00000002400 */
[----:B------:R-:W-:Y:S08]  /*5730*/  MUFU.TANH R49, R49 ;  /* 0x0000003100317308 */ /* 0x000ff00000002400 */
[----:B------:R-:W-:Y:S08]  /*5740*/  MUFU.TANH R52, R52 ;  /* 0x0000003400347308 */ /* 0x000ff00000002400 */
[----:B------:R-:W-:Y:S08]  /*5750*/  MUFU.TANH R53, R53 ;  /* 0x0000003500357308 */ /* 0x000ff00000002400 */
[----:B------:R-:W-:Y:S08]  /*5760*/  MUFU.TANH R56, R56 ;  /* 0x0000003800387308 */ /* 0x000ff00000002400 */
[----:B------:R-:W-:Y:S08]  /*5770*/  MUFU.TANH R57, R57 ;  /* 0x0000003900397308 */ /* 0x000ff00000002400 */
[----:B------:R3:W-:Y:S08]  /*5780*/  MUFU.TANH R42, R61 ;  /* 0x0000003d002a7308 */ /* 0x0007f00000002400 */
[----:B------:R-:W-:Y:S01]  /*5790*/  MUFU.TANH R64, R64 ;  /* 0x0000004000407308 */ /* 0x000fe20000002400 */
[----:B---3--:R-:W-:-:S07]  /*57a0*/  FMUL.FTZ R61, R79, UR5 ;  /* 0x000000054f3d7c20 */ /* 0x008fce0008410000 */
[----:B------:R-:W-:Y:S08]  /*57b0*/  MUFU.TANH R68, R68 ;  /* 0x0000004400447308 */ /* 0x000ff00000002400 */
[----:B------:R3:W-:Y:S08]  /*57c0*/  MUFU.TANH R50, R69 ;  /* 0x0000004500327308 */ /* 0x0007f00000002400 */
[----:B------:R-:W-:Y:S01]  /*57d0*/  MUFU.TANH R58, R77 ;  /* 0x0000004d003a7308 */ /* 0x000fe20000002400 */
[----:B---3--:R-:W-:-:S07]  /*57e0*/  FMUL.FTZ R69, R87, UR5 ;  /* 0x0000000557457c20 */ /* 0x008fce0008410000 */
[----:B------:R-:W-:Y:S08]  /*57f0*/  MUFU.TANH R81, R81 ;  /* 0x0000005100517308 */ /* 0x000ff00000002400 */
[----:B------:R-:W-:Y:S01]  /*5800*/  MUFU.TANH R0, R0 ;  /* 0x0000000000007308 */ /* 0x000fe20000002400 */
[----:B------:R-:W-:Y:S02]  /*5810*/  WARPGROUP.DEPBAR.LE gsb0, 0x0 ;  /* 0x00008000000079c5 */ /* 0x000fe40000010000 */
[----:B------:R-:W-:Y:S01]  /*5820*/  WARPGROUP.ARRIVE ;  /* 0x00000000000079c5 */ /* 0x000fe20000000000 */
[----:B------:R-:W-:Y:S01]  /*5830*/  FMUL.FTZ R180, R36, UR5 ;  /* 0x0000000524b47c20 */ /* 0x000fe20008410000 */
[----:B------:R-:W-:Y:S01]  /*5840*/  FMUL.FTZ R36, R59, UR5 ;  /* 0x000000053b247c20 */ /* 0x000fe20008410000 */
[----:B------:R-:W-:-:S02]  /*5850*/  FMUL.FTZ R59, R78, UR5 ;  /* 0x000000054e3b7c20 */ /* 0x000fc40008410000 */
[----:B------:R-:W-:Y:S01]  /*5860*/  MUFU.TANH R2, R2 ;  /* 0x0000000200027308 */ /* 0x000fe20000002400 */
[----:B------:R-:W-:Y:S01]  /*5870*/  HGMMA.64x128x16.F32 R88, R176, gdesc[UR8].tnspB, R88, gsb0 ;  /* 0x41e00008b0587df0 */ /* 0x000fe20008000858 */
[----:B------:R-:W-:Y:S01]  /*5880*/  UIADD3 UR10, UR4, 0x100, URZ ;  /* 0x00000100040a7890 */ /* 0x000fe2000fffe03f */
[----:B------:R-:W-:-:S05]  /*5890*/  UMOV UR11, 0x40000040 ;  /* 0x40000040000b7882 */ /* 0x000fca0000000000 */
        /* <DEDUP_REMOVED lines=25> */
[----:B------:R-:W-:Y:S01]  /*5a30*/  UMOV UR10, 0xffffff80 ;  /* 0xffffff80000a7882 */ /* 0x000fe20000000000 */
[----:B------:R-:W-:Y:S01]  /*5a40*/  USEL UR11, UR61, 0x1, UP0 ;  /* 0x000000013d0b7887 */ /* 0x000fe20008000000 */
[----:B------:R-:W3:Y:S01]  /*5a50*/  MUFU.TANH R176, R176 ;  /* 0x000000b000b07308 */ /* 0x000ee20000002400 */
[----:B------:R-:W-:Y:S01]  /*5a60*/  UIMAD UR10, UR7, UR10, 0x1 ;  /* 0x00000001070a74a4 */ /* 0x000fe2000f8e020a */
[----:B------:R-:W-:Y:S01]  /*5a70*/  FMUL.FTZ R33, R54, UR5 ;  /* 0x0000000536217c20 */ /* 0x000fe20008410000 */
[----:B------:R-:W-:Y:S01]  /*5a80*/  FMUL.FTZ R28, R43, UR5 ;  /* 0x000000052b1c7c20 */ /* 0x000fe20008410000 */
[----:B------:R-:W-:Y:S01]  /*5a90*/  FMUL.FTZ R43, R62, UR5 ;  /* 0x000000053e2b7c20 */ /* 0x000fe20008410000 */
[----:B------:R-:W-:Y:S01]  /*5aa0*/  UIADD3 UR10, UR42, UR10, URZ ;  /* 0x0000000a2a0a7290 */ /* 0x000fe2000fffe03f */
[----:B------:R-:W-:Y:S01]  /*5ab0*/  FMUL.FTZ R32, R51, UR5 ;  /* 0x0000000533207c20 */ /* 0x000fe20008410000 */
[----:B------:R-:W-:Y:S01]  /*5ac0*/  FMUL.FTZ R51, R67, UR5 ;  /* 0x0000000543337c20 */ /* 0x000fe20008410000 */
[----:B------:R-:W4:Y:S01]  /*5ad0*/  MUFU.TANH R177, R177 ;  /* 0x000000b100b17308 */ /* 0x000f220000002400 */
[----:B------:R-:W-:Y:S01]  /*5ae0*/  UIMAD UR10, UR11, UR59, UR10 ;  /* 0x0000003b0b0a72a4 */ /* 0x000fe2000f8e020a */
[----:B------:R-:W-:Y:S01]  /*5af0*/  FMUL.FTZ R67, R86, UR5 ;  /* 0x0000000556437c20 */ /* 0x000fe20008410000 */
[----:B------:R-:W-:-:S02]  /*5b00*/  UISETP.GT.AND UP0, UPT, UR7, UR47, UPT ;  /* 0x0000002f0700728c */ /* 0x000fc4000bf04270 */
[----:B------:R-:W-:Y:S01]  /*5b10*/  UIADD3 UR10, UR10, -UR58, URZ ;  /* 0x8000003a0a0a7290 */ /* 0x000fe2000fffe03f */
[----:B------:R-:W-:Y:S02]  /*5b20*/  UMOV UR11, 0x40000040 ;  /* 0x40000040000b7882 */ /* 0x000fe40000000000 */
[----:B------:R-:W5:Y:S01]  /*5b30*/  MUFU.TANH R178, R178 ;  /* 0x000000b200b27308 */ /* 0x000f620000002400 */
[----:B------:R-:W-:Y:S02]  /*5b40*/  UIADD3 UR7, UR7, -0x1, URZ ;  /* 0xffffffff07077890 */ /* 0x000fe4000fffe03f */
[----:B------:R-:W-:Y:S01]  /*5b50*/  MOV R39, UR10 ;  /* 0x0000000a00277c02 */ /* 0x000fe20008000f00 */
[----:B------:R-:W-:-:S04]  /*5b60*/  UIADD3 UR10, UR4, 0x180, URZ ;  /* 0x00000180040a7890 */ /* 0x000fc8000fffe03f */
[----:B------:R-:W-:Y:S01]  /*5b70*/  IMAD R40, R22, -0x2, R39 ;  /* 0xfffffffe16287824 */ /* 0x000fe200078e0227 */
[----:B------:R-:W5:Y:S03]  /*5b80*/  MUFU.TANH R179, R179 ;  /* 0x000000b300b37308 */ /* 0x000f660000002400 */
[----:B------:R-:W-:-:S04]  /*5b90*/  IMAD.IADD R41, R23, 0x1, R40 ;  /* 0x0000000117297824 */ /* 0x000fc800078e0228 */
[C---:B------:R-:W-:Y:S01]  /*5ba0*/  VIADD R71, R41.reuse, 0x8 ;  /* 0x0000000829477836 */ /* 0x040fe20000000000 */
[C---:B------:R-:W-:Y:S01]  /*5bb0*/  ISETP.GT.AND P2, PT, R41.reuse, RZ, PT ;  /* 0x000000ff2900720c */ /* 0x040fe20003f44270 */
[----:B------:R-:W-:Y:S01]  /*5bc0*/  MUFU.TANH R40, R60 ;  /* 0x0000003c00287308 */ /* 0x000fe20000002400 */
[----:B------:R-:W-:Y:S02]  /*5bd0*/  ISETP.GT.AND P3, PT, R41, 0x1, PT ;  /* 0x000000012900780c */ /* 0x000fe40003f64270 */
[----:B-1----:R-:W-:Y:S02]  /*5be0*/  FSEL R182, R5, -INF , P2 ;  /* 0xff80000005b67808 */ /* 0x002fe40001000000 */
[----:B------:R-:W-:Y:S02]  /*5bf0*/  ISETP.GT.AND P2, PT, R41, 0x8, PT ;  /* 0x000000082900780c */ /* 0x000fe40003f44270 */
[----:B--2---:R-:W-:Y:S01]  /*5c00*/  FSEL R206, R12, -INF , P3 ;  /* 0xff8000000cce7808 */ /* 0x004fe20001800000 */
[----:B------:R1:W-:Y:S01]  /*5c10*/  MUFU.TANH R46, R65 ;  /* 0x00000041002e7308 */ /* 0x0003e20000002400 */
[----:B------:R-:W-:-:S02]  /*5c20*/  FMNMX.FTZ R5, R182, R13, !PT ;  /* 0x0000000db6057209 */ /* 0x000fc40007810000 */
[C---:B------:R-:W-:Y:S02]  /*5c30*/  ISETP.GT.AND P3, PT, R41.reuse, 0x9, PT ;  /* 0x000000092900780c */ /* 0x040fe40003f64270 */
[----:B---3--:R-:W-:Y:S02]  /*5c40*/  FSEL R204, R176, -INF , P2 ;  /* 0xff800000b0cc7808 */ /* 0x008fe40001000000 */
[----:B------:R-:W-:Y:S01]  /*5c50*/  FMNMX.FTZ R5, R206, R5, !PT ;  /* 0x00000005ce057209 */ /* 0x000fe20007810000 */
[----:B------:R2:W-:Y:S01]  /*5c60*/  MUFU.TANH R54, R73 ;  /* 0x0000004900367308 */ /* 0x0005e20000002400 */
[----:B------:R-:W-:Y:S01]  /*5c70*/  ISETP.GT.AND P2, PT, R41, 0x10, PT ;  /* 0x000000102900780c */ /* 0x000fe20003f44270 */
[----:B-1----:R-:W-:Y:S01]  /*5c80*/  FMUL.FTZ R65, R83, UR5 ;  /* 0x0000000553417c20 */ /* 0x002fe20008410000 */
[----:B----4-:R-:W-:Y:S02]  /*5c90*/  FSEL R208, R177, -INF , P3 ;  /* 0xff800000b1d07808 */ /* 0x010fe40001800000 */
[----:B------:R-:W-:-:S02]  /*5ca0*/  FMNMX.FTZ R5, R204, R5, !PT ;  /* 0x00000005cc057209 */ /* 0x000fc40007810000 */
[C---:B------:R-:W-:Y:S01]  /*5cb0*/  ISETP.GT.AND P3, PT, R41.reuse, 0x11, PT ;  /* 0x000000112900780c */ /* 0x040fe20003f64270 */
[----:B------:R-:W-:Y:S01]  /*5cc0*/  MUFU.TANH R60, R85 ;  /* 0x00000055003c7308 */ /* 0x000fe20000002400 */
[----:B-----5:R-:W-:Y:S02]  /*5cd0*/  FSEL R176, R178, -INF , P2 ;  /* 0xff800000b2b07808 */ /* 0x020fe40001000000 */
[----:B------:R-:W-:Y:S02]  /*5ce0*/  FMNMX.FTZ R5, R208, R5, !PT ;  /* 0x00000005d0057209 */ /* 0x000fe40007810000 */
[----:B------:R-:W-:Y:S02]  /*5cf0*/  ISETP.GT.AND P2, PT, R41, 0x18, PT ;  /* 0x000000182900780c */ /* 0x000fe40003f44270 */
[----:B------:R-:W-:Y:S01]  /*5d00*/  FSEL R202, R179, -INF , P3 ;  /* 0xff800000b3ca7808 */ /* 0x000fe20001800000 */
[----:B------:R-:W1:Y:S01]  /*5d10*/  MUFU.TANH R28, R28 ;  /* 0x0000001c001c7308 */ /* 0x000e620000002400 */
[----:B------:R-:W-:-:S02]  /*5d20*/  FMNMX.FTZ R5, R176, R5, !PT ;  /* 0x00000005b0057209 */ /* 0x000fc40007810000 */
[C---:B------:R-:W-:Y:S02]  /*5d30*/  ISETP.GT.AND P3, PT, R41.reuse, 0x19, PT ;  /* 0x000000192900780c */ /* 0x040fe40003f64270 */
[----:B------:R-:W-:Y:S02]  /*5d40*/  FSEL R178, R180, -INF , P2 ;  /* 0xff800000b4b27808 */ /* 0x000fe40001000000 */
[----:B------:R-:W-:Y:S01]  /*5d50*/  FMNMX.FTZ R5, R202, R5, !PT ;  /* 0x00000005ca057209 */ /* 0x000fe20007810000 */
[----:B------:R-:W-:Y:S01]  /*5d60*/  MUFU.TANH R29, R29 ;  /* 0x0000001d001d7308 */ /* 0x000fe20000002400 */
[----:B------:R-:W-:Y:S02]  /*5d70*/  ISETP.GT.AND P2, PT, R41, 0x20, PT ;  /* 0x000000202900780c */ /* 0x000fe40003f44270 */
[----:B------:R-:W-:Y:S02]  /*5d80*/  FSEL R200, R37, -INF , P3 ;  /* 0xff80000025c87808 */ /* 0x000fe40001800000 */
[----:B------:R-:W-:-:S02]  /*5d90*/  FMNMX.FTZ R5, R178, R5, !PT ;  /* 0x00000005b2057209 */ /* 0x000fc40007810000 */
[C---:B------:R-:W-:Y:S01]  /*5da0*/  ISETP.GT.AND P3, PT, R41.reuse, 0x21, PT ;  /* 0x000000212900780c */ /* 0x040fe20003f64270 */
[----:B------:R-:W3:Y:S01]  /*5db0*/  MUFU.TANH R32, R32 ;  /* 0x0000002000207308 */ /* 0x000ee20000002400 */
[----:B------:R-:W-:Y:S02]  /*5dc0*/  FMNMX.FTZ R5, R200, R5, !PT ;  /* 0x00000005c8057209 */ /* 0x000fe40007810000 */
[----:B------:R-:W-:Y:S02]  /*5dd0*/  FSEL R198, R198, -INF , P3 ;  /* 0xff800000c6c67808 */ /* 0x000fe40001800000 */
[----:B------:R-:W-:Y:S02]  /*5de0*/  ISETP.GT.AND P3, PT, R41, 0x29, PT ;  /* 0x000000292900780c */ /* 0x000fe40003f64270 */
[----:B------:R-:W-:Y:S01]  /*5df0*/  ISETP.GT.AND P5, PT, R71, RZ, PT ;  /* 0x000000ff4700720c */ /* 0x000fe20003fa4270 */
[----:B------:R-:W-:Y:S01]  /*5e00*/  MUFU.TANH R33, R33 ;  /* 0x0000002100217308 */ /* 0x000fe20000002400 */
[----:B------:R-:W-:-:S02]  /*5e10*/  FSEL R196, R196, -INF , P3 ;  /* 0xff800000c4c47808 */ /* 0x000fc40001800000 */
[----:B------:R-:W-:Y:S02]  /*5e20*/  ISETP.GT.AND P3, PT, R41, 0x31, PT ;  /* 0x000000312900780c */ /* 0x000fe40003f64270 */
[----:B------:R-:W-:Y:S02]  /*5e30*/  ISETP.GT.AND P6, PT, R71, 0x1, PT ;  /* 0x000000014700780c */ /* 0x000fe40003fc4270 */
[----:B------:R-:W-:Y:S01]  /*5e40*/  FSEL R192, R49, -INF , P3 ;  /* 0xff80000031c07808 */ /* 0x000fe20001800000 */
[----:B------:R-:W-:Y:S01]  /*5e50*/  FMUL.FTZ R49, R70, UR5 ;  /* 0x0000000546317c20 */ /* 0x000fe20008410000 */
[----:B------:R-:W-:Y:S01]  /*5e60*/  ISETP.GT.AND P3, PT, R41, 0x39, PT ;  /* 0x000000392900780c */ /* 0x000fe20003f64270 */
[----:B------:R-:W-:Y:S01]  /*5e70*/  MUFU.TANH R43, R43 ;  /* 0x0000002b002b7308 */ /* 0x000fe20000002400 */
[----:B------:R-:W-:Y:S02]  /*5e80*/  FSEL R66, R0, -INF , P5 ;  /* 0xff80000000427808 */ /* 0x000fe40002800000 */
[----:B------:R-:W-:-:S02]  /*5e90*/  FSEL R70, R2, -INF , P6 ;  /* 0xff80000002467808 */ /* 0x000fc40003000000 */
[----:B--2---:R-:W-:Y:S02]  /*5ea0*/  FMNMX.FTZ R73, R66, R15, !PT ;  /* 0x0000000f42497209 */ /* 0x004fe40007810000 */
[C---:B------:R-:W-:Y:S01]  /*5eb0*/  ISETP.GT.AND P4, PT, R71.reuse, 0x9, PT ;  /* 0x000000094700780c */ /* 0x040fe20003f84270 */
[----:B------:R-:W-:Y:S01]  /*5ec0*/  MUFU.TANH R51, R51 ;  /* 0x0000003300337308 */ /* 0x000fe20000002400 */
[----:B------:R-:W-:Y:S02]  /*5ed0*/  FMNMX.FTZ R73, R70, R73, !PT ;  /* 0x0000004946497209 */ /* 0x000fe40007810000 */
[C---:B------:R-:W-:Y:S02]  /*5ee0*/  ISETP.GT.AND P5, PT, R71.reuse, 0x10, PT ;  /* 0x000000104700780c */ /* 0x040fe40003fa4270 */
[----:B------:R-:W-:Y:S02]  /*5ef0*/  FSEL R20, R20, -INF , P4 ;  /* 0xff80000014147808 */ /* 0x000fe40002000000 */
[C---:B------:R-:W-:Y:S01]  /*5f00*/  ISETP.GT.AND P6, PT, R71.reuse, 0x11, PT ;  /* 0x000000114700780c */ /* 0x040fe20003fc4270 */
[----:B------:R-:W-:Y:S01]  /*5f10*/  MUFU.TANH R49, R49 ;  /* 0x0000003100317308 */ /* 0x000fe20000002400 */
[----:B------:R-:W-:-:S02]  /*5f20*/  ISETP.GT.AND P4, PT, R71, 0x19, PT ;  /* 0x000000194700780c */ /* 0x000fc40003f84270 */
[----:B------:R-:W-:Y:S02]  /*5f30*/  FSEL R24, R24, -INF , P6 ;  /* 0xff80000018187808 */ /* 0x000fe40003000000 */
[----:B------:R-:W-:Y:S02]  /*5f40*/  FSEL R26, R26, -INF , P4 ;  /* 0xff8000001a1a7808 */ /* 0x000fe40002000000 */
[C---:B------:R-:W-:Y:S01]  /*5f50*/  ISETP.GT.AND P6, PT, R71.reuse, 0x21, PT ;  /* 0x000000214700780c */ /* 0x040fe20003fc4270 */
[----:B------:R-:W-:Y:S01]  /*5f60*/  MUFU.TANH R61, R61 ;  /* 0x0000003d003d7308 */ /* 0x000fe20000002400 */
[----:B------:R-:W-:Y:S02]  /*5f70*/  ISETP.GT.AND P4, PT, R71, 0x29, PT ;  /* 0x000000294700780c */ /* 0x000fe40003f84270 */
[----:B-1----:R-:W-:Y:S02]  /*5f80*/  FSEL R28, R28, -INF , P6 ;  /* 0xff8000001c1c7808 */ /* 0x002fe40003000000 */
[----:B------:R-:W-:-:S02]  /*5f90*/  FSEL R82, R30, -INF , P4 ;  /* 0xff8000001e527808 */ /* 0x000fc40002000000 */
[C---:B------:R-:W-:Y:S01]  /*5fa0*/  ISETP.GT.AND P6, PT, R71.reuse, 0x31, PT ;  /* 0x000000314700780c */ /* 0x040fe20003fc4270 */
[----:B------:R-:W-:Y:S01]  /*5fb0*/  MUFU.TANH R63, R63 ;  /* 0x0000003f003f7308 */ /* 0x000fe20000002400 */
[C---:B------:R-:W-:Y:S02]  /*5fc0*/  ISETP.GT.AND P4, PT, R71.reuse, 0x39, PT ;  /* 0x000000394700780c */ /* 0x040fe40003f84270 */
[----:B---3--:R-:W-:Y:S02]  /*5fd0*/  FSEL R32, R32, -INF , P6 ;  /* 0xff80000020207808 */ /* 0x008fe40003000000 */
[----:B------:R-:W-:Y:S01]  /*5fe0*/  ISETP.GT.AND P6, PT, R71, 0x41, PT ;  /* 0x000000414700780c */ /* 0x000fe20003fc4270 */
[----:B------:R-:W-:Y:S02]  /*5ff0*/  WARPGROUP.DEPBAR.LE gsb0, 0x0 ;  /* 0x00008000000079c5 */ /* 0x000fe40000010000 */
[----:B------:R-:W-:Y:S01]  /*6000*/  WARPGROUP.ARRIVE ;  /* 0x00000000000079c5 */ /* 0x000fe20000000000 */
[----:B------:R-:W-:Y:S01]  /*6010*/  FSEL R172, R38, -INF , P2 ;  /* 0xff80000026ac7808 */ /* 0x000fe20001000000 */
[----:B------:R-:W-:Y:S01]  /*6020*/  MUFU.TANH R65, R65 ;  /* 0x0000004100417308 */ /* 0x000fe20000002400 */
[----:B------:R-:W-:-:S02]  /*6030*/  ISETP.GT.AND P2, PT, R41, 0x28, PT ;  /* 0x000000282900780c */ /* 0x000fc40003f44270 */
[----:B------:R-:W-:Y:S01]  /*6040*/  FMNMX.FTZ R5, R172, R5, !PT ;  /* 0x00000005ac057209 */ /* 0x000fe20007810000 */
[----:B------:R-:W-:Y:S01]  /*6050*/  HGMMA.64x128x16.F32 R88, R168, gdesc[UR8].tnspB, R88, gsb0 ;  /* 0x41e00008a8587df0 */ /* 0x000fe20008000858 */
[----:B------:R-:W-:Y:S01]  /*6060*/  UIADD3 UR10, UR4, 0x200, URZ ;  /* 0x00000200040a7890 */ /* 0x000fe2000fffe03f */
[----:B------:R-:W-:Y:S01]  /*6070*/  FSEL R174, R44, -INF , P2 ;  /* 0xff8000002cae7808 */ /* 0x000fe20001000000 */
[----:B------:R-:W-:Y:S01]  /*6080*/  UMOV UR11, 0x40000040 ;  /* 0x40000040000b7882 */ /* 0x000fe20000000000 */
[----:B------:R-:W-:Y:S01]  /*6090*/  FMNMX.FTZ R5, R198, R5, !PT ;  /* 0x00000005c6057209 */ /* 0x000fe20007810000 */
[----:B------:R-:W-:Y:S01]  /*60a0*/  MUFU.TANH R67, R67 ;  /* 0x0000004300437308 */ /* 0x000fe20000002400 */
[----:B------:R-:W-:Y:S02]  /*60b0*/  ISETP.GT.AND P2, PT, R41, 0x30, PT ;  /* 0x000000302900780c */ /* 0x000fe40003f44270 */
[----:B------:R-:W-:Y:S02]  /*60c0*/  FMNMX.FTZ R5, R174, R5, !PT ;  /* 0x00000005ae057209 */ /* 0x000fe40007810000 */
[----:B------:R-:W-:-:S02]  /*60d0*/  FSEL R194, R48, -INF , P2 ;  /* 0xff80000030c27808 */ /* 0x000fc40001000000 */
[----:B------:R-:W-:Y:S01]  /*60e0*/  FMNMX.FTZ R37, R196, R5, !PT ;  /* 0x00000005c4257209 */ /* 0x000fe20007810000 */
[----:B------:R-:W-:Y:S01]  /*60f0*/  MUFU.TANH R69, R69 ;  /* 0x0000004500457308 */ /* 0x000fe20000002400 */
[----:B------:R-:W-:Y:S02]  /*6100*/  ISETP.GT.AND P2, PT, R41, 0x38, PT ;  /* 0x000000382900780c */ /* 0x000fe40003f44270 */
[----:B------:R-:W-:Y:S02]  /*6110*/  FMNMX.FTZ R37, R194, R37, !PT ;  /* 0x00000025c2257209 */ /* 0x000fe40007810000 */
[----:B------:R-:W-:Y:S02]  /*6120*/  FSEL R36, R36, -INF , P6 ;  /* 0xff80000024247808 */ /* 0x000fe40003000000 */
[----:B------:R-:W-:Y:S01]  /*6130*/  FMNMX.FTZ R37, R192, R37, !PT ;  /* 0x00000025c0257209 */ /* 0x000fe20007810000 */
[----:B------:R1:W2:Y:S01]  /*6140*/  MUFU.TANH R5, R72 ;  /* 0x0000004800057308 */ /* 0x0002a20000002400 */
[----:B------:R-:W-:Y:S01]  /*6150*/  ISETP.GT.AND P6, PT, R71, 0x51, PT ;  /* 0x000000514700780c */ /* 0x000fe20003fc4270 */
[----:B------:R-:W-:-:S02]  /*6160*/  WARPGROUP.DEPBAR.LE gsb0, 0x0 ;  /* 0x00008000000079c5 */ /* 0x000fc40000010000 */
[----:B------:R-:W-:Y:S01]  /*6170*/  WARPGROUP.ARRIVE ;  /* 0x00000000000079c5 */ /* 0x000fe20000000000 */
[----:B------:R-:W-:Y:S02]  /*6180*/  FSEL R170, R52, -INF , P2 ;  /* 0xff80000034aa7808 */ /* 0x000fe40001000000 */
[----:B------:R-:W-:Y:S02]  /*6190*/  ISETP.GT.AND P2, PT, R41, 0x40, PT ;  /* 0x000000402900780c */ /* 0x000fe40003f44270 */
[----:B------:R-:W-:Y:S01]  /*61a0*/  FSEL R168, R53, -INF , P3 ;  /* 0xff80000035a87808 */ /* 0x000fe20001800000 */
[----:B------:R-:W-:Y:S01]  /*61b0*/  HGMMA.64x128x16.F32 R88, R164, gdesc[UR8].tnspB, R88, gsb0 ;  /* 0x41e00008a4587df0 */ /* 0x000fe20008000858 */
[----:B------:R-:W-:Y:S01]  /*61c0*/  FMNMX.FTZ R37, R170, R37, !PT ;  /* 0x00000025aa257209 */ /* 0x000fe20007810000 */
[----:B------:R-:W-:Y:S01]  /*61d0*/  UIADD3 UR10, UR4, 0x280, URZ ;  /* 0x00000280040a7890 */ /* 0x000fe2000fffe03f */
[C---:B------:R-:W-:Y:S01]  /*61e0*/  ISETP.GT.AND P3, PT, R41.reuse, 0x41, PT ;  /* 0x000000412900780c */ /* 0x040fe20003f64270 */
[----:B------:R-:W-:Y:S01]  /*61f0*/  UMOV UR11, 0x40000040 ;  /* 0x40000040000b7882 */ /* 0x000fe20000000000 */
[----:B-1----:R-:W-:Y:S01]  /*6200*/  FSEL R72, R56, -INF , P2 ;  /* 0xff80000038487808 */ /* 0x002fe20001000000 */
[----:B------:R-:W-:Y:S01]  /*6210*/  FMUL.FTZ R53, R74, UR5 ;  /* 0x000000054a357c20 */ /* 0x000fe20008410000 */
[----:B------:R-:W-:Y:S01]  /*6220*/  FMNMX.FTZ R37, R168, R37, !PT ;  /* 0x00000025a8257209 */ /* 0x000fe20007810000 */
[----:B------:R-:W1:Y:S01]  /*6230*/  MUFU.TANH R56, R76 ;  /* 0x0000004c00387308 */ /* 0x000e620000002400 */
[----:B------:R-:W-:-:S02]  /*6240*/  ISETP.GT.AND P2, PT, R41, 0x48, PT ;  /* 0x000000482900780c */ /* 0x000fc40003f44270 */
[----:B------:R-:W-:Y:S01]  /*6250*/  FSEL R38, R57, -INF , P3 ;  /* 0xff80000039267808 */ /* 0x000fe20001800000 */
[----:B------:R-:W-:Y:S01]  /*6260*/  FMUL.FTZ R57, R75, UR5 ;  /* 0x000000054b397c20 */ /* 0x000fe20008410000 */
[----:B------:R-:W-:Y:S02]  /*6270*/  FMNMX.FTZ R37, R72, R37, !PT ;  /* 0x0000002548257209 */ /* 0x000fe40007810000 */
[C---:B------:R-:W-:Y:S01]  /*6280*/  ISETP.GT.AND P3, PT, R41.reuse, 0x49, PT ;  /* 0x000000492900780c */ /* 0x040fe20003f64270 */
[----:B------:R-:W-:Y:S01]  /*6290*/  MUFU.TANH R53, R53 ;  /* 0x0000003500357308 */ /* 0x000fe20000002400 */
[----:B------:R-:W-:Y:S02]  /*62a0*/  FSEL R40, R40, -INF , P2 ;  /* 0xff80000028287808 */ /* 0x000fe40001000000 */
[----:B------:R-:W-:Y:S02]  /*62b0*/  FMNMX.FTZ R37, R38, R37, !PT ;  /* 0x0000002526257209 */ /* 0x000fe40007810000 */
[----:B------:R-:W-:-:S02]  /*62c0*/  ISETP.GT.AND P2, PT, R41, 0x50, PT ;  /* 0x000000502900780c */ /* 0x000fc40003f44270 */
[----:B------:R-:W-:Y:S01]  /*62d0*/  FSEL R42, R42, -INF , P3 ;  /* 0xff8000002a2a7808 */ /* 0x000fe20001800000 */
[----:B------:R-:W-:Y:S01]  /*62e0*/  MUFU.TANH R57, R57 ;  /* 0x0000003900397308 */ /* 0x000fe20000002400 */
[----:B------:R-:W-:Y:S02]  /*62f0*/  FMNMX.FTZ R37, R40, R37, !PT ;  /* 0x0000002528257209 */ /* 0x000fe40007810000 */
[C---:B------:R-:W-:Y:S02]  /*6300*/  ISETP.GT.AND P3, PT, R41.reuse, 0x51, PT ;  /* 0x000000512900780c */ /* 0x040fe40003f64270 */
[----:B------:R-:W-:Y:S02]  /*6310*/  FSEL R44, R64, -INF , P2 ;  /* 0xff800000402c7808 */ /* 0x000fe40001000000 */
[----:B------:R-:W-:Y:S01]  /*6320*/  FMNMX.FTZ R37, R42, R37, !PT ;  /* 0x000000252a257209 */ /* 0x000fe20007810000 */
[----:B------:R-:W3:Y:S01]  /*6330*/  MUFU.TANH R64, R80 ;  /* 0x0000005000407308 */ /* 0x000ee20000002400 */
[----:B------:R-:W-:-:S02]  /*6340*/  ISETP.GT.AND P2, PT, R41, 0x58, PT ;  /* 0x000000582900780c */ /* 0x000fc40003f44270 */
[----:B------:R-:W-:Y:S02]  /*6350*/  FSEL R46, R46, -INF , P3 ;  /* 0xff8000002e2e7808 */ /* 0x000fe40001800000 */
[----:B------:R-:W-:Y:S02]  /*6360*/  FMNMX.FTZ R37, R44, R37, !PT ;  /* 0x000000252c257209 */ /* 0x000fe40007810000 */
[C---:B------:R-:W-:Y:S02]  /*6370*/  ISETP.GT.AND P3, PT, R41.reuse, 0x59, PT ;  /* 0x000000592900780c */ /* 0x040fe40003f64270 */
[----:B------:R-:W-:Y:S02]  /*6380*/  FSEL R48, R68, -INF , P2 ;  /* 0xff80000044307808 */ /* 0x000fe40001000000 */
[----:B------:R-:W-:Y:S01]  /*6390*/  FMNMX.FTZ R37, R46, R37, !PT ;  /* 0x000000252e257209 */ /* 0x000fe20007810000 */
[----:B------:R-:W4:Y:S01]  /*63a0*/  MUFU.TANH R68, R84 ;  /* 0x0000005400447308 */ /* 0x000f220000002400 */
[----:B------:R-:W-:-:S02]  /*63b0*/  ISETP.GT.AND P2, PT, R41, 0x60, PT ;  /* 0x000000602900780c */ /* 0x000fc40003f44270 */
[----:B------:R-:W-:Y:S02]  /*63c0*/  FSEL R50, R50, -INF , P3 ;  /* 0xff80000032327808 */ /* 0x000fe40001800000 */
[----:B------:R-:W-:Y:S02]  /*63d0*/  FMNMX.FTZ R37, R48, R37, !PT ;  /* 0x0000002530257209 */ /* 0x000fe40007810000 */
[----:B------:R-:W-:Y:S02]  /*63e0*/  ISETP.GT.AND P3, PT, R41, 0x61, PT ;  /* 0x000000612900780c */ /* 0x000fe40003f64270 */
[----:B--2---:R-:W-:Y:S02]  /*63f0*/  FSEL R52, R5, -INF , P2 ;  /* 0xff80000005347808 */ /* 0x004fe40001000000 */
[----:B------:R-:W-:Y:S01]  /*6400*/  FMNMX.FTZ R37, R50, R37, !PT ;  /* 0x0000002532257209 */ /* 0x000fe20007810000 */
[----:B------:R-:W2:Y:S01]  /*6410*/  LDC R5, c[0x0][0x988] ;  /* 0x00026200ff057b82 */ /* 0x000ea20000000800 */
[----:B------:R-:W-:-:S02]  /*6420*/  ISETP.GT.AND P2, PT, R41, 0x68, PT ;  /* 0x000000682900780c */ /* 0x000fc40003f44270 */
[----:B------:R-:W-:Y:S02]  /*6430*/  FSEL R54, R54, -INF , P3 ;  /* 0xff80000036367808 */ /* 0x000fe40001800000 */
[----:B------:R-:W-:Y:S02]  /*6440*/  FMNMX.FTZ R37, R52, R37, !PT ;  /* 0x0000002534257209 */ /* 0x000fe40007810000 */
[C---:B------:R-:W-:Y:S02]  /*6450*/  ISETP.GT.AND P3, PT, R41.reuse, 0x69, PT ;  /* 0x000000692900780c */ /* 0x040fe40003f64270 */
[----:B-1----:R-:W-:Y:S02]  /*6460*/  FSEL R56, R56, -INF , P2 ;  /* 0xff80000038387808 */ /* 0x002fe40001000000 */
[----:B------:R-:W-:Y:S02]  /*6470*/  FMNMX.FTZ R37, R54, R37, !PT ;  /* 0x0000002536257209 */ /* 0x000fe40007810000 */
[----:B------:R-:W-:-:S02]  /*6480*/  ISETP.GT.AND P2, PT, R41, 0x70, PT ;  /* 0x000000702900780c */ /* 0x000fc40003f44270 */
[----:B------:R-:W-:Y:S02]  /*6490*/  FSEL R58, R58, -INF , P3 ;  /* 0xff8000003a3a7808 */ /* 0x000fe40001800000 */
[----:B------:R-:W-:Y:S02]  /*64a0*/  FMNMX.FTZ R37, R56, R37, !PT ;  /* 0x0000002538257209 */ /* 0x000fe40007810000 */
[C---:B------:R-:W-:Y:S02]  /*64b0*/  ISETP.GT.AND P3, PT, R41.reuse, 0x71, PT ;  /* 0x000000712900780c */ /* 0x040fe40003f64270 */
[----:B---3--:R-:W-:Y:S02]  /*64c0*/  FSEL R64, R64, -INF , P2 ;  /* 0xff80000040407808 */ /* 0x008fe40001000000 */
[----:B------:R-:W-:Y:S02]  /*64d0*/  FMNMX.FTZ R37, R58, R37, !PT ;  /* 0x000000253a257209 */ /* 0x000fe40007810000 */
[----:B------:R-:W-:-:S02]  /*64e0*/  ISETP.GT.AND P2, PT, R41, 0x78, PT ;  /* 0x000000782900780c */ /* 0x000fc40003f44270 */
[----:B------:R-:W-:Y:S02]  /*64f0*/  FSEL R62, R81, -INF , P3 ;  /* 0xff800000513e7808 */ /* 0x000fe40001800000 */
[----:B------:R-:W-:Y:S02]  /*6500*/  FMNMX.FTZ R37, R64, R37, !PT ;  /* 0x0000002540257209 */ /* 0x000fe40007810000 */
[----:B------:R-:W-:Y:S02]  /*6510*/  ISETP.GT.AND P3, PT, R41, 0x79, PT ;  /* 0x000000792900780c */ /* 0x000fe40003f64270 */
[----:B----4-:R-:W-:Y:S02]  /*6520*/  FSEL R68, R68, -INF , P2 ;  /* 0xff80000044447808 */ /* 0x010fe40001000000 */
[----:B------:R-:W-:Y:S02]  /*6530*/  FMNMX.FTZ R37, R62, R37, !PT ;  /* 0x000000253e257209 */ /* 0x000fe40007810000 */
[----:B------:R-:W-:-:S02]  /*6540*/  FSEL R60, R60, -INF , P3 ;  /* 0xff8000003c3c7808 */ /* 0x000fc40001800000 */
[----:B------:R-:W-:Y:S02]  /*6550*/  FMNMX.FTZ R37, R68, R37, !PT ;  /* 0x0000002544257209 */ /* 0x000fe40007810000 */
[----:B------:R-:W-:Y:S02]  /*6560*/  ISETP.GT.AND P3, PT, R71, 0x8, PT ;  /* 0x000000084700780c */ /* 0x000fe40003f64270 */
[----:B------:R-:W-:Y:S02]  /*6570*/  FMNMX.FTZ R37, R60, R37, !PT ;  /* 0x000000253c257209 */ /* 0x000fe40007810000 */
[----:B------:R-:W-:Y:S02]  /*6580*/  FSEL R0, R14, -INF , P3 ;  /* 0xff8000000e007808 */ /* 0x000fe40001800000 */
[----:B------:R-:W-:Y:S01]  /*6590*/  FSEL R74, R21, -INF , P5 ;  /* 0xff800000154a7808 */ /* 0x000fe20002800000 */
[----:B------:R-:W1:Y:S01]  /*65a0*/  SHFL.BFLY PT, R12, R37, 0x2, 0x1f ;  /* 0x0c401f00250c7f89 */ /* 0x000e6200000e0000 */
[----:B------:R-:W-:-:S02]  /*65b0*/  FMNMX.FTZ R73, R0, R73, !PT ;  /* 0x0000004900497209 */ /* 0x000fc40007810000 */
[----:B------:R-:W-:Y:S02]  /*65c0*/  ISETP.GT.AND P3, PT, R71, 0x18, PT ;  /* 0x000000184700780c */ /* 0x000fe40003f64270 */
[----:B------:R-:W-:Y:S02]  /*65d0*/  FMNMX.FTZ R73, R20, R73, !PT ;  /* 0x0000004914497209 */ /* 0x000fe40007810000 */
[----:B------:R-:W-:Y:S02]  /*65e0*/  FSEL R76, R25, -INF , P3 ;  /* 0xff800000194c7808 */ /* 0x000fe40001800000 */
[----:B------:R-:W-:Y:S02]  /*65f0*/  FMNMX.FTZ R73, R74, R73, !PT ;  /* 0x000000494a497209 */ /* 0x000fe40007810000 */
[----:B------:R-:W-:Y:S02]  /*6600*/  ISETP.GT.AND P5, PT, R71, 0x20, PT ;  /* 0x000000204700780c */ /* 0x000fe40003fa4270 */
[----:B------:R-:W-:-:S02]  /*6610*/  FMNMX.FTZ R73, R24, R73, !PT ;  /* 0x0000004918497209 */ /* 0x000fc40007810000 */
[----:B------:R-:W-:Y:S02]  /*6620*/  FSEL R78, R27, -INF , P5 ;  /* 0xff8000001b4e7808 */ /* 0x000fe40002800000 */
[----:B------:R-:W-:Y:S02]  /*6630*/  FMNMX.FTZ R73, R76, R73, !PT ;  /* 0x000000494c497209 */ /* 0x000fe40007810000 */
[----:B------:R-:W-:Y:S02]  /*6640*/  ISETP.GT.AND P3, PT, R71, 0x28, PT ;  /* 0x000000284700780c */ /* 0x000fe40003f64270 */
[----:B------:R-:W-:Y:S02]  /*6650*/  FMNMX.FTZ R73, R26, R73, !PT ;  /* 0x000000491a497209 */ /* 0x000fe40007810000 */
[----:B------:R-:W-:Y:S02]  /*6660*/  FSEL R80, R29, -INF , P3 ;  /* 0xff8000001d507808 */ /* 0x000fe40001800000 */
[----:B-1----:R-:W-:-:S02]  /*6670*/  FMNMX.FTZ R39, R37, R12, !PT ;  /* 0x0000000c25277209 */ /* 0x002fc40007810000 */
[----:B------:R-:W-:Y:S02]  /*6680*/  FMNMX.FTZ R73, R78, R73, !PT ;  /* 0x000000494e497209 */ /* 0x000fe40007810000 */
[----:B------:R-:W-:Y:S01]  /*6690*/  ISETP.GT.AND P5, PT, R71, 0x30, PT ;  /* 0x000000304700780c */ /* 0x000fe20003fa4270 */
[----:B------:R-:W1:Y:S01]  /*66a0*/  SHFL.BFLY PT, R12, R39, 0x1, 0x1f ;  /* 0x0c201f00270c7f89 */ /* 0x000e6200000e0000 */
[----:B------:R-:W-:Y:S02]  /*66b0*/  FMNMX.FTZ R73, R28, R73, !PT ;  /* 0x000000491c497209 */ /* 0x000fe40007810000 */
[----:B------:R-:W-:Y:S02]  /*66c0*/  FSEL R84, R31, -INF , P5 ;  /* 0xff8000001f547808 */ /* 0x000fe40002800000 */
[----:B------:R-:W-:Y:S02]  /*66d0*/  FMNMX.FTZ R73, R80, R73, !PT ;  /* 0x0000004950497209 */ /* 0x000fe40007810000 */
[----:B------:R-:W-:Y:S01]  /*66e0*/  ISETP.GT.AND P3, PT, R71, 0x38, PT ;  /* 0x000000384700780c */ /* 0x000fe20003f64270 */
[----:B------:R-:W-:-:S02]  /*66f0*/  WARPGROUP.DEPBAR.LE gsb0, 0x0 ;  /* 0x00008000000079c5 */ /* 0x000fc40000010000 */
[----:B------:R-:W-:Y:S01]  /*6700*/  WARPGROUP.ARRIVE ;  /* 0x00000000000079c5 */ /* 0x000fe20000000000 */
[----:B------:R-:W-:Y:S02]  /*6710*/  FMNMX.FTZ R73, R82, R73, !PT ;  /* 0x0000004952497209 */ /* 0x000fe40007810000 */
[----:B------:R-:W-:Y:S02]  /*6720*/  FSEL R86, R33, -INF , P3 ;  /* 0xff80000021567808 */ /* 0x000fe40001800000 */
[----:B------:R-:W-:Y:S01]  /*6730*/  FMNMX.FTZ R73, R84, R73, !PT ;  /* 0x0000004954497209 */ /* 0x000fe20007810000 */
[----:B------:R-:W-:Y:S01]  /*6740*/  HGMMA.64x128x16.F32 R88, R160, gdesc[UR8].tnspB, R88, gsb0 ;  /* 0x41e00008a0587df0 */ /* 0x000fe20008000858 */
[----:B------:R-:W-:Y:S01]  /*6750*/  UIADD3 UR10, UR4, 0x300, URZ ;  /* 0x00000300040a7890 */ /* 0x000fe2000fffe03f */
[----:B------:R-:W-:Y:S01]  /*6760*/  ISETP.GT.AND P5, PT, R71, 0x40, PT ;  /* 0x000000404700780c */ /* 0x000fe20003fa4270 */
[----:B------:R-:W-:Y:S01]  /*6770*/  UMOV UR11, 0x40000040 ;  /* 0x40000040000b7882 */ /* 0x000fe20000000000 */
[----:B------:R-:W-:-:S02]  /*6780*/  FMNMX.FTZ R73, R32, R73, !PT ;  /* 0x0000004920497209 */ /* 0x000fc40007810000 */
[----:B------:R-:W-:Y:S02]  /*6790*/  FSEL R164, R34, -INF , P4 ;  /* 0xff80000022a47808 */ /* 0x000fe40002000000 */
[----:B-1----:R-:W-:Y:S02]  /*67a0*/  FMNMX.FTZ R12, R39, R12, !PT ;  /* 0x0000000c270c7209 */ /* 0x002fe40007810000 */
[----:B------:R-:W-:Y:S02]  /*67b0*/  FMNMX.FTZ R73, R86, R73, !PT ;  /* 0x0000004956497209 */ /* 0x000fe40007810000 */
[----:B------:R-:W-:Y:S01]  /*67c0*/  FSEL R34, R35, -INF , P5 ;  /* 0xff80000023227808 */ /* 0x000fe20002800000 */
[----:B--2---:R-:W-:Y:S01]  /*67d0*/  FMUL.FTZ R39, R12, R5 ;  /* 0x000000050c277220 */ /* 0x004fe20000410000 */
[----:B------:R-:W-:Y:S02]  /*67e0*/  FMNMX.FTZ R73, R164, R73, !PT ;  /* 0x00000049a4497209 */ /* 0x000fe40007810000 */
[----:B------:R-:W-:-:S02]  /*67f0*/  FSETP.NEU.FTZ.AND P2, PT, R12, -INF , PT ;  /* 0xff8000000c00780b */ /* 0x000fc40003f5d000 */
[----:B------:R-:W-:Y:S02]  /*6800*/  ISETP.GT.AND P3, PT, R71, 0x48, PT ;  /* 0x000000484700780c */ /* 0x000fe40003f64270 */
[----:B------:R-:W-:Y:S02]  /*6810*/  FMNMX.FTZ R73, R34, R73, !PT ;  /* 0x0000004922497209 */ /* 0x000fe40007810000 */
[----:B------:R-:W-:Y:S02]  /*6820*/  FSEL R39, R39, RZ, P2 ;  /* 0x000000ff27277208 */ /* 0x000fe40001000000 */
[----:B------:R-:W-:Y:S02]  /*6830*/  ISETP.GT.AND P4, PT, R71, 0x49, PT ;  /* 0x000000494700780c */ /* 0x000fe40003f84270 */
[----:B------:R-:W-:Y:S01]  /*6840*/  FSEL R166, R43, -INF , P3 ;  /* 0xff8000002ba67808 */ /* 0x000fe20001800000 */
[--C-:B------:R-:W-:Y:S01]  /*6850*/  FFMA.FTZ R30, R194, R5, -R39.reuse ;  /* 0x00000005c21e7223 */ /* 0x100fe20000010827 */
[----:B------:R-:W-:Y:S01]  /*6860*/  FMNMX.FTZ R73, R36, R73, !PT ;  /* 0x0000004924497209 */ /* 0x000fe20007810000 */
[-CC-:B------:R-:W-:Y:S01]  /*6870*/  FFMA.FTZ R29, R196, R5.reuse, -R39.reuse ;  /* 0x00000005c41d7223 */ /* 0x180fe20000010827 */
[----:B------:R-:W-:Y:S01]  /*6880*/  ISETP.GT.AND P5, PT, R71, 0x50, PT ;  /* 0x000000504700780c */ /* 0x000fe20003fa4270 */
        /* <DEDUP_REMOVED lines=54> */
[----:B------:R-:W-:Y:S01]  /*6bf0*/  FFMA.FTZ R60, R60, R5, -R39 ;  /* 0x000000053c3c7223 */ /* 0x000fe20000010827 */
[----:B------:R-:W-:Y:S01]  /*6c00*/  FMNMX.FTZ R73, R72, R73, !PT ;  /* 0x0000004948497209 */ /* 0x000fe20007810000 */
[----:B------:R-:W-:Y:S01]  /*6c10*/  MUFU.EX2 R37, R37 ;  /* 0x0000002500257308 */ /* 0x000fe20000000800 */
[----:B------:R-:W-:-:S02]  /*6c20*/  ISETP.GT.AND P3, PT, R71, 0x78, PT ;  /* 0x000000784700780c */ /* 0x000fc40003f64270 */
[----:B------:R-:W-:Y:S02]  /*6c30*/  FSEL R208, R65, -INF , P6 ;  /* 0xff80000041d07808 */ /* 0x000fe40003000000 */
[----:B------:R-:W-:Y:S02]  /*6c40*/  FMNMX.FTZ R73, R206, R73, !PT ;  /* 0x00000049ce497209 */ /* 0x000fe40007810000 */
[----:B------:R-:W-:Y:S01]  /*6c50*/  ISETP.GT.AND P4, PT, R71, 0x79, PT ;  /* 0x000000794700780c */ /* 0x000fe20003f84270 */
[----:B------:R-:W-:Y:S01]  /*6c60*/  MUFU.EX2 R180, R180 ;  /* 0x000000b400b47308 */ /* 0x000fe20000000800 */
[----:B------:R-:W-:Y:S02]  /*6c70*/  FMNMX.FTZ R73, R208, R73, !PT ;  /* 0x00000049d0497209 */ /* 0x000fe40007810000 */
[----:B------:R-:W-:-:S05]  /*6c80*/  FSEL R210, R69, -INF , P4 ;  /* 0xff80000045d27808 */ /* 0x000fca0002000000 */
[----:B------:R-:W-:Y:S08]  /*6c90*/  MUFU.EX2 R182, R182 ;  /* 0x000000b600b67308 */ /* 0x000ff00000000800 */
[----:B------:R-:W-:Y:S08]  /*6ca0*/  MUFU.EX2 R41, R41 ;  /* 0x0000002900297308 */ /* 0x000ff00000000800 */
[----:B------:R-:W-:Y:S08]  /*6cb0*/  MUFU.EX2 R176, R176 ;  /* 0x000000b000b07308 */ /* 0x000ff00000000800 */
[----:B------:R-:W-:Y:S08]  /*6cc0*/  MUFU.EX2 R21, R21 ;  /* 0x0000001500157308 */ /* 0x000ff00000000800 */
[----:B------:R-:W-:Y:S01]  /*6cd0*/  MUFU.EX2 R178, R178 ;  /* 0x000000b200b27308 */ /* 0x000fe20000000800 */
[----:B------:R-:W-:-:S02]  /*6ce0*/  WARPGROUP.DEPBAR.LE gsb0, 0x0 ;  /* 0x00008000000079c5 */ /* 0x000fc40000010000 */
[----:B------:R-:W-:Y:S01]  /*6cf0*/  WARPGROUP.ARRIVE ;  /* 0x00000000000079c5 */ /* 0x000fe20000000000 */
[----:B------:R-:W-:Y:S01]  /*6d00*/  FSEL R160, R67, -INF , P3 ;  /* 0xff80000043a07808 */ /* 0x000fe20001800000 */
[-CC-:B------:R-:W-:Y:S01]  /*6d10*/  FFMA.FTZ R162, R48, R5.reuse, -R39.reuse ;  /* 0x0000000530a27223 */ /* 0x180fe20000010827 */
[----:B------:R-:W-:Y:S02]  /*6d20*/  FFMA.FTZ R48, R64, R5, -R39 ;  /* 0x0000000540307223 */ /* 0x000fe40000010827 */
[----:B------:R-:W-:Y:S01]  /*6d30*/  MUFU.EX2 R25, R25 ;  /* 0x0000001900197308 */ /* 0x000fe20000000800 */
[----:B------:R-:W-:Y:S01]  /*6d40*/  FMNMX.FTZ R73, R160, R73, !PT ;  /* 0x00000049a0497209 */ /* 0x000fe20007810000 */
[----:B------:R-:W-:Y:S01]  /*6d50*/  HGMMA.64x128x16.F32 R88, R156, gdesc[UR8].tnspB, R88, gsb0 ;  /* 0x41e000089c587df0 */ /* 0x000fe20008000858 */
[----:B------:R-:W-:Y:S02]  /*6d60*/  UIADD3 UR10, UR4, 0x380, URZ ;  /* 0x00000380040a7890 */ /* 0x000fe4000fffe03f */
[----:B------:R-:W-:Y:S01]  /*6d70*/  FMNMX.FTZ R73, R210, R73, !PT ;  /* 0x00000049d2497209 */ /* 0x000fe20007810000 */
[----:B------:R-:W-:Y:S01]  /*6d80*/  UMOV UR11, 0x40000040 ;  /* 0x40000040000b7882 */ /* 0x000fe20000000000 */
[----:B------:R-:W-:Y:S01]  /*6d90*/  UMOV UR4, UR36 ;  /* 0x0000002400047c82 */ /* 0x000fe20008000000 */
[----:B------:R-:W-:Y:S02]  /*6da0*/  MUFU.EX2 R172, R172 ;  /* 0x000000ac00ac7308 */ /* 0x000fe40000000800 */
[----:B------:R-:W1:Y:S06]  /*6db0*/  SHFL.BFLY PT, R2, R73, 0x2, 0x1f ;  /* 0x0c401f0049027f89 */ /* 0x000e6c00000e0000 */
        /* <DEDUP_REMOVED lines=8> */
[----:B-1----:R-:W-:-:S07]  /*6e40*/  FMNMX.FTZ R14, R2, R55, !PT ;  /* 0x00000037020e7209 */ /* 0x002fce0007810000 */
[----:B------:R-:W-:Y:S01]  /*6e50*/  MUFU.EX2 R33, R33 ;  /* 0x0000002100217308 */ /* 0x000fe20000000800 */
[----:B------:R-:W-:Y:S02]  /*6e60*/  FSEL R2, R12, RZ, P2 ;  /* 0x000000ff0c027208 */ /* 0x000fe40001000000 */
[C---:B------:R-:W-:Y:S01]  /*6e70*/  FSETP.NEU.FTZ.AND P2, PT, R14.reuse, -INF , PT ;  /* 0xff8000000e00780b */ /* 0x040fe20003f5d000 */
[-C--:B------:R-:W-:Y:S02]  /*6e80*/  FMUL.FTZ R39, R14, R5.reuse ;  /* 0x000000050e277220 */ /* 0x080fe40000410000 */
[----:B------:R-:W-:Y:S02]  /*6e90*/  FADD.FTZ R2, -R2, R13 ;  /* 0x0000000d02027221 */ /* 0x000fe40000010100 */
[----:B------:R-:W-:Y:S01]  /*6ea0*/  MUFU.EX2 R35, R35 ;  /* 0x0000002300237308 */ /* 0x000fe20000000800 */
[----:B------:R-:W-:Y:S01]  /*6eb0*/  FSEL R39, R39, RZ, P2 ;  /* 0x000000ff27277208 */ /* 0x000fe20001000000 */
[----:B------:R-:W-:-:S04]  /*6ec0*/  FMUL.FTZ R2, R2, R5 ;  /* 0x0000000502027220 */ /* 0x000fc80000410000 */
[-CC-:B------:R-:W-:Y:S01]  /*6ed0*/  FFMA.FTZ R183, R0, R5.reuse, -R39.reuse ;  /* 0x0000000500b77223 */ /* 0x180fe20000010827 */
[----:B------:R-:W-:Y:S01]  /*6ee0*/  FSEL R0, R14, RZ, P2 ;  /* 0x000000ff0e007208 */ /* 0x000fe20001000000 */
[----:B------:R-:W1:Y:S01]  /*6ef0*/  MUFU.EX2 R2, R2 ;  /* 0x0000000200027308 */ /* 0x000e620000000800 */
[-CC-:B------:R-:W-:Y:S01]  /*6f00*/  FFMA.FTZ R181, R66, R5.reuse, -R39.reuse ;  /* 0x0000000542b57223 */ /* 0x180fe20000010827 */
[-CC-:B------:R-:W-:Y:S01]  /*6f10*/  FFMA.FTZ R52, R70, R5.reuse, -R39.reuse ;  /* 0x0000000546347223 */ /* 0x180fe20000010827 */
[-C--:B------:R-:W-:Y:S01]  /*6f20*/  FFMA.FTZ R20, R20, R5.reuse, -R39 ;  /* 0x0000000514147223 */ /* 0x080fe20000010827 */
        /* <DEDUP_REMOVED lines=8> */
[----:B------:R-:W-:Y:S01]  /*6fb0*/  MOV R36, UR37 ;  /* 0x0000002500247c02 */ /* 0x000fe20008000f00 */
[-CC-:B------:R-:W-:Y:S01]  /*6fc0*/  FFMA.FTZ R26, R26, R5.reuse, -R39.reuse ;  /* 0x000000051a1a7223 */ /* 0x180fe20000010827 */
[-CC-:B------:R-:W-:Y:S01]  /*6fd0*/  FFMA.FTZ R173, R78, R5.reuse, -R39.reuse ;  /* 0x000000054ead7223 */ /* 0x180fe20000010827 */
[-CC-:B------:R-:W-:Y:S01]  /*6fe0*/  FFMA.FTZ R28, R28, R5.reuse, -R39.reuse ;  /* 0x000000051c1c7223 */ /* 0x180fe20000010827 */
[-C--:B------:R-:W-:Y:S01]  /*6ff0*/  FFMA.FTZ R175, R80, R5.reuse, -R39 ;  /* 0x0000000550af7223 */ /* 0x080fe20000010827 */
[----:B-1----:R-:W-:Y:S01]  /*7000*/  FFMA.FTZ R15, R2, R4, R37 ;  /* 0x00000004020f7223 */ /* 0x002fe20000010025 */
[----:B------:R-:W1:Y:S01]  /*7010*/  MUFU.EX2 R0, R0 ;  /* 0x0000000000007308 */ /* 0x000e620000000800 */
[-CC-:B------:R-:W-:Y:S01]  /*7020*/  FFMA.FTZ R54, R82, R5.reuse, -R39.reuse ;  /* 0x0000000552367223 */ /* 0x180fe20000010827 */
[-C--:B------:R-:W-:Y:S01]  /*7030*/  FFMA.FTZ R169, R84, R5.reuse, -R39 ;  /* 0x0000000554a97223 */ /* 0x080fe20000010827 */
[----:B------:R-:W-:Y:S01]  /*7040*/  FADD.FTZ R15, R180, R15 ;  /* 0x0000000fb40f7221 */ /* 0x000fe20000010000 */
[-CC-:B------:R-:W-:Y:S01]  /*7050*/  FFMA.FTZ R32, R32, R5.reuse, -R39.reuse ;  /* 0x0000000520207223 */ /* 0x180fe20000010827 */
[-CC-:B------:R-:W-:Y:S01]  /*7060*/  FFMA.FTZ R171, R86, R5.reuse, -R39.reuse ;  /* 0x0000000556ab7223 */ /* 0x180fe20000010827 */
[-C--:B------:R-:W-:Y:S01]  /*7070*/  FFMA.FTZ R56, R164, R5.reuse, -R39 ;  /* 0x00000005a4387223 */ /* 0x080fe20000010827 */
[----:B------:R-:W-:Y:S01]  /*7080*/  FADD.FTZ R4, R182, R15 ;  /* 0x0000000fb6047221 */ /* 0x000fe20000010000 */
[----:B------:R-:W2:Y:S01]  /*7090*/  MUFU.EX2 R52, R52 ;  /* 0x0000003400347308 */ /* 0x000ea20000000800 */
[-CC-:B------:R-:W-:Y:S01]  /*70a0*/  FFMA.FTZ R167, R166, R5.reuse, -R39.reuse ;  /* 0x00000005a6a77223 */ /* 0x180fe20000010827 */
[-CC-:B------:R-:W-:Y:S01]  /*70b0*/  FFMA.FTZ R161, R196, R5.reuse, -R39.reuse ;  /* 0x00000005c4a17223 */ /* 0x180fe20000010827 */
[----:B------:R-:W-:Y:S01]  /*70c0*/  FADD.FTZ R15, R41, R4 ;  /* 0x00000004290f7221 */ /* 0x000fe20000010000 */
[-CC-:B------:R-:W-:Y:S01]  /*70d0*/  FFMA.FTZ R163, R198, R5.reuse, -R39.reuse ;  /* 0x00000005c6a37223 */ /* 0x180fe20000010827 */
[-CC-:B------:R-:W-:Y:S01]  /*70e0*/  FFMA.FTZ R200, R200, R5.reuse, -R39.reuse ;  /* 0x00000005c8c87223 */ /* 0x180fe20000010827 */
[----:B------:R-:W-:Y:S01]  /*70f0*/  FFMA.FTZ R168, R168, R5, -R39 ;  /* 0x00000005a8a87223 */ /* 0x000fe20000010827 */
[----:B------:R-:W-:Y:S01]  /*7100*/  FADD.FTZ R4, R176, R15 ;  /* 0x0000000fb0047221 */ /* 0x000fe20000010000 */
[----:B------:R-:W3:Y:S01]  /*7110*/  MUFU.EX2 R183, R183 ;  /* 0x000000b700b77308 */ /* 0x000ee20000000800 */
[----:B-1----:R-:W-:Y:S01]  /*7120*/  FFMA.FTZ R3, R0, R3, R181 ;  /* 0x0000000300037223 */ /* 0x002fe200000100b5 */
[C---:B------:R-:W-:Y:S01]  /*7130*/  F2FP.F16.F32.PACK_AB R176, R21.reuse, R176 ;  /* 0x000000b015b0723e */ /* 0x040fe200000000ff */
[----:B------:R-:W-:Y:S01]  /*7140*/  FADD.FTZ R15, R21, R4 ;  /* 0x00000004150f7221 */ /* 0x000fe20000010000 */
[-CC-:B------:R-:W-:Y:S01]  /*7150*/  FFMA.FTZ R202, R202, R5.reuse, -R39.reuse ;  /* 0x00000005caca7223 */ /* 0x180fe20000010827 */
[-CC-:B------:R-:W-:Y:S01]  /*7160*/  FFMA.FTZ R204, R204, R5.reuse, -R39.reuse ;  /* 0x00000005cccc7223 */ /* 0x180fe20000010827 */
[-C--:B------:R-:W-:Y:S01]  /*7170*/  FFMA.FTZ R72, R72, R5.reuse, -R39 ;  /* 0x0000000548487223 */ /* 0x080fe20000010827 */
[----:B------:R-:W-:Y:S01]  /*7180*/  FADD.FTZ R4, R178, R15 ;  /* 0x0000000fb2047221 */ /* 0x000fe20000010000 */
[----:B------:R-:W1:Y:S01]  /*7190*/  MUFU.EX2 R20, R20 ;  /* 0x0000001400147308 */ /* 0x000e620000000800 */
[-CC-:B------:R-:W-:Y:S01]  /*71a0*/  FFMA.FTZ R206, R206, R5.reuse, -R39.reuse ;  /* 0x00000005cece7223 */ /* 0x180fe20000010827 */
[----:B------:R-:W-:Y:S01]  /*71b0*/  FFMA.FTZ R208, R208, R5, -R39 ;  /* 0x00000005d0d07223 */ /* 0x000fe20000010827 */
[----:B------:R-:W-:Y:S01]  /*71c0*/  FADD.FTZ R15, R25, R4 ;  /* 0x00000004190f7221 */ /* 0x000fe20000010000 */
[----:B--2---:R-:W-:Y:S01]  /*71d0*/  FADD.FTZ R4, R52, R3 ;  /* 0x0000000334047221 */ /* 0x004fe20000010000 */
[----:B------:R-:W-:-:S02]  /*71e0*/  @!P1 VIADD R3, R36, 0x34840 ;  /* 0x0003484024039836 */ /* 0x000fc40000000000 */
[----:B------:R-:W-:Y:S01]  /*71f0*/  FFMA.FTZ R36, R194, R5, -R39 ;  /* 0x00000005c2247223 */ /* 0x000fe20000010827 */
[----:B------:R-:W-:Y:S01]  /*7200*/  FADD.FTZ R58, R172, R15 ;  /* 0x0000000fac3a7221 */ /* 0x000fe20000010000 */
[----:B------:R-:W-:Y:S01]  /*7210*/  MUFU.EX2 R177, R177 ;  /* 0x000000b100b17308 */ /* 0x000fe20000000800 */
[----:B---3--:R-:W-:Y:S01]  /*7220*/  FADD.FTZ R15, R183, R4 ;  /* 0x00000004b70f7221 */ /* 0x008fe20000010000 */
[----:B------:R-:W-:Y:S01]  /*7230*/  @!P1 PRMT R3, RZ, 0x654, R3 ;  /* 0x00000654ff039816 */ /* 0x000fe20000000003 */
[----:B------:R-:W-:Y:S01]  /*7240*/  FADD.FTZ R55, R27, R58 ;  /* 0x0000003a1b377221 */ /* 0x000fe20000010000 */
[----:B------:R-:W-:Y:S02]  /*7250*/  PLOP3.LUT P2, PT, PT, PT, UP0, 0x80, 0x0 ;  /* 0x000000000000781c */ /* 0x000fe40003f4f008 */
[----:B------:R-:W-:Y:S01]  /*7260*/  F2FP.F16.F32.PACK_AB R180, R180, R37 ;  /* 0x00000025b4b4723e */ /* 0x000fe200000000ff */
[----:B------:R-:W-:Y:S01]  /*7270*/  FADD.FTZ R58, R174, R55 ;  /* 0x00000037ae3a7221 */ /* 0x000fe20000010000 */
[----:B------:R-:W-:Y:S01]  /*7280*/  MUFU.EX2 R24, R24 ;  /* 0x0000001800187308 */ /* 0x000fe20000000800 */
[----:B-1----:R-:W-:Y:S01]  /*7290*/  FADD.FTZ R4, R20, R15 ;  /* 0x0000000f14047221 */ /* 0x002fe20000010000 */
[----:B------:R-:W-:-:S02]  /*72a0*/  IMAD.U32 R55, RZ, RZ, UR6 ;  /* 0x00000006ff377e24 */ /* 0x000fc4000f8e00ff */
[----:B------:R-:W-:Y:S01]  /*72b0*/  FADD.FTZ R15, R29, R58 ;  /* 0x0000003a1d0f7221 */ /* 0x000fe20000010000 */
[----:B------:R-:W-:Y:S01]  /*72c0*/  FFMA.FTZ R58, R192, R5, -R39 ;  /* 0x00000005c03a7223 */ /* 0x000fe20000010827 */
[----:B------:R-:W-:Y:S01]  /*72d0*/  F2FP.F16.F32.PACK_AB R182, R41, R182 ;  /* 0x000000b629b6723e */ /* 0x000fe200000000ff */
[----:B------:R-:W-:Y:S02]  /*72e0*/  WARPGROUP.DEPBAR.LE gsb0, 0x0 ;  /* 0x00008000000079c5 */ /* 0x000fe40000010000 */
[----:B------:R-:W-:Y:S01]  /*72f0*/  WARPGROUP.ARRIVE ;  /* 0x00000000000079c5 */ /* 0x000fe20000000000 */
[----:B------:R-:W-:Y:S01]  /*7300*/  MUFU.EX2 R179, R179 ;  /* 0x000000b300b37308 */ /* 0x000fe20000000800 */
[----:B------:R-:W-:Y:S02]  /*7310*/  @!P1 IADD3 R55, R55, 0x34860, RZ ;  /* 0x0003486037379810 */ /* 0x000fe40007ffe0ff */
[----:B------:R-:W-:Y:S02]  /*7320*/  F2FP.F16.F32.PACK_AB R178, R25, R178 ;  /* 0x000000b219b2723e */ /* 0x000fe400000000ff */
[----:B------:R-:W-:Y:S01]  /*7330*/  HGMMA.64x128x16.F32 R88, R152, gdesc[UR8].tnspB, R88, gsb0 ;  /* 0x41e0000898587df0 */ /* 0x000fe20008000858 */
[----:B------:R-:W-:-:S02]  /*7340*/  @!P1 PRMT R55, RZ, 0x654, R55 ;  /* 0x00000654ff379816 */ /* 0x000fc40000000037 */
[----:B------:R-:W-:Y:S01]  /*7350*/  MUFU.EX2 R26, R26 ;  /* 0x0000001a001a7308 */ /* 0x000fe20000000800 */
[----:B------:R-:W-:Y:S02]  /*7360*/  F2FP.F16.F32.PACK_AB R172, R27, R172 ;  /* 0x000000ac1bac723e */ /* 0x000fe400000000ff */
[----:B------:R-:W-:Y:S02]  /*7370*/  F2FP.F16.F32.PACK_AB R174, R29, R174 ;  /* 0x000000ae1dae723e */ /* 0x000fe400000000ff */
[----:B------:R-:W-:Y:S02]  /*7380*/  F2FP.F16.F32.PACK_AB R181, R52, R181 ;  /* 0x000000b534b5723e */ /* 0x000fe400000000ff */
[----:B------:R-:W-:Y:S01]  /*7390*/  F2FP.F16.F32.PACK_AB R183, R20, R183 ;  /* 0x000000b714b7723e */ /* 0x000fe200000000ff */
[----:B------:R-:W-:Y:S08]  /*73a0*/  MUFU.EX2 R173, R173 ;  /* 0x000000ad00ad7308 */ /* 0x000ff00000000800 */
[----:B------:R-:W-:Y:S08]  /*73b0*/  MUFU.EX2 R28, R28 ;  /* 0x0000001c001c7308 */ /* 0x000ff00000000800 */
[----:B------:R1:W-:Y:S08]  /*73c0*/  MUFU.EX2 R13, R60 ;  /* 0x0000003c000d7308 */ /* 0x0003f00000000800 */
[----:B------:R-:W-:Y:S01]  /*73d0*/  MUFU.EX2 R175, R175 ;  /* 0x000000af00af7308 */ /* 0x000fe20000000800 */
[----:B-1----:R-:W-:-:S04]  /*73e0*/  FADD.FTZ R60, R30, R15 ;  /* 0x0000000f1e3c7221 */ /* 0x002fc80000010000 */
[----:B------:R-:W-:-:S03]  /*73f0*/  FADD.FTZ R15, R31, R60 ;  /* 0x0000003c1f0f7221 */ /* 0x000fc60000010000 */
[----:B------:R-:W1:Y:S01]  /*7400*/  MUFU.EX2 R38, R38 ;  /* 0x0000002600267308 */ /* 0x000e620000000800 */
[----:B------:R-:W-:Y:S01]  /*7410*/  FADD.FTZ R60, R170, R15 ;  /* 0x0000000faa3c7221 */ /* 0x000fe20000010000 */
[----:B------:R-:W-:-:S03]  /*7420*/  F2FP.F16.F32.PACK_AB R170, R33, R170 ;  /* 0x000000aa21aa723e */ /* 0x000fc600000000ff */
[----:B------:R-:W-:-:S03]  /*7430*/  FADD.FTZ R60, R33, R60 ;  /* 0x0000003c213c7221 */ /* 0x000fc60000010000 */
[----:B------:R-:W-:Y:S01]  /*7440*/  MUFU.EX2 R54, R54 ;  /* 0x0000003600367308 */ /* 0x000fe20000000800 */
[----:B------:R-:W-:-:S07]  /*7450*/  FADD.FTZ R15, R35, R60 ;  /* 0x0000003c230f7221 */ /* 0x000fce0000010000 */
[----:B------:R-:W2:Y:S01]  /*7460*/  MUFU.EX2 R40, R40 ;  /* 0x0000002800287308 */ /* 0x000ea20000000800 */
[C---:B-1----:R-:W-:Y:S01]  /*7470*/  FADD.FTZ R15, R38.reuse, R15 ;  /* 0x0000000f260f7221 */ /* 0x042fe20000010000 */
[----:B------:R-:W-:-:S06]  /*7480*/  F2FP.F16.F32.PACK_AB R164, R38, R35 ;  /* 0x0000002326a4723e */ /* 0x000fcc00000000ff */
[----:B------:R-:W-:Y:S08]  /*7490*/  MUFU.EX2 R169, R169 ;  /* 0x000000a900a97308 */ /* 0x000ff00000000800 */
[----:B------:R-:W1:Y:S01]  /*74a0*/  MUFU.EX2 R43, R43 ;  /* 0x0000002b002b7308 */ /* 0x000e620000000800 */
[----:B--2---:R-:W-:-:S07]  /*74b0*/  FADD.FTZ R60, R40, R15 ;  /* 0x0000000f283c7221 */ /* 0x004fce0000010000 */
[----:B------:R-:W-:Y:S08]  /*74c0*/  MUFU.EX2 R32, R32 ;  /* 0x0000002000207308 */ /* 0x000ff00000000800 */
[----:B------:R-:W2:Y:S01]  /*74d0*/  MUFU.EX2 R42, R42 ;  /* 0x0000002a002a7308 */ /* 0x000ea20000000800 */
[C---:B-1----:R-:W-:Y:S01]  /*74e0*/  FADD.FTZ R15, R43.reuse, R60 ;  /* 0x0000003c2b0f7221 */ /* 0x042fe20000010000 */
[----:B------:R-:W-:-:S06]  /*74f0*/  F2FP.F16.F32.PACK_AB R166, R43, R40 ;  /* 0x000000282ba6723e */ /* 0x000fcc00000000ff */
[----:B------:R-:W-:Y:S08]  /*7500*/  MUFU.EX2 R171, R171 ;  /* 0x000000ab00ab7308 */ /* 0x000ff00000000800 */
[----:B------:R-:W1:Y:S01]  /*7510*/  MUFU.EX2 R45, R45 ;  /* 0x0000002d002d7308 */ /* 0x000e620000000800 */
[----:B--2---:R-:W-:-:S07]  /*7520*/  FADD.FTZ R60, R42, R15 ;  /* 0x0000000f2a3c7221 */ /* 0x004fce0000010000 */
[----:B------:R-:W-:Y:S08]  /*7530*/  MUFU.EX2 R56, R56 ;  /* 0x0000003800387308 */ /* 0x000ff00000000800 */
[----:B------:R-:W2:Y:S08]  /*7540*/  MUFU.EX2 R162, R162 ;  /* 0x000000a200a27308 */ /* 0x000eb00000000800 */
[----:B------:R-:W-:Y:S08]  /*7550*/  MUFU.EX2 R165, R165 ;  /* 0x000000a500a57308 */ /* 0x000ff00000000800 */
[----:B------:R-:W3:Y:S01]  /*7560*/  MUFU.EX2 R47, R47 ;  /* 0x0000002f002f7308 */ /* 0x000ee20000000800 */
[----:B------:R-:W-:-:S02]  /*7570*/  WARPGROUP.DEPBAR.LE gsb0, 0x0 ;  /* 0x00008000000079c5 */ /* 0x000fc40000010000 */
[----:B------:R4:W-:Y:S05]  /*7580*/  @!P1 SYNCS.ARRIVE.TRANS64.RED.A1T0 RZ, [R3+URZ], RZ ;  /* 0x000000ff03ff99a7 */ /* 0x0009ea000810043f */
[----:B------:R-:W-:Y:S01]  /*7590*/  MUFU.EX2 R34, R34 ;  /* 0x0000002200227308 */ /* 0x000fe20000000800 */
[----:B----4-:R-:W-:Y:S01]  /*75a0*/  FADD.FTZ R3, R177, R4 ;  /* 0x00000004b1037221 */ /* 0x010fe20000010000 */
[----:B------:R1:W-:Y:S01]  /*75b0*/  @!P1 SYNCS.ARRIVE.TRANS64.RED.A1T0 RZ, [R55+URZ], RZ ;  /* 0x000000ff37ff99a7 */ /* 0x0003e2000810043f */
[----:B------:R-:W-:-:S05]  /*75c0*/  F2FP.F16.F32.PACK_AB R177, R24, R177 ;  /* 0x000000b118b1723e */ /* 0x000fca00000000ff */
[----:B------:R-:W4:Y:S01]  /*75d0*/  MUFU.EX2 R44, R44 ;  /* 0x0000002c002c7308 */ /* 0x000f220000000800 */
[----:B------:R-:W-:-:S04]  /*75e0*/  FADD.FTZ R4, R24, R3 ;  /* 0x0000000318047221 */ /* 0x000fc80000010000 */
[----:B------:R-:W-:Y:S01]  /*75f0*/  FADD.FTZ R3, R179, R4 ;  /* 0x00000004b3037221 */ /* 0x000fe20000010000 */
[----:B-1----:R-:W-:Y:S01]  /*7600*/  FADD.FTZ R55, R45, R60 ;  /* 0x0000003c2d377221 */ /* 0x002fe20000010000 */
[C---:B------:R-:W-:Y:S01]  /*7610*/  F2FP.F16.F32.PACK_AB R179, R26.reuse, R179 ;  /* 0x000000b31ab3723e */ /* 0x040fe200000000ff */
[----:B------:R-:W-:Y:S01]  /*7620*/  MUFU.EX2 R167, R167 ;  /* 0x000000a700a77308 */ /* 0x000fe20000000800 */
[----:B------:R-:W-:Y:S01]  /*7630*/  FADD.FTZ R4, R26, R3 ;  /* 0x000000031a047221 */ /* 0x000fe20000010000 */
[----:B--2---:R-:W-:Y:S01]  /*7640*/  FADD.FTZ R60, R162, R55 ;  /* 0x00000037a23c7221 */ /* 0x004fe20000010000 */
[----:B---3--:R-:W-:Y:S02]  /*7650*/  F2FP.F16.F32.PACK_AB R162, R47, R162 ;  /* 0x000000a22fa2723e */ /* 0x008fe400000000ff */
[----:B------:R-:W-:Y:S01]  /*7660*/  FADD.FTZ R3, R173, R4 ;  /* 0x00000004ad037221 */ /* 0x000fe20000010000 */
[----:B------:R-:W-:Y:S01]  /*7670*/  FADD.FTZ R21, R47, R60 ;  /* 0x0000003c2f157221 */ /* 0x000fe20000010000 */
[C---:B------:R-:W-:Y:S01]  /*7680*/  F2FP.F16.F32.PACK_AB R173, R28.reuse, R173 ;  /* 0x000000ad1cad723e */ /* 0x040fe200000000ff */
[----:B------:R-:W1:Y:S01]  /*7690*/  MUFU.EX2 R49, R49 ;  /* 0x0000003100317308 */ /* 0x000e620000000800 */
[----:B------:R-:W-:Y:S01]  /*76a0*/  FADD.FTZ R4, R28, R3 ;  /* 0x000000031c047221 */ /* 0x000fe20000010000 */
[----:B----4-:R-:W-:-:S03]  /*76b0*/  FADD.FTZ R60, R44, R21 ;  /* 0x000000152c3c7221 */ /* 0x010fc60000010000 */
[----:B------:R-:W-:Y:S01]  /*76c0*/  FADD.FTZ R3, R175, R4 ;  /* 0x00000004af037221 */ /* 0x000fe20000010000 */
[C---:B------:R-:W-:Y:S02]  /*76d0*/  F2FP.F16.F32.PACK_AB R175, R54.reuse, R175 ;  /* 0x000000af36af723e */ /* 0x040fe400000000ff */
[----:B------:R-:W2:Y:S01]  /*76e0*/  MUFU.EX2 R36, R36 ;  /* 0x0000002400247308 */ /* 0x000ea20000000800 */
[----:B------:R-:W-:-:S04]  /*76f0*/  FADD.FTZ R4, R54, R3 ;  /* 0x0000000336047221 */ /* 0x000fc80000010000 */
[----:B------:R-:W-:Y:S01]  /*7700*/  FADD.FTZ R3, R169, R4 ;  /* 0x00000004a9037221 */ /* 0x000fe20000010000 */
[C---:B------:R-:W-:Y:S02]  /*7710*/  F2FP.F16.F32.PACK_AB R169, R32.reuse, R169 ;  /* 0x000000a920a9723e */ /* 0x040fe400000000ff */
[----:B------:R-:W-:Y:S01]  /*7720*/  MUFU.EX2 R46, R46 ;  /* 0x0000002e002e7308 */ /* 0x000fe20000000800 */
[----:B------:R-:W-:Y:S01]  /*7730*/  FADD.FTZ R4, R32, R3 ;  /* 0x0000000320047221 */ /* 0x000fe20000010000 */
[----:B-1----:R-:W-:Y:S01]  /*7740*/  FADD.FTZ R21, R49, R60 ;  /* 0x0000003c31157221 */ /* 0x002fe20000010000 */
[-CC-:B------:R-:W-:Y:S01]  /*7750*/  FFMA.FTZ R3, R160, R5.reuse, -R39.reuse ;  /* 0x00000005a0037223 */ /* 0x180fe20000010827 */
[----:B------:R-:W-:Y:S01]  /*7760*/  FFMA.FTZ R39, R210, R5, -R39 ;  /* 0x00000005d2277223 */ /* 0x000fe20000010827 */
[----:B------:R-:W-:Y:S01]  /*7770*/  FADD.FTZ R15, R171, R4 ;  /* 0x00000004ab0f7221 */ /* 0x000fe20000010000 */
[----:B------:R-:W-:Y:S02]  /*7780*/  F2FP.F16.F32.PACK_AB R160, R45, R42 ;  /* 0x0000002a2da0723e */ /* 0x000fe400000000ff */
[----:B------:R-:W1:Y:S01]  /*7790*/  MUFU.EX2 R161, R161 ;  /* 0x000000a100a17308 */ /* 0x000e620000000800 */
[----:B------:R-:W-:Y:S01]  /*77a0*/  FADD.FTZ R4, R56, R15 ;  /* 0x0000000f38047221 */ /* 0x000fe20000010000 */
[----:B------:R-:W-:-:S02]  /*77b0*/  F2FP.F16.F32.PACK_AB R156, R49, R44 ;  /* 0x0000002c319c723e */ /* 0x000fc400000000ff */
[----:B------:R-:W-:Y:S01]  /*77c0*/  F2FP.F16.F32.PACK_AB R171, R56, R171 ;  /* 0x000000ab38ab723e */ /* 0x000fe200000000ff */
[----:B------:R-:W-:Y:S01]  /*77d0*/  FADD.FTZ R15, R165, R4 ;  /* 0x00000004a50f7221 */ /* 0x000fe20000010000 */
[C---:B------:R-:W-:Y:S02]  /*77e0*/  F2FP.F16.F32.PACK_AB R165, R34.reuse, R165 ;  /* 0x000000a522a5723e */ /* 0x040fe400000000ff */
[----:B------:R-:W3:Y:S01]  /*77f0*/  MUFU.EX2 R51, R51 ;  /* 0x0000003300337308 */ /* 0x000ee20000000800 */
[----:B------:R-:W-:-:S04]  /*7800*/  FADD.FTZ R4, R34, R15 ;  /* 0x0000000f22047221 */ /* 0x000fc80000010000 */
[----:B------:R-:W-:Y:S01]  /*7810*/  FADD.FTZ R15, R167, R4 ;  /* 0x00000004a70f7221 */ /* 0x000fe20000010000 */
[C---:B--2---:R-:W-:Y:S02]  /*7820*/  F2FP.F16.F32.PACK_AB R167, R36.reuse, R167 ;  /* 0x000000a724a7723e */ /* 0x044fe400000000ff */
[----:B------:R-:W2:Y:S01]  /*7830*/  MUFU.EX2 R58, R58 ;  /* 0x0000003a003a7308 */ /* 0x000ea20000000800 */
[----:B------:R-:W-:-:S04]  /*7840*/  FADD.FTZ R4, R36, R15 ;  /* 0x0000000f24047221 */ /* 0x000fc80000010000 */
[----:B-1----:R-:W-:-:S03]  /*7850*/  FADD.FTZ R15, R161, R4 ;  /* 0x00000004a10f7221 */ /* 0x002fc60000010000 */
[----:B------:R-:W-:Y:S01]  /*7860*/  MUFU.EX2 R48, R48 ;  /* 0x0000003000307308 */ /* 0x000fe20000000800 */
[----:B---3--:R-:W-:-:S07]  /*7870*/  F2FP.F16.F32.PACK_AB R158, R51, R46 ;  /* 0x0000002e339e723e */ /* 0x008fce00000000ff */
[----:B------:R-:W1:Y:S01]  /*7880*/  MUFU.EX2 R163, R163 ;  /* 0x000000a300a37308 */ /* 0x000e620000000800 */
[C---:B--2---:R-:W-:Y:S01]  /*7890*/  FADD.FTZ R4, R58.reuse, R15 ;  /* 0x0000000f3a047221 */ /* 0x044fe20000010000 */
[----:B------:R-:W-:-:S06]  /*78a0*/  F2FP.F16.F32.PACK_AB R161, R58, R161 ;  /* 0x000000a13aa1723e */ /* 0x000fcc00000000ff */
[----:B------:R-:W2:Y:S08]  /*78b0*/  MUFU.EX2 R53, R53 ;  /* 0x0000003500357308 */ /* 0x000eb00000000800 */
[----:B------:R-:W3:Y:S01]  /*78c0*/  MUFU.EX2 R200, R200 ;  /* 0x000000c800c87308 */ /* 0x000ee20000000800 */
[----:B-1----:R-:W-:-:S07]  /*78d0*/  FADD.FTZ R4, R163, R4 ;  /* 0x00000004a3047221 */ /* 0x002fce0000010000 */
[----:B------:R1:W-:Y:S01]  /*78e0*/  MUFU.EX2 R62, R168 ;  /* 0x000000a8003e7308 */ /* 0x0003e20000000800 */
[----:B--2---:R-:W-:-:S07]  /*78f0*/  F2FP.F16.F32.PACK_AB R152, R53, R48 ;  /* 0x000000303598723e */ /* 0x004fce00000000ff */
[----:B------:R-:W2:Y:S01]  /*7900*/  MUFU.EX2 R50, R50 ;  /* 0x0000003200327308 */ /* 0x000ea20000000800 */
[----:B-1----:R-:W-:Y:S01]  /*7910*/  F2FP.F16.F32.PACK_AB R168, R31, R30 ;  /* 0x0000001e1fa8723e */ /* 0x002fe200000000ff */
[----:B------:R-:W-:Y:S01]  /*7920*/  FADD.FTZ R30, R46, R21 ;  /* 0x000000152e1e7221 */ /* 0x000fe20000010000 */
[C---:B---3--:R-:W-:Y:S01]  /*7930*/  FADD.FTZ R4, R200.reuse, R4 ;  /* 0x00000004c8047221 */ /* 0x048fe20000010000 */
[----:B------:R-:W-:Y:S02]  /*7940*/  F2FP.F16.F32.PACK_AB R163, R200, R163 ;  /* 0x000000a3c8a3723e */ /* 0x000fe400000000ff */
[----:B------:R-:W-:Y:S02]  /*7950*/  FADD.FTZ R21, R51, R30 ;  /* 0x0000001e33157221 */ /* 0x000fe40000010000 */
[----:B------:R-:W1:Y:S02]  /*7960*/  MUFU.EX2 R157, R202 ;  /* 0x000000ca009d7308 */ /* 0x000e640000000800 */
[----:B------:R-:W-:-:S04]  /*7970*/  FADD.FTZ R30, R48, R21 ;  /* 0x00000015301e7221 */ /* 0x000fc80000010000 */
[----:B------:R-:W-:Y:S02]  /*7980*/  FADD.FTZ R15, R53, R30 ;  /* 0x0000001e350f7221 */ /* 0x000fe40000010000 */
[----:B------:R-:W3:Y:S01]  /*7990*/  MUFU.EX2 R204, R204 ;  /* 0x000000cc00cc7308 */ /* 0x000ee20000000800 */
[----:B--2---:R-:W-:Y:S01]  /*79a0*/  F2FP.F16.F32.PACK_AB R154, R13, R50 ;  /* 0x000000320d9a723e */ /* 0x004fe200000000ff */
[----:B------:R-:W-:-:S06]  /*79b0*/  FADD.FTZ R30, R50, R15 ;  /* 0x0000000f321e7221 */ /* 0x000fcc0000010000 */
[----:B------:R-:W2:Y:S01]  /*79c0*/  MUFU.EX2 R72, R72 ;  /* 0x0000004800487308 */ /* 0x000ea20000000800 */
[----:B-1----:R-:W-:Y:S01]  /*79d0*/  FADD.FTZ R15, R157, R4 ;  /* 0x000000049d0f7221 */ /* 0x002fe20000010000 */
[----:B------:R-:W-:Y:S01]  /*79e0*/  FADD.FTZ R4, R13, R30 ;  /* 0x0000001e0d047221 */ /* 0x000fe20000010000 */
[C---:B------:R-:W-:Y:S01]  /*79f0*/  F2FP.F16.F32.PACK_AB R157, R62.reuse, R157 ;  /* 0x0000009d3e9d723e */ /* 0x040fe200000000ff */
[----:B------:R-:W-:Y:S02]  /*7a00*/  IMAD.MOV.U32 R13, RZ, RZ, R12 ;  /* 0x000000ffff0d7224 */ /* 0x000fe400078e000c */
[----:B------:R-:W-:Y:S02]  /*7a10*/  FADD.FTZ R15, R62, R15 ;  /* 0x0000000f3e0f7221 */ /* 0x000fe40000010000 */
[----:B------:R-:W1:Y:S02]  /*7a20*/  MUFU.EX2 R206, R206 ;  /* 0x000000ce00ce7308 */ /* 0x000e640000000800 */
[----:B---3--:R-:W-:-:S06]  /*7a30*/  FADD.FTZ R15, R204, R15 ;  /* 0x0000000fcc0f7221 */ /* 0x008fcc0000010000 */
[----:B------:R-:W3:Y:S01]  /*7a40*/  MUFU.EX2 R153, R208 ;  /* 0x000000d000997308 */ /* 0x000ee20000000800 */
[C---:B--2---:R-:W-:Y:S01]  /*7a50*/  FADD.FTZ R15, R72.reuse, R15 ;  /* 0x0000000f480f7221 */ /* 0x044fe20000010000 */
[----:B------:R-:W-:-:S06]  /*7a60*/  F2FP.F16.F32.PACK_AB R159, R72, R204 ;  /* 0x000000cc489f723e */ /* 0x000fcc00000000ff */
[----:B------:R-:W2:Y:S01]  /*7a70*/  MUFU.EX2 R30, R3 ;  /* 0x00000003001e7308 */ /* 0x000ea20000000800 */
[----:B-1----:R-:W-:-:S07]  /*7a80*/  FADD.FTZ R15, R206, R15 ;  /* 0x0000000fce0f7221 */ /* 0x002fce0000010000 */
[----:B------:R-:W1:Y:S01]  /*7a90*/  MUFU.EX2 R39, R39 ;  /* 0x0000002700277308 */ /* 0x000e620000000800 */
[C---:B---3--:R-:W-:Y:S01]  /*7aa0*/  FADD.FTZ R15, R153.reuse, R15 ;  /* 0x0000000f990f7221 */ /* 0x048fe20000010000 */
[----:B------:R-:W-:-:S03]  /*7ab0*/  F2FP.F16.F32.PACK_AB R153, R153, R206 ;  /* 0x000000ce9999723e */ /* 0x000fc600000000ff */
[----:B--2---:R-:W-:-:S04]  /*7ac0*/  FADD.FTZ R15, R30, R15 ;  /* 0x0000000f1e0f7221 */ /* 0x004fc80000010000 */
[C---:B-1----:R-:W-:Y:S01]  /*7ad0*/  FADD.FTZ R3, R39.reuse, R15 ;  /* 0x0000000f27037221 */ /* 0x042fe20000010000 */
[----:B------:R-:W-:Y:S01]  /*7ae0*/  F2FP.F16.F32.PACK_AB R155, R39, R30 ;  /* 0x0000001e279b723e */ /* 0x000fe200000000ff */
[----:B------:R-:W-:Y:S01]  /*7af0*/  IMAD.MOV.U32 R15, RZ, RZ, R14 ;  /* 0x000000ffff0f7224 */ /* 0x000fe200078e000e */
[----:B------:R-:W-:Y:S06]  /*7b00*/  @P2 BRA `(.L_x_1882) ;  /* 0xffffffcc00802947 */ /* 0x000fec000383ffff */
.L_x_1873:
[----:B------:R-:W-:-:S13]  /*7b10*/  ISETP.LE.AND P2, PT, RZ, UR7, PT ;  /* 0x00000007ff007c0c */ /* 0x000fda000bf43270 */
[----:B------:R-:W-:Y:S05]  /*7b20*/  @!P2 BRA `(.L_x_1883) ;  /* 0x000000280054a947 */ /* 0x000fea0003800000 */
[----:B------:R-:W-:Y:S01]  /*7b30*/  MOV R13, R14 ;  /* 0x0000000e000d7202 */ /* 0x000fe20000000f00 */
[----:B------:R-:W-:Y:S01]  /*7b40*/  IMAD.MOV.U32 R15, RZ, RZ, R12 ;  /* 0x000000ffff0f7224 */ /* 0x000fe200078e000c */
[----:B------:R-:W-:Y:S01]  /*7b50*/  UMOV UR37, UR46 ;  /* 0x0000002e00257c82 */ /* 0x000fe20008000000 */
[----:B------:R-:W-:Y:S01]  /*7b60*/  UMOV UR4, UR36 ;  /* 0x0000002400047c82 */ /* 0x000fe20008000000 */
[----:B------:R-:W-:-:S05]  /*7b70*/  ULDC UR5, c[0x0][0x9d8] ;  /* 0x0002760000057ab9 */ /* 0x000fca0000000800 */
.L_x_1892:
[----:B------:R-:W-:-:S04]  /*7b80*/  UIADD3 UR36, UR4, 0x1, URZ ;  /* 0x0000000104247890 */ /* 0x000fc8000fffe03f */
[----:B------:R-:W-:-:S04]  /*7b90*/  UISETP.NE.AND UP0, UPT, UR36, 0x2, UPT ;  /* 0x000000022400788c */ /* 0x000fc8000bf05270 */
[----:B------:R-:W-:Y:S02]  /*7ba0*/  USEL UR46, URZ, 0x1, UP0 ;  /* 0x000000013f2e7887 */ /* 0x000fe40008000000 */
[----:B------:R-:W-:Y:S02]  /*7bb0*/  USEL UR36, UR36, URZ, UP0 ;  /* 0x0000003f24247287 */ /* 0x000fe40008000000 */
[----:B------:R-:W-:Y:S01]  /*7bc0*/  ULOP3.LUT UR46, UR37, UR46, URZ, 0x3c, !UPT ;  /* 0x0000002e252e7292 */ /* 0x000fe2000f8e3c3f */
[----:B------:R-:W-:Y:S11]  /*7bd0*/  @!P0 BRA `(.L_x_1884) ;  /* 0x0000000000048947 */ /* 0x000ff60003800000 */
[----:B------:R-:W-:Y:S01]  /*7be0*/  BPT.TRAP 0x1 ;  /* 0x000000040000795c */ /* 0x000fe20000300000 */
.L_x_1884:
[----:B------:R-:W-:Y:S01]  /*7bf0*/  ULEA UR6, UR36, UR38, 0x3 ;  /* 0x0000002624067291 */ /* 0x000fe2000f8e183f */
[----:B------:R-:W-:-:S05]  /*7c00*/  IMAD.U32 R5, RZ, RZ, UR46 ;  /* 0x0000002eff057e24 */ /* 0x000fca000f8e00ff */
[----:B------:R-:W-:-:S04]  /*7c10*/  SHF.L.U32 R5, R5, 0x1f, RZ ;  /* 0x0000001f05057819 */ /* 0x000fc800000006ff */
[----:B------:R1:W2:Y:S01]  /*7c20*/  SYNCS.PHASECHK.TRANS64.TRYWAIT P2, [UR6+0x34830], R5 ;  /* 0x03483005ff0075a7 */ /* 0x0002a20008040146 */
[----:B------:R-:W-:Y:S05]  /*7c30*/  @!P0 BRA `(.L_x_1885) ;  /* 0x0000000000048947 */ /* 0x000fea0003800000 */
[----:B------:R-:W-:Y:S01]  /*7c40*/  BPT.TRAP 0x1 ;  /* 0x000000040000795c */ /* 0x000fe20000300000 */
.L_x_1885:
[----:B--2---:R-:W-:Y:S05]  /*7c50*/  @P2 BRA `(.L_x_1886) ;  /* 0x0000000000082947 */ /* 0x004fea0003800000 */
[----:B------:R-:W2:Y:S02]  /*7c60*/  SYNCS.PHASECHK.TRANS64.TRYWAIT P2, [UR6+0x34830], R5 ;  /* 0x03483005ff0075a7 */ /* 0x000ea40008040146 */
[----:B--2---:R-:W-:Y:S05]  /*7c70*/  @!P2 BRA `(.L_x_1887) ;  /* 0x000000780084a947 */ /* 0x004fea0003800000 */
.L_x_1886:
        /* <DEDUP_REMOVED lines=135> */
.L_x_1888:
[----:B------:R-:W-:Y:S01]  /*84f0*/  ULEA UR6, UR4, UR38, 0x3 ;  /* 0x0000002604067291 */ /* 0x000fe2000f8e183f */
[----:B------:R-:W-:-:S04]  /*8500*/  MOV R0, UR37 ;  /* 0x0000002500007c02 */ /* 0x000fc80008000f00 */
[----:B------:R-:W-:-:S04]  /*8510*/  SHF.L.U32 R0, R0, 0x1f, RZ ;  /* 0x0000001f00007819 */ /* 0x000fc800000006ff */
[----:B------:R3:W4:Y:S01]  /*8520*/  SYNCS.PHASECHK.TRANS64.TRYWAIT P2, [UR6+0x34850], R0 ;  /* 0x03485000ff0075a7 */ /* 0x0007220008040146 */
[----:B------:R-:W-:Y:S05]  /*8530*/  @!P0 BRA `(.L_x_1889) ;  /* 0x0000000000048947 */ /* 0x000fea0003800000 */
[----:B------:R-:W-:Y:S01]  /*8540*/  BPT.TRAP 0x1 ;  /* 0x000000040000795c */ /* 0x000fe20000300000 */
.L_x_1889:
[----:B----4-:R-:W-:Y:S05]  /*8550*/  @P2 BRA `(.L_x_1890) ;  /* 0x0000000000082947 */ /* 0x010fea0003800000 */
[----:B------:R-:W4:Y:S02]  /*8560*/  SYNCS.PHASECHK.TRANS64.TRYWAIT P2, [UR6+0x34850], R0 ;  /* 0x03485000ff0075a7 */ /* 0x000f240008040146 */
[----:B----4-:R-:W-:Y:S05]  /*8570*/  @!P2 BRA `(.L_x_1891) ;  /* 0x00000070005ca947 */ /* 0x010fea0003800000 */
.L_x_1890:
        /* <DEDUP_REMOVED lines=27> */
[----:B------:R-:W3:Y:S01]  /*8730*/  MUFU.TANH R26, R26 ;  /* 0x0000001a001a7308 */ /* 0x000ee20000002400 */
[----:B------:R-:W-:Y:S01]  /*8740*/  UMOV UR11, 0x40000040 ;  /* 0x40000040000b7882 */ /* 0x000fe20000000000 */
[----:B--2---:R-:W-:Y:S01]  /*8750*/  FMNMX.FTZ R5, R0, R15, !PT ;  /* 0x0000000f00057209 */ /* 0x004fe20007810000 */
[----:B------:R-:W-:Y:S01]  /*8760*/  FMUL.FTZ R212, R57, UR5 ;  /* 0x0000000539d47c20 */ /* 0x000fe20008410000 */
[----:B------:R-:W-:Y:S01]  /*8770*/  FMUL.FTZ R214, R60, UR5 ;  /* 0x000000053cd67c20 */ /* 0x000fe20008410000 */
[----:B------:R-:W-:Y:S01]  /*8780*/  FMUL.FTZ R216, R61, UR5 ;  /* 0x000000053dd87c20 */ /* 0x000fe20008410000 */
[----:B------:R-:W-:Y:S01]  /*8790*/  FMUL.FTZ R24, R27, UR5 ;  /* 0x000000051b187c20 */ /* 0x000fe20008410000 */
[----:B-1----:R-:W-:Y:S01]  /*87a0*/  FMNMX.FTZ R5, R14, R5, !PT ;  /* 0x000000050e057209 */ /* 0x002fe20007810000 */
        /* <DEDUP_REMOVED lines=39> */
[----:B------:R-:W-:Y:S01]  /*8a20*/  UMOV UR37, UR46 ;  /* 0x0000002e00257c82 */ /* 0x000fe20008000000 */
        /* <DEDUP_REMOVED lines=12> */
[----:B------:R-:W-:Y:S01]  /*8af0*/  MUFU.TANH R218, R218 ;  /* 0x000000da00da7308 */ /* 0x000fe20000002400 */
[----:B------:R-:W-:Y:S02]  /*8b00*/  WARPGROUP.DEPBAR.LE gsb0, 0x0 ;  /* 0x00008000000079c5 */ /* 0x000fe40000010000 */
[----:B------:R-:W-:Y:S01]  /*8b10*/  WARPGROUP.ARRIVE ;  /* 0x00000000000079c5 */ /* 0x000fe20000000000 */
[----:B------:R-:W-:Y:S01]  /*8b20*/  FMUL.FTZ R180, R29, UR5 ;  /* 0x000000051db47c20 */ /* 0x000fe20008410000 */
[----:B------:R-:W-:-:S03]  /*8b30*/  FMUL.FTZ R182, R32, UR5 ;  /* 0x0000000520b67c20 */ /* 0x000fc60008410000 */
[----:B------:R-:W1:Y:S01]  /*8b40*/  MUFU.TANH R28, R28 ;  /* 0x0000001c001c7308 */ /* 0x000e620000002400 */
[----:B------:R-:W-:Y:S01]  /*8b50*/  FMUL.FTZ R32, R34, UR5 ;  /* 0x0000000522207c20 */ /* 0x000fe20008410000 */
[----:B------:R-:W-:Y:S01]  /*8b60*/  FMUL.FTZ R34, R35, UR5 ;  /* 0x0000000523227c20 */ /* 0x000fe20008410000 */
[----:B------:R-:W-:Y:S01]  /*8b70*/  HGMMA.64x128x16.F32 R88, R176, gdesc[UR8].tnspB, R88, gsb0 ;  /* 0x41e00008b0587df0 */ /* 0x000fe20008000858 */
[----:B------:R-:W-:Y:S01]  /*8b80*/  UIADD3 UR10, UR4, 0x100, URZ ;  /* 0x00000100040a7890 */ /* 0x000fe2000fffe03f */
[----:B--2---:R-:W-:Y:S01]  /*8b90*/  FMNMX.FTZ R27, R24, R27, !PT ;  /* 0x0000001b181b7209 */ /* 0x004fe20007810000 */
[----:B------:R-:W-:Y:S02]  /*8ba0*/  UMOV UR11, 0x40000040 ;  /* 0x40000040000b7882 */ /* 0x000fe40000000000 */
[----:B------:R-:W2:Y:S08]  /*8bb0*/  MUFU.TANH R180, R180 ;  /* 0x000000b400b47308 */ /* 0x000eb00000002400 */
[----:B------:R-:W3:Y:S01]  /*8bc0*/  MUFU.TANH R182, R182 ;  /* 0x000000b600b67308 */ /* 0x000ee20000002400 */
[----:B-1----:R-:W-:-:S07]  /*8bd0*/  FMNMX.FTZ R27, R28, R27, !PT ;  /* 0x0000001b1c1b7209 */ /* 0x002fce0007810000 */
[----:B------:R-:W1:Y:S01]  /*8be0*/  MUFU.TANH R30, R30 ;  /* 0x0000001e001e7308 */ /* 0x000e620000002400 */
[----:B--2---:R-:W-:-:S07]  /*8bf0*/  FMNMX.FTZ R5, R180, R5, !PT ;  /* 0x00000005b4057209 */ /* 0x004fce0007810000 */
[----:B------:R-:W2:Y:S01]  /*8c00*/  MUFU.TANH R32, R32 ;  /* 0x0000002000207308 */ /* 0x000ea20000002400 */
[----:B---3--:R-:W-:-:S04]  /*8c10*/  FMNMX.FTZ R5, R182, R5, !PT ;  /* 0x00000005b6057209 */ /* 0x008fc80007810000 */
        /* <DEDUP_REMOVED lines=9> */
[----:B------:R-:W-:Y:S01]  /*8cb0*/  MUFU.TANH R222, R222 ;  /* 0x000000de00de7308 */ /* 0x000fe20000002400 */
[----:B------:R-:W-:-:S04]  /*8cc0*/  FMNMX.FTZ R5, R44, R5, !PT ;  /* 0x000000052c057209 */ /* 0x000fc80007810000 */
[----:B------:R-:W-:-:S03]  /*8cd0*/  FMNMX.FTZ R5, R202, R5, !PT ;  /* 0x00000005ca057209 */ /* 0x000fc60007810000 */
        /* <DEDUP_REMOVED lines=15> */
[----:B------:R-:W-:Y:S01]  /*8dd0*/  MUFU.TANH R84, R84 ;  /* 0x0000005400547308 */ /* 0x000fe20000002400 */
[----:B------:R-:W-:Y:S02]  /*8de0*/  WARPGROUP.DEPBAR.LE gsb0, 0x0 ;  /* 0x00008000000079c5 */ /* 0x000fe40000010000 */
[----:B------:R-:W-:Y:S01]  /*8df0*/  WARPGROUP.ARRIVE ;  /* 0x00000000000079c5 */ /* 0x000fe20000000000 */
[----:B------:R-:W-:Y:S01]  /*8e00*/  FMUL.FTZ R178, R48, UR5 ;  /* 0x0000000530b27c20 */ /* 0x000fe20008410000 */
[----:B------:R-:W-:Y:S01]  /*8e10*/  FMUL.FTZ R176, R47, UR5 ;  /* 0x000000052fb07c20 */ /* 0x000fe20008410000 */
[----:B------:R-:W-:Y:S01]  /*8e20*/  FMUL.FTZ R48, R50, UR5 ;  /* 0x0000000532307c20 */ /* 0x000fe20008410000 */
[----:B------:R-:W-:Y:S01]  /*8e30*/  FMUL.FTZ R50, R51, UR5 ;  /* 0x0000000533327c20 */ /* 0x000fe20008410000 */
[----:B------:R-:W-:Y:S01]  /*8e40*/  MUFU.TANH R234, R234 ;  /* 0x000000ea00ea7308 */ /* 0x000fe20000002400 */
[----:B------:R-:W-:Y:S01]  /*8e50*/  HGMMA.64x128x16.F32 R88, R172, gdesc[UR8].tnspB, R88, gsb0 ;  /* 0x41e00008ac587df0 */ /* 0x000fe20008000858 */
[----:B------:R-:W-:Y:S01]  /*8e60*/  UIADD3 UR10, UR4, 0x180, URZ ;  /* 0x00000180040a7890 */ /* 0x000fe2000fffe03f */
[----:B--2---:R-:W-:Y:S01]  /*8e70*/  FMNMX.FTZ R31, R46, R31, !PT ;  /* 0x0000001f2e1f7209 */ /* 0x004fe20007810000 */
[----:B------:R-:W-:-:S04]  /*8e80*/  UMOV UR11, 0x40000040 ;  /* 0x40000040000b7882 */ /* 0x000fc80000000000 */
[----:B------:R-:W1:Y:S08]  /*8e90*/  MUFU.TANH R178, R178 ;  /* 0x000000b200b27308 */ /* 0x000e700000002400 */
[----:B------:R-:W2:Y:S08]  /*8ea0*/  MUFU.TANH R176, R176 ;  /* 0x000000b000b07308 */ /* 0x000eb00000002400 */
[----:B------:R-:W3:Y:S01]  /*8eb0*/  MUFU.TANH R48, R48 ;  /* 0x0000003000307308 */ /* 0x000ee20000002400 */
[----:B-1----:R-:W-:-:S04]  /*8ec0*/  FMNMX.FTZ R5, R178, R5, !PT ;  /* 0x00000005b2057209 */ /* 0x002fc80007810000 */
[----:B------:R-:W-:-:S03]  /*8ed0*/  FMNMX.FTZ R5, R204, R5, !PT ;  /* 0x00000005cc057209 */ /* 0x000fc60007810000 */
[----:B------:R-:W1:Y:S01]  /*8ee0*/  MUFU.TANH R50, R50 ;  /* 0x0000003200327308 */ /* 0x000e620000002400 */
[----:B------:R-:W-:Y:S02]  /*8ef0*/  FMNMX.FTZ R5, R206, R5, !PT ;  /* 0x00000005ce057209 */ /* 0x000fe40007810000 */
[----:B--2---:R-:W-:Y:S02]  /*8f00*/  FMNMX.FTZ R31, R176, R31, !PT ;  /* 0x0000001fb01f7209 */ /* 0x004fe40007810000 */
[----:B------:R-:W-:-:S03]  /*8f10*/  FMNMX.FTZ R5, R208, R5, !PT ;  /* 0x00000005d0057209 */ /* 0x000fc60007810000 */
[----:B------:R-:W2:Y:S01]  /*8f20*/  MUFU.TANH R52, R52 ;  /* 0x0000003400347308 */ /* 0x000ea20000002400 */
[----:B------:R-:W-:Y:S02]  /*8f30*/  FMNMX.FTZ R5, R210, R5, !PT ;  /* 0x00000005d2057209 */ /* 0x000fe40007810000 */
[----:B---3--:R-:W-:Y:S02]  /*8f40*/  FMNMX.FTZ R33, R48, R31, !PT ;  /* 0x0000001f30217209 */ /* 0x008fe40007810000 */
[----:B------:R-:W-:-:S03]  /*8f50*/  FMNMX.FTZ R5, R212, R5, !PT ;  /* 0x00000005d4057209 */ /* 0x000fc60007810000 */
[----:B------:R-:W3:Y:S01]  /*8f60*/  MUFU.TANH R54, R54 ;  /* 0x0000003600367308 */ /* 0x000ee20000002400 */
[----:B------:R-:W-:Y:S02]  /*8f70*/  FMNMX.FTZ R5, R214, R5, !PT ;  /* 0x00000005d6057209 */ /* 0x000fe40007810000 */
[----:B-1----:R-:W-:Y:S02]  /*8f80*/  FMNMX.FTZ R33, R50, R33, !PT ;  /* 0x0000002132217209 */ /* 0x002fe40007810000 */
[----:B------:R-:W-:-:S03]  /*8f90*/  FMNMX.FTZ R5, R216, R5, !PT ;  /* 0x00000005d8057209 */ /* 0x000fc60007810000 */
[----:B------:R-:W1:Y:S01]  /*8fa0*/  MUFU.TANH R56, R56 ;  /* 0x0000003800387308 */ /* 0x000e620000002400 */
[----:B------:R-:W-:Y:S02]  /*8fb0*/  FMNMX.FTZ R5, R218, R5, !PT ;  /* 0x00000005da057209 */ /* 0x000fe40007810000 */
[----:B--2---:R-:W-:-:S05]  /*8fc0*/  FMNMX.FTZ R33, R52, R33, !PT ;  /* 0x0000002134217209 */ /* 0x004fca0007810000 */
[----:B------:R-:W2:Y:S01]  /*8fd0*/  MUFU.TANH R58, R58 ;  /* 0x0000003a003a7308 */ /* 0x000ea20000002400 */
[----:B---3--:R-:W-:-:S07]  /*8fe0*/  FMNMX.FTZ R33, R54, R33, !PT ;  /* 0x0000002136217209 */ /* 0x008fce0007810000 */
[----:B------:R-:W3:Y:S01]  /*8ff0*/  MUFU.TANH R60, R60 ;  /* 0x0000003c003c7308 */ /* 0x000ee20000002400 */
[----:B-1----:R-:W-:-:S07]  /*9000*/  FMNMX.FTZ R35, R56, R33, !PT ;  /* 0x0000002138237209 */ /* 0x002fce0007810000 */
[----:B------:R-:W1:Y:S01]  /*9010*/  MUFU.TANH R62, R62 ;  /* 0x0000003e003e7308 */ /* 0x000e620000002400 */
[----:B--2---:R-:W-:-:S07]  /*9020*/  FMNMX.FTZ R35, R58, R35, !PT ;  /* 0x000000233a237209 */ /* 0x004fce0007810000 */
[----:B------:R-:W2:Y:S01]  /*9030*/  MUFU.TANH R64, R64 ;  /* 0x0000004000407308 */ /* 0x000ea20000002400 */
[----:B---3--:R-:W-:-:S07]  /*9040*/  FMNMX.FTZ R35, R60, R35, !PT ;  /* 0x000000233c237209 */ /* 0x008fce0007810000 */
[----:B------:R-:W3:Y:S01]  /*9050*/  MUFU.TANH R66, R66 ;  /* 0x0000004200427308 */ /* 0x000ee20000002400 */
[----:B-1----:R-:W-:-:S07]  /*9060*/  FMNMX.FTZ R35, R62, R35, !PT ;  /* 0x000000233e237209 */ /* 0x002fce0007810000 */
[----:B------:R-:W-:Y:S01]  /*9070*/  MUFU.TANH R72, R72 ;  /* 0x0000004800487308 */ /* 0x000fe20000002400 */
[----:B--2---:R-:W-:-:S07]  /*9080*/  FMNMX.FTZ R39, R64, R35, !PT ;  /* 0x0000002340277209 */ /* 0x004fce0007810000 */
[----:B------:R-:W-:Y:S01]  /*9090*/  MUFU.TANH R74, R74 ;  /* 0x0000004a004a7308 */ /* 0x000fe20000002400 */
[----:B---3--:R-:W-:-:S07]  /*90a0*/  FMNMX.FTZ R39, R66, R39, !PT ;  /* 0x0000002742277209 */ /* 0x008fce0007810000 */
        /* <DEDUP_REMOVED lines=12> */
[----:B------:R-:W-:-:S05]  /*9170*/  UMOV UR11, 0x40000040 ;  /* 0x40000040000b7882 */ /* 0x000fca0000000000 */
[----:B------:R-:W1:Y:S08]  /*9180*/  MUFU.TANH R172, R172 ;  /* 0x000000ac00ac7308 */ /* 0x000e700000002400 */
        /* <DEDUP_REMOVED lines=9> */
[----:B------:R-:W-:-:S04]  /*9220*/  FMNMX.FTZ R5, R224, R5, !PT ;  /* 0x00000005e0057209 */ /* 0x000fc80007810000 */
[----:B------:R-:W-:Y:S02]  /*9230*/  FMNMX.FTZ R5, R226, R5, !PT ;  /* 0x00000005e2057209 */ /* 0x000fe40007810000 */
[----:B-1----:R-:W-:Y:S02]  /*9240*/  FMNMX.FTZ R39, R70, R39, !PT ;  /* 0x0000002746277209 */ /* 0x002fe40007810000 */
        /* <DEDUP_REMOVED lines=9> */
[----:B------:R-:W-:-:S03]  /*92e0*/  FMNMX.FTZ R43, R80, R41, !PT ;  /* 0x00000029502b7209 */ /* 0x000fc60007810000 */
[----:B------:R-:W1:Y:S01]  /*92f0*/  SHFL.BFLY PT, R2, R5, 0x2, 0x1f ;  /* 0x0c401f0005027f89 */ /* 0x000e6200000e0000 */
[----:B------:R-:W-:-:S04]  /*9300*/  FMNMX.FTZ R43, R82, R43, !PT ;  /* 0x0000002b522b7209 */ /* 0x000fc80007810000 */
[----:B--2---:R-:W-:Y:S02]  /*9310*/  FMNMX.FTZ R43, R86, R43, !PT ;  /* 0x0000002b562b7209 */ /* 0x004fe40007810000 */
        /* <DEDUP_REMOVED lines=11> */
[----:B------:R-:W-:Y:S01]  /*93d0*/  MUFU.EX2 R31, R0 ;  /* 0x00000000001f7308 */ /* 0x000fe20000000800 */
[-C--:B------:R-:W-:Y:S01]  /*93e0*/  FMUL.FTZ R2, R2, R5.reuse ;  /* 0x0000000502027220 */ /* 0x080fe20000410000 */
[----:B------:R-:W-:Y:S02]  /*93f0*/  WARPGROUP.DEPBAR.LE gsb0, 0x0 ;  /* 0x00008000000079c5 */ /* 0x000fe40000010000 */
[----:B------:R-:W-:Y:S01]  /*9400*/  WARPGROUP.ARRIVE ;  /* 0x00000000000079c5 */ /* 0x000fe20000000000 */
[----:B------:R-:W-:Y:S01]  /*9410*/  FMUL.FTZ R168, R87, UR5 ;  /* 0x0000000557a87c20 */ /* 0x000fe20008410000 */
[-CC-:B------:R-:W-:Y:S01]  /*9420*/  FFMA.FTZ R170, R14, R5.reuse, -R37.reuse ;  /* 0x000000050eaa7223 */ /* 0x180fe20000010825 */
[-CC-:B------:R-:W-:Y:S01]  /*9430*/  FFMA.FTZ R21, R26, R5.reuse, -R37.reuse ;  /* 0x000000051a157223 */ /* 0x180fe20000010825 */
[----:B------:R1:W-:Y:S01]  /*9440*/  MUFU.EX2 R27, R194 ;  /* 0x000000c2001b7308 */ /* 0x0003e20000000800 */
[-CC-:B------:R-:W-:Y:S01]  /*9450*/  FFMA.FTZ R44, R202, R5.reuse, -R37.reuse ;  /* 0x00000005ca2c7223 */ /* 0x180fe20000010825 */
[----:B------:R-:W-:Y:S01]  /*9460*/  HGMMA.64x128x16.F32 R88, R164, gdesc[UR8].tnspB, R88, gsb0 ;  /* 0x41e00008a4587df0 */ /* 0x000fe20008000858 */
[----:B------:R-:W-:Y:S01]  /*9470*/  UIADD3 UR10, UR4, 0x280, URZ ;  /* 0x00000280040a7890 */ /* 0x000fe2000fffe03f */
[-CC-:B------:R-:W-:Y:S01]  /*9480*/  FFMA.FTZ R53, R84, R5.reuse, -R37.reuse ;  /* 0x0000000554357223 */ /* 0x180fe20000010825 */
[----:B------:R-:W-:Y:S01]  /*9490*/  UMOV UR11, 0x40000040 ;  /* 0x40000040000b7882 */ /* 0x000fe20000000000 */
[-CC-:B------:R-:W-:Y:S01]  /*94a0*/  FFMA.FTZ R26, R180, R5.reuse, -R37.reuse ;  /* 0x00000005b41a7223 */ /* 0x180fe20000010825 */
[-CC-:B------:R-:W-:Y:S01]  /*94b0*/  FFMA.FTZ R25, R182, R5.reuse, -R37.reuse ;  /* 0x00000005b6197223 */ /* 0x180fe20000010825 */
[----:B------:R-:W2:Y:S01]  /*94c0*/  MUFU.TANH R168, R168 ;  /* 0x000000a800a87308 */ /* 0x000ea20000002400 */
[-CC-:B-1----:R-:W-:Y:S01]  /*94d0*/  FFMA.FTZ R194, R204, R5.reuse, -R37.reuse ;  /* 0x00000005ccc27223 */ /* 0x182fe20000010825 */
        /* <DEDUP_REMOVED lines=9> */
[----:B------:R-:W-:-:S05]  /*9570*/  FFMA.FTZ R84, R234, R5, -R37 ;  /* 0x00000005ea547223 */ /* 0x000fca0000010825 */
[----:B------:R3:W-:Y:S01]  /*9580*/  MUFU.EX2 R35, R206 ;  /* 0x000000ce00237308 */ /* 0x0007e20000000800 */
[----:B--2---:R-:W-:Y:S01]  /*9590*/  FMNMX.FTZ R0, R168, R43, !PT ;  /* 0x0000002ba8007209 */ /* 0x004fe20007810000 */
[-CC-:B------:R-:W-:Y:S01]  /*95a0*/  FFMA.FTZ R43, R218, R5.reuse, -R37.reuse ;  /* 0x00000005da2b7223 */ /* 0x180fe20000010825 */
[----:B-1----:R-:W-:-:S03]  /*95b0*/  FFMA.FTZ R198, R172, R5, -R37 ;  /* 0x00000005acc67223 */ /* 0x002fc60000010825 */
[----:B------:R-:W1:Y:S02]  /*95c0*/  SHFL.BFLY PT, R49, R0, 0x2, 0x1f ;  /* 0x0c401f0000317f89 */ /* 0x000e6400000e0000 */
[----:B------:R-:W-:Y:S01]  /*95d0*/  MUFU.EX2 R2, R2 ;  /* 0x0000000200027308 */ /* 0x000fe20000000800 */
[----:B---3--:R-:W-:-:S07]  /*95e0*/  FFMA.FTZ R206, R232, R5, -R37 ;  /* 0x00000005e8ce7223 */ /* 0x008fce0000010825 */
[----:B------:R-:W-:Y:S08]  /*95f0*/  MUFU.EX2 R15, R15 ;  /* 0x0000000f000f7308 */ /* 0x000ff00000000800 */
[----:B------:R-:W2:Y:S01]  /*9600*/  MUFU.EX2 R170, R170 ;  /* 0x000000aa00aa7308 */ /* 0x000ea20000000800 */
[----:B-1----:R-:W-:Y:S01]  /*9610*/  FMNMX.FTZ R55, R0, R49, !PT ;  /* 0x0000003100377209 */ /* 0x002fe20007810000 */
[----:B------:R-:W-:-:S06]  /*9620*/  FFMA.FTZ R49, R226, R5, -R37 ;  /* 0x00000005e2317223 */ /* 0x000fcc0000010825 */
[----:B------:R-:W-:Y:S01]  /*9630*/  MUFU.EX2 R21, R21 ;  /* 0x0000001500157308 */ /* 0x000fe20000000800 */
[----:B------:R-:W1:Y:S07]  /*9640*/  SHFL.BFLY PT, R14, R55, 0x1, 0x1f ;  /* 0x0c201f00370e7f89 */ /* 0x000e6e00000e0000 */
[----:B------:R-:W3:Y:S01]  /*9650*/  MUFU.EX2 R26, R26 ;  /* 0x0000001a001a7308 */ /* 0x000ee20000000800 */
[----:B--2---:R-:W-:-:S07]  /*9660*/  F2FP.F16.F32.PACK_AB R180, R170, R15 ;  /* 0x0000000faab4723e */ /* 0x004fce00000000ff */
[----:B------:R-:W-:Y:S08]  /*9670*/  MUFU.EX2 R25, R25 ;  /* 0x0000001900197308 */ /* 0x000ff00000000800 */
[----:B------:R-:W-:Y:S01]  /*9680*/  MUFU.EX2 R44, R44 ;  /* 0x0000002c002c7308 */ /* 0x000fe20000000800 */
[----:B---3--:R-:W-:Y:S02]  /*9690*/  F2FP.F16.F32.PACK_AB R182, R26, R21 ;  /* 0x000000151ab6723e */ /* 0x008fe400000000ff */
[----:B-1----:R-:W-:-:S05]  /*96a0*/  FMNMX.FTZ R14, R55, R14, !PT ;  /* 0x0000000e370e7209 */ /* 0x002fca0007810000 */
[C---:B------:R-:W-:Y:S01]  /*96b0*/  FADD.FTZ R0, -R14.reuse, R13 ;  /* 0x0000000d0e007221 */ /* 0x040fe20000010100 */
[-C--:B------:R-:W-:Y:S01]  /*96c0*/  FMUL.FTZ R13, R14, R5.reuse ;  /* 0x000000050e0d7220 */ /* 0x080fe20000410000 */
[----:B------:R-:W-:Y:S02]  /*96d0*/  MUFU.EX2 R33, R178 ;  /* 0x000000b200217308 */ /* 0x000fe40000000800 */
[-C--:B------:R-:W-:Y:S01]  /*96e0*/  FMUL.FTZ R0, R0, R5.reuse ;  /* 0x0000000500007220 */ /* 0x080fe20000410000 */
[-CC-:B------:R-:W-:Y:S01]  /*96f0*/  FFMA.FTZ R181, R20, R5.reuse, -R13.reuse ;  /* 0x0000000514b57223 */ /* 0x180fe2000001080d */
[-CC-:B------:R-:W-:Y:S01]  /*9700*/  FFMA.FTZ R20, R24, R5.reuse, -R13.reuse ;  /* 0x0000000518147223 */ /* 0x180fe2000001080d */
[-CC-:B------:R-:W-:Y:S01]  /*9710*/  FFMA.FTZ R183, R28, R5.reuse, -R13.reuse ;  /* 0x000000051cb77223 */ /* 0x180fe2000001080d */
[-CC-:B------:R-:W-:Y:S01]  /*9720*/  FFMA.FTZ R24, R30, R5.reuse, -R13.reuse ;  /* 0x000000051e187223 */ /* 0x180fe2000001080d */
[-CC-:B------:R-:W-:Y:S01]  /*9730*/  FFMA.FTZ R177, R32, R5.reuse, -R13.reuse ;  /* 0x0000000520b17223 */ /* 0x180fe2000001080d */
[----:B------:R-:W-:Y:S01]  /*9740*/  MUFU.EX2 R0, R0 ;  /* 0x0000000000007308 */ /* 0x000fe20000000800 */
[-CC-:B------:R-:W-:Y:S01]  /*9750*/  FFMA.FTZ R32, R42, R5.reuse, -R13.reuse ;  /* 0x000000052a207223 */ /* 0x180fe2000001080d */
[----:B------:R-:W-:Y:S01]  /*9760*/  MOV R42, UR6 ;  /* 0x00000006002a7c02 */ /* 0x000fe20008000f00 */
[-CC-:B------:R-:W-:Y:S01]  /*9770*/  FFMA.FTZ R28, R34, R5.reuse, -R13.reuse ;  /* 0x00000005221c7223 */ /* 0x180fe2000001080d */
[-CC-:B------:R-:W-:Y:S01]  /*9780*/  FFMA.FTZ R179, R36, R5.reuse, -R13.reuse ;  /* 0x0000000524b37223 */ /* 0x180fe2000001080d */
[-CC-:B------:R-:W-:Y:S01]  /*9790*/  FFMA.FTZ R175, R46, R5.reuse, -R13.reuse ;  /* 0x000000052eaf7223 */ /* 0x180fe2000001080d */
[-CC-:B------:R-:W-:Y:S01]  /*97a0*/  FFMA.FTZ R30, R38, R5.reuse, -R13.reuse ;  /* 0x00000005261e7223 */ /* 0x180fe2000001080d */
[----:B------:R-:W-:Y:S01]  /*97b0*/  @!P1 VIADD R42, R42, 0x34860 ;  /* 0x000348602a2a9836 */ /* 0x000fe20000000000 */
[----:B------:R-:W1:Y:S01]  /*97c0*/  MUFU.EX2 R181, R181 ;  /* 0x000000b500b57308 */ /* 0x000e620000000800 */
[-CC-:B------:R-:W-:Y:S01]  /*97d0*/  FFMA.FTZ R173, R40, R5.reuse, -R13.reuse ;  /* 0x0000000528ad7223 */ /* 0x180fe2000001080d */
[-CC-:B------:R-:W-:Y:S01]  /*97e0*/  FFMA.FTZ R34, R176, R5.reuse, -R13.reuse ;  /* 0x00000005b0227223 */ /* 0x180fe2000001080d */
[-CC-:B------:R-:W-:Y:S01]  /*97f0*/  FFMA.FTZ R169, R48, R5.reuse, -R13.reuse ;  /* 0x0000000530a97223 */ /* 0x180fe2000001080d */
[----:B------:R-:W-:Y:S01]  /*9800*/  @!P1 PRMT R46, RZ, 0x654, R42 ;  /* 0x00000654ff2e9816 */ /* 0x000fe2000000002a */
[-CC-:B------:R-:W-:Y:S01]  /*9810*/  FFMA.FTZ R36, R50, R5.reuse, -R13.reuse ;  /* 0x0000000532247223 */ /* 0x180fe2000001080d */
[-CC-:B------:R-:W-:Y:S01]  /*9820*/  FFMA.FTZ R171, R52, R5.reuse, -R13.reuse ;  /* 0x0000000534ab7223 */ /* 0x180fe2000001080d */
[-CC-:B------:R-:W-:Y:S01]  /*9830*/  FFMA.FTZ R38, R54, R5.reuse, -R13.reuse ;  /* 0x0000000536267223 */ /* 0x180fe2000001080d */
[----:B------:R-:W2:Y:S01]  /*9840*/  MUFU.EX2 R20, R20 ;  /* 0x0000001400147308 */ /* 0x000ea20000000800 */
        /* <DEDUP_REMOVED lines=8> */
[----:B-1----:R-:W-:Y:S01]  /*98d0*/  FFMA.FTZ R3, R0, R3, R181 ;  /* 0x0000000300037223 */ /* 0x002fe200000100b5 */
[-CC-:B------:R-:W-:Y:S01]  /*98e0*/  FFMA.FTZ R76, R76, R5.reuse, -R13.reuse ;  /* 0x000000054c4c7223 */ /* 0x180fe2000001080d */
[-CC-:B------:R-:W-:Y:S01]  /*98f0*/  FFMA.FTZ R78, R78, R5.reuse, -R13.reuse ;  /* 0x000000054e4e7223 */ /* 0x180fe2000001080d */
[-CC-:B------:R-:W-:Y:S01]  /*9900*/  FFMA.FTZ R80, R80, R5.reuse, -R13.reuse ;  /* 0x0000000550507223 */ /* 0x180fe2000001080d */
[-CC-:B------:R-:W-:Y:S01]  /*9910*/  FFMA.FTZ R82, R82, R5.reuse, -R13.reuse ;  /* 0x0000000552527223 */ /* 0x180fe2000001080d */
[----:B------:R-:W-:Y:S01]  /*9920*/  FFMA.FTZ R86, R86, R5, -R13 ;  /* 0x0000000556567223 */ /* 0x000fe2000001080d */
[----:B------:R-:W-:Y:S01]  /*9930*/  F2FP.F16.F32.PACK_AB R174, R44, R31 ;  /* 0x0000001f2cae723e */ /* 0x000fe200000000ff */
[----:B------:R-:W-:Y:S01]  /*9940*/  MUFU.EX2 R24, R24 ;  /* 0x0000001800187308 */ /* 0x000fe20000000800 */
[C---:B--2---:R-:W-:Y:S01]  /*9950*/  FADD.FTZ R42, R20.reuse, R3 ;  /* 0x00000003142a7221 */ /* 0x044fe20000010000 */
[----:B------:R-:W-:-:S06]  /*9960*/  F2FP.F16.F32.PACK_AB R181, R20, R181 ;  /* 0x000000b514b5723e */ /* 0x000fcc00000000ff */
[----:B------:R-:W-:Y:S01]  /*9970*/  MUFU.EX2 R177, R177 ;  /* 0x000000b100b17308 */ /* 0x000fe20000000800 */
[----:B------:R-:W-:Y:S02]  /*9980*/  WARPGROUP.DEPBAR.LE gsb0, 0x0 ;  /* 0x00008000000079c5 */ /* 0x000fe40000010000 */
[----:B------:R-:W-:Y:S01]  /*9990*/  WARPGROUP.ARRIVE ;  /* 0x00000000000079c5 */ /* 0x000fe20000000000 */
[-CC-:B------:R-:W-:Y:S01]  /*99a0*/  FFMA.FTZ R164, R192, R5.reuse, -R37.reuse ;  /* 0x00000005c0a47223 */ /* 0x180fe20000010825 */
[-CC-:B------:R-:W-:Y:S01]  /*99b0*/  FFMA.FTZ R166, R196, R5.reuse, -R37.reuse ;  /* 0x00000005c4a67223 */ /* 0x180fe20000010825 */
[-CC-:B------:R-:W-:Y:S01]  /*99c0*/  FFMA.FTZ R192, R200, R5.reuse, -R37.reuse ;  /* 0x00000005c8c07223 */ /* 0x180fe20000010825 */
[-CC-:B------:R-:W-:Y:S01]  /*99d0*/  FFMA.FTZ R196, R208, R5.reuse, -R37.reuse ;  /* 0x00000005d0c47223 */ /* 0x180fe20000010825 */
[-C--:B------:R-:W-:Y:S01]  /*99e0*/  FFMA.FTZ R200, R220, R5.reuse, -R37 ;  /* 0x00000005dcc87223 */ /* 0x080fe20000010825 */
[----:B------:R-:W-:Y:S01]  /*99f0*/  HGMMA.64x128x16.F32 R88, R160, gdesc[UR8].tnspB, R88, gsb0 ;  /* 0x41e00008a0587df0 */ /* 0x000fe20008000858 */
[----:B------:R-:W-:Y:S01]  /*9a00*/  UIADD3 UR10, UR4, 0x300, URZ ;  /* 0x00000300040a7890 */ /* 0x000fe2000fffe03f */
[----:B------:R-:W1:Y:S01]  /*9a10*/  MUFU.EX2 R164, R164 ;  /* 0x000000a400a47308 */ /* 0x000e620000000800 */
[----:B------:R-:W-:Y:S01]  /*9a20*/  UMOV UR11, 0x40000040 ;  /* 0x40000040000b7882 */ /* 0x000fe20000000000 */
[----:B------:R-:W-:Y:S01]  /*9a30*/  UIADD3 UR4, UR4, 0x380, URZ ;  /* 0x0000038004047890 */ /* 0x000fe2000fffe03f */
[-CC-:B------:R-:W-:Y:S01]  /*9a40*/  FFMA.FTZ R165, R56, R5.reuse, -R13.reuse ;  /* 0x0000000538a57223 */ /* 0x180fe2000001080d */
[----:B------:R-:W-:-:S04]  /*9a50*/  FFMA.FTZ R167, R60, R5, -R13 ;  /* 0x000000053ca77223 */ /* 0x000fc8000001080d */
[----:B------:R-:W-:Y:S08]  /*9a60*/  MUFU.EX2 R28, R28 ;  /* 0x0000001c001c7308 */ /* 0x000ff00000000800 */
[----:B------:R-:W-:Y:S01]  /*9a70*/  MUFU.EX2 R179, R179 ;  /* 0x000000b300b37308 */ /* 0x000fe20000000800 */
[----:B-1----:R-:W-:-:S07]  /*9a80*/  F2FP.F16.F32.PACK_AB R176, R164, R25 ;  /* 0x00000019a4b0723e */ /* 0x002fce00000000ff */
[----:B------:R-:W1:Y:S08]  /*9a90*/  MUFU.EX2 R166, R166 ;  /* 0x000000a600a67308 */ /* 0x000e700000000800 */
[----:B------:R-:W-:Y:S08]  /*9aa0*/  MUFU.EX2 R30, R30 ;  /* 0x0000001e001e7308 */ /* 0x000ff00000000800 */
[----:B------:R-:W-:Y:S01]  /*9ab0*/  MUFU.EX2 R173, R173 ;  /* 0x000000ad00ad7308 */ /* 0x000fe20000000800 */
[----:B-1----:R-:W-:-:S07]  /*9ac0*/  F2FP.F16.F32.PACK_AB R178, R166, R27 ;  /* 0x0000001ba6b2723e */ /* 0x002fce00000000ff */
[----:B------:R-:W1:Y:S08]  /*9ad0*/  MUFU.EX2 R192, R192 ;  /* 0x000000c000c07308 */ /* 0x000e700000000800 */
[----:B------:R-:W-:Y:S08]  /*9ae0*/  MUFU.EX2 R32, R32 ;  /* 0x0000002000207308 */ /* 0x000ff00000000800 */
        /* <DEDUP_REMOVED lines=14> */
[----:B------:R-:W-:Y:S01]  /*9bd0*/  FFMA.FTZ R162, R216, R5, -R37 ;  /* 0x00000005d8a27223 */ /* 0x000fe20000010825 */
[----:B------:R-:W-:Y:S02]  /*9be0*/  IMAD.U32 R37, RZ, RZ, UR36 ;  /* 0x00000024ff257e24 */ /* 0x000fe4000f8e00ff */
[----:B------:R-:W-:Y:S01]  /*9bf0*/  MUFU.EX2 R40, R40 ;  /* 0x0000002800287308 */ /* 0x000fe20000000800 */
[----:B------:R-:W-:Y:S01]  /*9c00*/  HGMMA.64x128x16.F32 R88, R156, gdesc[UR8].tnspB, R88, gsb0 ;  /* 0x41e000089c587df0 */ /* 0x000fe20008000858 */
[----:B------:R-:W-:Y:S01]  /*9c10*/  UMOV UR10, UR4 ;  /* 0x00000004000a7c82 */ /* 0x000fe20008000000 */
[----:B------:R-:W-:Y:S01]  /*9c20*/  UMOV UR11, 0x40000040 ;  /* 0x40000040000b7882 */ /* 0x000fe20000000000 */
[----:B------:R-:W-:Y:S01]  /*9c30*/  @!P1 LEA R37, R37, UR38, 0x3 ;  /* 0x0000002625259c11 */ /* 0x000fe2000f8e18ff */
[----:B------:R-:W-:-:S03]  /*9c40*/  UIADD3 UR4, UR7, -0x1, URZ ;  /* 0xffffffff07047890 */ /* 0x000fc6000fffe03f */
[----:B------:R-:W-:Y:S01]  /*9c50*/  MUFU.EX2 R160, R160 ;  /* 0x000000a000a07308 */ /* 0x000fe20000000800 */
[----:B------:R-:W-:-:S03]  /*9c60*/  @!P1 VIADD R37, R37, 0x34840 ;  /* 0x0003484025259836 */ /* 0x000fc60000000000 */
[----:B------:R-:W-:Y:S01]  /*9c70*/  UMOV UR7, UR4 ;  /* 0x0000000400077c82 */ /* 0x000fe20008000000 */
[----:B------:R-:W-:Y:S01]  /*9c80*/  UMOV UR4, UR36 ;  /* 0x0000002400047c82 */ /* 0x000fe20008000000 */
[----:B------:R-:W-:Y:S02]  /*9c90*/  @!P1 PRMT R37, RZ, 0x654, R37 ;  /* 0x00000654ff259816 */ /* 0x000fe40000000025 */
        /* <DEDUP_REMOVED lines=8> */
[----:B------:R-:W-:Y:S01]  /*9d20*/  MUFU.EX2 R68, R68 ;  /* 0x0000004400447308 */ /* 0x000fe20000000800 */
[----:B-1----:R-:W-:-:S07]  /*9d30*/  F2FP.F16.F32.PACK_AB R161, R66, R64 ;  /* 0x0000004042a1723e */ /* 0x002fce00000000ff */
[----:B------:R-:W-:Y:S08]  /*9d40*/  MUFU.EX2 R200, R200 ;  /* 0x000000c800c87308 */ /* 0x000ff00000000800 */
[----:B------:R-:W1:Y:S08]  /*9d50*/  MUFU.EX2 R70, R70 ;  /* 0x0000004600467308 */ /* 0x000e700000000800 */
[----:B------:R-:W-:Y:S08]  /*9d60*/  MUFU.EX2 R47, R47 ;  /* 0x0000002f002f7308 */ /* 0x000ff00000000800 */
[----:B------:R-:W-:Y:S01]  /*9d70*/  MUFU.EX2 R72, R72 ;  /* 0x0000004800487308 */ /* 0x000fe20000000800 */
[----:B-1----:R-:W-:-:S07]  /*9d80*/  F2FP.F16.F32.PACK_AB R163, R70, R68 ;  /* 0x0000004446a3723e */ /* 0x002fce00000000ff */
[----:B------:R-:W1:Y:S08]  /*9d90*/  MUFU.EX2 R202, R202 ;  /* 0x000000ca00ca7308 */ /* 0x000e700000000800 */
[----:B------:R-:W2:Y:S08]  /*9da0*/  MUFU.EX2 R74, R74 ;  /* 0x0000004a004a7308 */ /* 0x000eb00000000800 */
[----:B------:R-:W-:Y:S01]  /*9db0*/  MUFU.EX2 R49, R49 ;  /* 0x0000003100317308 */ /* 0x000fe20000000800 */
[----:B------:R-:W-:-:S02]  /*9dc0*/  WARPGROUP.DEPBAR.LE gsb0, 0x0 ;  /* 0x00008000000079c5 */ /* 0x000fc40000010000 */
[----:B------:R-:W-:-:S05]  /*9dd0*/  WARPGROUP.ARRIVE ;  /* 0x00000000000079c5 */ /* 0x000fca0000000000 */
[----:B------:R-:W-:Y:S01]  /*9de0*/  MUFU.EX2 R76, R76 ;  /* 0x0000004c004c7308 */ /* 0x000fe20000000800 */
[----:B-1----:R-:W-:Y:S02]  /*9df0*/  F2FP.F16.F32.PACK_AB R156, R202, R47 ;  /* 0x0000002fca9c723e */ /* 0x002fe400000000ff */
[----:B--2---:R-:W-:Y:S01]  /*9e00*/  F2FP.F16.F32.PACK_AB R157, R74, R72 ;  /* 0x000000484a9d723e */ /* 0x004fe200000000ff */
[----:B------:R-:W-:Y:S04]  /*9e10*/  HGMMA.64x128x16.F32 R88, R152, gdesc[UR8].tnspB, R88, gsb0 ;  /* 0x41e0000898587df0 */ /* 0x000fe80008000858 */
[----:B------:R-:W1:Y:S08]  /*9e20*/  MUFU.EX2 R204, R204 ;  /* 0x000000cc00cc7308 */ /* 0x000e700000000800 */
[----:B------:R-:W2:Y:S08]  /*9e30*/  MUFU.EX2 R78, R78 ;  /* 0x0000004e004e7308 */ /* 0x000eb00000000800 */
[----:B------:R-:W-:Y:S01]  /*9e40*/  MUFU.EX2 R51, R51 ;  /* 0x0000003300337308 */ /* 0x000fe20000000800 */
[----:B-1----:R-:W-:-:S07]  /*9e50*/  F2FP.F16.F32.PACK_AB R158, R204, R49 ;  /* 0x00000031cc9e723e */ /* 0x002fce00000000ff */
[----:B------:R-:W-:Y:S01]  /*9e60*/  MUFU.EX2 R80, R80 ;  /* 0x0000005000507308 */ /* 0x000fe20000000800 */
[----:B--2---:R-:W-:-:S07]  /*9e70*/  F2FP.F16.F32.PACK_AB R159, R78, R76 ;  /* 0x0000004c4e9f723e */ /* 0x004fce00000000ff */
[----:B------:R-:W1:Y:S08]  /*9e80*/  MUFU.EX2 R206, R206 ;  /* 0x000000ce00ce7308 */ /* 0x000e700000000800 */
[----:B------:R-:W2:Y:S08]  /*9e90*/  MUFU.EX2 R82, R82 ;  /* 0x0000005200527308 */ /* 0x000eb00000000800 */
[----:B------:R-:W-:Y:S08]  /*9ea0*/  MUFU.EX2 R53, R53 ;  /* 0x0000003500357308 */ /* 0x000ff00000000800 */
[----:B------:R-:W-:Y:S08]  /*9eb0*/  MUFU.EX2 R86, R86 ;  /* 0x0000005600567308 */ /* 0x000ff00000000800 */
[----:B------:R-:W3:Y:S01]  /*9ec0*/  MUFU.EX2 R84, R84 ;  /* 0x0000005400547308 */ /* 0x000ee20000000800 */
[----:B------:R-:W-:-:S02]  /*9ed0*/  WARPGROUP.DEPBAR.LE gsb0, 0x0 ;  /* 0x00008000000079c5 */ /* 0x000fc40000010000 */
[----:B------:R4:W-:Y:S01]  /*9ee0*/  @!P1 SYNCS.ARRIVE.TRANS64.RED.A1T0 RZ, [R37+URZ], RZ ;  /* 0x000000ff25ff99a7 */ /* 0x0009e2000810043f */
[----:B-1----:R-:W-:Y:S02]  /*9ef0*/  F2FP.F16.F32.PACK_AB R152, R206, R51 ;  /* 0x00000033ce98723e */ /* 0x002fe400000000ff */
[----:B--2---:R-:W-:Y:S02]  /*9f00*/  F2FP.F16.F32.PACK_AB R153, R82, R80 ;  /* 0x000000505299723e */ /* 0x004fe400000000ff */
[----:B---3--:R-:W-:Y:S01]  /*9f10*/  F2FP.F16.F32.PACK_AB R154, R84, R53 ;  /* 0x00000035549a723e */ /* 0x008fe200000000ff */
[----:B----4-:R-:W-:Y:S01]  /*9f20*/  FFMA.FTZ R37, R2, R4, R15 ;  /* 0x0000000402257223 */ /* 0x010fe2000001000f */
[----:B------:R1:W-:Y:S03]  /*9f30*/  @!P1 SYNCS.ARRIVE.TRANS64.RED.A1T0 RZ, [R46+URZ], RZ ;  /* 0x000000ff2eff99a7 */ /* 0x0003e6000810043f */
[----:B------:R-:W-:Y:S01]  /*9f40*/  FADD.FTZ R4, R170, R37 ;  /* 0x00000025aa047221 */ /* 0x000fe20000010000 */
[----:B------:R-:W-:Y:S01]  /*9f50*/  FADD.FTZ R37, R183, R42 ;  /* 0x0000002ab7257221 */ /* 0x000fe20000010000 */
[----:B------:R-:W-:-:S02]  /*9f60*/  F2FP.F16.F32.PACK_AB R183, R24, R183 ;  /* 0x000000b718b7723e */ /* 0x000fc400000000ff */
[----:B------:R-:W-:Y:S01]  /*9f70*/  FADD.FTZ R3, R21, R4 ;  /* 0x0000000415037221 */ /* 0x000fe20000010000 */
[----:B-1----:R-:W-:Y:S01]  /*9f80*/  FADD.FTZ R46, R24, R37 ;  /* 0x00000025182e7221 */ /* 0x002fe20000010000 */
[-CC-:B------:R-:W-:Y:S01]  /*9f90*/  FFMA.FTZ R4, R62, R5.reuse, -R13.reuse ;  /* 0x000000053e047223 */ /* 0x180fe2000001080d */
[----:B------:R-:W-:Y:S01]  /*9fa0*/  FFMA.FTZ R13, R168, R5, -R13 ;  /* 0x00000005a80d7223 */ /* 0x000fe2000001080d */
[----:B------:R-:W-:Y:S01]  /*9fb0*/  FADD.FTZ R42, R26, R3 ;  /* 0x000000031a2a7221 */ /* 0x000fe20000010000 */
[----:B------:R-:W-:Y:S01]  /*9fc0*/  FADD.FTZ R37, R177, R46 ;  /* 0x0000002eb1257221 */ /* 0x000fe20000010000 */
[C---:B------:R-:W-:Y:S02]  /*9fd0*/  F2FP.F16.F32.PACK_AB R177, R28.reuse, R177 ;  /* 0x000000b11cb1723e */ /* 0x040fe400000000ff */
[----:B------:R-:W-:Y:S01]  /*9fe0*/  FADD.FTZ R3, R25, R42 ;  /* 0x0000002a19037221 */ /* 0x000fe20000010000 */
[----:B------:R-:W-:Y:S01]  /*9ff0*/  FADD.FTZ R46, R28, R37 ;  /* 0x000000251c2e7221 */ /* 0x000fe20000010000 */
[----:B------:R-:W-:Y:S01]  /*a000*/  MUFU.EX2 R4, R4 ;  /* 0x0000000400047308 */ /* 0x000fe20000000800 */
[----:B------:R-:W-:Y:S01]  /*a010*/  F2FP.F16.F32.PACK_AB R168, R194, R33 ;  /* 0x00000021c2a8723e */ /* 0x000fe200000000ff */
[----:B------:R-:W-:Y:S01]  /*a020*/  FADD.FTZ R42, R164, R3 ;  /* 0x00000003a42a7221 */ /* 0x000fe20000010000 */
[----:B------:R-:W-:Y:S01]  /*a030*/  FADD.FTZ R37, R179, R46 ;  /* 0x0000002eb3257221 */ /* 0x000fe20000010000 */
[----:B------:R-:W-:-:S02]  /*a040*/  F2FP.F16.F32.PACK_AB R164, R160, R39 ;  /* 0x00000027a0a4723e */ /* 0x000fc400000000ff */
[----:B------:R-:W-:Y:S01]  /*a050*/  FADD.FTZ R3, R27, R42 ;  /* 0x0000002a1b037221 */ /* 0x000fe20000010000 */
[C---:B------:R-:W-:Y:S01]  /*a060*/  FADD.FTZ R46, R30.reuse, R37 ;  /* 0x000000251e2e7221 */ /* 0x040fe20000010000 */
[----:B------:R-:W1:Y:S01]  /*a070*/  MUFU.EX2 R13, R13 ;  /* 0x0000000d000d7308 */ /* 0x000e620000000800 */
[----:B------:R-:W-:Y:S01]  /*a080*/  F2FP.F16.F32.PACK_AB R179, R30, R179 ;  /* 0x000000b31eb3723e */ /* 0x000fe200000000ff */
[----:B------:R-:W-:Y:S01]  /*a090*/  FADD.FTZ R42, R166, R3 ;  /* 0x00000003a62a7221 */ /* 0x000fe20000010000 */
[----:B------:R-:W-:Y:S01]  /*a0a0*/  FADD.FTZ R37, R173, R46 ;  /* 0x0000002ead257221 */ /* 0x000fe20000010000 */
[----:B------:R-:W-:Y:S02]  /*a0b0*/  F2FP.F16.F32.PACK_AB R166, R162, R41 ;  /* 0x00000029a2a6723e */ /* 0x000fe400000000ff */
[----:B------:R-:W-:Y:S01]  /*a0c0*/  FADD.FTZ R3, R29, R42 ;  /* 0x0000002a1d037221 */ /* 0x000fe20000010000 */
[C---:B------:R-:W-:Y:S01]  /*a0d0*/  FADD.FTZ R46, R32.reuse, R37 ;  /* 0x00000025202e7221 */ /* 0x040fe20000010000 */
        /* <DEDUP_REMOVED lines=9> */
[----:B-1----:R-:W-:-:S02]  /*a170*/  F2FP.F16.F32.PACK_AB R155, R13, R86 ;  /* 0x000000560d9b723e */ /* 0x002fc400000000ff */
[----:B------:R-:W-:Y:S01]  /*a180*/  FADD.FTZ R3, R33, R42 ;  /* 0x0000002a21037221 */ /* 0x000fe20000010000 */
[C---:B------:R-:W-:Y:S01]  /*a190*/  FADD.FTZ R26, R36.reuse, R15 ;  /* 0x0000000f241a7221 */ /* 0x040fe20000010000 */
        /* <DEDUP_REMOVED lines=40> */
[----:B------:R-:W-:-:S04]  /*a420*/  FADD.FTZ R3, R53, R4 ;  /* 0x0000000435037221 */ /* 0x000fc80000010000 */
[----:B------:R-:W-:Y:S01]  /*a430*/  FADD.FTZ R4, R84, R3 ;  /* 0x0000000354047221 */ /* 0x000fe20000010000 */
[----:B------:R-:W-:Y:S01]  /*a440*/  FADD.FTZ R3, R13, R15 ;  /* 0x0000000f0d037221 */ /* 0x000fe20000010000 */
[----:B------:R-:W-:Y:S01]  /*a450*/  IMAD.MOV.U32 R13, RZ, RZ, R14 ;  /* 0x000000ffff0d7224 */ /* 0x000fe200078e000e */
[----:B------:R-:W-:Y:S01]  /*a460*/  MOV R15, R12 ;  /* 0x0000000c000f7202 */ /* 0x000fe20000000f00 */
[----:B------:R-:W-:Y:S06]  /*a470*/  @P2 BRA `(.L_x_1892) ;  /* 0xffffffd400c02947 */ /* 0x000fec000383ffff */
.L_x_1883:
        /* <DEDUP_REMOVED lines=67> */
.L_x_1893:
[----:B------:R-:W-:Y:S01]  /*a8b0*/  ULEA UR5, UR36, UR38, 0x3 ;  /* 0x0000002624057291 */ /* 0x000fe2000f8e183f */
[----:B------:R-:W-:-:S05]  /*a8c0*/  IMAD.U32 R0, RZ, RZ, UR46 ;  /* 0x0000002eff007e24 */ /* 0x000fca000f8e00ff */
[----:B------:R-:W-:-:S04]  /*a8d0*/  SHF.L.U32 R0, R0, 0x1f, RZ ;  /* 0x0000001f00007819 */ /* 0x000fc800000006ff */
[----:B------:R1:W2:Y:S01]  /*a8e0*/  SYNCS.PHASECHK.TRANS64.TRYWAIT P2, [UR5+0x34850], R0 ;  /* 0x03485000ff0075a7 */ /* 0x0002a20008040145 */
[----:B------:R-:W-:Y:S05]  /*a8f0*/  @!P0 BRA `(.L_x_1894) ;  /* 0x0000000000048947 */ /* 0x000fea0003800000 */
[----:B------:R-:W-:Y:S01]  /*a900*/  BPT.TRAP 0x1 ;  /* 0x000000040000795c */ /* 0x000fe20000300000 */
.L_x_1894:
[----:B--2---:R-:W-:Y:S05]  /*a910*/  @P2 BRA `(.L_x_1895) ;  /* 0x0000000000082947 */ /* 0x004fea0003800000 */
[----:B------:R-:W2:Y:S02]  /*a920*/  SYNCS.PHASECHK.TRANS64.TRYWAIT P0, [UR5+0x34850], R0 ;  /* 0x03485000ff0075a7 */ /* 0x000ea40008000145 */
[----:B--2---:R-:W-:Y:S05]  /*a930*/  @!P0 BRA `(.L_x_1896) ;  /* 0x0000004c00848947 */ /* 0x004fea0003800000 */
.L_x_1895:
[----:B------:R-:W-:Y:S01]  /*a940*/  UIADD3 UR38, UR38, 0x400, URZ ;  /* 0x0000040026267890 */ /* 0x000fe2000fffe03f */
[----:B------:R-:W-:Y:S01]  /*a950*/  WARPGROUP.ARRIVE ;  /* 0x00000000000079c5 */ /* 0x000fe20000000000 */
[----:B------:R-:W-:Y:S01]  /*a960*/  UMOV UR7, 0x40000040 ;  /* 0x4000004000077882 */ /* 0x000fe20000000000 */
[----:B--2---:R-:W2:Y:S01]  /*a970*/  SHFL.BFLY PT, R7, R4, 0x2, 0x1f ;  /* 0x0c401f0004077f89 */ /* 0x004ea200000e0000 */
[----:B------:R-:W-:Y:S01]  /*a980*/  USHF.R.U32.HI UR38, URZ, 0x4, UR38 ;  /* 0x000000043f267899 */ /* 0x000fe20008011626 */
[----:B------:R-:W-:Y:S02]  /*a990*/  MOV R11, RZ ;  /* 0x000000ff000b7202 */ /* 0x000fe40000000f00 */
[----:B-1----:R-:W1:Y:S01]  /*a9a0*/  SHFL.BFLY PT, R0, R3, 0x2, 0x1f ;  /* 0x0c401f0003007f89 */ /* 0x002e6200000e0000 */
[----:B------:R-:W-:Y:S01]  /*a9b0*/  ULOP3.LUT UR38, UR38, 0x3fff, URZ, 0xc0, !UPT ;  /* 0x00003fff26267892 */ /* 0x000fe2000f8ec03f */
[----:B------:R-:W-:-:S03]  /*a9c0*/  R2UR UR8, R186 ;  /* 0x00000000ba0872ca */ /* 0x000fc600000e0000 */
[----:B------:R-:W-:-:S04]  /*a9d0*/  ULOP3.LUT UR4, UR38, 0x4000000, URZ, 0xfc, !UPT ;  /* 0x0400000026047892 */ /* 0x000fc8000f8efc3f */
[----:B------:R-:W-:Y:S02]  /*a9e0*/  ULEA UR4, UR36, UR4, 0xb ;  /* 0x0000000424047291 */ /* 0x000fe4000f8e583f */
[----:B------:R-:W-:-:S04]  /*a9f0*/  UIADD3 UR36, UR36, 0x1, URZ ;  /* 0x0000000124247890 */ /* 0x000fc8000fffe03f */
[----:B------:R-:W-:Y:S01]  /*aa00*/  UIADD3 UR8, UR8, 0x1, URZ ;  /* 0x0000000108087890 */ /* 0x000fe2000fffe03f */
[----:B------:R-:W-:Y:S01]  /*aa10*/  UMOV UR6, UR4 ;  /* 0x0000000400067c82 */ /* 0x000fe20008000000 */
[----:B------:R-:W-:Y:S01]  /*aa20*/  UISETP.NE.AND UP0, UPT, UR36, 0x2, UPT ;  /* 0x000000022400788c */ /* 0x000fe2000bf05270 */
[----:B------:R-:W-:Y:S01]  /*aa30*/  HGMMA.64x128x16.F32 R24, R180, gdesc[UR4].tnspB, R24, gsb0 ;  /* 0x41e00004b4187df0 */ /* 0x000fe20008000818 */
[----:B------:R-:W-:Y:S01]  /*aa40*/  UIADD3 UR6, UR4, 0x80, URZ ;  /* 0x0000008004067890 */ /* 0x000fe2000fffe03f */
[----:B--2---:R-:W-:Y:S01]  /*aa50*/  FADD.FTZ R7, R7, R4 ;  /* 0x0000000407077221 */ /* 0x004fe20000010000 */
[----:B------:R-:W-:Y:S01]  /*aa60*/  UMOV UR7, 0x40000040 ;  /* 0x4000004000077882 */ /* 0x000fe20000000000 */
[----:B------:R-:W-:Y:S02]  /*aa70*/  IMAD.MOV.U32 R4, RZ, RZ, RZ ;  /* 0x000000ffff047224 */ /* 0x000fe400078e00ff */
[----:B-1----:R-:W-:Y:S01]  /*aa80*/  FADD.FTZ R2, R0, R3 ;  /* 0x0000000300027221 */ /* 0x002fe20000010000 */
[----:B------:R-:W-:Y:S01]  /*aa90*/  IMAD.U32 R186, RZ, RZ, UR8 ;  /* 0x00000008ffba7e24 */ /* 0x000fe2000f8e00ff */
[----:B------:R-:W1:Y:S01]  /*aaa0*/  SHFL.BFLY PT, R0, R7, 0x1, 0x1f ;  /* 0x0c201f0007007f89 */ /* 0x000e6200000e0000 */
[----:B------:R-:W-:-:S03]  /*aab0*/  USEL UR36, UR36, URZ, UP0 ;  /* 0x0000003f24247287 */ /* 0x000fc60008000000 */
[----:B------:R-:W2:Y:S01]  /*aac0*/  SHFL.BFLY PT, R9, R2, 0x1, 0x1f ;  /* 0x0c201f0002097f89 */ /* 0x000ea200000e0000 */
[----:B-1----:R-:W-:Y:S01]  /*aad0*/  FADD.FTZ R10, R7, R0 ;  /* 0x00000000070a7221 */ /* 0x002fe20000010000 */
[----:B------:R-:W-:Y:S01]  /*aae0*/  MOV R7, UR5 ;  /* 0x0000000500077c02 */ /* 0x000fe20008000f00 */
[----:B------:R-:W-:Y:S02]  /*aaf0*/  IMAD.MOV.U32 R0, RZ, RZ, -0x800000 ;  /* 0xff800000ff007424 */ /* 0x000fe400078e00ff */
[----:B--2---:R-:W-:Y:S01]  /*ab00*/  FADD.FTZ R9, R2, R9 ;  /* 0x0000000902097221 */ /* 0x004fe20000010000 */
[----:B------:R-:W-:Y:S01]  /*ab10*/  FSETP.NE.FTZ.AND P0, PT, R10, RZ, PT ;  /* 0x000000ff0a00720b */ /* 0x000fe20003f15000 */
[----:B------:R-:W-:Y:S02]  /*ab20*/  @!P1 VIADD R7, R7, 0x34860 ;  /* 0x0003486007079836 */ /* 0x000fe40000000000 */
[----:B------:R-:W-:Y:S01]  /*ab30*/  IMAD.MOV.U32 R2, RZ, RZ, -0x800000 ;  /* 0xff800000ff027424 */ /* 0x000fe200078e00ff */
[----:B------:R-:W-:-:S02]  /*ab40*/  FSETP.NE.FTZ.AND P2, PT, R9, RZ, PT ;  /* 0x000000ff0900720b */ /* 0x000fc40003f55000 */
[----:B------:R-:W-:-:S07]  /*ab50*/  @!P1 PRMT R7, RZ, 0x654, R7 ;  /* 0x00000654ff079816 */ /* 0x000fce0000000007 */
[----:B------:R-:W1:Y:S01]  /*ab60*/  @P0 MUFU.LG2 R6, R10 ;  /* 0x0000000a00060308 */ /* 0x000e620000000c00 */
[----:B------:R-:W-:-:S03]  /*ab70*/  @P0 FMUL.FTZ R3, R5, 0.69314718246459960938 ;  /* 0x3f31721805030820 */ /* 0x000fc60000410000 */
[----:B------:R-:W-:-:S04]  /*ab80*/  @P2 FMUL.FTZ R20, R5, 0.69314718246459960938 ;  /* 0x3f31721805142820 */ /* 0x000fc80000410000 */
[----:B------:R-:W2:Y:S08]  /*ab90*/  @P2 MUFU.LG2 R8, R9 ;  /* 0x0000000900082308 */ /* 0x000eb00000000c00 */
[----:B------:R-:W3:Y:S01]  /*aba0*/  @P0 MUFU.RCP R4, R10 ;  /* 0x0000000a00040308 */ /* 0x000ee20000001000 */
[----:B-1----:R-:W-:-:S04]  /*abb0*/  @P0 FMUL.FTZ R6, R6, 0.69314718246459960938 ;  /* 0x3f31721806060820 */ /* 0x002fc80000410000 */
[----:B------:R-:W-:Y:S01]  /*abc0*/  @P0 FFMA.FTZ R2, R3, R12, R6 ;  /* 0x0000000c03020223 */ /* 0x000fe20000010006 */
[----:B------:R-:W-:Y:S02]  /*abd0*/  PLOP3.LUT P0, PT, PT, PT, PT, 0x8, 0x0 ;  /* 0x000000000000781c */ /* 0x000fe40003f0e170 */
[----:B------:R-:W1:Y:S01]  /*abe0*/  @P2 MUFU.RCP R11, R9 ;  /* 0x00000009000b2308 */ /* 0x000e620000001000 */
        /* <DEDUP_REMOVED lines=40> */
[-C--:B---3--:R-:W-:Y:S01]  /*ae70*/  FMUL.FTZ R10, R24, R4.reuse ;  /* 0x00000004180a7220 */ /* 0x088fe20000410000 */
        /* <DEDUP_REMOVED lines=31> */
[-C--:B-1----:R-:W-:Y:S01]  /*b070*/  FMUL.FTZ R9, R26, R11.reuse ;  /* 0x0000000b1a097220 */ /* 0x082fe20000410000 */
        /* <DEDUP_REMOVED lines=31> */
.L_x_1866:
        /* <DEDUP_REMOVED lines=8> */
[----:B------:R-:W-:Y:S01]  /*b2f0*/  IADD3 R31, R23, UR42, RZ ;  /* 0x0000002a171f7c10 */ /* 0x000fe2000fffe0ff */
[----:B------:R-:W-:Y:S01]  /*b300*/  BAR.SYNC.DEFER_BLOCKING 0x1, 0x100 ;  /* 0x0044000000007b1d */ /* 0x000fe20000010000 */
[C---:B------:R-:W-:Y:S01]  /*b310*/  IADD3 R27, P2, R16.reuse, 0x20, RZ ;  /* 0x00000020101b7810 */ /* 0x040fe20007f5e0ff */
[----:B------:R-:W-:Y:S01]  /*b320*/  USHF.R.S32.HI UR5, URZ, 0x1f, UR43 ;  /* 0x0000001f3f057899 */ /* 0x000fe2000801142b */
[C---:B------:R-:W-:Y:S01]  /*b330*/  IADD3 R15, P4, R16.reuse, 0x4000, RZ ;  /* 0x00004000100f7810 */ /* 0x040fe20007f9e0ff */
[----:B------:R-:W-:Y:S01]  /*b340*/  VIADD R4, R31, 0x8 ;  /* 0x000000081f047836 */ /* 0x000fe20000000000 */
[C---:B------:R-:W-:Y:S01]  /*b350*/  LOP3.LUT R5, R16.reuse, 0x380, RZ, 0xc0, !PT ;  /* 0x0000038010057812 */ /* 0x040fe200078ec0ff */
[----:B------:R-:W-:Y:S01]  /*b360*/  ULDC UR10, c[0x0][0xa88] ;  /* 0x0002a200000a7ab9 */ /* 0x000fe20000000800 */
[C---:B------:R-:W-:Y:S01]  /*b370*/  IADD3 R11, P6, R16.reuse, 0x40, RZ ;  /* 0x00000040100b7810 */ /* 0x040fe20007fde0ff */
[----:B------:R-:W1:Y:S01]  /*b380*/  LDC.64 R88, c[0x0][0xb78] ;  /* 0x0002de00ff587b82 */ /* 0x000e620000000a00 */
[----:B------:R-:W-:Y:S01]  /*b390*/  LOP3.LUT R26, R27, 0x380, RZ, 0xc0, !PT ;  /* 0x000003801b1a7812 */ /* 0x000fe200078ec0ff */
[----:B------:R-:W-:Y:S01]  /*b3a0*/  ULDC.64 UR8, c[0x0][0xb70] ;  /* 0x0002dc0000087ab9 */ /* 0x000fe20000000a00 */
[----:B------:R-:W-:Y:S01]  /*b3b0*/  LOP3.LUT P0, RZ, R187, 0x3, RZ, 0xc0, !PT ;  /* 0x00000003bbff7812 */ /* 0x000fe2000780c0ff */
[----:B------:R-:W-:Y:S01]  /*b3c0*/  UIMAD UR5, UR5, UR8, URZ ;  /* 0x00000008050572a4 */ /* 0x000fe2000f8e023f */
[----:B------:R-:W-:Y:S01]  /*b3d0*/  LOP3.LUT R14, R15, 0x380, RZ, 0xc0, !PT ;  /* 0x000003800f0e7812 */ /* 0x000fe200078ec0ff */
[----:B------:R-:W-:Y:S01]  /*b3e0*/  UIMAD.WIDE.U32 UR6, UR43, UR8, URZ ;  /* 0x000000082b0672a5 */ /* 0x000fe2000f8e003f */
[----:B------:R-:W-:Y:S01]  /*b3f0*/  IADD3 R21, P5, R16, 0x60, RZ ;  /* 0x0000006010157810 */ /* 0x000fe20007fbe0ff */
[----:B------:R-:W-:Y:S01]  /*b400*/  USHF.R.S32.HI UR8, URZ, 0x1f, UR44 ;  /* 0x0000001f3f087899 */ /* 0x000fe2000801142c */
[----:B------:R-:W-:Y:S01]  /*b410*/  SHF.R.U64 R5, R5, 0x3, RZ ;  /* 0x0000000305057819 */ /* 0x000fe200000012ff */
[----:B------:R-:W-:Y:S01]  /*b420*/  UIMAD UR5, UR43, UR9, UR5 ;  /* 0x000000092b0572a4 */ /* 0x000fe2000f8e0205 */
[----:B------:R-:W-:Y:S01]  /*b430*/  LOP3.LUT R24, R11, 0x380, RZ, 0xc0, !PT ;  /* 0x000003800b187812 */ /* 0x000fe200078ec0ff */
[----:B------:R-:W-:Y:S01]  /*b440*/  ULDC.64 UR12, c[0x0][0x208] ;  /* 0x00008200000c7ab9 */ /* 0x000fe20000000a00 */
[----:B------:R-:W-:Y:S01]  /*b450*/  SHF.R.U64 R26, R26, 0x3, RZ ;  /* 0x000000031a1a7819 */ /* 0x000fe200000012ff */
[----:B------:R-:W-:Y:S01]  /*b460*/  UIADD3 UR5, UR7, UR5, URZ ;  /* 0x0000000507057290 */ /* 0x000fe2000fffe03f */
[----:B------:R-:W-:-:S02]  /*b470*/  ISETP.GE.OR P1, PT, R4, UR10, P0 ;  /* 0x0000000a04007c0c */ /* 0x000fc40008726670 */
[----:B------:R-:W-:Y:S02]  /*b480*/  SHF.R.U64 R14, R14, 0x3, RZ ;  /* 0x000000030e0e7819 */ /* 0x000fe400000012ff */
[----:B------:R-:W-:Y:S02]  /*b490*/  LOP3.LUT R20, R21, 0x380, RZ, 0xc0, !PT ;  /* 0x0000038015147812 */ /* 0x000fe400078ec0ff */
[----:B------:R-:W-:Y:S01]  /*b4a0*/  LOP3.LUT R4, R5, R16, RZ, 0x3c, !PT ;  /* 0x0000001005047212 */ /* 0x000fe200078e3cff */
[----:B------:R-:W-:Y:S01]  /*b4b0*/  IMAD.MOV.U32 R5, RZ, RZ, R17 ;  /* 0x000000ffff057224 */ /* 0x000fe200078e0011 */
[----:B------:R-:W-:Y:S02]  /*b4c0*/  SHF.R.U64 R24, R24, 0x3, RZ ;  /* 0x0000000318187819 */ /* 0x000fe400000012ff */
[----:B------:R-:W-:Y:S02]  /*b4d0*/  LOP3.LUT R26, R26, R27, RZ, 0x3c, !PT ;  /* 0x0000001b1a1a7212 */ /* 0x000fe400078e3cff */
[----:B------:R-:W-:-:S02]  /*b4e0*/  LOP3.LUT R14, R14, R15, RZ, 0x3c, !PT ;  /* 0x0000000f0e0e7212 */ /* 0x000fc400078e3cff */
[----:B------:R-:W-:Y:S02]  /*b4f0*/  IADD3.X R27, RZ, R17, RZ, P2, !PT ;  /* 0x00000011ff1b7210 */ /* 0x000fe400017fe4ff */
[----:B------:R-:W-:Y:S02]  /*b500*/  SHF.R.U64 R20, R20, 0x3, RZ ;  /* 0x0000000314147819 */ /* 0x000fe400000012ff */
[----:B------:R-:W-:Y:S02]  /*b510*/  IADD3 R15, P2, R16, 0x4040, RZ ;  /* 0x00004040100f7810 */ /* 0x000fe40007f5e0ff */
[----:B------:R-:W-:Y:S02]  /*b520*/  LOP3.LUT R24, R24, R11, RZ, 0x3c, !PT ;  /* 0x0000000b18187212 */ /* 0x000fe400078e3cff */
[----:B------:R-:W-:Y:S02]  /*b530*/  MOV R11, R4 ;  /* 0x00000004000b7202 */ /* 0x000fe40000000f00 */
[----:B------:R-:W-:Y:S01]  /*b540*/  F2FP.F16.F32.PACK_AB R4, R25, R10 ;  /* 0x0000000a1904723e */ /* 0x000fe200000000ff */
[----:B------:R-:W-:Y:S01]  /*b550*/  IMAD.X R25, RZ, RZ, R17, P6 ;  /* 0x000000ffff197224 */ /* 0x000fe200030e0611 */
[----:B------:R-:W-:-:S02]  /*b560*/  LOP3.LUT R20, R20, R21, RZ, 0x3c, !PT ;  /* 0x0000001514147212 */ /* 0x000fc400078e3cff */
[C---:B------:R-:W-:Y:S02]  /*b570*/  IADD3 R13, P3, R16.reuse, 0x4020, RZ ;  /* 0x00004020100d7810 */ /* 0x040fe40007f7e0ff */
[----:B------:R-:W-:Y:S02]  /*b580*/  LOP3.LUT R10, R15, 0x380, RZ, 0xc0, !PT ;  /* 0x000003800f0a7812 */ /* 0x000fe400078ec0ff */
[----:B------:R-:W-:Y:S02]  /*b590*/  IADD3 R21, P6, R16, 0x4060, RZ ;  /* 0x0000406010157810 */ /* 0x000fe40007fde0ff */
[----:B------:R-:W-:Y:S02]  /*b5a0*/  F2FP.F16.F32.PACK_AB R5, R8, R9 ;  /* 0x000000090805723e */ /* 0x000fe400000000ff */
[----:B------:R-:W-:Y:S02]  /*b5b0*/  F2FP.F16.F32.PACK_AB R6, R6, R3 ;  /* 0x000000030606723e */ /* 0x000fe400000000ff */
[----:B------:R-:W-:-:S02]  /*b5c0*/  F2FP.F16.F32.PACK_AB R7, R7, R30 ;  /* 0x0000001e0707723e */ /* 0x000fc400000000ff */
[----:B------:R-:W-:Y:S02]  /*b5d0*/  LOP3.LUT R12, R13, 0x380, RZ, 0xc0, !PT ;  /* 0x000003800d0c7812 */ /* 0x000fe400078ec0ff */
[----:B------:R-:W-:Y:S01]  /*b5e0*/  SHF.R.U64 R10, R10, 0x3, RZ ;  /* 0x000000030a0a7819 */ /* 0x000fe200000012ff */
[----:B------:R2:W-:Y:S01]  /*b5f0*/  STSM.16.M88.4 [R11], R4 ;  /* 0x000000040b007844 */ /* 0x0005e20000000200 */
[----:B------:R-:W-:Y:S02]  /*b600*/  LOP3.LUT R8, R21, 0x380, RZ, 0xc0, !PT ;  /* 0x0000038015087812 */ /* 0x000fe400078ec0ff */
[----:B------:R-:W-:Y:S02]  /*b610*/  SHF.R.U64 R12, R12, 0x3, RZ ;  /* 0x000000030c0c7819 */ /* 0x000fe400000012ff */
[----:B------:R-:W-:Y:S02]  /*b620*/  LOP3.LUT R10, R10, R15, RZ, 0x3c, !PT ;  /* 0x0000000f0a0a7212 */ /* 0x000fe400078e3cff */
[----:B------:R-:W-:-:S02]  /*b630*/  SHF.R.U64 R8, R8, 0x3, RZ ;  /* 0x0000000308087819 */ /* 0x000fc400000012ff */
[----:B------:R-:W-:Y:S02]  /*b640*/  MOV R28, R24 ;  /* 0x00000018001c7202 */ /* 0x000fe40000000f00 */
[----:B------:R-:W-:Y:S01]  /*b650*/  LOP3.LUT R12, R12, R13, RZ, 0x3c, !PT ;  /* 0x0000000d0c0c7212 */ /* 0x000fe200078e3cff */
[--C-:B------:R-:W-:Y:S01]  /*b660*/  IMAD.X R13, RZ, RZ, R17.reuse, P3 ;  /* 0x000000ffff0d7224 */ /* 0x100fe200018e0611 */
[----:B------:R-:W-:Y:S01]  /*b670*/  LOP3.LUT R8, R8, R21, RZ, 0x3c, !PT ;  /* 0x0000001508087212 */ /* 0x000fe200078e3cff */
[--C-:B------:R-:W-:Y:S01]  /*b680*/  IMAD.X R21, RZ, RZ, R17.reuse, P5 ;  /* 0x000000ffff157224 */ /* 0x100fe200028e0611 */
[----:B------:R-:W-:Y:S01]  /*b690*/  IADD3.X R9, RZ, R17, RZ, P6, !PT ;  /* 0x00000011ff097210 */ /* 0x000fe200037fe4ff */
[----:B--2---:R-:W-:Y:S01]  /*b6a0*/  IMAD.X R11, RZ, RZ, R17, P2 ;  /* 0x000000ffff0b7224 */ /* 0x004fe200010e0611 */
[----:B------:R-:W-:Y:S02]  /*b6b0*/  MOV R29, R26 ;  /* 0x0000001a001d7202 */ /* 0x000fe40000000f00 */
[----:B------:R-:W-:-:S02]  /*b6c0*/  IADD3.X R15, RZ, R17, RZ, P4, !PT ;  /* 0x00000011ff0f7210 */ /* 0x000fc400027fe4ff */
[----:B------:R-:W-:Y:S01]  /*b6d0*/  MOV R24, R10 ;  /* 0x0000000a00187202 */ /* 0x000fe20000000f00 */
[----:B-1----:R-:W-:Y:S01]  /*b6e0*/  IMAD R10, R88, UR8, RZ ;  /* 0x00000008580a7c24 */ /* 0x002fe2000f8e02ff */
[----:B------:R-:W-:Y:S02]  /*b6f0*/  F2FP.F16.F32.PACK_AB R4, R33, R32 ;  /* 0x000000202104723e */ /* 0x000fe400000000ff */
[----:B------:R-:W-:Y:S01]  /*b700*/  F2FP.F16.F32.PACK_AB R5, R35, R34 ;  /* 0x000000222305723e */ /* 0x000fe200000000ff */
[----:B------:R-:W-:Y:S01]  /*b710*/  IMAD R30, R89, UR44, R10 ;  /* 0x0000002c591e7c24 */ /* 0x000fe2000f8e020a */
        /* <DEDUP_REMOVED lines=10> */
[----:B------:R-:W-:Y:S01]  /*b7c0*/  MOV R27, R20 ;  /* 0x00000014001b7202 */ /* 0x000fe20000000f00 */
[----:B------:R-:W-:Y:S01]  /*b7d0*/  IMAD.U32 R21, RZ, RZ, UR7 ;  /* 0x00000007ff157e24 */ /* 0x000fe2000f8e00ff */
[----:B------:R-:W-:Y:S01]  /*b7e0*/  F2FP.F16.F32.PACK_AB R12, R49, R48 ;  /* 0x00000030310c723e */ /* 0x000fe200000000ff */
[----:B------:R-:W-:Y:S01]  /*b7f0*/  STSM.16.M88.4 [R28], R8 ;  /* 0x000000081c007844 */ /* 0x000fe20000000200 */
[----:B------:R-:W-:Y:S01]  /*b800*/  F2FP.F16.F32.PACK_AB R13, R51, R50 ;  /* 0x00000032330d723e */ /* 0x000fe200000000ff */
[----:B------:R-:W-:Y:S01]  /*b810*/  IMAD.U32 R20, RZ, RZ, UR6 ;  /* 0x00000006ff147e24 */ /* 0x000fe2000f8e00ff */
[----:B------:R-:W-:Y:S01]  /*b820*/  F2FP.F16.F32.PACK_AB R14, R53, R52 ;  /* 0x00000034350e723e */ /* 0x000fe200000000ff */
[----:B------:R-:W-:Y:S01]  /*b830*/  ULDC.64 UR6, c[0x0][0xb40] ;  /* 0x0002d00000067ab9 */ /* 0x000fe20000000a00 */
[----:B------:R-:W-:Y:S02]  /*b840*/  F2FP.F16.F32.PACK_AB R15, R55, R54 ;  /* 0x00000036370f723e */ /* 0x000fe400000000ff */
[----:B------:R-:W-:-:S02]  /*b850*/  F2FP.F16.F32.PACK_AB R64, R65, R64 ;  /* 0x000000404140723e */ /* 0x000fc400000000ff */
[----:B-1----:R-:W-:Y:S01]  /*b860*/  F2FP.F16.F32.PACK_AB R4, R57, R56 ;  /* 0x000000383904723e */ /* 0x002fe200000000ff */
[----:B------:R-:W-:Y:S01]  /*b870*/  STSM.16.M88.4 [R27], R12 ;  /* 0x0000000c1b007844 */ /* 0x000fe20000000200 */
[----:B------:R-:W-:Y:S02]  /*b880*/  F2FP.F16.F32.PACK_AB R5, R59, R58 ;  /* 0x0000003a3b05723e */ /* 0x000fe400000000ff */
[----:B------:R-:W-:Y:S02]  /*b890*/  F2FP.F16.F32.PACK_AB R6, R61, R60 ;  /* 0x0000003c3d06723e */ /* 0x000fe400000000ff */
[----:B------:R-:W-:Y:S02]  /*b8a0*/  F2FP.F16.F32.PACK_AB R7, R63, R62 ;  /* 0x0000003e3f07723e */ /* 0x000fe400000000ff */
[----:B------:R-:W-:Y:S02]  /*b8b0*/  F2FP.F16.F32.PACK_AB R65, R67, R66 ;  /* 0x000000424341723e */ /* 0x000fe400000000ff */
[----:B------:R-:W-:Y:S01]  /*b8c0*/  F2FP.F16.F32.PACK_AB R72, R73, R72 ;  /* 0x000000484948723e */ /* 0x000fe200000000ff */
[----:B------:R1:W-:Y:S01]  /*b8d0*/  STSM.16.M88.4 [R26], R4 ;  /* 0x000000041a007844 */ /* 0x0003e20000000200 */
[----:B------:R-:W-:-:S02]  /*b8e0*/  F2FP.F16.F32.PACK_AB R66, R69, R68 ;  /* 0x000000444542723e */ /* 0x000fc400000000ff */
[----:B------:R-:W-:Y:S01]  /*b8f0*/  F2FP.F16.F32.PACK_AB R67, R71, R70 ;  /* 0x000000464743723e */ /* 0x000fe200000000ff */
[----:B------:R-:W2:Y:S01]  /*b900*/  SHFL.IDX PT, R6, R189, RZ, 0x1f ;  /* 0x00001fffbd067589 */ /* 0x000ea200000e0000 */
[----:B------:R-:W-:Y:S02]  /*b910*/  F2FP.F16.F32.PACK_AB R73, R75, R74 ;  /* 0x0000004a4b49723e */ /* 0x000fe400000000ff */
[----:B------:R-:W-:Y:S01]  /*b920*/  F2FP.F16.F32.PACK_AB R80, R81, R80 ;  /* 0x000000505150723e */ /* 0x000fe200000000ff */
[----:B------:R3:W-:Y:S01]  /*b930*/  STSM.16.M88.4 [R25], R64 ;  /* 0x0000004019007844 */ /* 0x0007e20000000200 */
[----:B------:R-:W-:Y:S02]  /*b940*/  F2FP.F16.F32.PACK_AB R74, R77, R76 ;  /* 0x0000004c4d4a723e */ /* 0x000fe400000000ff */
[----:B------:R-:W-:Y:S02]  /*b950*/  F2FP.F16.F32.PACK_AB R75, R79, R78 ;  /* 0x0000004e4f4b723e */ /* 0x000fe400000000ff */
[----:B------:R-:W-:-:S02]  /*b960*/  F2FP.F16.F32.PACK_AB R81, R83, R82 ;  /* 0x000000525351723e */ /* 0x000fc400000000ff */
[----:B------:R-:W-:Y:S01]  /*b970*/  F2FP.F16.F32.PACK_AB R82, R85, R84 ;  /* 0x000000545552723e */ /* 0x000fe200000000ff */
[----:B------:R3:W-:Y:S01]  /*b980*/  STSM.16.M88.4 [R24], R72 ;  /* 0x0000004818007844 */ /* 0x0007e20000000200 */
[----:B------:R-:W-:Y:S02]  /*b990*/  F2FP.F16.F32.PACK_AB R83, R87, R86 ;  /* 0x000000565753723e */ /* 0x000fe400000000ff */
[----:B------:R-:W-:Y:S02]  /*b9a0*/  MOV R21, UR5 ;  /* 0x0000000500157c02 */ /* 0x000fe40008000f00 */
[----:B------:R-:W-:Y:S01]  /*b9b0*/  SHF.R.S32.HI R29, RZ, 0x1f, R31 ;  /* 0x0000001fff1d7819 */ /* 0x000fe2000001141f */
[----:B------:R3:W-:Y:S01]  /*b9c0*/  STSM.16.M88.4 [R3], R80 ;  /* 0x0000005003007844 */ /* 0x0007e20000000200 */
[C---:B------:R-:W-:Y:S01]  /*b9d0*/  ISETP.GE.OR P0, PT, R31.reuse, UR10, P0 ;  /* 0x0000000a1f007c0c */ /* 0x040fe20008706670 */
[----:B------:R-:W-:Y:S01]  /*b9e0*/  IMAD.WIDE.U32 R20, R88, UR44, R20 ;  /* 0x0000002c58147c25 */ /* 0x000fe2000f8e0014 */
[----:B------:R-:W-:Y:S01]  /*b9f0*/  @!PT LDS RZ, [RZ] ;  /* 0x00000000fffff984 */ /* 0x000fe20000000800 */
[----:B------:R-:W-:Y:S01]  /*ba00*/  @!PT LDS RZ, [RZ] ;  /* 0x00000000fffff984 */ /* 0x000fe20000000800 */
[----:B------:R-:W-:Y:S01]  /*ba10*/  @!PT LDS RZ, [RZ] ;  /* 0x00000000fffff984 */ /* 0x000fe20000000800 */
[----:B------:R4:W-:Y:S06]  /*ba20*/  MEMBAR.ALL.CTA ;  /* 0x0000000000007992 */ /* 0x0009ec0000008000 */
[----:B----4-:R-:W4:Y:S02]  /*ba30*/  FENCE.VIEW.ASYNC.S ;  /* 0x00000000000073c6 */ /* 0x010f240000000000 */
[----:B----4-:R-:W-:Y:S06]  /*ba40*/  BAR.ARV 0x1, 0x120 ;  /* 0x0044800000007b1d */ /* 0x010fec0000002000 */
[----:B------:R-:W-:-:S04]  /*ba50*/  IADD3 R20, P2, R31, R20, RZ ;  /* 0x000000141f147210 */ /* 0x000fc80007f5e0ff */
[----:B------:R-:W-:Y:S02]  /*ba60*/  IADD3.X R29, R29, R21, R30, P2, !PT ;  /* 0x000000151d1d7210 */ /* 0x000fe400017fe41e */
[----:B-1----:R-:W-:-:S04]  /*ba70*/  LEA R4, P2, R20, UR6, 0x2 ;  /* 0x0000000614047c11 */ /* 0x002fc8000f8410ff */
[----:B------:R-:W-:-:S05]  /*ba80*/  LEA.HI.X R5, R20, UR7, R29, 0x2, P2 ;  /* 0x0000000714057c11 */ /* 0x000fca00090f141d */
        /* <DEDUP_REMOVED lines=25> */
.L_x_1900:
[----:B------:R-:W-:Y:S05]  /*bc20*/  BSYNC B0 ;  /* 0x0000000000007941 */ /* 0x000fea0003800000 */
.L_x_1899:
[----:B------:R-:W-:Y:S05]  /*bc30*/  BRA `(.L_x_1898) ;  /* 0x0000000800307947 */ /* 0x000fea0003800000 */
.L_x_1897:
        /* <DEDUP_REMOVED lines=10> */
[----:B------:R-:W-:Y:S01]  /*bce0*/  IMAD.U32 R2, RZ, RZ, UR42 ;  /* 0x0000002aff027e24 */ /* 0x000fe2000f8e00ff */
[----:B------:R-:W-:-:S04]  /*bcf0*/  ULDC UR5, c[0x0][0xa88] ;  /* 0x0002a20000057ab9 */ /* 0x000fc80000000800 */
[----:B----4-:R-:W-:-:S04]  /*bd00*/  IADD3 R2, R2, -0x80, R0 ;  /* 0xffffff8002027810 */ /* 0x010fc80007ffe000 */
[----:B------:R-:W-:-:S13]  /*bd10*/  ISETP.GE.AND P0, PT, R2, UR5, PT ;  /* 0x0000000502007c0c */ /* 0x000fda000bf06270 */
[----:B------:R-:W-:Y:S05]  /*bd20*/  @P0 BRA `(.L_x_1902) ;  /* 0x0000000000440947 */ /* 0x000fea0003800000 */
[----:B------:R-:W4:Y:S01]  /*bd30*/  LDC.64 R4, c[0x0][0xb70] ;  /* 0x0002dc00ff047b82 */ /* 0x000f220000000a00 */
[----:B------:R-:W-:Y:S01]  /*bd40*/  SHF.R.S32.HI R3, RZ, 0x1f, R2 ;  /* 0x0000001fff037819 */ /* 0x000fe20000011402 */
[----:B------:R-:W-:Y:S01]  /*bd50*/  ULDC.64 UR8, c[0x0][0xb40] ;  /* 0x0002d00000087ab9 */ /* 0x000fe20000000a00 */
[----:B------:R-:W-:-:S05]  /*bd60*/  ULDC.64 UR10, c[0x0][0x208] ;  /* 0x00008200000a7ab9 */ /* 0x000fca0000000a00 */
[----:B------:R-:W5:Y:S01]  /*bd70*/  LDC.64 R10, c[0x0][0xb78] ;  /* 0x0002de00ff0a7b82 */ /* 0x000f620000000a00 */
[C---:B----4-:R-:W-:Y:S02]  /*bd80*/  IMAD R0, R4.reuse, UR6, RZ ;  /* 0x0000000604007c24 */ /* 0x050fe4000f8e02ff */
[----:B------:R-:W-:-:S04]  /*bd90*/  IMAD.WIDE.U32 R2, R4, UR43, R2 ;  /* 0x0000002b04027c25 */ /* 0x000fc8000f8e0002 */
[----:B------:R-:W-:Y:S02]  /*bda0*/  IMAD R5, R5, UR43, R0 ;  /* 0x0000002b05057c24 */ /* 0x000fe4000f8e0200 */
[C---:B-----5:R-:W-:Y:S02]  /*bdb0*/  IMAD R0, R10.reuse, UR7, RZ ;  /* 0x000000070a007c24 */ /* 0x060fe4000f8e02ff */
[----:B------:R-:W-:Y:S02]  /*bdc0*/  IMAD.IADD R3, R3, 0x1, R5 ;  /* 0x0000000103037824 */ /* 0x000fe400078e0205 */
[----:B------:R-:W-:Y:S02]  /*bdd0*/  IMAD R5, R11, UR44, R0 ;  /* 0x0000002c0b057c24 */ /* 0x000fe4000f8e0200 */
[----:B------:R-:W-:-:S05]  /*bde0*/  IMAD.WIDE.U32 R2, R10, UR44, R2 ;  /* 0x0000002c0a027c25 */ /* 0x000fca000f8e0002 */
[----:B------:R-:W-:Y:S02]  /*bdf0*/  IADD3 R3, R3, R5, RZ ;  /* 0x0000000503037210 */ /* 0x000fe40007ffe0ff */
[----:B------:R-:W-:-:S04]  /*be00*/  LEA R4, P0, R2, UR8, 0x2 ;  /* 0x0000000802047c11 */ /* 0x000fc8000f8010ff */
[----:B------:R-:W-:Y:S01]  /*be10*/  LEA.HI.X R5, R2, UR9, R3, 0x2, P0 ;  /* 0x0000000902057c11 */ /* 0x000fe200080f1403 */
[----:B------:R-:W-:-:S05]  /*be20*/  IMAD.MOV.U32 R3, RZ, RZ, -0x800000 ;  /* 0xff800000ff037424 */ /* 0x000fca00078e00ff */
[----:B------:R4:W-:Y:S03]  /*be30*/  STG.E desc[UR10][R4.64], R3 ;  /* 0x0000000304007986 */ /* 0x0009e6000c10190a */
.L_x_1902:
[----:B------:R-:W-:Y:S05]  /*be40*/  BSYNC B0 ;  /* 0x0000000000007941 */ /* 0x000fea0003800000 */
.L_x_1901:
        /* <DEDUP_REMOVED lines=9> */
[C---:B------:R-:W-:Y:S01]  /*bee0*/  VIADD R4, R184.reuse, 0x20 ;  /* 0x00000020b8047836 */ /* 0x040fe20000000000 */
[----:B------:R-:W-:Y:S01]  /*bef0*/  IADD3 R0, R184, 0x40, RZ ;  /* 0x00000040b8007810 */ /* 0x000fe20007ffe0ff */
[----:B------:R-:W-:Y:S01]  /*bf00*/  IMAD.IADD R3, R3, 0x1, R5 ;  /* 0x0000000103037824 */ /* 0x000fe200078e0205 */
[----:B-1----:R-:W-:-:S02]  /*bf10*/  IADD3 R5, R12, UR60, RZ ;  /* 0x0000003c0c057c10 */ /* 0x002fc4000fffe0ff */
[----:B------:R-:W-:Y:S01]  /*bf20*/  ISETP.GE.AND P0, PT, R0, UR42, PT ;  /* 0x0000002a00007c0c */ /* 0x000fe2000bf06270 */
[----:B---3--:R-:W-:Y:S01]  /*bf30*/  IMAD R0, R8, UR7, RZ ;  /* 0x0000000708007c24 */ /* 0x008fe2000f8e02ff */
[----:B------:R-:W-:Y:S01]  /*bf40*/  ISETP.GE.AND P4, PT, R4, UR42, PT ;  /* 0x0000002a04007c0c */ /* 0x000fe2000bf86270 */
[----:B------:R-:W-:Y:S02]  /*bf50*/  VIADD R4, R184, 0x60 ;  /* 0x00000060b8047836 */ /* 0x000fe40000000000 */
[----:B------:R-:W-:Y:S02]  /*bf60*/  IMAD R9, R9, UR44, R0 ;  /* 0x0000002c09097c24 */ /* 0x000fe4000f8e0200 */
[----:B------:R-:W-:Y:S01]  /*bf70*/  IMAD.WIDE.U32 R6, R8, UR44, R2 ;  /* 0x0000002c08067c25 */ /* 0x000fe2000f8e0002 */
[----:B------:R-:W-:-:S03]  /*bf80*/  ISETP.GE.AND P1, PT, R4, UR42, PT ;  /* 0x0000002a04007c0c */ /* 0x000fc6000bf26270 */
[----:B------:R-:W-:-:S04]  /*bf90*/  IMAD.WIDE R4, R5, 0x80, R184 ;  /* 0x0000008005047825 */ /* 0x000fc800078e02b8 */
[----:B------:R-:W-:Y:S01]  /*bfa0*/  IMAD.IADD R11, R7, 0x1, R9 ;  /* 0x00000001070b7824 */ /* 0x000fe200078e0209 */
[----:B------:R-:W-:Y:S06]  /*bfb0*/  @P2 BRA `(.L_x_1904) ;  /* 0x0000000000442947 */ /* 0x000fec0003800000 */
        /* <DEDUP_REMOVED lines=15> */
[----:B------:R1:W-:Y:S04]  /*c0b0*/  @!P2 STG.E.128 desc[UR8][R8.64], RZ ;  /* 0x000000ff0800a986 */ /* 0x0003e8000c101d08 */
[----:B------:R1:W-:Y:S02]  /*c0c0*/  @!P3 STG.E.128 desc[UR8][R8.64+0x80], RZ ;  /* 0x000080ff0800b986 */ /* 0x0003e4000c101d08 */
.L_x_1904:
[----:B------:R-:W-:Y:S05]  /*c0d0*/  BSYNC B0 ;  /* 0x0000000000007941 */ /* 0x000fea0003800000 */
.L_x_1903:
[----:B------:R-:W-:Y:S04]  /*c0e0*/  BSSY B0, `(.L_x_1905) ;  /* 0x0000015000007945 */ /* 0x000fe80003800000 */
[----:B------:R-:W-:Y:S05]  /*c0f0*/  @P4 BRA `(.L_x_1906) ;  /* 0x00000000004c4947 */ /* 0x000fea0003800000 */
[----:B-1----:R-:W-:Y:S01]  /*c100*/  IADD3 R9, P2, R4, 0x20, RZ ;  /* 0x0000002004097810 */ /* 0x002fe20007f5e0ff */
[----:B------:R-:W-:Y:S01]  /*c110*/  ULDC.64 UR6, c[0x0][0xad8] ;  /* 0x0002b60000067ab9 */ /* 0x000fe20000000a00 */
[----:B------:R-:W-:Y:S01]  /*c120*/  MOV R3, R11 ;  /* 0x0000000b00037202 */ /* 0x000fe20000000f00 */
[----:B------:R-:W-:Y:S01]  /*c130*/  IMAD.MOV.U32 R2, RZ, RZ, R6 ;  /* 0x000000ffff027224 */ /* 0x000fe200078e0006 */
[----:B------:R-:W-:Y:S01]  /*c140*/  IADD3.X R0, RZ, R5, RZ, P2, !PT ;  /* 0x00000005ff007210 */ /* 0x000fe200017fe4ff */
[C---:B------:R-:W-:Y:S01]  /*c150*/  VIADD R8, R18.reuse, 0x40 ;  /* 0x0000004012087836 */ /* 0x040fe20000000000 */
[----:B------:R-:W-:Y:S01]  /*c160*/  ULDC UR5, c[0x0][0xa8c] ;  /* 0x0002a30000057ab9 */ /* 0x000fe20000000800 */
[----:B------:R-:W-:Y:S01]  /*c170*/  IMAD.WIDE.U32 R2, R9, UR6, R2 ;  /* 0x0000000609027c25 */ /* 0x000fe2000f8e0002 */
[----:B------:R-:W-:Y:S01]  /*c180*/  ISETP.GE.AND P3, PT, R18, UR5, PT ;  /* 0x0000000512007c0c */ /* 0x000fe2000bf66270 */
[----:B------:R-:W-:Y:S01]  /*c190*/  ULDC.64 UR8, c[0x0][0x208] ;  /* 0x0000820000087ab9 */ /* 0x000fe20000000a00 */
[----:B------:R-:W-:Y:S01]  /*c1a0*/  ISETP.GE.AND P4, PT, R8, UR5, PT ;  /* 0x0000000508007c0c */ /* 0x000fe2000bf86270 */
[----:B------:R-:W-:-:S04]  /*c1b0*/  IMAD R0, R0, UR6, RZ ;  /* 0x0000000600007c24 */ /* 0x000fc8000f8e02ff */
[----:B------:R-:W-:Y:S01]  /*c1c0*/  IMAD R9, R9, UR7, R0 ;  /* 0x0000000709097c24 */ /* 0x000fe2000f8e0200 */
[----:B------:R-:W-:Y:S02]  /*c1d0*/  ULDC.64 UR6, c[0x0][0xa80] ;  /* 0x0002a00000067ab9 */ /* 0x000fe40000000a00 */
[----:B------:R-:W-:Y:S01]  /*c1e0*/  LEA R8, P2, R2, UR6, 0x1 ;  /* 0x0000000602087c11 */ /* 0x000fe2000f8408ff */
[----:B------:R-:W-:-:S05]  /*c1f0*/  IMAD.IADD R3, R3, 0x1, R9 ;  /* 0x0000000103037824 */ /* 0x000fca00078e0209 */
[----:B------:R-:W-:-:S05]  /*c200*/  LEA.HI.X R9, R2, UR7, R3, 0x1, P2 ;  /* 0x0000000702097c11 */ /* 0x000fca00090f0c03 */
[----:B------:R2:W-:Y:S04]  /*c210*/  @!P3 STG.E.128 desc[UR8][R8.64], RZ ;  /* 0x000000ff0800b986 */ /* 0x0005e8000c101d08 */
[----:B------:R2:W-:Y:S02]  /*c220*/  @!P4 STG.E.128 desc[UR8][R8.64+0x80], RZ ;  /* 0x000080ff0800c986 */ /* 0x0005e4000c101d08 */
.L_x_1906:
[----:B------:R-:W-:Y:S05]  /*c230*/  BSYNC B0 ;  /* 0x0000000000007941 */ /* 0x000fea0003800000 */
.L_x_1905:
[----:B------:R-:W-:Y:S04]  /*c240*/  BSSY B0, `(.L_x_1907) ;  /* 0x0000015000007945 */ /* 0x000fe80003800000 */
[----:B------:R-:W-:Y:S05]  /*c250*/  @P0 BRA `(.L_x_1908) ;  /* 0x00000000004c0947 */ /* 0x000fea0003800000 */
[----:B-12---:R-:W-:Y:S01]  /*c260*/  IADD3 R9, P0, R4, 0x40, RZ ;  /* 0x0000004004097810 */ /* 0x006fe20007f1e0ff */
        /* <DEDUP_REMOVED lines=13> */
[----:B------:R-:W-:Y:S02]  /*c340*/  LEA R8, P0, R2, UR6, 0x1 ;  /* 0x0000000602087c11 */ /* 0x000fe4000f8008ff */
[----:B------:R-:W-:-:S04]  /*c350*/  IADD3 R3, R3, R9, RZ ;  /* 0x0000000903037210 */ /* 0x000fc80007ffe0ff */
[----:B------:R-:W-:-:S05]  /*c360*/  LEA.HI.X R9, R2, UR7, R3, 0x1, P0 ;  /* 0x0000000702097c11 */ /* 0x000fca00080f0c03 */
[----:B------:R3:W-:Y:S04]  /*c370*/  @!P2 STG.E.128 desc[UR8][R8.64], RZ ;  /* 0x000000ff0800a986 */ /* 0x0007e8000c101d08 */
[----:B------:R3:W-:Y:S02]  /*c380*/  @!P3 STG.E.128 desc[UR8][R8.64+0x80], RZ ;  /* 0x000080ff0800b986 */ /* 0x0007e4000c101d08 */
.L_x_1908:
[----:B------:R-:W-:Y:S05]  /*c390*/  BSYNC B0 ;  /* 0x0000000000007941 */ /* 0x000fea0003800000 */
.L_x_1907:
        /* <DEDUP_REMOVED lines=21> */
.L_x_1909:
[----:B------:R-:W-:Y:S05]  /*c4f0*/  BSYNC B0 ;  /* 0x0000000000007941 */ /* 0x000fea0003800000 */
.L_x_1898:
[----:B---3--:R-:W3:Y:S02]  /*c500*/  LDC R0, c[0x0][0xda8] ;  /* 0x00036a00ff007b82 */ /* 0x008ee40000000800 */
[----:B---3--:R-:W-:-:S13]  /*c510*/  ISETP.LE.AND P0, PT, R0, UR4, PT ;  /* 0x0000000400007c0c */ /* 0x008fda000bf03270 */
[----:B------:R-:W-:Y:S05]  /*c520*/  @!P0 BRA `(.L_x_1910) ;  /* 0xffffff48002c8947 */ /* 0x000fea000383ffff */
[----:B------:R-:W-:Y:S05]  /*c530*/  EXIT ;  /* 0x000000000000794d */ /* 0x000fea0003800000 */
.L_x_1862:
        /* <DEDUP_REMOVED lines=8> */
[----:B------:R-:W-:Y:S01]  /*c5c0*/  MOV R17, 0x1 ;  /* 0x0000000100117802 */ /* 0x000fe20000000f00 */
[----:B------:R-:W-:-:S05]  /*c5d0*/  IMAD.MOV.U32 R16, RZ, RZ, RZ ;  /* 0x000000ffff107224 */ /* 0x000fca00078e00ff */
[----:B------:R-:W1:Y:S02]  /*c5e0*/  LDC R0, c[0x0][0xda8] ;  /* 0x00036a00ff007b82 */ /* 0x000e640000000800 */
[----:B-1----:R-:W-:-:S13]  /*c5f0*/  ISETP.LE.AND P0, PT, R0, UR4, PT ;  /* 0x0000000400007c0c */ /* 0x002fda000bf03270 */
[----:B------:R-:W-:Y:S05]  /*c600*/  @P0 BRA `(.L_x_1911) ;  /* 0x0000002800ec0947 */ /* 0x000fea0003800000 */
[----:B------:R-:W1:Y:S01]  /*c610*/  S2R R2, SR_TID.X ;  /* 0x0000000000027919 */ /* 0x000e620000002100 */
[----:B------:R-:W-:Y:S01]  /*c620*/  IMAD.U32 R18, RZ, RZ, UR4 ;  /* 0x00000004ff127e24 */ /* 0x000fe2000f8e00ff */
[----:B------:R-:W-:Y:S01]  /*c630*/  MOV R16, RZ ;  /* 0x000000ff00107202 */ /* 0x000fe20000000f00 */
[----:B------:R-:W-:Y:S01]  /*c640*/  IMAD.MOV.U32 R17, RZ, RZ, 0x1 ;  /* 0x00000001ff117424 */ /* 0x000fe200078e00ff */
[----:B------:R-:W-:Y:S01]  /*c650*/  ULDC UR48, c[0x0][0xc] ;  /* 0x0000030000307ab9 */ /* 0x000fe20000000800 */
[----:B------:R-:W-:Y:S01]  /*c660*/  ULDC.64 UR44, c[0x0][0x198] ;  /* 0x00006600002c7ab9 */ /* 0x000fe20000000a00 */
[----:B------:R-:W-:Y:S01]  /*c670*/  UMOV UR47, URZ ;  /* 0x0000003f002f7c82 */ /* 0x000fe20008000000 */
[----:B-1----:R-:W-:-:S07]  /*c680*/  LOP3.LUT R19, R2, 0x1f, RZ, 0xc0, !PT ;  /* 0x0000001f02137812 */ /* 0x002fce00078ec0ff */
.L_x_1959:
        /* <DEDUP_REMOVED lines=21> */
.L_x_1912:
[----:B------:R-:W-:Y:S01]  /*c7e0*/  ULDC UR9, c[0x0][0xdc4] ;  /* 0x0003710000097ab9 */ /* 0x000fe20000000800 */
[----:B------:R-:W-:Y:S01]  /*c7f0*/  UMOV UR7, UR8 ;  /* 0x0000000800077c82 */ /* 0x000fe20008000000 */
[----:B------:R-:W-:-:S11]  /*c800*/  UISETP.NE.AND UP0, UPT, UR9, 0x1, UPT ;  /* 0x000000010900788c */ /* 0x000fd6000bf05270 */
[----:B------:R-:W-:Y:S02]  /*c810*/  @UP0 ULDC.64 UR10, c[0x0][0xdc8] ;  /* 0x00037200000a0ab9 */ /* 0x000fe40000000a00 */
[----:B------:R-:W-:-:S04]  /*c820*/  UIMAD.WIDE.U32 UR4, UR8, UR10, URZ ;  /* 0x0000000a080472a5 */ /* 0x000fc8000f8e003f */
[----:B------:R-:W-:-:S04]  /*c830*/  @UP0 USHF.R.U32.HI UR7, URZ, UR11, UR5 ;  /* 0x0000000b3f070299 */ /* 0x000fc80008011605 */
[----:B------:R-:W-:-:S12]  /*c840*/  UIMAD UR4, UR7, UR9, URZ ;  /* 0x00000009070472a4 */ /* 0x000fd8000f8e023f */
.L_x_1913:
[----:B------:R-:W-:Y:S01]  /*c850*/  ULOP3.LUT UR5, URZ, UR7, URZ, 0x33, !UPT ;  /* 0x000000073f057292 */ /* 0x000fe2000f8e333f */
[----:B------:R-:W-:Y:S01]  /*c860*/  BSSY B6, `(.L_x_1914) ;  /* 0x0000286000067945 */ /* 0x000fe20003800000 */
[----:B------:R-:W-:Y:S01]  /*c870*/  ULDC.64 UR10, c[0x0][0x3f8] ;  /* 0x0000fe00000a7ab9 */ /* 0x000fe20000000a00 */
[----:B------:R-:W-:Y:S01]  /*c880*/  ULDC UR7, c[0x0][0xdac] ;  /* 0x00036b0000077ab9 */ /* 0x000fe20000000800 */
[----:B------:R-:W-:Y:S02]  /*c890*/  UISETP.NE.U32.AND UP0, UPT, UR10, URZ, UPT ;  /* 0x0000003f0a00728c */ /* 0x000fe4000bf05070 */
[----:B------:R-:W-:Y:S02]  /*c8a0*/  UIADD3 UR5, UR5, UR7, URZ ;  /* 0x0000000705057290 */ /* 0x000fe4000fffe03f */
[----:B------:R-:W-:Y:S02]  /*c8b0*/  UISETP.NE.AND.EX UP0, UPT, UR11, URZ, UPT, UP0 ;  /* 0x0000003f0b00728c */ /* 0x000fe4000bf05300 */
[----:B------:R-:W-:Y:S01]  /*c8c0*/  USHF.L.U32 UR41, UR5, 0x7, URZ ;  /* 0x0000000705297899 */ /* 0x000fe2000800063f */
[----:B------:R-:W-:Y:S01]  /*c8d0*/  ULDC UR7, c[0x0][0x404] ;  /* 0x0001010000077ab9 */ /* 0x000fe20000000800 */
[----:B------:R-:W-:Y:S01]  /*c8e0*/  ULDC UR10, c[0x0][0x288] ;  /* 0x0000a200000a7ab9 */ /* 0x000fe20000000800 */
[----:B------:R-:W-:-:S02]  /*c8f0*/  USEL UR7, UR7, 0x1, UP0 ;  /* 0x0000000107077887 */ /* 0x000fc40008000000 */
[----:B------:R-:W-:Y:S01]  /*c900*/  UIADD3 UR5, UR41, 0xff, -UR10 ;  /* 0x000000ff29057890 */ /* 0x000fe2000fffe80a */
[----:B------:R-:W-:Y:S02]  /*c910*/  ULDC UR9, c[0x0][0xdb8] ;  /* 0x00036e0000097ab9 */ /* 0x000fe40000000800 */
[----:B------:R-:W-:Y:S01]  /*c920*/  ULDC UR10, c[0x0][0x2e0] ;  /* 0x0000b800000a7ab9 */ /* 0x000fe20000000800 */
[----:B------:R-:W-:Y:S02]  /*c930*/  UISETP.NE.AND UP1, UPT, UR9, 0x1, UPT ;  /* 0x000000010900788c */ /* 0x000fe4000bf25270 */
[----:B------:R-:W-:Y:S02]  /*c940*/  UIMAD UR11, UR7, UR10, 0x7f ;  /* 0x0000007f070b74a4 */ /* 0x000fe4000f8e020a */
[----:B------:R-:W-:Y:S02]  /*c950*/  UIMAD UR5, UR7, UR10, UR5 ;  /* 0x0000000a070572a4 */ /* 0x000fe4000f8e0205 */
[----:B------:R-:W-:-:S02]  /*c960*/  USHF.R.S32.HI UR10, URZ, 0x1f, UR11 ;  /* 0x0000001f3f0a7899 */ /* 0x000fc4000801140b */
[----:B------:R-:W-:Y:S02]  /*c970*/  USHF.R.S32.HI UR7, URZ, 0x1f, UR5 ;  /* 0x0000001f3f077899 */ /* 0x000fe40008011405 */
[----:B------:R-:W-:Y:S02]  /*c980*/  ULEA.HI UR10, UR10, UR11, URZ, 0x7 ;  /* 0x0000000b0a0a7291 */ /* 0x000fe4000f8f383f */
[----:B------:R-:W-:Y:S02]  /*c990*/  ULEA.HI UR7, UR7, UR5, URZ, 0x7 ;  /* 0x0000000507077291 */ /* 0x000fe4000f8f383f */
[----:B------:R-:W-:Y:S02]  /*c9a0*/  USHF.R.S32.HI UR10, URZ, 0x7, UR10 ;  /* 0x000000073f0a7899 */ /* 0x000fe4000801140a */
[----:B------:R-:W-:Y:S02]  /*c9b0*/  USHF.R.S32.HI UR7, URZ, 0x7, UR7 ;  /* 0x000000073f077899 */ /* 0x000fe40008011407 */
[----:B------:R-:W-:-:S02]  /*c9c0*/  UIADD3 UR4, UR8, -UR4, URZ ;  /* 0x8000000408047290 */ /* 0x000fc4000fffe03f */
[----:B------:R-:W-:Y:S01]  /*c9d0*/  UISETP.LT.AND UP0, UPT, UR10, UR7, UPT ;  /* 0x000000070a00728c */ /* 0x000fe2000bf01270 */
[----:B------:R-:W-:-:S03]  /*c9e0*/  ULDC UR8, c[0x0][0xdc4] ;  /* 0x0003710000087ab9 */ /* 0x000fc60000000800 */
[----:B------:R-:W-:Y:S02]  /*c9f0*/  USEL UR39, UR10, UR7, UP0 ;  /* 0x000000070a277287 */ /* 0x000fe40008000000 */
[----:B------:R-:W-:-:S03]  /*ca00*/  UIMAD UR6, UR6, UR8, UR4 ;  /* 0x00000008060672a4 */ /* 0x000fc6000f8e0204 */
[----:B------:R-:W-:Y:S01]  /*ca10*/  @UP1 ULDC UR4, c[0x0][0xdbc] ;  /* 0x00036f0000041ab9 */ /* 0x000fe20000000800 */
[----:B------:R-:W-:Y:S01]  /*ca20*/  ISETP.LT.AND P0, PT, RZ, UR39, PT ;  /* 0x00000027ff007c0c */ /* 0x000fe2000bf01270 */
[----:B------:R-:W-:Y:S01]  /*ca30*/  UIMAD.WIDE.U32 UR4, UR6, UR4, URZ ;  /* 0x00000004060472a5 */ /* 0x000fe2000f8e003f */
[----:B------:R-:W-:Y:S01]  /*ca40*/  @UP1 ULDC UR8, c[0x0][0xdc0] ;  /* 0x0003700000081ab9 */ /* 0x000fe20000000800 */
[----:B------:R-:W-:Y:S02]  /*ca50*/  UMOV UR43, UR6 ;  /* 0x00000006002b7c82 */ /* 0x000fe40008000000 */
[----:B------:R-:W-:-:S04]  /*ca60*/  @UP1 USHF.R.U32.HI UR43, URZ, UR8, UR5 ;  /* 0x000000083f2b1299 */ /* 0x000fc80008011605 */
[----:B------:R-:W-:-:S04]  /*ca70*/  UIADD3 UR42, -UR43, URZ, URZ ;  /* 0x0000003f2b2a7290 */ /* 0x000fc8000fffe13f */
[----:B------:R-:W-:Y:S01]  /*ca80*/  UIMAD UR42, UR9, UR42, UR6 ;  /* 0x0000002a092a72a4 */ /* 0x000fe2000f8e0206 */
[----:B------:R-:W-:Y:S11]  /*ca90*/  @P0 BRA `(.L_x_1915) ;  /* 0x0000000000440947 */ /* 0x000ff60003800000 */
[----:B------:R-:W-:Y:S01]  /*caa0*/  ISETP.NE.AND P0, PT, R19, RZ, PT ;  /* 0x000000ff1300720c */ /* 0x000fe20003f05270 */
[----:B------:R-:W-:-:S12]  /*cab0*/  IMAD.MOV.U32 R13, RZ, RZ, R18 ;  /* 0x000000ffff0d7224 */ /* 0x000fd800078e0012 */
        /* <DEDUP_REMOVED lines=15> */
.L_x_1915:
        /* <DEDUP_REMOVED lines=11> */
[----:B------:R-:W-:Y:S01]  /*cc60*/  MOV R4, UR6 ;  /* 0x0000000600047c02 */ /* 0x000fe20008000f00 */
[----:B------:R-:W-:Y:S01]  /*cc70*/  IMAD.U32 R5, RZ, RZ, UR7 ;  /* 0x00000007ff057e24 */ /* 0x000fe2000f8e00ff */
[----:B------:R-:W1:Y:S01]  /*cc80*/  LDC.64 R2, c[0x4][R2] ;  /* 0x0100000002027b82 */ /* 0x000e620000000a00 */
        /* <DEDUP_REMOVED lines=9> */
.L_x_1917:
        /* <DEDUP_REMOVED lines=9> */
[----:B------:R-:W-:Y:S01]  /*cdb0*/  MOV R4, UR6 ;  /* 0x0000000600047c02 */ /* 0x000fe20008000f00 */
[----:B------:R-:W-:Y:S01]  /*cdc0*/  IMAD.U32 R5, RZ, RZ, UR7 ;  /* 0x00000007ff057e24 */ /* 0x000fe2000f8e00ff */
[----:B------:R-:W-:Y:S01]  /*cdd0*/  MOV R7, UR9 ;  /* 0x0000000900077c02 */ /* 0x000fe20008000f00 */
[----:B------:R-:W-:Y:S01]  /*cde0*/  IMAD.U32 R6, RZ, RZ, UR8 ;  /* 0x00000008ff067e24 */ /* 0x000fe2000f8e00ff */
[----:B------:R-:W-:Y:S01]  /*cdf0*/  MOV R8, 0x70 ;  /* 0x0000007000087802 */ /* 0x000fe20000000f00 */
[----:B------:R-:W-:-:S02]  /*ce00*/  IMAD.U32 R10, RZ, RZ, UR4 ;  /* 0x00000004ff0a7e24 */ /* 0x000fc4000f8e00ff */
[----:B------:R-:W-:Y:S02]  /*ce10*/  IMAD.U32 R11, RZ, RZ, UR5 ;  /* 0x00000005ff0b7e24 */ /* 0x000fe4000f8e00ff */
[----:B------:R-:W-:Y:S02]  /*ce20*/  IMAD.MOV.U32 R12, RZ, RZ, 0x1 ;  /* 0x00000001ff0c7424 */ /* 0x000fe400078e00ff */
[----:B-1----:R-:W-:-:S07]  /*ce30*/  IMAD.MOV.U32 R13, RZ, RZ, RZ ;  /* 0x000000ffff0d7224 */ /* 0x002fce00078e00ff */
[----:B------:R-:W-:-:S07]  /*ce40*/  LEPC R20, `(.L_x_1919) ;  /* 0x000000001014794e */ /* 0x000fce0000000000 */
[----:B--2---:R-:W-:Y:S05]  /*ce50*/  CALL.ABS.NOINC R2 ;  /* 0x0000000002007343 */ /* 0x004fea0003c00000 */
.L_x_1919:
        /* <DEDUP_REMOVED lines=16> */
.L_x_1918:
[----:B------:R-:W-:Y:S01]  /*cf60*/  ULDC.64 UR4, c[0x0][0x9f8] ;  /* 0x00027e0000047ab9 */ /* 0x000fe20000000a00 */
[----:B------:R-:W-:Y:S01]  /*cf70*/  MOV R5, UR43 ;  /* 0x0000002b00057c02 */ /* 0x000fe20008000f00 */
[----:B------:R-:W-:Y:S01]  /*cf80*/  IMAD.U32 R0, RZ, RZ, UR43 ;  /* 0x0000002bff007e24 */ /* 0x000fe2000f8e00ff */
[----:B------:R-:W-:Y:S01]  /*cf90*/  ISETP.NE.U32.AND P0, PT, RZ, UR4, PT ;  /* 0x00000004ff007c0c */ /* 0x000fe2000bf05070 */
[----:B------:R-:W-:Y:S01]  /*cfa0*/  ULDC.64 UR6, c[0x0][0x208] ;  /* 0x0000820000067ab9 */ /* 0x000fe20000000a00 */
[----:B------:R-:W1:Y:S02]  /*cfb0*/  LDC R4, c[0x0][0x428] ;  /* 0x00010a00ff047b82 */ /* 0x000e640000000800 */
[----:B------:R-:W-:-:S13]  /*cfc0*/  ISETP.NE.AND.EX P0, PT, RZ, UR5, PT, P0 ;  /* 0x00000005ff007c0c */ /* 0x000fda000bf05300 */
[----:B------:R-:W2:Y:S02]  /*cfd0*/  @P0 LDC.64 R2, c[0x0][0x9f8] ;  /* 0x00027e00ff020b82 */ /* 0x000ea40000000a00 */
[----:B--2---:R-:W-:-:S05]  /*cfe0*/  @P0 IMAD.WIDE R2, R5, 0x4, R2 ;  /* 0x0000000405020825 */ /* 0x004fca00078e0202 */
[----:B------:R2:W3:Y:S01]  /*cff0*/  @P0 LDG.E R0, desc[UR6][R2.64] ;  /* 0x0000000602000981 */ /* 0x0004e2000c1e1900 */
[----:B-1----:R-:W-:Y:S01]  /*d000*/  ISETP.NE.AND P0, PT, R4, 0x1, PT ;  /* 0x000000010400780c */ /* 0x002fe20003f05270 */
[----:B------:R-:W-:Y:S01]  /*d010*/  IMAD.U32 R4, RZ, RZ, UR42 ;  /* 0x0000002aff047e24 */ /* 0x000fe2000f8e00ff */
[----:B------:R-:W-:Y:S01]  /*d020*/  ISETP.NE.AND P1, PT, R19, RZ, PT ;  /* 0x000000ff1300720c */ /* 0x000fe20003f25270 */
[----:B------:R-:W-:Y:S01]  /*d030*/  UMOV UR40, URZ ;  /* 0x0000003f00287c82 */ /* 0x000fe20008000000 */
[----:B------:R-:W-:Y:S01]  /*d040*/  UMOV UR8, 0x40 ;  /* 0x0000004000087882 */ /* 0x000fe20000000000 */
[----:B------:R-:W-:Y:S01]  /*d050*/  UMOV UR9, UR41 ;  /* 0x0000002900097c82 */ /* 0x000fe20008000000 */
[----:B------:R-:W-:Y:S01]  /*d060*/  UMOV UR10, UR42 ;  /* 0x0000002a000a7c82 */ /* 0x000fe20008000000 */
[----:B------:R-:W-:Y:S01]  /*d070*/  UMOV UR11, UR43 ;  /* 0x0000002b000b7c82 */ /* 0x000fe20008000000 */
[----:B------:R-:W-:Y:S01]  /*d080*/  UMOV UR12, 0x80 ;  /* 0x00000080000c7882 */ /* 0x000fe20000000000 */
[----:B--2---:R-:W1:Y:S01]  /*d090*/  LDC.64 R2, c[0x0][0x3f8] ;  /* 0x0000fe00ff027b82 */ /* 0x004e620000000a00 */
[----:B------:R-:W-:Y:S01]  /*d0a0*/  UMOV UR13, UR41 ;  /* 0x00000029000d7c82 */ /* 0x000fe20008000000 */
[----:B------:R-:W-:Y:S01]  /*d0b0*/  UMOV UR14, UR42 ;  /* 0x0000002a000e7c82 */ /* 0x000fe20008000000 */
[----:B------:R-:W-:Y:S01]  /*d0c0*/  UMOV UR15, UR43 ;  /* 0x0000002b000f7c82 */ /* 0x000fe20008000000 */
[----:B------:R-:W-:-:S02]  /*d0d0*/  UMOV UR6, 0xffffffff ;  /* 0xffffffff00067882 */ /* 0x000fc40000000000 */
[----:B------:R-:W-:Y:S02]  /*d0e0*/  VOTEU.ALL UP1, P1 ;  /* 0x00000000003f7886 */ /* 0x000fe40000820000 */
[----:B------:R-:W2:Y:S03]  /*d0f0*/  @P0 LDC R5, c[0x0][0x42c] ;  /* 0x00010b00ff050b82 */ /* 0x000ea60000000800 */
[----:B------:R-:W-:-:S04]  /*d100*/  @!UP1 UIADD3 UR4, UP0, UR44, 0x270, URZ ;  /* 0x000002702c049890 */ /* 0x000fc8000ff1e03f */
[----:B------:R-:W-:Y:S01]  /*d110*/  @!UP1 UIADD3.X UR5, URZ, UR45, URZ, UP0, !UPT ;  /* 0x0000002d3f059290 */ /* 0x000fe200087fe43f */
[----:B------:R-:W4:Y:S08]  /*d120*/  @P0 LDC R6, c[0x0][0x430] ;  /* 0x00010c00ff060b82 */ /* 0x000f300000000800 */
[----:B------:R1:W-:Y:S01]  /*d130*/  @!UP1 UTMAPF.L2.4D [UR40], [UR4] ;  /* 0x00000028040095b8 */ /* 0x0003e20008018000 */
[----:B--2---:R-:W-:Y:S01]  /*d140*/  @P0 IMAD.HI.U32 R5, R5, UR42, RZ ;  /* 0x0000002a05050c27 */ /* 0x004fe2000f8e00ff */
[----:B------:R2:W-:Y:S04]  /*d150*/  @!UP1 UTMAPF.L2.4D [UR8], [UR4] ;  /* 0x00000008040095b8 */ /* 0x0005e80008018000 */
[----:B----4-:R-:W-:Y:S01]  /*d160*/  @P0 SHF.R.U32.HI R4, RZ, R6, R5 ;  /* 0x00000006ff040219 */ /* 0x010fe20000011605 */
[----:B------:R2:W-:Y:S01]  /*d170*/  @!UP1 UTMAPF.L2.4D [UR12], [UR4] ;  /* 0x0000000c040095b8 */ /* 0x0005e20008018000 */
[----:B-1----:R-:W-:-:S02]  /*d180*/  ISETP.NE.U32.AND P0, PT, R2, RZ, PT ;  /* 0x000000ff0200720c */ /* 0x002fc40003f05070 */
[----:B------:R-:W-:Y:S02]  /*d190*/  MOV R5, UR39 ;  /* 0x0000002700057c02 */ /* 0x000fe40008000f00 */
[----:B------:R-:W-:-:S03]  /*d1a0*/  ISETP.NE.AND.EX P0, PT, R3, RZ, PT, P0 ;  /* 0x000000ff0300720c */ /* 0x000fc60003f05300 */
[----:B------:R-:W-:Y:S01]  /*d1b0*/  VIADD R5, R5, 0xffffffff ;  /* 0xffffffff05057836 */ /* 0x000fe20000000000 */
[----:B---3--:R-:W-:Y:S01]  /*d1c0*/  SEL R6, R0, RZ, !P0 ;  /* 0x000000ff00067207 */ /* 0x008fe20004000000 */
[----:B--2---:R-:W-:Y:S08]  /*d1d0*/  BRA.DIV UR6, `(.L_x_1920) ;  /* 0x0000002606747947 */ /* 0x004ff0000b800000 */
.L_x_1971:
[----:B------:R-:W-:Y:S01]  /*d1e0*/  UMOV UR4, 0xffffffff ;  /* 0xffffffff00047882 */ /* 0x000fe20000000000 */
[----:B------:R-:W-:Y:S02]  /*d1f0*/  SHF.R.S32.HI R12, RZ, 0x1f, R0 ;  /* 0x0000001fff0c7819 */ /* 0x000fe40000011400 */
[----:B------:R-:W-:Y:S05]  /*d200*/  BRA.DIV UR4, `(.L_x_1921) ;  /* 0x0000002604947947 */ /* 0x000fea000b800000 */
[----:B------:R-:W-:-:S13]  /*d210*/  ELECT P6, URZ, PT ;  /* 0x00000000003f782f */ /* 0x000fda00038c0000 */
.L_x_1974:
[----:B------:R-:W-:Y:S05]  /*d220*/  @!P6 BRA `(.L_x_1922) ;  /* 0x0000000000f4e947 */ /* 0x000fea0003800000 */
[----:B------:R-:W-:Y:S01]  /*d230*/  IMAD.MOV.U32 R6, RZ, RZ, R0 ;  /* 0x000000ffff067224 */ /* 0x000fe200078e0000 */
[----:B------:R-:W-:Y:S06]  /*d240*/  @!P0 BRA `(.L_x_1923) ;  /* 0x00000000004c8947 */ /* 0x000fec0003800000 */
[----:B------:R-:W1:Y:S01]  /*d250*/  LDC R11, c[0x0][0x41c] ;  /* 0x00010700ff0b7b82 */ /* 0x000e620000000800 */
[----:B------:R-:W-:Y:S01]  /*d260*/  MOV R10, R5 ;  /* 0x00000005000a7202 */ /* 0x000fe20000000f00 */
[----:B------:R-:W-:Y:S01]  /*d270*/  ULDC.64 UR4, c[0x0][0x408] ;  /* 0x0001020000047ab9 */ /* 0x000fe20000000a00 */
[----:B------:R-:W-:Y:S01]  /*d280*/  ULDC.64 UR6, c[0x0][0x208] ;  /* 0x0000820000067ab9 */ /* 0x000fe20000000a00 */
        /* <DEDUP_REMOVED lines=13> */
[----:B------:R-:W-:-:S05]  /*d360*/  IADD3 R10, -R10, RZ, RZ ;  /* 0x000000ff0a0a7210 */ /* 0x000fca0007ffe1ff */
[----:B------:R-:W-:-:S07]  /*d370*/  IMAD R5, R11, R10, R5 ;  /* 0x0000000a0b057224 */ /* 0x000fce00078e0205 */
.L_x_1923:
[----:B------:R-:W2:Y:S01]  /*d380*/  S2R R7, SR_TID.X ;  /* 0x0000000000077919 */ /* 0x000ea20000002100 */
[----:B-1----:R-:W-:Y:S02]  /*d390*/  LEA R8, R16, UR38, 0x3 ;  /* 0x0000002610087c11 */ /* 0x002fe4000f8e18ff */
[----:B--2---:R-:W-:Y:S02]  /*d3a0*/  LOP3.LUT R9, R7, 0x7f, RZ, 0xc0, !PT ;  /* 0x0000007f07097812 */ /* 0x004fe400078ec0ff */
[----:B------:R-:W-:Y:S02]  /*d3b0*/  SHF.L.U32 R7, R17, 0x1f, RZ ;  /* 0x0000001f11077819 */ /* 0x000fe400000006ff */
[----:B------:R-:W-:Y:S02]  /*d3c0*/  ISETP.NE.AND P3, PT, R9, RZ, PT ;  /* 0x000000ff0900720c */ /* 0x000fe40003f65270 */
[----:B------:R-:W1:Y:S02]  /*d3d0*/  SYNCS.PHASECHK.TRANS64.TRYWAIT P2, [R8+URZ+0x34840], R7 ;  /* 0x03484007080075a7 */ /* 0x000e64000804017f */
[----:B-1----:R-:W-:Y:S09]  /*d3e0*/  @!P2 BRA `(.L_x_1924) ;  /* 0x00000024003ca947 */ /* 0x002ff20003800000 */
.L_x_1975:
[----:B------:R-:W-:Y:S05]  /*d3f0*/  @P3 BRA `(.L_x_1925) ;  /* 0x0000000000143947 */ /* 0x000fea0003800000 */
[----:B------:R-:W-:Y:S01]  /*d400*/  ISETP.NE.AND P2, PT, R19, RZ, PT ;  /* 0x000000ff1300720c */ /* 0x000fe20003f45270 */
[----:B-1----:R-:W-:-:S04]  /*d410*/  IMAD.MOV.U32 R7, RZ, RZ, 0xc000 ;  /* 0x0000c000ff077424 */ /* 0x002fc800078e00ff */
[----:B------:R2:W-:Y:S08]  /*d420*/  SYNCS.ARRIVE.TRANS64 RZ, [R8+URZ+0x34830], R7 ;  /* 0x0348300708ff79a7 */ /* 0x0005f0000800003f */
[----:B------:R-:W-:Y:S05]  /*d430*/  @!P2 BRA `(.L_x_1925) ;  /* 0x000000000004a947 */ /* 0x000fea0003800000 */
[----:B------:R-:W-:Y:S01]  /*d440*/  BPT.TRAP 0x1 ;  /* 0x000000040000795c */ /* 0x000fe20000300000 */
.L_x_1925:
        /* <DEDUP_REMOVED lines=13> */
[----:B------:R-:W-:Y:S02]  /*d520*/  USHF.L.U32 UR11, UR11, 0x7, URZ ;  /* 0x000000070b0b7899 */ /* 0x000fe4000800063f */
[----:B------:R-:W-:Y:S02]  /*d530*/  UIADD3 UR14, UR8, 0x1c400, URZ ;  /* 0x0001c400080e7890 */ /* 0x000fe4000fffe03f */
[----:B------:R-:W-:Y:S02]  /*d540*/  UIADD3 UR15, UR8, 0x20400, URZ ;  /* 0x00020400080f7890 */ /* 0x000fe4000fffe03f */
[----:B------:R-:W-:-:S03]  /*d550*/  UIADD3 UR17, UR8, 0x24400, URZ ;  /* 0x0002440008117890 */ /* 0x000fc6000fffe03f */
[----:B------:R-:W-:Y:S01]  /*d560*/  UMOV UR8, UR14 ;  /* 0x0000000e00087c82 */ /* 0x000fe20008000000 */
[----:B------:R-:W-:Y:S01]  /*d570*/  UMOV UR14, 0x80 ;  /* 0x00000080000e7882 */ /* 0x000fe20000000000 */
[----:B------:R3:W-:Y:S02]  /*d580*/  UTMALDG.4D [UR8], [UR4], desc[UR6] ;  /* 0x00000608040075b4 */ /* 0x0007e40008019000 */
[----:B---3--:R-:W-:Y:S01]  /*d590*/  UMOV UR8, UR15 ;  /* 0x0000000f00087c82 */ /* 0x008fe20008000000 */
[----:B------:R-:W-:Y:S02]  /*d5a0*/  UMOV UR10, UR16 ;  /* 0x00000010000a7c82 */ /* 0x000fe40008000000 */
[----:B------:R3:W-:Y:S02]  /*d5b0*/  UTMALDG.4D [UR8], [UR4], desc[UR6] ;  /* 0x00000608040075b4 */ /* 0x0007e40008019000 */
[----:B---3--:R-:W-:Y:S01]  /*d5c0*/  UMOV UR8, UR17 ;  /* 0x0000001100087c82 */ /* 0x008fe20008000000 */
[----:B------:R-:W-:-:S02]  /*d5d0*/  UMOV UR10, UR14 ;  /* 0x0000000e000a7c82 */ /* 0x000fc40008000000 */
[----:B------:R3:W-:Y:S02]  /*d5e0*/  UTMALDG.4D [UR8], [UR4], desc[UR6] ;  /* 0x00000608040075b4 */ /* 0x0007e40008019000 */
[----:B---3--:R-:W-:Y:S01]  /*d5f0*/  NOP ;  /* 0x0000000000007918 */ /* 0x008fe20000000000 */
.L_x_1922:
        /* <DEDUP_REMOVED lines=9> */
[----:B-12---:R-:W-:Y:S01]  /*d690*/  @P2 IMAD.MOV.U32 R7, RZ, RZ, 0xc000 ;  /* 0x0000c000ff072424 */ /* 0x006fe200078e00ff */
        /* <DEDUP_REMOVED lines=13> */
[----:B-1----:R-:W-:Y:S01]  /*d770*/  MOV R7, UR14 ;  /* 0x0000000e00077c02 */ /* 0x002fe20008000f00 */
[----:B------:R-:W-:Y:S01]  /*d780*/  UMOV UR29, UR43 ;  /* 0x0000002b001d7c82 */ /* 0x000fe20008000000 */
[----:B------:R-:W-:Y:S01]  /*d790*/  UMOV UR26, 0x40 ;  /* 0x00000040001a7882 */ /* 0x000fe20000000000 */
[----:B------:R-:W-:Y:S01]  /*d7a0*/  UMOV UR25, UR9 ;  /* 0x0000000900197c82 */ /* 0x000fe20008000000 */
[----:B------:R-:W-:Y:S01]  /*d7b0*/  SHF.L.U32 R7, R7, 0x1f, RZ ;  /* 0x0000001f07077819 */ /* 0x000fe200000006ff */
[----:B------:R-:W-:Y:S01]  /*d7c0*/  UMOV UR19, UR41 ;  /* 0x0000002900137c82 */ /* 0x000fe20008000000 */
        /* <DEDUP_REMOVED lines=9> */
.L_x_1976:
[----:B------:R-:W-:-:S06]  /*d860*/  UISETP.GE.AND UP0, UPT, UR39, 0x2, UPT ;  /* 0x000000022700788c */ /* 0x000fcc000bf06270 */
[----:B------:R-:W-:-:S13]  /*d870*/  PLOP3.LUT P2, PT, PT, PT, UP0, 0x80, 0x0 ;  /* 0x000000000000781c */ /* 0x000fda0003f4f008 */
[----:B------:R-:W-:Y:S05]  /*d880*/  @!P2 BRA `(.L_x_1927) ;  /* 0x000000140020a947 */ /* 0x000fea0003800000 */
[----:B------:R-:W-:Y:S02]  /*d890*/  ULOP3.LUT UR4, UR39, 0x1, URZ, 0xc0, !UPT ;  /* 0x0000000127047892 */ /* 0x000fe4000f8ec03f */
[----:B------:R-:W-:Y:S02]  /*d8a0*/  UIADD3 UR46, UR39, -0x2, URZ ;  /* 0xfffffffe272e7890 */ /* 0x000fe4000fffe03f */
[----:B------:R-:W-:Y:S01]  /*d8b0*/  UISETP.NE.U32.AND UP0, UPT, UR4, 0x1, UPT ;  /* 0x000000010400788c */ /* 0x000fe2000bf05070 */
[----:B------:R-:W-:-:S03]  /*d8c0*/  ULDC.64 UR36, c[0x0][0x408] ;  /* 0x0001020000247ab9 */ /* 0x000fc60000000a00 */
[----:B-1----:R-:W-:Y:S02]  /*d8d0*/  IMAD.U32 R7, RZ, RZ, UR46 ;  /* 0x0000002eff077e24 */ /* 0x002fe4000f8e00ff */
[----:B------:R-:W-:-:S13]  /*d8e0*/  PLOP3.LUT P2, PT, PT, PT, UP0, 0x80, 0x0 ;  /* 0x000000000000781c */ /* 0x000fda0003f4f008 */
[----:B------:R-:W-:Y:S05]  /*d8f0*/  @!P2 BRA `(.L_x_1928) ;  /* 0x0000000400b8a947 */ /* 0x000fea0003800000 */
[----:B------:R-:W-:Y:S01]  /*d900*/  VIADD R7, R16, 0x1 ;  /* 0x0000000110077836 */ /* 0x000fe20000000000 */
[----:B------:R-:W-:Y:S04]  /*d910*/  BSSY B0, `(.L_x_1929) ;  /* 0x0000068000007945 */ /* 0x000fe80003800000 */
[----:B------:R-:W-:-:S04]  /*d920*/  ISETP.NE.AND P2, PT, R7, 0x2, PT ;  /* 0x000000020700780c */ /* 0x000fc80003f45270 */
[----:B------:R-:W-:Y:S02]  /*d930*/  SEL R10, RZ, 0x1, P2 ;  /* 0x00000001ff0a7807 */ /* 0x000fe40001000000 */
[----:B------:R-:W-:Y:S02]  /*d940*/  SEL R7, R7, RZ, P2 ;  /* 0x000000ff07077207 */ /* 0x000fe40001000000 */
[----:B------:R-:W-:Y:S01]  /*d950*/  LOP3.LUT R10, R17, R10, RZ, 0x3c, !PT ;  /* 0x0000000a110a7212 */ /* 0x000fe200078e3cff */
[----:B------:R-:W-:Y:S06]  /*d960*/  @!P6 BRA `(.L_x_1930) ;  /* 0x000000040088e947 */ /* 0x000fec0003800000 */
[----:B------:R-:W-:Y:S01]  /*d970*/  MOV R9, R6 ;  /* 0x0000000600097202 */ /* 0x000fe20000000f00 */
[----:B------:R-:W-:Y:S01]  /*d980*/  IMAD.U32 R8, RZ, RZ, UR46 ;  /* 0x0000002eff087e24 */ /* 0x000fe2000f8e00ff */
[----:B------:R-:W-:Y:S06]  /*d990*/  @!P0 BRA `(.L_x_1931) ;  /* 0x0000000000548947 */ /* 0x000fec0003800000 */
[----:B------:R-:W-:Y:S01]  /*d9a0*/  ULDC UR7, c[0x0][0x41c] ;  /* 0x0001070000077ab9 */ /* 0x000fe20000000800 */
[----:B------:R-:W-:Y:S01]  /*d9b0*/  UMOV UR6, UR46 ;  /* 0x0000002e00067c82 */ /* 0x000fe20008000000 */
[----:B------:R-:W-:Y:S01]  /*d9c0*/  UISETP.NE.AND UP0, UPT, UR7, 0x1, UPT ;  /* 0x000000010700788c */ /* 0x000fe2000bf05270 */
[----:B------:R-:W-:-:S10]  /*d9d0*/  ULDC.64 UR10, c[0x0][0x208] ;  /* 0x00008200000a7ab9 */ /* 0x000fd40000000a00 */
[----:B------:R-:W-:Y:S02]  /*d9e0*/  @UP0 ULDC.64 UR8, c[0x0][0x420] ;  /* 0x0001080000080ab9 */ /* 0x000fe40000000a00 */
[----:B------:R-:W-:-:S04]  /*d9f0*/  UIMAD.WIDE.U32 UR4, UR46, UR8, URZ ;  /* 0x000000082e0472a5 */ /* 0x000fc8000f8e003f */
[----:B------:R-:W-:-:S03]  /*da00*/  @UP0 USHF.R.U32.HI UR6, URZ, UR9, UR5 ;  /* 0x000000093f060299 */ /* 0x000fc60008011605 */
[----:B------:R-:W-:Y:S01]  /*da10*/  ULDC.64 UR8, c[0x0][0x408] ;  /* 0x0001020000087ab9 */ /* 0x000fe20000000a00 */
[----:B------:R-:W-:Y:S01]  /*da20*/  USHF.R.S32.HI UR4, URZ, 0x1f, UR6 ;  /* 0x0000001f3f047899 */ /* 0x000fe20008011406 */
[----:B------:R-:W-:Y:S02]  /*da30*/  IMAD R11, R12, UR8, RZ ;  /* 0x000000080c0b7c24 */ /* 0x000fe4000f8e02ff */
[----:B------:R-:W-:Y:S02]  /*da40*/  IMAD.U32 R8, RZ, RZ, UR6 ;  /* 0x00000006ff087e24 */ /* 0x000fe4000f8e00ff */
[----:B------:R-:W-:Y:S01]  /*da50*/  IMAD R11, R0, UR9, R11 ;  /* 0x00000009000b7c24 */ /* 0x000fe2000f8e020b */
[----:B------:R-:W-:-:S03]  /*da60*/  MOV R9, UR4 ;  /* 0x0000000400097c02 */ /* 0x000fc60008000f00 */
[----:B------:R-:W-:-:S04]  /*da70*/  IMAD.WIDE.U32 R8, R0, UR8, R8 ;  /* 0x0000000800087c25 */ /* 0x000fc8000f8e0008 */
[----:B------:R-:W-:Y:S01]  /*da80*/  IMAD.IADD R9, R11, 0x1, R9 ;  /* 0x000000010b097824 */ /* 0x000fe200078e0209 */
[----:B------:R-:W-:-:S04]  /*da90*/  LEA R2, P2, R8, R2, 0x2 ;  /* 0x0000000208027211 */ /* 0x000fc800078410ff */
[----:B------:R-:W-:-:S05]  /*daa0*/  LEA.HI.X R3, R8, R3, R9, 0x2, P2 ;  /* 0x0000000308037211 */ /* 0x000fca00010f1409 */
[----:B------:R1:W5:Y:S01]  /*dab0*/  LDG.E R9, desc[UR10][R2.64] ;  /* 0x0000000a02097981 */ /* 0x000362000c1e1900 */
[----:B------:R-:W-:-:S04]  /*dac0*/  UIADD3 UR4, -UR6, URZ, URZ ;  /* 0x0000003f06047290 */ /* 0x000fc8000fffe13f */
[----:B------:R-:W-:-:S06]  /*dad0*/  UIMAD UR4, UR7, UR4, UR46 ;  /* 0x00000004070472a4 */ /* 0x000fcc000f8e022e */
[----:B-1----:R-:W-:-:S07]  /*dae0*/  IMAD.U32 R8, RZ, RZ, UR4 ;  /* 0x00000004ff087e24 */ /* 0x002fce000f8e00ff */
.L_x_1931:
[----:B------:R-:W1:Y:S01]  /*daf0*/  S2R R2, SR_TID.X ;  /* 0x0000000000027919 */ /* 0x000e620000002100 */
[----:B------:R-:W-:Y:S02]  /*db00*/  LEA R3, R7, UR38, 0x3 ;  /* 0x0000002607037c11 */ /* 0x000fe4000f8e18ff */
[----:B-1----:R-:W-:Y:S02]  /*db10*/  LOP3.LUT R11, R2, 0x7f, RZ, 0xc0, !PT ;  /* 0x0000007f020b7812 */ /* 0x002fe400078ec0ff */
[----:B------:R-:W-:Y:S02]  /*db20*/  SHF.L.U32 R2, R10, 0x1f, RZ ;  /* 0x0000001f0a027819 */ /* 0x000fe400000006ff */
[----:B------:R-:W-:Y:S02]  /*db30*/  ISETP.NE.AND P2, PT, R11, RZ, PT ;  /* 0x000000ff0b00720c */ /* 0x000fe40003f45270 */
[----:B------:R-:W1:Y:S02]  /*db40*/  SYNCS.PHASECHK.TRANS64.TRYWAIT P3, [R3+URZ+0x34840], R2 ;  /* 0x03484002030075a7 */ /* 0x000e64000806017f */
[----:B-1----:R-:W-:Y:S09]  /*db50*/  @!P3 BRA `(.L_x_1932) ;  /* 0x0000001c008cb947 */ /* 0x002ff20003800000 */
.L_x_1977:
[----:B------:R-:W-:Y:S05]  /*db60*/  @P2 BRA `(.L_x_1933) ;  /* 0x0000000000142947 */ /* 0x000fea0003800000 */
[----:B------:R-:W-:Y:S02]  /*db70*/  ISETP.NE.AND P3, PT, R19, RZ, PT ;  /* 0x000000ff1300720c */ /* 0x000fe40003f65270 */
[----:B-1----:R-:W-:-:S04]  /*db80*/  MOV R2, 0xc000 ;  /* 0x0000c00000027802 */ /* 0x002fc80000000f00 */
[----:B------:R2:W-:Y:S07]  /*db90*/  SYNCS.ARRIVE.TRANS64 RZ, [R3+URZ+0x34830], R2 ;  /* 0x0348300203ff79a7 */ /* 0x0005ee000800003f */
[----:B------:R-:W-:Y:S05]  /*dba0*/  @!P3 BRA `(.L_x_1933) ;  /* 0x000000000004b947 */ /* 0x000fea0003800000 */
[----:B------:R-:W-:Y:S01]  /*dbb0*/  BPT.TRAP 0x1 ;  /* 0x000000040000795c */ /* 0x000fe20000300000 */
.L_x_1933:
        /* <DEDUP_REMOVED lines=14> */
[----:B-12---:R-:W-:Y:S01]  /*dca0*/  SHF.L.U32 R3, R17, 0x1f, RZ ;  /* 0x0000001f11037819 */ /* 0x006fe200000006ff */
[----:B------:R-:W-:Y:S01]  /*dcb0*/  UIADD3 UR9, UR9, 0x34830, URZ ;  /* 0x0003483009097890 */ /* 0x000fe2000fffe03f */
[----:B------:R-:W-:Y:S01]  /*dcc0*/  LEA R2, R16, UR19, 0x3 ;  /* 0x0000001310027c11 */ /* 0x000fe2000f8e18ff */
[----:B------:R-:W-:-:S02]  /*dcd0*/  USHF.L.U32 UR11, UR11, 0x7, URZ ;  /* 0x000000070b0b7899 */ /* 0x000fc4000800063f */
        /* <DEDUP_REMOVED lines=13> */
.L_x_1978:
[----:B------:R-:W-:Y:S05]  /*ddb0*/  @P2 BRA `(.L_x_1935) ;  /* 0x0000000000182947 */ /* 0x000fea0003800000 */
[----:B------:R-:W-:Y:S01]  /*ddc0*/  ISETP.NE.AND P2, PT, R19, RZ, PT ;  /* 0x000000ff1300720c */ /* 0x000fe20003f45270 */
[----:B-1----:R-:W-:Y:S01]  /*ddd0*/  IMAD.MOV.U32 R3, RZ, RZ, 0x8000 ;  /* 0x00008000ff037424 */ /* 0x002fe200078e00ff */
[----:B------:R-:W-:-:S04]  /*dde0*/  LEA R2, R16, UR38, 0x3 ;  /* 0x0000002610027c11 */ /* 0x000fc8000f8e18ff */
[----:B------:R2:W-:Y:S07]  /*ddf0*/  SYNCS.ARRIVE.TRANS64 RZ, [R2+URZ+0x34850], R3 ;  /* 0x0348500302ff79a7 */ /* 0x0005ee000800003f */
[----:B------:R-:W-:Y:S05]  /*de00*/  @!P2 BRA `(.L_x_1935) ;  /* 0x000000000004a947 */ /* 0x000fea0003800000 */
[----:B------:R-:W-:Y:S01]  /*de10*/  BPT.TRAP 0x1 ;  /* 0x000000040000795c */ /* 0x000fe20000300000 */
.L_x_1935:
        /* <DEDUP_REMOVED lines=10> */
[----:B------:R-:W-:-:S03]  /*dec0*/  MOV R5, R8 ;  /* 0x0000000800057202 */ /* 0x000fc60000000f00 */
[----:B------:R-:W-:Y:S02]  /*ded0*/  ULEA UR6, UR9, UR38, 0xf ;  /* 0x0000002609067291 */ /* 0x000fe4000f8e783f */
[----:B------:R-:W-:Y:S02]  /*dee0*/  ULEA UR9, UR9, UR38, 0x3 ;  /* 0x0000002609097291 */ /* 0x000fe4000f8e183f */
[----:B------:R-:W-:Y:S02]  /*def0*/  USHF.L.U32 UR11, UR11, 0x7, URZ ;  /* 0x000000070b0b7899 */ /* 0x000fe4000800063f */
[----:B------:R-:W-:Y:S02]  /*df00*/  UIADD3 UR8, UR6, 0x400, URZ ;  /* 0x0000040006087890 */ /* 0x000fe4000fffe03f */
[----:B------:R-:W-:Y:S02]  /*df10*/  UIADD3 UR9, UR9, 0x34850, URZ ;  /* 0x0003485009097890 */ /* 0x000fe4000fffe03f */
[----:B------:R-:W-:-:S03]  /*df20*/  UIADD3 UR14, UR6, 0x4400, URZ ;  /* 0x00004400060e7890 */ /* 0x000fc6000fffe03f */
[----:B------:R-:W-:-:S04]  /*df30*/  UMOV UR6, 0x0 ;  /* 0x0000000000067882 */ /* 0x000fc80000000000 */
[----:B------:R3:W-:Y:S02]  /*df40*/  UTMALDG.4D [UR8], [UR4], desc[UR6] ;  /* 0x00000608040075b4 */ /* 0x0007e40008019000 */
[----:B---3--:R-:W-:Y:S01]  /*df50*/  UMOV UR8, UR14 ;  /* 0x0000000e00087c82 */ /* 0x008fe20008000000 */
[----:B------:R-:W-:Y:S02]  /*df60*/  UMOV UR10, UR15 ;  /* 0x0000000f000a7c82 */ /* 0x000fe40008000000 */
[----:B------:R3:W-:Y:S02]  /*df70*/  UTMALDG.4D [UR8], [UR4], desc[UR6] ;  /* 0x00000608040075b4 */ /* 0x0007e40008019000 */
[----:B---3--:R-:W-:Y:S01]  /*df80*/  NOP ;  /* 0x0000000000007918 */ /* 0x008fe20000000000 */
.L_x_1930:
[----:B------:R-:W-:Y:S05]  /*df90*/  BSYNC B0 ;  /* 0x0000000000007941 */ /* 0x000fea0003800000 */
.L_x_1929:
[----:B------:R-:W-:Y:S01]  /*dfa0*/  UIADD3 UR4, UR39, -0x3, URZ ;  /* 0xfffffffd27047890 */ /* 0x000fe2000fffe03f */
[----:B------:R-:W-:Y:S02]  /*dfb0*/  IMAD.MOV.U32 R16, RZ, RZ, R7 ;  /* 0x000000ffff107224 */ /* 0x000fe400078e0007 */
[----:B------:R-:W-:-:S03]  /*dfc0*/  IMAD.MOV.U32 R17, RZ, RZ, R10 ;  /* 0x000000ffff117224 */ /* 0x000fc600078e000a */
[----:B------:R-:W-:-:S07]  /*dfd0*/  MOV R7, UR4 ;  /* 0x0000000400077c02 */ /* 0x000fce0008000f00 */
.L_x_1928:
[----:B------:R-:W-:Y:S01]  /*dfe0*/  ISETP.NE.AND P2, PT, RZ, UR46, PT ;  /* 0x0000002eff007c0c */ /* 0x000fe2000bf45270 */
[----:B------:R-:W-:-:S12]  /*dff0*/  BSSY B0, `(.L_x_1927) ;  /* 0x00000d1000007945 */ /* 0x000fd80003800000 */
[----:B------:R-:W-:Y:S05]  /*e000*/  @!P2 BRA `(.L_x_1936) ;  /* 0x0000000c003ca947 */ /* 0x000fea0003800000 */
[----:B------:R-:W-:-:S07]  /*e010*/  IMAD.MOV.U32 R8, RZ, RZ, R6 ;  /* 0x000000ffff087224 */ /* 0x000fce00078e0006 */
.L_x_1951:
[----:B------:R-:W-:Y:S01]  /*e020*/  VIADD R10, R16, 0x1 ;  /* 0x00000001100a7836 */ /* 0x000fe20000000000 */
[----:B------:R-:W-:Y:S05]  /*e030*/  YIELD ;  /* 0x0000000000007946 */ /* 0x000fea0003800000 */
[----:B------:R-:W-:Y:S01]  /*e040*/  ISETP.NE.AND P2, PT, R10, 0x2, PT ;  /* 0x000000020a00780c */ /* 0x000fe20003f45270 */
[----:B------:R-:W-:Y:S03]  /*e050*/  BSSY B1, `(.L_x_1937) ;  /* 0x0000062000017945 */ /* 0x000fe60003800000 */
[----:B-12---:R-:W-:-:S02]  /*e060*/  SEL R2, RZ, 0x1, P2 ;  /* 0x00000001ff027807 */ /* 0x006fc40001000000 */
[----:B------:R-:W-:Y:S02]  /*e070*/  SEL R10, R10, RZ, P2 ;  /* 0x000000ff0a0a7207 */ /* 0x000fe40001000000 */
[----:B------:R-:W-:Y:S01]  /*e080*/  LOP3.LUT R11, R17, R2, RZ, 0x3c, !PT ;  /* 0x00000002110b7212 */ /* 0x000fe200078e3cff */
[----:B------:R-:W-:Y:S06]  /*e090*/  @!P6 BRA `(.L_x_1938) ;  /* 0x000000040074e947 */ /* 0x000fec0003800000 */
[----:B------:R-:W-:Y:S01]  /*e0a0*/  MOV R13, R7 ;  /* 0x00000007000d7202 */ /* 0x000fe20000000f00 */
[----:B------:R-:W-:Y:S06]  /*e0b0*/  @!P0 BRA `(.L_x_1939) ;  /* 0x0000000000488947 */ /* 0x000fec0003800000 */
[----:B------:R-:W1:Y:S01]  /*e0c0*/  LDC R13, c[0x0][0x41c] ;  /* 0x00010700ff0d7b82 */ /* 0x000e620000000800 */
[----:B------:R-:W-:Y:S01]  /*e0d0*/  IMAD R14, R12, UR36, RZ ;  /* 0x000000240c0e7c24 */ /* 0x000fe2000f8e02ff */
[----:B------:R-:W-:-:S03]  /*e0e0*/  ULDC.64 UR4, c[0x0][0x208] ;  /* 0x0000820000047ab9 */ /* 0x000fc60000000a00 */
        /* <DEDUP_REMOVED lines=10> */
[----:B------:R-:W-:-:S05]  /*e190*/  IMAD.WIDE.U32 R2, R0, UR36, R2 ;  /* 0x0000002400027c25 */ /* 0x000fca000f8e0002 */
[----:B------:R-:W-:Y:S02]  /*e1a0*/  IADD3 R14, R14, R3, RZ ;  /* 0x000000030e0e7210 */ /* 0x000fe40007ffe0ff */
[----:B-1----:R-:W-:-:S04]  /*e1b0*/  LEA R8, P2, R2, R8, 0x2 ;  /* 0x0000000802087211 */ /* 0x002fc800078410ff */
[----:B------:R-:W-:-:S05]  /*e1c0*/  LEA.HI.X R9, R2, R9, R14, 0x2, P2 ;  /* 0x0000000902097211 */ /* 0x000fca00010f140e */
[----:B------:R1:W5:Y:S04]  /*e1d0*/  LDG.E R8, desc[UR4][R8.64] ;  /* 0x0000000408087981 */ /* 0x000368000c1e1900 */
.L_x_1939:
[----:B------:R-:W1:Y:S01]  /*e1e0*/  S2R R2, SR_TID.X ;  /* 0x0000000000027919 */ /* 0x000e620000002100 */
[----:B------:R-:W-:Y:S02]  /*e1f0*/  LEA R3, R10, UR38, 0x3 ;  /* 0x000000260a037c11 */ /* 0x000fe4000f8e18ff */
[----:B-1----:R-:W-:Y:S02]  /*e200*/  LOP3.LUT R9, R2, 0x7f, RZ, 0xc0, !PT ;  /* 0x0000007f02097812 */ /* 0x002fe400078ec0ff */
[----:B------:R-:W-:Y:S02]  /*e210*/  SHF.L.U32 R2, R11, 0x1f, RZ ;  /* 0x0000001f0b027819 */ /* 0x000fe400000006ff */
[----:B------:R-:W-:Y:S02]  /*e220*/  ISETP.NE.AND P2, PT, R9, RZ, PT ;  /* 0x000000ff0900720c */ /* 0x000fe40003f45270 */
[----:B------:R-:W1:Y:S02]  /*e230*/  SYNCS.PHASECHK.TRANS64.TRYWAIT P3, [R3+URZ+0x34840], R2 ;  /* 0x03484002030075a7 */ /* 0x000e64000806017f */
[----:B-1----:R-:W-:Y:S09]  /*e240*/  @!P3 BRA `(.L_x_1940) ;  /* 0x0000001400f8b947 */ /* 0x002ff20003800000 */
.L_x_1979:
[----:B------:R-:W-:Y:S05]  /*e250*/  @P2 BRA `(.L_x_1941) ;  /* 0x0000000000142947 */ /* 0x000fea0003800000 */
[----:B------:R-:W-:Y:S01]  /*e260*/  ISETP.NE.AND P3, PT, R19, RZ, PT ;  /* 0x000000ff1300720c */ /* 0x000fe20003f65270 */
[----:B-1----:R-:W-:-:S04]  /*e270*/  IMAD.MOV.U32 R2, RZ, RZ, 0xc000 ;  /* 0x0000c000ff027424 */ /* 0x002fc800078e00ff */
[----:B------:R2:W-:Y:S08]  /*e280*/  SYNCS.ARRIVE.TRANS64 RZ, [R3+URZ+0x34830], R2 ;  /* 0x0348300203ff79a7 */ /* 0x0005f0000800003f */
[----:B------:R-:W-:Y:S05]  /*e290*/  @!P3 BRA `(.L_x_1941) ;  /* 0x000000000004b947 */ /* 0x000fea0003800000 */
[----:B------:R-:W-:Y:S01]  /*e2a0*/  BPT.TRAP 0x1 ;  /* 0x000000040000795c */ /* 0x000fe20000300000 */
.L_x_1941:
        /* <DEDUP_REMOVED lines=16> */
[----:B-12---:R-:W-:Y:S01]  /*e3b0*/  LEA R2, R16, UR19, 0x3 ;  /* 0x0000001310027c11 */ /* 0x006fe2000f8e18ff */
        /* <DEDUP_REMOVED lines=14> */
.L_x_1980:
[----:B------:R-:W-:Y:S05]  /*e4a0*/  @P2 BRA `(.L_x_1943) ;  /* 0x0000000000142947 */ /* 0x000fea0003800000 */
[----:B------:R-:W-:Y:S01]  /*e4b0*/  ISETP.NE.AND P2, PT, R19, RZ, PT ;  /* 0x000000ff1300720c */ /* 0x000fe20003f45270 */
[----:B------:R-:W-:-:S04]  /*e4c0*/  IMAD.MOV.U32 R3, RZ, RZ, 0x8000 ;  /* 0x00008000ff037424 */ /* 0x000fc800078e00ff */
[----:B------:R2:W-:Y:S08]  /*e4d0*/  SYNCS.ARRIVE.TRANS64 RZ, [R2+URZ+0x50], R3 ;  /* 0x0000500302ff79a7 */ /* 0x0005f0000800003f */
[----:B------:R-:W-:Y:S05]  /*e4e0*/  @!P2 BRA `(.L_x_1943) ;  /* 0x000000000004a947 */ /* 0x000fea0003800000 */
[----:B------:R-:W-:Y:S01]  /*e4f0*/  BPT.TRAP 0x1 ;  /* 0x000000040000795c */ /* 0x000fe20000300000 */
.L_x_1943:
        /* <DEDUP_REMOVED lines=10> */
[----:B------:R-:W-:Y:S01]  /*e5a0*/  MOV R5, R13 ;  /* 0x0000000d00057202 */ /* 0x000fe20000000f00 */
[----:B------:R-:W-:-:S02]  /*e5b0*/  IMAD.MOV.U32 R6, RZ, RZ, R8 ;  /* 0x000000ffff067224 */ /* 0x000fc400078e0008 */
        /* <DEDUP_REMOVED lines=11> */
.L_x_1938:
[----:B------:R-:W-:Y:S05]  /*e670*/  BSYNC B1 ;  /* 0x0000000000017941 */ /* 0x000fea0003800000 */
.L_x_1937:
[----:B------:R-:W-:Y:S01]  /*e680*/  VIADD R16, R10, 0x1 ;  /* 0x000000010a107836 */ /* 0x000fe20000000000 */
[----:B------:R-:W-:Y:S04]  /*e690*/  BSSY B1, `(.L_x_1944) ;  /* 0x0000063000017945 */ /* 0x000fe80003800000 */
[----:B------:R-:W-:-:S04]  /*e6a0*/  ISETP.NE.AND P2, PT, R16, 0x2, PT ;  /* 0x000000021000780c */ /* 0x000fc80003f45270 */
[----:B-12---:R-:W-:Y:S02]  /*e6b0*/  SEL R2, RZ, 0x1, P2 ;  /* 0x00000001ff027807 */ /* 0x006fe40001000000 */
[----:B------:R-:W-:Y:S02]  /*e6c0*/  SEL R16, R16, RZ, P2 ;  /* 0x000000ff10107207 */ /* 0x000fe40001000000 */
[----:B------:R-:W-:Y:S01]  /*e6d0*/  LOP3.LUT R17, R11, R2, RZ, 0x3c, !PT ;  /* 0x000000020b117212 */ /* 0x000fe200078e3cff */
[----:B------:R-:W-:Y:S06]  /*e6e0*/  @!P6 BRA `(.L_x_1945) ;  /* 0x000000040074e947 */ /* 0x000fec0003800000 */
[----:B------:R-:W-:Y:S01]  /*e6f0*/  IADD3 R13, R7, -0x1, RZ ;  /* 0xffffffff070d7810 */ /* 0x000fe20007ffe0ff */
[----:B------:R-:W-:Y:S06]  /*e700*/  @!P0 BRA `(.L_x_1946) ;  /* 0x0000000000488947 */ /* 0x000fec0003800000 */
[----:B------:R-:W1:Y:S01]  /*e710*/  LDC R8, c[0x0][0x41c] ;  /* 0x00010700ff087b82 */ /* 0x000e620000000800 */
        /* <DEDUP_REMOVED lines=12> */
[----:B------:R-:W-:-:S05]  /*e7e0*/  IMAD.WIDE.U32 R2, R0, UR36, R2 ;  /* 0x0000002400027c25 */ /* 0x000fca000f8e0002 */
[----:B------:R-:W-:Y:S02]  /*e7f0*/  IADD3 R14, R14, R3, RZ ;  /* 0x000000030e0e7210 */ /* 0x000fe40007ffe0ff */
[----:B-1----:R-:W-:-:S04]  /*e800*/  LEA R8, P2, R2, R8, 0x2 ;  /* 0x0000000802087211 */ /* 0x002fc800078410ff */
[----:B------:R-:W-:-:S05]  /*e810*/  LEA.HI.X R9, R2, R9, R14, 0x2, P2 ;  /* 0x0000000902097211 */ /* 0x000fca00010f140e */
[----:B------:R1:W5:Y:S04]  /*e820*/  LDG.E R8, desc[UR4][R8.64] ;  /* 0x0000000408087981 */ /* 0x000368000c1e1900 */
.L_x_1946:
[----:B------:R-:W1:Y:S01]  /*e830*/  S2R R2, SR_TID.X ;  /* 0x0000000000027919 */ /* 0x000e620000002100 */
[----:B------:R-:W-:Y:S02]  /*e840*/  SHF.L.U32 R3, R17, 0x1f, RZ ;  /* 0x0000001f11037819 */ /* 0x000fe400000006ff */
[----:B-1----:R-:W-:Y:S02]  /*e850*/  LOP3.LUT R9, R2, 0x7f, RZ, 0xc0, !PT ;  /* 0x0000007f02097812 */ /* 0x002fe400078ec0ff */
[----:B------:R-:W-:Y:S02]  /*e860*/  LEA R2, R16, UR38, 0x3 ;  /* 0x0000002610027c11 */ /* 0x000fe4000f8e18ff */
[----:B------:R-:W-:Y:S02]  /*e870*/  ISETP.NE.AND P2, PT, R9, RZ, PT ;  /* 0x000000ff0900720c */ /* 0x000fe40003f45270 */
[----:B------:R-:W1:Y:S02]  /*e880*/  SYNCS.PHASECHK.TRANS64.TRYWAIT P3, [R2+URZ+0x34840], R3 ;  /* 0x03484003020075a7 */ /* 0x000e64000806017f */
[----:B-1----:R-:W-:Y:S09]  /*e890*/  @!P3 BRA `(.L_x_1947) ;  /* 0x00000010008cb947 */ /* 0x002ff20003800000 */
.L_x_1981:
[----:B------:R-:W-:Y:S05]  /*e8a0*/  @P2 BRA `(.L_x_1948) ;  /* 0x0000000000142947 */ /* 0x000fea0003800000 */
[----:B------:R-:W-:Y:S01]  /*e8b0*/  ISETP.NE.AND P3, PT, R19, RZ, PT ;  /* 0x000000ff1300720c */ /* 0x000fe20003f65270 */
[----:B-1----:R-:W-:-:S04]  /*e8c0*/  IMAD.MOV.U32 R3, RZ, RZ, 0xc000 ;  /* 0x0000c000ff037424 */ /* 0x002fc800078e00ff */
[----:B------:R2:W-:Y:S08]  /*e8d0*/  SYNCS.ARRIVE.TRANS64 RZ, [R2+URZ+0x34830], R3 ;  /* 0x0348300302ff79a7 */ /* 0x0005f0000800003f */
[----:B------:R-:W-:Y:S05]  /*e8e0*/  @!P3 BRA `(.L_x_1948) ;  /* 0x000000000004b947 */ /* 0x000fea0003800000 */
[----:B------:R-:W-:Y:S01]  /*e8f0*/  BPT.TRAP 0x1 ;  /* 0x000000040000795c */ /* 0x000fe20000300000 */
.L_x_1948:
        /* <DEDUP_REMOVED lines=14> */
[----:B-12---:R-:W-:Y:S01]  /*e9e0*/  LEA R2, R10, UR19, 0x3 ;  /* 0x000000130a027c11 */ /* 0x006fe2000f8e18ff */
[----:B------:R-:W-:-:S02]  /*e9f0*/  ULEA UR9, UR9, UR19, 0x3 ;  /* 0x0000001309097291 */ /* 0x000fc4000f8e183f */
[----:B------:R-:W-:Y:S02]  /*ea00*/  USHF.L.U32 UR11, UR11, 0x7, URZ ;  /* 0x000000070b0b7899 */ /* 0x000fe4000800063f */
        /* <DEDUP_REMOVED lines=14> */
.L_x_1982:
[----:B------:R-:W-:Y:S05]  /*eaf0*/  @P2 BRA `(.L_x_1950) ;  /* 0x0000000000142947 */ /* 0x000fea0003800000 */
[----:B------:R-:W-:Y:S01]  /*eb00*/  ISETP.NE.AND P2, PT, R19, RZ, PT ;  /* 0x000000ff1300720c */ /* 0x000fe20003f45270 */
[----:B------:R-:W-:-:S04]  /*eb10*/  IMAD.MOV.U32 R3, RZ, RZ, 0x8000 ;  /* 0x00008000ff037424 */ /* 0x000fc800078e00ff */
[----:B------:R2:W-:Y:S08]  /*eb20*/  SYNCS.ARRIVE.TRANS64 RZ, [R2+URZ+0x50], R3 ;  /* 0x0000500302ff79a7 */ /* 0x0005f0000800003f */
[----:B------:R-:W-:Y:S05]  /*eb30*/  @!P2 BRA `(.L_x_1950) ;  /* 0x000000000004a947 */ /* 0x000fea0003800000 */
[----:B------:R-:W-:Y:S01]  /*eb40*/  BPT.TRAP 0x1 ;  /* 0x000000040000795c */ /* 0x000fe20000300000 */
.L_x_1950:
        /* <DEDUP_REMOVED lines=23> */
.L_x_1945:
[----:B------:R-:W-:Y:S05]  /*ecc0*/  BSYNC B1 ;  /* 0x0000000000017941 */ /* 0x000fea0003800000 */
.L_x_1944:
[C---:B------:R-:W-:Y:S01]  /*ecd0*/  ISETP.GT.AND P2, PT, R7.reuse, 0x1, PT ;  /* 0x000000010700780c */ /* 0x040fe20003f44270 */
[----:B------:R-:W-:-:S12]  /*ece0*/  VIADD R7, R7, 0xfffffffe ;  /* 0xfffffffe07077836 */ /* 0x000fd80000000000 */
[----:B------:R-:W-:Y:S05]  /*ecf0*/  @P2 BRA `(.L_x_1951) ;  /* 0xfffffff000c82947 */ /* 0x000fea000383ffff */
.L_x_1936:
[----:B------:R-:W-:Y:S05]  /*ed00*/  BSYNC B0 ;  /* 0x0000000000007941 */ /* 0x000fea0003800000 */
.L_x_1927:
[----:B------:R-:W-:Y:S04]  /*ed10*/  BSSY B0, `(.L_x_1952) ;  /* 0x000000f000007945 */ /* 0x000fe80003800000 */
[----:B------:R-:W-:Y:S05]  /*ed20*/  @P1 BRA `(.L_x_1953) ;  /* 0x0000000000341947 */ /* 0x000fea0003800000 */
[----:B-1----:R-:W1:Y:S01]  /*ed30*/  S2R R7, SR_LANEID ;  /* 0x0000000000077919 */ /* 0x002e620000000000 */
[----:B------:R-:W-:Y:S01]  /*ed40*/  VOTEU.ANY UR4, UPT, PT ;  /* 0x0000000000047886 */ /* 0x000fe200038e0100 */
[----:B--2---:R-:W2:Y:S01]  /*ed50*/  LDC.64 R2, c[0x0][0xdf0] ;  /* 0x00037c00ff027b82 */ /* 0x004ea20000000a00 */
        /* <DEDUP_REMOVED lines=10> */
.L_x_1953:
[----:B------:R-:W-:Y:S05]  /*ee00*/  BSYNC B0 ;  /* 0x0000000000007941 */ /* 0x000fea0003800000 */
.L_x_1952:
[----:B------:R-:W-:Y:S04]  /*ee10*/  BSSY B0, `(.L_x_1954) ;  /* 0x0000024000007945 */ /* 0x000fe80003800000 */
[----:B------:R-:W-:Y:S05]  /*ee20*/  @!P6 BRA `(.L_x_1955) ;  /* 0x000000000088e947 */ /* 0x000fea0003800000 */
[----:B------:R-:W3:Y:S01]  /*ee30*/  S2R R0, SR_TID.X ;  /* 0x0000000000007919 */ /* 0x000ee20000002100 */
[----:B-12---:R-:W-:Y:S02]  /*ee40*/  LEA R3, R16, UR38, 0x3 ;  /* 0x0000002610037c11 */ /* 0x006fe4000f8e18ff */
[----:B---3--:R-:W-:Y:S02]  /*ee50*/  LOP3.LUT R2, R0, 0x7f, RZ, 0xc0, !PT ;  /* 0x0000007f00027812 */ /* 0x008fe400078ec0ff */
[----:B------:R-:W-:Y:S02]  /*ee60*/  SHF.L.U32 R0, R17, 0x1f, RZ ;  /* 0x0000001f11007819 */ /* 0x000fe400000006ff */
[----:B------:R-:W-:Y:S02]  /*ee70*/  ISETP.NE.AND P1, PT, R2, RZ, PT ;  /* 0x000000ff0200720c */ /* 0x000fe40003f25270 */
[----:B------:R-:W1:Y:S02]  /*ee80*/  SYNCS.PHASECHK.TRANS64.TRYWAIT P0, [R3+URZ+0x34860], R0 ;  /* 0x03486000030075a7 */ /* 0x000e64000800017f */
[----:B-1----:R-:W-:Y:S09]  /*ee90*/  @!P0 BRA `(.L_x_1956) ;  /* 0x0000000c00348947 */ /* 0x002ff20003800000 */
.L_x_1983:
[----:B------:R-:W-:Y:S05]  /*eea0*/  @P1 BRA `(.L_x_1957) ;  /* 0x0000000000141947 */ /* 0x000fea0003800000 */
[----:B------:R-:W-:Y:S02]  /*eeb0*/  ISETP.NE.AND P0, PT, R19, RZ, PT ;  /* 0x000000ff1300720c */ /* 0x000fe40003f05270 */
[----:B-1----:R-:W-:-:S04]  /*eec0*/  MOV R0, 0x8000 ;  /* 0x0000800000007802 */ /* 0x002fc80000000f00 */
[----:B------:R2:W-:Y:S07]  /*eed0*/  SYNCS.ARRIVE.TRANS64 RZ, [R3+URZ+0x34850], R0 ;  /* 0x0348500003ff79a7 */ /* 0x0005ee000800003f */
[----:B------:R-:W-:Y:S05]  /*eee0*/  @!P0 BRA `(.L_x_1957) ;  /* 0x0000000000048947 */ /* 0x000fea0003800000 */
[----:B------:R-:W-:Y:S01]  /*eef0*/  BPT.TRAP 0x1 ;  /* 0x000000040000795c */ /* 0x000fe20000300000 */
.L_x_1957:
        /* <DEDUP_REMOVED lines=21> */
.L_x_1955:
[----:B------:R-:W-:Y:S05]  /*f050*/  BSYNC B0 ;  /* 0x0000000000007941 */ /* 0x000fea0003800000 */
.L_x_1954:
[----:B------:R-:W-:Y:S02]  /*f060*/  VIADD R16, R16, 0x1 ;  /* 0x0000000110107836 */ /* 0x000fe40000000000 */
[----:B------:R-:W-:-:S03]  /*f070*/  IMAD.MOV.U32 R13, RZ, RZ, R18 ;  /* 0x000000ffff0d7224 */ /* 0x000fc600078e0012 */
[----:B------:R-:W-:-:S04]  /*f080*/  ISETP.NE.AND P0, PT, R16, 0x2, PT ;  /* 0x000000021000780c */ /* 0x000fc80003f05270 */
[----:B-12---:R-:W-:Y:S02]  /*f090*/  SEL R0, RZ, 0x1, P0 ;  /* 0x00000001ff007807 */ /* 0x006fe40000000000 */
[----:B------:R-:W-:Y:S02]  /*f0a0*/  SEL R16, R16, RZ, P0 ;  /* 0x000000ff10107207 */ /* 0x000fe40000000000 */
[----:B------:R-:W-:-:S07]  /*f0b0*/  LOP3.LUT R17, R17, R0, RZ, 0x3c, !PT ;  /* 0x0000000011117212 */ /* 0x000fce00078e3cff */
.L_x_1916:
[----:B------:R-:W-:Y:S05]  /*f0c0*/  BSYNC B6 ;  /* 0x0000000000067941 */ /* 0x000fea0003800000 */
.L_x_1914:
[----:B------:R-:W-:-:S03]  /*f0d0*/  UMOV UR4, 0xffffffff ;  /* 0xffffffff00047882 */ /* 0x000fc60000000000 */
[----:B------:R-:W-:Y:S05]  /*f0e0*/  BRA.DIV UR4, `(.L_x_1958) ;  /* 0x0000000a04b47947 */ /* 0x000fea000b800000 */
[----:B------:R1:W2:Y:S02]  /*f0f0*/  SHFL.IDX PT, R14, R13, RZ, 0x1f ;  /* 0x00001fff0d0e7589 */ /* 0x0002a400000e0000 */
.L_x_1986:
[----:B------:R-:W-:Y:S01]  /*f100*/  ISETP.NE.AND P0, PT, R19, RZ, PT ;  /* 0x000000ff1300720c */ /* 0x000fe20003f05270 */
[----:B------:R-:W-:Y:S05]  /*f110*/  WARPSYNC.ALL ;  /* 0x0000000000007948 */ /* 0x000fea0003800000 */
[----:B------:R-:W-:Y:S01]  /*f120*/  BAR.SYNC.DEFER_BLOCKING 0x4, 0x120 ;  /* 0x0104800000007b1d */ /* 0x000fe20000010000 */
[----:B--2---:R-:W-:-:S05]  /*f130*/  MOV R18, R14 ;  /* 0x0000000e00127202 */ /* 0x004fca0000000f00 */
[----:B------:R-:W-:Y:S01]  /*f140*/  ULDC UR4, c[0x0][0xda8] ;  /* 0x00036a0000047ab9 */ /* 0x000fe20000000800 */
[----:B------:R-:W-:Y:S01]  /*f150*/  @!P0 MOV R0, 0x400 ;  /* 0x0000040000008802 */ /* 0x000fe20000000f00 */
[----:B------:R-:W2:Y:S03]  /*f160*/  @!P0 S2R R3, SR_CgaCtaId ;  /* 0x0000000000038919 */ /* 0x000ea60000008800 */
[----:B--2---:R-:W-:-:S05]  /*f170*/  @!P0 LEA R0, R3, R0, 0x18 ;  /* 0x0000000003008211 */ /* 0x004fca00078ec0ff */
[----:B------:R2:W-:Y:S01]  /*f180*/  @!P0 STS [R0+0x348d0], R13 ;  /* 0x0348d00d00008388 */ /* 0x0005e20000000800 */
[----:B------:R-:W-:Y:S06]  /*f190*/  BAR.ARV 0x5, 0x120 ;  /* 0x0144800000007b1d */ /* 0x000fec0000002000 */
[----:B------:R-:W-:-:S13]  /*f1a0*/  ISETP.GE.AND P0, PT, R18, UR4, PT ;  /* 0x0000000412007c0c */ /* 0x000fda000bf06270 */
[----:B--2---:R-:W-:Y:S05]  /*f1b0*/  @!P0 BRA `(.L_x_1959) ;  /* 0xffffffd400348947 */ /* 0x004fea000383ffff */
.L_x_1911:
        /* <DEDUP_REMOVED lines=11> */
.L_x_1987:
        /* <DEDUP_REMOVED lines=16> */
.L_x_1963:
[----:B------:R-:W-:Y:S01]  /*f370*/  IADD3 R3, R7, 0x34840, RZ ;  /* 0x0003484007037810 */ /* 0x000fe20007ffe0ff */
[----:B------:R-:W-:Y:S01]  /*f380*/  VIADD R0, R16, 0x1 ;  /* 0x0000000110007836 */ /* 0x000fe20000000000 */
[----:B------:R-:W-:-:S03]  /*f390*/  SHF.L.U32 R4, R17, 0x1f, RZ ;  /* 0x0000001f11047819 */ /* 0x000fc600000006ff */
[----:B------:R-:W-:Y:S01]  /*f3a0*/  IMAD R5, R16, 0x8, R3 ;  /* 0x0000000810057824 */ /* 0x000fe200078e0203 */
[----:B------:R-:W-:-:S03]  /*f3b0*/  ISETP.NE.AND P1, PT, R0, 0x2, PT ;  /* 0x000000020000780c */ /* 0x000fc60003f25270 */
[----:B------:R-:W2:Y:S01]  /*f3c0*/  SYNCS.PHASECHK.TRANS64.TRYWAIT P0, [R5+URZ], R4 ;  /* 0x00000004050075a7 */ /* 0x000ea2000800017f */
[----:B------:R-:W-:-:S04]  /*f3d0*/  SEL R2, RZ, 0x1, P1 ;  /* 0x00000001ff027807 */ /* 0x000fc80000800000 */
[----:B------:R-:W-:Y:S02]  /*f3e0*/  LOP3.LUT R17, R17, R2, RZ, 0x3c, !PT ;  /* 0x0000000211117212 */ /* 0x000fe400078e3cff */
[----:B------:R-:W-:Y:S02]  /*f3f0*/  SEL R2, R0, RZ, P1 ;  /* 0x000000ff00027207 */ /* 0x000fe40000800000 */
[----:B------:R-:W-:Y:S02]  /*f400*/  SHF.L.U32 R0, R17, 0x1f, RZ ;  /* 0x0000001f11007819 */ /* 0x000fe400000006ff */
[----:B------:R-:W-:Y:S01]  /*f410*/  LEA R3, R2, R3, 0x3 ;  /* 0x0000000302037211 */ /* 0x000fe200078e18ff */
[----:B--2---:R-:W-:Y:S06]  /*f420*/  @!P0 BRA `(.L_x_1964) ;  /* 0x00000008001c8947 */ /* 0x004fec0003800000 */
.L_x_1988:
[----:B------:R-:W3:Y:S02]  /*f430*/  SYNCS.PHASECHK.TRANS64.TRYWAIT P0, [R3+URZ], R0 ;  /* 0x00000000030075a7 */ /* 0x000ee4000800017f */
[----:B---3--:R-:W-:Y:S05]  /*f440*/  @!P0 BRA `(.L_x_1965) ;  /* 0x0000000800288947 */ /* 0x008fea0003800000 */
.L_x_1989:
[----:B------:R-:W-:Y:S05]  /*f450*/  @!P2 BRA `(.L_x_1966) ;  /* 0x000000000004a947 */ /* 0x000fea0003800000 */
[----:B------:R-:W-:Y:S01]  /*f460*/  BPT.TRAP 0x1 ;  /* 0x000000040000795c */ /* 0x000fe20000300000 */
.L_x_1966:
[----:B---3--:R-:W-:-:S05]  /*f470*/  VIADD R3, R7, 0x34860 ;  /* 0x0003486007037836 */ /* 0x008fca0000000000 */
[----:B--2---:R-:W-:-:S04]  /*f480*/  LEA R5, R16, R3, 0x3 ;  /* 0x0000000310057211 */ /* 0x004fc800078e18ff */
[----:B------:R-:W2:Y:S02]  /*f490*/  SYNCS.PHASECHK.TRANS64.TRYWAIT P0, [R5+URZ], R4 ;  /* 0x00000004050075a7 */ /* 0x000ea4000800017f */
[----:B--2---:R-:W-:Y:S05]  /*f4a0*/  @!P0 BRA `(.L_x_1967) ;  /* 0x0000000800248947 */ /* 0x004fea0003800000 */
.L_x_1990:
[----:B------:R-:W-:-:S07]  /*f4b0*/  IMAD R3, R2, 0x8, R3 ;  /* 0x0000000802037824 */ /* 0x000fce00078e0203 */
.L_x_1968:
[----:B---3--:R3:W4:Y:S02]  /*f4c0*/  SYNCS.PHASECHK.TRANS64.TRYWAIT P0, [R3+URZ], R0 ;  /* 0x00000000030075a7 */ /* 0x008724000800017f */
[----:B----4-:R-:W-:Y:S05]  /*f4d0*/  @!P0 NANOSLEEP.SYNCS 0x989680 ;  /* 0x009896800000895d */ /* 0x010fea0003900000 */
[----:B------:R-:W4:Y:S02]  /*f4e0*/  @!P0 SYNCS.PHASECHK.TRANS64 P0, [R3+URZ], R0 ;  /* 0x00000000030085a7 */ /* 0x000f24000800007f */
[----:B----4-:R-:W-:Y:S05]  /*f4f0*/  @!P0 BRA `(.L_x_1968) ;  /* 0xfffffffc00f08947 */ /* 0x010fea000383ffff */
.L_x_1962:
[----:B------:R-:W-:Y:S05]  /*f500*/  BSYNC B0 ;  /* 0x0000000000007941 */ /* 0x000fea0003800000 */
.L_x_1961:
[----:B------:R-:W-:Y:S05]  /*f510*/  EXIT ;  /* 0x000000000000794d */ /* 0x000fea0003800000 */
.L_x_1868:
[----:B-1----:R-:W-:-:S04]  /*f520*/  MOV R3, UR38 ;  /* 0x0000002600037c02 */ /* 0x002fc80008000f00 */
[----:B------:R1:W2:Y:S03]  /*f530*/  SYNCS.PHASECHK.TRANS64.TRYWAIT P1, [R3+URZ+0x34800], R0 ;  /* 0x03480000030075a7 */ /* 0x0002a6000802017f */
[----:B--2---:R-:W-:Y:S05]  /*f540*/  @!P1 NANOSLEEP.SYNCS 0x989680 ;  /* 0x009896800000995d */ /* 0x004fea0003900000 */
[----:B------:R-:W2:Y:S02]  /*f550*/  @!P1 SYNCS.PHASECHK.TRANS64 P1, [R3+URZ+0x34800], R0 ;  /* 0x03480000030095a7 */ /* 0x000ea4000802007f */
[----:B--2---:R-:W-:Y:S05]  /*f560*/  @!P1 BRA `(.L_x_1868) ;  /* 0xfffffffc00ec9947 */ /* 0x004fea000383ffff */
[----:B------:R-:W-:Y:S05]  /*f570*/  BRA `(.L_x_1969) ;  /* 0xffffff2000447947 */ /* 0x000fea000383ffff */
.L_x_1872:
[----:B--2---:R2:W3:Y:S02]  /*f580*/  SYNCS.PHASECHK.TRANS64.TRYWAIT P2, [R0+URZ+0x34830], R3 ;  /* 0x03483003000075a7 */ /* 0x0044e4000804017f */
[----:B---3--:R-:W-:Y:S05]  /*f590*/  @!P2 NANOSLEEP.SYNCS 0x989680 ;  /* 0x009896800000a95d */ /* 0x008fea0003900000 */
[----:B------:R-:W3:Y:S02]  /*f5a0*/  @!P2 SYNCS.PHASECHK.TRANS64 P2, [R0+URZ+0x34830], R3 ;  /* 0x034830030000a5a7 */ /* 0x000ee4000804007f */
[----:B---3--:R-:W-:Y:S05]  /*f5b0*/  @!P2 BRA `(.L_x_1872) ;  /* 0xfffffffc00f0a947 */ /* 0x008fea000383ffff */
[----:B------:R-:W-:Y:S05]  /*f5c0*/  BRA `(.L_x_1871) ;  /* 0xffffff20006c7947 */ /* 0x000fea000383ffff */
.L_x_1877:
[----:B--2---:R-:W-:-:S04]  /*f5d0*/  IMAD.U32 R12, RZ, RZ, UR37 ;  /* 0x00000025ff0c7e24 */ /* 0x004fc8000f8e00ff */
[----:B------:R2:W3:Y:S03]  /*f5e0*/  SYNCS.PHASECHK.TRANS64.TRYWAIT P2, [R12+URZ+0x34830], R5 ;  /* 0x034830050c0075a7 */ /* 0x0004e6000804017f */
[----:B---3--:R-:W-:Y:S05]  /*f5f0*/  @!P2 NANOSLEEP.SYNCS 0x989680 ;  /* 0x009896800000a95d */ /* 0x008fea0003900000 */
[----:B------:R-:W3:Y:S02]  /*f600*/  @!P2 SYNCS.PHASECHK.TRANS64 P2, [R12+URZ+0x34830], R5 ;  /* 0x034830050c00a5a7 */ /* 0x000ee4000804007f */
[----:B---3--:R-:W-:Y:S05]  /*f610*/  @!P2 BRA `(.L_x_1877) ;  /* 0xfffffffc00eca947 */ /* 0x008fea000383ffff */
[----:B------:R-:W-:Y:S05]  /*f620*/  BRA `(.L_x_1876) ;  /* 0xffffff5000f87947 */ /* 0x000fea000383ffff */
.L_x_1881:
[----:B-12---:R-:W-:-:S04]  /*f630*/  MOV R5, UR6 ;  /* 0x0000000600057c02 */ /* 0x006fc80008000f00 */
[----:B------:R1:W2:Y:S03]  /*f640*/  SYNCS.PHASECHK.TRANS64.TRYWAIT P2, [R5+URZ+0x34850], R0 ;  /* 0x03485000050075a7 */ /* 0x0002a6000804017f */
[----:B--2---:R-:W-:Y:S05]  /*f650*/  @!P2 NANOSLEEP.SYNCS 0x989680 ;  /* 0x009896800000a95d */ /* 0x004fea0003900000 */
[----:B------:R-:W2:Y:S02]  /*f660*/  @!P2 SYNCS.PHASECHK.TRANS64 P2, [R5+URZ+0x34850], R0 ;  /* 0x034850000500a5a7 */ /* 0x000ea4000804007f */
[----:B--2---:R-:W-:Y:S05]  /*f670*/  @!P2 BRA `(.L_x_1881) ;  /* 0xfffffffc00eca947 */ /* 0x004fea000383ffff */
[----:B------:R-:W-:Y:S05]  /*f680*/  BRA `(.L_x_1880) ;  /* 0xffffff5c00207947 */ /* 0x000fea000383ffff */
.L_x_1887:
[----:B--2---:R-:W-:-:S04]  /*f690*/  IMAD.U32 R12, RZ, RZ, UR6 ;  /* 0x00000006ff0c7e24 */ /* 0x004fc8000f8e00ff */
[----:B------:R2:W3:Y:S03]  /*f6a0*/  SYNCS.PHASECHK.TRANS64.TRYWAIT P2, [R12+URZ+0x34830], R5 ;  /* 0x034830050c0075a7 */ /* 0x0004e6000804017f */
[----:B---3--:R-:W-:Y:S05]  /*f6b0*/  @!P2 NANOSLEEP.SYNCS 0x989680 ;  /* 0x009896800000a95d */ /* 0x008fea0003900000 */
[----:B------:R-:W3:Y:S02]  /*f6c0*/  @!P2 SYNCS.PHASECHK.TRANS64 P2, [R12+URZ+0x34830], R5 ;  /* 0x034830050c00a5a7 */ /* 0x000ee4000804007f */
[----:B---3--:R-:W-:Y:S05]  /*f6d0*/  @!P2 BRA `(.L_x_1887) ;  /* 0xfffffffc00eca947 */ /* 0x008fea000383ffff */
[----:B------:R-:W-:Y:S05]  /*f6e0*/  BRA `(.L_x_1886) ;  /* 0xffffff8400647947 */ /* 0x000fea000383ffff */
.L_x_1891:
[----:B-12---:R-:W-:-:S04]  /*f6f0*/  MOV R5, UR6 ;  /* 0x0000000600057c02 */ /* 0x006fc80008000f00 */
[----:B------:R1:W2:Y:S03]  /*f700*/  SYNCS.PHASECHK.TRANS64.TRYWAIT P2, [R5+URZ+0x34850], R0 ;  /* 0x03485000050075a7 */ /* 0x0002a6000804017f */
[----:B--2---:R-:W-:Y:S05]  /*f710*/  @!P2 NANOSLEEP.SYNCS 0x989680 ;  /* 0x009896800000a95d */ /* 0x004fea0003900000 */
[----:B------:R-:W2:Y:S02]  /*f720*/  @!P2 SYNCS.PHASECHK.TRANS64 P2, [R5+URZ+0x34850], R0 ;  /* 0x034850000500a5a7 */ /* 0x000ea4000804007f */
[----:B--2---:R-:W-:Y:S05]  /*f730*/  @!P2 BRA `(.L_x_1891) ;  /* 0xfffffffc00eca947 */ /* 0x004fea000383ffff */
[----:B------:R-:W-:Y:S05]  /*f740*/  BRA `(.L_x_1890) ;  /* 0xffffff8c008c7947 */ /* 0x000fea000383ffff */
.L_x_1896:
[----:B--2---:R-:W-:-:S04]  /*f750*/  IMAD.U32 R7, RZ, RZ, UR5 ;  /* 0x00000005ff077e24 */ /* 0x004fc8000f8e00ff */
[----:B------:R2:W3:Y:S03]  /*f760*/  SYNCS.PHASECHK.TRANS64.TRYWAIT P0, [R7+URZ+0x34850], R0 ;  /* 0x03485000070075a7 */ /* 0x0004e6000800017f */
[----:B---3--:R-:W-:Y:S05]  /*f770*/  @!P0 NANOSLEEP.SYNCS 0x989680 ;  /* 0x009896800000895d */ /* 0x008fea0003900000 */
[----:B------:R-:W3:Y:S02]  /*f780*/  @!P0 SYNCS.PHASECHK.TRANS64 P0, [R7+URZ+0x34850], R0 ;  /* 0x03485000070085a7 */ /* 0x000ee4000800007f */
[----:B---3--:R-:W-:Y:S05]  /*f790*/  @!P0 BRA `(.L_x_1896) ;  /* 0xfffffffc00ec8947 */ /* 0x008fea000383ffff */
[----:B------:R-:W-:Y:S05]  /*f7a0*/  BRA `(.L_x_1895) ;  /* 0xffffffb000647947 */ /* 0x000fea000383ffff */
.L_x_1920:
[----:B------:R-:W1:Y:S01]  /*f7b0*/  S2R R7, SR_TID.X ;  /* 0x0000000000077919 */ /* 0x000e620000002100 */
[----:B------:R-:W-:Y:S01]  /*f7c0*/  IMAD.MOV.U32 R12, RZ, RZ, RZ ;  /* 0x000000ffff0c7224 */ /* 0x000fe200078e00ff */
[----:B------:R-:W-:Y:S01]  /*f7d0*/  MOV R11, 0x1f ;  /* 0x0000001f000b7802 */ /* 0x000fe20000000f00 */
[----:B------:R-:W-:Y:S01]  /*f7e0*/  IMAD.MOV.U32 R15, RZ, RZ, -0x1 ;  /* 0xffffffffff0f7424 */ /* 0x000fe200078e00ff */
[----:B-1----:R-:W-:-:S04]  /*f7f0*/  SHF.R.U32.HI R7, RZ, 0x5, R7 ;  /* 0x00000005ff077819 */ /* 0x002fc80000011607 */
[----:B------:R-:W-:-:S04]  /*f800*/  LOP3.LUT R7, R7, 0x3, RZ, 0xc0, !PT ;  /* 0x0000000307077812 */ /* 0x000fc800078ec0ff */
[----:B------:R-:W-:-:S07]  /*f810*/  MOV R13, R7 ;  /* 0x00000007000d7202 */ /* 0x000fce0000000f00 */
[----:B------:R-:W-:Y:S05]  /*f820*/  WARPSYNC.COLLECTIVE R15, `(.L_x_1970) ;  /* 0x000000000f087348 */ /* 0x000fea0003c00000 */
[----:B------:R1:W2:Y:S02]  /*f830*/  SHFL.IDX P6, R14, R13, R12, R11 ;  /* 0x0000000c0d0e7389 */ /* 0x0002a400000c000b */
[----:B-12---:R-:W-:Y:S01]  /*f840*/  ENDCOLLECTIVE ;  /* 0x000000000000791b */ /* 0x006fe20003800000 */
.L_x_1970:
[----:B------:R-:W-:Y:S05]  /*f850*/  BRA `(.L_x_1971) ;  /* 0xffffffd800607947 */ /* 0x000fea000383ffff */
.L_x_1921:
[----:B------:R-:W-:Y:S01]  /*f860*/  BSSY B0, `(.L_x_1972) ;  /* 0x0000006000007945 */ /* 0x000fe20003800000 */
[----:B------:R-:W-:-:S07]  /*f870*/  MOV R15, 0xffffffff ;  /* 0xffffffff000f7802 */ /* 0x000fce0000000f00 */
[----:B------:R-:W-:Y:S05]  /*f880*/  WARPSYNC.COLLECTIVE R15, `(.L_x_1973) ;  /* 0x000000000f0c7348 */ /* 0x000fea0003c00000 */
[----:B------:R-:W-:Y:S02]  /*f890*/  ELECT P6, UR62, PT ;  /* 0x00000000003e782f */ /* 0x000fe400038c0000 */
[----:B------:R-:W-:Y:S01]  /*f8a0*/  MOV R14, UR62 ;  /* 0x0000003e000e7c02 */ /* 0x000fe20008000f00 */
[----:B------:R-:W-:Y:S10]  /*f8b0*/  ENDCOLLECTIVE ;  /* 0x000000000000791b */ /* 0x000ff40003800000 */
.L_x_1973:
[----:B------:R-:W-:Y:S05]  /*f8c0*/  BSYNC B0 ;  /* 0x0000000000007941 */ /* 0x000fea0003800000 */
.L_x_1972:
[----:B------:R-:W-:Y:S05]  /*f8d0*/  BRA `(.L_x_1974) ;  /* 0xffffffd800507947 */ /* 0x000fea000383ffff */
.L_x_1924:
[----:B-1----:R1:W2:Y:S02]  /*f8e0*/  SYNCS.PHASECHK.TRANS64.TRYWAIT P2, [R8+URZ+0x34840], R7 ;  /* 0x03484007080075a7 */ /* 0x0022a4000804017f */
[----:B--2---:R-:W-:Y:S05]  /*f8f0*/  @!P2 NANOSLEEP.SYNCS 0x989680 ;  /* 0x009896800000a95d */ /* 0x004fea0003900000 */
[----:B------:R-:W2:Y:S02]  /*f900*/  @!P2 SYNCS.PHASECHK.TRANS64 P2, [R8+URZ+0x34840], R7 ;  /* 0x034840070800a5a7 */ /* 0x000ea4000804007f */
[----:B--2---:R-:W-:Y:S05]  /*f910*/  @!P2 BRA `(.L_x_1924) ;  /* 0xfffffffc00f0a947 */ /* 0x004fea000383ffff */
[----:B------:R-:W-:Y:S05]  /*f920*/  BRA `(.L_x_1975) ;  /* 0xffffffd800b07947 */ /* 0x000fea000383ffff */
.L_x_1926:
[----:B-1----:R-:W-:-:S04]  /*f930*/  IMAD.U32 R8, RZ, RZ, UR38 ;  /* 0x00000026ff087e24 */ /* 0x002fc8000f8e00ff */
[----:B------:R1:W2:Y:S03]  /*f940*/  SYNCS.PHASECHK.TRANS64.TRYWAIT P2, [R8+URZ+0x34820], R7 ;  /* 0x03482007080075a7 */ /* 0x0002a6000804017f */
[----:B--2---:R-:W-:Y:S05]  /*f950*/  @!P2 NANOSLEEP.SYNCS 0x989680 ;  /* 0x009896800000a95d */ /* 0x004fea0003900000 */
[----:B------:R-:W2:Y:S02]  /*f960*/  @!P2 SYNCS.PHASECHK.TRANS64 P2, [R8+URZ+0x34820], R7 ;  /* 0x034820070800a5a7 */ /* 0x000ea4000804007f */
[----:B--2---:R-:W-:Y:S05]  /*f970*/  @!P2 BRA `(.L_x_1926) ;  /* 0xfffffffc00eca947 */ /* 0x004fea000383ffff */
[----:B------:R-:W-:Y:S05]  /*f980*/  BRA `(.L_x_1976) ;  /* 0xffffffdc00b47947 */ /* 0x000fea000383ffff */
.L_x_1932:
[----:B-1----:R1:W2:Y:S02]  /*f990*/  SYNCS.PHASECHK.TRANS64.TRYWAIT P3, [R3+URZ+0x34840], R2 ;  /* 0x03484002030075a7 */ /* 0x0022a4000806017f */
[----:B--2---:R-:W-:Y:S05]  /*f9a0*/  @!P3 NANOSLEEP.SYNCS 0x989680 ;  /* 0x009896800000b95d */ /* 0x004fea0003900000 */
[----:B------:R-:W2:Y:S02]  /*f9b0*/  @!P3 SYNCS.PHASECHK.TRANS64 P3, [R3+URZ+0x34840], R2 ;  /* 0x034840020300b5a7 */ /* 0x000ea4000806007f */
[----:B--2---:R-:W-:Y:S05]  /*f9c0*/  @!P3 BRA `(.L_x_1932) ;  /* 0xfffffffc00f0b947 */ /* 0x004fea000383ffff */
[----:B------:R-:W-:Y:S05]  /*f9d0*/  BRA `(.L_x_1977) ;  /* 0xffffffe000607947 */ /* 0x000fea000383ffff */
.L_x_1934:
[----:B-1----:R1:W2:Y:S02]  /*f9e0*/  SYNCS.PHASECHK.TRANS64.TRYWAIT P3, [R2+URZ+0x60], R3 ;  /* 0x00006003020075a7 */ /* 0x0022a4000806017f */
[----:B--2---:R-:W-:Y:S05]  /*f9f0*/  @!P3 NANOSLEEP.SYNCS 0x989680 ;  /* 0x009896800000b95d */ /* 0x004fea0003900000 */
[----:B------:R-:W2:Y:S02]  /*fa00*/  @!P3 SYNCS.PHASECHK.TRANS64 P3, [R2+URZ+0x60], R3 ;  /* 0x000060030200b5a7 */ /* 0x000ea4000806007f */
[----:B--2---:R-:W-:Y:S05]  /*fa10*/  @!P3 BRA `(.L_x_1934) ;  /* 0xfffffffc00f0b947 */ /* 0x004fea000383ffff */
[----:B------:R-:W-:Y:S05]  /*fa20*/  BRA `(.L_x_1978) ;  /* 0xffffffe000e07947 */ /* 0x000fea000383ffff */
.L_x_1940:
[----:B-1----:R1:W2:Y:S02]  /*fa30*/  SYNCS.PHASECHK.TRANS64.TRYWAIT P3, [R3+URZ+0x34840], R2 ;  /* 0x03484002030075a7 */ /* 0x0022a4000806017f */
[----:B--2---:R-:W-:Y:S05]  /*fa40*/  @!P3 NANOSLEEP.SYNCS 0x989680 ;  /* 0x009896800000b95d */ /* 0x004fea0003900000 */
[----:B------:R-:W2:Y:S02]  /*fa50*/  @!P3 SYNCS.PHASECHK.TRANS64 P3, [R3+URZ+0x34840], R2 ;  /* 0x034840020300b5a7 */ /* 0x000ea4000806007f */
[----:B--2---:R-:W-:Y:S05]  /*fa60*/  @!P3 BRA `(.L_x_1940) ;  /* 0xfffffffc00f0b947 */ /* 0x004fea000383ffff */
[----:B------:R-:W-:Y:S05]  /*fa70*/  BRA `(.L_x_1979) ;  /* 0xffffffe400f47947 */ /* 0x000fea000383ffff */
.L_x_1942:
[----:B-1----:R1:W2:Y:S02]  /*fa80*/  SYNCS.PHASECHK.TRANS64.TRYWAIT P3, [R2+URZ+0x60], R17 ;  /* 0x00006011020075a7 */ /* 0x0022a4000806017f */
[----:B--2---:R-:W-:Y:S05]  /*fa90*/  @!P3 NANOSLEEP.SYNCS 0x989680 ;  /* 0x009896800000b95d */ /* 0x004fea0003900000 */
[----:B------:R-:W2:Y:S02]  /*faa0*/  @!P3 SYNCS.PHASECHK.TRANS64 P3, [R2+URZ+0x60], R17 ;  /* 0x000060110200b5a7 */ /* 0x000ea4000806007f */
[----:B--2---:R-:W-:Y:S05]  /*fab0*/  @!P3 BRA `(.L_x_1942) ;  /* 0xfffffffc00f0b947 */ /* 0x004fea000383ffff */
[----:B------:R-:W-:Y:S05]  /*fac0*/  BRA `(.L_x_1980) ;  /* 0xffffffe800747947 */ /* 0x000fea000383ffff */
.L_x_1947:
[----:B-1----:R1:W2:Y:S02]  /*fad0*/  SYNCS.PHASECHK.TRANS64.TRYWAIT P3, [R2+URZ+0x34840], R3 ;  /* 0x03484003020075a7 */ /* 0x0022a4000806017f */
[----:B--2---:R-:W-:Y:S05]  /*fae0*/  @!P3 NANOSLEEP.SYNCS 0x989680 ;  /* 0x009896800000b95d */ /* 0x004fea0003900000 */
[----:B------:R-:W2:Y:S02]  /*faf0*/  @!P3 SYNCS.PHASECHK.TRANS64 P3, [R2+URZ+0x34840], R3 ;  /* 0x034840030200b5a7 */ /* 0x000ea4000806007f */
[----:B--2---:R-:W-:Y:S05]  /*fb00*/  @!P3 BRA `(.L_x_1947) ;  /* 0xfffffffc00f0b947 */ /* 0x004fea000383ffff */
[----:B------:R-:W-:Y:S05]  /*fb10*/  BRA `(.L_x_1981) ;  /* 0xffffffec00607947 */ /* 0x000fea000383ffff */
.L_x_1949:
[----:B-1----:R1:W2:Y:S02]  /*fb20*/  SYNCS.PHASECHK.TRANS64.TRYWAIT P3, [R2+URZ+0x60], R11 ;  /* 0x0000600b020075a7 */ /* 0x0022a4000806017f */
[----:B--2---:R-:W-:Y:S05]  /*fb30*/  @!P3 NANOSLEEP.SYNCS 0x989680 ;  /* 0x009896800000b95d */ /* 0x004fea0003900000 */
[----:B------:R-:W2:Y:S02]  /*fb40*/  @!P3 SYNCS.PHASECHK.TRANS64 P3, [R2+URZ+0x60], R11 ;  /* 0x0000600b0200b5a7 */ /* 0x000ea4000806007f */
[----:B--2---:R-:W-:Y:S05]  /*fb50*/  @!P3 BRA `(.L_x_1949) ;  /* 0xfffffffc00f0b947 */ /* 0x004fea000383ffff */
[----:B------:R-:W-:Y:S05]  /*fb60*/  BRA `(.L_x_1982) ;  /* 0xffffffec00e07947 */ /* 0x000fea000383ffff */
.L_x_1956:
[----:B-1----:R1:W2:Y:S02]  /*fb70*/  SYNCS.PHASECHK.TRANS64.TRYWAIT P0, [R3+URZ+0x34860], R0 ;  /* 0x03486000030075a7 */ /* 0x0022a4000800017f */
[----:B--2---:R-:W-:Y:S05]  /*fb80*/  @!P0 NANOSLEEP.SYNCS 0x989680 ;  /* 0x009896800000895d */ /* 0x004fea0003900000 */
[----:B------:R-:W2:Y:S02]  /*fb90*/  @!P0 SYNCS.PHASECHK.TRANS64 P0, [R3+URZ+0x34860], R0 ;  /* 0x03486000030085a7 */ /* 0x000ea4000800007f */
[----:B--2---:R-:W-:Y:S05]  /*fba0*/  @!P0 BRA `(.L_x_1956) ;  /* 0xfffffffc00f08947 */ /* 0x004fea000383ffff */
[----:B------:R-:W-:Y:S05]  /*fbb0*/  BRA `(.L_x_1983) ;  /* 0xfffffff000b87947 */ /* 0x000fea000383ffff */
.L_x_1958:
[----:B------:R-:W-:Y:S01]  /*fbc0*/  BSSY B0, `(.L_x_1984) ;  /* 0x0000007000007945 */ /* 0x000fe20003800000 */
[----:B------:R-:W-:Y:S01]  /*fbd0*/  MOV R12, RZ ;  /* 0x000000ff000c7202 */ /* 0x000fe20000000f00 */
[----:B------:R-:W-:Y:S01]  /*fbe0*/  IMAD.MOV.U32 R11, RZ, RZ, 0x1f ;  /* 0x0000001fff0b7424 */ /* 0x000fe200078e00ff */
[----:B------:R-:W-:-:S07]  /*fbf0*/  MOV R15, 0xffffffff ;  /* 0xffffffff000f7802 */ /* 0x000fce0000000f00 */
[----:B------:R-:W-:Y:S05]  /*fc00*/  WARPSYNC.COLLECTIVE R15, `(.L_x_1985) ;  /* 0x000000000f087348 */ /* 0x000fea0003c00000 */
[----:B------:R1:W2:Y:S02]  /*fc10*/  SHFL.IDX P6, R14, R13, R12, R11 ;  /* 0x0000000c0d0e7389 */ /* 0x0002a400000c000b */
[----:B-12---:R-:W-:Y:S01]  /*fc20*/  ENDCOLLECTIVE ;  /* 0x000000000000791b */ /* 0x006fe20003800000 */
.L_x_1985:
[----:B------:R-:W-:Y:S05]  /*fc30*/  BSYNC B0 ;  /* 0x0000000000007941 */ /* 0x000fea0003800000 */
.L_x_1984:
[----:B------:R-:W-:Y:S05]  /*fc40*/  BRA `(.L_x_1986) ;  /* 0xfffffff4002c7947 */ /* 0x000fea000383ffff */
.L_x_1960:
[----:B--2---:R2:W3:Y:S02]  /*fc50*/  SYNCS.PHASECHK.TRANS64.TRYWAIT P0, [R7+URZ+0x34820], R0 ;  /* 0x03482000070075a7 */ /* 0x0044e4000800017f */
[----:B---3--:R-:W-:Y:S05]  /*fc60*/  @!P0 NANOSLEEP.SYNCS 0x989680 ;  /* 0x009896800000895d */ /* 0x008fea0003900000 */
[----:B------:R-:W3:Y:S02]  /*fc70*/  @!P0 SYNCS.PHASECHK.TRANS64 P0, [R7+URZ+0x34820], R0 ;  /* 0x03482000070085a7 */ /* 0x000ee4000800007f */
[----:B---3--:R-:W-:Y:S05]  /*fc80*/  @!P0 BRA `(.L_x_1960) ;  /* 0xfffffffc00f08947 */ /* 0x008fea000383ffff */
[----:B------:R-:W-:Y:S05]  /*fc90*/  BRA `(.L_x_1987) ;  /* 0xfffffff400747947 */ /* 0x000fea000383ffff */
.L_x_1964:
[----:B--2---:R2:W3:Y:S02]  /*fca0*/  SYNCS.PHASECHK.TRANS64.TRYWAIT P0, [R5+URZ], R4 ;  /* 0x00000004050075a7 */ /* 0x0044e4000800017f */
[----:B---3--:R-:W-:Y:S05]  /*fcb0*/  @!P0 NANOSLEEP.SYNCS 0x989680 ;  /* 0x009896800000895d */ /* 0x008fea0003900000 */
[----:B------:R-:W3:Y:S02]  /*fcc0*/  @!P0 SYNCS.PHASECHK.TRANS64 P0, [R5+URZ], R4 ;  /* 0x00000004050085a7 */ /* 0x000ee4000800007f */
[----:B---3--:R-:W-:Y:S05]  /*fcd0*/  @!P0 BRA `(.L_x_1964) ;  /* 0xfffffffc00f08947 */ /* 0x008fea000383ffff */
[----:B------:R-:W-:Y:S05]  /*fce0*/  BRA `(.L_x_1988) ;  /* 0xfffffff400d07947 */ /* 0x000fea000383ffff */
.L_x_1965:
[----:B---3--:R3:W4:Y:S02]  /*fcf0*/  SYNCS.PHASECHK.TRANS64.TRYWAIT P0, [R3+URZ], R0 ;  /* 0x00000000030075a7 */ /* 0x008724000800017f */
[----:B----4-:R-:W-:Y:S05]  /*fd00*/  @!P0 NANOSLEEP.SYNCS 0x989680 ;  /* 0x009896800000895d */ /* 0x010fea0003900000 */
[----:B------:R-:W4:Y:S02]  /*fd10*/  @!P0 SYNCS.PHASECHK.TRANS64 P0, [R3+URZ], R0 ;  /* 0x00000000030085a7 */ /* 0x000f24000800007f */
[----:B----4-:R-:W-:Y:S05]  /*fd20*/  @!P0 BRA `(.L_x_1965) ;  /* 0xfffffffc00f08947 */ /* 0x010fea000383ffff */
[----:B------:R-:W-:Y:S05]  /*fd30*/  BRA `(.L_x_1989) ;  /* 0xfffffff400c47947 */ /* 0x000fea000383ffff */
.L_x_1967:
[----:B--2---:R2:W3:Y:S02]  /*fd40*/  SYNCS.PHASECHK.TRANS64.TRYWAIT P0, [R5+URZ], R4 ;  /* 0x00000004050075a7 */ /* 0x0044e4000800017f */
[----:B---3--:R-:W-:Y:S05]  /*fd50*/  @!P0 NANOSLEEP.SYNCS 0x989680 ;  /* 0x009896800000895d */ /* 0x008fea0003900000 */
[----:B------:R-:W3:Y:S02]  /*fd60*/  @!P0 SYNCS.PHASECHK.TRANS64 P0, [R5+URZ], R4 ;  /* 0x00000004050085a7 */ /* 0x000ee4000800007f */
[----:B---3--:R-:W-:Y:S05]  /*fd70*/  @!P0 BRA `(.L_x_1967) ;  /* 0xfffffffc00f08947 */ /* 0x008fea000383ffff */
[----:B------:R-:W-:Y:S05]  /*fd80*/  BRA `(.L_x_1990) ;  /* 0xfffffff400c87947 */ /* 0x000fea000383ffff */
.L_x_1991:
        /* <DEDUP_REMOVED lines=15> */
.L_x_11938:


//--------------------- .text._ZN7cutlass13device_kernelIN5flash11enable_sm90INS1_16FlashAttnFwdSm90INS1_25CollectiveMainloopFwdSm90ILi2EN4cute5tupleIJNS5_1CILi1EEES8_S8_EEENS6_IJNS7_ILi128EEESA_NS7_ILi192EEEEEELi128ENS_6half_tEfNS_4arch4Sm90ELb1ELb0ELb1ELb1ELb0ELb0ELb0ELb1ELb1ELb0ELb0ELb0EEENS1_21CollectiveEpilogueFwdINS6_IJSA_SA_SA_EEES9_SD_SF_Li256ELb1ELb0ELb0ELb0EEENS1_36VarlenDynamicPersistentTileSchedulerILi128ELi128ELi256ELi32ELb0ELb0ELb1ELb1ELb1ELb1EEEEEEEEEvNT_6ParamsE --------------------------
	.section	.text._ZN7cutlass13device_kernelIN5flash11enable_sm90INS1_16FlashAttnFwdSm90INS1_25CollectiveMainloopFwdSm90ILi2EN4cute5tupleIJNS5_1CILi1EEES8_S8_EEENS6_IJNS7_ILi128EEESA_NS7_ILi192EEEEEELi128ENS_6half_tEfNS_4arch4Sm90ELb1ELb0ELb1ELb1ELb0ELb0ELb0ELb1ELb1ELb0ELb0ELb0EEENS1_21CollectiveEpilogueFwdINS6_IJSA_SA_SA_EEES9_SD_SF_Li256ELb1ELb0ELb0ELb0EEENS1_36VarlenDynamicPersistentTileSchedulerILi128ELi128ELi256ELi32ELb0ELb0ELb1ELb1ELb1ELb1EEEEEEEEEvNT_6ParamsE,"ax",@progbits
	.align	128
.text._ZN7cutlass13device_kernelIN5flash11enable_sm90INS1_16FlashAttnFwdSm90INS1_25CollectiveMainloopFwdSm90ILi2EN4cute5tupleIJNS5_1CILi1EEES8_S8_EEENS6_IJNS7_ILi128EEESA_NS7_ILi192EEEEEELi128ENS_6half_tEfNS_4arch4Sm90ELb1ELb0ELb1ELb1ELb0ELb0ELb0ELb1ELb1ELb0ELb0ELb0EEENS1_21CollectiveEpilogueFwdINS6_IJSA_SA_SA_EEES9_SD_SF_Li256ELb1ELb0ELb0ELb0EEENS1_36VarlenDynamicPersistentTileSchedulerILi128ELi128ELi256ELi32ELb0ELb0ELb1ELb1ELb1ELb1EEEEEEEEEvNT_6ParamsE:
        .type           _ZN7cutlass13device_kernelIN5flash11enable_sm90INS1_16FlashAttnFwdSm90INS1_25CollectiveMainloopFwdSm90ILi2EN4cute5tupleIJNS5_1CILi1EEES8_S8_EEENS6_IJNS7_ILi128EEESA_NS7_ILi192EEEEEELi128ENS_6half_tEfNS_4arch4Sm90ELb1ELb0ELb1ELb1ELb0ELb0ELb0ELb1ELb1ELb0ELb0ELb0EEENS1_21CollectiveEpilogueFwdINS6_IJSA_SA_SA_EEES9_SD_SF_Li256ELb1ELb0ELb0ELb0EEENS1_36VarlenDynamicPersistentTileSchedulerILi128ELi128ELi256ELi32ELb0ELb0ELb1ELb1ELb1ELb1EEEEEEEEEvNT_6ParamsE,@function
        .size           _ZN7cutlass13device_kernelIN5flash11enable_sm90INS1_16FlashAttnFwdSm90INS1_25CollectiveMainloopFwdSm90ILi2EN4cute5tupleIJNS5_1CILi1EEES8_S8_EEENS6_IJNS7_ILi128EEESA_NS7_ILi192EEEEEELi128ENS_6half_tEfNS_4arch4Sm90ELb1ELb0ELb1ELb1ELb0ELb0ELb0ELb1ELb1ELb0ELb0ELb0EEENS1_21CollectiveEpilogueFwdINS6_IJSA_SA_SA_EEES9_SD_SF_Li256ELb1ELb0ELb0ELb0EEENS1_36VarlenDynamicPersistentTileSchedulerILi128ELi128ELi256ELi32ELb0ELb0ELb1ELb1ELb1ELb1EEEEEEEEEvNT_6ParamsE,(.L_x_11939 - _ZN7cutlass13device_kernelIN5flash11enable_sm90INS1_16FlashAttnFwdSm90INS1_25CollectiveMainloopFwdSm90ILi2EN4cute5tupleIJNS5_1CILi1EEES8_S8_EEENS6_IJNS7_ILi128EEESA_NS7_ILi192EEEEEELi128ENS_6half_tEfNS_4arch4Sm90ELb1ELb0ELb1ELb1ELb0ELb0ELb0ELb1ELb1ELb0ELb0ELb0EEENS1_21CollectiveEpilogueFwdINS6_IJSA_SA_SA_EEES9_SD_SF_Li256ELb1ELb0ELb0ELb0EEENS1_36VarlenDynamicPersistentTileSchedulerILi128ELi128ELi256ELi32ELb0ELb0ELb1ELb1ELb1ELb1EEEEEEEEEvNT_6ParamsE)
        .other          _ZN7cutlass13device_kernelIN5flash11enable_sm90INS1_16FlashAttnFwdSm90INS1_25CollectiveMainloopFwdSm90ILi2EN4cute5tupleIJNS5_1CILi1EEES8_S8_EEENS6_IJNS7_ILi128EEESA_NS7_ILi192EEEEEELi128ENS_6half_tEfNS_4arch4Sm90ELb1ELb0ELb1ELb1ELb0ELb0ELb0ELb1ELb1ELb0ELb0ELb0EEENS1_21CollectiveEpilogueFwdINS6_IJSA_SA_SA_EEES9_SD_SF_Li256ELb1ELb0ELb0ELb0EEENS1_36VarlenDynamicPersistentTileSchedulerILi128ELi128ELi256ELi32ELb0ELb0ELb1ELb1ELb1ELb1EEEEEEEEEvNT_6ParamsE,@"STO_CUDA_ENTRY STV_DEFAULT"
_ZN7cutlass13device_kernelIN5flash11enable_sm90INS1_16FlashAttnFwdSm90INS1_25CollectiveMainloopFwdSm90ILi2EN4cute5tupleIJNS5_1CILi1EEES8_S8_EEENS6_IJNS7_ILi128EEESA_NS7_ILi192EEEEEELi128ENS_6half_tEfNS_4arch4Sm90ELb1ELb0ELb1ELb1ELb0ELb0ELb0ELb1ELb1ELb0ELb0ELb0EEENS1_21CollectiveEpilogueFwdINS6_IJSA_SA_SA_EEES9_SD_SF_Li256ELb1ELb0ELb0ELb0EEENS1_36VarlenDynamicPersistentTileSchedulerILi128ELi128ELi256ELi32ELb0ELb0ELb1ELb1ELb1ELb1EEEEEEEEEvNT_6ParamsE:
        /* <DEDUP_REMOVED lines=21> */
.L_x_1993:
[----:B------:R-:W-:Y:S05]  /*0150*/  BSYNC B0 ;  /* 0x0000000000007941 */ /* 0x000fea0003800000 */
.L_x_1992:
        /* <DEDUP_REMOVED lines=41> */
.L_x_1994:
        /* <DEDUP_REMOVED lines=22> */
.L_x_1995:
        /* <DEDUP_REMOVED lines=18> */
.L_x_1996:
        /* <DEDUP_REMOVED lines=22> */
.L_x_1997:
        /* <DEDUP_REMOVED lines=22> */
.L_x_1998:
        /* <DEDUP_REMOVED lines=8> */
.L_x_2000:
        /* <DEDUP_REMOVED lines=16> */
[----:B------:R-:W-:Y:S01]  /*0ab0*/  UMOV UR37, URZ ;  /* 0x0000003f00257c82 */ /* 0x000fe20008000000 */
[----:B------:R-:W-:Y:S01]  /*0ac0*/  R2UR UR5, R46 ;  /* 0x000000002e0572ca */ /* 0x000fe200000e0000 */
[----:B------:R-:W0:Y:S01]  /*0ad0*/  S2R R0, SR_TID.X ;  /* 0x0000000000007919 */ /* 0x000e220000002100 */
[----:B------:R-:W-:Y:S01]  /*0ae0*/  UMOV UR36, URZ ;  /* 0x0000003f00247c82 */ /* 0x000fe20008000000 */
        /* <DEDUP_REMOVED lines=17> */
[----:B------:R-:W-:-:S05]  /*0c00*/  LOP3.LUT R17, R6, 0x7ffffffc, RZ, 0xc0, !PT ;  /* 0x7ffffffc06117812 */ /* 0x000fca00078ec0ff */
[----:B------:R-:W-:Y:S01]  /*0c10*/  IMAD.IADD R17, R188, 0x1, -R17 ;  /* 0x00000001bc117824 */ /* 0x000fe200078e0a11 */
[----:B--2---:R-:W-:Y:S02]  /*0c20*/  R2UR UR4, R2 ;  /* 0x00000000020472ca */ /* 0x004fe400000e0000 */
[----:B------:R-:W-:-:S04]  /*0c30*/  SHF.R.S32.HI R2, RZ, 0x1f, R6 ;  /* 0x0000001fff027819 */ /* 0x000fc80000011406 */
[----:B------:R-:W-:-:S04]  /*0c40*/  LEA.HI R2, R2, R5, RZ, 0x3 ;  /* 0x0000000502027211 */ /* 0x000fc800078f18ff */
[----:B------:R-:W-:Y:S02]  /*0c50*/  LOP3.LUT R8, R2, 0xfffffff8, RZ, 0xc0, !PT ;  /* 0xfffffff802087812 */ /* 0x000fe400078ec0ff */
[CC--:B------:R-:W-:Y:S01]  /*0c60*/  LEA.HI R2, R3.reuse, R192.reuse, RZ, 0x4 ;  /* 0x000000c003027211 */ /* 0x0c0fe200078f20ff */
[----:B------:R-:W-:Y:S01]  /*0c70*/  ULOP3.LUT UR4, UR4, 0x1, URZ, 0xfc, !UPT ;  /* 0x0000000104047892 */ /* 0x000fe2000f8efc3f */
[----:B------:R-:W-:Y:S01]  /*0c80*/  LEA.HI R3, R3, R192, RZ, 0x3 ;  /* 0x000000c003037211 */ /* 0x000fe200078f18ff */
[----:B------:R-:W-:Y:S01]  /*0c90*/  IMAD.IADD R8, R5, 0x1, -R8 ;  /* 0x0000000105087824 */ /* 0x000fe200078e0a08 */
[----:B------:R-:W-:Y:S02]  /*0ca0*/  SHF.R.S32.HI R7, RZ, 0x4, R2 ;  /* 0x00000004ff077819 */ /* 0x000fe40000011402 */
[C---:B------:R-:W-:Y:S01]  /*0cb0*/  LOP3.LUT R5, R2.reuse, 0x3fffff0, RZ, 0xc0, !PT ;  /* 0x03fffff002057812 */ /* 0x040fe200078ec0ff */
[----:B------:R-:W-:Y:S01]  /*0cc0*/  IMAD R9, R9, 0x10, R8 ;  /* 0x0000001009097824 */ /* 0x000fe200078e0208 */
[----:B------:R-:W-:Y:S01]  /*0cd0*/  LEA.HI R2, R2, R7, RZ, 0x1 ;  /* 0x0000000702027211 */ /* 0x000fe200078f08ff */
[----:B------:R-:W-:Y:S01]  /*0ce0*/  IMAD.U32 R191, RZ, RZ, UR4 ;  /* 0x00000004ffbf7e24 */ /* 0x000fe2000f8e00ff */
[----:B------:R-:W-:Y:S01]  /*0cf0*/  UMOV UR4, URZ ;  /* 0x0000003f00047c82 */ /* 0x000fe20008000000 */
[----:B------:R-:W-:Y:S01]  /*0d00*/  IMAD.IADD R5, R192, 0x1, -R5 ;  /* 0x00000001c0057824 */ /* 0x000fe200078e0a05 */
[----:B------:R-:W-:Y:S01]  /*0d10*/  LOP3.LUT R2, R2, 0x1ffffffe, RZ, 0xc0, !PT ;  /* 0x1ffffffe02027812 */ /* 0x000fe200078ec0ff */
[----:B------:R-:W-:Y:S01]  /*0d20*/  IMAD R22, R0, 0x40, R9 ;  /* 0x0000004000167824 */ /* 0x000fe200078e0209 */
[----:B------:R-:W-:Y:S01]  /*0d30*/  SHF.R.S32.HI R18, RZ, 0x3, R3 ;  /* 0x00000003ff127819 */ /* 0x000fe20000011403 */
[----:B------:R-:W-:Y:S01]  /*0d40*/  IMAD.U32 R187, RZ, RZ, UR4 ;  /* 0x00000004ffbb7e24 */ /* 0x000fe2000f8e00ff */
[----:B------:R-:W-:Y:S01]  /*0d50*/  LEA R5, R5, R4, 0x6 ;  /* 0x0000000405057211 */ /* 0x000fe200078e30ff */
[----:B------:R-:W-:-:S04]  /*0d60*/  IMAD.IADD R2, R7, 0x1, -R2 ;  /* 0x0000000107027824 */ /* 0x000fc800078e0a02 */
[----:B------:R-:W-:Y:S01]  /*0d70*/  IMAD R190, R2, 0x8, R5 ;  /* 0x0000000802be7824 */ /* 0x000fe200078e0205 */
[----:B------:R-:W-:-:S05]  /*0d80*/  LOP3.LUT R5, R3, 0x1ffffff8, RZ, 0xc0, !PT ;  /* 0x1ffffff803057812 */ /* 0x000fca00078ec0ff */
[----:B------:R-:W-:-:S05]  /*0d90*/  IMAD.IADD R5, R192, 0x1, -R5 ;  /* 0x00000001c0057824 */ /* 0x000fca00078e0a05 */
[----:B------:R-:W-:-:S07]  /*0da0*/  SHF.L.U32 R16, R5, 0x3, RZ ;  /* 0x0000000305107819 */ /* 0x000fce00000006ff */
.L_x_2054:
[----:B0-----:R-:W0:Y:S01]  /*0db0*/  LDC.64 R2, c[0x0][0xc60] ;  /* 0x00031800ff027b82 */ /* 0x001e220000000a00 */
        /* <DEDUP_REMOVED lines=13> */
[----:B------:R-:W-:Y:S01]  /*0e90*/  IMAD.U32 R23, RZ, RZ, UR4 ;  /* 0x00000004ff177e24 */ /* 0x000fe2000f8e00ff */
[----:B------:R-:W-:-:S04]  /*0ea0*/  @UP0 ULEA UR6, UP2, UR4, UR6, 0x2 ;  /* 0x0000000604060291 */ /* 0x000fc8000f84103f */
[----:B------:R-:W-:Y:S02]  /*0eb0*/  @UP0 ULEA.HI.X UR7, UR4, UR7, UR12, 0x2, UP2 ;  /* 0x0000000704070291 */ /* 0x000fe400090f140c */
[----:B------:R-:W-:Y:S01]  /*0ec0*/  IMAD.U32 R185, RZ, RZ, UR12 ;  /* 0x0000000cffb97e24 */ /* 0x000fe2000f8e00ff */
[----:B------:R-:W-:Y:S01]  /*0ed0*/  @UP1 ULEA UR8, UP0, UR4, UR8, 0x2 ;  /* 0x0000000804081291 */ /* 0x000fe2000f80103f */
[----:B------:R-:W-:-:S03]  /*0ee0*/  IMAD.U32 R2, RZ, RZ, UR6 ;  /* 0x00000006ff027e24 */ /* 0x000fc6000f8e00ff */
[----:B------:R-:W-:Y:S01]  /*0ef0*/  @UP1 ULEA.HI.X UR9, UR4, UR9, UR12, 0x2, UP0 ;  /* 0x0000000904091291 */ /* 0x000fe200080f140c */
[----:B------:R-:W-:Y:S01]  /*0f00*/  IMAD.U32 R3, RZ, RZ, UR7 ;  /* 0x00000007ff037e24 */ /* 0x000fe2000f8e00ff */
[----:B------:R-:W-:Y:S01]  /*0f10*/  ULDC.64 UR6, c[0x0][0x3f8] ;  /* 0x0000fe0000067ab9 */ /* 0x000fe20000000a00 */
[----:B---3-5:R-:W-:Y:S01]  /*0f20*/  IMAD.U32 R4, RZ, RZ, UR8 ;  /* 0x00000008ff047e24 */ /* 0x028fe2000f8e00ff */
[----:B------:R-:W-:Y:S02]  /*0f30*/  ULDC UR4, c[0x0][0x404] ;  /* 0x0001010000047ab9 */ /* 0x000fe40000000800 */
[----:B------:R-:W-:Y:S01]  /*0f40*/  MOV R5, UR9 ;  /* 0x0000000900057c02 */ /* 0x000fe20008000f00 */
[----:B------:R-:W2:Y:S01]  /*0f50*/  @P0 LDG.E R2, desc[UR10][R2.64] ;  /* 0x0000000a02020981 */ /* 0x000ea2000c1e1900 */
[----:B------:R-:W-:Y:S01]  /*0f60*/  UISETP.NE.U32.AND UP0, UPT, UR6, URZ, UPT ;  /* 0x0000003f0600728c */ /* 0x000fe2000bf05070 */
[----:B------:R-:W-:Y:S02]  /*0f70*/  ULDC.64 UR8, c[0x0][0xa20] ;  /* 0x0002880000087ab9 */ /* 0x000fe40000000a00 */
[----:B------:R-:W3:Y:S01]  /*0f80*/  @P2 LDG.E R4, desc[UR10][R4.64] ;  /* 0x0000000a04042981 */ /* 0x000ee2000c1e1900 */
[----:B------:R-:W-:Y:S01]  /*0f90*/  UISETP.NE.AND.EX UP0, UPT, UR7, URZ, UPT, UP0 ;  /* 0x0000003f0700728c */ /* 0x000fe2000bf05300 */
[----:B------:R-:W-:Y:S01]  /*0fa0*/  ISETP.NE.U32.AND P1, PT, RZ, UR8, PT ;  /* 0x00000008ff007c0c */ /* 0x000fe2000bf25070 */
[----:B------:R-:W-:Y:S01]  /*0fb0*/  ULDC UR6, c[0x0][0x2e0] ;  /* 0x0000b80000067ab9 */ /* 0x000fe20000000800 */
[----:B------:R-:W-:Y:S01]  /*0fc0*/  UMOV UR60, URZ ;  /* 0x0000003f003c7c82 */ /* 0x000fe20008000000 */
[----:B------:R-:W-:Y:S01]  /*0fd0*/  USEL UR4, UR4, 0x1, UP0 ;  /* 0x0000000104047887 */ /* 0x000fe20008000000 */
[----:B------:R-:W-:Y:S01]  /*0fe0*/  ISETP.NE.AND.EX P1, PT, RZ, UR9, PT, P1 ;  /* 0x00000009ff007c0c */ /* 0x000fe2000bf25310 */
[----:B------:R-:W-:Y:S01]  /*0ff0*/  ULDC UR39, c[0x0][0x288] ;  /* 0x0000a20000277ab9 */ /* 0x000fe20000000800 */
[----:B------:R-:W-:Y:S01]  /*1000*/  IMAD.U32 R184, RZ, RZ, UR5 ;  /* 0x00000005ffb87e24 */ /* 0x000fe2000f8e00ff */
[----:B------:R-:W-:Y:S01]  /*1010*/  UIMAD UR6, UR4, UR6, URZ ;  /* 0x00000006040672a4 */ /* 0x000fe2000f8e023f */
[----:B--2---:R-:W-:-:S02]  /*1020*/  @P0 R2UR UR60, R2 ;  /* 0x00000000023c02ca */ /* 0x004fc400000e0000 */
[----:B---3--:R-:W-:Y:S01]  /*1030*/  @P2 R2UR UR39, R4 ;  /* 0x00000000042722ca */ /* 0x008fe200000e0000 */
[----:B-1--4-:R-:W-:-:S14]  /*1040*/  @P2 BRA `(.L_x_2001) ;  /* 0x00000000003c2947 */ /* 0x012fdc0003800000 */
[----:B------:R-:W-:Y:S02]  /*1050*/  ULDC.64 UR4, c[0x0][0xa00] ;  /* 0x0002800000047ab9 */ /* 0x000fe40000000a00 */
[----:B------:R-:W-:-:S04]  /*1060*/  ISETP.NE.U32.AND P0, PT, RZ, UR4, PT ;  /* 0x00000004ff007c0c */ /* 0x000fc8000bf05070 */
[----:B------:R-:W-:-:S13]  /*1070*/  ISETP.NE.AND.EX P0, PT, RZ, UR5, PT, P0 ;  /* 0x00000005ff007c0c */ /* 0x000fda000bf05300 */
[----:B------:R-:W-:Y:S05]  /*1080*/  @!P0 BRA `(.L_x_2001) ;  /* 0x00000000002c8947 */ /* 0x000fea0003800000 */
[----:B------:R-:W-:Y:S01]  /*1090*/  R2UR UR7, R23 ;  /* 0x00000000170772ca */ /* 0x000fe200000e0000 */
[----:B------:R-:W-:Y:S01]  /*10a0*/  ULDC.64 UR4, c[0x0][0xa00] ;  /* 0x0002800000047ab9 */ /* 0x000fe20000000a00 */
[----:B------:R-:W-:-:S11]  /*10b0*/  ULDC.64 UR10, c[0x0][0x208] ;  /* 0x00008200000a7ab9 */ /* 0x000fd60000000a00 */
[----:B------:R-:W-:-:S06]  /*10c0*/  UIMAD.WIDE UR4, UR7, 0x4, UR4 ;  /* 0x00000004070478a5 */ /* 0x000fcc000f8e0204 */
[----:B------:R-:W-:Y:S02]  /*10d0*/  IMAD.U32 R2, RZ, RZ, UR4 ;  /* 0x00000004ff027e24 */ /* 0x000fe4000f8e00ff */
[----:B------:R-:W-:-:S05]  /*10e0*/  IMAD.U32 R3, RZ, RZ, UR5 ;  /* 0x00000005ff037e24 */ /* 0x000fca000f8e00ff */
[----:B------:R-:W2:Y:S04]  /*10f0*/  LDG.E R4, desc[UR10][R2.64] ;  /* 0x0000000a02047981 */ /* 0x000ea8000c1e1900 */
[----:B------:R-:W3:Y:S01]  /*1100*/  LDG.E R0, desc[UR10][R2.64+0x4] ;  /* 0x0000040a02007981 */ /* 0x000ee2000c1e1900 */
[----:B--2---:R-:W-:Y:S02]  /*1110*/  R2UR UR39, R4 ;  /* 0x00000000042772ca */ /* 0x004fe400000e0000 */
[----:B---3--:R-:W-:-:S13]  /*1120*/  R2UR UR4, R0 ;  /* 0x00000000000472ca */ /* 0x008fda00000e0000 */
[----:B------:R-:W-:-:S12]  /*1130*/  UIADD3 UR39, -UR39, UR4, URZ ;  /* 0x0000000427277290 */ /* 0x000fd8000fffe13f */
.L_x_2001:
[----:B------:R-:W-:Y:S01]  /*1140*/  IMAD.U32 R186, RZ, RZ, UR61 ;  /* 0x0000003dffba7e24 */ /* 0x000fe2000f8e00ff */
[----:B------:R-:W-:Y:S06]  /*1150*/  @!P1 BRA `(.L_x_2002) ;  /* 0x0000000000289947 */ /* 0x000fec0003800000 */
[----:B------:R-:W-:Y:S01]  /*1160*/  R2UR UR5, R23 ;  /* 0x00000000170572ca */ /* 0x000fe200000e0000 */
[----:B------:R-:W-:Y:S01]  /*1170*/  ULDC.64 UR6, c[0x0][0x208] ;  /* 0x0000820000067ab9 */ /* 0x000fe20000000a00 */
[----:B------:R-:W-:-:S11]  /*1180*/  R2UR UR10, R185 ;  /* 0x00000000b90a72ca */ /* 0x000fd600000e0000 */
[----:B------:R-:W-:-:S04]  /*1190*/  ULEA UR4, UP0, UR5, UR8, 0x2 ;  /* 0x0000000805047291 */ /* 0x000fc8000f80103f */
[----:B------:R-:W-:Y:S02]  /*11a0*/  ULEA.HI.X UR5, UR5, UR9, UR10, 0x2, UP0 ;  /* 0x0000000905057291 */ /* 0x000fe400080f140a */
[----:B------:R-:W-:-:S04]  /*11b0*/  IMAD.U32 R2, RZ, RZ, UR4 ;  /* 0x00000004ff027e24 */ /* 0x000fc8000f8e00ff */
[----:B------:R-:W-:-:S05]  /*11c0*/  IMAD.U32 R3, RZ, RZ, UR5 ;  /* 0x00000005ff037e24 */ /* 0x000fca000f8e00ff */
[----:B------:R-:W2:Y:S02]  /*11d0*/  LDG.E R2, desc[UR6][R2.64] ;  /* 0x0000000602027981 */ /* 0x000ea4000c1e1900 */
[----:B--2---:R-:W-:Y:S01]  /*11e0*/  R2UR UR6, R2 ;  /* 0x00000000020672ca */ /* 0x004fe200000e0000 */
[----:B------:R-:W-:-:S14]  /*11f0*/  BRA `(.L_x_2003) ;  /* 0x00000000003c7947 */ /* 0x000fdc0003800000 */
.L_x_2002:
        /* <DEDUP_REMOVED lines=8> */
[----:B------:R-:W-:Y:S01]  /*1280*/  IMAD.U32 R2, RZ, RZ, UR4 ;  /* 0x00000004ff027e24 */ /* 0x000fe2000f8e00ff */
[----:B------:R-:W-:-:S05]  /*1290*/  MOV R3, UR5 ;  /* 0x0000000500037c02 */ /* 0x000fca0008000f00 */
[----:B------:R-:W2:Y:S04]  /*12a0*/  LDG.E R4, desc[UR6][R2.64] ;  /* 0x0000000602047981 */ /* 0x000ea8000c1e1900 */
[----:B------:R-:W3:Y:S01]  /*12b0*/  LDG.E R0, desc[UR6][R2.64+0x4] ;  /* 0x0000040602007981 */ /* 0x000ee2000c1e1900 */
[----:B--2---:R-:W-:Y:S02]  /*12c0*/  R2UR UR6, R4 ;  /* 0x00000000040672ca */ /* 0x004fe400000e0000 */
[----:B---3--:R-:W-:-:S13]  /*12d0*/  R2UR UR4, R0 ;  /* 0x00000000000472ca */ /* 0x008fda00000e0000 */
[----:B------:R-:W-:-:S12]  /*12e0*/  UIADD3 UR6, -UR6, UR4, URZ ;  /* 0x0000000406067290 */ /* 0x000fd8000fffe13f */
.L_x_2003:
[----:B------:R-:W-:Y:S01]  /*12f0*/  UIADD3 UR60, -UR60, UR6, URZ ;  /* 0x000000063c3c7290 */ /* 0x000fe2000fffe13f */
[----:B------:R-:W-:Y:S01]  /*1300*/  PLOP3.LUT P0, PT, PT, PT, PT, 0x80, 0x0 ;  /* 0x000000000000781c */ /* 0x000fe20003f0f070 */
[----:B------:R-:W-:Y:S01]  /*1310*/  ULEA UR5, UR61, 0xff, 0x7 ;  /* 0x000000ff3d057891 */ /* 0x000fe2000f8e383f */
[----:B------:R-:W-:Y:S01]  /*1320*/  IMAD.MOV.U32 R0, RZ, RZ, RZ ;  /* 0x000000ffff007224 */ /* 0x000fe200078e00ff */
[----:B------:R-:W-:Y:S01]  /*1330*/  UIADD3 UR4, UR60, 0x7f, URZ ;  /* 0x0000007f3c047890 */ /* 0x000fe2000fffe03f */
[----:B------:R-:W-:Y:S01]  /*1340*/  IMAD.MOV.U32 R2, RZ, RZ, RZ ;  /* 0x000000ffff027224 */ /* 0x000fe200078e00ff */
[----:B------:R-:W-:Y:S01]  /*1350*/  UIADD3 UR6, UR60, UR5, -UR39 ;  /* 0x000000053c067290 */ /* 0x000fe2000fffe827 */
        /* <DEDUP_REMOVED lines=12> */
[----:B------:R-:W-:-:S02]  /*1420*/  CS2R R74, SRZ ;  /* 0x00000000004a7805 */ /* 0x000fc4000001ff00 */
[----:B------:R-:W-:Y:S02]  /*1430*/  CS2R R72, SRZ ;  /* 0x0000000000487805 */ /* 0x000fe4000001ff00 */
[----:B------:R-:W-:Y:S01]  /*1440*/  CS2R R70, SRZ ;  /* 0x0000000000467805 */ /* 0x000fe2000001ff00 */
[----:B------:R-:W-:Y:S01]  /*1450*/  UISETP.LT.AND UP0, UPT, UR5, UR7, UPT ;  /* 0x000000070500728c */ /* 0x000fe2000bf01270 */
[----:B------:R-:W-:Y:S02]  /*1460*/  CS2R R68, SRZ ;  /* 0x0000000000447805 */ /* 0x000fe4000001ff00 */
[----:B------:R-:W-:Y:S02]  /*1470*/  CS2R R66, SRZ ;  /* 0x0000000000427805 */ /* 0x000fe4000001ff00 */
[----:B------:R-:W-:Y:S01]  /*1480*/  CS2R R64, SRZ ;  /* 0x0000000000407805 */ /* 0x000fe2000001ff00 */
[----:B------:R-:W-:Y:S01]  /*1490*/  USEL UR8, UR5, UR7, UP0 ;  /* 0x0000000705087287 */ /* 0x000fe20008000000 */
[----:B------:R-:W-:-:S02]  /*14a0*/  CS2R R62, SRZ ;  /* 0x00000000003e7805 */ /* 0x000fc4000001ff00 */
[----:B------:R-:W-:Y:S02]  /*14b0*/  CS2R R60, SRZ ;  /* 0x00000000003c7805 */ /* 0x000fe4000001ff00 */
[----:B------:R-:W-:Y:S01]  /*14c0*/  CS2R R58, SRZ ;  /* 0x00000000003a7805 */ /* 0x000fe2000001ff00 */
[----:B------:R-:W-:Y:S01]  /*14d0*/  UISETP.GE.AND UP0, UPT, UR8, 0x1, UPT ;  /* 0x000000010800788c */ /* 0x000fe2000bf06270 */
[----:B------:R-:W-:Y:S01]  /*14e0*/  CS2R R56, SRZ ;  /* 0x0000000000387805 */ /* 0x000fe2000001ff00 */
[----:B------:R-:W-:Y:S01]  /*14f0*/  IMAD.U32 R90, RZ, RZ, UR8 ;  /* 0x00000008ff5a7e24 */ /* 0x000fe2000f8e00ff */
[----:B------:R-:W-:Y:S02]  /*1500*/  CS2R R54, SRZ ;  /* 0x0000000000367805 */ /* 0x000fe4000001ff00 */
[----:B------:R-:W-:Y:S02]  /*1510*/  CS2R R52, SRZ ;  /* 0x0000000000347805 */ /* 0x000fe4000001ff00 */
[----:B------:R-:W-:-:S02]  /*1520*/  CS2R R50, SRZ ;  /* 0x0000000000327805 */ /* 0x000fc4000001ff00 */
[----:B------:R-:W-:Y:S02]  /*1530*/  PLOP3.LUT P1, PT, PT, PT, UP0, 0x80, 0x0 ;  /* 0x000000000000781c */ /* 0x000fe40003f2f008 */
        /* <DEDUP_REMOVED lines=10> */
[----:B------:R-:W-:Y:S01]  /*15e0*/  IMAD.MOV.U32 R8, RZ, RZ, RZ ;  /* 0x000000ffff087224 */ /* 0x000fe200078e00ff */
[----:B------:R-:W-:Y:S01]  /*15f0*/  MOV R14, RZ ;  /* 0x000000ff000e7202 */ /* 0x000fe20000000f00 */
[----:B------:R-:W-:-:S02]  /*1600*/  IMAD.MOV.U32 R91, RZ, RZ, RZ ;  /* 0x000000ffff5b7224 */ /* 0x000fc400078e00ff */
[----:B------:R-:W-:Y:S02]  /*1610*/  IMAD.MOV.U32 R12, RZ, RZ, RZ ;  /* 0x000000ffff0c7224 */ /* 0x000fe400078e00ff */
        /* <DEDUP_REMOVED lines=26> */
[----:B------:R-:W-:Y:S01]  /*17c0*/  MOV R8, 0x70 ;  /* 0x0000007000087802 */ /* 0x000fe20000000f00 */
[----:B------:R-:W-:Y:S02]  /*17d0*/  IMAD.U32 R6, RZ, RZ, UR4 ;  /* 0x00000004ff067e24 */ /* 0x000fe4000f8e00ff */
[----:B------:R-:W-:-:S02]  /*17e0*/  IMAD.U32 R7, RZ, RZ, UR5 ;  /* 0x00000005ff077e24 */ /* 0x000fc4000f8e00ff */
[----:B------:R-:W-:Y:S02]  /*17f0*/  IMAD.U32 R11, RZ, RZ, UR7 ;  /* 0x00000007ff0b7e24 */ /* 0x000fe4000f8e00ff */
[----:B------:R-:W-:Y:S02]  /*1800*/  IMAD.MOV.U32 R12, RZ, RZ, 0x1 ;  /* 0x00000001ff0c7424 */ /* 0x000fe400078e00ff */
[----:B0-----:R-:W-:-:S07]  /*1810*/  IMAD.MOV.U32 R13, RZ, RZ, RZ ;  /* 0x000000ffff0d7224 */ /* 0x001fce00078e00ff */
[----:B------:R-:W-:-:S07]  /*1820*/  LEPC R20, `(.L_x_2005) ;  /* 0x000000001014794e */ /* 0x000fce0000000000 */
[----:B-1----:R-:W-:Y:S05]  /*1830*/  CALL.ABS.NOINC R2 ;  /* 0x0000000002007343 */ /* 0x002fea0003c00000 */
.L_x_2005:
        /* <DEDUP_REMOVED lines=9> */
[----:B------:R-:W0:Y:S02]  /*18d0*/  SYNCS.PHASECHK.TRANS64.TRYWAIT P1, [UR38+0x34800], R0 ;  /* 0x03480000ff0075a7 */ /* 0x000e240008020166 */
[----:B0-----:R-:W-:Y:S05]  /*18e0*/  @!P1 BRA `(.L_x_2006) ;  /* 0x00000110001c9947 */ /* 0x001fea0003800000 */
.L_x_2142:
[----:B------:R-:W-:Y:S05]  /*18f0*/  @!P0 BRA `(.L_x_2007) ;  /* 0x0000000000048947 */ /* 0x000fea0003800000 */
[----:B------:R-:W-:Y:S01]  /*1900*/  BPT.TRAP 0x1 ;  /* 0x000000040000795c */ /* 0x000fe20000300000 */
.L_x_2007:
[----:B0-----:R-:W-:Y:S02]  /*1910*/  IMAD.U32 R0, RZ, RZ, UR36 ;  /* 0x00000024ff007e24 */ /* 0x001fe4000f8e00ff */
[----:B------:R-:W-:-:S03]  /*1920*/  IMAD.U32 R3, RZ, RZ, UR37 ;  /* 0x00000025ff037e24 */ /* 0x000fc6000f8e00ff */
[----:B------:R-:W-:Y:S02]  /*1930*/  LEA R0, R0, UR38, 0x3 ;  /* 0x0000002600007c11 */ /* 0x000fe4000f8e18ff */
[----:B------:R-:W-:-:S04]  /*1940*/  SHF.L.U32 R3, R3, 0x1f, RZ ;  /* 0x0000001f03037819 */ /* 0x000fc800000006ff */
[----:B------:R0:W1:Y:S01]  /*1950*/  SYNCS.PHASECHK.TRANS64.TRYWAIT P2, [R0+URZ+0x34830], R3 ;  /* 0x03483003000075a7 */ /* 0x000062000804017f */
[----:B------:R-:W-:Y:S05]  /*1960*/  @!P0 BRA `(.L_x_2008) ;  /* 0x0000000000048947 */ /* 0x000fea0003800000 */
[----:B------:R-:W-:Y:S01]  /*1970*/  BPT.TRAP 0x1 ;  /* 0x000000040000795c */ /* 0x000fe20000300000 */
.L_x_2008:
[----:B------:R-:W2:Y:S01]  /*1980*/  S2R R2, SR_TID.X ;  /* 0x0000000000027919 */ /* 0x000ea20000002100 */
[----:B------:R-:W-:Y:S01]  /*1990*/  IMAD.MOV.U32 R151, RZ, RZ, RZ ;  /* 0x000000ffff977224 */ /* 0x000fe200078e00ff */
[----:B--2---:R-:W-:Y:S01]  /*19a0*/  LOP3.LUT P1, RZ, R2, 0x7f, RZ, 0xc0, !PT ;  /* 0x0000007f02ff7812 */ /* 0x004fe2000782c0ff */
[----:B-1----:R-:W-:-:S12]  /*19b0*/  @P2 BRA `(.L_x_2009) ;  /* 0x0000000000082947 */ /* 0x002fd80003800000 */
[----:B------:R-:W1:Y:S02]  /*19c0*/  SYNCS.PHASECHK.TRANS64.TRYWAIT P2, [R0+URZ+0x34830], R3 ;  /* 0x03483003000075a7 */ /* 0x000e64000804017f */
[----:B-1----:R-:W-:Y:S05]  /*19d0*/  @!P2 BRA `(.L_x_2010) ;  /* 0x0000010c00f8a947 */ /* 0x002fea0003800000 */
.L_x_2009:
        /* <DEDUP_REMOVED lines=10> */
[----:B01----:R-:W-:Y:S01]  /*1a80*/  @!P1 VIADD R0, R0, 0x34840 ;  /* 0x0003484000009836 */ /* 0x003fe20000000000 */
        /* <DEDUP_REMOVED lines=9> */
[--C-:B------:R-:W-:Y:S01]  /*1b20*/  IMAD.MOV.U32 R148, RZ, RZ, R151.reuse ;  /* 0x000000ffff947224 */ /* 0x100fe200078e0097 */
        /* <DEDUP_REMOVED lines=14> */
[----:B------:R-:W-:Y:S01]  /*1c10*/  UIADD3 UR52, UR4, 0x6, URZ ;  /* 0x0000000604347890 */ /* 0x000fe2000fffe03f */
[----:B------:R-:W-:Y:S01]  /*1c20*/  R2UR UR7, R90 ;  /* 0x000000005a0772ca */ /* 0x000fe200000e0000 */
[----:B------:R-:W-:Y:S01]  /*1c30*/  UIADD3 UR54, UR5, 0x6, URZ ;  /* 0x0000000605367890 */ /* 0x000fe2000fffe03f */
[-C--:B------:R-:W-:Y:S01]  /*1c40*/  MOV R146, R151.reuse ;  /* 0x0000009700927202 */ /* 0x080fe20000000f00 */
        /* <DEDUP_REMOVED lines=68> */
[----:B------:R-:W-:Y:S01]  /*2090*/  IMAD.MOV.U32 R89, RZ, RZ, R151 ;  /* 0x000000ffff597224 */ /* 0x000fe200078e0097 */
[----:B------:R-:W-:Y:S02]  /*20a0*/  WARPGROUP.DEPBAR.LE gsb0, 0x0 ;  /* 0x00008000000079c5 */ /* 0x000fe40000010000 */
[----:B------:R-:W-:-:S06]  /*20b0*/  WARPGROUP.ARRIVE ;  /* 0x00000000000079c5 */ /* 0x000fcc0000000000 */
[----:B------:R-:W-:Y:S01]  /*20c0*/  HGMMA.64x128x16.F32 R24, gdesc[UR12], R24, gsb0 ;  /* 0x01e000000c1879f0 */ /* 0x000fe20008000818 */
[----:B------:R-:W-:Y:S02]  /*20d0*/  UIADD3 UR12, UR4, 0x404, URZ ;  /* 0x00000404040c7890 */ /* 0x000fe4000fffe03f */
[----:B------:R-:W-:Y:S01]  /*20e0*/  UIADD3 UR14, UR5, 0x404, URZ ;  /* 0x00000404050e7890 */ /* 0x000fe2000fffe03f */
[----:B------:R-:W-:Y:S01]  /*20f0*/  UMOV UR13, 0x40000040 ;  /* 0x40000040000d7882 */ /* 0x000fe20000000000 */
[----:B------:R-:W-:Y:S01]  /*2100*/  UMOV UR15, 0x40000040 ;  /* 0x40000040000f7882 */ /* 0x000fe20000000000 */
[----:B------:R-:W-:Y:S02]  /*2110*/  UMOV UR4, 0xffffff80 ;  /* 0xffffff8000047882 */ /* 0x000fe40000000000 */
[----:B------:R-:W-:-:S04]  /*2120*/  UIMAD UR4, UR7, UR4, 0x80 ;  /* 0x00000080070474a4 */ /* 0x000fc8000f8e0204 */
[----:B------:R-:W-:-:S04]  /*2130*/  UIADD3 UR4, UR60, UR4, URZ ;  /* 0x000000043c047290 */ /* 0x000fc8000fffe03f */
[----:B------:R-:W-:Y:S02]  /*2140*/  UIADD3 UR5, -UR39, 0x1, UR4 ;  /* 0x0000000127057890 */ /* 0x000fe4000fffe104 */
[----:B------:R-:W-:Y:S01]  /*2150*/  IMAD.U32 R12, RZ, RZ, UR4 ;  /* 0x00000004ff0c7e24 */ /* 0x000fe2000f8e00ff */
[----:B------:R-:W-:-:S03]  /*2160*/  ULDC UR4, c[0x0][0x988] ;  /* 0x0002620000047ab9 */ /* 0x000fc60000000800 */
[----:B------:R-:W-:Y:S01]  /*2170*/  IMAD.U32 R90, RZ, RZ, UR5 ;  /* 0x00000005ff5a7e24 */ /* 0x000fe2000f8e00ff */
[----:B------:R-:W-:-:S03]  /*2180*/  UIADD3 UR5, UR60, -UR39, URZ ;  /* 0x800000273c057290 */ /* 0x000fc6000fffe03f */
[----:B------:R-:W-:Y:S01]  /*2190*/  IMAD R90, R17, -0x2, R90 ;  /* 0xfffffffe115a7824 */ /* 0x000fe200078e025a */
[----:B------:R-:W-:Y:S01]  /*21a0*/  ULEA UR5, UR61, UR5, 0x7 ;  /* 0x000000053d057291 */ /* 0x000fe2000f8e383f */
        /* <DEDUP_REMOVED lines=35> */
[----:B------:R-:W-:Y:S02]  /*23e0*/  IMAD.U32 R45, RZ, RZ, UR61 ;  /* 0x0000003dff2d7e24 */ /* 0x000fe4000f8e00ff */
[----:B------:R-:W-:Y:S01]  /*23f0*/  FMUL.FTZ R30, R30, UR6 ;  /* 0x000000061e1e7c20 */ /* 0x000fe20008410000 */
[----:B------:R-:W-:Y:S01]  /*2400*/  FMUL.FTZ R31, R31, UR6 ;  /* 0x000000061f1f7c20 */ /* 0x000fe20008410000 */
[----:B------:R-:W0:Y:S01]  /*2410*/  MUFU.TANH R26, R26 ;  /* 0x0000001a001a7308 */ /* 0x000e220000002400 */
[----:B------:R-:W-:-:S02]  /*2420*/  IMAD R45, R45, 0x80, R22 ;  /* 0x000000802d2d7824 */ /* 0x000fc400078e0216 */
[----:B------:R-:W-:Y:S01]  /*2430*/  FMUL.FTZ R21, R41, UR6 ;  /* 0x0000000629157c20 */ /* 0x000fe20008410000 */
[----:B------:R-:W-:Y:S02]  /*2440*/  IMAD R41, R17, -0x2, R12 ;  /* 0xfffffffe11297824 */ /* 0x000fe400078e020c */
[----:B------:R-:W-:Y:S01]  /*2450*/  FMUL.FTZ R34, R34, UR6 ;  /* 0x0000000622227c20 */ /* 0x000fe20008410000 */
[----:B------:R-:W-:Y:S01]  /*2460*/  FMUL.FTZ R11, R32, UR6 ;  /* 0x00000006200b7c20 */ /* 0x000fe20008410000 */
[----:B------:R-:W-:Y:S01]  /*2470*/  IADD3 R12, R90, 0x8, R45 ;  /* 0x000000085a0c7810 */ /* 0x000fe20007ffe02d */
[----:B------:R-:W-:Y:S01]  /*2480*/  FMUL.FTZ R32, R49, UR6 ;  /* 0x0000000631207c20 */ /* 0x000fe20008410000 */
[----:B------:R-:W1:Y:S01]  /*2490*/  MUFU.TANH R27, R27 ;  /* 0x0000001b001b7308 */ /* 0x000e620000002400 */
[----:B------:R-:W-:Y:S01]  /*24a0*/  FMUL.FTZ R35, R35, UR6 ;  /* 0x0000000623237c20 */ /* 0x000fe20008410000 */
[----:B------:R-:W-:Y:S01]  /*24b0*/  VIMNMX R49, R41, R12, PT ;  /* 0x0000000c29317248 */ /* 0x000fe20003fe0100 */
[----:B------:R-:W-:Y:S01]  /*24c0*/  FMUL.FTZ R38, R38, UR6 ;  /* 0x0000000626267c20 */ /* 0x000fe20008410000 */
[----:B------:R-:W-:Y:S01]  /*24d0*/  FMUL.FTZ R13, R33, UR6 ;  /* 0x00000006210d7c20 */ /* 0x000fe20008410000 */
[----:B------:R-:W-:Y:S01]  /*24e0*/  FMUL.FTZ R33, R53, UR6 ;  /* 0x0000000635217c20 */ /* 0x000fe20008410000 */
[----:B------:R-:W-:Y:S01]  /*24f0*/  ISETP.GT.AND P2, PT, R49, RZ, PT ;  /* 0x000000ff3100720c */ /* 0x000fe20003f44270 */
[----:B------:R-:W-:Y:S01]  /*2500*/  FMUL.FTZ R39, R39, UR6 ;  /* 0x0000000627277c20 */ /* 0x000fe20008410000 */
[----:B------:R-:W2:Y:S01]  /*2510*/  MUFU.TANH R30, R30 ;  /* 0x0000001e001e7308 */ /* 0x000ea20000002400 */
[C---:B------:R-:W-:Y:S01]  /*2520*/  ISETP.GT.AND P3, PT, R49.reuse, 0x1, PT ;  /* 0x000000013100780c */ /* 0x040fe20003f64270 */
[----:B------:R-:W-:Y:S01]  /*2530*/  FMUL.FTZ R42, R42, UR6 ;  /* 0x000000062a2a7c20 */ /* 0x000fe20008410000 */
[----:B------:R-:W-:Y:S01]  /*2540*/  ISETP.GT.AND P4, PT, R49, 0x8, PT ;  /* 0x000000083100780c */ /* 0x000fe20003f84270 */
[----:B------:R-:W-:Y:S01]  /*2550*/  FMUL.FTZ R43, R43, UR6 ;  /* 0x000000062b2b7c20 */ /* 0x000fe20008410000 */
[----:B0-----:R-:W-:Y:S01]  /*2560*/  FSEL R92, R26, -INF , P2 ;  /* 0xff8000001a5c7808 */ /* 0x001fe20001000000 */
[----:B------:R-:W-:Y:S01]  /*2570*/  FMUL.FTZ R46, R46, UR6 ;  /* 0x000000062e2e7c20 */ /* 0x000fe20008410000 */
[----:B------:R-:W-:Y:S01]  /*2580*/  ISETP.GT.AND P2, PT, R49, 0x9, PT ;  /* 0x000000093100780c */ /* 0x000fe20003f44270 */
[----:B------:R-:W0:Y:S01]  /*2590*/  MUFU.TANH R31, R31 ;  /* 0x0000001f001f7308 */ /* 0x000e220000002400 */
        /* <DEDUP_REMOVED lines=62> */
[----:B------:R-:W-:Y:S01]  /*2980*/  VIADDMNMX R41, R45, R90, R41, PT ;  /* 0x0000005a2d297246 */ /* 0x000fe20003800129 */
[----:B------:R-:W2:Y:S01]  /*2990*/  MUFU.TANH R47, R47 ;  /* 0x0000002f002f7308 */ /* 0x000ea20000002400 */
[----:B0-----:R-:W-:Y:S01]  /*29a0*/  FSEL R118, R43, -INF , P2 ;  /* 0xff8000002b767808 */ /* 0x001fe20001000000 */
[----:B------:R-:W-:Y:S01]  /*29b0*/  FMUL.FTZ R61, R61, UR6 ;  /* 0x000000063d3d7c20 */ /* 0x000fe20008410000 */
[----:B------:R-:W-:Y:S01]  /*29c0*/  ISETP.GT.AND P2, PT, R49, 0x29, PT ;  /* 0x000000293100780c */ /* 0x000fe20003f44270 */
[----:B------:R-:W-:Y:S01]  /*29d0*/  FMUL.FTZ R64, R64, UR6 ;  /* 0x0000000640407c20 */ /* 0x000fe20008410000 */
[----:B------:R-:W-:Y:S01]  /*29e0*/  FMNMX.FTZ R27, R118, R27, !PT ;  /* 0x0000001b761b7209 */ /* 0x000fe20007810000 */
[----:B------:R-:W-:Y:S01]  /*29f0*/  FMUL.FTZ R65, R65, UR6 ;  /* 0x0000000641417c20 */ /* 0x000fe20008410000 */
[----:B------:R-:W-:Y:S01]  /*2a00*/  ISETP.GT.AND P4, PT, R41, 0x8, PT ;  /* 0x000000082900780c */ /* 0x000fe20003f84270 */
[----:B------:R-:W-:Y:S01]  /*2a10*/  MUFU.TANH R50, R50 ;  /* 0x0000003200327308 */ /* 0x000fe20000002400 */
[----:B-1----:R-:W-:Y:S01]  /*2a20*/  FSEL R88, R46, -INF , P3 ;  /* 0xff8000002e587808 */ /* 0x002fe20001800000 */
[----:B------:R-:W-:Y:S01]  /*2a30*/  FMUL.FTZ R68, R68, UR6 ;  /* 0x0000000644447c20 */ /* 0x000fe20008410000 */
[----:B------:R-:W-:Y:S01]  /*2a40*/  ISETP.GT.AND P3, PT, R49, 0x30, PT ;  /* 0x000000303100780c */ /* 0x000fe20003f64270 */
        /* <DEDUP_REMOVED lines=11> */
[----:B------:R1:W-:Y:S01]  /*2b00*/  @!P1 SYNCS.ARRIVE.TRANS64.RED.A1T0 RZ, [R0+URZ], RZ ;  /* 0x000000ff00ff99a7 */ /* 0x0003e2000810043f */
[----:B------:R-:W3:Y:S08]  /*2b10*/  MUFU.TANH R5, R54 ;  /* 0x0000003600057308 */ /* 0x000ef00000002400 */
[----:B------:R-:W4:Y:S08]  /*2b20*/  MUFU.TANH R44, R55 ;  /* 0x00000037002c7308 */ /* 0x000f300000002400 */
[----:B------:R2:W-:Y:S08]  /*2b30*/  MUFU.TANH R12, R66 ;  /* 0x00000042000c7308 */ /* 0x0005f00000002400 */
[----:B------:R5:W1:Y:S01]  /*2b40*/  MUFU.TANH R40, R58 ;  /* 0x0000003a00287308 */ /* 0x000a620000002400 */
[----:B--2---:R-:W-:-:S02]  /*2b50*/  FSEL R66, R47, -INF , P2 ;  /* 0xff8000002f427808 */ /* 0x004fc40001000000 */
[----:B------:R-:W-:Y:S02]  /*2b60*/  ISETP.GT.AND P2, PT, R49, 0x31, PT ;  /* 0x000000313100780c */ /* 0x000fe40003f44270 */
[----:B------:R-:W-:Y:S02]  /*2b70*/  FMNMX.FTZ R27, R66, R27, !PT ;  /* 0x0000001b421b7209 */ /* 0x000fe40007810000 */
[----:B0-----:R-:W-:Y:S01]  /*2b80*/  FSEL R54, R51, -INF , P2 ;  /* 0xff80000033367808 */ /* 0x001fe20001000000 */
[----:B------:R-:W0:Y:S01]  /*2b90*/  MUFU.TANH R59, R59 ;  /* 0x0000003b003b7308 */ /* 0x000e220000002400 */
[----:B-----5:R-:W-:Y:S02]  /*2ba0*/  FSEL R58, R50, -INF , P3 ;  /* 0xff800000323a7808 */ /* 0x020fe40001800000 */
[----:B------:R-:W-:Y:S02]  /*2bb0*/  ISETP.GT.AND P3, PT, R49, 0x38, PT ;  /* 0x000000383100780c */ /* 0x000fe40003f64270 */
[----:B------:R-:W-:-:S02]  /*2bc0*/  FMNMX.FTZ R27, R58, R27, !PT ;  /* 0x0000001b3a1b7209 */ /* 0x000fc40007810000 */
[----:B------:R-:W-:Y:S01]  /*2bd0*/  ISETP.GT.AND P2, PT, R49, 0x39, PT ;  /* 0x000000393100780c */ /* 0x000fe20003f44270 */
[----:B------:R-:W2:Y:S01]  /*2be0*/  MUFU.TANH R62, R62 ;  /* 0x0000003e003e7308 */ /* 0x000ea20000002400 */
[----:B---3--:R-:W-:Y:S01]  /*2bf0*/  FSEL R50, R5, -INF , P3 ;  /* 0xff80000005327808 */ /* 0x008fe20001800000 */
[----:B------:R-:W-:Y:S01]  /*2c00*/  FMUL.FTZ R5, R60, UR6 ;  /* 0x000000063c057c20 */ /* 0x000fe20008410000 */
[----:B------:R-:W-:Y:S01]  /*2c10*/  FMNMX.FTZ R27, R54, R27, !PT ;  /* 0x0000001b361b7209 */ /* 0x000fe20007810000 */
[----:B------:R-:W-:Y:S01]  /*2c20*/  USHF.R.S32.HI UR6, URZ, 0x1f, UR5 ;  /* 0x0000001f3f067899 */ /* 0x000fe20008011405 */
[C---:B------:R-:W-:Y:S02]  /*2c30*/  ISETP.GT.AND P3, PT, R49.reuse, 0x40, PT ;  /* 0x000000403100780c */ /* 0x040fe40003f64270 */
[----:B----4-:R-:W-:Y:S01]  /*2c40*/  FSEL R44, R44, -INF , P2 ;  /* 0xff8000002c2c7808 */ /* 0x010fe20001000000 */
[----:B------:R-:W3:Y:S01]  /*2c50*/  MUFU.TANH R63, R63 ;  /* 0x0000003f003f7308 */ /* 0x000ee20000002400 */
[----:B------:R-:W-:Y:S01]  /*2c60*/  FMNMX.FTZ R27, R50, R27, !PT ;  /* 0x0000001b321b7209 */ /* 0x000fe20007810000 */
[----:B------:R-:W-:Y:S01]  /*2c70*/  ULEA.HI UR6, UR6, UR5, URZ, 0x7 ;  /* 0x0000000506067291 */ /* 0x000fe2000f8f383f */
[----:B------:R-:W-:-:S02]  /*2c80*/  ISETP.GT.AND P2, PT, R49, 0x41, PT ;  /* 0x000000413100780c */ /* 0x000fc40003f44270 */
[----:B-1----:R-:W-:Y:S01]  /*2c90*/  FSEL R40, R40, -INF , P3 ;  /* 0xff80000028287808 */ /* 0x002fe20001800000 */
[----:B------:R-:W-:Y:S01]  /*2ca0*/  USHF.R.S32.HI UR6, URZ, 0x7, UR6 ;  /* 0x000000073f067899 */ /* 0x000fe20008011406 */
[----:B------:R-:W-:Y:S01]  /*2cb0*/  FMNMX.FTZ R27, R44, R27, !PT ;  /* 0x0000001b2c1b7209 */ /* 0x000fe20007810000 */
[----:B------:R-:W1:Y:S01]  /*2cc0*/  MUFU.TANH R67, R67 ;  /* 0x0000004300437308 */ /* 0x000e620000002400 */
[----:B------:R-:W-:Y:S01]  /*2cd0*/  ISETP.GT.AND P3, PT, R49, 0x48, PT ;  /* 0x000000483100780c */ /* 0x000fe20003f64270 */
[----:B------:R-:W-:Y:S01]  /*2ce0*/  UISETP.LT.AND UP0, UPT, URZ, UR6, UPT ;  /* 0x000000063f00728c */ /* 0x000fe2000bf01270 */
[----:B0-----:R-:W-:Y:S02]  /*2cf0*/  FSEL R30, R59, -INF , P2 ;  /* 0xff8000003b1e7808 */ /* 0x001fe40001000000 */
[----:B------:R-:W-:Y:S01]  /*2d00*/  FMNMX.FTZ R27, R40, R27, !PT ;  /* 0x0000001b281b7209 */ /* 0x000fe20007810000 */
[----:B------:R-:W-:Y:S01]  /*2d10*/  USEL UR10, URZ, UR6, !UP0 ;  /* 0x000000063f0a7287 */ /* 0x000fe2000c000000 */
[----:B------:R-:W-:Y:S01]  /*2d20*/  ISETP.GT.AND P2, PT, R49, 0x49, PT ;  /* 0x000000493100780c */ /* 0x000fe20003f44270 */
[----:B------:R-:W0:Y:S01]  /*2d30*/  MUFU.TANH R48, R70 ;  /* 0x0000004600307308 */ /* 0x000e220000002400 */
[----:B--2---:R-:W-:-:S02]  /*2d40*/  FSEL R26, R62, -INF , P3 ;  /* 0xff8000003e1a7808 */ /* 0x004fc40001800000 */
[----:B------:R-:W-:Y:S02]  /*2d50*/  FMNMX.FTZ R27, R30, R27, !PT ;  /* 0x0000001b1e1b7209 */ /* 0x000fe40007810000 */
[----:B------:R-:W-:Y:S02]  /*2d60*/  ISETP.GT.AND P3, PT, R49, 0x50, PT ;  /* 0x000000503100780c */ /* 0x000fe40003f64270 */
[----:B---3--:R-:W-:Y:S01]  /*2d70*/  FSEL R34, R63, -INF , P2 ;  /* 0xff8000003f227808 */ /* 0x008fe20001000000 */
[----:B------:R-:W2:Y:S01]  /*2d80*/  MUFU.TANH R52, R71 ;  /* 0x0000004700347308 */ /* 0x000ea20000002400 */
[----:B------:R-:W-:Y:S02]  /*2d90*/  FMNMX.FTZ R27, R26, R27, !PT ;  /* 0x0000001b1a1b7209 */ /* 0x000fe40007810000 */
[----:B------:R-:W-:Y:S02]  /*2da0*/  ISETP.GT.AND P2, PT, R49, 0x51, PT ;  /* 0x000000513100780c */ /* 0x000fe40003f44270 */
[----:B------:R-:W-:-:S02]  /*2db0*/  FSEL R38, R12, -INF , P3 ;  /* 0xff8000000c267808 */ /* 0x000fc40001800000 */
[----:B------:R-:W-:Y:S01]  /*2dc0*/  FMNMX.FTZ R27, R34, R27, !PT ;  /* 0x0000001b221b7209 */ /* 0x000fe20007810000 */
[----:B------:R-:W3:Y:S01]  /*2dd0*/  MUFU.TANH R56, R74 ;  /* 0x0000004a00387308 */ /* 0x000ee20000002400 */
[----:B------:R-:W-:Y:S02]  /*2de0*/  ISETP.GT.AND P3, PT, R49, 0x58, PT ;  /* 0x000000583100780c */ /* 0x000fe40003f64270 */
[----:B-1----:R-:W-:Y:S02]  /*2df0*/  FSEL R42, R67, -INF , P2 ;  /* 0xff800000432a7808 */ /* 0x002fe40001000000 */
[----:B------:R-:W-:Y:S02]  /*2e00*/  FMNMX.FTZ R27, R38, R27, !PT ;  /* 0x0000001b261b7209 */ /* 0x000fe40007810000 */
[----:B------:R-:W-:Y:S01]  /*2e10*/  ISETP.GT.AND P2, PT, R49, 0x59, PT ;  /* 0x000000593100780c */ /* 0x000fe20003f44270 */
[----:B------:R-:W1:Y:S01]  /*2e20*/  MUFU.TANH R75, R75 ;  /* 0x0000004b004b7308 */ /* 0x000e620000002400 */
[----:B0-----:R-:W-:-:S02]  /*2e30*/  FSEL R48, R48, -INF , P3 ;  /* 0xff80000030307808 */ /* 0x001fc40001800000 */
[----:B------:R-:W-:Y:S02]  /*2e40*/  FMNMX.FTZ R27, R42, R27, !PT ;  /* 0x0000001b2a1b7209 */ /* 0x000fe40007810000 */
[C---:B------:R-:W-:Y:S02]  /*2e50*/  ISETP.GT.AND P3, PT, R49.reuse, 0x60, PT ;  /* 0x000000603100780c */ /* 0x040fe40003f64270 */
[----:B--2---:R-:W-:Y:S01]  /*2e60*/  FSEL R52, R52, -INF , P2 ;  /* 0xff80000034347808 */ /* 0x004fe20001000000 */
[----:B------:R-:W0:Y:S01]  /*2e70*/  MUFU.TANH R70, R78 ;  /* 0x0000004e00467308 */ /* 0x000e220000002400 */
[----:B------:R-:W-:Y:S02]  /*2e80*/  FMNMX.FTZ R27, R48, R27, !PT ;  /* 0x0000001b301b7209 */ /* 0x000fe40007810000 */
[----:B------:R-:W-:Y:S02]  /*2e90*/  ISETP.GT.AND P2, PT, R49, 0x61, PT ;  /* 0x000000613100780c */ /* 0x000fe40003f44270 */
[----:B---3--:R-:W-:-:S02]  /*2ea0*/  FSEL R56, R56, -INF , P3 ;  /* 0xff80000038387808 */ /* 0x008fc40001800000 */
[----:B------:R-:W-:Y:S01]  /*2eb0*/  FMNMX.FTZ R27, R52, R27, !PT ;  /* 0x0000001b341b7209 */ /* 0x000fe20007810000 */
[----:B------:R-:W2:Y:S01]  /*2ec0*/  MUFU.TANH R74, R79 ;  /* 0x0000004f004a7308 */ /* 0x000ea20000002400 */
        /* <DEDUP_REMOVED lines=8> */
[----:B------:R-:W-:Y:S01]  /*2f50*/  FMNMX.FTZ R27, R70, R27, !PT ;  /* 0x0000001b461b7209 */ /* 0x000fe20007810000 */
[----:B------:R-:W0:Y:S01]  /*2f60*/  MUFU.TANH R78, R83 ;  /* 0x00000053004e7308 */ /* 0x000e220000002400 */
[----:B--2---:R-:W-:Y:S02]  /*2f70*/  FSEL R74, R74, -INF , P2 ;  /* 0xff8000004a4a7808 */ /* 0x004fe40001000000 */
[----:B------:R-:W-:Y:S02]  /*2f80*/  ISETP.GT.AND P2, PT, R49, 0x71, PT ;  /* 0x000000713100780c */ /* 0x000fe40003f44270 */
[----:B------:R-:W-:-:S03]  /*2f90*/  FMNMX.FTZ R31, R74, R27, !PT ;  /* 0x0000001b4a1f7209 */ /* 0x000fc60007810000 */
[----:B------:R-:W2:Y:S01]  /*2fa0*/  MUFU.TANH R86, R86 ;  /* 0x0000005600567308 */ /* 0x000ea20000002400 */
[----:B-1----:R-:W-:Y:S02]  /*2fb0*/  FSEL R60, R82, -INF , P3 ;  /* 0xff800000523c7808 */ /* 0x002fe40001800000 */
[----:B------:R-:W-:Y:S02]  /*2fc0*/  ISETP.GT.AND P3, PT, R49, 0x78, PT ;  /* 0x000000783100780c */ /* 0x000fe40003f64270 */
[----:B------:R-:W-:-:S03]  /*2fd0*/  FMNMX.FTZ R31, R60, R31, !PT ;  /* 0x0000001f3c1f7209 */ /* 0x000fc60007810000 */
[----:B------:R-:W1:Y:S01]  /*2fe0*/  MUFU.TANH R87, R87 ;  /* 0x0000005700577308 */ /* 0x000e620000002400 */
[----:B0-----:R-:W-:Y:S02]  /*2ff0*/  FSEL R78, R78, -INF , P2 ;  /* 0xff8000004e4e7808 */ /* 0x001fe40001000000 */
[----:B------:R-:W-:Y:S02]  /*3000*/  ISETP.GT.AND P2, PT, R49, 0x79, PT ;  /* 0x000000793100780c */ /* 0x000fe40003f44270 */
[----:B------:R-:W-:-:S03]  /*3010*/  FMNMX.FTZ R31, R78, R31, !PT ;  /* 0x0000001f4e1f7209 */ /* 0x000fc60007810000 */
[----:B------:R-:W-:Y:S01]  /*3020*/  MUFU.TANH R27, R5 ;  /* 0x00000005001b7308 */ /* 0x000fe20000002400 */
[----:B--2---:R-:W-:Y:S02]  /*3030*/  FSEL R82, R86, -INF , P3 ;  /* 0xff80000056527808 */ /* 0x004fe40001800000 */
[----:B------:R-:W-:Y:S02]  /*3040*/  ISETP.GT.AND P3, PT, R41, 0x1, PT ;  /* 0x000000012900780c */ /* 0x000fe40003f64270 */
[----:B------:R-:W-:-:S03]  /*3050*/  FMNMX.FTZ R31, R82, R31, !PT ;  /* 0x0000001f521f7209 */ /* 0x000fc60007810000 */
[----:B------:R-:W-:Y:S01]  /*3060*/  MUFU.TANH R2, R2 ;  /* 0x0000000200027308 */ /* 0x000fe20000002400 */
[----:B-1----:R-:W-:-:S04]  /*3070*/  FSEL R86, R87, -INF , P2 ;  /* 0xff80000057567808 */ /* 0x002fc80001000000 */
[----:B------:R-:W-:-:S03]  /*3080*/  FMNMX.FTZ R31, R86, R31, !PT ;  /* 0x0000001f561f7209 */ /* 0x000fc60007810000 */
[----:B------:R-:W0:Y:S02]  /*3090*/  MUFU.TANH R3, R3 ;  /* 0x0000000300037308 */ /* 0x000e240000002400 */
[----:B------:R-:W1:Y:S06]  /*30a0*/  SHFL.BFLY PT, R12, R31, 0x2, 0x1f ;  /* 0x0c401f001f0c7f89 */ /* 0x000e6c00000e0000 */
[----:B------:R-:W2:Y:S08]  /*30b0*/  MUFU.TANH R4, R4 ;  /* 0x0000000400047308 */ /* 0x000eb00000002400 */
[----:B------:R-:W3:Y:S01]  /*30c0*/  MUFU.TANH R10, R10 ;  /* 0x0000000a000a7308 */ /* 0x000ee20000002400 */
[----:B0-----:R-:W-:-:S02]  /*30d0*/  FSEL R3, R3, -INF , P3 ;  /* 0xff80000003037808 */ /* 0x001fc40001800000 */
[----:B------:R-:W-:-:S05]  /*30e0*/  ISETP.GT.AND P3, PT, R41, 0x10, PT ;  /* 0x000000102900780c */ /* 0x000fca0003f64270 */
[----:B------:R-:W0:Y:S01]  /*30f0*/  MUFU.TANH R11, R11 ;  /* 0x0000000b000b7308 */ /* 0x000e220000002400 */
[----:B-1----:R-:W-:-:S05]  /*3100*/  FMNMX.FTZ R5, R31, R12, !PT ;  /* 0x0000000c1f057209 */ /* 0x002fca0007810000 */
[----:B------:R-:W1:Y:S02]  /*3110*/  SHFL.BFLY PT, R12, R5, 0x1, 0x1f ;  /* 0x0c201f00050c7f89 */ /* 0x000e6400000e0000 */
[----:B------:R-:W4:Y:S08]  /*3120*/  MUFU.TANH R13, R13 ;  /* 0x0000000d000d7308 */ /* 0x000f300000002400 */
[----:B------:R-:W5:Y:S08]  /*3130*/  MUFU.TANH R14, R14 ;  /* 0x0000000e000e7308 */ /* 0x000f700000002400 */
[----:B------:R-:W5:Y:S01]  /*3140*/  MUFU.TANH R15, R15 ;  /* 0x0000000f000f7308 */ /* 0x000f620000002400 */
[----:B-1----:R-:W-:-:S07]  /*3150*/  FMNMX.FTZ R12, R5, R12, !PT ;  /* 0x0000000c050c7209 */ /* 0x002fce0007810000 */
[----:B------:R-:W1:Y:S01]  /*3160*/  MUFU.TANH R20, R20 ;  /* 0x0000001400147308 */ /* 0x000e620000002400 */
[----:B------:R-:W-:Y:S01]  /*3170*/  MOV R5, UR4 ;  /* 0x0000000400057c02 */ /* 0x000fe20008000f00 */
[----:B------:R-:W-:Y:S01]  /*3180*/  UIADD3 UR4, UR7, -0x2, URZ ;  /* 0xfffffffe07047890 */ /* 0x000fe2000fffe03f */
[----:B------:R-:W-:-:S03]  /*3190*/  FSETP.NEU.FTZ.AND P2, PT, R12, -INF , PT ;  /* 0xff8000000c00780b */ /* 0x000fc60003f5d000 */
[----:B------:R-:W-:Y:S01]  /*31a0*/  FMUL.FTZ R31, R12, R5 ;  /* 0x000000050c1f7220 */ /* 0x000fe20000410000 */
[----:B------:R-:W-:Y:S01]  /*31b0*/  UISETP.GE.AND UP0, UPT, UR4, UR10, UPT ;  /* 0x0000000a0400728c */ /* 0x000fe2000bf06270 */
[----:B------:R-:W1:Y:S03]  /*31c0*/  MUFU.TANH R21, R21 ;  /* 0x0000001500157308 */ /* 0x000e660000002400 */
[----:B------:R-:W-:Y:S02]  /*31d0*/  FSEL R35, R31, RZ, P2 ;  /* 0x000000ff1f237208 */ /* 0x000fe40001000000 */
[----:B------:R-:W-:-:S03]  /*31e0*/  ISETP.GT.AND P2, PT, R41, RZ, PT ;  /* 0x000000ff2900720c */ /* 0x000fc60003f44270 */
[-CC-:B------:R-:W-:Y:S01]  /*31f0*/  FFMA.FTZ R181, R92, R5.reuse, -R35.reuse ;  /* 0x000000055cb57223 */ /* 0x180fe20000010823 */
[----:B------:R-:W-:Y:S01]  /*3200*/  FSEL R90, R2, -INF , P2 ;  /* 0xff800000025a7808 */ /* 0x000fe20001000000 */
[-CC-:B------:R-:W-:Y:S01]  /*3210*/  FFMA.FTZ R183, R94, R5.reuse, -R35.reuse ;  /* 0x000000055eb77223 */ /* 0x180fe20000010823 */
[C---:B------:R-:W-:Y:S01]  /*3220*/  ISETP.GT.AND P2, PT, R41.reuse, 0x9, PT ;  /* 0x000000092900780c */ /* 0x040fe20003f44270 */
[-CC-:B------:R-:W-:Y:S01]  /*3230*/  FFMA.FTZ R2, R96, R5.reuse, -R35.reuse ;  /* 0x0000000560027223 */ /* 0x180fe20000010823 */
[----:B--2---:R-:W-:Y:S01]  /*3240*/  FSEL R92, R4, -INF , P4 ;  /* 0xff800000045c7808 */ /* 0x004fe20002000000 */
[--C-:B------:R-:W-:Y:S01]  /*3250*/  FFMA.FTZ R177, R98, R5, -R35.reuse ;  /* 0x0000000562b17223 */ /* 0x100fe20000010823 */
[----:B------:R-:W-:Y:S01]  /*3260*/  FMNMX.FTZ R31, R90, R3, !PT ;  /* 0x000000035a1f7209 */ /* 0x000fe20007810000 */
[----:B------:R-:W2:Y:S01]  /*3270*/  MUFU.TANH R24, R24 ;  /* 0x0000001800187308 */ /* 0x000ea20000002400 */
[----:B---3--:R-:W-:Y:S01]  /*3280*/  FSEL R94, R10, -INF , P2 ;  /* 0xff8000000a5e7808 */ /* 0x008fe20001000000 */
[--C-:B------:R-:W-:Y:S01]  /*3290*/  FFMA.FTZ R4, R102, R5, -R35.reuse ;  /* 0x0000000566047223 */ /* 0x100fe20000010823 */
[----:B------:R-:W-:Y:S01]  /*32a0*/  FMNMX.FTZ R31, R92, R31, !PT ;  /* 0x0000001f5c1f7209 */ /* 0x000fe20007810000 */
[-CC-:B------:R-:W-:Y:S01]  /*32b0*/  FFMA.FTZ R179, R106, R5.reuse, -R35.reuse ;  /* 0x000000056ab37223 */ /* 0x180fe20000010823 */
[----:B------:R-:W-:Y:S01]  /*32c0*/  ISETP.GT.AND P2, PT, R41, 0x11, PT ;  /* 0x000000112900780c */ /* 0x000fe20003f44270 */
[--C-:B------:R-:W-:Y:S01]  /*32d0*/  FFMA.FTZ R173, R114, R5, -R35.reuse ;  /* 0x0000000572ad7223 */ /* 0x100fe20000010823 */
[----:B0-----:R-:W-:Y:S01]  /*32e0*/  FSEL R96, R11, -INF , P3 ;  /* 0xff8000000b607808 */ /* 0x001fe20001800000 */
[----:B------:R-:W0:Y:S01]  /*32f0*/  MUFU.TANH R25, R25 ;  /* 0x0000001900197308 */ /* 0x000e220000002400 */
[----:B------:R-:W-:Y:S01]  /*3300*/  FMNMX.FTZ R31, R94, R31, !PT ;  /* 0x0000001f5e1f7209 */ /* 0x000fe20007810000 */
[-CC-:B------:R-:W-:Y:S01]  /*3310*/  FFMA.FTZ R175, R88, R5.reuse, -R35.reuse ;  /* 0x0000000558af7223 */ /* 0x180fe20000010823 */
[----:B------:R-:W-:Y:S01]  /*3320*/  ISETP.GT.AND P3, PT, R41, 0x18, PT ;  /* 0x000000182900780c */ /* 0x000fe20003f64270 */
[-CC-:B------:R-:W-:Y:S01]  /*3330*/  FFMA.FTZ R169, R58, R5.reuse, -R35.reuse ;  /* 0x000000053aa97223 */ /* 0x180fe20000010823 */
[----:B----4-:R-:W-:Y:S01]  /*3340*/  FSEL R98, R13, -INF , P2 ;  /* 0xff8000000d627808 */ /* 0x010fe20001000000 */
[--C-:B------:R-:W-:Y:S01]  /*3350*/  FFMA.FTZ R171, R50, R5, -R35.reuse ;  /* 0x0000000532ab7223 */ /* 0x100fe20000010823 */
[----:B------:R-:W-:Y:S01]  /*3360*/  FMNMX.FTZ R31, R96, R31, !PT ;  /* 0x0000001f601f7209 */ /* 0x000fe20007810000 */
[----:B------:R-:W3:Y:S01]  /*3370*/  MUFU.TANH R28, R28 ;  /* 0x0000001c001c7308 */ /* 0x000ee20000002400 */
[----:B------:R-:W-:Y:S01]  /*3380*/  ISETP.GT.AND P2, PT, R41, 0x19, PT ;  /* 0x000000192900780c */ /* 0x000fe20003f44270 */
[-CC-:B------:R-:W-:Y:S01]  /*3390*/  FFMA.FTZ R165, R40, R5.reuse, -R35.reuse ;  /* 0x0000000528a57223 */ /* 0x180fe20000010823 */
[----:B-----5:R-:W-:Y:S01]  /*33a0*/  FSEL R100, R14, -INF , P3 ;  /* 0xff8000000e647808 */ /* 0x020fe20001800000 */
[--C-:B------:R-:W-:Y:S01]  /*33b0*/  FFMA.FTZ R14, R110, R5, -R35.reuse ;  /* 0x000000056e0e7223 */ /* 0x100fe20000010823 */
[----:B------:R-:W-:Y:S01]  /*33c0*/  FMNMX.FTZ R31, R98, R31, !PT ;  /* 0x0000001f621f7209 */ /* 0x000fe20007810000 */
[-CC-:B------:R-:W-:Y:S01]  /*33d0*/  FFMA.FTZ R46, R53, R5.reuse, -R35.reuse ;  /* 0x00000005352e7223 */ /* 0x180fe20000010823 */
[----:B------:R-:W-:Y:S01]  /*33e0*/  ISETP.GT.AND P3, PT, R41, 0x20, PT ;  /* 0x000000202900780c */ /* 0x000fe20003f64270 */
[----:B------:R-:W4:Y:S01]  /*33f0*/  MUFU.TANH R32, R32 ;  /* 0x0000002000207308 */ /* 0x000f220000002400 */
[----:B------:R-:W-:Y:S01]  /*3400*/  FSEL R102, R15, -INF , P2 ;  /* 0xff8000000f667808 */ /* 0x000fe20001000000 */
[--C-:B------:R-:W-:Y:S01]  /*3410*/  FFMA.FTZ R161, R38, R5, -R35.reuse ;  /* 0x0000000526a17223 */ /* 0x100fe20000010823 */
[----:B------:R-:W-:Y:S01]  /*3420*/  FMNMX.FTZ R31, R100, R31, !PT ;  /* 0x0000001f641f7209 */ /* 0x000fe20007810000 */
[-CC-:B------:R-:W-:Y:S01]  /*3430*/  FFMA.FTZ R167, R26, R5.reuse, -R35.reuse ;  /* 0x000000051aa77223 */ /* 0x180fe20000010823 */
[C---:B------:R-:W-:Y:S01]  /*3440*/  ISETP.GT.AND P2, PT, R41.reuse, 0x21, PT ;  /* 0x000000212900780c */ /* 0x040fe20003f44270 */
[--C-:B------:R-:W-:Y:S01]  /*3450*/  FFMA.FTZ R26, R34, R5, -R35.reuse ;  /* 0x00000005221a7223 */ /* 0x100fe20000010823 */
[----:B-1----:R-:W-:Y:S01]  /*3460*/  FSEL R104, R20, -INF , P3 ;  /* 0xff80000014687808 */ /* 0x002fe20001800000 */
[----:B------:R-:W1:Y:S01]  /*3470*/  MUFU.TANH R29, R29 ;  /* 0x0000001d001d7308 */ /* 0x000e620000002400 */
[----:B------:R-:W-:Y:S01]  /*3480*/  FMNMX.FTZ R31, R102, R31, !PT ;  /* 0x0000001f661f7209 */ /* 0x000fe20007810000 */
[-CC-:B------:R-:W-:Y:S01]  /*3490*/  FFMA.FTZ R20, R118, R5.reuse, -R35.reuse ;  /* 0x0000000576147223 */ /* 0x180fe20000010823 */
[----:B------:R-:W-:Y:S01]  /*34a0*/  ISETP.GT.AND P3, PT, R41, 0x28, PT ;  /* 0x000000282900780c */ /* 0x000fe20003f64270 */
[-CC-:B------:R-:W-:Y:S01]  /*34b0*/  FFMA.FTZ R34, R42, R5.reuse, -R35.reuse ;  /* 0x000000052a227223 */ /* 0x180fe20000010823 */
[----:B------:R-:W-:Y:S01]  /*34c0*/  FSEL R106, R21, -INF , P2 ;  /* 0xff800000156a7808 */ /* 0x000fe20001000000 */
[--C-:B------:R-:W-:Y:S01]  /*34d0*/  FFMA.FTZ R30, R30, R5, -R35.reuse ;  /* 0x000000051e1e7223 */ /* 0x100fe20000010823 */
[----:B------:R-:W-:Y:S01]  /*34e0*/  FMNMX.FTZ R31, R104, R31, !PT ;  /* 0x0000001f681f7209 */ /* 0x000fe20007810000 */
[----:B------:R-:W5:Y:S01]  /*34f0*/  MUFU.TANH R33, R33 ;  /* 0x0000002100217308 */ /* 0x000f620000002400 */
[C---:B------:R-:W-:Y:S01]  /*3500*/  ISETP.GT.AND P2, PT, R41.reuse, 0x29, PT ;  /* 0x000000292900780c */ /* 0x040fe20003f44270 */
[-CC-:B------:R-:W-:Y:S01]  /*3510*/  FFMA.FTZ R163, R48, R5.reuse, -R35.reuse ;  /* 0x0000000530a37223 */ /* 0x180fe20000010823 */
[----:B--2---:R-:W-:Y:S01]  /*3520*/  FSEL R108, R24, -INF , P3 ;  /* 0xff800000186c7808 */ /* 0x004fe20001800000 */
[--C-:B------:R-:W-:Y:S01]  /*3530*/  FFMA.FTZ R24, R66, R5, -R35.reuse ;  /* 0x0000000542187223 */ /* 0x100fe20000010823 */
[----:B------:R-:W-:Y:S01]  /*3540*/  FMNMX.FTZ R31, R106, R31, !PT ;  /* 0x0000001f6a1f7209 */ /* 0x000fe20007810000 */
[-CC-:B------:R-:W-:Y:S01]  /*3550*/  FFMA.FTZ R52, R52, R5.reuse, -R35.reuse ;  /* 0x0000000534347223 */ /* 0x180fe20000010823 */
[----:B------:R-:W-:Y:S01]  /*3560*/  ISETP.GT.AND P3, PT, R41, 0x30, PT ;  /* 0x000000302900780c */ /* 0x000fe20003f64270 */
[----:B------:R-:W2:Y:S01]  /*3570*/  MUFU.TANH R36, R36 ;  /* 0x0000002400247308 */ /* 0x000ea20000002400 */
[----:B0-----:R-:W-:Y:S01]  /*3580*/  FSEL R110, R25, -INF , P2 ;  /* 0xff800000196e7808 */ /* 0x001fe20001000000 */
[--C-:B------:R-:W-:Y:S01]  /*3590*/  FFMA.FTZ R56, R56, R5, -R35.reuse ;  /* 0x0000000538387223 */ /* 0x100fe20000010823 */
[----:B------:R-:W-:Y:S01]  /*35a0*/  FMNMX.FTZ R31, R108, R31, !PT ;  /* 0x0000001f6c1f7209 */ /* 0x000fe20007810000 */
[-CC-:B------:R-:W-:Y:S01]  /*35b0*/  FFMA.FTZ R62, R62, R5.reuse, -R35.reuse ;  /* 0x000000053e3e7223 */ /* 0x180fe20000010823 */
[C---:B------:R-:W-:Y:S01]  /*35c0*/  ISETP.GT.AND P2, PT, R41.reuse, 0x31, PT ;  /* 0x000000312900780c */ /* 0x040fe20003f44270 */
[--C-:B------:R-:W-:Y:S01]  /*35d0*/  FFMA.FTZ R70, R70, R5, -R35.reuse ;  /* 0x0000000546467223 */ /* 0x100fe20000010823 */
[----:B---3--:R-:W-:Y:S01]  /*35e0*/  FSEL R112, R28, -INF , P3 ;  /* 0xff8000001c707808 */ /* 0x008fe20001800000 */
[----:B------:R-:W0:Y:S01]  /*35f0*/  MUFU.TANH R37, R37 ;  /* 0x0000002500257308 */ /* 0x000e220000002400 */
[----:B------:R-:W-:Y:S01]  /*3600*/  FMNMX.FTZ R31, R110, R31, !PT ;  /* 0x0000001f6e1f7209 */ /* 0x000fe20007810000 */
[-CC-:B------:R-:W-:Y:S01]  /*3610*/  FFMA.FTZ R28, R54, R5.reuse, -R35.reuse ;  /* 0x00000005361c7223 */ /* 0x180fe20000010823 */
[C---:B------:R-:W-:Y:S01]  /*3620*/  ISETP.GT.AND P3, PT, R41.reuse, 0x38, PT ;  /* 0x000000382900780c */ /* 0x040fe20003f64270 */
[-CC-:B------:R-:W-:Y:S01]  /*3630*/  FFMA.FTZ R74, R74, R5.reuse, -R35.reuse ;  /* 0x000000054a4a7223 */ /* 0x180fe20000010823 */
[----:B----4-:R-:W-:Y:S01]  /*3640*/  FSEL R114, R32, -INF , P2 ;  /* 0xff80000020727808 */ /* 0x010fe20001000000 */
[--C-:B------:R-:W-:Y:S01]  /*3650*/  FFMA.FTZ R32, R44, R5, -R35.reuse ;  /* 0x000000052c207223 */ /* 0x100fe20000010823 */
[----:B------:R-:W-:Y:S01]  /*3660*/  FMNMX.FTZ R31, R112, R31, !PT ;  /* 0x0000001f701f7209 */ /* 0x000fe20007810000 */
[----:B------:R-:W3:Y:S01]  /*3670*/  MUFU.TANH R61, R61 ;  /* 0x0000003d003d7308 */ /* 0x000ee20000002400 */
[----:B------:R-:W-:Y:S01]  /*3680*/  ISETP.GT.AND P2, PT, R41, 0x39, PT ;  /* 0x000000392900780c */ /* 0x000fe20003f44270 */
[-CC-:B------:R-:W-:Y:S01]  /*3690*/  FFMA.FTZ R60, R60, R5.reuse, -R35.reuse ;  /* 0x000000053c3c7223 */ /* 0x180fe20000010823 */
[----:B-1----:R-:W-:Y:S01]  /*36a0*/  FSEL R116, R29, -INF , P3 ;  /* 0xff8000001d747808 */ /* 0x002fe20001800000 */
[--C-:B------:R-:W-:Y:S01]  /*36b0*/  FFMA.FTZ R78, R78, R5, -R35.reuse ;  /* 0x000000054e4e7223 */ /* 0x100fe20000010823 */
[----:B------:R-:W-:Y:S01]  /*36c0*/  FMNMX.FTZ R31, R114, R31, !PT ;  /* 0x0000001f721f7209 */ /* 0x000fe20007810000 */
[-CC-:B------:R-:W-:Y:S01]  /*36d0*/  FFMA.FTZ R82, R82, R5.reuse, -R35.reuse ;  /* 0x0000000552527223 */ /* 0x180fe20000010823 */
[----:B------:R-:W-:Y:S01]  /*36e0*/  ISETP.GT.AND P3, PT, R41, 0x40, PT ;  /* 0x000000402900780c */ /* 0x000fe20003f64270 */
[----:B------:R-:W1:Y:S01]  /*36f0*/  MUFU.TANH R64, R64 ;  /* 0x0000004000407308 */ /* 0x000e620000002400 */
[----:B-----5:R-:W-:Y:S01]  /*3700*/  FSEL R118, R33, -INF , P2 ;  /* 0xff80000021767808 */ /* 0x020fe20001000000 */
[----:B------:R-:W-:Y:S01]  /*3710*/  FFMA.FTZ R35, R86, R5, -R35 ;  /* 0x0000000556237223 */ /* 0x000fe20000010823 */
[----:B------:R-:W-:-:S02]  /*3720*/  FMNMX.FTZ R31, R116, R31, !PT ;  /* 0x0000001f741f7209 */ /* 0x000fc40007810000 */
[C---:B------:R-:W-:Y:S02]  /*3730*/  ISETP.GT.AND P2, PT, R41.reuse, 0x41, PT ;  /* 0x000000412900780c */ /* 0x040fe40003f44270 */
[----:B--2---:R-:W-:Y:S01]  /*3740*/  FSEL R36, R36, -INF , P3 ;  /* 0xff80000024247808 */ /* 0x004fe20001800000 */
[----:B------:R-:W2:Y:S01]  /*3750*/  MUFU.TANH R65, R65 ;  /* 0x0000004100417308 */ /* 0x000ea20000002400 */
[----:B------:R-:W-:Y:S02]  /*3760*/  FMNMX.FTZ R31, R118, R31, !PT ;  /* 0x0000001f761f7209 */ /* 0x000fe40007810000 */
[----:B------:R-:W-:Y:S02]  /*3770*/  ISETP.GT.AND P3, PT, R41, 0x48, PT ;  /* 0x000000482900780c */ /* 0x000fe40003f64270 */
[----:B0-----:R-:W-:Y:S02]  /*3780*/  FSEL R88, R37, -INF , P2 ;  /* 0xff80000025587808 */ /* 0x001fe40001000000 */
[----:B------:R-:W-:Y:S01]  /*3790*/  FMNMX.FTZ R31, R36, R31, !PT ;  /* 0x0000001f241f7209 */ /* 0x000fe20007810000 */
[----:B------:R-:W0:Y:S01]  /*37a0*/  MUFU.TANH R68, R68 ;  /* 0x0000004400447308 */ /* 0x000e220000002400 */
[----:B------:R-:W-:-:S02]  /*37b0*/  ISETP.GT.AND P2, PT, R41, 0x49, PT ;  /* 0x000000492900780c */ /* 0x000fc40003f44270 */
[----:B------:R-:W-:Y:S02]  /*37c0*/  FSEL R120, R27, -INF , P3 ;  /* 0xff8000001b787808 */ /* 0x000fe40001800000 */
[----:B------:R-:W-:Y:S02]  /*37d0*/  FMNMX.FTZ R31, R88, R31, !PT ;  /* 0x0000001f581f7209 */ /* 0x000fe40007810000 */
[----:B------:R-:W-:Y:S01]  /*37e0*/  ISETP.GT.AND P3, PT, R41, 0x50, PT ;  /* 0x000000502900780c */ /* 0x000fe20003f64270 */
[----:B------:R-:W4:Y:S01]  /*37f0*/  MUFU.TANH R69, R69 ;  /* 0x0000004500457308 */ /* 0x000f220000002400 */
[----:B---3--:R-:W-:Y:S02]  /*3800*/  FSEL R66, R61, -INF , P2 ;  /* 0xff8000003d427808 */ /* 0x008fe40001000000 */
[----:B------:R-:W-:Y:S02]  /*3810*/  FMNMX.FTZ R31, R120, R31, !PT ;  /* 0x0000001f781f7209 */ /* 0x000fe40007810000 */
[----:B------:R-:W-:-:S02]  /*3820*/  ISETP.GT.AND P2, PT, R41, 0x51, PT ;  /* 0x000000512900780c */ /* 0x000fc40003f44270 */
[----:B-1----:R-:W-:Y:S01]  /*3830*/  FSEL R64, R64, -INF , P3 ;  /* 0xff80000040407808 */ /* 0x002fe20001800000 */
[----:B------:R-:W1:Y:S01]  /*3840*/  MUFU.TANH R72, R72 ;  /* 0x0000004800487308 */ /* 0x000e620000002400 */
[----:B------:R-:W-:Y:S02]  /*3850*/  FMNMX.FTZ R31, R66, R31, !PT ;  /* 0x0000001f421f7209 */ /* 0x000fe40007810000 */
[----:B------:R-:W-:Y:S02]  /*3860*/  ISETP.GT.AND P3, PT, R41, 0x58, PT ;  /* 0x000000582900780c */ /* 0x000fe40003f64270 */
[----:B--2---:R-:W-:Y:S02]  /*3870*/  FSEL R58, R65, -INF , P2 ;  /* 0xff800000413a7808 */ /* 0x004fe40001000000 */
[----:B------:R-:W-:Y:S01]  /*3880*/  FMNMX.FTZ R31, R64, R31, !PT ;  /* 0x0000001f401f7209 */ /* 0x000fe20007810000 */
[----:B------:R-:W2:Y:S01]  /*3890*/  MUFU.TANH R73, R73 ;  /* 0x0000004900497308 */ /* 0x000ea20000002400 */
[----:B------:R-:W-:-:S02]  /*38a0*/  ISETP.GT.AND P2, PT, R41, 0x59, PT ;  /* 0x000000592900780c */ /* 0x000fc40003f44270 */
[----:B0-----:R-:W-:Y:S02]  /*38b0*/  FSEL R68, R68, -INF , P3 ;  /* 0xff80000044447808 */ /* 0x001fe40001800000 */
[----:B------:R-:W-:Y:S02]  /*38c0*/  FMNMX.FTZ R31, R58, R31, !PT ;  /* 0x0000001f3a1f7209 */ /* 0x000fe40007810000 */
[----:B------:R-:W-:Y:S01]  /*38d0*/  ISETP.GT.AND P3, PT, R41, 0x60, PT ;  /* 0x000000602900780c */ /* 0x000fe20003f64270 */
[----:B------:R-:W0:Y:S01]  /*38e0*/  MUFU.TANH R76, R76 ;  /* 0x0000004c004c7308 */ /* 0x000e220000002400 */
[----:B----4-:R-:W-:Y:S02]  /*38f0*/  FSEL R54, R69, -INF , P2 ;  /* 0xff80000045367808 */ /* 0x010fe40001000000 */
        /* <DEDUP_REMOVED lines=14> */
[----:B-1----:R-:W-:Y:S02]  /*39e0*/  FSEL R44, R77, -INF , P2 ;  /* 0xff8000004d2c7808 */ /* 0x002fe40001000000 */
[----:B------:R-:W-:Y:S02]  /*39f0*/  FMNMX.FTZ R31, R76, R31, !PT ;  /* 0x0000001f4c1f7209 */ /* 0x000fe40007810000 */
[----:B------:R-:W-:-:S02]  /*3a00*/  ISETP.GT.AND P2, PT, R41, 0x71, PT ;  /* 0x000000712900780c */ /* 0x000fc40003f44270 */
[----:B------:R-:W-:Y:S01]  /*3a10*/  FMNMX.FTZ R31, R44, R31, !PT ;  /* 0x0000001f2c1f7209 */ /* 0x000fe20007810000 */
[----:B------:R-:W1:Y:S01]  /*3a20*/  MUFU.TANH R84, R84 ;  /* 0x0000005400547308 */ /* 0x000e620000002400 */
[----:B--2---:R-:W-:Y:S02]  /*3a30*/  FSEL R80, R80, -INF , P3 ;  /* 0xff80000050507808 */ /* 0x004fe40001800000 */
[----:B------:R-:W-:Y:S02]  /*3a40*/  ISETP.GT.AND P3, PT, R41, 0x78, PT ;  /* 0x000000782900780c */ /* 0x000fe40003f64270 */
[----:B------:R-:W-:-:S03]  /*3a50*/  FMNMX.FTZ R31, R80, R31, !PT ;  /* 0x0000001f501f7209 */ /* 0x000fc60007810000 */
[----:B------:R-:W2:Y:S01]  /*3a60*/  MUFU.TANH R85, R85 ;  /* 0x0000005500557308 */ /* 0x000ea20000002400 */
[----:B0-----:R-:W-:Y:S02]  /*3a70*/  FSEL R40, R81, -INF , P2 ;  /* 0xff80000051287808 */ /* 0x001fe40001000000 */
[----:B------:R-:W-:Y:S02]  /*3a80*/  ISETP.GT.AND P2, PT, R41, 0x79, PT ;  /* 0x000000792900780c */ /* 0x000fe40003f44270 */
[----:B------:R-:W-:-:S03]  /*3a90*/  FMNMX.FTZ R31, R40, R31, !PT ;  /* 0x0000001f281f7209 */ /* 0x000fc60007810000 */
[----:B------:R-:W-:Y:S01]  /*3aa0*/  MUFU.EX2 R181, R181 ;  /* 0x000000b500b57308 */ /* 0x000fe20000000800 */
[----:B-1----:R-:W-:-:S04]  /*3ab0*/  FSEL R84, R84, -INF , P3 ;  /* 0xff80000054547808 */ /* 0x002fc80001800000 */
[----:B------:R-:W-:-:S03]  /*3ac0*/  FMNMX.FTZ R31, R84, R31, !PT ;  /* 0x0000001f541f7209 */ /* 0x000fc60007810000 */
[----:B------:R-:W0:Y:S01]  /*3ad0*/  MUFU.EX2 R46, R46 ;  /* 0x0000002e002e7308 */ /* 0x000e220000000800 */
[----:B--2---:R-:W-:-:S04]  /*3ae0*/  FSEL R122, R85, -INF , P2 ;  /* 0xff800000557a7808 */ /* 0x004fc80001000000 */
[----:B------:R-:W-:-:S03]  /*3af0*/  FMNMX.FTZ R31, R122, R31, !PT ;  /* 0x0000001f7a1f7209 */ /* 0x000fc60007810000 */
[----:B------:R-:W1:Y:S02]  /*3b00*/  MUFU.EX2 R183, R183 ;  /* 0x000000b700b77308 */ /* 0x000e640000000800 */
[----:B------:R-:W2:Y:S06]  /*3b10*/  SHFL.BFLY PT, R10, R31, 0x2, 0x1f ;  /* 0x0c401f001f0a7f89 */ /* 0x000eac00000e0000 */
[----:B------:R-:W3:Y:S01]  /*3b20*/  MUFU.EX2 R2, R2 ;  /* 0x0000000200027308 */ /* 0x000ee20000000800 */
[----:B0-----:R-:W-:Y:S01]  /*3b30*/  FADD.FTZ R38, R181, R46 ;  /* 0x0000002eb5267221 */ /* 0x001fe20000010000 */
[----:B------:R-:W-:-:S06]  /*3b40*/  F2FP.F16.F32.PACK_AB R181, R46, R181 ;  /* 0x000000b52eb5723e */ /* 0x000fcc00000000ff */
[----:B------:R-:W0:Y:S08]  /*3b50*/  MUFU.EX2 R177, R177 ;  /* 0x000000b100b17308 */ /* 0x000e300000000800 */
[----:B------:R-:W4:Y:S01]  /*3b60*/  MUFU.EX2 R4, R4 ;  /* 0x0000000400047308 */ /* 0x000f220000000800 */
[----:B--2---:R-:W-:-:S05]  /*3b70*/  FMNMX.FTZ R11, R31, R10, !PT ;  /* 0x0000000a1f0b7209 */ /* 0x004fca0007810000 */
[----:B------:R-:W2:Y:S02]  /*3b80*/  SHFL.BFLY PT, R10, R11, 0x1, 0x1f ;  /* 0x0c201f000b0a7f89 */ /* 0x000ea400000e0000 */
[----:B------:R-:W5:Y:S08]  /*3b90*/  MUFU.EX2 R179, R179 ;  /* 0x000000b300b37308 */ /* 0x000f700000000800 */
[----:B------:R-:W-:Y:S08]  /*3ba0*/  MUFU.EX2 R14, R14 ;  /* 0x0000000e000e7308 */ /* 0x000ff00000000800 */
[----:B------:R-:W-:Y:S01]  /*3bb0*/  MUFU.EX2 R173, R173 ;  /* 0x000000ad00ad7308 */ /* 0x000fe20000000800 */
[----:B--2---:R-:W-:-:S07]  /*3bc0*/  FMNMX.FTZ R10, R11, R10, !PT ;  /* 0x0000000a0b0a7209 */ /* 0x004fce0007810000 */
        /* <DEDUP_REMOVED lines=28> */
[----:B0-----:R-:W-:Y:S01]  /*3d90*/  FADD.FTZ R3, R177, R38 ;  /* 0x00000026b1037221 */ /* 0x001fe20000010000 */
[-CC-:B------:R-:W-:Y:S01]  /*3da0*/  FFMA.FTZ R88, R88, R5.reuse, -R11.reuse ;  /* 0x0000000558587223 */ /* 0x180fe2000001080b */
[-CC-:B------:R-:W-:Y:S01]  /*3db0*/  FFMA.FTZ R120, R120, R5.reuse, -R11.reuse ;  /* 0x0000000578787223 */ /* 0x180fe2000001080b */
[-C--:B------:R-:W-:Y:S01]  /*3dc0*/  FFMA.FTZ R66, R66, R5.reuse, -R11 ;  /* 0x0000000542427223 */ /* 0x080fe2000001080b */
[----:B----4-:R-:W-:Y:S01]  /*3dd0*/  FADD.FTZ R38, R4, R3 ;  /* 0x0000000304267221 */ /* 0x010fe20000010000 */
[-CC-:B------:R-:W-:Y:S01]  /*3de0*/  FFMA.FTZ R64, R64, R5.reuse, -R11.reuse ;  /* 0x0000000540407223 */ /* 0x180fe2000001080b */
[-C--:B------:R-:W-:Y:S01]  /*3df0*/  FFMA.FTZ R58, R58, R5.reuse, -R11 ;  /* 0x000000053a3a7223 */ /* 0x080fe2000001080b */
[----:B------:R-:W0:Y:S01]  /*3e00*/  MUFU.EX2 R15, R94 ;  /* 0x0000005e000f7308 */ /* 0x000e220000000800 */
[----:B-----5:R-:W-:Y:S01]  /*3e10*/  FADD.FTZ R37, R179, R38 ;  /* 0x00000026b3257221 */ /* 0x020fe20000010000 */
[----:B--2---:R-:W-:Y:S01]  /*3e20*/  FADD.FTZ R3, R90, R13 ;  /* 0x0000000d5a037221 */ /* 0x004fe20000010000 */
[-CC-:B------:R-:W-:Y:S01]  /*3e30*/  FFMA.FTZ R68, R68, R5.reuse, -R11.reuse ;  /* 0x0000000544447223 */ /* 0x180fe2000001080b */
[-C--:B------:R-:W-:Y:S01]  /*3e40*/  FFMA.FTZ R54, R54, R5.reuse, -R11 ;  /* 0x0000000536367223 */ /* 0x080fe2000001080b */
[----:B------:R-:W-:Y:S01]  /*3e50*/  FADD.FTZ R42, R14, R37 ;  /* 0x000000250e2a7221 */ /* 0x000fe20000010000 */
[----:B------:R-:W-:Y:S01]  /*3e60*/  FFMA.FTZ R72, R72, R5, -R11 ;  /* 0x0000000548487223 */ /* 0x000fe2000001080b */
[----:B------:R-:W-:Y:S01]  /*3e70*/  F2FP.F16.F32.PACK_AB R183, R2, R183 ;  /* 0x000000b702b7723e */ /* 0x000fe200000000ff */
[----:B------:R-:W2:Y:S01]  /*3e80*/  MUFU.EX2 R96, R96 ;  /* 0x0000006000607308 */ /* 0x000ea20000000800 */
        /* <DEDUP_REMOVED lines=8> */
[----:B0-----:R-:W-:Y:S01]  /*3f10*/  FADD.FTZ R3, R15, R38 ;  /* 0x000000260f037221 */ /* 0x001fe20000010000 */
[----:B------:R-:W-:Y:S01]  /*3f20*/  FADD.FTZ R39, R175, R42 ;  /* 0x0000002aaf277221 */ /* 0x000fe20000010000 */
[-CC-:B------:R-:W-:Y:S01]  /*3f30*/  FFMA.FTZ R40, R40, R5.reuse, -R11.reuse ;  /* 0x0000000528287223 */ /* 0x180fe2000001080b */
[-CC-:B------:R-:W-:Y:S01]  /*3f40*/  FFMA.FTZ R84, R84, R5.reuse, -R11.reuse ;  /* 0x0000000554547223 */ /* 0x180fe2000001080b */
[----:B------:R-:W-:Y:S01]  /*3f50*/  FFMA.FTZ R122, R122, R5, -R11 ;  /* 0x000000057a7a7223 */ /* 0x000fe2000001080b */
[----:B------:R-:W-:Y:S01]  /*3f60*/  F2FP.F16.F32.PACK_AB R180, R13, R90 ;  /* 0x0000005a0db4723e */ /* 0x000fe200000000ff */
[----:B------:R-:W-:Y:S01]  /*3f70*/  IMAD.MOV.U32 R94, RZ, RZ, R151 ;  /* 0x000000ffff5e7224 */ /* 0x000fe200078e0097 */
[----:B------:R-:W0:Y:S01]  /*3f80*/  MUFU.EX2 R24, R24 ;  /* 0x0000001800187308 */ /* 0x000e220000000800 */
[----:B--2---:R-:W-:Y:S01]  /*3f90*/  FADD.FTZ R38, R96, R3 ;  /* 0x0000000360267221 */ /* 0x004fe20000010000 */
[----:B------:R-:W-:Y:S01]  /*3fa0*/  F2FP.F16.F32.PACK_AB R182, R15, R92 ;  /* 0x0000005c0fb6723e */ /* 0x000fe200000000ff */
[----:B------:R-:W-:Y:S01]  /*3fb0*/  IMAD.MOV.U32 R92, RZ, RZ, R151 ;  /* 0x000000ffff5c7224 */ /* 0x000fe200078e0097 */
[----:B------:R-:W-:-:S02]  /*3fc0*/  F2FP.F16.F32.PACK_AB R177, R4, R177 ;  /* 0x000000b104b1723e */ /* 0x000fc400000000ff */
[----:B------:R-:W-:Y:S02]  /*3fd0*/  F2FP.F16.F32.PACK_AB R179, R14, R179 ;  /* 0x000000b30eb3723e */ /* 0x000fe400000000ff */
[----:B------:R-:W2:Y:S01]  /*3fe0*/  MUFU.EX2 R100, R100 ;  /* 0x0000006400647308 */ /* 0x000ea20000000800 */
[C---:B-1----:R-:W-:Y:S01]  /*3ff0*/  FADD.FTZ R3, R21.reuse, R38 ;  /* 0x0000002615037221 */ /* 0x042fe20000010000 */
[----:B------:R-:W-:Y:S01]  /*4000*/  F2FP.F16.F32.PACK_AB R176, R21, R96 ;  /* 0x0000006015b0723e */ /* 0x000fe200000000ff */
[----:B------:R-:W-:Y:S01]  /*4010*/  IMAD.MOV.U32 R96, RZ, RZ, R151 ;  /* 0x000000ffff607224 */ /* 0x000fe200078e0097 */
[----:B------:R-:W-:Y:S02]  /*4020*/  F2FP.F16.F32.PACK_AB R173, R20, R173 ;  /* 0x000000ad14ad723e */ /* 0x000fe400000000ff */
[----:B------:R-:W-:Y:S02]  /*4030*/  MOV R98, R151 ;  /* 0x0000009700627202 */ /* 0x000fe40000000f00 */
[----:B------:R-:W1:Y:S01]  /*4040*/  MUFU.EX2 R169, R169 ;  /* 0x000000a900a97308 */ /* 0x000e620000000800 */
[C---:B0-----:R-:W-:Y:S01]  /*4050*/  FADD.FTZ R42, R24.reuse, R39 ;  /* 0x00000027182a7221 */ /* 0x041fe20000010000 */
[----:B------:R-:W-:-:S02]  /*4060*/  F2FP.F16.F32.PACK_AB R175, R24, R175 ;  /* 0x000000af18af723e */ /* 0x000fc400000000ff */
[----:B------:R-:W-:-:S04]  /*4070*/  MOV R90, R151 ;  /* 0x00000097005a7202 */ /* 0x000fc80000000f00 */
[----:B------:R0:W3:Y:S01]  /*4080*/  MUFU.EX2 R25, R102 ;  /* 0x0000006600197308 */ /* 0x0000e20000000800 */
[----:B--2---:R-:W-:-:S07]  /*4090*/  FADD.FTZ R38, R100, R3 ;  /* 0x0000000364267221 */ /* 0x004fce0000010000 */
[----:B------:R-:W2:Y:S01]  /*40a0*/  MUFU.EX2 R28, R28 ;  /* 0x0000001c001c7308 */ /* 0x000ea20000000800 */
[----:B-1----:R-:W-:Y:S01]  /*40b0*/  FADD.FTZ R41, R169, R42 ;  /* 0x0000002aa9297221 */ /* 0x002fe20000010000 */
[----:B0-----:R-:W-:-:S06]  /*40c0*/  IMAD.MOV.U32 R102, RZ, RZ, R151 ;  /* 0x000000ffff667224 */ /* 0x001fcc00078e0097 */
[----:B------:R-:W0:Y:S01]  /*40d0*/  MUFU.EX2 R104, R104 ;  /* 0x0000006800687308 */ /* 0x000e220000000800 */
[C---:B---3--:R-:W-:Y:S01]  /*40e0*/  FADD.FTZ R3, R25.reuse, R38 ;  /* 0x0000002619037221 */ /* 0x048fe20000010000 */
[----:B------:R-:W-:Y:S01]  /*40f0*/  F2FP.F16.F32.PACK_AB R178, R25, R100 ;  /* 0x0000006419b2723e */ /* 0x000fe200000000ff */
[----:B------:R-:W-:-:S05]  /*4100*/  IMAD.MOV.U32 R100, RZ, RZ, R151 ;  /* 0x000000ffff647224 */ /* 0x000fca00078e0097 */
[----:B------:R-:W1:Y:S01]  /*4110*/  MUFU.EX2 R171, R171 ;  /* 0x000000ab00ab7308 */ /* 0x000e620000000800 */
[C---:B--2---:R-:W-:Y:S01]  /*4120*/  FADD.FTZ R42, R28.reuse, R41 ;  /* 0x000000291c2a7221 */ /* 0x044fe20000010000 */
[----:B------:R-:W-:-:S06]  /*4130*/  F2FP.F16.F32.PACK_AB R169, R28, R169 ;  /* 0x000000a91ca9723e */ /* 0x000fcc00000000ff */
[----:B------:R2:W3:Y:S01]  /*4140*/  MUFU.EX2 R27, R106 ;  /* 0x0000006a001b7308 */ /* 0x0004e20000000800 */
[----:B0-----:R-:W-:-:S07]  /*4150*/  FADD.FTZ R38, R104, R3 ;  /* 0x0000000368267221 */ /* 0x001fce0000010000 */
[----:B------:R-:W0:Y:S01]  /*4160*/  MUFU.EX2 R32, R32 ;  /* 0x0000002000207308 */ /* 0x000e220000000800 */
[----:B-1----:R-:W-:Y:S01]  /*4170*/  FADD.FTZ R41, R171, R42 ;  /* 0x0000002aab297221 */ /* 0x002fe20000010000 */
[----:B--2---:R-:W-:-:S06]  /*4180*/  MOV R106, R151 ;  /* 0x00000097006a7202 */ /* 0x004fcc0000000f00 */
[----:B------:R-:W1:Y:S01]  /*4190*/  MUFU.EX2 R108, R108 ;  /* 0x0000006c006c7308 */ /* 0x000e620000000800 */
[C---:B---3--:R-:W-:Y:S01]  /*41a0*/  FADD.FTZ R3, R27.reuse, R38 ;  /* 0x000000261b037221 */ /* 0x048fe20000010000 */
[----:B------:R-:W-:Y:S01]  /*41b0*/  F2FP.F16.F32.PACK_AB R172, R27, R104 ;  /* 0x000000681bac723e */ /* 0x000fe200000000ff */
[----:B------:R-:W-:-:S05]  /*41c0*/  IMAD.MOV.U32 R104, RZ, RZ, R151 ;  /* 0x000000ffff687224 */ /* 0x000fca00078e0097 */
[----:B------:R-:W2:Y:S01]  /*41d0*/  MUFU.EX2 R165, R165 ;  /* 0x000000a500a57308 */ /* 0x000ea20000000800 */
[C---:B0-----:R-:W-:Y:S01]  /*41e0*/  FADD.FTZ R38, R32.reuse, R41 ;  /* 0x0000002920267221 */ /* 0x041fe20000010000 */
[----:B------:R-:W-:-:S06]  /*41f0*/  F2FP.F16.F32.PACK_AB R171, R32, R171 ;  /* 0x000000ab20ab723e */ /* 0x000fcc00000000ff */
[----:B------:R0:W3:Y:S01]  /*4200*/  MUFU.EX2 R29, R110 ;  /* 0x0000006e001d7308 */ /* 0x0000e20000000800 */
[----:B-1----:R-:W-:-:S07]  /*4210*/  FADD.FTZ R0, R108, R3 ;  /* 0x000000036c007221 */ /* 0x002fce0000010000 */
[----:B------:R-:W1:Y:S01]  /*4220*/  MUFU.EX2 R30, R30 ;  /* 0x0000001e001e7308 */ /* 0x000e620000000800 */
[----:B--2---:R-:W-:Y:S01]  /*4230*/  FADD.FTZ R43, R165, R38 ;  /* 0x00000026a52b7221 */ /* 0x004fe20000010000 */
[----:B0-----:R-:W-:-:S06]  /*4240*/  IMAD.MOV.U32 R110, RZ, RZ, R151 ;  /* 0x000000ffff6e7224 */ /* 0x001fcc00078e0097 */
[----:B------:R-:W0:Y:S01]  /*4250*/  MUFU.EX2 R112, R112 ;  /* 0x0000007000707308 */ /* 0x000e220000000800 */
[C---:B---3--:R-:W-:Y:S01]  /*4260*/  FADD.FTZ R3, R29.reuse, R0 ;  /* 0x000000001d037221 */ /* 0x048fe20000010000 */
[----:B------:R-:W-:Y:S01]  /*4270*/  F2FP.F16.F32.PACK_AB R174, R29, R108 ;  /* 0x0000006c1dae723e */ /* 0x000fe200000000ff */
[----:B------:R-:W-:-:S05]  /*4280*/  IMAD.MOV.U32 R108, RZ, RZ, R151 ;  /* 0x000000ffff6c7224 */ /* 0x000fca00078e0097 */
[----:B------:R-:W2:Y:S01]  /*4290*/  MUFU.EX2 R167, R167 ;  /* 0x000000a700a77308 */ /* 0x000ea20000000800 */
[C---:B-1----:R-:W-:Y:S01]  /*42a0*/  FADD.FTZ R38, R30.reuse, R43 ;  /* 0x0000002b1e267221 */ /* 0x042fe20000010000 */
[----:B------:R-:W-:-:S06]  /*42b0*/  F2FP.F16.F32.PACK_AB R165, R30, R165 ;  /* 0x000000a51ea5723e */ /* 0x000fcc00000000ff */
[----:B------:R1:W3:Y:S01]  /*42c0*/  MUFU.EX2 R31, R114 ;  /* 0x00000072001f7308 */ /* 0x0002e20000000800 */
[----:B0-----:R-:W-:-:S07]  /*42d0*/  FADD.FTZ R0, R112, R3 ;  /* 0x0000000370007221 */ /* 0x001fce0000010000 */
[----:B------:R-:W0:Y:S01]  /*42e0*/  MUFU.EX2 R26, R26 ;  /* 0x0000001a001a7308 */ /* 0x000e220000000800 */
[----:B--2---:R-:W-:Y:S01]  /*42f0*/  FADD.FTZ R43, R167, R38 ;  /* 0x00000026a72b7221 */ /* 0x004fe20000010000 */
[----:B-1----:R-:W-:-:S06]  /*4300*/  MOV R114, R151 ;  /* 0x0000009700727202 */ /* 0x002fcc0000000f00 */
        /* <DEDUP_REMOVED lines=19> */
[----:B------:R-:W-:Y:S01]  /*4440*/  MUFU.EX2 R155, R35 ;  /* 0x00000023009b7308 */ /* 0x000fe20000000800 */
[----:B0-----:R-:W-:-:S07]  /*4450*/  FADD.FTZ R0, R36, R3 ;  /* 0x0000000324007221 */ /* 0x001fce0000010000 */
[----:B------:R0:W1:Y:S01]  /*4460*/  MUFU.EX2 R35, R88 ;  /* 0x0000005800237308 */ /* 0x0000620000000800 */
[----:B--2---:R-:W-:-:S07]  /*4470*/  FADD.FTZ R43, R163, R38 ;  /* 0x00000026a32b7221 */ /* 0x004fce0000010000 */
[----:B------:R-:W2:Y:S01]  /*4480*/  MUFU.EX2 R52, R52 ;  /* 0x0000003400347308 */ /* 0x000ea20000000800 */
[----:B0-----:R-:W-:-:S07]  /*4490*/  IMAD.MOV.U32 R88, RZ, RZ, R151 ;  /* 0x000000ffff587224 */ /* 0x001fce00078e0097 */
[----:B------:R-:W0:Y:S01]  /*44a0*/  MUFU.EX2 R120, R120 ;  /* 0x0000007800787308 */ /* 0x000e220000000800 */
[C---:B-1----:R-:W-:Y:S01]  /*44b0*/  FADD.FTZ R3, R35.reuse, R0 ;  /* 0x0000000023037221 */ /* 0x042fe20000010000 */
[----:B------:R-:W-:-:S06]  /*44c0*/  F2FP.F16.F32.PACK_AB R164, R35, R36 ;  /* 0x0000002423a4723e */ /* 0x000fcc00000000ff */
        /* <DEDUP_REMOVED lines=9> */
[----:B------:R-:W-:Y:S01]  /*4560*/  F2FP.F16.F32.PACK_AB R166, R37, R120 ;  /* 0x0000007825a6723e */ /* 0x000fe200000000ff */
[----:B------:R-:W-:-:S05]  /*4570*/  IMAD.MOV.U32 R120, RZ, RZ, R151 ;  /* 0x000000ffff787224 */ /* 0x000fca00078e0097 */
        /* <DEDUP_REMOVED lines=26> */
[----:B-1----:R-:W-:-:S04]  /*4720*/  FADD.FTZ R2, R82, R47 ;  /* 0x0000002f52027221 */ /* 0x002fc80000010000 */
[C---:B------:R-:W-:Y:S01]  /*4730*/  FADD.FTZ R3, R155.reuse, R2 ;  /* 0x000000029b037221 */ /* 0x040fe20000010000 */
[----:B------:R-:W-:Y:S01]  /*4740*/  F2FP.F16.F32.PACK_AB R155, R155, R82 ;  /* 0x000000529b9b723e */ /* 0x000fe200000000ff */
[----:B------:R-:W-:Y:S01]  /*4750*/  IMAD.MOV.U32 R2, RZ, RZ, 0x3f800000 ;  /* 0x3f800000ff027424 */ /* 0x000fe200078e00ff */
        /* <DEDUP_REMOVED lines=10> */
[----:B------:R2:W3:Y:S01]  /*4800*/  MUFU.EX2 R13, R122 ;  /* 0x0000007a000d7308 */ /* 0x0004e20000000800 */
[C---:B0-----:R-:W-:Y:S01]  /*4810*/  FADD.FTZ R15, R45.reuse, R0 ;  /* 0x000000002d0f7221 */ /* 0x041fe20000010000 */
[----:B------:R-:W-:Y:S01]  /*4820*/  F2FP.F16.F32.PACK_AB R152, R45, R80 ;  /* 0x000000502d98723e */ /* 0x000fe200000000ff */
[----:B------:R-:W-:Y:S02]  /*4830*/  IMAD.MOV.U32 R0, RZ, RZ, 0x3f800000 ;  /* 0x3f800000ff007424 */ /* 0x000fe400078e00ff */
[----:B-1----:R-:W-:Y:S01]  /*4840*/  FADD.FTZ R4, R84, R15 ;  /* 0x0000000f54047221 */ /* 0x002fe20000010000 */
[----:B--2---:R-:W-:-:S03]  /*4850*/  MOV R122, R151 ;  /* 0x00000097007a7202 */ /* 0x004fc60000000f00 */
[C---:B---3--:R-:W-:Y:S01]  /*4860*/  FADD.FTZ R4, R13.reuse, R4 ;  /* 0x000000040d047221 */ /* 0x048fe20000010000 */
[----:B------:R-:W-:Y:S01]  /*4870*/  F2FP.F16.F32.PACK_AB R154, R13, R84 ;  /* 0x000000540d9a723e */ /* 0x000fe200000000ff */
[----:B------:R-:W-:Y:S06]  /*4880*/  @!P2 BRA `(.L_x_2011) ;  /* 0x000000340020a947 */ /* 0x000fec0003800000 */
[----:B------:R-:W-:Y:S01]  /*4890*/  IMAD.MOV.U32 R13, RZ, RZ, R12 ;  /* 0x000000ffff0d7224 */ /* 0x000fe200078e000c */
[----:B------:R-:W-:Y:S01]  /*48a0*/  CS2R R150, SRZ ;  /* 0x0000000000967805 */ /* 0x000fe2000001ff00 */
        /* <DEDUP_REMOVED lines=33> */
[----:B------:R-:W-:Y:S01]  /*4ac0*/  UMOV UR5, UR37 ;  /* 0x0000002500057c82 */ /* 0x000fe20008000000 */
[----:B------:R-:W-:Y:S01]  /*4ad0*/  UMOV UR6, UR36 ;  /* 0x0000002400067c82 */ /* 0x000fe20008000000 */
[----:B------:R-:W-:-:S05]  /*4ae0*/  ULDC UR7, c[0x0][0x9d8] ;  /* 0x0002760000077ab9 */ /* 0x000fca0000000800 */
.L_x_2020:
[----:B------:R-:W-:-:S04]  /*4af0*/  UIADD3 UR8, UR6, 0x1, URZ ;  /* 0x0000000106087890 */ /* 0x000fc8000fffe03f */
[----:B------:R-:W-:-:S04]  /*4b00*/  UISETP.NE.AND UP0, UPT, UR8, 0x2, UPT ;  /* 0x000000020800788c */ /* 0x000fc8000bf05270 */
[----:B------:R-:W-:Y:S02]  /*4b10*/  USEL UR37, URZ, 0x1, UP0 ;  /* 0x000000013f257887 */ /* 0x000fe40008000000 */
[----:B------:R-:W-:Y:S02]  /*4b20*/  USEL UR36, UR8, URZ, UP0 ;  /* 0x0000003f08247287 */ /* 0x000fe40008000000 */
[----:B------:R-:W-:Y:S01]  /*4b30*/  ULOP3.LUT UR37, UR5, UR37, URZ, 0x3c, !UPT ;  /* 0x0000002505257292 */ /* 0x000fe2000f8e3c3f */
[----:B------:R-:W-:Y:S11]  /*4b40*/  @!P0 BRA `(.L_x_2012) ;  /* 0x0000000000048947 */ /* 0x000ff60003800000 */
[----:B------:R-:W-:Y:S01]  /*4b50*/  BPT.TRAP 0x1 ;  /* 0x000000040000795c */ /* 0x000fe20000300000 */
.L_x_2012:
[----:B------:R-:W-:Y:S01]  /*4b60*/  ULEA UR8, UR36, UR38, 0x3 ;  /* 0x0000002624087291 */ /* 0x000fe2000f8e183f */
[----:B------:R-:W-:-:S05]  /*4b70*/  IMAD.U32 R5, RZ, RZ, UR37 ;  /* 0x00000025ff057e24 */ /* 0x000fca000f8e00ff */
[----:B------:R-:W-:-:S04]  /*4b80*/  SHF.L.U32 R5, R5, 0x1f, RZ ;  /* 0x0000001f05057819 */ /* 0x000fc800000006ff */
[----:B------:R0:W1:Y:S01]  /*4b90*/  SYNCS.PHASECHK.TRANS64.TRYWAIT P2, [UR8+0x34830], R5 ;  /* 0x03483005ff0075a7 */ /* 0x0000620008040148 */
[----:B------:R-:W-:Y:S05]  /*4ba0*/  @!P0 BRA `(.L_x_2013) ;  /* 0x0000000000048947 */ /* 0x000fea0003800000 */
[----:B------:R-:W-:Y:S01]  /*4bb0*/  BPT.TRAP 0x1 ;  /* 0x000000040000795c */ /* 0x000fe20000300000 */
.L_x_2013:
[----:B-1----:R-:W-:Y:S05]  /*4bc0*/  @P2 BRA `(.L_x_2014) ;  /* 0x0000000000082947 */ /* 0x002fea0003800000 */
[----:B------:R-:W1:Y:S02]  /*4bd0*/  SYNCS.PHASECHK.TRANS64.TRYWAIT P2, [UR8+0x34830], R5 ;  /* 0x03483005ff0075a7 */ /* 0x000e640008040148 */
[----:B-1----:R-:W-:Y:S05]  /*4be0*/  @!P2 BRA `(.L_x_2015) ;  /* 0x000000dc0088a947 */ /* 0x002fea0003800000 */
.L_x_2014:
        /* <DEDUP_REMOVED lines=141> */
.L_x_2016:
[----:B------:R-:W-:Y:S01]  /*54c0*/  ULEA UR9, UR6, UR38, 0x3 ;  /* 0x0000002606097291 */ /* 0x000fe2000f8e183f */
[----:B------:R-:W-:-:S05]  /*54d0*/  IMAD.U32 R0, RZ, RZ, UR5 ;  /* 0x00000005ff007e24 */ /* 0x000fca000f8e00ff */
[----:B------:R-:W-:-:S04]  /*54e0*/  SHF.L.U32 R0, R0, 0x1f, RZ ;  /* 0x0000001f00007819 */ /* 0x000fc800000006ff */
[----:B------:R2:W3:Y:S01]  /*54f0*/  SYNCS.PHASECHK.TRANS64.TRYWAIT P2, [UR9+0x34850], R0 ;  /* 0x03485000ff0075a7 */ /* 0x0004e20008040149 */
[----:B------:R-:W-:Y:S05]  /*5500*/  @!P0 BRA `(.L_x_2017) ;  /* 0x0000000000048947 */ /* 0x000fea0003800000 */
[----:B------:R-:W-:Y:S01]  /*5510*/  BPT.TRAP 0x1 ;  /* 0x000000040000795c */ /* 0x000fe20000300000 */
.L_x_2017:
[----:B---3--:R-:W-:Y:S05]  /*5520*/  @P2 BRA `(.L_x_2018) ;  /* 0x0000000000082947 */ /* 0x008fea0003800000 */
[----:B------:R-:W3:Y:S02]  /*5530*/  SYNCS.PHASECHK.TRANS64.TRYWAIT P2, [UR9+0x34850], R0 ;  /* 0x03485000ff0075a7 */ /* 0x000ee40008040149 */
[----:B---3--:R-:W-:Y:S05]  /*5540*/  @!P2 BRA `(.L_x_2019) ;  /* 0x000000d40048a947 */ /* 0x008fea0003800000 */
.L_x_2018:
[----:B------:R-:W-:Y:S01]  /*5550*/  UIADD3 UR5, UR38, 0x400, URZ ;  /* 0x0000040026057890 */ /* 0x000fe2000fffe03f */
[----:B------:R-:W-:Y:S01]  /*5560*/  WARPGROUP.ARRIVE ;  /* 0x00000000000079c5 */ /* 0x000fe20000000000 */
[----:B------:R-:W-:Y:S01]  /*5570*/  UMOV UR15, 0x40000040 ;  /* 0x40000040000f7882 */ /* 0x000fe20000000000 */
[----:B01----:R-:W-:Y:S01]  /*5580*/  FMUL.FTZ R5, R24, UR7 ;  /* 0x0000000718057c20 */ /* 0x003fe20008410000 */
[----:B------:R-:W-:Y:S01]  /*5590*/  USHF.R.U32.HI UR5, URZ, 0x4, UR5 ;  /* 0x000000043f057899 */ /* 0x000fe20008011605 */
[----:B------:R-:W-:Y:S01]  /*55a0*/  FMUL.FTZ R10, R25, UR7 ;  /* 0x00000007190a7c20 */ /* 0x000fe20008410000 */
[----:B------:R-:W-:Y:S01]  /*55b0*/  FMUL.FTZ R15, R34, UR7 ;  /* 0x00000007220f7c20 */ /* 0x000fe20008410000 */
[----:B------:R-:W-:Y:S01]  /*55c0*/  FMUL.FTZ R24, R39, UR7 ;  /* 0x0000000727187c20 */ /* 0x000fe20008410000 */
[----:B------:R-:W-:Y:S01]  /*55d0*/  ULOP3.LUT UR5, UR5, 0x3fff, URZ, 0xc0, !UPT ;  /* 0x00003fff05057892 */ /* 0x000fe2000f8ec03f */
[----:B------:R-:W-:Y:S01]  /*55e0*/  MUFU.TANH R5, R5 ;  /* 0x0000000500057308 */ /* 0x000fe20000002400 */
[----:B------:R-:W-:Y:S01]  /*55f0*/  FMUL.FTZ R20, R35, UR7 ;  /* 0x0000000723147c20 */ /* 0x000fe20008410000 */
[----:B------:R-:W-:Y:S01]  /*5600*/  FMUL.FTZ R35, R36, UR7 ;  /* 0x0000000724237c20 */ /* 0x000fe20008410000 */
[----:B------:R-:W-:Y:S01]  /*5610*/  ULOP3.LUT UR5, UR5, 0x4000000, URZ, 0xfc, !UPT ;  /* 0x0400000005057892 */ /* 0x000fe2000f8efc3f */
[----:B------:R-:W-:Y:S01]  /*5620*/  FMUL.FTZ R200, R37, UR7 ;  /* 0x0000000725c87c20 */ /* 0x000fe20008410000 */
[----:B------:R-:W-:Y:S01]  /*5630*/  FMUL.FTZ R36, R40, UR7 ;  /* 0x0000000728247c20 */ /* 0x000fe20008410000 */
[----:B------:R-:W-:Y:S01]  /*5640*/  FMUL.FTZ R198, R41, UR7 ;  /* 0x0000000729c67c20 */ /* 0x000fe20008410000 */
[----:B------:R-:W-:Y:S01]  /*5650*/  ULEA UR5, UR6, UR5, 0xb ;  /* 0x0000000506057291 */ /* 0x000fe2000f8e583f */
[----:B------:R-:W0:Y:S01]  /*5660*/  MUFU.TANH R10, R10 ;  /* 0x0000000a000a7308 */ /* 0x000e220000002400 */
[----:B------:R-:W-:Y:S01]  /*5670*/  FMUL.FTZ R44, R44, UR7 ;  /* 0x000000072c2c7c20 */ /* 0x000fe20008410000 */
[----:B------:R-:W-:Y:S01]  /*5680*/  UMOV UR6, 0xffffff80 ;  /* 0xffffff8000067882 */ /* 0x000fe20000000000 */
[----:B------:R-:W-:Y:S01]  /*5690*/  FMUL.FTZ R45, R45, UR7 ;  /* 0x000000072d2d7c20 */ /* 0x000fe20008410000 */
[----:B------:R-:W-:Y:S01]  /*56a0*/  UIMAD UR6, UR4, UR6, 0x1 ;  /* 0x00000001040674a4 */ /* 0x000fe2000f8e0206 */
[----:B------:R-:W-:Y:S01]  /*56b0*/  FMUL.FTZ R48, R48, UR7 ;  /* 0x0000000730307c20 */ /* 0x000fe20008410000 */
[----:B------:R-:W-:Y:S01]  /*56c0*/  UMOV UR14, UR5 ;  /* 0x00000005000e7c82 */ /* 0x000fe20008000000 */
[----:B------:R-:W-:Y:S01]  /*56d0*/  FMUL.FTZ R49, R49, UR7 ;  /* 0x0000000731317c20 */ /* 0x000fe20008410000 */
[----:B------:R-:W-:Y:S01]  /*56e0*/  HGMMA.64x128x16.F32 R88, R180, gdesc[UR12].tnspB, R88, gsb0 ;  /* 0x41e0000cb4587df0 */ /* 0x000fe20008000858 */
[----:B------:R-:W-:Y:S01]  /*56f0*/  UIADD3 UR14, UR5, 0x80, URZ ;  /* 0x00000080050e7890 */ /* 0x000fe2000fffe03f */
[----:B------:R-:W-:Y:S01]  /*5700*/  MUFU.TANH R35, R35 ;  /* 0x0000002300237308 */ /* 0x000fe20000002400 */
[----:B------:R-:W-:Y:S01]  /*5710*/  UMOV UR15, 0x40000040 ;  /* 0x40000040000f7882 */ /* 0x000fe20000000000 */
[----:B------:R-:W-:Y:S01]  /*5720*/  ULEA UR6, UR61, UR6, 0x7 ;  /* 0x000000063d067291 */ /* 0x000fe2000f8e383f */
[----:B------:R-:W-:Y:S01]  /*5730*/  FMUL.FTZ R52, R52, UR7 ;  /* 0x0000000734347c20 */ /* 0x000fe20008410000 */
[----:B------:R-:W-:Y:S01]  /*5740*/  FMUL.FTZ R53, R53, UR7 ;  /* 0x0000000735357c20 */ /* 0x000fe20008410000 */
[----:B------:R-:W-:Y:S01]  /*5750*/  FMUL.FTZ R56, R56, UR7 ;  /* 0x0000000738387c20 */ /* 0x000fe20008410000 */
[----:B------:R-:W-:Y:S01]  /*5760*/  UIADD3 UR6, -UR39, UR6, UR60 ;  /* 0x0000000627067290 */ /* 0x000fe2000fffe13c */
[----:B------:R-:W-:Y:S01]  /*5770*/  FMUL.FTZ R57, R57, UR7 ;  /* 0x0000000739397c20 */ /* 0x000fe20008410000 */
[----:B------:R-:W-:Y:S01]  /*5780*/  MUFU.TANH R200, R200 ;  /* 0x000000c800c87308 */ /* 0x000fe20000002400 */
[----:B------:R-:W-:Y:S01]  /*5790*/  FMUL.FTZ R60, R60, UR7 ;  /* 0x000000073c3c7c20 */ /* 0x000fe20008410000 */
[----:B------:R-:W-:Y:S01]  /*57a0*/  FMUL.FTZ R21, R38, UR7 ;  /* 0x0000000726157c20 */ /* 0x000fe20008410000 */
[----:B------:R-:W-:Y:S01]  /*57b0*/  FMUL.FTZ R61, R61, UR7 ;  /* 0x000000073d3d7c20 */ /* 0x000fe20008410000 */
[----:B------:R-:W-:Y:S01]  /*57c0*/  MOV R34, UR6 ;  /* 0x0000000600227c02 */ /* 0x000fe20008000f00 */
[----:B------:R-:W-:Y:S01]  /*57d0*/  FMUL.FTZ R64, R64, UR7 ;  /* 0x0000000740407c20 */ /* 0x000fe20008410000 */
[----:B------:R-:W-:Y:S01]  /*57e0*/  FMUL.FTZ R68, R68, UR7 ;  /* 0x0000000744447c20 */ /* 0x000fe20008410000 */
[----:B------:R-:W-:Y:S01]  /*57f0*/  FMUL.FTZ R2, R27, UR7 ;  /* 0x000000071b027c20 */ /* 0x000fe20008410000 */
[----:B------:R-:W-:Y:S01]  /*5800*/  MUFU.TANH R36, R36 ;  /* 0x0000002400247308 */ /* 0x000fe20000002400 */
[----:B------:R-:W-:-:S02]  /*5810*/  IMAD R39, R17, -0x2, R34 ;  /* 0xfffffffe11277824 */ /* 0x000fc400078e0222 */
[----:B------:R-:W-:Y:S01]  /*5820*/  FMUL.FTZ R65, R65, UR7 ;  /* 0x0000000741417c20 */ /* 0x000fe20008410000 */
[----:B------:R-:W-:Y:S01]  /*5830*/  FMUL.FTZ R25, R42, UR7 ;  /* 0x000000072a197c20 */ /* 0x000fe20008410000 */
[----:B------:R-:W-:Y:S01]  /*5840*/  FMUL.FTZ R27, R46, UR7 ;  /* 0x000000072e1b7c20 */ /* 0x000fe20008410000 */
[----:B------:R-:W-:Y:S02]  /*5850*/  IMAD.IADD R39, R22, 0x1, R39 ;  /* 0x0000000116277824 */ /* 0x000fe400078e0227 */
[----:B------:R-:W-:Y:S01]  /*5860*/  FMUL.FTZ R69, R69, UR7 ;  /* 0x0000000745457c20 */ /* 0x000fe20008410000 */
[----:B------:R-:W-:Y:S01]  /*5870*/  FMUL.FTZ R73, R73, UR7 ;  /* 0x0000000749497c20 */ /* 0x000fe20008410000 */
[----:B------:R-:W-:Y:S01]  /*5880*/  MUFU.TANH R198, R198 ;  /* 0x000000c600c67308 */ /* 0x000fe20000002400 */
[----:B------:R-:W-:Y:S01]  /*5890*/  FMUL.FTZ R76, R76, UR7 ;  /* 0x000000074c4c7c20 */ /* 0x000fe20008410000 */
[----:B------:R-:W-:Y:S01]  /*58a0*/  ISETP.GT.AND P2, PT, R39, RZ, PT ;  /* 0x000000ff2700720c */ /* 0x000fe20003f44270 */
[----:B------:R-:W-:Y:S01]  /*58b0*/  FMUL.FTZ R14, R31, UR7 ;  /* 0x000000071f0e7c20 */ /* 0x000fe20008410000 */
[----:B------:R-:W-:Y:S01]  /*58c0*/  ISETP.GT.AND P3, PT, R39, 0x1, PT ;  /* 0x000000012700780c */ /* 0x000fe20003f64270 */
[----:B------:R-:W-:Y:S01]  /*58d0*/  FMUL.FTZ R31, R54, UR7 ;  /* 0x00000007361f7c20 */ /* 0x000fe20008410000 */
[----:B------:R-:W-:Y:S01]  /*58e0*/  FMUL.FTZ R77, R77, UR7 ;  /* 0x000000074d4d7c20 */ /* 0x000fe20008410000 */
[----:B------:R-:W-:Y:S01]  /*58f0*/  FMUL.FTZ R80, R80, UR7 ;  /* 0x0000000750507c20 */ /* 0x000fe20008410000 */
[----:B0-----:R-:W-:Y:S01]  /*5900*/  FSEL R204, R10, -INF , P3 ;  /* 0xff8000000acc7808 */ /* 0x001fe20001800000 */
[----:B------:R-:W-:Y:S01]  /*5910*/  MUFU.TANH R44, R44 ;  /* 0x0000002c002c7308 */ /* 0x000fe20000002400 */
[----:B------:R-:W-:Y:S01]  /*5920*/  ISETP.GT.AND P3, PT, R39, 0x9, PT ;  /* 0x000000092700780c */ /* 0x000fe20003f64270 */
[----:B------:R-:W-:Y:S01]  /*5930*/  FMUL.FTZ R81, R81, UR7 ;  /* 0x0000000751517c20 */ /* 0x000fe20008410000 */
[----:B------:R-:W-:Y:S01]  /*5940*/  FMUL.FTZ R84, R84, UR7 ;  /* 0x0000000754547c20 */ /* 0x000fe20008410000 */
[----:B--2---:R-:W-:Y:S01]  /*5950*/  FMUL.FTZ R0, R26, UR7 ;  /* 0x000000071a007c20 */ /* 0x004fe20008410000 */
        /* <DEDUP_REMOVED lines=12> */
[----:B------:R-:W-:-:S02]  /*5a20*/  UISETP.GT.AND UP0, UPT, UR4, UR10, UPT ;  /* 0x0000000a0400728c */ /* 0x000fc4000bf04270 */
[----:B------:R-:W-:Y:S01]  /*5a30*/  UIADD3 UR4, UR4, -0x1, URZ ;  /* 0xffffffff04047890 */ /* 0x000fe2000fffe03f */
[----:B------:R-:W-:-:S04]  /*5a40*/  UMOV UR6, UR36 ;  /* 0x0000002400067c82 */ /* 0x000fc80008000000 */
        /* <DEDUP_REMOVED lines=8> */
[----:B0-----:R-:W-:-:S07]  /*5ad0*/  FMUL.FTZ R61, R82, UR7 ;  /* 0x00000007523d7c20 */ /* 0x001fce0008410000 */
[----:B------:R-:W-:Y:S08]  /*5ae0*/  MUFU.TANH R46, R68 ;  /* 0x00000044002e7308 */ /* 0x000ff00000002400 */
[----:B------:R-:W-:Y:S08]  /*5af0*/  MUFU.TANH R65, R65 ;  /* 0x0000004100417308 */ /* 0x000ff00000002400 */
[----:B------:R-:W-:Y:S01]  /*5b00*/  MUFU.TANH R69, R69 ;  /* 0x0000004500457308 */ /* 0x000fe20000002400 */
[----:B------:R-:W-:-:S02]  /*5b10*/  WARPGROUP.DEPBAR.LE gsb0, 0x0 ;  /* 0x00008000000079c5 */ /* 0x000fc40000010000 */
[----:B------:R-:W-:Y:S01]  /*5b20*/  WARPGROUP.ARRIVE ;  /* 0x00000000000079c5 */ /* 0x000fe20000000000 */
[----:B------:R-:W-:Y:S02]  /*5b30*/  FSEL R180, R5, -INF , P2 ;  /* 0xff80000005b47808 */ /* 0x000fe40001000000 */
[----:B------:R-:W-:Y:S02]  /*5b40*/  ISETP.GT.AND P2, PT, R39, 0x8, PT ;  /* 0x000000082700780c */ /* 0x000fe40003f44270 */
[----:B------:R-:W-:Y:S01]  /*5b50*/  MUFU.TANH R54, R76 ;  /* 0x0000004c00367308 */ /* 0x000fe20000002400 */
[----:B------:R-:W-:Y:S01]  /*5b60*/  FMNMX.FTZ R5, R180, R11, !PT ;  /* 0x0000000bb4057209 */ /* 0x000fe20007810000 */
[----:B------:R-:W-:Y:S01]  /*5b70*/  HGMMA.64x128x16.F32 R88, R176, gdesc[UR12].tnspB, R88, gsb0 ;  /* 0x41e0000cb0587df0 */ /* 0x000fe20008000858 */
[----:B------:R-:W-:Y:S01]  /*5b80*/  UIADD3 UR14, UR5, 0x100, URZ ;  /* 0x00000100050e7890 */ /* 0x000fe2000fffe03f */
[----:B------:R-:W-:Y:S01]  /*5b90*/  UMOV UR15, 0x40000040 ;  /* 0x40000040000f7882 */ /* 0x000fe20000000000 */
        /* <DEDUP_REMOVED lines=27> */
[----:B------:R-:W0:Y:S01]  /*5d50*/  MUFU.TANH R176, R176 ;  /* 0x000000b000b07308 */ /* 0x000e220000002400 */
[----:B------:R-:W-:Y:S01]  /*5d60*/  UMOV UR15, 0x40000040 ;  /* 0x40000040000f7882 */ /* 0x000fe20000000000 */
[----:B------:R-:W-:Y:S01]  /*5d70*/  FMUL.FTZ R33, R58, UR7 ;  /* 0x000000073a217c20 */ /* 0x000fe20008410000 */
[----:B------:R-:W-:Y:S01]  /*5d80*/  FMUL.FTZ R28, R47, UR7 ;  /* 0x000000072f1c7c20 */ /* 0x000fe20008410000 */
[----:B------:R-:W-:Y:S01]  /*5d90*/  FMUL.FTZ R47, R70, UR7 ;  /* 0x00000007462f7c20 */ /* 0x000fe20008410000 */
[----:B------:R-:W-:Y:S01]  /*5da0*/  FMUL.FTZ R32, R55, UR7 ;  /* 0x0000000737207c20 */ /* 0x000fe20008410000 */
[----:B------:R-:W-:-:S02]  /*5db0*/  FMUL.FTZ R55, R78, UR7 ;  /* 0x000000074e377c20 */ /* 0x000fc40008410000 */
[----:B------:R-:W1:Y:S08]  /*5dc0*/  MUFU.TANH R177, R177 ;  /* 0x000000b100b17308 */ /* 0x000e700000002400 */
[----:B------:R-:W2:Y:S01]  /*5dd0*/  MUFU.TANH R178, R178 ;  /* 0x000000b200b27308 */ /* 0x000ea20000002400 */
[----:B0-----:R-:W-:Y:S02]  /*5de0*/  FSEL R182, R176, -INF , P2 ;  /* 0xff800000b0b67808 */ /* 0x001fe40001000000 */
[----:B------:R-:W-:-:S02]  /*5df0*/  ISETP.GT.AND P2, PT, R39, 0x10, PT ;  /* 0x000000102700780c */ /* 0x000fc40003f44270 */
[----:B------:R-:W-:-:S03]  /*5e00*/  FMNMX.FTZ R5, R182, R5, !PT ;  /* 0x00000005b6057209 */ /* 0x000fc60007810000 */
[----:B------:R-:W0:Y:S01]  /*5e10*/  MUFU.TANH R179, R179 ;  /* 0x000000b300b37308 */ /* 0x000e220000002400 */
[----:B-1----:R-:W-:Y:S02]  /*5e20*/  FSEL R206, R177, -INF , P3 ;  /* 0xff800000b1ce7808 */ /* 0x002fe40001800000 */
[----:B------:R-:W-:Y:S02]  /*5e30*/  ISETP.GT.AND P3, PT, R39, 0x11, PT ;  /* 0x000000112700780c */ /* 0x000fe40003f64270 */
[----:B------:R-:W-:-:S03]  /*5e40*/  FMNMX.FTZ R5, R206, R5, !PT ;  /* 0x00000005ce057209 */ /* 0x000fc60007810000 */
[----:B------:R-:W-:Y:S01]  /*5e50*/  MUFU.TANH R58, R85 ;  /* 0x00000055003a7308 */ /* 0x000fe20000002400 */
[----:B--2---:R-:W-:Y:S02]  /*5e60*/  FSEL R176, R178, -INF , P2 ;  /* 0xff800000b2b07808 */ /* 0x004fe40001000000 */
[----:B------:R-:W-:Y:S02]  /*5e70*/  ISETP.GT.AND P2, PT, R39, 0x18, PT ;  /* 0x000000182700780c */ /* 0x000fe40003f44270 */
[----:B------:R-:W-:Y:S02]  /*5e80*/  FMNMX.FTZ R5, R176, R5, !PT ;  /* 0x00000005b0057209 */ /* 0x000fe40007810000 */
[----:B------:R-:W-:Y:S01]  /*5e90*/  FSEL R178, R35, -INF , P2 ;  /* 0xff80000023b27808 */ /* 0x000fe20001000000 */
[----:B------:R-:W-:Y:S01]  /*5ea0*/  MUFU.TANH R28, R28 ;  /* 0x0000001c001c7308 */ /* 0x000fe20000002400 */
[----:B0-----:R-:W-:Y:S02]  /*5eb0*/  FSEL R202, R179, -INF , P3 ;  /* 0xff800000b3ca7808 */ /* 0x001fe40001800000 */
[----:B------:R-:W-:-:S02]  /*5ec0*/  ISETP.GT.AND P3, PT, R39, 0x19, PT ;  /* 0x000000192700780c */ /* 0x000fc40003f64270 */
[----:B------:R-:W-:Y:S02]  /*5ed0*/  FMNMX.FTZ R5, R202, R5, !PT ;  /* 0x00000005ca057209 */ /* 0x000fe40007810000 */
[C---:B------:R-:W-:Y:S01]  /*5ee0*/  ISETP.GT.AND P2, PT, R39.reuse, 0x20, PT ;  /* 0x000000202700780c */ /* 0x040fe20003f44270 */
[----:B------:R-:W-:Y:S01]  /*5ef0*/  MUFU.TANH R29, R29 ;  /* 0x0000001d001d7308 */ /* 0x000fe20000002400 */
[----:B------:R-:W-:Y:S02]  /*5f00*/  FSEL R200, R200, -INF , P3 ;  /* 0xff800000c8c87808 */ /* 0x000fe40001800000 */
[----:B------:R-:W-:Y:S02]  /*5f10*/  FMNMX.FTZ R5, R178, R5, !PT ;  /* 0x00000005b2057209 */ /* 0x000fe40007810000 */
[----:B------:R-:W-:Y:S02]  /*5f20*/  ISETP.GT.AND P3, PT, R39, 0x21, PT ;  /* 0x000000212700780c */ /* 0x000fe40003f64270 */
[----:B------:R-:W-:Y:S01]  /*5f30*/  FMNMX.FTZ R5, R200, R5, !PT ;  /* 0x00000005c8057209 */ /* 0x000fe20007810000 */
[----:B------:R-:W-:Y:S01]  /*5f40*/  MUFU.TANH R32, R32 ;  /* 0x0000002000207308 */ /* 0x000fe20000002400 */
[----:B------:R-:W-:-:S02]  /*5f50*/  FSEL R198, R198, -INF , P3 ;  /* 0xff800000c6c67808 */ /* 0x000fc40001800000 */
[----:B------:R-:W-:-:S04]  /*5f60*/  ISETP.GT.AND P3, PT, R39, 0x29, PT ;  /* 0x000000292700780c */ /* 0x000fc80003f64270 */
[----:B------:R-:W-:Y:S01]  /*5f70*/  FSEL R196, R45, -INF , P3 ;  /* 0xff8000002dc47808 */ /* 0x000fe20001800000 */
[----:B------:R-:W-:Y:S01]  /*5f80*/  FMUL.FTZ R45, R66, UR7 ;  /* 0x00000007422d7c20 */ /* 0x000fe20008410000 */
[----:B------:R-:W-:Y:S01]  /*5f90*/  ISETP.GT.AND P3, PT, R39, 0x31, PT ;  /* 0x000000312700780c */ /* 0x000fe20003f64270 */
        /* <DEDUP_REMOVED lines=12> */
[----:B------:R-:W-:Y:S02]  /*6060*/  FSEL R172, R36, -INF , P2 ;  /* 0xff80000024ac7808 */ /* 0x000fe40001000000 */
[----:B------:R-:W-:Y:S02]  /*6070*/  ISETP.GT.AND P2, PT, R39, 0x28, PT ;  /* 0x000000282700780c */ /* 0x000fe40003f44270 */
[----:B------:R-:W-:Y:S01]  /*6080*/  FMNMX.FTZ R5, R172, R5, !PT ;  /* 0x00000005ac057209 */ /* 0x000fe20007810000 */
[----:B------:R-:W-:Y:S01]  /*6090*/  HGMMA.64x128x16.F32 R88, R168, gdesc[UR12].tnspB, R88, gsb0 ;  /* 0x41e0000ca8587df0 */ /* 0x000fe20008000858 */
[----:B------:R-:W-:Y:S01]  /*60a0*/  UIADD3 UR14, UR5, 0x200, URZ ;  /* 0x00000200050e7890 */ /* 0x000fe2000fffe03f */
[----:B------:R-:W-:Y:S01]  /*60b0*/  FSEL R174, R44, -INF , P2 ;  /* 0xff8000002cae7808 */ /* 0x000fe20001000000 */
[----:B------:R-:W-:Y:S01]  /*60c0*/  UMOV UR15, 0x40000040 ;  /* 0x40000040000f7882 */ /* 0x000fe20000000000 */
[----:B------:R-:W-:-:S02]  /*60d0*/  FMNMX.FTZ R5, R198, R5, !PT ;  /* 0x00000005c6057209 */ /* 0x000fc40007810000 */
[C---:B------:R-:W-:Y:S02]  /*60e0*/  ISETP.GT.AND P2, PT, R39.reuse, 0x30, PT ;  /* 0x000000302700780c */ /* 0x040fe40003f44270 */
[----:B------:R-:W-:Y:S01]  /*60f0*/  FMNMX.FTZ R35, R174, R5, !PT ;  /* 0x00000005ae237209 */ /* 0x000fe20007810000 */
[----:B------:R-:W-:Y:S01]  /*6100*/  FMUL.FTZ R5, R72, UR7 ;  /* 0x0000000748057c20 */ /* 0x000fe20008410000 */
[----:B------:R-:W-:Y:S02]  /*6110*/  FSEL R194, R48, -INF , P2 ;  /* 0xff80000030c27808 */ /* 0x000fe40001000000 */
[----:B------:R-:W-:Y:S02]  /*6120*/  FMNMX.FTZ R35, R196, R35, !PT ;  /* 0x00000023c4237209 */ /* 0x000fe40007810000 */
[----:B------:R-:W-:Y:S01]  /*6130*/  ISETP.GT.AND P2, PT, R39, 0x38, PT ;  /* 0x000000382700780c */ /* 0x000fe20003f44270 */
[----:B------:R-:W0:Y:S01]  /*6140*/  MUFU.TANH R5, R5 ;  /* 0x0000000500057308 */ /* 0x000e220000002400 */
[----:B------:R-:W-:Y:S01]  /*6150*/  FMNMX.FTZ R35, R194, R35, !PT ;  /* 0x00000023c2237209 */ /* 0x000fe20007810000 */
[----:B------:R-:W-:-:S02]  /*6160*/  WARPGROUP.DEPBAR.LE gsb0, 0x0 ;  /* 0x00008000000079c5 */ /* 0x000fc40000010000 */
[----:B------:R-:W-:Y:S01]  /*6170*/  WARPGROUP.ARRIVE ;  /* 0x00000000000079c5 */ /* 0x000fe20000000000 */
[----:B------:R-:W-:Y:S01]  /*6180*/  FSEL R170, R49, -INF , P3 ;  /* 0xff80000031aa7808 */ /* 0x000fe20001800000 */
[----:B------:R-:W-:Y:S01]  /*6190*/  FMUL.FTZ R49, R67, UR7 ;  /* 0x0000000743317c20 */ /* 0x000fe20008410000 */
[----:B------:R-:W-:Y:S01]  /*61a0*/  ISETP.GT.AND P3, PT, R39, 0x39, PT ;  /* 0x000000392700780c */ /* 0x000fe20003f64270 */
[----:B------:R-:W-:Y:S01]  /*61b0*/  FMUL.FTZ R67, R87, UR7 ;  /* 0x0000000757437c20 */ /* 0x000fe20008410000 */
[----:B------:R-:W-:Y:S01]  /*61c0*/  FSEL R168, R52, -INF , P2 ;  /* 0xff80000034a87808 */ /* 0x000fe20001000000 */
[----:B------:R-:W-:Y:S01]  /*61d0*/  HGMMA.64x128x16.F32 R88, R164, gdesc[UR12].tnspB, R88, gsb0 ;  /* 0x41e0000ca4587df0 */ /* 0x000fe20008000858 */
[----:B------:R-:W-:Y:S01]  /*61e0*/  FMNMX.FTZ R35, R170, R35, !PT ;  /* 0x00000023aa237209 */ /* 0x000fe20007810000 */
[----:B------:R-:W-:Y:S01]  /*61f0*/  UIADD3 UR14, UR5, 0x280, URZ ;  /* 0x00000280050e7890 */ /* 0x000fe2000fffe03f */
[----:B------:R-:W-:Y:S01]  /*6200*/  ISETP.GT.AND P2, PT, R39, 0x40, PT ;  /* 0x000000402700780c */ /* 0x000fe20003f44270 */
[----:B------:R-:W-:Y:S01]  /*6210*/  UMOV UR15, 0x40000040 ;  /* 0x40000040000f7882 */ /* 0x000fe20000000000 */
[----:B------:R-:W-:Y:S01]  /*6220*/  FSEL R72, R53, -INF , P3 ;  /* 0xff80000035487808 */ /* 0x000fe20001800000 */
[----:B------:R-:W1:Y:S01]  /*6230*/  MUFU.TANH R52, R73 ;  /* 0x0000004900347308 */ /* 0x000e620000002400 */
[----:B------:R-:W-:Y:S01]  /*6240*/  FMNMX.FTZ R35, R168, R35, !PT ;  /* 0x00000023a8237209 */ /* 0x000fe20007810000 */
[----:B------:R-:W-:Y:S01]  /*6250*/  FMUL.FTZ R53, R71, UR7 ;  /* 0x0000000747357c20 */ /* 0x000fe20008410000 */
[----:B------:R-:W-:-:S02]  /*6260*/  ISETP.GT.AND P3, PT, R39, 0x41, PT ;  /* 0x000000412700780c */ /* 0x000fc40003f64270 */
[----:B------:R-:W-:Y:S02]  /*6270*/  FSEL R68, R56, -INF , P2 ;  /* 0xff80000038447808 */ /* 0x000fe40001000000 */
[----:B------:R-:W-:Y:S01]  /*6280*/  FMNMX.FTZ R35, R72, R35, !PT ;  /* 0x0000002348237209 */ /* 0x000fe20007810000 */
[----:B------:R-:W2:Y:S01]  /*6290*/  MUFU.TANH R56, R77 ;  /* 0x0000004d00387308 */ /* 0x000ea20000002400 */
[----:B------:R-:W-:Y:S02]  /*62a0*/  ISETP.GT.AND P2, PT, R39, 0x48, PT ;  /* 0x000000482700780c */ /* 0x000fe40003f44270 */
[----:B------:R-:W-:Y:S01]  /*62b0*/  FSEL R36, R57, -INF , P3 ;  /* 0xff80000039247808 */ /* 0x000fe20001800000 */
[----:B------:R-:W-:Y:S01]  /*62c0*/  FMUL.FTZ R57, R75, UR7 ;  /* 0x000000074b397c20 */ /* 0x000fe20008410000 */
[----:B------:R-:W-:Y:S02]  /*62d0*/  FMNMX.FTZ R35, R68, R35, !PT ;  /* 0x0000002344237209 */ /* 0x000fe40007810000 */
[----:B------:R-:W-:Y:S01]  /*62e0*/  ISETP.GT.AND P3, PT, R39, 0x49, PT ;  /* 0x000000492700780c */ /* 0x000fe20003f64270 */
[----:B------:R-:W3:Y:S01]  /*62f0*/  MUFU.TANH R49, R49 ;  /* 0x0000003100317308 */ /* 0x000ee20000002400 */
[----:B------:R-:W-:-:S02]  /*6300*/  FSEL R38, R38, -INF , P2 ;  /* 0xff80000026267808 */ /* 0x000fc40001000000 */
[----:B------:R-:W-:Y:S02]  /*6310*/  FMNMX.FTZ R35, R36, R35, !PT ;  /* 0x0000002324237209 */ /* 0x000fe40007810000 */
[C---:B------:R-:W-:Y:S02]  /*6320*/  ISETP.GT.AND P2, PT, R39.reuse, 0x50, PT ;  /* 0x000000502700780c */ /* 0x040fe40003f44270 */
[----:B------:R-:W-:Y:S01]  /*6330*/  FSEL R40, R40, -INF , P3 ;  /* 0xff80000028287808 */ /* 0x000fe20001800000 */
[----:B------:R-:W4:Y:S01]  /*6340*/  MUFU.TANH R53, R53 ;  /* 0x0000003500357308 */ /* 0x000f220000002400 */
[----:B------:R-:W-:Y:S02]  /*6350*/  FMNMX.FTZ R35, R38, R35, !PT ;  /* 0x0000002326237209 */ /* 0x000fe40007810000 */
[----:B------:R-:W-:Y:S02]  /*6360*/  ISETP.GT.AND P3, PT, R39, 0x51, PT ;  /* 0x000000512700780c */ /* 0x000fe40003f64270 */
[----:B------:R-:W-:-:S02]  /*6370*/  FSEL R42, R42, -INF , P2 ;  /* 0xff8000002a2a7808 */ /* 0x000fc40001000000 */
[----:B------:R-:W-:Y:S01]  /*6380*/  FMNMX.FTZ R35, R40, R35, !PT ;  /* 0x0000002328237209 */ /* 0x000fe20007810000 */
[----:B------:R-:W5:Y:S01]  /*6390*/  MUFU.TANH R57, R57 ;  /* 0x0000003900397308 */ /* 0x000f620000002400 */
[----:B------:R-:W-:Y:S02]  /*63a0*/  ISETP.GT.AND P2, PT, R39, 0x58, PT ;  /* 0x000000582700780c */ /* 0x000fe40003f44270 */
[----:B------:R-:W-:Y:S01]  /*63b0*/  FSEL R44, R65, -INF , P3 ;  /* 0xff800000412c7808 */ /* 0x000fe20001800000 */
[----:B------:R-:W-:Y:S01]  /*63c0*/  FMUL.FTZ R65, R86, UR7 ;  /* 0x0000000756417c20 */ /* 0x000fe20008410000 */
[----:B------:R-:W-:Y:S02]  /*63d0*/  FMNMX.FTZ R35, R42, R35, !PT ;  /* 0x000000232a237209 */ /* 0x000fe40007810000 */
[----:B------:R-:W-:Y:S01]  /*63e0*/  ISETP.GT.AND P3, PT, R39, 0x59, PT ;  /* 0x000000592700780c */ /* 0x000fe20003f64270 */
[----:B------:R-:W-:Y:S01]  /*63f0*/  MUFU.TANH R67, R67 ;  /* 0x0000004300437308 */ /* 0x000fe20000002400 */
[----:B------:R-:W-:-:S02]  /*6400*/  FSEL R46, R46, -INF , P2 ;  /* 0xff8000002e2e7808 */ /* 0x000fc40001000000 */
[----:B------:R-:W-:Y:S02]  /*6410*/  FMNMX.FTZ R35, R44, R35, !PT ;  /* 0x000000232c237209 */ /* 0x000fe40007810000 */
[----:B------:R-:W-:Y:S02]  /*6420*/  ISETP.GT.AND P2, PT, R39, 0x60, PT ;  /* 0x000000602700780c */ /* 0x000fe40003f44270 */
[----:B------:R-:W-:Y:S01]  /*6430*/  FSEL R48, R69, -INF , P3 ;  /* 0xff80000045307808 */ /* 0x000fe20001800000 */
[C---:B------:R-:W-:Y:S01]  /*6440*/  VIADD R69, R39.reuse, 0x8 ;  /* 0x0000000827457836 */ /* 0x040fe20000000000 */
[----:B------:R-:W-:Y:S01]  /*6450*/  FMNMX.FTZ R35, R46, R35, !PT ;  /* 0x000000232e237209 */ /* 0x000fe20007810000 */
[----:B------:R-:W5:Y:S01]  /*6460*/  MUFU.TANH R65, R65 ;  /* 0x0000004100417308 */ /* 0x000f620000002400 */
[----:B------:R-:W-:Y:S02]  /*6470*/  ISETP.GT.AND P3, PT, R39, 0x61, PT ;  /* 0x000000612700780c */ /* 0x000fe40003f64270 */
[----:B0-----:R-:W-:-:S02]  /*6480*/  FSEL R50, R5, -INF , P2 ;  /* 0xff80000005327808 */ /* 0x001fc40001000000 */
[----:B------:R-:W-:Y:S01]  /*6490*/  FMNMX.FTZ R35, R48, R35, !PT ;  /* 0x0000002330237209 */ /* 0x000fe20007810000 */
[----:B------:R-:W0:Y:S01]  /*64a0*/  LDC R5, c[0x0][0x988] ;  /* 0x00026200ff057b82 */ /* 0x000e220000000800 */
[C---:B------:R-:W-:Y:S02]  /*64b0*/  ISETP.GT.AND P2, PT, R39.reuse, 0x68, PT ;  /* 0x000000682700780c */ /* 0x040fe40003f44270 */
[----:B-1----:R-:W-:Y:S02]  /*64c0*/  FSEL R52, R52, -INF , P3 ;  /* 0xff80000034347808 */ /* 0x002fe40001800000 */
[----:B------:R-:W-:Y:S02]  /*64d0*/  FMNMX.FTZ R35, R50, R35, !PT ;  /* 0x0000002332237209 */ /* 0x000fe40007810000 */
[----:B------:R-:W-:Y:S02]  /*64e0*/  ISETP.GT.AND P3, PT, R39, 0x69, PT ;  /* 0x000000692700780c */ /* 0x000fe40003f64270 */
[----:B------:R-:W-:-:S02]  /*64f0*/  FSEL R54, R54, -INF , P2 ;  /* 0xff80000036367808 */ /* 0x000fc40001000000 */
[----:B------:R-:W-:Y:S02]  /*6500*/  FMNMX.FTZ R35, R52, R35, !PT ;  /* 0x0000002334237209 */ /* 0x000fe40007810000 */
[C---:B------:R-:W-:Y:S02]  /*6510*/  ISETP.GT.AND P2, PT, R39.reuse, 0x70, PT ;  /* 0x000000702700780c */ /* 0x040fe40003f44270 */
[----:B--2---:R-:W-:Y:S02]  /*6520*/  FSEL R56, R56, -INF , P3 ;  /* 0xff80000038387808 */ /* 0x004fe40001800000 */
[----:B------:R-:W-:Y:S02]  /*6530*/  FMNMX.FTZ R35, R54, R35, !PT ;  /* 0x0000002336237209 */ /* 0x000fe40007810000 */
[----:B------:R-:W-:Y:S02]  /*6540*/  ISETP.GT.AND P3, PT, R39, 0x71, PT ;  /* 0x000000712700780c */ /* 0x000fe40003f64270 */
[----:B------:R-:W-:-:S02]  /*6550*/  FSEL R62, R80, -INF , P2 ;  /* 0xff800000503e7808 */ /* 0x000fc40001000000 */
[----:B------:R-:W-:Y:S02]  /*6560*/  FMNMX.FTZ R35, R56, R35, !PT ;  /* 0x0000002338237209 */ /* 0x000fe40007810000 */
[C---:B------:R-:W-:Y:S02]  /*6570*/  ISETP.GT.AND P2, PT, R39.reuse, 0x78, PT ;  /* 0x000000782700780c */ /* 0x040fe40003f44270 */
[----:B------:R-:W-:Y:S02]  /*6580*/  FSEL R60, R60, -INF , P3 ;  /* 0xff8000003c3c7808 */ /* 0x000fe40001800000 */
[----:B------:R-:W-:Y:S02]  /*6590*/  FMNMX.FTZ R35, R62, R35, !PT ;  /* 0x000000233e237209 */ /* 0x000fe40007810000 */
[----:B------:R-:W-:Y:S02]  /*65a0*/  ISETP.GT.AND P3, PT, R39, 0x79, PT ;  /* 0x000000792700780c */ /* 0x000fe40003f64270 */
[----:B------:R-:W-:-:S02]  /*65b0*/  FSEL R64, R64, -INF , P2 ;  /* 0xff80000040407808 */ /* 0x000fc40001000000 */
[----:B------:R-:W-:Y:S02]  /*65c0*/  FMNMX.FTZ R35, R60, R35, !PT ;  /* 0x000000233c237209 */ /* 0x000fe40007810000 */
[C---:B------:R-:W-:Y:S02]  /*65d0*/  ISETP.GT.AND P5, PT, R69.reuse, RZ, PT ;  /* 0x000000ff4500720c */ /* 0x040fe40003fa4270 */
[----:B------:R-:W-:Y:S02]  /*65e0*/  FSEL R58, R58, -INF , P3 ;  /* 0xff8000003a3a7808 */ /* 0x000fe40001800000 */
[----:B------:R-:W-:Y:S02]  /*65f0*/  FMNMX.FTZ R35, R64, R35, !PT ;  /* 0x0000002340237209 */ /* 0x000fe40007810000 */
[----:B------:R-:W-:Y:S02]  /*6600*/  ISETP.GT.AND P6, PT, R69, 0x1, PT ;  /* 0x000000014500780c */ /* 0x000fe40003fc4270 */
[----:B------:R-:W-:-:S02]  /*6610*/  FSEL R0, R0, -INF , P5 ;  /* 0xff80000000007808 */ /* 0x000fc40002800000 */
[----:B------:R-:W-:Y:S02]  /*6620*/  FMNMX.FTZ R35, R58, R35, !PT ;  /* 0x000000233a237209 */ /* 0x000fe40007810000 */
[C---:B------:R-:W-:Y:S02]  /*6630*/  ISETP.GT.AND P3, PT, R69.reuse, 0x8, PT ;  /* 0x000000084500780c */ /* 0x040fe40003f64270 */
[----:B------:R-:W-:Y:S01]  /*6640*/  FSEL R70, R2, -INF , P6 ;  /* 0xff80000002467808 */ /* 0x000fe20003000000 */
[----:B------:R-:W1:Y:S01]  /*6650*/  SHFL.BFLY PT, R10, R35, 0x2, 0x1f ;  /* 0x0c401f00230a7f89 */ /* 0x000e6200000e0000 */
        /* <DEDUP_REMOVED lines=10> */
[C---:B------:R-:W-:Y:S02]  /*6700*/  ISETP.GT.AND P3, PT, R69.reuse, 0x18, PT ;  /* 0x000000184500780c */ /* 0x040fe40003f64270 */
[----:B------:R-:W-:Y:S02]  /*6710*/  FSEL R20, R20, -INF , P6 ;  /* 0xff80000014147808 */ /* 0x000fe40003000000 */
[----:B------:R-:W-:Y:S02]  /*6720*/  FMNMX.FTZ R71, R74, R71, !PT ;  /* 0x000000474a477209 */ /* 0x000fe40007810000 */
[----:B------:R-:W-:Y:S01]  /*6730*/  ISETP.GT.AND P4, PT, R69, 0x19, PT ;  /* 0x000000194500780c */ /* 0x000fe20003f84270 */
[----:B------:R-:W-:Y:S02]  /*6740*/  WARPGROUP.DEPBAR.LE gsb0, 0x0 ;  /* 0x00008000000079c5 */ /* 0x000fe40000010000 */
[----:B------:R-:W-:Y:S01]  /*6750*/  WARPGROUP.ARRIVE ;  /* 0x00000000000079c5 */ /* 0x000fe20000000000 */
[----:B------:R-:W-:-:S02]  /*6760*/  FSEL R76, R21, -INF , P3 ;  /* 0xff800000154c7808 */ /* 0x000fc40001800000 */
[----:B------:R-:W-:Y:S02]  /*6770*/  FMNMX.FTZ R71, R20, R71, !PT ;  /* 0x0000004714477209 */ /* 0x000fe40007810000 */
[----:B------:R-:W-:Y:S01]  /*6780*/  ISETP.GT.AND P5, PT, R69, 0x20, PT ;  /* 0x000000204500780c */ /* 0x000fe20003fa4270 */
[----:B------:R-:W-:Y:S01]  /*6790*/  HGMMA.64x128x16.F32 R88, R160, gdesc[UR12].tnspB, R88, gsb0 ;  /* 0x41e0000ca0587df0 */ /* 0x000fe20008000858 */
[----:B------:R-:W-:Y:S01]  /*67a0*/  FSEL R24, R24, -INF , P4 ;  /* 0xff80000018187808 */ /* 0x000fe20002000000 */
[----:B------:R-:W-:Y:S01]  /*67b0*/  UIADD3 UR14, UR5, 0x300, URZ ;  /* 0x00000300050e7890 */ /* 0x000fe2000fffe03f */
[----:B------:R-:W-:Y:S01]  /*67c0*/  FMNMX.FTZ R71, R76, R71, !PT ;  /* 0x000000474c477209 */ /* 0x000fe20007810000 */
[----:B------:R-:W-:Y:S01]  /*67d0*/  UMOV UR15, 0x40000040 ;  /* 0x40000040000f7882 */ /* 0x000fe20000000000 */
[----:B-1----:R-:W-:Y:S02]  /*67e0*/  FMNMX.FTZ R37, R35, R10, !PT ;  /* 0x0000000a23257209 */ /* 0x002fe40007810000 */
[----:B------:R-:W-:-:S02]  /*67f0*/  ISETP.GT.AND P6, PT, R69, 0x21, PT ;  /* 0x000000214500780c */ /* 0x000fc40003fc4270 */
[----:B------:R-:W-:Y:S01]  /*6800*/  FSEL R78, R25, -INF , P5 ;  /* 0xff800000194e7808 */ /* 0x000fe20002800000 */
[----:B------:R-:W1:Y:S01]  /*6810*/  SHFL.BFLY PT, R10, R37, 0x1, 0x1f ;  /* 0x0c201f00250a7f89 */ /* 0x000e6200000e0000 */
[----:B------:R-:W-:Y:S02]  /*6820*/  FMNMX.FTZ R71, R24, R71, !PT ;  /* 0x0000004718477209 */ /* 0x000fe40007810000 */
[C---:B------:R-:W-:Y:S02]  /*6830*/  ISETP.GT.AND P3, PT, R69.reuse, 0x28, PT ;  /* 0x000000284500780c */ /* 0x040fe40003f64270 */
[----:B------:R-:W-:Y:S02]  /*6840*/  FSEL R26, R26, -INF , P6 ;  /* 0xff8000001a1a7808 */ /* 0x000fe40003000000 */
[----:B------:R-:W-:Y:S02]  /*6850*/  FMNMX.FTZ R71, R78, R71, !PT ;  /* 0x000000474e477209 */ /* 0x000fe40007810000 */
[----:B------:R-:W-:-:S02]  /*6860*/  ISETP.GT.AND P4, PT, R69, 0x29, PT ;  /* 0x000000294500780c */ /* 0x000fc40003f84270 */
[----:B------:R-:W-:Y:S02]  /*6870*/  FSEL R80, R27, -INF , P3 ;  /* 0xff8000001b507808 */ /* 0x000fe40001800000 */
        /* <DEDUP_REMOVED lines=13> */
[----:B-1----:R-:W-:Y:S02]  /*6950*/  FMNMX.FTZ R10, R37, R10, !PT ;  /* 0x0000000a250a7209 */ /* 0x002fe40007810000 */
[----:B------:R-:W-:Y:S02]  /*6960*/  ISETP.GT.AND P5, PT, R69, 0x40, PT ;  /* 0x000000404500780c */ /* 0x000fe40003fa4270 */
[----:B------:R-:W-:Y:S01]  /*6970*/  FSEL R164, R32, -INF , P4 ;  /* 0xff80000020a47808 */ /* 0x000fe20002000000 */
[----:B0-----:R-:W-:Y:S01]  /*6980*/  FMUL.FTZ R37, R10, R5 ;  /* 0x000000050a257220 */ /* 0x001fe20000410000 */
[----:B------:R-:W-:-:S02]  /*6990*/  FMNMX.FTZ R71, R86, R71, !PT ;  /* 0x0000004756477209 */ /* 0x000fc40007810000 */
[----:B------:R-:W-:Y:S02]  /*69a0*/  ISETP.GT.AND P6, PT, R69, 0x41, PT ;  /* 0x000000414500780c */ /* 0x000fe40003fc4270 */
[----:B------:R-:W-:Y:S02]  /*69b0*/  FSEL R32, R33, -INF , P5 ;  /* 0xff80000021207808 */ /* 0x000fe40002800000 */
[----:B------:R-:W-:Y:S02]  /*69c0*/  FMNMX.FTZ R71, R164, R71, !PT ;  /* 0x00000047a4477209 */ /* 0x000fe40007810000 */
[----:B------:R-:W-:Y:S02]  /*69d0*/  FSETP.NEU.FTZ.AND P2, PT, R10, -INF , PT ;  /* 0xff8000000a00780b */ /* 0x000fe40003f5d000 */
[----:B------:R-:W-:Y:S02]  /*69e0*/  ISETP.GT.AND P3, PT, R69, 0x48, PT ;  /* 0x000000484500780c */ /* 0x000fe40003f64270 */
[----:B------:R-:W-:-:S02]  /*69f0*/  FSEL R34, R34, -INF , P6 ;  /* 0xff80000022227808 */ /* 0x000fc40003000000 */
        /* <DEDUP_REMOVED lines=21> */
[----:B---3--:R-:W-:Y:S01]  /*6b50*/  FSEL R198, R49, -INF , P6 ;  /* 0xff80000031c67808 */ /* 0x008fe20003000000 */
        /* <DEDUP_REMOVED lines=11> */
[----:B----4-:R-:W-:Y:S01]  /*6c10*/  FSEL R168, R53, -INF , P4 ;  /* 0xff80000035a87808 */ /* 0x010fe20002000000 */
        /* <DEDUP_REMOVED lines=11> */
[----:B-----5:R-:W-:Y:S01]  /*6cd0*/  FSEL R72, R57, -INF , P6 ;  /* 0xff80000039487808 */ /* 0x020fe20003000000 */
        /* <DEDUP_REMOVED lines=16> */
[----:B------:R-:W-:Y:S01]  /*6de0*/  FFMA.FTZ R58, R58, R5, -R37 ;  /* 0x000000053a3a7223 */ /* 0x000fe20000010825 */
[----:B------:R-:W-:Y:S01]  /*6df0*/  FSEL R206, R61, -INF , P5 ;  /* 0xff8000003dce7808 */ /* 0x000fe20002800000 */
[----:B------:R-:W-:Y:S01]  /*6e00*/  MUFU.EX2 R35, R35 ;  /* 0x0000002300237308 */ /* 0x000fe20000000800 */
[----:B------:R-:W-:-:S02]  /*6e10*/  FMNMX.FTZ R71, R68, R71, !PT ;  /* 0x0000004744477209 */ /* 0x000fc40007810000 */
[----:B------:R-:W-:Y:S02]  /*6e20*/  ISETP.GT.AND P3, PT, R69, 0x78, PT ;  /* 0x000000784500780c */ /* 0x000fe40003f64270 */
[----:B------:R-:W-:Y:S01]  /*6e30*/  FSEL R208, R63, -INF , P6 ;  /* 0xff8000003fd07808 */ /* 0x000fe20003000000 */
[----:B------:R-:W-:Y:S02]  /*6e40*/  WARPGROUP.DEPBAR.LE gsb0, 0x0 ;  /* 0x00008000000079c5 */ /* 0x000fe40000010000 */
[----:B------:R-:W-:Y:S01]  /*6e50*/  WARPGROUP.ARRIVE ;  /* 0x00000000000079c5 */ /* 0x000fe20000000000 */
[----:B------:R-:W-:Y:S01]  /*6e60*/  FMNMX.FTZ R71, R206, R71, !PT ;  /* 0x00000047ce477209 */ /* 0x000fe20007810000 */
[-CC-:B------:R-:W-:Y:S01]  /*6e70*/  FFMA.FTZ R162, R46, R5.reuse, -R37.reuse ;  /* 0x000000052ea27223 */ /* 0x180fe20000010825 */
[----:B------:R-:W-:Y:S01]  /*6e80*/  ISETP.GT.AND P4, PT, R69, 0x79, PT ;  /* 0x000000794500780c */ /* 0x000fe20003f84270 */
[----:B------:R-:W-:Y:S01]  /*6e90*/  FFMA.FTZ R46, R62, R5, -R37 ;  /* 0x000000053e2e7223 */ /* 0x000fe20000010825 */
[----:B------:R-:W-:Y:S01]  /*6ea0*/  FSEL R160, R65, -INF , P3 ;  /* 0xff80000041a07808 */ /* 0x000fe20001800000 */
[----:B------:R-:W-:Y:S01]  /*6eb0*/  HGMMA.64x128x16.F32 R88, R156, gdesc[UR12].tnspB, R88, gsb0 ;  /* 0x41e0000c9c587df0 */ /* 0x000fe20008000858 */
[----:B------:R-:W-:Y:S01]  /*6ec0*/  FMNMX.FTZ R71, R208, R71, !PT ;  /* 0x00000047d0477209 */ /* 0x000fe20007810000 */
[----:B------:R-:W-:Y:S01]  /*6ed0*/  UIADD3 UR14, UR5, 0x380, URZ ;  /* 0x00000380050e7890 */ /* 0x000fe2000fffe03f */
[----:B------:R-:W-:Y:S01]  /*6ee0*/  FSEL R210, R67, -INF , P4 ;  /* 0xff80000043d27808 */ /* 0x000fe20002000000 */
[----:B------:R-:W-:Y:S01]  /*6ef0*/  UMOV UR15, 0x40000040 ;  /* 0x40000040000f7882 */ /* 0x000fe20000000000 */
[----:B------:R-:W-:Y:S01]  /*6f00*/  FMNMX.FTZ R71, R160, R71, !PT ;  /* 0x00000047a0477209 */ /* 0x000fe20007810000 */
[----:B------:R-:W-:Y:S01]  /*6f10*/  MUFU.EX2 R180, R180 ;  /* 0x000000b400b47308 */ /* 0x000fe20000000800 */
[----:B------:R-:W-:-:S02]  /*6f20*/  UMOV UR5, UR37 ;  /* 0x0000002500057c82 */ /* 0x000fc40008000000 */
[----:B------:R-:W-:-:S05]  /*6f30*/  FMNMX.FTZ R71, R210, R71, !PT ;  /* 0x00000047d2477209 */ /* 0x000fca0007810000 */
        /* <DEDUP_REMOVED lines=10> */
[----:B0-----:R-:W-:-:S02]  /*6fe0*/  FMNMX.FTZ R12, R2, R53, !PT ;  /* 0x00000035020c7209 */ /* 0x001fc40007810000 */
[----:B------:R-:W-:Y:S02]  /*6ff0*/  FSEL R2, R10, RZ, P2 ;  /* 0x000000ff0a027208 */ /* 0x000fe40001000000 */
[C---:B------:R-:W-:Y:S01]  /*7000*/  FSETP.NEU.FTZ.AND P2, PT, R12.reuse, -INF , PT ;  /* 0xff8000000c00780b */ /* 0x040fe20003f5d000 */
[-C--:B------:R-:W-:Y:S02]  /*7010*/  FMUL.FTZ R37, R12, R5.reuse ;  /* 0x000000050c257220 */ /* 0x080fe40000410000 */
[----:B------:R-:W-:Y:S01]  /*7020*/  MUFU.EX2 R25, R25 ;  /* 0x0000001900197308 */ /* 0x000fe20000000800 */
[----:B------:R-:W-:Y:S02]  /*7030*/  FADD.FTZ R2, -R2, R11 ;  /* 0x0000000b02027221 */ /* 0x000fe40000010100 */
[----:B------:R-:W-:Y:S02]  /*7040*/  FSEL R37, R37, RZ, P2 ;  /* 0x000000ff25257208 */ /* 0x000fe40001000000 */
[----:B------:R-:W-:-:S03]  /*7050*/  FMUL.FTZ R2, R2, R5 ;  /* 0x0000000502027220 */ /* 0x000fc60000410000 */
[----:B------:R-:W-:Y:S01]  /*7060*/  MUFU.EX2 R174, R174 ;  /* 0x000000ae00ae7308 */ /* 0x000fe20000000800 */
[-CC-:B------:R-:W-:Y:S01]  /*7070*/  FFMA.FTZ R181, R0, R5.reuse, -R37.reuse ;  /* 0x0000000500b57223 */ /* 0x180fe20000010825 */
[----:B------:R-:W-:Y:S01]  /*7080*/  FSEL R0, R12, RZ, P2 ;  /* 0x000000ff0c007208 */ /* 0x000fe20001000000 */
[-CC-:B------:R-:W-:Y:S01]  /*7090*/  FFMA.FTZ R50, R70, R5.reuse, -R37.reuse ;  /* 0x0000000546327223 */ /* 0x180fe20000010825 */
[-CC-:B------:R-:W-:Y:S01]  /*70a0*/  FFMA.FTZ R183, R66, R5.reuse, -R37.reuse ;  /* 0x0000000542b77223 */ /* 0x180fe20000010825 */
[-CC-:B------:R-:W-:Y:S01]  /*70b0*/  FFMA.FTZ R14, R14, R5.reuse, -R37.reuse ;  /* 0x000000050e0e7223 */ /* 0x180fe20000010825 */
[-C--:B------:R-:W-:Y:S01]  /*70c0*/  FFMA.FTZ R177, R74, R5.reuse, -R37 ;  /* 0x000000054ab17223 */ /* 0x080fe20000010825 */
[----:B------:R-:W-:Y:S01]  /*70d0*/  FADD.FTZ R0, -R0, R13 ;  /* 0x0000000d00007221 */ /* 0x000fe20000010100 */
[----:B------:R-:W0:Y:S01]  /*70e0*/  MUFU.EX2 R2, R2 ;  /* 0x0000000200027308 */ /* 0x000e220000000800 */
[-CC-:B------:R-:W-:Y:S01]  /*70f0*/  FFMA.FTZ R20, R20, R5.reuse, -R37.reuse ;  /* 0x0000000514147223 */ /* 0x180fe20000010825 */
[-CC-:B------:R-:W-:Y:S01]  /*7100*/  FFMA.FTZ R165, R32, R5.reuse, -R37.reuse ;  /* 0x0000000520a57223 */ /* 0x180fe20000010825 */
[-C--:B------:R-:W-:Y:S01]  /*7110*/  FMUL.FTZ R0, R0, R5.reuse ;  /* 0x0000000500007220 */ /* 0x080fe20000410000 */
[-CC-:B------:R-:W-:Y:S01]  /*7120*/  FFMA.FTZ R179, R76, R5.reuse, -R37.reuse ;  /* 0x000000054cb37223 */ /* 0x180fe20000010825 */
[----:B------:R-:W-:Y:S01]  /*7130*/  FFMA.FTZ R32, R34, R5, -R37 ;  /* 0x0000000522207223 */ /* 0x000fe20000010825 */
[----:B------:R-:W-:-:S02]  /*7140*/  IMAD.U32 R34, RZ, RZ, UR8 ;  /* 0x00000008ff227e24 */ /* 0x000fc4000f8e00ff */
        /* <DEDUP_REMOVED lines=10> */
[----:B0-----:R-:W-:Y:S01]  /*71f0*/  FFMA.FTZ R13, R2, R4, R35 ;  /* 0x00000004020d7223 */ /* 0x001fe20000010023 */
[-CC-:B------:R-:W-:Y:S01]  /*7200*/  FFMA.FTZ R54, R164, R5.reuse, -R37.reuse ;  /* 0x00000005a4367223 */ /* 0x180fe20000010825 */
[-CC-:B------:R-:W-:Y:S01]  /*7210*/  FFMA.FTZ R167, R166, R5.reuse, -R37.reuse ;  /* 0x00000005a6a77223 */ /* 0x180fe20000010825 */
[-C--:B------:R-:W-:Y:S01]  /*7220*/  FFMA.FTZ R161, R196, R5.reuse, -R37 ;  /* 0x00000005c4a17223 */ /* 0x080fe20000010825 */
[----:B------:R-:W-:Y:S01]  /*7230*/  FADD.FTZ R13, R180, R13 ;  /* 0x0000000db40d7221 */ /* 0x000fe20000010000 */
        /* <DEDUP_REMOVED lines=11> */
[----:B------:R-:W-:Y:S01]  /*72f0*/  FADD.FTZ R4, R176, R13 ;  /* 0x0000000db0047221 */ /* 0x000fe20000010000 */
[----:B-1----:R-:W-:Y:S01]  /*7300*/  FFMA.FTZ R3, R0, R3, R181 ;  /* 0x0000000300037223 */ /* 0x002fe200000100b5 */
[C---:B------:R-:W-:Y:S01]  /*7310*/  F2FP.F16.F32.PACK_AB R176, R15.reuse, R176 ;  /* 0x000000b00fb0723e */ /* 0x040fe200000000ff */
[----:B------:R-:W-:Y:S01]  /*7320*/  FFMA.FTZ R208, R208, R5, -R37 ;  /* 0x00000005d0d07223 */ /* 0x000fe20000010825 */
[----:B------:R-:W-:Y:S01]  /*7330*/  FADD.FTZ R13, R15, R4 ;  /* 0x000000040f0d7221 */ /* 0x000fe20000010000 */
[----:B------:R-:W-:-:S02]  /*7340*/  PLOP3.LUT P2, PT, PT, PT, UP0, 0x80, 0x0 ;  /* 0x000000000000781c */ /* 0x000fc40003f4f008 */
[----:B------:R-:W1:Y:S01]  /*7350*/  MUFU.EX2 R14, R14 ;  /* 0x0000000e000e7308 */ /* 0x000e620000000800 */
[----:B------:R-:W-:Y:S01]  /*7360*/  FADD.FTZ R4, R178, R13 ;  /* 0x0000000db2047221 */ /* 0x000fe20000010000 */
[----:B------:R-:W-:Y:S02]  /*7370*/  F2FP.F16.F32.PACK_AB R180, R180, R35 ;  /* 0x00000023b4b4723e */ /* 0x000fe400000000ff */
[----:B------:R-:W-:Y:S01]  /*7380*/  F2FP.F16.F32.PACK_AB R182, R39, R182 ;  /* 0x000000b627b6723e */ /* 0x000fe200000000ff */
[----:B------:R-:W-:Y:S01]  /*7390*/  FADD.FTZ R13, R21, R4 ;  /* 0x00000004150d7221 */ /* 0x000fe20000010000 */
[----:B0-----:R-:W-:Y:S01]  /*73a0*/  FADD.FTZ R4, R50, R3 ;  /* 0x0000000332047221 */ /* 0x001fe20000010000 */
[----:B------:R-:W-:Y:S01]  /*73b0*/  @!P1 VIADD R3, R34, 0x34840 ;  /* 0x0003484022039836 */ /* 0x000fe20000000000 */
[----:B------:R-:W-:Y:S01]  /*73c0*/  MUFU.EX2 R177, R177 ;  /* 0x000000b100b17308 */ /* 0x000fe20000000800 */
[----:B------:R-:W-:Y:S01]  /*73d0*/  FADD.FTZ R56, R172, R13 ;  /* 0x0000000dac387221 */ /* 0x000fe20000010000 */
[----:B--2---:R-:W-:Y:S01]  /*73e0*/  FADD.FTZ R13, R183, R4 ;  /* 0x00000004b70d7221 */ /* 0x004fe20000010000 */
[----:B------:R-:W-:Y:S01]  /*73f0*/  FFMA.FTZ R34, R194, R5, -R37 ;  /* 0x00000005c2227223 */ /* 0x000fe20000010825 */
[----:B------:R-:W-:Y:S01]  /*7400*/  @!P1 PRMT R3, RZ, 0x654, R3 ;  /* 0x00000654ff039816 */ /* 0x000fe20000000003 */
[----:B------:R-:W-:-:S02]  /*7410*/  WARPGROUP.DEPBAR.LE gsb0, 0x0 ;  /* 0x00008000000079c5 */ /* 0x000fc40000010000 */
[----:B------:R-:W-:Y:S01]  /*7420*/  WARPGROUP.ARRIVE ;  /* 0x00000000000079c5 */ /* 0x000fe20000000000 */
[----:B------:R-:W0:Y:S01]  /*7430*/  MUFU.EX2 R27, R27 ;  /* 0x0000001b001b7308 */ /* 0x000e220000000800 */
[----:B------:R-:W-:Y:S01]  /*7440*/  FADD.FTZ R53, R25, R56 ;  /* 0x0000003819357221 */ /* 0x000fe20000010000 */
[----:B-1----:R-:W-:Y:S01]  /*7450*/  FADD.FTZ R4, R14, R13 ;  /* 0x0000000d0e047221 */ /* 0x002fe20000010000 */
[----:B------:R-:W-:Y:S02]  /*7460*/  F2FP.F16.F32.PACK_AB R178, R21, R178 ;  /* 0x000000b215b2723e */ /* 0x000fe400000000ff */
[----:B------:R-:W-:Y:S01]  /*7470*/  HGMMA.64x128x16.F32 R88, R152, gdesc[UR12].tnspB, R88, gsb0 ;  /* 0x41e0000c98587df0 */ /* 0x000fe20008000858 */
[----:B------:R-:W-:Y:S01]  /*7480*/  FADD.FTZ R56, R174, R53 ;  /* 0x00000035ae387221 */ /* 0x000fe20000010000 */
[----:B------:R-:W-:Y:S01]  /*7490*/  IMAD.U32 R53, RZ, RZ, UR9 ;  /* 0x00000009ff357e24 */ /* 0x000fe2000f8e00ff */
[----:B------:R-:W-:Y:S01]  /*74a0*/  MUFU.EX2 R20, R20 ;  /* 0x0000001400147308 */ /* 0x000fe20000000800 */
[----:B------:R-:W-:-:S02]  /*74b0*/  F2FP.F16.F32.PACK_AB R172, R25, R172 ;  /* 0x000000ac19ac723e */ /* 0x000fc400000000ff */
[----:B------:R-:W-:Y:S01]  /*74c0*/  @!P1 VIADD R53, R53, 0x34860 ;  /* 0x0003486035359836 */ /* 0x000fe20000000000 */
[----:B------:R-:W-:Y:S02]  /*74d0*/  F2FP.F16.F32.PACK_AB R181, R50, R181 ;  /* 0x000000b532b5723e */ /* 0x000fe400000000ff */
[----:B------:R-:W-:Y:S02]  /*74e0*/  F2FP.F16.F32.PACK_AB R183, R14, R183 ;  /* 0x000000b70eb7723e */ /* 0x000fe400000000ff */
[----:B------:R-:W1:Y:S01]  /*74f0*/  MUFU.EX2 R28, R28 ;  /* 0x0000001c001c7308 */ /* 0x000e620000000800 */
[C---:B0-----:R-:W-:Y:S01]  /*7500*/  FADD.FTZ R13, R27.reuse, R56 ;  /* 0x000000381b0d7221 */ /* 0x041fe20000010000 */
[----:B------:R-:W-:Y:S01]  /*7510*/  @!P1 PRMT R53, RZ, 0x654, R53 ;  /* 0x00000654ff359816 */ /* 0x000fe20000000035 */
[----:B------:R-:W-:Y:S01]  /*7520*/  FFMA.FTZ R56, R198, R5, -R37 ;  /* 0x00000005c6387223 */ /* 0x000fe20000010825 */
[----:B------:R-:W-:-:S04]  /*7530*/  F2FP.F16.F32.PACK_AB R174, R27, R174 ;  /* 0x000000ae1bae723e */ /* 0x000fc800000000ff */
[----:B------:R-:W-:Y:S08]  /*7540*/  MUFU.EX2 R179, R179 ;  /* 0x000000b300b37308 */ /* 0x000ff00000000800 */
[----:B------:R-:W0:Y:S08]  /*7550*/  MUFU.EX2 R29, R29 ;  /* 0x0000001d001d7308 */ /* 0x000e300000000800 */
[----:B------:R-:W-:Y:S08]  /*7560*/  MUFU.EX2 R24, R24 ;  /* 0x0000001800187308 */ /* 0x000ff00000000800 */
[----:B------:R-:W2:Y:S08]  /*7570*/  MUFU.EX2 R170, R170 ;  /* 0x000000aa00aa7308 */ /* 0x000eb00000000800 */
[----:B------:R-:W-:Y:S08]  /*7580*/  MUFU.EX2 R173, R173 ;  /* 0x000000ad00ad7308 */ /* 0x000ff00000000800 */
[----:B------:R-:W3:Y:S08]  /*7590*/  MUFU.EX2 R31, R31 ;  /* 0x0000001f001f7308 */ /* 0x000ef00000000800 */
[----:B------:R-:W-:Y:S08]  /*75a0*/  MUFU.EX2 R26, R26 ;  /* 0x0000001a001a7308 */ /* 0x000ff00000000800 */
[----:B------:R-:W4:Y:S08]  /*75b0*/  MUFU.EX2 R33, R33 ;  /* 0x0000002100217308 */ /* 0x000f300000000800 */
[----:B------:R1:W-:Y:S08]  /*75c0*/  MUFU.EX2 R11, R58 ;  /* 0x0000003a000b7308 */ /* 0x0003f00000000800 */
[----:B------:R-:W-:Y:S01]  /*75d0*/  MUFU.EX2 R175, R175 ;  /* 0x000000af00af7308 */ /* 0x000fe20000000800 */
[----:B-1----:R-:W-:-:S04]  /*75e0*/  FADD.FTZ R58, R28, R13 ;  /* 0x0000000d1c3a7221 */ /* 0x002fc80000010000 */
[----:B0-----:R-:W-:-:S03]  /*75f0*/  FADD.FTZ R13, R29, R58 ;  /* 0x0000003a1d0d7221 */ /* 0x001fc60000010000 */
[----:B------:R-:W0:Y:S01]  /*7600*/  MUFU.EX2 R36, R36 ;  /* 0x0000002400247308 */ /* 0x000e220000000800 */
[----:B--2---:R-:W-:Y:S01]  /*7610*/  FADD.FTZ R58, R170, R13 ;  /* 0x0000000daa3a7221 */ /* 0x004fe20000010000 */
[----:B---3--:R-:W-:-:S03]  /*7620*/  F2FP.F16.F32.PACK_AB R170, R31, R170 ;  /* 0x000000aa1faa723e */ /* 0x008fc600000000ff */
[----:B------:R-:W-:-:S03]  /*7630*/  FADD.FTZ R58, R31, R58 ;  /* 0x0000003a1f3a7221 */ /* 0x000fc60000010000 */
[----:B------:R-:W-:Y:S01]  /*7640*/  MUFU.EX2 R52, R52 ;  /* 0x0000003400347308 */ /* 0x000fe20000000800 */
[----:B----4-:R-:W-:-:S07]  /*7650*/  FADD.FTZ R13, R33, R58 ;  /* 0x0000003a210d7221 */ /* 0x010fce0000010000 */
[----:B------:R-:W1:Y:S01]  /*7660*/  MUFU.EX2 R38, R38 ;  /* 0x0000002600267308 */ /* 0x000e620000000800 */
[C---:B0-----:R-:W-:Y:S01]  /*7670*/  FADD.FTZ R13, R36.reuse, R13 ;  /* 0x0000000d240d7221 */ /* 0x041fe20000010000 */
[----:B------:R-:W-:-:S06]  /*7680*/  F2FP.F16.F32.PACK_AB R164, R36, R33 ;  /* 0x0000002124a4723e */ /* 0x000fcc00000000ff */
[----:B------:R-:W-:Y:S08]  /*7690*/  MUFU.EX2 R169, R169 ;  /* 0x000000a900a97308 */ /* 0x000ff00000000800 */
[----:B------:R-:W0:Y:S01]  /*76a0*/  MUFU.EX2 R41, R41 ;  /* 0x0000002900297308 */ /* 0x000e220000000800 */
[----:B-1----:R-:W-:-:S07]  /*76b0*/  FADD.FTZ R58, R38, R13 ;  /* 0x0000000d263a7221 */ /* 0x002fce0000010000 */
[----:B------:R-:W-:Y:S01]  /*76c0*/  MUFU.EX2 R30, R30 ;  /* 0x0000001e001e7308 */ /* 0x000fe20000000800 */
[----:B------:R-:W-:Y:S02]  /*76d0*/  WARPGROUP.DEPBAR.LE gsb0, 0x0 ;  /* 0x00008000000079c5 */ /* 0x000fe40000010000 */
[----:B------:R1:W-:Y:S05]  /*76e0*/  @!P1 SYNCS.ARRIVE.TRANS64.RED.A1T0 RZ, [R3+URZ], RZ ;  /* 0x000000ff03ff99a7 */ /* 0x0003ea000810043f */
[----:B------:R-:W2:Y:S01]  /*76f0*/  MUFU.EX2 R40, R40 ;  /* 0x0000002800287308 */ /* 0x000ea20000000800 */
[C---:B0-----:R-:W-:Y:S01]  /*7700*/  FADD.FTZ R13, R41.reuse, R58 ;  /* 0x0000003a290d7221 */ /* 0x041fe20000010000 */
[----:B------:R-:W-:Y:S01]  /*7710*/  F2FP.F16.F32.PACK_AB R166, R41, R38 ;  /* 0x0000002629a6723e */ /* 0x000fe200000000ff */
[----:B-1----:R-:W-:Y:S01]  /*7720*/  FADD.FTZ R3, R177, R4 ;  /* 0x00000004b1037221 */ /* 0x002fe20000010000 */
[----:B------:R0:W-:Y:S01]  /*7730*/  @!P1 SYNCS.ARRIVE.TRANS64.RED.A1T0 RZ, [R53+URZ], RZ ;  /* 0x000000ff35ff99a7 */ /* 0x0001e2000810043f */
[----:B------:R-:W-:-:S03]  /*7740*/  F2FP.F16.F32.PACK_AB R177, R20, R177 ;  /* 0x000000b114b1723e */ /* 0x000fc600000000ff */
[----:B------:R-:W-:Y:S01]  /*7750*/  MUFU.EX2 R171, R171 ;  /* 0x000000ab00ab7308 */ /* 0x000fe20000000800 */
[----:B------:R-:W-:-:S04]  /*7760*/  FADD.FTZ R4, R20, R3 ;  /* 0x0000000314047221 */ /* 0x000fc80000010000 */
[----:B------:R-:W-:Y:S01]  /*7770*/  FADD.FTZ R3, R179, R4 ;  /* 0x00000004b3037221 */ /* 0x000fe20000010000 */
[C---:B------:R-:W-:Y:S02]  /*7780*/  F2FP.F16.F32.PACK_AB R179, R24.reuse, R179 ;  /* 0x000000b318b3723e */ /* 0x040fe400000000ff */
[----:B------:R-:W0:Y:S01]  /*7790*/  MUFU.EX2 R43, R43 ;  /* 0x0000002b002b7308 */ /* 0x000e220000000800 */
[----:B------:R-:W-:Y:S01]  /*77a0*/  FADD.FTZ R4, R24, R3 ;  /* 0x0000000318047221 */ /* 0x000fe20000010000 */
[----:B--2---:R-:W-:-:S03]  /*77b0*/  FADD.FTZ R58, R40, R13 ;  /* 0x0000000d283a7221 */ /* 0x004fc60000010000 */
[----:B------:R-:W-:Y:S01]  /*77c0*/  FADD.FTZ R3, R173, R4 ;  /* 0x00000004ad037221 */ /* 0x000fe20000010000 */
[C---:B------:R-:W-:Y:S02]  /*77d0*/  F2FP.F16.F32.PACK_AB R173, R26.reuse, R173 ;  /* 0x000000ad1aad723e */ /* 0x040fe400000000ff */
[----:B------:R-:W1:Y:S01]  /*77e0*/  MUFU.EX2 R54, R54 ;  /* 0x0000003600367308 */ /* 0x000e620000000800 */
[----:B------:R-:W-:-:S04]  /*77f0*/  FADD.FTZ R4, R26, R3 ;  /* 0x000000031a047221 */ /* 0x000fc80000010000 */
[----:B------:R-:W-:Y:S01]  /*7800*/  FADD.FTZ R3, R175, R4 ;  /* 0x00000004af037221 */ /* 0x000fe20000010000 */
[C---:B------:R-:W-:Y:S02]  /*7810*/  F2FP.F16.F32.PACK_AB R175, R52.reuse, R175 ;  /* 0x000000af34af723e */ /* 0x040fe400000000ff */
[----:B------:R-:W2:Y:S01]  /*7820*/  MUFU.EX2 R162, R162 ;  /* 0x000000a200a27308 */ /* 0x000ea20000000800 */
[----:B------:R-:W-:Y:S01]  /*7830*/  FADD.FTZ R4, R52, R3 ;  /* 0x0000000334047221 */ /* 0x000fe20000010000 */
[----:B0-----:R-:W-:-:S03]  /*7840*/  FADD.FTZ R53, R43, R58 ;  /* 0x0000003a2b357221 */ /* 0x001fc60000010000 */
[----:B------:R-:W-:Y:S01]  /*7850*/  FADD.FTZ R3, R169, R4 ;  /* 0x00000004a9037221 */ /* 0x000fe20000010000 */
[C---:B------:R-:W-:Y:S02]  /*7860*/  F2FP.F16.F32.PACK_AB R169, R30.reuse, R169 ;  /* 0x000000a91ea9723e */ /* 0x040fe400000000ff */
[----:B------:R-:W0:Y:S01]  /*7870*/  MUFU.EX2 R165, R165 ;  /* 0x000000a500a57308 */ /* 0x000e220000000800 */
[----:B------:R-:W-:Y:S01]  /*7880*/  FADD.FTZ R4, R30, R3 ;  /* 0x000000031e047221 */ /* 0x000fe20000010000 */
[-CC-:B------:R-:W-:Y:S01]  /*7890*/  FFMA.FTZ R3, R160, R5.reuse, -R37.reuse ;  /* 0x00000005a0037223 */ /* 0x180fe20000010825 */
[----:B------:R-:W-:Y:S01]  /*78a0*/  FFMA.FTZ R37, R210, R5, -R37 ;  /* 0x00000005d2257223 */ /* 0x000fe20000010825 */
[----:B------:R-:W-:Y:S01]  /*78b0*/  F2FP.F16.F32.PACK_AB R160, R43, R40 ;  /* 0x000000282ba0723e */ /* 0x000fe200000000ff */
[----:B------:R-:W-:Y:S01]  /*78c0*/  FADD.FTZ R13, R171, R4 ;  /* 0x00000004ab0d7221 */ /* 0x000fe20000010000 */
[C---:B-1----:R-:W-:Y:S02]  /*78d0*/  F2FP.F16.F32.PACK_AB R171, R54.reuse, R171 ;  /* 0x000000ab36ab723e */ /* 0x042fe400000000ff */
[----:B------:R-:W1:Y:S01]  /*78e0*/  MUFU.EX2 R45, R45 ;  /* 0x0000002d002d7308 */ /* 0x000e620000000800 */
[----:B------:R-:W-:Y:S01]  /*78f0*/  FADD.FTZ R4, R54, R13 ;  /* 0x0000000d36047221 */ /* 0x000fe20000010000 */
[----:B--2---:R-:W-:-:S06]  /*7900*/  FADD.FTZ R58, R162, R53 ;  /* 0x00000035a23a7221 */ /* 0x004fcc0000010000 */
        /* <DEDUP_REMOVED lines=12> */
[----:B------:R-:W-:Y:S01]  /*79d0*/  MUFU.EX2 R44, R44 ;  /* 0x0000002c002c7308 */ /* 0x000fe20000000800 */
[C---:B--2---:R-:W-:Y:S01]  /*79e0*/  FADD.FTZ R15, R47.reuse, R58 ;  /* 0x0000003a2f0f7221 */ /* 0x044fe20000010000 */
[----:B------:R-:W-:-:S06]  /*79f0*/  F2FP.F16.F32.PACK_AB R156, R47, R42 ;  /* 0x0000002a2f9c723e */ /* 0x000fcc00000000ff */
[----:B------:R-:W1:Y:S01]  /*7a00*/  MUFU.EX2 R161, R161 ;  /* 0x000000a100a17308 */ /* 0x000e620000000800 */
[C---:B0-----:R-:W-:Y:S01]  /*7a10*/  FADD.FTZ R4, R34.reuse, R13 ;  /* 0x0000000d22047221 */ /* 0x041fe20000010000 */
[----:B------:R-:W-:-:S06]  /*7a20*/  F2FP.F16.F32.PACK_AB R167, R34, R167 ;  /* 0x000000a722a7723e */ /* 0x000fcc00000000ff */
[----:B------:R-:W0:Y:S08]  /*7a30*/  MUFU.EX2 R49, R49 ;  /* 0x0000003100317308 */ /* 0x000e300000000800 */
[----:B------:R-:W2:Y:S01]  /*7a40*/  MUFU.EX2 R56, R56 ;  /* 0x0000003800387308 */ /* 0x000ea20000000800 */
[----:B-1----:R-:W-:-:S07]  /*7a50*/  FADD.FTZ R13, R161, R4 ;  /* 0x00000004a10d7221 */ /* 0x002fce0000010000 */
[----:B------:R-:W-:Y:S01]  /*7a60*/  MUFU.EX2 R46, R46 ;  /* 0x0000002e002e7308 */ /* 0x000fe20000000800 */
[----:B0-----:R-:W-:-:S07]  /*7a70*/  F2FP.F16.F32.PACK_AB R158, R49, R44 ;  /* 0x0000002c319e723e */ /* 0x001fce00000000ff */
[----:B------:R-:W0:Y:S01]  /*7a80*/  MUFU.EX2 R163, R163 ;  /* 0x000000a300a37308 */ /* 0x000e220000000800 */
[C---:B--2---:R-:W-:Y:S01]  /*7a90*/  FADD.FTZ R4, R56.reuse, R13 ;  /* 0x0000000d38047221 */ /* 0x044fe20000010000 */
[----:B------:R-:W-:-:S06]  /*7aa0*/  F2FP.F16.F32.PACK_AB R161, R56, R161 ;  /* 0x000000a138a1723e */ /* 0x000fcc00000000ff */
[----:B------:R-:W1:Y:S08]  /*7ab0*/  MUFU.EX2 R51, R51 ;  /* 0x0000003300337308 */ /* 0x000e700000000800 */
[----:B------:R2:W3:Y:S01]  /*7ac0*/  MUFU.EX2 R55, R168 ;  /* 0x000000a800377308 */ /* 0x0004e20000000800 */
[----:B0-----:R-:W-:-:S07]  /*7ad0*/  FADD.FTZ R4, R163, R4 ;  /* 0x00000004a3047221 */ /* 0x001fce0000010000 */
[----:B------:R-:W0:Y:S01]  /*7ae0*/  MUFU.EX2 R48, R48 ;  /* 0x0000003000307308 */ /* 0x000e220000000800 */
[----:B--2---:R-:W-:Y:S01]  /*7af0*/  F2FP.F16.F32.PACK_AB R168, R29, R28 ;  /* 0x0000001c1da8723e */ /* 0x004fe200000000ff */
[----:B------:R-:W-:Y:S01]  /*7b00*/  FADD.FTZ R28, R44, R15 ;  /* 0x0000000f2c1c7221 */ /* 0x000fe20000010000 */
[----:B-1----:R-:W-:-:S03]  /*7b10*/  F2FP.F16.F32.PACK_AB R152, R51, R46 ;  /* 0x0000002e3398723e */ /* 0x002fc600000000ff */
[----:B------:R-:W-:Y:S02]  /*7b20*/  FADD.FTZ R15, R49, R28 ;  /* 0x0000001c310f7221 */ /* 0x000fe40000010000 */
[----:B------:R-:W1:Y:S01]  /*7b30*/  MUFU.EX2 R157, R202 ;  /* 0x000000ca009d7308 */ /* 0x000e620000000800 */
[C---:B---3--:R-:W-:Y:S01]  /*7b40*/  FADD.FTZ R4, R55.reuse, R4 ;  /* 0x0000000437047221 */ /* 0x048fe20000010000 */
[----:B------:R-:W-:Y:S01]  /*7b50*/  FADD.FTZ R28, R46, R15 ;  /* 0x0000000f2e1c7221 */ /* 0x000fe20000010000 */
[----:B------:R-:W-:-:S03]  /*7b60*/  F2FP.F16.F32.PACK_AB R163, R55, R163 ;  /* 0x000000a337a3723e */ /* 0x000fc600000000ff */
[----:B------:R-:W-:Y:S02]  /*7b70*/  FADD.FTZ R13, R51, R28 ;  /* 0x0000001c330d7221 */ /* 0x000fe40000010000 */
[----:B------:R-:W2:Y:S01]  /*7b80*/  MUFU.EX2 R72, R72 ;  /* 0x0000004800487308 */ /* 0x000ea20000000800 */
[----:B0-----:R-:W-:Y:S01]  /*7b90*/  F2FP.F16.F32.PACK_AB R154, R11, R48 ;  /* 0x000000300b9a723e */ /* 0x001fe200000000ff */
[----:B------:R-:W-:-:S06]  /*7ba0*/  FADD.FTZ R28, R48, R13 ;  /* 0x0000000d301c7221 */ /* 0x000fcc0000010000 */
[----:B------:R-:W0:Y:S01]  /*7bb0*/  MUFU.EX2 R204, R204 ;  /* 0x000000cc00cc7308 */ /* 0x000e220000000800 */
[----:B-1----:R-:W-:Y:S01]  /*7bc0*/  FADD.FTZ R13, R157, R4 ;  /* 0x000000049d0d7221 */ /* 0x002fe20000010000 */
[----:B------:R-:W-:Y:S01]  /*7bd0*/  FADD.FTZ R4, R11, R28 ;  /* 0x0000001c0b047221 */ /* 0x000fe20000010000 */
[----:B------:R-:W-:-:S05]  /*7be0*/  IMAD.MOV.U32 R11, RZ, RZ, R10 ;  /* 0x000000ffff0b7224 */ /* 0x000fca00078e000a */
        /* <DEDUP_REMOVED lines=12> */
[----:B------:R-:W-:-:S03]  /*7cb0*/  F2FP.F16.F32.PACK_AB R153, R153, R206 ;  /* 0x000000ce9999723e */ /* 0x000fc600000000ff */
[----:B-1----:R-:W-:-:S04]  /*7cc0*/  FADD.FTZ R13, R28, R13 ;  /* 0x0000000d1c0d7221 */ /* 0x002fc80000010000 */
[C---:B--2---:R-:W-:Y:S01]  /*7cd0*/  FADD.FTZ R3, R37.reuse, R13 ;  /* 0x0000000d25037221 */ /* 0x044fe20000010000 */
[----:B------:R-:W-:Y:S02]  /*7ce0*/  F2FP.F16.F32.PACK_AB R155, R37, R28 ;  /* 0x0000001c259b723e */ /* 0x000fe400000000ff */
[----:B------:R-:W-:Y:S01]  /*7cf0*/  MOV R13, R12 ;  /* 0x0000000c000d7202 */ /* 0x000fe20000000f00 */
[----:B------:R-:W-:Y:S06]  /*7d00*/  @P2 BRA `(.L_x_2020) ;  /* 0xffffffcc00782947 */ /* 0x000fec000383ffff */
.L_x_2011:
[----:B------:R-:W-:-:S13]  /*7d10*/  ISETP.LE.AND P2, PT, RZ, UR4, PT ;  /* 0x00000004ff007c0c */ /* 0x000fda000bf43270 */
[----:B------:R-:W-:Y:S05]  /*7d20*/  @!P2 BRA `(.L_x_2021) ;  /* 0x00000028006ca947 */ /* 0x000fea0003800000 */
[----:B------:R-:W-:Y:S01]  /*7d30*/  IMAD.MOV.U32 R11, RZ, RZ, R12 ;  /* 0x000000ffff0b7224 */ /* 0x000fe200078e000c */
[----:B------:R-:W-:Y:S01]  /*7d40*/  UMOV UR5, UR37 ;  /* 0x0000002500057c82 */ /* 0x000fe20008000000 */
[----:B------:R-:W-:Y:S01]  /*7d50*/  IMAD.MOV.U32 R13, RZ, RZ, R10 ;  /* 0x000000ffff0d7224 */ /* 0x000fe200078e000a */
[----:B------:R-:W-:Y:S01]  /*7d60*/  UMOV UR6, UR36 ;  /* 0x0000002400067c82 */ /* 0x000fe20008000000 */
[----:B------:R-:W-:-:S05]  /*7d70*/  ULDC UR7, c[0x0][0x9d8] ;  /* 0x0002760000077ab9 */ /* 0x000fca0000000800 */
.L_x_2030:
[----:B------:R-:W-:-:S04]  /*7d80*/  UIADD3 UR9, UR6, 0x1, URZ ;  /* 0x0000000106097890 */ /* 0x000fc8000fffe03f */
[----:B------:R-:W-:-:S04]  /*7d90*/  UISETP.NE.AND UP0, UPT, UR9, 0x2, UPT ;  /* 0x000000020900788c */ /* 0x000fc8000bf05270 */
[----:B------:R-:W-:Y:S02]  /*7da0*/  USEL UR9, UR9, URZ, UP0 ;  /* 0x0000003f09097287 */ /* 0x000fe40008000000 */
[----:B------:R-:W-:-:S04]  /*7db0*/  USEL UR37, URZ, 0x1, UP0 ;  /* 0x000000013f257887 */ /* 0x000fc80008000000 */
[----:B------:R-:W-:Y:S01]  /*7dc0*/  ULOP3.LUT UR37, UR5, UR37, URZ, 0x3c, !UPT ;  /* 0x0000002505257292 */ /* 0x000fe2000f8e3c3f */
[----:B------:R-:W-:Y:S01]  /*7dd0*/  UMOV UR36, UR9 ;  /* 0x0000000900247c82 */ /* 0x000fe20008000000 */
[----:B------:R-:W-:Y:S10]  /*7de0*/  @!P0 BRA `(.L_x_2022) ;  /* 0x0000000000048947 */ /* 0x000ff40003800000 */
[----:B------:R-:W-:Y:S01]  /*7df0*/  BPT.TRAP 0x1 ;  /* 0x000000040000795c */ /* 0x000fe20000300000 */
.L_x_2022:
[----:B------:R-:W-:Y:S01]  /*7e00*/  ULEA UR8, UR36, UR38, 0x3 ;  /* 0x0000002624087291 */ /* 0x000fe2000f8e183f */
[----:B------:R-:W-:-:S05]  /*7e10*/  IMAD.U32 R5, RZ, RZ, UR37 ;  /* 0x00000025ff057e24 */ /* 0x000fca000f8e00ff */
[----:B------:R-:W-:-:S04]  /*7e20*/  SHF.L.U32 R5, R5, 0x1f, RZ ;  /* 0x0000001f05057819 */ /* 0x000fc800000006ff */
[----:B------:R0:W1:Y:S01]  /*7e30*/  SYNCS.PHASECHK.TRANS64.TRYWAIT P2, [UR8+0x34830], R5 ;  /* 0x03483005ff0075a7 */ /* 0x0000620008040148 */
[----:B------:R-:W-:Y:S05]  /*7e40*/  @!P0 BRA `(.L_x_2023) ;  /* 0x0000000000048947 */ /* 0x000fea0003800000 */
[----:B------:R-:W-:Y:S01]  /*7e50*/  BPT.TRAP 0x1 ;  /* 0x000000040000795c */ /* 0x000fe20000300000 */
.L_x_2023:
[----:B-1----:R-:W-:Y:S05]  /*7e60*/  @P2 BRA `(.L_x_2024) ;  /* 0x0000000000082947 */ /* 0x002fea0003800000 */
[----:B------:R-:W1:Y:S02]  /*7e70*/  SYNCS.PHASECHK.TRANS64.TRYWAIT P2, [UR8+0x34830], R5 ;  /* 0x03483005ff0075a7 */ /* 0x000e640008040148 */
[----:B-1----:R-:W-:Y:S05]  /*7e80*/  @!P2 BRA `(.L_x_2025) ;  /* 0x000000ac0010a947 */ /* 0x002fea0003800000 */
.L_x_2024:
        /* <DEDUP_REMOVED lines=141> */
.L_x_2026:
[----:B------:R-:W-:Y:S01]  /*8760*/  ULEA UR8, UR6, UR38, 0x3 ;  /* 0x0000002606087291 */ /* 0x000fe2000f8e183f */
[----:B------:R-:W-:-:S05]  /*8770*/  IMAD.U32 R0, RZ, RZ, UR5 ;  /* 0x00000005ff007e24 */ /* 0x000fca000f8e00ff */
[----:B------:R-:W-:-:S04]  /*8780*/  SHF.L.U32 R0, R0, 0x1f, RZ ;  /* 0x0000001f00007819 */ /* 0x000fc800000006ff */
[----:B------:R2:W3:Y:S01]  /*8790*/  SYNCS.PHASECHK.TRANS64.TRYWAIT P2, [UR8+0x34850], R0 ;  /* 0x03485000ff0075a7 */ /* 0x0004e20008040148 */
[----:B------:R-:W-:Y:S05]  /*87a0*/  @!P0 BRA `(.L_x_2027) ;  /* 0x0000000000048947 */ /* 0x000fea0003800000 */
[----:B------:R-:W-:Y:S01]  /*87b0*/  BPT.TRAP 0x1 ;  /* 0x000000040000795c */ /* 0x000fe20000300000 */
.L_x_2027:
[----:B---3--:R-:W-:Y:S05]  /*87c0*/  @P2 BRA `(.L_x_2028) ;  /* 0x0000000000082947 */ /* 0x008fea0003800000 */
[----:B------:R-:W3:Y:S02]  /*87d0*/  SYNCS.PHASECHK.TRANS64.TRYWAIT P2, [UR8+0x34850], R0 ;  /* 0x03485000ff0075a7 */ /* 0x000ee40008040148 */
[----:B---3--:R-:W-:Y:S05]  /*87e0*/  @!P2 BRA `(.L_x_2029) ;  /* 0x000000a000d0a947 */ /* 0x008fea0003800000 */
.L_x_2028:
[----:B------:R-:W-:Y:S01]  /*87f0*/  UIADD3 UR5, UR38, 0x400, URZ ;  /* 0x0000040026057890 */ /* 0x000fe2000fffe03f */
[----:B------:R-:W-:Y:S01]  /*8800*/  WARPGROUP.ARRIVE ;  /* 0x00000000000079c5 */ /* 0x000fe20000000000 */
[----:B------:R-:W-:Y:S01]  /*8810*/  UMOV UR15, 0x40000040 ;  /* 0x40000040000f7882 */ /* 0x000fe20000000000 */
[----:B0-2---:R-:W-:Y:S01]  /*8820*/  FMUL.FTZ R0, R24, UR7 ;  /* 0x0000000718007c20 */ /* 0x005fe20008410000 */
[----:B------:R-:W-:Y:S01]  /*8830*/  USHF.R.U32.HI UR5, URZ, 0x4, UR5 ;  /* 0x000000043f057899 */ /* 0x000fe20008011605 */
[----:B------:R-:W-:Y:S01]  /*8840*/  FMUL.FTZ R12, R25, UR7 ;  /* 0x00000007190c7c20 */ /* 0x000fe20008410000 */
[----:B------:R-:W-:Y:S01]  /*8850*/  FMUL.FTZ R24, R28, UR7 ;  /* 0x000000071c187c20 */ /* 0x000fe20008410000 */
[----:B------:R-:W-:Y:S01]  /*8860*/  FMUL.FTZ R32, R32, UR7 ;  /* 0x0000000720207c20 */ /* 0x000fe20008410000 */
[----:B------:R-:W-:Y:S01]  /*8870*/  ULOP3.LUT UR5, UR5, 0x3fff, URZ, 0xc0, !UPT ;  /* 0x00003fff05057892 */ /* 0x000fe2000f8ec03f */
[----:B------:R-:W1:Y:S01]  /*8880*/  MUFU.TANH R0, R0 ;  /* 0x0000000000007308 */ /* 0x000e620000002400 */
        /* <DEDUP_REMOVED lines=17> */
[----:B------:R-:W2:Y:S01]  /*89a0*/  MUFU.TANH R24, R24 ;  /* 0x0000001800187308 */ /* 0x000ea20000002400 */
[----:B------:R-:W-:Y:S01]  /*89b0*/  UMOV UR15, 0x40000040 ;  /* 0x40000040000f7882 */ /* 0x000fe20000000000 */
[----:B-1----:R-:W-:Y:S01]  /*89c0*/  FMNMX.FTZ R5, R0, R13, !PT ;  /* 0x0000000d00057209 */ /* 0x002fe20007810000 */
[----:B------:R-:W-:Y:S01]  /*89d0*/  FMUL.FTZ R20, R27, UR7 ;  /* 0x000000071b147c20 */ /* 0x000fe20008410000 */
[----:B------:R-:W-:Y:S01]  /*89e0*/  FMUL.FTZ R214, R60, UR7 ;  /* 0x000000073cd67c20 */ /* 0x000fe20008410000 */
[----:B------:R-:W-:Y:S01]  /*89f0*/  FMUL.FTZ R26, R30, UR7 ;  /* 0x000000071e1a7c20 */ /* 0x000fe20008410000 */
[----:B------:R-:W-:Y:S01]  /*8a00*/  FMUL.FTZ R216, R61, UR7 ;  /* 0x000000073dd87c20 */ /* 0x000fe20008410000 */
[----:B0-----:R-:W-:Y:S01]  /*8a10*/  FMNMX.FTZ R5, R12, R5, !PT ;  /* 0x000000050c057209 */ /* 0x001fe20007810000 */
        /* <DEDUP_REMOVED lines=41> */
[----:B------:R-:W-:Y:S01]  /*8cb0*/  ISETP.LT.AND P2, PT, RZ, UR4, PT ;  /* 0x00000004ff007c0c */ /* 0x000fe2000bf41270 */
[----:B------:R-:W-:-:S06]  /*8cc0*/  UIADD3 UR6, UR4, -0x1, URZ ;  /* 0xffffffff04067890 */ /* 0x000fcc000fffe03f */
[----:B------:R-:W-:Y:S01]  /*8cd0*/  MUFU.TANH R202, R202 ;  /* 0x000000ca00ca7308 */ /* 0x000fe20000002400 */
[----:B------:R-:W-:Y:S01]  /*8ce0*/  UMOV UR4, UR6 ;  /* 0x0000000600047c82 */ /* 0x000fe20008000000 */
[----:B------:R-:W-:-:S06]  /*8cf0*/  UMOV UR6, UR36 ;  /* 0x0000002400067c82 */ /* 0x000fcc0008000000 */
[----:B------:R-:W-:Y:S08]  /*8d00*/  MUFU.TANH R206, R206 ;  /* 0x000000ce00ce7308 */ /* 0x000ff00000002400 */
[----:B------:R-:W-:Y:S08]  /*8d10*/  MUFU.TANH R208, R208 ;  /* 0x000000d000d07308 */ /* 0x000ff00000002400 */
[----:B------:R-:W-:Y:S08]  /*8d20*/  MUFU.TANH R210, R210 ;  /* 0x000000d200d27308 */ /* 0x000ff00000002400 */
[----:B------:R-:W0:Y:S08]  /*8d30*/  MUFU.TANH R14, R14 ;  /* 0x0000000e000e7308 */ /* 0x000e300000002400 */
[----:B------:R-:W-:Y:S08]  /*8d40*/  MUFU.TANH R212, R212 ;  /* 0x000000d400d47308 */ /* 0x000ff00000002400 */
[----:B------:R-:W1:Y:S01]  /*8d50*/  MUFU.TANH R20, R20 ;  /* 0x0000001400147308 */ /* 0x000e620000002400 */
[----:B0-----:R-:W-:-:S07]  /*8d60*/  FMNMX.FTZ R25, R14, R11, !PT ;  /* 0x0000000b0e197209 */ /* 0x001fce0007810000 */
[----:B------:R-:W-:Y:S08]  /*8d70*/  MUFU.TANH R214, R214 ;  /* 0x000000d600d67308 */ /* 0x000ff00000002400 */
[----:B------:R-:W0:Y:S01]  /*8d80*/  MUFU.TANH R26, R26 ;  /* 0x0000001a001a7308 */ /* 0x000e220000002400 */
[----:B-1----:R-:W-:-:S07]  /*8d90*/  FMNMX.FTZ R25, R20, R25, !PT ;  /* 0x0000001914197209 */ /* 0x002fce0007810000 */
[----:B------:R-:W-:Y:S08]  /*8da0*/  MUFU.TANH R216, R216 ;  /* 0x000000d800d87308 */ /* 0x000ff00000002400 */
[----:B------:R-:W1:Y:S01]  /*8db0*/  MUFU.TANH R28, R28 ;  /* 0x0000001c001c7308 */ /* 0x000e620000002400 */
[----:B0-----:R-:W-:Y:S01]  /*8dc0*/  FMNMX.FTZ R25, R26, R25, !PT ;  /* 0x000000191a197209 */ /* 0x001fe20007810000 */
[----:B------:R-:W-:-:S02]  /*8dd0*/  WARPGROUP.DEPBAR.LE gsb0, 0x0 ;  /* 0x00008000000079c5 */ /* 0x000fc40000010000 */
[----:B------:R-:W-:Y:S01]  /*8de0*/  WARPGROUP.ARRIVE ;  /* 0x00000000000079c5 */ /* 0x000fe20000000000 */
[----:B------:R-:W-:Y:S01]  /*8df0*/  FMUL.FTZ R180, R29, UR7 ;  /* 0x000000071db47c20 */ /* 0x000fe20008410000 */
[----:B------:R-:W-:Y:S02]  /*8e00*/  FMUL.FTZ R182, R33, UR7 ;  /* 0x0000000721b67c20 */ /* 0x000fe40008410000 */
[----:B------:R-:W-:Y:S02]  /*8e10*/  MUFU.TANH R218, R218 ;  /* 0x000000da00da7308 */ /* 0x000fe40000002400 */
[----:B------:R-:W-:Y:S01]  /*8e20*/  HGMMA.64x128x16.F32 R88, R176, gdesc[UR12].tnspB, R88, gsb0 ;  /* 0x41e0000cb0587df0 */ /* 0x000fe20008000858 */
[----:B------:R-:W-:Y:S01]  /*8e30*/  UIADD3 UR14, UR5, 0x100, URZ ;  /* 0x00000100050e7890 */ /* 0x000fe2000fffe03f */
[----:B------:R-:W-:-:S04]  /*8e40*/  UMOV UR15, 0x40000040 ;  /* 0x40000040000f7882 */ /* 0x000fc80000000000 */
[----:B------:R-:W0:Y:S01]  /*8e50*/  MUFU.TANH R180, R180 ;  /* 0x000000b400b47308 */ /* 0x000e220000002400 */
[----:B-1----:R-:W-:-:S07]  /*8e60*/  FMNMX.FTZ R25, R28, R25, !PT ;  /* 0x000000191c197209 */ /* 0x002fce0007810000 */
[----:B------:R-:W1:Y:S08]  /*8e70*/  MUFU.TANH R182, R182 ;  /* 0x000000b600b67308 */ /* 0x000e700000002400 */
[----:B------:R-:W2:Y:S01]  /*8e80*/  MUFU.TANH R30, R30 ;  /* 0x0000001e001e7308 */ /* 0x000ea20000002400 */
[----:B0-----:R-:W-:-:S04]  /*8e90*/  FMNMX.FTZ R5, R180, R5, !PT ;  /* 0x00000005b4057209 */ /* 0x001fc80007810000 */
[----:B------:R-:W-:-:S03]  /*8ea0*/  FMNMX.FTZ R5, R32, R5, !PT ;  /* 0x0000000520057209 */ /* 0x000fc60007810000 */
[----:B------:R-:W0:Y:S01]  /*8eb0*/  MUFU.TANH R34, R34 ;  /* 0x0000002200227308 */ /* 0x000e220000002400 */
[----:B-1----:R-:W-:-:S04]  /*8ec0*/  FMNMX.FTZ R5, R182, R5, !PT ;  /* 0x00000005b6057209 */ /* 0x002fc80007810000 */
[----:B------:R-:W-:-:S03]  /*8ed0*/  FMNMX.FTZ R5, R194, R5, !PT ;  /* 0x00000005c2057209 */ /* 0x000fc60007810000 */
[----:B------:R-:W1:Y:S01]  /*8ee0*/  MUFU.TANH R36, R36 ;  /* 0x0000002400247308 */ /* 0x000e620000002400 */
[----:B------:R-:W-:Y:S02]  /*8ef0*/  FMNMX.FTZ R5, R196, R5, !PT ;  /* 0x00000005c4057209 */ /* 0x000fe40007810000 */
[----:B--2---:R-:W-:Y:S02]  /*8f00*/  FMNMX.FTZ R27, R30, R25, !PT ;  /* 0x000000191e1b7209 */ /* 0x004fe40007810000 */
[----:B------:R-:W-:-:S03]  /*8f10*/  FMNMX.FTZ R5, R198, R5, !PT ;  /* 0x00000005c6057209 */ /* 0x000fc60007810000 */
[----:B------:R-:W-:Y:S01]  /*8f20*/  MUFU.TANH R220, R220 ;  /* 0x000000dc00dc7308 */ /* 0x000fe20000002400 */
[----:B------:R-:W-:Y:S02]  /*8f30*/  FMNMX.FTZ R5, R200, R5, !PT ;  /* 0x00000005c8057209 */ /* 0x000fe40007810000 */
[----:B0-----:R-:W-:Y:S02]  /*8f40*/  FMNMX.FTZ R27, R34, R27, !PT ;  /* 0x0000001b221b7209 */ /* 0x001fe40007810000 */
[----:B------:R-:W-:-:S03]  /*8f50*/  FMNMX.FTZ R5, R204, R5, !PT ;  /* 0x00000005cc057209 */ /* 0x000fc60007810000 */
[----:B------:R-:W0:Y:S01]  /*8f60*/  MUFU.TANH R38, R38 ;  /* 0x0000002600267308 */ /* 0x000e220000002400 */
[----:B------:R-:W-:Y:S02]  /*8f70*/  FMNMX.FTZ R5, R202, R5, !PT ;  /* 0x00000005ca057209 */ /* 0x000fe40007810000 */
[----:B-1----:R-:W-:-:S05]  /*8f80*/  FMNMX.FTZ R27, R36, R27, !PT ;  /* 0x0000001b241b7209 */ /* 0x002fca0007810000 */
        /* <DEDUP_REMOVED lines=8> */
[----:B0-----:R-:W-:-:S07]  /*9010*/  FMNMX.FTZ R29, R42, R29, !PT ;  /* 0x0000001d2a1d7209 */ /* 0x001fce0007810000 */
[----:B------:R-:W-:Y:S08]  /*9020*/  MUFU.TANH R228, R228 ;  /* 0x000000e400e47308 */ /* 0x000ff00000002400 */
[----:B------:R-:W0:Y:S01]  /*9030*/  MUFU.TANH R46, R46 ;  /* 0x0000002e002e7308 */ /* 0x000e220000002400 */
[----:B-1----:R-:W-:-:S07]  /*9040*/  FMNMX.FTZ R29, R44, R29, !PT ;  /* 0x0000001d2c1d7209 */ /* 0x002fce0007810000 */
[----:B------:R-:W-:Y:S08]  /*9050*/  MUFU.TANH R230, R230 ;  /* 0x000000e600e67308 */ /* 0x000ff00000002400 */
[----:B------:R-:W-:Y:S01]  /*9060*/  MUFU.TANH R232, R232 ;  /* 0x000000e800e87308 */ /* 0x000fe20000002400 */
[----:B0-----:R-:W-:-:S07]  /*9070*/  FMNMX.FTZ R29, R46, R29, !PT ;  /* 0x0000001d2e1d7209 */ /* 0x001fce0007810000 */
        /* <DEDUP_REMOVED lines=11> */
[----:B------:R-:W0:Y:S08]  /*9130*/  MUFU.TANH R176, R176 ;  /* 0x000000b000b07308 */ /* 0x000e300000002400 */
[----:B------:R-:W1:Y:S08]  /*9140*/  MUFU.TANH R178, R178 ;  /* 0x000000b200b27308 */ /* 0x000e700000002400 */
[----:B------:R-:W2:Y:S01]  /*9150*/  MUFU.TANH R48, R48 ;  /* 0x0000003000307308 */ /* 0x000ea20000002400 */
[----:B0-----:R-:W-:-:S07]  /*9160*/  FMNMX.FTZ R5, R176, R5, !PT ;  /* 0x00000005b0057209 */ /* 0x001fce0007810000 */
[----:B------:R-:W0:Y:S01]  /*9170*/  MUFU.TANH R50, R50 ;  /* 0x0000003200327308 */ /* 0x000e220000002400 */
[----:B-1----:R-:W-:-:S04]  /*9180*/  FMNMX.FTZ R5, R178, R5, !PT ;  /* 0x00000005b2057209 */ /* 0x002fc80007810000 */
[----:B------:R-:W-:-:S03]  /*9190*/  FMNMX.FTZ R5, R206, R5, !PT ;  /* 0x00000005ce057209 */ /* 0x000fc60007810000 */
[----:B------:R-:W-:Y:S01]  /*91a0*/  MUFU.TANH R234, R234 ;  /* 0x000000ea00ea7308 */ /* 0x000fe20000002400 */
[----:B------:R-:W-:Y:S02]  /*91b0*/  FMNMX.FTZ R5, R208, R5, !PT ;  /* 0x00000005d0057209 */ /* 0x000fe40007810000 */
[----:B--2---:R-:W-:Y:S02]  /*91c0*/  FMNMX.FTZ R31, R48, R29, !PT ;  /* 0x0000001d301f7209 */ /* 0x004fe40007810000 */
[----:B------:R-:W-:-:S03]  /*91d0*/  FMNMX.FTZ R5, R210, R5, !PT ;  /* 0x00000005d2057209 */ /* 0x000fc60007810000 */
[----:B------:R-:W1:Y:S01]  /*91e0*/  MUFU.TANH R54, R54 ;  /* 0x0000003600367308 */ /* 0x000e620000002400 */
[----:B------:R-:W-:Y:S02]  /*91f0*/  FMNMX.FTZ R5, R212, R5, !PT ;  /* 0x00000005d4057209 */ /* 0x000fe40007810000 */
[----:B0-----:R-:W-:Y:S02]  /*9200*/  FMNMX.FTZ R31, R50, R31, !PT ;  /* 0x0000001f321f7209 */ /* 0x001fe40007810000 */
[----:B------:R-:W-:Y:S02]  /*9210*/  FMNMX.FTZ R5, R214, R5, !PT ;  /* 0x00000005d6057209 */ /* 0x000fe40007810000 */
[----:B------:R-:W-:Y:S01]  /*9220*/  FMNMX.FTZ R31, R52, R31, !PT ;  /* 0x0000001f341f7209 */ /* 0x000fe20007810000 */
[----:B------:R-:W0:Y:S01]  /*9230*/  MUFU.TANH R56, R56 ;  /* 0x0000003800387308 */ /* 0x000e220000002400 */
[----:B------:R-:W-:-:S04]  /*9240*/  FMNMX.FTZ R5, R216, R5, !PT ;  /* 0x00000005d8057209 */ /* 0x000fc80007810000 */
[----:B------:R-:W-:-:S03]  /*9250*/  FMNMX.FTZ R5, R218, R5, !PT ;  /* 0x00000005da057209 */ /* 0x000fc60007810000 */
[----:B------:R-:W2:Y:S01]  /*9260*/  MUFU.TANH R58, R58 ;  /* 0x0000003a003a7308 */ /* 0x000ea20000002400 */
[----:B-1----:R-:W-:-:S07]  /*9270*/  FMNMX.FTZ R31, R54, R31, !PT ;  /* 0x0000001f361f7209 */ /* 0x002fce0007810000 */
[----:B------:R-:W1:Y:S01]  /*9280*/  MUFU.TANH R60, R60 ;  /* 0x0000003c003c7308 */ /* 0x000e620000002400 */
[----:B0-----:R-:W-:-:S07]  /*9290*/  FMNMX.FTZ R33, R56, R31, !PT ;  /* 0x0000001f38217209 */ /* 0x001fce0007810000 */
[----:B------:R-:W0:Y:S01]  /*92a0*/  MUFU.TANH R62, R62 ;  /* 0x0000003e003e7308 */ /* 0x000e220000002400 */
[----:B--2---:R-:W-:-:S07]  /*92b0*/  FMNMX.FTZ R33, R58, R33, !PT ;  /* 0x000000213a217209 */ /* 0x004fce0007810000 */
[----:B------:R-:W2:Y:S01]  /*92c0*/  MUFU.TANH R64, R64 ;  /* 0x0000004000407308 */ /* 0x000ea20000002400 */
[----:B-1----:R-:W-:-:S07]  /*92d0*/  FMNMX.FTZ R33, R60, R33, !PT ;  /* 0x000000213c217209 */ /* 0x002fce0007810000 */
[----:B------:R-:W1:Y:S01]  /*92e0*/  MUFU.TANH R66, R66 ;  /* 0x0000004200427308 */ /* 0x000e620000002400 */
[----:B0-----:R-:W-:-:S07]  /*92f0*/  FMNMX.FTZ R33, R62, R33, !PT ;  /* 0x000000213e217209 */ /* 0x001fce0007810000 */
[----:B------:R-:W-:Y:S01]  /*9300*/  MUFU.TANH R72, R72 ;  /* 0x0000004800487308 */ /* 0x000fe20000002400 */
[----:B--2---:R-:W-:-:S07]  /*9310*/  FMNMX.FTZ R37, R64, R33, !PT ;  /* 0x0000002140257209 */ /* 0x004fce0007810000 */
[----:B------:R-:W-:Y:S01]  /*9320*/  MUFU.TANH R74, R74 ;  /* 0x0000004a004a7308 */ /* 0x000fe20000002400 */
[----:B-1----:R-:W-:-:S07]  /*9330*/  FMNMX.FTZ R37, R66, R37, !PT ;  /* 0x0000002542257209 */ /* 0x002fce0007810000 */
        /* <DEDUP_REMOVED lines=20> */
[----:B------:R-:W1:Y:S01]  /*9480*/  MUFU.TANH R86, R86 ;  /* 0x0000005600567308 */ /* 0x000e620000002400 */
[----:B------:R-:W-:Y:S02]  /*9490*/  FMNMX.FTZ R5, R222, R5, !PT ;  /* 0x00000005de057209 */ /* 0x000fe40007810000 */
[----:B--2---:R-:W-:Y:S02]  /*94a0*/  FMNMX.FTZ R37, R68, R37, !PT ;  /* 0x0000002544257209 */ /* 0x004fe40007810000 */
[----:B------:R-:W-:-:S04]  /*94b0*/  FMNMX.FTZ R5, R224, R5, !PT ;  /* 0x00000005e0057209 */ /* 0x000fc80007810000 */
[----:B------:R-:W-:Y:S02]  /*94c0*/  FMNMX.FTZ R5, R226, R5, !PT ;  /* 0x00000005e2057209 */ /* 0x000fe40007810000 */
[----:B0-----:R-:W-:Y:S02]  /*94d0*/  FMNMX.FTZ R37, R70, R37, !PT ;  /* 0x0000002546257209 */ /* 0x001fe40007810000 */
        /* <DEDUP_REMOVED lines=10> */
[----:B------:R-:W0:Y:S01]  /*9580*/  SHFL.BFLY PT, R2, R5, 0x2, 0x1f ;  /* 0x0c401f0005027f89 */ /* 0x000e2200000e0000 */
[----:B------:R-:W-:-:S04]  /*9590*/  FMNMX.FTZ R41, R82, R41, !PT ;  /* 0x0000002952297209 */ /* 0x000fc80007810000 */
[----:B-1----:R-:W-:Y:S02]  /*95a0*/  FMNMX.FTZ R41, R86, R41, !PT ;  /* 0x0000002956297209 */ /* 0x002fe40007810000 */
[----:B0-----:R-:W-:Y:S02]  /*95b0*/  FMNMX.FTZ R2, R5, R2, !PT ;  /* 0x0000000205027209 */ /* 0x001fe40007810000 */
[----:B------:R-:W0:Y:S03]  /*95c0*/  LDC R5, c[0x0][0x988] ;  /* 0x00026200ff057b82 */ /* 0x000e260000000800 */
        /* <DEDUP_REMOVED lines=9> */
[-C--:B------:R-:W-:Y:S01]  /*9660*/  FMUL.FTZ R2, R2, R5.reuse ;  /* 0x0000000502027220 */ /* 0x080fe20000410000 */
[----:B------:R0:W-:Y:S01]  /*9670*/  MUFU.EX2 R25, R194 ;  /* 0x000000c200197308 */ /* 0x0001e20000000800 */
[----:B------:R-:W-:Y:S02]  /*9680*/  WARPGROUP.DEPBAR.LE gsb0, 0x0 ;  /* 0x00008000000079c5 */ /* 0x000fe40000010000 */
[----:B------:R-:W-:Y:S01]  /*9690*/  WARPGROUP.ARRIVE ;  /* 0x00000000000079c5 */ /* 0x000fe20000000000 */
[----:B------:R-:W-:Y:S01]  /*96a0*/  FMUL.FTZ R168, R87, UR7 ;  /* 0x0000000757a87c20 */ /* 0x000fe20008410000 */
[-CC-:B------:R-:W-:Y:S01]  /*96b0*/  FFMA.FTZ R170, R12, R5.reuse, -R35.reuse ;  /* 0x000000050caa7223 */ /* 0x180fe20000010823 */
[-CC-:B------:R-:W-:Y:S01]  /*96c0*/  FFMA.FTZ R15, R24, R5.reuse, -R35.reuse ;  /* 0x00000005180f7223 */ /* 0x180fe20000010823 */
[-CC-:B------:R-:W-:Y:S01]  /*96d0*/  FFMA.FTZ R21, R32, R5.reuse, -R35.reuse ;  /* 0x0000000520157223 */ /* 0x180fe20000010823 */
[----:B------:R1:W-:Y:S01]  /*96e0*/  MUFU.EX2 R27, R198 ;  /* 0x000000c6001b7308 */ /* 0x0003e20000000800 */
[----:B------:R-:W-:Y:S01]  /*96f0*/  HGMMA.64x128x16.F32 R88, R164, gdesc[UR12].tnspB, R88, gsb0 ;  /* 0x41e0000ca4587df0 */ /* 0x000fe20008000858 */
[----:B------:R-:W-:Y:S01]  /*9700*/  UIADD3 UR14, UR5, 0x280, URZ ;  /* 0x00000280050e7890 */ /* 0x000fe2000fffe03f */
[-CC-:B0-----:R-:W-:Y:S01]  /*9710*/  FFMA.FTZ R194, R202, R5.reuse, -R35.reuse ;  /* 0x00000005cac27223 */ /* 0x181fe20000010823 */
[----:B------:R-:W-:Y:S01]  /*9720*/  UMOV UR15, 0x40000040 ;  /* 0x40000040000f7882 */ /* 0x000fe20000000000 */
[-CC-:B------:R-:W-:Y:S01]  /*9730*/  FFMA.FTZ R51, R84, R5.reuse, -R35.reuse ;  /* 0x0000000554337223 */ /* 0x180fe20000010823 */
[-CC-:B------:R-:W-:Y:S01]  /*9740*/  FFMA.FTZ R24, R180, R5.reuse, -R35.reuse ;  /* 0x00000005b4187223 */ /* 0x180fe20000010823 */
[-CC-:B------:R-:W-:Y:S01]  /*9750*/  FFMA.FTZ R32, R182, R5.reuse, -R35.reuse ;  /* 0x00000005b6207223 */ /* 0x180fe20000010823 */
[----:B------:R-:W0:Y:S01]  /*9760*/  MUFU.TANH R168, R168 ;  /* 0x000000a800a87308 */ /* 0x000e220000002400 */
        /* <DEDUP_REMOVED lines=12> */
[----:B0-----:R-:W-:Y:S01]  /*9830*/  FMNMX.FTZ R0, R168, R41, !PT ;  /* 0x00000029a8007209 */ /* 0x001fe20007810000 */
[-CC-:B------:R-:W-:Y:S01]  /*9840*/  FFMA.FTZ R41, R218, R5.reuse, -R35.reuse ;  /* 0x00000005da297223 */ /* 0x180fe20000010823 */
[----:B-1----:R-:W-:-:S03]  /*9850*/  FFMA.FTZ R204, R224, R5, -R35 ;  /* 0x00000005e0cc7223 */ /* 0x002fc60000010823 */
[----:B------:R-:W0:Y:S02]  /*9860*/  SHFL.BFLY PT, R47, R0, 0x2, 0x1f ;  /* 0x0c401f00002f7f89 */ /* 0x000e2400000e0000 */
[----:B------:R-:W-:Y:S01]  /*9870*/  MUFU.EX2 R2, R2 ;  /* 0x0000000200027308 */ /* 0x000fe20000000800 */
[----:B--2---:R-:W-:-:S07]  /*9880*/  FFMA.FTZ R206, R228, R5, -R35 ;  /* 0x00000005e4ce7223 */ /* 0x004fce0000010823 */
[----:B------:R-:W-:Y:S08]  /*9890*/  MUFU.EX2 R13, R13 ;  /* 0x0000000d000d7308 */ /* 0x000ff00000000800 */
[----:B------:R-:W1:Y:S01]  /*98a0*/  MUFU.EX2 R170, R170 ;  /* 0x000000aa00aa7308 */ /* 0x000e620000000800 */
[----:B0-----:R-:W-:Y:S01]  /*98b0*/  FMNMX.FTZ R53, R0, R47, !PT ;  /* 0x0000002f00357209 */ /* 0x001fe20007810000 */
[----:B------:R-:W-:-:S06]  /*98c0*/  FFMA.FTZ R47, R226, R5, -R35 ;  /* 0x00000005e22f7223 */ /* 0x000fcc0000010823 */
[----:B------:R-:W-:Y:S01]  /*98d0*/  MUFU.EX2 R15, R15 ;  /* 0x0000000f000f7308 */ /* 0x000fe20000000800 */
[----:B------:R-:W0:Y:S07]  /*98e0*/  SHFL.BFLY PT, R12, R53, 0x1, 0x1f ;  /* 0x0c201f00350c7f89 */ /* 0x000e2e00000e0000 */
[----:B------:R-:W2:Y:S01]  /*98f0*/  MUFU.EX2 R24, R24 ;  /* 0x0000001800187308 */ /* 0x000ea20000000800 */
[----:B-1----:R-:W-:-:S07]  /*9900*/  F2FP.F16.F32.PACK_AB R180, R170, R13 ;  /* 0x0000000daab4723e */ /* 0x002fce00000000ff */
[----:B------:R-:W-:Y:S08]  /*9910*/  MUFU.EX2 R21, R21 ;  /* 0x0000001500157308 */ /* 0x000ff00000000800 */
[----:B------:R-:W-:Y:S01]  /*9920*/  MUFU.EX2 R32, R32 ;  /* 0x0000002000207308 */ /* 0x000fe20000000800 */
[----:B--2---:R-:W-:Y:S02]  /*9930*/  F2FP.F16.F32.PACK_AB R182, R24, R15 ;  /* 0x0000000f18b6723e */ /* 0x004fe400000000ff */
[----:B0-----:R-:W-:-:S05]  /*9940*/  FMNMX.FTZ R12, R53, R12, !PT ;  /* 0x0000000c350c7209 */ /* 0x001fca0007810000 */
        /* <DEDUP_REMOVED lines=10> */
[----:B------:R-:W-:Y:S01]  /*99f0*/  FFMA.FTZ R30, R42, R5, -R11 ;  /* 0x000000052a1e7223 */ /* 0x000fe2000001080b */
[----:B------:R-:W-:-:S02]  /*9a00*/  IMAD.U32 R42, RZ, RZ, UR8 ;  /* 0x00000008ff2a7e24 */ /* 0x000fc4000f8e00ff */
[-CC-:B------:R-:W-:Y:S01]  /*9a10*/  FFMA.FTZ R26, R34, R5.reuse, -R11.reuse ;  /* 0x00000005221a7223 */ /* 0x180fe2000001080b */
[-CC-:B------:R-:W-:Y:S01]  /*9a20*/  FFMA.FTZ R179, R36, R5.reuse, -R11.reuse ;  /* 0x0000000524b37223 */ /* 0x180fe2000001080b */
[-CC-:B------:R-:W-:Y:S01]  /*9a30*/  FFMA.FTZ R175, R44, R5.reuse, -R11.reuse ;  /* 0x000000052caf7223 */ /* 0x180fe2000001080b */
[-CC-:B------:R-:W-:Y:S01]  /*9a40*/  FFMA.FTZ R28, R38, R5.reuse, -R11.reuse ;  /* 0x00000005261c7223 */ /* 0x180fe2000001080b */
[----:B------:R-:W-:Y:S01]  /*9a50*/  @!P1 IADD3 R42, R42, 0x34860, RZ ;  /* 0x000348602a2a9810 */ /* 0x000fe20007ffe0ff */
[----:B------:R-:W0:Y:S01]  /*9a60*/  MUFU.EX2 R181, R181 ;  /* 0x000000b500b57308 */ /* 0x000e220000000800 */
[-CC-:B------:R-:W-:Y:S01]  /*9a70*/  FFMA.FTZ R173, R40, R5.reuse, -R11.reuse ;  /* 0x0000000528ad7223 */ /* 0x180fe2000001080b */
[-CC-:B------:R-:W-:Y:S01]  /*9a80*/  FFMA.FTZ R34, R46, R5.reuse, -R11.reuse ;  /* 0x000000052e227223 */ /* 0x180fe2000001080b */
[----:B------:R-:W-:Y:S01]  /*9a90*/  @!P1 PRMT R44, RZ, 0x654, R42 ;  /* 0x00000654ff2c9816 */ /* 0x000fe2000000002a */
        /* <DEDUP_REMOVED lines=17> */
[-CC-:B------:R-:W-:Y:S01]  /*9bb0*/  FFMA.FTZ R82, R82, R5.reuse, -R11.reuse ;  /* 0x0000000552527223 */ /* 0x180fe2000001080b */
[----:B------:R-:W-:Y:S01]  /*9bc0*/  FFMA.FTZ R86, R86, R5, -R11 ;  /* 0x0000000556567223 */ /* 0x000fe2000001080b */
[----:B------:R-:W-:Y:S01]  /*9bd0*/  F2FP.F16.F32.PACK_AB R174, R194, R29 ;  /* 0x0000001dc2ae723e */ /* 0x000fe200000000ff */
[----:B------:R-:W-:Y:S01]  /*9be0*/  MUFU.EX2 R20, R20 ;  /* 0x0000001400147308 */ /* 0x000fe20000000800 */
[C---:B-1----:R-:W-:Y:S01]  /*9bf0*/  FADD.FTZ R42, R14.reuse, R3 ;  /* 0x000000030e2a7221 */ /* 0x042fe20000010000 */
[----:B------:R-:W-:-:S06]  /*9c00*/  F2FP.F16.F32.PACK_AB R181, R14, R181 ;  /* 0x000000b50eb5723e */ /* 0x000fcc00000000ff */
[----:B------:R-:W-:Y:S01]  /*9c10*/  MUFU.EX2 R177, R177 ;  /* 0x000000b100b17308 */ /* 0x000fe20000000800 */
[----:B------:R-:W-:Y:S02]  /*9c20*/  WARPGROUP.DEPBAR.LE gsb0, 0x0 ;  /* 0x00008000000079c5 */ /* 0x000fe40000010000 */
[----:B------:R-:W-:Y:S01]  /*9c30*/  WARPGROUP.ARRIVE ;  /* 0x00000000000079c5 */ /* 0x000fe20000000000 */
[-CC-:B------:R-:W-:Y:S01]  /*9c40*/  FFMA.FTZ R164, R196, R5.reuse, -R35.reuse ;  /* 0x00000005c4a47223 */ /* 0x180fe20000010823 */
[-CC-:B------:R-:W-:Y:S01]  /*9c50*/  FFMA.FTZ R166, R200, R5.reuse, -R35.reuse ;  /* 0x00000005c8a67223 */ /* 0x180fe20000010823 */
[-CC-:B------:R-:W-:Y:S01]  /*9c60*/  FFMA.FTZ R196, R178, R5.reuse, -R35.reuse ;  /* 0x00000005b2c47223 */ /* 0x180fe20000010823 */
[-C--:B------:R-:W-:Y:S01]  /*9c70*/  FFMA.FTZ R200, R172, R5.reuse, -R35 ;  /* 0x00000005acc87223 */ /* 0x080fe20000010823 */
[----:B------:R-:W-:Y:S01]  /*9c80*/  MUFU.EX2 R26, R26 ;  /* 0x0000001a001a7308 */ /* 0x000fe20000000800 */
[----:B------:R-:W-:Y:S01]  /*9c90*/  HGMMA.64x128x16.F32 R88, R160, gdesc[UR12].tnspB, R88, gsb0 ;  /* 0x41e0000ca0587df0 */ /* 0x000fe20008000858 */
[----:B------:R-:W-:Y:S01]  /*9ca0*/  UIADD3 UR14, UR5, 0x300, URZ ;  /* 0x00000300050e7890 */ /* 0x000fe2000fffe03f */
[-CC-:B------:R-:W-:Y:S01]  /*9cb0*/  FFMA.FTZ R165, R56, R5.reuse, -R11.reuse ;  /* 0x0000000538a57223 */ /* 0x180fe2000001080b */
[----:B------:R-:W-:Y:S01]  /*9cc0*/  UMOV UR15, 0x40000040 ;  /* 0x40000040000f7882 */ /* 0x000fe20000000000 */
[----:B------:R-:W-:-:S03]  /*9cd0*/  FFMA.FTZ R167, R60, R5, -R11 ;  /* 0x000000053ca77223 */ /* 0x000fc6000001080b */
[----:B------:R-:W-:Y:S08]  /*9ce0*/  MUFU.EX2 R179, R179 ;  /* 0x000000b300b37308 */ /* 0x000ff00000000800 */
[----:B------:R-:W0:Y:S08]  /*9cf0*/  MUFU.EX2 R164, R164 ;  /* 0x000000a400a47308 */ /* 0x000e300000000800 */
[----:B------:R-:W-:Y:S08]  /*9d00*/  MUFU.EX2 R28, R28 ;  /* 0x0000001c001c7308 */ /* 0x000ff00000000800 */
[----:B------:R-:W-:Y:S01]  /*9d10*/  MUFU.EX2 R173, R173 ;  /* 0x000000ad00ad7308 */ /* 0x000fe20000000800 */
[----:B0-----:R-:W-:-:S07]  /*9d20*/  F2FP.F16.F32.PACK_AB R178, R164, R25 ;  /* 0x00000019a4b2723e */ /* 0x001fce00000000ff */
[----:B------:R-:W0:Y:S08]  /*9d30*/  MUFU.EX2 R166, R166 ;  /* 0x000000a600a67308 */ /* 0x000e300000000800 */
[----:B------:R-:W-:Y:S08]  /*9d40*/  MUFU.EX2 R30, R30 ;  /* 0x0000001e001e7308 */ /* 0x000ff00000000800 */
[----:B------:R-:W-:Y:S01]  /*9d50*/  MUFU.EX2 R175, R175 ;  /* 0x000000af00af7308 */ /* 0x000fe20000000800 */
[----:B0-----:R-:W-:-:S07]  /*9d60*/  F2FP.F16.F32.PACK_AB R172, R166, R27 ;  /* 0x0000001ba6ac723e */ /* 0x001fce00000000ff */
[----:B------:R-:W-:Y:S08]  /*9d70*/  MUFU.EX2 R34, R34 ;  /* 0x0000002200227308 */ /* 0x000ff00000000800 */
[----:B------:R0:W-:Y:S08]  /*9d80*/  MUFU.EX2 R31, R176 ;  /* 0x000000b0001f7308 */ /* 0x0001f00000000800 */
[----:B------:R-:W-:Y:S01]  /*9d90*/  MUFU.EX2 R169, R169 ;  /* 0x000000a900a97308 */ /* 0x000fe20000000800 */
[----:B0-----:R-:W-:-:S07]  /*9da0*/  F2FP.F16.F32.PACK_AB R176, R32, R21 ;  /* 0x0000001520b0723e */ /* 0x001fce00000000ff */
        /* <DEDUP_REMOVED lines=14> */
[----:B------:R-:W-:Y:S01]  /*9e90*/  UIADD3 UR14, UR5, 0x380, URZ ;  /* 0x00000380050e7890 */ /* 0x000fe2000fffe03f */
[----:B------:R-:W-:Y:S01]  /*9ea0*/  @!P1 LEA R35, R35, UR38, 0x3 ;  /* 0x0000002623239c11 */ /* 0x000fe2000f8e18ff */
[----:B------:R-:W-:Y:S01]  /*9eb0*/  UMOV UR15, 0x40000040 ;  /* 0x40000040000f7882 */ /* 0x000fe20000000000 */
[----:B------:R-:W-:-:S03]  /*9ec0*/  UMOV UR5, UR37 ;  /* 0x0000002500057c82 */ /* 0x000fc60008000000 */
[----:B------:R-:W-:Y:S01]  /*9ed0*/  MUFU.EX2 R160, R160 ;  /* 0x000000a000a07308 */ /* 0x000fe20000000800 */
[----:B------:R-:W-:-:S05]  /*9ee0*/  @!P1 VIADD R35, R35, 0x34840 ;  /* 0x0003484023239836 */ /* 0x000fca0000000000 */
[----:B------:R-:W-:Y:S02]  /*9ef0*/  @!P1 PRMT R35, RZ, 0x654, R35 ;  /* 0x00000654ff239816 */ /* 0x000fe40000000023 */
[----:B------:R-:W-:Y:S08]  /*9f00*/  MUFU.EX2 R39, R214 ;  /* 0x000000d600277308 */ /* 0x000ff00000000800 */
[----:B------:R-:W-:Y:S08]  /*9f10*/  MUFU.EX2 R167, R167 ;  /* 0x000000a700a77308 */ /* 0x000ff00000000800 */
[----:B------:R-:W-:Y:S08]  /*9f20*/  MUFU.EX2 R162, R162 ;  /* 0x000000a200a27308 */ /* 0x000ff00000000800 */
[----:B------:R-:W-:Y:S08]  /*9f30*/  MUFU.EX2 R41, R41 ;  /* 0x0000002900297308 */ /* 0x000ff00000000800 */
[----:B------:R-:W-:Y:S08]  /*9f40*/  MUFU.EX2 R64, R64 ;  /* 0x0000004000407308 */ /* 0x000ff00000000800 */
[----:B------:R-:W-:Y:S08]  /*9f50*/  MUFU.EX2 R200, R200 ;  /* 0x000000c800c87308 */ /* 0x000ff00000000800 */
[----:B------:R-:W0:Y:S08]  /*9f60*/  MUFU.EX2 R66, R66 ;  /* 0x0000004200427308 */ /* 0x000e300000000800 */
[----:B------:R-:W-:Y:S08]  /*9f70*/  MUFU.EX2 R43, R43 ;  /* 0x0000002b002b7308 */ /* 0x000ff00000000800 */
[----:B------:R-:W-:Y:S01]  /*9f80*/  MUFU.EX2 R68, R68 ;  /* 0x0000004400447308 */ /* 0x000fe20000000800 */
[----:B0-----:R-:W-:-:S07]  /*9f90*/  F2FP.F16.F32.PACK_AB R161, R66, R64 ;  /* 0x0000004042a1723e */ /* 0x001fce00000000ff */
[----:B------:R-:W-:Y:S08]  /*9fa0*/  MUFU.EX2 R202, R202 ;  /* 0x000000ca00ca7308 */ /* 0x000ff00000000800 */
[----:B------:R-:W0:Y:S08]  /*9fb0*/  MUFU.EX2 R70, R70 ;  /* 0x0000004600467308 */ /* 0x000e300000000800 */
[----:B------:R-:W-:Y:S08]  /*9fc0*/  MUFU.EX2 R45, R45 ;  /* 0x0000002d002d7308 */ /* 0x000ff00000000800 */
[----:B------:R-:W-:Y:S01]  /*9fd0*/  MUFU.EX2 R72, R72 ;  /* 0x0000004800487308 */ /* 0x000fe20000000800 */
[----:B0-----:R-:W-:-:S07]  /*9fe0*/  F2FP.F16.F32.PACK_AB R163, R70, R68 ;  /* 0x0000004446a3723e */ /* 0x001fce00000000ff */
[----:B------:R-:W0:Y:S08]  /*9ff0*/  MUFU.EX2 R204, R204 ;  /* 0x000000cc00cc7308 */ /* 0x000e300000000800 */
[----:B------:R-:W1:Y:S08]  /*a000*/  MUFU.EX2 R74, R74 ;  /* 0x0000004a004a7308 */ /* 0x000e700000000800 */
[----:B------:R-:W-:Y:S01]  /*a010*/  MUFU.EX2 R47, R47 ;  /* 0x0000002f002f7308 */ /* 0x000fe20000000800 */
[----:B------:R-:W-:-:S02]  /*a020*/  WARPGROUP.DEPBAR.LE gsb0, 0x0 ;  /* 0x00008000000079c5 */ /* 0x000fc40000010000 */
[----:B------:R-:W-:-:S05]  /*a030*/  WARPGROUP.ARRIVE ;  /* 0x00000000000079c5 */ /* 0x000fca0000000000 */
[----:B------:R-:W-:Y:S01]  /*a040*/  MUFU.EX2 R76, R76 ;  /* 0x0000004c004c7308 */ /* 0x000fe20000000800 */
[----:B0-----:R-:W-:Y:S02]  /*a050*/  F2FP.F16.F32.PACK_AB R156, R204, R45 ;  /* 0x0000002dcc9c723e */ /* 0x001fe400000000ff */
[----:B-1----:R-:W-:Y:S01]  /*a060*/  F2FP.F16.F32.PACK_AB R157, R74, R72 ;  /* 0x000000484a9d723e */ /* 0x002fe200000000ff */
[----:B------:R-:W-:Y:S04]  /*a070*/  HGMMA.64x128x16.F32 R88, R152, gdesc[UR12].tnspB, R88, gsb0 ;  /* 0x41e0000c98587df0 */ /* 0x000fe80008000858 */
[----:B------:R-:W0:Y:S08]  /*a080*/  MUFU.EX2 R206, R206 ;  /* 0x000000ce00ce7308 */ /* 0x000e300000000800 */
[----:B------:R-:W1:Y:S08]  /*a090*/  MUFU.EX2 R78, R78 ;  /* 0x0000004e004e7308 */ /* 0x000e700000000800 */
[----:B------:R-:W-:Y:S01]  /*a0a0*/  MUFU.EX2 R49, R49 ;  /* 0x0000003100317308 */ /* 0x000fe20000000800 */
[----:B0-----:R-:W-:-:S07]  /*a0b0*/  F2FP.F16.F32.PACK_AB R158, R206, R47 ;  /* 0x0000002fce9e723e */ /* 0x001fce00000000ff */
[----:B------:R-:W-:Y:S01]  /*a0c0*/  MUFU.EX2 R80, R80 ;  /* 0x0000005000507308 */ /* 0x000fe20000000800 */
[----:B-1----:R-:W-:-:S07]  /*a0d0*/  F2FP.F16.F32.PACK_AB R159, R78, R76 ;  /* 0x0000004c4e9f723e */ /* 0x002fce00000000ff */
[----:B------:R-:W0:Y:S08]  /*a0e0*/  MUFU.EX2 R208, R208 ;  /* 0x000000d000d07308 */ /* 0x000e300000000800 */
[----:B------:R-:W1:Y:S08]  /*a0f0*/  MUFU.EX2 R82, R82 ;  /* 0x0000005200527308 */ /* 0x000e700000000800 */
[----:B------:R-:W-:Y:S08]  /*a100*/  MUFU.EX2 R51, R51 ;  /* 0x0000003300337308 */ /* 0x000ff00000000800 */
[----:B------:R-:W-:Y:S08]  /*a110*/  MUFU.EX2 R86, R86 ;  /* 0x0000005600567308 */ /* 0x000ff00000000800 */
[----:B------:R-:W2:Y:S01]  /*a120*/  MUFU.EX2 R84, R84 ;  /* 0x0000005400547308 */ /* 0x000ea20000000800 */
[----:B------:R-:W-:-:S02]  /*a130*/  WARPGROUP.DEPBAR.LE gsb0, 0x0 ;  /* 0x00008000000079c5 */ /* 0x000fc40000010000 */
[----:B------:R3:W-:Y:S01]  /*a140*/  @!P1 SYNCS.ARRIVE.TRANS64.RED.A1T0 RZ, [R35+URZ], RZ ;  /* 0x000000ff23ff99a7 */ /* 0x0007e2000810043f */
[----:B0-----:R-:W-:Y:S02]  /*a150*/  F2FP.F16.F32.PACK_AB R152, R208, R49 ;  /* 0x00000031d098723e */ /* 0x001fe400000000ff */
[----:B-1----:R-:W-:Y:S02]  /*a160*/  F2FP.F16.F32.PACK_AB R153, R82, R80 ;  /* 0x000000505299723e */ /* 0x002fe400000000ff */
[----:B--2---:R-:W-:Y:S01]  /*a170*/  F2FP.F16.F32.PACK_AB R154, R84, R51 ;  /* 0x00000033549a723e */ /* 0x004fe200000000ff */
[----:B---3--:R-:W-:Y:S01]  /*a180*/  FFMA.FTZ R35, R2, R4, R13 ;  /* 0x0000000402237223 */ /* 0x008fe2000001000d */
[----:B------:R0:W-:Y:S03]  /*a190*/  @!P1 SYNCS.ARRIVE.TRANS64.RED.A1T0 RZ, [R44+URZ], RZ ;  /* 0x000000ff2cff99a7 */ /* 0x0001e6000810043f */
[----:B------:R-:W-:Y:S01]  /*a1a0*/  FADD.FTZ R4, R170, R35 ;  /* 0x00000023aa047221 */ /* 0x000fe20000010000 */
[----:B------:R-:W-:Y:S01]  /*a1b0*/  FADD.FTZ R35, R183, R42 ;  /* 0x0000002ab7237221 */ /* 0x000fe20000010000 */
[----:B------:R-:W-:-:S02]  /*a1c0*/  F2FP.F16.F32.PACK_AB R183, R20, R183 ;  /* 0x000000b714b7723e */ /* 0x000fc400000000ff */
[----:B------:R-:W-:Y:S01]  /*a1d0*/  FADD.FTZ R3, R15, R4 ;  /* 0x000000040f037221 */ /* 0x000fe20000010000 */
[----:B0-----:R-:W-:Y:S01]  /*a1e0*/  FADD.FTZ R44, R20, R35 ;  /* 0x00000023142c7221 */ /* 0x001fe20000010000 */
        /* <DEDUP_REMOVED lines=13> */
[----:B------:R-:W-:Y:S01]  /*a2c0*/  FADD.FTZ R44, R28, R35 ;  /* 0x000000231c2c7221 */ /* 0x000fe20000010000 */
[----:B------:R-:W0:Y:S01]  /*a2d0*/  MUFU.EX2 R11, R11 ;  /* 0x0000000b000b7308 */ /* 0x000e220000000800 */
        /* <DEDUP_REMOVED lines=9> */
[----:B------:R-:W-:Y:S02]  /*a370*/  F2FP.F16.F32.PACK_AB R166, R162, R39 ;  /* 0x00000027a2a6723e */ /* 0x000fe400000000ff */
[----:B------:R-:W-:Y:S01]  /*a380*/  FADD.FTZ R3, R29, R42 ;  /* 0x0000002a1d037221 */ /* 0x000fe20000010000 */
[C---:B------:R-:W-:Y:S01]  /*a390*/  FADD.FTZ R44, R34.reuse, R35 ;  /* 0x00000023222c7221 */ /* 0x040fe20000010000 */
[----:B------:R-:W-:Y:S02]  /*a3a0*/  F2FP.F16.F32.PACK_AB R175, R34, R175 ;  /* 0x000000af22af723e */ /* 0x000fe400000000ff */
[----:B------:R-:W-:Y:S01]  /*a3b0*/  FADD.FTZ R42, R194, R3 ;  /* 0x00000003c22a7221 */ /* 0x000fe20000010000 */
[----:B------:R-:W-:Y:S01]  /*a3c0*/  FADD.FTZ R13, R169, R44 ;  /* 0x0000002ca90d7221 */ /* 0x000fe20000010000 */
[----:B0-----:R-:W-:-:S02]  /*a3d0*/  F2FP.F16.F32.PACK_AB R155, R11, R86 ;  /* 0x000000560b9b723e */ /* 0x001fc400000000ff */
        /* <DEDUP_REMOVED lines=45> */
[----:B------:R-:W-:Y:S02]  /*a6b0*/  IMAD.MOV.U32 R11, RZ, RZ, R12 ;  /* 0x000000ffff0b7224 */ /* 0x000fe400078e000c */
[----:B------:R-:W-:Y:S01]  /*a6c0*/  IMAD.MOV.U32 R13, RZ, RZ, R10 ;  /* 0x000000ffff0d7224 */ /* 0x000fe200078e000a */
[----:B------:R-:W-:Y:S06]  /*a6d0*/  @P2 BRA `(.L_x_2030) ;  /* 0xffffffd400a82947 */ /* 0x000fec000383ffff */
.L_x_2021:
        /* <DEDUP_REMOVED lines=67> */
.L_x_2031:
[----:B------:R-:W-:Y:S01]  /*ab10*/  ULEA UR5, UR36, UR38, 0x3 ;  /* 0x0000002624057291 */ /* 0x000fe2000f8e183f */
[----:B------:R-:W-:-:S05]  /*ab20*/  IMAD.U32 R0, RZ, RZ, UR37 ;  /* 0x00000025ff007e24 */ /* 0x000fca000f8e00ff */
[----:B------:R-:W-:-:S04]  /*ab30*/  SHF.L.U32 R0, R0, 0x1f, RZ ;  /* 0x0000001f00007819 */ /* 0x000fc800000006ff */
[----:B------:R0:W1:Y:S01]  /*ab40*/  SYNCS.PHASECHK.TRANS64.TRYWAIT P2, [UR5+0x34850], R0 ;  /* 0x03485000ff0075a7 */ /* 0x0000620008040145 */
[----:B------:R-:W-:Y:S05]  /*ab50*/  @!P0 BRA `(.L_x_2032) ;  /* 0x0000000000048947 */ /* 0x000fea0003800000 */
[----:B------:R-:W-:Y:S01]  /*ab60*/  BPT.TRAP 0x1 ;  /* 0x000000040000795c */ /* 0x000fe20000300000 */
.L_x_2032:
[----:B-1----:R-:W-:Y:S05]  /*ab70*/  @P2 BRA `(.L_x_2033) ;  /* 0x0000000000082947 */ /* 0x002fea0003800000 */
[----:B------:R-:W1:Y:S02]  /*ab80*/  SYNCS.PHASECHK.TRANS64.TRYWAIT P0, [UR5+0x34850], R0 ;  /* 0x03485000ff0075a7 */ /* 0x000e640008000145 */
[----:B-1----:R-:W-:Y:S05]  /*ab90*/  @!P0 BRA `(.L_x_2034) ;  /* 0x0000007c00fc8947 */ /* 0x002fea0003800000 */
.L_x_2033:
[----:B------:R-:W-:Y:S01]  /*aba0*/  UIADD3 UR38, UR38, 0x400, URZ ;  /* 0x0000040026267890 */ /* 0x000fe2000fffe03f */
[----:B------:R-:W-:Y:S01]  /*abb0*/  WARPGROUP.ARRIVE ;  /* 0x00000000000079c5 */ /* 0x000fe20000000000 */
[----:B------:R-:W-:Y:S01]  /*abc0*/  UMOV UR7, 0x40000040 ;  /* 0x4000004000077882 */ /* 0x000fe20000000000 */
[----:B01----:R-:W0:Y:S01]  /*abd0*/  SHFL.BFLY PT, R0, R3, 0x2, 0x1f ;  /* 0x0c401f0003007f89 */ /* 0x003e2200000e0000 */
[----:B------:R-:W-:Y:S01]  /*abe0*/  USHF.R.U32.HI UR38, URZ, 0x4, UR38 ;  /* 0x000000043f267899 */ /* 0x000fe20008011626 */
[----:B------:R-:W-:Y:S02]  /*abf0*/  R2UR UR8, R187 ;  /* 0x00000000bb0872ca */ /* 0x000fe400000e0000 */
[----:B------:R-:W1:Y:S01]  /*ac00*/  SHFL.BFLY PT, R7, R4, 0x2, 0x1f ;  /* 0x0c401f0004077f89 */ /* 0x000e6200000e0000 */
[----:B------:R-:W-:Y:S01]  /*ac10*/  ULOP3.LUT UR38, UR38, 0x3fff, URZ, 0xc0, !UPT ;  /* 0x00003fff26267892 */ /* 0x000fe2000f8ec03f */
[----:B------:R-:W-:-:S03]  /*ac20*/  MOV R13, UR5 ;  /* 0x00000005000d7c02 */ /* 0x000fc60008000f00 */
[----:B------:R-:W-:-:S04]  /*ac30*/  ULOP3.LUT UR4, UR38, 0x4000000, URZ, 0xfc, !UPT ;  /* 0x0400000026047892 */ /* 0x000fc8000f8efc3f */
[----:B------:R-:W-:Y:S02]  /*ac40*/  ULEA UR4, UR36, UR4, 0xb ;  /* 0x0000000424047291 */ /* 0x000fe4000f8e583f */
[----:B------:R-:W-:Y:S02]  /*ac50*/  UIADD3 UR36, UR36, 0x1, URZ ;  /* 0x0000000124247890 */ /* 0x000fe4000fffe03f */
[----:B------:R-:W-:Y:S02]  /*ac60*/  UIADD3 UR8, UR8, 0x1, URZ ;  /* 0x0000000108087890 */ /* 0x000fe4000fffe03f */
[----:B------:R-:W-:Y:S01]  /*ac70*/  UISETP.NE.AND UP0, UPT, UR36, 0x2, UPT ;  /* 0x000000022400788c */ /* 0x000fe2000bf05270 */
[----:B------:R-:W-:Y:S02]  /*ac80*/  UMOV UR6, UR4 ;  /* 0x0000000400067c82 */ /* 0x000fe40008000000 */
[----:B------:R-:W-:Y:S01]  /*ac90*/  HGMMA.64x128x16.F32 R24, R180, gdesc[UR4].tnspB, R24, gsb0 ;  /* 0x41e00004b4187df0 */ /* 0x000fe20008000818 */
[----:B------:R-:W-:Y:S01]  /*aca0*/  UIADD3 UR6, UR4, 0x80, URZ ;  /* 0x0000008004067890 */ /* 0x000fe2000fffe03f */
[----:B0-----:R-:W-:Y:S01]  /*acb0*/  FADD.FTZ R2, R0, R3 ;  /* 0x0000000300027221 */ /* 0x001fe20000010000 */
[----:B------:R-:W-:Y:S01]  /*acc0*/  UMOV UR7, 0x40000040 ;  /* 0x4000004000077882 */ /* 0x000fe20000000000 */
[----:B------:R-:W-:-:S02]  /*acd0*/  IMAD.MOV.U32 R3, RZ, RZ, RZ ;  /* 0x000000ffff037224 */ /* 0x000fc400078e00ff */
[----:B-1----:R-:W-:Y:S01]  /*ace0*/  FADD.FTZ R7, R7, R4 ;  /* 0x0000000407077221 */ /* 0x002fe20000010000 */
[----:B------:R-:W-:Y:S01]  /*acf0*/  IMAD.MOV.U32 R4, RZ, RZ, RZ ;  /* 0x000000ffff047224 */ /* 0x000fe200078e00ff */
[----:B------:R-:W0:Y:S01]  /*ad00*/  SHFL.BFLY PT, R9, R2, 0x1, 0x1f ;  /* 0x0c201f0002097f89 */ /* 0x000e2200000e0000 */
[----:B------:R-:W-:Y:S01]  /*ad10*/  IMAD.U32 R187, RZ, RZ, UR8 ;  /* 0x00000008ffbb7e24 */ /* 0x000fe2000f8e00ff */
[----:B------:R-:W-:Y:S02]  /*ad20*/  USEL UR36, UR36, URZ, UP0 ;  /* 0x0000003f24247287 */ /* 0x000fe40008000000 */
[----:B------:R-:W1:Y:S01]  /*ad30*/  SHFL.BFLY PT, R0, R7, 0x1, 0x1f ;  /* 0x0c201f0007007f89 */ /* 0x000e6200000e0000 */
[----:B0-----:R-:W-:Y:S01]  /*ad40*/  FADD.FTZ R9, R2, R9 ;  /* 0x0000000902097221 */ /* 0x001fe20000010000 */
[----:B------:R-:W-:Y:S02]  /*ad50*/  IMAD.MOV.U32 R2, RZ, RZ, -0x800000 ;  /* 0xff800000ff027424 */ /* 0x000fe400078e00ff */
[----:B-1----:R-:W-:-:S02]  /*ad60*/  FADD.FTZ R11, R7, R0 ;  /* 0x00000000070b7221 */ /* 0x002fc40000010000 */
[----:B------:R-:W-:Y:S01]  /*ad70*/  FSETP.NE.FTZ.AND P2, PT, R9, RZ, PT ;  /* 0x000000ff0900720b */ /* 0x000fe20003f55000 */
[----:B------:R-:W-:Y:S02]  /*ad80*/  IMAD.MOV.U32 R0, RZ, RZ, -0x800000 ;  /* 0xff800000ff007424 */ /* 0x000fe400078e00ff */
[----:B------:R-:W-:-:S10]  /*ad90*/  FSETP.NE.FTZ.AND P0, PT, R11, RZ, PT ;  /* 0x000000ff0b00720b */ /* 0x000fd40003f15000 */
[----:B------:R-:W0:Y:S01]  /*ada0*/  @P2 MUFU.LG2 R8, R9 ;  /* 0x0000000900082308 */ /* 0x000e220000000c00 */
[C---:B------:R-:W-:Y:S02]  /*adb0*/  @P2 FMUL.FTZ R14, R5.reuse, 0.69314718246459960938 ;  /* 0x3f317218050e2820 */ /* 0x040fe40000410000 */
[----:B------:R-:W-:-:S05]  /*adc0*/  @P0 FMUL.FTZ R7, R5, 0.69314718246459960938 ;  /* 0x3f31721805070820 */ /* 0x000fca0000410000 */
[----:B------:R-:W1:Y:S08]  /*add0*/  @P0 MUFU.LG2 R6, R11 ;  /* 0x0000000b00060308 */ /* 0x000e700000000c00 */
[----:B------:R-:W2:Y:S01]  /*ade0*/  @P0 MUFU.RCP R3, R11 ;  /* 0x0000000b00030308 */ /* 0x000ea20000001000 */
[----:B0-----:R-:W-:Y:S01]  /*adf0*/  @P2 FMUL.FTZ R5, R8, 0.69314718246459960938 ;  /* 0x3f31721808052820 */ /* 0x001fe20000410000 */
[----:B------:R-:W-:-:S03]  /*ae00*/  @!P1 VIADD R8, R13, 0x34860 ;  /* 0x000348600d089836 */ /* 0x000fc60000000000 */
[----:B------:R-:W-:Y:S02]  /*ae10*/  @P2 FFMA.FTZ R0, R14, R12, R5 ;  /* 0x0000000c0e002223 */ /* 0x000fe40000010005 */
[----:B------:R-:W-:Y:S01]  /*ae20*/  @!P1 PRMT R8, RZ, 0x654, R8 ;  /* 0x00000654ff089816 */ /* 0x000fe20000000008 */
[----:B------:R-:W0:Y:S01]  /*ae30*/  @P2 MUFU.RCP R4, R9 ;  /* 0x0000000900042308 */ /* 0x000e220000001000 */
[----:B-1----:R-:W-:-:S04]  /*ae40*/  @P0 FMUL.FTZ R6, R6, 0.69314718246459960938 ;  /* 0x3f31721806060820 */ /* 0x002fc80000410000 */
        /* <DEDUP_REMOVED lines=42> */
[-C--:B0-----:R-:W-:Y:S01]  /*b0f0*/  FMUL.FTZ R7, R31, R4.reuse ;  /* 0x000000041f077220 */ /* 0x081fe20000410000 */
[-C--:B------:R-:W-:Y:S01]  /*b100*/  FMUL.FTZ R95, R24, R3.reuse ;  /* 0x00000003185f7220 */ /* 0x080fe20000410000 */
[-C--:B------:R-:W-:Y:S01]  /*b110*/  FMUL.FTZ R14, R25, R3.reuse ;  /* 0x00000003190e7220 */ /* 0x080fe20000410000 */
[-C--:B------:R-:W-:Y:S01]  /*b120*/  FMUL.FTZ R91, R28, R3.reuse ;  /* 0x000000031c5b7220 */ /* 0x080fe20000410000 */
[-C--:B------:R-:W-:Y:S01]  /*b130*/  FMUL.FTZ R6, R29, R3.reuse ;  /* 0x000000031d067220 */ /* 0x080fe20000410000 */
        /* <DEDUP_REMOVED lines=57> */
.L_x_2004:
[----:B------:R-:W0:Y:S01]  /*b4d0*/  S2R R4, SR_CgaCtaId ;  /* 0x0000000000047919 */ /* 0x000e220000008800 */
[----:B------:R-:W-:Y:S01]  /*b4e0*/  MOV R3, 0x400 ;  /* 0x0000040000037802 */ /* 0x000fe20000000f00 */
[----:B------:R-:W-:Y:S01]  /*b4f0*/  BSSY B0, `(.L_x_2035) ;  /* 0x0000217000007945 */ /* 0x000fe20003800000 */
[----:B------:R-:W-:Y:S02]  /*b500*/  BAR.SYNC.DEFER_BLOCKING 0x5, 0x120 ;  /* 0x0144800000007b1d */ /* 0x000fe40000010000 */
[----:B0-----:R-:W-:-:S05]  /*b510*/  LEA R3, R4, R3, 0x18 ;  /* 0x0000000304037211 */ /* 0x001fca00078ec0ff */
[----:B------:R-:W0:Y:S02]  /*b520*/  LDS.128 R44, [R3+0x348d0] ;  /* 0x0348d000032c7984 */ /* 0x000e240000000c00 */
[----:B0-----:R-:W-:Y:S02]  /*b530*/  R2UR UR61, R45 ;  /* 0x000000002d3d72ca */ /* 0x001fe400000e0000 */
[----:B------:R-:W-:Y:S01]  /*b540*/  R2UR UR5, R46 ;  /* 0x000000002e0572ca */ /* 0x000fe200000e0000 */
[----:B------:R-:W-:Y:S06]  /*b550*/  BAR.ARV 0x4, 0x120 ;  /* 0x0104800000007b1d */ /* 0x000fec0000002000 */
[----:B------:R-:W-:Y:S08]  /*b560*/  @P0 BRA `(.L_x_2036) ;  /* 0x0000001400400947 */ /* 0x000ff00003800000 */
[----:B------:R-:W0:Y:S01]  /*b570*/  S2R R4, SR_SWINHI ;  /* 0x0000000000047919 */ /* 0x000e220000002f00 */
[----:B------:R-:W-:Y:S01]  /*b580*/  F2FP.F16.F32.PACK_AB R7, R7, R8 ;  /* 0x000000080707723e */ /* 0x000fe200000000ff */
[----:B------:R-:W-:Y:S01]  /*b590*/  ULDC.64 UR8, c[0x0][0xbe0] ;  /* 0x0002f80000087ab9 */ /* 0x000fe20000000a00 */
[----:B------:R-:W-:Y:S01]  /*b5a0*/  F2FP.F16.F32.PACK_AB R6, R6, R91 ;  /* 0x0000005b0606723e */ /* 0x000fe200000000ff */
[----:B------:R-:W-:Y:S01]  /*b5b0*/  UISETP.NE.U32.AND UP0, UPT, UR8, URZ, UPT ;  /* 0x0000003f0800728c */ /* 0x000fe2000bf05070 */
[----:B------:R-:W-:Y:S01]  /*b5c0*/  R2UR UR6, R185 ;  /* 0x00000000b90672ca */ /* 0x000fe200000e0000 */
[----:B------:R-:W-:Y:S01]  /*b5d0*/  ULDC.64 UR12, c[0x0][0x208] ;  /* 0x00008200000c7ab9 */ /* 0x000fe20000000a00 */
[----:B------:R-:W-:Y:S01]  /*b5e0*/  R2UR UR4, R23 ;  /* 0x00000000170472ca */ /* 0x000fe200000e0000 */
[----:B------:R-:W-:Y:S01]  /*b5f0*/  UISETP.NE.AND.EX UP0, UPT, UR9, URZ, UPT, UP0 ;  /* 0x0000003f0900728c */ /* 0x000fe2000bf05300 */
[----:B------:R-:W-:Y:S02]  /*b600*/  F2FP.F16.F32.PACK_AB R64, R65, R64 ;  /* 0x000000404140723e */ /* 0x000fe400000000ff */
[----:B------:R-:W-:-:S02]  /*b610*/  F2FP.F16.F32.PACK_AB R65, R67, R66 ;  /* 0x000000424341723e */ /* 0x000fc400000000ff */
[----:B------:R-:W-:Y:S02]  /*b620*/  F2FP.F16.F32.PACK_AB R72, R73, R72 ;  /* 0x000000484948723e */ /* 0x000fe400000000ff */
[----:B------:R-:W-:Y:S02]  /*b630*/  F2FP.F16.F32.PACK_AB R66, R69, R68 ;  /* 0x000000444542723e */ /* 0x000fe400000000ff */
[----:B------:R-:W-:Y:S02]  /*b640*/  F2FP.F16.F32.PACK_AB R67, R71, R70 ;  /* 0x000000464743723e */ /* 0x000fe400000000ff */
[----:B------:R-:W-:Y:S01]  /*b650*/  F2FP.F16.F32.PACK_AB R73, R75, R74 ;  /* 0x0000004a4b49723e */ /* 0x000fe200000000ff */
[----:B------:R-:W-:Y:S01]  /*b660*/  USHF.L.U64.HI UR11, UR4, 0x2, UR6 ;  /* 0x00000002040b7899 */ /* 0x000fe20008010206 */
[----:B------:R-:W-:Y:S01]  /*b670*/  F2FP.F16.F32.PACK_AB R80, R81, R80 ;  /* 0x000000505150723e */ /* 0x000fe200000000ff */
[----:B------:R-:W-:Y:S01]  /*b680*/  USHF.L.U32 UR10, UR4, 0x2, URZ ;  /* 0x00000002040a7899 */ /* 0x000fe2000800063f */
[----:B------:R-:W-:Y:S01]  /*b690*/  F2FP.F16.F32.PACK_AB R74, R77, R76 ;  /* 0x0000004c4d4a723e */ /* 0x000fe200000000ff */
[----:B------:R-:W-:Y:S01]  /*b6a0*/  ULDC.64 UR6, c[0x0][0xbd8] ;  /* 0x0002f60000067ab9 */ /* 0x000fe20000000a00 */
[----:B------:R-:W-:Y:S01]  /*b6b0*/  F2FP.F16.F32.PACK_AB R75, R79, R78 ;  /* 0x0000004e4f4b723e */ /* 0x000fe200000000ff */
[----:B------:R-:W-:Y:S01]  /*b6c0*/  UISETP.NE.U32.AND UP1, UPT, UR6, URZ, UPT ;  /* 0x0000003f0600728c */ /* 0x000fe2000bf25070 */
[----:B------:R-:W-:Y:S01]  /*b6d0*/  F2FP.F16.F32.PACK_AB R81, R83, R82 ;  /* 0x000000525351723e */ /* 0x000fe200000000ff */
[----:B------:R-:W-:Y:S01]  /*b6e0*/  UIADD3 UR4, UP2, UR10, UR6, URZ ;  /* 0x000000060a047290 */ /* 0x000fe2000ff5e03f */
[----:B------:R-:W-:Y:S01]  /*b6f0*/  F2FP.F16.F32.PACK_AB R82, R85, R84 ;  /* 0x000000545552723e */ /* 0x000fe200000000ff */
[----:B------:R-:W-:Y:S01]  /*b700*/  UISETP.NE.AND.EX UP1, UPT, UR7, URZ, UPT, UP1 ;  /* 0x0000003f0700728c */ /* 0x000fe2000bf25310 */
[----:B------:R-:W-:Y:S01]  /*b710*/  F2FP.F16.F32.PACK_AB R83, R87, R86 ;  /* 0x000000565753723e */ /* 0x000fe200000000ff */
[----:B------:R-:W-:Y:S01]  /*b720*/  @UP0 UIADD3 UR6, UP3, UR10, UR8, URZ ;  /* 0x000000080a060290 */ /* 0x000fe2000ff7e03f */
[----:B------:R-:W-:-:S02]  /*b730*/  MOV R20, R3 ;  /* 0x0000000300147202 */ /* 0x000fc40000000f00 */
[----:B0-----:R-:W-:Y:S01]  /*b740*/  MOV R21, R4 ;  /* 0x0000000400157202 */ /* 0x001fe20000000f00 */
[----:B------:R-:W-:Y:S02]  /*b750*/  UIADD3.X UR8, UR11, UR7, URZ, UP2, !UPT ;  /* 0x000000070b087290 */ /* 0x000fe400097fe43f */
[----:B------:R-:W-:Y:S01]  /*b760*/  @UP0 UIADD3.X UR7, UR11, UR9, URZ, UP3, !UPT ;  /* 0x000000090b070290 */ /* 0x000fe20009ffe43f */
[----:B------:R-:W-:-:S03]  /*b770*/  IMAD.WIDE R4, R190, 0x2, R20 ;  /* 0x00000002be047825 */ /* 0x000fc600078e0214 */
[C---:B------:R-:W-:Y:S02]  /*b780*/  IADD3 R45, P6, R4.reuse, 0x20, RZ ;  /* 0x00000020042d7810 */ /* 0x040fe40007fde0ff */
[C---:B------:R-:W-:Y:S02]  /*b790*/  LOP3.LUT R9, R4.reuse, 0x380, RZ, 0xc0, !PT ;  /* 0x0000038004097812 */ /* 0x040fe400078ec0ff */
[----:B------:R-:W-:Y:S01]  /*b7a0*/  IADD3 R99, P4, R4, 0x60, RZ ;  /* 0x0000006004637810 */ /* 0x000fe20007f9e0ff */
[--C-:B------:R-:W-:Y:S01]  /*b7b0*/  IMAD.X R29, RZ, RZ, R5.reuse, P6 ;  /* 0x000000ffff1d7224 */ /* 0x100fe200030e0605 */
[----:B------:R-:W-:Y:S02]  /*b7c0*/  LOP3.LUT R10, R45, 0x380, RZ, 0xc0, !PT ;  /* 0x000003802d0a7812 */ /* 0x000fe400078ec0ff */
[----:B------:R-:W-:Y:S01]  /*b7d0*/  SHF.R.U64 R9, R9, 0x3, RZ ;  /* 0x0000000309097819 */ /* 0x000fe200000012ff */
[----:B------:R-:W-:Y:S01]  /*b7e0*/  IMAD.X R11, RZ, RZ, R5, P4 ;  /* 0x000000ffff0b7224 */ /* 0x000fe200020e0605 */
[----:B------:R-:W-:-:S02]  /*b7f0*/  LOP3.LUT R44, R99, 0x380, RZ, 0xc0, !PT ;  /* 0x00000380632c7812 */ /* 0x000fc400078ec0ff */
[C---:B------:R-:W-:Y:S02]  /*b800*/  IADD3 R97, P5, R4.reuse, 0x40, RZ ;  /* 0x0000004004617810 */ /* 0x040fe40007fbe0ff */
[C---:B------:R-:W-:Y:S02]  /*b810*/  IADD3 R101, P3, R4.reuse, 0x4000, RZ ;  /* 0x0000400004657810 */ /* 0x040fe40007f7e0ff */
[C---:B------:R-:W-:Y:S01]  /*b820*/  IADD3 R103, P2, R4.reuse, 0x4020, RZ ;  /* 0x0000402004677810 */ /* 0x040fe20007f5e0ff */
[--C-:B------:R-:W-:Y:S01]  /*b830*/  IMAD.X R27, RZ, RZ, R5.reuse, P5 ;  /* 0x000000ffff1b7224 */ /* 0x100fe200028e0605 */
[C---:B------:R-:W-:Y:S01]  /*b840*/  IADD3 R105, P1, R4.reuse, 0x4040, RZ ;  /* 0x0000404004697810 */ /* 0x040fe20007f3e0ff */
[----:B------:R-:W-:Y:S01]  /*b850*/  IMAD.X R25, RZ, RZ, R5, P3 ;  /* 0x000000ffff197224 */ /* 0x000fe200018e0605 */
[----:B------:R-:W-:Y:S01]  /*b860*/  BAR.SYNC.DEFER_BLOCKING 0x1, 0x100 ;  /* 0x0044000000007b1d */ /* 0x000fe20000010000 */
[----:B------:R-:W-:Y:S02]  /*b870*/  IADD3 R107, P0, R4, 0x4060, RZ ;  /* 0x00004060046b7810 */ /* 0x000fe40007f1e0ff */
[----:B------:R-:W-:-:S02]  /*b880*/  SHF.R.U64 R10, R10, 0x3, RZ ;  /* 0x000000030a0a7819 */ /* 0x000fc400000012ff */
[----:B------:R-:W-:Y:S01]  /*b890*/  LOP3.LUT R4, R9, R4, RZ, 0x3c, !PT ;  /* 0x0000000409047212 */ /* 0x000fe200078e3cff */
[--C-:B------:R-:W-:Y:S01]  /*b8a0*/  IMAD.X R9, RZ, RZ, R5.reuse, P2 ;  /* 0x000000ffff097224 */ /* 0x100fe200010e0605 */
[----:B------:R-:W-:Y:S01]  /*b8b0*/  SHF.R.U64 R44, R44, 0x3, RZ ;  /* 0x000000032c2c7819 */ /* 0x000fe200000012ff */
[----:B------:R-:W-:Y:S01]  /*b8c0*/  IMAD.X R13, RZ, RZ, R5, P0 ;  /* 0x000000ffff0d7224 */ /* 0x000fe200000e0605 */
[----:B------:R-:W-:Y:S02]  /*b8d0*/  LOP3.LUT R28, R10, R45, RZ, 0x3c, !PT ;  /* 0x0000002d0a1c7212 */ /* 0x000fe400078e3cff */
[-C--:B------:R-:W-:Y:S02]  /*b8e0*/  IADD3.X R15, RZ, R5.reuse, RZ, P1, !PT ;  /* 0x00000005ff0f7210 */ /* 0x080fe40000ffe4ff */
[----:B------:R-:W-:Y:S02]  /*b8f0*/  MOV R45, R4 ;  /* 0x00000004002d7202 */ /* 0x000fe40000000f00 */
[----:B------:R-:W-:-:S02]  /*b900*/  LOP3.LUT R24, R97, 0x380, RZ, 0xc0, !PT ;  /* 0x0000038061187812 */ /* 0x000fc400078ec0ff */
[----:B------:R-:W-:Y:S02]  /*b910*/  F2FP.F16.F32.PACK_AB R5, R12, R93 ;  /* 0x0000005d0c05723e */ /* 0x000fe400000000ff */
[----:B------:R-:W-:Y:S02]  /*b920*/  LOP3.LUT R10, R44, R99, RZ, 0x3c, !PT ;  /* 0x000000632c0a7212 */ /* 0x000fe400078e3cff */
[----:B------:R-:W-:Y:S02]  /*b930*/  LOP3.LUT R12, R103, 0x380, RZ, 0xc0, !PT ;  /* 0x00000380670c7812 */ /* 0x000fe400078ec0ff */
[----:B------:R-:W-:Y:S02]  /*b940*/  LOP3.LUT R44, R107, 0x380, RZ, 0xc0, !PT ;  /* 0x000003806b2c7812 */ /* 0x000fe400078ec0ff */
[----:B------:R-:W-:Y:S02]  /*b950*/  SHF.R.U64 R24, R24, 0x3, RZ ;  /* 0x0000000318187819 */ /* 0x000fe400000012ff */
[----:B------:R-:W-:-:S02]  /*b960*/  LOP3.LUT R46, R101, 0x380, RZ, 0xc0, !PT ;  /* 0x00000380652e7812 */ /* 0x000fc400078ec0ff */
[----:B------:R-:W-:Y:S02]  /*b970*/  F2FP.F16.F32.PACK_AB R4, R14, R95 ;  /* 0x0000005f0e04723e */ /* 0x000fe400000000ff */
[----:B------:R-:W-:Y:S02]  /*b980*/  SHF.R.U64 R12, R12, 0x3, RZ ;  /* 0x000000030c0c7819 */ /* 0x000fe400000012ff */
[----:B------:R-:W-:Y:S01]  /*b990*/  LOP3.LUT R14, R105, 0x380, RZ, 0xc0, !PT ;  /* 0x00000380690e7812 */ /* 0x000fe200078ec0ff */
[----:B------:R0:W-:Y:S01]  /*b9a0*/  STSM.16.M88.4 [R45], R4 ;  /* 0x000000042d007844 */ /* 0x0001e20000000200 */
[----:B------:R-:W-:Y:S02]  /*b9b0*/  SHF.R.U64 R44, R44, 0x3, RZ ;  /* 0x000000032c2c7819 */ /* 0x000fe400000012ff */
[----:B------:R-:W-:Y:S02]  /*b9c0*/  LOP3.LUT R26, R24, R97, RZ, 0x3c, !PT ;  /* 0x00000061181a7212 */ /* 0x000fe400078e3cff */
[----:B------:R-:W-:-:S02]  /*b9d0*/  SHF.R.U64 R46, R46, 0x3, RZ ;  /* 0x000000032e2e7819 */ /* 0x000fc400000012ff */
[----:B------:R-:W-:Y:S02]  /*b9e0*/  LOP3.LUT R8, R12, R103, RZ, 0x3c, !PT ;  /* 0x000000670c087212 */ /* 0x000fe400078e3cff */
[----:B------:R-:W-:Y:S02]  /*b9f0*/  SHF.R.U64 R14, R14, 0x3, RZ ;  /* 0x000000030e0e7819 */ /* 0x000fe400000012ff */
[----:B------:R-:W-:Y:S02]  /*ba00*/  LOP3.LUT R12, R44, R107, RZ, 0x3c, !PT ;  /* 0x0000006b2c0c7212 */ /* 0x000fe400078e3cff */
[----:B------:R-:W-:Y:S02]  /*ba10*/  MOV R44, R28 ;  /* 0x0000001c002c7202 */ /* 0x000fe40000000f00 */
[----:B------:R-:W-:Y:S02]  /*ba20*/  MOV R29, R26 ;  /* 0x0000001a001d7202 */ /* 0x000fe40000000f00 */
[----:B------:R-:W-:-:S02]  /*ba30*/  LOP3.LUT R24, R46, R101, RZ, 0x3c, !PT ;  /* 0x000000652e187212 */ /* 0x000fc400078e3cff */
[----:B------:R-:W-:Y:S02]  /*ba40*/  MOV R28, R10 ;  /* 0x0000000a001c7202 */ /* 0x000fe40000000f00 */
[----:B------:R-:W-:Y:S02]  /*ba50*/  MOV R26, R8 ;  /* 0x00000008001a7202 */ /* 0x000fe40000000f00 */
[----:B------:R-:W-:Y:S02]  /*ba60*/  LOP3.LUT R14, R14, R105, RZ, 0x3c, !PT ;  /* 0x000000690e0e7212 */ /* 0x000fe400078e3cff */
[----:B------:R-:W-:Y:S02]  /*ba70*/  F2FP.F16.F32.PACK_AB R8, R88, R89 ;  /* 0x000000595808723e */ /* 0x000fe400000000ff */
[----:B------:R-:W-:Y:S02]  /*ba80*/  F2FP.F16.F32.PACK_AB R9, R35, R34 ;  /* 0x000000222309723e */ /* 0x000fe400000000ff */
[----:B------:R-:W-:-:S02]  /*ba90*/  F2FP.F16.F32.PACK_AB R10, R37, R36 ;  /* 0x00000024250a723e */ /* 0x000fc400000000ff */
[----:B------:R-:W-:Y:S02]  /*baa0*/  F2FP.F16.F32.PACK_AB R11, R39, R38 ;  /* 0x00000026270b723e */ /* 0x000fe400000000ff */
[----:B------:R-:W-:Y:S02]  /*bab0*/  MOV R27, R24 ;  /* 0x00000018001b7202 */ /* 0x000fe40000000f00 */
[----:B------:R-:W-:Y:S01]  /*bac0*/  MOV R25, R14 ;  /* 0x0000000e00197202 */ /* 0x000fe20000000f00 */
[----:B------:R1:W-:Y:S01]  /*bad0*/  STSM.16.M88.4 [R44], R8 ;  /* 0x000000082c007844 */ /* 0x0003e20000000200 */
[----:B------:R-:W-:Y:S02]  /*bae0*/  MOV R24, R12 ;  /* 0x0000000c00187202 */ /* 0x000fe40000000f00 */
[----:B0-----:R-:W-:Y:S02]  /*baf0*/  F2FP.F16.F32.PACK_AB R4, R41, R40 ;  /* 0x000000282904723e */ /* 0x001fe400000000ff */
        /* <DEDUP_REMOVED lines=8> */
[----:B-1----:R-:W-:Y:S02]  /*bb80*/  F2FP.F16.F32.PACK_AB R8, R57, R56 ;  /* 0x000000383908723e */ /* 0x002fe400000000ff */
[----:B------:R-:W-:Y:S01]  /*bb90*/  F2FP.F16.F32.PACK_AB R9, R59, R58 ;  /* 0x0000003a3b09723e */ /* 0x000fe200000000ff */
[----:B------:R-:W-:Y:S01]  /*bba0*/  STSM.16.M88.4 [R28], R12 ;  /* 0x0000000c1c007844 */ /* 0x000fe20000000200 */
[----:B------:R-:W-:Y:S02]  /*bbb0*/  F2FP.F16.F32.PACK_AB R10, R61, R60 ;  /* 0x0000003c3d0a723e */ /* 0x000fe400000000ff */
[----:B------:R-:W-:Y:S02]  /*bbc0*/  F2FP.F16.F32.PACK_AB R11, R63, R62 ;  /* 0x0000003e3f0b723e */ /* 0x000fe400000000ff */
[----:B------:R-:W-:Y:S02]  /*bbd0*/  PLOP3.LUT P0, PT, PT, PT, UP1, 0x80, 0x0 ;  /* 0x000000000000781c */ /* 0x000fe40003f0f018 */
[----:B------:R-:W-:Y:S01]  /*bbe0*/  PLOP3.LUT P2, PT, PT, PT, UP0, 0x80, 0x0 ;  /* 0x000000000000781c */ /* 0x000fe20003f4f008 */
[----:B------:R1:W-:Y:S01]  /*bbf0*/  STSM.16.M88.4 [R27], R8 ;  /* 0x000000081b007844 */ /* 0x0003e20000000200 */
[----:B0-----:R-:W-:-:S02]  /*bc00*/  IMAD.U32 R4, RZ, RZ, UR4 ;  /* 0x00000004ff047e24 */ /* 0x001fc4000f8e00ff */
[----:B------:R-:W-:Y:S01]  /*bc10*/  IMAD.U32 R5, RZ, RZ, UR8 ;  /* 0x00000008ff057e24 */ /* 0x000fe2000f8e00ff */
[----:B------:R0:W-:Y:S04]  /*bc20*/  STSM.16.M88.4 [R26], R64 ;  /* 0x000000401a007844 */ /* 0x0001e80000000200 */
[----:B------:R0:W-:Y:S04]  /*bc30*/  STSM.16.M88.4 [R25], R72 ;  /* 0x0000004819007844 */ /* 0x0001e80000000200 */
[----:B------:R0:W-:Y:S01]  /*bc40*/  STSM.16.M88.4 [R24], R80 ;  /* 0x0000005018007844 */ /* 0x0001e20000000200 */
[----:B------:R-:W-:Y:S01]  /*bc50*/  BAR.SYNC.DEFER_BLOCKING 0x1, 0x100 ;  /* 0x0044000000007b1d */ /* 0x000fe20000010000 */
[----:B------:R-:W-:-:S02]  /*bc60*/  IMAD.U32 R6, RZ, RZ, UR6 ;  /* 0x00000006ff067e24 */ /* 0x000fc4000f8e00ff */
[----:B------:R-:W-:-:S03]  /*bc70*/  IMAD.U32 R7, RZ, RZ, UR7 ;  /* 0x00000007ff077e24 */ /* 0x000fc6000f8e00ff */
[----:B-1----:R-:W2:Y:S04]  /*bc80*/  @P0 LDG.E R8, desc[UR12][R4.64] ;  /* 0x0000000c04080981 */ /* 0x002ea8000c1e1900 */
[----:B------:R-:W3:Y:S01]  /*bc90*/  @P2 LDG.E R6, desc[UR12][R6.64] ;  /* 0x0000000c06062981 */ /* 0x000ee2000c1e1900 */
[----:B------:R-:W-:Y:S01]  /*bca0*/  IMAD R9, R18, 0x40, R16 ;  /* 0x0000004012097824 */ /* 0x000fe200078e0210 */
[----:B------:R-:W-:Y:S01]  /*bcb0*/  UMOV UR4, URZ ;  /* 0x0000003f00047c82 */ /* 0x000fe20008000000 */
[----:B------:R-:W-:Y:S02]  /*bcc0*/  ULDC UR10, c[0x0][0xa88] ;  /* 0x0002a200000a7ab9 */ /* 0x000fe40000000800 */
[----:B------:R-:W-:-:S03]  /*bcd0*/  IMAD.WIDE R20, R9, 0x2, R20 ;  /* 0x0000000209147825 */ /* 0x000fc600078e0214 */
[----:B------:R-:W-:Y:S02]  /*bce0*/  IADD3 R29, P1, R20, 0x1000, RZ ;  /* 0x00001000141d7810 */ /* 0x000fe40007f3e0ff */
[----:B--2---:R-:W-:Y:S02]  /*bcf0*/  @P0 R2UR UR4, R8 ;  /* 0x00000000080402ca */ /* 0x004fe400000e0000 */
[----:B---3--:R-:W-:Y:S01]  /*bd00*/  @P2 R2UR UR10, R6 ;  /* 0x00000000060a22ca */ /* 0x008fe200000e0000 */
[----:B0-----:R-:W-:-:S14]  /*bd10*/  @P2 BRA `(.L_x_2037) ;  /* 0x00000000001c2947 */ /* 0x001fdc0003800000 */
[----:B------:R-:W-:Y:S05]  /*bd20*/  @!P0 BRA `(.L_x_2037) ;  /* 0x0000000000188947 */ /* 0x000fea0003800000 */
[----:B------:R-:W-:Y:S02]  /*bd30*/  ULDC.64 UR6, c[0x0][0x208] ;  /* 0x0000820000067ab9 */ /* 0x000fe40000000a00 */
[----:B------:R-:W2:Y:S04]  /*bd40*/  LDG.E R7, desc[UR6][R4.64] ;  /* 0x0000000604077981 */ /* 0x000ea8000c1e1900 */
[----:B------:R-:W3:Y:S01]  /*bd50*/  LDG.E R6, desc[UR6][R4.64+0x4] ;  /* 0x0000040604067981 */ /* 0x000ee2000c1e1900 */
[----:B--2---:R-:W-:Y:S02]  /*bd60*/  R2UR UR6, R7 ;  /* 0x00000000070672ca */ /* 0x004fe400000e0000 */
[----:B---3--:R-:W-:-:S13]  /*bd70*/  R2UR UR10, R6 ;  /* 0x00000000060a72ca */ /* 0x008fda00000e0000 */
[----:B------:R-:W-:-:S12]  /*bd80*/  UIADD3 UR10, -UR6, UR10, URZ ;  /* 0x0000000a060a7290 */ /* 0x000fd8000fffe13f */
.L_x_2037:
[----:B------:R-:W-:Y:S01]  /*bd90*/  R2UR UR18, R184 ;  /* 0x00000000b81272ca */ /* 0x000fe200000e0000 */
[----:B------:R-:W-:Y:S01]  /*bda0*/  ULDC.64 UR12, c[0x0][0xb70] ;  /* 0x0002dc00000c7ab9 */ /* 0x000fe20000000a00 */
[----:B------:R-:W-:Y:S01]  /*bdb0*/  R2UR UR16, R185 ;  /* 0x00000000b91072ca */ /* 0x000fe200000e0000 */
[----:B------:R-:W-:Y:S01]  /*bdc0*/  USHF.R.S32.HI UR9, URZ, 0x1f, UR4 ;  /* 0x0000001f3f097899 */ /* 0x000fe20008011404 */
[----:B------:R-:W-:Y:S01]  /*bdd0*/  R2UR UR15, R23 ;  /* 0x00000000170f72ca */ /* 0x000fe200000e0000 */
[----:B------:R-:W-:Y:S01]  /*bde0*/  UMOV UR8, UR4 ;  /* 0x0000000400087c82 */ /* 0x000fe20008000000 */
[----:B------:R-:W-:Y:S01]  /*bdf0*/  R2UR UR17, R186 ;  /* 0x00000000ba1172ca */ /* 0x000fe200000e0000 */
[----:B------:R-:W-:Y:S01]  /*be00*/  ULDC.64 UR20, c[0x0][0x208] ;  /* 0x0000820000147ab9 */ /* 0x000fe20000000a00 */
[C---:B------:R-:W-:Y:S02]  /*be10*/  IADD3 R13, P2, R20.reuse, 0x2000, RZ ;  /* 0x00002000140d7810 */ /* 0x040fe40007f5e0ff */
[----:B------:R-:W-:-:S02]  /*be20*/  IADD3 R7, P6, R20, 0x3000, RZ ;  /* 0x0000300014077810 */ /* 0x000fc40007fde0ff */
[----:B------:R-:W-:Y:S01]  /*be30*/  LOP3.LUT R28, R29, 0x380, RZ, 0xc0, !PT ;  /* 0x000003801d1c7812 */ /* 0x000fe200078ec0ff */
[----:B------:R-:W-:Y:S01]  /*be40*/  USHF.R.S32.HI UR14, URZ, 0x1f, UR18 ;  /* 0x0000001f3f0e7899 */ /* 0x000fe20008011412 */
[----:B------:R-:W-:Y:S01]  /*be50*/  LOP3.LUT R12, R13, 0x380, RZ, 0xc0, !PT ;  /* 0x000003800d0c7812 */ /* 0x000fe200078ec0ff */
[----:B------:R-:W-:Y:S01]  /*be60*/  USEL UR16, UR16, URZ, !UP1 ;  /* 0x0000003f10107287 */ /* 0x000fe2000c800000 */
[----:B------:R-:W-:Y:S01]  /*be70*/  LOP3.LUT R4, R7, 0x380, RZ, 0xc0, !PT ;  /* 0x0000038007047812 */ /* 0x000fe200078ec0ff */
[----:B------:R-:W-:Y:S01]  /*be80*/  UIMAD UR11, UR14, UR12, URZ ;  /* 0x0000000c0e0b72a4 */ /* 0x000fe2000f8e023f */
[----:B------:R-:W-:Y:S01]  /*be90*/  SHF.R.U64 R28, R28, 0x3, RZ ;  /* 0x000000031c1c7819 */ /* 0x000fe200000012ff */
[----:B------:R-:W-:Y:S01]  /*bea0*/  UIMAD.WIDE.U32 UR6, UR18, UR12, UR8 ;  /* 0x0000000c120672a5 */ /* 0x000fe2000f8e0008 */
[----:B------:R-:W-:Y:S01]  /*beb0*/  IMAD.U32 R5, RZ, RZ, UR17 ;  /* 0x00000011ff057e24 */ /* 0x000fe2000f8e00ff */
[----:B------:R-:W-:Y:S01]  /*bec0*/  UIMAD UR11, UR18, UR13, UR11 ;  /* 0x0000000d120b72a4 */ /* 0x000fe2000f8e020b */
[----:B------:R-:W-:Y:S01]  /*bed0*/  SHF.R.U64 R12, R12, 0x3, RZ ;  /* 0x000000030c0c7819 */ /* 0x000fe200000012ff */
[----:B------:R-:W-:Y:S01]  /*bee0*/  USEL UR15, UR15, URZ, !UP1 ;  /* 0x0000003f0f0f7287 */ /* 0x000fe2000c800000 */
[----:B------:R-:W-:Y:S01]  /*bef0*/  SHF.R.U64 R4, R4, 0x3, RZ ;  /* 0x0000000304047819 */ /* 0x000fe200000012ff */
[----:B------:R-:W-:Y:S01]  /*bf00*/  ULDC.64 UR12, c[0x0][0xb78] ;  /* 0x0002de00000c7ab9 */ /* 0x000fe20000000a00 */
[----:B------:R-:W-:Y:S01]  /*bf10*/  UIADD3 UR7, UR7, UR11, URZ ;  /* 0x0000000b07077290 */ /* 0x000fe2000fffe03f */
[----:B------:R-:W-:Y:S01]  /*bf20*/  LEA R8, R5, R22, 0x7 ;  /* 0x0000001605087211 */ /* 0x000fe200078e38ff */
[----:B------:R-:W-:Y:S01]  /*bf30*/  UIMAD UR8, UR16, UR12, URZ ;  /* 0x0000000c100872a4 */ /* 0x000fe2000f8e023f */
[----:B------:R-:W-:Y:S01]  /*bf40*/  LOP3.LUT R28, R28, R29, RZ, 0x3c, !PT ;  /* 0x0000001d1c1c7212 */ /* 0x000fe200078e3cff */
[----:B------:R-:W-:Y:S01]  /*bf50*/  UIMAD.WIDE.U32 UR6, UR15, UR12, UR6 ;  /* 0x0000000c0f0672a5 */ /* 0x000fe2000f8e0006 */
[----:B------:R-:W-:Y:S01]  /*bf60*/  SHF.R.S32.HI R5, RZ, 0x1f, R8 ;  /* 0x0000001fff057819 */ /* 0x000fe20000011408 */
[----:B------:R-:W-:Y:S01]  /*bf70*/  UIMAD UR8, UR15, UR13, UR8 ;  /* 0x0000000d0f0872a4 */ /* 0x000fe2000f8e0208 */
[----:B------:R-:W-:Y:S01]  /*bf80*/  LOP3.LUT R12, R12, R13, RZ, 0x3c, !PT ;  /* 0x0000000d0c0c7212 */ /* 0x000fe200078e3cff */
[--C-:B------:R-:W-:Y:S01]  /*bf90*/  IMAD.X R29, RZ, RZ, R21.reuse, P1 ;  /* 0x000000ffff1d7224 */ /* 0x100fe200008e0615 */
[----:B------:R-:W-:Y:S01]  /*bfa0*/  IADD3 R37, P5, R20, 0x4000, RZ ;  /* 0x0000400014257810 */ /* 0x000fe20007fbe0ff */
[----:B------:R-:W-:Y:S01]  /*bfb0*/  IMAD.X R13, RZ, RZ, R21, P2 ;  /* 0x000000ffff0d7224 */ /* 0x000fe200010e0615 */
[----:B------:R-:W-:Y:S01]  /*bfc0*/  IADD3 R6, P0, R8, UR6, RZ ;  /* 0x0000000608067c10 */ /* 0x000fe2000ff1e0ff */
[----:B------:R-:W-:Y:S01]  /*bfd0*/  IMAD.U32 R10, RZ, RZ, UR8 ;  /* 0x00000008ff0a7e24 */ /* 0x000fe2000f8e00ff */
[----:B------:R-:W-:Y:S01]  /*bfe0*/  LOP3.LUT R4, R4, R7, RZ, 0x3c, !PT ;  /* 0x0000000704047212 */ /* 0x000fe200078e3cff */
[----:B------:R-:W-:Y:S01]  /*bff0*/  ULDC.64 UR12, c[0x0][0xaa0] ;  /* 0x0002a800000c7ab9 */ /* 0x000fe20000000a00 */
[----:B------:R-:W-:-:S02]  /*c000*/  IADD3 R41, P4, R20, 0x5000, RZ ;  /* 0x0000500014297810 */ /* 0x000fc40007f9e0ff */
[----:B------:R-:W-:Y:S01]  /*c010*/  IADD3.X R5, R5, UR7, R10, P0, !PT ;  /* 0x0000000705057c10 */ /* 0x000fe200087fe40a */
[----:B------:R-:W-:Y:S01]  /*c020*/  ULDC.64 UR6, c[0x0][0xb40] ;  /* 0x0002d00000067ab9 */ /* 0x000fe20000000a00 */
[----:B------:R-:W-:Y:S02]  /*c030*/  IADD3 R25, P3, R20, 0x6000, RZ ;  /* 0x0000600014197810 */ /* 0x000fe40007f7e0ff */
[----:B------:R-:W-:Y:S02]  /*c040*/  LEA R48, P0, R6, UR6, 0x2 ;  /* 0x0000000606307c11 */ /* 0x000fe4000f8010ff */
[----:B------:R-:W-:Y:S02]  /*c050*/  IADD3 R7, P2, R20, 0x7000, RZ ;  /* 0x0000700014077810 */ /* 0x000fe40007f5e0ff */
[----:B------:R-:W-:Y:S01]  /*c060*/  LEA.HI.X R49, R6, UR7, R5, 0x2, P0 ;  /* 0x0000000706317c11 */ /* 0x000fe200080f1405 */
[----:B------:R-:W-:Y:S01]  /*c070*/  VIADD R5, R8, 0x8 ;  /* 0x0000000808057836 */ /* 0x000fe20000000000 */
[----:B------:R-:W-:-:S02]  /*c080*/  LOP3.LUT P0, RZ, R188, 0x3, RZ, 0xc0, !PT ;  /* 0x00000003bcff7812 */ /* 0x000fc4000780c0ff */
[----:B------:R-:W-:Y:S02]  /*c090*/  LOP3.LUT R9, R20, 0x380, RZ, 0xc0, !PT ;  /* 0x0000038014097812 */ /* 0x000fe400078ec0ff */
[----:B------:R-:W-:Y:S02]  /*c0a0*/  ISETP.GE.OR P1, PT, R8, UR10, P0 ;  /* 0x0000000a08007c0c */ /* 0x000fe40008726670 */
[----:B------:R-:W-:Y:S01]  /*c0b0*/  ISETP.GE.OR P0, PT, R5, UR10, P0 ;  /* 0x0000000a05007c0c */ /* 0x000fe20008706670 */
[----:B------:R-:W-:Y:S01]  /*c0c0*/  IMAD.X R5, RZ, RZ, R21, P6 ;  /* 0x000000ffff057224 */ /* 0x000fe200030e0615 */
[----:B------:R-:W-:Y:S02]  /*c0d0*/  LOP3.LUT R36, R37, 0x380, RZ, 0xc0, !PT ;  /* 0x0000038025247812 */ /* 0x000fe400078ec0ff */
[----:B------:R-:W-:Y:S02]  /*c0e0*/  LOP3.LUT R40, R41, 0x380, RZ, 0xc0, !PT ;  /* 0x0000038029287812 */ /* 0x000fe400078ec0ff */
[----:B------:R-:W-:-:S02]  /*c0f0*/  LOP3.LUT R24, R25, 0x380, RZ, 0xc0, !PT ;  /* 0x0000038019187812 */ /* 0x000fc400078ec0ff */
[----:B------:R-:W-:Y:S02]  /*c100*/  LOP3.LUT R6, R7, 0x380, RZ, 0xc0, !PT ;  /* 0x0000038007067812 */ /* 0x000fe400078ec0ff */
[----:B------:R-:W-:Y:S01]  /*c110*/  SHF.R.U64 R9, R9, 0x3, RZ ;  /* 0x0000000309097819 */ /* 0x000fe200000012ff */
[----:B------:R-:W-:Y:S01]  /*c120*/  @!P1 STG.E desc[UR20][R48.64], R2 ;  /* 0x0000000230009986 */ /* 0x000fe2000c101914 */
[----:B------:R-:W-:Y:S02]  /*c130*/  SHF.R.U64 R36, R36, 0x3, RZ ;  /* 0x0000000324247819 */ /* 0x000fe400000012ff */
[----:B------:R-:W-:Y:S01]  /*c140*/  SHF.R.U64 R40, R40, 0x3, RZ ;  /* 0x0000000328287819 */ /* 0x000fe200000012ff */
[----:B------:R0:W-:Y:S01]  /*c150*/  @!P0 STG.E desc[UR20][R48.64+0x20], R0 ;  /* 0x0000200030008986 */ /* 0x0001e2000c101914 */
[----:B------:R-:W-:Y:S02]  /*c160*/  SHF.R.U64 R24, R24, 0x3, RZ ;  /* 0x0000000318187819 */ /* 0x000fe400000012ff */
[----:B------:R-:W-:Y:S01]  /*c170*/  SHF.R.U64 R6, R6, 0x3, RZ ;  /* 0x0000000306067819 */ /* 0x000fe200000012ff */
[----:B------:R-:W-:Y:S01]  /*c180*/  UIMAD UR6, UR9, UR12, URZ ;  /* 0x0000000c090672a4 */ /* 0x000fe2000f8e023f */
[----:B------:R-:W-:Y:S01]  /*c190*/  LOP3.LUT R20, R9, R20, RZ, 0x3c, !PT ;  /* 0x0000001409147212 */ /* 0x000fe200078e3cff */
[--C-:B------:R-:W-:Y:S01]  /*c1a0*/  IMAD.X R9, RZ, RZ, R21.reuse, P2 ;  /* 0x000000ffff097224 */ /* 0x100fe200010e0615 */
[----:B------:R-:W-:Y:S01]  /*c1b0*/  LOP3.LUT R36, R36, R37, RZ, 0x3c, !PT ;  /* 0x0000002524247212 */ /* 0x000fe200078e3cff */
[--C-:B------:R-:W-:Y:S01]  /*c1c0*/  IMAD.X R37, RZ, RZ, R21.reuse, P5 ;  /* 0x000000ffff257224 */ /* 0x100fe200028e0615 */
[----:B------:R-:W-:Y:S01]  /*c1d0*/  LOP3.LUT R40, R40, R41, RZ, 0x3c, !PT ;  /* 0x0000002928287212 */ /* 0x000fe200078e3cff */
[----:B------:R-:W-:Y:S01]  /*c1e0*/  IMAD.X R41, RZ, RZ, R21, P4 ;  /* 0x000000ffff297224 */ /* 0x000fe200020e0615 */
[----:B------:R-:W-:Y:S01]  /*c1f0*/  LOP3.LUT R24, R24, R25, RZ, 0x3c, !PT ;  /* 0x0000001918187212 */ /* 0x000fe200078e3cff */
[----:B------:R1:W5:Y:S01]  /*c200*/  LD.E.128 R32, desc[UR20][R20.64] ;  /* 0x0000001414207980 */ /* 0x000362000c101d00 */
[----:B------:R-:W-:-:S02]  /*c210*/  IADD3.X R25, RZ, R21, RZ, P3, !PT ;  /* 0x00000015ff197210 */ /* 0x000fc40001ffe4ff */
[----:B------:R-:W-:Y:S01]  /*c220*/  LOP3.LUT R8, R6, R7, RZ, 0x3c, !PT ;  /* 0x0000000706087212 */ /* 0x000fe200078e3cff */
[--C-:B------:R-:W-:Y:S01]  /*c230*/  IMAD.MOV.U32 R44, RZ, RZ, R16.reuse ;  /* 0x000000ffff2c7224 */ /* 0x100fe200078e0010 */
[----:B------:R-:W-:Y:S01]  /*c240*/  SHF.R.S32.HI R45, RZ, 0x1f, R16 ;  /* 0x0000001fff2d7819 */ /* 0x000fe20000011410 */
[----:B------:R-:W5:Y:S01]  /*c250*/  LD.E.128 R28, desc[UR20][R28.64] ;  /* 0x000000141c1c7980 */ /* 0x000f62000c101d00 */
[----:B------:R-:W-:Y:S01]  /*c260*/  UIMAD UR6, UR4, UR13, UR6 ;  /* 0x0000000d040672a4 */ /* 0x000fe2000f8e0206 */
[----:B------:R-:W-:Y:S01]  /*c270*/  ULDC.64 UR8, c[0x0][0xae0] ;  /* 0x0002b80000087ab9 */ /* 0x000fe20000000a00 */
[----:B-1----:R-:W-:Y:S01]  /*c280*/  IMAD.U32 R21, RZ, RZ, UR12 ;  /* 0x0000000cff157e24 */ /* 0x002fe2000f8e00ff */
[----:B------:R-:W5:Y:S04]  /*c290*/  LD.E.128 R12, desc[UR20][R12.64] ;  /* 0x000000140c0c7980 */ /* 0x000f68000c101d00 */
[----:B------:R-:W5:Y:S01]  /*c2a0*/  LD.E.128 R4, desc[UR20][R4.64] ;  /* 0x0000001404047980 */ /* 0x000f62000c101d00 */
[----:B------:R-:W-:-:S03]  /*c2b0*/  IMAD.WIDE.U32 R20, R21, UR4, R44 ;  /* 0x0000000415147c25 */ /* 0x000fc6000f8e002c */
[----:B------:R-:W5:Y:S04]  /*c2c0*/  LD.E.128 R36, desc[UR20][R36.64] ;  /* 0x0000001424247980 */ /* 0x000f68000c101d00 */
[----:B------:R-:W5:Y:S04]  /*c2d0*/  LD.E.128 R40, desc[UR20][R40.64] ;  /* 0x0000001428287980 */ /* 0x000f68000c101d00 */
[----:B------:R-:W5:Y:S04]  /*c2e0*/  LD.E.128 R24, desc[UR20][R24.64] ;  /* 0x0000001418187980 */ /* 0x000f68000c101d00 */
[----:B------:R-:W5:Y:S01]  /*c2f0*/  LD.E.128 R8, desc[UR20][R8.64] ;  /* 0x0000001408087980 */ /* 0x000f62000c101d00 */
[----:B------:R-:W-:Y:S01]  /*c300*/  UIMAD UR4, UR14, UR8, URZ ;  /* 0x000000080e0472a4 */ /* 0x000fe2000f8e023f */
[----:B------:R-:W-:Y:S01]  /*c310*/  @!PT LDS RZ, [RZ] ;  /* 0x00000000fffff984 */ /* 0x000fe20000000800 */
[----:B------:R-:W-:Y:S01]  /*c320*/  @!PT LDS RZ, [RZ] ;  /* 0x00000000fffff984 */ /* 0x000fe20000000800 */
[----:B------:R-:W-:Y:S01]  /*c330*/  @!PT LDS RZ, [RZ] ;  /* 0x00000000fffff984 */ /* 0x000fe20000000800 */
[----:B------:R-:W-:Y:S01]  /*c340*/  @!PT LDS RZ, [RZ] ;  /* 0x00000000fffff984 */ /* 0x000fe20000000800 */
[----:B------:R1:W-:Y:S06]  /*c350*/  MEMBAR.ALL.CTA ;  /* 0x0000000000007992 */ /* 0x0003ec0000008000 */
[----:B-1----:R-:W1:Y:S01]  /*c360*/  FENCE.VIEW.ASYNC.S ;  /* 0x00000000000073c6 */ /* 0x002e620000000000 */
[----:B------:R-:W-:Y:S01]  /*c370*/  VIADD R21, R21, UR6 ;  /* 0x0000000615157c36 */ /* 0x000fe20008000000 */
[----:B------:R-:W-:Y:S01]  /*c380*/  UIMAD UR10, UR17, -0x80, UR10 ;  /* 0xffffff80110a78a4 */ /* 0x000fe2000f8e020a */
[----:B------:R-:W-:Y:S01]  /*c390*/  IMAD.U32 R19, RZ, RZ, UR8 ;  /* 0x00000008ff137e24 */ /* 0x000fe2000f8e00ff */
[----:B------:R-:W-:Y:S01]  /*c3a0*/  UIMAD UR4, UR18, UR9, UR4 ;  /* 0x00000009120472a4 */ /* 0x000fe2000f8e0204 */
[----:B------:R-:W-:-:S02]  /*c3b0*/  ULDC.64 UR6, c[0x0][0xae8] ;  /* 0x0002ba0000067ab9 */ /* 0x000fc40000000a00 */
[----:B------:R-:W-:Y:S01]  /*c3c0*/  IMAD.WIDE.U32 R20, R19, UR18, R20 ;  /* 0x0000001213147c25 */ /* 0x000fe2000f8e0014 */
[----:B------:R-:W-:-:S03]  /*c3d0*/  ISETP.GE.AND P2, PT, R18, UR10, PT ;  /* 0x0000000a12007c0c */ /* 0x000fc6000bf46270 */
[----:B------:R-:W-:Y:S01]  /*c3e0*/  VIADD R21, R21, UR4 ;  /* 0x0000000415157c36 */ /* 0x000fe20008000000 */
[----:B------:R-:W-:Y:S01]  /*c3f0*/  UIMAD UR4, UR16, UR6, URZ ;  /* 0x00000006100472a4 */ /* 0x000fe2000f8e023f */
[----:B------:R-:W-:Y:S01]  /*c400*/  VIADD R3, R3, 0x34820 ;  /* 0x0003482003037836 */ /* 0x000fe20000000000 */
[C---:B------:R-:W-:Y:S01]  /*c410*/  IADD3 R19, R18.reuse, 0x60, RZ ;  /* 0x0000006012137810 */ /* 0x040fe20007ffe0ff */
[----:B------:R-:W-:Y:S01]  /*c420*/  IMAD.U32 R45, RZ, RZ, UR6 ;  /* 0x00000006ff2d7e24 */ /* 0x000fe2000f8e00ff */
[----:B------:R-:W-:Y:S02]  /*c430*/  UIMAD UR4, UR15, UR7, UR4 ;  /* 0x000000070f0472a4 */ /* 0x000fe4000f8e0204 */
[----:B------:R-:W-:Y:S01]  /*c440*/  PRMT R3, RZ, 0x654, R3 ;  /* 0x00000654ff037816 */ /* 0x000fe20000000003 */
[----:B------:R-:W-:Y:S01]  /*c450*/  IMAD.WIDE.U32 R44, R45, UR15, R20 ;  /* 0x0000000f2d2c7c25 */ /* 0x000fe2000f8e0014 */
[----:B------:R-:W-:Y:S02]  /*c460*/  ISETP.GE.AND P1, PT, R19, UR10, PT ;  /* 0x0000000a13007c0c */ /* 0x000fe4000bf26270 */
[----:B------:R-:W-:Y:S01]  /*c470*/  SHF.R.S32.HI R19, RZ, 0x1f, R18 ;  /* 0x0000001fff137819 */ /* 0x000fe20000011412 */
[C---:B0-----:R-:W-:Y:S01]  /*c480*/  VIADD R0, R18.reuse, 0x20 ;  /* 0x0000002012007836 */ /* 0x041fe20000000000 */
[----:B-1----:R0:W-:Y:S01]  /*c490*/  SYNCS.ARRIVE.TRANS64.RED.A1T0 RZ, [R3+URZ], RZ ;  /* 0x000000ff03ff79a7 */ /* 0x0021e2000810043f */
[----:B------:R-:W-:Y:S01]  /*c4a0*/  VIADD R2, R18, 0x40 ;  /* 0x0000004012027836 */ /* 0x000fe20000000000 */
[----:B------:R-:W-:Y:S01]  /*c4b0*/  BSSY B1, `(.L_x_2038) ;  /* 0x0000018000017945 */ /* 0x000fe20003800000 */
[----:B------:R-:W-:-:S02]  /*c4c0*/  IMAD.U32 R23, RZ, RZ, UR17 ;  /* 0x00000011ff177e24 */ /* 0x000fc4000f8e00ff */
[----:B------:R-:W-:Y:S01]  /*c4d0*/  VIADD R51, R45, UR4 ;  /* 0x000000042d337c36 */ /* 0x000fe20008000000 */
[----:B------:R-:W-:Y:S01]  /*c4e0*/  ISETP.GE.AND P4, PT, R0, UR10, PT ;  /* 0x0000000a00007c0c */ /* 0x000fe2000bf86270 */
[----:B------:R-:W-:Y:S01]  /*c4f0*/  IMAD.WIDE R20, R23, 0x80, R18 ;  /* 0x0000008017147825 */ /* 0x000fe200078e0212 */
[----:B------:R-:W-:Y:S01]  /*c500*/  ISETP.GE.AND P0, PT, R2, UR10, PT ;  /* 0x0000000a02007c0c */ /* 0x000fe2000bf06270 */
[----:B0-----:R-:W-:-:S12]  /*c510*/  @P2 BRA `(.L_x_2039) ;  /* 0x0000000000442947 */ /* 0x001fd80003800000 */
        /* <DEDUP_REMOVED lines=17> */
.L_x_2039:
[----:B------:R-:W-:Y:S05]  /*c630*/  BSYNC B1 ;  /* 0x0000000000017941 */ /* 0x000fea0003800000 */
.L_x_2038:
        /* <DEDUP_REMOVED lines=10> */
[----:B0----5:R-:W-:Y:S02]  /*c6e0*/  VIADD R32, R16, 0x40 ;  /* 0x0000004010207836 */ /* 0x021fe40000000000 */
        /* <DEDUP_REMOVED lines=8> */
[----:B------:R1:W-:Y:S04]  /*c770*/  @!P3 STG.E.128 desc[UR8][R32.64], R28 ;  /* 0x0000001c2000b986 */ /* 0x0003e8000c101d08 */
[----:B------:R1:W-:Y:S02]  /*c780*/  @!P4 STG.E.128 desc[UR8][R32.64+0x80], R40 ;  /* 0x000080282000c986 */ /* 0x0003e4000c101d08 */
.L_x_2041:
[----:B------:R-:W-:Y:S05]  /*c790*/  BSYNC B1 ;  /* 0x0000000000017941 */ /* 0x000fea0003800000 */
.L_x_2040:
[----:B------:R-:W-:Y:S04]  /*c7a0*/  BSSY B1, `(.L_x_2042) ;  /* 0x0000015000017945 */ /* 0x000fe80003800000 */
[----:B------:R-:W-:Y:S05]  /*c7b0*/  @P0 BRA `(.L_x_2043) ;  /* 0x00000000004c0947 */ /* 0x000fea0003800000 */
[----:B------:R-:W-:Y:S01]  /*c7c0*/  IADD3 R23, P0, R20, 0x40, RZ ;  /* 0x0000004014177810 */ /* 0x000fe20007f1e0ff */
[----:B------:R-:W-:Y:S01]  /*c7d0*/  ULDC.64 UR6, c[0x0][0xad8] ;  /* 0x0002b60000067ab9 */ /* 0x000fe20000000a00 */
[----:B------:R-:W-:Y:S01]  /*c7e0*/  IMAD.MOV.U32 R2, RZ, RZ, R44 ;  /* 0x000000ffff027224 */ /* 0x000fe200078e002c */
[C---:B-1---5:R-:W-:Y:S01]  /*c7f0*/  IADD3 R28, R16.reuse, 0x40, RZ ;  /* 0x00000040101c7810 */ /* 0x062fe20007ffe0ff */
        /* <DEDUP_REMOVED lines=15> */
.L_x_2043:
[----:B------:R-:W-:Y:S05]  /*c8f0*/  BSYNC B1 ;  /* 0x0000000000017941 */ /* 0x000fea0003800000 */
.L_x_2042:
        /* <DEDUP_REMOVED lines=10> */
[----:B------:R-:W-:-:S03]  /*c9a0*/  ULDC.64 UR8, c[0x0][0x208] ;  /* 0x0000820000087ab9 */ /* 0x000fc60000000a00 */
[----:B------:R-:W-:-:S04]  /*c9b0*/  IMAD R20, R20, UR6, RZ ;  /* 0x0000000614147c24 */ /* 0x000fc8000f8e02ff */
        /* <DEDUP_REMOVED lines=11> */
.L_x_2036:
[----:B------:R-:W-:Y:S01]  /*ca70*/  R2UR UR8, R185 ;  /* 0x00000000b90872ca */ /* 0x000fe200000e0000 */
[----:B------:R-:W-:Y:S01]  /*ca80*/  ULDC.64 UR6, c[0x0][0xbe0] ;  /* 0x0002f80000067ab9 */ /* 0x000fe20000000a00 */
[----:B------:R-:W-:Y:S01]  /*ca90*/  R2UR UR4, R23 ;  /* 0x00000000170472ca */ /* 0x000fe200000e0000 */
[----:B------:R-:W-:Y:S01]  /*caa0*/  UISETP.NE.U32.AND UP0, UPT, UR6, URZ, UPT ;  /* 0x0000003f0600728c */ /* 0x000fe2000bf05070 */
[----:B------:R-:W-:-:S03]  /*cab0*/  ULDC.64 UR12, c[0x0][0x208] ;  /* 0x00008200000c7ab9 */ /* 0x000fc60000000a00 */
[----:B------:R-:W-:-:S06]  /*cac0*/  UISETP.NE.AND.EX UP1, UPT, UR7, URZ, UPT, UP0 ;  /* 0x0000003f0700728c */ /* 0x000fcc000bf25300 */
[----:B------:R-:W-:Y:S02]  /*cad0*/  PLOP3.LUT P2, PT, PT, PT, UP1, 0x80, 0x0 ;  /* 0x000000000000781c */ /* 0x000fe40003f4f018 */
[----:B------:R-:W-:Y:S02]  /*cae0*/  USHF.L.U64.HI UR10, UR4, 0x2, UR8 ;  /* 0x00000002040a7899 */ /* 0x000fe40008010208 */
[----:B------:R-:W-:Y:S01]  /*caf0*/  USHF.L.U32 UR4, UR4, 0x2, URZ ;  /* 0x0000000204047899 */ /* 0x000fe2000800063f */
[----:B------:R-:W-:-:S03]  /*cb00*/  ULDC.64 UR8, c[0x0][0xbd8] ;  /* 0x0002f60000087ab9 */ /* 0x000fc60000000a00 */
[----:B------:R-:W-:Y:S02]  /*cb10*/  @UP1 UIADD3 UR6, UP2, UR4, UR6, URZ ;  /* 0x0000000604061290 */ /* 0x000fe4000ff5e03f */
[----:B------:R-:W-:Y:S02]  /*cb20*/  UISETP.NE.U32.AND UP0, UPT, UR8, URZ, UPT ;  /* 0x0000003f0800728c */ /* 0x000fe4000bf05070 */
[----:B------:R-:W-:Y:S02]  /*cb30*/  @UP1 UIADD3.X UR7, UR10, UR7, URZ, UP2, !UPT ;  /* 0x000000070a071290 */ /* 0x000fe400097fe43f */
[----:B------:R-:W-:Y:S01]  /*cb40*/  IMAD.U32 R4, RZ, RZ, UR6 ;  /* 0x00000006ff047e24 */ /* 0x000fe2000f8e00ff */
[----:B------:R-:W-:Y:S02]  /*cb50*/  UISETP.NE.AND.EX UP0, UPT, UR9, URZ, UPT, UP0 ;  /* 0x0000003f0900728c */ /* 0x000fe4000bf05300 */
[----:B------:R-:W-:Y:S01]  /*cb60*/  UIADD3 UR4, UP1, UR4, UR8, URZ ;  /* 0x0000000804047290 */ /* 0x000fe2000ff3e03f */
[----:B------:R-:W-:-:S03]  /*cb70*/  IMAD.U32 R5, RZ, RZ, UR7 ;  /* 0x00000007ff057e24 */ /* 0x000fc6000f8e00ff */
[----:B------:R-:W-:Y:S01]  /*cb80*/  PLOP3.LUT P1, PT, PT, PT, UP0, 0x80, 0x0 ;  /* 0x000000000000781c */ /* 0x000fe20003f2f008 */
[----:B------:R-:W-:Y:S01]  /*cb90*/  UIADD3.X UR6, UR10, UR9, URZ, UP1, !UPT ;  /* 0x000000090a067290 */ /* 0x000fe20008ffe43f */
[----:B------:R-:W2:Y:S01]  /*cba0*/  @P2 LDG.E R4, desc[UR12][R4.64] ;  /* 0x0000000c04042981 */ /* 0x000ea2000c1e1900 */
[----:B------:R-:W-:Y:S02]  /*cbb0*/  IMAD.MOV.U32 R7, RZ, RZ, RZ ;  /* 0x000000ffff077224 */ /* 0x000fe400078e00ff */
[----:B------:R-:W-:Y:S02]  /*cbc0*/  IMAD.U32 R2, RZ, RZ, UR4 ;  /* 0x00000004ff027e24 */ /* 0x000fe4000f8e00ff */
[----:B------:R-:W-:Y:S01]  /*cbd0*/  IMAD.U32 R3, RZ, RZ, UR6 ;  /* 0x00000006ff037e24 */ /* 0x000fe2000f8e00ff */
[----:B------:R-:W-:Y:S01]  /*cbe0*/  ULDC UR4, c[0x0][0xa88] ;  /* 0x0002a20000047ab9 */ /* 0x000fe20000000800 */
[----:B------:R-:W-:-:S04]  /*cbf0*/  ISETP.GT.AND P0, PT, R192, 0x7f, PT ;  /* 0x0000007fc000780c */ /* 0x000fc80003f04270 */
[----:B------:R0:W5:Y:S01]  /*cc00*/  @P1 LDG.E R7, desc[UR12][R2.64] ;  /* 0x0000000c02071981 */ /* 0x000162000c1e1900 */
[----:B--2---:R-:W-:Y:S01]  /*cc10*/  @P2 R2UR UR4, R4 ;  /* 0x00000000040422ca */ /* 0x004fe200000e0000 */
        /* <DEDUP_REMOVED lines=8> */
.L_x_2045:
[----:B------:R-:W-:Y:S01]  /*cca0*/  R2UR UR8, R184 ;  /* 0x00000000b80872ca */ /* 0x000fe200000e0000 */
[----:B------:R-:W-:Y:S01]  /*ccb0*/  BSSY B1, `(.L_x_2046) ;  /* 0x0000025000017945 */ /* 0x000fe20003800000 */
[----:B------:R-:W-:Y:S02]  /*ccc0*/  R2UR UR7, R23 ;  /* 0x00000000170772ca */ /* 0x000fe400000e0000 */
[----:B------:R-:W-:Y:S02]  /*ccd0*/  R2UR UR6, R185 ;  /* 0x00000000b90672ca */ /* 0x000fe400000e0000 */
[----:B------:R-:W-:Y:S02]  /*cce0*/  SHF.R.S32.HI R9, RZ, 0x1f, R16 ;  /* 0x0000001fff097819 */ /* 0x000fe40000011410 */
[----:B-----5:R-:W-:-:S05]  /*ccf0*/  SHF.R.S32.HI R6, RZ, 0x1f, R7 ;  /* 0x0000001fff067819 */ /* 0x020fca0000011407 */
[----:B------:R-:W-:Y:S02]  /*cd00*/  USHF.R.S32.HI UR8, URZ, 0x1f, UR8 ;  /* 0x0000001f3f087899 */ /* 0x000fe40008011408 */
[----:B------:R-:W-:Y:S02]  /*cd10*/  USEL UR9, UR7, URZ, !UP0 ;  /* 0x0000003f07097287 */ /* 0x000fe4000c000000 */
[----:B------:R-:W-:Y:S01]  /*cd20*/  USEL UR10, UR6, URZ, !UP0 ;  /* 0x0000003f060a7287 */ /* 0x000fe2000c000000 */
[----:B------:R-:W-:Y:S11]  /*cd30*/  @P0 BRA `(.L_x_2047) ;  /* 0x0000000000700947 */ /* 0x000ff60003800000 */
[----:B------:R-:W0:Y:S01]  /*cd40*/  S2R R2, SR_TID.X ;  /* 0x0000000000027919 */ /* 0x000e220000002100 */
[----:B------:R-:W-:-:S13]  /*cd50*/  R2UR UR6, R186 ;  /* 0x00000000ba0672ca */ /* 0x000fda00000e0000 */
[----:B------:R-:W-:-:S04]  /*cd60*/  IMAD.U32 R0, RZ, RZ, UR6 ;  /* 0x00000006ff007e24 */ /* 0x000fc8000f8e00ff */
[----:B0-----:R-:W-:-:S05]  /*cd70*/  IMAD R0, R0, 0x80, R2 ;  /* 0x0000008000007824 */ /* 0x001fca00078e0202 */
[----:B------:R-:W-:-:S04]  /*cd80*/  IADD3 R0, R0, -0x80, RZ ;  /* 0xffffff8000007810 */ /* 0x000fc80007ffe0ff */
[----:B------:R-:W-:-:S13]  /*cd90*/  ISETP.GE.AND P0, PT, R0, UR4, PT ;  /* 0x0000000400007c0c */ /* 0x000fda000bf06270 */
[----:B------:R-:W-:Y:S05]  /*cda0*/  @P0 BRA `(.L_x_2047) ;  /* 0x0000000000540947 */ /* 0x000fea0003800000 */
[----:B------:R-:W-:Y:S01]  /*cdb0*/  R2UR UR7, R184 ;  /* 0x00000000b80772ca */ /* 0x000fe200000e0000 */
[----:B------:R-:W-:Y:S01]  /*cdc0*/  ULDC.64 UR12, c[0x0][0xb70] ;  /* 0x0002dc00000c7ab9 */ /* 0x000fe20000000a00 */
[C---:B------:R-:W-:Y:S01]  /*cdd0*/  IADD3 R2, P0, R0.reuse, R7, RZ ;  /* 0x0000000700027210 */ /* 0x040fe20007f1e0ff */
[----:B------:R-:W-:Y:S02]  /*cde0*/  UIMAD UR6, UR8, UR12, URZ ;  /* 0x0000000c080672a4 */ /* 0x000fe4000f8e023f */
[----:B------:R-:W-:Y:S01]  /*cdf0*/  IMAD.U32 R5, RZ, RZ, UR12 ;  /* 0x0000000cff057e24 */ /* 0x000fe2000f8e00ff */
[----:B------:R-:W-:Y:S01]  /*ce00*/  ULDC.64 UR14, c[0x0][0x208] ;  /* 0x00008200000e7ab9 */ /* 0x000fe20000000a00 */
[----:B------:R-:W-:-:S06]  /*ce10*/  LEA.HI.X.SX32 R3, R0, R6, 0x1, P0 ;  /* 0x0000000600037211 */ /* 0x000fcc00000f0eff */
[----:B------:R-:W-:Y:S02]  /*ce20*/  UIMAD UR6, UR7, UR13, UR6 ;  /* 0x0000000d070672a4 */ /* 0x000fe4000f8e0206 */
[----:B------:R-:W-:Y:S01]  /*ce30*/  IMAD.WIDE.U32 R2, R5, UR7, R2 ;  /* 0x0000000705027c25 */ /* 0x000fe2000f8e0002 */
[----:B------:R-:W-:Y:S02]  /*ce40*/  ULDC.64 UR12, c[0x0][0xb78] ;  /* 0x0002de00000c7ab9 */ /* 0x000fe40000000a00 */
[----:B------:R-:W-:Y:S01]  /*ce50*/  UIMAD UR7, UR10, UR12, URZ ;  /* 0x0000000c0a0772a4 */ /* 0x000fe2000f8e023f */
[----:B------:R-:W-:Y:S02]  /*ce60*/  VIADD R3, R3, UR6 ;  /* 0x0000000603037c36 */ /* 0x000fe40008000000 */
        /* <DEDUP_REMOVED lines=9> */
.L_x_2047:
[----:B------:R-:W-:Y:S05]  /*cf00*/  BSYNC B1 ;  /* 0x0000000000017941 */ /* 0x000fea0003800000 */
.L_x_2046:
[----:B------:R-:W-:Y:S01]  /*cf10*/  R2UR UR11, R186 ;  /* 0x00000000ba0b72ca */ /* 0x000fe200000e0000 */
[----:B------:R-:W-:Y:S01]  /*cf20*/  ULDC.64 UR6, c[0x0][0xaa0] ;  /* 0x0002a80000067ab9 */ /* 0x000fe20000000a00 */
[----:B------:R-:W-:Y:S01]  /*cf30*/  R2UR UR14, R184 ;  /* 0x00000000b80e72ca */ /* 0x000fe200000e0000 */
[----:B------:R-:W-:Y:S01]  /*cf40*/  IMAD.MOV.U32 R2, RZ, RZ, R16 ;  /* 0x000000ffff027224 */ /* 0x000fe200078e0010 */
[----:B------:R-:W-:Y:S01]  /*cf50*/  ULDC.64 UR12, c[0x0][0xae0] ;  /* 0x0002b800000c7ab9 */ /* 0x000fe20000000a00 */
[----:B0-----:R-:W-:Y:S01]  /*cf60*/  IMAD.MOV.U32 R3, RZ, RZ, R9 ;  /* 0x000000ffff037224 */ /* 0x001fe200078e0009 */
[----:B------:R-:W-:Y:S01]  /*cf70*/  BSSY B1, `(.L_x_2048) ;  /* 0x000002e000017945 */ /* 0x000fe20003800000 */
[----:B------:R-:W-:Y:S01]  /*cf80*/  IMAD R0, R6, UR6, RZ ;  /* 0x0000000606007c24 */ /* 0x000fe2000f8e02ff */
[----:B------:R-:W-:Y:S01]  /*cf90*/  MOV R6, R18 ;  /* 0x0000001200067202 */ /* 0x000fe20000000f00 */
[----:B------:R-:W-:Y:S01]  /*cfa0*/  IMAD.WIDE.U32 R2, R7, UR6, R2 ;  /* 0x0000000607027c25 */ /* 0x000fe2000f8e0002 */
[----:B------:R-:W-:-:S03]  /*cfb0*/  UIMAD UR6, UR8, UR12, URZ ;  /* 0x0000000c080672a4 */ /* 0x000fc6000f8e023f */
[----:B------:R-:W-:Y:S01]  /*cfc0*/  IMAD R7, R7, UR7, R0 ;  /* 0x0000000707077c24 */ /* 0x000fe2000f8e0200 */
[----:B------:R-:W-:Y:S01]  /*cfd0*/  UIMAD UR7, UR11, -0x80, UR4 ;  /* 0xffffff800b0778a4 */ /* 0x000fe2000f8e0204 */
[----:B------:R-:W-:Y:S01]  /*cfe0*/  IMAD.U32 R5, RZ, RZ, UR12 ;  /* 0x0000000cff057e24 */ /* 0x000fe2000f8e00ff */
[----:B------:R-:W-:Y:S01]  /*cff0*/  UIMAD UR6, UR14, UR13, UR6 ;  /* 0x0000000d0e0672a4 */ /* 0x000fe2000f8e0206 */
[C---:B------:R-:W-:Y:S01]  /*d000*/  VIADD R4, R18.reuse, 0x60 ;  /* 0x0000006012047836 */ /* 0x040fe20000000000 */
[----:B------:R-:W-:Y:S01]  /*d010*/  IADD3 R3, R3, R7, RZ ;  /* 0x0000000703037210 */ /* 0x000fe20007ffe0ff */
[----:B------:R-:W-:Y:S01]  /*d020*/  ULDC.64 UR12, c[0x0][0xae8] ;  /* 0x0002ba00000c7ab9 */ /* 0x000fe20000000a00 */
[C---:B------:R-:W-:Y:S01]  /*d030*/  ISETP.GE.AND P2, PT, R18.reuse, UR7, PT ;  /* 0x0000000712007c0c */ /* 0x040fe2000bf46270 */
[----:B------:R-:W-:Y:S01]  /*d040*/  UIMAD UR4, UR10, UR12, URZ ;  /* 0x0000000c0a0472a4 */ /* 0x000fe2000f8e023f */
[----:B------:R-:W-:Y:S01]  /*d050*/  VIADD R0, R18, 0x20 ;  /* 0x0000002012007836 */ /* 0x000fe20000000000 */
[----:B------:R-:W-:Y:S01]  /*d060*/  ISETP.GE.AND P0, PT, R4, UR7, PT ;  /* 0x0000000704007c0c */ /* 0x000fe2000bf06270 */
[----:B------:R-:W-:Y:S01]  /*d070*/  IMAD.WIDE.U32 R2, R5, UR14, R2 ;  /* 0x0000000e05027c25 */ /* 0x000fe2000f8e0002 */
[----:B------:R-:W-:Y:S01]  /*d080*/  UIMAD UR4, UR9, UR13, UR4 ;  /* 0x0000000d090472a4 */ /* 0x000fe2000f8e0204 */
[----:B------:R-:W-:-:S02]  /*d090*/  SHF.R.S32.HI R7, RZ, 0x1f, R18 ;  /* 0x0000001fff077819 */ /* 0x000fc40000011412 */
[----:B------:R-:W-:Y:S01]  /*d0a0*/  VIADD R3, R3, UR6 ;  /* 0x0000000603037c36 */ /* 0x000fe20008000000 */
[----:B------:R-:W-:Y:S01]  /*d0b0*/  ISETP.GE.AND P3, PT, R0, UR7, PT ;  /* 0x0000000700007c0c */ /* 0x000fe2000bf66270 */
[----:B------:R-:W-:Y:S02]  /*d0c0*/  IMAD.U32 R5, RZ, RZ, UR12 ;  /* 0x0000000cff057e24 */ /* 0x000fe4000f8e00ff */
[----:B------:R-:W-:Y:S02]  /*d0d0*/  VIADD R0, R18, 0x40 ;  /* 0x0000004012007836 */ /* 0x000fe40000000000 */
[----:B------:R-:W-:-:S03]  /*d0e0*/  IMAD.WIDE.U32 R4, R5, UR9, R2 ;  /* 0x0000000905047c25 */ /* 0x000fc6000f8e0002 */
[----:B------:R-:W-:Y:S01]  /*d0f0*/  ISETP.GE.AND P1, PT, R0, UR7, PT ;  /* 0x0000000700007c0c */ /* 0x000fe2000bf26270 */
[----:B------:R-:W-:Y:S02]  /*d100*/  IMAD.U32 R9, RZ, RZ, UR11 ;  /* 0x0000000bff097e24 */ /* 0x000fe4000f8e00ff */
[----:B------:R-:W-:Y:S02]  /*d110*/  VIADD R11, R5, UR4 ;  /* 0x00000004050b7c36 */ /* 0x000fe40008000000 */
[----:B------:R-:W-:Y:S01]  /*d120*/  IMAD.WIDE R6, R9, 0x80, R6 ;  /* 0x0000008009067825 */ /* 0x000fe200078e0206 */
[----:B------:R-:W-:Y:S07]  /*d130*/  @P2 BRA `(.L_x_2049) ;  /* 0x0000000000442947 */ /* 0x000fee0003800000 */
[----:B------:R-:W-:Y:S01]  /*d140*/  ULDC.64 UR8, c[0x0][0xad8] ;  /* 0x0002b60000087ab9 */ /* 0x000fe20000000a00 */
[C---:B------:R-:W-:Y:S01]  /*d150*/  VIADD R0, R16.reuse, 0x40 ;  /* 0x0000004010007836 */ /* 0x040fe20000000000 */
        /* <DEDUP_REMOVED lines=15> */
.L_x_2049:
[----:B------:R-:W-:Y:S05]  /*d250*/  BSYNC B1 ;  /* 0x0000000000017941 */ /* 0x000fea0003800000 */
.L_x_2048:
[----:B------:R-:W-:Y:S04]  /*d260*/  BSSY B1, `(.L_x_2050) ;  /* 0x0000015000017945 */ /* 0x000fe80003800000 */
[----:B------:R-:W-:Y:S05]  /*d270*/  @P3 BRA `(.L_x_2051) ;  /* 0x00000000004c3947 */ /* 0x000fea0003800000 */
[----:B0-----:R-:W-:Y:S01]  /*d280*/  IADD3 R9, P2, R6, 0x20, RZ ;  /* 0x0000002006097810 */ /* 0x001fe20007f5e0ff */
        /* <DEDUP_REMOVED lines=18> */
.L_x_2051:
[----:B------:R-:W-:Y:S05]  /*d3b0*/  BSYNC B1 ;  /* 0x0000000000017941 */ /* 0x000fea0003800000 */
.L_x_2050:
[----:B------:R-:W-:Y:S04]  /*d3c0*/  BSSY B1, `(.L_x_2052) ;  /* 0x0000015000017945 */ /* 0x000fe80003800000 */
[----:B------:R-:W-:Y:S05]  /*d3d0*/  @P1 BRA `(.L_x_2053) ;  /* 0x00000000004c1947 */ /* 0x000fea0003800000 */
[----:B01----:R-:W-:Y:S01]  /*d3e0*/  IADD3 R9, P1, R6, 0x40, RZ ;  /* 0x0000004006097810 */ /* 0x003fe20007f3e0ff */
        /* <DEDUP_REMOVED lines=18> */
.L_x_2053:
[----:B------:R-:W-:Y:S05]  /*d510*/  BSYNC B1 ;  /* 0x0000000000017941 */ /* 0x000fea0003800000 */
.L_x_2052:
[----:B------:R-:W-:Y:S05]  /*d520*/  @P0 BRA `(.L_x_2044) ;  /* 0x00000000004c0947 */ /* 0x000fea0003800000 */
[----:B------:R-:W-:Y:S01]  /*d530*/  IADD3 R5, P0, R6, 0x60, RZ ;  /* 0x0000006006057810 */ /* 0x000fe20007f1e0ff */
        /* <DEDUP_REMOVED lines=18> */
.L_x_2044:
[----:B------:R-:W-:Y:S05]  /*d660*/  BSYNC B0 ;  /* 0x0000000000007941 */ /* 0x000fea0003800000 */
.L_x_2035:
[----:B------:R-:W-:Y:S02]  /*d670*/  ULDC UR4, c[0x0][0xc14] ;  /* 0x0003050000047ab9 */ /* 0x000fe40000000800 */
[----:B------:R-:W-:-:S13]  /*d680*/  ISETP.GE.AND P0, PT, R47, UR4, PT ;  /* 0x000000042f007c0c */ /* 0x000fda000bf06270 */
[----:B------:R-:W-:Y:S05]  /*d690*/  @!P0 BRA `(.L_x_2054) ;  /* 0xffffff3400c48947 */ /* 0x000fea000383ffff */
[----:B------:R-:W-:Y:S05]  /*d6a0*/  EXIT ;  /* 0x000000000000794d */ /* 0x000fea0003800000 */
.L_x_1999:
        /* <DEDUP_REMOVED lines=23> */
[----:B------:R-:W-:-:S09]  /*d820*/  LOP3.LUT R0, R0, 0xfffffffe, RZ, 0xc0, !PT ;  /* 0xfffffffe00007812 */ /* 0x000fd200078ec0ff */
        /* <DEDUP_REMOVED lines=9> */
[----:B------:R-:W-:-:S03]  /*d8c0*/  ISETP.GE.U32.AND P0, PT, R7, 0x4, PT ;  /* 0x000000040700780c */ /* 0x000fc60003f06070 */
[----:B------:R-:W-:-:S05]  /*d8d0*/  IMAD.IADD R4, R5, 0x1, R4 ;  /* 0x0000000105047824 */ /* 0x000fca00078e0204 */
[----:B------:R-:W1:Y:S05]  /*d8e0*/  SHFL.UP PT, R6, R4, 0x4, RZ ;  /* 0x0480000004067989 */ /* 0x000e6a00000e00ff */
[----:B------:R-:W-:-:S04]  /*d8f0*/  @P0 LOP3.LUT R0, R0, 0x8, RZ, 0xfc, !PT ;  /* 0x0000000800000812 */ /* 0x000fc800078efcff */
[----:B------:R-:W-:Y:S02]  /*d900*/  LOP3.LUT R0, R0, 0xfffffffb, RZ, 0xc0, !PT ;  /* 0xfffffffb00007812 */ /* 0x000fe400078ec0ff */
[----:B-1----:R-:W-:Y:S01]  /*d910*/  SEL R3, R6, RZ, P0 ;  /* 0x000000ff06037207 */ /* 0x002fe20000000000 */
[----:B------:R-:W-:Y:S01]  /*d920*/  IMAD.MOV.U32 R6, RZ, RZ, RZ ;  /* 0x000000ffff067224 */ /* 0x000fe200078e00ff */
        /* <DEDUP_REMOVED lines=22> */
.L_x_2059:
[----:B------:R-:W-:Y:S01]  /*da90*/  IADD3 R6, R6, 0x1f, RZ ;  /* 0x0000001f06067810 */ /* 0x000fe20007ffe0ff */
[----:B------:R-:W-:-:S03]  /*daa0*/  IMAD.U32 R19, RZ, RZ, UR7 ;  /* 0x00000007ff137e24 */ /* 0x000fc6000f8e00ff */
[----:B------:R-:W-:-:S13]  /*dab0*/  ISETP.GE.AND P0, PT, R6, UR5, PT ;  /* 0x0000000506007c0c */ /* 0x000fda000bf06270 */
[----:B------:R-:W-:Y:S05]  /*dac0*/  @P0 BRA `(.L_x_2056) ;  /* 0x0000000400cc0947 */ /* 0x000fea0003800000 */
[----:B------:R-:W0:Y:S01]  /*dad0*/  S2R R2, SR_TID.X ;  /* 0x0000000000027919 */ /* 0x000e220000002100 */
        /* <DEDUP_REMOVED lines=11> */
.L_x_2058:
[----:B------:R-:W-:Y:S05]  /*db90*/  BSYNC B0 ;  /* 0x0000000000007941 */ /* 0x000fea0003800000 */
.L_x_2057:
        /* <DEDUP_REMOVED lines=25> */
.L_x_2055:
        /* <DEDUP_REMOVED lines=21> */
.L_x_2060:
[----:B-1----:R-:W-:Y:S01]  /*de80*/  IMAD.MOV R2, RZ, RZ, -R3 ;  /* 0x000000ffff027224 */ /* 0x002fe200078e0a03 */
[----:B--2---:R-:W-:Y:S01]  /*de90*/  IABS R4, R6 ;  /* 0x0000000600047213 */ /* 0x004fe20000000000 */
[----:B---3--:R-:W-:Y:S02]  /*dea0*/  IMAD R16, R16, UR4, R7 ;  /* 0x0000000410107c24 */ /* 0x008fe4000f8e0207 */
[----:B------:R-:W-:Y:S01]  /*deb0*/  IMAD R5, R2, R11, RZ ;  /* 0x0000000b02057224 */ /* 0x000fe200078e02ff */
[----:B------:R-:W-:Y:S01]  /*dec0*/  IADD3 R4, RZ, -R4, RZ ;  /* 0x80000004ff047210 */ /* 0x000fe20007ffe0ff */
[----:B------:R-:W-:-:S04]  /*ded0*/  IMAD.MOV.U32 R2, RZ, RZ, RZ ;  /* 0x000000ffff027224 */ /* 0x000fc800078e00ff */
[----:B------:R-:W-:Y:S01]  /*dee0*/  IMAD.HI.U32 R2, R3, R5, R2 ;  /* 0x0000000503027227 */ /* 0x000fe200078e0002 */
[----:B------:R-:W-:-:S04]  /*def0*/  IADD3 R5, -R16, UR6, RZ ;  /* 0x0000000610057c10 */ /* 0x000fc8000fffe1ff */
        /* <DEDUP_REMOVED lines=18> */
[----:B------:R-:W-:-:S03]  /*e020*/  IMAD.IADD R4, R5, 0x1, R4 ;  /* 0x0000000105047824 */ /* 0x000fc600078e0204 */
[----:B------:R-:W-:-:S04]  /*e030*/  IABS R7, R8 ;  /* 0x0000000800077213 */ /* 0x000fc80000000000 */
[----:B------:R-:W1:Y:S08]  /*e040*/  I2F.RP R10, R7 ;  /* 0x00000007000a7306 */ /* 0x000e700000209400 */
[----:B-1----:R-:W1:Y:S02]  /*e050*/  MUFU.RCP R10, R10 ;  /* 0x0000000a000a7308 */ /* 0x002e640000001000 */
[----:B-1----:R-:W-:-:S06]  /*e060*/  VIADD R2, R10, 0xffffffe ;  /* 0x0ffffffe0a027836 */ /* 0x002fcc0000000000 */
[----:B------:R1:W2:Y:S02]  /*e070*/  F2I.FTZ.U32.TRUNC.NTZ R3, R2 ;  /* 0x0000000200037305 */ /* 0x0002a4000021f000 */
[----:B-1----:R-:W-:Y:S01]  /*e080*/  IMAD.MOV.U32 R2, RZ, RZ, RZ ;  /* 0x000000ffff027224 */ /* 0x002fe200078e00ff */
[----:B--2---:R-:W-:-:S05]  /*e090*/  IADD3 R6, RZ, -R3, RZ ;  /* 0x80000003ff067210 */ /* 0x004fca0007ffe0ff */
        /* <DEDUP_REMOVED lines=16> */
[----:B------:R-:W-:Y:S02]  /*e1a0*/  @!P0 LOP3.LUT R3, RZ, R8, RZ, 0x33, !PT ;  /* 0x00000008ff038212 */ /* 0x000fe400078e33ff */
[----:B------:R-:W-:Y:S02]  /*e1b0*/  IADD3 R8, -R8, RZ, RZ ;  /* 0x000000ff08087210 */ /* 0x000fe40007ffe1ff */
[----:B------:R-:W-:-:S03]  /*e1c0*/  LOP3.LUT R2, RZ, R3, RZ, 0x33, !PT ;  /* 0x00000003ff027212 */ /* 0x000fc600078e33ff */
[----:B------:R-:W-:Y:S02]  /*e1d0*/  IMAD R18, R3, R8, R4 ;  /* 0x0000000803127224 */ /* 0x000fe400078e0204 */
[----:B------:R-:W-:Y:S01]  /*e1e0*/  IMAD.IADD R17, R17, 0x1, R2 ;  /* 0x0000000111117824 */ /* 0x000fe200078e0202 */
[----:B------:R-:W-:Y:S06]  /*e1f0*/  BRA `(.L_x_2061) ;  /* 0x00000000000c7947 */ /* 0x000fec0003800000 */
.L_x_2056:
[----:B------:R-:W-:Y:S02]  /*e200*/  IMAD.MOV.U32 R17, RZ, RZ, RZ ;  /* 0x000000ffff117224 */ /* 0x000fe400078e00ff */
[----:B------:R-:W-:Y:S02]  /*e210*/  IMAD.U32 R16, RZ, RZ, UR6 ;  /* 0x00000006ff107e24 */ /* 0x000fe4000f8e00ff */
[----:B------:R-:W-:-:S07]  /*e220*/  IMAD.MOV.U32 R18, RZ, RZ, RZ ;  /* 0x000000ffff127224 */ /* 0x000fce00078e00ff */
.L_x_2061:
[----:B------:R-:W1:Y:S01]  /*e230*/  S2R R2, SR_TID.X ;  /* 0x0000000000027919 */ /* 0x000e620000002100 */
[----:B------:R-:W-:Y:S01]  /*e240*/  STL [R1+0x20], RZ ;  /* 0x000020ff01007387 */ /* 0x000fe20000100800 */
        /* <DEDUP_REMOVED lines=10> */
[----:B------:R1:W-:Y:S03]  /*e2f0*/  STL [R1], RZ ;  /* 0x000000ff01007387 */ /* 0x0003e60000100800 */
[----:B------:R-:W-:Y:S05]  /*e300*/  @P0 BRA `(.L_x_2062) ;  /* 0x0000004000980947 */ /* 0x000fea0003800000 */
[----:B-1----:R-:W-:Y:S01]  /*e310*/  IMAD.MOV.U32 R0, RZ, RZ, 0x1 ;  /* 0x00000001ff007424 */ /* 0x002fe200078e00ff */
[----:B------:R1:W-:Y:S01]  /*e320*/  STL [R1], RZ ;  /* 0x000000ff01007387 */ /* 0x0003e20000100800 */
[----:B------:R-:W-:Y:S01]  /*e330*/  ULDC UR38, c[0x0][0xc] ;  /* 0x0000030000267ab9 */ /* 0x000fe20000000800 */
[----:B------:R-:W-:Y:S02]  /*e340*/  ULDC.64 UR36, c[0x0][0x198] ;  /* 0x0000660000247ab9 */ /* 0x000fe40000000a00 */
[----:B------:R1:W-:Y:S04]  /*e350*/  STL [R1+0x8], R0 ;  /* 0x0000080001007387 */ /* 0x0003e80000100800 */
[----:B------:R1:W-:Y:S02]  /*e360*/  STL [R1+0x20], RZ ;  /* 0x000020ff01007387 */ /* 0x0003e40000100800 */
.L_x_2129:
[----:B--2---:R-:W2:Y:S01]  /*e370*/  LDC.64 R2, c[0x0][0xc60] ;  /* 0x00031800ff027b82 */ /* 0x004ea20000000a00 */
[----:B------:R-:W-:Y:S01]  /*e380*/  ULDC.64 UR4, c[0x0][0x208] ;  /* 0x0000820000047ab9 */ /* 0x000fe20000000a00 */
[----:B--2---:R-:W-:-:S05]  /*e390*/  IMAD.WIDE R2, R19, 0x4, R2 ;  /* 0x0000000413027825 */ /* 0x004fca00078e0202 */
[----:B------:R-:W2:Y:S01]  /*e3a0*/  LDG.E R5, desc[UR4][R2.64] ;  /* 0x0000000402057981 */ /* 0x000ea2000c1e1900 */
[----:B------:R-:W-:Y:S05]  /*e3b0*/  YIELD ;  /* 0x0000000000007946 */ /* 0x000fea0003800000 */
[----:B------:R-:W-:Y:S01]  /*e3c0*/  ULDC.64 UR4, c[0x0][0xa28] ;  /* 0x00028a0000047ab9 */ /* 0x000fe20000000a00 */
[----:B-1----:R-:W-:Y:S01]  /*e3d0*/  IMAD.MOV.U32 R0, RZ, RZ, RZ ;  /* 0x000000ffff007224 */ /* 0x002fe200078e00ff */
[----:B------:R-:W-:Y:S01]  /*e3e0*/  ISETP.NE.U32.AND P0, PT, RZ, UR4, PT ;  /* 0x00000004ff007c0c */ /* 0x000fe2000bf05070 */
[----:B------:R-:W-:Y:S01]  /*e3f0*/  ULDC.64 UR8, c[0x0][0x208] ;  /* 0x0000820000087ab9 */ /* 0x000fe20000000a00 */
[----:B------:R-:W-:Y:S01]  /*e400*/  IMAD.MOV.U32 R6, RZ, RZ, RZ ;  /* 0x000000ffff067224 */ /* 0x000fe200078e00ff */
[----:B------:R-:W-:Y:S01]  /*e410*/  ULDC.64 UR6, c[0x0][0xa08] ;  /* 0x0002820000067ab9 */ /* 0x000fe20000000a00 */
[----:B------:R-:W-:-:S02]  /*e420*/  ISETP.NE.AND.EX P0, PT, RZ, UR5, PT, P0 ;  /* 0x00000005ff007c0c */ /* 0x000fc4000bf05300 */
[----:B--2---:R-:W-:Y:S01]  /*e430*/  SHF.R.S32.HI R4, RZ, 0x1f, R5 ;  /* 0x0000001fff047819 */ /* 0x004fe20000011405 */
[----:B------:R1:W-:Y:S10]  /*e440*/  STL [R1+0x10], R5 ;  /* 0x0000100501007387 */ /* 0x0003f40000100800 */
[----:B------:R-:W-:-:S04]  /*e450*/  @P0 LEA R2, P1, R5, UR4, 0x2 ;  /* 0x0000000405020c11 */ /* 0x000fc8000f8210ff */
[C-C-:B------:R-:W-:Y:S01]  /*e460*/  @P0 LEA.HI.X R3, R5.reuse, UR5, R4.reuse, 0x2, P1 ;  /* 0x0000000505030c11 */ /* 0x140fe200088f1404 */
[----:B------:R-:W-:Y:S02]  /*e470*/  ULDC.64 UR4, c[0x0][0xa18] ;  /* 0x0002860000047ab9 */ /* 0x000fe40000000a00 */
[----:B------:R-:W-:Y:S02]  /*e480*/  ISETP.NE.U32.AND P1, PT, RZ, UR4, PT ;  /* 0x00000004ff007c0c */ /* 0x000fe4000bf25070 */
[C---:B------:R-:W-:Y:S01]  /*e490*/  SHF.L.U32 R11, R5.reuse, 0x2, RZ ;  /* 0x00000002050b7819 */ /* 0x040fe200000006ff */
[----:B------:R2:W5:Y:S01]  /*e4a0*/  @P0 LDG.E R0, desc[UR8][R2.64] ;  /* 0x0000000802000981 */ /* 0x000562000c1e1900 */
[----:B------:R-:W-:Y:S02]  /*e4b0*/  ISETP.NE.AND.EX P1, PT, RZ, UR5, PT, P1 ;  /* 0x00000005ff007c0c */ /* 0x000fe4000bf25310 */
[----:B------:R-:W-:Y:S01]  /*e4c0*/  SHF.L.U64.HI R10, R5, 0x2, R4 ;  /* 0x00000002050a7819 */ /* 0x000fe20000010204 */
[----:B------:R-:W-:Y:S04]  /*e4d0*/  STL [R1+0x18], R11 ;  /* 0x0000180b01007387 */ /* 0x000fe80000100800 */
[----:B------:R-:W-:Y:S06]  /*e4e0*/  STL [R1+0x1c], R10 ;  /* 0x00001c0a01007387 */ /* 0x000fec0000100800 */
[----:B------:R-:W-:-:S04]  /*e4f0*/  @P1 IADD3 R8, P0, R11, UR4, RZ ;  /* 0x000000040b081c10 */ /* 0x000fc8000ff1e0ff */
[C---:B------:R-:W-:Y:S01]  /*e500*/  @P1 IADD3.X R9, R10.reuse, UR5, RZ, P0, !PT ;  /* 0x000000050a091c10 */ /* 0x040fe200087fe4ff */
[----:B------:R-:W-:Y:S02]  /*e510*/  ULDC.64 UR4, c[0x0][0xa00] ;  /* 0x0002800000047ab9 */ /* 0x000fe40000000a00 */
[----:B------:R-:W-:Y:S02]  /*e520*/  ISETP.NE.U32.AND P2, PT, RZ, UR4, PT ;  /* 0x00000004ff007c0c */ /* 0x000fe4000bf45070 */
[C---:B--2---:R-:W-:Y:S02]  /*e530*/  IADD3 R2, P0, R11.reuse, UR4, RZ ;  /* 0x000000040b027c10 */ /* 0x044fe4000ff1e0ff */
[----:B------:R-:W-:Y:S02]  /*e540*/  ISETP.NE.AND.EX P2, PT, RZ, UR5, PT, P2 ;  /* 0x00000005ff007c0c */ /* 0x000fe4000bf45320 */
[----:B------:R-:W-:Y:S01]  /*e550*/  IADD3.X R3, R10, UR5, RZ, P0, !PT ;  /* 0x000000050a037c10 */ /* 0x000fe200087fe4ff */
[----:B------:R-:W-:Y:S01]  /*e560*/  ULDC UR4, c[0x0][0x288] ;  /* 0x0000a20000047ab9 */ /* 0x000fe20000000800 */
[----:B------:R-:W-:-:S04]  /*e570*/  IADD3 R4, P0, R11, UR6, RZ ;  /* 0x000000060b047c10 */ /* 0x000fc8000ff1e0ff */
[----:B-1----:R-:W-:-:S05]  /*e580*/  IADD3.X R5, R10, UR7, RZ, P0, !PT ;  /* 0x000000070a057c10 */ /* 0x002fca00087fe4ff */
[----:B------:R-:W2:Y:S01]  /*e590*/  @P2 LDG.E R6, desc[UR8][R2.64] ;  /* 0x0000000802062981 */ /* 0x000ea2000c1e1900 */
[----:B------:R-:W-:-:S04]  /*e5a0*/  ISETP.NE.U32.AND P0, PT, RZ, UR6, PT ;  /* 0x00000006ff007c0c */ /* 0x000fc8000bf05070 */
[----:B------:R-:W-:Y:S01]  /*e5b0*/  ISETP.NE.AND.EX P0, PT, RZ, UR7, PT, P0 ;  /* 0x00000007ff007c0c */ /* 0x000fe2000bf05300 */
[----:B--2---:R1:W-:Y:S02]  /*e5c0*/  STL [R1+0x24], R6 ;  /* 0x0000240601007387 */ /* 0x0043e40000100800 */
[----:B-1----:R-:W-:Y:S01]  /*e5d0*/  IMAD.U32 R6, RZ, RZ, UR4 ;  /* 0x00000004ff067e24 */ /* 0x002fe2000f8e00ff */
[----:B------:R-:W-:Y:S02]  /*e5e0*/  ULDC.64 UR4, c[0x0][0x3f8] ;  /* 0x0000fe0000047ab9 */ /* 0x000fe40000000a00 */
[----:B------:R-:W-:-:S03]  /*e5f0*/  UISETP.NE.U32.AND UP0, UPT, UR4, URZ, UPT ;  /* 0x0000003f0400728c */ /* 0x000fc6000bf05070 */
[----:B------:R-:W-:Y:S01]  /*e600*/  ULDC UR4, c[0x0][0x404] ;  /* 0x0001010000047ab9 */ /* 0x000fe20000000800 */
[----:B------:R-:W-:Y:S01]  /*e610*/  UISETP.NE.AND.EX UP0, UPT, UR5, URZ, UPT, UP0 ;  /* 0x0000003f0500728c */ /* 0x000fe2000bf05300 */
[----:B------:R1:W5:Y:S02]  /*e620*/  @P1 LDG.E R6, desc[UR8][R8.64] ;  /* 0x0000000808061981 */ /* 0x000364000c1e1900 */
[----:B------:R-:W-:Y:S01]  /*e630*/  ULDC UR5, c[0x0][0x2e0] ;  /* 0x0000b80000057ab9 */ /* 0x000fe20000000800 */
[----:B------:R-:W-:-:S04]  /*e640*/  USEL UR4, UR4, 0x1, UP0 ;  /* 0x0000000104047887 */ /* 0x000fc80008000000 */
[----:B------:R-:W-:-:S06]  /*e650*/  UIMAD UR4, UR4, UR5, URZ ;  /* 0x00000005040472a4 */ /* 0x000fcc000f8e023f */
[----:B------:R-:W-:Y:S01]  /*e660*/  IMAD.U32 R7, RZ, RZ, UR4 ;  /* 0x00000004ff077e24 */ /* 0x000fe2000f8e00ff */
[----:B-1----:R-:W-:Y:S06]  /*e670*/  @P1 BRA `(.L_x_2063) ;  /* 0x0000000000141947 */ /* 0x002fec0003800000 */
[----:B------:R-:W-:Y:S05]  /*e680*/  @!P2 BRA `(.L_x_2063) ;  /* 0x000000000010a947 */ /* 0x000fea0003800000 */
[----:B------:R-:W-:Y:S02]  /*e690*/  ULDC.64 UR4, c[0x0][0x208] ;  /* 0x0000820000047ab9 */ /* 0x000fe40000000a00 */
[----:B-----5:R-:W2:Y:S04]  /*e6a0*/  LDG.E R6, desc[UR4][R2.64] ;  /* 0x0000000402067981 */ /* 0x020ea8000c1e1900 */
[----:B------:R-:W2:Y:S02]  /*e6b0*/  LDG.E R9, desc[UR4][R2.64+0x4] ;  /* 0x0000040402097981 */ /* 0x000ea4000c1e1900 */
[----:B--2---:R-:W-:-:S07]  /*e6c0*/  IMAD.IADD R6, R9, 0x1, -R6 ;  /* 0x0000000109067824 */ /* 0x004fce00078e0a06 */
.L_x_2063:
[----:B------:R-:W-:Y:S01]  /*e6d0*/  IMAD.MOV.U32 R3, RZ, RZ, RZ ;  /* 0x000000ffff037224 */ /* 0x000fe200078e00ff */
[----:B------:R-:W-:-:S05]  /*e6e0*/  ULDC.64 UR4, c[0x0][0x208] ;  /* 0x0000820000047ab9 */ /* 0x000fca0000000a00 */
[----:B------:R-:W2:Y:S01]  /*e6f0*/  @P0 LDG.E R3, desc[UR4][R4.64] ;  /* 0x0000000404030981 */ /* 0x000ea2000c1e1900 */
[----:B------:R-:W-:Y:S02]  /*e700*/  ULDC.64 UR4, c[0x0][0xa20] ;  /* 0x0002880000047ab9 */ /* 0x000fe40000000a00 */
[----:B------:R-:W-:-:S04]  /*e710*/  ISETP.NE.U32.AND P1, PT, RZ, UR4, PT ;  /* 0x00000004ff007c0c */ /* 0x000fc8000bf25070 */
[----:B------:R-:W-:Y:S01]  /*e720*/  ISETP.NE.AND.EX P1, PT, RZ, UR5, PT, P1 ;  /* 0x00000005ff007c0c */ /* 0x000fe2000bf25310 */
[----:B--2--5:R-:W-:-:S05]  /*e730*/  IMAD.IADD R2, R3, 0x1, R0 ;  /* 0x0000000103027824 */ /* 0x024fca00078e0200 */
[----:B------:R1:W-:Y:S07]  /*e740*/  STL [R1+0x4], R2 ;  /* 0x0000040201007387 */ /* 0x0003ee0000100800 */
[----:B------:R-:W-:Y:S05]  /*e750*/  @!P1 BRA `(.L_x_2064) ;  /* 0x0000000000149947 */ /* 0x000fea0003800000 */
[----:B-1----:R-:W-:Y:S01]  /*e760*/  IADD3 R2, P0, R11, UR4, RZ ;  /* 0x000000040b027c10 */ /* 0x002fe2000ff1e0ff */
[----:B------:R-:W-:-:S03]  /*e770*/  ULDC.64 UR6, c[0x0][0x208] ;  /* 0x0000820000067ab9 */ /* 0x000fc60000000a00 */
[----:B------:R-:W-:-:S05]  /*e780*/  IADD3.X R3, R10, UR5, RZ, P0, !PT ;  /* 0x000000050a037c10 */ /* 0x000fca00087fe4ff */
[----:B------:R1:W5:Y:S01]  /*e790*/  LDG.E R7, desc[UR6][R2.64] ;  /* 0x0000000602077981 */ /* 0x000362000c1e1900 */
[----:B------:R-:W-:Y:S05]  /*e7a0*/  BRA `(.L_x_2065) ;  /* 0x0000000000147947 */ /* 0x000fea0003800000 */
.L_x_2064:
[----:B------:R-:W-:Y:S05]  /*e7b0*/  @!P0 BRA `(.L_x_2065) ;  /* 0x0000000000108947 */ /* 0x000fea0003800000 */
[----:B------:R-:W-:Y:S02]  /*e7c0*/  ULDC.64 UR4, c[0x0][0x208] ;  /* 0x0000820000047ab9 */ /* 0x000fe40000000a00 */
[----:B------:R-:W2:Y:S04]  /*e7d0*/  LDG.E R7, desc[UR4][R4.64] ;  /* 0x0000000404077981 */ /* 0x000ea8000c1e1900 */
[----:B-1----:R-:W2:Y:S02]  /*e7e0*/  LDG.E R2, desc[UR4][R4.64+0x4] ;  /* 0x0000040404027981 */ /* 0x002ea4000c1e1900 */
[----:B--2---:R-:W-:-:S07]  /*e7f0*/  IMAD.IADD R7, R2, 0x1, -R7 ;  /* 0x0000000102077824 */ /* 0x004fce00078e0a07 */
.L_x_2065:
[----:B-----5:R-:W-:Y:S01]  /*e800*/  IADD3 R7, -R0, R7, RZ ;  /* 0x0000000700077210 */ /* 0x020fe20007ffe1ff */
[----:B------:R-:W-:Y:S01]  /*e810*/  BSSY B6, `(.L_x_2066) ;  /* 0x0000311000067945 */ /* 0x000fe20003800000 */
[----:B------:R-:W-:-:S04]  /*e820*/  LEA R0, R17, 0xff, 0x7 ;  /* 0x000000ff11007811 */ /* 0x000fc800078e38ff */
[C---:B------:R-:W-:Y:S01]  /*e830*/  IADD3 R6, R7.reuse, R0, -R6 ;  /* 0x0000000007067210 */ /* 0x040fe20007ffe806 */
[----:B------:R-:W-:-:S03]  /*e840*/  VIADD R7, R7, 0x7f ;  /* 0x0000007f07077836 */ /* 0x000fc60000000000 */
[----:B-1----:R-:W-:Y:S02]  /*e850*/  SHF.R.S32.HI R3, RZ, 0x1f, R6 ;  /* 0x0000001fff037819 */ /* 0x002fe40000011406 */
[----:B------:R-:W-:Y:S02]  /*e860*/  SHF.R.S32.HI R0, RZ, 0x1f, R7 ;  /* 0x0000001fff007819 */ /* 0x000fe40000011407 */
[----:B------:R-:W-:Y:S02]  /*e870*/  LEA.HI R3, R3, R6, RZ, 0x7 ;  /* 0x0000000603037211 */ /* 0x000fe400078f38ff */
[----:B------:R-:W-:Y:S02]  /*e880*/  LEA.HI R0, R0, R7, RZ, 0x7 ;  /* 0x0000000700007211 */ /* 0x000fe400078f38ff */
[----:B------:R-:W-:Y:S02]  /*e890*/  SHF.R.S32.HI R3, RZ, 0x7, R3 ;  /* 0x00000007ff037819 */ /* 0x000fe40000011403 */
[----:B------:R-:W-:-:S04]  /*e8a0*/  SHF.R.S32.HI R0, RZ, 0x7, R0 ;  /* 0x00000007ff007819 */ /* 0x000fc80000011400 */
[----:B------:R-:W-:-:S04]  /*e8b0*/  VIMNMX R2, R0, R3, PT ;  /* 0x0000000300027248 */ /* 0x000fc80003fe0100 */
[----:B------:R-:W-:Y:S01]  /*e8c0*/  ISETP.GT.AND P0, PT, R2, RZ, PT ;  /* 0x000000ff0200720c */ /* 0x000fe20003f04270 */
[----:B------:R1:W-:-:S12]  /*e8d0*/  STL [R1+0x14], R2 ;  /* 0x0000140201007387 */ /* 0x0003d80000100800 */
[----:B-1----:R-:W-:Y:S05]  /*e8e0*/  @P0 BRA `(.L_x_2067) ;  /* 0x0000000000480947 */ /* 0x002fea0003800000 */
[----:B------:R-:W1:Y:S02]  /*e8f0*/  S2R R2, SR_TID.X ;  /* 0x0000000000027919 */ /* 0x000e640000002100 */
        /* <DEDUP_REMOVED lines=15> */
[----:B-1----:R-:W-:Y:S01]  /*e9f0*/  IADD3 R16, R0, UR38, R7 ;  /* 0x0000002600107c10 */ /* 0x002fe2000fffe007 */
[----:B------:R-:W-:Y:S06]  /*ea00*/  BRA `(.L_x_2068) ;  /* 0x0000002c00c47947 */ /* 0x000fec0003800000 */
.L_x_2067:
[----:B------:R-:W1:Y:S01]  /*ea10*/  S2R R3, SR_CgaCtaId ;  /* 0x0000000000037919 */ /* 0x000e620000008800 */
[----:B------:R-:W-:-:S04]  /*ea20*/  MOV R0, 0x400 ;  /* 0x0000040000007802 */ /* 0x000fc80000000f00 */
[----:B-1----:R-:W-:-:S05]  /*ea30*/  LEA R2, R3, R0, 0x18 ;  /* 0x0000000003027211 */ /* 0x002fca00078ec0ff */
[----:B------:R1:W-:Y:S01]  /*ea40*/  STL [R1+0xc], R2 ;  /* 0x00000c0201007387 */ /* 0x0003e20000100800 */
[----:B------:R-:W-:-:S05]  /*ea50*/  VIADD R0, R2, 0x1c400 ;  /* 0x0001c40002007836 */ /* 0x000fca0000000000 */
        /* <DEDUP_REMOVED lines=18> */
.L_x_2069:
        /* <DEDUP_REMOVED lines=17> */
[----:B01----:R-:W-:-:S07]  /*ec90*/  IMAD.MOV.U32 R13, RZ, RZ, RZ ;  /* 0x000000ffff0d7224 */ /* 0x003fce00078e00ff */
[----:B------:R-:W-:-:S07]  /*eca0*/  LEPC R20, `(.L_x_2071) ;  /* 0x000000001014794e */ /* 0x000fce0000000000 */
[----:B--2---:R-:W-:Y:S05]  /*ecb0*/  CALL.ABS.NOINC R2 ;  /* 0x0000000002007343 */ /* 0x004fea0003c00000 */
.L_x_2071:
        /* <DEDUP_REMOVED lines=16> */
.L_x_2070:
        /* <DEDUP_REMOVED lines=18> */
[----:B------:R-:W1:Y:S01]  /*eee0*/  LDC R0, c[0x0][0x428] ;  /* 0x00010a00ff007b82 */ /* 0x000e620000000800 */
[----:B----4-:R-:W-:-:S06]  /*eef0*/  IMAD.MOV.U32 R4, RZ, RZ, R7 ;  /* 0x000000ffff047224 */ /* 0x010fcc00078e0007 */
[----:B------:R2:W5:Y:S01]  /*ef00*/  @P0 LDG.E R4, desc[UR6][R2.64] ;  /* 0x0000000602040981 */ /* 0x000562000c1e1900 */
[----:B------:R-:W-:Y:S01]  /*ef10*/  IMAD R17, R17, 0x80, R8 ;  /* 0x0000008011117824 */ /* 0x000fe200078e0208 */
[----:B------:R-:W-:Y:S02]  /*ef20*/  PLOP3.LUT P1, PT, P6, PT, PT, 0x8, 0x0 ;  /* 0x000000000000781c */ /* 0x000fe4000372e170 */
[----:B-1----:R-:W-:Y:S01]  /*ef30*/  ISETP.NE.AND P0, PT, R0, 0x1, PT ;  /* 0x000000010000780c */ /* 0x002fe20003f05270 */
[----:B------:R-:W-:-:S12]  /*ef40*/  IMAD.MOV.U32 R0, RZ, RZ, R18 ;  /* 0x000000ffff007224 */ /* 0x000fd800078e0012 */
[----:B------:R-:W1:Y:S08]  /*ef50*/  @P0 LDC R5, c[0x0][0x42c] ;  /* 0x00010b00ff050b82 */ /* 0x000e700000000800 */
[----:B------:R-:W3:Y:S01]  /*ef60*/  @P0 LDC R6, c[0x0][0x430] ;  /* 0x00010c00ff060b82 */ /* 0x000ee20000000800 */
[----:B-1----:R-:W-:-:S05]  /*ef70*/  @P0 IMAD.HI.U32 R5, R18, R5, RZ ;  /* 0x0000000512050227 */ /* 0x002fca00078e00ff */
[----:B---3--:R-:W-:Y:S02]  /*ef80*/  @P0 SHF.R.U32.HI R0, RZ, R6, R5 ;  /* 0x00000006ff000219 */ /* 0x008fe40000011605 */
[----:B------:R-:W-:-:S04]  /*ef90*/  ISETP.NE.U32.AND P0, PT, RZ, UR4, PT ;  /* 0x00000004ff007c0c */ /* 0x000fc8000bf05070 */
[----:B------:R-:W-:-:S04]  /*efa0*/  ISETP.NE.AND.EX P0, PT, RZ, UR5, PT, P0 ;  /* 0x00000005ff007c0c */ /* 0x000fc8000bf05300 */
[----:B--2---:R-:W-:-:S09]  /*efb0*/  SEL R7, R7, RZ, !P0 ;  /* 0x000000ff07077207 */ /* 0x004fd20004000000 */
.L_x_2072:
        /* <DEDUP_REMOVED lines=16> */
.L_x_2073:
        /* <DEDUP_REMOVED lines=15> */
.L_x_2074:
        /* <DEDUP_REMOVED lines=18> */
.L_x_2145:
[----:B------:R-:W-:Y:S01]  /*f2d0*/  UMOV UR4, 0xffffffff ;  /* 0xffffffff00047882 */ /* 0x000fe20000000000 */
[----:B0-----:R-:W-:Y:S02]  /*f2e0*/  SHF.R.S32.HI R13, RZ, 0x1f, R4 ;  /* 0x0000001fff0d7819 */ /* 0x001fe40000011404 */
[----:B------:R-:W-:Y:S05]  /*f2f0*/  BRA.DIV UR4, `(.L_x_2076) ;  /* 0x0000003a04707947 */ /* 0x000fea000b800000 */
[----:B------:R-:W-:-:S13]  /*f300*/  ELECT P6, URZ, PT ;  /* 0x00000000003f782f */ /* 0x000fda00038c0000 */
.L_x_2148:
[----:B------:R-:W-:Y:S05]  /*f310*/  @!P6 BRA `(.L_x_2077) ;  /* 0x00000004002ce947 */ /* 0x000fea0003800000 */
[----:B------:R-:W-:-:S04]  /*f320*/  ISETP.NE.U32.AND P0, PT, R2, RZ, PT ;  /* 0x000000ff0200720c */ /* 0x000fc80003f05070 */
[----:B------:R-:W-:-:S13]  /*f330*/  ISETP.NE.AND.EX P0, PT, R3, RZ, PT, P0 ;  /* 0x000000ff0300720c */ /* 0x000fda0003f05300 */
[----:B------:R-:W-:Y:S05]  /*f340*/  @!P0 BRA `(.L_x_2078) ;  /* 0x00000000004c8947 */ /* 0x000fea0003800000 */
[----:B------:R-:W0:Y:S01]  /*f350*/  LDC R10, c[0x0][0x41c] ;  /* 0x00010700ff0a7b82 */ /* 0x000e220000000800 */
[----:B------:R-:W-:Y:S01]  /*f360*/  IMAD.MOV.U32 R6, RZ, RZ, R5 ;  /* 0x000000ffff067224 */ /* 0x000fe200078e0005 */
[----:B------:R-:W-:Y:S01]  /*f370*/  ULDC.64 UR4, c[0x0][0x408] ;  /* 0x0001020000047ab9 */ /* 0x000fe20000000a00 */
[----:B------:R-:W-:Y:S01]  /*f380*/  ULDC.64 UR6, c[0x0][0x208] ;  /* 0x0000820000067ab9 */ /* 0x000fe20000000a00 */
[----:B0-----:R-:W-:-:S13]  /*f390*/  ISETP.NE.AND P0, PT, R10, 0x1, PT ;  /* 0x000000010a00780c */ /* 0x001fda0003f05270 */
[----:B------:R-:W0:Y:S02]  /*f3a0*/  @P0 LDC.64 R8, c[0x0][0x420] ;  /* 0x00010800ff080b82 */ /* 0x000e240000000a00 */
[----:B0-----:R-:W-:-:S05]  /*f3b0*/  @P0 IMAD.HI.U32 R8, R5, R8, RZ ;  /* 0x0000000805080227 */ /* 0x001fca00078e00ff */
[----:B------:R-:W-:-:S04]  /*f3c0*/  @P0 SHF.R.U32.HI R6, RZ, R9, R8 ;  /* 0x00000009ff060219 */ /* 0x000fc80000011608 */
[--C-:B------:R-:W-:Y:S01]  /*f3d0*/  SHF.R.S32.HI R9, RZ, 0x1f, R6.reuse ;  /* 0x0000001fff097819 */ /* 0x100fe20000011406 */
[----:B------:R-:W-:-:S04]  /*f3e0*/  IMAD.MOV R8, RZ, RZ, -R6 ;  /* 0x000000ffff087224 */ /* 0x000fc800078e0a06 */
[----:B------:R-:W-:Y:S02]  /*f3f0*/  IMAD R5, R10, R8, R5 ;  /* 0x000000080a057224 */ /* 0x000fe400078e0205 */
[----:B------:R-:W-:-:S04]  /*f400*/  IMAD R8, R13, UR4, RZ ;  /* 0x000000040d087c24 */ /* 0x000fc8000f8e02ff */
[----:B------:R-:W-:Y:S01]  /*f410*/  IMAD R10, R4, UR5, R8 ;  /* 0x00000005040a7c24 */ /* 0x000fe2000f8e0208 */
[----:B------:R-:W-:-:S05]  /*f420*/  MOV R8, R6 ;  /* 0x0000000600087202 */ /* 0x000fca0000000f00 */
[----:B------:R-:W-:-:S04]  /*f430*/  IMAD.WIDE.U32 R8, R4, UR4, R8 ;  /* 0x0000000404087c25 */ /* 0x000fc8000f8e0008 */
[----:B------:R-:W-:Y:S01]  /*f440*/  IMAD.IADD R6, R9, 0x1, R10 ;  /* 0x0000000109067824 */ /* 0x000fe200078e020a */
[----:B------:R-:W-:-:S04]  /*f450*/  LEA R10, P0, R8, R2, 0x2 ;  /* 0x00000002080a7211 */ /* 0x000fc800078010ff */
[----:B------:R-:W-:-:S05]  /*f460*/  LEA.HI.X R11, R8, R3, R6, 0x2, P0 ;  /* 0x00000003080b7211 */ /* 0x000fca00000f1406 */
[----:B------:R0:W5:Y:S04]  /*f470*/  LDG.E R6, desc[UR6][R10.64] ;  /* 0x000000060a067981 */ /* 0x000168000c1e1900 */
.L_x_2078:
        /* <DEDUP_REMOVED lines=9> */
.L_x_2149:
        /* <DEDUP_REMOVED lines=11> */
.L_x_2080:
        /* <DEDUP_REMOVED lines=18> */
[----:B------:R-:W-:-:S04]  /*f6e0*/  ULEA UR11, UR11, UR5, 0x7 ;  /* 0x000000050b0b7291 */ /* 0x000fc8000f8e383f */
        /* <DEDUP_REMOVED lines=14> */
.L_x_2077:
[----:B------:R-:W2:Y:S01]  /*f7d0*/  LDL.LU R11, [R1+0x20] ;  /* 0x00002000010b7983 */ /* 0x000ea20000300800 */
[----:B------:R-:W-:Y:S01]  /*f7e0*/  MOV R9, 0x400 ;  /* 0x0000040000097802 */ /* 0x000fe20000000f00 */
[----:B------:R-:W-:Y:S05]  /*f7f0*/  WARPSYNC.ALL ;  /* 0x0000000000007948 */ /* 0x000fea0003800000 */
[----:B------:R-:W0:Y:S01]  /*f800*/  S2R R10, SR_CgaCtaId ;  /* 0x00000000000a7919 */ /* 0x000e220000008800 */
[----:B------:R-:W-:-:S13]  /*f810*/  ELECT P0, URZ, PT ;  /* 0x00000000003f782f */ /* 0x000fda0003800000 */
[----:B------:R-:W-:Y:S01]  /*f820*/  @P0 R2UR UR13, R7 ;  /* 0x00000000070d02ca */ /* 0x000fe200000e0000 */
[----:B------:R-:W-:Y:S01]  /*f830*/  UIADD3 UR4, UP0, UR36, 0x270, URZ ;  /* 0x0000027024047890 */ /* 0x000fe2000ff1e03f */
[C---:B------:R-:W-:Y:S01]  /*f840*/  @P0 R2UR UR12, R18.reuse ;  /* 0x00000000120c02ca */ /* 0x040fe200000e0000 */
[----:B------:R-:W-:Y:S01]  /*f850*/  UMOV UR6, 0x0 ;  /* 0x0000000000067882 */ /* 0x000fe20000000000 */
[----:B------:R-:W-:Y:S01]  /*f860*/  @P0 R2UR UR11, R17 ;  /* 0x00000000110b02ca */ /* 0x000fe200000e0000 */
        /* <DEDUP_REMOVED lines=37> */
.L_x_2150:
[----:B------:R-:W-:Y:S05]  /*fac0*/  BSYNC B0 ;  /* 0x0000000000007941 */ /* 0x000fea0003800000 */
.L_x_2081:
[----:B0-----:R-:W2:Y:S01]  /*fad0*/  LDL R8, [R1+0x14] ;  /* 0x0000140001087983 */ /* 0x001ea20000100800 */
[----:B------:R-:W-:Y:S01]  /*fae0*/  BSSY B0, `(.L_x_2083) ;  /* 0x0000195000007945 */ /* 0x000fe20003800000 */
[----:B--2---:R-:W-:-:S13]  /*faf0*/  ISETP.GE.AND P0, PT, R8, 0x2, PT ;  /* 0x000000020800780c */ /* 0x004fda0003f06270 */
[----:B------:R-:W-:Y:S05]  /*fb00*/  @!P0 BRA `(.L_x_2084) ;  /* 0x0000001800488947 */ /* 0x000fea0003800000 */
[C---:B------:R-:W-:Y:S01]  /*fb10*/  LOP3.LUT R7, R8.reuse, 0x1, RZ, 0xc0, !PT ;  /* 0x0000000108077812 */ /* 0x040fe200078ec0ff */
[----:B------:R-:W-:Y:S01]  /*fb20*/  BSSY B1, `(.L_x_2085) ;  /* 0x000008e000017945 */ /* 0x000fe20003800000 */
[----:B------:R-:W-:Y:S02]  /*fb30*/  IADD3 R10, R8, -0x2, RZ ;  /* 0xfffffffe080a7810 */ /* 0x000fe40007ffe0ff */
[----:B------:R-:W-:-:S03]  /*fb40*/  ISETP.NE.U32.AND P0, PT, R7, 0x1, PT ;  /* 0x000000010700780c */ /* 0x000fc60003f05070 */
[----:B------:R-:W-:-:S10]  /*fb50*/  IMAD.MOV.U32 R7, RZ, RZ, R10 ;  /* 0x000000ffff077224 */ /* 0x000fd400078e000a */
[----:B------:R-:W-:Y:S05]  /*fb60*/  @!P0 BRA `(.L_x_2086) ;  /* 0x0000000800248947 */ /* 0x000fea0003800000 */
        /* <DEDUP_REMOVED lines=10> */
[----:B------:R-:W-:Y:S02]  /*fc10*/  IMAD.MOV.U32 R8, RZ, RZ, R6 ;  /* 0x000000ffff087224 */ /* 0x000fe400078e0006 */
[----:B------:R-:W-:Y:S01]  /*fc20*/  IMAD.MOV.U32 R7, RZ, RZ, R10 ;  /* 0x000000ffff077224 */ /* 0x000fe200078e000a */
        /* <DEDUP_REMOVED lines=9> */
[----:B------:R-:W-:Y:S01]  /*fcc0*/  @P0 SHF.R.U32.HI R7, RZ, R9, R8 ;  /* 0x00000009ff070219 */ /* 0x000fe20000011608 */
[----:B------:R-:W-:-:S03]  /*fcd0*/  IMAD R8, R13, UR4, RZ ;  /* 0x000000040d087c24 */ /* 0x000fc6000f8e02ff */
[--C-:B------:R-:W-:Y:S01]  /*fce0*/  SHF.R.S32.HI R9, RZ, 0x1f, R7.reuse ;  /* 0x0000001fff097819 */ /* 0x100fe20000011407 */
[C---:B------:R-:W-:Y:S02]  /*fcf0*/  IMAD R14, R4.reuse, UR5, R8 ;  /* 0x00000005040e7c24 */ /* 0x040fe4000f8e0208 */
        /* <DEDUP_REMOVED lines=8> */
.L_x_2089:
[----:B0-----:R-:W0:Y:S01]  /*fd80*/  S2R R3, SR_CgaCtaId ;  /* 0x0000000000037919 */ /* 0x001e220000008800 */
[----:B------:R-:W-:-:S04]  /*fd90*/  MOV R2, 0x400 ;  /* 0x0000040000027802 */ /* 0x000fc80000000f00 */
[----:B0-----:R-:W-:Y:S02]  /*fda0*/  LEA R2, R3, R2, 0x18 ;  /* 0x0000000203027211 */ /* 0x001fe400078ec0ff */
[----:B------:R-:W-:-:S03]  /*fdb0*/  SHF.L.U32 R3, R12, 0x1f, RZ ;  /* 0x0000001f0c037819 */ /* 0x000fc600000006ff */
[----:B------:R-:W-:-:S04]  /*fdc0*/  IMAD R2, R11, 0x8, R2 ;  /* 0x000000080b027824 */ /* 0x000fc800078e0202 */
[----:B------:R-:W0:Y:S02]  /*fdd0*/  SYNCS.PHASECHK.TRANS64.TRYWAIT P0, [R2+URZ+0x34840], R3 ;  /* 0x03484003020075a7 */ /* 0x000e24000800017f */
[----:B0-----:R-:W-:Y:S05]  /*fde0*/  @!P0 BRA `(.L_x_2090) ;  /* 0x0000003000088947 */ /* 0x001fea0003800000 */
.L_x_2151:
        /* <DEDUP_REMOVED lines=11> */
.L_x_2091:
        /* <DEDUP_REMOVED lines=37> */
.L_x_2152:
        /* <DEDUP_REMOVED lines=13> */
.L_x_2093:
        /* <DEDUP_REMOVED lines=31> */
.L_x_2088:
[----:B------:R-:W-:Y:S05]  /*103b0*/  BSYNC B2 ;  /* 0x0000000000027941 */ /* 0x000fea0003800000 */
.L_x_2087:
[----:B------:R-:W2:Y:S04]  /*103c0*/  LDL.LU R2, [R1+0x14] ;  /* 0x0000140001027983 */ /* 0x000ea80000300800 */
[----:B------:R0:W-:Y:S04]  /*103d0*/  STL [R1], R11 ;  /* 0x0000000b01007387 */ /* 0x0001e80000100800 */
[----:B------:R0:W-:Y:S02]  /*103e0*/  STL [R1+0x8], R12 ;  /* 0x0000080c01007387 */ /* 0x0001e40000100800 */
[----:B0-2---:R-:W-:-:S07]  /*103f0*/  VIADD R7, R2, 0xfffffffd ;  /* 0xfffffffd02077836 */ /* 0x005fce0000000000 */
.L_x_2086:
[----:B------:R-:W-:Y:S05]  /*10400*/  BSYNC B1 ;  /* 0x0000000000017941 */ /* 0x000fea0003800000 */
.L_x_2085:
[----:B------:R-:W-:-:S13]  /*10410*/  ISETP.NE.AND P0, PT, R10, RZ, PT ;  /* 0x000000ff0a00720c */ /* 0x000fda0003f05270 */
[----:B------:R-:W-:Y:S05]  /*10420*/  @!P0 BRA `(.L_x_2084) ;  /* 0x0000001000008947 */ /* 0x000fea0003800000 */
[----:B------:R-:W-:-:S07]  /*10430*/  MOV R10, R6 ;  /* 0x00000006000a7202 */ /* 0x000fce0000000f00 */
.L_x_2108:
        /* <DEDUP_REMOVED lines=33> */
.L_x_2096:
[----:B------:R-:W1:Y:S01]  /*10650*/  S2R R3, SR_CgaCtaId ;  /* 0x0000000000037919 */ /* 0x000e620000008800 */
[----:B------:R-:W-:-:S04]  /*10660*/  MOV R2, 0x400 ;  /* 0x0000040000027802 */ /* 0x000fc80000000f00 */
[----:B-1----:R-:W-:Y:S02]  /*10670*/  LEA R2, R3, R2, 0x18 ;  /* 0x0000000203027211 */ /* 0x002fe400078ec0ff */
[----:B------:R-:W-:-:S03]  /*10680*/  SHF.L.U32 R3, R9, 0x1f, RZ ;  /* 0x0000001f09037819 */ /* 0x000fc600000006ff */
[----:B------:R-:W-:-:S04]  /*10690*/  IMAD R2, R8, 0x8, R2 ;  /* 0x0000000808027824 */ /* 0x000fc800078e0202 */
[----:B------:R-:W1:Y:S02]  /*106a0*/  SYNCS.PHASECHK.TRANS64.TRYWAIT P0, [R2+URZ+0x34840], R3 ;  /* 0x03484003020075a7 */ /* 0x000e64000800017f */
[----:B-1----:R-:W-:Y:S05]  /*106b0*/  @!P0 BRA `(.L_x_2097) ;  /* 0x0000002400fc8947 */ /* 0x002fea0003800000 */
.L_x_2153:
[----:B0-----:R-:W0:Y:S02]  /*106c0*/  S2R R11, SR_TID.X ;  /* 0x00000000000b7919 */ /* 0x001e240000002100 */
[----:B0-----:R-:W-:-:S04]  /*106d0*/  LOP3.LUT R11, R11, 0x7f, RZ, 0xc0, !PT ;  /* 0x0000007f0b0b7812 */ /* 0x001fc800078ec0ff */
[----:B------:R-:W-:-:S13]  /*106e0*/  ISETP.NE.AND P0, PT, R11, RZ, PT ;  /* 0x000000ff0b00720c */ /* 0x000fda0003f05270 */
[----:B------:R-:W-:Y:S05]  /*106f0*/  @P0 BRA `(.L_x_2098) ;  /* 0x00000000001c0947 */ /* 0x000fea0003800000 */
[----:B------:R-:W0:Y:S01]  /*10700*/  S2R R11, SR_TID.X ;  /* 0x00000000000b7919 */ /* 0x000e220000002100 */
[----:B-1----:R-:W-:-:S04]  /*10710*/  MOV R3, 0xc000 ;  /* 0x0000c00000037802 */ /* 0x002fc80000000f00 */
[----:B------:R2:W-:Y:S01]  /*10720*/  SYNCS.ARRIVE.TRANS64 RZ, [R2+URZ+0x34830], R3 ;  /* 0x0348300302ff79a7 */ /* 0x0005e2000800003f */
[----:B0-----:R-:W-:-:S04]  /*10730*/  LOP3.LUT R11, R11, 0x1f, RZ, 0xc0, !PT ;  /* 0x0000001f0b0b7812 */ /* 0x001fc800078ec0ff */
[----:B------:R-:W-:-:S13]  /*10740*/  ISETP.NE.AND P1, PT, R11, RZ, PT ;  /* 0x000000ff0b00720c */ /* 0x000fda0003f25270 */
[----:B--2---:R-:W-:Y:S05]  /*10750*/  @!P1 BRA `(.L_x_2098) ;  /* 0x0000000000049947 */ /* 0x004fea0003800000 */
[----:B------:R-:W-:Y:S01]  /*10760*/  BPT.TRAP 0x1 ;  /* 0x000000040000795c */ /* 0x000fe20000300000 */
.L_x_2098:
        /* <DEDUP_REMOVED lines=37> */
.L_x_2154:
        /* <DEDUP_REMOVED lines=8> */
.L_x_2100:
        /* <DEDUP_REMOVED lines=19> */
[----:B------:R-:W-:-:S04]  /*10b70*/  ULEA UR11, UR11, UR5, 0x7 ;  /* 0x000000050b0b7291 */ /* 0x000fc8000f8e383f */
        /* <DEDUP_REMOVED lines=9> */
.L_x_2095:
[----:B------:R-:W-:Y:S05]  /*10c10*/  BSYNC B1 ;  /* 0x0000000000017941 */ /* 0x000fea0003800000 */
.L_x_2094:
        /* <DEDUP_REMOVED lines=32> */
.L_x_2103:
[----:B------:R-:W2:Y:S01]  /*10e20*/  S2R R3, SR_CgaCtaId ;  /* 0x0000000000037919 */ /* 0x000ea20000008800 */
[----:B------:R-:W-:-:S04]  /*10e30*/  MOV R2, 0x400 ;  /* 0x0000040000027802 */ /* 0x000fc80000000f00 */
[----:B--2---:R-:W-:Y:S02]  /*10e40*/  LEA R2, R3, R2, 0x18 ;  /* 0x0000000203027211 */ /* 0x004fe400078ec0ff */
[----:B------:R-:W-:-:S03]  /*10e50*/  SHF.L.U32 R3, R14, 0x1f, RZ ;  /* 0x0000001f0e037819 */ /* 0x000fc600000006ff */
[----:B------:R-:W-:-:S04]  /*10e60*/  IMAD R2, R15, 0x8, R2 ;  /* 0x000000080f027824 */ /* 0x000fc800078e0202 */
[----:B------:R-:W2:Y:S02]  /*10e70*/  SYNCS.PHASECHK.TRANS64.TRYWAIT P0, [R2+URZ+0x34840], R3 ;  /* 0x03484003020075a7 */ /* 0x000ea4000800017f */
[----:B--2---:R-:W-:Y:S05]  /*10e80*/  @!P0 BRA `(.L_x_2104) ;  /* 0x0000002000308947 */ /* 0x004fea0003800000 */
.L_x_2155:
        /* <DEDUP_REMOVED lines=11> */
.L_x_2105:
[----:B0-----:R-:W3:Y:S01]  /*10f40*/  LDL R14, [R1] ;  /* 0x00000000010e7983 */ /* 0x001ee20000100800 */
[----:B------:R-:W-:-:S03]  /*10f50*/  MOV R15, 0x400 ;  /* 0x00000400000f7802 */ /* 0x000fc60000000f00 */
[----:B------:R-:W4:Y:S01]  /*10f60*/  LDL R11, [R1+0x4] ;  /* 0x00000400010b7983 */ /* 0x000f220000100800 */
[----:B------:R-:W0:Y:S01]  /*10f70*/  S2R R17, SR_CgaCtaId ;  /* 0x0000000000117919 */ /* 0x000e220000008800 */
[----:B------:R-:W-:Y:S01]  /*10f80*/  R2UR UR11, R12 ;  /* 0x000000000c0b72ca */ /* 0x000fe200000e0000 */
[----:B------:R-:W-:Y:S01]  /*10f90*/  UIADD3 UR4, UP0, UR36, 0x370, URZ ;  /* 0x0000037024047890 */ /* 0x000fe2000ff1e03f */
[----:B------:R-:W-:Y:S02]  /*10fa0*/  R2UR UR12, R0 ;  /* 0x00000000000c72ca */ /* 0x000fe400000e0000 */
[----:B0-----:R-:W-:-:S04]  /*10fb0*/  LEA R15, R17, R15, 0x18 ;  /* 0x0000000f110f7211 */ /* 0x001fc800078ec0ff */
[----:B--2---:R-:W-:Y:S02]  /*10fc0*/  IADD3 R2, R15, 0x34800, RZ ;  /* 0x000348000f027810 */ /* 0x004fe40007ffe0ff */
        /* <DEDUP_REMOVED lines=29> */
.L_x_2156:
        /* <DEDUP_REMOVED lines=8> */
.L_x_2107:
        /* <DEDUP_REMOVED lines=21> */
[----:B------:R-:W-:Y:S02]  /*11370*/  ULEA UR11, UR11, UR5, 0x7 ;  /* 0x000000050b0b7291 */ /* 0x000fe4000f8e383f */
[----:B------:R-:W-:-:S09]  /*11380*/  UIADD3.X UR5, URZ, UR37, URZ, UP0, !UPT ;  /* 0x000000253f057290 */ /* 0x000fd200087fe43f */
[----:B------:R0:W-:Y:S02]  /*11390*/  UTMALDG.4D [UR8], [UR4], desc[UR6] ;  /* 0x00000608040075b4 */ /* 0x0001e40008019000 */
[----:B0-----:R-:W-:Y:S01]  /*113a0*/  UMOV UR8, UR14 ;  /* 0x0000000e00087c82 */ /* 0x001fe20008000000 */
[----:B------:R-:W-:Y:S02]  /*113b0*/  UMOV UR10, UR15 ;  /* 0x0000000f000a7c82 */ /* 0x000fe40008000000 */
[----:B------:R1:W-:Y:S02]  /*113c0*/  UTMALDG.4D [UR8], [UR4], desc[UR6] ;  /* 0x00000608040075b4 */ /* 0x0003e40008019000 */
[----:B-1----:R-:W-:Y:S01]  /*113d0*/  NOP ;  /* 0x0000000000007918 */ /* 0x002fe20000000000 */
.L_x_2102:
[----:B------:R-:W-:Y:S05]  /*113e0*/  BSYNC B1 ;  /* 0x0000000000017941 */ /* 0x000fea0003800000 */
.L_x_2101:
[C---:B------:R-:W-:Y:S02]  /*113f0*/  ISETP.GT.AND P0, PT, R7.reuse, 0x1, PT ;  /* 0x000000010700780c */ /* 0x040fe40003f04270 */
[----:B------:R-:W-:-:S05]  /*11400*/  IADD3 R2, R7, -0x2, RZ ;  /* 0xfffffffe07027810 */ /* 0x000fca0007ffe0ff */
[----:B------:R-:W-:-:S06]  /*11410*/  IMAD.MOV.U32 R7, RZ, RZ, R2 ;  /* 0x000000ffff077224 */ /* 0x000fcc00078e0002 */
[----:B------:R-:W-:Y:S05]  /*11420*/  @P0 BRA `(.L_x_2108) ;  /* 0xfffffff000040947 */ /* 0x000fea000383ffff */
.L_x_2084:
[----:B------:R-:W-:Y:S05]  /*11430*/  BSYNC B0 ;  /* 0x0000000000007941 */ /* 0x000fea0003800000 */
.L_x_2083:
        /* <DEDUP_REMOVED lines=18> */
.L_x_2110:
[----:B------:R-:W-:Y:S05]  /*11560*/  BSYNC B0 ;  /* 0x0000000000007941 */ /* 0x000fea0003800000 */
.L_x_2109:
        /* <DEDUP_REMOVED lines=11> */
.L_x_2157:
        /* <DEDUP_REMOVED lines=11> */
.L_x_2114:
[----:B------:R-:W2:Y:S01]  /*116d0*/  LDL.LU R8, [R1+0x4] ;  /* 0x0000040001087983 */ /* 0x000ea20000300800 */
[----:B------:R-:W-:-:S03]  /*116e0*/  MOV R4, 0x400 ;  /* 0x0000040000047802 */ /* 0x000fc60000000f00 */
[----:B-1----:R-:W3:Y:S01]  /*116f0*/  LDL R2, [R1] ;  /* 0x0000000001027983 */ /* 0x002ee20000100800 */
        /* <DEDUP_REMOVED lines=11> */
[----:B--2---:R-:W-:Y:S01]  /*117b0*/  R2UR UR5, R8 ;  /* 0x00000000080572ca */ /* 0x004fe200000e0000 */
[----:B---3--:R-:W-:-:S05]  /*117c0*/  IMAD R2, R2, 0x8000, R4 ;  /* 0x0000800002027824 */ /* 0x008fca00078e0204 */
[----:B------:R-:W-:-:S07]  /*117d0*/  R2UR UR6, R2 ;  /* 0x00000000020672ca */ /* 0x000fce00000e0000 */
[----:B------:R-:W-:Y:S02]  /*117e0*/  ULEA UR11, UR11, UR5, 0x7 ;  /* 0x000000050b0b7291 */ /* 0x000fe4000f8e383f */
[----:B------:R-:W-:-:S04]  /*117f0*/  UIADD3.X UR5, URZ, UR37, URZ, UP0, !UPT ;  /* 0x000000253f057290 */ /* 0x000fc800087fe43f */
        /* <DEDUP_REMOVED lines=8> */
.L_x_2112:
[----:B------:R-:W-:Y:S05]  /*11880*/  BSYNC B0 ;  /* 0x0000000000007941 */ /* 0x000fea0003800000 */
.L_x_2111:
        /* <DEDUP_REMOVED lines=9> */
.L_x_2068:
[----:B------:R-:W-:Y:S05]  /*11920*/  BSYNC B6 ;  /* 0x0000000000067941 */ /* 0x000fea0003800000 */
.L_x_2066:
[----:B------:R-:W-:-:S03]  /*11930*/  UMOV UR4, 0xffffffff ;  /* 0xffffffff00047882 */ /* 0x000fc60000000000 */
[----:B------:R-:W-:Y:S05]  /*11940*/  BRA.DIV UR4, `(.L_x_2115) ;  /* 0x0000001604bc7947 */ /* 0x000fea000b800000 */
[----:B------:R2:W3:Y:S04]  /*11950*/  SHFL.IDX PT, R4, R16, RZ, 0x1f ;  /* 0x00001fff10047589 */ /* 0x0004e800000e0000 */
[----:B------:R-:W4:Y:S02]  /*11960*/  SHFL.IDX PT, R16, R16, 0x1, 0x1f ;  /* 0x00201f0010107f89 */ /* 0x000f2400000e0000 */
.L_x_2161:
[----:B-1----:R-:W1:Y:S01]  /*11970*/  S2R R0, SR_TID.X ;  /* 0x0000000000007919 */ /* 0x002e620000002100 */
[----:B------:R-:W-:Y:S01]  /*11980*/  ULDC UR4, c[0x0][0xc14] ;  /* 0x0003050000047ab9 */ /* 0x000fe20000000800 */
[----:B------:R-:W-:Y:S01]  /*11990*/  BSSY B0, `(.L_x_2116) ;  /* 0x000000c000007945 */ /* 0x000fe20003800000 */
[----:B------:R-:W-:Y:S01]  /*119a0*/  IMAD.MOV.U32 R17, RZ, RZ, RZ ;  /* 0x000000ffff117224 */ /* 0x000fe200078e00ff */
[----:B-1----:R-:W-:Y:S02]  /*119b0*/  LOP3.LUT R6, R0, 0x1f, RZ, 0xc0, !PT ;  /* 0x0000001f00067812 */ /* 0x002fe400078ec0ff */
[----:B------:R-:W-:Y:S02]  /*119c0*/  MOV R0, UR4 ;  /* 0x0000000400007c02 */ /* 0x000fe40008000f00 */
        /* <DEDUP_REMOVED lines=8> */
.L_x_2117:
[----:B------:R-:W-:Y:S05]  /*11a50*/  BSYNC B0 ;  /* 0x0000000000007941 */ /* 0x000fea0003800000 */
.L_x_2116:
        /* <DEDUP_REMOVED lines=23> */
.L_x_2169:
[----:B------:R-:W-:Y:S02]  /*11bd0*/  ULDC UR4, c[0x0][0xc10] ;  /* 0x0003040000047ab9 */ /* 0x000fe40000000800 */
[----:B------:R-:W-:-:S05]  /*11be0*/  MOV R5, UR4 ;  /* 0x0000000400057c02 */ /* 0x000fca0008000f00 */
[----:B-1----:R-:W-:-:S04]  /*11bf0*/  IMAD R3, R14, R5, RZ ;  /* 0x000000050e037224 */ /* 0x002fc800078e02ff */
[----:B--2-4-:R-:W-:-:S05]  /*11c00*/  IMAD.IADD R16, R16, 0x1, R3 ;  /* 0x0000000110107824 */ /* 0x014fca00078e0203 */
[----:B---3--:R-:W-:-:S13]  /*11c10*/  ISETP.GT.AND P0, PT, R16, R4, PT ;  /* 0x000000041000720c */ /* 0x008fda0003f04270 */
[----:B------:R-:W-:Y:S05]  /*11c20*/  @P0 BRA `(.L_x_2119) ;  /* 0x0000000000b80947 */ /* 0x000fea0003800000 */
[----:B------:R-:W1:Y:S02]  /*11c30*/  LDC R0, c[0x0][0xc14] ;  /* 0x00030500ff007b82 */ /* 0x000e640000000800 */
.L_x_2124:
        /* <DEDUP_REMOVED lines=15> */
.L_x_2122:
[----:B------:R-:W-:Y:S05]  /*11d30*/  BSYNC B0 ;  /* 0x0000000000007941 */ /* 0x000fea0003800000 */
.L_x_2121:
        /* <DEDUP_REMOVED lines=20> */
[----:B0-----:R-:W-:-:S05]  /*11e80*/  SEL R14, R14, RZ, P0 ;  /* 0x000000ff0e0e7207 */ /* 0x001fca0000000000 */
[----:B------:R-:W-:-:S05]  /*11e90*/  IMAD.IADD R2, R5, 0x1, R14 ;  /* 0x0000000105027824 */ /* 0x000fca00078e020e */
[----:B------:R0:W1:Y:S02]  /*11ea0*/  SHFL.IDX PT, R14, R2, 0x1f, 0x1f ;  /* 0x03e01f00020e7f89 */ /* 0x00006400000e0000 */
.L_x_2177:
[----:B------:R-:W-:Y:S02]  /*11eb0*/  ULDC UR4, c[0x0][0xc10] ;  /* 0x0003040000047ab9 */ /* 0x000fe40000000800 */
[----:B------:R-:W-:-:S04]  /*11ec0*/  IMAD.U32 R5, RZ, RZ, UR4 ;  /* 0x00000004ff057e24 */ /* 0x000fc8000f8e00ff */
[----:B-1----:R-:W-:-:S04]  /*11ed0*/  IMAD R3, R14, R5, RZ ;  /* 0x000000050e037224 */ /* 0x002fc800078e02ff */
[----:B------:R-:W-:-:S05]  /*11ee0*/  IMAD.IADD R16, R3, 0x1, R16 ;  /* 0x0000000103107824 */ /* 0x000fca00078e0210 */
[----:B------:R-:W-:-:S13]  /*11ef0*/  ISETP.GT.AND P0, PT, R16, R4, PT ;  /* 0x000000041000720c */ /* 0x000fda0003f04270 */
[----:B------:R-:W-:Y:S05]  /*11f00*/  @!P0 BRA `(.L_x_2124) ;  /* 0xfffffffc004c8947 */ /* 0x000fea000383ffff */
.L_x_2119:
        /* <DEDUP_REMOVED lines=8> */
.L_x_2181:
[----:B------:R-:W-:Y:S01]  /*11f90*/  ISETP.NE.AND P0, PT, R3, RZ, PT ;  /* 0x000000ff0300720c */ /* 0x000fe20003f05270 */
[----:B------:R-:W-:-:S12]  /*11fa0*/  IMAD.MOV.U32 R7, RZ, RZ, RZ ;  /* 0x000000ffff077224 */ /* 0x000fd800078e00ff */
[----:B------:R-:W-:Y:S05]  /*11fb0*/  @!P0 BRA `(.L_x_2126) ;  /* 0x0000000000108947 */ /* 0x000fea0003800000 */
[----:B------:R-:W-:Y:S01]  /*11fc0*/  UMOV UR4, 0xffffffff ;  /* 0xffffffff00047882 */ /* 0x000fe20000000000 */
[----:B------:R-:W-:Y:S02]  /*11fd0*/  IADD3 R12, R6, -0x1, RZ ;  /* 0xffffffff060c7810 */ /* 0x000fe40007ffe0ff */
[----:B------:R-:W-:Y:S05]  /*11fe0*/  BRA.DIV UR4, `(.L_x_2127) ;  /* 0x0000001a04487947 */ /* 0x000fea000b800000 */
[----:B------:R3:W4:Y:S02]  /*11ff0*/  SHFL.IDX PT, R7, R2, R12, 0x1f ;  /* 0x00001f0c02077589 */ /* 0x00072400000e0000 */
.L_x_2126:
        /* <DEDUP_REMOVED lines=24> */
[----:B------:R-:W-:Y:S01]  /*12180*/  @!P0 IADD3 R4, R4, -R9, RZ ;  /* 0x8000000904048210 */ /* 0x000fe20007ffe0ff */
        /* <DEDUP_REMOVED lines=8> */
[----:B------:R-:W-:Y:S01]  /*12210*/  IMAD R4, R8, R9, RZ ;  /* 0x0000000908047224 */ /* 0x000fe200078e02ff */
[----:B------:R-:W-:-:S03]  /*12220*/  IADD3 R9, -R9, RZ, RZ ;  /* 0x000000ff09097210 */ /* 0x000fc60007ffe1ff */
        /* <DEDUP_REMOVED lines=25> */
[----:B------:R-:W-:Y:S02]  /*123c0*/  @!P0 IADD3 R3, -R3, RZ, RZ ;  /* 0x000000ff03038210 */ /* 0x000fe40007ffe1ff */
[----:B------:R-:W-:-:S13]  /*123d0*/  ISETP.NE.AND P0, PT, R8, RZ, PT ;  /* 0x000000ff0800720c */ /* 0x000fda0003f05270 */
[----:B------:R-:W-:Y:S01]  /*123e0*/  @!P0 LOP3.LUT R3, RZ, R8, RZ, 0x33, !PT ;  /* 0x00000008ff038212 */ /* 0x000fe200078e33ff */
[----:B------:R-:W-:-:S03]  /*123f0*/  IMAD.MOV R8, RZ, RZ, -R8 ;  /* 0x000000ffff087224 */ /* 0x000fc600078e0a08 */
[----:B------:R-:W-:Y:S01]  /*12400*/  LOP3.LUT R2, RZ, R3, RZ, 0x33, !PT ;  /* 0x00000003ff027212 */ /* 0x000fe200078e33ff */
[----:B------:R-:W-:-:S04]  /*12410*/  IMAD R18, R3, R8, R4 ;  /* 0x0000000803127224 */ /* 0x000fc800078e0204 */
[----:B------:R-:W-:Y:S01]  /*12420*/  IMAD.IADD R17, R17, 0x1, R2 ;  /* 0x0000000111117824 */ /* 0x000fe200078e0202 */
[----:B------:R-:W-:Y:S06]  /*12430*/  BRA `(.L_x_2128) ;  /* 0x00000000001c7947 */ /* 0x000fec0003800000 */
.L_x_2120:
[----:B------:R-:W-:Y:S01]  /*12440*/  UMOV UR4, URZ ;  /* 0x0000003f00047c82 */ /* 0x000fe20008000000 */
[----:B------:R-:W-:Y:S01]  /*12450*/  UMOV UR5, URZ ;  /* 0x0000003f00057c82 */ /* 0x000fe20008000000 */
[----:B------:R-:W-:Y:S01]  /*12460*/  ULDC UR6, c[0x0][0xc14] ;  /* 0x0003050000067ab9 */ /* 0x000fe20000000800 */
[----:B------:R-:W-:Y:S01]  /*12470*/  IMAD.MOV.U32 R16, RZ, RZ, R4 ;  /* 0x000000ffff107224 */ /* 0x000fe200078e0004 */
[----:B------:R-:W-:Y:S01]  /*12480*/  MOV R19, UR6 ;  /* 0x0000000600137c02 */ /* 0x000fe20008000f00 */
[----:B------:R-:W-:Y:S02]  /*12490*/  IMAD.U32 R17, RZ, RZ, UR4 ;  /* 0x00000004ff117e24 */ /* 0x000fe4000f8e00ff */
[----:B------:R-:W-:-:S07]  /*124a0*/  IMAD.U32 R18, RZ, RZ, UR5 ;  /* 0x00000005ff127e24 */ /* 0x000fce000f8e00ff */
.L_x_2128:
        /* <DEDUP_REMOVED lines=12> */
.L_x_2062:
        /* <DEDUP_REMOVED lines=12> */
.L_x_2184:
[----:B------:R-:W-:Y:S05]  /*12630*/  BSYNC B0 ;  /* 0x0000000000007941 */ /* 0x000fea0003800000 */
.L_x_2130:
[----:B------:R-:W-:-:S03]  /*12640*/  UMOV UR4, 0xffffffff ;  /* 0xffffffff00047882 */ /* 0x000fc60000000000 */
[----:B------:R-:W-:Y:S05]  /*12650*/  BRA.DIV UR4, `(.L_x_2132) ;  /* 0x0000001204e87947 */ /* 0x000fea000b800000 */
[----:B------:R-:W2:Y:S02]  /*12660*/  S2R R2, SR_TID.X ;  /* 0x0000000000027919 */ /* 0x000ea40000002100 */
[----:B--2---:R-:W-:-:S04]  /*12670*/  SHF.R.U32.HI R2, RZ, 0x5, R2 ;  /* 0x00000005ff027819 */ /* 0x004fc80000011602 */
[----:B------:R-:W-:-:S05]  /*12680*/  LOP3.LUT R2, R2, 0x3, RZ, 0xc0, !PT ;  /* 0x0000000302027812 */ /* 0x000fca00078ec0ff */
[----:B------:R2:W3:Y:S02]  /*12690*/  SHFL.IDX PT, R14, R2, RZ, 0x1f ;  /* 0x00001fff020e7589 */ /* 0x0004e400000e0000 */
.L_x_2187:
[----:B---3--:R-:W-:Y:S01]  /*126a0*/  ISETP.NE.AND P0, PT, R14, RZ, PT ;  /* 0x000000ff0e00720c */ /* 0x008fe20003f05270 */
[----:B------:R-:W-:-:S12]  /*126b0*/  BSSY B0, `(.L_x_2133) ;  /* 0x0000029000007945 */ /* 0x000fd80003800000 */
[----:B------:R-:W-:Y:S05]  /*126c0*/  @P0 BRA `(.L_x_2134) ;  /* 0x00000000009c0947 */ /* 0x000fea0003800000 */
[----:B------:R-:W-:-:S03]  /*126d0*/  UMOV UR4, 0xffffffff ;  /* 0xffffffff00047882 */ /* 0x000fc60000000000 */
[----:B------:R-:W-:Y:S05]  /*126e0*/  BRA.DIV UR4, `(.L_x_2135) ;  /* 0x0000001204f87947 */ /* 0x000fea000b800000 */
[----:B------:R-:W-:-:S13]  /*126f0*/  ELECT P6, URZ, PT ;  /* 0x00000000003f782f */ /* 0x000fda00038c0000 */
.L_x_2190:
        /* <DEDUP_REMOVED lines=8> */
.L_x_2136:
        /* <DEDUP_REMOVED lines=10> */
[----:B------:R-:W-:Y:S02]  /*12820*/  LOP3.LUT R4, R7, R4, RZ, 0x3c, !PT ;  /* 0x0000000407047212 */ /* 0x000fe400078e3cff */
[----:B------:R-:W-:-:S02]  /*12830*/  LEA R7, R3, R2, 0x3 ;  /* 0x0000000203077211 */ /* 0x000fc400078e18ff */
[----:B------:R-:W-:Y:S01]  /*12840*/  SHF.L.U32 R2, R4, 0x1f, RZ ;  /* 0x0000001f04027819 */ /* 0x000fe200000006ff */
[----:B-1----:R-:W-:Y:S06]  /*12850*/  @!P0 BRA `(.L_x_2137) ;  /* 0x0000001000bc8947 */ /* 0x002fec0003800000 */
.L_x_2191:
[----:B------:R-:W2:Y:S02]  /*12860*/  SYNCS.PHASECHK.TRANS64.TRYWAIT P0, [R7+URZ], R2 ;  /* 0x00000002070075a7 */ /* 0x000ea4000800017f */
[----:B--2---:R-:W-:Y:S05]  /*12870*/  @!P0 BRA `(.L_x_2138) ;  /* 0x0000001000c88947 */ /* 0x004fea0003800000 */
.L_x_2192:
[----:B------:R-:W-:Y:S05]  /*12880*/  @!P2 BRA `(.L_x_2139) ;  /* 0x000000000004a947 */ /* 0x000fea0003800000 */
[----:B------:R-:W-:Y:S01]  /*12890*/  BPT.TRAP 0x1 ;  /* 0x000000040000795c */ /* 0x000fe20000300000 */
.L_x_2139:
[----:B------:R-:W3:Y:S01]  /*128a0*/  LDL.LU R4, [R1] ;  /* 0x0000000001047983 */ /* 0x000ee20000300800 */
[----:B------:R-:W-:-:S04]  /*128b0*/  VIADD R0, R0, 0x34860 ;  /* 0x0003486000007836 */ /* 0x000fc80000000000 */
[----:B---3--:R-:W-:-:S04]  /*128c0*/  IMAD R4, R4, 0x8, R0 ;  /* 0x0000000804047824 */ /* 0x008fc800078e0200 */
[----:B------:R-:W3:Y:S02]  /*128d0*/  SYNCS.PHASECHK.TRANS64.TRYWAIT P0, [R4+URZ], R5 ;  /* 0x00000005040075a7 */ /* 0x000ee4000800017f */
[----:B---3--:R-:W-:Y:S05]  /*128e0*/  @!P0 BRA `(.L_x_2140) ;  /* 0x0000001000c08947 */ /* 0x008fea0003800000 */
.L_x_2193:
[----:B------:R-:W-:-:S07]  /*128f0*/  IMAD R3, R3, 0x8, R0 ;  /* 0x0000000803037824 */ /* 0x000fce00078e0200 */
.L_x_2141:
[----:B----4-:R4:W0:Y:S02]  /*12900*/  SYNCS.PHASECHK.TRANS64.TRYWAIT P0, [R3+URZ], R2 ;  /* 0x00000002030075a7 */ /* 0x010824000800017f */
[----:B0-----:R-:W-:Y:S05]  /*12910*/  @!P0 NANOSLEEP.SYNCS 0x989680 ;  /* 0x009896800000895d */ /* 0x001fea0003900000 */
[----:B------:R-:W0:Y:S02]  /*12920*/  @!P0 SYNCS.PHASECHK.TRANS64 P0, [R3+URZ], R2 ;  /* 0x00000002030085a7 */ /* 0x000e24000800007f */
[----:B0-----:R-:W-:Y:S05]  /*12930*/  @!P0 BRA `(.L_x_2141) ;  /* 0xfffffffc00f08947 */ /* 0x001fea000383ffff */
.L_x_2134:
[----:B------:R-:W-:Y:S05]  /*12940*/  BSYNC B0 ;  /* 0x0000000000007941 */ /* 0x000fea0003800000 */
.L_x_2133:
[----:B------:R-:W-:Y:S05]  /*12950*/  EXIT ;  /* 0x000000000000794d */ /* 0x000fea0003800000 */
.L_x_2006:
[----:B0-----:R-:W-:-:S04]  /*12960*/  IMAD.U32 R3, RZ, RZ, UR38 ;  /* 0x00000026ff037e24 */ /* 0x001fc8000f8e00ff */
[----:B------:R0:W1:Y:S03]  /*12970*/  SYNCS.PHASECHK.TRANS64.TRYWAIT P1, [R3+URZ+0x34800], R0 ;  /* 0x03480000030075a7 */ /* 0x000066000802017f */
[----:B-1----:R-:W-:Y:S05]  /*12980*/  @!P1 NANOSLEEP.SYNCS 0x989680 ;  /* 0x009896800000995d */ /* 0x002fea0003900000 */
[----:B------:R-:W1:Y:S02]  /*12990*/  @!P1 SYNCS.PHASECHK.TRANS64 P1, [R3+URZ+0x34800], R0 ;  /* 0x03480000030095a7 */ /* 0x000e64000802007f */
[----:B-1----:R-:W-:Y:S05]  /*129a0*/  @!P1 BRA `(.L_x_2006) ;  /* 0xfffffffc00ec9947 */ /* 0x002fea000383ffff */
[----:B------:R-:W-:Y:S05]  /*129b0*/  BRA `(.L_x_2142) ;  /* 0xfffffeec00cc7947 */ /* 0x000fea000383ffff */
.L_x_2010:
[----:B-1----:R1:W2:Y:S02]  /*129c0*/  SYNCS.PHASECHK.TRANS64.TRYWAIT P2, [R0+URZ+0x34830], R3 ;  /* 0x03483003000075a7 */ /* 0x0022a4000804017f */
[----:B--2---:R-:W-:Y:S05]  /*129d0*/  @!P2 NANOSLEEP.SYNCS 0x989680 ;  /* 0x009896800000a95d */ /* 0x004fea0003900000 */
[----:B------:R-:W2:Y:S02]  /*129e0*/  @!P2 SYNCS.PHASECHK.TRANS64 P2, [R0+URZ+0x34830], R3 ;  /* 0x034830030000a5a7 */ /* 0x000ea4000804007f */
[----:B--2---:R-:W-:Y:S05]  /*129f0*/  @!P2 BRA `(.L_x_2010) ;  /* 0xfffffffc00f0a947 */ /* 0x004fea000383ffff */
[----:B------:R-:W-:Y:S05]  /*12a00*/  BRA `(.L_x_2009) ;  /* 0xfffffeec00f47947 */ /* 0x000fea000383ffff */
.L_x_2015:
[----:B-1----:R-:W-:-:S04]  /*12a10*/  IMAD.U32 R10, RZ, RZ, UR8 ;  /* 0x00000008ff0a7e24 */ /* 0x002fc8000f8e00ff */
[----:B------:R1:W2:Y:S03]  /*12a20*/  SYNCS.PHASECHK.TRANS64.TRYWAIT P2, [R10+URZ+0x34830], R5 ;  /* 0x034830050a0075a7 */ /* 0x0002a6000804017f */
[----:B--2---:R-:W-:Y:S05]  /*12a30*/  @!P2 NANOSLEEP.SYNCS 0x989680 ;  /* 0x009896800000a95d */ /* 0x004fea0003900000 */
[----:B------:R-:W2:Y:S02]  /*12a40*/  @!P2 SYNCS.PHASECHK.TRANS64 P2, [R10+URZ+0x34830], R5 ;  /* 0x034830050a00a5a7 */ /* 0x000ea4000804007f */
[----:B--2---:R-:W-:Y:S05]  /*12a50*/  @!P2 BRA `(.L_x_2015) ;  /* 0xfffffffc00eca947 */ /* 0x004fea000383ffff */
[----:B------:R-:W-:Y:S05]  /*12a60*/  BRA `(.L_x_2014) ;  /* 0xffffff2000607947 */ /* 0x000fea000383ffff */
.L_x_2019:
[----:B01----:R-:W-:-:S04]  /*12a70*/  IMAD.U32 R5, RZ, RZ, UR9 ;  /* 0x00000009ff057e24 */ /* 0x003fc8000f8e00ff */
[----:B------:R0:W1:Y:S03]  /*12a80*/  SYNCS.PHASECHK.TRANS64.TRYWAIT P2, [R5+URZ+0x34850], R0 ;  /* 0x03485000050075a7 */ /* 0x000066000804017f */
[----:B-1----:R-:W-:Y:S05]  /*12a90*/  @!P2 NANOSLEEP.SYNCS 0x989680 ;  /* 0x009896800000a95d */ /* 0x002fea0003900000 */
[----:B------:R-:W1:Y:S02]  /*12aa0*/  @!P2 SYNCS.PHASECHK.TRANS64 P2, [R5+URZ+0x34850], R0 ;  /* 0x034850000500a5a7 */ /* 0x000e64000804007f */
[----:B-1----:R-:W-:Y:S05]  /*12ab0*/  @!P2 BRA `(.L_x_2019) ;  /* 0xfffffffc00eca947 */ /* 0x002fea000383ffff */
[----:B------:R-:W-:Y:S05]  /*12ac0*/  BRA `(.L_x_2018) ;  /* 0xffffff2800a07947 */ /* 0x000fea000383ffff */
.L_x_2025:
[----:B-1----:R-:W-:-:S04]  /*12ad0*/  MOV R10, UR8 ;  /* 0x00000008000a7c02 */ /* 0x002fc80008000f00 */
[----:B------:R1:W2:Y:S03]  /*12ae0*/  SYNCS.PHASECHK.TRANS64.TRYWAIT P2, [R10+URZ+0x34830], R5 ;  /* 0x034830050a0075a7 */ /* 0x0002a6000804017f */
[----:B--2---:R-:W-:Y:S05]  /*12af0*/  @!P2 NANOSLEEP.SYNCS 0x989680 ;  /* 0x009896800000a95d */ /* 0x004fea0003900000 */
[----:B------:R-:W2:Y:S02]  /*12b00*/  @!P2 SYNCS.PHASECHK.TRANS64 P2, [R10+URZ+0x34830], R5 ;  /* 0x034830050a00a5a7 */ /* 0x000ea4000804007f */
[----:B--2---:R-:W-:Y:S05]  /*12b10*/  @!P2 BRA `(.L_x_2025) ;  /* 0xfffffffc00eca947 */ /* 0x004fea000383ffff */
[----:B------:R-:W-:Y:S05]  /*12b20*/  BRA `(.L_x_2024) ;  /* 0xffffff5000d87947 */ /* 0x000fea000383ffff */
.L_x_2029:
[----:B01----:R-:W-:-:S04]  /*12b30*/  IMAD.U32 R5, RZ, RZ, UR8 ;  /* 0x00000008ff057e24 */ /* 0x003fc8000f8e00ff */
[----:B------:R0:W1:Y:S03]  /*12b40*/  SYNCS.PHASECHK.TRANS64.TRYWAIT P2, [R5+URZ+0x34850], R0 ;  /* 0x03485000050075a7 */ /* 0x000066000804017f */
[----:B-1----:R-:W-:Y:S05]  /*12b50*/  @!P2 NANOSLEEP.SYNCS 0x989680 ;  /* 0x009896800000a95d */ /* 0x002fea0003900000 */
[----:B------:R-:W1:Y:S02]  /*12b60*/  @!P2 SYNCS.PHASECHK.TRANS64 P2, [R5+URZ+0x34850], R0 ;  /* 0x034850000500a5a7 */ /* 0x000e64000804007f */
[----:B-1----:R-:W-:Y:S05]  /*12b70*/  @!P2 BRA `(.L_x_2029) ;  /* 0xfffffffc00eca947 */ /* 0x002fea000383ffff */
[----:B------:R-:W-:Y:S05]  /*12b80*/  BRA `(.L_x_2028) ;  /* 0xffffff5c00187947 */ /* 0x000fea000383ffff */
.L_x_2034:
[----:B-1----:R-:W-:-:S04]  /*12b90*/  IMAD.U32 R7, RZ, RZ, UR5 ;  /* 0x00000005ff077e24 */ /* 0x002fc8000f8e00ff */
[----:B------:R1:W2:Y:S03]  /*12ba0*/  SYNCS.PHASECHK.TRANS64.TRYWAIT P0, [R7+URZ+0x34850], R0 ;  /* 0x03485000070075a7 */ /* 0x0002a6000800017f */
[----:B--2---:R-:W-:Y:S05]  /*12bb0*/  @!P0 NANOSLEEP.SYNCS 0x989680 ;  /* 0x009896800000895d */ /* 0x004fea0003900000 */
[----:B------:R-:W2:Y:S02]  /*12bc0*/  @!P0 SYNCS.PHASECHK.TRANS64 P0, [R7+URZ+0x34850], R0 ;  /* 0x03485000070085a7 */ /* 0x000ea4000800007f */
[----:B--2---:R-:W-:Y:S05]  /*12bd0*/  @!P0 BRA `(.L_x_2034) ;  /* 0xfffffffc00ec8947 */ /* 0x004fea000383ffff */
[----:B------:R-:W-:Y:S05]  /*12be0*/  BRA `(.L_x_2033) ;  /* 0xffffff7c00ec7947 */ /* 0x000fea000383ffff */
.L_x_2075:
[----:B------:R-:W1:Y:S01]  /*12bf0*/  S2R R8, SR_TID.X ;  /* 0x0000000000087919 */ /* 0x000e620000002100 */
[----:B------:R-:W-:Y:S01]  /*12c00*/  BSSY B0, `(.L_x_2143) ;  /* 0x000000a000007945 */ /* 0x000fe20003800000 */
[----:B------:R-:W-:Y:S02]  /*12c10*/  IMAD.MOV.U32 R12, RZ, RZ, RZ ;  /* 0x000000ffff0c7224 */ /* 0x000fe400078e00ff */
[----:B------:R-:W-:Y:S02]  /*12c20*/  IMAD.MOV.U32 R11, RZ, RZ, 0x1f ;  /* 0x0000001fff0b7424 */ /* 0x000fe400078e00ff */
[----:B------:R-:W-:Y:S01]  /*12c30*/  IMAD.MOV.U32 R15, RZ, RZ, -0x1 ;  /* 0xffffffffff0f7424 */ /* 0x000fe200078e00ff */
[----:B-1----:R-:W-:-:S04]  /*12c40*/  SHF.R.U32.HI R8, RZ, 0x5, R8 ;  /* 0x00000005ff087819 */ /* 0x002fc80000011608 */
[----:B------:R-:W-:-:S05]  /*12c50*/  LOP3.LUT R8, R8, 0x3, RZ, 0xc0, !PT ;  /* 0x0000000308087812 */ /* 0x000fca00078ec0ff */
[----:B0-----:R-:W-:-:S07]  /*12c60*/  IMAD.MOV.U32 R13, RZ, RZ, R8 ;  /* 0x000000ffff0d7224 */ /* 0x001fce00078e0008 */
[----:B------:R-:W-:Y:S05]  /*12c70*/  WARPSYNC.COLLECTIVE R15, `(.L_x_2144) ;  /* 0x000000000f087348 */ /* 0x000fea0003c00000 */
[----:B------:R0:W1:Y:S02]  /*12c80*/  SHFL.IDX P6, R14, R13, R12, R11 ;  /* 0x0000000c0d0e7389 */ /* 0x00006400000c000b */
[----:B01----:R-:W-:Y:S01]  /*12c90*/  ENDCOLLECTIVE ;  /* 0x000000000000791b */ /* 0x003fe20003800000 */
.L_x_2144:
[----:B------:R-:W-:Y:S05]  /*12ca0*/  BSYNC B0 ;  /* 0x0000000000007941 */ /* 0x000fea0003800000 */
.L_x_2143:
[----:B------:R-:W-:Y:S05]  /*12cb0*/  BRA `(.L_x_2145) ;  /* 0xffffffc400847947 */ /* 0x000fea000383ffff */
.L_x_2076:
[----:B------:R-:W-:Y:S01]  /*12cc0*/  BSSY B0, `(.L_x_2146) ;  /* 0x0000006000007945 */ /* 0x000fe20003800000 */
[----:B------:R-:W-:-:S07]  /*12cd0*/  MOV R15, 0xffffffff ;  /* 0xffffffff000f7802 */ /* 0x000fce0000000f00 */
[----:B------:R-:W-:Y:S05]  /*12ce0*/  WARPSYNC.COLLECTIVE R15, `(.L_x_2147) ;  /* 0x000000000f0c7348 */ /* 0x000fea0003c00000 */
[----:B------:R-:W-:Y:S02]  /*12cf0*/  ELECT P6, UR62, PT ;  /* 0x00000000003e782f */ /* 0x000fe400038c0000 */
[----:B------:R-:W-:Y:S01]  /*12d00*/  MOV R14, UR62 ;  /* 0x0000003e000e7c02 */ /* 0x000fe20008000f00 */
[----:B------:R-:W-:Y:S10]  /*12d10*/  ENDCOLLECTIVE ;  /* 0x000000000000791b */ /* 0x000ff40003800000 */
.L_x_2147:
[----:B------:R-:W-:Y:S05]  /*12d20*/  BSYNC B0 ;  /* 0x0000000000007941 */ /* 0x000fea0003800000 */
.L_x_2146:
[----:B------:R-:W-:Y:S05]  /*12d30*/  BRA `(.L_x_2148) ;  /* 0xffffffc400747947 */ /* 0x000fea000383ffff */
.L_x_2079:
[----:B0-----:R0:W1:Y:S02]  /*12d40*/  SYNCS.PHASECHK.TRANS64.TRYWAIT P0, [R8+URZ+0x34840], R9 ;  /* 0x03484009080075a7 */ /* 0x001064000800017f */
[----:B-1----:R-:W-:Y:S05]  /*12d50*/  @!P0 NANOSLEEP.SYNCS 0x989680 ;  /* 0x009896800000895d */ /* 0x002fea0003900000 */
[----:B------:R-:W1:Y:S02]  /*12d60*/  @!P0 SYNCS.PHASECHK.TRANS64 P0, [R8+URZ+0x34840], R9 ;  /* 0x03484009080085a7 */ /* 0x000e64000800007f */
[----:B-1----:R-:W-:Y:S05]  /*12d70*/  @!P0 BRA `(.L_x_2079) ;  /* 0xfffffffc00f08947 */ /* 0x002fea000383ffff */
[----:B------:R-:W-:Y:S05]  /*12d80*/  BRA `(.L_x_2149) ;  /* 0xffffffc400e07947 */ /* 0x000fea000383ffff */
.L_x_2082:
        /* <DEDUP_REMOVED lines=8> */
.L_x_2090:
[----:B0-----:R0:W1:Y:S02]  /*12e10*/  SYNCS.PHASECHK.TRANS64.TRYWAIT P0, [R2+URZ+0x34840], R3 ;  /* 0x03484003020075a7 */ /* 0x001064000800017f */
[----:B-1----:R-:W-:Y:S05]  /*12e20*/  @!P0 NANOSLEEP.SYNCS 0x989680 ;  /* 0x009896800000895d */ /* 0x002fea0003900000 */
[----:B------:R-:W1:Y:S02]  /*12e30*/  @!P0 SYNCS.PHASECHK.TRANS64 P0, [R2+URZ+0x34840], R3 ;  /* 0x03484003020085a7 */ /* 0x000e64000800007f */
[----:B-1----:R-:W-:Y:S05]  /*12e40*/  @!P0 BRA `(.L_x_2090) ;  /* 0xfffffffc00f08947 */ /* 0x002fea000383ffff */
[----:B------:R-:W-:Y:S05]  /*12e50*/  BRA `(.L_x_2151) ;  /* 0xffffffcc00e47947 */ /* 0x000fea000383ffff */
.L_x_2092:
[----:B0-----:R0:W1:Y:S02]  /*12e60*/  SYNCS.PHASECHK.TRANS64.TRYWAIT P0, [R3+URZ+0x60], R2 ;  /* 0x00006002030075a7 */ /* 0x001064000800017f */
[----:B-1----:R-:W-:Y:S05]  /*12e70*/  @!P0 NANOSLEEP.SYNCS 0x989680 ;  /* 0x009896800000895d */ /* 0x002fea0003900000 */
[----:B------:R-:W1:Y:S02]  /*12e80*/  @!P0 SYNCS.PHASECHK.TRANS64 P0, [R3+URZ+0x60], R2 ;  /* 0x00006002030085a7 */ /* 0x000e64000800007f */
[----:B-1----:R-:W-:Y:S05]  /*12e90*/  @!P0 BRA `(.L_x_2092) ;  /* 0xfffffffc00f08947 */ /* 0x002fea000383ffff */
[----:B------:R-:W-:Y:S05]  /*12ea0*/  BRA `(.L_x_2152) ;  /* 0xffffffd000907947 */ /* 0x000fea000383ffff */
.L_x_2097:
[----:B-1----:R1:W2:Y:S02]  /*12eb0*/  SYNCS.PHASECHK.TRANS64.TRYWAIT P0, [R2+URZ+0x34840], R3 ;  /* 0x03484003020075a7 */ /* 0x0022a4000800017f */
[----:B--2---:R-:W-:Y:S05]  /*12ec0*/  @!P0 NANOSLEEP.SYNCS 0x989680 ;  /* 0x009896800000895d */ /* 0x004fea0003900000 */
[----:B------:R-:W2:Y:S02]  /*12ed0*/  @!P0 SYNCS.PHASECHK.TRANS64 P0, [R2+URZ+0x34840], R3 ;  /* 0x03484003020085a7 */ /* 0x000ea4000800007f */
[----:B--2---:R-:W-:Y:S05]  /*12ee0*/  @!P0 BRA `(.L_x_2097) ;  /* 0xfffffffc00f08947 */ /* 0x004fea000383ffff */
[----:B------:R-:W-:Y:S05]  /*12ef0*/  BRA `(.L_x_2153) ;  /* 0xffffffd400f07947 */ /* 0x000fea000383ffff */
.L_x_2099:
[----:B0-----:R0:W1:Y:S02]  /*12f00*/  SYNCS.PHASECHK.TRANS64.TRYWAIT P1, [R3+URZ+0x60], R2 ;  /* 0x00006002030075a7 */ /* 0x001064000802017f */
[----:B-1----:R-:W-:Y:S05]  /*12f10*/  @!P1 NANOSLEEP.SYNCS 0x989680 ;  /* 0x009896800000995d */ /* 0x002fea0003900000 */
[----:B------:R-:W1:Y:S02]  /*12f20*/  @!P1 SYNCS.PHASECHK.TRANS64 P1, [R3+URZ+0x60], R2 ;  /* 0x00006002030095a7 */ /* 0x000e64000802007f */
[----:B-1----:R-:W-:Y:S05]  /*12f30*/  @!P1 BRA `(.L_x_2099) ;  /* 0xfffffffc00f09947 */ /* 0x002fea000383ffff */
[----:B------:R-:W-:Y:S05]  /*12f40*/  BRA `(.L_x_2154) ;  /* 0xffffffd8009c7947 */ /* 0x000fea000383ffff */
.L_x_2104:
[----:B--2---:R2:W3:Y:S02]  /*12f50*/  SYNCS.PHASECHK.TRANS64.TRYWAIT P0, [R2+URZ+0x34840], R3 ;  /* 0x03484003020075a7 */ /* 0x0044e4000800017f */
[----:B---3--:R-:W-:Y:S05]  /*12f60*/  @!P0 NANOSLEEP.SYNCS 0x989680 ;  /* 0x009896800000895d */ /* 0x008fea0003900000 */
[----:B------:R-:W3:Y:S02]  /*12f70*/  @!P0 SYNCS.PHASECHK.TRANS64 P0, [R2+URZ+0x34840], R3 ;  /* 0x03484003020085a7 */ /* 0x000ee4000800007f */
[----:B---3--:R-:W-:Y:S05]  /*12f80*/  @!P0 BRA `(.L_x_2104) ;  /* 0xfffffffc00f08947 */ /* 0x008fea000383ffff */
[----:B------:R-:W-:Y:S05]  /*12f90*/  BRA `(.L_x_2155) ;  /* 0xffffffdc00bc7947 */ /* 0x000fea000383ffff */
.L_x_2106:
[----:B0-----:R0:W1:Y:S02]  /*12fa0*/  SYNCS.PHASECHK.TRANS64.TRYWAIT P1, [R2+URZ+0x60], R9 ;  /* 0x00006009020075a7 */ /* 0x001064000802017f */
[----:B-1----:R-:W-:Y:S05]  /*12fb0*/  @!P1 NANOSLEEP.SYNCS 0x989680 ;  /* 0x009896800000995d */ /* 0x002fea0003900000 */
[----:B------:R-:W1:Y:S02]  /*12fc0*/  @!P1 SYNCS.PHASECHK.TRANS64 P1, [R2+URZ+0x60], R9 ;  /* 0x00006009020095a7 */ /* 0x000e64000802007f */
[----:B-1----:R-:W-:Y:S05]  /*12fd0*/  @!P1 BRA `(.L_x_2106) ;  /* 0xfffffffc00f09947 */ /* 0x002fea000383ffff */
[----:B------:R-:W-:Y:S05]  /*12fe0*/  BRA `(.L_x_2156) ;  /* 0xffffffe0006c7947 */ /* 0x000fea000383ffff */
.L_x_2113:
[----:B-1----:R1:W2:Y:S02]  /*12ff0*/  SYNCS.PHASECHK.TRANS64.TRYWAIT P0, [R3+URZ+0x34860], R2 ;  /* 0x03486002030075a7 */ /* 0x0022a4000800017f */
[----:B--2---:R-:W-:Y:S05]  /*13000*/  @!P0 NANOSLEEP.SYNCS 0x989680 ;  /* 0x009896800000895d */ /* 0x004fea0003900000 */
[----:B------:R-:W2:Y:S02]  /*13010*/  @!P0 SYNCS.PHASECHK.TRANS64 P0, [R3+URZ+0x34860], R2 ;  /* 0x03486002030085a7 */ /* 0x000ea4000800007f */
[----:B--2---:R-:W-:Y:S05]  /*13020*/  @!P0 BRA `(.L_x_2113) ;  /* 0xfffffffc00f08947 */ /* 0x004fea000383ffff */
[----:B------:R-:W-:Y:S05]  /*13030*/  BRA `(.L_x_2157) ;  /* 0xffffffe400787947 */ /* 0x000fea000383ffff */
.L_x_2115:
        /* <DEDUP_REMOVED lines=8> */
.L_x_2159:
[----:B------:R-:W-:Y:S05]  /*130c0*/  BSYNC B0 ;  /* 0x0000000000007941 */ /* 0x000fea0003800000 */
.L_x_2158:
[----:B------:R-:W-:Y:S01]  /*130d0*/  IMAD.MOV.U32 R13, RZ, RZ, R16 ;  /* 0x000000ffff0d7224 */ /* 0x000fe200078e0010 */
[----:B------:R-:W-:Y:S01]  /*130e0*/  MOV R12, 0x1 ;  /* 0x00000001000c7802 */ /* 0x000fe20000000f00 */
[----:B------:R-:W-:Y:S02]  /*130f0*/  IMAD.MOV.U32 R11, RZ, RZ, 0x1f ;  /* 0x0000001fff0b7424 */ /* 0x000fe400078e00ff */
[----:B------:R-:W-:Y:S02]  /*13100*/  IMAD.MOV.U32 R15, RZ, RZ, -0x1 ;  /* 0xffffffffff0f7424 */ /* 0x000fe400078e00ff */
[----:B------:R-:W-:-:S07]  /*13110*/  IMAD.MOV.U32 R4, RZ, RZ, R14 ;  /* 0x000000ffff047224 */ /* 0x000fce00078e000e */
[----:B------:R-:W-:Y:S05]  /*13120*/  WARPSYNC.COLLECTIVE R15, `(.L_x_2160) ;  /* 0x000000000f087348 */ /* 0x000fea0003c00000 */
[----:B------:R0:W1:Y:S02]  /*13130*/  SHFL.IDX P6, R14, R13, R12, R11 ;  /* 0x0000000c0d0e7389 */ /* 0x00006400000c000b */
[----:B01----:R-:W-:Y:S01]  /*13140*/  ENDCOLLECTIVE ;  /* 0x000000000000791b */ /* 0x003fe20003800000 */
.L_x_2160:
[----:B------:R-:W-:Y:S01]  /*13150*/  IMAD.MOV.U32 R16, RZ, RZ, R14 ;  /* 0x000000ffff107224 */ /* 0x000fe200078e000e */
[----:B------:R-:W-:Y:S06]  /*13160*/  BRA `(.L_x_2161) ;  /* 0xffffffe800007947 */ /* 0x000fec000383ffff */
.L_x_2118:
[----:B------:R-:W-:Y:S01]  /*13170*/  BSSY B0, `(.L_x_2162) ;  /* 0x0000008000007945 */ /* 0x000fe20003800000 */
[----:B0----5:R-:W-:Y:S01]  /*13180*/  IMAD.MOV.U32 R13, RZ, RZ, R17 ;  /* 0x000000ffff0d7224 */ /* 0x021fe200078e0011 */
[----:B------:R-:W-:Y:S01]  /*13190*/  MOV R15, 0xffffffff ;  /* 0xffffffff000f7802 */ /* 0x000fe20000000f00 */
[----:B------:R-:W-:Y:S02]  /*131a0*/  IMAD.MOV.U32 R12, RZ, RZ, 0x1 ;  /* 0x00000001ff0c7424 */ /* 0x000fe400078e00ff */
[----:B------:R-:W-:-:S07]  /*131b0*/  IMAD.MOV.U32 R11, RZ, RZ, RZ ;  /* 0x000000ffff0b7224 */ /* 0x000fce00078e00ff */
[----:B-1234-:R-:W-:Y:S05]  /*131c0*/  WARPSYNC.COLLECTIVE R15, `(.L_x_2163) ;  /* 0x000000000f087348 */ /* 0x01efea0003c00000 */
[----:B------:R0:W0:Y:S02]  /*131d0*/  SHFL.UP P6, R14, R13, R12, R11 ;  /* 0x0400000c0d0e7389 */ /* 0x00002400000c000b */
[----:B01234-:R-:W-:Y:S01]  /*131e0*/  ENDCOLLECTIVE ;  /* 0x000000000000791b */ /* 0x01ffe20003800000 */
.L_x_2163:
[----:B------:R-:W-:Y:S05]  /*131f0*/  BSYNC B0 ;  /* 0x0000000000007941 */ /* 0x000fea0003800000 */
.L_x_2162:
        /* <DEDUP_REMOVED lines=10> */
.L_x_2164:
        /* <DEDUP_REMOVED lines=8> */
.L_x_2165:
        /* <DEDUP_REMOVED lines=8> */
.L_x_2166:
        /* <DEDUP_REMOVED lines=8> */
.L_x_2167:
[----:B------:R-:W-:Y:S02]  /*13420*/  IMAD.MOV.U32 R12, RZ, RZ, 0x1f ;  /* 0x0000001fff0c7424 */ /* 0x000fe400078e00ff */
[----:B------:R-:W-:Y:S01]  /*13430*/  IMAD.MOV.U32 R11, RZ, RZ, 0x1f ;  /* 0x0000001fff0b7424 */ /* 0x000fe200078e00ff */
[----:B------:R-:W-:-:S04]  /*13440*/  SEL R2, R14, RZ, P0 ;  /* 0x000000ff0e027207 */ /* 0x000fc80000000000 */
[----:B------:R-:W-:-:S05]  /*13450*/  IADD3 R2, R5, R2, RZ ;  /* 0x0000000205027210 */ /* 0x000fca0007ffe0ff */
[----:B------:R-:W-:-:S07]  /*13460*/  IMAD.MOV.U32 R13, RZ, RZ, R2 ;  /* 0x000000ffff0d7224 */ /* 0x000fce00078e0002 */
[----:B------:R-:W-:Y:S05]  /*13470*/  WARPSYNC.COLLECTIVE R15, `(.L_x_2168) ;  /* 0x000000000f087348 */ /* 0x000fea0003c00000 */
[----:B------:R0:W1:Y:S02]  /*13480*/  SHFL.IDX P6, R14, R13, R12, R11 ;  /* 0x0000000c0d0e7389 */ /* 0x00006400000c000b */
[----:B01----:R-:W-:Y:S01]  /*13490*/  ENDCOLLECTIVE ;  /* 0x000000000000791b */ /* 0x003fe20003800000 */
.L_x_2168:
[----:B------:R-:W-:Y:S05]  /*134a0*/  BRA `(.L_x_2169) ;  /* 0xffffffe400c87947 */ /* 0x000fea000383ffff */
.L_x_2123:
[----:B------:R-:W-:Y:S01]  /*134b0*/  BSSY B0, `(.L_x_2170) ;  /* 0x0000008000007945 */ /* 0x000fe20003800000 */
[----:B-----5:R-:W-:Y:S01]  /*134c0*/  IMAD.MOV.U32 R13, RZ, RZ, R17 ;  /* 0x000000ffff0d7224 */ /* 0x020fe200078e0011 */
[----:B------:R-:W-:Y:S01]  /*134d0*/  MOV R15, 0xffffffff ;  /* 0xffffffff000f7802 */ /* 0x000fe20000000f00 */
[----:B------:R-:W-:Y:S02]  /*134e0*/  IMAD.MOV.U32 R12, RZ, RZ, 0x1 ;  /* 0x00000001ff0c7424 */ /* 0x000fe400078e00ff */
[----:B------:R-:W-:-:S07]  /*134f0*/  IMAD.MOV.U32 R11, RZ, RZ, RZ ;  /* 0x000000ffff0b7224 */ /* 0x000fce00078e00ff */
[----:B0-----:R-:W-:Y:S05]  /*13500*/  WARPSYNC.COLLECTIVE R15, `(.L_x_2171) ;  /* 0x000000000f087348 */ /* 0x001fea0003c00000 */
[----:B------:R1:W2:Y:S02]  /*13510*/  SHFL.UP P6, R14, R13, R12, R11 ;  /* 0x0400000c0d0e7389 */ /* 0x0002a400000c000b */
[----:B012---:R-:W-:Y:S01]  /*13520*/  ENDCOLLECTIVE ;  /* 0x000000000000791b */ /* 0x007fe20003800000 */
.L_x_2171:
[----:B------:R-:W-:Y:S05]  /*13530*/  BSYNC B0 ;  /* 0x0000000000007941 */ /* 0x000fea0003800000 */
.L_x_2170:
        /* <DEDUP_REMOVED lines=10> */
.L_x_2172:
        /* <DEDUP_REMOVED lines=8> */
.L_x_2173:
        /* <DEDUP_REMOVED lines=8> */
.L_x_2174:
        /* <DEDUP_REMOVED lines=8> */
.L_x_2175:
        /* <DEDUP_REMOVED lines=8> */
.L_x_2176:
[----:B------:R-:W-:Y:S05]  /*137e0*/  BRA `(.L_x_2177) ;  /* 0xffffffe400b07947 */ /* 0x000fea000383ffff */
.L_x_2125:
[----:B------:R-:W-:Y:S01]  /*137f0*/  BSSY B0, `(.L_x_2178) ;  /* 0x0000006000007945 */ /* 0x000fe20003800000 */
[----:B------:R-:W-:Y:S01]  /*13800*/  PLOP3.LUT P6, PT, P6, PT, PT, 0x8, 0x0 ;  /* 0x000000000000781c */ /* 0x000fe200037ce170 */
[----:B------:R-:W-:-:S12]  /*13810*/  IMAD.MOV.U32 R15, RZ, RZ, -0x1 ;  /* 0xffffffffff0f7424 */ /* 0x000fd800078e00ff */
[----:B0-----:R-:W-:Y:S05]  /*13820*/  WARPSYNC.COLLECTIVE R15, `(.L_x_2179) ;  /* 0x000000000f087348 */ /* 0x001fea0003c00000 */
[----:B------:R-:W-:Y:S01]  /*13830*/  VOTE.ANY R14, PT, P6 ;  /* 0x00000000000e7806 */ /* 0x000fe200030e0100 */
[----:B0-----:R-:W-:Y:S06]  /*13840*/  ENDCOLLECTIVE ;  /* 0x000000000000791b */ /* 0x001fec0003800000 */
.L_x_2179:
[----:B------:R-:W-:Y:S05]  /*13850*/  BSYNC B0 ;  /* 0x0000000000007941 */ /* 0x000fea0003800000 */
.L_x_2178:
[----:B------:R-:W-:Y:S02]  /*13860*/  IMAD.MOV.U32 R3, RZ, RZ, R14 ;  /* 0x000000ffff037224 */ /* 0x000fe400078e000e */
[----:B------:R-:W-:Y:S02]  /*13870*/  IMAD.MOV.U32 R13, RZ, RZ, R17 ;  /* 0x000000ffff0d7224 */ /* 0x000fe400078e0011 */
[----:B------:R-:W0:Y:S01]  /*13880*/  POPC R6, R3 ;  /* 0x0000000300067309 */ /* 0x000e220000000000 */
[----:B------:R-:W-:Y:S02]  /*13890*/  IMAD.MOV.U32 R11, RZ, RZ, 0x1f ;  /* 0x0000001fff0b7424 */ /* 0x000fe400078e00ff */
[----:B------:R-:W-:Y:S01]  /*138a0*/  IMAD.MOV.U32 R15, RZ, RZ, -0x1 ;  /* 0xffffffffff0f7424 */ /* 0x000fe200078e00ff */
[----:B0-----:R-:W-:-:S07]  /*138b0*/  MOV R12, R6 ;  /* 0x00000006000c7202 */ /* 0x001fce0000000f00 */
[----:B------:R-:W-:Y:S05]  /*138c0*/  WARPSYNC.COLLECTIVE R15, `(.L_x_2180) ;  /* 0x000000000f087348 */ /* 0x000fea0003c00000 */
[----:B------:R0:W1:Y:S02]  /*138d0*/  SHFL.IDX P6, R14, R13, R12, R11 ;  /* 0x0000000c0d0e7389 */ /* 0x00006400000c000b */
[----:B01----:R-:W-:Y:S01]  /*138e0*/  ENDCOLLECTIVE ;  /* 0x000000000000791b */ /* 0x003fe20003800000 */
.L_x_2180:
[----:B------:R-:W-:Y:S01]  /*138f0*/  IMAD.MOV.U32 R17, RZ, RZ, R14 ;  /* 0x000000ffff117224 */ /* 0x000fe200078e000e */
[----:B------:R-:W-:Y:S06]  /*13900*/  BRA `(.L_x_2181) ;  /* 0xffffffe400a07947 */ /* 0x000fec000383ffff */
.L_x_2127:
[----:B------:R-:W-:Y:S01]  /*13910*/  BSSY B0, `(.L_x_2182) ;  /* 0x0000007000007945 */ /* 0x000fe20003800000 */
[----:B------:R-:W-:Y:S02]  /*13920*/  IMAD.MOV.U32 R13, RZ, RZ, R2 ;  /* 0x000000ffff0d7224 */ /* 0x000fe400078e0002 */
[----:B------:R-:W-:Y:S02]  /*13930*/  IMAD.MOV.U32 R11, RZ, RZ, 0x1f ;  /* 0x0000001fff0b7424 */ /* 0x000fe400078e00ff */
[----:B------:R-:W-:-:S07]  /*13940*/  IMAD.MOV.U32 R15, RZ, RZ, -0x1 ;  /* 0xffffffffff0f7424 */ /* 0x000fce00078e00ff */
[----:B012---:R-:W-:Y:S05]  /*13950*/  WARPSYNC.COLLECTIVE R15, `(.L_x_2183) ;  /* 0x000000000f087348 */ /* 0x007fea0003c00000 */
[----:B------:R3:W4:Y:S02]  /*13960*/  SHFL.IDX P6, R14, R13, R12, R11 ;  /* 0x0000000c0d0e7389 */ /* 0x00072400000c000b */
[----:B01234-:R-:W-:Y:S01]  /*13970*/  ENDCOLLECTIVE ;  /* 0x000000000000791b */ /* 0x01ffe20003800000 */
.L_x_2183:
[----:B------:R-:W-:Y:S05]  /*13980*/  BSYNC B0 ;  /* 0x0000000000007941 */ /* 0x000fea0003800000 */
.L_x_2182:
[----:B------:R-:W-:Y:S01]  /*13990*/  MOV R7, R14 ;  /* 0x0000000e00077202 */ /* 0x000fe20000000f00 */
[----:B------:R-:W-:Y:S06]  /*139a0*/  BRA `(.L_x_2126) ;  /* 0xffffffe400947947 */ /* 0x000fec000383ffff */
.L_x_2131:
[----:B-1----:R1:W2:Y:S02]  /*139b0*/  SYNCS.PHASECHK.TRANS64.TRYWAIT P0, [R0+URZ+0x34820], R3 ;  /* 0x03482003000075a7 */ /* 0x0022a4000800017f */
[----:B--2---:R-:W-:Y:S05]  /*139c0*/  @!P0 NANOSLEEP.SYNCS 0x989680 ;  /* 0x009896800000895d */ /* 0x004fea0003900000 */
[----:B------:R-:W2:Y:S02]  /*139d0*/  @!P0 SYNCS.PHASECHK.TRANS64 P0, [R0+URZ+0x34820], R3 ;  /* 0x03482003000085a7 */ /* 0x000ea4000800007f */
[----:B--2---:R-:W-:Y:S05]  /*139e0*/  @!P0 BRA `(.L_x_2131) ;  /* 0xfffffffc00f08947 */ /* 0x004fea000383ffff */
[----:B------:R-:W-:Y:S05]  /*139f0*/  BRA `(.L_x_2184) ;  /* 0xffffffec000c7947 */ /* 0x000fea000383ffff */
.L_x_2132:
[----:B------:R-:W2:Y:S01]  /*13a00*/  S2R R2, SR_TID.X ;  /* 0x0000000000027919 */ /* 0x000ea20000002100 */
[----:B------:R-:W-:Y:S01]  /*13a10*/  BSSY B0, `(.L_x_2185) ;  /* 0x000000a000007945 */ /* 0x000fe20003800000 */
[----:B------:R-:W-:Y:S02]  /*13a20*/  IMAD.MOV.U32 R12, RZ, RZ, RZ ;  /* 0x000000ffff0c7224 */ /* 0x000fe400078e00ff */
[----:B------:R-:W-:Y:S02]  /*13a30*/  IMAD.MOV.U32 R11, RZ, RZ, 0x1f ;  /* 0x0000001fff0b7424 */ /* 0x000fe400078e00ff */
[----:B------:R-:W-:Y:S01]  /*13a40*/  IMAD.MOV.U32 R15, RZ, RZ, -0x1 ;  /* 0xffffffffff0f7424 */ /* 0x000fe200078e00ff */
[----:B--2---:R-:W-:-:S04]  /*13a50*/  SHF.R.U32.HI R2, RZ, 0x5, R2 ;  /* 0x00000005ff027819 */ /* 0x004fc80000011602 */
[----:B------:R-:W-:-:S05]  /*13a60*/  LOP3.LUT R2, R2, 0x3, RZ, 0xc0, !PT ;  /* 0x0000000302027812 */ /* 0x000fca00078ec0ff */
[----:B0-----:R-:W-:-:S07]  /*13a70*/  IMAD.MOV.U32 R13, RZ, RZ, R2 ;  /* 0x000000ffff0d7224 */ /* 0x001fce00078e0002 */
[----:B-1----:R-:W-:Y:S05]  /*13a80*/  WARPSYNC.COLLECTIVE R15, `(.L_x_2186) ;  /* 0x000000000f087348 */ /* 0x002fea0003c00000 */
[----:B------:R0:W2:Y:S02]  /*13a90*/  SHFL.IDX P6, R14, R13, R12, R11 ;  /* 0x0000000c0d0e7389 */ /* 0x0000a400000c000b */
[----:B012---:R-:W-:Y:S01]  /*13aa0*/  ENDCOLLECTIVE ;  /* 0x000000000000791b */ /* 0x007fe20003800000 */
.L_x_2186:
[----:B------:R-:W-:Y:S05]  /*13ab0*/  BSYNC B0 ;  /* 0x0000000000007941 */ /* 0x000fea0003800000 */
.L_x_2185:
[----:B------:R-:W-:Y:S05]  /*13ac0*/  BRA `(.L_x_2187) ;  /* 0xffffffe800f47947 */ /* 0x000fea000383ffff */
.L_x_2135:
[----:B------:R-:W-:Y:S01]  /*13ad0*/  BSSY B1, `(.L_x_2188) ;  /* 0x0000006000017945 */ /* 0x000fe20003800000 */
[----:B------:R-:W-:-:S07]  /*13ae0*/  IMAD.MOV.U32 R15, RZ, RZ, -0x1 ;  /* 0xffffffffff0f7424 */ /* 0x000fce00078e00ff */
[----:B012---:R-:W-:Y:S05]  /*13af0*/  WARPSYNC.COLLECTIVE R15, `(.L_x_2189) ;  /* 0x000000000f0c7348 */ /* 0x007fea0003c00000 */
[----:B------:R-:W-:Y:S02]  /*13b00*/  ELECT P6, UR62, PT ;  /* 0x00000000003e782f */ /* 0x000fe400038c0000 */
[----:B------:R-:W-:Y:S01]  /*13b10*/  MOV R14, UR62 ;  /* 0x0000003e000e7c02 */ /* 0x000fe20008000f00 */
[----:B012---:R-:W-:Y:S10]  /*13b20*/  ENDCOLLECTIVE ;  /* 0x000000000000791b */ /* 0x007ff40003800000 */
.L_x_2189:
[----:B------:R-:W-:Y:S05]  /*13b30*/  BSYNC B1 ;  /* 0x0000000000017941 */ /* 0x000fea0003800000 */
.L_x_2188:
[----:B------:R-:W-:Y:S05]  /*13b40*/  BRA `(.L_x_2190) ;  /* 0xffffffe800ec7947 */ /* 0x000fea000383ffff */
.L_x_2137:
[----:B-1----:R1:W2:Y:S02]  /*13b50*/  SYNCS.PHASECHK.TRANS64.TRYWAIT P0, [R6+URZ], R5 ;  /* 0x00000005060075a7 */ /* 0x0022a4000800017f */
[----:B--2---:R-:W-:Y:S05]  /*13b60*/  @!P0 NANOSLEEP.SYNCS 0x989680 ;  /* 0x009896800000895d */ /* 0x004fea0003900000 */
[----:B------:R-:W2:Y:S02]  /*13b70*/  @!P0 SYNCS.PHASECHK.TRANS64 P0, [R6+URZ], R5 ;  /* 0x00000005060085a7 */ /* 0x000ea4000800007f */
[----:B--2---:R-:W-:Y:S05]  /*13b80*/  @!P0 BRA `(.L_x_2137) ;  /* 0xfffffffc00f08947 */ /* 0x004fea000383ffff */
[----:B------:R-:W-:Y:S05]  /*13b90*/  BRA `(.L_x_2191) ;  /* 0xffffffec00307947 */ /* 0x000fea000383ffff */
.L_x_2138:
[----:B--2---:R2:W3:Y:S02]  /*13ba0*/  SYNCS.PHASECHK.TRANS64.TRYWAIT P0, [R7+URZ], R2 ;  /* 0x00000002070075a7 */ /* 0x0044e4000800017f */
[----:B---3--:R-:W-:Y:S05]  /*13bb0*/  @!P0 NANOSLEEP.SYNCS 0x989680 ;  /* 0x009896800000895d */ /* 0x008fea0003900000 */
[----:B------:R-:W3:Y:S02]  /*13bc0*/  @!P0 SYNCS.PHASECHK.TRANS64 P0, [R7+URZ], R2 ;  /* 0x00000002070085a7 */ /* 0x000ee4000800007f */
[----:B---3--:R-:W-:Y:S05]  /*13bd0*/  @!P0 BRA `(.L_x_2138) ;  /* 0xfffffffc00f08947 */ /* 0x008fea000383ffff */
[----:B------:R-:W-:Y:S05]  /*13be0*/  BRA `(.L_x_2192) ;  /* 0xffffffec00247947 */ /* 0x000fea000383ffff */
.L_x_2140:
[----:B---3--:R3:W4:Y:S02]  /*13bf0*/  SYNCS.PHASECHK.TRANS64.TRYWAIT P0, [R4+URZ], R5 ;  /* 0x00000005040075a7 */ /* 0x008724000800017f */
[----:B----4-:R-:W-:Y:S05]  /*13c00*/  @!P0 NANOSLEEP.SYNCS 0x989680 ;  /* 0x009896800000895d */ /* 0x010fea0003900000 */
[----:B------:R-:W4:Y:S02]  /*13c10*/  @!P0 SYNCS.PHASECHK.TRANS64 P0, [R4+URZ], R5 ;  /* 0x00000005040085a7 */ /* 0x000f24000800007f */
[----:B----4-:R-:W-:Y:S05]  /*13c20*/  @!P0 BRA `(.L_x_2140) ;  /* 0xfffffffc00f08947 */ /* 0x010fea000383ffff */
[----:B------:R-:W-:Y:S05]  /*13c30*/  BRA `(.L_x_2193) ;  /* 0xffffffec002c7947 */ /* 0x000fea000383ffff */
.L_x_2194:
        /* <DEDUP_REMOVED lines=12> */
.L_x_11939:


//--------------------- .text._ZN7cutlass13device_kernelIN5flash11enable_sm90INS1_16FlashAttnFwdSm90INS1_25CollectiveMainloopFwdSm90ILi2EN4cute5tupleIJNS5_1CILi1EEES8_S8_EEENS6_IJNS7_ILi128EEESA_NS7_ILi192EEEEEELi128ENS_6half_tEfNS_4arch4Sm90ELb1ELb0ELb1ELb1ELb0ELb1ELb0ELb1ELb1ELb0ELb0ELb0EEENS1_21CollectiveEpilogueFwdINS6_IJSA_SA_SA_EEES9_SD_SF_Li256ELb1ELb0ELb0ELb0EEENS1_36VarlenDynamicPersistentTileSchedulerILi128ELi128ELi256ELi32ELb0ELb0ELb1ELb1ELb1ELb1EEEEEEEEEvNT_6ParamsE --------------------------
	.section	.text._ZN7cutlass13device_kernelIN5flash11enable_sm90INS1_16FlashAttnFwdSm90INS1_25CollectiveMainloopFwdSm90ILi2EN4cute5tupleIJNS5_1CILi1EEES8_S8_EEENS6_IJNS7_ILi128EEESA_NS7_ILi192EEEEEELi128ENS_6half_tEfNS_4arch4Sm90ELb1ELb0ELb1ELb1ELb0ELb1ELb0ELb1ELb1ELb0ELb0ELb0EEENS1_21CollectiveEpilogueFwdINS6_IJSA_SA_SA_EEES9_SD_SF_Li256ELb1ELb0ELb0ELb0EEENS1_36VarlenDynamicPersistentTileSchedulerILi128ELi128ELi256ELi32ELb0ELb0ELb1ELb1ELb1ELb1EEEEEEEEEvNT_6ParamsE,"ax",@progbits
	.align	128
.text._ZN7cutlass13device_kernelIN5flash11enable_sm90INS1_16FlashAttnFwdSm90INS1_25CollectiveMainloopFwdSm90ILi2EN4cute5tupleIJNS5_1CILi1EEES8_S8_EEENS6_IJNS7_ILi128EEESA_NS7_ILi192EEEEEELi128ENS_6half_tEfNS_4arch4Sm90ELb1ELb0ELb1ELb1ELb0ELb1ELb0ELb1ELb1ELb0ELb0ELb0EEENS1_21CollectiveEpilogueFwdINS6_IJSA_SA_SA_EEES9_SD_SF_Li256ELb1ELb0ELb0ELb0EEENS1_36VarlenDynamicPersistentTileSchedulerILi128ELi128ELi256ELi32ELb0ELb0ELb1ELb1ELb1ELb1EEEEEEEEEvNT_6ParamsE:
        .type           _ZN7cutlass13device_kernelIN5flash11enable_sm90INS1_16FlashAttnFwdSm90INS1_25CollectiveMainloopFwdSm90ILi2EN4cute5tupleIJNS5_1CILi1EEES8_S8_EEENS6_IJNS7_ILi128EEESA_NS7_ILi192EEEEEELi128ENS_6half_tEfNS_4arch4Sm90ELb1ELb0ELb1ELb1ELb0ELb1ELb0ELb1ELb1ELb0ELb0ELb0EEENS1_21CollectiveEpilogueFwdINS6_IJSA_SA_SA_EEES9_SD_SF_Li256ELb1ELb0ELb0ELb0EEENS1_36VarlenDynamicPersistentTileSchedulerILi128ELi128ELi256ELi32ELb0ELb0ELb1ELb1ELb1ELb1EEEEEEEEEvNT_6ParamsE,@function
        .size           _ZN7cutlass13device_kernelIN5flash11enable_sm90INS1_16FlashAttnFwdSm90INS1_25CollectiveMainloopFwdSm90ILi2EN4cute5tupleIJNS5_1CILi1EEES8_S8_EEENS6_IJNS7_ILi128EEESA_NS7_ILi192EEEEEELi128ENS_6half_tEfNS_4arch4Sm90ELb1ELb0ELb1ELb1ELb0ELb1ELb0ELb1ELb1ELb0ELb0ELb0EEENS1_21CollectiveEpilogueFwdINS6_IJSA_SA_SA_EEES9_SD_SF_Li256ELb1ELb0ELb0ELb0EEENS1_36VarlenDynamicPersistentTileSchedulerILi128ELi128ELi256ELi32ELb0ELb0ELb1ELb1ELb1ELb1EEEEEEEEEvNT_6ParamsE,(.L_x_11940 - _ZN7cutlass13device_kernelIN5flash11enable_sm90INS1_16FlashAttnFwdSm90INS1_25CollectiveMainloopFwdSm90ILi2EN4cute5tupleIJNS5_1CILi1EEES8_S8_EEENS6_IJNS7_ILi128EEESA_NS7_ILi192EEEEEELi128ENS_6half_tEfNS_4arch4Sm90ELb1ELb0ELb1ELb1ELb0ELb1ELb0ELb1ELb1ELb0ELb0ELb0EEENS1_21CollectiveEpilogueFwdINS6_IJSA_SA_SA_EEES9_SD_SF_Li256ELb1ELb0ELb0ELb0EEENS1_36VarlenDynamicPersistentTileSchedulerILi128ELi128ELi256ELi32ELb0ELb0ELb1ELb1ELb1ELb1EEEEEEEEEvNT_6ParamsE)
        .other          _ZN7cutlass13device_kernelIN5flash11enable_sm90INS1_16FlashAttnFwdSm90INS1_25CollectiveMainloopFwdSm90ILi2EN4cute5tupleIJNS5_1CILi1EEES8_S8_EEENS6_IJNS7_ILi128EEESA_NS7_ILi192EEEEEELi128ENS_6half_tEfNS_4arch4Sm90ELb1ELb0ELb1ELb1ELb0ELb1ELb0ELb1ELb1ELb0ELb0ELb0EEENS1_21CollectiveEpilogueFwdINS6_IJSA_SA_SA_EEES9_SD_SF_Li256ELb1ELb0ELb0ELb0EEENS1_36VarlenDynamicPersistentTileSchedulerILi128ELi128ELi256ELi32ELb0ELb0ELb1ELb1ELb1ELb1EEEEEEEEEvNT_6ParamsE,@"STO_CUDA_ENTRY STV_DEFAULT"
_ZN7cutlass13device_kernelIN5flash11enable_sm90INS1_16FlashAttnFwdSm90INS1_25CollectiveMainloopFwdSm90ILi2EN4cute5tupleIJNS5_1CILi1EEES8_S8_EEENS6_IJNS7_ILi128EEESA_NS7_ILi192EEEEEELi128ENS_6half_tEfNS_4arch4Sm90ELb1ELb0ELb1ELb1ELb0ELb1ELb0ELb1ELb1ELb0ELb0ELb0EEENS1_21CollectiveEpilogueFwdINS6_IJSA_SA_SA_EEES9_SD_SF_Li256ELb1ELb0ELb0ELb0EEENS1_36VarlenDynamicPersistentTileSchedulerILi128ELi128ELi256ELi32ELb0ELb0ELb1ELb1ELb1ELb1EEEEEEEEEvNT_6ParamsE:
        /* <DEDUP_REMOVED lines=27> */
.L_x_2196:
[----:B------:R-:W-:Y:S05]  /*01b0*/  BSYNC B0 ;  /* 0x0000000000007941 */ /* 0x000fea0003800000 */
.L_x_2195:
        /* <DEDUP_REMOVED lines=41> */
.L_x_2197:
        /* <DEDUP_REMOVED lines=22> */
.L_x_2198:
        /* <DEDUP_REMOVED lines=18> */
.L_x_2199:
        /* <DEDUP_REMOVED lines=22> */
.L_x_2200:
        /* <DEDUP_REMOVED lines=22> */
.L_x_2201:
[----:B0-----:R-:W-:Y:S01]  /*0990*/  UMOV UR4, 0x1 ;  /* 0x0000000100047882 */ /* 0x001fe20000000000 */
[----:B------:R-:W-:Y:S01]  /*09a0*/  PLOP3.LUT P0, PT, PT, PT, UP0, 0x80, 0x0 ;  /* 0x000000000000781c */ /* 0x000fe20003f0f008 */
[----:B------:R-:W-:Y:S01]  /*09b0*/  USEL UR4, UR4, 0x2, !UP0 ;  /* 0x0000000204047887 */ /* 0x000fe2000c000000 */
[----:B------:R-:W-:Y:S01]  /*09c0*/  NOP ;  /* 0x0000000000007918 */ /* 0x000fe20000000000 */
[----:B------:R-:W-:Y:S01]  /*09d0*/  ULDC.64 UR56, c[0x0][0x208] ;  /* 0x0000820000387ab9 */ /* 0x000fe20000000a00 */
[----:B------:R-:W-:Y:S03]  /*09e0*/  BSSY B7, `(.L_x_2202) ;  /* 0x0002324000077945 */ /* 0x000fe60003800000 */
[----:B------:R-:W-:-:S05]  /*09f0*/  IMAD.U32 R2, RZ, RZ, UR4 ;  /* 0x00000004ff027e24 */ /* 0x000fca000f8e00ff */
[----:B------:R0:W-:Y:S01]  /*0a00*/  STL [R1+0x40], R2 ;  /* 0x0000400201007387 */ /* 0x0001e20000100800 */
[----:B-12-4-:R-:W-:Y:S06]  /*0a10*/  BAR.SYNC.DEFER_BLOCKING 0x0 ;  /* 0x0000000000007b1d */ /* 0x016fec0000010000 */
[----:B------:R-:W-:Y:S05]  /*0a20*/  @!P0 BRA `(.L_x_2203) ;  /* 0x000001cc00cc8947 */ /* 0x000fea0003800000 */
.L_x_2204:
        /* <DEDUP_REMOVED lines=9> */
[----:B------:R-:W-:Y:S01]  /*0ac0*/  MOV R18, UR4 ;  /* 0x0000000400127c02 */ /* 0x000fe20008000f00 */
[----:B------:R-:W-:-:S04]  /*0ad0*/  ULDC UR4, c[0x0][0xc14] ;  /* 0x0003050000047ab9 */ /* 0x000fc80000000800 */
[----:B------:R-:W1:Y:S01]  /*0ae0*/  LDS.128 R192, [R18+0x348d0] ;  /* 0x0348d00012c07984 */ /* 0x000e620000000c00 */
[----:B------:R-:W-:Y:S06]  /*0af0*/  BAR.ARV 0x4, 0x120 ;  /* 0x0104800000007b1d */ /* 0x000fec0000002000 */
[----:B-1----:R-:W-:-:S13]  /*0b00*/  ISETP.GE.AND P0, PT, R195, UR4, PT ;  /* 0x00000004c3007c0c */ /* 0x002fda000bf06270 */
[----:B------:R-:W-:Y:S05]  /*0b10*/  @P0 BRA `(.L_x_2205) ;  /* 0x0000023000400947 */ /* 0x000fea0003800000 */
[----:B------:R-:W2:Y:S01]  /*0b20*/  LDL R0, [R1+0x40] ;  /* 0x0000400001007983 */ /* 0x000ea20000100800 */
[----:B------:R-:W-:Y:S01]  /*0b30*/  VIADD R226, R4, 0xffffff80 ;  /* 0xffffff8004e27836 */ /* 0x000fe20000000000 */
[----:B------:R-:W-:Y:S01]  /*0b40*/  R2UR UR4, R18 ;  /* 0x00000000120472ca */ /* 0x000fe200000e0000 */
[----:B------:R-:W-:Y:S01]  /*0b50*/  IMAD.MOV.U32 R208, RZ, RZ, RZ ;  /* 0x000000ffffd07224 */ /* 0x000fe200078e00ff */
[----:B------:R-:W-:Y:S01]  /*0b60*/  CS2R R188, SRZ ;  /* 0x0000000000bc7805 */ /* 0x000fe2000001ff00 */
[----:B------:R-:W-:Y:S01]  /*0b70*/  IMAD.MOV.U32 R19, RZ, RZ, RZ ;  /* 0x000000ffff137224 */ /* 0x000fe200078e00ff */
[----:B------:R-:W-:Y:S01]  /*0b80*/  SHF.R.S32.HI R3, RZ, 0x1f, R226 ;  /* 0x0000001fff037819 */ /* 0x000fe200000114e2 */
[----:B------:R-:W-:-:S03]  /*0b90*/  IMAD.MOV.U32 R185, RZ, RZ, RZ ;  /* 0x000000ffffb97224 */ /* 0x000fc600078e00ff */
[CC--:B------:R-:W-:Y:S02]  /*0ba0*/  LEA.HI R5, R3.reuse, R226.reuse, RZ, 0x7 ;  /* 0x000000e203057211 */ /* 0x0c0fe400078f38ff */
[----:B------:R-:W-:Y:S02]  /*0bb0*/  LEA.HI R196, R3, R226, RZ, 0x5 ;  /* 0x000000e203c47211 */ /* 0x000fe400078f28ff */
[----:B------:R-:W-:Y:S01]  /*0bc0*/  LOP3.LUT R7, R5, 0xffffff80, RZ, 0xc0, !PT ;  /* 0xffffff8005077812 */ /* 0x000fe200078ec0ff */
[----:B------:R-:W-:Y:S01]  /*0bd0*/  UIADD3 UR4, UR4, 0x10400, URZ ;  /* 0x0001040004047890 */ /* 0x000fe2000fffe03f */
[----:B------:R-:W-:Y:S02]  /*0be0*/  SHF.R.S32.HI R196, RZ, 0x5, R196 ;  /* 0x00000005ffc47819 */ /* 0x000fe400000114c4 */
[----:B------:R-:W-:Y:S01]  /*0bf0*/  SHF.R.S32.HI R224, RZ, 0x7, R5 ;  /* 0x00000007ffe07819 */ /* 0x000fe20000011405 */
[----:B------:R-:W-:-:S03]  /*0c00*/  IMAD.IADD R216, R226, 0x1, -R7 ;  /* 0x00000001e2d87824 */ /* 0x000fc600078e0a07 */
[----:B------:R-:W-:Y:S02]  /*0c10*/  LEA.HI R5, R5, R224, RZ, 0x1 ;  /* 0x000000e005057211 */ /* 0x000fe400078f08ff */
[----:B------:R-:W-:Y:S02]  /*0c20*/  SHF.R.S32.HI R11, RZ, 0x1f, R216 ;  /* 0x0000001fff0b7819 */ /* 0x000fe400000114d8 */
[----:B------:R-:W-:Y:S02]  /*0c30*/  LOP3.LUT R5, R5, 0x3fffffe, RZ, 0xc0, !PT ;  /* 0x03fffffe05057812 */ /* 0x000fe400078ec0ff */
[CC--:B0-----:R-:W-:Y:S02]  /*0c40*/  LEA.HI R2, R11.reuse, R216.reuse, RZ, 0x2 ;  /* 0x000000d80b027211 */ /* 0x0c1fe400078f10ff */
        /* <DEDUP_REMOVED lines=11> */
[----:B------:R-:W-:-:S04]  /*0d00*/  LEA.HI R0, R3, R226, RZ, 0x4 ;  /* 0x000000e203007211 */ /* 0x000fc800078f20ff */
[----:B------:R-:W-:Y:S02]  /*0d10*/  SHF.R.S32.HI R9, RZ, 0x4, R0 ;  /* 0x00000004ff097819 */ /* 0x000fe40000011400 */
[C---:B------:R-:W-:Y:S02]  /*0d20*/  LOP3.LUT R7, R0.reuse, 0x3fffff0, RZ, 0xc0, !PT ;  /* 0x03fffff000077812 */ /* 0x040fe400078ec0ff */
[----:B------:R-:W-:Y:S02]  /*0d30*/  LEA.HI R0, R0, R9, RZ, 0x1 ;  /* 0x0000000900007211 */ /* 0x000fe400078f08ff */
[----:B------:R-:W-:Y:S01]  /*0d40*/  IADD3 R7, R226, -R7, RZ ;  /* 0x80000007e2077210 */ /* 0x000fe20007ffe0ff */
[----:B------:R-:W-:Y:S01]  /*0d50*/  ULOP3.LUT UR5, UR5, 0x1, URZ, 0xfc, !UPT ;  /* 0x0000000105057892 */ /* 0x000fe2000f8efc3f */
[----:B------:R-:W-:-:S03]  /*0d60*/  LOP3.LUT R0, R0, 0x1ffffffe, RZ, 0xc0, !PT ;  /* 0x1ffffffe00007812 */ /* 0x000fc600078ec0ff */
[----:B------:R-:W-:Y:S02]  /*0d70*/  IMAD R7, R196, 0x10, R7 ;  /* 0x00000010c4077824 */ /* 0x000fe400078e0207 */
[----:B------:R-:W-:Y:S01]  /*0d80*/  IMAD.IADD R0, R9, 0x1, -R0 ;  /* 0x0000000109007824 */ /* 0x000fe200078e0a00 */
[----:B------:R-:W-:-:S04]  /*0d90*/  MOV R4, UR5 ;  /* 0x0000000500047c02 */ /* 0x000fc80008000f00 */
[----:B------:R-:W-:Y:S01]  /*0da0*/  LEA R225, R7, R0, 0x3 ;  /* 0x0000000007e17211 */ /* 0x000fe200078e18ff */
[----:B------:R0:W-:Y:S01]  /*0db0*/  STL [R1+0x38], R4 ;  /* 0x0000380401007387 */ /* 0x0001e20000100800 */
[CC--:B------:R-:W-:Y:S02]  /*0dc0*/  LEA.HI R0, R3.reuse, R226.reuse, RZ, 0x2 ;  /* 0x000000e203007211 */ /* 0x0c0fe400078f10ff */
[----:B------:R-:W-:Y:S01]  /*0dd0*/  LEA.HI R3, R3, R226, RZ, 0x3 ;  /* 0x000000e203037211 */ /* 0x000fe200078f18ff */
[----:B------:R-:W-:Y:S01]  /*0de0*/  IMAD.SHL.U32 R225, R225, 0x8, RZ ;  /* 0x00000008e1e17824 */ /* 0x000fe200078e00ff */
[----:B------:R-:W-:Y:S02]  /*0df0*/  LOP3.LUT R7, R0, 0xfffffffc, RZ, 0xc0, !PT ;  /* 0xfffffffc00077812 */ /* 0x000fe400078ec0ff */
[--C-:B------:R-:W-:Y:S02]  /*0e00*/  SHF.R.S32.HI R184, RZ, 0x2, R0.reuse ;  /* 0x00000002ffb87819 */ /* 0x100fe40000011400 */
[----:B------:R-:W-:Y:S01]  /*0e10*/  IADD3 R212, R226, -R7, RZ ;  /* 0x80000007e2d47210 */ /* 0x000fe20007ffe0ff */
[----:B0-----:R-:W-:Y:S01]  /*0e20*/  IMAD.U32 R4, RZ, RZ, UR4 ;  /* 0x00000004ff047e24 */ /* 0x001fe2000f8e00ff */
[----:B------:R-:W-:Y:S01]  /*0e30*/  SHF.R.S32.HI R9, RZ, 0x1f, R0 ;  /* 0x0000001fff097819 */ /* 0x000fe20000011400 */
[----:B------:R-:W-:Y:S01]  /*0e40*/  VIADD R209, R184, 0x40 ;  /* 0x00000040b8d17836 */ /* 0x000fe20000000000 */
[----:B------:R-:W-:Y:S01]  /*0e50*/  LOP3.LUT R5, R3, 0x1ffffff8, RZ, 0xc0, !PT ;  /* 0x1ffffff803057812 */ /* 0x000fe200078ec0ff */
[----:B------:R-:W-:Y:S01]  /*0e60*/  IMAD.SHL.U32 R22, R212, 0x8, RZ ;  /* 0x00000008d4167824 */ /* 0x000fe200078e00ff */
[----:B------:R-:W-:Y:S01]  /*0e70*/  LEA.HI R9, R9, R184, RZ, 0x3 ;  /* 0x000000b809097211 */ /* 0x000fe200078f18ff */
[----:B------:R0:W-:Y:S01]  /*0e80*/  STL [R1+0x3c], R4 ;  /* 0x00003c0401007387 */ /* 0x0001e20000100800 */
[----:B------:R-:W-:Y:S01]  /*0e90*/  SHF.R.S32.HI R0, RZ, 0x1f, R209 ;  /* 0x0000001fff007819 */ /* 0x000fe200000114d1 */
[----:B------:R-:W-:Y:S01]  /*0ea0*/  VIADD R187, R22, 0x40 ;  /* 0x0000004016bb7836 */ /* 0x000fe20000000000 */
[----:B------:R-:W-:-:S02]  /*0eb0*/  LOP3.LUT R9, R9, 0xfffffff8, RZ, 0xc0, !PT ;  /* 0xfffffff809097812 */ /* 0x000fc400078ec0ff */
[----:B------:R-:W-:Y:S02]  /*0ec0*/  IADD3 R186, R22, 0x20, RZ ;  /* 0x0000002016ba7810 */ /* 0x000fe40007ffe0ff */
[----:B------:R-:W-:Y:S01]  /*0ed0*/  SHF.R.S32.HI R6, RZ, 0x1f, R187 ;  /* 0x0000001fff067819 */ /* 0x000fe200000114bb */
[----:B------:R-:W-:Y:S01]  /*0ee0*/  IMAD.IADD R215, R184, 0x1, -R9 ;  /* 0x00000001b8d77824 */ /* 0x000fe200078e0a09 */
[----:B------:R-:W-:Y:S02]  /*0ef0*/  SHF.R.S32.HI R7, RZ, 0x1f, R186 ;  /* 0x0000001fff077819 */ /* 0x000fe400000114ba */
[----:B------:R-:W-:Y:S02]  /*0f00*/  SHF.L.U32 R190, R209, 0x6, RZ ;  /* 0x00000006d1be7819 */ /* 0x000fe400000006ff */
[----:B------:R-:W-:Y:S02]  /*0f10*/  LEA.HI R0, R0, R209, RZ, 0x3 ;  /* 0x000000d100007211 */ /* 0x000fe400078f18ff */
[----:B------:R-:W-:-:S02]  /*0f20*/  LEA.HI R214, R7, R186, RZ, 0x3 ;  /* 0x000000ba07d67211 */ /* 0x000fc400078f18ff */
[-C--:B------:R-:W-:Y:S01]  /*0f30*/  LEA.HI R8, R6, R187.reuse, RZ, 0x6 ;  /* 0x000000bb06087211 */ /* 0x080fe200078f30ff */
[----:B------:R-:W-:Y:S01]  /*0f40*/  IMAD.SHL.U32 R0, R0, 0x40, RZ ;  /* 0x0000004000007824 */ /* 0x000fe200078e00ff */
[----:B------:R-:W-:Y:S02]  /*0f50*/  LEA.HI R7, R7, R186, RZ, 0x6 ;  /* 0x000000ba07077211 */ /* 0x000fe400078f30ff */
[----:B------:R-:W-:Y:S01]  /*0f60*/  LOP3.LUT R190, R190, 0x1c0, RZ, 0xc0, !PT ;  /* 0x000001c0bebe7812 */ /* 0x000fe200078ec0ff */
[----:B------:R-:W-:Y:S01]  /*0f70*/  IMAD.SHL.U32 R9, R8, 0x80, RZ ;  /* 0x0000008008097824 */ /* 0x000fe200078e00ff */
[----:B------:R-:W-:Y:S01]  /*0f80*/  SHF.L.U32 R191, R215, 0x6, RZ ;  /* 0x00000006d7bf7819 */ /* 0x000fe200000006ff */
[----:B------:R-:W-:Y:S01]  /*0f90*/  IMAD.SHL.U32 R7, R7, 0x80, RZ ;  /* 0x0000008007077824 */ /* 0x000fe200078e00ff */
[----:B------:R-:W-:Y:S02]  /*0fa0*/  LEA.HI R6, R6, R187, RZ, 0x3 ;  /* 0x000000bb06067211 */ /* 0x000fe400078f18ff */
[----:B------:R-:W-:-:S02]  /*0fb0*/  SHF.R.U32.HI R223, RZ, 0x3, R190 ;  /* 0x00000003ffdf7819 */ /* 0x000fc400000116be */
[----:B------:R-:W-:Y:S02]  /*0fc0*/  LOP3.LUT R191, R191, 0x1c0, RZ, 0xc0, !PT ;  /* 0x000001c0bfbf7812 */ /* 0x000fe400078ec0ff */
[C---:B------:R-:W-:Y:S02]  /*0fd0*/  LOP3.LUT R12, R190.reuse, 0x38, R6, 0xf8, !PT ;  /* 0x00000038be0c7812 */ /* 0x040fe400078ef806 */
[----:B------:R-:W-:Y:S02]  /*0fe0*/  LOP3.LUT R10, R190, 0x38, R214, 0xf8, !PT ;  /* 0x00000038be0a7812 */ /* 0x000fe400078ef8d6 */
[----:B------:R-:W-:Y:S02]  /*0ff0*/  LOP3.LUT R198, R0, 0xfffffe00, RZ, 0xc0, !PT ;  /* 0xfffffe0000c67812 */ /* 0x000fe400078ec0ff */
[----:B------:R-:W-:Y:S02]  /*1000*/  SHF.R.U32.HI R197, RZ, 0x3, R191 ;  /* 0x00000003ffc57819 */ /* 0x000fe400000116bf */
[----:B------:R-:W-:-:S02]  /*1010*/  LOP3.LUT R8, R191, 0x38, R6, 0xf8, !PT ;  /* 0x00000038bf087812 */ /* 0x000fc400078ef806 */
[----:B------:R-:W-:Y:S02]  /*1020*/  LOP3.LUT R9, R9, 0xffffe000, RZ, 0xc0, !PT ;  /* 0xffffe00009097812 */ /* 0x000fe400078ec0ff */
[-C--:B------:R-:W-:Y:S02]  /*1030*/  LOP3.LUT R12, R12, R223.reuse, RZ, 0x3c, !PT ;  /* 0x000000df0c0c7212 */ /* 0x080fe400078e3cff */
[----:B------:R-:W-:Y:S02]  /*1040*/  LOP3.LUT R7, R7, 0xffffe000, RZ, 0xc0, !PT ;  /* 0xffffe00007077812 */ /* 0x000fe400078ec0ff */
[----:B------:R-:W-:Y:S02]  /*1050*/  LOP3.LUT R10, R10, R223, RZ, 0x3c, !PT ;  /* 0x000000df0a0a7212 */ /* 0x000fe400078e3cff */
[----:B------:R-:W-:Y:S02]  /*1060*/  LOP3.LUT R0, R191, 0x38, R214, 0xf8, !PT ;  /* 0x00000038bf007812 */ /* 0x000fe400078ef8d6 */
[----:B------:R-:W-:-:S02]  /*1070*/  LOP3.LUT R8, R8, R197, RZ, 0x3c, !PT ;  /* 0x000000c508087212 */ /* 0x000fc400078e3cff */
[--C-:B------:R-:W-:Y:S01]  /*1080*/  IADD3 R12, R12, R9, R198.reuse ;  /* 0x000000090c0c7210 */ /* 0x100fe20007ffe0c6 */
[----:B------:R-:W-:Y:S01]  /*1090*/  IMAD R9, R196, 0x200, R9 ;  /* 0x00000200c4097824 */ /* 0x000fe200078e0209 */
[----:B------:R-:W-:Y:S02]  /*10a0*/  SHF.R.S32.HI R200, RZ, 0x3, R3 ;  /* 0x00000003ffc87819 */ /* 0x000fe40000011403 */
[----:B------:R-:W-:Y:S01]  /*10b0*/  IADD3 R10, R10, R7, R198 ;  /* 0x000000070a0a7210 */ /* 0x000fe20007ffe0c6 */
[----:B------:R-:W-:Y:S01]  /*10c0*/  IMAD.IADD R8, R9, 0x1, R8 ;  /* 0x0000000109087824 */ /* 0x000fe200078e0208 */
[----:B------:R-:W-:Y:S02]  /*10d0*/  LOP3.LUT R3, R2, 0x7ffffffc, RZ, 0xc0, !PT ;  /* 0x7ffffffc02037812 */ /* 0x000fe400078ec0ff */
[----:B------:R-:W-:Y:S02]  /*10e0*/  LOP3.LUT R0, R0, R197, RZ, 0x3c, !PT ;  /* 0x000000c500007212 */ /* 0x000fe400078e3cff */
[----:B------:R-:W-:Y:S01]  /*10f0*/  LEA R7, R196, R7, 0x9 ;  /* 0x00000007c4077211 */ /* 0x000fe200078e48ff */
[----:B------:R-:W-:Y:S01]  /*1100*/  IMAD.IADD R202, R216, 0x1, -R3 ;  /* 0x00000001d8ca7824 */ /* 0x000fe200078e0a03 */
[----:B------:R-:W-:-:S02]  /*1110*/  LOP3.LUT R2, R190, 0x38, R22, 0xf8, !PT ;  /* 0x00000038be027812 */ /* 0x000fc400078ef816 */
[----:B------:R-:W-:Y:S02]  /*1120*/  IADD3 R5, R226, -R5, RZ ;  /* 0x80000005e2057210 */ /* 0x000fe40007ffe0ff */
[----:B------:R-:W-:Y:S02]  /*1130*/  IADD3 R0, R7, R0, RZ ;  /* 0x0000000007007210 */ /* 0x000fe40007ffe0ff */
[----:B------:R-:W-:Y:S01]  /*1140*/  LOP3.LUT R2, R198, R2, R223, 0xf6, !PT ;  /* 0x00000002c6027212 */ /* 0x000fe200078ef6df */
[----:B------:R-:W-:Y:S01]  /*1150*/  IMAD.SHL.U32 R199, R5, 0x8, RZ ;  /* 0x0000000805c77824 */ /* 0x000fe200078e00ff */
[----:B------:R-:W-:Y:S02]  /*1160*/  SHF.R.S32.HI R210, RZ, 0x1f, R184 ;  /* 0x0000001fffd27819 */ /* 0x000fe400000114b8 */
[----:B------:R-:W-:Y:S02]  /*1170*/  SHF.L.U32 R16, R212, 0x2, RZ ;  /* 0x00000002d4107819 */ /* 0x000fe400000006ff */
[----:B------:R-:W-:-:S02]  /*1180*/  SHF.R.S32.HI R214, RZ, 0x3, R214 ;  /* 0x00000003ffd67819 */ /* 0x000fc400000114d6 */
[----:B------:R-:W-:Y:S02]  /*1190*/  SHF.R.S32.HI R220, RZ, 0x3, R6 ;  /* 0x00000003ffdc7819 */ /* 0x000fe40000011406 */
[----:B------:R-:W-:Y:S02]  /*11a0*/  LEA R221, R2, UR4, 0x1 ;  /* 0x0000000402dd7c11 */ /* 0x000fe4000f8e08ff */
[----:B------:R-:W-:Y:S02]  /*11b0*/  LEA R218, R10, UR4, 0x1 ;  /* 0x000000040ada7c11 */ /* 0x000fe4000f8e08ff */
[----:B------:R-:W-:Y:S02]  /*11c0*/  LEA R217, R12, UR4, 0x1 ;  /* 0x000000040cd97c11 */ /* 0x000fe4000f8e08ff */
[----:B------:R-:W-:Y:S02]  /*11d0*/  LEA R222, R0, UR4, 0x1 ;  /* 0x0000000400de7c11 */ /* 0x000fe4000f8e08ff */
[----:B0-----:R-:W-:-:S07]  /*11e0*/  LEA R219, R8, UR4, 0x1 ;  /* 0x0000000408db7c11 */ /* 0x001fce000f8e08ff */
.L_x_2442:
[----:B0-----:R-:W0:Y:S01]  /*11f0*/  LDC.64 R2, c[0x0][0xc60] ;  /* 0x00031800ff027b82 */ /* 0x001e220000000a00 */
[----:B------:R-:W-:Y:S01]  /*1200*/  ULDC.64 UR4, c[0x0][0xa28] ;  /* 0x00028a0000047ab9 */ /* 0x000fe20000000a00 */
[----:B------:R-:W-:Y:S01]  /*1210*/  ULDC.64 UR8, c[0x0][0xa18] ;  /* 0x0002860000087ab9 */ /* 0x000fe20000000a00 */
[----:B------:R-:W-:Y:S01]  /*1220*/  ULDC.64 UR6, c[0x0][0xa08] ;  /* 0x0002820000067ab9 */ /* 0x000fe20000000a00 */
[----:B0-----:R-:W-:-:S05]  /*1230*/  IMAD.WIDE R2, R195, 0x4, R2 ;  /* 0x00000004c3027825 */ /* 0x001fca00078e0202 */
[----:B--2---:R-:W2:Y:S01]  /*1240*/  LDG.E R207, desc[UR56][R2.64] ;  /* 0x0000003802cf7981 */ /* 0x004ea2000c1e1900 */
[----:B------:R-:W-:Y:S01]  /*1250*/  ISETP.NE.U32.AND P2, PT, RZ, UR4, PT ;  /* 0x00000004ff007c0c */ /* 0x000fe2000bf45070 */
[----:B---345:R-:W-:Y:S01]  /*1260*/  IMAD.MOV.U32 R9, RZ, RZ, RZ ;  /* 0x000000ffff097224 */ /* 0x038fe200078e00ff */
[----:B------:R-:W-:Y:S01]  /*1270*/  ISETP.NE.U32.AND P1, PT, RZ, UR8, PT ;  /* 0x00000008ff007c0c */ /* 0x000fe2000bf25070 */
[----:B------:R-:W-:Y:S01]  /*1280*/  IMAD.MOV.U32 R27, RZ, RZ, RZ ;  /* 0x000000ffff1b7224 */ /* 0x000fe200078e00ff */
[----:B------:R-:W-:Y:S02]  /*1290*/  ISETP.NE.AND.EX P2, PT, RZ, UR5, PT, P2 ;  /* 0x00000005ff007c0c */ /* 0x000fe4000bf45320 */
[----:B------:R-:W-:Y:S02]  /*12a0*/  ISETP.NE.AND.EX P1, PT, RZ, UR9, PT, P1 ;  /* 0x00000009ff007c0c */ /* 0x000fe4000bf25310 */
[----:B------:R-:W-:-:S04]  /*12b0*/  ISETP.NE.U32.AND P0, PT, RZ, UR6, PT ;  /* 0x00000006ff007c0c */ /* 0x000fc8000bf05070 */
[----:B------:R-:W-:Y:S02]  /*12c0*/  ISETP.NE.AND.EX P0, PT, RZ, UR7, PT, P0 ;  /* 0x00000007ff007c0c */ /* 0x000fe4000bf05300 */
[----:B--2---:R-:W-:-:S03]  /*12d0*/  SHF.R.S32.HI R213, RZ, 0x1f, R207 ;  /* 0x0000001fffd57819 */ /* 0x004fc600000114cf */
[C---:B------:R-:W-:Y:S02]  /*12e0*/  @P2 LEA R2, P3, R207.reuse, UR4, 0x2 ;  /* 0x00000004cf022c11 */ /* 0x040fe4000f8610ff */
[C---:B------:R-:W-:Y:S02]  /*12f0*/  SHF.L.U32 R205, R207.reuse, 0x2, RZ ;  /* 0x00000002cfcd7819 */ /* 0x040fe400000006ff */
[C-C-:B------:R-:W-:Y:S01]  /*1300*/  @P2 LEA.HI.X R3, R207.reuse, UR5, R213.reuse, 0x2, P3 ;  /* 0x00000005cf032c11 */ /* 0x140fe200098f14d5 */
[----:B------:R-:W-:Y:S01]  /*1310*/  ULDC UR4, c[0x0][0x288] ;  /* 0x0000a20000047ab9 */ /* 0x000fe20000000800 */
[----:B------:R-:W-:Y:S02]  /*1320*/  SHF.L.U64.HI R206, R207, 0x2, R213 ;  /* 0x00000002cfce7819 */ /* 0x000fe400000102d5 */
[C---:B------:R-:W-:Y:S01]  /*1330*/  IADD3 R6, P4, R205.reuse, UR6, RZ ;  /* 0x00000006cd067c10 */ /* 0x040fe2000ff9e0ff */
[----:B------:R0:W5:Y:S01]  /*1340*/  @P2 LDG.E R9, desc[UR56][R2.64] ;  /* 0x0000003802092981 */ /* 0x000162000c1e1900 */
[----:B------:R-:W-:-:S02]  /*1350*/  @P1 IADD3 R4, P2, R205, UR8, RZ ;  /* 0x00000008cd041c10 */ /* 0x000fc4000ff5e0ff */
[----:B------:R-:W-:Y:S01]  /*1360*/  MOV R192, UR4 ;  /* 0x0000000400c07c02 */ /* 0x000fe20008000f00 */
[----:B------:R-:W-:Y:S01]  /*1370*/  ULDC.64 UR4, c[0x0][0x3f8] ;  /* 0x0000fe0000047ab9 */ /* 0x000fe20000000a00 */
[C---:B------:R-:W-:Y:S02]  /*1380*/  IADD3.X R7, R206.reuse, UR7, RZ, P4, !PT ;  /* 0x00000007ce077c10 */ /* 0x040fe4000a7fe4ff */
[----:B------:R-:W-:Y:S01]  /*1390*/  @P1 IADD3.X R5, R206, UR9, RZ, P2, !PT ;  /* 0x00000009ce051c10 */ /* 0x000fe200097fe4ff */
[----:B------:R-:W-:Y:S02]  /*13a0*/  UISETP.NE.U32.AND UP0, UPT, UR4, URZ, UPT ;  /* 0x0000003f0400728c */ /* 0x000fe4000bf05070 */
[----:B------:R0:W5:Y:S01]  /*13b0*/  @P0 LDG.E R27, desc[UR56][R6.64] ;  /* 0x00000038061b0981 */ /* 0x000162000c1e1900 */
[----:B------:R-:W-:Y:S01]  /*13c0*/  ULDC UR4, c[0x0][0x404] ;  /* 0x0001010000047ab9 */ /* 0x000fe20000000800 */
[----:B------:R-:W-:Y:S02]  /*13d0*/  ULDC.64 UR6, c[0x0][0xa20] ;  /* 0x0002880000067ab9 */ /* 0x000fe40000000a00 */
[----:B------:R0:W5:Y:S01]  /*13e0*/  @P1 LDG.E R192, desc[UR56][R4.64] ;  /* 0x0000003804c01981 */ /* 0x000162000c1e1900 */
[----:B------:R-:W-:Y:S01]  /*13f0*/  UISETP.NE.AND.EX UP0, UPT, UR5, URZ, UPT, UP0 ;  /* 0x0000003f0500728c */ /* 0x000fe2000bf05300 */
[----:B------:R-:W-:-:S02]  /*1400*/  ISETP.NE.U32.AND P2, PT, RZ, UR6, PT ;  /* 0x00000006ff007c0c */ /* 0x000fc4000bf45070 */
[----:B------:R-:W-:Y:S01]  /*1410*/  ULDC UR5, c[0x0][0x2e0] ;  /* 0x0000b80000057ab9 */ /* 0x000fe20000000800 */
[----:B------:R-:W-:Y:S01]  /*1420*/  USEL UR4, UR4, 0x1, UP0 ;  /* 0x0000000104047887 */ /* 0x000fe20008000000 */
[----:B------:R-:W-:-:S03]  /*1430*/  ISETP.NE.AND.EX P2, PT, RZ, UR7, PT, P2 ;  /* 0x00000007ff007c0c */ /* 0x000fc6000bf45320 */
        /* <DEDUP_REMOVED lines=15> */
.L_x_2206:
[----:B------:R-:W-:Y:S01]  /*1530*/  IMAD.U32 R24, RZ, RZ, UR5 ;  /* 0x00000005ff187e24 */ /* 0x000fe2000f8e00ff */
[----:B------:R-:W-:Y:S01]  /*1540*/  MOV R26, UR4 ;  /* 0x00000004001a7c02 */ /* 0x000fe20008000f00 */
[----:B------:R-:W-:Y:S06]  /*1550*/  @!P2 BRA `(.L_x_2207) ;  /* 0x000000000010a947 */ /* 0x000fec0003800000 */
[----:B------:R-:W-:-:S04]  /*1560*/  IADD3 R2, P0, R205, UR6, RZ ;  /* 0x00000006cd027c10 */ /* 0x000fc8000ff1e0ff */
[----:B------:R-:W-:-:S05]  /*1570*/  IADD3.X R3, R206, UR7, RZ, P0, !PT ;  /* 0x00000007ce037c10 */ /* 0x000fca00087fe4ff */
[----:B------:R0:W5:Y:S01]  /*1580*/  LDG.E R26, desc[UR56][R2.64] ;  /* 0x00000038021a7981 */ /* 0x000162000c1e1900 */
[----:B------:R-:W-:Y:S05]  /*1590*/  BRA `(.L_x_2208) ;  /* 0x0000000000107947 */ /* 0x000fea0003800000 */
.L_x_2207:
[----:B------:R-:W-:Y:S05]  /*15a0*/  @!P0 BRA `(.L_x_2208) ;  /* 0x00000000000c8947 */ /* 0x000fea0003800000 */
[----:B------:R-:W2:Y:S04]  /*15b0*/  LDG.E R3, desc[UR56][R6.64] ;  /* 0x0000003806037981 */ /* 0x000ea8000c1e1900 */
[----:B------:R-:W2:Y:S02]  /*15c0*/  LDG.E R26, desc[UR56][R6.64+0x4] ;  /* 0x00000438061a7981 */ /* 0x000ea4000c1e1900 */
[----:B--2---:R-:W-:-:S07]  /*15d0*/  IMAD.IADD R26, R26, 0x1, -R3 ;  /* 0x000000011a1a7824 */ /* 0x004fce00078e0a03 */
.L_x_2208:
[----:B------:R-:W-:Y:S02]  /*15e0*/  ULDC.64 UR4, c[0x0][0xa10] ;  /* 0x0002840000047ab9 */ /* 0x000fe40000000a00 */
[----:B------:R-:W-:-:S04]  /*15f0*/  ISETP.NE.U32.AND P0, PT, RZ, UR4, PT ;  /* 0x00000004ff007c0c */ /* 0x000fc8000bf05070 */
[----:B------:R-:W-:Y:S01]  /*1600*/  ISETP.NE.AND.EX P0, PT, RZ, UR5, PT, P0 ;  /* 0x00000005ff007c0c */ /* 0x000fe2000bf05300 */
[----:B------:R-:W-:-:S12]  /*1610*/  ULDC.64 UR4, c[0x0][0xa30] ;  /* 0x00028c0000047ab9 */ /* 0x000fd80000000a00 */
[----:B0-----:R-:W0:Y:S02]  /*1620*/  @P0 LDC.64 R2, c[0x0][0xa10] ;  /* 0x00028400ff020b82 */ /* 0x001e240000000a00 */
[----:B0-----:R-:W-:-:S05]  /*1630*/  @P0 IMAD.WIDE R2, R25, 0x4, R2 ;  /* 0x0000000419020825 */ /* 0x001fca00078e0202 */
[----:B------:R-:W2:Y:S04]  /*1640*/  @P0 LDG.E R0, desc[UR56][R2.64] ;  /* 0x0000003802000981 */ /* 0x000ea8000c1e1900 */
[----:B------:R0:W2:Y:S01]  /*1650*/  @P0 LDG.E R7, desc[UR56][R2.64+0x4] ;  /* 0x0000043802070981 */ /* 0x0000a2000c1e1900 */
[----:B-----5:R-:W-:Y:S01]  /*1660*/  IADD3 R9, -R9, R26, RZ ;  /* 0x0000001a09097210 */ /* 0x020fe20007ffe1ff */
[----:B------:R-:W-:Y:S01]  /*1670*/  IMAD.MOV.U32 R146, RZ, RZ, R26 ;  /* 0x000000ffff927224 */ /* 0x000fe200078e001a */
[----:B------:R-:W-:Y:S02]  /*1680*/  ISETP.NE.U32.AND P1, PT, RZ, UR4, PT ;  /* 0x00000004ff007c0c */ /* 0x000fe4000bf25070 */
[----:B0-----:R-:W-:Y:S01]  /*1690*/  LEA R2, R193, 0xff, 0x7 ;  /* 0x000000ffc1027811 */ /* 0x001fe200078e38ff */
[----:B------:R-:W-:Y:S01]  /*16a0*/  IMAD.MOV R123, RZ, RZ, -R9 ;  /* 0x000000ffff7b7224 */ /* 0x000fe200078e0a09 */
[----:B------:R-:W-:-:S04]  /*16b0*/  ISETP.NE.AND.EX P1, PT, RZ, UR5, PT, P1 ;  /* 0x00000005ff007c0c */ /* 0x000fc8000bf25310 */
[----:B------:R-:W-:-:S09]  /*16c0*/  VIMNMX R123, RZ, R123, !PT ;  /* 0x0000007bff7b7248 */ /* 0x000fd20007fe0100 */
[----:B------:R-:W-:-:S04]  /*16d0*/  @P1 IADD3 R4, P2, R205, UR4, RZ ;  /* 0x00000004cd041c10 */ /* 0x000fc8000ff5e0ff */
[----:B------:R-:W-:-:S05]  /*16e0*/  @P1 IADD3.X R5, R206, UR5, RZ, P2, !PT ;  /* 0x00000005ce051c10 */ /* 0x000fca00097fe4ff */
[----:B------:R0:W5:Y:S01]  /*16f0*/  @P1 LDG.E R146, desc[UR56][R4.64] ;  /* 0x0000003804921981 */ /* 0x000162000c1e1900 */
[----:B--2---:R-:W-:-:S04]  /*1700*/  @P0 IMAD.IADD R24, R7, 0x1, -R0 ;  /* 0x0000000107180824 */ /* 0x004fc800078e0a00 */
[----:B------:R-:W-:-:S05]  /*1710*/  IMAD.IADD R195, R9, 0x1, R24 ;  /* 0x0000000109c37824 */ /* 0x000fca00078e0218 */
[C---:B------:R-:W-:Y:S02]  /*1720*/  IADD3 R0, R195.reuse, 0x7f, RZ ;  /* 0x0000007fc3007810 */ /* 0x040fe40007ffe0ff */
[----:B------:R-:W-:Y:S02]  /*1730*/  IADD3 R2, R195, R2, -R192 ;  /* 0x00000002c3027210 */ /* 0x000fe40007ffe8c0 */
[----:B------:R-:W-:Y:S02]  /*1740*/  SHF.R.S32.HI R3, RZ, 0x1f, R0 ;  /* 0x0000001fff037819 */ /* 0x000fe40000011400 */
[----:B------:R-:W-:Y:S02]  /*1750*/  SHF.R.S32.HI R7, RZ, 0x1f, R2 ;  /* 0x0000001fff077819 */ /* 0x000fe40000011402 */
[----:B------:R-:W-:Y:S02]  /*1760*/  LEA.HI R3, R3, R0, RZ, 0x7 ;  /* 0x0000000003037211 */ /* 0x000fe400078f38ff */
[----:B------:R-:W-:-:S02]  /*1770*/  LEA.HI R7, R7, R2, RZ, 0x7 ;  /* 0x0000000207077211 */ /* 0x000fc400078f38ff */
[----:B------:R-:W-:Y:S02]  /*1780*/  SHF.R.S32.HI R3, RZ, 0x7, R3 ;  /* 0x00000007ff037819 */ /* 0x000fe40000011403 */
[----:B------:R-:W-:-:S04]  /*1790*/  SHF.R.S32.HI R150, RZ, 0x7, R7 ;  /* 0x00000007ff967819 */ /* 0x000fc80000011407 */
[----:B------:R-:W-:-:S05]  /*17a0*/  VIMNMX R150, R3, R150, PT ;  /* 0x0000009603967248 */ /* 0x000fca0003fe0100 */
[----:B------:R-:W-:-:S05]  /*17b0*/  IMAD R3, R150, 0x80, -R9 ;  /* 0x0000008096037824 */ /* 0x000fca00078e0a09 */
[----:B------:R-:W-:-:S04]  /*17c0*/  VIMNMX R0, R3, R24, PT ;  /* 0x0000001803007248 */ /* 0x000fc80003fe0100 */
        /* <DEDUP_REMOVED lines=30> */
.L_x_2211:
[----:B------:R-:W-:Y:S05]  /*19b0*/  BSYNC B6 ;  /* 0x0000000000067941 */ /* 0x000fea0003800000 */
.L_x_2210:
        /* <DEDUP_REMOVED lines=20> */
.L_x_2213:
[----:B------:R-:W-:Y:S05]  /*1b00*/  BSYNC B6 ;  /* 0x0000000000067941 */ /* 0x000fea0003800000 */
.L_x_2212:
[----:B------:R-:W-:Y:S01]  /*1b10*/  ULDC.64 UR4, c[0x0][0x9f8] ;  /* 0x00027e0000047ab9 */ /* 0x000fe20000000a00 */
[----:B------:R-:W0:Y:S01]  /*1b20*/  LDC R0, c[0x0][0x428] ;  /* 0x00010a00ff007b82 */ /* 0x000e220000000800 */
[----:B------:R-:W-:Y:S01]  /*1b30*/  ISETP.NE.U32.AND P0, PT, RZ, UR4, PT ;  /* 0x00000004ff007c0c */ /* 0x000fe2000bf05070 */
[----:B------:R-:W-:-:S06]  /*1b40*/  VIADD R97, R22, 0x60 ;  /* 0x0000006016617836 */ /* 0x000fcc0000000000 */
[----:B------:R-:W1:Y:S01]  /*1b50*/  LDC.64 R126, c[0x0][0x2f0] ;  /* 0x0000bc00ff7e7b82 */ /* 0x000e620000000a00 */
[----:B------:R-:W-:Y:S01]  /*1b60*/  ISETP.NE.AND.EX P0, PT, RZ, UR5, PT, P0 ;  /* 0x00000005ff007c0c */ /* 0x000fe2000bf05300 */
[----:B------:R-:W-:Y:S01]  /*1b70*/  IMAD.IADD R27, R27, 0x1, R26 ;  /* 0x000000011b1b7824 */ /* 0x000fe200078e021a */
[----:B------:R-:W-:Y:S01]  /*1b80*/  SHF.R.S32.HI R23, RZ, 0x1f, R22 ;  /* 0x0000001fff177819 */ /* 0x000fe20000011416 */
[----:B------:R-:W-:-:S04]  /*1b90*/  ULDC.64 UR6, c[0x0][0xa08] ;  /* 0x0002820000067ab9 */ /* 0x000fc80000000a00 */
[----:B------:R-:W2:Y:S06]  /*1ba0*/  LDC R41, c[0x0][0x3d4] ;  /* 0x0000f500ff297b82 */ /* 0x000eac0000000800 */
[----:B------:R-:W-:Y:S01]  /*1bb0*/  @P0 IADD3 R4, P1, R205, UR4, RZ ;  /* 0x00000004cd040c10 */ /* 0x000fe2000ff3e0ff */
[----:B------:R-:W-:Y:S01]  /*1bc0*/  ULDC UR4, c[0x0][0x2e4] ;  /* 0x0000b90000047ab9 */ /* 0x000fe20000000800 */
[----:B------:R-:W3:Y:S02]  /*1bd0*/  LDC.64 R34, c[0x0][0x3e8] ;  /* 0x0000fa00ff227b82 */ /* 0x000ee40000000a00 */
[----:B------:R-:W-:-:S05]  /*1be0*/  @P0 IADD3.X R5, R206, UR5, RZ, P1, !PT ;  /* 0x00000005ce050c10 */ /* 0x000fca0008ffe4ff */
[----:B------:R4:W3:Y:S01]  /*1bf0*/  @P0 LDG.E R25, desc[UR56][R4.64] ;  /* 0x0000003804190981 */ /* 0x0008e2000c1e1900 */
[----:B0-----:R-:W-:Y:S01]  /*1c00*/  ISETP.NE.AND P0, PT, R0, 0x1, PT ;  /* 0x000000010000780c */ /* 0x001fe20003f05270 */
[----:B------:R-:W-:Y:S01]  /*1c10*/  IMAD.MOV.U32 R122, RZ, RZ, 0x20 ;  /* 0x00000020ff7a7424 */ /* 0x000fe200078e00ff */
[----:B------:R-:W-:Y:S01]  /*1c20*/  ISETP.GE.AND P2, PT, R186, UR4, PT ;  /* 0x00000004ba007c0c */ /* 0x000fe2000bf46270 */
[----:B------:R-:W0:Y:S01]  /*1c30*/  S2R R151, SR_TID.X ;  /* 0x0000000000977919 */ /* 0x000e220000002100 */
[----:B------:R-:W-:Y:S01]  /*1c40*/  ISETP.GE.AND P1, PT, R22, UR4, PT ;  /* 0x0000000416007c0c */ /* 0x000fe2000bf26270 */
[----:B-1----:R-:W-:Y:S01]  /*1c50*/  IMAD.SHL.U32 R93, R126, 0x80, RZ ;  /* 0x000000807e5d7824 */ /* 0x002fe200078e00ff */
[----:B------:R-:W-:Y:S02]  /*1c60*/  SEL R3, RZ, 0xffffffff, P2 ;  /* 0xffffffffff037807 */ /* 0x000fe40001000000 */
[----:B------:R-:W-:Y:S01]  /*1c70*/  SEL R0, RZ, 0x1, P1 ;  /* 0x00000001ff007807 */ /* 0x000fe20000800000 */
[----:B--2---:R-:W-:Y:S01]  /*1c80*/  IMAD.SHL.U32 R120, R41, 0x2, RZ ;  /* 0x0000000229787824 */ /* 0x004fe200078e00ff */
[----:B------:R-:W-:Y:S01]  /*1c90*/  ISETP.GE.AND P1, PT, R187, UR4, PT ;  /* 0x00000004bb007c0c */ /* 0x000fe2000bf26270 */
[----:B------:R-:W-:Y:S01]  /*1ca0*/  IMAD.SHL.U32 R3, R3, 0x2, RZ ;  /* 0x0000000203037824 */ /* 0x000fe200078e00ff */
[----:B------:R-:W-:Y:S01]  /*1cb0*/  ISETP.GE.AND P2, PT, R97, UR4, PT ;  /* 0x0000000461007c0c */ /* 0x000fe2000bf46270 */
[----:B------:R-:W1:Y:S01]  /*1cc0*/  @P0 LDC R7, c[0x0][0x42c] ;  /* 0x00010b00ff070b82 */ /* 0x000e620000000800 */
[----:B----4-:R-:W-:-:S02]  /*1cd0*/  IADD3 R5, R22, 0x80, RZ ;  /* 0x0000008016057810 */ /* 0x010fc40007ffe0ff */
[----:B------:R-:W-:Y:S01]  /*1ce0*/  LOP3.LUT R0, R3, 0x2, R0, 0xe2, !PT ;  /* 0x0000000203007812 */ /* 0x000fe200078ee200 */
[-C--:B---3--:R-:W-:Y:S01]  /*1cf0*/  IMAD R10, R210, R34.reuse, RZ ;  /* 0x00000022d20a7224 */ /* 0x088fe200078e02ff */
[----:B------:R-:W-:Y:S01]  /*1d00*/  SEL R3, RZ, 0x4, P1 ;  /* 0x00000004ff037807 */ /* 0x000fe20000800000 */
[----:B------:R-:W-:Y:S01]  /*1d10*/  IMAD.WIDE.U32 R104, R184, R34, R22 ;  /* 0x00000022b8687225 */ /* 0x000fe200078e0016 */
[----:B------:R-:W-:Y:S01]  /*1d20*/  SEL R4, RZ, 0x8, P2 ;  /* 0x00000008ff047807 */ /* 0x000fe20001000000 */
[----:B------:R-:W2:Y:S01]  /*1d30*/  @P0 LDC R9, c[0x0][0x430] ;  /* 0x00010c00ff090b82 */ /* 0x000ea20000000800 */
[----:B------:R-:W-:Y:S01]  /*1d40*/  ISETP.GE.AND P1, PT, R5, UR4, PT ;  /* 0x0000000405007c0c */ /* 0x000fe2000bf26270 */
[----:B------:R-:W-:Y:S01]  /*1d50*/  VIADD R5, R22, 0xa0 ;  /* 0x000000a016057836 */ /* 0x000fe20000000000 */
[----:B------:R-:W-:Y:S01]  /*1d60*/  LOP3.LUT R3, R4, R0, R3, 0xfe, !PT ;  /* 0x0000000004037212 */ /* 0x000fe200078efe03 */
[----:B------:R-:W-:Y:S01]  /*1d70*/  IMAD R13, R184, R35, R10 ;  /* 0x00000023b80d7224 */ /* 0x000fe200078e020a */
[----:B------:R-:W-:-:S02]  /*1d80*/  SHF.R.S32.HI R37, RZ, 0x1f, R27 ;  /* 0x0000001fff257819 */ /* 0x000fc4000001141b */
[----:B------:R-:W-:Y:S01]  /*1d90*/  SEL R4, RZ, 0x10, P1 ;  /* 0x00000010ff047807 */ /* 0x000fe20000800000 */
[----:B------:R-:W-:Y:S01]  /*1da0*/  IMAD.IADD R105, R13, 0x1, R105 ;  /* 0x000000010d697824 */ /* 0x000fe200078e0269 */
[----:B------:R-:W-:Y:S01]  /*1db0*/  ISETP.GE.AND P1, PT, R5, UR4, PT ;  /* 0x0000000405007c0c */ /* 0x000fe2000bf26270 */
[----:B------:R-:W-:Y:S01]  /*1dc0*/  IMAD R6, R37, R126, RZ ;  /* 0x0000007e25067224 */ /* 0x000fe200078e02ff */
[----:B------:R-:W-:Y:S01]  /*1dd0*/  ULDC.64 UR4, c[0x0][0x320] ;  /* 0x0000c80000047ab9 */ /* 0x000fe20000000a00 */
[----:B------:R-:W-:Y:S01]  /*1de0*/  LOP3.LUT R3, R3, R4, RZ, 0xfc, !PT ;  /* 0x0000000403037212 */ /* 0x000fe200078efcff */
[----:B------:R-:W-:Y:S01]  /*1df0*/  IMAD.WIDE.U32 R4, R27, R126, RZ ;  /* 0x0000007e1b047225 */ /* 0x000fe200078e00ff */
[-C--:B------:R-:W-:Y:S02]  /*1e00*/  ISETP.GE.AND P3, PT, R22, R41.reuse, PT ;  /* 0x000000291600720c */ /* 0x080fe40003f66270 */
[----:B------:R-:W-:Y:S01]  /*1e10*/  ISETP.GE.AND P4, PT, R187, R41, PT ;  /* 0x00000029bb00720c */ /* 0x000fe20003f86270 */
[----:B-1----:R-:W-:Y:S01]  /*1e20*/  @P0 IMAD.HI.U32 R0, R194, R7, RZ ;  /* 0x00000007c2000227 */ /* 0x002fe200078e00ff */
[----:B------:R-:W-:-:S02]  /*1e30*/  ISETP.GE.AND P2, PT, R186, R41, PT ;  /* 0x00000029ba00720c */ /* 0x000fc40003f46270 */
[----:B------:R-:W-:Y:S01]  /*1e40*/  SHF.R.S32.HI R17, RZ, 0x1f, R16 ;  /* 0x0000001fff117819 */ /* 0x000fe20000011410 */
[----:B------:R-:W-:Y:S01]  /*1e50*/  IMAD R7, R27, R127, R6 ;  /* 0x0000007f1b077224 */ /* 0x000fe200078e0206 */
[----:B------:R-:W-:Y:S01]  /*1e60*/  P2R R112, PR, RZ, 0x10 ;  /* 0x00000010ff707803 */ /* 0x000fe20000000000 */
[-C--:B-----5:R-:W-:Y:S01]  /*1e70*/  IMAD.WIDE.U32 R104, R146, R34.reuse, R104 ;  /* 0x0000002292687225 */ /* 0x0a0fe200078e0068 */
[----:B--2---:R-:W-:Y:S02]  /*1e80*/  @P0 SHF.R.U32.HI R194, RZ, R9, R0 ;  /* 0x00000009ffc20219 */ /* 0x004fe40000011600 */
[----:B------:R-:W-:Y:S01]  /*1e90*/  IADD3 R5, R5, R7, RZ ;  /* 0x0000000705057210 */ /* 0x000fe20007ffe0ff */
[----:B------:R-:W-:Y:S01]  /*1ea0*/  IMAD.WIDE.U32 R102, R184, R34, R16 ;  /* 0x00000022b8667225 */ /* 0x000fe200078e0010 */
[----:B------:R-:W-:Y:S02]  /*1eb0*/  SHF.R.S32.HI R0, RZ, 0x1f, R194 ;  /* 0x0000001fff007819 */ /* 0x000fe400000114c2 */
[----:B------:R-:W-:Y:S01]  /*1ec0*/  ISETP.NE.U32.AND P0, PT, RZ, UR6, PT ;  /* 0x00000006ff007c0c */ /* 0x000fe2000bf05070 */
[----:B------:R-:W-:Y:S01]  /*1ed0*/  IMAD.WIDE.U32 R8, R194, UR4, R22 ;  /* 0x00000004c2087c25 */ /* 0x000fe2000f8e0016 */
[----:B------:R-:W-:-:S02]  /*1ee0*/  IADD3 R103, R103, R13, RZ ;  /* 0x0000000d67677210 */ /* 0x000fc40007ffe0ff */
[----:B------:R-:W-:Y:S01]  /*1ef0*/  ISETP.NE.AND.EX P0, PT, RZ, UR7, PT, P0 ;  /* 0x00000007ff007c0c */ /* 0x000fe2000bf05300 */
[----:B------:R-:W-:Y:S01]  /*1f00*/  IMAD R11, R0, UR4, RZ ;  /* 0x00000004000b7c24 */ /* 0x000fe2000f8e02ff */
[----:B------:R-:W-:Y:S01]  /*1f10*/  SHF.L.U64.HI R124, R126, 0x7, R127 ;  /* 0x000000077e7c7819 */ /* 0x000fe2000001027f */
[----:B------:R-:W-:Y:S01]  /*1f20*/  IMAD.WIDE.U32 R102, R146, R34, R102 ;  /* 0x0000002292667225 */ /* 0x000fe200078e0066 */
[----:B------:R-:W-:Y:S02]  /*1f30*/  SHF.L.U32 R132, R126, 0x6, RZ ;  /* 0x000000067e847819 */ /* 0x000fe400000006ff */
[----:B------:R-:W-:Y:S01]  /*1f40*/  SHF.L.U64.HI R92, R34, 0x6, R35 ;  /* 0x00000006225c7819 */ /* 0x000fe20000010223 */
[----:B------:R-:W-:Y:S01]  /*1f50*/  IMAD R11, R194, UR5, R11 ;  /* 0x00000005c20b7c24 */ /* 0x000fe2000f8e020b */
[----:B------:R-:W-:Y:S01]  /*1f60*/  ULDC.64 UR4, c[0x0][0x2f8] ;  /* 0x0000be0000047ab9 */ /* 0x000fe20000000a00 */
[----:B------:R-:W-:Y:S01]  /*1f70*/  SHF.R.S32.HI R147, RZ, 0x1f, R209 ;  /* 0x0000001fff937819 */ /* 0x000fe200000114d1 */
[----:B------:R-:W-:Y:S01]  /*1f80*/  IMAD R7, R0, UR4, RZ ;  /* 0x0000000400077c24 */ /* 0x000fe2000f8e02ff */
[----:B0-----:R-:W-:Y:S01]  /*1f90*/  LEA.HI R151, R151, 0x8, RZ, 0x19 ;  /* 0x0000000897977811 */ /* 0x001fe200078fc8ff */
[----:B------:R-:W-:-:S02]  /*1fa0*/  IMAD.IADD R9, R9, 0x1, R11 ;  /* 0x0000000109097824 */ /* 0x000fc400078e020b */
[C---:B------:R-:W-:Y:S02]  /*1fb0*/  IMAD R11, R194.reuse, UR5, R7 ;  /* 0x00000005c20b7c24 */ /* 0x040fe4000f8e0207 */
[----:B------:R-:W-:Y:S01]  /*1fc0*/  IMAD.WIDE.U32 R6, R194, UR4, R4 ;  /* 0x00000004c2067c25 */ /* 0x000fe2000f8e0004 */
[----:B------:R-:W-:Y:S01]  /*1fd0*/  ULDC.64 UR4, c[0x0][0x300] ;  /* 0x0000c00000047ab9 */ /* 0x000fe20000000a00 */
[----:B------:R-:W0:Y:S02]  /*1fe0*/  LDC.64 R4, c[0x0][0x3d8] ;  /* 0x0000f600ff047b82 */ /* 0x000e240000000a00 */
[----:B------:R-:W-:Y:S02]  /*1ff0*/  IMAD.IADD R7, R7, 0x1, R11 ;  /* 0x0000000107077824 */ /* 0x000fe400078e020b */
[-C--:B0-----:R-:W-:Y:S01]  /*2000*/  IMAD.WIDE.U32 R106, R184, R4.reuse, R16 ;  /* 0x00000004b86a7225 */ /* 0x081fe200078e0010 */
[C-C-:B------:R-:W-:Y:S02]  /*2010*/  SHF.L.U64.HI R125, R4.reuse, 0x7, R5.reuse ;  /* 0x00000007047d7819 */ /* 0x140fe40000010205 */
[----:B------:R-:W-:Y:S01]  /*2020*/  SHF.L.U64.HI R33, R4, 0x6, R5 ;  /* 0x0000000604217819 */ /* 0x000fe20000010205 */
[----:B------:R-:W-:Y:S01]  /*2030*/  IMAD.WIDE.U32 R108, R184, R4, R22 ;  /* 0x00000004b86c7225 */ /* 0x000fe200078e0016 */
[----:B------:R-:W-:-:S03]  /*2040*/  SHF.L.U32 R32, R4, 0x7, RZ ;  /* 0x0000000704207819 */ /* 0x000fc600000006ff */
[----:B------:R-:W-:Y:S01]  /*2050*/  IMAD.SHL.U32 R31, R4, 0x40, RZ ;  /* 0x00000040041f7824 */ /* 0x000fe200078e00ff */
[----:B------:R-:W-:Y:S02]  /*2060*/  SHF.R.S32.HI R0, RZ, 0x1f, R25 ;  /* 0x0000001fff007819 */ /* 0x000fe40000011419 */
[----:B------:R-:W-:Y:S02]  /*2070*/  SEL R11, R25, RZ, !P0 ;  /* 0x000000ff190b7207 */ /* 0x000fe40004000000 */
[----:B------:R-:W-:-:S03]  /*2080*/  SEL R0, R0, RZ, !P0 ;  /* 0x000000ff00007207 */ /* 0x000fc60004000000 */
[----:B------:R-:W-:-:S04]  /*2090*/  IMAD.WIDE.U32 R98, R11, UR4, R6 ;  /* 0x000000040b627c25 */ /* 0x000fc8000f8e0006 */
[-C--:B------:R-:W-:Y:S02]  /*20a0*/  IMAD R6, R210, R126.reuse, RZ ;  /* 0x0000007ed2067224 */ /* 0x080fe400078e02ff */
[----:B------:R-:W-:Y:S02]  /*20b0*/  IMAD R12, R0, UR4, RZ ;  /* 0x00000004000c7c24 */ /* 0x000fe4000f8e02ff */
[----:B------:R-:W-:Y:S01]  /*20c0*/  IMAD R21, R184, R127, R6 ;  /* 0x0000007fb8157224 */ /* 0x000fe200078e0206 */
[----:B------:R-:W-:Y:S01]  /*20d0*/  SHF.L.U64.HI R127, R126, 0x6, R127 ;  /* 0x000000067e7f7819 */ /* 0x000fe2000001027f */
[----:B------:R-:W-:Y:S01]  /*20e0*/  IMAD R15, R11, UR5, R12 ;  /* 0x000000050b0f7c24 */ /* 0x000fe2000f8e020c */
[----:B------:R-:W-:Y:S01]  /*20f0*/  ULDC.64 UR4, c[0x0][0x328] ;  /* 0x0000ca0000047ab9 */ /* 0x000fe20000000a00 */
[----:B------:R-:W-:Y:S01]  /*2100*/  IMAD.WIDE.U32 R6, R184, R126, R22 ;  /* 0x0000007eb8067225 */ /* 0x000fe200078e0016 */
[----:B------:R-:W-:-:S03]  /*2110*/  SHF.L.U64.HI R126, R34, 0x7, R35 ;  /* 0x00000007227e7819 */ /* 0x000fc60000010223 */
[----:B------:R-:W-:Y:S01]  /*2120*/  IMAD R0, R0, UR4, RZ ;  /* 0x0000000400007c24 */ /* 0x000fe2000f8e02ff */
[----:B------:R-:W-:Y:S01]  /*2130*/  IADD3 R95, P0, R98, R6, RZ ;  /* 0x00000006625f7210 */ /* 0x000fe20007f1e0ff */
[----:B------:R-:W-:Y:S02]  /*2140*/  IMAD.IADD R96, R99, 0x1, R15 ;  /* 0x0000000163607824 */ /* 0x000fe400078e020f */
[C---:B------:R-:W-:Y:S02]  /*2150*/  IMAD R39, R11.reuse, UR5, R0 ;  /* 0x000000050b277c24 */ /* 0x040fe4000f8e0200 */
[-C--:B------:R-:W-:Y:S01]  /*2160*/  IMAD R0, R210, R4.reuse, RZ ;  /* 0x00000004d2007224 */ /* 0x080fe200078e02ff */
[----:B------:R-:W-:Y:S01]  /*2170*/  IADD3.X R94, R96, R7, R21, P0, !PT ;  /* 0x00000007605e7210 */ /* 0x000fe200007fe415 */
[----:B------:R-:W-:Y:S01]  /*2180*/  IMAD.WIDE.U32 R100, R11, UR4, R8 ;  /* 0x000000040b647c25 */ /* 0x000fe2000f8e0008 */
[C---:B------:R-:W-:Y:S02]  /*2190*/  SEL R7, R41.reuse, RZ, P3 ;  /* 0x000000ff29077207 */ /* 0x040fe40001800000 */
[C---:B------:R-:W-:Y:S01]  /*21a0*/  SEL R9, R41.reuse, RZ, P2 ;  /* 0x000000ff29097207 */ /* 0x040fe20001000000 */
        /* <DEDUP_REMOVED lines=10> */
[-C--:B------:R-:W-:Y:S01]  /*2250*/  LEA.HI R25, R0, R7.reuse, RZ, 0x3 ;  /* 0x0000000700197211 */ /* 0x080fe200078f18ff */
[----:B------:R-:W-:Y:S01]  /*2260*/  IMAD.WIDE.U32 R106, R146, R4, R106 ;  /* 0x00000004926a7225 */ /* 0x000fe200078e006a */
[----:B------:R-:W-:Y:S02]  /*2270*/  LEA.HI R0, R0, R7, RZ, 0x6 ;  /* 0x0000000700007211 */ /* 0x000fe400078f30ff */
[CC--:B------:R-:W-:Y:S02]  /*2280*/  LEA.HI R21, R6.reuse, R9.reuse, RZ, 0x3 ;  /* 0x0000000906157211 */ /* 0x0c0fe400078f18ff */
[----:B------:R-:W-:Y:S01]  /*2290*/  LEA.HI R9, R6, R9, RZ, 0x6 ;  /* 0x0000000906097211 */ /* 0x000fe200078f30ff */
[----:B------:R-:W-:Y:S01]  /*22a0*/  IMAD.SHL.U32 R6, R0, 0x80, RZ ;  /* 0x0000008000067824 */ /* 0x000fe200078e00ff */
[--C-:B------:R-:W-:Y:S02]  /*22b0*/  LOP3.LUT R10, R190, 0x38, R25.reuse, 0xf8, !PT ;  /* 0x00000038be0a7812 */ /* 0x100fe400078ef819 */
[----:B------:R-:W-:-:S02]  /*22c0*/  LOP3.LUT R0, R191, 0x38, R25, 0xf8, !PT ;  /* 0x00000038bf007812 */ /* 0x000fc400078ef819 */
[----:B------:R-:W-:Y:S02]  /*22d0*/  LOP3.LUT R7, R6, 0xffffe000, RZ, 0xc0, !PT ;  /* 0xffffe00006077812 */ /* 0x000fe400078ec0ff */
[----:B------:R-:W-:Y:S02]  /*22e0*/  LOP3.LUT R10, R10, R223, RZ, 0x3c, !PT ;  /* 0x000000df0a0a7212 */ /* 0x000fe400078e3cff */
[----:B------:R-:W-:Y:S01]  /*22f0*/  SHF.R.S32.HI R11, RZ, 0x1f, R8 ;  /* 0x0000001fff0b7819 */ /* 0x000fe20000011408 */
[----:B------:R-:W-:Y:S01]  /*2300*/  IMAD R145, R196, 0x200, R7 ;  /* 0x00000200c4917824 */ /* 0x000fe200078e0207 */
[----:B------:R-:W-:Y:S02]  /*2310*/  LOP3.LUT R0, R0, R197, RZ, 0x3c, !PT ;  /* 0x000000c500007212 */ /* 0x000fe400078e3cff */
[----:B------:R-:W-:Y:S02]  /*2320*/  IADD3 R143, R10, R7, R198 ;  /* 0x000000070a8f7210 */ /* 0x000fe40007ffe0c6 */
[----:B------:R-:W-:Y:S01]  /*2330*/  SHF.L.U32 R9, R9, 0x7, RZ ;  /* 0x0000000709097819 */ /* 0x000fe200000006ff */
[----:B------:R-:W-:Y:S01]  /*2340*/  IMAD.IADD R145, R145, 0x1, R0 ;  /* 0x0000000191917824 */ /* 0x000fe200078e0200 */
[----:B------:R-:W-:-:S02]  /*2350*/  LOP3.LUT R14, R190, 0x38, R21, 0xf8, !PT ;  /* 0x00000038be0e7812 */ /* 0x000fc400078ef815 */
[----:B------:R-:W-:Y:S02]  /*2360*/  SHF.R.S32.HI R7, RZ, 0x1f, R146 ;  /* 0x0000001fff077819 */ /* 0x000fe40000011492 */
[CC--:B------:R-:W-:Y:S02]  /*2370*/  LEA.HI R15, R11.reuse, R8.reuse, RZ, 0x3 ;  /* 0x000000080b0f7211 */ /* 0x0c0fe400078f18ff */
[----:B------:R-:W-:Y:S01]  /*2380*/  LEA.HI R8, R11, R8, RZ, 0x6 ;  /* 0x000000080b087211 */ /* 0x000fe200078f30ff */
[----:B------:R-:W-:Y:S01]  /*2390*/  IMAD R0, R7, R34, RZ ;  /* 0x0000002207007224 */ /* 0x000fe200078e02ff */
[----:B------:R-:W-:Y:S01]  /*23a0*/  LOP3.LUT R9, R9, 0xffffe000, RZ, 0xc0, !PT ;  /* 0xffffe00009097812 */ /* 0x000fe200078ec0ff */
[----:B------:R-:W-:Y:S01]  /*23b0*/  IMAD R7, R7, R4, RZ ;  /* 0x0000000407077224 */ /* 0x000fe200078e02ff */
[----:B------:R-:W-:Y:S01]  /*23c0*/  LOP3.LUT R14, R14, R223, RZ, 0x3c, !PT ;  /* 0x000000df0e0e7212 */ /* 0x000fe200078e3cff */
[----:B------:R-:W-:Y:S01]  /*23d0*/  IMAD.SHL.U32 R13, R8, 0x80, RZ ;  /* 0x00000080080d7824 */ /* 0x000fe200078e00ff */
[----:B------:R-:W-:Y:S01]  /*23e0*/  LEA R144, R196, R9, 0x9 ;  /* 0x00000009c4907211 */ /* 0x000fe200078e48ff */
[----:B------:R-:W-:Y:S01]  /*23f0*/  IMAD R7, R146, R5, R7 ;  /* 0x0000000592077224 */ /* 0x000fe200078e0207 */
[----:B------:R-:W-:Y:S01]  /*2400*/  IADD3 R137, R14, R9, R198 ;  /* 0x000000090e897210 */ /* 0x000fe20007ffe0c6 */
[----:B------:R-:W-:Y:S01]  /*2410*/  IMAD R9, R146, R35, R0 ;  /* 0x0000002392097224 */ /* 0x000fe200078e0200 */
[----:B------:R-:W-:Y:S01]  /*2420*/  LOP3.LUT R20, R190, 0x38, R15, 0xf8, !PT ;  /* 0x00000038be147812 */ /* 0x000fe200078ef80f */
[C---:B------:R-:W-:Y:S01]  /*2430*/  IMAD.SHL.U32 R35, R34.reuse, 0x80, RZ ;  /* 0x0000008022237824 */ /* 0x040fe200078e00ff */
[----:B------:R-:W-:Y:S01]  /*2440*/  LOP3.LUT R0, R191, 0x18, R22, 0xf8, !PT ;  /* 0x00000018bf007812 */ /* 0x000fe200078ef816 */
[----:B------:R-:W-:Y:S01]  /*2450*/  IMAD.IADD R28, R9, 0x1, R105 ;  /* 0x00000001091c7824 */ /* 0x000fe200078e0269 */
[----:B------:R-:W-:Y:S01]  /*2460*/  LOP3.LUT R12, R191, 0x38, R15, 0xf8, !PT ;  /* 0x00000038bf0c7812 */ /* 0x000fe200078ef80f */
[----:B------:R-:W-:Y:S01]  /*2470*/  IMAD.IADD R26, R7, 0x1, R109 ;  /* 0x00000001071a7824 */ /* 0x000fe200078e026d */
[----:B------:R-:W-:Y:S01]  /*2480*/  LOP3.LUT R13, R13, 0xffffe000, RZ, 0xc0, !PT ;  /* 0xffffe0000d0d7812 */ /* 0x000fe200078ec0ff */
[----:B------:R-:W-:Y:S01]  /*2490*/  IMAD.SHL.U32 R34, R34, 0x40, RZ ;  /* 0x0000004022227824 */ /* 0x000fe200078e00ff */
[----:B------:R-:W-:-:S02]  /*24a0*/  LOP3.LUT R20, R20, R223, RZ, 0x3c, !PT ;  /* 0x000000df14147212 */ /* 0x000fc400078e3cff */
[----:B------:R-:W-:Y:S01]  /*24b0*/  LOP3.LUT R8, R191, 0x38, R21, 0xf8, !PT ;  /* 0x00000038bf087812 */ /* 0x000fe200078ef815 */
[----:B------:R-:W-:Y:S01]  /*24c0*/  IMAD R142, R196, 0x200, R13 ;  /* 0x00000200c48e7824 */ /* 0x000fe200078e020d */
[-C--:B------:R-:W-:Y:S02]  /*24d0*/  LOP3.LUT R5, R0, R197.reuse, RZ, 0x3c, !PT ;  /* 0x000000c500057212 */ /* 0x080fe400078e3cff */
[----:B------:R-:W-:Y:S02]  /*24e0*/  LOP3.LUT P0, RZ, R215, 0x4, RZ, 0xc0, !PT ;  /* 0x00000004d7ff7812 */ /* 0x000fe4000780c0ff */
[----:B------:R-:W-:Y:S02]  /*24f0*/  SEL R0, RZ, 0x20, P1 ;  /* 0x00000020ff007807 */ /* 0x000fe40000800000 */
[----:B------:R-:W-:Y:S02]  /*2500*/  LOP3.LUT R29, R12, R197, RZ, 0x3c, !PT ;  /* 0x000000c50c1d7212 */ /* 0x000fe400078e3cff */
[----:B------:R-:W-:-:S02]  /*2510*/  IADD3 R136, R20, R13, R198 ;  /* 0x0000000d14887210 */ /* 0x000fc40007ffe0c6 */
[----:B------:R-:W-:Y:S01]  /*2520*/  LOP3.LUT R11, R8, R197, RZ, 0x3c, !PT ;  /* 0x000000c5080b7212 */ /* 0x000fe200078e3cff */
[----:B------:R-:W-:Y:S01]  /*2530*/  IMAD.IADD R142, R142, 0x1, R29 ;  /* 0x000000018e8e7824 */ /* 0x000fe200078e021d */
[----:B------:R-:W-:Y:S01]  /*2540*/  IADD3 R116, P4, R184, R27, RZ ;  /* 0x0000001bb8747210 */ /* 0x000fe20007f9e0ff */
[----:B------:R-:W-:Y:S01]  /*2550*/  IMAD.IADD R29, R103, 0x1, R9 ;  /* 0x00000001671d7824 */ /* 0x000fe200078e0209 */
[----:B------:R-:W-:Y:S02]  /*2560*/  SHF.R.S32.HI R111, RZ, 0x3, R25 ;  /* 0x00000003ff6f7819 */ /* 0x000fe40000011419 */
[----:B------:R-:W-:Y:S01]  /*2570*/  SHF.R.S32.HI R110, RZ, 0x3, R21 ;  /* 0x00000003ff6e7819 */ /* 0x000fe20000011415 */
[----:B------:R-:W-:Y:S01]  /*2580*/  IMAD.X R117, R210, 0x1, R37, P4 ;  /* 0x00000001d2757824 */ /* 0x000fe200020e0625 */
[----:B------:R-:W-:Y:S02]  /*2590*/  SHF.R.S32.HI R20, RZ, 0x3, R15 ;  /* 0x00000003ff147819 */ /* 0x000fe4000001140f */
[----:B------:R-:W-:-:S02]  /*25a0*/  SEL R122, R122, 0xffffffe0, !P0 ;  /* 0xffffffe07a7a7807 */ /* 0x000fc40004000000 */
[----:B------:R-:W-:Y:S01]  /*25b0*/  LEA R30, R196, R5, 0x9 ;  /* 0x00000005c41e7211 */ /* 0x000fe200078e48ff */
[----:B------:R-:W-:Y:S01]  /*25c0*/  IMAD.IADD R5, R101, 0x1, R39 ;  /* 0x0000000165057824 */ /* 0x000fe200078e0227 */
[----:B------:R-:W-:Y:S02]  /*25d0*/  LOP3.LUT R25, R25, 0xfffffff8, RZ, 0xc0, !PT ;  /* 0xfffffff819197812 */ /* 0x000fe400078ec0ff */
[----:B------:R-:W-:Y:S02]  /*25e0*/  LOP3.LUT R21, R21, 0xfffffff8, RZ, 0xc0, !PT ;  /* 0xfffffff815157812 */ /* 0x000fe400078ec0ff */
[----:B------:R-:W-:Y:S02]  /*25f0*/  LOP3.LUT R15, R15, 0xfffffff8, RZ, 0xc0, !PT ;  /* 0xfffffff80f0f7812 */ /* 0x000fe400078ec0ff */
[----:B------:R-:W-:Y:S02]  /*2600*/  LOP3.LUT R0, R3, R0, RZ, 0xfc, !PT ;  /* 0x0000000003007212 */ /* 0x000fe400078efcff */
[----:B------:R-:W-:-:S02]  /*2610*/  IADD3 R144, R144, R11, RZ ;  /* 0x0000000b90907210 */ /* 0x000fc40007ffe0ff */
[----:B------:R-:W-:Y:S02]  /*2620*/  IADD3 R27, R107, R7, RZ ;  /* 0x000000076b1b7210 */ /* 0x000fe40007ffe0ff */
[----:B------:R-:W-:Y:S02]  /*2630*/  IADD3 R133, R122, R30, RZ ;  /* 0x0000001e7a857210 */ /* 0x000fe40007ffe0ff */
        /* <DEDUP_REMOVED lines=8> */
[----:B------:R-:W-:-:S07]  /*26c0*/  LOP3.LUT R6, R0, 0x20, RZ, 0xc0, !PT ;  /* 0x0000002000067812 */ /* 0x000fce00078ec0ff */
.L_x_2313:
[----:B0-----:R-:W0:Y:S01]  /*26d0*/  LDC.64 R118, c[0x0][0x2d8] ;  /* 0x0000b600ff767b82 */ /* 0x001e220000000a00 */
[----:B--2---:R-:W-:Y:S01]  /*26e0*/  IADD3 R36, R2, -0x1, RZ ;  /* 0xffffffff02247810 */ /* 0x004fe20007ffe0ff */
[----:B------:R-:W-:Y:S01]  /*26f0*/  IMAD R47, R19, 0x6000, R30 ;  /* 0x00006000132f7824 */ /* 0x000fe200078e021e */
[----:B------:R-:W-:Y:S05]  /*2700*/  YIELD ;  /* 0x0000000000007946 */ /* 0x000fea0003800000 */
[----:B-1----:R-:W1:Y:S01]  /*2710*/  LDC R121, c[0x0][0x3d4] ;  /* 0x0000f500ff797b82 */ /* 0x002e620000000800 */
[----:B------:R-:W-:Y:S01]  /*2720*/  SHF.R.S32.HI R37, RZ, 0x1f, R36 ;  /* 0x0000001fff257819 */ /* 0x000fe20000011424 */
[-C--:B------:R-:W-:Y:S01]  /*2730*/  IMAD R0, R124, R36.reuse, RZ ;  /* 0x000000247c007224 */ /* 0x080fe200078e02ff */
[----:B------:R-:W-:Y:S01]  /*2740*/  BSSY B0, `(.L_x_2214) ;  /* 0x0000754000007945 */ /* 0x000fe20003800000 */
[----:B------:R-:W-:Y:S01]  /*2750*/  IMAD.WIDE.U32 R130, R93, R36, RZ ;  /* 0x000000245d827225 */ /* 0x000fe200078e00ff */
[----:B------:R-:W-:-:S03]  /*2760*/  LEA R47, R47, R114, 0x1 ;  /* 0x000000722f2f7211 */ /* 0x000fc600078e08ff */
[----:B------:R-:W-:Y:S01]  /*2770*/  IMAD R89, R37, R93, R0 ;  /* 0x0000005d25597224 */ /* 0x000fe200078e0200 */
[CC--:B------:R-:W-:Y:S02]  /*2780*/  IADD3 R3, P5, R95.reuse, R130.reuse, RZ ;  /* 0x000000825f037210 */ /* 0x0c0fe40007fbe0ff */
[----:B------:R-:W-:Y:S01]  /*2790*/  IADD3 R0, P1, P4, R95, R130, R132 ;  /* 0x000000825f007210 */ /* 0x000fe20007c3e084 */
[----:B------:R-:W-:-:S04]  /*27a0*/  IMAD.IADD R89, R131, 0x1, R89 ;  /* 0x0000000183597824 */ /* 0x000fc800078e0259 */
[----:B------:R-:W-:Y:S01]  /*27b0*/  IMAD.X R4, R89, 0x1, R94, P5 ;  /* 0x0000000159047824 */ /* 0x000fe200028e065e */
[CC--:B0-----:R-:W-:Y:S02]  /*27c0*/  LEA R48, P0, R3.reuse, R118.reuse, 0x1 ;  /* 0x0000007603307211 */ /* 0x0c1fe400078008ff */
[----:B------:R-:W-:Y:S02]  /*27d0*/  LEA R44, P5, R0, R118, 0x1 ;  /* 0x00000076002c7211 */ /* 0x000fe400078a08ff */
[----:B------:R-:W-:Y:S01]  /*27e0*/  LEA.HI.X R49, R3, R119, R4, 0x1, P0 ;  /* 0x0000007703317211 */ /* 0x000fe200000f0c04 */
[----:B------:R-:W-:Y:S01]  /*27f0*/  IMAD R3, R19, 0x6000, R133 ;  /* 0x0000600013037824 */ /* 0x000fe200078e0285 */
[----:B------:R-:W-:Y:S02]  /*2800*/  IADD3.X R2, R94, R89, R127, P1, P4 ;  /* 0x000000595e027210 */ /* 0x000fe40000fe847f */
[----:B-1----:R-:W-:Y:S01]  /*2810*/  ISETP.GE.AND P0, PT, R121, 0x1, PT ;  /* 0x000000017900780c */ /* 0x002fe20003f06270 */
[----:B------:R-:W-:Y:S01]  /*2820*/  IMAD R46, R3, 0x2, R114 ;  /* 0x00000002032e7824 */ /* 0x000fe200078e0272 */
[----:B------:R-:W-:-:S02]  /*2830*/  ISETP.GT.AND P1, PT, R36, R123, PT ;  /* 0x0000007b2400720c */ /* 0x000fc40003f24270 */
[----:B------:R-:W-:Y:S01]  /*2840*/  LEA.HI.X R45, R0, R119, R2, 0x1, P5 ;  /* 0x00000077002d7211 */ /* 0x000fe200028f0c02 */
[----:B------:R-:W-:Y:S01]  /*2850*/  IMAD.MOV.U32 R2, RZ, RZ, R36 ;  /* 0x000000ffff027224 */ /* 0x000fe200078e0024 */
[----:B------:R-:W-:-:S07]  /*2860*/  P2R R115, PR, RZ, 0x2 ;  /* 0x00000002ff737803 */ /* 0x000fce0000000000 */
[----:B------:R-:W-:Y:S05]  /*2870*/  @!P0 BRA `(.L_x_2215) ;  /* 0x0000007000208947 */ /* 0x000fea0003800000 */
[----:B------:R-:W-:Y:S01]  /*2880*/  ULDC.U8 UR4, c[0x0][0x3f0] ;  /* 0x0000fc0000047ab9 */ /* 0x000fe20000000000 */
[-C--:B------:R-:W-:Y:S01]  /*2890*/  IMAD R3, R125, R36.reuse, RZ ;  /* 0x000000247d037224 */ /* 0x080fe200078e02ff */
[----:B------:R-:W-:Y:S01]  /*28a0*/  ISETP.NE.AND P0, PT, RZ, UR4, PT ;  /* 0x00000004ff007c0c */ /* 0x000fe2000bf05270 */
[----:B------:R-:W-:Y:S02]  /*28b0*/  IMAD R0, R126, R36, RZ ;  /* 0x000000247e007224 */ /* 0x000fe400078e02ff */
[----:B------:R-:W-:Y:S02]  /*28c0*/  IMAD R3, R37, R32, R3 ;  /* 0x0000002025037224 */ /* 0x000fe400078e0203 */
[----:B------:R-:W-:-:S04]  /*28d0*/  IMAD.WIDE.U32 R86, R32, R36, RZ ;  /* 0x0000002420567225 */ /* 0x000fc800078e00ff */
[----:B------:R-:W-:Y:S02]  /*28e0*/  IMAD R4, R2, -0x80, R24 ;  /* 0xffffff8002047824 */ /* 0x000fe400078e0218 */
[----:B------:R-:W-:Y:S01]  /*28f0*/  IMAD R37, R37, R35, R0 ;  /* 0x0000002325257224 */ /* 0x000fe200078e0200 */
[----:B------:R-:W-:Y:S01]  /*2900*/  IADD3 R0, R87, R3, RZ ;  /* 0x0000000357007210 */ /* 0x000fe20007ffe0ff */
[----:B------:R-:W-:Y:S01]  /*2910*/  IMAD.WIDE.U32 R84, R35, R36, RZ ;  /* 0x0000002423547225 */ /* 0x000fe200078e00ff */
[----:B------:R-:W-:-:S03]  /*2920*/  VIMNMX R4, R4, 0x80, PT ;  /* 0x0000008004047848 */ /* 0x000fc60003fe0100 */
        /* <DEDUP_REMOVED lines=31> */
[C---:B------:R-:W-:Y:S02]  /*2b20*/  LEA R38, P4, R39.reuse, UR6, 0x1 ;  /* 0x0000000627267c11 */ /* 0x040fe4000f8808ff */
[----:B------:R-:W-:Y:S02]  /*2b30*/  ISETP.GE.AND P1, PT, R16, R121, PT ;  /* 0x000000791000720c */ /* 0x000fe40003f26270 */
[----:B------:R-:W-:-:S02]  /*2b40*/  LEA.HI.X R39, R39, UR7, R50, 0x1, P4 ;  /* 0x0000000727277c11 */ /* 0x000fc4000a0f0c32 */
[----:B------:R-:W-:Y:S01]  /*2b50*/  ISETP.GE.AND P4, PT, R42, R121, PT ;  /* 0x000000792a00720c */ /* 0x000fe20003f86270 */
[C---:B------:R-:W-:Y:S01]  /*2b60*/  VIADD R42, R16.reuse, 0x20 ;  /* 0x00000020102a7836 */ /* 0x040fe20000000000 */
        /* <DEDUP_REMOVED lines=27> */
.L_x_2218:
[----:B------:R-:W-:Y:S05]  /*2d20*/  BSYNC B1 ;  /* 0x0000000000017941 */ /* 0x000fea0003800000 */
.L_x_2217:
        /* <DEDUP_REMOVED lines=22> */
[----:B------:R-:W-:Y:S01]  /*2e90*/  IADD3 R84, P1, P5, R102, R84, R34 ;  /* 0x0000005466547210 */ /* 0x000fe20007d3e022 */
[----:B------:R-:W-:-:S03]  /*2ea0*/  VIADD R0, R16, 0x10 ;  /* 0x0000001010007836 */ /* 0x000fc60000000000 */
[----:B------:R-:W-:Y:S02]  /*2eb0*/  IADD3.X R3, R29, R3, R92, P1, P5 ;  /* 0x000000031d037210 */ /* 0x000fe40000fea45c */
[----:B------:R-:W-:-:S04]  /*2ec0*/  LEA R36, P1, R86, UR4, 0x1 ;  /* 0x0000000456247c11 */ /* 0x000fc8000f8208ff */
        /* <DEDUP_REMOVED lines=35> */
.L_x_2220:
[----:B------:R-:W-:Y:S05]  /*3100*/  BSYNC B1 ;  /* 0x0000000000017941 */ /* 0x000fea0003800000 */
.L_x_2219:
[----:B------:R-:W2:Y:S01]  /*3110*/  LDL R0, [R1+0x38] ;  /* 0x0000380001007983 */ /* 0x000ea20000100800 */
[----:B------:R-:W-:Y:S01]  /*3120*/  IMAD.MOV.U32 R3, RZ, RZ, R75 ;  /* 0x000000ffff037224 */ /* 0x000fe200078e004b */
[----:B01----:R-:W-:Y:S01]  /*3130*/  MOV R36, R78 ;  /* 0x0000004e00247202 */ /* 0x003fe20000000f00 */
[----:B------:R-:W-:Y:S01]  /*3140*/  IMAD.MOV.U32 R37, RZ, RZ, R90 ;  /* 0x000000ffff257224 */ /* 0x000fe200078e005a */
[----:B------:R-:W-:Y:S02]  /*3150*/  PRMT R152, R134, 0x5410, R135 ;  /* 0x0000541086987816 */ /* 0x000fe40000000087 */
[----:B------:R-:W-:Y:S02]  /*3160*/  PRMT R162, R36, 0x7610, R162 ;  /* 0x0000761024a27816 */ /* 0x000fe400000000a2 */
[----:B------:R-:W-:Y:S02]  /*3170*/  MOV R36, R83 ;  /* 0x0000005300247202 */ /* 0x000fe40000000f00 */
[----:B------:R-:W-:Y:S01]  /*3180*/  PRMT R164, R37, 0x7610, R164 ;  /* 0x0000761025a47816 */ /* 0x000fe200000000a4 */
[----:B------:R-:W-:-:S05]  /*3190*/  IMAD.MOV.U32 R37, RZ, RZ, R72 ;  /* 0x000000ffff257224 */ /* 0x000fca00078e0048 */
[----:B------:R-:W-:Y:S02]  /*31a0*/  PRMT R153, R37, 0x7610, R153 ;  /* 0x0000761025997816 */ /* 0x000fe40000000099 */
[----:B------:R-:W-:-:S04]  /*31b0*/  MOV R37, R80 ;  /* 0x0000005000257202 */ /* 0x000fc80000000f00 */
[----:B------:R-:W-:Y:S01]  /*31c0*/  PRMT R165, R37, 0x7610, R165 ;  /* 0x0000761025a57816 */ /* 0x000fe200000000a5 */
[----:B------:R-:W-:-:S05]  /*31d0*/  IMAD.MOV.U32 R37, RZ, RZ, R118 ;  /* 0x000000ffff257224 */ /* 0x000fca00078e0076 */
[----:B------:R-:W-:Y:S01]  /*31e0*/  PRMT R167, R37, 0x7610, R167 ;  /* 0x0000761025a77816 */ /* 0x000fe200000000a7 */
[----:B-----5:R-:W-:-:S05]  /*31f0*/  IMAD.MOV.U32 R37, RZ, RZ, R40 ;  /* 0x000000ffff257224 */ /* 0x020fca00078e0028 */
[----:B------:R-:W-:Y:S02]  /*3200*/  PRMT R84, R84, 0x5410, R37 ;  /* 0x0000541054547816 */ /* 0x000fe40000000025 */
[----:B------:R-:W-:-:S04]  /*3210*/  MOV R37, R54 ;  /* 0x0000003600257202 */ /* 0x000fc80000000f00 */
[----:B------:R-:W-:Y:S01]  /*3220*/  PRMT R134, R134, 0x5410, R37 ;  /* 0x0000541086867816 */ /* 0x000fe20000000025 */
[----:B------:R-:W-:-:S05]  /*3230*/  IMAD.MOV.U32 R37, RZ, RZ, R62 ;  /* 0x000000ffff257224 */ /* 0x000fca00078e003e */
[----:B------:R-:W-:Y:S01]  /*3240*/  PRMT R140, R37, 0x7610, R140 ;  /* 0x00007610258c7816 */ /* 0x000fe2000000008c */
[----:B------:R-:W-:-:S05]  /*3250*/  IMAD.MOV.U32 R37, RZ, RZ, R42 ;  /* 0x000000ffff257224 */ /* 0x000fca00078e002a */
[----:B------:R-:W-:Y:S02]  /*3260*/  PRMT R85, R37, 0x7610, R85 ;  /* 0x0000761025557816 */ /* 0x000fe40000000055 */
[----:B------:R-:W-:-:S04]  /*3270*/  MOV R37, R56 ;  /* 0x0000003800257202 */ /* 0x000fc80000000f00 */
[----:B------:R-:W-:Y:S01]  /*3280*/  PRMT R135, R37, 0x7610, R135 ;  /* 0x0000761025877816 */ /* 0x000fe20000000087 */
[----:B------:R-:W-:Y:S01]  /*3290*/  IMAD.MOV.U32 R37, RZ, RZ, R64 ;  /* 0x000000ffff257224 */ /* 0x000fe200078e0040 */
[----:B--2---:R-:W-:Y:S01]  /*32a0*/  R2UR UR4, R0 ;  /* 0x00000000000472ca */ /* 0x004fe200000e0000 */
[----:B------:R-:W-:-:S05]  /*32b0*/  IMAD.MOV.U32 R0, RZ, RZ, R74 ;  /* 0x000000ffff007224 */ /* 0x000fca00078e004a */
[----:B------:R-:W-:Y:S01]  /*32c0*/  PRMT R154, R0, 0x5410, R3 ;  /* 0x00005410009a7816 */ /* 0x000fe20000000003 */
[----:B------:R-:W-:Y:S02]  /*32d0*/  IMAD.MOV.U32 R3, RZ, RZ, R82 ;  /* 0x000000ffff037224 */ /* 0x000fe400078e0052 */
[----:B------:R-:W-:-:S03]  /*32e0*/  IMAD.MOV.U32 R0, RZ, RZ, R79 ;  /* 0x000000ffff007224 */ /* 0x000fc600078e004f */
        /* <DEDUP_REMOVED lines=10> */
[----:B------:R-:W-:-:S02]  /*3390*/  PRMT R164, R164, 0x5410, R0 ;  /* 0x00005410a4a47816 */ /* 0x000fc40000000000 */
        /* <DEDUP_REMOVED lines=43> */
[----:B------:R-:W-:Y:S02]  /*3650*/  PRMT R141, R37, 0x5410, R36 ;  /* 0x00005410258d7816 */ /* 0x000fe40000000024 */
[----:B------:R-:W-:Y:S01]  /*3660*/  PRMT R149, R3, 0x5410, R0 ;  /* 0x0000541003957816 */ /* 0x000fe20000000000 */
[----:B------:R-:W-:Y:S06]  /*3670*/  @!P1 BRA `(.L_x_2221) ;  /* 0x0000000000049947 */ /* 0x000fec0003800000 */
[----:B------:R-:W-:Y:S01]  /*3680*/  BPT.TRAP 0x1 ;  /* 0x000000040000795c */ /* 0x000fe20000300000 */
.L_x_2221:
[----:B------:R-:W-:Y:S01]  /*3690*/  IMAD R3, R19, 0x8, R18 ;  /* 0x0000000813037824 */ /* 0x000fe200078e0212 */
[----:B------:R-:W-:Y:S01]  /*36a0*/  SHF.L.U32 R0, R189, 0x1f, RZ ;  /* 0x0000001fbd007819 */ /* 0x000fe200000006ff */
[----:B------:R-:W-:Y:S03]  /*36b0*/  BSSY B1, `(.L_x_2222) ;  /* 0x0000003000017945 */ /* 0x000fe60003800000 */
[----:B------:R-:W0:Y:S02]  /*36c0*/  SYNCS.PHASECHK.TRANS64.TRYWAIT P5, [R3+URZ+0x34890], R0 ;  /* 0x03489000030075a7 */ /* 0x000e2400080a017f */
[----:B0-----:R-:W-:Y:S05]  /*36d0*/  @!P5 BRA `(.L_x_2223) ;  /* 0x000002040058d947 */ /* 0x001fea0003800000 */
.L_x_2551:
[----:B------:R-:W-:Y:S05]  /*36e0*/  BSYNC B1 ;  /* 0x0000000000017941 */ /* 0x000fea0003800000 */
.L_x_2222:
        /* <DEDUP_REMOVED lines=10> */
[--C-:B--2---:R-:W-:Y:S01]  /*3790*/  HADD2.F32 R158, -RZ, R39.reuse.H0_H0 ;  /* 0x20000027ff9e7230 */ /* 0x104fe20000004100 */
[----:B------:R-:W-:Y:S02]  /*37a0*/  SHF.R.U32.HI R128, RZ, 0x10, R129 ;  /* 0x00000010ff807819 */ /* 0x000fe40000011681 */
[--C-:B------:R-:W-:Y:S01]  /*37b0*/  SHF.R.U32.HI R157, RZ, 0x10, R131.reuse ;  /* 0x00000010ff9d7819 */ /* 0x100fe20000011683 */
[----:B------:R-:W-:Y:S01]  /*37c0*/  HADD2.F32 R156, -RZ, R156.H0_H0 ;  /* 0x2000009cff9c7230 */ /* 0x000fe20000004100 */
[----:B------:R-:W-:Y:S01]  /*37d0*/  SHF.R.U64 R129, R130, 0x10, R131 ;  /* 0x0000001082817819 */ /* 0x000fe20000001283 */
[----:B------:R-:W-:Y:S02]  /*37e0*/  HADD2.F32 R130, -RZ, R39.H1_H1 ;  /* 0x30000027ff827230 */ /* 0x000fe40000004100 */
[----:B------:R-:W-:Y:S02]  /*37f0*/  HADD2.F32 R157, -RZ, R157.H0_H0 ;  /* 0x2000009dff9d7230 */ /* 0x000fe40000004100 */
[----:B------:R-:W-:-:S02]  /*3800*/  HADD2.F32 R160, -RZ, R129.H0_H0 ;  /* 0x20000081ffa07230 */ /* 0x000fc40000004100 */
[--C-:B------:R-:W-:Y:S02]  /*3810*/  HADD2.F32 R129, -RZ, R37.reuse.H1_H1 ;  /* 0x30000025ff817230 */ /* 0x100fe40000004100 */
[-C--:B------:R-:W-:Y:S01]  /*3820*/  FMUL.FTZ R39, R130, R157.reuse ;  /* 0x0000009d82277220 */ /* 0x080fe20000410000 */
[----:B------:R-:W-:Y:S02]  /*3830*/  HADD2.F32 R37, -RZ, R37.H0_H0 ;  /* 0x20000025ff257230 */ /* 0x000fe40000004100 */
[C---:B------:R-:W-:Y:S01]  /*3840*/  FMUL.FTZ R157, R158.reuse, R157 ;  /* 0x0000009d9e9d7220 */ /* 0x040fe20000410000 */
[----:B------:R-:W-:Y:S02]  /*3850*/  HADD2.F32 R131, -RZ, R128.H0_H0 ;  /* 0x20000080ff837230 */ /* 0x000fe40000004100 */
[-C--:B------:R-:W-:Y:S01]  /*3860*/  FMUL.FTZ R128, R129, R160.reuse ;  /* 0x000000a081807220 */ /* 0x080fe20000410000 */
[C---:B------:R-:W-:Y:S02]  /*3870*/  FMUL.FTZ R160, R37.reuse, R160 ;  /* 0x000000a025a07220 */ /* 0x040fe40000410000 */
[-C--:B------:R-:W-:Y:S01]  /*3880*/  FFMA.FTZ R39, R158, R131.reuse, -R39 ;  /* 0x000000839e277223 */ /* 0x080fe20000010827 */
[----:B------:R-:W-:Y:S01]  /*3890*/  FFMA.FTZ R130, R130, R131, R157 ;  /* 0x0000008382827223 */ /* 0x000fe2000001009d */
[----:B------:R-:W-:Y:S01]  /*38a0*/  FFMA.FTZ R37, R37, R156, -R128 ;  /* 0x0000009c25257223 */ /* 0x000fe20000010880 */
[----:B------:R-:W-:-:S02]  /*38b0*/  HADD2.F32 R131, -RZ, R159.H1_H1 ;  /* 0x3000009fff837230 */ /* 0x000fc40000004100 */
[----:B------:R-:W-:Y:S01]  /*38c0*/  FFMA.FTZ R128, R129, R156, R160 ;  /* 0x0000009c81807223 */ /* 0x000fe200000100a0 */
[--C-:B------:R-:W-:Y:S01]  /*38d0*/  HADD2.F32 R157, -RZ, R36.reuse.H1_H1 ;  /* 0x30000024ff9d7230 */ /* 0x100fe20000004100 */
[----:B------:R-:W-:Y:S01]  /*38e0*/  F2FP.F16.F32.PACK_AB R39, R130, R39 ;  /* 0x000000278227723e */ /* 0x000fe200000000ff */
[----:B------:R-:W-:Y:S02]  /*38f0*/  HADD2.F32 R158, -RZ, R36.H0_H0 ;  /* 0x20000024ff9e7230 */ /* 0x000fe40000004100 */
[----:B------:R-:W-:Y:S01]  /*3900*/  HADD2.F32 R129, -RZ, R161.H1_H1 ;  /* 0x300000a1ff817230 */ /* 0x000fe20000004100 */
[----:B------:R-:W-:Y:S01]  /*3910*/  F2FP.F16.F32.PACK_AB R37, R128, R37 ;  /* 0x000000258025723e */ /* 0x000fe200000000ff */
[--C-:B------:R-:W-:Y:S02]  /*3920*/  HADD2.F32 R36, -RZ, R38.reuse.H1_H1 ;  /* 0x30000026ff247230 */ /* 0x100fe40000004100 */
[----:B------:R-:W-:Y:S01]  /*3930*/  FMUL.FTZ R160, R158, R131 ;  /* 0x000000839ea07220 */ /* 0x000fe20000410000 */
[----:B------:R-:W-:-:S02]  /*3940*/  HADD2.F32 R38, -RZ, R38.H0_H0 ;  /* 0x20000026ff267230 */ /* 0x000fc40000004100 */
[----:B------:R-:W-:Y:S02]  /*3950*/  HADD2.F32 R156, -RZ, R159.H0_H0 ;  /* 0x2000009fff9c7230 */ /* 0x000fe40000004100 */
[C---:B------:R-:W-:Y:S01]  /*3960*/  FMUL.FTZ R159, R157.reuse, R131 ;  /* 0x000000839d9f7220 */ /* 0x040fe20000410000 */
[----:B------:R-:W-:Y:S02]  /*3970*/  HADD2.F32 R161, -RZ, R161.H0_H0 ;  /* 0x200000a1ffa17230 */ /* 0x000fe40000004100 */
[-C--:B------:R-:W-:Y:S01]  /*3980*/  FMUL.FTZ R131, R36, R129.reuse ;  /* 0x0000008124837220 */ /* 0x080fe20000410000 */
        /* <DEDUP_REMOVED lines=8> */
.L_x_2229:
[----:B------:R-:W-:Y:S05]  /*3a10*/  BSYNC B3 ;  /* 0x0000000000037941 */ /* 0x000fea0003800000 */
.L_x_2228:
[----:B--2---:R1:W-:Y:S02]  /*3a20*/  STG.E.128 desc[UR56][R48.64], R36 ;  /* 0x0000002430007986 */ /* 0x0043e4000c101d38 */
.L_x_2227:
[----:B------:R-:W-:Y:S05]  /*3a30*/  BSYNC B2 ;  /* 0x0000000000027941 */ /* 0x000fea0003800000 */
.L_x_2226:
        /* <DEDUP_REMOVED lines=48> */
.L_x_2233:
[----:B------:R-:W-:Y:S05]  /*3d40*/  BSYNC B3 ;  /* 0x0000000000037941 */ /* 0x000fea0003800000 */
.L_x_2232:
[----:B--2---:R2:W-:Y:S02]  /*3d50*/  STG.E.128 desc[UR56][R48.64+0x40], R36 ;  /* 0x0000402430007986 */ /* 0x0045e4000c101d38 */
.L_x_2231:
[----:B------:R-:W-:Y:S05]  /*3d60*/  BSYNC B2 ;  /* 0x0000000000027941 */ /* 0x000fea0003800000 */
.L_x_2230:
        /* <DEDUP_REMOVED lines=50> */
.L_x_2237:
[----:B------:R-:W-:Y:S05]  /*4090*/  BSYNC B3 ;  /* 0x0000000000037941 */ /* 0x000fea0003800000 */
.L_x_2236:
[----:B--2---:R3:W-:Y:S02]  /*40a0*/  STG.E.128 desc[UR56][R48.64+0x80], R36 ;  /* 0x0000802430007986 */ /* 0x0047e4000c101d38 */
.L_x_2235:
[----:B------:R-:W-:Y:S05]  /*40b0*/  BSYNC B2 ;  /* 0x0000000000027941 */ /* 0x000fea0003800000 */
.L_x_2234:
        /* <DEDUP_REMOVED lines=9> */
[--C-:B------:R-:W-:Y:S02]  /*4150*/  SHF.R.U64 R89, R78, 0x10, R79.reuse ;  /* 0x000000104e597819 */ /* 0x100fe4000000124f */
[----:B------:R-:W-:Y:S01]  /*4160*/  SHF.R.U32.HI R82, RZ, 0x10, R79 ;  /* 0x00000010ff527819 */ /* 0x000fe2000001164f */
[----:B--2---:R-:W-:Y:S01]  /*4170*/  IMAD.MOV.U32 R79, RZ, RZ, R39 ;  /* 0x000000ffff4f7224 */ /* 0x004fe200078e0027 */
[----:B------:R-:W-:Y:S01]  /*4180*/  SHF.R.U32.HI R88, RZ, 0x10, R81 ;  /* 0x00000010ff587819 */ /* 0x000fe20000011651 */
[----:B------:R-:W-:Y:S01]  /*4190*/  HADD2.F32 R83, -RZ, R83.H0_H0 ;  /* 0x20000053ff537230 */ /* 0x000fe20000004100 */
[----:B------:R-:W-:Y:S01]  /*41a0*/  MOV R78, R36 ;  /* 0x00000024004e7202 */ /* 0x000fe20000000f00 */
[--C-:B------:R-:W-:Y:S02]  /*41b0*/  HADD2.F32 R39, -RZ, R37.reuse.H1_H1 ;  /* 0x30000025ff277230 */ /* 0x100fe40000004100 */
[----:B------:R-:W-:-:S02]  /*41c0*/  HADD2.F32 R36, -RZ, R37.H0_H0 ;  /* 0x20000025ff247230 */ /* 0x000fc40000004100 */
[----:B------:R-:W-:Y:S02]  /*41d0*/  HADD2.F32 R88, -RZ, R88.H0_H0 ;  /* 0x20000058ff587230 */ /* 0x000fe40000004100 */
[-C--:B------:R-:W-:Y:S01]  /*41e0*/  FMUL.FTZ R37, R39, R83.reuse ;  /* 0x0000005327257220 */ /* 0x080fe20000410000 */
[--C-:B------:R-:W-:Y:S02]  /*41f0*/  HADD2.F32 R80, -RZ, R79.reuse.H1_H1 ;  /* 0x3000004fff507230 */ /* 0x100fe40000004100 */
[----:B------:R-:W-:Y:S01]  /*4200*/  FMUL.FTZ R90, R36, R83 ;  /* 0x00000053245a7220 */ /* 0x000fe20000410000 */
[----:B------:R-:W-:Y:S02]  /*4210*/  HADD2.F32 R79, -RZ, R79.H0_H0 ;  /* 0x2000004fff4f7230 */ /* 0x000fe40000004100 */
[----:B------:R-:W-:Y:S02]  /*4220*/  HADD2.F32 R81, -RZ, R89.H0_H0 ;  /* 0x20000059ff517230 */ /* 0x000fe40000004100 */
[----:B------:R-:W-:Y:S01]  /*4230*/  FMUL.FTZ R118, R80, R88 ;  /* 0x0000005850767220 */ /* 0x000fe20000410000 */
[----:B------:R-:W-:-:S02]  /*4240*/  HADD2.F32 R82, -RZ, R82.H0_H0 ;  /* 0x20000052ff527230 */ /* 0x000fc40000004100 */
[----:B------:R-:W-:Y:S01]  /*4250*/  FMUL.FTZ R83, R79, R88 ;  /* 0x000000584f537220 */ /* 0x000fe20000410000 */
[-C--:B------:R-:W-:Y:S01]  /*4260*/  FFMA.FTZ R36, R36, R81.reuse, -R37 ;  /* 0x0000005124247223 */ /* 0x080fe20000010825 */
[----:B------:R-:W-:Y:S01]  /*4270*/  FFMA.FTZ R37, R39, R81, R90 ;  /* 0x0000005127257223 */ /* 0x000fe2000001005a */
[-C--:B------:R-:W-:Y:S01]  /*4280*/  FFMA.FTZ R39, R79, R82.reuse, -R118 ;  /* 0x000000524f277223 */ /* 0x080fe20000010876 */
[----:B------:R-:W-:Y:S01]  /*4290*/  FFMA.FTZ R80, R80, R82, R83 ;  /* 0x0000005250507223 */ /* 0x000fe20000010053 */
[--C-:B------:R-:W-:Y:S02]  /*42a0*/  HADD2.F32 R79, -RZ, R78.reuse.H1_H1 ;  /* 0x3000004eff4f7230 */ /* 0x100fe40000004100 */
[----:B------:R-:W-:Y:S01]  /*42b0*/  HADD2.F32 R83, -RZ, R165.H0_H0 ;  /* 0x200000a5ff537230 */ /* 0x000fe20000004100 */
[----:B------:R-:W-:Y:S01]  /*42c0*/  F2FP.F16.F32.PACK_AB R37, R37, R36 ;  /* 0x000000242525723e */ /* 0x000fe200000000ff */
[----:B------:R-:W-:Y:S01]  /*42d0*/  HADD2.F32 R78, -RZ, R78.H0_H0 ;  /* 0x2000004eff4e7230 */ /* 0x000fe20000004100 */
[----:B------:R-:W-:Y:S01]  /*42e0*/  F2FP.F16.F32.PACK_AB R39, R80, R39 ;  /* 0x000000275027723e */ /* 0x000fe200000000ff */
[----:B------:R-:W-:-:S02]  /*42f0*/  HADD2.F32 R81, -RZ, R38.H1_H1 ;  /* 0x30000026ff517230 */ /* 0x000fc40000004100 */
[-C--:B------:R-:W-:Y:S01]  /*4300*/  FMUL.FTZ R89, R79, R83.reuse ;  /* 0x000000534f597220 */ /* 0x080fe20000410000 */
[----:B------:R-:W-:Y:S02]  /*4310*/  HADD2.F32 R165, -RZ, R165.H1_H1 ;  /* 0x300000a5ffa57230 */ /* 0x000fe40000004100 */
        /* <DEDUP_REMOVED lines=12> */
.L_x_2241:
[----:B------:R-:W-:Y:S05]  /*43e0*/  BSYNC B3 ;  /* 0x0000000000037941 */ /* 0x000fea0003800000 */
.L_x_2240:
[----:B--2---:R4:W-:Y:S02]  /*43f0*/  STG.E.128 desc[UR56][R48.64+0xc0], R36 ;  /* 0x0000c02430007986 */ /* 0x0049e4000c101d38 */
.L_x_2239:
[----:B------:R-:W-:Y:S05]  /*4400*/  BSYNC B2 ;  /* 0x0000000000027941 */ /* 0x000fea0003800000 */
.L_x_2238:
        /* <DEDUP_REMOVED lines=49> */
.L_x_2245:
[----:B------:R-:W-:Y:S05]  /*4720*/  BSYNC B3 ;  /* 0x0000000000037941 */ /* 0x000fea0003800000 */
.L_x_2244:
[----:B--2---:R1:W-:Y:S02]  /*4730*/  STG.E.128 desc[UR56][R48.64+0x100], R36 ;  /* 0x0001002430007986 */ /* 0x0043e4000c101d38 */
.L_x_2243:
[----:B------:R-:W-:Y:S05]  /*4740*/  BSYNC B2 ;  /* 0x0000000000027941 */ /* 0x000fea0003800000 */
.L_x_2242:
        /* <DEDUP_REMOVED lines=48> */
.L_x_2247:
[----:B------:R-:W-:Y:S05]  /*4a50*/  BSYNC B2 ;  /* 0x0000000000027941 */ /* 0x000fea0003800000 */
.L_x_2246:
[----:B--2---:R1:W-:Y:S02]  /*4a60*/  STG.E.128 desc[UR56][R48.64+0x140], R36 ;  /* 0x0001402430007986 */ /* 0x0043e4000c101d38 */
.L_x_2225:
[----:B------:R-:W-:Y:S05]  /*4a70*/  BSYNC B1 ;  /* 0x0000000000017941 */ /* 0x000fea0003800000 */
.L_x_2224:
        /* <DEDUP_REMOVED lines=13> */
[----:B------:R-:W-:Y:S01]  /*4b50*/  HADD2.F32 R66, -RZ, R66.H0_H0 ;  /* 0x20000042ff427230 */ /* 0x000fe20000004100 */
[----:B------:R-:W-:Y:S01]  /*4b60*/  MOV R48, R38 ;  /* 0x0000002600307202 */ /* 0x000fe20000000f00 */
[----:B------:R-:W-:Y:S01]  /*4b70*/  HADD2.F32 R38, -RZ, R37.H1_H1 ;  /* 0x30000025ff267230 */ /* 0x000fe20000004100 */
[----:B------:R-:W-:Y:S01]  /*4b80*/  SHF.R.U32.HI R70, RZ, 0x10, R69 ;  /* 0x00000010ff467819 */ /* 0x000fe20000011645 */
[----:B------:R-:W-:Y:S02]  /*4b90*/  HADD2.F32 R67, -RZ, R67.H0_H0 ;  /* 0x20000043ff437230 */ /* 0x000fe40000004100 */
[----:B------:R-:W-:-:S02]  /*4ba0*/  HADD2.F32 R37, -RZ, R37.H0_H0 ;  /* 0x20000025ff257230 */ /* 0x000fc40000004100 */
[----:B------:R-:W-:Y:S02]  /*4bb0*/  HADD2.F32 R70, -RZ, R70.H0_H0 ;  /* 0x20000046ff467230 */ /* 0x000fe40000004100 */
[CC--:B------:R-:W-:Y:S01]  /*4bc0*/  FMUL.FTZ R72, R38.reuse, R67.reuse ;  /* 0x0000004326487220 */ /* 0x0c0fe20000410000 */
[----:B------:R-:W-:Y:S02]  /*4bd0*/  HADD2.F32 R68, -RZ, R71.H0_H0 ;  /* 0x20000047ff447230 */ /* 0x000fe40000004100 */
[C---:B------:R-:W-:Y:S01]  /*4be0*/  FMUL.FTZ R67, R37.reuse, R67 ;  /* 0x0000004325437220 */ /* 0x040fe20000410000 */
[----:B------:R-:W-:Y:S01]  /*4bf0*/  FFMA.FTZ R72, R37, R66, -R72 ;  /* 0x0000004225487223 */ /* 0x000fe20000010848 */
[----:B------:R-:W-:Y:S02]  /*4c00*/  FMUL.FTZ R74, R49, R70 ;  /* 0x00000046314a7220 */ /* 0x000fe40000410000 */
[----:B------:R-:W-:Y:S01]  /*4c10*/  FFMA.FTZ R69, R38, R66, R67 ;  /* 0x0000004226457223 */ /* 0x000fe20000010043 */
        /* <DEDUP_REMOVED lines=23> */
.L_x_2252:
[----:B------:R-:W-:Y:S05]  /*4d90*/  BSYNC B2 ;  /* 0x0000000000027941 */ /* 0x000fea0003800000 */
.L_x_2251:
[----:B--2---:R1:W-:Y:S02]  /*4da0*/  STG.E.128 desc[UR56][R44.64], R36 ;  /* 0x000000242c007986 */ /* 0x0043e4000c101d38 */
.L_x_2250:
[----:B------:R-:W-:Y:S05]  /*4db0*/  BSYNC B1 ;  /* 0x0000000000017941 */ /* 0x000fea0003800000 */
.L_x_2249:
        /* <DEDUP_REMOVED lines=49> */
.L_x_2256:
[----:B------:R-:W-:Y:S05]  /*50d0*/  BSYNC B2 ;  /* 0x0000000000027941 */ /* 0x000fea0003800000 */
.L_x_2255:
[----:B--2---:R1:W-:Y:S02]  /*50e0*/  STG.E.128 desc[UR56][R44.64+0x40], R36 ;  /* 0x000040242c007986 */ /* 0x0043e4000c101d38 */
.L_x_2254:
[----:B------:R-:W-:Y:S05]  /*50f0*/  BSYNC B1 ;  /* 0x0000000000017941 */ /* 0x000fea0003800000 */
.L_x_2253:
        /* <DEDUP_REMOVED lines=49> */
.L_x_2260:
[----:B------:R-:W-:Y:S05]  /*5410*/  BSYNC B2 ;  /* 0x0000000000027941 */ /* 0x000fea0003800000 */
.L_x_2259:
[----:B--2---:R1:W-:Y:S02]  /*5420*/  STG.E.128 desc[UR56][R44.64+0x80], R36 ;  /* 0x000080242c007986 */ /* 0x0043e4000c101d38 */
.L_x_2258:
[----:B------:R-:W-:Y:S05]  /*5430*/  BSYNC B1 ;  /* 0x0000000000017941 */ /* 0x000fea0003800000 */
.L_x_2257:
        /* <DEDUP_REMOVED lines=49> */
.L_x_2264:
[----:B------:R-:W-:Y:S05]  /*5750*/  BSYNC B2 ;  /* 0x0000000000027941 */ /* 0x000fea0003800000 */
.L_x_2263:
[----:B--2---:R1:W-:Y:S02]  /*5760*/  STG.E.128 desc[UR56][R44.64+0xc0], R36 ;  /* 0x0000c0242c007986 */ /* 0x0043e4000c101d38 */
.L_x_2262:
[----:B------:R-:W-:Y:S05]  /*5770*/  BSYNC B1 ;  /* 0x0000000000017941 */ /* 0x000fea0003800000 */
.L_x_2261:
        /* <DEDUP_REMOVED lines=49> */
.L_x_2268:
[----:B------:R-:W-:Y:S05]  /*5a90*/  BSYNC B2 ;  /* 0x0000000000027941 */ /* 0x000fea0003800000 */
.L_x_2267:
[----:B--2---:R1:W-:Y:S02]  /*5aa0*/  STG.E.128 desc[UR56][R44.64+0x100], R36 ;  /* 0x000100242c007986 */ /* 0x0043e4000c101d38 */
.L_x_2266:
[----:B------:R-:W-:Y:S05]  /*5ab0*/  BSYNC B1 ;  /* 0x0000000000017941 */ /* 0x000fea0003800000 */
.L_x_2265:
        /* <DEDUP_REMOVED lines=48> */
.L_x_2270:
[----:B------:R-:W-:Y:S05]  /*5dc0*/  BSYNC B1 ;  /* 0x0000000000017941 */ /* 0x000fea0003800000 */
.L_x_2269:
[----:B--2---:R1:W-:Y:S01]  /*5dd0*/  STG.E.128 desc[UR56][R44.64+0x140], R36 ;  /* 0x000140242c007986 */ /* 0x0043e2000c101d38 */
[----:B------:R-:W-:Y:S05]  /*5de0*/  BRA `(.L_x_2248) ;  /* 0x0000003c00a47947 */ /* 0x000fea0003800000 */
.L_x_2216:
        /* <DEDUP_REMOVED lines=20> */
[----:B------:R-:W-:Y:S01]  /*5f30*/  CS2R R44, SRZ ;  /* 0x00000000002c7805 */ /* 0x000fe2000001ff00 */
[----:B------:R-:W-:Y:S01]  /*5f40*/  IMAD.X R38, R0, 0x1, R26, P0 ;  /* 0x0000000100267824 */ /* 0x000fe200000e061a */
[----:B------:R-:W-:Y:S02]  /*5f50*/  LEA R60, P0, R37, UR4, 0x1 ;  /* 0x00000004253c7c11 */ /* 0x000fe4000f8008ff */
[----:B------:R-:W-:-:S02]  /*5f60*/  CS2R R58, SRZ ;  /* 0x00000000003a7805 */ /* 0x000fc4000001ff00 */
[----:B------:R-:W-:Y:S02]  /*5f70*/  CS2R R56, SRZ ;  /* 0x0000000000387805 */ /* 0x000fe4000001ff00 */
[----:B------:R-:W-:Y:S01]  /*5f80*/  LEA.HI.X R61, R37, UR5, R38, 0x1, P0 ;  /* 0x00000005253d7c11 */ /* 0x000fe200080f0c26 */
[----:B------:R-:W-:Y:S01]  /*5f90*/  ULDC.64 UR4, c[0x0][0x3e0] ;  /* 0x0000f80000047ab9 */ /* 0x000fe20000000a00 */
[----:B------:R-:W-:Y:S02]  /*5fa0*/  ISETP.GE.AND P0, PT, R22, R121, PT ;  /* 0x000000791600720c */ /* 0x000fe40003f06270 */
[----:B------:R-:W-:Y:S02]  /*5fb0*/  IADD3.X R37, R3, R28, RZ, P1, !PT ;  /* 0x0000001c03257210 */ /* 0x000fe40000ffe4ff */
[----:B------:R-:W-:-:S04]  /*5fc0*/  LEA R64, P1, R36, UR4, 0x1 ;  /* 0x0000000424407c11 */ /* 0x000fc8000f8208ff */
[----:B------:R-:W-:Y:S02]  /*5fd0*/  LEA.HI.X R65, R36, UR5, R37, 0x1, P1 ;  /* 0x0000000524417c11 */ /* 0x000fe400088f0c25 */
[----:B------:R-:W-:-:S03]  /*5fe0*/  ISETP.GE.AND P1, PT, R186, R121, PT ;  /* 0x00000079ba00720c */ /* 0x000fc60003f26270 */
        /* <DEDUP_REMOVED lines=15> */
.L_x_2272:
[----:B------:R-:W-:Y:S05]  /*60e0*/  BSYNC B1 ;  /* 0x0000000000017941 */ /* 0x000fea0003800000 */
.L_x_2271:
        /* <DEDUP_REMOVED lines=47> */
.L_x_2274:
[----:B------:R-:W-:Y:S05]  /*63e0*/  BSYNC B1 ;  /* 0x0000000000017941 */ /* 0x000fea0003800000 */
.L_x_2273:
[----:B------:R-:W2:Y:S01]  /*63f0*/  LDL R0, [R1+0x38] ;  /* 0x0000380001007983 */ /* 0x000ea20000100800 */
[----:B------:R-:W-:Y:S01]  /*6400*/  IMAD.MOV.U32 R3, RZ, RZ, R37 ;  /* 0x000000ffff037224 */ /* 0x000fe200078e0025 */
[----:B0-----:R-:W-:Y:S01]  /*6410*/  MOV R85, R46 ;  /* 0x0000002e00557202 */ /* 0x001fe20000000f00 */
[----:B------:R-:W-:Y:S01]  /*6420*/  IMAD.MOV.U32 R84, RZ, RZ, R42 ;  /* 0x000000ffff547224 */ /* 0x000fe200078e002a */
[----:B------:R-:W-:Y:S02]  /*6430*/  PRMT R175, R90, 0x5410, R88 ;  /* 0x000054105aaf7816 */ /* 0x000fe40000000058 */
[----:B------:R-:W-:Y:S01]  /*6440*/  PRMT R169, R85, 0x7610, R169 ;  /* 0x0000761055a97816 */ /* 0x000fe200000000a9 */
[----:B------:R-:W-:Y:S01]  /*6450*/  IMAD.MOV.U32 R85, RZ, RZ, R50 ;  /* 0x000000ffff557224 */ /* 0x000fe200078e0032 */
[----:B------:R-:W-:Y:S01]  /*6460*/  PRMT R178, R178, 0x5410, R84 ;  /* 0x00005410b2b27816 */ /* 0x000fe20000000054 */
[----:B------:R-:W-:-:S03]  /*6470*/  IMAD.MOV.U32 R84, RZ, RZ, R41 ;  /* 0x000000ffff547224 */ /* 0x000fc600078e0029 */
[----:B------:R-:W-:Y:S01]  /*6480*/  PRMT R176, R85, 0x7610, R176 ;  /* 0x0000761055b07816 */ /* 0x000fe200000000b0 */
[----:B------:R-:W-:-:S05]  /*6490*/  IMAD.MOV.U32 R85, RZ, RZ, R54 ;  /* 0x000000ffff557224 */ /* 0x000fca00078e0036 */
[----:B------:R-:W-:Y:S02]  /*64a0*/  PRMT R178, R85, 0x7610, R178 ;  /* 0x0000761055b27816 */ /* 0x000fe400000000b2 */
[----:B------:R-:W-:Y:S02]  /*64b0*/  MOV R85, R58 ;  /* 0x0000003a00557202 */ /* 0x000fe40000000f00 */
[----:B--2---:R-:W-:Y:S02]  /*64c0*/  R2UR UR4, R0 ;  /* 0x00000000000472ca */ /* 0x004fe400000e0000 */
[----:B------:R-:W-:-:S04]  /*64d0*/  MOV R0, R36 ;  /* 0x0000002400007202 */ /* 0x000fc80000000f00 */
        /* <DEDUP_REMOVED lines=13> */
[----:B------:R-:W-:-:S02]  /*65b0*/  PRMT R181, R3, 0x7610, R181 ;  /* 0x0000761003b57816 */ /* 0x000fc400000000b5 */
[----:B------:R-:W-:Y:S02]  /*65c0*/  MOV R3, R48 ;  /* 0x0000003000037202 */ /* 0x000fe40000000f00 */
[----:B------:R-:W-:Y:S02]  /*65d0*/  PRMT R176, R176, 0x5410, R0 ;  /* 0x00005410b0b07816 */ /* 0x000fe40000000000 */
[----:B------:R-:W-:Y:S01]  /*65e0*/  PRMT R177, R3, 0x5410, R84 ;  /* 0x0000541003b17816 */ /* 0x000fe20000000054 */
[----:B------:R-:W-:Y:S01]  /*65f0*/  IMAD.MOV.U32 R3, RZ, RZ, R52 ;  /* 0x000000ffff037224 */ /* 0x000fe200078e0034 */
[----:B------:R-:W-:Y:S01]  /*6600*/  MOV R0, R55 ;  /* 0x0000003700007202 */ /* 0x000fe20000000f00 */
[----:B------:R-:W-:Y:S01]  /*6610*/  IMAD.MOV.U32 R84, RZ, RZ, R53 ;  /* 0x000000ffff547224 */ /* 0x000fe200078e0035 */
[----:B------:R-:W-:Y:S02]  /*6620*/  PLOP3.LUT P1, PT, PT, PT, UP0, 0x80, 0x0 ;  /* 0x000000000000781c */ /* 0x000fe40003f2f008 */
[----:B------:R-:W-:Y:S01]  /*6630*/  PRMT R181, R181, 0x5410, R0 ;  /* 0x00005410b5b57816 */ /* 0x000fe20000000000 */
[----:B------:R-:W-:Y:S01]  /*6640*/  IMAD.MOV.U32 R0, RZ, RZ, R59 ;  /* 0x000000ffff007224 */ /* 0x000fe200078e003b */
[----:B------:R-:W-:Y:S01]  /*6650*/  PRMT R179, R179, 0x5410, R3 ;  /* 0x00005410b3b37816 */ /* 0x000fe20000000003 */
[----:B------:R-:W-:Y:S01]  /*6660*/  IMAD.MOV.U32 R3, RZ, RZ, R56 ;  /* 0x000000ffff037224 */ /* 0x000fe200078e0038 */
[----:B------:R-:W-:Y:S01]  /*6670*/  PRMT R182, R84, 0x5410, R85 ;  /* 0x0000541054b67816 */ /* 0x000fe20000000055 */
[----:B-----5:R-:W-:Y:S01]  /*6680*/  IMAD.MOV.U32 R85, RZ, RZ, R62 ;  /* 0x000000ffff557224 */ /* 0x020fe200078e003e */
[----:B------:R-:W-:-:S02]  /*6690*/  MOV R84, R57 ;  /* 0x0000003900547202 */ /* 0x000fc40000000f00 */
[----:B------:R-:W-:Y:S01]  /*66a0*/  PRMT R172, R0, 0x7610, R172 ;  /* 0x0000761000ac7816 */ /* 0x000fe200000000ac */
[----:B------:R-:W-:Y:S01]  /*66b0*/  IMAD.MOV.U32 R0, RZ, RZ, R63 ;  /* 0x000000ffff007224 */ /* 0x000fe200078e003f */
[----:B------:R-:W-:Y:S01]  /*66c0*/  PRMT R165, R84, 0x7610, R165 ;  /* 0x0000761054a57816 */ /* 0x000fe200000000a5 */
[----:B------:R-:W-:Y:S01]  /*66d0*/  IMAD.MOV.U32 R84, RZ, RZ, R61 ;  /* 0x000000ffff547224 */ /* 0x000fe200078e003d */
[----:B------:R-:W-:Y:S02]  /*66e0*/  PRMT R183, R3, 0x7610, R183 ;  /* 0x0000761003b77816 */ /* 0x000fe400000000b7 */
[----:B------:R-:W-:Y:S01]  /*66f0*/  PRMT R152, R85, 0x7610, R152 ;  /* 0x0000761055987816 */ /* 0x000fe20000000098 */
[----:B------:R-:W-:Y:S01]  /*6700*/  IMAD.MOV.U32 R85, RZ, RZ, R66 ;  /* 0x000000ffff557224 */ /* 0x000fe200078e0042 */
        /* <DEDUP_REMOVED lines=36> */
[----:B------:R-:W-:Y:S06]  /*6950*/  @!P1 BRA `(.L_x_2275) ;  /* 0x0000000000049947 */ /* 0x000fec0003800000 */
[----:B------:R-:W-:Y:S01]  /*6960*/  BPT.TRAP 0x1 ;  /* 0x000000040000795c */ /* 0x000fe20000300000 */
.L_x_2275:
[----:B------:R-:W-:Y:S01]  /*6970*/  IMAD R3, R19, 0x8, R18 ;  /* 0x0000000813037824 */ /* 0x000fe200078e0212 */
[----:B------:R-:W-:Y:S01]  /*6980*/  SHF.L.U32 R0, R189, 0x1f, RZ ;  /* 0x0000001fbd007819 */ /* 0x000fe200000006ff */
[----:B------:R-:W0:Y:S01]  /*6990*/  LDC R148, c[0x0][0x2e4] ;  /* 0x0000b900ff947b82 */ /* 0x000e220000000800 */
[----:B------:R-:W-:Y:S02]  /*69a0*/  BSSY B1, `(.L_x_2276) ;  /* 0x0000004000017945 */ /* 0x000fe40003800000 */
[----:B------:R-:W1:Y:S05]  /*69b0*/  SYNCS.PHASECHK.TRANS64.TRYWAIT P5, [R3+URZ+0x34890], R0 ;  /* 0x03489000030075a7 */ /* 0x000e6a00080a017f */
[----:B------:R-:W2:Y:S01]  /*69c0*/  LDC.64 R128, c[0x0][0x2f0] ;  /* 0x0000bc00ff807b82 */ /* 0x000ea20000000a00 */
[----:B-1----:R-:W-:Y:S05]  /*69d0*/  @!P5 BRA `(.L_x_2277) ;  /* 0x000001d000acd947 */ /* 0x002fea0003800000 */
.L_x_2552:
[----:B------:R-:W-:Y:S05]  /*69e0*/  BSYNC B1 ;  /* 0x0000000000017941 */ /* 0x000fea0003800000 */
.L_x_2276:
        /* <DEDUP_REMOVED lines=34> */
[----:B------:R-:W-:Y:S02]  /*6c10*/  LOP3.LUT R85, R84, 0x7fffe000, RZ, 0xc0, !PT ;  /* 0x7fffe00054557812 */ /* 0x000fe400078ec0ff */
[----:B------:R-:W-:-:S03]  /*6c20*/  LEA R84, R87, R18, 0x1 ;  /* 0x0000001257547211 */ /* 0x000fc600078e08ff */
[----:B------:R-:W-:-:S04]  /*6c30*/  IMAD R85, R196, 0x200, R85 ;  /* 0x00000200c4557824 */ /* 0x000fc800078e0255 */
[----:B------:R-:W-:-:S04]  /*6c40*/  IMAD.IADD R86, R85, 0x1, R86 ;  /* 0x0000000155567824 */ /* 0x000fc800078e0256 */
[----:B------:R-:W-:-:S04]  /*6c50*/  IMAD R85, R19, 0x6000, R86 ;  /* 0x0000600013557824 */ /* 0x000fc800078e0256 */
[----:B------:R-:W-:Y:S02]  /*6c60*/  IMAD R88, R85, 0x2, R18 ;  /* 0x0000000255587824 */ /* 0x000fe400078e0212 */
[----:B------:R-:W0:Y:S04]  /*6c70*/  LDS.128 R84, [R84+0x1c400] ;  /* 0x01c4000054547984 */ /* 0x000e280000000c00 */
[----:B------:R-:W2:Y:S01]  /*6c80*/  LDS.128 R88, [R88+0x1c400] ;  /* 0x01c4000058587984 */ /* 0x000ea20000000c00 */
[----:B------:R-:W-:Y:S05]  /*6c90*/  @P5 BRA `(.L_x_2283) ;  /* 0x00000004004c5947 */ /* 0x000fea0003800000 */
[--C-:B------:R-:W-:Y:S01]  /*6ca0*/  SHF.R.U64 R44, R44, 0x10, R45.reuse ;  /* 0x000000102c2c7819 */ /* 0x100fe2000000122d */
[----:B--2---:R-:W-:Y:S01]  /*6cb0*/  HADD2.F32 R166, -RZ, R89.H1_H1 ;  /* 0x30000059ffa67230 */ /* 0x004fe20000004100 */
[----:B------:R-:W-:Y:S01]  /*6cc0*/  SHF.R.U32.HI R163, RZ, 0x10, R45 ;  /* 0x00000010ffa37819 */ /* 0x000fe2000001162d */
[----:B------:R-:W-:Y:S01]  /*6cd0*/  HADD2.F32 R164, -RZ, R164.H0_H0 ;  /* 0x200000a4ffa47230 */ /* 0x000fe20000004100 */
[--C-:B------:R-:W-:Y:S02]  /*6ce0*/  SHF.R.U64 R45, R56, 0x10, R57.reuse ;  /* 0x00000010382d7819 */ /* 0x100fe40000001239 */
[----:B------:R-:W-:Y:S01]  /*6cf0*/  SHF.R.U32.HI R56, RZ, 0x10, R57 ;  /* 0x00000010ff387819 */ /* 0x000fe20000011639 */
[----:B------:R-:W-:Y:S01]  /*6d00*/  HADD2.F32 R163, -RZ, R163.H0_H0 ;  /* 0x200000a3ffa37230 */ /* 0x000fe20000004100 */
[--C-:B------:R-:W-:Y:S01]  /*6d10*/  SHF.R.U64 R57, R58, 0x10, R59.reuse ;  /* 0x000000103a397819 */ /* 0x100fe2000000123b */
[----:B------:R-:W-:Y:S01]  /*6d20*/  HADD2.F32 R45, -RZ, R45.H0_H0 ;  /* 0x2000002dff2d7230 */ /* 0x000fe20000004100 */
[----:B------:R-:W-:Y:S01]  /*6d30*/  SHF.R.U32.HI R58, RZ, 0x10, R59 ;  /* 0x00000010ff3a7819 */ /* 0x000fe2000001163b */
[----:B------:R-:W-:Y:S01]  /*6d40*/  HADD2.F32 R59, -RZ, R165.H0_H0 ;  /* 0x200000a5ff3b7230 */ /* 0x000fe20000004100 */
[--C-:B------:R-:W-:Y:S01]  /*6d50*/  SHF.R.U64 R46, R46, 0x10, R47.reuse ;  /* 0x000000102e2e7819 */ /* 0x100fe2000000122f */
[----:B------:R-:W-:Y:S01]  /*6d60*/  HADD2.F32 R165, -RZ, R89.H0_H0 ;  /* 0x20000059ffa57230 */ /* 0x000fe20000004100 */
[----:B------:R-:W-:Y:S01]  /*6d70*/  SHF.R.U32.HI R47, RZ, 0x10, R47 ;  /* 0x00000010ff2f7819 */ /* 0x000fe2000001162f */
[----:B0-----:R-:W-:-:S02]  /*6d80*/  HADD2.F32 R89, -RZ, R85.H0_H0 ;  /* 0x20000055ff597230 */ /* 0x001fc40000004100 */
[----:B------:R-:W-:Y:S02]  /*6d90*/  HADD2.F32 R167, -RZ, R56.H0_H0 ;  /* 0x20000038ffa77230 */ /* 0x000fe40000004100 */
[-C--:B------:R-:W-:Y:S01]  /*6da0*/  FMUL.FTZ R168, R165, R59.reuse ;  /* 0x0000003ba5a87220 */ /* 0x080fe20000410000 */
[----:B------:R-:W-:Y:S02]  /*6db0*/  HADD2.F32 R56, -RZ, R85.H1_H1 ;  /* 0x30000055ff387230 */ /* 0x000fe40000004100 */
[C---:B------:R-:W-:Y:S01]  /*6dc0*/  FMUL.FTZ R170, R89.reuse, R59 ;  /* 0x0000003b59aa7220 */ /* 0x040fe20000410000 */
[----:B------:R-:W-:Y:S02]  /*6dd0*/  HADD2.F32 R58, -RZ, R58.H0_H0 ;  /* 0x2000003aff3a7230 */ /* 0x000fe40000004100 */
[-C--:B------:R-:W-:Y:S01]  /*6de0*/  FMUL.FTZ R59, R166, R167.reuse ;  /* 0x000000a7a63b7220 */ /* 0x080fe20000410000 */
[----:B------:R-:W-:Y:S01]  /*6df0*/  FFMA.FTZ R168, R89, R164, -R168 ;  /* 0x000000a459a87223 */ /* 0x000fe200000108a8 */
[----:B------:R-:W-:Y:S01]  /*6e00*/  FMUL.FTZ R167, R56, R167 ;  /* 0x000000a738a77220 */ /* 0x000fe20000410000 */
[----:B------:R-:W-:-:S02]  /*6e10*/  HADD2.F32 R89, -RZ, R91.H0_H0 ;  /* 0x2000005bff597230 */ /* 0x000fc40000004100 */
[-C--:B------:R-:W-:Y:S01]  /*6e20*/  FFMA.FTZ R59, R56, R163.reuse, -R59 ;  /* 0x000000a3383b7223 */ /* 0x080fe2000001083b */
[----:B------:R-:W-:Y:S02]  /*6e30*/  HADD2.F32 R56, -RZ, R172.H0_H0 ;  /* 0x200000acff387230 */ /* 0x000fe40000004100 */
[----:B------:R-:W-:Y:S01]  /*6e40*/  FFMA.FTZ R167, R166, R163, R167 ;  /* 0x000000a3a6a77223 */ /* 0x000fe200000100a7 */
[----:B------:R-:W-:Y:S02]  /*6e50*/  HADD2.F32 R163, -RZ, R91.H1_H1 ;  /* 0x3000005bffa37230 */ /* 0x000fe40000004100 */
[----:B------:R-:W-:Y:S01]  /*6e60*/  FFMA.FTZ R170, R165, R164, R170 ;  /* 0x000000a4a5aa7223 */ /* 0x000fe200000100aa */
[--C-:B------:R-:W-:Y:S02]  /*6e70*/  HADD2.F32 R91, -RZ, R87.reuse.H0_H0 ;  /* 0x20000057ff5b7230 */ /* 0x100fe40000004100 */
[----:B------:R-:W-:Y:S01]  /*6e80*/  FMUL.FTZ R164, R89, R56 ;  /* 0x0000003859a47220 */ /* 0x000fe20000410000 */
[----:B------:R-:W-:Y:S01]  /*6e90*/  HADD2.F32 R87, -RZ, R87.H1_H1 ;  /* 0x30000057ff577230 */ /* 0x000fe20000004100 */
[----:B------:R-:W-:Y:S01]  /*6ea0*/  F2FP.F16.F32.PACK_AB R59, R59, R168 ;  /* 0x000000a83b3b723e */ /* 0x000fe200000000ff */
[----:B------:R-:W-:-:S02]  /*6eb0*/  HADD2.F32 R85, -RZ, R169.H1_H1 ;  /* 0x300000a9ff557230 */ /* 0x000fc40000004100 */
[----:B------:R-:W-:Y:S01]  /*6ec0*/  FMUL.FTZ R172, R91, R56 ;  /* 0x000000385bac7220 */ /* 0x000fe20000410000 */
[----:B------:R-:W-:Y:S02]  /*6ed0*/  HADD2.F32 R166, -RZ, R47.H0_H0 ;  /* 0x2000002fffa67230 */ /* 0x000fe40000004100 */
[-C--:B------:R-:W-:Y:S01]  /*6ee0*/  FMUL.FTZ R56, R163, R58.reuse ;  /* 0x0000003aa3387220 */ /* 0x080fe20000410000 */
[----:B------:R-:W-:Y:S01]  /*6ef0*/  FMUL.FTZ R58, R87, R58 ;  /* 0x0000003a573a7220 */ /* 0x000fe20000410000 */
[-C--:B------:R-:W-:Y:S01]  /*6f00*/  FFMA.FTZ R164, R91, R85.reuse, -R164 ;  /* 0x000000555ba47223 */ /* 0x080fe200000108a4 */
[----:B------:R-:W-:Y:S01]  /*6f10*/  FFMA.FTZ R172, R89, R85, R172 ;  /* 0x0000005559ac7223 */ /* 0x000fe200000100ac */
[----:B------:R-:W-:Y:S02]  /*6f20*/  HADD2.F32 R47, -RZ, R183.H0_H0 ;  /* 0x200000b7ff2f7230 */ /* 0x000fe40000004100 */
[----:B------:R-:W-:Y:S01]  /*6f30*/  FFMA.FTZ R163, R163, R166, R58 ;  /* 0x000000a6a3a37223 */ /* 0x000fe2000001003a */
[----:B------:R-:W-:-:S02]  /*6f40*/  HADD2.F32 R85, -RZ, R88.H0_H0 ;  /* 0x20000058ff557230 */ /* 0x000fc40000004100 */
[----:B------:R-:W-:Y:S01]  /*6f50*/  FFMA.FTZ R87, R87, R166, -R56 ;  /* 0x000000a657577223 */ /* 0x000fe20000010838 */
[----:B------:R-:W-:Y:S01]  /*6f60*/  HADD2.F32 R58, -RZ, R84.H0_H0 ;  /* 0x20000054ff3a7230 */ /* 0x000fe20000004100 */
[----:B------:R-:W-:Y:S01]  /*6f70*/  F2FP.F16.F32.PACK_AB R167, R167, R170 ;  /* 0x000000aaa7a7723e */ /* 0x000fe200000000ff */
[----:B------:R-:W-:Y:S02]  /*6f80*/  HADD2.F32 R88, -RZ, R88.H1_H1 ;  /* 0x30000058ff587230 */ /* 0x000fe40000004100 */
[-C--:B------:R-:W-:Y:S01]  /*6f90*/  FMUL.FTZ R89, R85, R47.reuse ;  /* 0x0000002f55597220 */ /* 0x080fe20000410000 */
[----:B------:R-:W-:Y:S01]  /*6fa0*/  HADD2.F32 R84, -RZ, R84.H1_H1 ;  /* 0x30000054ff547230 */ /* 0x000fe20000004100 */
[----:B------:R-:W-:Y:S01]  /*6fb0*/  F2FP.F16.F32.PACK_AB R163, R163, R172 ;  /* 0x000000aca3a3723e */ /* 0x000fe200000000ff */
[----:B------:R-:W-:Y:S02]  /*6fc0*/  HADD2.F32 R91, -RZ, R44.H0_H0 ;  /* 0x2000002cff5b7230 */ /* 0x000fe40000004100 */
[----:B------:R-:W-:Y:S01]  /*6fd0*/  FMUL.FTZ R44, R58, R47 ;  /* 0x0000002f3a2c7220 */ /* 0x000fe20000410000 */
[----:B------:R-:W-:-:S02]  /*6fe0*/  HADD2.F32 R56, -RZ, R181.H0_H0 ;  /* 0x200000b5ff387230 */ /* 0x000fc40000004100 */
[-C--:B------:R-:W-:Y:S01]  /*6ff0*/  FMUL.FTZ R47, R88, R45.reuse ;  /* 0x0000002d582f7220 */ /* 0x080fe20000410000 */
[C---:B------:R-:W-:Y:S01]  /*7000*/  FMUL.FTZ R45, R84.reuse, R45 ;  /* 0x0000002d542d7220 */ /* 0x040fe20000410000 */
[----:B------:R-:W-:Y:S01]  /*7010*/  HADD2.F32 R57, -RZ, R57.H0_H0 ;  /* 0x20000039ff397230 */ /* 0x000fe20000004100 */
[----:B------:R-:W-:Y:S01]  /*7020*/  F2FP.F16.F32.PACK_AB R87, R87, R164 ;  /* 0x000000a45757723e */ /* 0x000fe200000000ff */
[-C--:B------:R-:W-:Y:S01]  /*7030*/  FFMA.FTZ R84, R84, R91.reuse, -R47 ;  /* 0x0000005b54547223 */ /* 0x080fe2000001082f */
[-C--:B------:R-:W-:Y:S01]  /*7040*/  FFMA.FTZ R89, R58, R56.reuse, -R89 ;  /* 0x000000383a597223 */ /* 0x080fe20000010859 */
[----:B------:R-:W-:Y:S01]  /*7050*/  FFMA.FTZ R44, R85, R56, R44 ;  /* 0x00000038552c7223 */ /* 0x000fe2000001002c */
[----:B------:R-:W-:Y:S01]  /*7060*/  FFMA.FTZ R91, R88, R91, R45 ;  /* 0x0000005b585b7223 */ /* 0x000fe2000001002d */
[----:B------:R-:W-:Y:S02]  /*7070*/  HADD2.F32 R45, -RZ, R182.H1_H1 ;  /* 0x300000b6ff2d7230 */ /* 0x000fe40000004100 */
[----:B------:R-:W-:Y:S01]  /*7080*/  HADD2.F32 R58, -RZ, R90.H0_H0 ;  /* 0x2000005aff3a7230 */ /* 0x000fe20000004100 */
[----:B------:R-:W-:Y:S01]  /*7090*/  F2FP.F16.F32.PACK_AB R84, R84, R89 ;  /* 0x000000595454723e */ /* 0x000fe200000000ff */
[----:B------:R-:W-:Y:S01]  /*70a0*/  HADD2.F32 R56, -RZ, R86.H0_H0 ;  /* 0x20000056ff387230 */ /* 0x000fe20000004100 */
[----:B------:R-:W-:Y:S01]  /*70b0*/  F2FP.F16.F32.PACK_AB R88, R91, R44 ;  /* 0x0000002c5b58723e */ /* 0x000fe200000000ff */
[----:B------:R-:W-:-:S02]  /*70c0*/  HADD2.F32 R90, -RZ, R90.H1_H1 ;  /* 0x3000005aff5a7230 */ /* 0x000fc40000004100 */
[----:B------:R-:W-:Y:S01]  /*70d0*/  FMUL.FTZ R85, R58, R45 ;  /* 0x0000002d3a557220 */ /* 0x000fe20000410000 */
[----:B------:R-:W-:Y:S01]  /*70e0*/  HADD2.F32 R86, -RZ, R86.H1_H1 ;  /* 0x30000056ff567230 */ /* 0x000fe20000004100 */
[----:B------:R-:W-:Y:S01]  /*70f0*/  MOV R89, R167 ;  /* 0x000000a700597202 */ /* 0x000fe20000000f00 */
[----:B------:R-:W-:Y:S02]  /*7100*/  HADD2.F32 R47, -RZ, R169.H0_H0 ;  /* 0x200000a9ff2f7230 */ /* 0x000fe40000004100 */
[----:B------:R-:W-:Y:S01]  /*7110*/  FMUL.FTZ R169, R56, R45 ;  /* 0x0000002d38a97220 */ /* 0x000fe20000410000 */
[----:B------:R-:W-:Y:S02]  /*7120*/  HADD2.F32 R165, -RZ, R46.H0_H0 ;  /* 0x2000002effa57230 */ /* 0x000fe40000004100 */
[-C--:B------:R-:W-:Y:S01]  /*7130*/  FMUL.FTZ R45, R90, R57.reuse ;  /* 0x000000395a2d7220 */ /* 0x080fe20000410000 */
[----:B------:R-:W-:Y:S01]  /*7140*/  FMUL.FTZ R57, R86, R57 ;  /* 0x0000003956397220 */ /* 0x000fe20000410000 */
[-C--:B------:R-:W-:Y:S01]  /*7150*/  FFMA.FTZ R85, R56, R47.reuse, -R85 ;  /* 0x0000002f38557223 */ /* 0x080fe20000010855 */
[----:B------:R-:W-:Y:S01]  /*7160*/  FFMA.FTZ R169, R58, R47, R169 ;  /* 0x0000002f3aa97223 */ /* 0x000fe200000100a9 */
[-C--:B------:R-:W-:Y:S01]  /*7170*/  FFMA.FTZ R86, R86, R165.reuse, -R45 ;  /* 0x000000a556567223 */ /* 0x080fe2000001082d */
[----:B------:R-:W-:Y:S01]  /*7180*/  FFMA.FTZ R90, R90, R165, R57 ;  /* 0x000000a55a5a7223 */ /* 0x000fe20000010039 */
[----:B------:R-:W-:-:S03]  /*7190*/  IMAD.MOV.U32 R91, RZ, RZ, R163 ;  /* 0x000000ffff5b7224 */ /* 0x000fc600078e00a3 */
[----:B------:R-:W-:Y:S01]  /*71a0*/  F2FP.F16.F32.PACK_AB R86, R86, R85 ;  /* 0x000000555656723e */ /* 0x000fe200000000ff */
[----:B------:R-:W-:Y:S01]  /*71b0*/  IMAD.MOV.U32 R85, RZ, RZ, R59 ;  /* 0x000000ffff557224 */ /* 0x000fe200078e003b */
[----:B------:R-:W-:-:S07]  /*71c0*/  F2FP.F16.F32.PACK_AB R90, R90, R169 ;  /* 0x000000a95a5a723e */ /* 0x000fce00000000ff */
.L_x_2283:
[----:B------:R-:W-:Y:S05]  /*71d0*/  BSYNC B3 ;  /* 0x0000000000037941 */ /* 0x000fea0003800000 */
.L_x_2282:
[----:B0-----:R0:W-:Y:S04]  /*71e0*/  STG.E.128 desc[UR56][R138.64], R84 ;  /* 0x000000548a007986 */ /* 0x0011e8000c101d38 */
[----:B--2---:R0:W-:Y:S02]  /*71f0*/  @!P4 STG.E.128 desc[UR56][R140.64], R88 ;  /* 0x000000588c00c986 */ /* 0x0041e4000c101d38 */
.L_x_2281:
[----:B------:R-:W-:Y:S05]  /*7200*/  BSYNC B2 ;  /* 0x0000000000027941 */ /* 0x000fea0003800000 */
.L_x_2280:
        /* <DEDUP_REMOVED lines=117> */
.L_x_2287:
[----:B------:R-:W-:Y:S05]  /*7960*/  BSYNC B3 ;  /* 0x0000000000037941 */ /* 0x000fea0003800000 */
.L_x_2286:
[----:B0-----:R3:W-:Y:S04]  /*7970*/  STG.E.128 desc[UR56][R84.64], R44 ;  /* 0x0000002c54007986 */ /* 0x0017e8000c101d38 */
[----:B--2---:R3:W-:Y:S02]  /*7980*/  @!P4 STG.E.128 desc[UR56][R86.64], R56 ;  /* 0x000000385600c986 */ /* 0x0047e4000c101d38 */
.L_x_2285:
[----:B------:R-:W-:Y:S05]  /*7990*/  BSYNC B2 ;  /* 0x0000000000027941 */ /* 0x000fea0003800000 */
.L_x_2284:
        /* <DEDUP_REMOVED lines=21> */
[----:B------:R-:W-:-:S05]  /*7af0*/  LEA.HI R40, R40, R41, RZ, 0x3 ;  /* 0x0000002928287211 */ /* 0x000fca00078f18ff */
[----:B------:R-:W-:Y:S01]  /*7b00*/  IMAD.SHL.U32 R41, R40, 0x400, RZ ;  /* 0x0000040028297824 */ /* 0x000fe200078e00ff */
[----:B------:R-:W-:-:S04]  /*7b10*/  LOP3.LUT R40, R191, 0x38, R43, 0xf8, !PT ;  /* 0x00000038bf287812 */ /* 0x000fc800078ef82b */
[----:B------:R-:W-:Y:S02]  /*7b20*/  LOP3.LUT R41, R41, 0x7fffe000, RZ, 0xc0, !PT ;  /* 0x7fffe00029297812 */ /* 0x000fe400078ec0ff */
[----:B------:R-:W-:Y:S02]  /*7b30*/  LOP3.LUT R40, R40, R197, RZ, 0x3c, !PT ;  /* 0x000000c528287212 */ /* 0x000fe400078e3cff */
[----:B------:R-:W-:-:S05]  /*7b40*/  LEA R41, R196, R41, 0x9 ;  /* 0x00000029c4297211 */ /* 0x000fca00078e48ff */
        /* <DEDUP_REMOVED lines=21> */
[----:B------:R-:W-:Y:S01]  /*7ca0*/  SHF.R.U32.HI R49, RZ, 0x10, R49 ;  /* 0x00000010ff317819 */ /* 0x000fe20000011631 */
[----:B------:R-:W-:Y:S02]  /*7cb0*/  IMAD.MOV.U32 R45, RZ, RZ, R43 ;  /* 0x000000ffff2d7224 */ /* 0x000fe400078e002b */
        /* <DEDUP_REMOVED lines=63> */
[----:B------:R-:W-:Y:S01]  /*80b0*/  FFMA.FTZ R46, R46, R51, R57 ;  /* 0x000000332e2e7223 */ /* 0x000fe20000010039 */
[----:B------:R-:W-:Y:S02]  /*80c0*/  F2FP.F16.F32.PACK_AB R42, R49, R36 ;  /* 0x00000024312a723e */ /* 0x000fe400000000ff */
[----:B------:R-:W-:-:S02]  /*80d0*/  F2FP.F16.F32.PACK_AB R44, R40, R37 ;  /* 0x00000025282c723e */ /* 0x000fc400000000ff */
[----:B------:R-:W-:Y:S02]  /*80e0*/  F2FP.F16.F32.PACK_AB R85, R85, R38 ;  /* 0x000000265555723e */ /* 0x000fe400000000ff */
[----:B------:R-:W-:Y:S02]  /*80f0*/  MOV R40, R42 ;  /* 0x0000002a00287202 */ /* 0x000fe40000000f00 */
[----:B------:R-:W-:Y:S01]  /*8100*/  F2FP.F16.F32.PACK_AB R46, R46, R59 ;  /* 0x0000003b2e2e723e */ /* 0x000fe200000000ff */
[----:B------:R-:W-:Y:S01]  /*8110*/  IMAD.MOV.U32 R42, RZ, RZ, R85 ;  /* 0x000000ffff2a7224 */ /* 0x000fe200078e0055 */
[----:B------:R-:W-:-:S07]  /*8120*/  MOV R43, R48 ;  /* 0x00000030002b7202 */ /* 0x000fce0000000f00 */
.L_x_2289:
[----:B------:R-:W-:Y:S05]  /*8130*/  BSYNC B2 ;  /* 0x0000000000027941 */ /* 0x000fea0003800000 */
.L_x_2288:
[----:B--2---:R4:W-:Y:S04]  /*8140*/  STG.E.128 desc[UR56][R52.64], R40 ;  /* 0x0000002834007986 */ /* 0x0049e8000c101d38 */
[----:B---3--:R4:W-:Y:S02]  /*8150*/  @!P4 STG.E.128 desc[UR56][R54.64], R44 ;  /* 0x0000002c3600c986 */ /* 0x0089e4000c101d38 */
.L_x_2279:
[----:B------:R-:W-:Y:S05]  /*8160*/  BSYNC B1 ;  /* 0x0000000000017941 */ /* 0x000fea0003800000 */
.L_x_2278:
        /* <DEDUP_REMOVED lines=19> */
[----:B------:R-:W-:Y:S02]  /*82a0*/  LOP3.LUT R36, R190, 0x38, R37, 0xf8, !PT ;  /* 0x00000038be247812 */ /* 0x000fe400078ef825 */
[----:B------:R-:W-:-:S09]  /*82b0*/  SHF.L.U32 R39, R39, 0xa, RZ ;  /* 0x0000000a27277819 */ /* 0x000fd200000006ff */
[--C-:B------:R-:W-:Y:S02]  /*82c0*/  @!P0 SHF.R.S32.HI R41, RZ, 0x1f, R37.reuse ;  /* 0x0000001fff298819 */ /* 0x100fe40000011425 */
[----:B------:R-:W-:Y:S02]  /*82d0*/  @!P0 IADD3 R38, P4, P5, R98, R130, R37 ;  /* 0x0000008262268210 */ /* 0x000fe40007d9e025 */
[----:B------:R-:W-:Y:S02]  /*82e0*/  LOP3.LUT R37, R36, R223, RZ, 0x3c, !PT ;  /* 0x000000df24257212 */ /* 0x000fe400078e3cff */
[----:B------:R-:W-:Y:S02]  /*82f0*/  LOP3.LUT R36, R39, 0x7fffe000, RZ, 0xc0, !PT ;  /* 0x7fffe00027247812 */ /* 0x000fe400078ec0ff */
[----:B------:R-:W-:Y:S02]  /*8300*/  @!P0 IADD3.X R41, R96, R49, R41, P4, P5 ;  /* 0x0000003160298210 */ /* 0x000fe400027ea429 */
[----:B------:R-:W-:Y:S01]  /*8310*/  IADD3 R36, R37, R36, R198 ;  /* 0x0000002425247210 */ /* 0x000fe20007ffe0c6 */
[----:B------:R-:W-:Y:S01]  /*8320*/  IMAD R37, R19, 0x6000, R143 ;  /* 0x0000600013257824 */ /* 0x000fe200078e028f */
[----:B---3--:R-:W-:-:S03]  /*8330*/  LEA R44, P4, R40, R118, 0x1 ;  /* 0x00000076282c7211 */ /* 0x008fc600078808ff */
[----:B------:R-:W-:Y:S01]  /*8340*/  IMAD R39, R19, 0x6000, R36 ;  /* 0x0000600013277824 */ /* 0x000fe200078e0224 */
[----:B------:R-:W-:Y:S01]  /*8350*/  LEA.HI.X R45, R40, R119, R42, 0x1, P4 ;  /* 0x00000077282d7211 */ /* 0x000fe200020f0c2a */
[--C-:B------:R-:W-:Y:S01]  /*8360*/  IMAD R37, R37, 0x2, R18.reuse ;  /* 0x0000000225257824 */ /* 0x100fe200078e0212 */
        /* <DEDUP_REMOVED lines=10> */
[----:B--2---:R-:W-:Y:S01]  /*8410*/  IMAD.MOV.U32 R41, RZ, RZ, R39 ;  /* 0x000000ffff297224 */ /* 0x004fe200078e0027 */
[--C-:B------:R-:W-:Y:S01]  /*8420*/  SHF.R.U32.HI R57, RZ, 0x10, R69.reuse ;  /* 0x00000010ff397819 */ /* 0x100fe20000011645 */
[----:B------:R-:W-:Y:S01]  /*8430*/  HADD2.F32 R58, -RZ, R173.H1_H1 ;  /* 0x300000adff3a7230 */ /* 0x000fe20000004100 */
[----:B------:R-:W-:Y:S01]  /*8440*/  SHF.R.U64 R48, R68, 0x10, R69 ;  /* 0x0000001044307819 */ /* 0x000fe20000001245 */
        /* <DEDUP_REMOVED lines=18> */
[----:B------:R-:W-:Y:S02]  /*8570*/  HADD2.F32 R80, -RZ, R171.H1_H1 ;  /* 0x300000abff507230 */ /* 0x000fe40000004100 */
[----:B------:R-:W-:Y:S01]  /*8580*/  FFMA.FTZ R54, R54, R57, -R69 ;  /* 0x0000003936367223 */ /* 0x000fe20000010845 */
[----:B------:R-:W-:Y:S01]  /*8590*/  HADD2.F32 R53, -RZ, R55.H0_H0 ;  /* 0x20000037ff357230 */ /* 0x000fe20000004100 */
[--C-:B------:R-:W-:Y:S01]  /*85a0*/  SHF.R.U64 R50, R70, 0x10, R71.reuse ;  /* 0x0000001046327819 */ /* 0x100fe20000001247 */
[----:B------:R-:W-:Y:S01]  /*85b0*/  HADD2.F32 R68, -RZ, R161.H1_H1 ;  /* 0x300000a1ff447230 */ /* 0x000fe20000004100 */
[----:B------:R-:W-:Y:S01]  /*85c0*/  SHF.R.U32.HI R70, RZ, 0x10, R71 ;  /* 0x00000010ff467819 */ /* 0x000fe20000011647 */
[----:B------:R-:W-:Y:S02]  /*85d0*/  HADD2.F32 R57, -RZ, R82.H0_H0 ;  /* 0x20000052ff397230 */ /* 0x000fe40000004100 */
[----:B------:R-:W-:Y:S01]  /*85e0*/  FMUL.FTZ R82, R53, R80 ;  /* 0x0000005035527220 */ /* 0x000fe20000410000 */
[----:B------:R-:W-:-:S02]  /*85f0*/  HADD2.F32 R55, -RZ, R55.H1_H1 ;  /* 0x30000037ff377230 */ /* 0x000fc40000004100 */
[C---:B------:R-:W-:Y:S01]  /*8600*/  FMUL.FTZ R80, R43.reuse, R80 ;  /* 0x000000502b507220 */ /* 0x040fe20000410000 */
[----:B------:R-:W-:Y:S02]  /*8610*/  HADD2.F32 R58, -RZ, R41.H1_H1 ;  /* 0x30000029ff3a7230 */ /* 0x000fe40000004100 */
[-C--:B------:R-:W-:Y:S01]  /*8620*/  FFMA.FTZ R41, R43, R68.reuse, -R82 ;  /* 0x000000442b297223 */ /* 0x080fe20000010852 */
[----:B------:R-:W-:Y:S02]  /*8630*/  HADD2.F32 R70, -RZ, R70.H0_H0 ;  /* 0x20000046ff467230 */ /* 0x000fe40000004100 */
[-C--:B------:R-:W-:Y:S01]  /*8640*/  FMUL.FTZ R59, R55, R57.reuse ;  /* 0x00000039373b7220 */ /* 0x080fe20000410000 */
[----:B------:R-:W-:Y:S01]  /*8650*/  FFMA.FTZ R43, R53, R68, R80 ;  /* 0x00000044352b7223 */ /* 0x000fe20000010050 */
[C---:B0-----:R-:W-:Y:S01]  /*8660*/  FMUL.FTZ R84, R58.reuse, R57 ;  /* 0x000000393a547220 */ /* 0x041fe20000410000 */
[----:B------:R-:W-:Y:S02]  /*8670*/  HADD2.F32 R57, -RZ, R52.H0_H0 ;  /* 0x20000034ff397230 */ /* 0x000fe40000004100 */
[----:B------:R-:W-:Y:S01]  /*8680*/  FFMA.FTZ R58, R58, R70, -R59 ;  /* 0x000000463a3a7223 */ /* 0x000fe2000001083b */
[----:B------:R-:W-:-:S02]  /*8690*/  HADD2.F32 R53, -RZ, R40.H0_H0 ;  /* 0x20000028ff357230 */ /* 0x000fc40000004100 */
[----:B------:R-:W-:Y:S01]  /*86a0*/  FFMA.FTZ R68, R55, R70, R84 ;  /* 0x0000004637447223 */ /* 0x000fe20000010054 */
[----:B------:R-:W-:Y:S01]  /*86b0*/  HADD2.F32 R52, -RZ, R36.H0_H0 ;  /* 0x20000024ff347230 */ /* 0x000fe20000004100 */
[----:B------:R-:W-:Y:S01]  /*86c0*/  F2FP.F16.F32.PACK_AB R37, R54, R37 ;  /* 0x000000253625723e */ /* 0x000fe200000000ff */
[----:B------:R-:W-:Y:S01]  /*86d0*/  HADD2.F32 R40, -RZ, R40.H1_H1 ;  /* 0x30000028ff287230 */ /* 0x000fe20000004100 */
[----:B------:R-:W-:Y:S01]  /*86e0*/  F2FP.F16.F32.PACK_AB R58, R58, R41 ;  /* 0x000000293a3a723e */ /* 0x000fe200000000ff */
[----:B------:R-:W-:Y:S01]  /*86f0*/  HADD2.F32 R173, -RZ, R173.H0_H0 ;  /* 0x200000adffad7230 */ /* 0x000fe20000004100 */
[----:B------:R-:W-:Y:S01]  /*8700*/  F2FP.F16.F32.PACK_AB R41, R56, R39 ;  /* 0x000000273829723e */ /* 0x000fe200000000ff */
[----:B------:R-:W-:Y:S02]  /*8710*/  HADD2.F32 R36, -RZ, R36.H1_H1 ;  /* 0x30000024ff247230 */ /* 0x000fe40000004100 */
[----:B------:R-:W-:Y:S01]  /*8720*/  FMUL.FTZ R69, R40, R57 ;  /* 0x0000003928457220 */ /* 0x000fe20000410000 */
[----:B------:R-:W-:-:S02]  /*8730*/  HADD2.F32 R162, -RZ, R162.H0_H0 ;  /* 0x200000a2ffa27230 */ /* 0x000fc40000004100 */
[C---:B------:R-:W-:Y:S01]  /*8740*/  FMUL.FTZ R59, R53.reuse, R173 ;  /* 0x000000ad353b7220 */ /* 0x040fe20000410000 */
[----:B------:R-:W-:Y:S02]  /*8750*/  HADD2.F32 R55, -RZ, R48.H0_H0 ;  /* 0x20000030ff377230 */ /* 0x000fe40000004100 */
[----:B------:R-:W-:Y:S01]  /*8760*/  FMUL.FTZ R57, R36, R57 ;  /* 0x0000003924397220 */ /* 0x000fe20000410000 */
[C---:B------:R-:W-:Y:S01]  /*8770*/  FMUL.FTZ R48, R52.reuse, R173 ;  /* 0x000000ad34307220 */ /* 0x040fe20000410000 */
[-C--:B------:R-:W-:Y:S01]  /*8780*/  FFMA.FTZ R59, R52, R162.reuse, -R59 ;  /* 0x000000a2343b7223 */ /* 0x080fe2000001083b */
[----:B------:R-:W-:Y:S02]  /*8790*/  HADD2.F32 R171, -RZ, R171.H0_H0 ;  /* 0x200000abffab7230 */ /* 0x000fe40000004100 */
[-C--:B------:R-:W-:Y:S01]  /*87a0*/  FFMA.FTZ R57, R40, R55.reuse, R57 ;  /* 0x0000003728397223 */ /* 0x080fe20000010039 */
[----:B------:R-:W-:Y:S01]  /*87b0*/  FFMA.FTZ R48, R53, R162, R48 ;  /* 0x000000a235307223 */ /* 0x000fe20000010030 */
[----:B------:R-:W-:Y:S01]  /*87c0*/  FFMA.FTZ R52, R36, R55, -R69 ;  /* 0x0000003724347223 */ /* 0x000fe20000010845 */
[----:B------:R-:W-:Y:S01]  /*87d0*/  HADD2.F32 R40, -RZ, R42.H0_H0 ;  /* 0x2000002aff287230 */ /* 0x000fe20000004100 */
[----:B------:R-:W-:Y:S01]  /*87e0*/  F2FP.F16.F32.PACK_AB R43, R68, R43 ;  /* 0x0000002b442b723e */ /* 0x000fe200000000ff */
[----:B------:R-:W-:Y:S01]  /*87f0*/  HADD2.F32 R53, -RZ, R51.H0_H0 ;  /* 0x20000033ff357230 */ /* 0x000fe20000004100 */
[----:B------:R-:W-:Y:S01]  /*8800*/  MOV R39, R58 ;  /* 0x0000003a00277202 */ /* 0x000fe20000000f00 */
[----:B------:R-:W-:-:S02]  /*8810*/  HADD2.F32 R36, -RZ, R38.H0_H0 ;  /* 0x20000026ff247230 */ /* 0x000fc40000004100 */
[-C--:B------:R-:W-:Y:S01]  /*8820*/  FMUL.FTZ R55, R40, R171.reuse ;  /* 0x000000ab28377220 */ /* 0x080fe20000410000 */
[----:B------:R-:W-:Y:S02]  /*8830*/  HADD2.F32 R42, -RZ, R42.H1_H1 ;  /* 0x3000002aff2a7230 */ /* 0x000fe40000004100 */
[----:B------:R-:W-:Y:S02]  /*8840*/  HADD2.F32 R38, -RZ, R38.H1_H1 ;  /* 0x30000026ff267230 */ /* 0x000fe40000004100 */
[----:B------:R-:W-:Y:S01]  /*8850*/  FMUL.FTZ R171, R36, R171 ;  /* 0x000000ab24ab7220 */ /* 0x000fe20000410000 */
        /* <DEDUP_REMOVED lines=12> */
.L_x_2293:
[----:B------:R-:W-:Y:S05]  /*8920*/  BSYNC B2 ;  /* 0x0000000000027941 */ /* 0x000fea0003800000 */
.L_x_2292:
[----:B--2---:R2:W-:Y:S04]  /*8930*/  STG.E.128 desc[UR56][R44.64], R36 ;  /* 0x000000242c007986 */ /* 0x0045e8000c101d38 */
[----:B---3--:R2:W-:Y:S02]  /*8940*/  @!P0 STG.E.128 desc[UR56][R46.64], R40 ;  /* 0x000000282e008986 */ /* 0x0085e4000c101d38 */
.L_x_2291:
[----:B------:R-:W-:Y:S05]  /*8950*/  BSYNC B1 ;  /* 0x0000000000017941 */ /* 0x000fea0003800000 */
.L_x_2290:
        /* <DEDUP_REMOVED lines=14> */
[----:B------:R-:W-:-:S11]  /*8a40*/  LOP3.LUT R36, R190, 0x38, R39, 0xf8, !PT ;  /* 0x00000038be247812 */ /* 0x000fd600078ef827 */
[--C-:B------:R-:W-:Y:S02]  /*8a50*/  @!P0 SHF.R.S32.HI R41, RZ, 0x1f, R39.reuse ;  /* 0x0000001fff298819 */ /* 0x100fe40000011427 */
[----:B------:R-:W-:Y:S01]  /*8a60*/  @!P0 IADD3 R38, P4, P5, R98, R130, R39 ;  /* 0x0000008262268210 */ /* 0x000fe20007d9e027 */
[----:B------:R-:W-:Y:S01]  /*8a70*/  IMAD.SHL.U32 R39, R37, 0x400, RZ ;  /* 0x0000040025277824 */ /* 0x000fe200078e00ff */
[----:B------:R-:W-:Y:S02]  /*8a80*/  LOP3.LUT R37, R36, R223, RZ, 0x3c, !PT ;  /* 0x000000df24257212 */ /* 0x000fe400078e3cff */
[----:B------:R-:W-:Y:S02]  /*8a90*/  @!P0 IADD3.X R41, R96, R49, R41, P4, P5 ;  /* 0x0000003160298210 */ /* 0x000fe400027ea429 */
[----:B------:R-:W-:Y:S02]  /*8aa0*/  LOP3.LUT R36, R39, 0x7fffe000, RZ, 0xc0, !PT ;  /* 0x7fffe00027247812 */ /* 0x000fe400078ec0ff */
[----:B---3--:R-:W-:-:S02]  /*8ab0*/  LEA R44, P4, R40, R118, 0x1 ;  /* 0x00000076282c7211 */ /* 0x008fc400078808ff */
[----:B------:R-:W-:Y:S01]  /*8ac0*/  IADD3 R36, R37, R36, R198 ;  /* 0x0000002425247210 */ /* 0x000fe20007ffe0c6 */
[C---:B------:R-:W-:Y:S01]  /*8ad0*/  IMAD R37, R19.reuse, 0x6000, R137 ;  /* 0x0000600013257824 */ /* 0x040fe200078e0289 */
[-C--:B------:R-:W-:Y:S02]  /*8ae0*/  LEA.HI.X R45, R40, R119.reuse, R42, 0x1, P4 ;  /* 0x00000077282d7211 */ /* 0x080fe400020f0c2a */
[C---:B------:R-:W-:Y:S01]  /*8af0*/  @!P0 LEA R46, P4, R38.reuse, R118, 0x1 ;  /* 0x00000076262e8211 */ /* 0x040fe200078808ff */
[----:B------:R-:W-:Y:S01]  /*8b00*/  IMAD R39, R19, 0x6000, R36 ;  /* 0x0000600013277824 */ /* 0x000fe200078e0224 */
[----:B------:R-:W-:Y:S02]  /*8b10*/  LEA R37, R37, R18, 0x1 ;  /* 0x0000001225257211 */ /* 0x000fe400078e08ff */
[----:B------:R-:W-:Y:S01]  /*8b20*/  @!P0 LEA.HI.X R47, R38, R119, R41, 0x1, P4 ;  /* 0x00000077262f8211 */ /* 0x000fe200020f0c29 */
[----:B------:R-:W-:Y:S01]  /*8b30*/  IMAD R40, R39, 0x2, R18 ;  /* 0x0000000227287824 */ /* 0x000fe200078e0212 */
[----:B------:R-:W-:-:S02]  /*8b40*/  ISETP.GE.AND P4, PT, R186, R121, PT ;  /* 0x00000079ba00720c */ /* 0x000fc40003f86270 */
[----:B------:R-:W2:Y:S04]  /*8b50*/  LDS.128 R36, [R37+0x1c400] ;  /* 0x01c4000025247984 */ /* 0x000ea80000000c00 */
[----:B------:R-:W3:Y:S07]  /*8b60*/  LDS.128 R40, [R40+0x1c400] ;  /* 0x01c4000028287984 */ /* 0x000eee0000000c00 */
[----:B------:R-:W-:Y:S05]  /*8b70*/  @P4 BRA `(.L_x_2297) ;  /* 0x00000004005c4947 */ /* 0x000fea0003800000 */
[----:B--2---:R-:W-:Y:S01]  /*8b80*/  IMAD.MOV.U32 R53, RZ, RZ, R36 ;  /* 0x000000ffff357224 */ /* 0x004fe200078e0024 */
[----:B---3--:R-:W-:Y:S01]  /*8b90*/  MOV R36, R41 ;  /* 0x0000002900247202 */ /* 0x008fe20000000f00 */
[----:B------:R-:W-:Y:S01]  /*8ba0*/  IMAD.MOV.U32 R54, RZ, RZ, R40 ;  /* 0x000000ffff367224 */ /* 0x000fe200078e0028 */
[----:B------:R-:W-:Y:S01]  /*8bb0*/  SHF.R.U32.HI R58, RZ, 0x10, R77 ;  /* 0x00000010ff3a7819 */ /* 0x000fe2000001164d */
[----:B------:R-:W-:Y:S01]  /*8bc0*/  HADD2.F32 R59, -RZ, R160.H1_H1 ;  /* 0x300000a0ff3b7230 */ /* 0x000fe20000004100 */
[----:B------:R-:W-:Y:S01]  /*8bd0*/  MOV R55, R43 ;  /* 0x0000002b00377202 */ /* 0x000fe20000000f00 */
[--C-:B------:R-:W-:Y:S01]  /*8be0*/  HADD2.F32 R40, -RZ, R36.reuse.H0_H0 ;  /* 0x20000024ff287230 */ /* 0x100fe20000004100 */
[--C-:B------:R-:W-:Y:S01]  /*8bf0*/  SHF.R.U32.HI R56, RZ, 0x10, R65.reuse ;  /* 0x00000010ff387819 */ /* 0x100fe20000011641 */
[----:B------:R-:W-:Y:S01]  /*8c00*/  HADD2.F32 R43, -RZ, R36.H1_H1 ;  /* 0x30000024ff2b7230 */ /* 0x000fe20000004100 */
[----:B------:R-:W-:Y:S01]  /*8c10*/  SHF.R.U64 R51, R64, 0x10, R65 ;  /* 0x0000001040337819 */ /* 0x000fe20000001241 */
        /* <DEDUP_REMOVED lines=15> */
[----:B------:R-:W-:Y:S01]  /*8d10*/  SHF.R.U32.HI R66, RZ, 0x10, R67 ;  /* 0x00000010ff427819 */ /* 0x000fe20000011643 */
[-C--:B------:R-:W-:Y:S01]  /*8d20*/  FFMA.FTZ R39, R39, R56.reuse, -R64 ;  /* 0x0000003827277223 */ /* 0x080fe20000010840 */
[----:B------:R-:W-:Y:S01]  /*8d30*/  FFMA.FTZ R40, R43, R56, R58 ;  /* 0x000000382b287223 */ /* 0x000fe2000001003a */
[----:B------:R-:W-:Y:S01]  /*8d40*/  HADD2.F32 R59, -RZ, R158.H1_H1 ;  /* 0x3000009eff3b7230 */ /* 0x000fe20000004100 */
[----:B------:R-:W-:Y:S01]  /*8d50*/  SHF.R.U64 R52, R76, 0x10, R77 ;  /* 0x000000104c347819 */ /* 0x000fe2000000124d */
[--C-:B------:R-:W-:Y:S01]  /*8d60*/  HADD2.F32 R56, -RZ, R55.reuse.H0_H0 ;  /* 0x20000037ff387230 */ /* 0x100fe20000004100 */
[----:B------:R-:W-:Y:S01]  /*8d70*/  F2FP.F16.F32.PACK_AB R39, R39, R36 ;  /* 0x000000242727723e */ /* 0x000fe200000000ff */
[----:B------:R-:W-:-:S02]  /*8d80*/  HADD2.F32 R55, -RZ, R55.H1_H1 ;  /* 0x30000037ff377230 */ /* 0x000fc40000004100 */
[----:B------:R-:W-:Y:S02]  /*8d90*/  HADD2.F32 R64, -RZ, R78.H0_H0 ;  /* 0x2000004eff407230 */ /* 0x000fe40000004100 */
[----:B------:R-:W-:Y:S02]  /*8da0*/  HADD2.F32 R57, -RZ, R156.H1_H1 ;  /* 0x3000009cff397230 */ /* 0x000fe40000004100 */
[--C-:B------:R-:W-:Y:S02]  /*8db0*/  HADD2.F32 R43, -RZ, R41.reuse.H0_H0 ;  /* 0x20000029ff2b7230 */ /* 0x100fe40000004100 */
[----:B------:R-:W-:Y:S01]  /*8dc0*/  FMUL.FTZ R68, R55, R64 ;  /* 0x0000004037447220 */ /* 0x000fe20000410000 */
[----:B------:R-:W-:Y:S02]  /*8dd0*/  HADD2.F32 R58, -RZ, R66.H0_H0 ;  /* 0x20000042ff3a7230 */ /* 0x000fe40000004100 */
[----:B------:R-:W-:Y:S01]  /*8de0*/  FMUL.FTZ R66, R56, R59 ;  /* 0x0000003b38427220 */ /* 0x000fe20000410000 */
[----:B------:R-:W-:-:S02]  /*8df0*/  HADD2.F32 R41, -RZ, R41.H1_H1 ;  /* 0x30000029ff297230 */ /* 0x000fc40000004100 */
[C---:B------:R-:W-:Y:S01]  /*8e00*/  FMUL.FTZ R59, R43.reuse, R59 ;  /* 0x0000003b2b3b7220 */ /* 0x040fe20000410000 */
[----:B------:R-:W-:Y:S02]  /*8e10*/  HADD2.F32 R160, -RZ, R160.H0_H0 ;  /* 0x200000a0ffa07230 */ /* 0x000fe40000004100 */
[-C--:B------:R-:W-:Y:S01]  /*8e20*/  FFMA.FTZ R66, R43, R57.reuse, -R66 ;  /* 0x000000392b427223 */ /* 0x080fe20000010842 */
[----:B------:R-:W-:Y:S02]  /*8e30*/  HADD2.F32 R43, -RZ, R54.H0_H0 ;  /* 0x20000036ff2b7230 */ /* 0x000fe40000004100 */
[C---:B------:R-:W-:Y:S01]  /*8e40*/  FMUL.FTZ R64, R41.reuse, R64 ;  /* 0x0000004029407220 */ /* 0x040fe20000410000 */
[----:B------:R-:W-:Y:S01]  /*8e50*/  FFMA.FTZ R67, R41, R58, -R68 ;  /* 0x0000003a29437223 */ /* 0x000fe20000010844 */
[----:B------:R-:W-:Y:S02]  /*8e60*/  HADD2.F32 R41, -RZ, R53.H0_H0 ;  /* 0x20000035ff297230 */ /* 0x000fe40000004100 */
[----:B------:R-:W-:Y:S01]  /*8e70*/  FFMA.FTZ R65, R56, R57, R59 ;  /* 0x0000003938417223 */ /* 0x000fe2000001003b */
[----:B------:R-:W-:-:S02]  /*8e80*/  HADD2.F32 R52, -RZ, R52.H0_H0 ;  /* 0x20000034ff347230 */ /* 0x000fc40000004100 */
[----:B------:R-:W-:Y:S01]  /*8e90*/  FFMA.FTZ R68, R55, R58, R64 ;  /* 0x0000003a37447223 */ /* 0x000fe20000010040 */
[----:B------:R-:W-:Y:S02]  /*8ea0*/  HADD2.F32 R54, -RZ, R54.H1_H1 ;  /* 0x30000036ff367230 */ /* 0x000fe40000004100 */
[-C--:B------:R-:W-:Y:S01]  /*8eb0*/  FMUL.FTZ R58, R43, R160.reuse ;  /* 0x000000a02b3a7220 */ /* 0x080fe20000410000 */
[----:B------:R-:W-:Y:S02]  /*8ec0*/  HADD2.F32 R56, -RZ, R157.H0_H0 ;  /* 0x2000009dff387230 */ /* 0x000fe40000004100 */
[----:B------:R-:W-:Y:S01]  /*8ed0*/  FMUL.FTZ R160, R41, R160 ;  /* 0x000000a029a07220 */ /* 0x000fe20000410000 */
[----:B------:R-:W-:Y:S02]  /*8ee0*/  HADD2.F32 R53, -RZ, R53.H1_H1 ;  /* 0x30000035ff357230 */ /* 0x000fe40000004100 */
[----:B------:R-:W-:Y:S01]  /*8ef0*/  FMUL.FTZ R64, R54, R52 ;  /* 0x0000003436407220 */ /* 0x000fe20000410000 */
[----:B------:R-:W-:-:S02]  /*8f00*/  HADD2.F32 R51, -RZ, R51.H0_H0 ;  /* 0x20000033ff337230 */ /* 0x000fc40000004100 */
[-C--:B------:R-:W-:Y:S01]  /*8f10*/  FFMA.FTZ R160, R43, R56.reuse, R160 ;  /* 0x000000382ba07223 */ /* 0x080fe200000100a0 */
[----:B------:R-:W-:Y:S01]  /*8f20*/  FFMA.FTZ R58, R41, R56, -R58 ;  /* 0x00000038293a7223 */ /* 0x000fe2000001083a */
[C---:B------:R-:W-:Y:S01]  /*8f30*/  FMUL.FTZ R57, R53.reuse, R52 ;  /* 0x0000003435397220 */ /* 0x040fe20000410000 */
[----:B------:R-:W-:Y:S02]  /*8f40*/  HADD2.F32 R43, -RZ, R42.H0_H0 ;  /* 0x2000002aff2b7230 */ /* 0x000fe40000004100 */
[-C--:B------:R-:W-:Y:S01]  /*8f50*/  FFMA.FTZ R55, R53, R51.reuse, -R64 ;  /* 0x0000003335377223 */ /* 0x080fe20000010840 */
[----:B------:R-:W-:Y:S02]  /*8f60*/  HADD2.F32 R158, -RZ, R158.H0_H0 ;  /* 0x2000009eff9e7230 */ /* 0x000fe40000004100 */
[----:B------:R-:W-:Y:S01]  /*8f70*/  FFMA.FTZ R57, R54, R51, R57 ;  /* 0x0000003336397223 */ /* 0x000fe20000010039 */
        /* <DEDUP_REMOVED lines=8> */
[----:B------:R-:W-:Y:S02]  /*9000*/  HADD2.F32 R156, -RZ, R156.H0_H0 ;  /* 0x2000009cff9c7230 */ /* 0x000fe40000004100 */
[-C--:B------:R-:W-:Y:S01]  /*9010*/  FMUL.FTZ R59, R42, R53.reuse ;  /* 0x000000352a3b7220 */ /* 0x080fe20000410000 */
[C---:B------:R-:W-:Y:S01]  /*9020*/  FMUL.FTZ R158, R41.reuse, R158 ;  /* 0x0000009e299e7220 */ /* 0x040fe20000410000 */
[----:B------:R-:W-:Y:S01]  /*9030*/  FMUL.FTZ R53, R38, R53 ;  /* 0x0000003526357220 */ /* 0x000fe20000410000 */
[----:B------:R-:W-:-:S02]  /*9040*/  FFMA.FTZ R48, R41, R156, -R48 ;  /* 0x0000009c29307223 */ /* 0x000fc40000010830 */
[----:B------:R-:W-:Y:S01]  /*9050*/  FFMA.FTZ R158, R43, R156, R158 ;  /* 0x0000009c2b9e7223 */ /* 0x000fe2000001009e */
[-C--:B------:R-:W-:Y:S01]  /*9060*/  FFMA.FTZ R59, R38, R51.reuse, -R59 ;  /* 0x00000033263b7223 */ /* 0x080fe2000001083b */
[----:B------:R-:W-:Y:S01]  /*9070*/  FFMA.FTZ R53, R42, R51, R53 ;  /* 0x000000332a357223 */ /* 0x000fe20000010035 */
[----:B------:R-:W-:Y:S01]  /*9080*/  F2FP.F16.F32.PACK_AB R41, R40, R37 ;  /* 0x000000252829723e */ /* 0x000fe200000000ff */
[----:B------:R-:W-:Y:S01]  /*9090*/  IMAD.MOV.U32 R37, RZ, RZ, R39 ;  /* 0x000000ffff257224 */ /* 0x000fe200078e0027 */
[----:B------:R-:W-:Y:S01]  /*90a0*/  F2FP.F16.F32.PACK_AB R43, R68, R65 ;  /* 0x00000041442b723e */ /* 0x000fe200000000ff */
[----:B------:R-:W-:Y:S01]  /*90b0*/  IMAD.MOV.U32 R39, RZ, RZ, R66 ;  /* 0x000000ffff277224 */ /* 0x000fe200078e0042 */
[----:B------:R-:W-:Y:S02]  /*90c0*/  F2FP.F16.F32.PACK_AB R40, R57, R160 ;  /* 0x000000a03928723e */ /* 0x000fe400000000ff */
[----:B------:R-:W-:Y:S02]  /*90d0*/  F2FP.F16.F32.PACK_AB R38, R59, R48 ;  /* 0x000000303b26723e */ /* 0x000fe400000000ff */
[----:B------:R-:W-:-:S07]  /*90e0*/  F2FP.F16.F32.PACK_AB R42, R53, R158 ;  /* 0x0000009e352a723e */ /* 0x000fce00000000ff */
.L_x_2297:
[----:B------:R-:W-:Y:S05]  /*90f0*/  BSYNC B2 ;  /* 0x0000000000027941 */ /* 0x000fea0003800000 */
.L_x_2296:
[----:B--2---:R2:W-:Y:S04]  /*9100*/  STG.E.128 desc[UR56][R44.64], R36 ;  /* 0x000000242c007986 */ /* 0x0045e8000c101d38 */
[----:B---3--:R2:W-:Y:S02]  /*9110*/  @!P0 STG.E.128 desc[UR56][R46.64], R40 ;  /* 0x000000282e008986 */ /* 0x0085e4000c101d38 */
.L_x_2295:
[----:B------:R-:W-:Y:S05]  /*9120*/  BSYNC B1 ;  /* 0x0000000000017941 */ /* 0x000fea0003800000 */
.L_x_2294:
        /* <DEDUP_REMOVED lines=18> */
[----:B------:R-:W-:-:S04]  /*9250*/  LOP3.LUT R37, R36, R223, RZ, 0x3c, !PT ;  /* 0x000000df24257212 */ /* 0x000fc800078e3cff */
[----:B------:R-:W-:-:S04]  /*9260*/  LOP3.LUT R36, R149, 0x7fffe000, RZ, 0xc0, !PT ;  /* 0x7fffe00095247812 */ /* 0x000fc800078ec0ff */
[----:B------:R-:W-:Y:S01]  /*9270*/  IADD3 R36, R37, R36, R198 ;  /* 0x0000002425247210 */ /* 0x000fe20007ffe0c6 */
[----:B------:R-:W-:-:S04]  /*9280*/  IMAD R37, R19, 0x6000, R136 ;  /* 0x0000600013257824 */ /* 0x000fc800078e0288 */
        /* <DEDUP_REMOVED lines=8> */
[----:B------:R-:W-:Y:S01]  /*9310*/  MOV R50, R42 ;  /* 0x0000002a00327202 */ /* 0x000fe20000000f00 */
        /* <DEDUP_REMOVED lines=24> */
[----:B------:R-:W-:Y:S01]  /*94a0*/  HADD2.F32 R37, -RZ, R39.H0_H0 ;  /* 0x20000027ff257230 */ /* 0x000fe20000004100 */
[----:B------:R-:W-:Y:S01]  /*94b0*/  SHF.R.U64 R64, R72, 0x10, R73 ;  /* 0x0000001048407819 */ /* 0x000fe20000001249 */
[----:B------:R-:W-:Y:S02]  /*94c0*/  HADD2.F32 R43, -RZ, R43.H1_H1 ;  /* 0x3000002bff2b7230 */ /* 0x000fe40000004100 */
[-C--:B------:R-:W-:Y:S01]  /*94d0*/  FMUL.FTZ R58, R38, R51.reuse ;  /* 0x00000033263a7220 */ /* 0x080fe20000410000 */
[----:B------:R-:W-:Y:S02]  /*94e0*/  HADD2.F32 R52, -RZ, R74.H0_H0 ;  /* 0x2000004aff347230 */ /* 0x000fe40000004100 */
[----:B------:R-:W-:Y:S01]  /*94f0*/  FMUL.FTZ R51, R37, R51 ;  /* 0x0000003325337220 */ /* 0x000fe20000410000 */
[----:B------:R-:W-:Y:S01]  /*9500*/  HADD2.F32 R39, -RZ, R39.H1_H1 ;  /* 0x30000027ff277230 */ /* 0x000fe20000004100 */
[----:B------:R-:W-:Y:S01]  /*9510*/  SHF.R.U64 R65, R60, 0x10, R61 ;  /* 0x000000103c417819 */ /* 0x000fe2000000123d */
[----:B------:R-:W-:-:S02]  /*9520*/  HADD2.F32 R41, -RZ, R152.H1_H1 ;  /* 0x30000098ff297230 */ /* 0x000fc40000004100 */
[-C--:B------:R-:W-:Y:S01]  /*9530*/  FMUL.FTZ R60, R43, R52.reuse ;  /* 0x000000342b3c7220 */ /* 0x080fe20000410000 */
[----:B------:R-:W-:Y:S02]  /*9540*/  HADD2.F32 R42, -RZ, R62.H0_H0 ;  /* 0x2000003eff2a7230 */ /* 0x000fe40000004100 */
[----:B------:R-:W-:Y:S01]  /*9550*/  FMUL.FTZ R62, R39, R52 ;  /* 0x00000034273e7220 */ /* 0x000fe20000410000 */
[----:B------:R-:W-:Y:S02]  /*9560*/  HADD2.F32 R155, -RZ, R155.H0_H0 ;  /* 0x2000009bff9b7230 */ /* 0x000fe40000004100 */
[-C--:B------:R-:W-:Y:S01]  /*9570*/  FFMA.FTZ R52, R38, R41.reuse, R51 ;  /* 0x0000002926347223 */ /* 0x080fe20000010033 */
[----:B------:R-:W-:Y:S01]  /*9580*/  FFMA.FTZ R58, R37, R41, -R58 ;  /* 0x00000029253a7223 */ /* 0x000fe2000001083a */
[----:B------:R-:W-:Y:S02]  /*9590*/  HADD2.F32 R38, -RZ, R48.H0_H0 ;  /* 0x20000030ff267230 */ /* 0x000fe40000004100 */
[----:B------:R-:W-:Y:S01]  /*95a0*/  FFMA.FTZ R59, R39, R42, -R60 ;  /* 0x0000002a273b7223 */ /* 0x000fe2000001083c */
[----:B------:R-:W-:-:S02]  /*95b0*/  HADD2.F32 R41, -RZ, R64.H0_H0 ;  /* 0x20000040ff297230 */ /* 0x000fc40000004100 */
[----:B------:R-:W-:Y:S01]  /*95c0*/  FFMA.FTZ R61, R43, R42, R62 ;  /* 0x0000002a2b3d7223 */ /* 0x000fe2000001003e */
[----:B------:R-:W-:Y:S02]  /*95d0*/  HADD2.F32 R37, -RZ, R36.H0_H0 ;  /* 0x20000024ff257230 */ /* 0x000fe40000004100 */
[----:B------:R-:W-:Y:S01]  /*95e0*/  FMUL.FTZ R42, R38, R155 ;  /* 0x0000009b262a7220 */ /* 0x000fe20000410000 */
[----:B------:R-:W-:Y:S01]  /*95f0*/  HADD2.F32 R48, -RZ, R48.H1_H1 ;  /* 0x30000030ff307230 */ /* 0x000fe20000004100 */
[----:B------:R-:W-:Y:S01]  /*9600*/  F2FP.F16.F32.PACK_AB R53, R54, R53 ;  /* 0x000000353635723e */ /* 0x000fe200000000ff */
[----:B------:R-:W-:Y:S02]  /*9610*/  HADD2.F32 R36, -RZ, R36.H1_H1 ;  /* 0x30000024ff247230 */ /* 0x000fe40000004100 */
[----:B------:R-:W-:Y:S01]  /*9620*/  FMUL.FTZ R155, R37, R155 ;  /* 0x0000009b259b7220 */ /* 0x000fe20000410000 */
[----:B------:R-:W-:Y:S02]  /*9630*/  HADD2.F32 R153, -RZ, R153.H0_H0 ;  /* 0x20000099ff997230 */ /* 0x000fe40000004100 */
[----:B------:R-:W-:Y:S01]  /*9640*/  FMUL.FTZ R43, R48, R41 ;  /* 0x00000029302b7220 */ /* 0x000fe20000410000 */
[----:B------:R-:W-:-:S02]  /*9650*/  HADD2.F32 R39, -RZ, R65.H0_H0 ;  /* 0x20000041ff277230 */ /* 0x000fc40000004100 */
[C---:B------:R-:W-:Y:S01]  /*9660*/  FMUL.FTZ R41, R36.reuse, R41 ;  /* 0x0000002924297220 */ /* 0x040fe20000410000 */
[----:B------:R-:W-:Y:S02]  /*9670*/  HADD2.F32 R154, -RZ, R154.H0_H0 ;  /* 0x2000009aff9a7230 */ /* 0x000fe40000004100 */
[----:B------:R-:W-:Y:S01]  /*9680*/  FFMA.FTZ R42, R37, R153, -R42 ;  /* 0x00000099252a7223 */ /* 0x000fe2000001082a */
[----:B------:R-:W-:Y:S02]  /*9690*/  HADD2.F32 R37, -RZ, R50.H0_H0 ;  /* 0x20000032ff257230 */ /* 0x000fe40000004100 */
[-C--:B------:R-:W-:Y:S01]  /*96a0*/  FFMA.FTZ R43, R36, R39.reuse, -R43 ;  /* 0x00000027242b7223 */ /* 0x080fe2000001082b */
[----:B------:R-:W-:Y:S01]  /*96b0*/  FFMA.FTZ R48, R48, R39, R41 ;  /* 0x0000002730307223 */ /* 0x000fe20000010029 */
[----:B------:R-:W-:Y:S02]  /*96c0*/  HADD2.F32 R41, -RZ, R57.H0_H0 ;  /* 0x20000039ff297230 */ /* 0x000fe40000004100 */
[----:B------:R-:W-:Y:S01]  /*96d0*/  FFMA.FTZ R155, R38, R153, R155 ;  /* 0x00000099269b7223 */ /* 0x000fe2000001009b */
        /* <DEDUP_REMOVED lines=17> */
[----:B------:R-:W-:Y:S01]  /*97f0*/  F2FP.F16.F32.PACK_AB R38, R40, R51 ;  /* 0x000000332826723e */ /* 0x000fe200000000ff */
[----:B------:R-:W-:Y:S01]  /*9800*/  IMAD.MOV.U32 R40, RZ, RZ, R52 ;  /* 0x000000ffff287224 */ /* 0x000fe200078e0034 */
[----:B------:R-:W-:Y:S01]  /*9810*/  F2FP.F16.F32.PACK_AB R42, R41, R154 ;  /* 0x0000009a292a723e */ /* 0x000fe200000000ff */
[----:B------:R-:W-:Y:S01]  /*9820*/  IMAD.MOV.U32 R41, RZ, RZ, R53 ;  /* 0x000000ffff297224 */ /* 0x000fe200078e0035 */
[----:B------:R-:W-:Y:S02]  /*9830*/  F2FP.F16.F32.PACK_AB R39, R59, R58 ;  /* 0x0000003a3b27723e */ /* 0x000fe400000000ff */
[----:B------:R-:W-:-:S07]  /*9840*/  MOV R43, R61 ;  /* 0x0000003d002b7202 */ /* 0x000fce0000000f00 */
.L_x_2299:
[----:B------:R-:W-:Y:S05]  /*9850*/  BSYNC B1 ;  /* 0x0000000000017941 */ /* 0x000fea0003800000 */
.L_x_2298:
        /* <DEDUP_REMOVED lines=10> */
.L_x_2215:
[----:B------:R-:W2:Y:S02]  /*9900*/  LDL R36, [R1+0x38] ;  /* 0x0000380001247983 */ /* 0x000ea40000100800 */
[----:B--2---:R-:W-:-:S13]  /*9910*/  R2UR UR4, R36 ;  /* 0x00000000240472ca */ /* 0x004fda00000e0000 */
[----:B------:R-:W-:-:S06]  /*9920*/  UISETP.NE.AND UP0, UPT, UR4, 0x3, UPT ;  /* 0x000000030400788c */ /* 0x000fcc000bf05270 */
[----:B------:R-:W-:-:S13]  /*9930*/  PLOP3.LUT P1, PT, PT, PT, UP0, 0x80, 0x0 ;  /* 0x000000000000781c */ /* 0x000fda0003f2f008 */
[----:B------:R-:W-:Y:S05]  /*9940*/  @!P1 BRA `(.L_x_2300) ;  /* 0x0000000000049947 */ /* 0x000fea0003800000 */
[----:B------:R-:W-:Y:S01]  /*9950*/  BPT.TRAP 0x1 ;  /* 0x000000040000795c */ /* 0x000fe20000300000 */
.L_x_2300:
        /* <DEDUP_REMOVED lines=8> */
.L_x_2553:
[----:B------:R-:W-:Y:S05]  /*99e0*/  BSYNC B1 ;  /* 0x0000000000017941 */ /* 0x000fea0003800000 */
.L_x_2301:
        /* <DEDUP_REMOVED lines=20> */
.L_x_2304:
[----:B------:R-:W-:Y:S05]  /*9b30*/  BSYNC B1 ;  /* 0x0000000000017941 */ /* 0x000fea0003800000 */
.L_x_2303:
        /* <DEDUP_REMOVED lines=20> */
.L_x_2248:
[----:B------:R-:W-:Y:S05]  /*9c80*/  BSYNC B0 ;  /* 0x0000000000007941 */ /* 0x000fea0003800000 */
.L_x_2214:
        /* <DEDUP_REMOVED lines=12> */
[----:B------:R-:W-:-:S05]  /*9d50*/  @!P0 VIADD R36, R3, 0x348a0 ;  /* 0x000348a003248836 */ /* 0x000fca0000000000 */
[----:B------:R-:W-:-:S04]  /*9d60*/  @!P0 PRMT R36, RZ, 0x654, R36 ;  /* 0x00000654ff248816 */ /* 0x000fc80000000024 */
[----:B------:R1:W-:Y:S01]  /*9d70*/  @!P0 SYNCS.ARRIVE.TRANS64.RED.A1T0 RZ, [R36+URZ], RZ ;  /* 0x000000ff24ff89a7 */ /* 0x0003e2000810043f */
[----:B------:R-:W-:Y:S05]  /*9d80*/  @!P1 BRA `(.L_x_2306) ;  /* 0x0000000000049947 */ /* 0x000fea0003800000 */
[----:B------:R-:W-:Y:S01]  /*9d90*/  BPT.TRAP 0x1 ;  /* 0x000000040000795c */ /* 0x000fe20000300000 */
.L_x_2306:
[----:B------:R-:W-:Y:S05]  /*9da0*/  BSYNC B0 ;  /* 0x0000000000007941 */ /* 0x000fea0003800000 */
.L_x_2305:
[----:B------:R-:W2:Y:S01]  /*9db0*/  SYNCS.PHASECHK.TRANS64.TRYWAIT P4, [R3+URZ+0x348b0], R0 ;  /* 0x0348b000030075a7 */ /* 0x000ea2000808017f */
[----:B-1----:R-:W-:Y:S01]  /*9dc0*/  LEA R36, R19, R30, 0xe ;  /* 0x0000001e13247211 */ /* 0x002fe200078e70ff */
[----:B------:R-:W-:Y:S01]  /*9dd0*/  ULDC.64 UR60, c[0x0][0x318] ;  /* 0x0000c600003c7ab9 */ /* 0x000fe20000000a00 */
[----:B------:R-:W-:Y:S01]  /*9de0*/  ULDC.64 UR58, c[0x0][0x308] ;  /* 0x0000c200003a7ab9 */ /* 0x000fe20000000a00 */
[----:B------:R-:W-:Y:S01]  /*9df0*/  BSSY B0, `(.L_x_2307) ;  /* 0x0000004000007945 */ /* 0x000fe20003800000 */
[----:B------:R-:W-:Y:S01]  /*9e00*/  ISETP.GE.AND P1, PT, R184, R4, PT ;  /* 0x00000004b800720c */ /* 0x000fe20003f26270 */
[----:B------:R-:W-:Y:S02]  /*9e10*/  IMAD.IADD R38, R122, 0x1, R36 ;  /* 0x000000017a267824 */ /* 0x000fe400078e0224 */
[----:B--2---:R-:W-:Y:S10]  /*9e20*/  @!P4 BRA `(.L_x_2308) ;  /* 0x0000019c00c0c947 */ /* 0x004ff40003800000 */
.L_x_2554:
[----:B------:R-:W-:Y:S05]  /*9e30*/  BSYNC B0 ;  /* 0x0000000000007941 */ /* 0x000fea0003800000 */
.L_x_2307:
[----:B------:R-:W-:Y:S01]  /*9e40*/  BSSY B0, `(.L_x_2309) ;  /* 0x000001a000007945 */ /* 0x000fe20003800000 */
[----:B01----:R-:W-:Y:S01]  /*9e50*/  IMAD R0, R36, 0x2, R113 ;  /* 0x0000000224007824 */ /* 0x003fe200078e0271 */
[----:B------:R-:W-:Y:S01]  /*9e60*/  LEA R48, R38, R113, 0x1 ;  /* 0x0000007126307211 */ /* 0x000fe200078e08ff */
[----:B------:R-:W-:Y:S01]  /*9e70*/  IMAD.WIDE R44, R2, 0x80, R116 ;  /* 0x00000080022c7825 */ /* 0x000fe200078e0274 */
[----:B------:R-:W-:Y:S06]  /*9e80*/  @P1 BRA `(.L_x_2310) ;  /* 0x0000000000541947 */ /* 0x000fec0003800000 */
[----:B------:R-:W-:Y:S01]  /*9e90*/  IMAD R39, R45, UR60, RZ ;  /* 0x0000003c2d277c24 */ /* 0x000fe2000f8e02ff */
[----:B------:R-:W-:Y:S01]  /*9ea0*/  ULDC UR4, c[0x0][0x310] ;  /* 0x0000c40000047ab9 */ /* 0x000fe20000000800 */
[----:B------:R-:W-:Y:S01]  /*9eb0*/  IMAD.MOV.U32 R36, RZ, RZ, R100 ;  /* 0x000000ffff247224 */ /* 0x000fe200078e0064 */
[----:B------:R-:W-:Y:S01]  /*9ec0*/  ISETP.GE.AND P4, PT, R22, UR4, PT ;  /* 0x0000000416007c0c */ /* 0x000fe2000bf86270 */
        /* <DEDUP_REMOVED lines=17> */
.L_x_2310:
[----:B------:R-:W-:Y:S05]  /*9fe0*/  BSYNC B0 ;  /* 0x0000000000007941 */ /* 0x000fea0003800000 */
.L_x_2309:
[----:B------:R-:W-:Y:S01]  /*9ff0*/  ISETP.GE.AND P1, PT, R209, R4, PT ;  /* 0x00000004d100720c */ /* 0x000fe20003f26270 */
[----:B------:R-:W-:-:S12]  /*a000*/  BSSY B0, `(.L_x_2311) ;  /* 0x0000018000007945 */ /* 0x000fd80003800000 */
[----:B------:R-:W-:Y:S05]  /*a010*/  @P1 BRA `(.L_x_2312) ;  /* 0x0000000000581947 */ /* 0x000fea0003800000 */
[----:B0-----:R-:W-:Y:S01]  /*a020*/  IADD3 R39, P1, R44, 0x40, RZ ;  /* 0x000000402c277810 */ /* 0x001fe20007f3e0ff */
[----:B------:R-:W-:Y:S01]  /*a030*/  IMAD.MOV.U32 R4, RZ, RZ, R100 ;  /* 0x000000ffff047224 */ /* 0x000fe200078e0064 */
[----:B------:R-:W-:Y:S02]  /*a040*/  ULDC UR4, c[0x0][0x310] ;  /* 0x0000c40000047ab9 */ /* 0x000fe40000000800 */
[----:B------:R-:W-:Y:S01]  /*a050*/  ISETP.GE.AND P4, PT, R22, UR4, PT ;  /* 0x0000000416007c0c */ /* 0x000fe2000bf86270 */
        /* <DEDUP_REMOVED lines=18> */
.L_x_2312:
[----:B------:R-:W-:Y:S05]  /*a180*/  BSYNC B0 ;  /* 0x0000000000007941 */ /* 0x000fea0003800000 */
.L_x_2311:
[----:B------:R-:W-:Y:S01]  /*a190*/  @!PT LDS RZ, [RZ] ;  /* 0x00000000fffff984 */ /* 0x000fe20000000800 */
[----:B------:R-:W-:Y:S01]  /*a1a0*/  @!PT LDS RZ, [RZ] ;  /* 0x00000000fffff984 */ /* 0x000fe20000000800 */
[----:B------:R-:W-:Y:S01]  /*a1b0*/  @!PT LDS RZ, [RZ] ;  /* 0x00000000fffff984 */ /* 0x000fe20000000800 */
[----:B------:R-:W-:Y:S01]  /*a1c0*/  @!PT LDS RZ, [RZ] ;  /* 0x00000000fffff984 */ /* 0x000fe20000000800 */
[----:B------:R1:W-:Y:S06]  /*a1d0*/  MEMBAR.ALL.CTA ;  /* 0x0000000000007992 */ /* 0x0003ec0000008000 */
[----:B-1----:R-:W1:Y:S02]  /*a1e0*/  FENCE.VIEW.ASYNC.S ;  /* 0x00000000000073c6 */ /* 0x002e640000000000 */
[----:B-1----:R1:W-:Y:S01]  /*a1f0*/  BAR.SYNC.DEFER_BLOCKING R151, 0x80 ;  /* 0x000200970000751d */ /* 0x0023e20000010000 */
[----:B------:R-:W-:Y:S01]  /*a200*/  ISETP.NE.AND P4, PT, R115, RZ, PT ;  /* 0x000000ff7300720c */ /* 0x000fe20003f85270 */
[----:B------:R-:W-:-:S02]  /*a210*/  VIADD R19, R19, 0x1 ;  /* 0x0000000113137836 */ /* 0x000fc40000000000 */
[----:B------:R-:W-:-:S03]  /*a220*/  @!P0 VIADD R3, R3, 0x348c0 ;  /* 0x000348c003038836 */ /* 0x000fc60000000000 */
[C---:B------:R-:W-:Y:S02]  /*a230*/  ISETP.NE.AND P1, PT, R19.reuse, 0x2, PT ;  /* 0x000000021300780c */ /* 0x040fe40003f25270 */
[----:B------:R-:W-:Y:S02]  /*a240*/  @!P0 PRMT R3, RZ, 0x654, R3 ;  /* 0x00000654ff038816 */ /* 0x000fe40000000003 */
[----:B------:R-:W-:Y:S02]  /*a250*/  SEL R0, RZ, 0x1, P1 ;  /* 0x00000001ff007807 */ /* 0x000fe40000800000 */
[----:B------:R-:W-:Y:S02]  /*a260*/  SEL R19, R19, RZ, P1 ;  /* 0x000000ff13137207 */ /* 0x000fe40000800000 */
[----:B------:R-:W-:Y:S01]  /*a270*/  LOP3.LUT R189, R189, R0, RZ, 0x3c, !PT ;  /* 0x00000000bdbd7212 */ /* 0x000fe200078e3cff */
[----:B------:R1:W-:Y:S01]  /*a280*/  @!P0 SYNCS.ARRIVE.TRANS64.RED.A1T0 RZ, [R3+URZ], RZ ;  /* 0x000000ff03ff89a7 */ /* 0x0003e2000810043f */
[----:B------:R-:W-:Y:S01]  /*a290*/  PLOP3.LUT P0, PT, PT, PT, PT, 0x8, 0x0 ;  /* 0x000000000000781c */ /* 0x000fe20003f0e170 */
[----:B------:R-:W-:-:S12]  /*a2a0*/  @P4 BRA `(.L_x_2313) ;  /* 0xffffff8400084947 */ /* 0x000fd8000383ffff */
.L_x_2209:
[----:B------:R-:W-:Y:S01]  /*a2b0*/  BSSY B0, `(.L_x_2314) ;  /* 0x000002c000007945 */ /* 0x000fe20003800000 */
[----:B------:R-:W-:Y:S02]  /*a2c0*/  ISETP.GE.AND P2, PT, R150, 0x1, PT ;  /* 0x000000019600780c */ /* 0x000fe40003f46270 */
[----:B-1----:R-:W-:Y:S02]  /*a2d0*/  CS2R R2, SRZ ;  /* 0x0000000000027805 */ /* 0x002fe4000001ff00 */
[----:B------:R-:W-:Y:S02]  /*a2e0*/  PLOP3.LUT P1, PT, PT, PT, PT, 0x80, 0x0 ;  /* 0x000000000000781c */ /* 0x000fe40003f2f070 */
[----:B------:R-:W-:Y:S02]  /*a2f0*/  CS2R R86, SRZ ;  /* 0x0000000000567805 */ /* 0x000fe4000001ff00 */
[----:B------:R-:W-:Y:S02]  /*a300*/  MOV R0, RZ ;  /* 0x000000ff00007202 */ /* 0x000fe40000000f00 */
[----:B------:R-:W-:-:S02]  /*a310*/  CS2R R84, SRZ ;  /* 0x0000000000547805 */ /* 0x000fc4000001ff00 */
[----:B------:R-:W-:Y:S02]  /*a320*/  CS2R R82, SRZ ;  /* 0x0000000000527805 */ /* 0x000fe4000001ff00 */
[----:B------:R-:W-:Y:S01]  /*a330*/  CS2R R80, SRZ ;  /* 0x0000000000507805 */ /* 0x000fe2000001ff00 */
[----:B------:R-:W-:Y:S01]  /*a340*/  IMAD.MOV.U32 R35, RZ, RZ, RZ ;  /* 0x000000ffff237224 */ /* 0x000fe200078e00ff */
[----:B------:R-:W-:Y:S01]  /*a350*/  CS2R R76, SRZ ;  /* 0x00000000004c7805 */ /* 0x000fe2000001ff00 */
[----:B------:R-:W-:Y:S01]  /*a360*/  IMAD.MOV.U32 R78, RZ, RZ, RZ ;  /* 0x000000ffff4e7224 */ /* 0x000fe200078e00ff */
[----:B------:R-:W-:Y:S02]  /*a370*/  CS2R R32, SRZ ;  /* 0x0000000000207805 */ /* 0x000fe4000001ff00 */
[----:B------:R-:W-:Y:S01]  /*a380*/  MOV R74, RZ ;  /* 0x000000ff004a7202 */ /* 0x000fe20000000f00 */
[----:B------:R-:W-:Y:S01]  /*a390*/  IMAD.MOV.U32 R73, RZ, RZ, RZ ;  /* 0x000000ffff497224 */ /* 0x000fe200078e00ff */
[----:B------:R-:W-:Y:S01]  /*a3a0*/  CS2R R30, SRZ ;  /* 0x00000000001e7805 */ /* 0x000fe2000001ff00 */
[----:B------:R-:W-:Y:S01]  /*a3b0*/  IMAD.MOV.U32 R70, RZ, RZ, RZ ;  /* 0x000000ffff467224 */ /* 0x000fe200078e00ff */
        /* <DEDUP_REMOVED lines=11> */
[----:B0-----:R-:W-:Y:S02]  /*a470*/  CS2R R46, SRZ ;  /* 0x00000000002e7805 */ /* 0x001fe4000001ff00 */
[----:B--2---:R-:W-:-:S02]  /*a480*/  CS2R R44, SRZ ;  /* 0x00000000002c7805 */ /* 0x004fc4000001ff00 */
[----:B------:R-:W-:Y:S02]  /*a490*/  CS2R R42, SRZ ;  /* 0x00000000002a7805 */ /* 0x000fe4000001ff00 */
[----:B------:R-:W-:Y:S02]  /*a4a0*/  CS2R R40, SRZ ;  /* 0x0000000000287805 */ /* 0x000fe4000001ff00 */
[----:B------:R-:W-:Y:S02]  /*a4b0*/  CS2R R38, SRZ ;  /* 0x0000000000267805 */ /* 0x000fe4000001ff00 */
[----:B------:R-:W-:Y:S02]  /*a4c0*/  CS2R R36, SRZ ;  /* 0x0000000000247805 */ /* 0x000fe4000001ff00 */
[----:B------:R-:W-:Y:S01]  /*a4d0*/  MOV R91, RZ ;  /* 0x000000ff005b7202 */ /* 0x000fe20000000f00 */
[----:B------:R-:W-:Y:S01]  /*a4e0*/  IMAD.MOV.U32 R88, RZ, RZ, RZ ;  /* 0x000000ffff587224 */ /* 0x000fe200078e00ff */
[----:B------:R-:W-:Y:S01]  /*a4f0*/  MOV R93, RZ ;  /* 0x000000ff005d7202 */ /* 0x000fe20000000f00 */
[----:B------:R-:W-:Y:S01]  /*a500*/  IMAD.MOV.U32 R26, RZ, RZ, RZ ;  /* 0x000000ffff1a7224 */ /* 0x000fe200078e00ff */
[----:B------:R-:W-:Y:S01]  /*a510*/  CS2R R10, SRZ ;  /* 0x00000000000a7805 */ /* 0x000fe2000001ff00 */
[----:B------:R-:W-:-:S02]  /*a520*/  IMAD.MOV.U32 R28, RZ, RZ, RZ ;  /* 0x000000ffff1c7224 */ /* 0x000fc400078e00ff */
[----:B------:R-:W-:Y:S01]  /*a530*/  IMAD.MOV.U32 R95, RZ, RZ, RZ ;  /* 0x000000ffff5f7224 */ /* 0x000fe200078e00ff */
[----:B------:R-:W-:Y:S06]  /*a540*/  @P0 BRA `(.L_x_2315) ;  /* 0x0000000000080947 */ /* 0x000fec0003800000 */
[----:B------:R-:W0:Y:S02]  /*a550*/  FENCE.VIEW.ASYNC.G ;  /* 0x00000000000073c6 */ /* 0x000e240000000100 */
[----:B0-----:R-:W-:Y:S06]  /*a560*/  BAR.ARV 0xc, 0x120 ;  /* 0x0304800000007b1d */ /* 0x001fec0000002000 */
.L_x_2315:
[----:B------:R-:W-:Y:S05]  /*a570*/  BSYNC B0 ;  /* 0x0000000000007941 */ /* 0x000fea0003800000 */
.L_x_2314:
[----:B------:R-:W-:Y:S01]  /*a580*/  MOV R89, RZ ;  /* 0x000000ff00597202 */ /* 0x000fe20000000f00 */
[----:B------:R-:W-:Y:S01]  /*a590*/  IMAD.MOV.U32 R24, RZ, RZ, RZ ;  /* 0x000000ffff187224 */ /* 0x000fe200078e00ff */
[----:B------:R-:W-:Y:S06]  /*a5a0*/  @!P2 BRA `(.L_x_2316) ;  /* 0x000001140070a947 */ /* 0x000fec0003800000 */
[----:B------:R-:W2:Y:S04]  /*a5b0*/  LDL R4, [R1+0x3c] ;  /* 0x00003c0001047983 */ /* 0x000ea80000100800 */
[----:B------:R-:W0:Y:S02]  /*a5c0*/  SHFL.IDX PT, R0, R224, RZ, 0x1f ;  /* 0x00001fffe0007589 */ /* 0x000e2400000e0000 */
[----:B0-----:R-:W-:-:S04]  /*a5d0*/  LEA.HI R2, R0, R0, RZ, 0x1 ;  /* 0x0000000000027211 */ /* 0x001fc800078f08ff */
[----:B------:R-:W-:-:S05]  /*a5e0*/  LOP3.LUT R3, R2, 0x1e, RZ, 0xc0, !PT ;  /* 0x0000001e02037812 */ /* 0x000fca00078ec0ff */
[----:B------:R-:W-:Y:S01]  /*a5f0*/  IMAD.IADD R3, R0, 0x1, -R3 ;  /* 0x0000000100037824 */ /* 0x000fe200078e0a03 */
[----:B--2---:R-:W-:-:S13]  /*a600*/  R2UR UR4, R4 ;  /* 0x00000000040472ca */ /* 0x004fda00000e0000 */
[----:B------:R-:W-:Y:S02]  /*a610*/  MOV R0, UR4 ;  /* 0x0000000400007c02 */ /* 0x000fe40008000f00 */
[----:B------:R-:W-:Y:S02]  /*a620*/  LEA R3, R3, UR4, 0xd ;  /* 0x0000000403037c11 */ /* 0x000fe4000f8e68ff */
[----:B------:R-:W-:Y:S02]  /*a630*/  LOP3.LUT P0, RZ, R0, 0x3ff, RZ, 0xc0, !PT ;  /* 0x000003ff00ff7812 */ /* 0x000fe4000780c0ff */
[----:B------:R-:W-:Y:S02]  /*a640*/  SHF.R.U32.HI R2, RZ, 0x4, R3 ;  /* 0x00000004ff027819 */ /* 0x000fe40000011603 */
[----:B------:R-:W-:Y:S02]  /*a650*/  P2R R24, PR, RZ, 0x1 ;  /* 0x00000001ff187803 */ /* 0x000fe40000000000 */
[----:B------:R-:W-:-:S07]  /*a660*/  LOP3.LUT R2, R2, 0x3fff, RZ, 0xc0, !PT ;  /* 0x00003fff02027812 */ /* 0x000fce00078ec0ff */
        /* <DEDUP_REMOVED lines=17> */
.L_x_2317:
        /* <DEDUP_REMOVED lines=12> */
.L_x_2321:
[----:B-1----:R1:W2:Y:S02]  /*a840*/  SYNCS.PHASECHK.TRANS64.TRYWAIT P0, [R18+URZ+0x34800], R3 ;  /* 0x03480003120075a7 */ /* 0x0022a4000800017f */
[----:B--2---:R-:W-:Y:S05]  /*a850*/  @!P0 NANOSLEEP.SYNCS 0x989680 ;  /* 0x009896800000895d */ /* 0x004fea0003900000 */
[----:B------:R-:W2:Y:S02]  /*a860*/  @!P0 SYNCS.PHASECHK.TRANS64 P0, [R18+URZ+0x34800], R3 ;  /* 0x03480003120085a7 */ /* 0x000ea4000800007f */
[----:B--2---:R-:W-:Y:S05]  /*a870*/  @!P0 BRA `(.L_x_2321) ;  /* 0xfffffffc00f08947 */ /* 0x004fea000383ffff */
.L_x_2320:
[----:B------:R-:W-:Y:S05]  /*a880*/  BSYNC B0 ;  /* 0x0000000000007941 */ /* 0x000fea0003800000 */
.L_x_2319:
[----:B------:R-:W-:Y:S05]  /*a890*/  BRA `(.L_x_2322) ;  /* 0x0000006c00147947 */ /* 0x000fea0003800000 */
.L_x_2318:
[----:B------:R-:W0:Y:S01]  /*a8a0*/  LDC.64 R70, c[0x0][0x3d8] ;  /* 0x0000f600ff467b82 */ /* 0x000e220000000a00 */
[----:B-----5:R-:W-:Y:S01]  /*a8b0*/  SHF.R.S32.HI R3, RZ, 0x1f, R146 ;  /* 0x0000001fff037819 */ /* 0x020fe20000011492 */
[--C-:B------:R-:W-:Y:S01]  /*a8c0*/  IMAD.MOV.U32 R4, RZ, RZ, R16.reuse ;  /* 0x000000ffff047224 */ /* 0x100fe200078e0010 */
[----:B------:R-:W-:Y:S02]  /*a8d0*/  ISETP.NE.AND P4, PT, R24, RZ, PT ;  /* 0x000000ff1800720c */ /* 0x000fe40003f85270 */
[----:B------:R-:W-:Y:S02]  /*a8e0*/  SHF.R.S32.HI R5, RZ, 0x1f, R16 ;  /* 0x0000001fff057819 */ /* 0x000fe40000011410 */
[----:B------:R-:W-:Y:S01]  /*a8f0*/  SHF.R.S32.HI R9, RZ, 0x1f, R22 ;  /* 0x0000001fff097819 */ /* 0x000fe20000011416 */
[----:B------:R-:W1:Y:S01]  /*a900*/  LDC.64 R12, c[0x0][0x3e8] ;  /* 0x0000fa00ff0c7b82 */ /* 0x000e620000000a00 */
[----:B------:R-:W-:Y:S01]  /*a910*/  MOV R8, R22 ;  /* 0x0000001600087202 */ /* 0x000fe20000000f00 */
[-C--:B0-----:R-:W-:Y:S01]  /*a920*/  IMAD R0, R3, R70.reuse, RZ ;  /* 0x0000004603007224 */ /* 0x081fe200078e02ff */
[----:B------:R-:W-:Y:S01]  /*a930*/  SHF.L.U32 R73, R70, 0x6, RZ ;  /* 0x0000000646497819 */ /* 0x000fe200000006ff */
[----:B------:R-:W-:-:S02]  /*a940*/  IMAD R6, R210, R70, RZ ;  /* 0x00000046d2067224 */ /* 0x000fc400078e02ff */
[----:B------:R-:W-:-:S04]  /*a950*/  IMAD.WIDE.U32 R52, R146, R70, RZ ;  /* 0x0000004692347225 */ /* 0x000fc800078e00ff */
[----:B-1----:R-:W-:Y:S02]  /*a960*/  IMAD R3, R3, R12, RZ ;  /* 0x0000000c03037224 */ /* 0x002fe400078e02ff */
[-C--:B------:R-:W-:Y:S02]  /*a970*/  IMAD R78, R184, R71.reuse, R6 ;  /* 0x00000047b84e7224 */ /* 0x080fe400078e0206 */
[----:B------:R-:W-:Y:S01]  /*a980*/  IMAD R75, R146, R71, R0 ;  /* 0x00000047924b7224 */ /* 0x000fe200078e0200 */
[----:B------:R-:W-:Y:S01]  /*a990*/  SHF.L.U64.HI R71, R70, 0x6, R71 ;  /* 0x0000000646477819 */ /* 0x000fe20000010247 */
[----:B------:R-:W-:Y:S02]  /*a9a0*/  IMAD R3, R146, R13, R3 ;  /* 0x0000000d92037224 */ /* 0x000fe400078e0203 */
[----:B------:R-:W-:-:S04]  /*a9b0*/  IMAD.WIDE.U32 R6, R184, R70, R4 ;  /* 0x00000046b8067225 */ /* 0x000fc800078e0004 */
[----:B------:R-:W-:Y:S01]  /*a9c0*/  IMAD.WIDE.U32 R10, R184, R70, R8 ;  /* 0x00000046b80a7225 */ /* 0x000fe200078e0008 */
[----:B------:R-:W-:Y:S02]  /*a9d0*/  IADD3 R74, P0, R6, R52, RZ ;  /* 0x00000034064a7210 */ /* 0x000fe40007f1e0ff */
[----:B------:R-:W-:Y:S01]  /*a9e0*/  SHF.L.U64.HI R70, R12, 0x6, R13 ;  /* 0x000000060c467819 */ /* 0x000fe2000001020d */
[----:B------:R-:W-:Y:S01]  /*a9f0*/  IMAD R14, R210, R12, RZ ;  /* 0x0000000cd20e7224 */ /* 0x000fe200078e02ff */
[----:B------:R-:W-:Y:S01]  /*aa00*/  IADD3 R68, P2, R10, R52, RZ ;  /* 0x000000340a447210 */ /* 0x000fe20007f5e0ff */
[----:B------:R-:W-:-:S04]  /*aa10*/  IMAD.WIDE.U32 R146, R146, R12, RZ ;  /* 0x0000000c92927225 */ /* 0x000fc800078e00ff */
[----:B------:R-:W-:-:S04]  /*aa20*/  IMAD.WIDE.U32 R4, R184, R12, R4 ;  /* 0x0000000cb8047225 */ /* 0x000fc800078e0004 */
[----:B------:R-:W-:Y:S01]  /*aa30*/  IMAD.WIDE.U32 R8, R184, R12, R8 ;  /* 0x0000000cb8087225 */ /* 0x000fe200078e0008 */
[----:B------:R-:W-:-:S03]  /*aa40*/  IADD3 R79, P1, R4, R146, RZ ;  /* 0x00000092044f7210 */ /* 0x000fc60007f3e0ff */
[----:B------:R-:W-:Y:S01]  /*aa50*/  IMAD.IADD R75, R75, 0x1, R53 ;  /* 0x000000014b4b7824 */ /* 0x000fe200078e0235 */
[----:B------:R-:W-:Y:S01]  /*aa60*/  IADD3 R69, P3, R8, R146, RZ ;  /* 0x0000009208457210 */ /* 0x000fe20007f7e0ff */
[----:B------:R-:W-:Y:S02]  /*aa70*/  IMAD R14, R184, R13, R14 ;  /* 0x0000000db80e7224 */ /* 0x000fe400078e020e */
[----:B------:R-:W-:Y:S01]  /*aa80*/  IMAD.IADD R77, R3, 0x1, R147 ;  /* 0x00000001034d7824 */ /* 0x000fe200078e0293 */
[C---:B------:R-:W-:Y:S01]  /*aa90*/  IADD3.X R76, R75.reuse, R7, R78, P0, !PT ;  /* 0x000000074b4c7210 */ /* 0x040fe200007fe44e */
[----:B------:R-:W-:Y:S01]  /*aaa0*/  IMAD.SHL.U32 R72, R12, 0x40, RZ ;  /* 0x000000400c487824 */ /* 0x000fe200078e00ff */
[----:B------:R-:W-:Y:S02]  /*aab0*/  IADD3.X R78, R75, R78, R11, P2, !PT ;  /* 0x0000004e4b4e7210 */ /* 0x000fe400017fe40b */
[C---:B------:R-:W-:Y:S02]  /*aac0*/  IADD3.X R81, R77.reuse, R5, R14, P1, !PT ;  /* 0x000000054d517210 */ /* 0x040fe40000ffe40e */
[----:B------:R-:W-:Y:S01]  /*aad0*/  IADD3.X R83, R77, R14, R9, P3, !PT ;  /* 0x0000000e4d537210 */ /* 0x000fe20001ffe409 */
        /* <DEDUP_REMOVED lines=17> */
.L_x_2323:
[----:B------:R-:W0:Y:S01]  /*abf0*/  LDC.64 R12, c[0x0][0x3d8] ;  /* 0x0000f600ff0c7b82 */ /* 0x000e220000000a00 */
[----:B------:R-:W-:Y:S01]  /*ac00*/  SHF.R.S32.HI R3, RZ, 0x1f, R193 ;  /* 0x0000001fff037819 */ /* 0x000fe200000114c1 */
[----:B------:R-:W-:Y:S01]  /*ac10*/  ULDC.U8 UR4, c[0x0][0x3f0] ;  /* 0x0000fc0000047ab9 */ /* 0x000fe20000000000 */
[----:B------:R-:W-:Y:S01]  /*ac20*/  BSSY B0, `(.L_x_2324) ;  /* 0x0000684000007945 */ /* 0x000fe20003800000 */
[----:B------:R-:W-:-:S04]  /*ac30*/  ISETP.NE.AND P0, PT, RZ, UR4, PT ;  /* 0x00000004ff007c0c */ /* 0x000fc8000bf05270 */
[----:B------:R-:W1:Y:S01]  /*ac40*/  LDC.64 R10, c[0x0][0x3e8] ;  /* 0x0000fa00ff0a7b82 */ /* 0x000e620000000a00 */
[-C--:B0-----:R-:W-:Y:S02]  /*ac50*/  IMAD R0, R3, R12.reuse, RZ ;  /* 0x0000000c03007224 */ /* 0x081fe400078e02ff */
[----:B------:R-:W-:-:S04]  /*ac60*/  IMAD.WIDE.U32 R4, R193, R12, RZ ;  /* 0x0000000cc1047225 */ /* 0x000fc800078e00ff */
[----:B------:R-:W-:Y:S02]  /*ac70*/  IMAD.SHL.U32 R87, R4, 0x80, RZ ;  /* 0x0000008004577824 */ /* 0x000fe400078e00ff */
[-C--:B-1----:R-:W-:Y:S02]  /*ac80*/  IMAD R8, R3, R10.reuse, RZ ;  /* 0x0000000a03087224 */ /* 0x082fe400078e02ff */
[C---:B------:R-:W-:Y:S02]  /*ac90*/  IMAD R3, R193.reuse, R13, R0 ;  /* 0x0000000dc1037224 */ /* 0x040fe400078e0200 */
[----:B------:R-:W-:-:S04]  /*aca0*/  IMAD.WIDE.U32 R6, R193, R10, RZ ;  /* 0x0000000ac1067225 */ /* 0x000fc800078e00ff */
[C---:B------:R-:W-:Y:S02]  /*acb0*/  IMAD R9, R193.reuse, R11, R8 ;  /* 0x0000000bc1097224 */ /* 0x040fe400078e0208 */
[----:B------:R-:W-:Y:S02]  /*acc0*/  IMAD R0, R193, -0x80, R192 ;  /* 0xffffff80c1007824 */ /* 0x000fe400078e02c0 */
[----:B------:R-:W-:Y:S01]  /*acd0*/  IMAD.IADD R5, R5, 0x1, R3 ;  /* 0x0000000105057824 */ /* 0x000fe200078e0203 */
[----:B------:R-:W-:Y:S01]  /*ace0*/  IADD3 R3, R7, R9, RZ ;  /* 0x0000000907037210 */ /* 0x000fe20007ffe0ff */
[----:B------:R-:W-:Y:S01]  /*acf0*/  IMAD.SHL.U32 R82, R6, 0x80, RZ ;  /* 0x0000008006527824 */ /* 0x000fe200078e00ff */
[----:B------:R-:W-:Y:S02]  /*ad00*/  VIMNMX R8, R0, 0x80, PT ;  /* 0x0000008000087848 */ /* 0x000fe40003fe0100 */
[----:B------:R-:W-:Y:S02]  /*ad10*/  SHF.L.U64.HI R85, R4, 0x7, R5 ;  /* 0x0000000704557819 */ /* 0x000fe40000010205 */
        /* <DEDUP_REMOVED lines=21> */
[----:B------:R-:W-:Y:S01]  /*ae70*/  IADD3 R5, R16, 0x10, RZ ;  /* 0x0000001010057810 */ /* 0x000fe20007ffe0ff */
[----:B------:R-:W-:Y:S01]  /*ae80*/  ULDC UR4, c[0x0][0x3d4] ;  /* 0x0000f50000047ab9 */ /* 0x000fe20000000800 */
[----:B------:R-:W-:Y:S01]  /*ae90*/  LEA R4, P3, R0, UR6, 0x1 ;  /* 0x0000000600047c11 */ /* 0x000fe2000f8608ff */
[----:B------:R-:W-:Y:S01]  /*aea0*/  IMAD.X R3, R85, 0x1, R76, P1 ;  /* 0x0000000155037824 */ /* 0x000fe200008e064c */
[----:B------:R-:W-:Y:S01]  /*aeb0*/  ISETP.GE.AND P2, PT, R5, UR4, PT ;  /* 0x0000000405007c0c */ /* 0x000fe2000bf46270 */
[C---:B------:R-:W-:Y:S01]  /*aec0*/  VIADD R6, R16.reuse, 0x20 ;  /* 0x0000002010067836 */ /* 0x040fe20000000000 */
[C---:B------:R-:W-:Y:S01]  /*aed0*/  IADD3 R7, R16.reuse, 0x30, RZ ;  /* 0x0000003010077810 */ /* 0x040fe20007ffe0ff */
        /* <DEDUP_REMOVED lines=37> */
.L_x_2327:
[----:B------:R-:W-:Y:S05]  /*b130*/  BSYNC B1 ;  /* 0x0000000000017941 */ /* 0x000fea0003800000 */
.L_x_2326:
        /* <DEDUP_REMOVED lines=21> */
[----:B------:R-:W-:Y:S01]  /*b290*/  VIADD R5, R16, 0x20 ;  /* 0x0000002010057836 */ /* 0x000fe20000000000 */
[----:B------:R-:W-:Y:S01]  /*b2a0*/  IADD3.X R0, R76, R71, R85, P2, P3 ;  /* 0x000000474c007210 */ /* 0x000fe200017e6455 */
[----:B------:R-:W-:Y:S01]  /*b2b0*/  ULDC.64 UR6, c[0x0][0x3c8] ;  /* 0x0000f20000067ab9 */ /* 0x000fe20000000a00 */
[----:B------:R-:W-:Y:S01]  /*b2c0*/  ISETP.GE.AND P5, PT, R16, UR4, PT ;  /* 0x0000000410007c0c */ /* 0x000fe2000bfa6270 */
[----:B------:R-:W-:Y:S01]  /*b2d0*/  ULDC.64 UR8, c[0x0][0x3e0] ;  /* 0x0000f80000087ab9 */ /* 0x000fe20000000a00 */
[----:B------:R-:W-:-:S02]  /*b2e0*/  ISETP.GE.AND P2, PT, R4, UR4, PT ;  /* 0x0000000404007c0c */ /* 0x000fc4000bf46270 */
[----:B------:R-:W-:Y:S02]  /*b2f0*/  CS2R R42, SRZ ;  /* 0x00000000002a7805 */ /* 0x000fe4000001ff00 */
[----:B------:R-:W-:Y:S02]  /*b300*/  LEA R4, P3, R73, UR6, 0x1 ;  /* 0x0000000649047c11 */ /* 0x000fe4000f8608ff */
[----:B------:R-:W-:Y:S02]  /*b310*/  CS2R R40, SRZ ;  /* 0x0000000000287805 */ /* 0x000fe4000001ff00 */
[C---:B------:R-:W-:Y:S01]  /*b320*/  IADD3 R7, R16.reuse, 0x30, RZ ;  /* 0x0000003010077810 */ /* 0x040fe20007ffe0ff */
[----:B------:R-:W-:Y:S01]  /*b330*/  VIADD R8, R16, 0x40 ;  /* 0x0000004010087836 */ /* 0x000fe20000000000 */
[----:B------:R-:W-:Y:S02]  /*b340*/  LEA R6, P6, R72, UR8, 0x1 ;  /* 0x0000000848067c11 */ /* 0x000fe4000f8c08ff */
[----:B------:R-:W-:-:S02]  /*b350*/  ISETP.GE.AND P4, PT, R5, UR4, PT ;  /* 0x0000000405007c0c */ /* 0x000fc4000bf86270 */
[----:B------:R-:W-:Y:S01]  /*b360*/  LEA.HI.X R5, R73, UR7, R0, 0x1, P3 ;  /* 0x0000000749057c11 */ /* 0x000fe200098f0c00 */
[----:B------:R-:W-:Y:S01]  /*b370*/  VIADD R0, R16, 0x50 ;  /* 0x0000005010007836 */ /* 0x000fe20000000000 */
[----:B------:R-:W-:Y:S02]  /*b380*/  ISETP.GE.AND P3, PT, R7, UR4, PT ;  /* 0x0000000407007c0c */ /* 0x000fe4000bf66270 */
[----:B------:R-:W-:Y:S01]  /*b390*/  LEA.HI.X R7, R72, UR9, R3, 0x1, P6 ;  /* 0x0000000948077c11 */ /* 0x000fe2000b0f0c03 */
[----:B------:R2:W5:Y:S01]  /*b3a0*/  @!P5 LDG.E.64 R42, desc[UR56][R4.64] ;  /* 0x00000038042ad981 */ /* 0x000562000c1e1b00 */
[----:B------:R-:W-:-:S03]  /*b3b0*/  ISETP.GE.AND P6, PT, R8, UR4, PT ;  /* 0x0000000408007c0c */ /* 0x000fc6000bfc6270 */
[----:B------:R2:W5:Y:S01]  /*b3c0*/  @!P5 LDG.E.64 R40, desc[UR56][R6.64] ;  /* 0x000000380628d981 */ /* 0x000562000c1e1b00 */
[----:B------:R-:W-:Y:S02]  /*b3d0*/  ISETP.GE.AND P5, PT, R0, UR4, PT ;  /* 0x0000000400007c0c */ /* 0x000fe4000bfa6270 */
        /* <DEDUP_REMOVED lines=20> */
.L_x_2329:
[----:B------:R-:W-:Y:S05]  /*b520*/  BSYNC B1 ;  /* 0x0000000000017941 */ /* 0x000fea0003800000 */
.L_x_2328:
[----:B------:R-:W-:Y:S01]  /*b530*/  LEA R15, R196, R15, 0x9 ;  /* 0x0000000fc40f7211 */ /* 0x000fe200078e48ff */
[----:B-12--5:R-:W-:Y:S01]  /*b540*/  IMAD.MOV.U32 R4, RZ, RZ, R64 ;  /* 0x000000ffff047224 */ /* 0x026fe200078e0040 */
[----:B------:R-:W-:Y:S01]  /*b550*/  LOP3.LUT P2, RZ, R215, 0x4, RZ, 0xc0, !PT ;  /* 0x00000004d7ff7812 */ /* 0x000fe2000784c0ff */
[----:B------:R-:W-:Y:S01]  /*b560*/  IMAD.MOV.U32 R0, RZ, RZ, R68 ;  /* 0x000000ffff007224 */ /* 0x000fe200078e0044 */
[----:B------:R-:W-:Y:S01]  /*b570*/  MOV R3, R69 ;  /* 0x0000004500037202 */ /* 0x000fe20000000f00 */
[----:B------:R-:W-:Y:S01]  /*b580*/  IMAD R53, R15, 0x2, R18 ;  /* 0x000000020f357824 */ /* 0x000fe200078e0212 */
[----:B------:R-:W-:Y:S01]  /*b590*/  PRMT R83, R4, 0x7610, R83 ;  /* 0x0000761004537816 */ /* 0x000fe20000000053 */
[----:B------:R-:W-:Y:S01]  /*b5a0*/  IMAD.MOV.U32 R4, RZ, RZ, R61 ;  /* 0x000000ffff047224 */ /* 0x000fe200078e003d */
[----:B------:R-:W-:Y:S01]  /*b5b0*/  PRMT R84, R3, 0x7610, R84 ;  /* 0x0000761003547816 */ /* 0x000fe20000000054 */
[----:B------:R-:W-:Y:S01]  /*b5c0*/  IMAD.MOV.U32 R3, RZ, RZ, R60 ;  /* 0x000000ffff037224 */ /* 0x000fe200078e003c */
[C---:B------:R-:W-:Y:S01]  /*b5d0*/  IADD3 R5, R53.reuse, 0x10400, RZ ;  /* 0x0001040035057810 */ /* 0x040fe20007ffe0ff */
[----:B------:R-:W-:Y:S01]  /*b5e0*/  IMAD.MOV.U32 R6, RZ, RZ, R52 ;  /* 0x000000ffff067224 */ /* 0x000fe200078e0034 */
[----:B------:R-:W-:Y:S01]  /*b5f0*/  PRMT R85, R0, 0x7610, R85 ;  /* 0x0000761000557816 */ /* 0x000fe20000000055 */
[----:B------:R-:W-:Y:S01]  /*b600*/  VIADD R52, R53, 0x10440 ;  /* 0x0001044035347836 */ /* 0x000fe20000000000 */
[----:B------:R-:W-:Y:S01]  /*b610*/  MOV R0, R65 ;  /* 0x0000004100007202 */ /* 0x000fe20000000f00 */
[----:B------:R-:W-:Y:S01]  /*b620*/  @P2 VIADD R52, R5, 0xffffffc0 ;  /* 0xffffffc005342836 */ /* 0x000fe20000000000 */
[----:B0-----:R-:W-:Y:S01]  /*b630*/  ISETP.NE.AND P2, PT, R78, 0x1, PT ;  /* 0x000000014e00780c */ /* 0x001fe20003f45270 */
[----:B------:R-:W-:Y:S01]  /*b640*/  IMAD.MOV.U32 R15, RZ, RZ, R77 ;  /* 0x000000ffff0f7224 */ /* 0x000fe200078e004d */
[----:B------:R-:W-:Y:S01]  /*b650*/  PRMT R80, R3, 0x5410, R4 ;  /* 0x0000541003507816 */ /* 0x000fe20000000004 */
[----:B------:R-:W-:Y:S01]  /*b660*/  IMAD.MOV.U32 R3, RZ, RZ, R55 ;  /* 0x000000ffff037224 */ /* 0x000fe200078e0037 */
[----:B------:R-:W-:Y:S01]  /*b670*/  PRMT R82, R82, 0x5410, R0 ;  /* 0x0000541052527816 */ /* 0x000fe20000000000 */
[----:B------:R-:W-:Y:S01]  /*b680*/  IMAD.MOV.U32 R70, RZ, RZ, R67 ;  /* 0x000000ffff467224 */ /* 0x000fe200078e0043 */
[----:B------:R-:W-:Y:S01]  /*b690*/  MOV R0, R54 ;  /* 0x0000003600007202 */ /* 0x000fe20000000f00 */
[----:B------:R-:W-:Y:S01]  /*b6a0*/  IMAD.MOV.U32 R14, RZ, RZ, R146 ;  /* 0x000000ffff0e7224 */ /* 0x000fe200078e0092 */
[----:B------:R-:W-:Y:S01]  /*b6b0*/  MOV R4, R49 ;  /* 0x0000003100047202 */ /* 0x000fe20000000f00 */
[----:B------:R-:W-:Y:S01]  /*b6c0*/  ULDC.64 UR4, c[0x0][0x3c8] ;  /* 0x0000f20000047ab9 */ /* 0x000fe20000000a00 */
[----:B------:R-:W-:Y:S01]  /*b6d0*/  PRMT R77, R0, 0x5410, R3 ;  /* 0x00005410004d7816 */ /* 0x000fe20000000003 */
[----:B------:R-:W-:Y:S01]  /*b6e0*/  IMAD.MOV.U32 R0, RZ, RZ, R48 ;  /* 0x000000ffff007224 */ /* 0x000fe200078e0030 */
[----:B------:R-:W-:Y:S01]  /*b6f0*/  MOV R7, R75 ;  /* 0x0000004b00077202 */ /* 0x000fe20000000f00 */
[----:B------:R-:W-:Y:S01]  /*b700*/  IMAD.MOV.U32 R3, RZ, RZ, R46 ;  /* 0x000000ffff037224 */ /* 0x000fe200078e002e */
[----:B------:R-:W0:Y:S01]  /*b710*/  @P2 LDC R5, c[0x0][0x430] ;  /* 0x00010c00ff052b82 */ /* 0x000e220000000800 */
[----:B------:R-:W-:Y:S01]  /*b720*/  PRMT R84, R84, 0x5410, R70 ;  /* 0x0000541054547816 */ /* 0x000fe20000000046 */
[----:B------:R-:W-:Y:S01]  /*b730*/  IMAD.MOV.U32 R70, RZ, RZ, R58 ;  /* 0x000000ffff467224 */ /* 0x000fe200078e003a */
[----:B------:R-:W-:Y:S01]  /*b740*/  PRMT R75, R0, 0x5410, R4 ;  /* 0x00005410004b7816 */ /* 0x000fe20000000004 */
[----:B------:R-:W-:Y:S01]  /*b750*/  ULDC.64 UR6, c[0x0][0x3e0] ;  /* 0x0000f80000067ab9 */ /* 0x000fe20000000a00 */
[----:B------:R-:W-:Y:S01]  /*b760*/  PRMT R73, R3, 0x7610, R73 ;  /* 0x0000761003497816 */ /* 0x000fe20000000049 */
[----:B------:R-:W-:Y:S01]  /*b770*/  IMAD.MOV.U32 R3, RZ, RZ, R47 ;  /* 0x000000ffff037224 */ /* 0x000fe200078e002f */
[----:B------:R-:W-:Y:S01]  /*b780*/  MOV R4, R66 ;  /* 0x0000004200047202 */ /* 0x000fe20000000f00 */
[----:B------:R-:W1:Y:S01]  /*b790*/  @P2 LDC R0, c[0x0][0x42c] ;  /* 0x00010b00ff002b82 */ /* 0x000e620000000800 */
[----:B------:R-:W-:Y:S01]  /*b7a0*/  PRMT R81, R70, 0x7610, R81 ;  /* 0x0000761046517816 */ /* 0x000fe20000000051 */
[----:B------:R-:W-:Y:S01]  /*b7b0*/  IMAD.MOV.U32 R70, RZ, RZ, R56 ;  /* 0x000000ffff467224 */ /* 0x000fe200078e0038 */
[----:B------:R-:W-:Y:S01]  /*b7c0*/  PRMT R73, R73, 0x5410, R3 ;  /* 0x0000541049497816 */ /* 0x000fe20000000003 */
[----:B------:R-:W-:Y:S01]  /*b7d0*/  IMAD.MOV.U32 R3, RZ, RZ, R62 ;  /* 0x000000ffff037224 */ /* 0x000fe200078e003e */
[----:B------:R-:W-:-:S02]  /*b7e0*/  PRMT R85, R85, 0x5410, R4 ;  /* 0x0000541055557816 */ /* 0x000fc40000000004 */
[----:B------:R-:W-:Y:S02]  /*b7f0*/  MOV R4, R63 ;  /* 0x0000003f00047202 */ /* 0x000fe40000000f00 */
[----:B------:R-:W-:Y:S01]  /*b800*/  PRMT R83, R83, 0x5410, R3 ;  /* 0x0000541053537816 */ /* 0x000fe20000000003 */
[----:B------:R-:W-:Y:S01]  /*b810*/  IMAD R3, R193, 0x80, R184 ;  /* 0x00000080c1037824 */ /* 0x000fe200078e02b8 */
[----:B------:R-:W-:Y:S02]  /*b820*/  PRMT R82, R4, 0x7610, R82 ;  /* 0x0000761004527816 */ /* 0x000fe40000000052 */
[----:B------:R-:W-:Y:S01]  /*b830*/  MOV R4, R59 ;  /* 0x0000003b00047202 */ /* 0x000fe20000000f00 */
[----:B------:R-:W-:Y:S01]  /*b840*/  IMAD R3, R212, 0x40, R3 ;  /* 0x00000040d4037824 */ /* 0x000fe200078e0203 */
[----:B------:R-:W-:Y:S02]  /*b850*/  MOV R71, R57 ;  /* 0x0000003900477202 */ /* 0x000fe40000000f00 */
[----:B------:R-:W-:Y:S01]  /*b860*/  PRMT R81, R81, 0x5410, R4 ;  /* 0x0000541051517816 */ /* 0x000fe20000000004 */
[----:B------:R-:W-:Y:S01]  /*b870*/  IMAD.MOV.U32 R4, RZ, RZ, R50 ;  /* 0x000000ffff047224 */ /* 0x000fe200078e0032 */
[----:B------:R-:W-:Y:S01]  /*b880*/  PRMT R79, R70, 0x5410, R71 ;  /* 0x00005410464f7816 */ /* 0x000fe20000000047 */
[----:B------:R-:W-:Y:S01]  /*b890*/  IMAD.MOV.U32 R71, RZ, RZ, R45 ;  /* 0x000000ffff477224 */ /* 0x000fe200078e002d */
[----:B------:R-:W-:-:S02]  /*b8a0*/  MOV R70, R44 ;  /* 0x0000002c00467202 */ /* 0x000fc40000000f00 */
[----:B------:R-:W-:Y:S01]  /*b8b0*/  PRMT R76, R4, 0x7610, R76 ;  /* 0x00007610044c7816 */ /* 0x000fe2000000004c */
[----:B-1----:R-:W-:Y:S01]  /*b8c0*/  @P2 IMAD.HI.U32 R0, R3, R0, RZ ;  /* 0x0000000003002227 */ /* 0x002fe200078e00ff */
[----:B------:R-:W-:-:S03]  /*b8d0*/  PRMT R74, R70, 0x5410, R71 ;  /* 0x00005410464a7816 */ /* 0x000fc60000000047 */
[----:B------:R-:W-:Y:S01]  /*b8e0*/  IMAD.MOV.U32 R4, RZ, RZ, R51 ;  /* 0x000000ffff047224 */ /* 0x000fe200078e0033 */
[----:B0-----:R-:W-:Y:S01]  /*b8f0*/  @P2 SHF.R.U32.HI R3, RZ, R5, R0 ;  /* 0x00000005ff032219 */ /* 0x001fe20000011600 */
[----:B------:R-:W-:Y:S02]  /*b900*/  IMAD.MOV.U32 R0, RZ, RZ, R40 ;  /* 0x000000ffff007224 */ /* 0x000fe400078e0028 */
[----:B------:R-:W-:Y:S01]  /*b910*/  IMAD.MOV.U32 R70, RZ, RZ, R38 ;  /* 0x000000ffff467224 */ /* 0x000fe200078e0026 */
[----:B------:R-:W-:Y:S01]  /*b920*/  PRMT R76, R76, 0x5410, R4 ;  /* 0x000054104c4c7816 */ /* 0x000fe20000000004 */
[C---:B------:R-:W-:Y:S01]  /*b930*/  IMAD.WIDE.U32 R6, R3.reuse, R12, R6 ;  /* 0x0000000c03067225 */ /* 0x040fe200078e0006 */
[----:B------:R-:W-:Y:S02]  /*b940*/  SHF.R.S32.HI R5, RZ, 0x1f, R3 ;  /* 0x0000001fff057819 */ /* 0x000fe40000011403 */
[----:B------:R-:W-:Y:S01]  /*b950*/  MOV R4, R41 ;  /* 0x0000002900047202 */ /* 0x000fe20000000f00 */
[----:B------:R-:W-:-:S03]  /*b960*/  IMAD.WIDE.U32 R14, R3, R10, R14 ;  /* 0x0000000a030e7225 */ /* 0x000fc600078e000e */
[----:B------:R-:W-:Y:S01]  /*b970*/  PRMT R72, R0, 0x5410, R4 ;  /* 0x0000541000487816 */ /* 0x000fe20000000004 */
[C---:B------:R-:W-:Y:S02]  /*b980*/  IMAD R0, R5.reuse, R12, RZ ;  /* 0x0000000c05007224 */ /* 0x040fe400078e02ff */
[----:B------:R-:W-:Y:S01]  /*b990*/  IMAD R4, R5, R10, RZ ;  /* 0x0000000a05047224 */ /* 0x000fe200078e02ff */
[----:B------:R-:W-:Y:S01]  /*b9a0*/  MOV R10, R32 ;  /* 0x00000020000a7202 */ /* 0x000fe20000000f00 */
[C---:B------:R-:W-:Y:S01]  /*b9b0*/  IMAD R5, R3.reuse, R13, R0 ;  /* 0x0000000d03057224 */ /* 0x040fe200078e0200 */
[----:B------:R-:W-:Y:S01]  /*b9c0*/  LEA R0, P3, R14, UR6, 0x1 ;  /* 0x000000060e007c11 */ /* 0x000fe2000f8608ff */
[----:B------:R-:W-:Y:S01]  /*b9d0*/  IMAD R3, R3, R11, R4 ;  /* 0x0000000b03037224 */ /* 0x000fe200078e0204 */
[C---:B------:R-:W-:Y:S01]  /*b9e0*/  LEA R4, P2, R6.reuse, UR4, 0x1 ;  /* 0x0000000406047c11 */ /* 0x040fe2000f8408ff */
[----:B------:R-:W-:Y:S01]  /*b9f0*/  IMAD.IADD R5, R7, 0x1, R5 ;  /* 0x0000000107057824 */ /* 0x000fe200078e0205 */
[----:B------:R-:W-:Y:S01]  /*ba00*/  UMOV UR4, 0xffffffff ;  /* 0xffffffff00047882 */ /* 0x000fe20000000000 */
[----:B------:R-:W-:Y:S01]  /*ba10*/  IMAD.MOV.U32 R71, RZ, RZ, R39 ;  /* 0x000000ffff477224 */ /* 0x000fe200078e0027 */
[----:B------:R-:W-:Y:S01]  /*ba20*/  IADD3 R3, R15, R3, RZ ;  /* 0x000000030f037210 */ /* 0x000fe20007ffe0ff */
[----:B------:R-:W-:Y:S01]  /*ba30*/  IMAD.MOV.U32 R11, RZ, RZ, R33 ;  /* 0x000000ffff0b7224 */ /* 0x000fe200078e0021 */
[----:B------:R-:W-:-:S02]  /*ba40*/  LEA.HI.X R5, R6, UR5, R5, 0x1, P2 ;  /* 0x0000000506057c11 */ /* 0x000fc400090f0c05 */
[----:B------:R-:W-:Y:S02]  /*ba50*/  LEA.HI.X R3, R14, UR7, R3, 0x1, P3 ;  /* 0x000000070e037c11 */ /* 0x000fe400098f0c03 */
[----:B------:R-:W-:Y:S02]  /*ba60*/  PRMT R70, R70, 0x5410, R71 ;  /* 0x0000541046467816 */ /* 0x000fe40000000047 */
[----:B------:R-:W-:Y:S02]  /*ba70*/  PRMT R71, R10, 0x5410, R11 ;  /* 0x000054100a477816 */ /* 0x000fe4000000000b */
[----:B------:R-:W-:Y:S01]  /*ba80*/  LEA.HI R6, R208, R208, RZ, 0x1 ;  /* 0x000000d0d0067211 */ /* 0x000fe200078f08ff */
[----:B------:R-:W-:Y:S06]  /*ba90*/  BRA.DIV UR4, `(.L_x_2330) ;  /* 0x0000018204b87947 */ /* 0x000fec000b800000 */
.L_x_2557:
[----:B------:R-:W-:-:S03]  /*baa0*/  UMOV UR4, 0xffffffff ;  /* 0xffffffff00047882 */ /* 0x000fc60000000000 */
[----:B------:R-:W-:Y:S05]  /*bab0*/  BRA.DIV UR4, `(.L_x_2331) ;  /* 0x0000018204d87947 */ /* 0x000fea000b800000 */
.L_x_2560:
[----:B------:R-:W-:-:S03]  /*bac0*/  UMOV UR4, 0xffffffff ;  /* 0xffffffff00047882 */ /* 0x000fc60000000000 */
[----:B------:R-:W-:Y:S05]  /*bad0*/  BRA.DIV UR4, `(.L_x_2332) ;  /* 0x0000018204f87947 */ /* 0x000fea000b800000 */
.L_x_2563:
[----:B------:R-:W-:-:S03]  /*bae0*/  UMOV UR4, 0xffffffff ;  /* 0xffffffff00047882 */ /* 0x000fc60000000000 */
[----:B------:R-:W-:Y:S05]  /*baf0*/  BRA.DIV UR4, `(.L_x_2333) ;  /* 0x0000018604187947 */ /* 0x000fea000b800000 */
.L_x_2566:
[----:B------:R-:W-:-:S03]  /*bb00*/  UMOV UR4, 0xffffffff ;  /* 0xffffffff00047882 */ /* 0x000fc60000000000 */
[----:B------:R-:W-:Y:S05]  /*bb10*/  BRA.DIV UR4, `(.L_x_2334) ;  /* 0x0000018604387947 */ /* 0x000fea000b800000 */
.L_x_2569:
[----:B------:R-:W-:Y:S01]  /*bb20*/  UMOV UR4, 0xffffffff ;  /* 0xffffffff00047882 */ /* 0x000fe20000000000 */
[----:B------:R-:W-:Y:S02]  /*bb30*/  LOP3.LUT R5, R6, 0xfffffffe, RZ, 0xc0, !PT ;  /* 0xfffffffe06057812 */ /* 0x000fe400078ec0ff */
[----:B------:R-:W-:Y:S05]  /*bb40*/  BRA.DIV UR4, `(.L_x_2335) ;  /* 0x0000018604547947 */ /* 0x000fea000b800000 */
.L_x_2572:
[----:B------:R-:W-:Y:S01]  /*bb50*/  UMOV UR4, 0xffffffff ;  /* 0xffffffff00047882 */ /* 0x000fe20000000000 */
[----:B------:R-:W-:Y:S02]  /*bb60*/  IMAD.IADD R5, R208, 0x1, -R5 ;  /* 0x00000001d0057824 */ /* 0x000fe400078e0a05 */
[----:B------:R-:W-:Y:S05]  /*bb70*/  BRA.DIV UR4, `(.L_x_2336) ;  /* 0x0000018604707947 */ /* 0x000fea000b800000 */
.L_x_2575:
[----:B------:R-:W-:Y:S01]  /*bb80*/  UMOV UR4, 0xffffffff ;  /* 0xffffffff00047882 */ /* 0x000fe20000000000 */
[----:B------:R-:W-:Y:S02]  /*bb90*/  SHF.L.U32 R3, R5, 0x1f, RZ ;  /* 0x0000001f05037819 */ /* 0x000fe400000006ff */
[----:B------:R-:W-:Y:S05]  /*bba0*/  BRA.DIV UR4, `(.L_x_2337) ;  /* 0x00000186048c7947 */ /* 0x000fea000b800000 */
.L_x_2578:
[----:B------:R-:W0:Y:S01]  /*bbb0*/  SYNCS.PHASECHK.TRANS64.TRYWAIT P2, [R18+URZ+0x34800], R3 ;  /* 0x03480003120075a7 */ /* 0x000e22000804017f */
[----:B------:R-:W-:Y:S01]  /*bbc0*/  IMAD.MOV.U32 R0, RZ, RZ, R28 ;  /* 0x000000ffff007224 */ /* 0x000fe200078e001c */
[----:B------:R-:W-:Y:S01]  /*bbd0*/  MOV R4, R29 ;  /* 0x0000001d00047202 */ /* 0x000fe20000000f00 */
[----:B------:R-:W-:Y:S01]  /*bbe0*/  IMAD.MOV.U32 R5, RZ, RZ, R24 ;  /* 0x000000ffff057224 */ /* 0x000fe200078e0018 */
[----:B------:R-:W-:Y:S01]  /*bbf0*/  BSSY B1, `(.L_x_2338) ;  /* 0x0000019000017945 */ /* 0x000fe20003800000 */
[----:B------:R-:W-:Y:S01]  /*bc00*/  IMAD.MOV.U32 R6, RZ, RZ, R25 ;  /* 0x000000ffff067224 */ /* 0x000fe200078e0019 */
[----:B------:R-:W-:Y:S01]  /*bc10*/  PRMT R12, R0, 0x5410, R4 ;  /* 0x00005410000c7816 */ /* 0x000fe20000000004 */
[----:B------:R-:W-:Y:S01]  /*bc20*/  IMAD.MOV.U32 R4, RZ, RZ, R9 ;  /* 0x000000ffff047224 */ /* 0x000fe200078e0009 */
[----:B------:R-:W-:Y:S01]  /*bc30*/  MOV R0, R8 ;  /* 0x0000000800007202 */ /* 0x000fe20000000f00 */
        /* <DEDUP_REMOVED lines=17> */
[----:B------:R-:W-:Y:S02]  /*bd50*/  PRMT R11, R6, 0x5410, R7 ;  /* 0x00005410060b7816 */ /* 0x000fe40000000007 */
[----:B------:R-:W-:Y:S01]  /*bd60*/  MOV R4, R20 ;  /* 0x0000001400047202 */ /* 0x000fe20000000f00 */
[----:B0-----:R-:W-:Y:S06]  /*bd70*/  @!P2 BRA `(.L_x_2339) ;  /* 0x000001840040a947 */ /* 0x001fec0003800000 */
.L_x_2579:
[----:B------:R-:W-:Y:S05]  /*bd80*/  BSYNC B1 ;  /* 0x0000000000017941 */ /* 0x000fea0003800000 */
.L_x_2338:
        /* <DEDUP_REMOVED lines=30> */
[----:B------:R-:W-:Y:S01]  /*bf70*/  FMUL.FTZ R69, R69, R85 ;  /* 0x0000005545457220 */ /* 0x000fe20000410000 */
[----:B------:R-:W-:Y:S02]  /*bf80*/  HADD2.F32 R4, -RZ, R4.H1_H1 ;  /* 0x30000004ff047230 */ /* 0x000fe40000004100 */
[----:B------:R-:W-:-:S02]  /*bf90*/  HADD2.F32 R66, -RZ, R6.H0_H0 ;  /* 0x20000006ff427230 */ /* 0x000fc40000004100 */
[----:B------:R-:W-:Y:S01]  /*bfa0*/  FFMA.FTZ R92, R68, R88, R69 ;  /* 0x00000058445c7223 */ /* 0x000fe20000010045 */
[----:B------:R-:W-:Y:S02]  /*bfb0*/  HADD2.F32 R67, -RZ, R6.H1_H1 ;  /* 0x30000006ff437230 */ /* 0x000fe40000004100 */
[----:B------:R-:W-:Y:S01]  /*bfc0*/  FMUL.FTZ R90, R4, R87 ;  /* 0x00000057045a7220 */ /* 0x000fe20000410000 */
[--C-:B------:R-:W-:Y:S02]  /*bfd0*/  HADD2.F32 R69, -RZ, R84.reuse.H0_H0 ;  /* 0x20000054ff457230 */ /* 0x100fe40000004100 */
[----:B------:R-:W-:Y:S01]  /*bfe0*/  FFMA.FTZ R89, R68, R85, -R89 ;  /* 0x0000005544597223 */ /* 0x000fe20000010859 */
[----:B------:R-:W-:Y:S02]  /*bff0*/  HADD2.F32 R6, -RZ, R5.H0_H0 ;  /* 0x20000005ff067230 */ /* 0x000fe40000004100 */
[----:B------:R-:W-:Y:S01]  /*c000*/  FMUL.FTZ R88, R4, R86 ;  /* 0x0000005604587220 */ /* 0x000fe20000410000 */
[----:B------:R-:W-:-:S02]  /*c010*/  HADD2.F32 R84, -RZ, R84.H1_H1 ;  /* 0x30000054ff547230 */ /* 0x000fc40000004100 */
[C---:B------:R-:W-:Y:S01]  /*c020*/  FFMA.FTZ R90, R7.reuse, R86, -R90 ;  /* 0x00000056075a7223 */ /* 0x040fe2000001085a */
[----:B------:R-:W-:Y:S02]  /*c030*/  HADD2.F32 R5, -RZ, R5.H1_H1 ;  /* 0x30000005ff057230 */ /* 0x000fe40000004100 */
[----:B------:R-:W-:Y:S01]  /*c040*/  FFMA.FTZ R87, R7, R87, R88 ;  /* 0x0000005707577223 */ /* 0x000fe20000010058 */
[----:B------:R-:W-:Y:S02]  /*c050*/  HADD2.F32 R68, -RZ, R91.H0_H0 ;  /* 0x2000005bff447230 */ /* 0x000fe40000004100 */
[CC--:B------:R-:W-:Y:S01]  /*c060*/  FMUL.FTZ R85, R67.reuse, R69.reuse ;  /* 0x0000004543557220 */ /* 0x0c0fe20000410000 */
[----:B------:R-:W-:Y:S02]  /*c070*/  HADD2.F32 R4, -RZ, R93.H0_H0 ;  /* 0x2000005dff047230 */ /* 0x000fe40000004100 */
[----:B------:R-:W-:Y:S01]  /*c080*/  FMUL.FTZ R86, R67, R84 ;  /* 0x0000005443567220 */ /* 0x000fe20000410000 */
        /* <DEDUP_REMOVED lines=11> */
.L_x_2343:
[----:B------:R-:W-:Y:S05]  /*c140*/  BSYNC B2 ;  /* 0x0000000000027941 */ /* 0x000fea0003800000 */
.L_x_2342:
        /* <DEDUP_REMOVED lines=21> */
[--C-:B------:R-:W-:Y:S02]  /*c2a0*/  HADD2.F32 R65, -RZ, R82.reuse.H1_H1 ;  /* 0x30000052ff417230 */ /* 0x100fe40000004100 */
[----:B------:R-:W-:Y:S01]  /*c2b0*/  FFMA.FTZ R69, R64, R67, -R69 ;  /* 0x0000004340457223 */ /* 0x000fe20000010845 */
[--C-:B------:R-:W-:Y:S02]  /*c2c0*/  HADD2.F32 R6, -RZ, R5.reuse.H0_H0 ;  /* 0x20000005ff067230 */ /* 0x100fe40000004100 */
[-C--:B------:R-:W-:Y:S01]  /*c2d0*/  FMUL.FTZ R68, R4, R66.reuse ;  /* 0x0000004204447220 */ /* 0x080fe20000410000 */
[----:B------:R-:W-:Y:S02]  /*c2e0*/  HADD2.F32 R82, -RZ, R82.H0_H0 ;  /* 0x20000052ff527230 */ /* 0x000fe40000004100 */
[----:B------:R-:W-:Y:S01]  /*c2f0*/  FFMA.FTZ R84, R7, R66, -R84 ;  /* 0x0000004207547223 */ /* 0x000fe20000010854 */
[----:B------:R-:W-:-:S02]  /*c300*/  HADD2.F32 R5, -RZ, R5.H1_H1 ;  /* 0x30000005ff057230 */ /* 0x000fc40000004100 */
        /* <DEDUP_REMOVED lines=16> */
.L_x_2345:
[----:B------:R-:W-:Y:S05]  /*c410*/  BSYNC B2 ;  /* 0x0000000000027941 */ /* 0x000fea0003800000 */
.L_x_2344:
[----:B------:R-:W-:Y:S04]  /*c420*/  BSSY B2, `(.L_x_2346) ;  /* 0x000002c000027945 */ /* 0x000fe80003800000 */
[----:B------:R-:W-:Y:S05]  /*c430*/  @P3 BRA `(.L_x_2347) ;  /* 0x0000000000a83947 */ /* 0x000fea0003800000 */
[----:B01----:R-:W0:Y:S01]  /*c440*/  LDS.128 R4, [R53+0x14400] ;  /* 0x0144000035047984 */ /* 0x003e220000000c00 */
[----:B------:R-:W-:Y:S01]  /*c450*/  SHF.R.U32.HI R63, RZ, 0x10, R59 ;  /* 0x00000010ff3f7819 */ /* 0x000fe2000001163b */
[----:B------:R-:W-:Y:S01]  /*c460*/  HADD2.F32 R62, -RZ, R81.H0_H0 ;  /* 0x20000051ff3e7230 */ /* 0x000fe20000004100 */
[--C-:B------:R-:W-:Y:S01]  /*c470*/  SHF.R.U32.HI R65, RZ, 0x10, R61.reuse ;  /* 0x00000010ff417819 */ /* 0x100fe2000001163d */
        /* <DEDUP_REMOVED lines=38> */
.L_x_2347:
[----:B------:R-:W-:Y:S05]  /*c6e0*/  BSYNC B2 ;  /* 0x0000000000027941 */ /* 0x000fea0003800000 */
.L_x_2346:
[----:B------:R-:W-:Y:S04]  /*c6f0*/  BSSY B2, `(.L_x_2348) ;  /* 0x000002c000027945 */ /* 0x000fe80003800000 */
[----:B------:R-:W-:Y:S05]  /*c700*/  @P4 BRA `(.L_x_2349) ;  /* 0x0000000000a84947 */ /* 0x000fea0003800000 */
[----:B012---:R-:W0:Y:S01]  /*c710*/  LDS.128 R4, [R52+0x4000] ;  /* 0x0040000034047984 */ /* 0x007e220000000c00 */
        /* <DEDUP_REMOVED lines=41> */
.L_x_2349:
[----:B------:R-:W-:Y:S05]  /*c9b0*/  BSYNC B2 ;  /* 0x0000000000027941 */ /* 0x000fea0003800000 */
.L_x_2348:
        /* <DEDUP_REMOVED lines=44> */
.L_x_2351:
[----:B------:R-:W-:Y:S05]  /*cc80*/  BSYNC B2 ;  /* 0x0000000000027941 */ /* 0x000fea0003800000 */
.L_x_2350:
        /* <DEDUP_REMOVED lines=43> */
.L_x_2341:
[----:B------:R-:W-:Y:S05]  /*cf40*/  BSYNC B1 ;  /* 0x0000000000017941 */ /* 0x000fea0003800000 */
.L_x_2340:
[----:B------:R-:W-:Y:S05]  /*cf50*/  @P1 BRA `(.L_x_2352) ;  /* 0x0000004400401947 */ /* 0x000fea0003800000 */
[----:B01234-:R-:W0:Y:S01]  /*cf60*/  LDC R5, c[0x0][0x3d4] ;  /* 0x0000f500ff057b82 */ /* 0x01fe220000000800 */
        /* <DEDUP_REMOVED lines=55> */
.L_x_2354:
[----:B------:R-:W-:Y:S05]  /*d2e0*/  BSYNC B1 ;  /* 0x0000000000017941 */ /* 0x000fea0003800000 */
.L_x_2353:
[----:B------:R-:W-:Y:S04]  /*d2f0*/  BSSY B1, `(.L_x_2355) ;  /* 0x000002c000017945 */ /* 0x000fe80003800000 */
[----:B------:R-:W-:Y:S05]  /*d300*/  @P1 BRA `(.L_x_2356) ;  /* 0x0000000000a81947 */ /* 0x000fea0003800000 */
[----:B0-----:R-:W0:Y:S01]  /*d310*/  LDS.128 R4, [R52+0x2000] ;  /* 0x0020000034047984 */ /* 0x001e220000000c00 */
        /* <DEDUP_REMOVED lines=41> */
.L_x_2356:
[----:B------:R-:W-:Y:S05]  /*d5b0*/  BSYNC B1 ;  /* 0x0000000000017941 */ /* 0x000fea0003800000 */
.L_x_2355:
[----:B------:R-:W-:Y:S04]  /*d5c0*/  BSSY B1, `(.L_x_2357) ;  /* 0x000002c000017945 */ /* 0x000fe80003800000 */
[----:B------:R-:W-:Y:S05]  /*d5d0*/  @P2 BRA `(.L_x_2358) ;  /* 0x0000000000a82947 */ /* 0x000fea0003800000 */
[----:B01----:R-:W0:Y:S01]  /*d5e0*/  LDS.128 R4, [R53+0x16400] ;  /* 0x0164000035047984 */ /* 0x003e220000000c00 */
[----:B------:R-:W-:Y:S01]  /*d5f0*/  SHF.R.U32.HI R38, RZ, 0x10, R33 ;  /* 0x00000010ff267819 */ /* 0x000fe20000011621 */
[--C-:B------:R-:W-:Y:S01]  /*d600*/  HADD2.F32 R37, -RZ, R71.reuse.H0_H0 ;  /* 0x20000047ff257230 */ /* 0x100fe20000004100 */
[--C-:B------:R-:W-:Y:S01]  /*d610*/  SHF.R.U32.HI R36, RZ, 0x10, R35.reuse ;  /* 0x00000010ff247819 */ /* 0x100fe20000011623 */
[----:B------:R-:W-:Y:S01]  /*d620*/  HADD2.F32 R71, -RZ, R71.H1_H1 ;  /* 0x30000047ff477230 */ /* 0x000fe20000004100 */
        /* <DEDUP_REMOVED lines=37> */
.L_x_2358:
[----:B------:R-:W-:Y:S05]  /*d880*/  BSYNC B1 ;  /* 0x0000000000017941 */ /* 0x000fea0003800000 */
.L_x_2357:
[----:B------:R-:W-:Y:S04]  /*d890*/  BSSY B1, `(.L_x_2359) ;  /* 0x000002c000017945 */ /* 0x000fe80003800000 */
[----:B------:R-:W-:Y:S05]  /*d8a0*/  @P3 BRA `(.L_x_2360) ;  /* 0x0000000000a83947 */ /* 0x000fea0003800000 */
[----:B012---:R-:W0:Y:S01]  /*d8b0*/  LDS.128 R4, [R52+0x6000] ;  /* 0x0060000034047984 */ /* 0x007e220000000c00 */
[--C-:B------:R-:W-:Y:S01]  /*d8c0*/  SHF.R.U64 R39, R30, 0x10, R31.reuse ;  /* 0x000000101e277819 */ /* 0x100fe2000000121f */
[--C-:B------:R-:W-:Y:S01]  /*d8d0*/  HADD2.F32 R30, -RZ, R13.reuse.H0_H0 ;  /* 0x2000000dff1e7230 */ /* 0x100fe20000004100 */
[----:B------:R-:W-:Y:S01]  /*d8e0*/  SHF.R.U32.HI R31, RZ, 0x10, R31 ;  /* 0x00000010ff1f7819 */ /* 0x000fe2000001161f */
[----:B------:R-:W-:Y:S01]  /*d8f0*/  HADD2.F32 R32, -RZ, R12.H0_H0 ;  /* 0x2000000cff207230 */ /* 0x000fe20000004100 */
[--C-:B------:R-:W-:Y:S01]  /*d900*/  SHF.R.U32.HI R33, RZ, 0x10, R29.reuse ;  /* 0x00000010ff217819 */ /* 0x100fe2000001161d */
        /* <DEDUP_REMOVED lines=14> */
[--C-:B------:R-:W-:Y:S02]  /*d9f0*/  HADD2.F32 R6, -RZ, R5.reuse.H0_H0 ;  /* 0x20000005ff067230 */ /* 0x100fe40000004100 */
[C---:B------:R-:W-:Y:S01]  /*da00*/  FMUL.FTZ R34, R4.reuse, R32 ;  /* 0x0000002004227220 */ /* 0x040fe20000410000 */
[----:B------:R-:W-:Y:S01]  /*da10*/  FMUL.FTZ R36, R4, R30 ;  /* 0x0000001e04247220 */ /* 0x000fe20000410000 */
[----:B------:R-:W-:Y:S02]  /*da20*/  HADD2.F32 R28, -RZ, R12.H1_H1 ;  /* 0x3000000cff1c7230 */ /* 0x000fe40000004100 */
[----:B------:R-:W-:Y:S01]  /*da30*/  FMUL.FTZ R33, R15, R13 ;  /* 0x0000000d0f217220 */ /* 0x000fe20000410000 */
[----:B------:R-:W-:-:S02]  /*da40*/  HADD2.F32 R5, -RZ, R5.H1_H1 ;  /* 0x30000005ff057230 */ /* 0x000fc40000004100 */
[C---:B------:R-:W-:Y:S01]  /*da50*/  FFMA.FTZ R34, R7.reuse, R30, -R34 ;  /* 0x0000001e07227223 */ /* 0x040fe20000010822 */
[----:B------:R-:W-:Y:S02]  /*da60*/  HADD2.F32 R12, -RZ, R37.H0_H0 ;  /* 0x20000025ff0c7230 */ /* 0x000fe40000004100 */
[----:B------:R-:W-:Y:S01]  /*da70*/  FFMA.FTZ R29, R7, R32, R36 ;  /* 0x00000020071d7223 */ /* 0x000fe20000010024 */
        /* <DEDUP_REMOVED lines=13> */
.L_x_2360:
[----:B------:R-:W-:Y:S05]  /*db50*/  BSYNC B1 ;  /* 0x0000000000017941 */ /* 0x000fea0003800000 */
.L_x_2359:
[----:B------:R-:W-:Y:S04]  /*db60*/  BSSY B1, `(.L_x_2361) ;  /* 0x000002c000017945 */ /* 0x000fe80003800000 */
[----:B------:R-:W-:Y:S05]  /*db70*/  @P4 BRA `(.L_x_2362) ;  /* 0x0000000000a84947 */ /* 0x000fea0003800000 */
[----:B0123--:R-:W0:Y:S01]  /*db80*/  LDS.128 R4, [R53+0x1a400] ;  /* 0x01a4000035047984 */ /* 0x00fe220000000c00 */
[--C-:B------:R-:W-:Y:S01]  /*db90*/  SHF.R.U64 R33, R26, 0x10, R27.reuse ;  /* 0x000000101a217819 */ /* 0x100fe2000000121b */
[----:B------:R-:W-:Y:S01]  /*dba0*/  HADD2.F32 R26, -RZ, R10.H0_H0 ;  /* 0x2000000aff1a7230 */ /* 0x000fe20000004100 */
[----:B------:R-:W-:Y:S02]  /*dbb0*/  SHF.R.U32.HI R12, RZ, 0x10, R27 ;  /* 0x00000010ff0c7819 */ /* 0x000fe4000001161b */
        /* <DEDUP_REMOVED lines=20> */
[----:B------:R-:W-:Y:S01]  /*dd00*/  FMUL.FTZ R27, R13, R11 ;  /* 0x0000000b0d1b7220 */ /* 0x000fe20000410000 */
[----:B------:R-:W-:Y:S02]  /*dd10*/  HADD2.F32 R5, -RZ, R5.H1_H1 ;  /* 0x30000005ff057230 */ /* 0x000fe40000004100 */
[C---:B------:R-:W-:Y:S01]  /*dd20*/  FFMA.FTZ R28, R7.reuse, R24, -R28 ;  /* 0x00000018071c7223 */ /* 0x040fe2000001081c */
[----:B------:R-:W-:Y:S02]  /*dd30*/  HADD2.F32 R10, -RZ, R31.H0_H0 ;  /* 0x2000001fff0a7230 */ /* 0x000fe40000004100 */
[----:B------:R-:W-:Y:S01]  /*dd40*/  FFMA.FTZ R15, R7, R26, R30 ;  /* 0x0000001a070f7223 */ /* 0x000fe2000001001e */
        /* <DEDUP_REMOVED lines=13> */
.L_x_2362:
[----:B------:R-:W-:Y:S05]  /*de20*/  BSYNC B1 ;  /* 0x0000000000017941 */ /* 0x000fea0003800000 */
.L_x_2361:
[----:B------:R-:W-:Y:S05]  /*de30*/  @P5 BRA `(.L_x_2352) ;  /* 0x0000003400885947 */ /* 0x000fea0003800000 */
[----:B01234-:R-:W0:Y:S01]  /*de40*/  LDS.128 R4, [R52+0xa000] ;  /* 0x00a0000034047984 */ /* 0x01fe220000000c00 */
        /* <DEDUP_REMOVED lines=24> */
[----:B------:R-:W-:-:S02]  /*dfd0*/  HADD2.F32 R10, -RZ, R0.H1_H1 ;  /* 0x30000000ff0a7230 */ /* 0x000fc40000004100 */
[----:B------:R-:W-:Y:S01]  /*dfe0*/  FFMA.FTZ R11, R7, R14, R24 ;  /* 0x0000000e070b7223 */ /* 0x000fe20000010018 */
[----:B------:R-:W-:Y:S02]  /*dff0*/  HADD2.F32 R4, -RZ, R25.H0_H0 ;  /* 0x20000019ff047230 */ /* 0x000fe40000004100 */
[CC--:B------:R-:W-:Y:S01]  /*e000*/  FMUL.FTZ R15, R9.reuse, R3.reuse ;  /* 0x00000003090f7220 */ /* 0x0c0fe20000410000 */
[----:B------:R-:W-:Y:S02]  /*e010*/  HADD2.F32 R0, -RZ, R27.H0_H0 ;  /* 0x2000001bff007230 */ /* 0x000fe40000004100 */
[----:B------:R-:W-:Y:S01]  /*e020*/  FMUL.FTZ R13, R9, R10 ;  /* 0x0000000a090d7220 */ /* 0x000fe20000410000 */
[C---:B------:R-:W-:Y:S02]  /*e030*/  FMUL.FTZ R7, R5.reuse, R4 ;  /* 0x0000000405077220 */ /* 0x040fe40000410000 */
[-C--:B------:R-:W-:Y:S01]  /*e040*/  FMUL.FTZ R9, R5, R0.reuse ;  /* 0x0000000005097220 */ /* 0x080fe20000410000 */
[----:B------:R-:W-:Y:S01]  /*e050*/  FFMA.FTZ R13, R8, R3, -R13 ;  /* 0x00000003080d7223 */ /* 0x000fe2000001080d */
[----:B------:R-:W-:Y:S01]  /*e060*/  FFMA.FTZ R5, R6, R0, -R7 ;  /* 0x0000000006057223 */ /* 0x000fe20000010807 */
[----:B------:R-:W-:Y:S01]  /*e070*/  FFMA.FTZ R8, R8, R10, R15 ;  /* 0x0000000a08087223 */ /* 0x000fe2000001000f */
[----:B------:R-:W-:Y:S01]  /*e080*/  FFMA.FTZ R0, R6, R4, R9 ;  /* 0x0000000406007223 */ /* 0x000fe20000010009 */
[----:B------:R-:W-:-:S02]  /*e090*/  F2FP.F16.F32.PACK_AB R7, R26, R21 ;  /* 0x000000151a07723e */ /* 0x000fc400000000ff */
[----:B------:R-:W-:Y:S02]  /*e0a0*/  F2FP.F16.F32.PACK_AB R4, R11, R20 ;  /* 0x000000140b04723e */ /* 0x000fe400000000ff */
[----:B------:R-:W-:Y:S02]  /*e0b0*/  F2FP.F16.F32.PACK_AB R6, R8, R13 ;  /* 0x0000000d0806723e */ /* 0x000fe400000000ff */
[----:B------:R-:W-:-:S05]  /*e0c0*/  F2FP.F16.F32.PACK_AB R5, R0, R5 ;  /* 0x000000050005723e */ /* 0x000fca00000000ff */
[----:B------:R0:W-:Y:S01]  /*e0d0*/  STS.128 [R52+0xa000], R4 ;  /* 0x00a0000434007388 */ /* 0x0001e20000000c00 */
[----:B------:R-:W-:Y:S05]  /*e0e0*/  BRA `(.L_x_2352) ;  /* 0x0000003000dc7947 */ /* 0x000fea0003800000 */
.L_x_2325:
[----:B------:R-:W-:Y:S01]  /*e0f0*/  MOV R9, R77 ;  /* 0x0000004d00097202 */ /* 0x000fe20000000f00 */
[----:B------:R-:W-:Y:S01]  /*e100*/  BSSY B1, `(.L_x_2363) ;  /* 0x000003f000017945 */ /* 0x000fe20003800000 */
[----:B------:R-:W0:Y:S01]  /*e110*/  LDC R77, c[0x0][0x428] ;  /* 0x00010a00ff4d7b82 */ /* 0x000e220000000800 */
[-C--:B------:R-:W-:Y:S01]  /*e120*/  ISETP.GE.AND P0, PT, R184, R8.reuse, PT ;  /* 0x00000008b800720c */ /* 0x080fe20003f06270 */
[----:B------:R-:W-:Y:S01]  /*e130*/  IMAD.MOV.U32 R15, RZ, RZ, R75 ;  /* 0x000000ffff0f7224 */ /* 0x000fe200078e004b */
[----:B------:R-:W-:Y:S01]  /*e140*/  ISETP.GE.AND P1, PT, R209, R8, PT ;  /* 0x00000008d100720c */ /* 0x000fe20003f26270 */
[----:B------:R-:W-:Y:S01]  /*e150*/  IMAD.MOV.U32 R8, RZ, RZ, R146 ;  /* 0x000000ffff087224 */ /* 0x000fe200078e0092 */
[----:B------:R-:W-:Y:S02]  /*e160*/  MOV R14, R52 ;  /* 0x00000034000e7202 */ /* 0x000fe40000000f00 */
        /* <DEDUP_REMOVED lines=56> */
.L_x_2364:
[----:B------:R-:W-:Y:S05]  /*e4f0*/  BSYNC B1 ;  /* 0x0000000000017941 */ /* 0x000fea0003800000 */
.L_x_2363:
[----:B------:R-:W-:Y:S01]  /*e500*/  BSSY B1, `(.L_x_2365) ;  /* 0x0000026000017945 */ /* 0x000fe20003800000 */
[----:B-----5:R-:W-:Y:S01]  /*e510*/  MOV R74, R4 ;  /* 0x00000004004a7202 */ /* 0x020fe20000000f00 */
[----:B------:R-:W-:Y:S01]  /*e520*/  IMAD.MOV.U32 R75, RZ, RZ, R5 ;  /* 0x000000ffff4b7224 */ /* 0x000fe200078e0005 */
[----:B0-----:R-:W-:Y:S01]  /*e530*/  CS2R R66, SRZ ;  /* 0x0000000000427805 */ /* 0x001fe2000001ff00 */
[----:B------:R-:W-:Y:S01]  /*e540*/  IMAD.MOV.U32 R76, RZ, RZ, R6 ;  /* 0x000000ffff4c7224 */ /* 0x000fe200078e0006 */
        /* <DEDUP_REMOVED lines=33> */
.L_x_2366:
[----:B------:R-:W-:Y:S05]  /*e760*/  BSYNC B1 ;  /* 0x0000000000017941 */ /* 0x000fea0003800000 */
.L_x_2365:
[----:B------:R-:W-:Y:S01]  /*e770*/  IMAD.MOV.U32 R3, RZ, RZ, R24 ;  /* 0x000000ffff037224 */ /* 0x000fe200078e0018 */
[----:B------:R-:W-:Y:S01]  /*e780*/  MOV R0, R7 ;  /* 0x0000000700007202 */ /* 0x000fe20000000f00 */
[----:B0-----:R-:W-:Y:S01]  /*e790*/  IMAD.MOV.U32 R20, RZ, RZ, R25 ;  /* 0x000000ffff147224 */ /* 0x001fe200078e0019 */
[----:B------:R-:W-:Y:S01]  /*e7a0*/  ISETP.NE.AND P2, PT, R77, 0x1, PT ;  /* 0x000000014d00780c */ /* 0x000fe20003f45270 */
[----:B------:R-:W-:Y:S01]  /*e7b0*/  IMAD.MOV.U32 R68, RZ, RZ, R33 ;  /* 0x000000ffff447224 */ /* 0x000fe200078e0021 */
[----:B------:R-:W-:Y:S01]  /*e7c0*/  PRMT R87, R0, 0x7610, R87 ;  /* 0x0000761000577816 */ /* 0x000fe20000000057 */
[----:B-----5:R-:W-:Y:S01]  /*e7d0*/  IMAD.MOV.U32 R71, RZ, RZ, R43 ;  /* 0x000000ffff477224 */ /* 0x020fe200078e002b */
[----:B------:R-:W-:Y:S01]  /*e7e0*/  PRMT R80, R3, 0x5410, R20 ;  /* 0x0000541003507816 */ /* 0x000fe20000000014 */
[----:B------:R-:W-:Y:S01]  /*e7f0*/  IMAD.MOV.U32 R3, RZ, RZ, R27 ;  /* 0x000000ffff037224 */ /* 0x000fe200078e001b */
[----:B------:R-:W-:Y:S01]  /*e800*/  MOV R0, R26 ;  /* 0x0000001a00007202 */ /* 0x000fe20000000f00 */
[----:B------:R-:W-:Y:S01]  /*e810*/  ULDC.64 UR4, c[0x0][0x3c8] ;  /* 0x0000f20000047ab9 */ /* 0x000fe20000000a00 */
[----:B------:R-:W-:Y:S01]  /*e820*/  MOV R20, R29 ;  /* 0x0000001d00147202 */ /* 0x000fe20000000f00 */
[----:B------:R-:W-:Y:S01]  /*e830*/  ULDC.64 UR6, c[0x0][0x3e0] ;  /* 0x0000f80000067ab9 */ /* 0x000fe20000000a00 */
[----:B------:R-:W-:Y:S01]  /*e840*/  PRMT R81, R0, 0x5410, R3 ;  /* 0x0000541000517816 */ /* 0x000fe20000000003 */
[----:B------:R-:W-:Y:S01]  /*e850*/  IMAD.MOV.U32 R0, RZ, RZ, R28 ;  /* 0x000000ffff007224 */ /* 0x000fe200078e001c */
[----:B------:R-:W-:Y:S01]  /*e860*/  PRMT R89, R89, 0x5410, R74 ;  /* 0x0000541059597816 */ /* 0x000fe2000000004a */
[----:B------:R-:W-:Y:S01]  /*e870*/  IMAD.MOV.U32 R3, RZ, RZ, R30 ;  /* 0x000000ffff037224 */ /* 0x000fe200078e001e */
[----:B------:R-:W-:Y:S01]  /*e880*/  PRMT R90, R75, 0x7610, R90 ;  /* 0x000076104b5a7816 */ /* 0x000fe2000000005a */
[----:B------:R-:W0:Y:S01]  /*e890*/  @P2 LDC R21, c[0x0][0x430] ;  /* 0x00010c00ff152b82 */ /* 0x000e220000000800 */
[----:B------:R-:W-:-:S02]  /*e8a0*/  PRMT R74, R0, 0x5410, R20 ;  /* 0x00005410004a7816 */ /* 0x000fc40000000014 */
[----:B------:R-:W-:Y:S01]  /*e8b0*/  PRMT R75, R3, 0x7610, R75 ;  /* 0x00007610034b7816 */ /* 0x000fe2000000004b */
[----:B------:R-:W-:Y:S01]  /*e8c0*/  IMAD.MOV.U32 R3, RZ, RZ, R31 ;  /* 0x000000ffff037224 */ /* 0x000fe200078e001f */
[----:B------:R-:W-:Y:S02]  /*e8d0*/  MOV R20, R32 ;  /* 0x0000002000147202 */ /* 0x000fe40000000f00 */
[----:B------:R-:W-:Y:S01]  /*e8e0*/  PRMT R90, R90, 0x5410, R68 ;  /* 0x000054105a5a7816 */ /* 0x000fe20000000044 */
        /* <DEDUP_REMOVED lines=10> */
[----:B------:R-:W-:Y:S01]  /*e990*/  PRMT R82, R68, 0x7610, R82 ;  /* 0x0000761044527816 */ /* 0x000fe20000000052 */
[----:B------:R-:W-:Y:S01]  /*e9a0*/  IMAD R3, R212, 0x40, R3 ;  /* 0x00000040d4037824 */ /* 0x000fe200078e0203 */
[----:B------:R-:W-:Y:S01]  /*e9b0*/  MOV R20, R37 ;  /* 0x0000002500147202 */ /* 0x000fe20000000f00 */
[----:B------:R-:W-:Y:S01]  /*e9c0*/  IMAD.MOV.U32 R68, RZ, RZ, R38 ;  /* 0x000000ffff447224 */ /* 0x000fe200078e0026 */
[----:B------:R-:W-:-:S02]  /*e9d0*/  MOV R69, R39 ;  /* 0x0000002700457202 */ /* 0x000fc40000000f00 */
[----:B------:R-:W-:Y:S01]  /*e9e0*/  PRMT R82, R82, 0x5410, R20 ;  /* 0x0000541052527816 */ /* 0x000fe20000000014 */
[----:B------:R-:W-:Y:S01]  /*e9f0*/  IMAD.MOV.U32 R20, RZ, RZ, R60 ;  /* 0x000000ffff147224 */ /* 0x000fe200078e003c */
[----:B------:R-:W-:Y:S01]  /*ea00*/  PRMT R83, R68, 0x5410, R69 ;  /* 0x0000541044537816 */ /* 0x000fe20000000045 */
[----:B------:R-:W-:Y:S01]  /*ea10*/  IMAD.MOV.U32 R69, RZ, RZ, R63 ;  /* 0x000000ffff457224 */ /* 0x000fe200078e003f */
[----:B------:R-:W-:Y:S01]  /*ea20*/  MOV R68, R62 ;  /* 0x0000003e00447202 */ /* 0x000fe20000000f00 */
[----:B-1----:R-:W-:Y:S01]  /*ea30*/  @P2 IMAD.HI.U32 R0, R3, R0, RZ ;  /* 0x0000000003002227 */ /* 0x002fe200078e00ff */
[----:B------:R-:W-:Y:S02]  /*ea40*/  PRMT R76, R20, 0x7610, R76 ;  /* 0x00007610144c7816 */ /* 0x000fe4000000004c */
[----:B------:R-:W-:Y:S01]  /*ea50*/  PRMT R77, R68, 0x5410, R69 ;  /* 0x00005410444d7816 */ /* 0x000fe20000000045 */
[----:B------:R-:W-:Y:S01]  /*ea60*/  IMAD.MOV.U32 R20, RZ, RZ, R61 ;  /* 0x000000ffff147224 */ /* 0x000fe200078e003d */
[----:B0-----:R-:W-:Y:S01]  /*ea70*/  @P2 SHF.R.U32.HI R3, RZ, R21, R0 ;  /* 0x00000015ff032219 */ /* 0x001fe20000011600 */
[----:B------:R-:W-:-:S02]  /*ea80*/  IMAD.MOV.U32 R0, RZ, RZ, R40 ;  /* 0x000000ffff007224 */ /* 0x000fc400078e0028 */
[----:B------:R-:W-:Y:S01]  /*ea90*/  IMAD.MOV.U32 R68, RZ, RZ, R42 ;  /* 0x000000ffff447224 */ /* 0x000fe200078e002a */
[----:B------:R-:W-:Y:S01]  /*eaa0*/  PRMT R76, R76, 0x5410, R20 ;  /* 0x000054104c4c7816 */ /* 0x000fe20000000014 */
[----:B------:R-:W-:Y:S01]  /*eab0*/  IMAD.WIDE.U32 R14, R3, R12, R14 ;  /* 0x0000000c030e7225 */ /* 0x000fe200078e000e */
[----:B------:R-:W-:Y:S02]  /*eac0*/  SHF.R.S32.HI R21, RZ, 0x1f, R3 ;  /* 0x0000001fff157819 */ /* 0x000fe40000011403 */
[----:B------:R-:W-:Y:S02]  /*ead0*/  MOV R20, R41 ;  /* 0x0000002900147202 */ /* 0x000fe40000000f00 */
[----:B------:R-:W-:Y:S01]  /*eae0*/  PRMT R70, R68, 0x5410, R71 ;  /* 0x0000541044467816 */ /* 0x000fe20000000047 */
[C---:B------:R-:W-:Y:S01]  /*eaf0*/  IMAD R68, R21.reuse, R10, RZ ;  /* 0x0000000a15447224 */ /* 0x040fe200078e02ff */
[----:B------:R-:W-:Y:S01]  /*eb00*/  PRMT R69, R0, 0x5410, R20 ;  /* 0x0000541000457816 */ /* 0x000fe20000000014 */
[----:B------:R-:W-:-:S02]  /*eb10*/  IMAD R0, R21, R12, RZ ;  /* 0x0000000c15007224 */ /* 0x000fc400078e02ff */
[C---:B------:R-:W-:Y:S01]  /*eb20*/  IMAD.WIDE.U32 R20, R3.reuse, R10, R8 ;  /* 0x0000000a03147225 */ /* 0x040fe200078e0008 */
[----:B------:R-:W-:Y:S01]  /*eb30*/  LEA R8, P2, R14, UR4, 0x1 ;  /* 0x000000040e087c11 */ /* 0x000fe2000f8408ff */
[----:B------:R-:W-:Y:S01]  /*eb40*/  UMOV UR4, 0xffffffff ;  /* 0xffffffff00047882 */ /* 0x000fe20000000000 */
[----:B------:R-:W-:Y:S01]  /*eb50*/  MOV R10, R44 ;  /* 0x0000002c000a7202 */ /* 0x000fe20000000f00 */
[C---:B------:R-:W-:Y:S01]  /*eb60*/  IMAD R9, R3.reuse, R13, R0 ;  /* 0x0000000d03097224 */ /* 0x040fe200078e0200 */
[----:B------:R-:W-:Y:S01]  /*eb70*/  LEA R0, P3, R20, UR6, 0x1 ;  /* 0x0000000614007c11 */ /* 0x000fe2000f8608ff */
[----:B------:R-:W-:Y:S02]  /*eb80*/  IMAD R3, R3, R11, R68 ;  /* 0x0000000b03037224 */ /* 0x000fe400078e0244 */
[----:B------:R-:W-:Y:S02]  /*eb90*/  IMAD.IADD R9, R15, 0x1, R9 ;  /* 0x000000010f097824 */ /* 0x000fe400078e0209 */
[----:B------:R-:W-:Y:S01]  /*eba0*/  IMAD.MOV.U32 R11, RZ, RZ, R45 ;  /* 0x000000ffff0b7224 */ /* 0x000fe200078e002d */
[----:B------:R-:W-:-:S02]  /*ebb0*/  IADD3 R3, R21, R3, RZ ;  /* 0x0000000315037210 */ /* 0x000fc40007ffe0ff */
[----:B------:R-:W-:Y:S02]  /*ebc0*/  LEA.HI.X R9, R14, UR5, R9, 0x1, P2 ;  /* 0x000000050e097c11 */ /* 0x000fe400090f0c09 */
[----:B------:R-:W-:Y:S02]  /*ebd0*/  LEA.HI.X R3, R20, UR7, R3, 0x1, P3 ;  /* 0x0000000714037c11 */ /* 0x000fe400098f0c03 */
[----:B------:R-:W-:Y:S02]  /*ebe0*/  PRMT R68, R10, 0x5410, R11 ;  /* 0x000054100a447816 */ /* 0x000fe4000000000b */
[----:B------:R-:W-:Y:S01]  /*ebf0*/  LEA.HI R10, R208, R208, RZ, 0x1 ;  /* 0x000000d0d00a7211 */ /* 0x000fe200078f08ff */
[----:B------:R-:W-:Y:S06]  /*ec00*/  BRA.DIV UR4, `(.L_x_2367) ;  /* 0x0000015604b07947 */ /* 0x000fec000b800000 */
.L_x_2582:
[----:B------:R-:W-:-:S03]  /*ec10*/  UMOV UR4, 0xffffffff ;  /* 0xffffffff00047882 */ /* 0x000fc60000000000 */
[----:B------:R-:W-:Y:S05]  /*ec20*/  BRA.DIV UR4, `(.L_x_2368) ;  /* 0x0000015604d07947 */ /* 0x000fea000b800000 */
.L_x_2585:
[----:B------:R-:W-:-:S03]  /*ec30*/  UMOV UR4, 0xffffffff ;  /* 0xffffffff00047882 */ /* 0x000fc60000000000 */
[----:B------:R-:W-:Y:S05]  /*ec40*/  BRA.DIV UR4, `(.L_x_2369) ;  /* 0x0000015604f07947 */ /* 0x000fea000b800000 */
.L_x_2588:
[----:B------:R-:W-:-:S03]  /*ec50*/  UMOV UR4, 0xffffffff ;  /* 0xffffffff00047882 */ /* 0x000fc60000000000 */
[----:B------:R-:W-:Y:S05]  /*ec60*/  BRA.DIV UR4, `(.L_x_2370) ;  /* 0x0000015a04107947 */ /* 0x000fea000b800000 */
.L_x_2591:
[----:B------:R-:W-:-:S03]  /*ec70*/  UMOV UR4, 0xffffffff ;  /* 0xffffffff00047882 */ /* 0x000fc60000000000 */
[----:B------:R-:W-:Y:S05]  /*ec80*/  BRA.DIV UR4, `(.L_x_2371) ;  /* 0x0000015a04307947 */ /* 0x000fea000b800000 */
.L_x_2594:
[----:B------:R-:W-:Y:S01]  /*ec90*/  UMOV UR4, 0xffffffff ;  /* 0xffffffff00047882 */ /* 0x000fe20000000000 */
[----:B------:R-:W-:Y:S02]  /*eca0*/  LOP3.LUT R9, R10, 0xfffffffe, RZ, 0xc0, !PT ;  /* 0xfffffffe0a097812 */ /* 0x000fe400078ec0ff */
[----:B------:R-:W-:Y:S05]  /*ecb0*/  BRA.DIV UR4, `(.L_x_2372) ;  /* 0x0000015a044c7947 */ /* 0x000fea000b800000 */
.L_x_2597:
[----:B------:R-:W-:Y:S01]  /*ecc0*/  UMOV UR4, 0xffffffff ;  /* 0xffffffff00047882 */ /* 0x000fe20000000000 */
[----:B------:R-:W-:Y:S02]  /*ecd0*/  IMAD.IADD R9, R208, 0x1, -R9 ;  /* 0x00000001d0097824 */ /* 0x000fe400078e0a09 */
[----:B------:R-:W-:Y:S05]  /*ece0*/  BRA.DIV UR4, `(.L_x_2373) ;  /* 0x0000015a04687947 */ /* 0x000fea000b800000 */
.L_x_2600:
[----:B------:R-:W-:Y:S01]  /*ecf0*/  UMOV UR4, 0xffffffff ;  /* 0xffffffff00047882 */ /* 0x000fe20000000000 */
[----:B------:R-:W-:Y:S02]  /*ed00*/  SHF.L.U32 R9, R9, 0x1f, RZ ;  /* 0x0000001f09097819 */ /* 0x000fe400000006ff */
[----:B------:R-:W-:Y:S05]  /*ed10*/  BRA.DIV UR4, `(.L_x_2374) ;  /* 0x0000015a04847947 */ /* 0x000fea000b800000 */
.L_x_2603:
[----:B------:R-:W0:Y:S01]  /*ed20*/  SYNCS.PHASECHK.TRANS64.TRYWAIT P2, [R18+URZ+0x34800], R9 ;  /* 0x03480009120075a7 */ /* 0x000e22000804017f */
[----:B------:R-:W-:Y:S01]  /*ed30*/  IMAD.MOV.U32 R0, RZ, RZ, R46 ;  /* 0x000000ffff007224 */ /* 0x000fe200078e002e */
[----:B------:R-:W-:Y:S01]  /*ed40*/  MOV R3, R47 ;  /* 0x0000002f00037202 */ /* 0x000fe20000000f00 */
[----:B------:R-:W-:Y:S01]  /*ed50*/  IMAD.MOV.U32 R8, RZ, RZ, R48 ;  /* 0x000000ffff087224 */ /* 0x000fe200078e0030 */
[----:B------:R-:W-:Y:S01]  /*ed60*/  MOV R11, R53 ;  /* 0x00000035000b7202 */ /* 0x000fe20000000f00 */
[----:B------:R-:W-:Y:S01]  /*ed70*/  IMAD.MOV.U32 R10, RZ, RZ, R49 ;  /* 0x000000ffff0a7224 */ /* 0x000fe200078e0031 */
[----:B------:R-:W-:Y:S01]  /*ed80*/  PRMT R71, R0, 0x5410, R3 ;  /* 0x0000541000477816 */ /* 0x000fe20000000003 */
[----:B------:R-:W-:Y:S01]  /*ed90*/  IMAD.MOV.U32 R12, RZ, RZ, R57 ;  /* 0x000000ffff0c7224 */ /* 0x000fe200078e0039 */
[----:B------:R-:W-:Y:S01]  /*eda0*/  MOV R3, R50 ;  /* 0x0000003200037202 */ /* 0x000fe20000000f00 */
[----:B------:R-:W-:Y:S01]  /*edb0*/  BSSY B1, `(.L_x_2375) ;  /* 0x0000014000017945 */ /* 0x000fe20003800000 */
[----:B------:R-:W-:Y:S01]  /*edc0*/  PRMT R0, R8, 0x5410, R10 ;  /* 0x0000541008007816 */ /* 0x000fe2000000000a */
[----:B------:R-:W-:-:S02]  /*edd0*/  IMAD.MOV.U32 R8, RZ, RZ, R51 ;  /* 0x000000ffff087224 */ /* 0x000fc400078e0033 */
        /* <DEDUP_REMOVED lines=17> */
.L_x_2604:
[----:B------:R-:W-:Y:S05]  /*eef0*/  BSYNC B1 ;  /* 0x0000000000017941 */ /* 0x000fea0003800000 */
.L_x_2375:
        /* <DEDUP_REMOVED lines=13> */
[----:B0-----:R-:W-:Y:S02]  /*efd0*/  SHF.R.S32.HI R9, RZ, 0x1f, R10 ;  /* 0x0000001fff097819 */ /* 0x001fe4000001140a */
[----:B------:R-:W-:Y:S02]  /*efe0*/  SHF.R.U64 R102, R32, 0x10, R33 ;  /* 0x0000001020667819 */ /* 0x000fe40000001221 */
[----:B------:R-:W-:Y:S01]  /*eff0*/  LEA.HI R11, R9, R10, RZ, 0x3 ;  /* 0x0000000a090b7211 */ /* 0x000fe200078f18ff */
[----:B------:R-:W-:Y:S01]  /*f000*/  IMAD.SHL.U32 R10, R10, 0x8, RZ ;  /* 0x000000080a0a7824 */ /* 0x000fe200078e00ff */
[----:B------:R-:W-:-:S02]  /*f010*/  LOP3.LUT R9, R8, R197, RZ, 0x3c, !PT ;  /* 0x000000c508097212 */ /* 0x000fc400078e3cff */
[----:B------:R-:W-:Y:S02]  /*f020*/  SHF.L.U32 R11, R11, 0xa, RZ ;  /* 0x0000000a0b0b7819 */ /* 0x000fe400000006ff */
[----:B------:R-:W-:Y:S01]  /*f030*/  LOP3.LUT R10, R191, 0x38, R10, 0xf8, !PT ;  /* 0x00000038bf0a7812 */ /* 0x000fe200078ef80a */
[----:B------:R-:W-:Y:S01]  /*f040*/  IMAD R9, R196, 0x200, R9 ;  /* 0x00000200c4097824 */ /* 0x000fe200078e0209 */
[----:B------:R-:W-:Y:S02]  /*f050*/  LOP3.LUT R11, R11, 0x7fffe000, RZ, 0xc0, !PT ;  /* 0x7fffe0000b0b7812 */ /* 0x000fe400078ec0ff */
[----:B------:R-:W-:Y:S01]  /*f060*/  LOP3.LUT R13, R10, R197, RZ, 0x3c, !PT ;  /* 0x000000c50a0d7212 */ /* 0x000fe200078e3cff */
[----:B------:R-:W-:Y:S01]  /*f070*/  IMAD R84, R9, 0x2, R18 ;  /* 0x0000000209547824 */ /* 0x000fe200078e0212 */
[----:B------:R-:W-:Y:S02]  /*f080*/  LEA R12, R196, R11, 0x9 ;  /* 0x0000000bc40c7211 */ /* 0x000fe400078e48ff */
[----:B------:R-:W-:-:S02]  /*f090*/  SHF.R.U64 R99, R4, 0x10, R5 ;  /* 0x0000001004637819 */ /* 0x000fc40000001205 */
[----:B------:R-:W0:Y:S01]  /*f0a0*/  LDS.128 R8, [R84+0x10400] ;  /* 0x0104000054087984 */ /* 0x000e220000000c00 */
[----:B------:R-:W-:Y:S01]  /*f0b0*/  IMAD.IADD R13, R12, 0x1, R13 ;  /* 0x000000010c0d7824 */ /* 0x000fe200078e020d */
[----:B------:R-:W-:Y:S02]  /*f0c0*/  SHF.R.U32.HI R94, RZ, 0x10, R5 ;  /* 0x00000010ff5e7819 */ /* 0x000fe40000011605 */
[----:B------:R-:W-:Y:S01]  /*f0d0*/  SHF.R.U32.HI R93, RZ, 0x10, R33 ;  /* 0x00000010ff5d7819 */ /* 0x000fe20000011621 */
[----:B------:R-:W-:Y:S01]  /*f0e0*/  IMAD R86, R13, 0x2, R18 ;  /* 0x000000020d567824 */ /* 0x000fe200078e0212 */
[--C-:B------:R-:W-:Y:S01]  /*f0f0*/  SHF.R.U64 R101, R34, 0x10, R35.reuse ;  /* 0x0000001022657819 */ /* 0x100fe20000001223 */
[----:B------:R-:W-:Y:S01]  /*f100*/  HADD2.F32 R94, -RZ, R94.H0_H0 ;  /* 0x2000005eff5e7230 */ /* 0x000fe20000004100 */
[----:B------:R-:W-:Y:S02]  /*f110*/  SHF.R.U32.HI R100, RZ, 0x10, R35 ;  /* 0x00000010ff647819 */ /* 0x000fe40000011623 */
[----:B------:R-:W1:Y:S01]  /*f120*/  LDS.128 R12, [R86+0x10400] ;  /* 0x01040000560c7984 */ /* 0x000e620000000c00 */
[----:B------:R-:W-:-:S02]  /*f130*/  SHF.R.U32.HI R95, RZ, 0x10, R7 ;  /* 0x00000010ff5f7819 */ /* 0x000fc40000011607 */
[----:B------:R-:W-:Y:S01]  /*f140*/  SHF.R.U64 R97, R6, 0x10, R7 ;  /* 0x0000001006617819 */ /* 0x000fe20000001207 */
[--C-:B0-----:R-:W-:Y:S02]  /*f150*/  HADD2.F32 R5, -RZ, R9.reuse.H0_H0 ;  /* 0x20000009ff057230 */ /* 0x101fe40000004100 */
[----:B------:R-:W-:Y:S02]  /*f160*/  HADD2.F32 R4, -RZ, R8.H0_H0 ;  /* 0x20000008ff047230 */ /* 0x000fe40000004100 */
[----:B------:R-:W-:Y:S02]  /*f170*/  HADD2.F32 R9, -RZ, R9.H1_H1 ;  /* 0x30000009ff097230 */ /* 0x000fe40000004100 */
[----:B------:R-:W-:Y:S02]  /*f180*/  HADD2.F32 R6, -RZ, R10.H0_H0 ;  /* 0x2000000aff067230 */ /* 0x000fe40000004100 */
[----:B------:R-:W-:Y:S02]  /*f190*/  HADD2.F32 R7, -RZ, R11.H0_H0 ;  /* 0x2000000bff077230 */ /* 0x000fe40000004100 */
[----:B-1----:R-:W-:-:S02]  /*f1a0*/  HADD2.F32 R32, -RZ, R13.H0_H0 ;  /* 0x2000000dff207230 */ /* 0x002fc40000004100 */
[----:B------:R-:W-:Y:S02]  /*f1b0*/  HADD2.F32 R33, -RZ, R13.H1_H1 ;  /* 0x3000000dff217230 */ /* 0x000fe40000004100 */
[----:B------:R-:W-:Y:S02]  /*f1c0*/  HADD2.F32 R13, -RZ, R12.H0_H0 ;  /* 0x2000000cff0d7230 */ /* 0x000fe40000004100 */
[C---:B------:R-:W-:Y:S01]  /*f1d0*/  FMUL.FTZ R90, R32.reuse, R92 ;  /* 0x0000005c205a7220 */ /* 0x040fe20000410000 */
[-C--:B------:R-:W-:Y:S01]  /*f1e0*/  FMUL.FTZ R96, R32, R91.reuse ;  /* 0x0000005b20607220 */ /* 0x080fe20000410000 */
[----:B------:R-:W-:Y:S02]  /*f1f0*/  HADD2.F32 R32, -RZ, R93.H0_H0 ;  /* 0x2000005dff207230 */ /* 0x000fe40000004100 */
[----:B------:R-:W-:Y:S01]  /*f200*/  FMUL.FTZ R98, R33, R94 ;  /* 0x0000005e21627220 */ /* 0x000fe20000410000 */
[----:B------:R-:W-:Y:S01]  /*f210*/  FFMA.FTZ R91, R5, R91, -R90 ;  /* 0x0000005b055b7223 */ /* 0x000fe2000001085a */
[----:B------:R-:W-:-:S02]  /*f220*/  HADD2.F32 R90, -RZ, R89.H1_H1 ;  /* 0x30000059ff5a7230 */ /* 0x000fc40000004100 */
[----:B------:R-:W-:Y:S01]  /*f230*/  FFMA.FTZ R96, R5, R92, R96 ;  /* 0x0000005c05607223 */ /* 0x000fe20000010060 */
[----:B------:R-:W-:Y:S02]  /*f240*/  HADD2.F32 R89, -RZ, R89.H0_H0 ;  /* 0x20000059ff597230 */ /* 0x000fe40000004100 */
[----:B------:R-:W-:Y:S01]  /*f250*/  FMUL.FTZ R92, R33, R32 ;  /* 0x00000020215c7220 */ /* 0x000fe20000410000 */
[----:B------:R-:W-:Y:S02]  /*f260*/  HADD2.F32 R34, -RZ, R14.H0_H0 ;  /* 0x2000000eff227230 */ /* 0x000fe40000004100 */
[C---:B------:R-:W-:Y:S01]  /*f270*/  FMUL.FTZ R5, R13.reuse, R90 ;  /* 0x0000005a0d057220 */ /* 0x040fe20000410000 */
[----:B------:R-:W-:Y:S02]  /*f280*/  HADD2.F32 R33, -RZ, R88.H1_H1 ;  /* 0x30000058ff217230 */ /* 0x000fe40000004100 */
[----:B------:R-:W-:Y:S01]  /*f290*/  FMUL.FTZ R13, R13, R89 ;  /* 0x000000590d0d7220 */ /* 0x000fe20000410000 */
[----:B------:R-:W-:-:S02]  /*f2a0*/  HADD2.F32 R35, -RZ, R15.H0_H0 ;  /* 0x2000000fff237230 */ /* 0x000fc40000004100 */
[C---:B------:R-:W-:Y:S01]  /*f2b0*/  FFMA.FTZ R89, R4.reuse, R89, -R5 ;  /* 0x0000005904597223 */ /* 0x040fe20000010805 */
[----:B------:R-:W-:Y:S02]  /*f2c0*/  HADD2.F32 R5, -RZ, R88.H0_H0 ;  /* 0x20000058ff057230 */ /* 0x000fe40000004100 */
[----:B------:R-:W-:Y:S01]  /*f2d0*/  FFMA.FTZ R90, R4, R90, R13 ;  /* 0x0000005a045a7223 */ /* 0x000fe2000001000d */
[--C-:B------:R-:W-:Y:S02]  /*f2e0*/  HADD2.F32 R88, -RZ, R87.reuse.H0_H0 ;  /* 0x20000057ff587230 */ /* 0x100fe40000004100 */
[C---:B------:R-:W-:Y:S01]  /*f2f0*/  FFMA.FTZ R98, R9.reuse, R32, -R98 ;  /* 0x0000002009627223 */ /* 0x040fe20000010862 */
[----:B------:R-:W-:Y:S02]  /*f300*/  HADD2.F32 R4, -RZ, R87.H1_H1 ;  /* 0x30000057ff047230 */ /* 0x000fe40000004100 */
[----:B------:R-:W-:Y:S01]  /*f310*/  FFMA.FTZ R93, R9, R94, R92 ;  /* 0x0000005e095d7223 */ /* 0x000fe2000001005c */
[C---:B------:R-:W-:Y:S01]  /*f320*/  FMUL.FTZ R9, R34.reuse, R33 ;  /* 0x0000002122097220 */ /* 0x040fe20000410000 */
[----:B------:R-:W-:Y:S01]  /*f330*/  FMUL.FTZ R13, R34, R5 ;  /* 0x00000005220d7220 */ /* 0x000fe20000410000 */
[----:B------:R-:W-:-:S02]  /*f340*/  HADD2.F32 R15, -RZ, R15.H1_H1 ;  /* 0x3000000fff0f7230 */ /* 0x000fc40000004100 */
[C---:B------:R-:W-:Y:S01]  /*f350*/  FMUL.FTZ R92, R35.reuse, R88 ;  /* 0x00000058235c7220 */ /* 0x040fe20000410000 */
[----:B------:R-:W-:Y:S02]  /*f360*/  HADD2.F32 R34, -RZ, R95.H0_H0 ;  /* 0x2000005fff227230 */ /* 0x000fe40000004100 */
[-C--:B------:R-:W-:Y:S01]  /*f370*/  FMUL.FTZ R35, R35, R4.reuse ;  /* 0x0000000423237220 */ /* 0x080fe20000410000 */
[----:B------:R-:W-:Y:S02]  /*f380*/  HADD2.F32 R32, -RZ, R100.H0_H0 ;  /* 0x20000064ff207230 */ /* 0x000fe40000004100 */
[C---:B------:R-:W-:Y:S01]  /*f390*/  FFMA.FTZ R87, R6.reuse, R5, -R9 ;  /* 0x0000000506577223 */ /* 0x040fe20000010809 */
[----:B------:R-:W-:Y:S02]  /*f3a0*/  HADD2.F32 R11, -RZ, R11.H1_H1 ;  /* 0x3000000bff0b7230 */ /* 0x000fe40000004100 */
[----:B------:R-:W-:Y:S01]  /*f3b0*/  FFMA.FTZ R33, R6, R33, R13 ;  /* 0x0000002106217223 */ /* 0x000fe2000001000d */
[----:B------:R-:W-:Y:S01]  /*f3c0*/  FFMA.FTZ R92, R7, R4, -R92 ;  /* 0x00000004075c7223 */ /* 0x000fe2000001085c */
[----:B------:R-:W-:-:S02]  /*f3d0*/  HADD2.F32 R12, -RZ, R12.H1_H1 ;  /* 0x3000000cff0c7230 */ /* 0x000fc40000004100 */
[----:B------:R-:W-:Y:S01]  /*f3e0*/  FMUL.FTZ R6, R15, R34 ;  /* 0x000000220f067220 */ /* 0x000fe20000410000 */
[----:B------:R-:W-:Y:S02]  /*f3f0*/  HADD2.F32 R14, -RZ, R14.H1_H1 ;  /* 0x3000000eff0e7230 */ /* 0x000fe40000004100 */
[----:B------:R-:W-:Y:S01]  /*f400*/  FFMA.FTZ R88, R7, R88, R35 ;  /* 0x0000005807587223 */ /* 0x000fe20000010023 */
[-C--:B------:R-:W-:Y:S01]  /*f410*/  FMUL.FTZ R4, R15, R32.reuse ;  /* 0x000000200f047220 */ /* 0x080fe20000410000 */
[----:B------:R-:W-:Y:S02]  /*f420*/  HADD2.F32 R9, -RZ, R99.H0_H0 ;  /* 0x20000063ff097230 */ /* 0x000fe40000004100 */
[C---:B------:R-:W-:Y:S01]  /*f430*/  FFMA.FTZ R95, R11.reuse, R32, -R6 ;  /* 0x000000200b5f7223 */ /* 0x040fe20000010806 */
[----:B------:R-:W-:Y:S02]  /*f440*/  HADD2.F32 R13, -RZ, R97.H0_H0 ;  /* 0x20000061ff0d7230 */ /* 0x000fe40000004100 */
[----:B------:R-:W-:Y:S01]  /*f450*/  FFMA.FTZ R97, R11, R34, R4 ;  /* 0x000000220b617223 */ /* 0x000fe20000010004 */
[----:B------:R-:W-:-:S02]  /*f460*/  HADD2.F32 R5, -RZ, R102.H0_H0 ;  /* 0x20000066ff057230 */ /* 0x000fc40000004100 */
[----:B------:R-:W-:Y:S01]  /*f470*/  FMUL.FTZ R11, R12, R9 ;  /* 0x000000090c0b7220 */ /* 0x000fe20000410000 */
[----:B------:R-:W-:Y:S02]  /*f480*/  HADD2.F32 R7, -RZ, R101.H0_H0 ;  /* 0x20000065ff077230 */ /* 0x000fe40000004100 */
        /* <DEDUP_REMOVED lines=19> */
.L_x_2380:
[----:B------:R-:W-:Y:S05]  /*f5c0*/  BSYNC B2 ;  /* 0x0000000000027941 */ /* 0x000fea0003800000 */
.L_x_2379:
[----:B------:R-:W-:Y:S04]  /*f5d0*/  BSSY B2, `(.L_x_2381) ;  /* 0x0000061000027945 */ /* 0x000fe80003800000 */
[----:B------:R-:W-:Y:S05]  /*f5e0*/  @P2 BRA `(.L_x_2382) ;  /* 0x00000004007c2947 */ /* 0x000fea0003800000 */
[----:B-1----:R-:W-:Y:S01]  /*f5f0*/  LEA.HI R4, R85, R214, RZ, 0x1d ;  /* 0x000000d655047211 */ /* 0x002fe200078fe8ff */
[----:B------:R-:W-:Y:S01]  /*f600*/  HADD2.F32 R34, -RZ, R82.H1_H1 ;  /* 0x30000052ff227230 */ /* 0x000fe20000004100 */
[----:B------:R-:W-:Y:S01]  /*f610*/  SHF.R.U64 R89, R36, 0x10, R37 ;  /* 0x0000001024597819 */ /* 0x000fe20000001225 */
[--C-:B------:R-:W-:Y:S01]  /*f620*/  HADD2.F32 R36, -RZ, R80.reuse.H1_H1 ;  /* 0x30000050ff247230 */ /* 0x100fe20000004100 */
[----:B------:R-:W-:Y:S01]  /*f630*/  SHF.R.S32.HI R5, RZ, 0x1f, R4 ;  /* 0x0000001fff057819 */ /* 0x000fe20000011404 */
[----:B------:R-:W-:Y:S01]  /*f640*/  HADD2.F32 R80, -RZ, R80.H0_H0 ;  /* 0x20000050ff507230 */ /* 0x000fe20000004100 */
[----:B------:R-:W-:Y:S01]  /*f650*/  SHF.R.U64 R86, R24, 0x10, R25 ;  /* 0x0000001018567819 */ /* 0x000fe20000001219 */
[----:B------:R-:W-:Y:S01]  /*f660*/  HADD2.F32 R82, -RZ, R82.H0_H0 ;  /* 0x20000052ff527230 */ /* 0x000fe20000004100 */
[----:B------:R-:W-:Y:S02]  /*f670*/  LEA.HI R5, R5, R4, RZ, 0x3 ;  /* 0x0000000405057211 */ /* 0x000fe400078f18ff */
[----:B------:R-:W-:-:S02]  /*f680*/  SHF.L.U32 R4, R4, 0x3, RZ ;  /* 0x0000000304047819 */ /* 0x000fc400000006ff */
[----:B------:R-:W-:Y:S01]  /*f690*/  SHF.R.U32.HI R33, RZ, 0x10, R25 ;  /* 0x00000010ff217819 */ /* 0x000fe20000011619 */
[----:B------:R-:W-:Y:S01]  /*f6a0*/  IMAD.SHL.U32 R5, R5, 0x400, RZ ;  /* 0x0000040005057824 */ /* 0x000fe200078e00ff */
[----:B------:R-:W-:Y:S02]  /*f6b0*/  LOP3.LUT R4, R191, 0x38, R4, 0xf8, !PT ;  /* 0x00000038bf047812 */ /* 0x000fe400078ef804 */
[----:B------:R-:W-:Y:S01]  /*f6c0*/  SHF.R.U32.HI R35, RZ, 0x10, R37 ;  /* 0x00000010ff237819 */ /* 0x000fe20000011625 */
[----:B------:R-:W-:Y:S01]  /*f6d0*/  HADD2.F32 R33, -RZ, R33.H0_H0 ;  /* 0x20000021ff217230 */ /* 0x000fe20000004100 */
[----:B------:R-:W-:Y:S02]  /*f6e0*/  LOP3.LUT R5, R5, 0x7fffe000, RZ, 0xc0, !PT ;  /* 0x7fffe00005057812 */ /* 0x000fe400078ec0ff */
[----:B0-----:R-:W-:Y:S02]  /*f6f0*/  LOP3.LUT R9, R4, R197, RZ, 0x3c, !PT ;  /* 0x000000c504097212 */ /* 0x001fe400078e3cff */
[----:B------:R-:W-:Y:S01]  /*f700*/  SHF.R.U64 R88, R38, 0x10, R39 ;  /* 0x0000001026587819 */ /* 0x000fe20000001227 */
[----:B------:R-:W-:Y:S01]  /*f710*/  IMAD R8, R196, 0x200, R5 ;  /* 0x00000200c4087824 */ /* 0x000fe200078e0205 */
[----:B------:R-:W-:Y:S01]  /*f720*/  SHF.R.U32.HI R87, RZ, 0x10, R39 ;  /* 0x00000010ff577819 */ /* 0x000fe20000011627 */
[----:B------:R-:W0:Y:S01]  /*f730*/  LDS.128 R4, [R222] ;  /* 0x00000000de047984 */ /* 0x000e220000000c00 */
[----:B------:R-:W-:-:S02]  /*f740*/  SHF.R.U64 R39, R26, 0x10, R27 ;  /* 0x000000101a277819 */ /* 0x000fc4000000121b */
[----:B------:R-:W-:Y:S02]  /*f750*/  IADD3 R9, R8, R9, RZ ;  /* 0x0000000908097210 */ /* 0x000fe40007ffe0ff */
[----:B------:R-:W-:-:S03]  /*f760*/  SHF.R.U32.HI R37, RZ, 0x10, R27 ;  /* 0x00000010ff257819 */ /* 0x000fc6000001161b */
[----:B------:R-:W-:-:S05]  /*f770*/  IMAD R12, R9, 0x2, R18 ;  /* 0x00000002090c7824 */ /* 0x000fca00078e0212 */
        /* <DEDUP_REMOVED lines=17> */
[----:B------:R-:W-:Y:S02]  /*f890*/  HADD2.F32 R27, -RZ, R10.H0_H0 ;  /* 0x2000000aff1b7230 */ /* 0x000fe40000004100 */
[-C--:B------:R-:W-:Y:S01]  /*f8a0*/  FMUL.FTZ R13, R26, R25.reuse ;  /* 0x000000191a0d7220 */ /* 0x080fe20000410000 */
[C---:B------:R-:W-:Y:S01]  /*f8b0*/  FMUL.FTZ R34, R9.reuse, R80 ;  /* 0x0000005009227220 */ /* 0x040fe20000410000 */
[----:B------:R-:W-:Y:S02]  /*f8c0*/  HADD2.F32 R26, -RZ, R81.H0_H0 ;  /* 0x20000051ff1a7230 */ /* 0x000fe40000004100 */
[C---:B------:R-:W-:Y:S01]  /*f8d0*/  FFMA.FTZ R35, R14.reuse, R25, -R35 ;  /* 0x000000190e237223 */ /* 0x040fe20000010823 */
[----:B------:R-:W-:Y:S01]  /*f8e0*/  FFMA.FTZ R33, R14, R33, R13 ;  /* 0x000000210e217223 */ /* 0x000fe2000001000d */
[----:B------:R-:W-:Y:S01]  /*f8f0*/  FMUL.FTZ R9, R9, R82 ;  /* 0x0000005209097220 */ /* 0x000fe20000410000 */
[----:B------:R-:W-:-:S02]  /*f900*/  HADD2.F32 R14, -RZ, R83.H0_H0 ;  /* 0x20000053ff0e7230 */ /* 0x000fc40000004100 */
[----:B------:R-:W-:Y:S01]  /*f910*/  FFMA.FTZ R82, R5, R82, -R34 ;  /* 0x0000005205527223 */ /* 0x000fe20000010822 */
[----:B------:R-:W-:Y:S02]  /*f920*/  HADD2.F32 R32, -RZ, R11.H0_H0 ;  /* 0x2000000bff207230 */ /* 0x000fe40000004100 */
[----:B------:R-:W-:Y:S01]  /*f930*/  FMUL.FTZ R34, R27, R26 ;  /* 0x0000001a1b227220 */ /* 0x000fe20000410000 */
[----:B------:R-:W-:Y:S02]  /*f940*/  HADD2.F32 R81, -RZ, R81.H1_H1 ;  /* 0x30000051ff517230 */ /* 0x000fe40000004100 */
[----:B------:R-:W-:Y:S01]  /*f950*/  FFMA.FTZ R80, R5, R80, R9 ;  /* 0x0000005005507223 */ /* 0x000fe20000010009 */
[----:B------:R-:W-:Y:S02]  /*f960*/  HADD2.F32 R83, -RZ, R83.H1_H1 ;  /* 0x30000053ff537230 */ /* 0x000fe40000004100 */
[-C--:B------:R-:W-:Y:S01]  /*f970*/  FMUL.FTZ R36, R27, R14.reuse ;  /* 0x0000000e1b247220 */ /* 0x080fe20000410000 */
[----:B------:R-:W-:Y:S01]  /*f980*/  FFMA.FTZ R27, R15, R14, -R34 ;  /* 0x0000000e0f1b7223 */ /* 0x000fe20000010822 */
[----:B------:R-:W-:Y:S01]  /*f990*/  FMUL.FTZ R5, R32, R81 ;  /* 0x0000005120057220 */ /* 0x000fe20000410000 */
[----:B------:R-:W-:-:S02]  /*f9a0*/  HADD2.F32 R11, -RZ, R11.H1_H1 ;  /* 0x3000000bff0b7230 */ /* 0x000fc40000004100 */
[-C--:B------:R-:W-:Y:S01]  /*f9b0*/  FMUL.FTZ R32, R32, R83.reuse ;  /* 0x0000005320207220 */ /* 0x080fe20000410000 */
[----:B------:R-:W-:Y:S02]  /*f9c0*/  HADD2.F32 R34, -RZ, R37.H0_H0 ;  /* 0x20000025ff227230 */ /* 0x000fe40000004100 */
[----:B------:R-:W-:Y:S01]  /*f9d0*/  FFMA.FTZ R36, R15, R26, R36 ;  /* 0x0000001a0f247223 */ /* 0x000fe20000010024 */
[----:B------:R-:W-:Y:S02]  /*f9e0*/  HADD2.F32 R14, -RZ, R87.H0_H0 ;  /* 0x20000057ff0e7230 */ /* 0x000fe40000004100 */
[C---:B------:R-:W-:Y:S01]  /*f9f0*/  FFMA.FTZ R83, R24.reuse, R83, -R5 ;  /* 0x0000005318537223 */ /* 0x040fe20000010805 */
[----:B------:R-:W-:Y:S01]  /*fa00*/  FFMA.FTZ R32, R24, R81, R32 ;  /* 0x0000005118207223 */ /* 0x000fe20000010020 */
[C---:B------:R-:W-:Y:S01]  /*fa10*/  FMUL.FTZ R26, R11.reuse, R34 ;  /* 0x000000220b1a7220 */ /* 0x040fe20000410000 */
[----:B------:R-:W-:Y:S02]  /*fa20*/  HADD2.F32 R8, -RZ, R8.H1_H1 ;  /* 0x30000008ff087230 */ /* 0x000fe40000004100 */
[----:B------:R-:W-:Y:S01]  /*fa30*/  FMUL.FTZ R24, R11, R14 ;  /* 0x0000000e0b187220 */ /* 0x000fe20000410000 */
[----:B------:R-:W-:-:S02]  /*fa40*/  HADD2.F32 R10, -RZ, R10.H1_H1 ;  /* 0x3000000aff0a7230 */ /* 0x000fc40000004100 */
[C---:B------:R-:W-:Y:S01]  /*fa50*/  FFMA.FTZ R26, R7.reuse, R14, -R26 ;  /* 0x0000000e071a7223 */ /* 0x040fe2000001081a */
[----:B------:R-:W-:Y:S02]  /*fa60*/  HADD2.F32 R11, -RZ, R86.H0_H0 ;  /* 0x20000056ff0b7230 */ /* 0x000fe40000004100 */
[----:B------:R-:W-:Y:S02]  /*fa70*/  HADD2.F32 R13, -RZ, R39.H0_H0 ;  /* 0x20000027ff0d7230 */ /* 0x000fe40000004100 */
[----:B------:R-:W-:Y:S01]  /*fa80*/  FFMA.FTZ R39, R7, R34, R24 ;  /* 0x0000002207277223 */ /* 0x000fe20000010018 */
[----:B------:R-:W-:Y:S02]  /*fa90*/  HADD2.F32 R5, -RZ, R89.H0_H0 ;  /* 0x20000059ff057230 */ /* 0x000fe40000004100 */
[----:B------:R-:W-:Y:S01]  /*faa0*/  FMUL.FTZ R7, R8, R11 ;  /* 0x0000000b08077220 */ /* 0x000fe20000410000 */
[----:B------:R-:W-:Y:S02]  /*fab0*/  HADD2.F32 R9, -RZ, R88.H0_H0 ;  /* 0x20000058ff097230 */ /* 0x000fe40000004100 */
[----:B------:R-:W-:Y:S01]  /*fac0*/  FMUL.FTZ R37, R10, R13 ;  /* 0x0000000d0a257220 */ /* 0x000fe20000410000 */
[----:B------:R-:W-:-:S02]  /*fad0*/  HADD2.F32 R6, -RZ, R6.H1_H1 ;  /* 0x30000006ff067230 */ /* 0x000fc40000004100 */
[-C--:B------:R-:W-:Y:S01]  /*fae0*/  FMUL.FTZ R8, R8, R5.reuse ;  /* 0x0000000508087220 */ /* 0x080fe20000410000 */
[----:B------:R-:W-:Y:S01]  /*faf0*/  FFMA.FTZ R15, R4, R5, -R7 ;  /* 0x00000005040f7223 */ /* 0x000fe20000010807 */
[----:B------:R-:W-:Y:S01]  /*fb00*/  FMUL.FTZ R14, R10, R9 ;  /* 0x000000090a0e7220 */ /* 0x000fe20000410000 */
        /* <DEDUP_REMOVED lines=13> */
.L_x_2382:
[----:B------:R-:W-:Y:S05]  /*fbe0*/  BSYNC B2 ;  /* 0x0000000000027941 */ /* 0x000fea0003800000 */
.L_x_2381:
[----:B------:R-:W-:Y:S05]  /*fbf0*/  @P3 BRA `(.L_x_2378) ;  /* 0x00000004007c3947 */ /* 0x000fea0003800000 */
[----:B------:R-:W-:Y:S01]  /*fc00*/  LEA.HI R85, R85, R220, RZ, 0x1d ;  /* 0x000000dc55557211 */ /* 0x000fe200078fe8ff */
[----:B------:R-:W-:Y:S01]  /*fc10*/  HADD2.F32 R32, -RZ, R74.H1_H1 ;  /* 0x3000004aff207230 */ /* 0x000fe20000004100 */
[----:B------:R-:W-:Y:S01]  /*fc20*/  SHF.R.U64 R35, R30, 0x10, R31 ;  /* 0x000000101e237819 */ /* 0x000fe2000000121f */
[----:B------:R-:W-:Y:S01]  /*fc30*/  HADD2.F32 R30, -RZ, R76.H1_H1 ;  /* 0x3000004cff1e7230 */ /* 0x000fe20000004100 */
[----:B-12---:R-:W-:Y:S01]  /*fc40*/  SHF.R.S32.HI R4, RZ, 0x1f, R85 ;  /* 0x0000001fff047819 */ /* 0x006fe20000011455 */
[----:B------:R-:W-:Y:S01]  /*fc50*/  HADD2.F32 R74, -RZ, R74.H0_H0 ;  /* 0x2000004aff4a7230 */ /* 0x000fe20000004100 */
[----:B------:R-:W-:Y:S01]  /*fc60*/  SHF.R.U64 R39, R60, 0x10, R61 ;  /* 0x000000103c277819 */ /* 0x000fe2000000123d */
[----:B------:R-:W-:Y:S01]  /*fc70*/  HADD2.F32 R76, -RZ, R76.H0_H0 ;  /* 0x2000004cff4c7230 */ /* 0x000fe20000004100 */
[----:B------:R-:W-:Y:S01]  /*fc80*/  LEA.HI R5, R4, R85, RZ, 0x3 ;  /* 0x0000005504057211 */ /* 0x000fe200078f18ff */
[----:B------:R-:W-:Y:S01]  /*fc90*/  IMAD.SHL.U32 R4, R85, 0x8, RZ ;  /* 0x0000000855047824 */ /* 0x000fe200078e00ff */
[----:B------:R-:W-:-:S02]  /*fca0*/  SHF.R.U64 R37, R28, 0x10, R29 ;  /* 0x000000101c257819 */ /* 0x000fc4000000121d */
[----:B------:R-:W-:Y:S02]  /*fcb0*/  SHF.L.U32 R5, R5, 0xa, RZ ;  /* 0x0000000a05057819 */ /* 0x000fe400000006ff */
[----:B------:R-:W-:Y:S02]  /*fcc0*/  LOP3.LUT R4, R191, 0x38, R4, 0xf8, !PT ;  /* 0x00000038bf047812 */ /* 0x000fe400078ef804 */
[----:B------:R-:W-:Y:S02]  /*fcd0*/  LOP3.LUT R5, R5, 0x7fffe000, RZ, 0xc0, !PT ;  /* 0x7fffe00005057812 */ /* 0x000fe400078ec0ff */
[----:B0-----:R-:W-:Y:S02]  /*fce0*/  LOP3.LUT R9, R4, R197, RZ, 0x3c, !PT ;  /* 0x000000c504097212 */ /* 0x001fe400078e3cff */
[----:B------:R-:W-:Y:S01]  /*fcf0*/  SHF.R.U32.HI R60, RZ, 0x10, R61 ;  /* 0x00000010ff3c7819 */ /* 0x000fe2000001163d */
[----:B------:R-:W-:Y:S01]  /*fd00*/  IMAD R8, R196, 0x200, R5 ;  /* 0x00000200c4087824 */ /* 0x000fe200078e0205 */
[----:B------:R-:W-:Y:S01]  /*fd10*/  SHF.R.U32.HI R29, RZ, 0x10, R29 ;  /* 0x00000010ff1d7819 */ /* 0x000fe2000001161d */
[----:B------:R-:W0:Y:S01]  /*fd20*/  LDS.128 R4, [R219] ;  /* 0x00000000db047984 */ /* 0x000e220000000c00 */
[----:B------:R-:W-:Y:S01]  /*fd30*/  SHF.R.U32.HI R33, RZ, 0x10, R31 ;  /* 0x00000010ff217819 */ /* 0x000fe2000001161f */
[----:B------:R-:W-:Y:S01]  /*fd40*/  IMAD.IADD R9, R8, 0x1, R9 ;  /* 0x0000000108097824 */ /* 0x000fe200078e0209 */
[--C-:B------:R-:W-:Y:S01]  /*fd50*/  SHF.R.U64 R38, R62, 0x10, R63.reuse ;  /* 0x000000103e267819 */ /* 0x100fe2000000123f */
[----:B------:R-:W-:Y:S01]  /*fd60*/  HADD2.F32 R29, -RZ, R29.H0_H0 ;  /* 0x2000001dff1d7230 */ /* 0x000fe20000004100 */
[----:B------:R-:W-:-:S02]  /*fd70*/  SHF.R.U32.HI R62, RZ, 0x10, R63 ;  /* 0x00000010ff3e7819 */ /* 0x000fc4000001163f */
[----:B------:R-:W-:-:S05]  /*fd80*/  LEA R12, R9, R18, 0x1 ;  /* 0x00000012090c7211 */ /* 0x000fca00078e08ff */
[----:B------:R-:W1:Y:S01]  /*fd90*/  LDS.128 R8, [R12+0x10400] ;  /* 0x010400000c087984 */ /* 0x000e620000000c00 */
[--C-:B0-----:R-:W-:Y:S02]  /*fda0*/  HADD2.F32 R13, -RZ, R5.reuse.H0_H0 ;  /* 0x20000005ff0d7230 */ /* 0x101fe40000004100 */
[----:B------:R-:W-:Y:S02]  /*fdb0*/  HADD2.F32 R14, -RZ, R5.H1_H1 ;  /* 0x30000005ff0e7230 */ /* 0x000fe40000004100 */
[----:B------:R-:W-:Y:S02]  /*fdc0*/  HADD2.F32 R5, -RZ, R4.H0_H0 ;  /* 0x20000004ff057230 */ /* 0x000fe40000004100 */
[----:B------:R-:W-:Y:S02]  /*fdd0*/  HADD2.F32 R15, -RZ, R6.H0_H0 ;  /* 0x20000006ff0f7230 */ /* 0x000fe40000004100 */
        /* <DEDUP_REMOVED lines=13> */
[C---:B------:R-:W-:Y:S01]  /*feb0*/  FMUL.FTZ R30, R9.reuse, R74 ;  /* 0x0000004a091e7220 */ /* 0x040fe20000410000 */
[----:B------:R-:W-:Y:S02]  /*fec0*/  HADD2.F32 R26, -RZ, R75.H0_H0 ;  /* 0x2000004bff1a7230 */ /* 0x000fe40000004100 */
[C---:B------:R-:W-:Y:S01]  /*fed0*/  FFMA.FTZ R31, R14.reuse, R25, -R31 ;  /* 0x000000190e1f7223 */ /* 0x040fe2000001081f */
[----:B------:R-:W-:Y:S01]  /*fee0*/  FFMA.FTZ R29, R14, R29, R13 ;  /* 0x0000001d0e1d7223 */ /* 0x000fe2000001000d */
[-C--:B------:R-:W-:Y:S01]  /*fef0*/  FMUL.FTZ R9, R9, R76.reuse ;  /* 0x0000004c09097220 */ /* 0x080fe20000410000 */
[----:B------:R-:W-:Y:S02]  /*ff00*/  HADD2.F32 R14, -RZ, R77.H0_H0 ;  /* 0x2000004dff0e7230 */ /* 0x000fe40000004100 */
[----:B------:R-:W-:Y:S01]  /*ff10*/  FFMA.FTZ R76, R5, R76, -R30 ;  /* 0x0000004c054c7223 */ /* 0x000fe2000001081e */
        /* <DEDUP_REMOVED lines=21> */
[----:B------:R-:W-:Y:S02]  /*10070*/  HADD2.F32 R13, -RZ, R35.H0_H0 ;  /* 0x20000023ff0d7230 */ /* 0x000fe40000004100 */
[----:B------:R-:W-:Y:S01]  /*10080*/  FFMA.FTZ R35, R7, R30, R24 ;  /* 0x0000001e07237223 */ /* 0x000fe20000010018 */
[----:B------:R-:W-:Y:S02]  /*10090*/  HADD2.F32 R5, -RZ, R39.H0_H0 ;  /* 0x20000027ff057230 */ /* 0x000fe40000004100 */
[----:B------:R-:W-:Y:S01]  /*100a0*/  FMUL.FTZ R7, R8, R11 ;  /* 0x0000000b08077220 */ /* 0x000fe20000410000 */
[----:B------:R-:W-:Y:S02]  /*100b0*/  HADD2.F32 R9, -RZ, R38.H0_H0 ;  /* 0x20000026ff097230 */ /* 0x000fe40000004100 */
[----:B------:R-:W-:Y:S01]  /*100c0*/  FMUL.FTZ R33, R10, R13 ;  /* 0x0000000d0a217220 */ /* 0x000fe20000410000 */
[----:B------:R-:W-:Y:S02]  /*100d0*/  HADD2.F32 R4, -RZ, R4.H1_H1 ;  /* 0x30000004ff047230 */ /* 0x000fe40000004100 */
[----:B------:R-:W-:Y:S01]  /*100e0*/  FMUL.FTZ R8, R8, R5 ;  /* 0x0000000508087220 */ /* 0x000fe20000410000 */
[----:B------:R-:W-:-:S02]  /*100f0*/  HADD2.F32 R6, -RZ, R6.H1_H1 ;  /* 0x30000006ff067230 */ /* 0x000fc40000004100 */
        /* <DEDUP_REMOVED lines=15> */
.L_x_2378:
[----:B------:R-:W-:Y:S05]  /*101f0*/  BSYNC B1 ;  /* 0x0000000000017941 */ /* 0x000fea0003800000 */
.L_x_2377:
        /* <DEDUP_REMOVED lines=8> */
[--C-:B------:R-:W-:Y:S01]  /*10280*/  HADD2.F32 R31, -RZ, R78.reuse.H1_H1 ;  /* 0x3000004eff1f7230 */ /* 0x100fe20000004100 */
[--C-:B------:R-:W-:Y:S01]  /*10290*/  SHF.R.U64 R60, R52, 0x10, R53.reuse ;  /* 0x00000010343c7819 */ /* 0x100fe20000001235 */
[--C-:B------:R-:W-:Y:S01]  /*102a0*/  HADD2.F32 R33, -RZ, R69.reuse.H1_H1 ;  /* 0x30000045ff217230 */ /* 0x100fe20000004100 */
[----:B------:R-:W-:Y:S01]  /*102b0*/  SHF.R.S32.HI R7, RZ, 0x1f, R4 ;  /* 0x0000001fff077819 */ /* 0x000fe20000011404 */
[----:B------:R-:W-:Y:S01]  /*102c0*/  IMAD.SHL.U32 R5, R4, 0x8, RZ ;  /* 0x0000000804057824 */ /* 0x000fe200078e00ff */
[----:B------:R-:W-:Y:S01]  /*102d0*/  SHF.R.U32.HI R52, RZ, 0x10, R53 ;  /* 0x00000010ff347819 */ /* 0x000fe20000011635 */
[----:B------:R-:W-:Y:S01]  /*102e0*/  HADD2.F32 R30, -RZ, R69.H0_H0 ;  /* 0x20000045ff1e7230 */ /* 0x000fe20000004100 */
[----:B------:R-:W-:Y:S01]  /*102f0*/  LEA.HI R7, R7, R4, RZ, 0x3 ;  /* 0x0000000407077211 */ /* 0x000fe200078f18ff */
[----:B------:R-:W-:Y:S01]  /*10300*/  HADD2.F32 R78, -RZ, R78.H0_H0 ;  /* 0x2000004eff4e7230 */ /* 0x000fe20000004100 */
[----:B------:R-:W-:-:S02]  /*10310*/  LOP3.LUT R4, R190, 0x38, R5, 0xf8, !PT ;  /* 0x00000038be047812 */ /* 0x000fc400078ef805 */
[--C-:B------:R-:W-:Y:S01]  /*10320*/  SHF.R.U32.HI R32, RZ, 0x10, R41.reuse ;  /* 0x00000010ff207819 */ /* 0x100fe20000011629 */
[----:B------:R-:W-:Y:S01]  /*10330*/  IMAD.SHL.U32 R7, R7, 0x400, RZ ;  /* 0x0000040007077824 */ /* 0x000fe200078e00ff */
[----:B0-----:R-:W-:Y:S02]  /*10340*/  LOP3.LUT R9, R4, R223, RZ, 0x3c, !PT ;  /* 0x000000df04097212 */ /* 0x001fe400078e3cff */
[----:B------:R-:W-:Y:S01]  /*10350*/  SHF.R.U64 R40, R40, 0x10, R41 ;  /* 0x0000001028287819 */ /* 0x000fe20000001229 */
[----:B------:R-:W-:Y:S01]  /*10360*/  HADD2.F32 R32, -RZ, R32.H0_H0 ;  /* 0x20000020ff207230 */ /* 0x000fe20000004100 */
[----:B------:R-:W-:Y:S02]  /*10370*/  LOP3.LUT R8, R7, 0x7fffe000, RZ, 0xc0, !PT ;  /* 0x7fffe00007087812 */ /* 0x000fe400078ec0ff */
[----:B------:R-:W0:Y:S01]  /*10380*/  LDS.128 R4, [R221] ;  /* 0x00000000dd047984 */ /* 0x000e220000000c00 */
[----:B------:R-:W-:Y:S02]  /*10390*/  SHF.R.U64 R41, R54, 0x10, R55 ;  /* 0x0000001036297819 */ /* 0x000fe40000001237 */
[----:B------:R-:W-:-:S02]  /*103a0*/  IADD3 R9, R9, R8, R198 ;  /* 0x0000000809097210 */ /* 0x000fc40007ffe0c6 */
[----:B------:R-:W-:Y:S02]  /*103b0*/  SHF.R.U64 R39, R42, 0x10, R43 ;  /* 0x000000102a277819 */ /* 0x000fe4000000122b */
[----:B------:R-:W-:Y:S02]  /*103c0*/  LEA R12, R9, R18, 0x1 ;  /* 0x00000012090c7211 */ /* 0x000fe400078e08ff */
[----:B------:R-:W-:Y:S02]  /*103d0*/  SHF.R.U32.HI R54, RZ, 0x10, R55 ;  /* 0x00000010ff367819 */ /* 0x000fe40000011637 */
[----:B------:R-:W-:Y:S01]  /*103e0*/  SHF.R.U32.HI R42, RZ, 0x10, R43 ;  /* 0x00000010ff2a7819 */ /* 0x000fe2000001162b */
        /* <DEDUP_REMOVED lines=13> */
[----:B------:R-:W-:Y:S01]  /*104c0*/  FMUL.FTZ R34, R27, R32 ;  /* 0x000000201b227220 */ /* 0x000fe20000410000 */
[C---:B------:R-:W-:Y:S01]  /*104d0*/  FFMA.FTZ R35, R14.reuse, R31, -R35 ;  /* 0x0000001f0e237223 */ /* 0x040fe20000010823 */
[----:B------:R-:W-:Y:S01]  /*104e0*/  FFMA.FTZ R37, R14, R33, R37 ;  /* 0x000000210e257223 */ /* 0x000fe20000010025 */
[----:B------:R-:W-:Y:S01]  /*104f0*/  FMUL.FTZ R14, R9, R30 ;  /* 0x0000001e090e7220 */ /* 0x000fe20000410000 */
[----:B------:R-:W-:Y:S01]  /*10500*/  FMUL.FTZ R36, R27, R26 ;  /* 0x0000001a1b247220 */ /* 0x000fe20000410000 */
[----:B------:R-:W-:Y:S01]  /*10510*/  FMUL.FTZ R31, R9, R78 ;  /* 0x0000004e091f7220 */ /* 0x000fe20000410000 */
[----:B------:R-:W-:-:S02]  /*10520*/  HADD2.F32 R28, -RZ, R10.H0_H0 ;  /* 0x2000000aff1c7230 */ /* 0x000fc40000004100 */
[C---:B------:R-:W-:Y:S01]  /*10530*/  FFMA.FTZ R34, R15.reuse, R26, -R34 ;  /* 0x0000001a0f227223 */ /* 0x040fe20000010822 */
[--C-:B------:R-:W-:Y:S02]  /*10540*/  HADD2.F32 R27, -RZ, R70.reuse.H0_H0 ;  /* 0x20000046ff1b7230 */ /* 0x100fe40000004100 */
[----:B------:R-:W-:Y:S01]  /*10550*/  FFMA.FTZ R36, R15, R32, R36 ;  /* 0x000000200f247223 */ /* 0x000fe20000010024 */
[----:B------:R-:W-:Y:S02]  /*10560*/  HADD2.F32 R9, -RZ, R79.H0_H0 ;  /* 0x2000004fff097230 */ /* 0x000fe40000004100 */
[C---:B------:R-:W-:Y:S01]  /*10570*/  FFMA.FTZ R78, R5.reuse, R78, -R14 ;  /* 0x0000004e054e7223 */ /* 0x040fe2000001080e */
[----:B------:R-:W-:Y:S02]  /*10580*/  HADD2.F32 R29, -RZ, R11.H0_H0 ;  /* 0x2000000bff1d7230 */ /* 0x000fe40000004100 */
[----:B------:R-:W-:Y:S01]  /*10590*/  FFMA.FTZ R31, R5, R30, R31 ;  /* 0x0000001e051f7223 */ /* 0x000fe2000001001f */
[----:B------:R-:W-:-:S02]  /*105a0*/  HADD2.F32 R70, -RZ, R70.H1_H1 ;  /* 0x30000046ff467230 */ /* 0x000fc40000004100 */
[C---:B------:R-:W-:Y:S01]  /*105b0*/  FMUL.FTZ R5, R28.reuse, R27 ;  /* 0x0000001b1c057220 */ /* 0x040fe20000410000 */
[----:B------:R-:W-:Y:S02]  /*105c0*/  HADD2.F32 R14, -RZ, R79.H1_H1 ;  /* 0x3000004fff0e7230 */ /* 0x000fe40000004100 */
[-C--:B------:R-:W-:Y:S01]  /*105d0*/  FMUL.FTZ R15, R28, R9.reuse ;  /* 0x000000091c0f7220 */ /* 0x080fe20000410000 */
[----:B------:R-:W-:Y:S02]  /*105e0*/  HADD2.F32 R11, -RZ, R11.H1_H1 ;  /* 0x3000000bff0b7230 */ /* 0x000fe40000004100 */
[----:B------:R-:W-:Y:S01]  /*105f0*/  FMUL.FTZ R32, R29, R70 ;  /* 0x000000461d207220 */ /* 0x000fe20000410000 */
[----:B------:R-:W-:Y:S02]  /*10600*/  HADD2.F32 R28, -RZ, R42.H0_H0 ;  /* 0x2000002aff1c7230 */ /* 0x000fe40000004100 */
[----:B------:R-:W-:Y:S01]  /*10610*/  FFMA.FTZ R30, R24, R9, -R5 ;  /* 0x00000009181e7223 */ /* 0x000fe20000010805 */
[----:B------:R-:W-:-:S02]  /*10620*/  HADD2.F32 R26, -RZ, R54.H0_H0 ;  /* 0x20000036ff1a7230 */ /* 0x000fc40000004100 */
[-C--:B------:R-:W-:Y:S01]  /*10630*/  FMUL.FTZ R29, R29, R14.reuse ;  /* 0x0000000e1d1d7220 */ /* 0x080fe20000410000 */
[----:B------:R-:W-:Y:S01]  /*10640*/  FFMA.FTZ R32, R25, R14, -R32 ;  /* 0x0000000e19207223 */ /* 0x000fe20000010820 */
[----:B------:R-:W-:Y:S01]  /*10650*/  FFMA.FTZ R24, R24, R27, R15 ;  /* 0x0000001b18187223 */ /* 0x000fe2000001000f */
[C---:B------:R-:W-:Y:S01]  /*10660*/  FMUL.FTZ R38, R11.reuse, R28 ;  /* 0x0000001c0b267220 */ /* 0x040fe20000410000 */
[----:B------:R-:W-:Y:S01]  /*10670*/  FMUL.FTZ R14, R11, R26 ;  /* 0x0000001a0b0e7220 */ /* 0x000fe20000410000 */
[----:B------:R-:W-:Y:S02]  /*10680*/  HADD2.F32 R8, -RZ, R8.H1_H1 ;  /* 0x30000008ff087230 */ /* 0x000fe40000004100 */
[----:B------:R-:W-:Y:S01]  /*10690*/  FFMA.FTZ R29, R25, R70, R29 ;  /* 0x00000046191d7223 */ /* 0x000fe2000001001d */
        /* <DEDUP_REMOVED lines=27> */
.L_x_2384:
[----:B------:R-:W-:Y:S05]  /*10850*/  BSYNC B1 ;  /* 0x0000000000017941 */ /* 0x000fea0003800000 */
.L_x_2383:
[----:B------:R-:W-:Y:S04]  /*10860*/  BSSY B1, `(.L_x_2385) ;  /* 0x0000060000017945 */ /* 0x000fe80003800000 */
[----:B------:R-:W-:Y:S05]  /*10870*/  @P1 BRA `(.L_x_2386) ;  /* 0x0000000400781947 */ /* 0x000fea0003800000 */
[----:B-1234-:R-:W-:Y:S01]  /*10880*/  LEA.HI R4, R13, R214, RZ, 0x1d ;  /* 0x000000d60d047211 */ /* 0x01efe200078fe8ff */
[----:B------:R-:W-:Y:S01]  /*10890*/  HADD2.F32 R31, -RZ, R72.H1_H1 ;  /* 0x30000048ff1f7230 */ /* 0x000fe20000004100 */
        /* <DEDUP_REMOVED lines=9> */
[----:B------:R-:W-:Y:S01]  /*10930*/  SHF.R.U32.HI R30, RZ, 0x10, R45 ;  /* 0x00000010ff1e7819 */ /* 0x000fe2000001162d */
        /* <DEDUP_REMOVED lines=33> */
[----:B------:R-:W-:Y:S02]  /*10b50*/  HADD2.F32 R27, -RZ, R71.H0_H0 ;  /* 0x20000047ff1b7230 */ /* 0x000fe40000004100 */
        /* <DEDUP_REMOVED lines=48> */
.L_x_2386:
[----:B------:R-:W-:Y:S05]  /*10e60*/  BSYNC B1 ;  /* 0x0000000000017941 */ /* 0x000fea0003800000 */
.L_x_2385:
        /* <DEDUP_REMOVED lines=20> */
[----:B------:R-:W-:Y:S02]  /*10fb0*/  LEA R12, R9, R18, 0x1 ;  /* 0x00000012090c7211 */ /* 0x000fe400078e08ff */
[----:B------:R-:W-:Y:S02]  /*10fc0*/  SHF.R.U32.HI R66, RZ, 0x10, R67 ;  /* 0x00000010ff427819 */ /* 0x000fe40000011643 */
[----:B------:R-:W-:Y:S01]  /*10fd0*/  SHF.R.U32.HI R50, RZ, 0x10, R51 ;  /* 0x00000010ff327819 */ /* 0x000fe20000011633 */
[----:B------:R-:W1:Y:S01]  /*10fe0*/  LDS.128 R8, [R12+0x10400] ;  /* 0x010400000c087984 */ /* 0x000e620000000c00 */
[----:B------:R-:W-:Y:S01]  /*10ff0*/  SHF.R.U64 R35, R48, 0x10, R49 ;  /* 0x0000001030237819 */ /* 0x000fe20000001231 */
        /* <DEDUP_REMOVED lines=70> */
.L_x_2352:
[----:B------:R-:W-:Y:S05]  /*11460*/  BSYNC B0 ;  /* 0x0000000000007941 */ /* 0x000fea0003800000 */
.L_x_2324:
        /* <DEDUP_REMOVED lines=8> */
.L_x_2322:
[----:B------:R-:W2:Y:S02]  /*114f0*/  LDL R0, [R1+0x38] ;  /* 0x0000380001007983 */ /* 0x000ea40000100800 */
[----:B--2---:R-:W-:-:S13]  /*11500*/  R2UR UR4, R0 ;  /* 0x00000000000472ca */ /* 0x004fda00000e0000 */
[----:B------:R-:W-:-:S05]  /*11510*/  IMAD.U32 R0, RZ, RZ, UR4 ;  /* 0x00000004ff007e24 */ /* 0x000fca000f8e00ff */
[----:B------:R-:W-:-:S13]  /*11520*/  ISETP.NE.AND P0, PT, R0, 0x3, PT ;  /* 0x000000030000780c */ /* 0x000fda0003f05270 */
[----:B------:R-:W-:Y:S05]  /*11530*/  @!P0 BRA `(.L_x_2387) ;  /* 0x0000000000048947 */ /* 0x000fea0003800000 */
[----:B------:R-:W-:Y:S01]  /*11540*/  BPT.TRAP 0x1 ;  /* 0x000000040000795c */ /* 0x000fe20000300000 */
.L_x_2387:
[----:B------:R-:W-:Y:S01]  /*11550*/  IMAD R0, R185, 0x8, R18 ;  /* 0x00000008b9007824 */ /* 0x000fe200078e0212 */
[----:B01----:R-:W-:-:S04]  /*11560*/  SHF.L.U32 R3, R188, 0x1f, RZ ;  /* 0x0000001fbc037819 */ /* 0x003fc800000006ff */
[----:B------:R0:W1:Y:S01]  /*11570*/  SYNCS.PHASECHK.TRANS64.TRYWAIT P2, [R0+URZ+0x34830], R3 ;  /* 0x03483003000075a7 */ /* 0x000062000804017f */
[----:B------:R-:W-:Y:S05]  /*11580*/  @!P0 BRA `(.L_x_2388) ;  /* 0x0000000000048947 */ /* 0x000fea0003800000 */
[----:B------:R-:W-:Y:S01]  /*11590*/  BPT.TRAP 0x1 ;  /* 0x000000040000795c */ /* 0x000fe20000300000 */
.L_x_2388:
[----:B---34-:R-:W2:Y:S01]  /*115a0*/  S2R R4, SR_TID.X ;  /* 0x0000000000047919 */ /* 0x018ea20000002100 */
[----:B------:R-:W-:Y:S02]  /*115b0*/  MOV R151, RZ ;  /* 0x000000ff00977202 */ /* 0x000fe40000000f00 */
[----:B--2---:R-:W-:-:S04]  /*115c0*/  LOP3.LUT R4, R4, 0x7f, RZ, 0xc0, !PT ;  /* 0x0000007f04047812 */ /* 0x004fc800078ec0ff */
[----:B------:R-:W-:Y:S01]  /*115d0*/  ISETP.NE.AND P1, PT, R4, RZ, PT ;  /* 0x000000ff0400720c */ /* 0x000fe20003f25270 */
[----:B-1----:R-:W-:-:S12]  /*115e0*/  @P2 BRA `(.L_x_2389) ;  /* 0x0000000000082947 */ /* 0x002fd80003800000 */
[----:B------:R-:W1:Y:S02]  /*115f0*/  SYNCS.PHASECHK.TRANS64.TRYWAIT P2, [R0+URZ+0x34830], R3 ;  /* 0x03483003000075a7 */ /* 0x000e64000804017f */
[----:B-1----:R-:W-:Y:S05]  /*11600*/  @!P2 BRA `(.L_x_2390) ;  /* 0x000001300084a947 */ /* 0x002fea0003800000 */
.L_x_2389:
[----:B------:R-:W-:Y:S05]  /*11610*/  WARPSYNC.ALL ;  /* 0x0000000000007948 */ /* 0x000fea0003800000 */
[----:B01----:R-:W-:Y:S01]  /*11620*/  VIADD R3, R18, 0x1c400 ;  /* 0x0001c40012037836 */ /* 0x003fe20000000000 */
[----:B------:R-:W-:Y:S01]  /*11630*/  R2UR UR4, R2 ;  /* 0x00000000020472ca */ /* 0x000fe200000e0000 */
[----:B------:R-:W-:Y:S01]  /*11640*/  WARPGROUP.ARRIVE ;  /* 0x00000000000079c5 */ /* 0x000fe20000000000 */
[----:B------:R-:W-:Y:S01]  /*11650*/  UMOV UR9, 0x40000040 ;  /* 0x4000004000097882 */ /* 0x000fe20000000000 */
[----:B------:R-:W-:Y:S01]  /*11660*/  MOV R7, 0x40000040 ;  /* 0x4000004000077802 */ /* 0x000fe20000000f00 */
[----:B------:R-:W-:Y:S01]  /*11670*/  IMAD.U32 R9, RZ, RZ, UR9 ;  /* 0x00000009ff097e24 */ /* 0x000fe2000f8e00ff */
[----:B------:R-:W-:Y:S01]  /*11680*/  SHF.R.U32.HI R3, RZ, 0x4, R3 ;  /* 0x00000004ff037819 */ /* 0x000fe20000011603 */
[----:B------:R-:W-:Y:S01]  /*11690*/  UMOV UR53, 0x40000040 ;  /* 0x4000004000357882 */ /* 0x000fe20000000000 */
[----:B------:R-:W-:Y:S01]  /*116a0*/  UMOV UR49, 0x40000040 ;  /* 0x4000004000317882 */ /* 0x000fe20000000000 */
[----:B------:R-:W-:Y:S01]  /*116b0*/  UMOV UR45, 0x40000040 ;  /* 0x40000040002d7882 */ /* 0x000fe20000000000 */
[----:B------:R-:W-:Y:S01]  /*116c0*/  LOP3.LUT R3, R3, 0x3fff, RZ, 0xc0, !PT ;  /* 0x00003fff03037812 */ /* 0x000fe200078ec0ff */
[----:B------:R-:W-:Y:S01]  /*116d0*/  UMOV UR41, 0x40000040 ;  /* 0x4000004000297882 */ /* 0x000fe20000000000 */
[----:B------:R-:W-:Y:S01]  /*116e0*/  UMOV UR37, 0x40000040 ;  /* 0x4000004000257882 */ /* 0x000fe20000000000 */
[----:B------:R-:W-:Y:S01]  /*116f0*/  IMAD R88, R193, 0x80, R203 ;  /* 0x00000080c1587824 */ /* 0x000fe200078e02cb */
[----:B------:R-:W-:Y:S01]  /*11700*/  LOP3.LUT R5, R3, 0x10000, RZ, 0xfc, !PT ;  /* 0x0001000003057812 */ /* 0x000fe200078efcff */
[----:B------:R-:W-:Y:S01]  /*11710*/  IMAD.MOV.U32 R3, RZ, RZ, 0x40000040 ;  /* 0x40000040ff037424 */ /* 0x000fe200078e00ff */
[----:B------:R-:W-:Y:S01]  /*11720*/  ULOP3.LUT UR4, UR4, 0x10000, URZ, 0xfc, !UPT ;  /* 0x0001000004047892 */ /* 0x000fe2000f8efc3f */
[----:B------:R-:W-:Y:S01]  /*11730*/  @!P1 IADD3 R0, R0, 0x34840, RZ ;  /* 0x0003484000009810 */ /* 0x000fe20007ffe0ff */
[----:B------:R-:W-:Y:S01]  /*11740*/  BSSY B0, `(.L_x_2391) ;  /* 0x0000684000007945 */ /* 0x000fe20003800000 */
[----:B------:R-:W-:Y:S01]  /*11750*/  IMAD R2, R185, 0xc00, R5 ;  /* 0x00000c00b9027824 */ /* 0x000fe200078e0205 */
[----:B------:R-:W-:Y:S01]  /*11760*/  R2UR UR11, R3 ;  /* 0x00000000030b72ca */ /* 0x000fe200000e0000 */
[----:B------:R-:W-:Y:S01]  /*11770*/  UIADD3 UR5, UR4, 0x2, URZ ;  /* 0x0000000204057890 */ /* 0x000fe2000fffe03f */
[----:B------:R-:W-:Y:S01]  /*11780*/  IMAD.MOV.U32 R3, RZ, RZ, 0x40000040 ;  /* 0x40000040ff037424 */ /* 0x000fe200078e00ff */
[----:B------:R-:W-:Y:S01]  /*11790*/  UMOV UR8, UR4 ;  /* 0x0000000400087c82 */ /* 0x000fe20008000000 */
[C---:B------:R-:W-:Y:S01]  /*117a0*/  R2UR UR10, R2.reuse ;  /* 0x00000000020a72ca */ /* 0x040fe200000e0000 */
[----:B------:R-:W-:Y:S01]  /*117b0*/  VIADD R6, R2, 0x2 ;  /* 0x0000000202067836 */ /* 0x000fe20000000000 */
[----:B------:R-:W-:Y:S01]  /*117c0*/  MOV R8, UR8 ;  /* 0x0000000800087c02 */ /* 0x000fe20008000f00 */
[----:B------:R-:W-:Y:S01]  /*117d0*/  UIADD3 UR52, UR4, 0x406, URZ ;  /* 0x0000040604347890 */ /* 0x000fe2000fffe03f */
[----:B------:R-:W-:Y:S01]  /*117e0*/  R2UR UR39, R3 ;  /* 0x00000000032772ca */ /* 0x000fe200000e0000 */
[----:B------:R-:W-:Y:S01]  /*117f0*/  UIADD3 UR48, UR4, 0x800, URZ ;  /* 0x0000080004307890 */ /* 0x000fe2000fffe03f */
[----:B------:R-:W-:Y:S01]  /*11800*/  @!P1 PRMT R0, RZ, 0x654, R0 ;  /* 0x00000654ff009816 */ /* 0x000fe20000000000 */
[----:B------:R0:W-:Y:S01]  /*11810*/  STL.64 [R1+0x30], R8 ;  /* 0x0000300801007387 */ /* 0x0001e20000100a00 */
[----:B------:R-:W-:Y:S01]  /*11820*/  UIADD3 UR44, UR4, 0x802, URZ ;  /* 0x00000802042c7890 */ /* 0x000fe2000fffe03f */
[--C-:B------:R-:W-:Y:S01]  /*11830*/  IMAD.MOV.U32 R149, RZ, RZ, R151.reuse ;  /* 0x000000ffff957224 */ /* 0x100fe200078e0097 */
[----:B------:R-:W-:Y:S01]  /*11840*/  UIADD3 UR40, UR4, 0x804, URZ ;  /* 0x0000080404287890 */ /* 0x000fe2000fffe03f */
[-C--:B------:R-:W-:Y:S01]  /*11850*/  MOV R148, R151.reuse ;  /* 0x0000009700947202 */ /* 0x080fe20000000f00 */
[----:B------:R-:W-:Y:S01]  /*11860*/  UIADD3 UR36, UR4, 0x806, URZ ;  /* 0x0000080604247890 */ /* 0x000fe2000fffe03f */
        /* <DEDUP_REMOVED lines=8> */
[----:B0-----:R-:W-:Y:S01]  /*118f0*/  IMAD.U32 R8, RZ, RZ, UR8 ;  /* 0x00000008ff087e24 */ /* 0x001fe2000f8e00ff */
[-C--:B------:R-:W-:Y:S01]  /*11900*/  MOV R145, R151.reuse ;  /* 0x0000009700917202 */ /* 0x080fe20000000f00 */
[----:B------:R-:W-:Y:S01]  /*11910*/  IMAD.U32 R9, RZ, RZ, UR9 ;  /* 0x00000009ff097e24 */ /* 0x000fe2000f8e00ff */
[-C--:B------:R-:W-:Y:S01]  /*11920*/  MOV R142, R151.reuse ;  /* 0x00000097008e7202 */ /* 0x080fe20000000f00 */
[--C-:B------:R-:W-:Y:S01]  /*11930*/  IMAD.MOV.U32 R147, RZ, RZ, R151.reuse ;  /* 0x000000ffff937224 */ /* 0x100fe200078e0097 */
[-C--:B------:R-:W-:Y:S01]  /*11940*/  MOV R139, R151.reuse ;  /* 0x00000097008b7202 */ /* 0x080fe20000000f00 */
[--C-:B-----5:R-:W-:Y:S01]  /*11950*/  IMAD.MOV.U32 R146, RZ, RZ, R151.reuse ;  /* 0x000000ffff927224 */ /* 0x120fe200078e0097 */
        /* <DEDUP_REMOVED lines=48> */
[----:B------:R-:W-:Y:S01]  /*11c60*/  VIADD R6, R2, 0x6 ;  /* 0x0000000602067836 */ /* 0x000fe20000000000 */
[----:B------:R-:W-:Y:S01]  /*11c70*/  UIADD3 UR5, UR4, 0x6, URZ ;  /* 0x0000000604057890 */ /* 0x000fe2000fffe03f */
[----:B------:R-:W-:Y:S01]  /*11c80*/  IMAD.MOV.U32 R7, RZ, RZ, 0x40000040 ;  /* 0x40000040ff077424 */ /* 0x000fe200078e00ff */
        /* <DEDUP_REMOVED lines=11> */
[----:B------:R-:W-:Y:S01]  /*11d40*/  MOV R7, 0x40000040 ;  /* 0x4000004000077802 */ /* 0x000fe20000000f00 */
        /* <DEDUP_REMOVED lines=14> */
[----:B0-----:R-:W-:Y:S02]  /*11e30*/  IMAD.U32 R8, RZ, RZ, UR8 ;  /* 0x00000008ff087e24 */ /* 0x001fe4000f8e00ff */
        /* <DEDUP_REMOVED lines=25> */
[----:B0-----:R-:W-:Y:S01]  /*11fd0*/  IMAD.U32 R9, RZ, RZ, UR9 ;  /* 0x00000009ff097e24 */ /* 0x001fe2000f8e00ff */
[----:B------:R-:W-:Y:S01]  /*11fe0*/  MOV R8, UR8 ;  /* 0x0000000800087c02 */ /* 0x000fe20008000f00 */
[----:B------:R-:W-:Y:S01]  /*11ff0*/  ULDC UR5, c[0x0][0x988] ;  /* 0x0002620000057ab9 */ /* 0x000fe20000000800 */
[----:B------:R-:W-:Y:S01]  /*12000*/  R2UR UR54, R6 ;  /* 0x00000000063672ca */ /* 0x000fe200000e0000 */
[----:B------:R-:W-:Y:S01]  /*12010*/  VIADD R6, R2, 0x800 ;  /* 0x0000080002067836 */ /* 0x000fe20000000000 */
[----:B------:R-:W-:Y:S01]  /*12020*/  R2UR UR55, R7 ;  /* 0x00000000073772ca */ /* 0x000fe200000e0000 */
[----:B------:R-:W-:Y:S01]  /*12030*/  IMAD.MOV.U32 R7, RZ, RZ, 0x40000040 ;  /* 0x40000040ff077424 */ /* 0x000fe200078e00ff */
[----:B------:R0:W-:Y:S02]  /*12040*/  STL.64 [R1], R8 ;  /* 0x0000000801007387 */ /* 0x0001e40000100a00 */
[----:B------:R-:W-:-:S02]  /*12050*/  R2UR UR50, R6 ;  /* 0x00000000063272ca */ /* 0x000fc400000e0000 */
[----:B------:R-:W-:Y:S01]  /*12060*/  R2UR UR51, R7 ;  /* 0x00000000073372ca */ /* 0x000fe200000e0000 */
[----:B------:R-:W-:Y:S01]  /*12070*/  IMAD.MOV.U32 R7, RZ, RZ, 0x40000040 ;  /* 0x40000040ff077424 */ /* 0x000fe200078e00ff */
[----:B------:R-:W-:-:S04]  /*12080*/  IADD3 R6, R2, 0x802, RZ ;  /* 0x0000080202067810 */ /* 0x000fc80007ffe0ff */
[----:B------:R-:W-:Y:S01]  /*12090*/  R2UR UR46, R6 ;  /* 0x00000000062e72ca */ /* 0x000fe200000e0000 */
[C---:B------:R-:W-:Y:S01]  /*120a0*/  VIADD R6, R2.reuse, 0x804 ;  /* 0x0000080402067836 */ /* 0x040fe20000000000 */
[----:B------:R-:W-:Y:S01]  /*120b0*/  R2UR UR47, R7 ;  /* 0x00000000072f72ca */ /* 0x000fe200000e0000 */
[----:B------:R-:W-:Y:S01]  /*120c0*/  VIADD R2, R2, 0x806 ;  /* 0x0000080602027836 */ /* 0x000fe20000000000 */
[----:B------:R-:W-:Y:S02]  /*120d0*/  MOV R7, 0x40000040 ;  /* 0x4000004000077802 */ /* 0x000fe40000000f00 */
[----:B------:R-:W-:Y:S02]  /*120e0*/  R2UR UR42, R6 ;  /* 0x00000000062a72ca */ /* 0x000fe400000e0000 */
[----:B------:R-:W-:Y:S02]  /*120f0*/  R2UR UR43, R7 ;  /* 0x00000000072b72ca */ /* 0x000fe400000e0000 */
[----:B------:R-:W-:-:S02]  /*12100*/  R2UR UR38, R2 ;  /* 0x00000000022672ca */ /* 0x000fc400000e0000 */
[----:B0-----:R-:W-:Y:S01]  /*12110*/  MOV R9, 0xffffff80 ;  /* 0xffffff8000097802 */ /* 0x001fe20000000f00 */
        /* <DEDUP_REMOVED lines=25> */
[----:B------:R-:W-:Y:S02]  /*122b0*/  IMAD R36, R150, R9, 0x80 ;  /* 0x0000008096247424 */ /* 0x000fe400078e0209 */
[----:B------:R-:W-:Y:S01]  /*122c0*/  FMUL.FTZ R27, R27, UR4 ;  /* 0x000000041b1b7c20 */ /* 0x000fe20008410000 */
[----:B------:R-:W-:Y:S01]  /*122d0*/  FMUL.FTZ R8, R33, UR4 ;  /* 0x0000000421087c20 */ /* 0x000fe20008410000 */
[----:B------:R0:W-:Y:S01]  /*122e0*/  MUFU.TANH R100, R31 ;  /* 0x0000001f00647308 */ /* 0x0001e20000002400 */
[----:B------:R-:W-:Y:S01]  /*122f0*/  FMUL.FTZ R26, R26, UR4 ;  /* 0x000000041a1a7c20 */ /* 0x000fe20008410000 */
[----:B------:R-:W-:Y:S01]  /*12300*/  FMUL.FTZ R30, R30, UR4 ;  /* 0x000000041e1e7c20 */ /* 0x000fe20008410000 */
[----:B------:R-:W-:Y:S01]  /*12310*/  FMUL.FTZ R34, R34, UR4 ;  /* 0x0000000422227c20 */ /* 0x000fe20008410000 */
[----:B------:R-:W-:Y:S01]  /*12320*/  FMUL.FTZ R14, R41, UR4 ;  /* 0x00000004290e7c20 */ /* 0x000fe20008410000 */
[----:B------:R-:W-:Y:S01]  /*12330*/  FMUL.FTZ R35, R35, UR4 ;  /* 0x0000000423237c20 */ /* 0x000fe20008410000 */
[----:B------:R-:W-:Y:S01]  /*12340*/  FMUL.FTZ R38, R38, UR4 ;  /* 0x0000000426267c20 */ /* 0x000fe20008410000 */
[----:B------:R-:W-:Y:S01]  /*12350*/  FMUL.FTZ R39, R39, UR4 ;  /* 0x0000000427277c20 */ /* 0x000fe20008410000 */
[----:B------:R1:W-:Y:S01]  /*12360*/  MUFU.TANH R33, R27 ;  /* 0x0000001b00217308 */ /* 0x0003e20000002400 */
[----:B0-----:R-:W-:-:S02]  /*12370*/  IMAD.IADD R31, R195, 0x1, R36 ;  /* 0x00000001c31f7824 */ /* 0x001fc400078e0224 */
[----:B------:R-:W-:Y:S01]  /*12380*/  FMUL.FTZ R11, R37, UR4 ;  /* 0x00000004250b7c20 */ /* 0x000fe20008410000 */
[----:B------:R-:W-:Y:S01]  /*12390*/  FMUL.FTZ R42, R42, UR4 ;  /* 0x000000042a2a7c20 */ /* 0x000fe20008410000 */
[----:B------:R-:W-:Y:S01]  /*123a0*/  FMUL.FTZ R43, R43, UR4 ;  /* 0x000000042b2b7c20 */ /* 0x000fe20008410000 */
[----:B------:R-:W-:Y:S01]  /*123b0*/  FMUL.FTZ R15, R45, UR4 ;  /* 0x000000042d0f7c20 */ /* 0x000fe20008410000 */
[----:B------:R-:W-:Y:S01]  /*123c0*/  FMUL.FTZ R46, R46, UR4 ;  /* 0x000000042e2e7c20 */ /* 0x000fe20008410000 */
[----:B------:R-:W-:Y:S01]  /*123d0*/  FMUL.FTZ R47, R47, UR4 ;  /* 0x000000042f2f7c20 */ /* 0x000fe20008410000 */
[----:B------:R-:W0:Y:S01]  /*123e0*/  MUFU.TANH R26, R26 ;  /* 0x0000001a001a7308 */ /* 0x000e220000002400 */
[--C-:B-1----:R-:W-:Y:S01]  /*123f0*/  IADD3 R27, -R192, 0x1, R31.reuse ;  /* 0x00000001c01b7810 */ /* 0x102fe20007ffe11f */
[----:B------:R-:W-:Y:S02]  /*12400*/  IMAD R31, R202, -0x2, R31 ;  /* 0xfffffffeca1f7824 */ /* 0x000fe400078e021f */
[----:B------:R-:W-:Y:S01]  /*12410*/  FMUL.FTZ R50, R50, UR4 ;  /* 0x0000000432327c20 */ /* 0x000fe20008410000 */
[----:B------:R-:W-:Y:S01]  /*12420*/  FMUL.FTZ R51, R51, UR4 ;  /* 0x0000000433337c20 */ /* 0x000fe20008410000 */
[----:B------:R-:W-:Y:S01]  /*12430*/  FMUL.FTZ R66, R66, UR4 ;  /* 0x0000000442427c20 */ /* 0x000fe20008410000 */
[----:B------:R-:W-:-:S02]  /*12440*/  IMAD R27, R202, -0x2, R27 ;  /* 0xfffffffeca1b7824 */ /* 0x000fc400078e021b */
[----:B------:R-:W-:Y:S01]  /*12450*/  FMUL.FTZ R54, R54, UR4 ;  /* 0x0000000436367c20 */ /* 0x000fe20008410000 */
[----:B------:R-:W1:Y:S01]  /*12460*/  MUFU.TANH R30, R30 ;  /* 0x0000001e001e7308 */ /* 0x000e620000002400 */
[----:B------:R-:W-:Y:S01]  /*12470*/  FMUL.FTZ R62, R62, UR4 ;  /* 0x000000043e3e7c20 */ /* 0x000fe20008410000 */
[----:B------:R-:W-:Y:S01]  /*12480*/  FMUL.FTZ R55, R55, UR4 ;  /* 0x0000000437377c20 */ /* 0x000fe20008410000 */
[----:B------:R-:W-:Y:S01]  /*12490*/  IADD3 R36, R27, 0x8, R88 ;  /* 0x000000081b247810 */ /* 0x000fe20007ffe058 */
[----:B------:R-:W-:Y:S01]  /*124a0*/  FMUL.FTZ R58, R58, UR4 ;  /* 0x000000043a3a7c20 */ /* 0x000fe20008410000 */
[----:B------:R-:W-:Y:S01]  /*124b0*/  FMUL.FTZ R12, R40, UR4 ;  /* 0x00000004280c7c20 */ /* 0x000fe20008410000 */
[----:B------:R-:W-:Y:S01]  /*124c0*/  FMUL.FTZ R59, R59, UR4 ;  /* 0x000000043b3b7c20 */ /* 0x000fe20008410000 */
[----:B------:R-:W-:Y:S01]  /*124d0*/  VIMNMX R41, R31, R36, PT ;  /* 0x000000241f297248 */ /* 0x000fe20003fe0100 */
[----:B------:R-:W2:Y:S01]  /*124e0*/  MUFU.TANH R34, R34 ;  /* 0x0000002200227308 */ /* 0x000ea20000002400 */
[----:B------:R-:W-:Y:S01]  /*124f0*/  FMUL.FTZ R63, R63, UR4 ;  /* 0x000000043f3f7c20 */ /* 0x000fe20008410000 */
[----:B------:R-:W-:Y:S01]  /*12500*/  FMUL.FTZ R67, R67, UR4 ;  /* 0x0000000443437c20 */ /* 0x000fe20008410000 */
[C---:B------:R-:W-:Y:S01]  /*12510*/  ISETP.GT.AND P2, PT, R41.reuse, RZ, PT ;  /* 0x000000ff2900720c */ /* 0x040fe20003f44270 */
[----:B------:R-:W-:Y:S01]  /*12520*/  FMUL.FTZ R13, R44, UR4 ;  /* 0x000000042c0d7c20 */ /* 0x000fe20008410000 */
[C---:B------:R-:W-:Y:S01]  /*12530*/  ISETP.GT.AND P3, PT, R41.reuse, 0x1, PT ;  /* 0x000000012900780c */ /* 0x040fe20003f64270 */
[----:B------:R-:W-:Y:S01]  /*12540*/  FMUL.FTZ R70, R70, UR4 ;  /* 0x0000000446467c20 */ /* 0x000fe20008410000 */
[----:B------:R-:W-:Y:S01]  /*12550*/  ISETP.GT.AND P4, PT, R41, 0x8, PT ;  /* 0x000000082900780c */ /* 0x000fe20003f84270 */
[----:B------:R-:W3:Y:S01]  /*12560*/  MUFU.TANH R35, R35 ;  /* 0x0000002300237308 */ /* 0x000ee20000002400 */
[----:B0-----:R-:W-:Y:S01]  /*12570*/  FSEL R102, R26, -INF , P2 ;  /* 0xff8000001a667808 */ /* 0x001fe20001000000 */
[----:B------:R-:W-:Y:S01]  /*12580*/  FMUL.FTZ R20, R48, UR4 ;  /* 0x0000000430147c20 */ /* 0x000fe20008410000 */
[----:B------:R-:W-:Y:S01]  /*12590*/  FSEL R33, R33, -INF , P3 ;  /* 0xff80000021217808 */ /* 0x000fe20001800000 */
[----:B------:R-:W-:Y:S01]  /*125a0*/  FMUL.FTZ R71, R71, UR4 ;  /* 0x0000000447477c20 */ /* 0x000fe20008410000 */
[C---:B------:R-:W-:Y:S01]  /*125b0*/  ISETP.GT.AND P2, PT, R41.reuse, 0x9, PT ;  /* 0x000000092900780c */ /* 0x040fe20003f44270 */
[----:B------:R-:W-:Y:S01]  /*125c0*/  FMUL.FTZ R2, R24, UR4 ;  /* 0x0000000418027c20 */ /* 0x000fe20008410000 */
[----:B-1----:R-:W-:Y:S01]  /*125d0*/  FSEL R104, R30, -INF , P4 ;  /* 0xff8000001e687808 */ /* 0x002fe20002000000 */
[----:B------:R-:W0:Y:S01]  /*125e0*/  MUFU.TANH R38, R38 ;  /* 0x0000002600267308 */ /* 0x000e220000002400 */
[----:B------:R-:W-:Y:S01]  /*125f0*/  FMNMX.FTZ R37, R102, R33, !PT ;  /* 0x0000002166257209 */ /* 0x000fe20007810000 */
[----:B------:R-:W-:Y:S01]  /*12600*/  FMUL.FTZ R24, R52, UR4 ;  /* 0x0000000434187c20 */ /* 0x000fe20008410000 */
[----:B------:R-:W-:Y:S01]  /*12610*/  ISETP.GT.AND P3, PT, R41, 0x10, PT ;  /* 0x000000102900780c */ /* 0x000fe20003f64270 */
[----:B------:R-:W-:Y:S01]  /*12620*/  FMUL.FTZ R74, R74, UR4 ;  /* 0x000000044a4a7c20 */ /* 0x000fe20008410000 */
[----:B------:R-:W-:Y:S01]  /*12630*/  FSEL R100, R100, -INF , P2 ;  /* 0xff80000064647808 */ /* 0x000fe20001000000 */
[----:B------:R-:W-:Y:S01]  /*12640*/  FMUL.FTZ R6, R29, UR4 ;  /* 0x000000041d067c20 */ /* 0x000fe20008410000 */
[----:B------:R-:W-:Y:S01]  /*12650*/  FMNMX.FTZ R37, R104, R37, !PT ;  /* 0x0000002568257209 */ /* 0x000fe20007810000 */
[----:B------:R-:W1:Y:S01]  /*12660*/  MUFU.TANH R39, R39 ;  /* 0x0000002700277308 */ /* 0x000e620000002400 */
[----:B------:R-:W-:Y:S01]  /*12670*/  ISETP.GT.AND P2, PT, R41, 0x11, PT ;  /* 0x000000112900780c */ /* 0x000fe20003f44270 */
[----:B------:R-:W-:Y:S01]  /*12680*/  FMUL.FTZ R75, R75, UR4 ;  /* 0x000000044b4b7c20 */ /* 0x000fe20008410000 */
[----:B--2---:R-:W-:Y:S01]  /*12690*/  FSEL R98, R34, -INF , P3 ;  /* 0xff80000022627808 */ /* 0x004fe20001800000 */
[----:B------:R-:W-:Y:S01]  /*126a0*/  FMUL.FTZ R29, R56, UR4 ;  /* 0x00000004381d7c20 */ /* 0x000fe20008410000 */
[----:B------:R-:W-:Y:S01]  /*126b0*/  FMNMX.FTZ R45, R100, R37, !PT ;  /* 0x00000025642d7209 */ /* 0x000fe20007810000 */
[----:B------:R-:W-:Y:S01]  /*126c0*/  FMUL.FTZ R78, R78, UR4 ;  /* 0x000000044e4e7c20 */ /* 0x000fe20008410000 */
[----:B------:R-:W-:Y:S01]  /*126d0*/  ISETP.GT.AND P3, PT, R41, 0x18, PT ;  /* 0x000000182900780c */ /* 0x000fe20003f64270 */
[----:B------:R-:W2:Y:S01]  /*126e0*/  MUFU.TANH R42, R42 ;  /* 0x0000002a002a7308 */ /* 0x000ea20000002400 */
[----:B---3--:R-:W-:Y:S01]  /*126f0*/  FSEL R96, R35, -INF , P2 ;  /* 0xff80000023607808 */ /* 0x008fe20001000000 */
[----:B------:R-:W-:Y:S01]  /*12700*/  FMUL.FTZ R79, R79, UR4 ;  /* 0x000000044f4f7c20 */ /* 0x000fe20008410000 */
[----:B------:R-:W-:Y:S01]  /*12710*/  FMNMX.FTZ R45, R98, R45, !PT ;  /* 0x0000002d622d7209 */ /* 0x000fe20007810000 */
[----:B------:R-:W-:Y:S01]  /*12720*/  FMUL.FTZ R82, R82, UR4 ;  /* 0x0000000452527c20 */ /* 0x000fe20008410000 */
[----:B------:R-:W-:Y:S01]  /*12730*/  ISETP.GT.AND P2, PT, R41, 0x19, PT ;  /* 0x000000192900780c */ /* 0x000fe20003f44270 */
[----:B------:R-:W-:Y:S01]  /*12740*/  FMUL.FTZ R83, R83, UR4 ;  /* 0x0000000453537c20 */ /* 0x000fe20008410000 */
[----:B0-----:R-:W-:Y:S01]  /*12750*/  FSEL R92, R38, -INF , P3 ;  /* 0xff800000265c7808 */ /* 0x001fe20001800000 */
[----:B------:R-:W0:Y:S01]  /*12760*/  MUFU.TANH R43, R43 ;  /* 0x0000002b002b7308 */ /* 0x000e220000002400 */
[----:B------:R-:W-:Y:S01]  /*12770*/  FMNMX.FTZ R45, R96, R45, !PT ;  /* 0x0000002d602d7209 */ /* 0x000fe20007810000 */
[----:B------:R-:W-:Y:S01]  /*12780*/  FMUL.FTZ R86, R86, UR4 ;  /* 0x0000000456567c20 */ /* 0x000fe20008410000 */
[----:B------:R-:W-:Y:S01]  /*12790*/  ISETP.GT.AND P3, PT, R41, 0x20, PT ;  /* 0x000000202900780c */ /* 0x000fe20003f64270 */
[----:B------:R-:W-:Y:S01]  /*127a0*/  FMUL.FTZ R87, R87, UR4 ;  /* 0x0000000457577c20 */ /* 0x000fe20008410000 */
[----:B-1----:R-:W-:Y:S01]  /*127b0*/  FSEL R94, R39, -INF , P2 ;  /* 0xff800000275e7808 */ /* 0x002fe20001000000 */
[----:B------:R-:W-:Y:S01]  /*127c0*/  FMUL.FTZ R64, R64, UR4 ;  /* 0x0000000440407c20 */ /* 0x000fe20008410000 */
[----:B------:R-:W-:Y:S01]  /*127d0*/  FMNMX.FTZ R45, R92, R45, !PT ;  /* 0x0000002d5c2d7209 */ /* 0x000fe20007810000 */
[----:B------:R-:W-:Y:S01]  /*127e0*/  MUFU.TANH R46, R46 ;  /* 0x0000002e002e7308 */ /* 0x000fe20000002400 */
[----:B------:R-:W-:Y:S01]  /*127f0*/  ISETP.GT.AND P2, PT, R41, 0x21, PT ;  /* 0x000000212900780c */ /* 0x000fe20003f44270 */
[----:B------:R-:W-:Y:S01]  /*12800*/  FMUL.FTZ R3, R25, UR4 ;  /* 0x0000000419037c20 */ /* 0x000fe20008410000 */
[----:B--2---:R-:W-:Y:S01]  /*12810*/  FSEL R90, R42, -INF , P3 ;  /* 0xff8000002a5a7808 */ /* 0x004fe20001800000 */
[----:B------:R-:W-:Y:S01]  /*12820*/  FMUL.FTZ R4, R28, UR4 ;  /* 0x000000041c047c20 */ /* 0x000fe20008410000 */
[----:B------:R-:W-:Y:S01]  /*12830*/  FMNMX.FTZ R45, R94, R45, !PT ;  /* 0x0000002d5e2d7209 */ /* 0x000fe20007810000 */
[----:B------:R-:W-:Y:S01]  /*12840*/  FMUL.FTZ R7, R32, UR4 ;  /* 0x0000000420077c20 */ /* 0x000fe20008410000 */
[----:B------:R-:W-:Y:S01]  /*12850*/  ISETP.GT.AND P3, PT, R41, 0x28, PT ;  /* 0x000000282900780c */ /* 0x000fe20003f64270 */
[----:B------:R-:W1:Y:S01]  /*12860*/  MUFU.TANH R47, R47 ;  /* 0x0000002f002f7308 */ /* 0x000e620000002400 */
[----:B------:R-:W-:Y:S01]  /*12870*/  FMNMX.FTZ R45, R90, R45, !PT ;  /* 0x0000002d5a2d7209 */ /* 0x000fe20007810000 */
[----:B------:R-:W-:Y:S01]  /*12880*/  FMUL.FTZ R76, R76, UR4 ;  /* 0x000000044c4c7c20 */ /* 0x000fe20008410000 */
[----:B------:R-:W-:Y:S01]  /*12890*/  VIADDMNMX R27, R88, R27, R31, PT ;  /* 0x0000001b581b7246 */ /* 0x000fe2000380011f */
[----:B------:R-:W-:Y:S01]  /*128a0*/  FMUL.FTZ R68, R68, UR4 ;  /* 0x0000000444447c20 */ /* 0x000fe20008410000 */
[----:B------:R-:W-:Y:S01]  /*128b0*/  FMUL.FTZ R72, R72, UR4 ;  /* 0x0000000448487c20 */ /* 0x000fe20008410000 */
[----:B------:R-:W-:Y:S01]  /*128c0*/  FMUL.FTZ R80, R80, UR4 ;  /* 0x0000000450507c20 */ /* 0x000fe20008410000 */
[----:B------:R-:W-:Y:S01]  /*128d0*/  ISETP.GT.AND P4, PT, R27, 0x8, PT ;  /* 0x000000081b00780c */ /* 0x000fe20003f84270 */
        /* <DEDUP_REMOVED lines=9> */
[----:B------:R-:W-:Y:S01]  /*12970*/  FMUL.FTZ R73, R73, UR4 ;  /* 0x0000000449497c20 */ /* 0x000fe20008410000 */
[----:B------:R-:W-:Y:S01]  /*12980*/  FMUL.FTZ R77, R77, UR4 ;  /* 0x000000044d4d7c20 */ /* 0x000fe20008410000 */
[----:B------:R-:W-:Y:S01]  /*12990*/  FMUL.FTZ R81, R81, UR4 ;  /* 0x0000000451517c20 */ /* 0x000fe20008410000 */
[----:B------:R-:W-:Y:S01]  /*129a0*/  FMUL.FTZ R85, R85, UR4 ;  /* 0x0000000455557c20 */ /* 0x000fe20008410000 */
[----:B------:R4:W-:Y:S03]  /*129b0*/  @!P1 SYNCS.ARRIVE.TRANS64.RED.A1T0 RZ, [R0+URZ], RZ ;  /* 0x000000ff00ff99a7 */ /* 0x0009e6000810043f */
[----:B------:R0:W-:Y:S08]  /*129c0*/  MUFU.TANH R37, R66 ;  /* 0x0000004200257308 */ /* 0x0001f00000002400 */
[----:B------:R1:W4:Y:S01]  /*129d0*/  MUFU.TANH R9, R54 ;  /* 0x0000003600097308 */ /* 0x0003220000002400 */
[----:B0-----:R-:W-:-:S02]  /*129e0*/  FSEL R66, R43, -INF , P2 ;  /* 0xff8000002b427808 */ /* 0x001fc40001000000 */
[----:B------:R-:W-:Y:S02]  /*129f0*/  ISETP.GT.AND P2, PT, R41, 0x29, PT ;  /* 0x000000292900780c */ /* 0x000fe40003f44270 */
[----:B------:R-:W-:-:S03]  /*12a00*/  FMNMX.FTZ R45, R66, R45, !PT ;  /* 0x0000002d422d7209 */ /* 0x000fc60007810000 */
[----:B------:R0:W-:Y:S01]  /*12a10*/  MUFU.TANH R21, R62 ;  /* 0x0000003e00157308 */ /* 0x0001e20000002400 */
[----:B-1----:R-:W-:Y:S02]  /*12a20*/  FSEL R54, R47, -INF , P2 ;  /* 0xff8000002f367808 */ /* 0x002fe40001000000 */
[----:B------:R-:W-:-:S05]  /*12a30*/  ISETP.GT.AND P2, PT, R41, 0x31, PT ;  /* 0x000000312900780c */ /* 0x000fca0003f44270 */
[----:B------:R-:W1:Y:S01]  /*12a40*/  MUFU.TANH R40, R55 ;  /* 0x0000003700287308 */ /* 0x000e620000002400 */
[----:B0-----:R-:W-:Y:S02]  /*12a50*/  FSEL R62, R46, -INF , P3 ;  /* 0xff8000002e3e7808 */ /* 0x001fe40001800000 */
[C---:B------:R-:W-:Y:S02]  /*12a60*/  ISETP.GT.AND P3, PT, R41.reuse, 0x30, PT ;  /* 0x000000302900780c */ /* 0x040fe40003f64270 */
[----:B------:R-:W-:Y:S02]  /*12a70*/  FMNMX.FTZ R45, R62, R45, !PT ;  /* 0x0000002d3e2d7209 */ /* 0x000fe40007810000 */
[----:B--2---:R-:W-:Y:S01]  /*12a80*/  FSEL R50, R50, -INF , P3 ;  /* 0xff80000032327808 */ /* 0x004fe20001800000 */
[----:B------:R-:W0:Y:S01]  /*12a90*/  MUFU.TANH R58, R58 ;  /* 0x0000003a003a7308 */ /* 0x000e220000002400 */
[----:B------:R-:W-:Y:S02]  /*12aa0*/  FMNMX.FTZ R45, R54, R45, !PT ;  /* 0x0000002d362d7209 */ /* 0x000fe40007810000 */
[----:B------:R-:W-:-:S02]  /*12ab0*/  ISETP.GT.AND P3, PT, R41, 0x38, PT ;  /* 0x000000382900780c */ /* 0x000fc40003f64270 */
[----:B---3--:R-:W-:Y:S02]  /*12ac0*/  FSEL R46, R51, -INF , P2 ;  /* 0xff800000332e7808 */ /* 0x008fe40001000000 */
[----:B------:R-:W-:Y:S01]  /*12ad0*/  FMNMX.FTZ R45, R50, R45, !PT ;  /* 0x0000002d322d7209 */ /* 0x000fe20007810000 */
[----:B------:R-:W2:Y:S01]  /*12ae0*/  MUFU.TANH R59, R59 ;  /* 0x0000003b003b7308 */ /* 0x000ea20000002400 */
[----:B------:R-:W-:Y:S02]  /*12af0*/  ISETP.GT.AND P2, PT, R41, 0x39, PT ;  /* 0x000000392900780c */ /* 0x000fe40003f44270 */
[----:B----4-:R-:W-:Y:S01]  /*12b00*/  FSEL R42, R9, -INF , P3 ;  /* 0xff800000092a7808 */ /* 0x010fe20001800000 */
[----:B------:R-:W-:Y:S01]  /*12b10*/  FMUL.FTZ R9, R60, UR4 ;  /* 0x000000043c097c20 */ /* 0x000fe20008410000 */
[----:B------:R-:W-:Y:S02]  /*12b20*/  FMNMX.FTZ R45, R46, R45, !PT ;  /* 0x0000002d2e2d7209 */ /* 0x000fe40007810000 */
[----:B------:R-:W-:Y:S01]  /*12b30*/  ISETP.GT.AND P3, PT, R41, 0x40, PT ;  /* 0x000000402900780c */ /* 0x000fe20003f64270 */
[----:B------:R-:W3:Y:S01]  /*12b40*/  MUFU.TANH R36, R63 ;  /* 0x0000003f00247308 */ /* 0x000ee20000002400 */
[----:B-1----:R-:W-:-:S02]  /*12b50*/  FSEL R40, R40, -INF , P2 ;  /* 0xff80000028287808 */ /* 0x002fc40001000000 */
[----:B------:R-:W-:Y:S02]  /*12b60*/  FMNMX.FTZ R45, R42, R45, !PT ;  /* 0x0000002d2a2d7209 */ /* 0x000fe40007810000 */
[C---:B------:R-:W-:Y:S02]  /*12b70*/  ISETP.GT.AND P2, PT, R41.reuse, 0x41, PT ;  /* 0x000000412900780c */ /* 0x040fe40003f44270 */
[----:B0-----:R-:W-:Y:S01]  /*12b80*/  FSEL R34, R58, -INF , P3 ;  /* 0xff8000003a227808 */ /* 0x001fe20001800000 */
[----:B------:R-:W0:Y:S01]  /*12b90*/  MUFU.TANH R44, R67 ;  /* 0x00000043002c7308 */ /* 0x000e220000002400 */
[----:B------:R-:W-:Y:S02]  /*12ba0*/  FMNMX.FTZ R45, R40, R45, !PT ;  /* 0x0000002d282d7209 */ /* 0x000fe40007810000 */
[----:B------:R-:W-:Y:S02]  /*12bb0*/  ISETP.GT.AND P3, PT, R41, 0x48, PT ;  /* 0x000000482900780c */ /* 0x000fe40003f64270 */
[----:B--2---:R-:W-:-:S02]  /*12bc0*/  FSEL R26, R59, -INF , P2 ;  /* 0xff8000003b1a7808 */ /* 0x004fc40001000000 */
[----:B------:R-:W-:Y:S01]  /*12bd0*/  FMNMX.FTZ R45, R34, R45, !PT ;  /* 0x0000002d222d7209 */ /* 0x000fe20007810000 */
[----:B------:R-:W1:Y:S01]  /*12be0*/  MUFU.TANH R48, R70 ;  /* 0x0000004600307308 */ /* 0x000e620000002400 */
[----:B------:R-:W-:Y:S02]  /*12bf0*/  ISETP.GT.AND P2, PT, R41, 0x49, PT ;  /* 0x000000492900780c */ /* 0x000fe40003f44270 */
[----:B------:R-:W-:Y:S02]  /*12c00*/  FSEL R30, R21, -INF , P3 ;  /* 0xff800000151e7808 */ /* 0x000fe40001800000 */
[----:B------:R-:W-:Y:S02]  /*12c10*/  FMNMX.FTZ R45, R26, R45, !PT ;  /* 0x0000002d1a2d7209 */ /* 0x000fe40007810000 */
[----:B------:R-:W-:Y:S01]  /*12c20*/  ISETP.GT.AND P3, PT, R41, 0x50, PT ;  /* 0x000000502900780c */ /* 0x000fe20003f64270 */
[----:B------:R-:W2:Y:S01]  /*12c30*/  MUFU.TANH R52, R71 ;  /* 0x0000004700347308 */ /* 0x000ea20000002400 */
[----:B---3--:R-:W-:-:S02]  /*12c40*/  FSEL R36, R36, -INF , P2 ;  /* 0xff80000024247808 */ /* 0x008fc40001000000 */
[----:B------:R-:W-:Y:S02]  /*12c50*/  FMNMX.FTZ R45, R30, R45, !PT ;  /* 0x0000002d1e2d7209 */ /* 0x000fe40007810000 */
[----:B------:R-:W-:Y:S02]  /*12c60*/  ISETP.GT.AND P2, PT, R41, 0x51, PT ;  /* 0x000000512900780c */ /* 0x000fe40003f44270 */
[----:B------:R-:W-:Y:S01]  /*12c70*/  FSEL R38, R37, -INF , P3 ;  /* 0xff80000025267808 */ /* 0x000fe20001800000 */
[----:B------:R-:W3:Y:S01]  /*12c80*/  MUFU.TANH R56, R74 ;  /* 0x0000004a00387308 */ /* 0x000ee20000002400 */
[----:B------:R-:W-:Y:S02]  /*12c90*/  FMNMX.FTZ R45, R36, R45, !PT ;  /* 0x0000002d242d7209 */ /* 0x000fe40007810000 */
[----:B------:R-:W-:Y:S02]  /*12ca0*/  ISETP.GT.AND P3, PT, R41, 0x58, PT ;  /* 0x000000582900780c */ /* 0x000fe40003f64270 */
[----:B0-----:R-:W-:-:S02]  /*12cb0*/  FSEL R44, R44, -INF , P2 ;  /* 0xff8000002c2c7808 */ /* 0x001fc40001000000 */
[----:B------:R-:W-:Y:S01]  /*12cc0*/  FMNMX.FTZ R45, R38, R45, !PT ;  /* 0x0000002d262d7209 */ /* 0x000fe20007810000 */
[----:B------:R-:W0:Y:S01]  /*12cd0*/  MUFU.TANH R75, R75 ;  /* 0x0000004b004b7308 */ /* 0x000e220000002400 */
[C---:B------:R-:W-:Y:S02]  /*12ce0*/  ISETP.GT.AND P2, PT, R41.reuse, 0x59, PT ;  /* 0x000000592900780c */ /* 0x040fe40003f44270 */
[----:B-1----:R-:W-:Y:S02]  /*12cf0*/  FSEL R48, R48, -INF , P3 ;  /* 0xff80000030307808 */ /* 0x002fe40001800000 */
[----:B------:R-:W-:Y:S02]  /*12d00*/  FMNMX.FTZ R45, R44, R45, !PT ;  /* 0x0000002d2c2d7209 */ /* 0x000fe40007810000 */
[----:B------:R-:W-:Y:S01]  /*12d10*/  ISETP.GT.AND P3, PT, R41, 0x60, PT ;  /* 0x000000602900780c */ /* 0x000fe20003f64270 */
[----:B------:R-:W1:Y:S01]  /*12d20*/  MUFU.TANH R70, R78 ;  /* 0x0000004e00467308 */ /* 0x000e620000002400 */
[----:B--2---:R-:W-:-:S02]  /*12d30*/  FSEL R52, R52, -INF , P2 ;  /* 0xff80000034347808 */ /* 0x004fc40001000000 */
[----:B------:R-:W-:Y:S02]  /*12d40*/  FMNMX.FTZ R45, R48, R45, !PT ;  /* 0x0000002d302d7209 */ /* 0x000fe40007810000 */
[C---:B------:R-:W-:Y:S02]  /*12d50*/  ISETP.GT.AND P2, PT, R41.reuse, 0x61, PT ;  /* 0x000000612900780c */ /* 0x040fe40003f44270 */
[----:B---3--:R-:W-:Y:S01]  /*12d60*/  FSEL R56, R56, -INF , P3 ;  /* 0xff80000038387808 */ /* 0x008fe20001800000 */
[----:B------:R-:W2:Y:S01]  /*12d70*/  MUFU.TANH R74, R79 ;  /* 0x0000004f004a7308 */ /* 0x000ea20000002400 */
        /* <DEDUP_REMOVED lines=13> */
[----:B------:R-:W-:Y:S01]  /*12e50*/  FMNMX.FTZ R45, R74, R45, !PT ;  /* 0x0000002d4a2d7209 */ /* 0x000fe20007810000 */
[----:B------:R-:W2:Y:S01]  /*12e60*/  MUFU.TANH R86, R86 ;  /* 0x0000005600567308 */ /* 0x000ea20000002400 */
[----:B0-----:R-:W-:Y:S02]  /*12e70*/  FSEL R60, R82, -INF , P3 ;  /* 0xff800000523c7808 */ /* 0x001fe40001800000 */
[----:B------:R-:W-:Y:S02]  /*12e80*/  ISETP.GT.AND P3, PT, R41, 0x78, PT ;  /* 0x000000782900780c */ /* 0x000fe40003f64270 */
        /* <DEDUP_REMOVED lines=8> */
[----:B------:R-:W-:-:S03]  /*12f10*/  FMNMX.FTZ R45, R82, R45, !PT ;  /* 0x0000002d522d7209 */ /* 0x000fc60007810000 */
[----:B------:R-:W-:Y:S01]  /*12f20*/  MUFU.TANH R39, R64 ;  /* 0x0000004000277308 */ /* 0x000fe20000002400 */
[----:B0-----:R-:W-:-:S04]  /*12f30*/  FSEL R86, R87, -INF , P2 ;  /* 0xff80000057567808 */ /* 0x001fc80001000000 */
[----:B------:R-:W-:-:S03]  /*12f40*/  FMNMX.FTZ R45, R86, R45, !PT ;  /* 0x0000002d562d7209 */ /* 0x000fc60007810000 */
[----:B------:R-:W-:Y:S02]  /*12f50*/  MUFU.TANH R2, R2 ;  /* 0x0000000200027308 */ /* 0x000fe40000002400 */
[----:B------:R-:W0:Y:S06]  /*12f60*/  SHFL.BFLY PT, R108, R45, 0x2, 0x1f ;  /* 0x0c401f002d6c7f89 */ /* 0x000e2c00000e0000 */
[----:B------:R-:W1:Y:S08]  /*12f70*/  MUFU.TANH R3, R3 ;  /* 0x0000000300037308 */ /* 0x000e700000002400 */
[----:B------:R-:W2:Y:S08]  /*12f80*/  MUFU.TANH R4, R4 ;  /* 0x0000000400047308 */ /* 0x000eb00000002400 */
[----:B------:R-:W3:Y:S01]  /*12f90*/  MUFU.TANH R6, R6 ;  /* 0x0000000600067308 */ /* 0x000ee20000002400 */
[----:B-1----:R-:W-:-:S02]  /*12fa0*/  FSEL R3, R3, -INF , P3 ;  /* 0xff80000003037808 */ /* 0x002fc40001800000 */
[----:B0-----:R-:W-:Y:S02]  /*12fb0*/  FMNMX.FTZ R9, R45, R108, !PT ;  /* 0x0000006c2d097209 */ /* 0x001fe40007810000 */
[----:B------:R-:W-:-:S03]  /*12fc0*/  ISETP.GT.AND P3, PT, R27, 0x10, PT ;  /* 0x000000101b00780c */ /* 0x000fc60003f64270 */
[----:B------:R-:W0:Y:S01]  /*12fd0*/  SHFL.BFLY PT, R64, R9, 0x1, 0x1f ;  /* 0x0c201f0009407f89 */ /* 0x000e2200000e0000 */
[----:B------:R-:W1:Y:S08]  /*12fe0*/  MUFU.TANH R7, R7 ;  /* 0x0000000700077308 */ /* 0x000e700000002400 */
[----:B------:R-:W-:Y:S08]  /*12ff0*/  MUFU.TANH R8, R8 ;  /* 0x0000000800087308 */ /* 0x000ff00000002400 */
[----:B------:R4:W-:Y:S01]  /*13000*/  MUFU.TANH R108, R76 ;  /* 0x0000004c006c7308 */ /* 0x0009e20000002400 */
[----:B0-----:R-:W-:-:S07]  /*13010*/  FMNMX.FTZ R21, R9, R64, !PT ;  /* 0x0000004009157209 */ /* 0x001fce0007810000 */
[----:B------:R-:W0:Y:S01]  /*13020*/  MUFU.TANH R10, R10 ;  /* 0x0000000a000a7308 */ /* 0x000e220000002400 */
[----:B------:R-:W-:Y:S02]  /*13030*/  MOV R9, UR5 ;  /* 0x0000000500097c02 */ /* 0x000fe40008000f00 */
[----:B------:R-:W-:-:S03]  /*13040*/  FSETP.NEU.FTZ.AND P2, PT, R21, -INF , PT ;  /* 0xff8000001500780b */ /* 0x000fc60003f5d000 */
[----:B------:R-:W-:Y:S02]  /*13050*/  FMUL.FTZ R35, R21, R9 ;  /* 0x0000000915237220 */ /* 0x000fe40000410000 */
[----:B------:R2:W-:Y:S03]  /*13060*/  MUFU.TANH R41, R68 ;  /* 0x0000004400297308 */ /* 0x0005e60000002400 */
[----:B------:R-:W-:Y:S02]  /*13070*/  FSEL R35, R35, RZ, P2 ;  /* 0x000000ff23237208 */ /* 0x000fe40001000000 */
[----:B------:R-:W-:-:S03]  /*13080*/  ISETP.GT.AND P2, PT, R27, RZ, PT ;  /* 0x000000ff1b00720c */ /* 0x000fc60003f44270 */
[----:B------:R-:W-:Y:S01]  /*13090*/  MUFU.TANH R11, R11 ;  /* 0x0000000b000b7308 */ /* 0x000fe20000002400 */
[----:B----4-:R-:W-:Y:S01]  /*130a0*/  FSEL R76, R2, -INF , P2 ;  /* 0xff800000024c7808 */ /* 0x010fe20001000000 */
[-CC-:B------:R-:W-:Y:S01]  /*130b0*/  FFMA.FTZ R177, R98, R9.reuse, -R35.reuse ;  /* 0x0000000962b17223 */ /* 0x180fe20000010823 */
[C---:B------:R-:W-:Y:S01]  /*130c0*/  ISETP.GT.AND P2, PT, R27.reuse, 0x9, PT ;  /* 0x000000091b00780c */ /* 0x040fe20003f44270 */
[-CC-:B------:R-:W-:Y:S01]  /*130d0*/  FFMA.FTZ R179, R92, R9.reuse, -R35.reuse ;  /* 0x000000095cb37223 */ /* 0x180fe20000010823 */
[----:B--2---:R-:W-:Y:S01]  /*130e0*/  FSEL R68, R4, -INF , P4 ;  /* 0xff80000004447808 */ /* 0x004fe20002000000 */
[--C-:B------:R-:W-:Y:S01]  /*130f0*/  FFMA.FTZ R4, R96, R9, -R35.reuse ;  /* 0x0000000960047223 */ /* 0x100fe20000010823 */
[----:B------:R-:W-:Y:S01]  /*13100*/  FMNMX.FTZ R31, R76, R3, !PT ;  /* 0x000000034c1f7209 */ /* 0x000fe20007810000 */
[----:B------:R3:W-:Y:S01]  /*13110*/  MUFU.TANH R106, R72 ;  /* 0x00000048006a7308 */ /* 0x0007e20000002400 */
[-CC-:B------:R-:W-:Y:S01]  /*13120*/  FFMA.FTZ R2, R100, R9.reuse, -R35.reuse ;  /* 0x0000000964027223 */ /* 0x180fe20000010823 */
[--C-:B------:R-:W-:Y:S01]  /*13130*/  FFMA.FTZ R173, R90, R9, -R35.reuse ;  /* 0x000000095aad7223 */ /* 0x100fe20000010823 */
[----:B------:R-:W-:Y:S01]  /*13140*/  FMNMX.FTZ R31, R68, R31, !PT ;  /* 0x0000001f441f7209 */ /* 0x000fe20007810000 */
[-CC-:B------:R-:W-:Y:S01]  /*13150*/  FFMA.FTZ R175, R62, R9.reuse, -R35.reuse ;  /* 0x000000093eaf7223 */ /* 0x180fe20000010823 */
[-CC-:B------:R-:W-:Y:S01]  /*13160*/  FFMA.FTZ R181, R102, R9.reuse, -R35.reuse ;  /* 0x0000000966b57223 */ /* 0x180fe20000010823 */
[-CC-:B------:R-:W-:Y:S01]  /*13170*/  FFMA.FTZ R183, R104, R9.reuse, -R35.reuse ;  /* 0x0000000968b77223 */ /* 0x180fe20000010823 */
[-CC-:B------:R-:W-:Y:S01]  /*13180*/  FFMA.FTZ R169, R50, R9.reuse, -R35.reuse ;  /* 0x0000000932a97223 */ /* 0x180fe20000010823 */
[----:B------:R-:W2:Y:S01]  /*13190*/  MUFU.TANH R12, R12 ;  /* 0x0000000c000c7308 */ /* 0x000ea20000002400 */
[----:B---3--:R-:W-:Y:S01]  /*131a0*/  FSEL R72, R6, -INF , P2 ;  /* 0xff80000006487808 */ /* 0x008fe20001000000 */
[-CC-:B------:R-:W-:Y:S01]  /*131b0*/  FFMA.FTZ R6, R94, R9.reuse, -R35.reuse ;  /* 0x000000095e067223 */ /* 0x180fe20000010823 */
[----:B------:R-:W-:Y:S01]  /*131c0*/  ISETP.GT.AND P2, PT, R27, 0x11, PT ;  /* 0x000000111b00780c */ /* 0x000fe20003f44270 */
[--C-:B------:R-:W-:Y:S01]  /*131d0*/  FFMA.FTZ R171, R42, R9, -R35.reuse ;  /* 0x000000092aab7223 */ /* 0x100fe20000010823 */
[----:B------:R-:W-:Y:S01]  /*131e0*/  FMNMX.FTZ R31, R72, R31, !PT ;  /* 0x0000001f481f7209 */ /* 0x000fe20007810000 */
[-CC-:B------:R-:W-:Y:S01]  /*131f0*/  FFMA.FTZ R165, R34, R9.reuse, -R35.reuse ;  /* 0x0000000922a57223 */ /* 0x180fe20000010823 */
[-CC-:B------:R-:W-:Y:S01]  /*13200*/  FFMA.FTZ R64, R33, R9.reuse, -R35.reuse ;  /* 0x0000000921407223 */ /* 0x180fe20000010823 */
[----:B------:R1:W-:Y:S01]  /*13210*/  MUFU.TANH R110, R80 ;  /* 0x00000050006e7308 */ /* 0x0003e20000002400 */
[-CC-:B------:R-:W-:Y:S01]  /*13220*/  FFMA.FTZ R26, R26, R9.reuse, -R35.reuse ;  /* 0x000000091a1a7223 */ /* 0x180fe20000010823 */
[-CC-:B------:R-:W-:Y:S01]  /*13230*/  FFMA.FTZ R167, R30, R9.reuse, -R35.reuse ;  /* 0x000000091ea77223 */ /* 0x180fe20000010823 */
[-CC-:B------:R-:W-:Y:S01]  /*13240*/  FFMA.FTZ R30, R36, R9.reuse, -R35.reuse ;  /* 0x00000009241e7223 */ /* 0x180fe20000010823 */
[-CC-:B------:R-:W-:Y:S01]  /*13250*/  FFMA.FTZ R161, R38, R9.reuse, -R35.reuse ;  /* 0x0000000926a17223 */ /* 0x180fe20000010823 */
[-CC-:B------:R-:W-:Y:S01]  /*13260*/  FFMA.FTZ R36, R44, R9.reuse, -R35.reuse ;  /* 0x000000092c247223 */ /* 0x180fe20000010823 */
[-CC-:B------:R-:W-:Y:S01]  /*13270*/  FFMA.FTZ R163, R48, R9.reuse, -R35.reuse ;  /* 0x0000000930a37223 */ /* 0x180fe20000010823 */
[-CC-:B------:R-:W-:Y:S01]  /*13280*/  FFMA.FTZ R38, R52, R9.reuse, -R35.reuse ;  /* 0x0000000934267223 */ /* 0x180fe20000010823 */
[----:B------:R-:W3:Y:S01]  /*13290*/  MUFU.TANH R14, R14 ;  /* 0x0000000e000e7308 */ /* 0x000ee20000002400 */
[----:B-1----:R-:W-:Y:S01]  /*132a0*/  FSEL R80, R7, -INF , P3 ;  /* 0xff80000007507808 */ /* 0x002fe20001800000 */
[-CC-:B------:R-:W-:Y:S01]  /*132b0*/  FFMA.FTZ R157, R56, R9.reuse, -R35.reuse ;  /* 0x00000009389d7223 */ /* 0x180fe20000010823 */
[C---:B------:R-:W-:Y:S01]  /*132c0*/  ISETP.GT.AND P3, PT, R27.reuse, 0x18, PT ;  /* 0x000000181b00780c */ /* 0x040fe20003f64270 */
[--C-:B------:R-:W-:Y:S01]  /*132d0*/  FFMA.FTZ R44, R58, R9, -R35.reuse ;  /* 0x000000093a2c7223 */ /* 0x100fe20000010823 */
[----:B------:R-:W-:Y:S01]  /*132e0*/  FMNMX.FTZ R31, R80, R31, !PT ;  /* 0x0000001f501f7209 */ /* 0x000fe20007810000 */
[-CC-:B------:R-:W-:Y:S01]  /*132f0*/  FFMA.FTZ R159, R70, R9.reuse, -R35.reuse ;  /* 0x00000009469f7223 */ /* 0x180fe20000010823 */
[----:B0-----:R-:W-:Y:S01]  /*13300*/  FSEL R88, R10, -INF , P3 ;  /* 0xff8000000a587808 */ /* 0x001fe20001800000 */
[----:B------:R0:W-:Y:S01]  /*13310*/  MUFU.TANH R112, R84 ;  /* 0x0000005400707308 */ /* 0x0001e20000002400 */
[C---:B------:R-:W-:Y:S01]  /*13320*/  ISETP.GT.AND P3, PT, R27.reuse, 0x20, PT ;  /* 0x000000201b00780c */ /* 0x040fe20003f64270 */
[-CC-:B------:R-:W-:Y:S01]  /*13330*/  FFMA.FTZ R10, R54, R9.reuse, -R35.reuse ;  /* 0x00000009360a7223 */ /* 0x180fe20000010823 */
[-CC-:B------:R-:W-:Y:S01]  /*13340*/  FFMA.FTZ R48, R74, R9.reuse, -R35.reuse ;  /* 0x000000094a307223 */ /* 0x180fe20000010823 */
[-CC-:B------:R-:W-:Y:S01]  /*13350*/  FFMA.FTZ R153, R60, R9.reuse, -R35.reuse ;  /* 0x000000093c997223 */ /* 0x180fe20000010823 */
[----:B--2---:R-:W-:Y:S01]  /*13360*/  FSEL R98, R12, -INF , P3 ;  /* 0xff8000000c627808 */ /* 0x004fe20001800000 */
[-CC-:B------:R-:W-:Y:S01]  /*13370*/  FFMA.FTZ R12, R46, R9.reuse, -R35.reuse ;  /* 0x000000092e0c7223 */ /* 0x180fe20000010823 */
[C---:B------:R-:W-:Y:S01]  /*13380*/  ISETP.GT.AND P3, PT, R27.reuse, 0x28, PT ;  /* 0x000000281b00780c */ /* 0x040fe20003f64270 */
[----:B------:R-:W1:Y:S01]  /*13390*/  MUFU.TANH R13, R13 ;  /* 0x0000000d000d7308 */ /* 0x000e620000002400 */
[----:B0-----:R-:W-:Y:S01]  /*133a0*/  FSEL R84, R8, -INF , P2 ;  /* 0xff80000008547808 */ /* 0x001fe20001000000 */
[-CC-:B------:R-:W-:Y:S01]  /*133b0*/  FFMA.FTZ R8, R66, R9.reuse, -R35.reuse ;  /* 0x0000000942087223 */ /* 0x180fe20000010823 */
[----:B------:R-:W-:Y:S01]  /*133c0*/  ISETP.GT.AND P2, PT, R27, 0x19, PT ;  /* 0x000000191b00780c */ /* 0x000fe20003f44270 */
[--C-:B------:R-:W-:Y:S01]  /*133d0*/  FFMA.FTZ R52, R78, R9, -R35.reuse ;  /* 0x000000094e347223 */ /* 0x100fe20000010823 */
[----:B------:R-:W-:Y:S01]  /*133e0*/  FMNMX.FTZ R31, R84, R31, !PT ;  /* 0x0000001f541f7209 */ /* 0x000fe20007810000 */
[--C-:B------:R-:W-:Y:S01]  /*133f0*/  FFMA.FTZ R155, R82, R9, -R35.reuse ;  /* 0x00000009529b7223 */ /* 0x100fe20000010823 */
[----:B------:R-:W-:Y:S01]  /*13400*/  FSEL R96, R11, -INF , P2 ;  /* 0xff8000000b607808 */ /* 0x000fe20001000000 */
[----:B------:R-:W0:Y:S01]  /*13410*/  MUFU.TANH R15, R15 ;  /* 0x0000000f000f7308 */ /* 0x000e220000002400 */
[----:B------:R-:W-:Y:S01]  /*13420*/  FMNMX.FTZ R31, R88, R31, !PT ;  /* 0x0000001f581f7209 */ /* 0x000fe20007810000 */
[----:B------:R-:W-:Y:S01]  /*13430*/  FFMA.FTZ R56, R86, R9, -R35 ;  /* 0x0000000956387223 */ /* 0x000fe20000010823 */
[----:B------:R-:W-:-:S02]  /*13440*/  ISETP.GT.AND P2, PT, R27, 0x21, PT ;  /* 0x000000211b00780c */ /* 0x000fc40003f44270 */
[----:B------:R-:W-:Y:S02]  /*13450*/  FMNMX.FTZ R31, R96, R31, !PT ;  /* 0x0000001f601f7209 */ /* 0x000fe40007810000 */
[----:B---3--:R-:W-:Y:S01]  /*13460*/  FSEL R92, R14, -INF , P2 ;  /* 0xff8000000e5c7808 */ /* 0x008fe20001000000 */
[----:B------:R-:W2:Y:S01]  /*13470*/  MUFU.TANH R20, R20 ;  /* 0x0000001400147308 */ /* 0x000ea20000002400 */
[----:B------:R-:W-:Y:S01]  /*13480*/  FMNMX.FTZ R31, R98, R31, !PT ;  /* 0x0000001f621f7209 */ /* 0x000fe20007810000 */
[----:B------:R-:W-:Y:S01]  /*13490*/  FFMA.FTZ R14, R40, R9, -R35 ;  /* 0x00000009280e7223 */ /* 0x000fe20000010823 */
[----:B------:R-:W-:Y:S02]  /*134a0*/  ISETP.GT.AND P2, PT, R27, 0x29, PT ;  /* 0x000000291b00780c */ /* 0x000fe40003f44270 */
[----:B-1----:R-:W-:Y:S02]  /*134b0*/  FSEL R100, R13, -INF , P3 ;  /* 0xff8000000d647808 */ /* 0x002fe40001800000 */
[----:B------:R-:W-:Y:S01]  /*134c0*/  FMNMX.FTZ R31, R92, R31, !PT ;  /* 0x0000001f5c1f7209 */ /* 0x000fe20007810000 */
[----:B------:R-:W1:Y:S01]  /*134d0*/  MUFU.TANH R25, R25 ;  /* 0x0000001900197308 */ /* 0x000e620000002400 */
[----:B------:R-:W-:-:S02]  /*134e0*/  ISETP.GT.AND P3, PT, R27, 0x30, PT ;  /* 0x000000301b00780c */ /* 0x000fc40003f64270 */
[----:B0-----:R-:W-:Y:S02]  /*134f0*/  FSEL R94, R15, -INF , P2 ;  /* 0xff8000000f5e7808 */ /* 0x001fe40001000000 */
[----:B------:R-:W-:Y:S02]  /*13500*/  FMNMX.FTZ R31, R100, R31, !PT ;  /* 0x0000001f641f7209 */ /* 0x000fe40007810000 */
[C---:B------:R-:W-:Y:S01]  /*13510*/  ISETP.GT.AND P2, PT, R27.reuse, 0x31, PT ;  /* 0x000000311b00780c */ /* 0x040fe20003f44270 */
[----:B------:R-:W0:Y:S01]  /*13520*/  MUFU.TANH R24, R24 ;  /* 0x0000001800187308 */ /* 0x000e220000002400 */
[----:B--2---:R-:W-:Y:S02]  /*13530*/  FSEL R20, R20, -INF , P3 ;  /* 0xff80000014147808 */ /* 0x004fe40001800000 */
[----:B------:R-:W-:Y:S02]  /*13540*/  FMNMX.FTZ R31, R94, R31, !PT ;  /* 0x0000001f5e1f7209 */ /* 0x000fe40007810000 */
[----:B------:R-:W-:-:S02]  /*13550*/  ISETP.GT.AND P3, PT, R27, 0x38, PT ;  /* 0x000000381b00780c */ /* 0x000fc40003f64270 */
[----:B------:R-:W-:Y:S01]  /*13560*/  FMNMX.FTZ R31, R20, R31, !PT ;  /* 0x0000001f141f7209 */ /* 0x000fe20007810000 */
        /* <DEDUP_REMOVED lines=8> */
[----:B------:R-:W0:Y:S01]  /*135f0*/  MUFU.TANH R32, R32 ;  /* 0x0000002000207308 */ /* 0x000e220000002400 */
[----:B--2---:R-:W-:Y:S02]  /*13600*/  FSEL R28, R28, -INF , P2 ;  /* 0xff8000001c1c7808 */ /* 0x004fe40001000000 */
[----:B------:R-:W-:Y:S02]  /*13610*/  ISETP.GT.AND P2, PT, R27, 0x41, PT ;  /* 0x000000411b00780c */ /* 0x000fe40003f44270 */
[----:B------:R-:W-:-:S03]  /*13620*/  FMNMX.FTZ R31, R28, R31, !PT ;  /* 0x0000001f1c1f7209 */ /* 0x000fc60007810000 */
[----:B------:R-:W2:Y:S01]  /*13630*/  MUFU.TANH R61, R61 ;  /* 0x0000003d003d7308 */ /* 0x000ea20000002400 */
[----:B-1----:R-:W-:Y:S02]  /*13640*/  FSEL R66, R29, -INF , P3 ;  /* 0xff8000001d427808 */ /* 0x002fe40001800000 */
[----:B------:R-:W-:Y:S02]  /*13650*/  ISETP.GT.AND P3, PT, R27, 0x48, PT ;  /* 0x000000481b00780c */ /* 0x000fe40003f64270 */
[----:B------:R-:W-:Y:S02]  /*13660*/  FMNMX.FTZ R31, R66, R31, !PT ;  /* 0x0000001f421f7209 */ /* 0x000fe40007810000 */
[----:B------:R-:W-:Y:S01]  /*13670*/  FSEL R62, R37, -INF , P3 ;  /* 0xff800000253e7808 */ /* 0x000fe20001800000 */
[----:B------:R-:W1:Y:S01]  /*13680*/  MUFU.TANH R65, R65 ;  /* 0x0000004100417308 */ /* 0x000e620000002400 */
[----:B0-----:R-:W-:Y:S02]  /*13690*/  FSEL R32, R32, -INF , P2 ;  /* 0xff80000020207808 */ /* 0x001fe40001000000 */
[----:B------:R-:W-:-:S02]  /*136a0*/  ISETP.GT.AND P2, PT, R27, 0x49, PT ;  /* 0x000000491b00780c */ /* 0x000fc40003f44270 */
[----:B------:R-:W-:Y:S02]  /*136b0*/  FMNMX.FTZ R31, R32, R31, !PT ;  /* 0x0000001f201f7209 */ /* 0x000fe40007810000 */
[----:B------:R-:W-:Y:S01]  /*136c0*/  ISETP.GT.AND P3, PT, R27, 0x50, PT ;  /* 0x000000501b00780c */ /* 0x000fe20003f64270 */
[----:B------:R-:W0:Y:S01]  /*136d0*/  MUFU.TANH R69, R69 ;  /* 0x0000004500457308 */ /* 0x000e220000002400 */
[----:B--2---:R-:W-:Y:S02]  /*136e0*/  FSEL R54, R61, -INF , P2 ;  /* 0xff8000003d367808 */ /* 0x004fe40001000000 */
[----:B------:R-:W-:Y:S02]  /*136f0*/  FMNMX.FTZ R31, R62, R31, !PT ;  /* 0x0000001f3e1f7209 */ /* 0x000fe40007810000 */
[----:B------:R-:W-:Y:S02]  /*13700*/  ISETP.GT.AND P2, PT, R27, 0x51, PT ;  /* 0x000000511b00780c */ /* 0x000fe40003f44270 */
[----:B------:R-:W-:Y:S01]  /*13710*/  FSEL R102, R39, -INF , P3 ;  /* 0xff80000027667808 */ /* 0x000fe20001800000 */
[----:B------:R-:W2:Y:S01]  /*13720*/  MUFU.TANH R73, R73 ;  /* 0x0000004900497308 */ /* 0x000ea20000002400 */
[----:B------:R-:W-:-:S02]  /*13730*/  FMNMX.FTZ R31, R54, R31, !PT ;  /* 0x0000001f361f7209 */ /* 0x000fc40007810000 */
[----:B------:R-:W-:Y:S02]  /*13740*/  ISETP.GT.AND P3, PT, R27, 0x58, PT ;  /* 0x000000581b00780c */ /* 0x000fe40003f64270 */
[----:B-1----:R-:W-:Y:S02]  /*13750*/  FSEL R104, R65, -INF , P2 ;  /* 0xff80000041687808 */ /* 0x002fe40001000000 */
[----:B------:R-:W-:Y:S01]  /*13760*/  FMNMX.FTZ R31, R102, R31, !PT ;  /* 0x0000001f661f7209 */ /* 0x000fe20007810000 */
[----:B------:R-:W1:Y:S01]  /*13770*/  MUFU.TANH R77, R77 ;  /* 0x0000004d004d7308 */ /* 0x000e620000002400 */
[----:B------:R-:W-:Y:S02]  /*13780*/  ISETP.GT.AND P2, PT, R27, 0x59, PT ;  /* 0x000000591b00780c */ /* 0x000fe40003f44270 */
[----:B------:R-:W-:Y:S02]  /*13790*/  FSEL R50, R41, -INF , P3 ;  /* 0xff80000029327808 */ /* 0x000fe40001800000 */
[----:B------:R-:W-:-:S02]  /*137a0*/  FMNMX.FTZ R31, R104, R31, !PT ;  /* 0x0000001f681f7209 */ /* 0x000fc40007810000 */
[----:B------:R-:W-:Y:S01]  /*137b0*/  ISETP.GT.AND P3, PT, R27, 0x60, PT ;  /* 0x000000601b00780c */ /* 0x000fe20003f64270 */
[----:B------:R-:W3:Y:S01]  /*137c0*/  MUFU.TANH R81, R81 ;  /* 0x0000005100517308 */ /* 0x000ee20000002400 */
[----:B0-----:R-:W-:Y:S02]  /*137d0*/  FSEL R46, R69, -INF , P2 ;  /* 0xff800000452e7808 */ /* 0x001fe40001000000 */
[----:B------:R-:W-:Y:S02]  /*137e0*/  FMNMX.FTZ R31, R50, R31, !PT ;  /* 0x0000001f321f7209 */ /* 0x000fe40007810000 */
[----:B------:R-:W-:Y:S02]  /*137f0*/  ISETP.GT.AND P2, PT, R27, 0x61, PT ;  /* 0x000000611b00780c */ /* 0x000fe40003f44270 */
[----:B------:R-:W-:Y:S01]  /*13800*/  FSEL R106, R106, -INF , P3 ;  /* 0xff8000006a6a7808 */ /* 0x000fe20001800000 */
[----:B------:R-:W0:Y:S01]  /*13810*/  MUFU.TANH R85, R85 ;  /* 0x0000005500557308 */ /* 0x000e220000002400 */
[----:B------:R-:W-:-:S02]  /*13820*/  FMNMX.FTZ R31, R46, R31, !PT ;  /* 0x0000001f2e1f7209 */ /* 0x000fc40007810000 */
[----:B------:R-:W-:Y:S02]  /*13830*/  ISETP.GT.AND P3, PT, R27, 0x68, PT ;  /* 0x000000681b00780c */ /* 0x000fe40003f64270 */
[----:B--2---:R-:W-:Y:S02]  /*13840*/  FSEL R42, R73, -INF , P2 ;  /* 0xff800000492a7808 */ /* 0x004fe40001000000 */
[----:B------:R-:W-:Y:S01]  /*13850*/  FMNMX.FTZ R31, R106, R31, !PT ;  /* 0x0000001f6a1f7209 */ /* 0x000fe20007810000 */
[----:B------:R-:W-:Y:S01]  /*13860*/  MUFU.EX2 R181, R181 ;  /* 0x000000b500b57308 */ /* 0x000fe20000000800 */
[----:B------:R-:W-:Y:S02]  /*13870*/  ISETP.GT.AND P2, PT, R27, 0x69, PT ;  /* 0x000000691b00780c */ /* 0x000fe40003f44270 */
[----:B------:R-:W-:Y:S02]  /*13880*/  FSEL R108, R108, -INF , P3 ;  /* 0xff8000006c6c7808 */ /* 0x000fe40001800000 */
[----:B------:R-:W-:-:S02]  /*13890*/  FMNMX.FTZ R31, R42, R31, !PT ;  /* 0x0000001f2a1f7209 */ /* 0x000fc40007810000 */
[----:B------:R-:W-:Y:S01]  /*138a0*/  ISETP.GT.AND P3, PT, R27, 0x70, PT ;  /* 0x000000701b00780c */ /* 0x000fe20003f64270 */
[----:B------:R-:W2:Y:S01]  /*138b0*/  MUFU.EX2 R64, R64 ;  /* 0x0000004000407308 */ /* 0x000ea20000000800 */
[----:B-1----:R-:W-:Y:S02]  /*138c0*/  FSEL R40, R77, -INF , P2 ;  /* 0xff8000004d287808 */ /* 0x002fe40001000000 */
[----:B------:R-:W-:Y:S02]  /*138d0*/  FMNMX.FTZ R31, R108, R31, !PT ;  /* 0x0000001f6c1f7209 */ /* 0x000fe40007810000 */
[----:B------:R-:W-:Y:S02]  /*138e0*/  ISETP.GT.AND P2, PT, R27, 0x71, PT ;  /* 0x000000711b00780c */ /* 0x000fe40003f44270 */
[----:B------:R-:W-:Y:S01]  /*138f0*/  FSEL R110, R110, -INF , P3 ;  /* 0xff8000006e6e7808 */ /* 0x000fe20001800000 */
[----:B------:R-:W1:Y:S01]  /*13900*/  MUFU.EX2 R183, R183 ;  /* 0x000000b700b77308 */ /* 0x000e620000000800 */
[----:B------:R-:W-:-:S02]  /*13910*/  FMNMX.FTZ R31, R40, R31, !PT ;  /* 0x0000001f281f7209 */ /* 0x000fc40007810000 */
[----:B------:R-:W-:Y:S02]  /*13920*/  ISETP.GT.AND P3, PT, R27, 0x78, PT ;  /* 0x000000781b00780c */ /* 0x000fe40003f64270 */
[----:B---3--:R-:W-:Y:S02]  /*13930*/  FSEL R34, R81, -INF , P2 ;  /* 0xff80000051227808 */ /* 0x008fe40001000000 */
[----:B------:R-:W-:Y:S01]  /*13940*/  FMNMX.FTZ R31, R110, R31, !PT ;  /* 0x0000001f6e1f7209 */ /* 0x000fe20007810000 */
[----:B------:R-:W3:Y:S01]  /*13950*/  MUFU.EX2 R2, R2 ;  /* 0x0000000200027308 */ /* 0x000ee20000000800 */
[----:B------:R-:W-:Y:S02]  /*13960*/  ISETP.GT.AND P2, PT, R27, 0x79, PT ;  /* 0x000000791b00780c */ /* 0x000fe40003f44270 */
[----:B------:R-:W-:Y:S02]  /*13970*/  FSEL R112, R112, -INF , P3 ;  /* 0xff80000070707808 */ /* 0x000fe40001800000 */
[----:B------:R-:W-:-:S02]  /*13980*/  FMNMX.FTZ R31, R34, R31, !PT ;  /* 0x0000001f221f7209 */ /* 0x000fc40007810000 */
[----:B0-----:R-:W-:Y:S01]  /*13990*/  FSEL R114, R85, -INF , P2 ;  /* 0xff80000055727808 */ /* 0x001fe20001000000 */
[----:B------:R-:W0:Y:S01]  /*139a0*/  MUFU.EX2 R177, R177 ;  /* 0x000000b100b17308 */ /* 0x000e220000000800 */
[----:B------:R-:W-:-:S04]  /*139b0*/  FMNMX.FTZ R31, R112, R31, !PT ;  /* 0x0000001f701f7209 */ /* 0x000fc80007810000 */
[----:B------:R-:W-:-:S03]  /*139c0*/  FMNMX.FTZ R31, R114, R31, !PT ;  /* 0x0000001f721f7209 */ /* 0x000fc60007810000 */
[----:B------:R-:W4:Y:S02]  /*139d0*/  MUFU.EX2 R4, R4 ;  /* 0x0000000400047308 */ /* 0x000f240000000800 */
[----:B------:R-:W2:Y:S06]  /*139e0*/  SHFL.BFLY PT, R116, R31, 0x2, 0x1f ;  /* 0x0c401f001f747f89 */ /* 0x000eac00000e0000 */
[----:B------:R-:W4:Y:S08]  /*139f0*/  MUFU.EX2 R179, R179 ;  /* 0x000000b300b37308 */ /* 0x000f300000000800 */
[----:B------:R-:W4:Y:S08]  /*13a00*/  MUFU.EX2 R6, R6 ;  /* 0x0000000600067308 */ /* 0x000f300000000800 */
[----:B------:R-:W-:Y:S01]  /*13a10*/  MUFU.EX2 R173, R173 ;  /* 0x000000ad00ad7308 */ /* 0x000fe20000000800 */
[----:B--2---:R-:W-:-:S05]  /*13a20*/  FMNMX.FTZ R116, R31, R116, !PT ;  /* 0x000000741f747209 */ /* 0x004fca0007810000 */
[----:B------:R-:W2:Y:S02]  /*13a30*/  SHFL.BFLY PT, R7, R116, 0x1, 0x1f ;  /* 0x0c201f0074077f89 */ /* 0x000ea400000e0000 */
[----:B------:R-:W-:Y:S08]  /*13a40*/  MUFU.EX2 R8, R8 ;  /* 0x0000000800087308 */ /* 0x000ff00000000800 */
[----:B------:R-:W-:Y:S08]  /*13a50*/  MUFU.EX2 R175, R175 ;  /* 0x000000af00af7308 */ /* 0x000ff00000000800 */
[----:B------:R-:W-:Y:S01]  /*13a60*/  MUFU.EX2 R10, R10 ;  /* 0x0000000a000a7308 */ /* 0x000fe20000000800 */
[----:B--2---:R-:W-:-:S07]  /*13a70*/  FMNMX.FTZ R194, R116, R7, !PT ;  /* 0x0000000774c27209 */ /* 0x004fce0007810000 */
[----:B------:R-:W-:Y:S01]  /*13a80*/  MUFU.EX2 R169, R169 ;  /* 0x000000a900a97308 */ /* 0x000fe20000000800 */
[----:B------:R-:W-:Y:S01]  /*13a90*/  IMAD.MOV.U32 R116, RZ, RZ, R151 ;  /* 0x000000ffff747224 */ /* 0x000fe200078e0097 */
[C---:B------:R-:W-:Y:S01]  /*13aa0*/  FSETP.NEU.FTZ.AND P2, PT, R194.reuse, -INF , PT ;  /* 0xff800000c200780b */ /* 0x040fe20003f5d000 */
[----:B------:R-:W-:-:S05]  /*13ab0*/  FMUL.FTZ R7, R194, R9 ;  /* 0x00000009c2077220 */ /* 0x000fca0000410000 */
[----:B------:R-:W-:Y:S01]  /*13ac0*/  MUFU.EX2 R12, R12 ;  /* 0x0000000c000c7308 */ /* 0x000fe20000000800 */
[----:B------:R-:W-:-:S05]  /*13ad0*/  FSEL R39, R7, RZ, P2 ;  /* 0x000000ff07277208 */ /* 0x000fca0001000000 */
[-CC-:B------:R-:W-:Y:S01]  /*13ae0*/  FFMA.FTZ R180, R76, R9.reuse, -R39.reuse ;  /* 0x000000094cb47223 */ /* 0x180fe20000010827 */
[-CC-:B------:R-:W-:Y:S01]  /*13af0*/  FFMA.FTZ R11, R3, R9.reuse, -R39.reuse ;  /* 0x00000009030b7223 */ /* 0x180fe20000010827 */
[-CC-:B------:R-:W-:Y:S01]  /*13b00*/  FFMA.FTZ R182, R68, R9.reuse, -R39.reuse ;  /* 0x0000000944b67223 */ /* 0x180fe20000010827 */
[-CC-:B------:R-:W-:Y:S01]  /*13b10*/  FFMA.FTZ R168, R20, R9.reuse, -R39.reuse ;  /* 0x0000000914a87223 */ /* 0x180fe20000010827 */
[----:B------:R-:W-:Y:S01]  /*13b20*/  FADD.FTZ R20, R181, R64 ;  /* 0x00000040b5147221 */ /* 0x000fe20000010000 */
[-CC-:B------:R-:W-:Y:S01]  /*13b30*/  FFMA.FTZ R13, R72, R9.reuse, -R39.reuse ;  /* 0x00000009480d7223 */ /* 0x180fe20000010827 */
[----:B------:R-:W-:Y:S01]  /*13b40*/  MUFU.EX2 R180, R180 ;  /* 0x000000b400b47308 */ /* 0x000fe20000000800 */
[-CC-:B------:R-:W-:Y:S01]  /*13b50*/  FFMA.FTZ R176, R80, R9.reuse, -R39.reuse ;  /* 0x0000000950b07223 */ /* 0x180fe20000010827 */
[----:B-1----:R-:W-:Y:S01]  /*13b60*/  FADD.FTZ R3, R183, R20 ;  /* 0x00000014b7037221 */ /* 0x002fe20000010000 */
[-CC-:B------:R-:W-:Y:S01]  /*13b70*/  FFMA.FTZ R15, R84, R9.reuse, -R39.reuse ;  /* 0x00000009540f7223 */ /* 0x180fe20000010827 */
[-CC-:B------:R-:W-:Y:S01]  /*13b80*/  FFMA.FTZ R178, R88, R9.reuse, -R39.reuse ;  /* 0x0000000958b27223 */ /* 0x180fe20000010827 */
[-C--:B------:R-:W-:Y:S01]  /*13b90*/  FFMA.FTZ R25, R96, R9.reuse, -R39 ;  /* 0x0000000960197223 */ /* 0x080fe20000010827 */
[----:B---3--:R-:W-:Y:S01]  /*13ba0*/  FADD.FTZ R20, R2, R3 ;  /* 0x0000000302147221 */ /* 0x008fe20000010000 */
[-CC-:B------:R-:W-:Y:S01]  /*13bb0*/  FFMA.FTZ R172, R98, R9.reuse, -R39.reuse ;  /* 0x0000000962ac7223 */ /* 0x180fe20000010827 */
[----:B------:R-:W1:Y:S01]  /*13bc0*/  MUFU.EX2 R11, R11 ;  /* 0x0000000b000b7308 */ /* 0x000e620000000800 */
[-CC-:B------:R-:W-:Y:S01]  /*13bd0*/  FFMA.FTZ R170, R24, R9.reuse, -R39.reuse ;  /* 0x0000000918aa7223 */ /* 0x180fe20000010827 */
[----:B0-----:R-:W-:Y:S01]  /*13be0*/  FADD.FTZ R3, R177, R20 ;  /* 0x00000014b1037221 */ /* 0x001fe20000010000 */
[-CC-:B------:R-:W-:Y:S01]  /*13bf0*/  FFMA.FTZ R27, R92, R9.reuse, -R39.reuse ;  /* 0x000000095c1b7223 */ /* 0x180fe20000010827 */
[-CC-:B------:R-:W-:Y:S01]  /*13c00*/  FFMA.FTZ R174, R100, R9.reuse, -R39.reuse ;  /* 0x0000000964ae7223 */ /* 0x180fe20000010827 */
[-C--:B------:R-:W-:Y:S01]  /*13c10*/  FFMA.FTZ R29, R94, R9.reuse, -R39 ;  /* 0x000000095e1d7223 */ /* 0x080fe20000010827 */
[----:B----4-:R-:W-:Y:S01]  /*13c20*/  FADD.FTZ R20, R4, R3 ;  /* 0x0000000304147221 */ /* 0x010fe20000010000 */
[-CC-:B------:R-:W-:Y:S01]  /*13c30*/  FFMA.FTZ R31, R90, R9.reuse, -R39.reuse ;  /* 0x000000095a1f7223 */ /* 0x180fe20000010827 */
[----:B------:R-:W0:Y:S01]  /*13c40*/  MUFU.EX2 R182, R182 ;  /* 0x000000b600b67308 */ /* 0x000e220000000800 */
[-CC-:B------:R-:W-:Y:S01]  /*13c50*/  FFMA.FTZ R33, R28, R9.reuse, -R39.reuse ;  /* 0x000000091c217223 */ /* 0x180fe20000010827 */
[----:B------:R-:W-:Y:S01]  /*13c60*/  FADD.FTZ R7, R179, R20 ;  /* 0x00000014b3077221 */ /* 0x000fe20000010000 */
[-CC-:B------:R-:W-:Y:S01]  /*13c70*/  FFMA.FTZ R164, R66, R9.reuse, -R39.reuse ;  /* 0x0000000942a47223 */ /* 0x180fe20000010827 */
[-CC-:B------:R-:W-:Y:S01]  /*13c80*/  FFMA.FTZ R35, R32, R9.reuse, -R39.reuse ;  /* 0x0000000920237223 */ /* 0x180fe20000010827 */
[-C--:B------:R-:W-:Y:S01]  /*13c90*/  FFMA.FTZ R166, R62, R9.reuse, -R39 ;  /* 0x000000093ea67223 */ /* 0x080fe20000010827 */
[----:B------:R-:W-:Y:S01]  /*13ca0*/  FADD.FTZ R24, R6, R7 ;  /* 0x0000000706187221 */ /* 0x000fe20000010000 */
[----:B------:R-:W-:Y:S01]  /*13cb0*/  IMAD.IADD R28, R195, 0x1, -R192 ;  /* 0x00000001c31c7824 */ /* 0x000fe200078e0ac0 */
[----:B------:R-:W2:Y:S01]  /*13cc0*/  MUFU.EX2 R13, R13 ;  /* 0x0000000d000d7308 */ /* 0x000ea20000000800 */
[----:B-1----:R-:W-:Y:S01]  /*13cd0*/  FADD.FTZ R3, R180, R11 ;  /* 0x0000000bb4037221 */ /* 0x002fe20000010000 */
[----:B------:R-:W-:Y:S01]  /*13ce0*/  FADD.FTZ R7, R173, R24 ;  /* 0x00000018ad077221 */ /* 0x000fe20000010000 */
[----:B------:R-:W-:Y:S01]  /*13cf0*/  FFMA.FTZ R37, R54, R9, -R39 ;  /* 0x0000000936257223 */ /* 0x000fe20000010827 */
[----:B------:R-:W-:-:S02]  /*13d00*/  IMAD R28, R193, 0x80, R28 ;  /* 0x00000080c11c7824 */ /* 0x000fc400078e021c */
[-C--:B------:R-:W-:Y:S01]  /*13d10*/  FFMA.FTZ R160, R102, R9.reuse, -R39 ;  /* 0x0000000966a07223 */ /* 0x080fe20000010827 */
[----:B------:R-:W-:Y:S01]  /*13d20*/  FADD.FTZ R24, R8, R7 ;  /* 0x0000000708187221 */ /* 0x000fe20000010000 */
[-C--:B------:R-:W-:Y:S01]  /*13d30*/  FFMA.FTZ R104, R104, R9.reuse, -R39 ;  /* 0x0000000968687223 */ /* 0x080fe20000010827 */
[----:B------:R-:W1:Y:S01]  /*13d40*/  MUFU.EX2 R176, R176 ;  /* 0x000000b000b07308 */ /* 0x000e620000000800 */
[----:B0-----:R-:W-:Y:S01]  /*13d50*/  FADD.FTZ R20, R182, R3 ;  /* 0x00000003b6147221 */ /* 0x001fe20000010000 */
[----:B------:R-:W-:Y:S01]  /*13d60*/  FADD.FTZ R7, R175, R24 ;  /* 0x00000018af077221 */ /* 0x000fe20000010000 */
[----:B------:R-:W-:Y:S01]  /*13d70*/  SHF.R.S32.HI R41, RZ, 0x1f, R28 ;  /* 0x0000001fff297819 */ /* 0x000fe2000001141c */
[-CC-:B------:R-:W-:Y:S01]  /*13d80*/  FFMA.FTZ R50, R50, R9.reuse, -R39.reuse ;  /* 0x0000000932327223 */ /* 0x180fe20000010827 */
[-C--:B------:R-:W-:Y:S01]  /*13d90*/  FFMA.FTZ R46, R46, R9.reuse, -R39 ;  /* 0x000000092e2e7223 */ /* 0x080fe20000010827 */
[----:B------:R-:W-:Y:S01]  /*13da0*/  FADD.FTZ R24, R10, R7 ;  /* 0x000000070a187221 */ /* 0x000fe20000010000 */
[----:B------:R-:W-:Y:S01]  /*13db0*/  LEA.HI R7, R41, R28, RZ, 0x7 ;  /* 0x0000001c29077211 */ /* 0x000fe200078f38ff */
[----:B------:R-:W0:Y:S01]  /*13dc0*/  MUFU.EX2 R15, R15 ;  /* 0x0000000f000f7308 */ /* 0x000e220000000800 */
[----:B--2---:R-:W-:Y:S01]  /*13dd0*/  FADD.FTZ R3, R13, R20 ;  /* 0x000000140d037221 */ /* 0x004fe20000010000 */
[----:B------:R-:W-:Y:S01]  /*13de0*/  FADD.FTZ R43, R169, R24 ;  /* 0x00000018a92b7221 */ /* 0x000fe20000010000 */
[--C-:B------:R-:W-:Y:S01]  /*13df0*/  FFMA.FTZ R106, R106, R9, -R39.reuse ;  /* 0x000000096a6a7223 */ /* 0x100fe20000010827 */
[----:B------:R-:W-:Y:S01]  /*13e00*/  F2FP.F16.F32.PACK_AB R183, R2, R183 ;  /* 0x000000b702b7723e */ /* 0x000fe200000000ff */
[-C--:B------:R-:W-:Y:S01]  /*13e10*/  FFMA.FTZ R42, R42, R9.reuse, -R39 ;  /* 0x000000092a2a7223 */ /* 0x080fe20000010827 */
[----:B------:R-:W-:Y:S01]  /*13e20*/  FADD.FTZ R24, R12, R43 ;  /* 0x0000002b0c187221 */ /* 0x000fe20000010000 */
[-C--:B------:R-:W-:Y:S01]  /*13e30*/  FFMA.FTZ R108, R108, R9.reuse, -R39 ;  /* 0x000000096c6c7223 */ /* 0x080fe20000010827 */
[----:B------:R-:W2:Y:S01]  /*13e40*/  MUFU.EX2 R178, R178 ;  /* 0x000000b200b27308 */ /* 0x000ea20000000800 */
[----:B-1----:R-:W-:Y:S01]  /*13e50*/  FADD.FTZ R20, R176, R3 ;  /* 0x00000003b0147221 */ /* 0x002fe20000010000 */
[-CC-:B------:R-:W-:Y:S01]  /*13e60*/  FFMA.FTZ R40, R40, R9.reuse, -R39.reuse ;  /* 0x0000000928287223 */ /* 0x180fe20000010827 */
[-CC-:B------:R-:W-:Y:S01]  /*13e70*/  FFMA.FTZ R110, R110, R9.reuse, -R39.reuse ;  /* 0x000000096e6e7223 */ /* 0x180fe20000010827 */
[-CC-:B------:R-:W-:Y:S01]  /*13e80*/  FFMA.FTZ R34, R34, R9.reuse, -R39.reuse ;  /* 0x0000000922227223 */ /* 0x180fe20000010827 */
[-CC-:B------:R-:W-:Y:S01]  /*13e90*/  FFMA.FTZ R112, R112, R9.reuse, -R39.reuse ;  /* 0x0000000970707223 */ /* 0x180fe20000010827 */
[----:B------:R-:W-:Y:S01]  /*13ea0*/  FFMA.FTZ R114, R114, R9, -R39 ;  /* 0x0000000972727223 */ /* 0x000fe20000010827 */
[----:B------:R-:W-:Y:S01]  /*13eb0*/  F2FP.F16.F32.PACK_AB R182, R13, R182 ;  /* 0x000000b60db6723e */ /* 0x000fe200000000ff */
[----:B------:R-:W1:Y:S01]  /*13ec0*/  MUFU.EX2 R25, R25 ;  /* 0x0000001900197308 */ /* 0x000e620000000800 */
[----:B0-----:R-:W-:Y:S01]  /*13ed0*/  FADD.FTZ R3, R15, R20 ;  /* 0x000000140f037221 */ /* 0x001fe20000010000 */
[----:B------:R-:W-:Y:S01]  /*13ee0*/  SHF.R.S32.HI R7, RZ, 0x7, R7 ;  /* 0x00000007ff077819 */ /* 0x000fe20000011407 */
[--C-:B------:R-:W-:Y:S01]  /*13ef0*/  IMAD.MOV.U32 R102, RZ, RZ, R151.reuse ;  /* 0x000000ffff667224 */ /* 0x100fe200078e0097 */
[----:B------:R-:W-:Y:S01]  /*13f00*/  F2FP.F16.F32.PACK_AB R177, R4, R177 ;  /* 0x000000b104b1723e */ /* 0x000fe200000000ff */
[----:B------:R-:W-:Y:S01]  /*13f10*/  IMAD.MOV.U32 R98, RZ, RZ, R151 ;  /* 0x000000ffff627224 */ /* 0x000fe200078e0097 */
[----:B------:R-:W-:Y:S01]  /*13f20*/  F2FP.F16.F32.PACK_AB R175, R10, R175 ;  /* 0x000000af0aaf723e */ /* 0x000fe200000000ff */
[----:B------:R-:W-:Y:S01]  /*13f30*/  VIADD R10, R150, 0xfffffffe ;  /* 0xfffffffe960a7836 */ /* 0x000fe20000000000 */
[----:B------:R-:W0:Y:S01]  /*13f40*/  MUFU.EX2 R172, R172 ;  /* 0x000000ac00ac7308 */ /* 0x000e220000000800 */
[----:B--2---:R-:W-:Y:S01]  /*13f50*/  FADD.FTZ R20, R178, R3 ;  /* 0x00000003b2147221 */ /* 0x004fe20000010000 */
[----:B------:R-:W-:Y:S01]  /*13f60*/  F2FP.F16.F32.PACK_AB R180, R11, R180 ;  /* 0x000000b40bb4723e */ /* 0x000fe200000000ff */
[--C-:B------:R-:W-:Y:S01]  /*13f70*/  IMAD.MOV.U32 R150, RZ, RZ, R151.reuse ;  /* 0x000000ffff967224 */ /* 0x100fe200078e0097 */
[----:B------:R-:W-:Y:S01]  /*13f80*/  F2FP.F16.F32.PACK_AB R181, R64, R181 ;  /* 0x000000b540b5723e */ /* 0x000fe200000000ff */
[--C-:B------:R-:W-:Y:S01]  /*13f90*/  IMAD.MOV.U32 R96, RZ, RZ, R151.reuse ;  /* 0x000000ffff607224 */ /* 0x100fe200078e0097 */
[----:B------:R-:W-:Y:S01]  /*13fa0*/  F2FP.F16.F32.PACK_AB R179, R6, R179 ;  /* 0x000000b306b3723e */ /* 0x000fe200000000ff */
[--C-:B------:R-:W-:Y:S01]  /*13fb0*/  IMAD.MOV.U32 R92, RZ, RZ, R151.reuse ;  /* 0x000000ffff5c7224 */ /* 0x100fe200078e0097 */
[----:B------:R-:W2:Y:S01]  /*13fc0*/  MUFU.EX2 R27, R27 ;  /* 0x0000001b001b7308 */ /* 0x000ea20000000800 */
[----:B-1----:R-:W-:Y:S01]  /*13fd0*/  FADD.FTZ R3, R25, R20 ;  /* 0x0000001419037221 */ /* 0x002fe20000010000 */
[----:B------:R-:W-:Y:S01]  /*13fe0*/  F2FP.F16.F32.PACK_AB R173, R8, R173 ;  /* 0x000000ad08ad723e */ /* 0x000fe200000000ff */
[----:B------:R-:W-:Y:S01]  /*13ff0*/  IMAD.MOV.U32 R90, RZ, RZ, R151 ;  /* 0x000000ffff5a7224 */ /* 0x000fe200078e0097 */
[----:B------:R-:W-:-:S02]  /*14000*/  F2FP.F16.F32.PACK_AB R169, R12, R169 ;  /* 0x000000a90ca9723e */ /* 0x000fc400000000ff */
[----:B------:R-:W-:Y:S02]  /*14010*/  F2FP.F16.F32.PACK_AB R176, R15, R176 ;  /* 0x000000b00fb0723e */ /* 0x000fe400000000ff */
[----:B------:R-:W1:Y:S01]  /*14020*/  MUFU.EX2 R171, R171 ;  /* 0x000000ab00ab7308 */ /* 0x000e620000000800 */
[----:B0-----:R-:W-:Y:S01]  /*14030*/  FADD.FTZ R20, R172, R3 ;  /* 0x00000003ac147221 */ /* 0x001fe20000010000 */
[----:B------:R-:W-:Y:S02]  /*14040*/  F2FP.F16.F32.PACK_AB R178, R25, R178 ;  /* 0x000000b219b2723e */ /* 0x000fe400000000ff */
[-C--:B------:R-:W-:Y:S02]  /*14050*/  MOV R100, R151.reuse ;  /* 0x0000009700647202 */ /* 0x080fe40000000f00 */
[----:B------:R-:W-:Y:S02]  /*14060*/  MOV R94, R151 ;  /* 0x00000097005e7202 */ /* 0x000fe40000000f00 */
[----:B------:R-:W0:Y:S01]  /*14070*/  MUFU.EX2 R174, R174 ;  /* 0x000000ae00ae7308 */ /* 0x000e220000000800 */
[C---:B--2---:R-:W-:Y:S01]  /*14080*/  FADD.FTZ R3, R27.reuse, R20 ;  /* 0x000000141b037221 */ /* 0x044fe20000010000 */
[----:B------:R-:W-:-:S02]  /*14090*/  F2FP.F16.F32.PACK_AB R172, R27, R172 ;  /* 0x000000ac1bac723e */ /* 0x000fc400000000ff */
[----:B------:R-:W-:-:S04]  /*140a0*/  MOV R88, R151 ;  /* 0x0000009700587202 */ /* 0x000fc80000000f00 */
        /* <DEDUP_REMOVED lines=13> */
[----:B--2---:R-:W-:-:S07]  /*14180*/  FADD.FTZ R0, R168, R3 ;  /* 0x00000003a8007221 */ /* 0x004fce0000010000 */
[----:B------:R-:W2:Y:S01]  /*14190*/  MUFU.EX2 R167, R167 ;  /* 0x000000a700a77308 */ /* 0x000ea20000000800 */
[C---:B-1----:R-:W-:Y:S01]  /*141a0*/  FADD.FTZ R20, R26.reuse, R45 ;  /* 0x0000002d1a147221 */ /* 0x042fe20000010000 */
[----:B------:R-:W-:-:S06]  /*141b0*/  F2FP.F16.F32.PACK_AB R165, R26, R165 ;  /* 0x000000a51aa5723e */ /* 0x000fcc00000000ff */
[----:B------:R-:W1:Y:S01]  /*141c0*/  MUFU.EX2 R170, R170 ;  /* 0x000000aa00aa7308 */ /* 0x000e620000000800 */
[C---:B0-----:R-:W-:Y:S01]  /*141d0*/  FADD.FTZ R3, R31.reuse, R0 ;  /* 0x000000001f037221 */ /* 0x041fe20000010000 */
[----:B------:R-:W-:-:S06]  /*141e0*/  F2FP.F16.F32.PACK_AB R168, R31, R168 ;  /* 0x000000a81fa8723e */ /* 0x000fcc00000000ff */
[----:B------:R-:W0:Y:S01]  /*141f0*/  MUFU.EX2 R30, R30 ;  /* 0x0000001e001e7308 */ /* 0x000e220000000800 */
[----:B--2---:R-:W-:-:S07]  /*14200*/  FADD.FTZ R45, R167, R20 ;  /* 0x00000014a72d7221 */ /* 0x004fce0000010000 */
[----:B------:R-:W2:Y:S01]  /*14210*/  MUFU.EX2 R33, R33 ;  /* 0x0000002100217308 */ /* 0x000ea20000000800 */
[----:B-1----:R-:W-:-:S07]  /*14220*/  FADD.FTZ R0, R170, R3 ;  /* 0x00000003aa007221 */ /* 0x002fce0000010000 */
[----:B------:R-:W1:Y:S01]  /*14230*/  MUFU.EX2 R161, R161 ;  /* 0x000000a100a17308 */ /* 0x000e620000000800 */
[C---:B0-----:R-:W-:Y:S01]  /*14240*/  FADD.FTZ R20, R30.reuse, R45 ;  /* 0x0000002d1e147221 */ /* 0x041fe20000010000 */
[----:B------:R-:W-:-:S06]  /*14250*/  F2FP.F16.F32.PACK_AB R167, R30, R167 ;  /* 0x000000a71ea7723e */ /* 0x000fcc00000000ff */
        /* <DEDUP_REMOVED lines=25> */
[----:B------:R2:W3:Y:S01]  /*143f0*/  MUFU.EX2 R41, R104 ;  /* 0x0000006800297308 */ /* 0x0004e20000000800 */
[----:B-1----:R-:W-:-:S07]  /*14400*/  FADD.FTZ R0, R160, R3 ;  /* 0x00000003a0007221 */ /* 0x002fce0000010000 */
[----:B------:R-:W1:Y:S01]  /*14410*/  MUFU.EX2 R159, R159 ;  /* 0x0000009f009f7308 */ /* 0x000e620000000800 */
[C---:B0-----:R-:W-:Y:S01]  /*14420*/  FADD.FTZ R2, R44.reuse, R47 ;  /* 0x0000002f2c027221 */ /* 0x041fe20000010000 */
[----:B------:R-:W-:Y:S01]  /*14430*/  F2FP.F16.F32.PACK_AB R157, R44, R157 ;  /* 0x0000009d2c9d723e */ /* 0x000fe200000000ff */
[----:B--2---:R-:W-:-:S05]  /*14440*/  IMAD.MOV.U32 R104, RZ, RZ, R151 ;  /* 0x000000ffff687224 */ /* 0x004fca00078e0097 */
[----:B------:R-:W0:Y:S01]  /*14450*/  MUFU.EX2 R50, R50 ;  /* 0x0000003200327308 */ /* 0x000e220000000800 */
[C---:B---3--:R-:W-:Y:S01]  /*14460*/  FADD.FTZ R3, R41.reuse, R0 ;  /* 0x0000000029037221 */ /* 0x048fe20000010000 */
        /* <DEDUP_REMOVED lines=20> */
[----:B------:R-:W-:Y:S02]  /*145b0*/  F2FP.F16.F32.PACK_AB R156, R39, R106 ;  /* 0x0000006a279c723e */ /* 0x000fe400000000ff */
[----:B------:R-:W-:-:S04]  /*145c0*/  MOV R106, R151 ;  /* 0x00000097006a7202 */ /* 0x000fc80000000f00 */
[----:B------:R-:W0:Y:S01]  /*145d0*/  MUFU.EX2 R110, R110 ;  /* 0x0000006e006e7308 */ /* 0x000e220000000800 */
[----:B--2---:R-:W-:-:S07]  /*145e0*/  FADD.FTZ R0, R108, R49 ;  /* 0x000000316c007221 */ /* 0x004fce0000010000 */
[----:B------:R-:W2:Y:S01]  /*145f0*/  MUFU.EX2 R47, R34 ;  /* 0x00000022002f7308 */ /* 0x000ea20000000800 */
[C---:B-1----:R-:W-:Y:S01]  /*14600*/  FADD.FTZ R13, R45.reuse, R0 ;  /* 0x000000002d0d7221 */ /* 0x042fe20000010000 */
[----:B------:R-:W-:Y:S01]  /*14610*/  F2FP.F16.F32.PACK_AB R158, R45, R108 ;  /* 0x0000006c2d9e723e */ /* 0x000fe200000000ff */
[----:B------:R-:W-:-:S05]  /*14620*/  IMAD.MOV.U32 R108, RZ, RZ, R151 ;  /* 0x000000ffff6c7224 */ /* 0x000fca00078e0097 */
[----:B------:R-:W1:Y:S01]  /*14630*/  MUFU.EX2 R112, R112 ;  /* 0x0000007000707308 */ /* 0x000e620000000800 */
[----:B0-----:R-:W-:-:S07]  /*14640*/  FADD.FTZ R0, R110, R13 ;  /* 0x0000000d6e007221 */ /* 0x001fce0000010000 */
[----:B------:R-:W0:Y:S01]  /*14650*/  MUFU.EX2 R155, R155 ;  /* 0x0000009b009b7308 */ /* 0x000e220000000800 */
[C---:B--2---:R-:W-:Y:S01]  /*14660*/  FADD.FTZ R13, R47.reuse, R0 ;  /* 0x000000002f0d7221 */ /* 0x044fe20000010000 */
[----:B------:R-:W-:Y:S01]  /*14670*/  F2FP.F16.F32.PACK_AB R152, R47, R110 ;  /* 0x0000006e2f98723e */ /* 0x000fe200000000ff */
[----:B------:R-:W-:Y:S02]  /*14680*/  IMAD.MOV.U32 R0, RZ, RZ, 0x3f800000 ;  /* 0x3f800000ff007424 */ /* 0x000fe400078e00ff */
[----:B------:R-:W-:-:S03]  /*14690*/  IMAD.MOV.U32 R110, RZ, RZ, R151 ;  /* 0x000000ffff6e7224 */ /* 0x000fc600078e0097 */
[----:B------:R2:W3:Y:S01]  /*146a0*/  MUFU.EX2 R11, R114 ;  /* 0x00000072000b7308 */ /* 0x0004e20000000800 */
[----:B-1----:R-:W-:Y:S01]  /*146b0*/  FADD.FTZ R4, R112, R13 ;  /* 0x0000000d70047221 */ /* 0x002fe20000010000 */
[----:B------:R-:W-:-:S04]  /*146c0*/  VIMNMX R13, RZ, R7, !PT ;  /* 0x00000007ff0d7248 */ /* 0x000fc80007fe0100 */
[----:B------:R-:W-:Y:S02]  /*146d0*/  ISETP.GE.AND P2, PT, R10, R13, PT ;  /* 0x0000000d0a00720c */ /* 0x000fe40003f46270 */
[----:B------:R-:W1:Y:S01]  /*146e0*/  MUFU.EX2 R56, R56 ;  /* 0x0000003800387308 */ /* 0x000e620000000800 */
[----:B0-----:R-:W-:Y:S01]  /*146f0*/  FADD.FTZ R3, R155, R2 ;  /* 0x000000029b037221 */ /* 0x001fe20000010000 */
[----:B------:R-:W-:Y:S01]  /*14700*/  MOV R2, 0x3f800000 ;  /* 0x3f80000000027802 */ /* 0x000fe20000000f00 */
[----:B--2---:R-:W-:Y:S01]  /*14710*/  IMAD.MOV.U32 R114, RZ, RZ, R151 ;  /* 0x000000ffff727224 */ /* 0x004fe200078e0097 */
[C---:B---3--:R-:W-:Y:S01]  /*14720*/  F2FP.F16.F32.PACK_AB R154, R11.reuse, R112 ;  /* 0x000000700b9a723e */ /* 0x048fe200000000ff */
[----:B------:R-:W-:Y:S01]  /*14730*/  FADD.FTZ R4, R11, R4 ;  /* 0x000000040b047221 */ /* 0x000fe20000010000 */
[----:B------:R-:W-:Y:S01]  /*14740*/  MOV R112, R151 ;  /* 0x0000009700707202 */ /* 0x000fe20000000f00 */
[C---:B-1----:R-:W-:Y:S01]  /*14750*/  FADD.FTZ R3, R56.reuse, R3 ;  /* 0x0000000338037221 */ /* 0x042fe20000010000 */
[----:B------:R-:W-:-:S03]  /*14760*/  F2FP.F16.F32.PACK_AB R155, R56, R155 ;  /* 0x0000009b389b723e */ /* 0x000fc600000000ff */
[----:B------:R-:W-:Y:S05]  /*14770*/  @!P2 BRA `(.L_x_2392) ;  /* 0x000000380000a947 */ /* 0x000fea0003800000 */
[----:B------:R-:W-:Y:S01]  /*14780*/  BSSY B1, `(.L_x_2393) ;  /* 0x000037e000017945 */ /* 0x000fe20003800000 */
[----:B------:R-:W-:Y:S01]  /*14790*/  IMAD.MOV.U32 R12, RZ, RZ, R21 ;  /* 0x000000ffff0c7224 */ /* 0x000fe200078e0015 */
[----:B------:R-:W-:Y:S01]  /*147a0*/  MOV R6, R10 ;  /* 0x0000000a00067202 */ /* 0x000fe20000000f00 */
[----:B------:R-:W-:Y:S01]  /*147b0*/  IMAD.MOV.U32 R7, RZ, RZ, R194 ;  /* 0x000000ffff077224 */ /* 0x000fe200078e00c2 */
[----:B------:R-:W-:Y:S01]  /*147c0*/  MOV R0, 0x3f800000 ;  /* 0x3f80000000007802 */ /* 0x000fe20000000f00 */
        /* <DEDUP_REMOVED lines=34> */
.L_x_2404:
[----:B------:R-:W-:-:S05]  /*149f0*/  VIADD R8, R20, 0x1 ;  /* 0x0000000114087836 */ /* 0x000fca0000000000 */
[----:B------:R-:W-:-:S04]  /*14a00*/  ISETP.NE.AND P2, PT, R8, 0x2, PT ;  /* 0x000000020800780c */ /* 0x000fc80003f45270 */
[----:B------:R-:W-:Y:S02]  /*14a10*/  SEL R188, RZ, 0x1, P2 ;  /* 0x00000001ffbc7807 */ /* 0x000fe40001000000 */
[----:B------:R-:W-:Y:S02]  /*14a20*/  SEL R185, R8, RZ, P2 ;  /* 0x000000ff08b97207 */ /* 0x000fe40001000000 */
[----:B------:R-:W-:Y:S01]  /*14a30*/  LOP3.LUT R188, R15, R188, RZ, 0x3c, !PT ;  /* 0x000000bc0fbc7212 */ /* 0x000fe200078e3cff */
[----:B------:R-:W-:Y:S06]  /*14a40*/  @!P0 BRA `(.L_x_2394) ;  /* 0x0000000000048947 */ /* 0x000fec0003800000 */
[----:B------:R-:W-:Y:S01]  /*14a50*/  BPT.TRAP 0x1 ;  /* 0x000000040000795c */ /* 0x000fe20000300000 */
.L_x_2394:
[----:B------:R-:W-:Y:S01]  /*14a60*/  IMAD R14, R185, 0x8, R18 ;  /* 0x00000008b90e7824 */ /* 0x000fe200078e0212 */
[----:B------:R-:W-:-:S04]  /*14a70*/  SHF.L.U32 R11, R188, 0x1f, RZ ;  /* 0x0000001fbc0b7819 */ /* 0x000fc800000006ff */
[----:B------:R0:W1:Y:S01]  /*14a80*/  SYNCS.PHASECHK.TRANS64.TRYWAIT P2, [R14+URZ+0x34830], R11 ;  /* 0x0348300b0e0075a7 */ /* 0x000062000804017f */
[----:B------:R-:W-:Y:S05]  /*14a90*/  @!P0 BRA `(.L_x_2395) ;  /* 0x0000000000048947 */ /* 0x000fea0003800000 */
[----:B------:R-:W-:Y:S01]  /*14aa0*/  BPT.TRAP 0x1 ;  /* 0x000000040000795c */ /* 0x000fe20000300000 */
.L_x_2395:
[----:B------:R-:W-:Y:S01]  /*14ab0*/  BSSY B2, `(.L_x_2396) ;  /* 0x0000006000027945 */ /* 0x000fe20003800000 */
[----:B------:R-:W-:Y:S01]  /*14ac0*/  IMAD R8, R185, 0xc00, R5 ;  /* 0x00000c00b9087824 */ /* 0x000fe200078e0205 */
[----:B------:R-:W-:Y:S02]  /*14ad0*/  MOV R9, 0x40000040 ;  /* 0x4000004000097802 */ /* 0x000fe40000000f00 */
[----:B-1----:R-:W-:Y:S05]  /*14ae0*/  @P2 BRA `(.L_x_2397) ;  /* 0x0000000000082947 */ /* 0x002fea0003800000 */
[----:B------:R-:W1:Y:S02]  /*14af0*/  SYNCS.PHASECHK.TRANS64.TRYWAIT P2, [R14+URZ+0x34830], R11 ;  /* 0x0348300b0e0075a7 */ /* 0x000e64000804017f */
[----:B-1----:R-:W-:Y:S05]  /*14b00*/  @!P2 BRA `(.L_x_2398) ;  /* 0x000000fc0058a947 */ /* 0x002fea0003800000 */
.L_x_2397:
[----:B------:R-:W-:Y:S05]  /*14b10*/  BSYNC B2 ;  /* 0x0000000000027941 */ /* 0x000fea0003800000 */
.L_x_2396:
[----:B------:R-:W2:Y:S04]  /*14b20*/  LDL.64 R24, [R1+0x30] ;  /* 0x0000300001187983 */ /* 0x000ea80000100a00 */
[----:B------:R-:W3:Y:S04]  /*14b30*/  LDL.64 R230, [R1+0x28] ;  /* 0x0000280001e67983 */ /* 0x000ee80000100a00 */
[----:B------:R-:W4:Y:S01]  /*14b40*/  LDL.64 R228, [R1+0x20] ;  /* 0x0000200001e47983 */ /* 0x000f220000100a00 */
[C---:B------:R-:W-:Y:S02]  /*14b50*/  R2UR UR6, R8.reuse ;  /* 0x00000000080672ca */ /* 0x040fe400000e0000 */
[----:B------:R-:W-:Y:S01]  /*14b60*/  R2UR UR7, R9 ;  /* 0x00000000090772ca */ /* 0x000fe200000e0000 */
[----:B------:R-:W5:Y:S01]  /*14b70*/  LDL.64 R234, [R1+0x18] ;  /* 0x0000180001ea7983 */ /* 0x000f620000100a00 */
[----:B------:R-:W-:-:S02]  /*14b80*/  VIADD R10, R8, 0x2 ;  /* 0x00000002080a7836 */ /* 0x000fc40000000000 */
[----:B01----:R-:W-:Y:S01]  /*14b90*/  IMAD.MOV.U32 R11, RZ, RZ, 0x40000040 ;  /* 0x40000040ff0b7424 */ /* 0x003fe200078e00ff */
[----:B------:R-:W5:Y:S01]  /*14ba0*/  LDL.64 R232, [R1+0x10] ;  /* 0x0000100001e87983 */ /* 0x000f620000100a00 */
[----:B--2---:R-:W-:Y:S02]  /*14bb0*/  R2UR UR4, R24 ;  /* 0x00000000180472ca */ /* 0x004fe400000e0000 */
[----:B------:R-:W-:Y:S02]  /*14bc0*/  R2UR UR5, R25 ;  /* 0x00000000190572ca */ /* 0x000fe400000e0000 */
[----:B------:R-:W-:-:S11]  /*14bd0*/  WARPGROUP.ARRIVE ;  /* 0x00000000000079c5 */ /* 0x000fd60000000000 */
[----:B------:R-:W-:Y:S01]  /*14be0*/  HGMMA.64x128x16.F32 R24, gdesc[UR4], RZ, !UPT, gsb0 ;  /* 0x01e00000041879f0 */ /* 0x000fe2000c0008ff */
[----:B------:R-:W-:Y:S02]  /*14bf0*/  R2UR UR6, R10 ;  /* 0x000000000a0672ca */ /* 0x000fe400000e0000 */
[----:B------:R-:W-:Y:S02]  /*14c00*/  R2UR UR7, R11 ;  /* 0x000000000b0772ca */ /* 0x000fe400000e0000 */
[----:B---3--:R-:W-:Y:S02]  /*14c10*/  R2UR UR4, R230 ;  /* 0x00000000e60472ca */ /* 0x008fe400000e0000 */
[----:B------:R-:W-:Y:S01]  /*14c20*/  R2UR UR5, R231 ;  /* 0x00000000e70572ca */ /* 0x000fe200000e0000 */
[----:B------:R-:W-:Y:S01]  /*14c30*/  IMAD.MOV.U32 R11, RZ, RZ, 0x40000040 ;  /* 0x40000040ff0b7424 */ /* 0x000fe200078e00ff */
[----:B------:R-:W-:Y:S01]  /*14c40*/  IADD3 R10, R8, 0x4, RZ ;  /* 0x00000004080a7810 */ /* 0x000fe20007ffe0ff */
[----:B------:R-:W2:Y:S01]  /*14c50*/  LDL.64 R230, [R1+0x8] ;  /* 0x0000080001e67983 */ /* 0x000ea20000100a00 */
[----:B------:R-:W-:-:S02]  /*14c60*/  WARPGROUP.DEPBAR.LE gsb0, 0x0 ;  /* 0x00008000000079c5 */ /* 0x000fc40000010000 */
[----:B------:R-:W-:-:S07]  /*14c70*/  WARPGROUP.ARRIVE ;  /* 0x00000000000079c5 */ /* 0x000fce0000000000 */
[----:B------:R-:W-:Y:S01]  /*14c80*/  HGMMA.64x128x16.F32 R24, gdesc[UR4], R24, gsb0 ;  /* 0x01e00000041879f0 */ /* 0x000fe20008000818 */
[----:B------:R-:W-:Y:S02]  /*14c90*/  R2UR UR6, R10 ;  /* 0x000000000a0672ca */ /* 0x000fe400000e0000 */
[----:B------:R-:W-:Y:S02]  /*14ca0*/  R2UR UR7, R11 ;  /* 0x000000000b0772ca */ /* 0x000fe400000e0000 */
[----:B----4-:R-:W-:Y:S02]  /*14cb0*/  R2UR UR4, R228 ;  /* 0x00000000e40472ca */ /* 0x010fe400000e0000 */
[----:B------:R-:W-:Y:S01]  /*14cc0*/  R2UR UR5, R229 ;  /* 0x00000000e50572ca */ /* 0x000fe200000e0000 */
[----:B------:R-:W-:Y:S01]  /*14cd0*/  VIADD R10, R8, 0x6 ;  /* 0x00000006080a7836 */ /* 0x000fe20000000000 */
[----:B------:R-:W-:Y:S01]  /*14ce0*/  MOV R11, 0x40000040 ;  /* 0x40000040000b7802 */ /* 0x000fe20000000f00 */
[----:B------:R-:W3:Y:S01]  /*14cf0*/  LDL.64 R228, [R1] ;  /* 0x0000000001e47983 */ /* 0x000ee20000100a00 */
[----:B------:R-:W-:-:S02]  /*14d00*/  WARPGROUP.DEPBAR.LE gsb0, 0x0 ;  /* 0x00008000000079c5 */ /* 0x000fc40000010000 */
[----:B------:R-:W-:-:S07]  /*14d10*/  WARPGROUP.ARRIVE ;  /* 0x00000000000079c5 */ /* 0x000fce0000000000 */
[----:B------:R-:W-:Y:S01]  /*14d20*/  HGMMA.64x128x16.F32 R24, gdesc[UR4], R24, gsb0 ;  /* 0x01e00000041879f0 */ /* 0x000fe20008000818 */
        /* <DEDUP_REMOVED lines=8> */
[----:B------:R-:W-:Y:S01]  /*14db0*/  HGMMA.64x128x16.F32 R24, gdesc[UR4], R24, gsb0 ;  /* 0x01e00000041879f0 */ /* 0x000fe20008000818 */
        /* <DEDUP_REMOVED lines=8> */
[----:B------:R-:W-:Y:S01]  /*14e40*/  HGMMA.64x128x16.F32 R24, gdesc[UR4], R24, gsb0 ;  /* 0x01e00000041879f0 */ /* 0x000fe20008000818 */
[----:B------:R-:W-:Y:S02]  /*14e50*/  R2UR UR6, R10 ;  /* 0x000000000a0672ca */ /* 0x000fe400000e0000 */
[----:B------:R-:W-:Y:S02]  /*14e60*/  R2UR UR7, R11 ;  /* 0x000000000b0772ca */ /* 0x000fe400000e0000 */
[----:B--2---:R-:W-:Y:S02]  /*14e70*/  R2UR UR4, R230 ;  /* 0x00000000e60472ca */ /* 0x004fe400000e0000 */
        /* <DEDUP_REMOVED lines=14> */
[----:B------:R-:W-:Y:S01]  /*14f60*/  HGMMA.64x128x16.F32 R24, gdesc[UR4], R24, gsb0 ;  /* 0x01e00000041879f0 */ /* 0x000fe20008000818 */
        /* <DEDUP_REMOVED lines=110> */
.L_x_2399:
[----:B------:R-:W-:Y:S01]  /*15650*/  SHF.L.U32 R0, R15, 0x1f, RZ ;  /* 0x0000001f0f007819 */ /* 0x000fe200000006ff */
[----:B------:R-:W-:-:S04]  /*15660*/  IMAD R15, R20, 0x8, R18 ;  /* 0x00000008140f7824 */ /* 0x000fc800078e0212 */
[----:B------:R0:W1:Y:S01]  /*15670*/  SYNCS.PHASECHK.TRANS64.TRYWAIT P2, [R15+URZ+0x34850], R0 ;  /* 0x034850000f0075a7 */ /* 0x000062000804017f */
[----:B------:R-:W-:Y:S05]  /*15680*/  @!P0 BRA `(.L_x_2400) ;  /* 0x0000000000048947 */ /* 0x000fea0003800000 */
[----:B------:R-:W-:Y:S01]  /*15690*/  BPT.TRAP 0x1 ;  /* 0x000000040000795c */ /* 0x000fe20000300000 */
.L_x_2400:
[----:B------:R-:W-:Y:S04]  /*156a0*/  BSSY B2, `(.L_x_2401) ;  /* 0x0000004000027945 */ /* 0x000fe80003800000 */
[----:B-1----:R-:W-:Y:S05]  /*156b0*/  @P2 BRA `(.L_x_2402) ;  /* 0x0000000000082947 */ /* 0x002fea0003800000 */
[----:B------:R-:W1:Y:S02]  /*156c0*/  SYNCS.PHASECHK.TRANS64.TRYWAIT P2, [R15+URZ+0x34850], R0 ;  /* 0x034850000f0075a7 */ /* 0x000e64000804017f */
[----:B-1----:R-:W-:Y:S05]  /*156d0*/  @!P2 BRA `(.L_x_2403) ;  /* 0x000000f00078a947 */ /* 0x002fea0003800000 */
.L_x_2402:
[----:B------:R-:W-:Y:S05]  /*156e0*/  BSYNC B2 ;  /* 0x0000000000027941 */ /* 0x000fea0003800000 */
.L_x_2401:
[----:B01----:R-:W-:Y:S01]  /*156f0*/  IADD3 R0, R18, 0x400, RZ ;  /* 0x0000040012007810 */ /* 0x003fe20007ffe0ff */
[----:B------:R-:W-:Y:S01]  /*15700*/  WARPGROUP.ARRIVE ;  /* 0x00000000000079c5 */ /* 0x000fe20000000000 */
[----:B------:R-:W-:Y:S02]  /*15710*/  IMAD.MOV.U32 R11, RZ, RZ, 0x40000040 ;  /* 0x40000040ff0b7424 */ /* 0x000fe400078e00ff */
[----:B------:R-:W-:Y:S01]  /*15720*/  FMUL.FTZ R21, R30, UR39 ;  /* 0x000000271e157c20 */ /* 0x000fe20008410000 */
[----:B------:R-:W-:Y:S01]  /*15730*/  SHF.R.U32.HI R0, RZ, 0x4, R0 ;  /* 0x00000004ff007819 */ /* 0x000fe20000011600 */
[----:B------:R-:W-:Y:S01]  /*15740*/  FMUL.FTZ R2, R26, UR39 ;  /* 0x000000271a027c20 */ /* 0x000fe20008410000 */
[----:B------:R-:W-:Y:S01]  /*15750*/  FMUL.FTZ R30, R33, UR39 ;  /* 0x00000027211e7c20 */ /* 0x000fe20008410000 */
[----:B------:R-:W-:Y:S01]  /*15760*/  FMUL.FTZ R26, R31, UR39 ;  /* 0x000000271f1a7c20 */ /* 0x000fe20008410000 */
[----:B------:R-:W-:Y:S01]  /*15770*/  LOP3.LUT R0, R0, 0x3fff, RZ, 0xc0, !PT ;  /* 0x00003fff00007812 */ /* 0x000fe200078ec0ff */
[----:B------:R-:W-:Y:S01]  /*15780*/  FMUL.FTZ R31, R38, UR39 ;  /* 0x00000027261f7c20 */ /* 0x000fe20008410000 */
[----:B------:R-:W-:Y:S01]  /*15790*/  FMUL.FTZ R38, R41, UR39 ;  /* 0x0000002729267c20 */ /* 0x000fe20008410000 */
[----:B------:R-:W-:Y:S01]  /*157a0*/  FMUL.FTZ R33, R36, UR39 ;  /* 0x0000002724217c20 */ /* 0x000fe20008410000 */
[----:B------:R-:W-:Y:S01]  /*157b0*/  LOP3.LUT R9, R0, 0x4000000, RZ, 0xfc, !PT ;  /* 0x0400000000097812 */ /* 0x000fe200078efcff */
[----:B------:R-:W-:Y:S01]  /*157c0*/  FMUL.FTZ R0, R24, UR39 ;  /* 0x0000002718007c20 */ /* 0x000fe20008410000 */
[----:B------:R-:W-:Y:S01]  /*157d0*/  FMUL.FTZ R24, R28, UR39 ;  /* 0x000000271c187c20 */ /* 0x000fe20008410000 */
[----:B------:R-:W-:Y:S01]  /*157e0*/  FMUL.FTZ R28, R32, UR39 ;  /* 0x00000027201c7c20 */ /* 0x000fe20008410000 */
[----:B------:R-:W-:Y:S01]  /*157f0*/  FMUL.FTZ R32, R39, UR39 ;  /* 0x0000002727207c20 */ /* 0x000fe20008410000 */
[----:B------:R-:W-:-:S02]  /*15800*/  IMAD R8, R20, 0x800, R9 ;  /* 0x0000080014087824 */ /* 0x000fc400078e0209 */
[----:B------:R-:W-:Y:S01]  /*15810*/  FMUL.FTZ R39, R46, UR39 ;  /* 0x000000272e277c20 */ /* 0x000fe20008410000 */
[----:B------:R-:W-:Y:S01]  /*15820*/  IMAD.MOV.U32 R9, RZ, RZ, 0x40000040 ;  /* 0x40000040ff097424 */ /* 0x000fe200078e00ff */
[----:B------:R-:W0:Y:S01]  /*15830*/  MUFU.TANH R0, R0 ;  /* 0x0000000000007308 */ /* 0x000e220000002400 */
[----:B------:R-:W-:Y:S01]  /*15840*/  FMUL.FTZ R46, R54, UR39 ;  /* 0x00000027362e7c20 */ /* 0x000fe20008410000 */
[----:B------:R-:W-:Y:S01]  /*15850*/  R2UR UR6, R8 ;  /* 0x00000000080672ca */ /* 0x000fe200000e0000 */
[----:B------:R-:W-:Y:S01]  /*15860*/  FMUL.FTZ R41, R50, UR39 ;  /* 0x0000002732297c20 */ /* 0x000fe20008410000 */
[----:B------:R-:W-:Y:S01]  /*15870*/  R2UR UR7, R9 ;  /* 0x00000000090772ca */ /* 0x000fe200000e0000 */
[----:B------:R-:W-:Y:S01]  /*15880*/  FMUL.FTZ R9, R25, UR39 ;  /* 0x0000002719097c20 */ /* 0x000fe20008410000 */
        /* <DEDUP_REMOVED lines=11> */
[----:B------:R-:W-:Y:S01]  /*15940*/  HGMMA.64x128x16.F32 R88, R180, gdesc[UR4].tnspB, R88, gsb0 ;  /* 0x41e00004b4587df0 */ /* 0x000fe20008000858 */
[----:B------:R-:W-:Y:S01]  /*15950*/  R2UR UR6, R10 ;  /* 0x000000000a0672ca */ /* 0x000fe200000e0000 */
[----:B------:R-:W-:Y:S01]  /*15960*/  VIADD R10, R8, 0x100 ;  /* 0x00000100080a7836 */ /* 0x000fe20000000000 */
[----:B------:R-:W-:Y:S01]  /*15970*/  R2UR UR7, R11 ;  /* 0x000000000b0772ca */ /* 0x000fe200000e0000 */
[----:B------:R-:W-:Y:S01]  /*15980*/  FMUL.FTZ R50, R53, UR39 ;  /* 0x0000002735327c20 */ /* 0x000fe20008410000 */
[----:B------:R-:W-:Y:S01]  /*15990*/  MOV R11, 0x40000040 ;  /* 0x40000040000b7802 */ /* 0x000fe20000000f00 */
        /* <DEDUP_REMOVED lines=20> */
[----:B------:R-:W-:-:S02]  /*15ae0*/  @!P1 VIADD R14, R14, 0x34840 ;  /* 0x000348400e0e9836 */ /* 0x000fc40000000000 */
[----:B------:R-:W-:Y:S02]  /*15af0*/  @!P1 VIADD R15, R15, 0x34860 ;  /* 0x000348600f0f9836 */ /* 0x000fe40000000000 */
[----:B------:R-:W5:Y:S01]  /*15b00*/  MUFU.TANH R30, R30 ;  /* 0x0000001e001e7308 */ /* 0x000f620000002400 */
[----:B------:R-:W-:Y:S02]  /*15b10*/  @!P1 PRMT R14, RZ, 0x654, R14 ;  /* 0x00000654ff0e9816 */ /* 0x000fe4000000000e */
[----:B------:R-:W-:-:S05]  /*15b20*/  @!P1 PRMT R15, RZ, 0x654, R15 ;  /* 0x00000654ff0f9816 */ /* 0x000fca000000000f */
[----:B------:R-:W-:Y:S08]  /*15b30*/  MUFU.TANH R33, R33 ;  /* 0x0000002100217308 */ /* 0x000ff00000002400 */
[----:B------:R-:W5:Y:S08]  /*15b40*/  MUFU.TANH R34, R34 ;  /* 0x0000002200227308 */ /* 0x000f700000002400 */
        /* <DEDUP_REMOVED lines=8> */
[----:B------:R-:W5:Y:S08]  /*15bd0*/  MUFU.TANH R53, R53 ;  /* 0x0000003500357308 */ /* 0x000f700000002400 */
[----:B------:R-:W5:Y:S08]  /*15be0*/  MUFU.TANH R55, R55 ;  /* 0x0000003700377308 */ /* 0x000f700000002400 */
[----:B------:R-:W-:Y:S01]  /*15bf0*/  MUFU.TANH R228, R228 ;  /* 0x000000e400e47308 */ /* 0x000fe20000002400 */
[----:B------:R-:W-:-:S02]  /*15c00*/  WARPGROUP.DEPBAR.LE gsb0, 0x0 ;  /* 0x00008000000079c5 */ /* 0x000fc40000010000 */
[----:B------:R-:W-:Y:S01]  /*15c10*/  WARPGROUP.ARRIVE ;  /* 0x00000000000079c5 */ /* 0x000fe20000000000 */
[----:B------:R-:W-:Y:S01]  /*15c20*/  FMUL.FTZ R182, R76, UR39 ;  /* 0x000000274cb67c20 */ /* 0x000fe20008410000 */
[----:B------:R-:W-:-:S03]  /*15c30*/  FMUL.FTZ R180, R73, UR39 ;  /* 0x0000002749b47c20 */ /* 0x000fc60008410000 */
[----:B------:R-:W-:Y:S01]  /*15c40*/  MUFU.TANH R232, R232 ;  /* 0x000000e800e87308 */ /* 0x000fe20000002400 */
[----:B------:R-:W-:Y:S01]  /*15c50*/  HGMMA.64x128x16.F32 R88, R176, gdesc[UR4].tnspB, R88, gsb0 ;  /* 0x41e00004b0587df0 */ /* 0x000fe20008000858 */
[----:B------:R-:W-:Y:S02]  /*15c60*/  R2UR UR6, R10 ;  /* 0x000000000a0672ca */ /* 0x000fe400000e0000 */
[----:B------:R-:W-:Y:S01]  /*15c70*/  R2UR UR7, R11 ;  /* 0x000000000b0772ca */ /* 0x000fe200000e0000 */
[----:B------:R-:W-:-:S03]  /*15c80*/  IMAD.MOV.U32 R11, RZ, RZ, -0x80 ;  /* 0xffffff80ff0b7424 */ /* 0x000fc600078e00ff */
[----:B------:R-:W-:Y:S01]  /*15c90*/  MUFU.TANH R180, R180 ;  /* 0x000000b400b47308 */ /* 0x000fe20000002400 */
[----:B------:R-:W-:-:S04]  /*15ca0*/  IMAD R10, R6, R11, 0x1 ;  /* 0x00000001060a7424 */ /* 0x000fc800078e020b */
[----:B------:R-:W-:Y:S01]  /*15cb0*/  IMAD R11, R193, 0x80, R10 ;  /* 0x00000080c10b7824 */ /* 0x000fe200078e020a */
[----:B------:R-:W-:Y:S02]  /*15cc0*/  IADD3 R10, R8, 0x180, RZ ;  /* 0x00000180080a7810 */ /* 0x000fe40007ffe0ff */
[----:B------:R-:W-:Y:S02]  /*15cd0*/  MUFU.TANH R182, R182 ;  /* 0x000000b600b67308 */ /* 0x000fe40000002400 */
[----:B------:R-:W-:Y:S01]  /*15ce0*/  IADD3 R57, -R192, R11, R195 ;  /* 0x0000000bc0397210 */ /* 0x000fe20007ffe1c3 */
[----:B------:R-:W-:-:S04]  /*15cf0*/  IMAD.MOV.U32 R11, RZ, RZ, 0x40000040 ;  /* 0x40000040ff0b7424 */ /* 0x000fc800078e00ff */
[----:B------:R-:W-:Y:S01]  /*15d00*/  IMAD R54, R202, -0x2, R57 ;  /* 0xfffffffeca367824 */ /* 0x000fe200078e0239 */
[----:B------:R-:W-:Y:S01]  /*15d10*/  MUFU.TANH R230, R230 ;  /* 0x000000e600e67308 */ /* 0x000fe20000002400 */
[----:B------:R-:W-:Y:S02]  /*15d20*/  FMUL.FTZ R57, R75, UR39 ;  /* 0x000000274b397c20 */ /* 0x000fe40008410000 */
[----:B------:R-:W-:-:S05]  /*15d30*/  IMAD.IADD R54, R203, 0x1, R54 ;  /* 0x00000001cb367824 */ /* 0x000fca00078e0236 */
[C---:B------:R-:W-:Y:S01]  /*15d40*/  ISETP.GT.AND P2, PT, R54.reuse, RZ, PT ;  /* 0x000000ff3600720c */ /* 0x040fe20003f44270 */
[----:B------:R-:W-:Y:S01]  /*15d50*/  MUFU.TANH R234, R234 ;  /* 0x000000ea00ea7308 */ /* 0x000fe20000002400 */
[----:B------:R-:W-:Y:S02]  /*15d60*/  ISETP.GT.AND P3, PT, R54, 0x1, PT ;  /* 0x000000013600780c */ /* 0x000fe40003f64270 */
[----:B0-----:R-:W-:Y:S02]  /*15d70*/  FSEL R0, R0, -INF , P2 ;  /* 0xff80000000007808 */ /* 0x001fe40001000000 */
[C---:B------:R-:W-:Y:S02]  /*15d80*/  ISETP.GT.AND P2, PT, R54.reuse, 0x8, PT ;  /* 0x000000083600780c */ /* 0x040fe40003f44270 */
[----:B-1----:R-:W-:Y:S01]  /*15d90*/  FSEL R56, R9, -INF , P3 ;  /* 0xff80000009387808 */ /* 0x002fe20001800000 */
[----:B------:R-:W-:Y:S01]  /*15da0*/  FMUL.FTZ R9, R61, UR39 ;  /* 0x000000273d097c20 */ /* 0x000fe20008410000 */
[----:B------:R-:W-:Y:S01]  /*15db0*/  ISETP.GT.AND P3, PT, R54, 0x9, PT ;  /* 0x000000093600780c */ /* 0x000fe20003f64270 */
[----:B------:R-:W-:Y:S01]  /*15dc0*/  MUFU.TANH R85, R85 ;  /* 0x0000005500557308 */ /* 0x000fe20000002400 */
[----:B--2---:R-:W-:Y:S01]  /*15dd0*/  FSEL R58, R24, -INF , P2 ;  /* 0xff800000183a7808 */ /* 0x004fe20001000000 */
[----:B------:R-:W-:Y:S01]  /*15de0*/  FMUL.FTZ R61, R79, UR39 ;  /* 0x000000274f3d7c20 */ /* 0x000fe20008410000 */
[----:B---3--:R-:W-:-:S02]  /*15df0*/  FSEL R24, R25, -INF , P3 ;  /* 0xff80000019187808 */ /* 0x008fc40001800000 */
[C---:B------:R-:W-:Y:S02]  /*15e00*/  ISETP.GT.AND P2, PT, R54.reuse, 0x10, PT ;  /* 0x000000103600780c */ /* 0x040fe40003f44270 */
[----:B------:R-:W-:Y:S01]  /*15e10*/  ISETP.GT.AND P3, PT, R54, 0x11, PT ;  /* 0x000000113600780c */ /* 0x000fe20003f64270 */
[----:B------:R-:W-:Y:S01]  /*15e20*/  MUFU.TANH R9, R9 ;  /* 0x0000000900097308 */ /* 0x000fe20000002400 */
[----:B----4-:R-:W-:Y:S02]  /*15e30*/  FSEL R28, R28, -INF , P2 ;  /* 0xff8000001c1c7808 */ /* 0x010fe40001000000 */
[----:B------:R-:W-:Y:S02]  /*15e40*/  ISETP.GT.AND P2, PT, R54, 0x18, PT ;  /* 0x000000183600780c */ /* 0x000fe40003f44270 */
[----:B-----5:R-:W-:Y:S02]  /*15e50*/  FSEL R30, R30, -INF , P3 ;  /* 0xff8000001e1e7808 */ /* 0x020fe40001800000 */
[----:B------:R-:W-:Y:S01]  /*15e60*/  ISETP.GT.AND P3, PT, R54, 0x19, PT ;  /* 0x000000193600780c */ /* 0x000fe20003f64270 */
[----:B------:R-:W-:Y:S03]  /*15e70*/  MUFU.TANH R2, R2 ;  /* 0x0000000200027308 */ /* 0x000fe60000002400 */
[----:B------:R-:W-:-:S02]  /*15e80*/  FSEL R34, R34, -INF , P3 ;  /* 0xff80000022227808 */ /* 0x000fc40001800000 */
[----:B------:R-:W-:-:S03]  /*15e90*/  ISETP.GT.AND P3, PT, R54, 0x21, PT ;  /* 0x000000213600780c */ /* 0x000fc60003f64270 */
[----:B------:R-:W-:Y:S01]  /*15ea0*/  MUFU.TANH R20, R20 ;  /* 0x0000001400147308 */ /* 0x000fe20000002400 */
[----:B------:R-:W-:Y:S02]  /*15eb0*/  FSEL R38, R38, -INF , P3 ;  /* 0xff80000026267808 */ /* 0x000fe40001800000 */
[----:B------:R-:W-:-:S04]  /*15ec0*/  ISETP.GT.AND P3, PT, R54, 0x29, PT ;  /* 0x000000293600780c */ /* 0x000fc80003f64270 */
[----:B------:R-:W-:Y:S01]  /*15ed0*/  FSEL R44, R44, -INF , P3 ;  /* 0xff8000002c2c7808 */ /* 0x000fe20001800000 */
[----:B------:R-:W-:Y:S01]  /*15ee0*/  MUFU.TANH R21, R21 ;  /* 0x0000001500157308 */ /* 0x000fe20000002400 */
[----:B------:R-:W-:-:S07]  /*15ef0*/  ISETP.GT.AND P3, PT, R54, 0x31, PT ;  /* 0x000000313600780c */ /* 0x000fce0003f64270 */
        /* <DEDUP_REMOVED lines=11> */
[----:B------:R-:W-:Y:S01]  /*15fb0*/  FSEL R68, R47, -INF , P3 ;  /* 0xff8000002f447808 */ /* 0x000fe20001800000 */
[----:B------:R-:W-:Y:S01]  /*15fc0*/  FMUL.FTZ R178, R69, UR39 ;  /* 0x0000002745b27c20 */ /* 0x000fe20008410000 */
[----:B------:R-:W-:Y:S01]  /*15fd0*/  ISETP.GT.AND P3, PT, R54, 0x39, PT ;  /* 0x000000393600780c */ /* 0x000fe20003f64270 */
[----:B------:R-:W-:Y:S01]  /*15fe0*/  FMUL.FTZ R47, R67, UR39 ;  /* 0x00000027432f7c20 */ /* 0x000fe20008410000 */
[----:B------:R-:W-:Y:S01]  /*15ff0*/  HGMMA.64x128x16.F32 R88, R172, gdesc[UR4].tnspB, R88, gsb0 ;  /* 0x41e00004ac587df0 */ /* 0x000fe20008000858 */
[----:B------:R-:W-:Y:S01]  /*16000*/  R2UR UR6, R10 ;  /* 0x000000000a0672ca */ /* 0x000fe200000e0000 */
[----:B------:R-:W-:Y:S01]  /*16010*/  FMUL.FTZ R10, R60, UR39 ;  /* 0x000000273c0a7c20 */ /* 0x000fe20008410000 */
[----:B------:R-:W-:Y:S01]  /*16020*/  R2UR UR7, R11 ;  /* 0x000000000b0772ca */ /* 0x000fe200000e0000 */
[----:B------:R-:W-:Y:S01]  /*16030*/  MUFU.TANH R176, R176 ;  /* 0x000000b000b07308 */ /* 0x000fe20000002400 */
[----:B------:R-:W-:-:S02]  /*16040*/  FMNMX.FTZ R11, R0, R7, !PT ;  /* 0x00000007000b7209 */ /* 0x000fc40007810000 */
[----:B------:R-:W-:Y:S02]  /*16050*/  FSEL R60, R33, -INF , P2 ;  /* 0xff800000213c7808 */ /* 0x000fe40001000000 */
[----:B------:R-:W-:Y:S02]  /*16060*/  FMNMX.FTZ R11, R56, R11, !PT ;  /* 0x0000000b380b7209 */ /* 0x000fe40007810000 */
[----:B------:R-:W-:Y:S01]  /*16070*/  ISETP.GT.AND P2, PT, R54, 0x20, PT ;  /* 0x000000203600780c */ /* 0x000fe20003f44270 */
[----:B------:R-:W0:Y:S01]  /*16080*/  MUFU.TANH R10, R10 ;  /* 0x0000000a000a7308 */ /* 0x000e220000002400 */
[----:B------:R-:W-:Y:S01]  /*16090*/  FMNMX.FTZ R25, R58, R11, !PT ;  /* 0x0000000b3a197209 */ /* 0x000fe20007810000 */
[----:B------:R-:W-:Y:S01]  /*160a0*/  FMUL.FTZ R11, R64, UR39 ;  /* 0x00000027400b7c20 */ /* 0x000fe20008410000 */
[----:B------:R-:W-:Y:S02]  /*160b0*/  FSEL R36, R36, -INF , P2 ;  /* 0xff80000024247808 */ /* 0x000fe40001000000 */
[----:B------:R-:W-:-:S02]  /*160c0*/  FMNMX.FTZ R25, R24, R25, !PT ;  /* 0x0000001918197209 */ /* 0x000fc40007810000 */
[----:B------:R-:W-:Y:S01]  /*160d0*/  ISETP.GT.AND P2, PT, R54, 0x28, PT ;  /* 0x000000283600780c */ /* 0x000fe20003f44270 */
[----:B------:R-:W1:Y:S01]  /*160e0*/  MUFU.TANH R11, R11 ;  /* 0x0000000b000b7308 */ /* 0x000e620000002400 */
[----:B------:R-:W-:Y:S02]  /*160f0*/  FMNMX.FTZ R25, R28, R25, !PT ;  /* 0x000000191c197209 */ /* 0x000fe40007810000 */
[----:B------:R-:W-:Y:S02]  /*16100*/  FSEL R42, R42, -INF , P2 ;  /* 0xff8000002a2a7808 */ /* 0x000fe40001000000 */
[----:B------:R-:W-:Y:S02]  /*16110*/  FMNMX.FTZ R25, R30, R25, !PT ;  /* 0x000000191e197209 */ /* 0x000fe40007810000 */
[----:B------:R-:W-:Y:S01]  /*16120*/  ISETP.GT.AND P2, PT, R54, 0x30, PT ;  /* 0x000000303600780c */ /* 0x000fe20003f44270 */
[----:B------:R-:W-:Y:S01]  /*16130*/  MUFU.TANH R178, R178 ;  /* 0x000000b200b27308 */ /* 0x000fe20000002400 */
[----:B------:R-:W-:-:S02]  /*16140*/  FMNMX.FTZ R25, R60, R25, !PT ;  /* 0x000000193c197209 */ /* 0x000fc40007810000 */
[----:B------:R-:W-:Y:S01]  /*16150*/  FSEL R64, R45, -INF , P2 ;  /* 0xff8000002d407808 */ /* 0x000fe20001000000 */
[----:B------:R-:W-:Y:S01]  /*16160*/  FMUL.FTZ R45, R66, UR39 ;  /* 0x00000027422d7c20 */ /* 0x000fe20008410000 */
[----:B------:R-:W-:Y:S01]  /*16170*/  FMNMX.FTZ R25, R34, R25, !PT ;  /* 0x0000001922197209 */ /* 0x000fe20007810000 */
[----:B------:R-:W-:Y:S01]  /*16180*/  FMUL.FTZ R66, R86, UR39 ;  /* 0x0000002756427c20 */ /* 0x000fe20008410000 */
[----:B------:R-:W-:Y:S01]  /*16190*/  ISETP.GT.AND P2, PT, R54, 0x38, PT ;  /* 0x000000383600780c */ /* 0x000fe20003f44270 */
[----:B------:R-:W-:Y:S01]  /*161a0*/  MUFU.TANH R40, R40 ;  /* 0x0000002800287308 */ /* 0x000fe20000002400 */
[----:B------:R-:W-:Y:S02]  /*161b0*/  FMNMX.FTZ R25, R36, R25, !PT ;  /* 0x0000001924197209 */ /* 0x000fe40007810000 */
[----:B------:R-:W-:Y:S02]  /*161c0*/  FSEL R50, R50, -INF , P3 ;  /* 0xff80000032327808 */ /* 0x000fe40001800000 */
[----:B------:R-:W-:-:S02]  /*161d0*/  FMNMX.FTZ R25, R38, R25, !PT ;  /* 0x0000001926197209 */ /* 0x000fc40007810000 */
[----:B------:R-:W-:Y:S01]  /*161e0*/  ISETP.GT.AND P3, PT, R54, 0x41, PT ;  /* 0x000000413600780c */ /* 0x000fe20003f64270 */
[----:B------:R-:W-:Y:S01]  /*161f0*/  MUFU.TANH R41, R41 ;  /* 0x0000002900297308 */ /* 0x000fe20000002400 */
[----:B------:R-:W-:Y:S01]  /*16200*/  FMNMX.FTZ R33, R42, R25, !PT ;  /* 0x000000192a217209 */ /* 0x000fe20007810000 */
[----:B------:R-:W-:Y:S01]  /*16210*/  FMUL.FTZ R25, R72, UR39 ;  /* 0x0000002748197c20 */ /* 0x000fe20008410000 */
[----:B------:R-:W-:Y:S01]  /*16220*/  FSEL R72, R49, -INF , P2 ;  /* 0xff80000031487808 */ /* 0x000fe20001000000 */
[----:B------:R-:W-:Y:S01]  /*16230*/  FMUL.FTZ R49, R70, UR39 ;  /* 0x0000002746317c20 */ /* 0x000fe20008410000 */
[----:B------:R-:W-:Y:S01]  /*16240*/  FMNMX.FTZ R33, R44, R33, !PT ;  /* 0x000000212c217209 */ /* 0x000fe20007810000 */
[----:B------:R-:W-:Y:S01]  /*16250*/  FMUL.FTZ R70, R87, UR39 ;  /* 0x0000002757467c20 */ /* 0x000fe20008410000 */
[----:B------:R-:W-:Y:S01]  /*16260*/  ISETP.GT.AND P2, PT, R54, 0x40, PT ;  /* 0x000000403600780c */ /* 0x000fe20003f44270 */
[----:B------:R-:W-:Y:S01]  /*16270*/  MUFU.TANH R25, R25 ;  /* 0x0000001900197308 */ /* 0x000fe20000002400 */
[----:B------:R-:W-:-:S02]  /*16280*/  FMNMX.FTZ R33, R64, R33, !PT ;  /* 0x0000002140217209 */ /* 0x000fc40007810000 */
[----:B------:R-:W-:Y:S01]  /*16290*/  FSEL R76, R53, -INF , P2 ;  /* 0xff800000354c7808 */ /* 0x000fe20001000000 */
[----:B------:R-:W-:Y:S01]  /*162a0*/  FMUL.FTZ R53, R71, UR39 ;  /* 0x0000002747357c20 */ /* 0x000fe20008410000 */
[----:B------:R-:W-:Y:S02]  /*162b0*/  FMNMX.FTZ R33, R68, R33, !PT ;  /* 0x0000002144217209 */ /* 0x000fe40007810000 */
[----:B------:R-:W-:Y:S01]  /*162c0*/  ISETP.GT.AND P2, PT, R54, 0x48, PT ;  /* 0x000000483600780c */ /* 0x000fe20003f44270 */
        /* <DEDUP_REMOVED lines=19> */
[----:B------:R-:W-:Y:S07]  /*16400*/  HGMMA.64x128x16.F32 R88, R168, gdesc[UR4].tnspB, R88, gsb0 ;  /* 0x41e00004a8587df0 */ /* 0x000fee0008000858 */
[----:B------:R-:W2:Y:S08]  /*16410*/  MUFU.TANH R174, R174 ;  /* 0x000000ae00ae7308 */ /* 0x000eb00000002400 */
[----:B------:R-:W-:Y:S08]  /*16420*/  MUFU.TANH R65, R65 ;  /* 0x0000004100417308 */ /* 0x000ff00000002400 */
[----:B------:R-:W-:Y:S08]  /*16430*/  MUFU.TANH R66, R66 ;  /* 0x0000004200427308 */ /* 0x000ff00000002400 */
[----:B------:R-:W-:Y:S01]  /*16440*/  MUFU.TANH R70, R70 ;  /* 0x0000004600467308 */ /* 0x000fe20000002400 */
[----:B------:R-:W-:-:S02]  /*16450*/  WARPGROUP.DEPBAR.LE gsb0, 0x0 ;  /* 0x00008000000079c5 */ /* 0x000fc40000010000 */
[----:B------:R-:W-:Y:S01]  /*16460*/  FSEL R168, R55, -INF , P3 ;  /* 0xff80000037a87808 */ /* 0x000fe20001800000 */
[----:B------:R-:W-:Y:S01]  /*16470*/  WARPGROUP.ARRIVE ;  /* 0x00000000000079c5 */ /* 0x000fe20000000000 */
[----:B------:R-:W-:Y:S01]  /*16480*/  ISETP.GT.AND P3, PT, R54, 0x49, PT ;  /* 0x000000493600780c */ /* 0x000fe20003f64270 */
[----:B------:R-:W-:Y:S01]  /*16490*/  FMUL.FTZ R55, R74, UR39 ;  /* 0x000000274a377c20 */ /* 0x000fe20008410000 */
[----:B0-----:R-:W-:Y:S02]  /*164a0*/  FSEL R170, R10, -INF , P2 ;  /* 0xff8000000aaa7808 */ /* 0x001fe40001000000 */
[----:B------:R-:W-:Y:S02]  /*164b0*/  FMNMX.FTZ R33, R168, R33, !PT ;  /* 0x00000021a8217209 */ /* 0x000fe40007810000 */
[----:B------:R-:W-:Y:S01]  /*164c0*/  ISETP.GT.AND P2, PT, R54, 0x50, PT ;  /* 0x000000503600780c */ /* 0x000fe20003f44270 */
[----:B------:R-:W-:Y:S01]  /*164d0*/  MUFU.TANH R55, R55 ;  /* 0x0000003700377308 */ /* 0x000fe20000002400 */
[----:B------:R-:W-:-:S02]  /*164e0*/  FSEL R172, R9, -INF , P3 ;  /* 0xff80000009ac7808 */ /* 0x000fc40001800000 */
[----:B------:R-:W-:Y:S02]  /*164f0*/  FMNMX.FTZ R33, R170, R33, !PT ;  /* 0x00000021aa217209 */ /* 0x000fe40007810000 */
[----:B------:R-:W-:Y:S02]  /*16500*/  ISETP.GT.AND P3, PT, R54, 0x51, PT ;  /* 0x000000513600780c */ /* 0x000fe40003f64270 */
[----:B-1----:R-:W-:Y:S01]  /*16510*/  FSEL R80, R11, -INF , P2 ;  /* 0xff8000000b507808 */ /* 0x002fe20001000000 */
[----:B------:R-:W-:Y:S01]  /*16520*/  IMAD.MOV.U32 R11, RZ, RZ, 0x40000040 ;  /* 0x40000040ff0b7424 */ /* 0x000fe200078e00ff */
[----:B------:R-:W-:Y:S02]  /*16530*/  FMNMX.FTZ R33, R172, R33, !PT ;  /* 0x00000021ac217209 */ /* 0x000fe40007810000 */
[----:B------:R-:W-:Y:S02]  /*16540*/  ISETP.GT.AND P2, PT, R54, 0x58, PT ;  /* 0x000000583600780c */ /* 0x000fe40003f44270 */
[----:B--2---:R-:W-:-:S02]  /*16550*/  FSEL R174, R174, -INF , P3 ;  /* 0xff800000aeae7808 */ /* 0x004fc40001800000 */
[----:B------:R-:W-:Y:S02]  /*16560*/  FMNMX.FTZ R33, R80, R33, !PT ;  /* 0x0000002150217209 */ /* 0x000fe40007810000 */
[----:B------:R-:W-:Y:S02]  /*16570*/  ISETP.GT.AND P3, PT, R54, 0x59, PT ;  /* 0x000000593600780c */ /* 0x000fe40003f64270 */
[----:B------:R-:W-:Y:S02]  /*16580*/  FSEL R176, R176, -INF , P2 ;  /* 0xff800000b0b07808 */ /* 0x000fe40001000000 */
[----:B------:R-:W-:Y:S02]  /*16590*/  FMNMX.FTZ R33, R174, R33, !PT ;  /* 0x00000021ae217209 */ /* 0x000fe40007810000 */
[----:B------:R-:W-:Y:S02]  /*165a0*/  ISETP.GT.AND P2, PT, R54, 0x60, PT ;  /* 0x000000603600780c */ /* 0x000fe40003f44270 */
[----:B------:R-:W-:-:S02]  /*165b0*/  FSEL R178, R178, -INF , P3 ;  /* 0xff800000b2b27808 */ /* 0x000fc40001800000 */
[----:B------:R-:W-:Y:S02]  /*165c0*/  FMNMX.FTZ R33, R176, R33, !PT ;  /* 0x00000021b0217209 */ /* 0x000fe40007810000 */
[----:B------:R-:W-:Y:S02]  /*165d0*/  ISETP.GT.AND P3, PT, R54, 0x61, PT ;  /* 0x000000613600780c */ /* 0x000fe40003f64270 */
[----:B------:R-:W-:Y:S01]  /*165e0*/  FSEL R84, R25, -INF , P2 ;  /* 0xff80000019547808 */ /* 0x000fe20001000000 */
[----:B------:R-:W-:Y:S01]  /*165f0*/  FMUL.FTZ R25, R62, UR39 ;  /* 0x000000273e197c20 */ /* 0x000fe20008410000 */
[----:B------:R-:W-:Y:S02]  /*16600*/  FMNMX.FTZ R33, R178, R33, !PT ;  /* 0x00000021b2217209 */ /* 0x000fe40007810000 */
[----:B------:R-:W-:Y:S02]  /*16610*/  ISETP.GT.AND P2, PT, R54, 0x68, PT ;  /* 0x000000683600780c */ /* 0x000fe40003f44270 */
[----:B------:R-:W-:Y:S01]  /*16620*/  FSEL R180, R180, -INF , P3 ;  /* 0xff800000b4b47808 */ /* 0x000fe20001800000 */
[----:B------:R-:W0:Y:S01]  /*16630*/  MUFU.TANH R25, R25 ;  /* 0x0000001900197308 */ /* 0x000e220000002400 */
[----:B------:R-:W-:-:S02]  /*16640*/  FMNMX.FTZ R33, R84, R33, !PT ;  /* 0x0000002154217209 */ /* 0x000fc40007810000 */
[----:B------:R-:W-:Y:S02]  /*16650*/  ISETP.GT.AND P3, PT, R54, 0x69, PT ;  /* 0x000000693600780c */ /* 0x000fe40003f64270 */
[----:B------:R-:W-:Y:S02]  /*16660*/  FSEL R182, R182, -INF , P2 ;  /* 0xff800000b6b67808 */ /* 0x000fe40001000000 */
[----:B------:R-:W-:Y:S02]  /*16670*/  FMNMX.FTZ R33, R180, R33, !PT ;  /* 0x00000021b4217209 */ /* 0x000fe40007810000 */
[----:B------:R-:W-:Y:S02]  /*16680*/  ISETP.GT.AND P2, PT, R54, 0x70, PT ;  /* 0x000000703600780c */ /* 0x000fe40003f44270 */
[----:B------:R-:W-:Y:S02]  /*16690*/  FSEL R228, R228, -INF , P3 ;  /* 0xff800000e4e47808 */ /* 0x000fe40001800000 */
[----:B------:R-:W-:-:S02]  /*166a0*/  FMNMX.FTZ R33, R182, R33, !PT ;  /* 0x00000021b6217209 */ /* 0x000fc40007810000 */
[----:B------:R-:W-:Y:S02]  /*166b0*/  ISETP.GT.AND P3, PT, R54, 0x71, PT ;  /* 0x000000713600780c */ /* 0x000fe40003f64270 */
[----:B------:R-:W-:Y:S02]  /*166c0*/  FSEL R232, R232, -INF , P2 ;  /* 0xff800000e8e87808 */ /* 0x000fe40001000000 */
[----:B------:R-:W-:Y:S02]  /*166d0*/  FMNMX.FTZ R33, R228, R33, !PT ;  /* 0x00000021e4217209 */ /* 0x000fe40007810000 */
[----:B------:R-:W-:Y:S02]  /*166e0*/  ISETP.GT.AND P2, PT, R54, 0x78, PT ;  /* 0x000000783600780c */ /* 0x000fe40003f44270 */
[----:B------:R-:W-:Y:S02]  /*166f0*/  FSEL R230, R230, -INF , P3 ;  /* 0xff800000e6e67808 */ /* 0x000fe40001800000 */
[----:B------:R-:W-:Y:S01]  /*16700*/  FMNMX.FTZ R9, R232, R33, !PT ;  /* 0x00000021e8097209 */ /* 0x000fe20007810000 */
[----:B------:R-:W-:Y:S01]  /*16710*/  FMUL.FTZ R33, R63, UR39 ;  /* 0x000000273f217c20 */ /* 0x000fe20008410000 */
[----:B------:R-:W-:Y:S01]  /*16720*/  ISETP.GT.AND P3, PT, R54, 0x79, PT ;  /* 0x000000793600780c */ /* 0x000fe20003f64270 */
[----:B------:R-:W-:Y:S01]  /*16730*/  FMUL.FTZ R63, R82, UR39 ;  /* 0x00000027523f7c20 */ /* 0x000fe20008410000 */
[----:B------:R-:W-:-:S02]  /*16740*/  FSEL R234, R234, -INF , P2 ;  /* 0xff800000eaea7808 */ /* 0x000fc40001000000 */
[----:B------:R-:W-:Y:S01]  /*16750*/  FMNMX.FTZ R9, R230, R9, !PT ;  /* 0x00000009e6097209 */ /* 0x000fe20007810000 */
[----:B------:R-:W1:Y:S01]  /*16760*/  MUFU.TANH R33, R33 ;  /* 0x0000002100217308 */ /* 0x000e620000002400 */
[----:B------:R-:W-:Y:S02]  /*16770*/  FSEL R62, R85, -INF , P3 ;  /* 0xff800000553e7808 */ /* 0x000fe40001800000 */
[----:B------:R-:W-:Y:S02]  /*16780*/  FMNMX.FTZ R9, R234, R9, !PT ;  /* 0x00000009ea097209 */ /* 0x000fe40007810000 */
[----:B------:R-:W-:Y:S02]  /*16790*/  R2UR UR7, R11 ;  /* 0x000000000b0772ca */ /* 0x000fe400000e0000 */
[----:B------:R-:W-:Y:S01]  /*167a0*/  FMNMX.FTZ R9, R62, R9, !PT ;  /* 0x000000093e097209 */ /* 0x000fe20007810000 */
[----:B------:R-:W-:Y:S04]  /*167b0*/  MUFU.TANH R63, R63 ;  /* 0x0000003f003f7308 */ /* 0x000fe80000002400 */
[----:B------:R-:W2:Y:S02]  /*167c0*/  SHFL.BFLY PT, R10, R9, 0x2, 0x1f ;  /* 0x0c401f00090a7f89 */ /* 0x000ea400000e0000 */
[----:B--2---:R-:W-:-:S05]  /*167d0*/  FMNMX.FTZ R10, R9, R10, !PT ;  /* 0x0000000a090a7209 */ /* 0x004fca0007810000 */
[----:B------:R-:W2:Y:S02]  /*167e0*/  SHFL.BFLY PT, R9, R10, 0x1, 0x1f ;  /* 0x0c201f000a097f89 */ /* 0x000ea400000e0000 */
[----:B--2---:R-:W-:Y:S01]  /*167f0*/  FMNMX.FTZ R194, R10, R9, !PT ;  /* 0x000000090ac27209 */ /* 0x004fe20007810000 */
[----:B------:R-:W-:Y:S01]  /*16800*/  VIADD R10, R8, 0x200 ;  /* 0x00000200080a7836 */ /* 0x000fe20000000000 */
[----:B------:R-:W-:Y:S02]  /*16810*/  MOV R9, UR43 ;  /* 0x0000002b00097c02 */ /* 0x000fe40008000f00 */
[----:B------:R-:W-:Y:S02]  /*16820*/  FSETP.NEU.FTZ.AND P2, PT, R194, -INF , PT ;  /* 0xff800000c200780b */ /* 0x000fe40003f5d000 */
[----:B------:R-:W-:Y:S01]  /*16830*/  R2UR UR6, R10 ;  /* 0x000000000a0672ca */ /* 0x000fe200000e0000 */
[----:B------:R-:W-:Y:S01]  /*16840*/  FMUL.FTZ R69, R194, R9 ;  /* 0x00000009c2457220 */ /* 0x000fe20000410000 */
[----:B------:R-:W-:-:S04]  /*16850*/  VIADD R10, R8, 0x280 ;  /* 0x00000280080a7836 */ /* 0x000fc80000000000 */
[----:B------:R-:W-:-:S05]  /*16860*/  FSEL R69, R69, RZ, P2 ;  /* 0x000000ff45457208 */ /* 0x000fca0001000000 */
[-CC-:B------:R-:W-:Y:S01]  /*16870*/  FFMA.FTZ R67, R0, R9.reuse, -R69.reuse ;  /* 0x0000000900437223 */ /* 0x180fe20000010845 */
[----:B------:R-:W-:Y:S01]  /*16880*/  IADD3 R0, R54, 0x8, RZ ;  /* 0x0000000836007810 */ /* 0x000fe20007ffe0ff */
[----:B------:R-:W-:Y:S01]  /*16890*/  HGMMA.64x128x16.F32 R88, R164, gdesc[UR4].tnspB, R88, gsb0 ;  /* 0x41e00004a4587df0 */ /* 0x000fe20008000858 */
[-CC-:B------:R-:W-:Y:S01]  /*168a0*/  FFMA.FTZ R73, R58, R9.reuse, -R69.reuse ;  /* 0x000000093a497223 */ /* 0x180fe20000010845 */
[-CC-:B------:R-:W-:Y:S01]  /*168b0*/  FFMA.FTZ R71, R24, R9.reuse, -R69.reuse ;  /* 0x0000000918477223 */ /* 0x180fe20000010845 */
[----:B------:R-:W-:Y:S01]  /*168c0*/  ISETP.GT.AND P5, PT, R0, RZ, PT ;  /* 0x000000ff0000720c */ /* 0x000fe20003fa4270 */
[-CC-:B------:R-:W-:Y:S01]  /*168d0*/  FFMA.FTZ R56, R56, R9.reuse, -R69.reuse ;  /* 0x0000000938387223 */ /* 0x180fe20000010845 */
[----:B------:R-:W-:Y:S01]  /*168e0*/  ISETP.GT.AND P6, PT, R0, 0x1, PT ;  /* 0x000000010000780c */ /* 0x000fe20003fc4270 */
[----:B------:R-:W-:Y:S01]  /*168f0*/  MUFU.EX2 R67, R67 ;  /* 0x0000004300437308 */ /* 0x000fe20000000800 */
[----:B------:R-:W-:Y:S01]  /*16900*/  FSEL R58, R2, -INF , P5 ;  /* 0xff800000023a7808 */ /* 0x000fe20002800000 */
[-CC-:B------:R-:W-:Y:S01]  /*16910*/  FFMA.FTZ R2, R30, R9.reuse, -R69.reuse ;  /* 0x000000091e027223 */ /* 0x180fe20000010845 */
[----:B------:R-:W-:Y:S01]  /*16920*/  ISETP.GT.AND P3, PT, R0, 0x8, PT ;  /* 0x000000080000780c */ /* 0x000fe20003f64270 */
[-CC-:B------:R-:W-:Y:S01]  /*16930*/  FFMA.FTZ R50, R50, R9.reuse, -R69.reuse ;  /* 0x0000000932327223 */ /* 0x180fe20000010845 */
[----:B------:R-:W-:Y:S01]  /*16940*/  FSEL R24, R20, -INF , P6 ;  /* 0xff80000014187808 */ /* 0x000fe20003000000 */
[-CC-:B------:R-:W-:Y:S01]  /*16950*/  FFMA.FTZ R20, R28, R9.reuse, -R69.reuse ;  /* 0x000000091c147223 */ /* 0x180fe20000010845 */
[----:B------:R-:W-:Y:S01]  /*16960*/  FMNMX.FTZ R11, R58, R12, !PT ;  /* 0x0000000c3a0b7209 */ /* 0x000fe20007810000 */
[----:B------:R-:W-:Y:S01]  /*16970*/  MUFU.EX2 R56, R56 ;  /* 0x0000003800387308 */ /* 0x000fe20000000800 */
[----:B------:R-:W-:Y:S01]  /*16980*/  ISETP.GT.AND P4, PT, R0, 0x9, PT ;  /* 0x000000090000780c */ /* 0x000fe20003f84270 */
[-CC-:B------:R-:W-:Y:S01]  /*16990*/  FFMA.FTZ R62, R62, R9.reuse, -R69.reuse ;  /* 0x000000093e3e7223 */ /* 0x180fe20000010845 */
[----:B------:R-:W-:Y:S01]  /*169a0*/  FSEL R28, R21, -INF , P3 ;  /* 0xff800000151c7808 */ /* 0x000fe20001800000 */
[----:B------:R-:W-:Y:S01]  /*169b0*/  FFMA.FTZ R21, R64, R9, -R69 ;  /* 0x0000000940157223 */ /* 0x000fe20000010845 */
[----:B------:R-:W-:-:S02]  /*169c0*/  FMNMX.FTZ R11, R24, R11, !PT ;  /* 0x0000000b180b7209 */ /* 0x000fc40007810000 */
[----:B------:R-:W-:Y:S01]  /*169d0*/  ISETP.GT.AND P5, PT, R0, 0x10, PT ;  /* 0x000000100000780c */ /* 0x000fe20003fa4270 */
[----:B------:R2:W-:Y:S01]  /*169e0*/  MUFU.EX2 R54, R73 ;  /* 0x0000004900367308 */ /* 0x0005e20000000800 */
[----:B------:R-:W-:Y:S02]  /*169f0*/  FSEL R26, R26, -INF , P4 ;  /* 0xff8000001a1a7808 */ /* 0x000fe40002000000 */
[----:B------:R-:W-:Y:S02]  /*16a00*/  FMNMX.FTZ R11, R28, R11, !PT ;  /* 0x0000000b1c0b7209 */ /* 0x000fe40007810000 */
[----:B------:R-:W-:Y:S02]  /*16a10*/  ISETP.GT.AND P6, PT, R0, 0x11, PT ;  /* 0x000000110000780c */ /* 0x000fe40003fc4270 */
[----:B------:R-:W-:Y:S01]  /*16a20*/  FSEL R30, R27, -INF , P5 ;  /* 0xff8000001b1e7808 */ /* 0x000fe20002800000 */
[----:B------:R-:W-:Y:S01]  /*16a30*/  MUFU.EX2 R71, R71 ;  /* 0x0000004700477308 */ /* 0x000fe20000000800 */
[----:B------:R-:W-:Y:S01]  /*16a40*/  FMNMX.FTZ R11, R26, R11, !PT ;  /* 0x0000000b1a0b7209 */ /* 0x000fe20007810000 */
[----:B--2---:R-:W-:Y:S01]  /*16a50*/  FFMA.FTZ R73, R234, R9, -R69 ;  /* 0x00000009ea497223 */ /* 0x004fe20000010845 */
[----:B------:R-:W-:-:S02]  /*16a60*/  ISETP.GT.AND P3, PT, R0, 0x18, PT ;  /* 0x000000180000780c */ /* 0x000fc40003f64270 */
[----:B------:R-:W-:Y:S01]  /*16a70*/  FSEL R74, R29, -INF , P6 ;  /* 0xff8000001d4a7808 */ /* 0x000fe20003000000 */
[--C-:B------:R-:W-:Y:S01]  /*16a80*/  FFMA.FTZ R29, R60, R9, -R69.reuse ;  /* 0x000000093c1d7223 */ /* 0x100fe20000010845 */
[----:B------:R-:W-:Y:S01]  /*16a90*/  FMNMX.FTZ R11, R30, R11, !PT ;  /* 0x0000000b1e0b7209 */ /* 0x000fe20007810000 */
[----:B------:R-:W-:Y:S01]  /*16aa0*/  MUFU.EX2 R27, R2 ;  /* 0x00000002001b7308 */ /* 0x000fe20000000800 */
[----:B------:R-:W-:Y:S02]  /*16ab0*/  ISETP.GT.AND P4, PT, R0, 0x19, PT ;  /* 0x000000190000780c */ /* 0x000fe40003f84270 */
[----:B------:R-:W-:Y:S01]  /*16ac0*/  FSEL R60, R31, -INF , P3 ;  /* 0xff8000001f3c7808 */ /* 0x000fe20001800000 */
[--C-:B------:R-:W-:Y:S01]  /*16ad0*/  FFMA.FTZ R31, R36, R9, -R69.reuse ;  /* 0x00000009241f7223 */ /* 0x100fe20000010845 */
[----:B------:R-:W-:Y:S02]  /*16ae0*/  FMNMX.FTZ R11, R74, R11, !PT ;  /* 0x0000000b4a0b7209 */ /* 0x000fe40007810000 */
[----:B------:R-:W-:Y:S01]  /*16af0*/  ISETP.GT.AND P5, PT, R0, 0x20, PT ;  /* 0x000000200000780c */ /* 0x000fe20003fa4270 */
[----:B------:R-:W-:Y:S01]  /*16b00*/  MUFU.EX2 R20, R20 ;  /* 0x0000001400147308 */ /* 0x000fe20000000800 */
        /* <DEDUP_REMOVED lines=11> */
[----:B------:R-:W-:Y:S01]  /*16bc0*/  MUFU.EX2 R29, R29 ;  /* 0x0000001d001d7308 */ /* 0x000fe20000000800 */
[----:B------:R-:W-:Y:S01]  /*16bd0*/  FSEL R86, R37, -INF , P6 ;  /* 0xff80000025567808 */ /* 0x000fe20003000000 */
[--C-:B------:R-:W-:Y:S01]  /*16be0*/  FFMA.FTZ R37, R76, R9, -R69.reuse ;  /* 0x000000094c257223 */ /* 0x100fe20000010845 */
[----:B------:R-:W-:Y:S01]  /*16bf0*/  FMNMX.FTZ R11, R82, R11, !PT ;  /* 0x0000000b520b7209 */ /* 0x000fe20007810000 */
[----:B------:R-:W-:Y:S01]  /*16c00*/  FFMA.FTZ R76, R168, R9, -R69 ;  /* 0x00000009a84c7223 */ /* 0x000fe20000010845 */
[----:B------:R-:W-:-:S02]  /*16c10*/  ISETP.GT.AND P4, PT, R0, 0x29, PT ;  /* 0x000000290000780c */ /* 0x000fc40003f84270 */
[----:B------:R-:W-:Y:S01]  /*16c20*/  FSEL R36, R39, -INF , P3 ;  /* 0xff80000027247808 */ /* 0x000fe20001800000 */
[----:B------:R-:W-:Y:S01]  /*16c30*/  FFMA.FTZ R39, R170, R9, -R69 ;  /* 0x00000009aa277223 */ /* 0x000fe20000010845 */
[----:B------:R-:W-:Y:S01]  /*16c40*/  FMNMX.FTZ R11, R86, R11, !PT ;  /* 0x0000000b560b7209 */ /* 0x000fe20007810000 */
[----:B------:R-:W-:Y:S01]  /*16c50*/  MUFU.EX2 R32, R32 ;  /* 0x0000002000207308 */ /* 0x000fe20000000800 */
[----:B------:R-:W-:Y:S02]  /*16c60*/  ISETP.GT.AND P5, PT, R0, 0x30, PT ;  /* 0x000000300000780c */ /* 0x000fe40003fa4270 */
[----:B------:R-:W-:Y:S02]  /*16c70*/  FSEL R40, R40, -INF , P4 ;  /* 0xff80000028287808 */ /* 0x000fe40002000000 */
[----:B------:R-:W-:Y:S02]  /*16c80*/  FMNMX.FTZ R11, R36, R11, !PT ;  /* 0x0000000b240b7209 */ /* 0x000fe40007810000 */
[----:B------:R-:W-:Y:S01]  /*16c90*/  ISETP.GT.AND P6, PT, R0, 0x31, PT ;  /* 0x000000310000780c */ /* 0x000fe20003fc4270 */
[----:B------:R-:W-:Y:S01]  /*16ca0*/  MUFU.EX2 R31, R31 ;  /* 0x0000001f001f7308 */ /* 0x000fe20000000800 */
[----:B------:R-:W-:-:S02]  /*16cb0*/  FMNMX.FTZ R11, R40, R11, !PT ;  /* 0x0000000b280b7209 */ /* 0x000fc40007810000 */
[C---:B------:R-:W-:Y:S02]  /*16cc0*/  ISETP.GT.AND P3, PT, R0.reuse, 0x38, PT ;  /* 0x000000380000780c */ /* 0x040fe40003f64270 */
[----:B------:R-:W-:Y:S02]  /*16cd0*/  ISETP.GT.AND P4, PT, R0, 0x39, PT ;  /* 0x000000390000780c */ /* 0x000fe40003f84270 */
[----:B------:R-:W-:Y:S01]  /*16ce0*/  FSEL R46, R46, -INF , P3 ;  /* 0xff8000002e2e7808 */ /* 0x000fe20001800000 */
[----:B------:R-:W2:Y:S01]  /*16cf0*/  MUFU.EX2 R34, R34 ;  /* 0x0000002200227308 */ /* 0x000ea20000000800 */
[----:B------:R-:W-:Y:S02]  /*16d00*/  FSEL R48, R48, -INF , P4 ;  /* 0xff80000030307808 */ /* 0x000fe40002000000 */
[C---:B------:R-:W-:Y:S02]  /*16d10*/  ISETP.GT.AND P3, PT, R0.reuse, 0x48, PT ;  /* 0x000000480000780c */ /* 0x040fe40003f64270 */
[----:B------:R-:W-:-:S02]  /*16d20*/  ISETP.GT.AND P4, PT, R0, 0x49, PT ;  /* 0x000000490000780c */ /* 0x000fc40003f84270 */
[----:B0-----:R-:W-:Y:S01]  /*16d30*/  FSEL R64, R25, -INF , P3 ;  /* 0xff80000019407808 */ /* 0x001fe20001800000 */
[----:B------:R-:W-:Y:S01]  /*16d40*/  MUFU.EX2 R35, R35 ;  /* 0x0000002300237308 */ /* 0x000fe20000000800 */
[----:B-1----:R-:W-:Y:S01]  /*16d50*/  FSEL R236, R33, -INF , P4 ;  /* 0xff80000021ec7808 */ /* 0x002fe20002000000 */
[-CC-:B------:R-:W-:Y:S01]  /*16d60*/  FFMA.FTZ R33, R72, R9.reuse, -R69.reuse ;  /* 0x0000000948217223 */ /* 0x180fe20000010845 */
[----:B------:R-:W-:Y:S02]  /*16d70*/  ISETP.GT.AND P3, PT, R0, 0x58, PT ;  /* 0x000000580000780c */ /* 0x000fe40003f64270 */
[----:B------:R-:W-:Y:S02]  /*16d80*/  R2UR UR6, R10 ;  /* 0x000000000a0672ca */ /* 0x000fe400000e0000 */
[----:B------:R-:W-:Y:S01]  /*16d90*/  FSEL R72, R49, -INF , P3 ;  /* 0xff80000031487808 */ /* 0x000fe20001800000 */
[----:B------:R0:W-:Y:S01]  /*16da0*/  MUFU.EX2 R25, R21 ;  /* 0x0000001500197308 */ /* 0x0001e20000000800 */
[----:B------:R-:W-:Y:S01]  /*16db0*/  ISETP.GT.AND P4, PT, R0, 0x59, PT ;  /* 0x000000590000780c */ /* 0x000fe20003f84270 */
[----:B------:R-:W-:Y:S01]  /*16dc0*/  FFMA.FTZ R49, R182, R9, -R69 ;  /* 0x00000009b6317223 */ /* 0x000fe20000010845 */
[----:B------:R-:W-:-:S02]  /*16dd0*/  ISETP.GT.AND P3, PT, R0, 0x68, PT ;  /* 0x000000680000780c */ /* 0x000fc40003f64270 */
[----:B------:R-:W-:Y:S02]  /*16de0*/  FSEL R53, R53, -INF , P4 ;  /* 0xff80000035357808 */ /* 0x000fe40002000000 */
[C---:B------:R-:W-:Y:S01]  /*16df0*/  ISETP.GT.AND P4, PT, R0.reuse, 0x69, PT ;  /* 0x000000690000780c */ /* 0x040fe20003f84270 */
[----:B------:R-:W1:Y:S01]  /*16e00*/  MUFU.EX2 R38, R38 ;  /* 0x0000002600267308 */ /* 0x000e620000000800 */
[----:B------:R-:W-:Y:S02]  /*16e10*/  FSEL R59, R59, -INF , P3 ;  /* 0xff8000003b3b7808 */ /* 0x000fe40001800000 */
[----:B------:R-:W-:Y:S02]  /*16e20*/  FSEL R61, R61, -INF , P4 ;  /* 0xff8000003d3d7808 */ /* 0x000fe40002000000 */
[C---:B------:R-:W-:Y:S02]  /*16e30*/  ISETP.GT.AND P3, PT, R0.reuse, 0x78, PT ;  /* 0x000000780000780c */ /* 0x040fe40003f64270 */
[----:B------:R-:W-:Y:S01]  /*16e40*/  ISETP.GT.AND P4, PT, R0, 0x79, PT ;  /* 0x000000790000780c */ /* 0x000fe20003f84270 */
[----:B------:R-:W-:Y:S01]  /*16e50*/  MUFU.EX2 R44, R44 ;  /* 0x0000002c002c7308 */ /* 0x000fe20000000800 */
[----:B------:R-:W-:Y:S01]  /*16e60*/  FSEL R170, R66, -INF , P3 ;  /* 0xff80000042aa7808 */ /* 0x000fe20001800000 */
[----:B------:R-:W-:Y:S01]  /*16e70*/  FFMA.FTZ R66, R172, R9, -R69 ;  /* 0x00000009ac427223 */ /* 0x000fe20000010845 */
[----:B------:R-:W-:-:S02]  /*16e80*/  IADD3 R10, R8, 0x300, RZ ;  /* 0x00000300080a7810 */ /* 0x000fc40007ffe0ff */
[----:B--2---:R-:W-:Y:S02]  /*16e90*/  F2FP.F16.F32.PACK_AB R172, R34, R31 ;  /* 0x0000001f22ac723e */ /* 0x004fe400000000ff */
[----:B------:R-:W-:Y:S01]  /*16ea0*/  F2FP.F16.F32.PACK_AB R182, R71, R54 ;  /* 0x0000003647b6723e */ /* 0x000fe200000000ff */
[----:B------:R-:W-:Y:S08]  /*16eb0*/  MUFU.EX2 R33, R33 ;  /* 0x0000002100217308 */ /* 0x000ff00000000800 */
[----:B------:R-:W-:Y:S08]  /*16ec0*/  MUFU.EX2 R50, R50 ;  /* 0x0000003200327308 */ /* 0x000ff00000000800 */
[----:B------:R-:W-:Y:S01]  /*16ed0*/  MUFU.EX2 R37, R37 ;  /* 0x0000002500257308 */ /* 0x000fe20000000800 */
[----:B------:R-:W-:-:S02]  /*16ee0*/  WARPGROUP.DEPBAR.LE gsb0, 0x0 ;  /* 0x00008000000079c5 */ /* 0x000fc40000010000 */
[----:B------:R-:W-:Y:S01]  /*16ef0*/  FSEL R164, R41, -INF , P5 ;  /* 0xff80000029a47808 */ /* 0x000fe20002800000 */
[----:B------:R-:W-:Y:S01]  /*16f00*/  WARPGROUP.ARRIVE ;  /* 0x00000000000079c5 */ /* 0x000fe20000000000 */
[----:B------:R-:W-:Y:S01]  /*16f10*/  FSEL R166, R43, -INF , P6 ;  /* 0xff8000002ba67808 */ /* 0x000fe20003000000 */
[--C-:B------:R-:W-:Y:S01]  /*16f20*/  FFMA.FTZ R41, R174, R9, -R69.reuse ;  /* 0x00000009ae297223 */ /* 0x100fe20000010845 */
[----:B------:R-:W-:Y:S01]  /*16f30*/  FMNMX.FTZ R11, R164, R11, !PT ;  /* 0x0000000ba40b7209 */ /* 0x000fe20007810000 */
[----:B------:R-:W-:Y:S01]  /*16f40*/  MUFU.EX2 R76, R76 ;  /* 0x0000004c004c7308 */ /* 0x000fe20000000800 */
[----:B------:R-:W-:Y:S01]  /*16f50*/  ISETP.GT.AND P5, PT, R0, 0x40, PT ;  /* 0x000000400000780c */ /* 0x000fe20003fa4270 */
[----:B------:R-:W-:Y:S01]  /*16f60*/  FFMA.FTZ R43, R178, R9, -R69 ;  /* 0x00000009b22b7223 */ /* 0x000fe20000010845 */
[----:B------:R-:W-:Y:S02]  /*16f70*/  FMNMX.FTZ R11, R166, R11, !PT ;  /* 0x0000000ba60b7209 */ /* 0x000fe40007810000 */
[----:B------:R-:W-:-:S02]  /*16f80*/  ISETP.GT.AND P6, PT, R0, 0x41, PT ;  /* 0x000000410000780c */ /* 0x000fc40003fc4270 */
[----:B------:R-:W-:Y:S01]  /*16f90*/  FMNMX.FTZ R11, R46, R11, !PT ;  /* 0x0000000b2e0b7209 */ /* 0x000fe20007810000 */
[----:B------:R-:W-:Y:S01]  /*16fa0*/  MUFU.EX2 R39, R39 ;  /* 0x0000002700277308 */ /* 0x000fe20000000800 */
[----:B------:R-:W-:Y:S02]  /*16fb0*/  FSEL R42, R51, -INF , P5 ;  /* 0xff800000332a7808 */ /* 0x000fe40002800000 */
[----:B------:R-:W-:Y:S02]  /*16fc0*/  FMNMX.FTZ R11, R48, R11, !PT ;  /* 0x0000000b300b7209 */ /* 0x000fe40007810000 */
[----:B------:R-:W-:Y:S02]  /*16fd0*/  FSEL R52, R52, -INF , P6 ;  /* 0xff80000034347808 */ /* 0x000fe40003000000 */
[----:B------:R-:W-:Y:S01]  /*16fe0*/  FMNMX.FTZ R11, R42, R11, !PT ;  /* 0x0000000b2a0b7209 */ /* 0x000fe20007810000 */
[----:B------:R-:W-:Y:S01]  /*16ff0*/  MUFU.EX2 R66, R66 ;  /* 0x0000004200427308 */ /* 0x000fe20000000800 */
[----:B------:R-:W-:-:S02]  /*17000*/  ISETP.GT.AND P5, PT, R0, 0x50, PT ;  /* 0x000000500000780c */ /* 0x000fc40003fa4270 */
[----:B------:R-:W-:Y:S02]  /*17010*/  FMNMX.FTZ R11, R52, R11, !PT ;  /* 0x0000000b340b7209 */ /* 0x000fe40007810000 */
[----:B------:R-:W-:Y:S02]  /*17020*/  ISETP.GT.AND P6, PT, R0, 0x51, PT ;  /* 0x000000510000780c */ /* 0x000fe40003fc4270 */
[----:B------:R-:W-:Y:S01]  /*17030*/  FMNMX.FTZ R11, R64, R11, !PT ;  /* 0x0000000b400b7209 */ /* 0x000fe20007810000 */
[----:B------:R-:W-:Y:S01]  /*17040*/  MUFU.EX2 R41, R41 ;  /* 0x0000002900297308 */ /* 0x000fe20000000800 */
[----:B------:R-:W-:Y:S01]  /*17050*/  FSEL R68, R45, -INF , P5 ;  /* 0xff8000002d447808 */ /* 0x000fe20002800000 */
[--C-:B------:R-:W-:Y:S01]  /*17060*/  FFMA.FTZ R45, R84, R9, -R69.reuse ;  /* 0x00000009542d7223 */ /* 0x100fe20000010845 */
[----:B------:R-:W-:Y:S01]  /*17070*/  FMNMX.FTZ R11, R236, R11, !PT ;  /* 0x0000000bec0b7209 */ /* 0x000fe20007810000 */
[----:B------:R-:W-:Y:S01]  /*17080*/  FFMA.FTZ R84, R230, R9, -R69 ;  /* 0x00000009e6547223 */ /* 0x000fe20000010845 */
[----:B------:R-:W-:-:S02]  /*17090*/  FSEL R47, R47, -INF , P6 ;  /* 0xff8000002f2f7808 */ /* 0x000fc40003000000 */
[----:B------:R-:W-:Y:S01]  /*170a0*/  FMNMX.FTZ R2, R68, R11, !PT ;  /* 0x0000000b44027209 */ /* 0x000fe20007810000 */
[----:B------:R-:W-:Y:S01]  /*170b0*/  MUFU.EX2 R43, R43 ;  /* 0x0000002b002b7308 */ /* 0x000fe20000000800 */
[C---:B------:R-:W-:Y:S02]  /*170c0*/  ISETP.GT.AND P5, PT, R0.reuse, 0x60, PT ;  /* 0x000000600000780c */ /* 0x040fe40003fa4270 */
[----:B------:R-:W-:Y:S02]  /*170d0*/  FMNMX.FTZ R11, R47, R2, !PT ;  /* 0x000000022f0b7209 */ /* 0x000fe40007810000 */
[----:B------:R-:W-:Y:S02]  /*170e0*/  ISETP.GT.AND P6, PT, R0, 0x61, PT ;  /* 0x000000610000780c */ /* 0x000fe40003fc4270 */
[----:B------:R-:W-:Y:S01]  /*170f0*/  FMNMX.FTZ R2, R72, R11, !PT ;  /* 0x0000000b48027209 */ /* 0x000fe20007810000 */
[----:B------:R-:W-:Y:S01]  /*17100*/  IMAD.MOV.U32 R11, RZ, RZ, 0x40000040 ;  /* 0x40000040ff0b7424 */ /* 0x000fe200078e00ff */
[----:B------:R-:W-:Y:S01]  /*17110*/  FSEL R55, R55, -INF , P5 ;  /* 0xff80000037377808 */ /* 0x000fe20002800000 */
[----:B------:R-:W-:Y:S01]  /*17120*/  MUFU.EX2 R45, R45 ;  /* 0x0000002d002d7308 */ /* 0x000fe20000000800 */
[----:B------:R-:W-:-:S02]  /*17130*/  FMNMX.FTZ R2, R53, R2, !PT ;  /* 0x0000000235027209 */ /* 0x000fc40007810000 */
[----:B------:R-:W-:Y:S02]  /*17140*/  R2UR UR7, R11 ;  /* 0x000000000b0772ca */ /* 0x000fe400000e0000 */
[----:B------:R-:W-:Y:S02]  /*17150*/  FSEL R57, R57, -INF , P6 ;  /* 0xff80000039397808 */ /* 0x000fe40003000000 */
[----:B------:R-:W-:Y:S01]  /*17160*/  FMNMX.FTZ R2, R55, R2, !PT ;  /* 0x0000000237027209 */ /* 0x000fe20007810000 */
[----:B------:R-:W-:Y:S01]  /*17170*/  MUFU.EX2 R49, R49 ;  /* 0x0000003100317308 */ /* 0x000fe20000000800 */
[C---:B------:R-:W-:Y:S02]  /*17180*/  ISETP.GT.AND P5, PT, R0.reuse, 0x70, PT ;  /* 0x000000700000780c */ /* 0x040fe40003fa4270 */
[----:B------:R-:W-:Y:S02]  /*17190*/  FMNMX.FTZ R2, R57, R2, !PT ;  /* 0x0000000239027209 */ /* 0x000fe40007810000 */
[----:B------:R-:W-:-:S02]  /*171a0*/  ISETP.GT.AND P6, PT, R0, 0x71, PT ;  /* 0x000000710000780c */ /* 0x000fc40003fc4270 */
[----:B------:R-:W-:Y:S01]  /*171b0*/  FMNMX.FTZ R2, R59, R2, !PT ;  /* 0x000000023b027209 */ /* 0x000fe20007810000 */
[----:B------:R-:W-:Y:S01]  /*171c0*/  HGMMA.64x128x16.F32 R88, R160, gdesc[UR4].tnspB, R88, gsb0 ;  /* 0x41e00004a0587df0 */ /* 0x000fe20008000858 */
[----:B------:R-:W-:Y:S01]  /*171d0*/  FSEL R168, R63, -INF , P5 ;  /* 0xff8000003fa87808 */ /* 0x000fe20002800000 */
[--C-:B------:R-:W-:Y:S01]  /*171e0*/  FFMA.FTZ R63, R232, R9, -R69.reuse ;  /* 0x00000009e83f7223 */ /* 0x100fe20000010845 */
[----:B0-----:R-:W-:Y:S01]  /*171f0*/  FMNMX.FTZ R21, R61, R2, !PT ;  /* 0x000000023d157209 */ /* 0x001fe20007810000 */
[----:B------:R-:W-:Y:S01]  /*17200*/  MUFU.EX2 R84, R84 ;  /* 0x0000005400547308 */ /* 0x000fe20000000800 */
[----:B------:R-:W-:Y:S02]  /*17210*/  FSEL R65, R65, -INF , P6 ;  /* 0xff80000041417808 */ /* 0x000fe40003000000 */
[----:B------:R-:W-:Y:S02]  /*17220*/  FMNMX.FTZ R0, R168, R21, !PT ;  /* 0x00000015a8007209 */ /* 0x000fe40007810000 */
[----:B------:R-:W-:Y:S01]  /*17230*/  FSEL R51, R70, -INF , P4 ;  /* 0xff80000046337808 */ /* 0x000fe20002000000 */
[----:B------:R-:W-:Y:S01]  /*17240*/  FFMA.FTZ R70, R180, R9, -R69 ;  /* 0x00000009b4467223 */ /* 0x000fe20000010845 */
[----:B------:R-:W-:Y:S01]  /*17250*/  FMNMX.FTZ R11, R65, R0, !PT ;  /* 0x00000000410b7209 */ /* 0x000fe20007810000 */
[----:B------:R-:W-:Y:S01]  /*17260*/  MUFU.EX2 R63, R63 ;  /* 0x0000003f003f7308 */ /* 0x000fe20000000800 */
[----:B------:R-:W-:Y:S01]  /*17270*/  R2UR UR6, R10 ;  /* 0x000000000a0672ca */ /* 0x000fe200000e0000 */
[----:B------:R-:W-:Y:S01]  /*17280*/  VIADD R10, R8, 0x380 ;  /* 0x00000380080a7836 */ /* 0x000fe20000000000 */
[----:B------:R-:W-:-:S02]  /*17290*/  FMNMX.FTZ R0, R170, R11, !PT ;  /* 0x0000000baa007209 */ /* 0x000fc40007810000 */
[----:B------:R-:W-:Y:S02]  /*172a0*/  F2FP.F16.F32.PACK_AB R178, R32, R29 ;  /* 0x0000001d20b2723e */ /* 0x000fe400000000ff */
[----:B------:R-:W-:Y:S01]  /*172b0*/  FMNMX.FTZ R0, R51, R0, !PT ;  /* 0x0000000033007209 */ /* 0x000fe20007810000 */
[----:B------:R-:W-:Y:S01]  /*172c0*/  MUFU.EX2 R70, R70 ;  /* 0x0000004600467308 */ /* 0x000fe20000000800 */
[----:B-1----:R-:W-:Y:S02]  /*172d0*/  F2FP.F16.F32.PACK_AB R174, R38, R35 ;  /* 0x0000002326ae723e */ /* 0x002fe400000000ff */
[----:B------:R-:W-:Y:S01]  /*172e0*/  F2FP.F16.F32.PACK_AB R180, R56, R67 ;  /* 0x0000004338b4723e */ /* 0x000fe200000000ff */
[----:B------:R-:W0:Y:S04]  /*172f0*/  SHFL.BFLY PT, R11, R0, 0x2, 0x1f ;  /* 0x0c401f00000b7f89 */ /* 0x000e2800000e0000 */
[----:B------:R-:W-:Y:S08]  /*17300*/  MUFU.EX2 R73, R73 ;  /* 0x0000004900497308 */ /* 0x000ff00000000800 */
[----:B------:R-:W-:Y:S01]  /*17310*/  MUFU.EX2 R62, R62 ;  /* 0x0000003e003e7308 */ /* 0x000fe20000000800 */
[----:B0-----:R-:W-:-:S05]  /*17320*/  FMNMX.FTZ R11, R0, R11, !PT ;  /* 0x0000000b000b7209 */ /* 0x001fca0007810000 */
[----:B------:R-:W0:Y:S02]  /*17330*/  SHFL.BFLY PT, R0, R11, 0x1, 0x1f ;  /* 0x0c201f000b007f89 */ /* 0x000e2400000e0000 */
[----:B0-----:R-:W-:Y:S01]  /*17340*/  FMNMX.FTZ R21, R11, R0, !PT ;  /* 0x000000000b157209 */ /* 0x001fe20007810000 */
[----:B------:R-:W-:Y:S01]  /*17350*/  IMAD.MOV.U32 R11, RZ, RZ, 0x40000040 ;  /* 0x40000040ff0b7424 */ /* 0x000fe200078e00ff */
[----:B------:R-:W-:Y:S02]  /*17360*/  FSEL R0, R194, RZ, P2 ;  /* 0x000000ffc2007208 */ /* 0x000fe40001000000 */
[C---:B------:R-:W-:Y:S01]  /*17370*/  FSETP.NEU.FTZ.AND P2, PT, R21.reuse, -INF , PT ;  /* 0xff8000001500780b */ /* 0x040fe20003f5d000 */
[----:B------:R-:W-:Y:S01]  /*17380*/  FMUL.FTZ R2, R21, R9 ;  /* 0x0000000915027220 */ /* 0x000fe20000410000 */
[----:B------:R-:W-:Y:S01]  /*17390*/  R2UR UR7, R11 ;  /* 0x000000000b0772ca */ /* 0x000fe200000e0000 */
[----:B------:R-:W-:Y:S01]  /*173a0*/  FADD.FTZ R0, -R0, R7 ;  /* 0x0000000700007221 */ /* 0x000fe20000010100 */
[----:B------:R-:W-:-:S02]  /*173b0*/  FSEL R11, R21, RZ, P2 ;  /* 0x000000ff150b7208 */ /* 0x000fc40001000000 */
[----:B------:R-:W-:Y:S01]  /*173c0*/  FSEL R7, R2, RZ, P2 ;  /* 0x000000ff02077208 */ /* 0x000fe20001000000 */
[----:B------:R-:W-:Y:S01]  /*173d0*/  FMUL.FTZ R0, R0, R9 ;  /* 0x0000000900007220 */ /* 0x000fe20000410000 */
[C---:B------:R-:W-:Y:S02]  /*173e0*/  ISETP.GT.AND P2, PT, R6.reuse, R13, PT ;  /* 0x0000000d0600720c */ /* 0x040fe40003f44270 */
[----:B------:R-:W-:Y:S01]  /*173f0*/  IADD3 R6, R6, -0x1, RZ ;  /* 0xffffffff06067810 */ /* 0x000fe20007ffe0ff */
[----:B------:R0:W1:Y:S01]  /*17400*/  MUFU.EX2 R2, R0 ;  /* 0x0000000000027308 */ /* 0x0000620000000800 */
        /* <DEDUP_REMOVED lines=8> */
[----:B0-----:R-:W-:Y:S01]  /*17490*/  FADD.FTZ R0, -R11, R12 ;  /* 0x0000000c0b007221 */ /* 0x001fe20000010100 */
[-CC-:B------:R-:W-:Y:S01]  /*174a0*/  FFMA.FTZ R30, R78, R9.reuse, -R7.reuse ;  /* 0x000000094e1e7223 */ /* 0x180fe20000010807 */
[-CC-:B------:R-:W-:Y:S01]  /*174b0*/  FFMA.FTZ R173, R82, R9.reuse, -R7.reuse ;  /* 0x0000000952ad7223 */ /* 0x180fe20000010807 */
[-CC-:B------:R-:W-:Y:S01]  /*174c0*/  FFMA.FTZ R165, R42, R9.reuse, -R7.reuse ;  /* 0x000000092aa57223 */ /* 0x180fe20000010807 */
[-C--:B------:R-:W-:Y:S01]  /*174d0*/  FMUL.FTZ R0, R0, R9.reuse ;  /* 0x0000000900007220 */ /* 0x080fe20000410000 */
[-CC-:B------:R-:W-:Y:S01]  /*174e0*/  FFMA.FTZ R58, R86, R9.reuse, -R7.reuse ;  /* 0x00000009563a7223 */ /* 0x180fe20000010807 */
[-C--:B------:R-:W-:Y:S01]  /*174f0*/  FFMA.FTZ R175, R36, R9.reuse, -R7 ;  /* 0x0000000924af7223 */ /* 0x080fe20000010807 */
[----:B------:R-:W-:Y:S01]  /*17500*/  MUFU.EX2 R24, R24 ;  /* 0x0000001800187308 */ /* 0x000fe20000000800 */
[----:B-1----:R-:W-:Y:S01]  /*17510*/  FFMA.FTZ R11, R2, R4, R67 ;  /* 0x00000004020b7223 */ /* 0x002fe20000010043 */
        /* <DEDUP_REMOVED lines=12> */
[----:B------:R-:W-:Y:S01]  /*175e0*/  FFMA.FTZ R65, R65, R9, -R7 ;  /* 0x0000000941417223 */ /* 0x000fe20000010807 */
[----:B------:R-:W-:Y:S01]  /*175f0*/  F2FP.F16.F32.PACK_AB R164, R76, R37 ;  /* 0x000000254ca4723e */ /* 0x000fe200000000ff */
[----:B------:R-:W1:Y:S01]  /*17600*/  MUFU.EX2 R183, R183 ;  /* 0x000000b700b77308 */ /* 0x000e620000000800 */
[----:B------:R-:W-:Y:S01]  /*17610*/  FADD.FTZ R4, R20, R11 ;  /* 0x0000000b14047221 */ /* 0x000fe20000010000 */
[----:B------:R-:W-:-:S02]  /*17620*/  MOV R11, 0x40000040 ;  /* 0x40000040000b7802 */ /* 0x000fc40000000f00 */
[----:B------:R-:W-:Y:S01]  /*17630*/  F2FP.F16.F32.PACK_AB R166, R66, R39 ;  /* 0x0000002742a6723e */ /* 0x000fe200000000ff */
[----:B------:R-:W-:-:S03]  /*17640*/  FADD.FTZ R4, R27, R4 ;  /* 0x000000041b047221 */ /* 0x000fc60000010000 */
[----:B------:R-:W2:Y:S01]  /*17650*/  MUFU.EX2 R26, R26 ;  /* 0x0000001a001a7308 */ /* 0x000ea20000000800 */
[----:B0-----:R-:W-:Y:S01]  /*17660*/  FFMA.FTZ R3, R0, R3, R181 ;  /* 0x0000000300037223 */ /* 0x001fe200000100b5 */
[----:B------:R-:W-:-:S06]  /*17670*/  F2FP.F16.F32.PACK_AB R181, R24, R181 ;  /* 0x000000b518b5723e */ /* 0x000fcc00000000ff */
[----:B------:R-:W0:Y:S01]  /*17680*/  MUFU.EX2 R177, R177 ;  /* 0x000000b100b17308 */ /* 0x000e220000000800 */
[----:B------:R-:W-:Y:S02]  /*17690*/  WARPGROUP.DEPBAR.LE gsb0, 0x0 ;  /* 0x00008000000079c5 */ /* 0x000fe40000010000 */
[----:B------:R-:W-:Y:S01]  /*176a0*/  WARPGROUP.ARRIVE ;  /* 0x00000000000079c5 */ /* 0x000fe20000000000 */
[-CC-:B------:R-:W-:Y:S01]  /*176b0*/  FFMA.FTZ R160, R80, R9.reuse, -R69.reuse ;  /* 0x0000000950a07223 */ /* 0x180fe20000010845 */
[-C--:B------:R-:W-:Y:S01]  /*176c0*/  FFMA.FTZ R162, R176, R9.reuse, -R69 ;  /* 0x00000009b0a27223 */ /* 0x080fe20000010845 */
[-CC-:B------:R-:W-:Y:S02]  /*176d0*/  FFMA.FTZ R161, R68, R9.reuse, -R7.reuse ;  /* 0x0000000944a17223 */ /* 0x180fe40000010807 */
[----:B------:R-:W3:Y:S01]  /*176e0*/  MUFU.EX2 R28, R28 ;  /* 0x0000001c001c7308 */ /* 0x000ee20000000800 */
[-C--:B------:R-:W-:Y:S01]  /*176f0*/  FFMA.FTZ R163, R72, R9.reuse, -R7 ;  /* 0x0000000948a37223 */ /* 0x080fe20000010807 */
[----:B------:R-:W-:Y:S01]  /*17700*/  HGMMA.64x128x16.F32 R88, R156, gdesc[UR4].tnspB, R88, gsb0 ;  /* 0x41e000049c587df0 */ /* 0x000fe20008000858 */
[----:B------:R-:W-:Y:S01]  /*17710*/  R2UR UR6, R10 ;  /* 0x000000000a0672ca */ /* 0x000fe200000e0000 */
[----:B------:R-:W-:Y:S01]  /*17720*/  FFMA.FTZ R80, R228, R9, -R69 ;  /* 0x00000009e4507223 */ /* 0x000fe20000010845 */
[----:B------:R-:W-:Y:S01]  /*17730*/  R2UR UR7, R11 ;  /* 0x000000000b0772ca */ /* 0x000fe200000e0000 */
[----:B------:R-:W-:Y:S01]  /*17740*/  FADD.FTZ R11, R29, R4 ;  /* 0x000000041d0b7221 */ /* 0x000fe20000010000 */
[----:B------:R-:W-:Y:S01]  /*17750*/  FADD.FTZ R4, R24, R3 ;  /* 0x0000000318047221 */ /* 0x000fe20000010000 */
[----:B------:R-:W4:Y:S01]  /*17760*/  MUFU.EX2 R179, R179 ;  /* 0x000000b300b37308 */ /* 0x000f220000000800 */
[----:B------:R-:W-:Y:S01]  /*17770*/  F2FP.F16.F32.PACK_AB R176, R27, R20 ;  /* 0x000000141bb0723e */ /* 0x000fe200000000ff */
[----:B------:R-:W-:Y:S01]  /*17780*/  FADD.FTZ R10, R32, R11 ;  /* 0x0000000b200a7221 */ /* 0x000fe20000010000 */
[----:B-1----:R-:W-:Y:S01]  /*17790*/  FADD.FTZ R3, R183, R4 ;  /* 0x00000004b7037221 */ /* 0x002fe20000010000 */
[----:B--2---:R-:W-:-:S02]  /*177a0*/  F2FP.F16.F32.PACK_AB R183, R26, R183 ;  /* 0x000000b71ab7723e */ /* 0x004fc400000000ff */
[----:B------:R-:W-:Y:S01]  /*177b0*/  FADD.FTZ R11, R31, R10 ;  /* 0x0000000a1f0b7221 */ /* 0x000fe20000010000 */
[----:B------:R-:W-:Y:S01]  /*177c0*/  FADD.FTZ R4, R26, R3 ;  /* 0x000000031a047221 */ /* 0x000fe20000010000 */
[----:B------:R-:W1:Y:S01]  /*177d0*/  MUFU.EX2 R30, R30 ;  /* 0x0000001e001e7308 */ /* 0x000e620000000800 */
[----:B------:R-:W-:Y:S01]  /*177e0*/  FFMA.FTZ R10, R236, R9, -R7 ;  /* 0x00000009ec0a7223 */ /* 0x000fe20000010807 */
[----:B------:R-:W-:Y:S01]  /*177f0*/  FADD.FTZ R42, R34, R11 ;  /* 0x0000000b222a7221 */ /* 0x000fe20000010000 */
[----:B0-----:R-:W-:Y:S01]  /*17800*/  FADD.FTZ R3, R177, R4 ;  /* 0x00000004b1037221 */ /* 0x001fe20000010000 */
[C---:B---3--:R-:W-:Y:S02]  /*17810*/  F2FP.F16.F32.PACK_AB R177, R28.reuse, R177 ;  /* 0x000000b11cb1723e */ /* 0x048fe400000000ff */
[----:B------:R-:W-:Y:S01]  /*17820*/  FADD.FTZ R11, R35, R42 ;  /* 0x0000002a230b7221 */ /* 0x000fe20000010000 */
[----:B------:R-:W-:Y:S01]  /*17830*/  FADD.FTZ R4, R28, R3 ;  /* 0x000000031c047221 */ /* 0x000fe20000010000 */
[----:B------:R-:W0:Y:S02]  /*17840*/  MUFU.EX2 R173, R173 ;  /* 0x000000ad00ad7308 */ /* 0x000e240000000800 */
[----:B------:R-:W-:Y:S01]  /*17850*/  FADD.FTZ R42, R38, R11 ;  /* 0x0000000b262a7221 */ /* 0x000fe20000010000 */
[----:B----4-:R-:W-:-:S03]  /*17860*/  FADD.FTZ R3, R179, R4 ;  /* 0x00000004b3037221 */ /* 0x010fc60000010000 */
[----:B------:R-:W-:Y:S02]  /*17870*/  FADD.FTZ R11, R25, R42 ;  /* 0x0000002a190b7221 */ /* 0x000fe40000010000 */
[----:B------:R-:W2:Y:S01]  /*17880*/  MUFU.EX2 R58, R58 ;  /* 0x0000003a003a7308 */ /* 0x000ea20000000800 */
[----:B-1----:R-:W-:Y:S01]  /*17890*/  FADD.FTZ R4, R30, R3 ;  /* 0x000000031e047221 */ /* 0x002fe20000010000 */
[----:B------:R-:W-:Y:S01]  /*178a0*/  FADD.FTZ R42, R44, R11 ;  /* 0x0000000b2c2a7221 */ /* 0x000fe20000010000 */
[----:B------:R-:W-:-:S03]  /*178b0*/  F2FP.F16.F32.PACK_AB R179, R30, R179 ;  /* 0x000000b31eb3723e */ /* 0x000fc600000000ff */
[----:B------:R-:W-:Y:S01]  /*178c0*/  FADD.FTZ R11, R33, R42 ;  /* 0x0000002a210b7221 */ /* 0x000fe20000010000 */
[----:B------:R-:W-:Y:S01]  /*178d0*/  FFMA.FTZ R42, R53, R9, -R7 ;  /* 0x00000009352a7223 */ /* 0x000fe20000010807 */
[----:B------:R-:W1:Y:S01]  /*178e0*/  MUFU.EX2 R175, R175 ;  /* 0x000000af00af7308 */ /* 0x000e620000000800 */
[----:B0-----:R-:W-:Y:S01]  /*178f0*/  FADD.FTZ R3, R173, R4 ;  /* 0x00000004ad037221 */ /* 0x001fe20000010000 */
[----:B------:R-:W-:-:S04]  /*17900*/  FADD.FTZ R46, R50, R11 ;  /* 0x0000000b322e7221 */ /* 0x000fc80000010000 */
[----:B------:R-:W-:Y:S01]  /*17910*/  FADD.FTZ R11, R37, R46 ;  /* 0x0000002e250b7221 */ /* 0x000fe20000010000 */
[----:B------:R-:W-:Y:S01]  /*17920*/  FFMA.FTZ R46, R57, R9, -R7 ;  /* 0x00000009392e7223 */ /* 0x000fe20000010807 */
[----:B------:R-:W0:Y:S01]  /*17930*/  MUFU.EX2 R36, R36 ;  /* 0x0000002400247308 */ /* 0x000e220000000800 */
[C---:B--2---:R-:W-:Y:S01]  /*17940*/  FADD.FTZ R4, R58.reuse, R3 ;  /* 0x000000033a047221 */ /* 0x044fe20000010000 */
[----:B------:R-:W-:-:S06]  /*17950*/  F2FP.F16.F32.PACK_AB R173, R58, R173 ;  /* 0x000000ad3aad723e */ /* 0x000fcc00000000ff */
[----:B------:R-:W-:Y:S01]  /*17960*/  MUFU.EX2 R169, R169 ;  /* 0x000000a900a97308 */ /* 0x000fe20000000800 */
[----:B-1----:R-:W-:Y:S01]  /*17970*/  FADD.FTZ R3, R175, R4 ;  /* 0x00000004af037221 */ /* 0x002fe20000010000 */
[----:B------:R-:W-:-:S04]  /*17980*/  FADD.FTZ R4, R76, R11 ;  /* 0x0000000b4c047221 */ /* 0x000fc80000010000 */
[----:B------:R-:W-:Y:S01]  /*17990*/  FADD.FTZ R11, R39, R4 ;  /* 0x00000004270b7221 */ /* 0x000fe20000010000 */
[----:B------:R-:W-:Y:S01]  /*179a0*/  FFMA.FTZ R4, R168, R9, -R7 ;  /* 0x00000009a8047223 */ /* 0x000fe20000010807 */
[----:B------:R-:W-:Y:S01]  /*179b0*/  MUFU.EX2 R40, R40 ;  /* 0x0000002800287308 */ /* 0x000fe20000000800 */
[----:B------:R-:W-:Y:S01]  /*179c0*/  F2FP.F16.F32.PACK_AB R168, R44, R25 ;  /* 0x000000192ca8723e */ /* 0x000fe200000000ff */
[----:B------:R-:W-:Y:S01]  /*179d0*/  FADD.FTZ R11, R66, R11 ;  /* 0x0000000b420b7221 */ /* 0x000fe20000010000 */
[----:B0-----:R-:W-:-:S05]  /*179e0*/  F2FP.F16.F32.PACK_AB R175, R36, R175 ;  /* 0x000000af24af723e */ /* 0x001fca00000000ff */
[----:B------:R-:W0:Y:S08]  /*179f0*/  MUFU.EX2 R160, R160 ;  /* 0x000000a000a07308 */ /* 0x000e300000000800 */
[----:B------:R-:W1:Y:S08]  /*17a00*/  MUFU.EX2 R171, R171 ;  /* 0x000000ab00ab7308 */ /* 0x000e700000000800 */
[----:B------:R2:W3:Y:S01]  /*17a10*/  MUFU.EX2 R12, R48 ;  /* 0x00000030000c7308 */ /* 0x0004e20000000800 */
[----:B0-----:R-:W-:Y:S01]  /*17a20*/  FADD.FTZ R52, R160, R11 ;  /* 0x0000000ba0347221 */ /* 0x001fe20000010000 */
[----:B------:R-:W-:-:S06]  /*17a30*/  F2FP.F16.F32.PACK_AB R160, R41, R160 ;  /* 0x000000a029a0723e */ /* 0x000fcc00000000ff */
[----:B------:R-:W0:Y:S01]  /*17a40*/  MUFU.EX2 R165, R165 ;  /* 0x000000a500a57308 */ /* 0x000e220000000800 */
[----:B--2---:R-:W-:-:S04]  /*17a50*/  FADD.FTZ R48, R36, R3 ;  /* 0x0000000324307221 */ /* 0x004fc80000010000 */
[----:B------:R-:W-:Y:S01]  /*17a60*/  FADD.FTZ R3, R169, R48 ;  /* 0x00000030a9037221 */ /* 0x000fe20000010000 */
[C---:B------:R-:W-:Y:S02]  /*17a70*/  F2FP.F16.F32.PACK_AB R169, R40.reuse, R169 ;  /* 0x000000a928a9723e */ /* 0x040fe400000000ff */
[----:B------:R-:W2:Y:S01]  /*17a80*/  MUFU.EX2 R8, R8 ;  /* 0x0000000800087308 */ /* 0x000ea20000000800 */
[----:B------:R-:W-:Y:S01]  /*17a90*/  FADD.FTZ R48, R40, R3 ;  /* 0x0000000328307221 */ /* 0x000fe20000010000 */
[----:B------:R-:W-:Y:S01]  /*17aa0*/  FFMA.FTZ R3, R170, R9, -R7 ;  /* 0x00000009aa037223 */ /* 0x000fe20000010807 */
[----:B------:R-:W-:Y:S02]  /*17ab0*/  F2FP.F16.F32.PACK_AB R170, R50, R33 ;  /* 0x0000002132aa723e */ /* 0x000fe400000000ff */
[----:B-1----:R-:W-:Y:S01]  /*17ac0*/  FADD.FTZ R11, R171, R48 ;  /* 0x00000030ab0b7221 */ /* 0x002fe20000010000 */
[C---:B---3--:R-:W-:Y:S02]  /*17ad0*/  F2FP.F16.F32.PACK_AB R171, R12.reuse, R171 ;  /* 0x000000ab0cab723e */ /* 0x048fe400000000ff */
[----:B------:R-:W-:Y:S01]  /*17ae0*/  MUFU.EX2 R162, R162 ;  /* 0x000000a200a27308 */ /* 0x000fe20000000800 */
[----:B------:R-:W-:Y:S01]  /*17af0*/  FADD.FTZ R48, R12, R11 ;  /* 0x0000000b0c307221 */ /* 0x000fe20000010000 */
[----:B------:R-:W-:-:S03]  /*17b00*/  IMAD.MOV.U32 R12, RZ, RZ, R21 ;  /* 0x000000ffff0c7224 */ /* 0x000fc600078e0015 */
[----:B0-----:R-:W-:-:S03]  /*17b10*/  FADD.FTZ R11, R165, R48 ;  /* 0x00000030a50b7221 */ /* 0x001fc60000010000 */
[----:B------:R-:W0:Y:S01]  /*17b20*/  MUFU.EX2 R167, R167 ;  /* 0x000000a700a77308 */ /* 0x000e220000000800 */
[C---:B--2---:R-:W-:Y:S01]  /*17b30*/  FADD.FTZ R20, R8.reuse, R11 ;  /* 0x0000000b08147221 */ /* 0x044fe20000010000 */
[----:B------:R-:W-:-:S06]  /*17b40*/  F2FP.F16.F32.PACK_AB R165, R8, R165 ;  /* 0x000000a508a5723e */ /* 0x000fcc00000000ff */
[----:B------:R-:W1:Y:S08]  /*17b50*/  MUFU.EX2 R10, R10 ;  /* 0x0000000a000a7308 */ /* 0x000e700000000800 */
[----:B------:R-:W2:Y:S01]  /*17b60*/  MUFU.EX2 R161, R161 ;  /* 0x000000a100a17308 */ /* 0x000ea20000000800 */
[----:B0-----:R-:W-:Y:S01]  /*17b70*/  FADD.FTZ R11, R167, R20 ;  /* 0x00000014a70b7221 */ /* 0x001fe20000010000 */
[----:B------:R-:W-:-:S02]  /*17b80*/  WARPGROUP.DEPBAR.LE gsb0, 0x0 ;  /* 0x00008000000079c5 */ /* 0x000fc40000010000 */
[----:B------:R-:W-:-:S04]  /*17b90*/  WARPGROUP.ARRIVE ;  /* 0x00000000000079c5 */ /* 0x000fc80000000000 */
[----:B------:R-:W-:Y:S01]  /*17ba0*/  MUFU.EX2 R163, R163 ;  /* 0x000000a300a37308 */ /* 0x000fe20000000800 */
[-C--:B------:R-:W-:Y:S01]  /*17bb0*/  FFMA.FTZ R157, R55, R9.reuse, -R7 ;  /* 0x00000009379d7223 */ /* 0x080fe20000010807 */
[----:B-1----:R-:W-:Y:S01]  /*17bc0*/  FADD.FTZ R32, R10, R11 ;  /* 0x0000000b0a207221 */ /* 0x002fe20000010000 */
[----:B------:R-:W-:Y:S01]  /*17bd0*/  FFMA.FTZ R159, R59, R9, -R7 ;  /* 0x000000093b9f7223 */ /* 0x000fe20000010807 */
[----:B------:R-:W-:Y:S01]  /*17be0*/  F2FP.F16.F32.PACK_AB R156, R70, R45 ;  /* 0x0000002d469c723e */ /* 0x000fe200000000ff */
[----:B------:R-:W-:Y:S01]  /*17bf0*/  HGMMA.64x128x16.F32 R88, R152, gdesc[UR4].tnspB, R88, gsb0 ;  /* 0x41e0000498587df0 */ /* 0x000fe20008000858 */
[----:B--2---:R-:W-:Y:S01]  /*17c00*/  FADD.FTZ R11, R161, R32 ;  /* 0x00000020a10b7221 */ /* 0x004fe20000010000 */
[----:B------:R-:W-:Y:S01]  /*17c10*/  F2FP.F16.F32.PACK_AB R167, R10, R167 ;  /* 0x000000a70aa7723e */ /* 0x000fe200000000ff */
[----:B------:R-:W0:Y:S08]  /*17c20*/  MUFU.EX2 R80, R80 ;  /* 0x0000005000507308 */ /* 0x000e300000000800 */
[----:B------:R-:W-:Y:S08]  /*17c30*/  MUFU.EX2 R42, R42 ;  /* 0x0000002a002a7308 */ /* 0x000ff00000000800 */
[----:B------:R-:W-:Y:S01]  /*17c40*/  MUFU.EX2 R157, R157 ;  /* 0x0000009d009d7308 */ /* 0x000fe20000000800 */
[----:B0-----:R-:W-:-:S07]  /*17c50*/  F2FP.F16.F32.PACK_AB R158, R80, R49 ;  /* 0x00000031509e723e */ /* 0x001fce00000000ff */
[----:B------:R-:W-:Y:S08]  /*17c60*/  MUFU.EX2 R46, R46 ;  /* 0x0000002e002e7308 */ /* 0x000ff00000000800 */
[----:B------:R-:W-:Y:S08]  /*17c70*/  MUFU.EX2 R159, R159 ;  /* 0x0000009f009f7308 */ /* 0x000ff00000000800 */
[----:B------:R-:W-:Y:S08]  /*17c80*/  MUFU.EX2 R20, R61 ;  /* 0x0000003d00147308 */ /* 0x000ff00000000800 */
[----:B------:R-:W-:Y:S08]  /*17c90*/  MUFU.EX2 R38, R4 ;  /* 0x0000000400267308 */ /* 0x000ff00000000800 */
[----:B------:R-:W0:Y:S01]  /*17ca0*/  MUFU.EX2 R65, R65 ;  /* 0x0000004100417308 */ /* 0x000e220000000800 */
[----:B------:R-:W-:-:S02]  /*17cb0*/  WARPGROUP.DEPBAR.LE gsb0, 0x0 ;  /* 0x00008000000079c5 */ /* 0x000fc40000010000 */
[----:B------:R1:W-:Y:S01]  /*17cc0*/  @!P1 SYNCS.ARRIVE.TRANS64.RED.A1T0 RZ, [R14+URZ], RZ ;  /* 0x000000ff0eff99a7 */ /* 0x0003e2000810043f */
[----:B------:R-:W-:Y:S02]  /*17cd0*/  F2FP.F16.F32.PACK_AB R152, R84, R63 ;  /* 0x0000003f5498723e */ /* 0x000fe400000000ff */
[----:B------:R-:W-:Y:S02]  /*17ce0*/  F2FP.F16.F32.PACK_AB R154, R62, R73 ;  /* 0x000000493e9a723e */ /* 0x000fe400000000ff */
[----:B0-----:R-:W-:Y:S01]  /*17cf0*/  F2FP.F16.F32.PACK_AB R153, R65, R38 ;  /* 0x000000264199723e */ /* 0x001fe200000000ff */
[-CC-:B-1----:R-:W-:Y:S01]  /*17d00*/  FFMA.FTZ R14, R47, R9.reuse, -R7.reuse ;  /* 0x000000092f0e7223 */ /* 0x182fe20000010807 */
[----:B------:R0:W-:Y:S01]  /*17d10*/  @!P1 SYNCS.ARRIVE.TRANS64.RED.A1T0 RZ, [R15+URZ], RZ ;  /* 0x000000ff0fff99a7 */ /* 0x0001e2000810043f */
[----:B------:R-:W-:-:S04]  /*17d20*/  FFMA.FTZ R7, R51, R9, -R7 ;  /* 0x0000000933077223 */ /* 0x000fc80000010807 */
[----:B------:R-:W1:Y:S01]  /*17d30*/  MUFU.EX2 R14, R14 ;  /* 0x0000000e000e7308 */ /* 0x000e620000000800 */
[----:B0-----:R-:W-:-:S04]  /*17d40*/  FADD.FTZ R15, R41, R52 ;  /* 0x00000034290f7221 */ /* 0x001fc80000010000 */
[----:B------:R-:W-:-:S03]  /*17d50*/  FADD.FTZ R52, R162, R15 ;  /* 0x0000000fa2347221 */ /* 0x000fc60000010000 */
[----:B------:R-:W-:Y:S01]  /*17d60*/  MUFU.EX2 R7, R7 ;  /* 0x0000000700077308 */ /* 0x000fe20000000800 */
[C---:B------:R-:W-:Y:S01]  /*17d70*/  F2FP.F16.F32.PACK_AB R162, R43.reuse, R162 ;  /* 0x000000a22ba2723e */ /* 0x040fe200000000ff */
[----:B------:R-:W-:-:S04]  /*17d80*/  FADD.FTZ R52, R43, R52 ;  /* 0x000000342b347221 */ /* 0x000fc80000010000 */
[----:B------:R-:W-:Y:S01]  /*17d90*/  FADD.FTZ R15, R45, R52 ;  /* 0x000000342d0f7221 */ /* 0x000fe20000010000 */
[C---:B-1----:R-:W-:Y:S01]  /*17da0*/  FADD.FTZ R32, R14.reuse, R11 ;  /* 0x0000000b0e207221 */ /* 0x042fe20000010000 */
        /* <DEDUP_REMOVED lines=14> */
[----:B------:R-:W-:Y:S02]  /*17e90*/  FADD.FTZ R15, R73, R34 ;  /* 0x00000022490f7221 */ /* 0x000fe40000010000 */
[----:B------:R-:W0:Y:S01]  /*17ea0*/  MUFU.EX2 R34, R3 ;  /* 0x0000000300227308 */ /* 0x000e220000000800 */
[----:B------:R-:W-:Y:S01]  /*17eb0*/  FADD.FTZ R11, R20, R11 ;  /* 0x0000000b140b7221 */ /* 0x000fe20000010000 */
[----:B------:R-:W-:Y:S01]  /*17ec0*/  FADD.FTZ R4, R62, R15 ;  /* 0x0000000f3e047221 */ /* 0x000fe20000010000 */
[----:B------:R-:W-:Y:S02]  /*17ed0*/  IMAD.MOV.U32 R15, RZ, RZ, R188 ;  /* 0x000000ffff0f7224 */ /* 0x000fe400078e00bc */
[----:B------:R-:W-:Y:S01]  /*17ee0*/  FADD.FTZ R11, R38, R11 ;  /* 0x0000000b260b7221 */ /* 0x000fe20000010000 */
[----:B------:R-:W-:-:S03]  /*17ef0*/  IMAD.MOV.U32 R20, RZ, RZ, R185 ;  /* 0x000000ffff147224 */ /* 0x000fc600078e00b9 */
[----:B------:R-:W-:-:S04]  /*17f00*/  FADD.FTZ R11, R65, R11 ;  /* 0x0000000b410b7221 */ /* 0x000fc80000010000 */
[----:B0-----:R-:W-:Y:S01]  /*17f10*/  FADD.FTZ R11, R34, R11 ;  /* 0x0000000b220b7221 */ /* 0x001fe20000010000 */
[----:B------:R-:W-:-:S03]  /*17f20*/  F2FP.F16.F32.PACK_AB R155, R7, R34 ;  /* 0x00000022079b723e */ /* 0x000fc600000000ff */
[----:B------:R-:W-:Y:S01]  /*17f30*/  FADD.FTZ R3, R7, R11 ;  /* 0x0000000b07037221 */ /* 0x000fe20000010000 */
[----:B------:R-:W-:Y:S01]  /*17f40*/  MOV R7, R194 ;  /* 0x000000c200077202 */ /* 0x000fe20000000f00 */
[----:B------:R-:W-:Y:S06]  /*17f50*/  @P2 BRA `(.L_x_2404) ;  /* 0xffffffc800a42947 */ /* 0x000fec000383ffff */
[----:B------:R-:W-:Y:S05]  /*17f60*/  BSYNC B1 ;  /* 0x0000000000017941 */ /* 0x000fea0003800000 */
.L_x_2393:
[----:B------:R-:W-:-:S07]  /*17f70*/  IMAD.MOV.U32 R10, RZ, RZ, R6 ;  /* 0x000000ffff0a7224 */ /* 0x000fce00078e0006 */
.L_x_2392:
[----:B------:R-:W-:Y:S05]  /*17f80*/  BSYNC B0 ;  /* 0x0000000000007941 */ /* 0x000fea0003800000 */
.L_x_2391:
[----:B------:R-:W-:Y:S01]  /*17f90*/  ISETP.GE.AND P2, PT, R10, RZ, PT ;  /* 0x000000ff0a00720c */ /* 0x000fe20003f46270 */
[----:B------:R-:W-:-:S12]  /*17fa0*/  BSSY B0, `(.L_x_2405) ;  /* 0x00002d2000007945 */ /* 0x000fd80003800000 */
[----:B------:R-:W-:Y:S05]  /*17fb0*/  @!P2 BRA `(.L_x_2406) ;  /* 0x0000002c0040a947 */ /* 0x000fea0003800000 */
[----:B------:R-:W-:Y:S01]  /*17fc0*/  MOV R12, R21 ;  /* 0x00000015000c7202 */ /* 0x000fe20000000f00 */
[----:B------:R-:W-:Y:S01]  /*17fd0*/  IMAD.MOV.U32 R11, RZ, RZ, R194 ;  /* 0x000000ffff0b7224 */ /* 0x000fe200078e00c2 */
[----:B------:R-:W-:Y:S01]  /*17fe0*/  MOV R15, R185 ;  /* 0x000000b9000f7202 */ /* 0x000fe20000000f00 */
[----:B------:R-:W-:-:S07]  /*17ff0*/  IMAD.MOV.U32 R14, RZ, RZ, R188 ;  /* 0x000000ffff0e7224 */ /* 0x000fce00078e00bc */
.L_x_2417:
        /* <DEDUP_REMOVED lines=8> */
.L_x_2407:
[----:B------:R-:W-:Y:S02]  /*18080*/  LEA R8, R185, R18, 0x3 ;  /* 0x00000012b9087211 */ /* 0x000fe400078e18ff */
[----:B------:R-:W-:-:S04]  /*18090*/  SHF.L.U32 R9, R188, 0x1f, RZ ;  /* 0x0000001fbc097819 */ /* 0x000fc800000006ff */
[----:B------:R0:W1:Y:S01]  /*180a0*/  SYNCS.PHASECHK.TRANS64.TRYWAIT P2, [R8+URZ+0x34830], R9 ;  /* 0x03483009080075a7 */ /* 0x000062000804017f */
[----:B------:R-:W-:Y:S05]  /*180b0*/  @!P0 BRA `(.L_x_2408) ;  /* 0x0000000000048947 */ /* 0x000fea0003800000 */
[----:B------:R-:W-:Y:S01]  /*180c0*/  BPT.TRAP 0x1 ;  /* 0x000000040000795c */ /* 0x000fe20000300000 */
.L_x_2408:
[----:B------:R-:W-:Y:S01]  /*180d0*/  BSSY B1, `(.L_x_2409) ;  /* 0x0000006000017945 */ /* 0x000fe20003800000 */
[----:B------:R-:W-:Y:S02]  /*180e0*/  IMAD R6, R185, 0xc00, R5 ;  /* 0x00000c00b9067824 */ /* 0x000fe400078e0205 */
[----:B------:R-:W-:Y:S01]  /*180f0*/  IMAD.MOV.U32 R7, RZ, RZ, 0x40000040 ;  /* 0x40000040ff077424 */ /* 0x000fe200078e00ff */
[----:B-1----:R-:W-:Y:S06]  /*18100*/  @P2 BRA `(.L_x_2410) ;  /* 0x0000000000082947 */ /* 0x002fec0003800000 */
[----:B------:R-:W1:Y:S02]  /*18110*/  SYNCS.PHASECHK.TRANS64.TRYWAIT P2, [R8+URZ+0x34830], R9 ;  /* 0x03483009080075a7 */ /* 0x000e64000804017f */
[----:B-1----:R-:W-:Y:S05]  /*18120*/  @!P2 BRA `(.L_x_2411) ;  /* 0x000000c400f8a947 */ /* 0x002fea0003800000 */
.L_x_2410:
[----:B------:R-:W-:Y:S05]  /*18130*/  BSYNC B1 ;  /* 0x0000000000017941 */ /* 0x000fea0003800000 */
.L_x_2409:
[----:B------:R-:W2:Y:S04]  /*18140*/  LDL.64 R20, [R1+0x30] ;  /* 0x0000300001147983 */ /* 0x000ea80000100a00 */
[----:B------:R-:W3:Y:S04]  /*18150*/  LDL.64 R232, [R1+0x28] ;  /* 0x0000280001e87983 */ /* 0x000ee80000100a00 */
[----:B------:R-:W4:Y:S01]  /*18160*/  LDL.64 R230, [R1+0x20] ;  /* 0x0000200001e67983 */ /* 0x000f220000100a00 */
[C---:B------:R-:W-:Y:S02]  /*18170*/  R2UR UR6, R6.reuse ;  /* 0x00000000060672ca */ /* 0x040fe400000e0000 */
[----:B------:R-:W-:Y:S01]  /*18180*/  R2UR UR7, R7 ;  /* 0x00000000070772ca */ /* 0x000fe200000e0000 */
[----:B------:R-:W-:Y:S01]  /*18190*/  WARPGROUP.ARRIVE ;  /* 0x00000000000079c5 */ /* 0x000fe20000000000 */
[----:B------:R-:W5:Y:S01]  /*181a0*/  LDL.64 R228, [R1+0x18] ;  /* 0x0000180001e47983 */ /* 0x000f620000100a00 */
[----:B01----:R-:W-:Y:S01]  /*181b0*/  VIADD R8, R6, 0x2 ;  /* 0x0000000206087836 */ /* 0x003fe20000000000 */
[----:B------:R-:W-:-:S02]  /*181c0*/  MOV R9, 0x40000040 ;  /* 0x4000004000097802 */ /* 0x000fc40000000f00 */
[----:B------:R-:W5:Y:S04]  /*181d0*/  LDL.64 R194, [R1+0x10] ;  /* 0x0000100001c27983 */ /* 0x000f680000100a00 */
[----:B------:R-:W5:Y:S01]  /*181e0*/  LDL.64 R192, [R1+0x8] ;  /* 0x0000080001c07983 */ /* 0x000f620000100a00 */
[----:B--2---:R-:W-:Y:S02]  /*181f0*/  R2UR UR4, R20 ;  /* 0x00000000140472ca */ /* 0x004fe400000e0000 */
[----:B------:R-:W-:Y:S02]  /*18200*/  R2UR UR5, R21 ;  /* 0x00000000150572ca */ /* 0x000fe400000e0000 */
[----:B------:R-:W2:Y:S11]  /*18210*/  LDL.64 R20, [R1] ;  /* 0x0000000001147983 */ /* 0x000eb60000100a00 */
[----:B------:R-:W-:Y:S01]  /*18220*/  HGMMA.64x128x16.F32 R24, gdesc[UR4], RZ, !UPT, gsb0 ;  /* 0x01e00000041879f0 */ /* 0x000fe2000c0008ff */
[----:B------:R-:W-:-:S02]  /*18230*/  R2UR UR6, R8 ;  /* 0x00000000080672ca */ /* 0x000fc400000e0000 */
[----:B------:R-:W-:Y:S02]  /*18240*/  R2UR UR7, R9 ;  /* 0x00000000090772ca */ /* 0x000fe400000e0000 */
[----:B---3--:R-:W-:Y:S02]  /*18250*/  R2UR UR4, R232 ;  /* 0x00000000e80472ca */ /* 0x008fe400000e0000 */
[----:B------:R-:W-:Y:S01]  /*18260*/  R2UR UR5, R233 ;  /* 0x00000000e90572ca */ /* 0x000fe200000e0000 */
[----:B------:R-:W-:Y:S02]  /*18270*/  VIADD R8, R6, 0x4 ;  /* 0x0000000406087836 */ /* 0x000fe40000000000 */
[----:B------:R-:W-:Y:S01]  /*18280*/  IMAD.MOV.U32 R9, RZ, RZ, 0x40000040 ;  /* 0x40000040ff097424 */ /* 0x000fe200078e00ff */
[----:B------:R-:W-:Y:S02]  /*18290*/  WARPGROUP.DEPBAR.LE gsb0, 0x0 ;  /* 0x00008000000079c5 */ /* 0x000fe40000010000 */
[----:B------:R-:W-:-:S07]  /*182a0*/  WARPGROUP.ARRIVE ;  /* 0x00000000000079c5 */ /* 0x000fce0000000000 */
[----:B------:R-:W-:Y:S01]  /*182b0*/  HGMMA.64x128x16.F32 R24, gdesc[UR4], R24, gsb0 ;  /* 0x01e00000041879f0 */ /* 0x000fe20008000818 */
[----:B------:R-:W-:Y:S02]  /*182c0*/  R2UR UR6, R8 ;  /* 0x00000000080672ca */ /* 0x000fe400000e0000 */
[----:B------:R-:W-:Y:S02]  /*182d0*/  R2UR UR7, R9 ;  /* 0x00000000090772ca */ /* 0x000fe400000e0000 */
[----:B----4-:R-:W-:Y:S02]  /*182e0*/  R2UR UR4, R230 ;  /* 0x00000000e60472ca */ /* 0x010fe400000e0000 */
        /* <DEDUP_REMOVED lines=152> */
.L_x_2412:
[----:B------:R-:W-:Y:S02]  /*18c70*/  SHF.L.U32 R7, R14, 0x1f, RZ ;  /* 0x0000001f0e077819 */ /* 0x000fe400000006ff */
[----:B------:R-:W-:-:S04]  /*18c80*/  LEA R14, R15, R18, 0x3 ;  /* 0x000000120f0e7211 */ /* 0x000fc800078e18ff */
[----:B------:R0:W1:Y:S01]  /*18c90*/  SYNCS.PHASECHK.TRANS64.TRYWAIT P2, [R14+URZ+0x34850], R7 ;  /* 0x034850070e0075a7 */ /* 0x000062000804017f */
[----:B------:R-:W-:Y:S05]  /*18ca0*/  @!P0 BRA `(.L_x_2413) ;  /* 0x0000000000048947 */ /* 0x000fea0003800000 */
[----:B------:R-:W-:Y:S01]  /*18cb0*/  BPT.TRAP 0x1 ;  /* 0x000000040000795c */ /* 0x000fe20000300000 */
.L_x_2413:
[----:B------:R-:W-:Y:S04]  /*18cc0*/  BSSY B1, `(.L_x_2414) ;  /* 0x0000004000017945 */ /* 0x000fe80003800000 */
[----:B-1----:R-:W-:Y:S05]  /*18cd0*/  @P2 BRA `(.L_x_2415) ;  /* 0x0000000000082947 */ /* 0x002fea0003800000 */
[----:B------:R-:W1:Y:S02]  /*18ce0*/  SYNCS.PHASECHK.TRANS64.TRYWAIT P2, [R14+URZ+0x34850], R7 ;  /* 0x034850070e0075a7 */ /* 0x000e64000804017f */
[----:B-1----:R-:W-:Y:S05]  /*18cf0*/  @!P2 BRA `(.L_x_2416) ;  /* 0x000000bc0018a947 */ /* 0x002fea0003800000 */
.L_x_2415:
[----:B------:R-:W-:Y:S05]  /*18d00*/  BSYNC B1 ;  /* 0x0000000000017941 */ /* 0x000fea0003800000 */
.L_x_2414:
[----:B------:R-:W-:Y:S01]  /*18d10*/  VIADD R2, R18, 0x400 ;  /* 0x0000040012027836 */ /* 0x000fe20000000000 */
[----:B01----:R-:W-:Y:S01]  /*18d20*/  MOV R7, 0x40000040 ;  /* 0x4000004000077802 */ /* 0x003fe20000000f00 */
[----:B------:R-:W-:Y:S01]  /*18d30*/  WARPGROUP.ARRIVE ;  /* 0x00000000000079c5 */ /* 0x000fe20000000000 */
[----:B------:R-:W-:Y:S02]  /*18d40*/  IMAD.MOV.U32 R9, RZ, RZ, 0x40000040 ;  /* 0x40000040ff097424 */ /* 0x000fe400078e00ff */
        /* <DEDUP_REMOVED lines=32> */
[----:B------:R-:W-:Y:S01]  /*18f50*/  HGMMA.64x128x16.F32 R88, R180, gdesc[UR4].tnspB, R88, gsb0 ;  /* 0x41e00004b4587df0 */ /* 0x000fe20008000858 */
[----:B------:R-:W-:Y:S01]  /*18f60*/  R2UR UR6, R8 ;  /* 0x00000000080672ca */ /* 0x000fe200000e0000 */
[----:B------:R-:W-:Y:S01]  /*18f70*/  FMUL.FTZ R46, R48, UR38 ;  /* 0x00000026302e7c20 */ /* 0x000fe20008410000 */
[----:B------:R-:W-:Y:S01]  /*18f80*/  R2UR UR7, R9 ;  /* 0x00000000090772ca */ /* 0x000fe200000e0000 */
[----:B------:R-:W-:Y:S01]  /*18f90*/  FMUL.FTZ R48, R49, UR38 ;  /* 0x0000002631307c20 */ /* 0x000fe20008410000 */
[----:B0-----:R-:W-:Y:S01]  /*18fa0*/  FMNMX.FTZ R9, R0, R11, !PT ;  /* 0x0000000b00097209 */ /* 0x001fe20007810000 */
[----:B------:R-:W-:Y:S01]  /*18fb0*/  FMUL.FTZ R45, R50, UR38 ;  /* 0x00000026322d7c20 */ /* 0x000fe20008410000 */
[----:B------:R-:W-:Y:S01]  /*18fc0*/  IADD3 R8, R6, 0x100, RZ ;  /* 0x0000010006087810 */ /* 0x000fe20007ffe0ff */
[----:B------:R-:W0:Y:S01]  /*18fd0*/  MUFU.TANH R28, R28 ;  /* 0x0000001c001c7308 */ /* 0x000e220000002400 */
[----:B-1----:R-:W-:Y:S01]  /*18fe0*/  FMNMX.FTZ R2, R20, R9, !PT ;  /* 0x0000000914027209 */ /* 0x002fe20007810000 */
[----:B------:R-:W-:-:S02]  /*18ff0*/  IMAD.MOV.U32 R9, RZ, RZ, 0x40000040 ;  /* 0x40000040ff097424 */ /* 0x000fc400078e00ff */
[----:B------:R-:W-:Y:S01]  /*19000*/  FMUL.FTZ R50, R52, UR38 ;  /* 0x0000002634327c20 */ /* 0x000fe20008410000 */
[----:B------:R-:W-:Y:S01]  /*19010*/  FMUL.FTZ R44, R47, UR38 ;  /* 0x000000262f2c7c20 */ /* 0x000fe20008410000 */
[----:B--2---:R-:W-:Y:S01]  /*19020*/  FMNMX.FTZ R39, R21, R2, !PT ;  /* 0x0000000215277209 */ /* 0x004fe20007810000 */
        /* <DEDUP_REMOVED lines=33> */
[C---:B------:R-:W-:Y:S01]  /*19240*/  ISETP.GT.AND P2, PT, R10.reuse, RZ, PT ;  /* 0x000000ff0a00720c */ /* 0x040fe20003f44270 */
[----:B------:R-:W4:Y:S01]  /*19250*/  MUFU.TANH R37, R37 ;  /* 0x0000002500257308 */ /* 0x000f220000002400 */
[----:B------:R-:W-:-:S07]  /*19260*/  VIADD R10, R10, 0xffffffff ;  /* 0xffffffff0a0a7836 */ /* 0x000fce0000000000 */
[----:B------:R-:W5:Y:S08]  /*19270*/  MUFU.TANH R41, R41 ;  /* 0x0000002900297308 */ /* 0x000f700000002400 */
        /* <DEDUP_REMOVED lines=9> */
[----:B------:R-:W5:Y:S01]  /*19310*/  MUFU.TANH R60, R60 ;  /* 0x0000003c003c7308 */ /* 0x000f620000002400 */
[----:B------:R-:W-:-:S02]  /*19320*/  WARPGROUP.DEPBAR.LE gsb0, 0x0 ;  /* 0x00008000000079c5 */ /* 0x000fc40000010000 */
[----:B------:R-:W-:-:S05]  /*19330*/  WARPGROUP.ARRIVE ;  /* 0x00000000000079c5 */ /* 0x000fca0000000000 */
[----:B------:R-:W5:Y:S01]  /*19340*/  MUFU.TANH R61, R61 ;  /* 0x0000003d003d7308 */ /* 0x000f620000002400 */
[----:B------:R-:W-:Y:S01]  /*19350*/  HGMMA.64x128x16.F32 R88, R176, gdesc[UR4].tnspB, R88, gsb0 ;  /* 0x41e00004b0587df0 */ /* 0x000fe20008000858 */
[----:B------:R-:W-:Y:S01]  /*19360*/  R2UR UR6, R8 ;  /* 0x00000000080672ca */ /* 0x000fe200000e0000 */
[----:B------:R-:W-:Y:S01]  /*19370*/  VIADD R8, R6, 0x180 ;  /* 0x0000018006087836 */ /* 0x000fe20000000000 */
[----:B------:R-:W-:-:S04]  /*19380*/  R2UR UR7, R9 ;  /* 0x00000000090772ca */ /* 0x000fc800000e0000 */
[----:B------:R-:W5:Y:S01]  /*19390*/  MUFU.TANH R62, R62 ;  /* 0x0000003e003e7308 */ /* 0x000f620000002400 */
[----:B-1----:R-:W-:-:S04]  /*193a0*/  FMNMX.FTZ R9, R29, R2, !PT ;  /* 0x000000021d097209 */ /* 0x002fc80007810000 */
[----:B--2---:R-:W-:-:S03]  /*193b0*/  FMNMX.FTZ R9, R32, R9, !PT ;  /* 0x0000000920097209 */ /* 0x004fc60007810000 */
[----:B------:R-:W1:Y:S01]  /*193c0*/  MUFU.TANH R64, R64 ;  /* 0x0000004000407308 */ /* 0x000e620000002400 */
[----:B0-----:R-:W-:-:S04]  /*193d0*/  FMNMX.FTZ R9, R34, R9, !PT ;  /* 0x0000000922097209 */ /* 0x001fc80007810000 */
[----:B---3--:R-:W-:-:S03]  /*193e0*/  FMNMX.FTZ R2, R36, R9, !PT ;  /* 0x0000000924027209 */ /* 0x008fc60007810000 */
[----:B------:R-:W0:Y:S01]  /*193f0*/  MUFU.TANH R65, R65 ;  /* 0x0000004100417308 */ /* 0x000e220000002400 */
[----:B----4-:R-:W-:-:S04]  /*19400*/  FMNMX.FTZ R2, R37, R2, !PT ;  /* 0x0000000225027209 */ /* 0x010fc80007810000 */
[----:B-----5:R-:W-:-:S03]  /*19410*/  FMNMX.FTZ R2, R41, R2, !PT ;  /* 0x0000000229027209 */ /* 0x020fc60007810000 */
[----:B------:R-:W2:Y:S01]  /*19420*/  MUFU.TANH R68, R68 ;  /* 0x0000004400447308 */ /* 0x000ea20000002400 */
[----:B------:R-:W-:-:S04]  /*19430*/  FMNMX.FTZ R9, R43, R2, !PT ;  /* 0x000000022b097209 */ /* 0x000fc80007810000 */
[----:B------:R-:W-:-:S03]  /*19440*/  FMNMX.FTZ R9, R46, R9, !PT ;  /* 0x000000092e097209 */ /* 0x000fc60007810000 */
[----:B------:R-:W3:Y:S01]  /*19450*/  MUFU.TANH R69, R69 ;  /* 0x0000004500457308 */ /* 0x000ee20000002400 */
[----:B------:R-:W-:-:S04]  /*19460*/  FMNMX.FTZ R9, R48, R9, !PT ;  /* 0x0000000930097209 */ /* 0x000fc80007810000 */
[----:B------:R-:W-:-:S03]  /*19470*/  FMNMX.FTZ R2, R50, R9, !PT ;  /* 0x0000000932027209 */ /* 0x000fc60007810000 */
[----:B------:R-:W4:Y:S01]  /*19480*/  MUFU.TANH R72, R72 ;  /* 0x0000004800487308 */ /* 0x000f220000002400 */
[----:B------:R-:W-:-:S04]  /*19490*/  FMNMX.FTZ R9, R51, R2, !PT ;  /* 0x0000000233097209 */ /* 0x000fc80007810000 */
[----:B------:R-:W-:-:S03]  /*194a0*/  FMNMX.FTZ R2, R54, R9, !PT ;  /* 0x0000000936027209 */ /* 0x000fc60007810000 */
[----:B------:R-:W5:Y:S01]  /*194b0*/  MUFU.TANH R73, R73 ;  /* 0x0000004900497308 */ /* 0x000f620000002400 */
        /* <DEDUP_REMOVED lines=9> */
[----:B-1----:R-:W-:-:S04]  /*19550*/  FMNMX.FTZ R2, R64, R9, !PT ;  /* 0x0000000940027209 */ /* 0x002fc80007810000 */
[----:B0-----:R-:W-:-:S03]  /*19560*/  FMNMX.FTZ R9, R65, R2, !PT ;  /* 0x0000000241097209 */ /* 0x001fc60007810000 */
[----:B------:R-:W0:Y:S01]  /*19570*/  MUFU.TANH R15, R15 ;  /* 0x0000000f000f7308 */ /* 0x000e220000002400 */
[----:B--2---:R-:W-:Y:S02]  /*19580*/  FMNMX.FTZ R2, R68, R9, !PT ;  /* 0x0000000944027209 */ /* 0x004fe40007810000 */
[----:B------:R-:W-:Y:S02]  /*19590*/  MOV R9, 0x40000040 ;  /* 0x4000004000097802 */ /* 0x000fe40000000f00 */
[----:B---3--:R-:W-:Y:S01]  /*195a0*/  FMNMX.FTZ R39, R69, R2, !PT ;  /* 0x0000000245277209 */ /* 0x008fe20007810000 */
[----:B------:R-:W-:Y:S01]  /*195b0*/  FMUL.FTZ R2, R63, UR38 ;  /* 0x000000263f027c20 */ /* 0x000fe20008410000 */
[----:B------:R-:W-:Y:S01]  /*195c0*/  FMUL.FTZ R63, R66, UR38 ;  /* 0x00000026423f7c20 */ /* 0x000fe20008410000 */
[----:B------:R-:W1:Y:S01]  /*195d0*/  MUFU.TANH R7, R7 ;  /* 0x0000000700077308 */ /* 0x000e620000002400 */
[----:B----4-:R-:W-:Y:S01]  /*195e0*/  FMNMX.FTZ R38, R72, R39, !PT ;  /* 0x0000002748267209 */ /* 0x010fe20007810000 */
[----:B------:R-:W-:Y:S01]  /*195f0*/  FMUL.FTZ R66, R67, UR38 ;  /* 0x0000002643427c20 */ /* 0x000fe20008410000 */
[----:B------:R-:W-:Y:S01]  /*19600*/  MOV R39, 0x40000040 ;  /* 0x4000004000277802 */ /* 0x000fe20000000f00 */
        /* <DEDUP_REMOVED lines=8> */
[----:B------:R-:W-:-:S04]  /*19690*/  FMUL.FTZ R82, R86, UR38 ;  /* 0x0000002656527c20 */ /* 0x000fc80008410000 */
[----:B------:R-:W3:Y:S08]  /*196a0*/  MUFU.TANH R25, R25 ;  /* 0x0000001900197308 */ /* 0x000ef00000002400 */
[----:B------:R-:W4:Y:S08]  /*196b0*/  MUFU.TANH R27, R27 ;  /* 0x0000001b001b7308 */ /* 0x000f300000002400 */
[----:B------:R-:W4:Y:S08]  /*196c0*/  MUFU.TANH R30, R30 ;  /* 0x0000001e001e7308 */ /* 0x000f300000002400 */
[----:B------:R-:W4:Y:S08]  /*196d0*/  MUFU.TANH R31, R31 ;  /* 0x0000001f001f7308 */ /* 0x000f300000002400 */
[----:B------:R-:W4:Y:S01]  /*196e0*/  MUFU.TANH R33, R33 ;  /* 0x0000002100217308 */ /* 0x000f220000002400 */
[----:B------:R-:W-:-:S02]  /*196f0*/  WARPGROUP.DEPBAR.LE gsb0, 0x0 ;  /* 0x00008000000079c5 */ /* 0x000fc40000010000 */
[----:B------:R-:W-:-:S05]  /*19700*/  WARPGROUP.ARRIVE ;  /* 0x00000000000079c5 */ /* 0x000fca0000000000 */
[----:B------:R-:W4:Y:S01]  /*19710*/  MUFU.TANH R35, R35 ;  /* 0x0000002300237308 */ /* 0x000f220000002400 */
[----:B------:R-:W-:Y:S01]  /*19720*/  HGMMA.64x128x16.F32 R88, R172, gdesc[UR4].tnspB, R88, gsb0 ;  /* 0x41e00004ac587df0 */ /* 0x000fe20008000858 */
[----:B------:R-:W-:Y:S02]  /*19730*/  R2UR UR6, R8 ;  /* 0x00000000080672ca */ /* 0x000fe400000e0000 */
[----:B------:R-:W-:Y:S02]  /*19740*/  R2UR UR7, R9 ;  /* 0x00000000090772ca */ /* 0x000fe400000e0000 */
[----:B-----5:R-:W-:Y:S02]  /*19750*/  FMNMX.FTZ R9, R73, R38, !PT ;  /* 0x0000002649097209 */ /* 0x020fe40007810000 */
[----:B------:R-:W5:Y:S02]  /*19760*/  MUFU.TANH R40, R40 ;  /* 0x0000002800287308 */ /* 0x000f640000002400 */
[----:B------:R-:W-:-:S04]  /*19770*/  FMNMX.FTZ R38, R76, R9, !PT ;  /* 0x000000094c267209 */ /* 0x000fc80007810000 */
[----:B------:R-:W-:Y:S02]  /*19780*/  FMNMX.FTZ R9, R77, R38, !PT ;  /* 0x000000264d097209 */ /* 0x000fe40007810000 */
[----:B------:R-:W5:Y:S02]  /*19790*/  MUFU.TANH R42, R42 ;  /* 0x0000002a002a7308 */ /* 0x000f640000002400 */
[----:B------:R-:W-:-:S05]  /*197a0*/  FMNMX.FTZ R9, R80, R9, !PT ;  /* 0x0000000950097209 */ /* 0x000fca0007810000 */
[----:B------:R-:W0:Y:S01]  /*197b0*/  SHFL.BFLY PT, R38, R9, 0x2, 0x1f ;  /* 0x0c401f0009267f89 */ /* 0x000e2200000e0000 */
[----:B------:R-:W5:Y:S08]  /*197c0*/  MUFU.TANH R44, R44 ;  /* 0x0000002c002c7308 */ /* 0x000f700000002400 */
[----:B------:R-:W5:Y:S08]  /*197d0*/  MUFU.TANH R45, R45 ;  /* 0x0000002d002d7308 */ /* 0x000f700000002400 */
[----:B------:R-:W5:Y:S01]  /*197e0*/  MUFU.TANH R47, R47 ;  /* 0x0000002f002f7308 */ /* 0x000f620000002400 */
[----:B0-----:R-:W-:-:S07]  /*197f0*/  FMNMX.FTZ R38, R9, R38, !PT ;  /* 0x0000002609267209 */ /* 0x001fce0007810000 */
[----:B------:R-:W0:Y:S01]  /*19800*/  MUFU.TANH R49, R49 ;  /* 0x0000003100317308 */ /* 0x000e220000002400 */
[----:B------:R-:W1:Y:S07]  /*19810*/  SHFL.BFLY PT, R9, R38, 0x1, 0x1f ;  /* 0x0c201f0026097f89 */ /* 0x000e6e00000e0000 */
[----:B------:R-:W0:Y:S08]  /*19820*/  MUFU.TANH R52, R52 ;  /* 0x0000003400347308 */ /* 0x000e300000002400 */
[----:B------:R-:W0:Y:S08]  /*19830*/  MUFU.TANH R53, R53 ;  /* 0x0000003500357308 */ /* 0x000e300000002400 */
[----:B------:R-:W0:Y:S01]  /*19840*/  MUFU.TANH R56, R56 ;  /* 0x0000003800387308 */ /* 0x000e220000002400 */
[----:B-1----:R-:W-:Y:S01]  /*19850*/  FMNMX.FTZ R194, R38, R9, !PT ;  /* 0x0000000926c27209 */ /* 0x002fe20007810000 */
[----:B------:R-:W-:-:S02]  /*19860*/  VIADD R38, R6, 0x200 ;  /* 0x0000020006267836 */ /* 0x000fc40000000000 */
[----:B------:R-:W-:-:S04]  /*19870*/  IMAD.U32 R9, RZ, RZ, UR42 ;  /* 0x0000002aff097e24 */ /* 0x000fc8000f8e00ff */
[----:B------:R-:W1:Y:S01]  /*19880*/  MUFU.TANH R58, R58 ;  /* 0x0000003a003a7308 */ /* 0x000e620000002400 */
[----:B------:R-:W-:-:S04]  /*19890*/  FMUL.FTZ R84, R194, R9 ;  /* 0x00000009c2547220 */ /* 0x000fc80000410000 */
[-CC-:B------:R-:W-:Y:S01]  /*198a0*/  FFMA.FTZ R180, R0, R9.reuse, -R84.reuse ;  /* 0x0000000900b47223 */ /* 0x180fe20000010854 */
[----:B------:R-:W-:Y:S01]  /*198b0*/  FMNMX.FTZ R0, R15, R12, !PT ;  /* 0x0000000c0f007209 */ /* 0x000fe20007810000 */
[-CC-:B------:R-:W-:Y:S01]  /*198c0*/  FFMA.FTZ R182, R21, R9.reuse, -R84.reuse ;  /* 0x0000000915b67223 */ /* 0x180fe20000010854 */
[----:B------:R3:W1:Y:S01]  /*198d0*/  MUFU.TANH R8, R2 ;  /* 0x0000000200087308 */ /* 0x0006620000002400 */
[-CC-:B------:R-:W-:Y:S01]  /*198e0*/  FFMA.FTZ R176, R28, R9.reuse, -R84.reuse ;  /* 0x000000091cb07223 */ /* 0x180fe20000010854 */
[----:B------:R-:W-:Y:S01]  /*198f0*/  FMNMX.FTZ R21, R7, R0, !PT ;  /* 0x0000000007157209 */ /* 0x000fe20007810000 */
[-CC-:B------:R-:W-:Y:S01]  /*19900*/  FFMA.FTZ R178, R32, R9.reuse, -R84.reuse ;  /* 0x0000000920b27223 */ /* 0x180fe20000010854 */
[----:B------:R-:W-:Y:S01]  /*19910*/  IADD3 R28, R6, 0x300, RZ ;  /* 0x00000300061c7810 */ /* 0x000fe20007ffe0ff */
[--C-:B------:R-:W-:Y:S01]  /*19920*/  FFMA.FTZ R32, R43, R9, -R84.reuse ;  /* 0x000000092b207223 */ /* 0x100fe20000010854 */
[----:B--2---:R-:W-:Y:S01]  /*19930*/  FMNMX.FTZ R0, R24, R21, !PT ;  /* 0x0000001518007209 */ /* 0x004fe20007810000 */
[-CC-:B------:R-:W-:Y:S01]  /*19940*/  FFMA.FTZ R26, R26, R9.reuse, -R84.reuse ;  /* 0x000000091a1a7223 */ /* 0x180fe20000010854 */
[----:B------:R-:W2:Y:S01]  /*19950*/  MUFU.TANH R63, R63 ;  /* 0x0000003f003f7308 */ /* 0x000ea20000002400 */
[----:B---3--:R-:W-:Y:S01]  /*19960*/  FADD.FTZ R2, -R194, R11 ;  /* 0x0000000bc2027221 */ /* 0x008fe20000010100 */
[----:B------:R-:W-:Y:S01]  /*19970*/  FMNMX.FTZ R0, R25, R0, !PT ;  /* 0x0000000019007209 */ /* 0x000fe20007810000 */
[----:B------:R-:W-:Y:S01]  /*19980*/  FFMA.FTZ R11, R20, R9, -R84 ;  /* 0x00000009140b7223 */ /* 0x000fe20000010854 */
[----:B------:R-:W-:-:S02]  /*19990*/  VIADD R20, R6, 0x280 ;  /* 0x0000028006147836 */ /* 0x000fc40000000000 */
[-C--:B------:R-:W-:Y:S01]  /*199a0*/  FMUL.FTZ R2, R2, R9.reuse ;  /* 0x0000000902027220 */ /* 0x080fe20000410000 */
[----:B----4-:R-:W-:Y:S01]  /*199b0*/  FMNMX.FTZ R21, R27, R0, !PT ;  /* 0x000000001b157209 */ /* 0x010fe20007810000 */
[----:B------:R-:W-:Y:S01]  /*199c0*/  VIADD R6, R6, 0x380 ;  /* 0x0000038006067836 */ /* 0x000fe20000000000 */
[----:B------:R-:W3:Y:S01]  /*199d0*/  MUFU.TANH R66, R66 ;  /* 0x0000004200427308 */ /* 0x000ee20000002400 */
[--C-:B------:R-:W-:Y:S01]  /*199e0*/  FFMA.FTZ R43, R64, R9, -R84.reuse ;  /* 0x00000009402b7223 */ /* 0x100fe20000010854 */
[----:B------:R-:W-:Y:S01]  /*199f0*/  FMNMX.FTZ R0, R30, R21, !PT ;  /* 0x000000151e007209 */ /* 0x000fe20007810000 */
[----:B------:R-:W-:-:S03]  /*19a00*/  FFMA.FTZ R80, R80, R9, -R84 ;  /* 0x0000000950507223 */ /* 0x000fc60000010854 */
[----:B------:R-:W-:Y:S02]  /*19a10*/  FMNMX.FTZ R0, R31, R0, !PT ;  /* 0x000000001f007209 */ /* 0x000fe40007810000 */
[----:B------:R-:W4:Y:S02]  /*19a20*/  MUFU.TANH R67, R67 ;  /* 0x0000004300437308 */ /* 0x000f240000002400 */
[----:B------:R-:W-:-:S04]  /*19a30*/  FMNMX.FTZ R0, R33, R0, !PT ;  /* 0x0000000021007209 */ /* 0x000fc80007810000 */
[----:B------:R-:W-:Y:S02]  /*19a40*/  FMNMX.FTZ R21, R35, R0, !PT ;  /* 0x0000000023157209 */ /* 0x000fe40007810000 */
[----:B------:R-:W4:Y:S02]  /*19a50*/  MUFU.TANH R70, R70 ;  /* 0x0000004600467308 */ /* 0x000f240000002400 */
[----:B-----5:R-:W-:-:S04]  /*19a60*/  FMNMX.FTZ R21, R40, R21, !PT ;  /* 0x0000001528157209 */ /* 0x020fc80007810000 */
[----:B------:R-:W-:Y:S02]  /*19a70*/  FMNMX.FTZ R21, R42, R21, !PT ;  /* 0x000000152a157209 */ /* 0x000fe40007810000 */
[----:B------:R-:W-:Y:S02]  /*19a80*/  MUFU.TANH R71, R71 ;  /* 0x0000004700477308 */ /* 0x000fe40000002400 */
[----:B------:R-:W-:-:S04]  /*19a90*/  FMNMX.FTZ R0, R44, R21, !PT ;  /* 0x000000152c007209 */ /* 0x000fc80007810000 */
[----:B------:R-:W-:Y:S02]  /*19aa0*/  FMNMX.FTZ R0, R45, R0, !PT ;  /* 0x000000002d007209 */ /* 0x000fe40007810000 */
[----:B------:R-:W-:Y:S02]  /*19ab0*/  MUFU.TANH R74, R74 ;  /* 0x0000004a004a7308 */ /* 0x000fe40000002400 */
[----:B------:R-:W-:Y:S01]  /*19ac0*/  FMNMX.FTZ R0, R47, R0, !PT ;  /* 0x000000002f007209 */ /* 0x000fe20007810000 */
[----:B------:R-:W-:Y:S02]  /*19ad0*/  WARPGROUP.DEPBAR.LE gsb0, 0x0 ;  /* 0x00008000000079c5 */ /* 0x000fe40000010000 */
[----:B------:R-:W-:Y:S01]  /*19ae0*/  WARPGROUP.ARRIVE ;  /* 0x00000000000079c5 */ /* 0x000fe20000000000 */
[----:B0-----:R-:W-:Y:S02]  /*19af0*/  FMNMX.FTZ R21, R49, R0, !PT ;  /* 0x0000000031157209 */ /* 0x001fe40007810000 */
[----:B------:R-:W-:Y:S01]  /*19b00*/  MUFU.TANH R75, R75 ;  /* 0x0000004b004b7308 */ /* 0x000fe20000002400 */
[-CC-:B------:R-:W-:Y:S01]  /*19b10*/  FFMA.FTZ R172, R36, R9.reuse, -R84.reuse ;  /* 0x0000000924ac7223 */ /* 0x180fe20000010854 */
[--C-:B------:R-:W-:Y:S01]  /*19b20*/  FFMA.FTZ R174, R41, R9, -R84.reuse ;  /* 0x0000000929ae7223 */ /* 0x100fe20000010854 */
[----:B------:R-:W-:Y:S01]  /*19b30*/  FMNMX.FTZ R0, R52, R21, !PT ;  /* 0x0000001534007209 */ /* 0x000fe20007810000 */
[----:B------:R-:W-:Y:S01]  /*19b40*/  HGMMA.64x128x16.F32 R88, R168, gdesc[UR4].tnspB, R88, gsb0 ;  /* 0x41e00004a8587df0 */ /* 0x000fe20008000858 */
[----:B------:R-:W-:Y:S01]  /*19b50*/  R2UR UR6, R38 ;  /* 0x00000000260672ca */ /* 0x000fe200000e0000 */
[-CC-:B------:R-:W-:Y:S01]  /*19b60*/  FFMA.FTZ R38, R29, R9.reuse, -R84.reuse ;  /* 0x000000091d267223 */ /* 0x180fe20000010854 */
[----:B------:R-:W-:Y:S01]  /*19b70*/  R2UR UR7, R39 ;  /* 0x00000000270772ca */ /* 0x000fe200000e0000 */
[----:B------:R-:W-:Y:S01]  /*19b80*/  MUFU.TANH R78, R78 ;  /* 0x0000004e004e7308 */ /* 0x000fe20000002400 */
[----:B------:R-:W-:Y:S01]  /*19b90*/  FMNMX.FTZ R21, R53, R0, !PT ;  /* 0x0000000035157209 */ /* 0x000fe20007810000 */
[-CC-:B------:R-:W-:Y:S01]  /*19ba0*/  FFMA.FTZ R39, R34, R9.reuse, -R84.reuse ;  /* 0x0000000922277223 */ /* 0x180fe20000010854 */
[-CC-:B------:R-:W-:Y:S01]  /*19bb0*/  FFMA.FTZ R34, R37, R9.reuse, -R84.reuse ;  /* 0x0000000925227223 */ /* 0x180fe20000010854 */
[--C-:B------:R-:W-:Y:S01]  /*19bc0*/  FFMA.FTZ R36, R48, R9, -R84.reuse ;  /* 0x0000000930247223 */ /* 0x100fe20000010854 */
[----:B------:R-:W-:Y:S01]  /*19bd0*/  FMNMX.FTZ R21, R56, R21, !PT ;  /* 0x0000001538157209 */ /* 0x000fe20007810000 */
[-CC-:B------:R-:W-:Y:S01]  /*19be0*/  FFMA.FTZ R41, R55, R9.reuse, -R84.reuse ;  /* 0x0000000937297223 */ /* 0x180fe20000010854 */
[--C-:B------:R-:W-:Y:S01]  /*19bf0*/  FFMA.FTZ R48, R61, R9, -R84.reuse ;  /* 0x000000093d307223 */ /* 0x100fe20000010854 */
[----:B------:R-:W-:Y:S01]  /*19c00*/  MUFU.TANH R79, R79 ;  /* 0x0000004f004f7308 */ /* 0x000fe20000002400 */
[----:B-1----:R-:W-:Y:S01]  /*19c10*/  FMNMX.FTZ R21, R58, R21, !PT ;  /* 0x000000153a157209 */ /* 0x002fe20007810000 */
[-CC-:B------:R-:W-:Y:S01]  /*19c20*/  FFMA.FTZ R37, R65, R9.reuse, -R84.reuse ;  /* 0x0000000941257223 */ /* 0x180fe20000010854 */
[----:B------:R-:W-:-:S02]  /*19c30*/  FFMA.FTZ R55, R73, R9, -R84 ;  /* 0x0000000949377223 */ /* 0x000fc40000010854 */
[----:B------:R-:W-:-:S03]  /*19c40*/  FMNMX.FTZ R0, R8, R21, !PT ;  /* 0x0000001508007209 */ /* 0x000fc60007810000 */
[----:B------:R-:W-:Y:S01]  /*19c50*/  MUFU.TANH R81, R81 ;  /* 0x0000005100517308 */ /* 0x000fe20000002400 */
[----:B--2---:R-:W-:-:S04]  /*19c60*/  FMNMX.FTZ R21, R63, R0, !PT ;  /* 0x000000003f157209 */ /* 0x004fc80007810000 */
[----:B---3--:R-:W-:Y:S01]  /*19c70*/  FMNMX.FTZ R0, R66, R21, !PT ;  /* 0x0000001542007209 */ /* 0x008fe20007810000 */
[----:B------:R-:W-:Y:S02]  /*19c80*/  IMAD.MOV.U32 R21, RZ, RZ, 0x40000040 ;  /* 0x40000040ff157424 */ /* 0x000fe400078e00ff */
[----:B------:R-:W-:Y:S01]  /*19c90*/  MUFU.TANH R82, R82 ;  /* 0x0000005200527308 */ /* 0x000fe20000002400 */
[----:B----4-:R-:W-:-:S04]  /*19ca0*/  FMNMX.FTZ R29, R67, R0, !PT ;  /* 0x00000000431d7209 */ /* 0x010fc80007810000 */
[----:B------:R-:W-:Y:S01]  /*19cb0*/  FMNMX.FTZ R0, R70, R29, !PT ;  /* 0x0000001d46007209 */ /* 0x000fe20007810000 */
[----:B------:R-:W-:Y:S02]  /*19cc0*/  IMAD.MOV.U32 R29, RZ, RZ, 0x40000040 ;  /* 0x40000040ff1d7424 */ /* 0x000fe400078e00ff */
[----:B------:R-:W-:Y:S08]  /*19cd0*/  MUFU.TANH R83, R83 ;  /* 0x0000005300537308 */ /* 0x000ff00000002400 */
[----:B------:R-:W-:Y:S08]  /*19ce0*/  MUFU.EX2 R2, R2 ;  /* 0x0000000200027308 */ /* 0x000ff00000000800 */
[----:B------:R-:W0:Y:S08]  /*19cf0*/  MUFU.EX2 R180, R180 ;  /* 0x000000b400b47308 */ /* 0x000e300000000800 */
[----:B------:R-:W1:Y:S08]  /*19d00*/  MUFU.EX2 R11, R11 ;  /* 0x0000000b000b7308 */ /* 0x000e700000000800 */
[----:B------:R-:W-:Y:S01]  /*19d10*/  MUFU.EX2 R182, R182 ;  /* 0x000000b600b67308 */ /* 0x000fe20000000800 */
[----:B0-----:R-:W-:-:S07]  /*19d20*/  FFMA.FTZ R4, R2, R4, R180 ;  /* 0x0000000402047223 */ /* 0x001fce00000100b4 */
        /* <DEDUP_REMOVED lines=14> */
[-CC-:B------:R-:W-:Y:S02]  /*19e10*/  FFMA.FTZ R170, R50, R9.reuse, -R84.reuse ;  /* 0x0000000932aa7223 */ /* 0x180fe40000010854 */
[----:B------:R-:W-:Y:S01]  /*19e20*/  MUFU.EX2 R36, R36 ;  /* 0x0000002400247308 */ /* 0x000fe20000000800 */
[-CC-:B------:R-:W-:Y:S01]  /*19e30*/  FFMA.FTZ R50, R59, R9.reuse, -R84.reuse ;  /* 0x000000093b327223 */ /* 0x180fe20000010854 */
[----:B------:R-:W-:Y:S01]  /*19e40*/  HGMMA.64x128x16.F32 R88, R164, gdesc[UR4].tnspB, R88, gsb0 ;  /* 0x41e00004a4587df0 */ /* 0x000fe20008000858 */
[----:B------:R-:W-:Y:S01]  /*19e50*/  R2UR UR6, R20 ;  /* 0x00000000140672ca */ /* 0x000fe200000e0000 */
[-CC-:B------:R-:W-:Y:S01]  /*19e60*/  FFMA.FTZ R20, R51, R9.reuse, -R84.reuse ;  /* 0x0000000933147223 */ /* 0x180fe20000010854 */
[----:B------:R-:W-:Y:S01]  /*19e70*/  R2UR UR7, R21 ;  /* 0x00000000150772ca */ /* 0x000fe200000e0000 */
[-CC-:B------:R-:W-:Y:S01]  /*19e80*/  FFMA.FTZ R51, R69, R9.reuse, -R84.reuse ;  /* 0x0000000945337223 */ /* 0x180fe20000010854 */
        /* <DEDUP_REMOVED lines=23> */
[----:B0-----:R-:W-:-:S07]  /*1a000*/  FMNMX.FTZ R21, R21, R0, !PT ;  /* 0x0000000015157209 */ /* 0x001fce0007810000 */
[----:B------:R-:W-:Y:S01]  /*1a010*/  MUFU.EX2 R59, R59 ;  /* 0x0000003b003b7308 */ /* 0x000fe20000000800 */
[----:B------:R-:W-:-:S04]  /*1a020*/  FADD.FTZ R0, -R21, R12 ;  /* 0x0000000c15007221 */ /* 0x000fc80000010100 */
[----:B------:R-:W-:-:S03]  /*1a030*/  FMUL.FTZ R0, R0, R9 ;  /* 0x0000000900007220 */ /* 0x000fc60000410000 */
[----:B------:R-:W-:Y:S08]  /*1a040*/  MUFU.EX2 R12, R80 ;  /* 0x00000050000c7308 */ /* 0x000ff00000000800 */
[----:B------:R-:W-:Y:S01]  /*1a050*/  MUFU.EX2 R0, R0 ;  /* 0x0000000000007308 */ /* 0x000fe20000000800 */
[----:B------:R-:W-:Y:S02]  /*1a060*/  WARPGROUP.DEPBAR.LE gsb0, 0x0 ;  /* 0x00008000000079c5 */ /* 0x000fe40000010000 */
[----:B------:R-:W-:Y:S01]  /*1a070*/  WARPGROUP.ARRIVE ;  /* 0x00000000000079c5 */ /* 0x000fe20000000000 */
[-CC-:B------:R-:W-:Y:S01]  /*1a080*/  FFMA.FTZ R164, R54, R9.reuse, -R84.reuse ;  /* 0x0000000936a47223 */ /* 0x180fe20000010854 */
[-CC-:B------:R-:W-:Y:S01]  /*1a090*/  FFMA.FTZ R166, R57, R9.reuse, -R84.reuse ;  /* 0x0000000939a67223 */ /* 0x180fe20000010854 */
[-CC-:B------:R-:W-:Y:S01]  /*1a0a0*/  FFMA.FTZ R54, R72, R9.reuse, -R84.reuse ;  /* 0x0000000948367223 */ /* 0x180fe20000010854 */
[----:B------:R-:W-:-:S02]  /*1a0b0*/  FFMA.FTZ R57, R76, R9, -R84 ;  /* 0x000000094c397223 */ /* 0x000fc40000010854 */
[----:B------:R-:W-:Y:S01]  /*1a0c0*/  HGMMA.64x128x16.F32 R88, R160, gdesc[UR4].tnspB, R88, gsb0 ;  /* 0x41e00004a0587df0 */ /* 0x000fe20008000858 */
[----:B------:R-:W-:Y:S01]  /*1a0d0*/  R2UR UR6, R28 ;  /* 0x000000001c0672ca */ /* 0x000fe200000e0000 */
[-C--:B------:R-:W-:Y:S01]  /*1a0e0*/  FMUL.FTZ R28, R21, R9.reuse ;  /* 0x00000009151c7220 */ /* 0x080fe20000410000 */
[----:B------:R-:W-:Y:S01]  /*1a0f0*/  R2UR UR7, R29 ;  /* 0x000000001d0772ca */ /* 0x000fe200000e0000 */
[----:B------:R-:W-:Y:S02]  /*1a100*/  MUFU.EX2 R164, R164 ;  /* 0x000000a400a47308 */ /* 0x000fe40000000800 */
[-CC-:B------:R-:W-:Y:S01]  /*1a110*/  FFMA.FTZ R181, R15, R9.reuse, -R28.reuse ;  /* 0x000000090fb57223 */ /* 0x180fe2000001081c */
[-CC-:B------:R-:W-:Y:S01]  /*1a120*/  FFMA.FTZ R183, R24, R9.reuse, -R28.reuse ;  /* 0x0000000918b77223 */ /* 0x180fe2000001081c */
        /* <DEDUP_REMOVED lines=19> */
[--C-:B------:R-:W-:Y:S01]  /*1a260*/  FFMA.FTZ R79, R79, R9, -R28.reuse ;  /* 0x000000094f4f7223 */ /* 0x100fe2000001081c */
[----:B------:R-:W-:Y:S01]  /*1a270*/  MUFU.EX2 R64, R64 ;  /* 0x0000004000407308 */ /* 0x000fe20000000800 */
[----:B0-----:R-:W-:Y:S01]  /*1a280*/  FFMA.FTZ R3, R0, R3, R181 ;  /* 0x0000000300037223 */ /* 0x001fe200000100b5 */
[-CC-:B------:R-:W-:Y:S01]  /*1a290*/  FFMA.FTZ R81, R81, R9.reuse, -R28.reuse ;  /* 0x0000000951517223 */ /* 0x180fe2000001081c */
[----:B------:R-:W-:Y:S01]  /*1a2a0*/  FFMA.FTZ R82, R82, R9, -R28 ;  /* 0x0000000952527223 */ /* 0x000fe2000001081c */
[----:B------:R-:W-:-:S04]  /*1a2b0*/  MOV R15, R185 ;  /* 0x000000b9000f7202 */ /* 0x000fc80000000f00 */
        /* <DEDUP_REMOVED lines=17> */
[-C--:B------:R-:W-:Y:S01]  /*1a3d0*/  FFMA.FTZ R60, R7, R9.reuse, -R28 ;  /* 0x00000009073c7223 */ /* 0x080fe2000001081c */
[----:B------:R-:W-:Y:S01]  /*1a3e0*/  MOV R7, 0x40000040 ;  /* 0x4000004000077802 */ /* 0x000fe20000000f00 */
[-C--:B------:R-:W-:Y:S01]  /*1a3f0*/  FFMA.FTZ R162, R62, R9.reuse, -R84 ;  /* 0x000000093ea27223 */ /* 0x080fe20000010854 */
[----:B------:R-:W-:Y:S01]  /*1a400*/  FFMA.FTZ R62, R33, R9, -R28 ;  /* 0x00000009213e7223 */ /* 0x000fe2000001081c */
[----:B------:R-:W-:Y:S01]  /*1a410*/  HGMMA.64x128x16.F32 R88, R156, gdesc[UR4].tnspB, R88, gsb0 ;  /* 0x41e000049c587df0 */ /* 0x000fe20008000858 */
[----:B------:R-:W-:Y:S01]  /*1a420*/  R2UR UR6, R6 ;  /* 0x00000000060672ca */ /* 0x000fe200000e0000 */
[----:B------:R-:W0:Y:S01]  /*1a430*/  MUFU.EX2 R60, R60 ;  /* 0x0000003c003c7308 */ /* 0x000e220000000800 */
[----:B------:R-:W-:Y:S01]  /*1a440*/  R2UR UR7, R7 ;  /* 0x00000000070772ca */ /* 0x000fe200000e0000 */
[----:B------:R-:W-:-:S02]  /*1a450*/  @!P1 IMAD R6, R13, 0x8, R18 ;  /* 0x000000080d069824 */ /* 0x000fc400078e0212 */
[-CC-:B------:R-:W-:Y:S01]  /*1a460*/  FFMA.FTZ R161, R63, R9.reuse, -R28.reuse ;  /* 0x000000093fa17223 */ /* 0x180fe2000001081c */
[----:B------:R-:W-:Y:S01]  /*1a470*/  FFMA.FTZ R163, R67, R9, -R28 ;  /* 0x0000000943a37223 */ /* 0x000fe2000001081c */
[----:B------:R-:W-:Y:S02]  /*1a480*/  @!P1 VIADD R6, R6, 0x34840 ;  /* 0x0003484006069836 */ /* 0x000fe40000000000 */
[----:B------:R-:W-:Y:S03]  /*1a490*/  MUFU.EX2 R62, R62 ;  /* 0x0000003e003e7308 */ /* 0x000fe60000000800 */
[----:B------:R-:W-:-:S05]  /*1a4a0*/  @!P1 PRMT R7, RZ, 0x654, R6 ;  /* 0x00000654ff079816 */ /* 0x000fca0000000006 */
[----:B------:R-:W-:Y:S01]  /*1a4b0*/  MUFU.EX2 R6, R56 ;  /* 0x0000003800067308 */ /* 0x000fe20000000800 */
[----:B0-----:R-:W-:-:S07]  /*1a4c0*/  F2FP.F16.F32.PACK_AB R181, R60, R181 ;  /* 0x000000b53cb5723e */ /* 0x001fce00000000ff */
[----:B------:R-:W-:Y:S08]  /*1a4d0*/  MUFU.EX2 R160, R160 ;  /* 0x000000a000a07308 */ /* 0x000ff00000000800 */
[----:B------:R-:W-:Y:S08]  /*1a4e0*/  MUFU.EX2 R161, R161 ;  /* 0x000000a100a17308 */ /* 0x000ff00000000800 */
[----:B------:R-:W-:Y:S08]  /*1a4f0*/  MUFU.EX2 R162, R162 ;  /* 0x000000a200a27308 */ /* 0x000ff00000000800 */
[----:B------:R-:W-:Y:S08]  /*1a500*/  MUFU.EX2 R163, R163 ;  /* 0x000000a300a37308 */ /* 0x000ff00000000800 */
[----:B------:R-:W0:Y:S08]  /*1a510*/  MUFU.EX2 R54, R54 ;  /* 0x0000003600367308 */ /* 0x000e300000000800 */
[----:B------:R-:W-:Y:S08]  /*1a520*/  MUFU.EX2 R78, R78 ;  /* 0x0000004e004e7308 */ /* 0x000ff00000000800 */
[----:B------:R-:W-:Y:S08]  /*1a530*/  MUFU.EX2 R79, R79 ;  /* 0x0000004f004f7308 */ /* 0x000ff00000000800 */
[----:B------:R-:W1:Y:S08]  /*1a540*/  MUFU.EX2 R57, R57 ;  /* 0x0000003900397308 */ /* 0x000e700000000800 */
[----:B------:R-:W2:Y:S01]  /*1a550*/  MUFU.EX2 R81, R81 ;  /* 0x0000005100517308 */ /* 0x000ea20000000800 */
[----:B------:R-:W-:-:S02]  /*1a560*/  WARPGROUP.DEPBAR.LE gsb0, 0x0 ;  /* 0x00008000000079c5 */ /* 0x000fc40000010000 */
[----:B------:R-:W-:Y:S01]  /*1a570*/  WARPGROUP.ARRIVE ;  /* 0x00000000000079c5 */ /* 0x000fe20000000000 */
[-CC-:B------:R-:W-:Y:S01]  /*1a580*/  FFMA.FTZ R157, R71, R9.reuse, -R28.reuse ;  /* 0x00000009479d7223 */ /* 0x180fe2000001081c */
[----:B------:R-:W-:Y:S01]  /*1a590*/  FFMA.FTZ R159, R75, R9, -R28 ;  /* 0x000000094b9f7223 */ /* 0x000fe2000001081c */
[----:B------:R-:W-:Y:S02]  /*1a5a0*/  F2FP.F16.F32.PACK_AB R156, R46, R37 ;  /* 0x000000252e9c723e */ /* 0x000fe400000000ff */
[----:B0-----:R-:W-:Y:S01]  /*1a5b0*/  F2FP.F16.F32.PACK_AB R158, R54, R51 ;  /* 0x00000033369e723e */ /* 0x001fe200000000ff */
[----:B------:R-:W-:Y:S01]  /*1a5c0*/  HGMMA.64x128x16.F32 R88, R152, gdesc[UR4].tnspB, R88, gsb0 ;  /* 0x41e0000498587df0 */ /* 0x000fe20008000858 */
[----:B------:R-:W-:Y:S08]  /*1a5d0*/  MUFU.EX2 R157, R157 ;  /* 0x0000009d009d7308 */ /* 0x000ff00000000800 */
[----:B------:R-:W-:Y:S01]  /*1a5e0*/  MUFU.EX2 R159, R159 ;  /* 0x0000009f009f7308 */ /* 0x000fe20000000800 */
[----:B------:R-:W-:-:S02]  /*1a5f0*/  WARPGROUP.DEPBAR.LE gsb0, 0x0 ;  /* 0x00008000000079c5 */ /* 0x000fc40000010000 */
[----:B------:R0:W-:Y:S05]  /*1a600*/  @!P1 SYNCS.ARRIVE.TRANS64.RED.A1T0 RZ, [R7+URZ], RZ ;  /* 0x000000ff07ff99a7 */ /* 0x0001ea000810043f */
[----:B------:R-:W-:Y:S01]  /*1a610*/  MUFU.EX2 R155, R82 ;  /* 0x00000052009b7308 */ /* 0x000fe20000000800 */
[----:B------:R-:W-:Y:S02]  /*1a620*/  F2FP.F16.F32.PACK_AB R154, R12, R59 ;  /* 0x0000003b0c9a723e */ /* 0x000fe400000000ff */
[----:B-1----:R-:W-:Y:S02]  /*1a630*/  F2FP.F16.F32.PACK_AB R152, R57, R55 ;  /* 0x000000373998723e */ /* 0x002fe400000000ff */
[----:B--2---:R-:W-:Y:S01]  /*1a640*/  F2FP.F16.F32.PACK_AB R153, R81, R79 ;  /* 0x0000004f5199723e */ /* 0x004fe200000000ff */
[----:B0-----:R-:W-:Y:S01]  /*1a650*/  FADD.FTZ R7, R11, R4 ;  /* 0x000000040b077221 */ /* 0x001fe20000010000 */
[----:B------:R-:W-:Y:S01]  /*1a660*/  @!P1 IADD3 R4, R14, 0x34860, RZ ;  /* 0x000348600e049810 */ /* 0x000fe20007ffe0ff */
[----:B------:R-:W-:Y:S01]  /*1a670*/  FADD.FTZ R14, R60, R3 ;  /* 0x000000033c0e7221 */ /* 0x000fe20000010000 */
[----:B------:R-:W-:-:S02]  /*1a680*/  IMAD.MOV.U32 R11, RZ, RZ, R194 ;  /* 0x000000ffff0b7224 */ /* 0x000fc400078e00c2 */
[----:B------:R-:W-:Y:S01]  /*1a690*/  FADD.FTZ R7, R182, R7 ;  /* 0x00000007b6077221 */ /* 0x000fe20000010000 */
[C---:B------:R-:W-:Y:S01]  /*1a6a0*/  F2FP.F16.F32.PACK_AB R182, R26.reuse, R182 ;  /* 0x000000b61ab6723e */ /* 0x040fe200000000ff */
[----:B------:R-:W-:Y:S01]  /*1a6b0*/  FADD.FTZ R3, R183, R14 ;  /* 0x0000000eb7037221 */ /* 0x000fe20000010000 */
[----:B------:R-:W-:Y:S01]  /*1a6c0*/  @!P1 PRMT R13, RZ, 0x654, R4 ;  /* 0x00000654ff0d9816 */ /* 0x000fe20000000004 */
[----:B------:R-:W-:Y:S01]  /*1a6d0*/  FADD.FTZ R7, R26, R7 ;  /* 0x000000071a077221 */ /* 0x000fe20000010000 */
[-CC-:B------:R-:W-:Y:S01]  /*1a6e0*/  FFMA.FTZ R4, R8, R9.reuse, -R28.reuse ;  /* 0x0000000908047223 */ /* 0x180fe2000001081c */
[----:B------:R-:W-:Y:S01]  /*1a6f0*/  FADD.FTZ R14, R64, R3 ;  /* 0x00000003400e7221 */ /* 0x000fe20000010000 */
[-C--:B------:R-:W-:Y:S01]  /*1a700*/  FFMA.FTZ R8, R66, R9.reuse, -R28 ;  /* 0x0000000942087223 */ /* 0x080fe2000001081c */
[----:B------:R-:W-:Y:S01]  /*1a710*/  FADD.FTZ R7, R176, R7 ;  /* 0x00000007b0077221 */ /* 0x000fe20000010000 */
[C---:B------:R-:W-:Y:S01]  /*1a720*/  F2FP.F16.F32.PACK_AB R176, R38.reuse, R176 ;  /* 0x000000b026b0723e */ /* 0x040fe200000000ff */
[----:B------:R-:W-:Y:S01]  /*1a730*/  FADD.FTZ R3, R177, R14 ;  /* 0x0000000eb1037221 */ /* 0x000fe20000010000 */
[----:B------:R-:W0:Y:S01]  /*1a740*/  MUFU.EX2 R4, R4 ;  /* 0x0000000400047308 */ /* 0x000e220000000800 */
[----:B------:R-:W-:Y:S01]  /*1a750*/  FADD.FTZ R7, R38, R7 ;  /* 0x0000000726077221 */ /* 0x000fe20000010000 */
[--C-:B------:R-:W-:Y:S01]  /*1a760*/  FFMA.FTZ R14, R70, R9, -R28.reuse ;  /* 0x00000009460e7223 */ /* 0x100fe2000001081c */
[C---:B------:R-:W-:Y:S01]  /*1a770*/  FADD.FTZ R44, R24.reuse, R3 ;  /* 0x00000003182c7221 */ /* 0x040fe20000010000 */
[----:B------:R-:W-:Y:S01]  /*1a780*/  F2FP.F16.F32.PACK_AB R177, R24, R177 ;  /* 0x000000b118b1723e */ /* 0x000fe200000000ff */
[----:B------:R-:W-:Y:S01]  /*1a790*/  FADD.FTZ R52, R178, R7 ;  /* 0x00000007b2347221 */ /* 0x000fe20000010000 */
[----:B------:R-:W-:Y:S01]  /*1a7a0*/  FFMA.FTZ R28, R83, R9, -R28 ;  /* 0x00000009531c7223 */ /* 0x000fe2000001081c */
[----:B------:R-:W-:Y:S01]  /*1a7b0*/  FADD.FTZ R3, R179, R44 ;  /* 0x0000002cb3037221 */ /* 0x000fe20000010000 */
[----:B------:R-:W1:Y:S01]  /*1a7c0*/  MUFU.EX2 R8, R8 ;  /* 0x0000000800087308 */ /* 0x000e620000000800 */
[C---:B------:R-:W-:Y:S01]  /*1a7d0*/  FADD.FTZ R7, R39.reuse, R52 ;  /* 0x0000003427077221 */ /* 0x040fe20000010000 */
[----:B------:R2:W-:Y:S01]  /*1a7e0*/  @!P1 SYNCS.ARRIVE.TRANS64.RED.A1T0 RZ, [R13+URZ], RZ ;  /* 0x000000ff0dff99a7 */ /* 0x0005e2000810043f */
[----:B------:R-:W-:Y:S01]  /*1a7f0*/  FADD.FTZ R44, R62, R3 ;  /* 0x000000033e2c7221 */ /* 0x000fe20000010000 */
[----:B------:R-:W-:Y:S01]  /*1a800*/  F2FP.F16.F32.PACK_AB R183, R64, R183 ;  /* 0x000000b740b7723e */ /* 0x000fe200000000ff */
[----:B------:R-:W-:Y:S01]  /*1a810*/  FADD.FTZ R7, R172, R7 ;  /* 0x00000007ac077221 */ /* 0x000fe20000010000 */
[----:B------:R-:W-:Y:S01]  /*1a820*/  F2FP.F16.F32.PACK_AB R178, R39, R178 ;  /* 0x000000b227b2723e */ /* 0x000fe200000000ff */
[----:B------:R-:W-:Y:S01]  /*1a830*/  FADD.FTZ R3, R173, R44 ;  /* 0x0000002cad037221 */ /* 0x000fe20000010000 */
[----:B------:R-:W3:Y:S01]  /*1a840*/  MUFU.EX2 R14, R14 ;  /* 0x0000000e000e7308 */ /* 0x000ee20000000800 */
[----:B------:R-:W-:Y:S01]  /*1a850*/  FADD.FTZ R7, R34, R7 ;  /* 0x0000000722077221 */ /* 0x000fe20000010000 */
[----:B------:R-:W-:Y:S01]  /*1a860*/  F2FP.F16.F32.PACK_AB R179, R62, R179 ;  /* 0x000000b33eb3723e */ /* 0x000fe200000000ff */
[----:B------:R-:W-:Y:S01]  /*1a870*/  FADD.FTZ R44, R68, R3 ;  /* 0x00000003442c7221 */ /* 0x000fe20000010000 */
[----:B------:R-:W-:Y:S01]  /*1a880*/  F2FP.F16.F32.PACK_AB R172, R34, R172 ;  /* 0x000000ac22ac723e */ /* 0x000fe200000000ff */
[----:B------:R-:W-:Y:S01]  /*1a890*/  FADD.FTZ R7, R174, R7 ;  /* 0x00000007ae077221 */ /* 0x000fe20000010000 */
[----:B------:R-:W-:Y:S01]  /*1a8a0*/  F2FP.F16.F32.PACK_AB R173, R68, R173 ;  /* 0x000000ad44ad723e */ /* 0x000fe200000000ff */
[----:B------:R-:W-:Y:S01]  /*1a8b0*/  FADD.FTZ R3, R175, R44 ;  /* 0x0000002caf037221 */ /* 0x000fe20000010000 */
[----:B------:R-:W4:Y:S01]  /*1a8c0*/  MUFU.EX2 R24, R74 ;  /* 0x0000004a00187308 */ /* 0x000f220000000800 */
[C---:B------:R-:W-:Y:S01]  /*1a8d0*/  FADD.FTZ R7, R32.reuse, R7 ;  /* 0x0000000720077221 */ /* 0x040fe20000010000 */
[----:B------:R-:W-:Y:S01]  /*1a8e0*/  F2FP.F16.F32.PACK_AB R174, R32, R174 ;  /* 0x000000ae20ae723e */ /* 0x000fe200000000ff */
[C---:B------:R-:W-:Y:S01]  /*1a8f0*/  FADD.FTZ R44, R30.reuse, R3 ;  /* 0x000000031e2c7221 */ /* 0x040fe20000010000 */
[----:B------:R-:W-:Y:S01]  /*1a900*/  F2FP.F16.F32.PACK_AB R175, R30, R175 ;  /* 0x000000af1eaf723e */ /* 0x000fe200000000ff */
[----:B------:R-:W-:Y:S01]  /*1a910*/  FADD.FTZ R7, R168, R7 ;  /* 0x00000007a8077221 */ /* 0x000fe20000010000 */
[C---:B------:R-:W-:Y:S01]  /*1a920*/  F2FP.F16.F32.PACK_AB R168, R36.reuse, R168 ;  /* 0x000000a824a8723e */ /* 0x040fe200000000ff */
[----:B------:R-:W-:Y:S01]  /*1a930*/  FADD.FTZ R3, R169, R44 ;  /* 0x0000002ca9037221 */ /* 0x000fe20000010000 */
[----:B------:R-:W5:Y:S01]  /*1a940*/  MUFU.EX2 R28, R28 ;  /* 0x0000001c001c7308 */ /* 0x000f620000000800 */
[----:B------:R-:W-:Y:S01]  /*1a950*/  FADD.FTZ R7, R36, R7 ;  /* 0x0000000724077221 */ /* 0x000fe20000010000 */
[C---:B------:R-:W-:Y:S01]  /*1a960*/  F2FP.F16.F32.PACK_AB R169, R40.reuse, R169 ;  /* 0x000000a928a9723e */ /* 0x040fe200000000ff */
[----:B------:R-:W-:-:S02]  /*1a970*/  FADD.FTZ R26, R40, R3 ;  /* 0x00000003281a7221 */ /* 0x000fc40000010000 */
[----:B------:R-:W-:Y:S01]  /*1a980*/  FADD.FTZ R7, R170, R7 ;  /* 0x00000007aa077221 */ /* 0x000fe20000010000 */
[----:B------:R-:W-:Y:S01]  /*1a990*/  F2FP.F16.F32.PACK_AB R170, R20, R170 ;  /* 0x000000aa14aa723e */ /* 0x000fe200000000ff */
[----:B------:R-:W-:Y:S01]  /*1a9a0*/  FADD.FTZ R3, R171, R26 ;  /* 0x0000001aab037221 */ /* 0x000fe20000010000 */
[----:B------:R-:W-:Y:S01]  /*1a9b0*/  F2FP.F16.F32.PACK_AB R171, R42, R171 ;  /* 0x000000ab2aab723e */ /* 0x000fe200000000ff */
[----:B------:R-:W-:Y:S02]  /*1a9c0*/  FADD.FTZ R7, R20, R7 ;  /* 0x0000000714077221 */ /* 0x000fe40000010000 */
[----:B------:R-:W-:Y:S02]  /*1a9d0*/  FADD.FTZ R26, R42, R3 ;  /* 0x000000032a1a7221 */ /* 0x000fe40000010000 */
[----:B------:R-:W-:Y:S01]  /*1a9e0*/  FADD.FTZ R38, R164, R7 ;  /* 0x00000007a4267221 */ /* 0x000fe20000010000 */
[----:B------:R-:W-:Y:S01]  /*1a9f0*/  F2FP.F16.F32.PACK_AB R164, R41, R164 ;  /* 0x000000a429a4723e */ /* 0x000fe200000000ff */
[----:B------:R-:W-:Y:S01]  /*1aa00*/  FADD.FTZ R3, R165, R26 ;  /* 0x0000001aa5037221 */ /* 0x000fe20000010000 */
[----:B------:R-:W-:Y:S01]  /*1aa10*/  F2FP.F16.F32.PACK_AB R165, R6, R165 ;  /* 0x000000a506a5723e */ /* 0x000fe200000000ff */
[----:B------:R-:W-:-:S02]  /*1aa20*/  FADD.FTZ R7, R41, R38 ;  /* 0x0000002629077221 */ /* 0x000fc40000010000 */
[----:B------:R-:W-:Y:S02]  /*1aa30*/  FADD.FTZ R26, R6, R3 ;  /* 0x00000003061a7221 */ /* 0x000fe40000010000 */
[----:B------:R-:W-:Y:S01]  /*1aa40*/  FADD.FTZ R7, R166, R7 ;  /* 0x00000007a6077221 */ /* 0x000fe20000010000 */
[----:B------:R-:W-:Y:S01]  /*1aa50*/  F2FP.F16.F32.PACK_AB R166, R50, R166 ;  /* 0x000000a632a6723e */ /* 0x000fe200000000ff */
[----:B------:R-:W-:Y:S01]  /*1aa60*/  FADD.FTZ R3, R167, R26 ;  /* 0x0000001aa7037221 */ /* 0x000fe20000010000 */
[----:B0-----:R-:W-:Y:S01]  /*1aa70*/  F2FP.F16.F32.PACK_AB R167, R4, R167 ;  /* 0x000000a704a7723e */ /* 0x001fe200000000ff */
[----:B------:R-:W-:Y:S02]  /*1aa80*/  FADD.FTZ R7, R50, R7 ;  /* 0x0000000732077221 */ /* 0x000fe40000010000 */
[----:B------:R-:W-:Y:S02]  /*1aa90*/  FADD.FTZ R26, R4, R3 ;  /* 0x00000003041a7221 */ /* 0x000fe40000010000 */
[----:B------:R-:W-:Y:S01]  /*1aaa0*/  FADD.FTZ R7, R160, R7 ;  /* 0x00000007a0077221 */ /* 0x000fe20000010000 */
[----:B------:R-:W-:Y:S01]  /*1aab0*/  F2FP.F16.F32.PACK_AB R160, R48, R160 ;  /* 0x000000a030a0723e */ /* 0x000fe200000000ff */
[----:B------:R-:W-:Y:S01]  /*1aac0*/  FADD.FTZ R3, R161, R26 ;  /* 0x0000001aa1037221 */ /* 0x000fe20000010000 */
[----:B-1----:R-:W-:Y:S01]  /*1aad0*/  F2FP.F16.F32.PACK_AB R161, R8, R161 ;  /* 0x000000a108a1723e */ /* 0x002fe200000000ff */
[----:B------:R-:W-:-:S02]  /*1aae0*/  FADD.FTZ R7, R48, R7 ;  /* 0x0000000730077221 */ /* 0x000fc40000010000 */
[----:B------:R-:W-:Y:S02]  /*1aaf0*/  FADD.FTZ R20, R8, R3 ;  /* 0x0000000308147221 */ /* 0x000fe40000010000 */
[----:B------:R-:W-:Y:S01]  /*1ab00*/  FADD.FTZ R26, R162, R7 ;  /* 0x00000007a21a7221 */ /* 0x000fe20000010000 */
[----:B------:R-:W-:Y:S01]  /*1ab10*/  F2FP.F16.F32.PACK_AB R162, R43, R162 ;  /* 0x000000a22ba2723e */ /* 0x000fe200000000ff */
[----:B------:R-:W-:Y:S01]  /*1ab20*/  FADD.FTZ R3, R163, R20 ;  /* 0x00000014a3037221 */ /* 0x000fe20000010000 */
[C---:B---3--:R-:W-:Y:S01]  /*1ab30*/  F2FP.F16.F32.PACK_AB R163, R14.reuse, R163 ;  /* 0x000000a30ea3723e */ /* 0x048fe200000000ff */
[----:B------:R-:W-:Y:S02]  /*1ab40*/  FADD.FTZ R26, R43, R26 ;  /* 0x0000001a2b1a7221 */ /* 0x000fe40000010000 */
[----:B------:R-:W-:Y:S01]  /*1ab50*/  FADD.FTZ R6, R14, R3 ;  /* 0x000000030e067221 */ /* 0x000fe20000010000 */
[----:B------:R-:W-:Y:S02]  /*1ab60*/  IMAD.MOV.U32 R14, RZ, RZ, R188 ;  /* 0x000000ffff0e7224 */ /* 0x000fe400078e00bc */
[----:B------:R-:W-:Y:S01]  /*1ab70*/  FADD.FTZ R3, R37, R26 ;  /* 0x0000001a25037221 */ /* 0x000fe20000010000 */
[----:B------:R-:W-:Y:S01]  /*1ab80*/  FADD.FTZ R7, R157, R6 ;  /* 0x000000069d077221 */ /* 0x000fe20000010000 */
[----:B----4-:R-:W-:-:S02]  /*1ab90*/  F2FP.F16.F32.PACK_AB R157, R24, R157 ;  /* 0x0000009d189d723e */ /* 0x010fc400000000ff */
        /* <DEDUP_REMOVED lines=13> */
[----:B-----5:R-:W-:Y:S02]  /*1ac70*/  F2FP.F16.F32.PACK_AB R155, R28, R155 ;  /* 0x0000009b1c9b723e */ /* 0x020fe400000000ff */
[----:B------:R-:W-:Y:S01]  /*1ac80*/  FADD.FTZ R4, R12, R3 ;  /* 0x000000030c047221 */ /* 0x000fe20000010000 */
[----:B------:R-:W-:Y:S02]  /*1ac90*/  IMAD.MOV.U32 R12, RZ, RZ, R21 ;  /* 0x000000ffff0c7224 */ /* 0x000fe400078e0015 */
[----:B------:R-:W-:Y:S01]  /*1aca0*/  FADD.FTZ R3, R28, R6 ;  /* 0x000000061c037221 */ /* 0x000fe20000010000 */
[----:B--2---:R-:W-:Y:S06]  /*1acb0*/  @P2 BRA `(.L_x_2417) ;  /* 0xffffffd000d02947 */ /* 0x004fec000383ffff */
.L_x_2406:
[----:B------:R-:W-:Y:S05]  /*1acc0*/  BSYNC B0 ;  /* 0x0000000000007941 */ /* 0x000fea0003800000 */
.L_x_2405:
        /* <DEDUP_REMOVED lines=67> */
.L_x_2418:
[----:B------:R-:W-:Y:S02]  /*1b100*/  LEA R11, R185, R18, 0x3 ;  /* 0x00000012b90b7211 */ /* 0x000fe400078e18ff */
[----:B------:R-:W-:-:S04]  /*1b110*/  SHF.L.U32 R0, R188, 0x1f, RZ ;  /* 0x0000001fbc007819 */ /* 0x000fc800000006ff */
[----:B------:R0:W1:Y:S01]  /*1b120*/  SYNCS.PHASECHK.TRANS64.TRYWAIT P2, [R11+URZ+0x34850], R0 ;  /* 0x034850000b0075a7 */ /* 0x000062000804017f */
[----:B------:R-:W-:Y:S05]  /*1b130*/  @!P0 BRA `(.L_x_2419) ;  /* 0x0000000000048947 */ /* 0x000fea0003800000 */
[----:B------:R-:W-:Y:S01]  /*1b140*/  BPT.TRAP 0x1 ;  /* 0x000000040000795c */ /* 0x000fe20000300000 */
.L_x_2419:
        /* <DEDUP_REMOVED lines=9> */
.L_x_2421:
[----:B------:R-:W-:Y:S05]  /*1b1e0*/  BSYNC B0 ;  /* 0x0000000000007941 */ /* 0x000fea0003800000 */
.L_x_2420:
[----:B------:R-:W-:Y:S01]  /*1b1f0*/  MOV R7, 0x40000040 ;  /* 0x4000004000077802 */ /* 0x000fe20000000f00 */
[----:B------:R-:W-:Y:S01]  /*1b200*/  WARPGROUP.ARRIVE ;  /* 0x00000000000079c5 */ /* 0x000fe20000000000 */
[C---:B------:R-:W-:Y:S01]  /*1b210*/  R2UR UR6, R6.reuse ;  /* 0x00000000060672ca */ /* 0x040fe200000e0000 */
[----:B------:R-:W-:Y:S01]  /*1b220*/  VIADD R12, R6, 0x80 ;  /* 0x00000080060c7836 */ /* 0x000fe20000000000 */
[----:B------:R-:W-:Y:S01]  /*1b230*/  R2UR UR7, R7 ;  /* 0x00000000070772ca */ /* 0x000fe200000e0000 */
[----:B------:R-:W-:Y:S01]  /*1b240*/  IMAD.MOV.U32 R13, RZ, RZ, 0x40000040 ;  /* 0x40000040ff0d7424 */ /* 0x000fe200078e00ff */
[----:B------:R-:W2:Y:S01]  /*1b250*/  SHFL.BFLY PT, R5, R4, 0x2, 0x1f ;  /* 0x0c401f0004057f89 */ /* 0x000ea200000e0000 */
[----:B------:R-:W-:Y:S01]  /*1b260*/  IMAD.MOV.U32 R7, RZ, RZ, 0x40000040 ;  /* 0x40000040ff077424 */ /* 0x000fe200078e00ff */
[----:B------:R-:W-:Y:S01]  /*1b270*/  IADD3 R185, R185, 0x1, RZ ;  /* 0x00000001b9b97810 */ /* 0x000fe20007ffe0ff */
[----:B------:R-:W-:Y:S01]  /*1b280*/  @!P1 VIADD R10, R11, 0x34860 ;  /* 0x000348600b0a9836 */ /* 0x000fe20000000000 */
[----:B01----:R-:W0:Y:S01]  /*1b290*/  SHFL.BFLY PT, R0, R3, 0x2, 0x1f ;  /* 0x0c401f0003007f89 */ /* 0x003e2200000e0000 */
[----:B------:R-:W-:Y:S01]  /*1b2a0*/  VIADD R208, R208, 0x1 ;  /* 0x00000001d0d07836 */ /* 0x000fe20000000000 */
[----:B------:R-:W-:-:S02]  /*1b2b0*/  ISETP.NE.AND P0, PT, R185, 0x2, PT ;  /* 0x00000002b900780c */ /* 0x000fc40003f05270 */
        /* <DEDUP_REMOVED lines=8> */
[----:B0-----:R-:W-:Y:S01]  /*1b340*/  FADD.FTZ R2, R0, R3 ;  /* 0x0000000300027221 */ /* 0x001fe20000010000 */
[----:B------:R-:W-:-:S03]  /*1b350*/  SEL R3, RZ, 0x1, P0 ;  /* 0x00000001ff037807 */ /* 0x000fc60000000000 */
[----:B------:R-:W0:Y:S01]  /*1b360*/  SHFL.BFLY PT, R0, R5, 0x1, 0x1f ;  /* 0x0c201f0005007f89 */ /* 0x000e2200000e0000 */
[----:B------:R-:W-:Y:S01]  /*1b370*/  LOP3.LUT R188, R188, R3, RZ, 0x3c, !PT ;  /* 0x00000003bcbc7212 */ /* 0x000fe200078e3cff */
        /* <DEDUP_REMOVED lines=32> */
[----:B------:R-:W-:Y:S01]  /*1b580*/  R2UR UR6, R12 ;  /* 0x000000000c0672ca */ /* 0x000fe200000e0000 */
[----:B0-----:R-:W-:Y:S01]  /*1b590*/  FADD.FTZ R12, R5, R0 ;  /* 0x00000000050c7221 */ /* 0x001fe20000010000 */
[----:B------:R-:W-:Y:S02]  /*1b5a0*/  R2UR UR7, R13 ;  /* 0x000000000d0772ca */ /* 0x000fe400000e0000 */
[----:B------:R-:W-:Y:S02]  /*1b5b0*/  CS2R R4, SRZ ;  /* 0x0000000000047805 */ /* 0x000fe4000001ff00 */
[----:B------:R-:W-:Y:S02]  /*1b5c0*/  MOV R0, 0xff800000 ;  /* 0xff80000000007802 */ /* 0x000fe40000000f00 */
[----:B------:R-:W-:-:S13]  /*1b5d0*/  FSETP.NE.FTZ.AND P2, PT, R12, RZ, PT ;  /* 0x000000ff0c00720b */ /* 0x000fda0003f55000 */
        /* <DEDUP_REMOVED lines=9> */
[----:B0-----:R-:W-:Y:S01]  /*1b670*/  @P2 FMUL.FTZ R6, R6, 0.69314718246459960938 ;  /* 0x3f31721806062820 */ /* 0x001fe20000410000 */
[----:B-1----:R-:W-:Y:S01]  /*1b680*/  FADD.FTZ R13, R2, R7 ;  /* 0x00000007020d7221 */ /* 0x002fe20000010000 */
[----:B------:R-:W-:Y:S02]  /*1b690*/  IMAD.MOV.U32 R2, RZ, RZ, -0x800000 ;  /* 0xff800000ff027424 */ /* 0x000fe400078e00ff */
[----:B------:R-:W-:-:S02]  /*1b6a0*/  @P2 FFMA.FTZ R2, R3, R194, R6 ;  /* 0x000000c203022223 */ /* 0x000fc40000010006 */
        /* <DEDUP_REMOVED lines=76> */
.L_x_2316:
        /* <DEDUP_REMOVED lines=23> */
[C---:B------:R-:W-:Y:S02]  /*1bce0*/  IADD3 R75, P5, R8.reuse, 0x40, RZ ;  /* 0x00000040084b7810 */ /* 0x040fe40007fbe0ff */
[C---:B------:R-:W-:Y:S02]  /*1bcf0*/  IADD3 R79, P4, R8.reuse, 0x60, RZ ;  /* 0x00000060084f7810 */ /* 0x040fe40007f9e0ff */
[C---:B------:R-:W-:Y:S01]  /*1bd00*/  IADD3 R97, P3, R8.reuse, 0x4000, RZ ;  /* 0x0000400008617810 */ /* 0x040fe20007f7e0ff */
[--C-:B------:R-:W-:Y:S01]  /*1bd10*/  IMAD.X R7, RZ, RZ, R9.reuse, P5 ;  /* 0x000000ffff077224 */ /* 0x100fe200028e0609 */
[C---:B------:R-:W-:Y:S01]  /*1bd20*/  IADD3 R99, P2, R8.reuse, 0x4020, RZ ;  /* 0x0000402008637810 */ /* 0x040fe20007f5e0ff */
[----:B------:R-:W-:Y:S01]  /*1bd30*/  IMAD.X R13, RZ, RZ, R9, P4 ;  /* 0x000000ffff0d7224 */ /* 0x000fe200020e0609 */
[----:B------:R-:W-:-:S02]  /*1bd40*/  IADD3 R101, P1, R8, 0x4040, RZ ;  /* 0x0000404008657810 */ /* 0x000fc40007f3e0ff */
[----:B------:R-:W-:Y:S01]  /*1bd50*/  IADD3 R103, P0, R8, 0x4060, RZ ;  /* 0x0000406008677810 */ /* 0x000fe20007f1e0ff */
[--C-:B------:R-:W-:Y:S01]  /*1bd60*/  IMAD.X R25, RZ, RZ, R9.reuse, P2 ;  /* 0x000000ffff197224 */ /* 0x100fe200010e0609 */
[----:B------:R-:W-:Y:S01]  /*1bd70*/  LOP3.LUT R8, R15, R8, RZ, 0x3c, !PT ;  /* 0x000000080f087212 */ /* 0x000fe200078e3cff */
[----:B------:R-:W-:Y:S01]  /*1bd80*/  IMAD.X R27, RZ, RZ, R9, P1 ;  /* 0x000000ffff1b7224 */ /* 0x000fe200008e0609 */
[-C--:B------:R-:W-:Y:S02]  /*1bd90*/  IADD3.X R5, RZ, R9.reuse, RZ, P6, !PT ;  /* 0x00000009ff057210 */ /* 0x080fe400037fe4ff */
[-C--:B------:R-:W-:Y:S02]  /*1bda0*/  IADD3.X R15, RZ, R9.reuse, RZ, P3, !PT ;  /* 0x00000009ff0f7210 */ /* 0x080fe40001ffe4ff */
[----:B------:R-:W-:Y:S02]  /*1bdb0*/  IADD3.X R29, RZ, R9, RZ, P0, !PT ;  /* 0x00000009ff1d7210 */ /* 0x000fe400007fe4ff */
[----:B------:R-:W-:-:S02]  /*1bdc0*/  LOP3.LUT R4, R71, 0x380, RZ, 0xc0, !PT ;  /* 0x0000038047047812 */ /* 0x000fc400078ec0ff */
[----:B------:R-:W-:Y:S02]  /*1bdd0*/  LOP3.LUT R6, R75, 0x380, RZ, 0xc0, !PT ;  /* 0x000003804b067812 */ /* 0x000fe400078ec0ff */
[----:B------:R-:W-:Y:S02]  /*1bde0*/  MOV R90, R8 ;  /* 0x00000008005a7202 */ /* 0x000fe40000000f00 */
[----:B------:R-:W-:Y:S02]  /*1bdf0*/  F2FP.F16.F32.PACK_AB R9, R28, R95 ;  /* 0x0000005f1c09723e */ /* 0x000fe400000000ff */
[----:B------:R-:W-:Y:S02]  /*1be00*/  LOP3.LUT R28, R101, 0x380, RZ, 0xc0, !PT ;  /* 0x00000380651c7812 */ /* 0x000fe400078ec0ff */
[----:B------:R-:W-:Y:S02]  /*1be10*/  LOP3.LUT R34, R103, 0x380, RZ, 0xc0, !PT ;  /* 0x0000038067227812 */ /* 0x000fe400078ec0ff */
[----:B------:R-:W-:-:S02]  /*1be20*/  SHF.R.U64 R4, R4, 0x3, RZ ;  /* 0x0000000304047819 */ /* 0x000fc400000012ff */
[----:B------:R-:W-:Y:S02]  /*1be30*/  SHF.R.U64 R6, R6, 0x3, RZ ;  /* 0x0000000306067819 */ /* 0x000fe400000012ff */
[----:B------:R-:W-:Y:S02]  /*1be40*/  LOP3.LUT R12, R79, 0x380, RZ, 0xc0, !PT ;  /* 0x000003804f0c7812 */ /* 0x000fe400078ec0ff */
[----:B------:R-:W-:Y:S02]  /*1be50*/  LOP3.LUT R14, R97, 0x380, RZ, 0xc0, !PT ;  /* 0x00000380610e7812 */ /* 0x000fe400078ec0ff */
[----:B------:R-:W-:Y:S01]  /*1be60*/  F2FP.F16.F32.PACK_AB R8, R89, R24 ;  /* 0x000000185908723e */ /* 0x000fe200000000ff */
[----:B------:R-:W-:Y:S01]  /*1be70*/  BAR.SYNC.DEFER_BLOCKING 0x1, 0x100 ;  /* 0x0044000000007b1d */ /* 0x000fe20000010000 */
[----:B------:R-:W-:Y:S02]  /*1be80*/  SHF.R.U64 R28, R28, 0x3, RZ ;  /* 0x000000031c1c7819 */ /* 0x000fe400000012ff */
[----:B------:R-:W-:-:S02]  /*1be90*/  LOP3.LUT R24, R99, 0x380, RZ, 0xc0, !PT ;  /* 0x0000038063187812 */ /* 0x000fc400078ec0ff */
[----:B------:R-:W-:Y:S02]  /*1bea0*/  SHF.R.U64 R34, R34, 0x3, RZ ;  /* 0x0000000322227819 */ /* 0x000fe400000012ff */
[----:B------:R-:W-:Y:S02]  /*1beb0*/  LOP3.LUT R4, R4, R71, RZ, 0x3c, !PT ;  /* 0x0000004704047212 */ /* 0x000fe400078e3cff */
[----:B------:R-:W-:Y:S02]  /*1bec0*/  LOP3.LUT R6, R6, R75, RZ, 0x3c, !PT ;  /* 0x0000004b06067212 */ /* 0x000fe400078e3cff */
[----:B------:R-:W-:Y:S02]  /*1bed0*/  SHF.R.U64 R12, R12, 0x3, RZ ;  /* 0x000000030c0c7819 */ /* 0x000fe400000012ff */
[----:B------:R-:W-:Y:S02]  /*1bee0*/  SHF.R.U64 R14, R14, 0x3, RZ ;  /* 0x000000030e0e7819 */ /* 0x000fe400000012ff */
[----:B------:R-:W-:-:S02]  /*1bef0*/  LOP3.LUT R26, R28, R101, RZ, 0x3c, !PT ;  /* 0x000000651c1a7212 */ /* 0x000fc400078e3cff */
[----:B------:R-:W-:Y:S02]  /*1bf00*/  SHF.R.U64 R24, R24, 0x3, RZ ;  /* 0x0000000318187819 */ /* 0x000fe400000012ff */
[----:B------:R-:W-:Y:S02]  /*1bf10*/  LOP3.LUT R28, R34, R103, RZ, 0x3c, !PT ;  /* 0x00000067221c7212 */ /* 0x000fe400078e3cff */
[----:B------:R-:W-:Y:S02]  /*1bf20*/  MOV R89, R4 ;  /* 0x0000000400597202 */ /* 0x000fe40000000f00 */
[----:B------:R-:W-:Y:S01]  /*1bf30*/  MOV R34, R6 ;  /* 0x0000000600227202 */ /* 0x000fe20000000f00 */
[----:B------:R2:W-:Y:S01]  /*1bf40*/  STSM.16.M88.4 [R90], R8 ;  /* 0x000000085a007844 */ /* 0x0005e20000000200 */
[----:B------:R-:W-:Y:S02]  /*1bf50*/  F2FP.F16.F32.PACK_AB R4, R88, R3 ;  /* 0x000000035804723e */ /* 0x000fe400000000ff */
[----:B------:R-:W-:-:S02]  /*1bf60*/  F2FP.F16.F32.PACK_AB R5, R30, R91 ;  /* 0x0000005b1e05723e */ /* 0x000fc400000000ff */
[----:B------:R-:W-:Y:S02]  /*1bf70*/  F2FP.F16.F32.PACK_AB R6, R37, R36 ;  /* 0x000000242506723e */ /* 0x000fe400000000ff */
[----:B------:R-:W-:Y:S02]  /*1bf80*/  F2FP.F16.F32.PACK_AB R7, R39, R38 ;  /* 0x000000262707723e */ /* 0x000fe400000000ff */
[----:B------:R-:W-:Y:S02]  /*1bf90*/  LOP3.LUT R12, R12, R79, RZ, 0x3c, !PT ;  /* 0x0000004f0c0c7212 */ /* 0x000fe400078e3cff */
[----:B------:R-:W-:Y:S01]  /*1bfa0*/  LOP3.LUT R14, R14, R97, RZ, 0x3c, !PT ;  /* 0x000000610e0e7212 */ /* 0x000fe200078e3cff */
[----:B------:R-:W-:Y:S01]  /*1bfb0*/  STSM.16.M88.4 [R89], R4 ;  /* 0x0000000459007844 */ /* 0x000fe20000000200 */
[----:B------:R-:W-:Y:S02]  /*1bfc0*/  LOP3.LUT R24, R24, R99, RZ, 0x3c, !PT ;  /* 0x0000006318187212 */ /* 0x000fe400078e3cff */
[----:B------:R-:W-:-:S02]  /*1bfd0*/  MOV R79, R12 ;  /* 0x0000000c004f7202 */ /* 0x000fc40000000f00 */
[----:B--2---:R-:W-:Y:S02]  /*1bfe0*/  F2FP.F16.F32.PACK_AB R8, R41, R40 ;  /* 0x000000282908723e */ /* 0x004fe400000000ff */
[----:B------:R-:W-:Y:S02]  /*1bff0*/  F2FP.F16.F32.PACK_AB R9, R43, R42 ;  /* 0x0000002a2b09723e */ /* 0x000fe400000000ff */
[----:B------:R-:W-:Y:S02]  /*1c000*/  F2FP.F16.F32.PACK_AB R10, R45, R44 ;  /* 0x0000002c2d0a723e */ /* 0x000fe400000000ff */
[----:B------:R-:W-:Y:S02]  /*1c010*/  F2FP.F16.F32.PACK_AB R11, R47, R46 ;  /* 0x0000002e2f0b723e */ /* 0x000fe400000000ff */
[----:B------:R-:W-:Y:S02]  /*1c020*/  MOV R75, R14 ;  /* 0x0000000e004b7202 */ /* 0x000fe40000000f00 */
[----:B------:R-:W-:Y:S01]  /*1c030*/  MOV R72, R24 ;  /* 0x0000001800487202 */ /* 0x000fe20000000f00 */
[----:B------:R2:W-:Y:S01]  /*1c040*/  STSM.16.M88.4 [R34], R8 ;  /* 0x0000000822007844 */ /* 0x0005e20000000200 */
[----:B------:R-:W-:-:S02]  /*1c050*/  MOV R71, R26 ;  /* 0x0000001a00477202 */ /* 0x000fc40000000f00 */
[----:B------:R-:W-:Y:S01]  /*1c060*/  F2FP.F16.F32.PACK_AB R12, R49, R48 ;  /* 0x00000030310c723e */ /* 0x000fe200000000ff */
[----:B------:R-:W-:Y:S01]  /*1c070*/  IMAD.MOV.U32 R49, RZ, RZ, RZ ;  /* 0x000000ffff317224 */ /* 0x000fe200078e00ff */
[----:B------:R-:W-:Y:S02]  /*1c080*/  F2FP.F16.F32.PACK_AB R13, R51, R50 ;  /* 0x00000032330d723e */ /* 0x000fe400000000ff */
[----:B------:R-:W-:Y:S02]  /*1c090*/  F2FP.F16.F32.PACK_AB R14, R53, R52 ;  /* 0x00000034350e723e */ /* 0x000fe400000000ff */
[----:B------:R-:W-:Y:S02]  /*1c0a0*/  F2FP.F16.F32.PACK_AB R15, R55, R54 ;  /* 0x00000036370f723e */ /* 0x000fe400000000ff */
[----:B------:R-:W-:Y:S02]  /*1c0b0*/  F2FP.F16.F32.PACK_AB R24, R57, R56 ;  /* 0x000000383918723e */ /* 0x000fe400000000ff */
[----:B------:R-:W-:Y:S01]  /*1c0c0*/  F2FP.F16.F32.PACK_AB R25, R59, R58 ;  /* 0x0000003a3b19723e */ /* 0x000fe200000000ff */
[----:B------:R-:W-:Y:S01]  /*1c0d0*/  STSM.16.M88.4 [R79], R12 ;  /* 0x0000000c4f007844 */ /* 0x000fe20000000200 */
[----:B------:R-:W-:-:S02]  /*1c0e0*/  F2FP.F16.F32.PACK_AB R26, R61, R60 ;  /* 0x0000003c3d1a723e */ /* 0x000fc400000000ff */
[----:B------:R-:W-:Y:S02]  /*1c0f0*/  F2FP.F16.F32.PACK_AB R27, R63, R62 ;  /* 0x0000003e3f1b723e */ /* 0x000fe400000000ff */
[----:B------:R-:W-:Y:S02]  /*1c100*/  MOV R36, R28 ;  /* 0x0000001c00247202 */ /* 0x000fe40000000f00 */
[----:B------:R-:W-:Y:S01]  /*1c110*/  ISETP.NE.U32.AND P0, PT, RZ, UR4, PT ;  /* 0x00000004ff007c0c */ /* 0x000fe2000bf05070 */
[----:B------:R-:W-:Y:S01]  /*1c120*/  STSM.16.M88.4 [R75], R24 ;  /* 0x000000184b007844 */ /* 0x000fe20000000200 */
[----:B--2---:R-:W-:Y:S02]  /*1c130*/  IADD3 R10, P1, R205, UR4, RZ ;  /* 0x00000004cd0a7c10 */ /* 0x004fe4000ff3e0ff */
[----:B------:R-:W-:Y:S02]  /*1c140*/  F2FP.F16.F32.PACK_AB R28, R65, R64 ;  /* 0x00000040411c723e */ /* 0x000fe400000000ff */
[----:B------:R-:W-:-:S02]  /*1c150*/  F2FP.F16.F32.PACK_AB R29, R67, R66 ;  /* 0x00000042431d723e */ /* 0x000fc400000000ff */
[----:B------:R-:W-:Y:S02]  /*1c160*/  F2FP.F16.F32.PACK_AB R30, R69, R68 ;  /* 0x00000044451e723e */ /* 0x000fe400000000ff */
[----:B------:R-:W-:Y:S02]  /*1c170*/  F2FP.F16.F32.PACK_AB R34, R77, R76 ;  /* 0x0000004c4d22723e */ /* 0x000fe400000000ff */
[----:B------:R-:W-:Y:S01]  /*1c180*/  F2FP.F16.F32.PACK_AB R4, R81, R80 ;  /* 0x000000505104723e */ /* 0x000fe200000000ff */
[----:B------:R-:W-:Y:S01]  /*1c190*/  STSM.16.M88.4 [R72], R28 ;  /* 0x0000001c48007844 */ /* 0x000fe20000000200 */
[----:B------:R-:W-:Y:S02]  /*1c1a0*/  F2FP.F16.F32.PACK_AB R5, R83, R82 ;  /* 0x000000525305723e */ /* 0x000fe400000000ff */
[----:B------:R-:W-:Y:S01]  /*1c1b0*/  F2FP.F16.F32.PACK_AB R6, R85, R84 ;  /* 0x000000545506723e */ /* 0x000fe200000000ff */
[----:B------:R-:W-:Y:S01]  /*1c1c0*/  STSM.16.M88.4 [R71], R32 ;  /* 0x0000002047007844 */ /* 0x000fe20000000200 */
[----:B------:R-:W-:-:S02]  /*1c1d0*/  F2FP.F16.F32.PACK_AB R7, R87, R86 ;  /* 0x000000565707723e */ /* 0x000fc400000000ff */
[----:B------:R-:W-:Y:S02]  /*1c1e0*/  ISETP.NE.AND.EX P0, PT, RZ, UR5, PT, P0 ;  /* 0x00000005ff007c0c */ /* 0x000fe4000bf05300 */
[----:B------:R-:W-:Y:S01]  /*1c1f0*/  IADD3.X R11, R206, UR5, RZ, P1, !PT ;  /* 0x00000005ce0b7c10 */ /* 0x000fe20008ffe4ff */
[----:B------:R-:W-:Y:S01]  /*1c200*/  ULDC.64 UR4, c[0x0][0xbe0] ;  /* 0x0002f80000047ab9 */ /* 0x000fe20000000a00 */
[----:B------:R2:W-:Y:S01]  /*1c210*/  STSM.16.M88.4 [R36], R4 ;  /* 0x0000000424007844 */ /* 0x0005e20000000200 */
[----:B------:R-:W-:Y:S01]  /*1c220*/  BAR.SYNC.DEFER_BLOCKING 0x1, 0x100 ;  /* 0x0044000000007b1d */ /* 0x000fe20000010000 */
[----:B------:R-:W-:-:S04]  /*1c230*/  ISETP.NE.U32.AND P1, PT, RZ, UR4, PT ;  /* 0x00000004ff007c0c */ /* 0x000fc8000bf25070 */
[----:B------:R-:W-:-:S13]  /*1c240*/  ISETP.NE.AND.EX P1, PT, RZ, UR5, PT, P1 ;  /* 0x00000005ff007c0c */ /* 0x000fda000bf25310 */
[----:B------:R-:W-:Y:S01]  /*1c250*/  @P1 IADD3 R8, P2, R205, UR4, RZ ;  /* 0x00000004cd081c10 */ /* 0x000fe2000ff5e0ff */
[----:B------:R-:W-:Y:S02]  /*1c260*/  ULDC UR4, c[0x0][0xa88] ;  /* 0x0002a20000047ab9 */ /* 0x000fe40000000800 */
[----:B------:R-:W-:Y:S02]  /*1c270*/  MOV R48, UR4 ;  /* 0x0000000400307c02 */ /* 0x000fe40008000f00 */
[----:B------:R-:W-:Y:S01]  /*1c280*/  @P1 IADD3.X R9, R206, UR5, RZ, P2, !PT ;  /* 0x00000005ce091c10 */ /* 0x000fe200097fe4ff */
[----:B------:R3:W5:Y:S01]  /*1c290*/  @P0 LDG.E R49, desc[UR56][R10.64] ;  /* 0x000000380a310981 */ /* 0x000762000c1e1900 */
[----:B------:R-:W-:-:S03]  /*1c2a0*/  IMAD R3, R200, 0x40, R199 ;  /* 0x00000040c8037824 */ /* 0x000fc600078e02c7 */
[----:B------:R3:W5:Y:S01]  /*1c2b0*/  @P1 LDG.E R48, desc[UR56][R8.64] ;  /* 0x0000003808301981 */ /* 0x000762000c1e1900 */
[----:B--2---:R-:W-:Y:S01]  /*1c2c0*/  IMAD.WIDE R4, R3, 0x2, R20 ;  /* 0x0000000203047825 */ /* 0x004fe200078e0214 */
[----:B------:R-:W-:Y:S06]  /*1c2d0*/  @P1 BRA `(.L_x_2425) ;  /* 0x0000000000101947 */ /* 0x000fec0003800000 */
[----:B------:R-:W-:Y:S05]  /*1c2e0*/  @!P0 BRA `(.L_x_2425) ;  /* 0x00000000000c8947 */ /* 0x000fea0003800000 */
[----:B------:R-:W2:Y:S04]  /*1c2f0*/  LDG.E R3, desc[UR56][R10.64] ;  /* 0x000000380a037981 */ /* 0x000ea8000c1e1900 */
[----:B-----5:R-:W2:Y:S02]  /*1c300*/  LDG.E R48, desc[UR56][R10.64+0x4] ;  /* 0x000004380a307981 */ /* 0x020ea4000c1e1900 */
[----:B--2---:R-:W-:-:S07]  /*1c310*/  IMAD.IADD R48, R48, 0x1, -R3 ;  /* 0x0000000130307824 */ /* 0x004fce00078e0a03 */
.L_x_2425:
[----:B------:R-:W-:Y:S01]  /*1c320*/  SHF.R.S32.HI R50, RZ, 0x1f, R204 ;  /* 0x0000001fff327819 */ /* 0x000fe200000114cc */
[----:B------:R-:W-:Y:S01]  /*1c330*/  ULDC.64 UR4, c[0x0][0xb70] ;  /* 0x0002dc0000047ab9 */ /* 0x000fe20000000a00 */
[--C-:B-----5:R-:W-:Y:S01]  /*1c340*/  SHF.R.S32.HI R21, RZ, 0x1f, R49.reuse ;  /* 0x0000001fff157819 */ /* 0x120fe20000011431 */
[----:B------:R-:W-:Y:S01]  /*1c350*/  IMAD.MOV.U32 R20, RZ, RZ, R49 ;  /* 0x000000ffff147224 */ /* 0x000fe200078e0031 */
[----:B------:R-:W-:Y:S01]  /*1c360*/  SEL R213, R213, RZ, !P0 ;  /* 0x000000ffd5d57207 */ /* 0x000fe20004000000 */
[----:B------:R-:W-:Y:S01]  /*1c370*/  IMAD R3, R50, UR4, RZ ;  /* 0x0000000432037c24 */ /* 0x000fe2000f8e02ff */
[----:B------:R-:W-:Y:S01]  /*1c380*/  SEL R207, R207, RZ, !P0 ;  /* 0x000000ffcfcf7207 */ /* 0x000fe20004000000 */
[----:B------:R-:W-:Y:S01]  /*1c390*/  IMAD.WIDE.U32 R6, R204, UR4, R20 ;  /* 0x00000004cc067c25 */ /* 0x000fe2000f8e0014 */
[C---:B------:R-:W-:Y:S02]  /*1c3a0*/  IADD3 R33, P2, R4.reuse, 0x2000, RZ ;  /* 0x0000200004217810 */ /* 0x040fe40007f5e0ff */
[----:B------:R-:W-:Y:S01]  /*1c3b0*/  IADD3 R37, P1, R4, 0x1000, RZ ;  /* 0x0000100004257810 */ /* 0x000fe20007f3e0ff */
[----:B------:R-:W-:Y:S01]  /*1c3c0*/  IMAD R3, R204, UR5, R3 ;  /* 0x00000005cc037c24 */ /* 0x000fe2000f8e0203 */
[----:B------:R-:W-:Y:S01]  /*1c3d0*/  ULDC.64 UR4, c[0x0][0xb78] ;  /* 0x0002de0000047ab9 */ /* 0x000fe20000000a00 */
[----:B---3--:R-:W-:Y:S01]  /*1c3e0*/  IMAD R11, R211, 0x80, R203 ;  /* 0x00000080d30b7824 */ /* 0x008fe200078e02cb */
[----:B------:R-:W-:-:S02]  /*1c3f0*/  LOP3.LUT R32, R33, 0x380, RZ, 0xc0, !PT ;  /* 0x0000038021207812 */ /* 0x000fc400078ec0ff */
[----:B------:R-:W-:Y:S01]  /*1c400*/  IADD3 R7, R7, R3, RZ ;  /* 0x0000000307077210 */ /* 0x000fe20007ffe0ff */
[----:B------:R-:W-:Y:S01]  /*1c410*/  IMAD R3, R213, UR4, RZ ;  /* 0x00000004d5037c24 */ /* 0x000fe2000f8e02ff */
[----:B------:R-:W-:Y:S02]  /*1c420*/  LOP3.LUT R36, R37, 0x380, RZ, 0xc0, !PT ;  /* 0x0000038025247812 */ /* 0x000fe400078ec0ff */
[----:B------:R-:W-:Y:S01]  /*1c430*/  SHF.R.U64 R32, R32, 0x3, RZ ;  /* 0x0000000320207819 */ /* 0x000fe200000012ff */
[C---:B------:R-:W-:Y:S01]  /*1c440*/  IMAD.WIDE.U32 R6, R207.reuse, UR4, R6 ;  /* 0x00000004cf067c25 */ /* 0x040fe2000f8e0006 */
[----:B------:R-:W-:Y:S02]  /*1c450*/  SHF.R.U64 R36, R36, 0x3, RZ ;  /* 0x0000000324247819 */ /* 0x000fe400000012ff */
[----:B------:R-:W-:Y:S01]  /*1c460*/  LOP3.LUT R32, R32, R33, RZ, 0x3c, !PT ;  /* 0x0000002120207212 */ /* 0x000fe200078e3cff */
[----:B------:R-:W-:Y:S01]  /*1c470*/  IMAD R8, R207, UR5, R3 ;  /* 0x00000005cf087c24 */ /* 0x000fe2000f8e0203 */
[----:B------:R-:W-:Y:S01]  /*1c480*/  SHF.R.S32.HI R3, RZ, 0x1f, R11 ;  /* 0x0000001fff037819 */ /* 0x000fe2000001140b */
[----:B------:R-:W-:Y:S01]  /*1c490*/  ULDC.64 UR4, c[0x0][0xb40] ;  /* 0x0002d00000047ab9 */ /* 0x000fe20000000a00 */
[----:B------:R-:W-:Y:S01]  /*1c4a0*/  IADD3 R6, P0, R11, R6, RZ ;  /* 0x000000060b067210 */ /* 0x000fe20007f1e0ff */
[----:B------:R-:W-:Y:S01]  /*1c4b0*/  IMAD.X R33, RZ, RZ, R5, P2 ;  /* 0x000000ffff217224 */ /* 0x000fe200010e0605 */
[----:B------:R-:W-:-:S02]  /*1c4c0*/  IADD3 R29, P6, R4, 0x3000, RZ ;  /* 0x00003000041d7810 */ /* 0x000fc40007fde0ff */
[----:B------:R-:W-:Y:S02]  /*1c4d0*/  IADD3.X R3, R3, R7, R8, P0, !PT ;  /* 0x0000000703037210 */ /* 0x000fe400007fe408 */
[----:B------:R-:W-:Y:S02]  /*1c4e0*/  LEA R46, P0, R6, UR4, 0x2 ;  /* 0x00000004062e7c11 */ /* 0x000fe4000f8010ff */
[----:B------:R-:W-:Y:S02]  /*1c4f0*/  IADD3 R25, P5, R4, 0x4000, RZ ;  /* 0x0000400004197810 */ /* 0x000fe40007fbe0ff */
[----:B------:R-:W-:Y:S01]  /*1c500*/  LEA.HI.X R47, R6, UR5, R3, 0x2, P0 ;  /* 0x00000005062f7c11 */ /* 0x000fe200080f1403 */
[----:B------:R-:W-:Y:S01]  /*1c510*/  ULDC.64 UR4, c[0x0][0xaa0] ;  /* 0x0002a80000047ab9 */ /* 0x000fe20000000a00 */
[----:B------:R-:W-:Y:S02]  /*1c520*/  LOP3.LUT P0, RZ, R216, 0x3, RZ, 0xc0, !PT ;  /* 0x00000003d8ff7812 */ /* 0x000fe4000780c0ff */
[----:B------:R-:W-:-:S02]  /*1c530*/  IADD3 R13, P4, R4, 0x5000, RZ ;  /* 0x00005000040d7810 */ /* 0x000fc40007f9e0ff */
[----:B------:R-:W-:Y:S02]  /*1c540*/  IADD3 R9, P3, R4, 0x6000, RZ ;  /* 0x0000600004097810 */ /* 0x000fe40007f7e0ff */
[C---:B------:R-:W-:Y:S02]  /*1c550*/  IADD3 R3, R11.reuse, 0x8, RZ ;  /* 0x000000080b037810 */ /* 0x040fe40007ffe0ff */
[----:B------:R-:W-:Y:S01]  /*1c560*/  LOP3.LUT R36, R36, R37, RZ, 0x3c, !PT ;  /* 0x0000002524247212 */ /* 0x000fe200078e3cff */
[----:B------:R-:W-:Y:S01]  /*1c570*/  IMAD.X R37, RZ, RZ, R5, P1 ;  /* 0x000000ffff257224 */ /* 0x000fe200008e0605 */
[----:B------:R-:W-:Y:S02]  /*1c580*/  IADD3 R6, P2, R4, 0x7000, RZ ;  /* 0x0000700004067810 */ /* 0x000fe40007f5e0ff */
[----:B------:R-:W-:Y:S02]  /*1c590*/  ISETP.GE.OR P1, PT, R11, R48, P0 ;  /* 0x000000300b00720c */ /* 0x000fe40000726670 */
[----:B------:R-:W-:-:S02]  /*1c5a0*/  LOP3.LUT R28, R29, 0x380, RZ, 0xc0, !PT ;  /* 0x000003801d1c7812 */ /* 0x000fc400078ec0ff */
[----:B------:R-:W-:Y:S02]  /*1c5b0*/  LOP3.LUT R24, R25, 0x380, RZ, 0xc0, !PT ;  /* 0x0000038019187812 */ /* 0x000fe400078ec0ff */
[----:B------:R-:W-:Y:S02]  /*1c5c0*/  LOP3.LUT R12, R13, 0x380, RZ, 0xc0, !PT ;  /* 0x000003800d0c7812 */ /* 0x000fe400078ec0ff */
[----:B------:R-:W-:Y:S02]  /*1c5d0*/  LOP3.LUT R8, R9, 0x380, RZ, 0xc0, !PT ;  /* 0x0000038009087812 */ /* 0x000fe400078ec0ff */
[----:B------:R-:W-:Y:S02]  /*1c5e0*/  LOP3.LUT R41, R4, 0x380, RZ, 0xc0, !PT ;  /* 0x0000038004297812 */ /* 0x000fe400078ec0ff */
[----:B------:R-:W-:Y:S01]  /*1c5f0*/  ISETP.GE.OR P0, PT, R3, R48, P0 ;  /* 0x000000300300720c */ /* 0x000fe20000706670 */
[----:B------:R-:W-:Y:S01]  /*1c600*/  @!P1 STG.E desc[UR56][R46.64], R2 ;  /* 0x000000022e009986 */ /* 0x000fe2000c101938 */
[----:B------:R-:W-:-:S02]  /*1c610*/  LOP3.LUT R3, R6, 0x380, RZ, 0xc0, !PT ;  /* 0x0000038006037812 */ /* 0x000fc400078ec0ff */
[----:B------:R-:W-:Y:S02]  /*1c620*/  SHF.R.U64 R28, R28, 0x3, RZ ;  /* 0x000000031c1c7819 */ /* 0x000fe400000012ff */
[----:B------:R-:W-:Y:S02]  /*1c630*/  SHF.R.U64 R24, R24, 0x3, RZ ;  /* 0x0000000318187819 */ /* 0x000fe400000012ff */
[----:B------:R-:W-:Y:S02]  /*1c640*/  SHF.R.U64 R12, R12, 0x3, RZ ;  /* 0x000000030c0c7819 */ /* 0x000fe400000012ff */
[----:B------:R-:W-:Y:S02]  /*1c650*/  SHF.R.U64 R8, R8, 0x3, RZ ;  /* 0x0000000308087819 */ /* 0x000fe400000012ff */
[----:B------:R-:W-:Y:S01]  /*1c660*/  SHF.R.U64 R41, R41, 0x3, RZ ;  /* 0x0000000329297819 */ /* 0x000fe200000012ff */
[----:B------:R2:W-:Y:S01]  /*1c670*/  @!P0 STG.E desc[UR56][R46.64+0x20], R0 ;  /* 0x000020002e008986 */ /* 0x0005e2000c101938 */
[----:B------:R-:W-:-:S02]  /*1c680*/  SHF.R.U64 R3, R3, 0x3, RZ ;  /* 0x0000000303037819 */ /* 0x000fc400000012ff */
[----:B------:R-:W-:Y:S01]  /*1c690*/  LOP3.LUT R28, R28, R29, RZ, 0x3c, !PT ;  /* 0x0000001d1c1c7212 */ /* 0x000fe200078e3cff */
[--C-:B------:R-:W-:Y:S01]  /*1c6a0*/  IMAD.X R29, RZ, RZ, R5.reuse, P6 ;  /* 0x000000ffff1d7224 */ /* 0x100fe200030e0605 */
[----:B------:R-:W-:Y:S01]  /*1c6b0*/  LOP3.LUT R24, R24, R25, RZ, 0x3c, !PT ;  /* 0x0000001918187212 */ /* 0x000fe200078e3cff */
[----:B------:R-:W5:Y:S01]  /*1c6c0*/  LD.E.128 R36, desc[UR56][R36.64] ;  /* 0x0000003824247980 */ /* 0x000f62000c101d00 */
[----:B------:R-:W-:Y:S01]  /*1c6d0*/  LOP3.LUT R12, R12, R13, RZ, 0x3c, !PT ;  /* 0x0000000d0c0c7212 */ /* 0x000fe200078e3cff */
[--C-:B------:R-:W-:Y:S01]  /*1c6e0*/  IMAD.X R13, RZ, RZ, R5.reuse, P4 ;  /* 0x000000ffff0d7224 */ /* 0x100fe200020e0605 */
[----:B------:R-:W-:Y:S01]  /*1c6f0*/  LOP3.LUT R8, R8, R9, RZ, 0x3c, !PT ;  /* 0x0000000908087212 */ /* 0x000fe200078e3cff */
[--C-:B------:R-:W-:Y:S01]  /*1c700*/  IMAD.X R9, RZ, RZ, R5.reuse, P3 ;  /* 0x000000ffff097224 */ /* 0x100fe200018e0605 */
[----:B------:R-:W-:Y:S01]  /*1c710*/  LOP3.LUT R40, R41, R4, RZ, 0x3c, !PT ;  /* 0x0000000429287212 */ /* 0x000fe200078e3cff */
[----:B------:R-:W-:Y:S01]  /*1c720*/  IMAD.MOV.U32 R41, RZ, RZ, R5 ;  /* 0x000000ffff297224 */ /* 0x000fe200078e0005 */
[-C--:B------:R-:W-:Y:S01]  /*1c730*/  IADD3.X R25, RZ, R5.reuse, RZ, P5, !PT ;  /* 0x00000005ff197210 */ /* 0x080fe20002ffe4ff */
[----:B------:R-:W5:Y:S01]  /*1c740*/  LD.E.128 R32, desc[UR56][R32.64] ;  /* 0x0000003820207980 */ /* 0x000f62000c101d00 */
[----:B------:R-:W-:-:S02]  /*1c750*/  IADD3.X R7, RZ, R5, RZ, P2, !PT ;  /* 0x00000005ff077210 */ /* 0x000fc400017fe4ff */
[----:B------:R-:W-:Y:S01]  /*1c760*/  LOP3.LUT R6, R3, R6, RZ, 0x3c, !PT ;  /* 0x0000000603067212 */ /* 0x000fe200078e3cff */
[----:B------:R-:W5:Y:S01]  /*1c770*/  LD.E.128 R40, desc[UR56][R40.64] ;  /* 0x0000003828287980 */ /* 0x000f62000c101d00 */
[--C-:B------:R-:W-:Y:S01]  /*1c780*/  SHF.R.S32.HI R45, RZ, 0x1f, R199.reuse ;  /* 0x0000001fff2d7819 */ /* 0x100fe200000114c7 */
[----:B------:R-:W-:Y:S02]  /*1c790*/  IMAD.MOV.U32 R44, RZ, RZ, R199 ;  /* 0x000000ffff2c7224 */ /* 0x000fe400078e00c7 */
[----:B------:R-:W5:Y:S01]  /*1c7a0*/  LD.E.128 R28, desc[UR56][R28.64] ;  /* 0x000000381c1c7980 */ /* 0x000f62000c101d00 */
[----:B--2---:R-:W-:-:S03]  /*1c7b0*/  IMAD R0, R21, UR4, RZ ;  /* 0x0000000415007c24 */ /* 0x004fc6000f8e02ff */
[----:B------:R-:W5:Y:S04]  /*1c7c0*/  LD.E.128 R24, desc[UR56][R24.64] ;  /* 0x0000003818187980 */ /* 0x000f68000c101d00 */
[----:B------:R-:W5:Y:S04]  /*1c7d0*/  LD.E.128 R12, desc[UR56][R12.64] ;  /* 0x000000380c0c7980 */ /* 0x000f68000c101d00 */
[----:B------:R-:W5:Y:S04]  /*1c7e0*/  LD.E.128 R8, desc[UR56][R8.64] ;  /* 0x0000003808087980 */ /* 0x000f68000c101d00 */
[----:B------:R-:W5:Y:S01]  /*1c7f0*/  LD.E.128 R4, desc[UR56][R6.64] ;  /* 0x0000003806047980 */ /* 0x000f62000c101d00 */
[C---:B------:R-:W-:Y:S01]  /*1c800*/  IMAD.WIDE.U32 R2, R49.reuse, UR4, R44 ;  /* 0x0000000431027c25 */ /* 0x040fe2000f8e002c */
[----:B------:R-:W-:Y:S01]  /*1c810*/  @!PT LDS RZ, [RZ] ;  /* 0x00000000fffff984 */ /* 0x000fe20000000800 */
[----:B------:R-:W-:Y:S01]  /*1c820*/  @!PT LDS RZ, [RZ] ;  /* 0x00000000fffff984 */ /* 0x000fe20000000800 */
[----:B------:R-:W-:Y:S01]  /*1c830*/  @!PT LDS RZ, [RZ] ;  /* 0x00000000fffff984 */ /* 0x000fe20000000800 */
[----:B------:R-:W-:Y:S01]  /*1c840*/  @!PT LDS RZ, [RZ] ;  /* 0x00000000fffff984 */ /* 0x000fe20000000800 */
[----:B------:R2:W-:Y:S06]  /*1c850*/  MEMBAR.ALL.CTA ;  /* 0x0000000000007992 */ /* 0x0005ec0000008000 */
[----:B--2---:R-:W2:Y:S01]  /*1c860*/  FENCE.VIEW.ASYNC.S ;  /* 0x00000000000073c6 */ /* 0x004ea20000000000 */
[----:B------:R-:W-:Y:S01]  /*1c870*/  IMAD R49, R49, UR5, R0 ;  /* 0x0000000531317c24 */ /* 0x000fe2000f8e0200 */
[----:B------:R-:W-:Y:S01]  /*1c880*/  ULDC.64 UR4, c[0x0][0xae0] ;  /* 0x0002b80000047ab9 */ /* 0x000fe20000000a00 */
[----:B------:R-:W-:-:S02]  /*1c890*/  IMAD R47, R211, -0x80, R48 ;  /* 0xffffff80d32f7824 */ /* 0x000fc400078e0230 */
[----:B------:R-:W-:Y:S01]  /*1c8a0*/  VIADD R0, R200, 0x20 ;  /* 0x00000020c8007836 */ /* 0x000fe20000000000 */
[----:B------:R-:W-:Y:S01]  /*1c8b0*/  IADD3 R3, R3, R49, RZ ;  /* 0x0000003103037210 */ /* 0x000fe20007ffe0ff */
[----:B------:R-:W-:Y:S01]  /*1c8c0*/  IMAD R45, R50, UR4, RZ ;  /* 0x00000004322d7c24 */ /* 0x000fe2000f8e02ff */
[CC--:B------:R-:W-:Y:S01]  /*1c8d0*/  ISETP.GE.AND P2, PT, R200.reuse, R47.reuse, PT ;  /* 0x0000002fc800720c */ /* 0x0c0fe20003f46270 */
[----:B------:R-:W-:Y:S01]  /*1c8e0*/  VIADD R20, R200, 0x40 ;  /* 0x00000040c8147836 */ /* 0x000fe20000000000 */
[----:B------:R-:W-:Y:S01]  /*1c8f0*/  ISETP.GE.AND P4, PT, R0, R47, PT ;  /* 0x0000002f0000720c */ /* 0x000fe20003f86270 */
[C---:B------:R-:W-:Y:S02]  /*1c900*/  IMAD R45, R204.reuse, UR5, R45 ;  /* 0x00000005cc2d7c24 */ /* 0x040fe4000f8e022d */
[----:B------:R-:W-:Y:S01]  /*1c910*/  IMAD.WIDE.U32 R2, R204, UR4, R2 ;  /* 0x00000004cc027c25 */ /* 0x000fe2000f8e0002 */
[----:B------:R-:W-:Y:S01]  /*1c920*/  ULDC.64 UR4, c[0x0][0xae8] ;  /* 0x0002ba0000047ab9 */ /* 0x000fe20000000a00 */
[----:B------:R-:W-:-:S02]  /*1c930*/  IADD3 R21, R200, 0x60, RZ ;  /* 0x00000060c8157810 */ /* 0x000fc40007ffe0ff */
[----:B------:R-:W-:Y:S01]  /*1c940*/  VIADD R0, R18, 0x34820 ;  /* 0x0003482012007836 */ /* 0x000fe20000000000 */
[-C--:B------:R-:W-:Y:S01]  /*1c950*/  ISETP.GE.AND P0, PT, R20, R47.reuse, PT ;  /* 0x0000002f1400720c */ /* 0x080fe20003f06270 */
[----:B------:R-:W-:Y:S02]  /*1c960*/  IMAD.IADD R3, R3, 0x1, R45 ;  /* 0x0000000103037824 */ /* 0x000fe400078e022d */
[----:B------:R-:W-:Y:S01]  /*1c970*/  IMAD R20, R213, UR4, RZ ;  /* 0x00000004d5147c24 */ /* 0x000fe2000f8e02ff */
[----:B------:R-:W-:Y:S01]  /*1c980*/  PRMT R0, RZ, 0x654, R0 ;  /* 0x00000654ff007816 */ /* 0x000fe20000000000 */
[----:B------:R-:W-:Y:S01]  /*1c990*/  IMAD.WIDE.U32 R44, R207, UR4, R2 ;  /* 0x00000004cf2c7c25 */ /* 0x000fe2000f8e0002 */
[----:B------:R-:W-:Y:S02]  /*1c9a0*/  ISETP.GE.AND P1, PT, R21, R47, PT ;  /* 0x0000002f1500720c */ /* 0x000fe40003f26270 */
[----:B------:R-:W-:Y:S01]  /*1c9b0*/  SHF.R.S32.HI R201, RZ, 0x1f, R200 ;  /* 0x0000001fffc97819 */ /* 0x000fe200000114c8 */
[----:B------:R-:W-:Y:S01]  /*1c9c0*/  IMAD R47, R207, UR5, R20 ;  /* 0x00000005cf2f7c24 */ /* 0x000fe2000f8e0214 */
[----:B--2---:R2:W-:Y:S01]  /*1c9d0*/  SYNCS.ARRIVE.TRANS64.RED.A1T0 RZ, [R0+URZ], RZ ;  /* 0x000000ff00ff79a7 */ /* 0x0045e2000810043f */
[----:B------:R-:W-:Y:S01]  /*1c9e0*/  BSSY B1, `(.L_x_2426) ;  /* 0x0000014000017945 */ /* 0x000fe20003800000 */
[----:B------:R-:W-:-:S02]  /*1c9f0*/  IMAD.WIDE R20, R211, 0x80, R200 ;  /* 0x00000080d3147825 */ /* 0x000fc400078e02c8 */
[----:B------:R-:W-:Y:S01]  /*1ca00*/  IADD3 R49, R45, R47, RZ ;  /* 0x0000002f2d317210 */ /* 0x000fe20007ffe0ff */
[----:B------:R-:W-:Y:S06]  /*1ca10*/  @P2 BRA `(.L_x_2427) ;  /* 0x0000000000402947 */ /* 0x000fec0003800000 */
        /* <DEDUP_REMOVED lines=11> */
[----:B------:R-:W-:Y:S01]  /*1cad0*/  LEA R46, P5, R2, UR6, 0x1 ;  /* 0x00000006022e7c11 */ /* 0x000fe2000f8a08ff */
[----:B------:R-:W-:-:S05]  /*1cae0*/  IMAD.IADD R3, R3, 0x1, R47 ;  /* 0x0000000103037824 */ /* 0x000fca00078e022f */
[----:B------:R-:W-:-:S05]  /*1caf0*/  LEA.HI.X R47, R2, UR7, R3, 0x1, P5 ;  /* 0x00000007022f7c11 */ /* 0x000fca000a8f0c03 */
[----:B-----5:R3:W-:Y:S04]  /*1cb00*/  @!P2 STG.E.128 desc[UR56][R46.64], R40 ;  /* 0x000000282e00a986 */ /* 0x0207e8000c101d38 */
[----:B------:R3:W-:Y:S02]  /*1cb10*/  @!P3 STG.E.128 desc[UR56][R46.64+0x80], R24 ;  /* 0x000080182e00b986 */ /* 0x0007e4000c101d38 */
.L_x_2427:
[----:B------:R-:W-:Y:S05]  /*1cb20*/  BSYNC B1 ;  /* 0x0000000000017941 */ /* 0x000fea0003800000 */
.L_x_2426:
[----:B------:R-:W-:Y:S04]  /*1cb30*/  BSSY B1, `(.L_x_2428) ;  /* 0x0000014000017945 */ /* 0x000fe80003800000 */
[----:B------:R-:W-:Y:S05]  /*1cb40*/  @P4 BRA `(.L_x_2429) ;  /* 0x0000000000484947 */ /* 0x000fea0003800000 */
[----:B---3-5:R-:W-:Y:S01]  /*1cb50*/  IADD3 R25, P2, R20, 0x20, RZ ;  /* 0x0000002014197810 */ /* 0x028fe20007f5e0ff */
[----:B------:R-:W-:Y:S01]  /*1cb60*/  ULDC.64 UR4, c[0x0][0xad8] ;  /* 0x0002b60000047ab9 */ /* 0x000fe20000000a00 */
[----:B------:R-:W-:Y:S01]  /*1cb70*/  IMAD.MOV.U32 R2, RZ, RZ, R44 ;  /* 0x000000ffff027224 */ /* 0x000fe200078e002c */
[----:B------:R-:W-:Y:S01]  /*1cb80*/  IADD3 R24, R199, 0x40, RZ ;  /* 0x00000040c7187810 */ /* 0x000fe20007ffe0ff */
[----:B------:R-:W-:Y:S01]  /*1cb90*/  IMAD.MOV.U32 R3, RZ, RZ, R49 ;  /* 0x000000ffff037224 */ /* 0x000fe200078e0031 */
[----:B------:R-:W-:Y:S01]  /*1cba0*/  ULDC.64 UR6, c[0x0][0xa80] ;  /* 0x0002a00000067ab9 */ /* 0x000fe20000000a00 */
[----:B--2---:R-:W-:Y:S02]  /*1cbb0*/  IMAD.X R0, RZ, RZ, R21, P2 ;  /* 0x000000ffff007224 */ /* 0x004fe400010e0615 */
        /* <DEDUP_REMOVED lines=11> */
.L_x_2429:
[----:B------:R-:W-:Y:S05]  /*1cc70*/  BSYNC B1 ;  /* 0x0000000000017941 */ /* 0x000fea0003800000 */
.L_x_2428:
[----:B------:R-:W-:Y:S04]  /*1cc80*/  BSSY B1, `(.L_x_2430) ;  /* 0x0000014000017945 */ /* 0x000fe80003800000 */
[----:B------:R-:W-:Y:S05]  /*1cc90*/  @P0 BRA `(.L_x_2431) ;  /* 0x0000000000480947 */ /* 0x000fea0003800000 */
[----:B----45:R-:W-:Y:S01]  /*1cca0*/  IADD3 R13, P0, R20, 0x40, RZ ;  /* 0x00000040140d7810 */ /* 0x030fe20007f1e0ff */
[----:B------:R-:W-:Y:S01]  /*1ccb0*/  ULDC.64 UR4, c[0x0][0xad8] ;  /* 0x0002b60000047ab9 */ /* 0x000fe20000000a00 */
[----:B------:R-:W-:Y:S01]  /*1ccc0*/  MOV R2, R44 ;  /* 0x0000002c00027202 */ /* 0x000fe20000000f00 */
[----:B------:R-:W-:Y:S01]  /*1ccd0*/  IMAD.MOV.U32 R3, RZ, RZ, R49 ;  /* 0x000000ffff037224 */ /* 0x000fe200078e0031 */
[----:B------:R-:W-:Y:S01]  /*1cce0*/  ULDC.64 UR6, c[0x0][0xa80] ;  /* 0x0002a00000067ab9 */ /* 0x000fe20000000a00 */
[----:B--2---:R-:W-:Y:S02]  /*1ccf0*/  IMAD.X R0, RZ, RZ, R21, P0 ;  /* 0x000000ffff007224 */ /* 0x004fe400000e0615 */
[----:B------:R-:W-:Y:S02]  /*1cd00*/  VIADD R12, R199, 0x40 ;  /* 0x00000040c70c7836 */ /* 0x000fe40000000000 */
[----:B------:R-:W-:Y:S02]  /*1cd10*/  IMAD R0, R0, UR4, RZ ;  /* 0x0000000400007c24 */ /* 0x000fe4000f8e02ff */
        /* <DEDUP_REMOVED lines=10> */
.L_x_2431:
[----:B------:R-:W-:Y:S05]  /*1cdc0*/  BSYNC B1 ;  /* 0x0000000000017941 */ /* 0x000fea0003800000 */
.L_x_2430:
[----:B------:R-:W-:Y:S05]  /*1cdd0*/  @P1 BRA `(.L_x_2432) ;  /* 0x0000000800cc1947 */ /* 0x000fea0003800000 */
[----:B--2--5:R-:W-:Y:S01]  /*1cde0*/  IADD3 R9, P0, R20, 0x60, RZ ;  /* 0x0000006014097810 */ /* 0x024fe20007f1e0ff */
[----:B------:R-:W-:Y:S01]  /*1cdf0*/  ULDC.64 UR6, c[0x0][0xad8] ;  /* 0x0002b60000067ab9 */ /* 0x000fe20000000a00 */
[----:B------:R-:W-:Y:S01]  /*1ce00*/  IMAD.MOV.U32 R2, RZ, RZ, R44 ;  /* 0x000000ffff027224 */ /* 0x000fe200078e002c */
[----:B------:R-:W-:Y:S01]  /*1ce10*/  ULDC UR4, c[0x0][0xa8c] ;  /* 0x0002a30000047ab9 */ /* 0x000fe20000000800 */
[----:B------:R-:W-:Y:S01]  /*1ce20*/  IADD3.X R20, RZ, R21, RZ, P0, !PT ;  /* 0x00000015ff147210 */ /* 0x000fe200007fe4ff */
[----:B------:R-:W-:Y:S01]  /*1ce30*/  IMAD.MOV.U32 R3, RZ, RZ, R49 ;  /* 0x000000ffff037224 */ /* 0x000fe200078e0031 */
[C---:B------:R-:W-:Y:S01]  /*1ce40*/  ISETP.GE.AND P1, PT, R199.reuse, UR4, PT ;  /* 0x00000004c7007c0c */ /* 0x040fe2000bf26270 */
[----:B------:R-:W-:Y:S02]  /*1ce50*/  VIADD R0, R199, 0x40 ;  /* 0x00000040c7007836 */ /* 0x000fe40000000000 */
[----:B------:R-:W-:Y:S02]  /*1ce60*/  IMAD R20, R20, UR6, RZ ;  /* 0x0000000614147c24 */ /* 0x000fe4000f8e02ff */
[----:B------:R-:W-:-:S04]  /*1ce70*/  IMAD.WIDE.U32 R2, R9, UR6, R2 ;  /* 0x0000000609027c25 */ /* 0x000fc8000f8e0002 */
        /* <DEDUP_REMOVED lines=8> */
[----:B------:R0:W-:Y:S01]  /*1cf00*/  STG.E.128 desc[UR56][R8.64+0x80], R4 ;  /* 0x0000800408007986 */ /* 0x0001e2000c101d38 */
[----:B------:R-:W-:Y:S05]  /*1cf10*/  BRA `(.L_x_2432) ;  /* 0x00000008007c7947 */ /* 0x000fea0003800000 */
.L_x_2424:
[----:B------:R-:W-:Y:S01]  /*1cf20*/  ULDC.64 UR4, c[0x0][0xbd8] ;  /* 0x0002f60000047ab9 */ /* 0x000fe20000000a00 */
[----:B------:R-:W-:Y:S01]  /*1cf30*/  IMAD.MOV.U32 R7, RZ, RZ, RZ ;  /* 0x000000ffff077224 */ /* 0x000fe200078e00ff */
[----:B------:R-:W-:Y:S02]  /*1cf40*/  ISETP.NE.U32.AND P0, PT, RZ, UR4, PT ;  /* 0x00000004ff007c0c */ /* 0x000fe4000bf05070 */
[----:B------:R-:W-:Y:S02]  /*1cf50*/  IADD3 R2, P1, R205, UR4, RZ ;  /* 0x00000004cd027c10 */ /* 0x000fe4000ff3e0ff */
[----:B------:R-:W-:Y:S02]  /*1cf60*/  ISETP.NE.AND.EX P0, PT, RZ, UR5, PT, P0 ;  /* 0x00000005ff007c0c */ /* 0x000fe4000bf05300 */
[----:B------:R-:W-:Y:S01]  /*1cf70*/  IADD3.X R3, R206, UR5, RZ, P1, !PT ;  /* 0x00000005ce037c10 */ /* 0x000fe20008ffe4ff */
[----:B------:R-:W-:Y:S02]  /*1cf80*/  ULDC.64 UR4, c[0x0][0xbe0] ;  /* 0x0002f80000047ab9 */ /* 0x000fe40000000a00 */
[----:B------:R-:W-:-:S04]  /*1cf90*/  ISETP.NE.U32.AND P1, PT, RZ, UR4, PT ;  /* 0x00000004ff007c0c */ /* 0x000fc8000bf25070 */
[----:B------:R-:W-:-:S04]  /*1cfa0*/  ISETP.NE.AND.EX P1, PT, RZ, UR5, PT, P1 ;  /* 0x00000005ff007c0c */ /* 0x000fc8000bf25310 */
[----:B------:R2:W5:Y:S09]  /*1cfb0*/  @P0 LDG.E R7, desc[UR56][R2.64] ;  /* 0x0000003802070981 */ /* 0x000572000c1e1900 */
[----:B------:R-:W-:Y:S01]  /*1cfc0*/  @P1 IADD3 R4, P2, R205, UR4, RZ ;  /* 0x00000004cd041c10 */ /* 0x000fe2000ff5e0ff */
[----:B------:R-:W-:-:S02]  /*1cfd0*/  ULDC UR4, c[0x0][0xa88] ;  /* 0x0002a20000047ab9 */ /* 0x000fc40000000800 */
[----:B------:R-:W-:Y:S02]  /*1cfe0*/  MOV R0, UR4 ;  /* 0x0000000400007c02 */ /* 0x000fe40008000f00 */
[----:B------:R-:W-:-:S05]  /*1cff0*/  @P1 IADD3.X R5, R206, UR5, RZ, P2, !PT ;  /* 0x00000005ce051c10 */ /* 0x000fca00097fe4ff */
[----:B------:R2:W5:Y:S01]  /*1d000*/  @P1 LDG.E R0, desc[UR56][R4.64] ;  /* 0x0000003804001981 */ /* 0x000562000c1e1900 */
[----:B------:R-:W-:Y:S01]  /*1d010*/  ISETP.GT.AND P2, PT, R226, 0x7f, PT ;  /* 0x0000007fe200780c */ /* 0x000fe20003f44270 */
[----:B------:R-:W-:-:S12]  /*1d020*/  @P1 BRA `(.L_x_2433) ;  /* 0x0000000000101947 */ /* 0x000fd80003800000 */
[----:B------:R-:W-:Y:S05]  /*1d030*/  @!P0 BRA `(.L_x_2433) ;  /* 0x00000000000c8947 */ /* 0x000fea0003800000 */
[----:B--2---:R-:W2:Y:S04]  /*1d040*/  LDG.E R5, desc[UR56][R2.64] ;  /* 0x0000003802057981 */ /* 0x004ea8000c1e1900 */
[----:B-----5:R-:W2:Y:S02]  /*1d050*/  LDG.E R0, desc[UR56][R2.64+0x4] ;  /* 0x0000043802007981 */ /* 0x020ea4000c1e1900 */
[----:B--2---:R-:W-:-:S07]  /*1d060*/  IMAD.IADD R0, R0, 0x1, -R5 ;  /* 0x0000000100007824 */ /* 0x004fce00078e0a05 */
.L_x_2433:
        /* <DEDUP_REMOVED lines=12> */
[C---:B------:R-:W-:Y:S01]  /*1d130*/  IADD3 R2, P0, R3.reuse, R7, RZ ;  /* 0x0000000703027210 */ /* 0x040fe20007f1e0ff */
        /* <DEDUP_REMOVED lines=16> */
.L_x_2435:
[----:B------:R-:W-:Y:S05]  /*1d240*/  BSYNC B1 ;  /* 0x0000000000017941 */ /* 0x000fea0003800000 */
.L_x_2434:
[----:B------:R-:W-:Y:S01]  /*1d250*/  ULDC.64 UR4, c[0x0][0xaa0] ;  /* 0x0002a80000047ab9 */ /* 0x000fe20000000a00 */
[----:B--2---:R-:W-:Y:S01]  /*1d260*/  MOV R2, R199 ;  /* 0x000000c700027202 */ /* 0x004fe20000000f00 */
[----:B---3--:R-:W-:Y:S01]  /*1d270*/  IMAD.MOV.U32 R3, RZ, RZ, R10 ;  /* 0x000000ffff037224 */ /* 0x008fe200078e000a */
[----:B------:R-:W-:Y:S01]  /*1d280*/  BSSY B1, `(.L_x_2436) ;  /* 0x000002b000017945 */ /* 0x000fe20003800000 */
[----:B------:R-:W-:Y:S02]  /*1d290*/  IMAD R4, R6, UR4, RZ ;  /* 0x0000000406047c24 */ /* 0x000fe4000f8e02ff */
[----:B------:R-:W-:-:S04]  /*1d2a0*/  IMAD.WIDE.U32 R2, R7, UR4, R2 ;  /* 0x0000000407027c25 */ /* 0x000fc8000f8e0002 */
[----:B------:R-:W-:Y:S01]  /*1d2b0*/  IMAD R7, R7, UR5, R4 ;  /* 0x0000000507077c24 */ /* 0x000fe2000f8e0204 */
[----:B------:R-:W-:Y:S01]  /*1d2c0*/  ULDC.64 UR4, c[0x0][0xae0] ;  /* 0x0002b80000047ab9 */ /* 0x000fe20000000a00 */
[----:B------:R-:W-:Y:S02]  /*1d2d0*/  VIADD R4, R200, 0x20 ;  /* 0x00000020c8047836 */ /* 0x000fe40000000000 */
[----:B------:R-:W-:Y:S01]  /*1d2e0*/  IMAD R5, R8, UR4, RZ ;  /* 0x0000000408057c24 */ /* 0x000fe2000f8e02ff */
[----:B------:R-:W-:Y:S01]  /*1d2f0*/  IADD3 R3, R3, R7, RZ ;  /* 0x0000000703037210 */ /* 0x000fe20007ffe0ff */
[----:B------:R-:W-:Y:S01]  /*1d300*/  IMAD R7, R211, -0x80, R0 ;  /* 0xffffff80d3077824 */ /* 0x000fe200078e0200 */
[----:B------:R-:W-:Y:S01]  /*1d310*/  IADD3 R0, R200, 0x40, RZ ;  /* 0x00000040c8007810 */ /* 0x000fe20007ffe0ff */
[C---:B------:R-:W-:Y:S02]  /*1d320*/  IMAD R5, R204.reuse, UR5, R5 ;  /* 0x00000005cc057c24 */ /* 0x040fe4000f8e0205 */
[----:B------:R-:W-:Y:S01]  /*1d330*/  IMAD.WIDE.U32 R2, R204, UR4, R2 ;  /* 0x00000004cc027c25 */ /* 0x000fe2000f8e0002 */
[-C--:B------:R-:W-:Y:S01]  /*1d340*/  ISETP.GE.AND P2, PT, R200, R7.reuse, PT ;  /* 0x00000007c800720c */ /* 0x080fe20003f46270 */
[----:B------:R-:W-:Y:S01]  /*1d350*/  ULDC.64 UR4, c[0x0][0xae8] ;  /* 0x0002ba0000047ab9 */ /* 0x000fe20000000a00 */
[-C--:B------:R-:W-:Y:S01]  /*1d360*/  ISETP.GE.AND P3, PT, R4, R7.reuse, PT ;  /* 0x000000070400720c */ /* 0x080fe20003f66270 */
[----:B------:R-:W-:Y:S01]  /*1d370*/  VIADD R4, R200, 0x60 ;  /* 0x00000060c8047836 */ /* 0x000fe20000000000 */
[----:B------:R-:W-:Y:S01]  /*1d380*/  ISETP.GE.AND P1, PT, R0, R7, PT ;  /* 0x000000070000720c */ /* 0x000fe20003f26270 */
[----:B------:R-:W-:Y:S01]  /*1d390*/  IMAD R0, R213, UR4, RZ ;  /* 0x00000004d5007c24 */ /* 0x000fe2000f8e02ff */
[----:B------:R-:W-:Y:S01]  /*1d3a0*/  IADD3 R3, R3, R5, RZ ;  /* 0x0000000503037210 */ /* 0x000fe20007ffe0ff */
[----:B------:R-:W-:Y:S01]  /*1d3b0*/  IMAD.MOV.U32 R6, RZ, RZ, R200 ;  /* 0x000000ffff067224 */ /* 0x000fe200078e00c8 */
[----:B------:R-:W-:Y:S01]  /*1d3c0*/  ISETP.GE.AND P0, PT, R4, R7, PT ;  /* 0x000000070400720c */ /* 0x000fe20003f06270 */
[C---:B------:R-:W-:Y:S01]  /*1d3d0*/  IMAD R9, R207.reuse, UR5, R0 ;  /* 0x00000005cf097c24 */ /* 0x040fe2000f8e0200 */
[----:B------:R-:W-:Y:S01]  /*1d3e0*/  SHF.R.S32.HI R7, RZ, 0x1f, R200 ;  /* 0x0000001fff077819 */ /* 0x000fe200000114c8 */
[----:B------:R-:W-:-:S04]  /*1d3f0*/  IMAD.WIDE.U32 R4, R207, UR4, R2 ;  /* 0x00000004cf047c25 */ /* 0x000fc8000f8e0002 */
[----:B------:R-:W-:Y:S01]  /*1d400*/  IMAD.WIDE R6, R211, 0x80, R6 ;  /* 0x00000080d3067825 */ /* 0x000fe200078e0206 */
        /* <DEDUP_REMOVED lines=18> */
.L_x_2437:
[----:B------:R-:W-:Y:S05]  /*1d530*/  BSYNC B1 ;  /* 0x0000000000017941 */ /* 0x000fea0003800000 */
.L_x_2436:
[----:B------:R-:W-:Y:S04]  /*1d540*/  BSSY B1, `(.L_x_2438) ;  /* 0x0000014000017945 */ /* 0x000fe80003800000 */
[----:B------:R-:W-:Y:S05]  /*1d550*/  @P3 BRA `(.L_x_2439) ;  /* 0x0000000000483947 */ /* 0x000fea0003800000 */
[----:B--2---:R-:W-:Y:S01]  /*1d560*/  IADD3 R9, P2, R6, 0x20, RZ ;  /* 0x0000002006097810 */ /* 0x004fe20007f5e0ff */
        /* <DEDUP_REMOVED lines=17> */
.L_x_2439:
[----:B------:R-:W-:Y:S05]  /*1d680*/  BSYNC B1 ;  /* 0x0000000000017941 */ /* 0x000fea0003800000 */
.L_x_2438:
[----:B------:R-:W-:Y:S04]  /*1d690*/  BSSY B1, `(.L_x_2440) ;  /* 0x0000014000017945 */ /* 0x000fe80003800000 */
[----:B------:R-:W-:Y:S05]  /*1d6a0*/  @P1 BRA `(.L_x_2441) ;  /* 0x0000000000481947 */ /* 0x000fea0003800000 */
[----:B--23--:R-:W-:Y:S01]  /*1d6b0*/  IADD3 R9, P1, R6, 0x40, RZ ;  /* 0x0000004006097810 */ /* 0x00cfe20007f3e0ff */
        /* <DEDUP_REMOVED lines=15> */
[----:B------:R4:W-:Y:S04]  /*1d7b0*/  @!P2 STG.E.128 desc[UR56][R8.64], RZ ;  /* 0x000000ff0800a986 */ /* 0x0009e8000c101d38 */
[----:B------:R4:W-:Y:S02]  /*1d7c0*/  @!P3 STG.E.128 desc[UR56][R8.64+0x80], RZ ;  /* 0x000080ff0800b986 */ /* 0x0009e4000c101d38 */
.L_x_2441:
[----:B------:R-:W-:Y:S05]  /*1d7d0*/  BSYNC B1 ;  /* 0x0000000000017941 */ /* 0x000fea0003800000 */
.L_x_2440:
        /* <DEDUP_REMOVED lines=19> */
.L_x_2432:
[----:B------:R-:W-:Y:S05]  /*1d910*/  BSYNC B0 ;  /* 0x0000000000007941 */ /* 0x000fea0003800000 */
.L_x_2423:
[----:B------:R-:W-:Y:S02]  /*1d920*/  ULDC UR4, c[0x0][0xc14] ;  /* 0x0003050000047ab9 */ /* 0x000fe40000000800 */
[----:B-1----:R-:W-:-:S13]  /*1d930*/  ISETP.GE.AND P0, PT, R195, UR4, PT ;  /* 0x00000004c3007c0c */ /* 0x002fda000bf06270 */
[----:B------:R-:W-:Y:S05]  /*1d940*/  @!P0 BRA `(.L_x_2442) ;  /* 0xfffffe3800288947 */ /* 0x000fea000383ffff */
[----:B------:R-:W-:Y:S05]  /*1d950*/  BRA `(.L_x_2205) ;  /* 0x0000006000b07947 */ /* 0x000fea0003800000 */
.L_x_2203:
        /* <DEDUP_REMOVED lines=22> */
[----:B------:R-:W-:-:S09]  /*1dac0*/  LOP3.LUT R6, R6, 0xfffffffe, RZ, 0xc0, !PT ;  /* 0xfffffffe06067812 */ /* 0x000fd200078ec0ff */
        /* <DEDUP_REMOVED lines=26> */
[----:B-1----:R-:W-:-:S04]  /*1dc70*/  SEL R0, R0, RZ, P0 ;  /* 0x000000ff00007207 */ /* 0x002fc80000000000 */
[----:B------:R-:W-:-:S05]  /*1dc80*/  IADD3 R0, R3, R0, RZ ;  /* 0x0000000003007210 */ /* 0x000fca0007ffe0ff */
        /* <DEDUP_REMOVED lines=10> */
.L_x_2447:
        /* <DEDUP_REMOVED lines=16> */
.L_x_2446:
[----:B------:R-:W-:Y:S05]  /*1de30*/  BSYNC B0 ;  /* 0x0000000000007941 */ /* 0x000fea0003800000 */
.L_x_2445:
[----:B-----5:R-:W1:Y:S01]  /*1de40*/  SHFL.UP PT, R0, R17, 0x1, RZ ;  /* 0x0420000011007989 */ /* 0x020e6200000e00ff */
[C---:B------:R-:W-:Y:S02]  /*1de50*/  ISETP.NE.AND P0, PT, R6.reuse, RZ, PT ;  /* 0x000000ff0600720c */ /* 0x040fe40003f05270 */
[----:B------:R-:W-:Y:S02]  /*1de60*/  ISETP.GE.U32.AND P1, PT, R6, 0x2, PT ;  /* 0x000000020600780c */ /* 0x000fe40003f26070 */
[----:B-1----:R-:W-:Y:S02]  /*1de70*/  SEL R0, R0, RZ, P0 ;  /* 0x000000ff00007207 */ /* 0x002fe40000000000 */
[----:B------:R-:W-:Y:S02]  /*1de80*/  ISETP.GE.U32.AND P0, PT, R6, 0x4, PT ;  /* 0x000000040600780c */ /* 0x000fe40003f06070 */
[----:B------:R-:W-:-:S05]  /*1de90*/  IADD3 R0, R17, R0, RZ ;  /* 0x0000000011007210 */ /* 0x000fca0007ffe0ff */
[----:B0-----:R-:W0:Y:S02]  /*1dea0*/  SHFL.UP PT, R2, R0, 0x2, RZ ;  /* 0x0440000000027989 */ /* 0x001e2400000e00ff */
        /* <DEDUP_REMOVED lines=18> */
.L_x_2443:
[----:B------:R-:W-:-:S05]  /*1dfd0*/  IADD3 R5, -R5, R4, RZ ;  /* 0x0000000405057210 */ /* 0x000fca0007ffe1ff */
        /* <DEDUP_REMOVED lines=14> */
[----:B0-----:R-:W-:-:S06]  /*1e0c0*/  IADD3 R11, R10, 0xffffffe, RZ ;  /* 0x0ffffffe0a0b7810 */ /* 0x001fcc0007ffe0ff */
[----:B------:R0:W1:Y:S01]  /*1e0d0*/  F2I.FTZ.U32.TRUNC.NTZ R3, R11 ;  /* 0x0000000b00037305 */ /* 0x000062000021f000 */
[----:B------:R-:W-:Y:S05]  /*1e0e0*/  @!P0 BRA `(.L_x_2448) ;  /* 0x0000000000088947 */ /* 0x000fea0003800000 */
[----:B------:R-:W-:-:S05]  /*1e0f0*/  VIADD R7, R4, 0xffffffff ;  /* 0xffffffff04077836 */ /* 0x000fca0000000000 */
[----:B------:R2:W3:Y:S02]  /*1e100*/  SHFL.IDX PT, R16, R0, R7, 0x1f ;  /* 0x00001f0700107589 */ /* 0x0004e400000e0000 */
.L_x_2448:
[----:B-12---:R-:W-:Y:S01]  /*1e110*/  IADD3 R0, RZ, -R3, RZ ;  /* 0x80000003ff007210 */ /* 0x006fe20007ffe0ff */
[----:B---3--:R-:W-:Y:S02]  /*1e120*/  IMAD R16, R16, UR4, R5 ;  /* 0x0000000410107c24 */ /* 0x008fe4000f8e0205 */
[----:B------:R-:W-:Y:S02]  /*1e130*/  IMAD.MOV.U32 R2, RZ, RZ, RZ ;  /* 0x000000ffff027224 */ /* 0x000fe400078e00ff */
[----:B------:R-:W-:-:S04]  /*1e140*/  IMAD R5, R0, R9, RZ ;  /* 0x0000000900057224 */ /* 0x000fc800078e02ff */
[----:B------:R-:W-:Y:S01]  /*1e150*/  IMAD.HI.U32 R2, R3, R5, R2 ;  /* 0x0000000503027227 */ /* 0x000fe200078e0002 */
[----:B------:R-:W-:Y:S02]  /*1e160*/  IADD3 R5, -R16, UR6, RZ ;  /* 0x0000000610057c10 */ /* 0x000fe4000fffe1ff */
[----:B------:R-:W-:Y:S02]  /*1e170*/  IABS R3, R6 ;  /* 0x0000000600037213 */ /* 0x000fe40000000000 */
[----:B------:R-:W-:Y:S02]  /*1e180*/  IABS R0, R5 ;  /* 0x0000000500007213 */ /* 0x000fe40000000000 */
[----:B------:R-:W-:-:S03]  /*1e190*/  IADD3 R3, RZ, -R3, RZ ;  /* 0x80000003ff037210 */ /* 0x000fc60007ffe0ff */
[----:B------:R-:W-:-:S04]  /*1e1a0*/  IMAD.HI.U32 R7, R2, R0, RZ ;  /* 0x0000000002077227 */ /* 0x000fc800078e00ff */
[----:B------:R-:W-:-:S05]  /*1e1b0*/  IMAD R0, R7, R3, R0 ;  /* 0x0000000307007224 */ /* 0x000fca00078e0200 */
[----:B------:R-:W-:-:S13]  /*1e1c0*/  ISETP.GT.U32.AND P0, PT, R9, R0, PT ;  /* 0x000000000900720c */ /* 0x000fda0003f04070 */
[----:B------:R-:W-:Y:S01]  /*1e1d0*/  @!P0 IADD3 R0, R0, -R9, RZ ;  /* 0x8000000900008210 */ /* 0x000fe20007ffe0ff */
[----:B------:R-:W-:-:S03]  /*1e1e0*/  @!P0 VIADD R7, R7, 0x1 ;  /* 0x0000000107078836 */ /* 0x000fc60000000000 */
[----:B------:R-:W-:Y:S02]  /*1e1f0*/  ISETP.GE.U32.AND P0, PT, R0, R9, PT ;  /* 0x000000090000720c */ /* 0x000fe40003f06070 */
[----:B------:R-:W-:-:S11]  /*1e200*/  LOP3.LUT R0, R5, R6, RZ, 0x3c, !PT ;  /* 0x0000000605007212 */ /* 0x000fd600078e3cff */
[----:B------:R-:W-:Y:S01]  /*1e210*/  @P0 VIADD R7, R7, 0x1 ;  /* 0x0000000107070836 */ /* 0x000fe20000000000 */
[----:B------:R-:W-:-:S13]  /*1e220*/  ISETP.GE.AND P0, PT, R0, RZ, PT ;  /* 0x000000ff0000720c */ /* 0x000fda0003f06270 */
[----:B------:R-:W-:Y:S02]  /*1e230*/  @!P0 IADD3 R7, -R7, RZ, RZ ;  /* 0x000000ff07078210 */ /* 0x000fe40007ffe1ff */
        /* <DEDUP_REMOVED lines=12> */
[----:B-1----:R-:W-:-:S06]  /*1e300*/  IADD3 R2, R9, 0xffffffe, RZ ;  /* 0x0ffffffe09027810 */ /* 0x002fcc0007ffe0ff */
[----:B------:R1:W2:Y:S02]  /*1e310*/  F2I.FTZ.U32.TRUNC.NTZ R3, R2 ;  /* 0x0000000200037305 */ /* 0x0002a4000021f000 */
[----:B-1----:R-:W-:Y:S01]  /*1e320*/  IMAD.MOV.U32 R2, RZ, RZ, RZ ;  /* 0x000000ffff027224 */ /* 0x002fe200078e00ff */
[----:B--2---:R-:W-:-:S05]  /*1e330*/  IADD3 R7, RZ, -R3, RZ ;  /* 0x80000003ff077210 */ /* 0x004fca0007ffe0ff */
[----:B------:R-:W-:-:S04]  /*1e340*/  IMAD R7, R7, R4, RZ ;  /* 0x0000000407077224 */ /* 0x000fc800078e02ff */
[----:B------:R-:W-:Y:S01]  /*1e350*/  IMAD.HI.U32 R3, R3, R7, R2 ;  /* 0x0000000703037227 */ /* 0x000fe200078e0002 */
[-C--:B------:R-:W-:Y:S02]  /*1e360*/  IABS R7, R8.reuse ;  /* 0x0000000800077213 */ /* 0x080fe40000000000 */
[----:B------:R-:W-:Y:S02]  /*1e370*/  LOP3.LUT R2, R5, R8, RZ, 0x3c, !PT ;  /* 0x0000000805027212 */ /* 0x000fe400078e3cff */
[----:B------:R-:W-:Y:S01]  /*1e380*/  IADD3 R7, RZ, -R7, RZ ;  /* 0x80000007ff077210 */ /* 0x000fe20007ffe0ff */
[----:B------:R-:W-:-:S04]  /*1e390*/  IMAD.HI.U32 R3, R3, R6, RZ ;  /* 0x0000000603037227 */ /* 0x000fc800078e00ff */
[----:B------:R-:W-:-:S05]  /*1e3a0*/  IMAD R7, R3, R7, R6 ;  /* 0x0000000703077224 */ /* 0x000fca00078e0206 */
[----:B------:R-:W-:-:S13]  /*1e3b0*/  ISETP.GT.U32.AND P0, PT, R4, R7, PT ;  /* 0x000000070400720c */ /* 0x000fda0003f04070 */
[----:B------:R-:W-:Y:S01]  /*1e3c0*/  @!P0 IADD3 R7, R7, -R4, RZ ;  /* 0x8000000407078210 */ /* 0x000fe20007ffe0ff */
[----:B------:R-:W-:-:S03]  /*1e3d0*/  @!P0 VIADD R3, R3, 0x1 ;  /* 0x0000000103038836 */ /* 0x000fc60000000000 */
[----:B------:R-:W-:-:S13]  /*1e3e0*/  ISETP.GE.U32.AND P0, PT, R7, R4, PT ;  /* 0x000000040700720c */ /* 0x000fda0003f06070 */
[----:B------:R-:W-:Y:S01]  /*1e3f0*/  @P0 VIADD R3, R3, 0x1 ;  /* 0x0000000103030836 */ /* 0x000fe20000000000 */
[----:B------:R-:W-:-:S13]  /*1e400*/  ISETP.GE.AND P0, PT, R2, RZ, PT ;  /* 0x000000ff0200720c */ /* 0x000fda0003f06270 */
[----:B------:R-:W-:Y:S02]  /*1e410*/  @!P0 IADD3 R3, -R3, RZ, RZ ;  /* 0x000000ff03038210 */ /* 0x000fe40007ffe1ff */
[----:B------:R-:W-:-:S13]  /*1e420*/  ISETP.NE.AND P0, PT, R8, RZ, PT ;  /* 0x000000ff0800720c */ /* 0x000fda0003f05270 */
[----:B------:R-:W-:Y:S02]  /*1e430*/  @!P0 LOP3.LUT R3, RZ, R8, RZ, 0x33, !PT ;  /* 0x00000008ff038212 */ /* 0x000fe400078e33ff */
[----:B------:R-:W-:-:S05]  /*1e440*/  IADD3 R8, -R8, RZ, RZ ;  /* 0x000000ff08087210 */ /* 0x000fca0007ffe1ff */
[----:B------:R-:W-:Y:S01]  /*1e450*/  IMAD R18, R3, R8, R0 ;  /* 0x0000000803127224 */ /* 0x000fe200078e0200 */
[----:B------:R-:W-:-:S05]  /*1e460*/  LOP3.LUT R0, RZ, R3, RZ, 0x33, !PT ;  /* 0x00000003ff007212 */ /* 0x000fca00078e33ff */
[----:B------:R-:W-:Y:S01]  /*1e470*/  IMAD.IADD R17, R17, 0x1, R0 ;  /* 0x0000000111117824 */ /* 0x000fe200078e0200 */
[----:B------:R-:W-:Y:S06]  /*1e480*/  BRA `(.L_x_2449) ;  /* 0x00000000000c7947 */ /* 0x000fec0003800000 */
.L_x_2444:
[----:B------:R-:W-:Y:S01]  /*1e490*/  MOV R17, RZ ;  /* 0x000000ff00117202 */ /* 0x000fe20000000f00 */
[----:B------:R-:W-:Y:S01]  /*1e4a0*/  IMAD.U32 R16, RZ, RZ, UR6 ;  /* 0x00000006ff107e24 */ /* 0x000fe2000f8e00ff */
[----:B------:R-:W-:-:S07]  /*1e4b0*/  MOV R18, RZ ;  /* 0x000000ff00127202 */ /* 0x000fce0000000f00 */
.L_x_2449:
        /* <DEDUP_REMOVED lines=20> */
[----:B------:R-:W-:Y:S01]  /*1e600*/  ULDC.64 UR36, c[0x0][0x198] ;  /* 0x0000660000247ab9 */ /* 0x000fe20000000a00 */
[----:B-1----:R-:W-:Y:S01]  /*1e610*/  LOP3.LUT R2, R2, 0xffffffbf, RZ, 0xc0, !PT ;  /* 0xffffffbf02027812 */ /* 0x002fe200078ec0ff */
[----:B------:R1:W-:Y:S01]  /*1e620*/  STL [R1+0x4], RZ ;  /* 0x000004ff01007387 */ /* 0x0003e20000100800 */
[----:B------:R-:W-:Y:S01]  /*1e630*/  MOV R0, 0x1 ;  /* 0x0000000100007802 */ /* 0x000fe20000000f00 */
[----:B------:R-:W-:Y:S01]  /*1e640*/  ULDC UR39, c[0x0][0xc] ;  /* 0x0000030000277ab9 */ /* 0x000fe20000000800 */
[----:B------:R-:W-:-:S03]  /*1e650*/  LOP3.LUT R2, R2, 0xfffffffd, RZ, 0xc0, !PT ;  /* 0xfffffffd02027812 */ /* 0x000fc600078ec0ff */
[----:B------:R1:W-:Y:S04]  /*1e660*/  STL [R1+0x10], R0 ;  /* 0x0000100001007387 */ /* 0x0003e80000100800 */
[----:B------:R1:W-:Y:S04]  /*1e670*/  STL [R1+0x30], RZ ;  /* 0x000030ff01007387 */ /* 0x0003e80000100800 */
[----:B------:R1:W-:Y:S04]  /*1e680*/  STL [R1], RZ ;  /* 0x000000ff01007387 */ /* 0x0003e80000100800 */
[----:B------:R1:W-:Y:S01]  /*1e690*/  STL [R1+0xc], R0 ;  /* 0x00000c0001007387 */ /* 0x0003e20000100800 */
[----:B--2---:R-:W-:-:S02]  /*1e6a0*/  R2UR UR4, R4 ;  /* 0x00000000040472ca */ /* 0x004fc400000e0000 */
[----:B------:R-:W2:Y:S11]  /*1e6b0*/  S2R R4, SR_TID.X ;  /* 0x0000000000047919 */ /* 0x000eb60000002100 */
[----:B------:R-:W-:Y:S01]  /*1e6c0*/  ULOP3.LUT UR38, UR4, 0x2, URZ, 0xfc, !UPT ;  /* 0x0000000204267892 */ /* 0x000fe2000f8efc3f */
[----:B--2---:R-:W-:-:S04]  /*1e6d0*/  LOP3.LUT R4, R4, 0x7f, RZ, 0xc0, !PT ;  /* 0x0000007f04047812 */ /* 0x004fc800078ec0ff */
[C---:B------:R-:W-:Y:S02]  /*1e6e0*/  ISETP.NE.AND P2, PT, R4.reuse, RZ, PT ;  /* 0x000000ff0400720c */ /* 0x040fe40003f45270 */
[----:B------:R-:W-:-:S11]  /*1e6f0*/  ISETP.NE.OR P0, PT, R4, RZ, !P1 ;  /* 0x000000ff0400720c */ /* 0x000fd60004f05670 */
[----:B------:R-:W-:-:S04]  /*1e700*/  @P2 LOP3.LUT R2, R2, 0x2, RZ, 0xfc, !PT ;  /* 0x0000000202022812 */ /* 0x000fc800078efcff */
[----:B------:R-:W-:-:S05]  /*1e710*/  @P0 LOP3.LUT R2, R2, 0x40, RZ, 0xfc, !PT ;  /* 0x0000004002020812 */ /* 0x000fca00078efcff */
[----:B------:R1:W-:Y:S02]  /*1e720*/  STL [R1+0x14], R2 ;  /* 0x0000140201007387 */ /* 0x0003e40000100800 */
.L_x_2540:
[----:B-12---:R-:W1:Y:S02]  /*1e730*/  LDC.64 R2, c[0x0][0xc60] ;  /* 0x00031800ff027b82 */ /* 0x006e640000000a00 */
[----:B-1----:R-:W-:-:S05]  /*1e740*/  IMAD.WIDE R2, R19, 0x4, R2 ;  /* 0x0000000413027825 */ /* 0x002fca00078e0202 */
[----:B0-----:R-:W2:Y:S01]  /*1e750*/  LDG.E R11, desc[UR56][R2.64] ;  /* 0x00000038020b7981 */ /* 0x001ea2000c1e1900 */
[----:B------:R-:W-:Y:S05]  /*1e760*/  YIELD ;  /* 0x0000000000007946 */ /* 0x000fea0003800000 */
[----:B------:R-:W-:Y:S01]  /*1e770*/  ULDC.64 UR4, c[0x0][0xa28] ;  /* 0x00028a0000047ab9 */ /* 0x000fe20000000a00 */
[----:B------:R-:W-:Y:S02]  /*1e780*/  CS2R R8, SRZ ;  /* 0x0000000000087805 */ /* 0x000fe4000001ff00 */
[----:B------:R-:W-:Y:S01]  /*1e790*/  ISETP.NE.U32.AND P0, PT, RZ, UR4, PT ;  /* 0x00000004ff007c0c */ /* 0x000fe2000bf05070 */
[----:B------:R-:W-:Y:S01]  /*1e7a0*/  ULDC.64 UR8, c[0x0][0xa08] ;  /* 0x0002820000087ab9 */ /* 0x000fe20000000a00 */
[----:B------:R-:W-:-:S02]  /*1e7b0*/  ULDC.64 UR10, c[0x0][0xa10] ;  /* 0x00028400000a7ab9 */ /* 0x000fc40000000a00 */
[----:B------:R-:W-:Y:S02]  /*1e7c0*/  ISETP.NE.AND.EX P0, PT, RZ, UR5, PT, P0 ;  /* 0x00000005ff007c0c */ /* 0x000fe4000bf05300 */
[----:B--2---:R-:W-:Y:S01]  /*1e7d0*/  SHF.R.S32.HI R0, RZ, 0x1f, R11 ;  /* 0x0000001fff007819 */ /* 0x004fe2000001140b */
[----:B------:R-:W-:-:S10]  /*1e7e0*/  IMAD.SHL.U32 R15, R11, 0x4, RZ ;  /* 0x000000040b0f7824 */ /* 0x000fd400078e00ff */
[C---:B------:R-:W-:Y:S01]  /*1e7f0*/  @P0 LEA R2, P1, R11.reuse, UR4, 0x2 ;  /* 0x000000040b020c11 */ /* 0x040fe2000f8210ff */
[----:B------:R-:W-:Y:S03]  /*1e800*/  STL [R1+0x20], R11 ;  /* 0x0000200b01007387 */ /* 0x000fe60000100800 */
[----:B------:R-:W-:Y:S01]  /*1e810*/  @P0 LEA.HI.X R3, R11, UR5, R0, 0x2, P1 ;  /* 0x000000050b030c11 */ /* 0x000fe200088f1400 */
[----:B------:R-:W-:-:S04]  /*1e820*/  ULDC.64 UR4, c[0x0][0xa18] ;  /* 0x0002860000047ab9 */ /* 0x000fc80000000a00 */
[----:B------:R0:W5:Y:S01]  /*1e830*/  @P0 LDG.E R8, desc[UR56][R2.64] ;  /* 0x0000003802080981 */ /* 0x000162000c1e1900 */
[----:B------:R-:W-:Y:S02]  /*1e840*/  ISETP.NE.U32.AND P0, PT, RZ, UR4, PT ;  /* 0x00000004ff007c0c */ /* 0x000fe4000bf05070 */
[----:B------:R-:W-:Y:S01]  /*1e850*/  SHF.L.U64.HI R14, R11, 0x2, R0 ;  /* 0x000000020b0e7819 */ /* 0x000fe20000010200 */
[----:B------:R-:W-:Y:S01]  /*1e860*/  STL [R1+0x28], R15 ;  /* 0x0000280f01007387 */ /* 0x000fe20000100800 */
[----:B------:R-:W-:Y:S01]  /*1e870*/  ISETP.NE.AND.EX P0, PT, RZ, UR5, PT, P0 ;  /* 0x00000005ff007c0c */ /* 0x000fe2000bf05300 */
[----:B------:R-:W-:Y:S02]  /*1e880*/  ULDC UR6, c[0x0][0x338] ;  /* 0x0000ce0000067ab9 */ /* 0x000fe40000000800 */
[----:B------:R-:W-:Y:S10]  /*1e890*/  STL [R1+0x2c], R14 ;  /* 0x00002c0e01007387 */ /* 0x000ff40000100800 */
[----:B------:R-:W-:-:S04]  /*1e8a0*/  @P0 IADD3 R12, P1, R15, UR4, RZ ;  /* 0x000000040f0c0c10 */ /* 0x000fc8000ff3e0ff */
[C---:B------:R-:W-:Y:S01]  /*1e8b0*/  @P0 IADD3.X R13, R14.reuse, UR5, RZ, P1, !PT ;  /* 0x000000050e0d0c10 */ /* 0x040fe20008ffe4ff */
[----:B------:R-:W-:Y:S02]  /*1e8c0*/  ULDC.64 UR4, c[0x0][0xa00] ;  /* 0x0002800000047ab9 */ /* 0x000fe40000000a00 */
[----:B------:R-:W-:Y:S02]  /*1e8d0*/  ISETP.NE.U32.AND P2, PT, RZ, UR4, PT ;  /* 0x00000004ff007c0c */ /* 0x000fe4000bf45070 */
[C---:B0-----:R-:W-:Y:S02]  /*1e8e0*/  IADD3 R2, P1, R15.reuse, UR4, RZ ;  /* 0x000000040f027c10 */ /* 0x041fe4000ff3e0ff */
[----:B------:R-:W-:Y:S02]  /*1e8f0*/  ISETP.NE.AND.EX P2, PT, RZ, UR5, PT, P2 ;  /* 0x00000005ff007c0c */ /* 0x000fe4000bf45320 */
[----:B------:R-:W-:Y:S01]  /*1e900*/  IADD3.X R3, R14, UR5, RZ, P1, !PT ;  /* 0x000000050e037c10 */ /* 0x000fe20008ffe4ff */
[----:B------:R-:W-:Y:S01]  /*1e910*/  ULDC UR4, c[0x0][0x288] ;  /* 0x0000a20000047ab9 */ /* 0x000fe20000000800 */
[----:B------:R-:W-:-:S02]  /*1e920*/  IADD3 R6, P1, R15, UR8, RZ ;  /* 0x000000080f067c10 */ /* 0x000fc4000ff3e0ff */
[----:B------:R-:W-:Y:S01]  /*1e930*/  MOV R10, UR4 ;  /* 0x00000004000a7c02 */ /* 0x000fe20008000f00 */
[----:B------:R-:W-:Y:S01]  /*1e940*/  ULDC.64 UR4, c[0x0][0x3f8] ;  /* 0x0000fe0000047ab9 */ /* 0x000fe20000000a00 */
[----:B------:R-:W-:-:S04]  /*1e950*/  IADD3.X R7, R14, UR9, RZ, P1, !PT ;  /* 0x000000090e077c10 */ /* 0x000fc80008ffe4ff */
[----:B------:R0:W5:Y:S04]  /*1e960*/  @P0 LDG.E R10, desc[UR56][R12.64] ;  /* 0x000000380c0a0981 */ /* 0x000168000c1e1900 */
[----:B------:R-:W2:Y:S01]  /*1e970*/  @P2 LDG.E R9, desc[UR56][R2.64] ;  /* 0x0000003802092981 */ /* 0x000ea2000c1e1900 */
[----:B------:R-:W-:Y:S01]  /*1e980*/  UISETP.NE.U32.AND UP0, UPT, UR4, URZ, UPT ;  /* 0x0000003f0400728c */ /* 0x000fe2000bf05070 */
[----:B------:R-:W-:Y:S02]  /*1e990*/  IADD3 R4, P1, R15, UR10, RZ ;  /* 0x0000000a0f047c10 */ /* 0x000fe4000ff3e0ff */
[----:B------:R-:W-:Y:S01]  /*1e9a0*/  ULDC UR4, c[0x0][0x404] ;  /* 0x0001010000047ab9 */ /* 0x000fe20000000800 */
[----:B------:R-:W-:Y:S01]  /*1e9b0*/  UISETP.NE.AND.EX UP0, UPT, UR5, URZ, UPT, UP0 ;  /* 0x0000003f0500728c */ /* 0x000fe2000bf05300 */
[----:B------:R-:W-:-:S02]  /*1e9c0*/  IADD3.X R5, R14, UR11, RZ, P1, !PT ;  /* 0x0000000b0e057c10 */ /* 0x000fc40008ffe4ff */
[----:B------:R-:W-:Y:S01]  /*1e9d0*/  ISETP.NE.U32.AND P1, PT, RZ, UR8, PT ;  /* 0x00000008ff007c0c */ /* 0x000fe2000bf25070 */
[----:B------:R-:W-:Y:S01]  /*1e9e0*/  USEL UR4, UR4, 0x1, UP0 ;  /* 0x0000000104047887 */ /* 0x000fe20008000000 */
[----:B------:R-:W-:Y:S02]  /*1e9f0*/  ULDC UR5, c[0x0][0x2e0] ;  /* 0x0000b80000057ab9 */ /* 0x000fe40000000800 */
[----:B------:R-:W-:Y:S01]  /*1ea00*/  ISETP.NE.AND.EX P3, PT, RZ, UR9, PT, P1 ;  /* 0x00000009ff007c0c */ /* 0x000fe2000bf65310 */
[----:B------:R-:W-:Y:S01]  /*1ea10*/  UIMAD UR4, UR4, UR5, URZ ;  /* 0x00000005040472a4 */ /* 0x000fe2000f8e023f */
[----:B------:R-:W-:Y:S01]  /*1ea20*/  ISETP.NE.U32.AND P1, PT, RZ, UR10, PT ;  /* 0x0000000aff007c0c */ /* 0x000fe2000bf25070 */
[----:B------:R-:W-:-:S03]  /*1ea30*/  IMAD.U32 R0, RZ, RZ, UR6 ;  /* 0x00000006ff007e24 */ /* 0x000fc6000f8e00ff */
[----:B------:R-:W-:Y:S01]  /*1ea40*/  ISETP.NE.AND.EX P1, PT, RZ, UR11, PT, P1 ;  /* 0x0000000bff007c0c */ /* 0x000fe2000bf25310 */
[----:B--2---:R1:W-:Y:S02]  /*1ea50*/  STL [R1+0x34], R9 ;  /* 0x0000340901007387 */ /* 0x0043e40000100800 */
[----:B-1----:R-:W-:Y:S01]  /*1ea60*/  MOV R9, UR4 ;  /* 0x0000000400097c02 */ /* 0x002fe20008000f00 */
[----:B0-----:R-:W-:Y:S09]  /*1ea70*/  @P0 BRA `(.L_x_2451) ;  /* 0x0000000000100947 */ /* 0x001ff20003800000 */
[----:B------:R-:W-:Y:S05]  /*1ea80*/  @!P2 BRA `(.L_x_2451) ;  /* 0x00000000000ca947 */ /* 0x000fea0003800000 */
[----:B-----5:R-:W2:Y:S04]  /*1ea90*/  LDG.E R10, desc[UR56][R2.64] ;  /* 0x00000038020a7981 */ /* 0x020ea8000c1e1900 */
[----:B------:R-:W2:Y:S02]  /*1eaa0*/  LDG.E R2, desc[UR56][R2.64+0x4] ;  /* 0x0000043802027981 */ /* 0x000ea4000c1e1900 */
[----:B--2---:R-:W-:-:S07]  /*1eab0*/  IMAD.IADD R10, R2, 0x1, -R10 ;  /* 0x00000001020a7824 */ /* 0x004fce00078e0a0a */
.L_x_2451:
[----:B------:R-:W-:Y:S01]  /*1eac0*/  MOV R2, RZ ;  /* 0x000000ff00027202 */ /* 0x000fe20000000f00 */
[----:B------:R-:W-:Y:S01]  /*1ead0*/  IMAD.MOV.U32 R20, RZ, RZ, RZ ;  /* 0x000000ffff147224 */ /* 0x000fe200078e00ff */
[----:B------:R-:W-:-:S04]  /*1eae0*/  ULDC.64 UR4, c[0x0][0xa20] ;  /* 0x0002880000047ab9 */ /* 0x000fc80000000a00 */
[----:B------:R-:W2:Y:S04]  /*1eaf0*/  @P3 LDG.E R2, desc[UR56][R6.64] ;  /* 0x0000003806023981 */ /* 0x000ea8000c1e1900 */
[----:B------:R0:W5:Y:S01]  /*1eb00*/  @P1 LDG.E R20, desc[UR56][R4.64] ;  /* 0x0000003804141981 */ /* 0x000162000c1e1900 */
[----:B------:R-:W-:-:S04]  /*1eb10*/  ISETP.NE.U32.AND P0, PT, RZ, UR4, PT ;  /* 0x00000004ff007c0c */ /* 0x000fc8000bf05070 */
[----:B------:R-:W-:Y:S02]  /*1eb20*/  ISETP.NE.AND.EX P0, PT, RZ, UR5, PT, P0 ;  /* 0x00000005ff007c0c */ /* 0x000fe4000bf05300 */
[----:B--2--5:R-:W-:-:S05]  /*1eb30*/  IADD3 R2, R2, R8, RZ ;  /* 0x0000000802027210 */ /* 0x024fca0007ffe0ff */
[----:B------:R0:W-:Y:S06]  /*1eb40*/  STL [R1+0x8], R2 ;  /* 0x0000080201007387 */ /* 0x0001ec0000100800 */
[----:B------:R-:W-:Y:S05]  /*1eb50*/  @!P0 BRA `(.L_x_2452) ;  /* 0x0000000000108947 */ /* 0x000fea0003800000 */
[----:B0-----:R-:W-:-:S04]  /*1eb60*/  IADD3 R2, P0, R15, UR4, RZ ;  /* 0x000000040f027c10 */ /* 0x001fc8000ff1e0ff */
[----:B------:R-:W-:-:S05]  /*1eb70*/  IADD3.X R3, R14, UR5, RZ, P0, !PT ;  /* 0x000000050e037c10 */ /* 0x000fca00087fe4ff */
[----:B------:R1:W5:Y:S01]  /*1eb80*/  LDG.E R9, desc[UR56][R2.64] ;  /* 0x0000003802097981 */ /* 0x000362000c1e1900 */
[----:B------:R-:W-:Y:S05]  /*1eb90*/  BRA `(.L_x_2453) ;  /* 0x0000000000107947 */ /* 0x000fea0003800000 */
.L_x_2452:
[----:B------:R-:W-:Y:S05]  /*1eba0*/  @!P3 BRA `(.L_x_2453) ;  /* 0x00000000000cb947 */ /* 0x000fea0003800000 */
[----:B------:R-:W2:Y:S04]  /*1ebb0*/  LDG.E R9, desc[UR56][R6.64] ;  /* 0x0000003806097981 */ /* 0x000ea8000c1e1900 */
[----:B------:R-:W2:Y:S02]  /*1ebc0*/  LDG.E R6, desc[UR56][R6.64+0x4] ;  /* 0x0000043806067981 */ /* 0x000ea4000c1e1900 */
[----:B--2---:R-:W-:-:S07]  /*1ebd0*/  IMAD.IADD R9, R6, 0x1, -R9 ;  /* 0x0000000106097824 */ /* 0x004fce00078e0a09 */
.L_x_2453:
[----:B01----:R-:W2:Y:S01]  /*1ebe0*/  @P1 LDG.E R2, desc[UR56][R4.64] ;  /* 0x0000003804021981 */ /* 0x003ea2000c1e1900 */
[----:B-----5:R-:W-:-:S03]  /*1ebf0*/  IADD3 R9, -R8, R9, RZ ;  /* 0x0000000908097210 */ /* 0x020fc60007ffe1ff */
[----:B------:R-:W2:Y:S01]  /*1ec00*/  @P1 LDG.E R4, desc[UR56][R4.64+0x4] ;  /* 0x0000043804041981 */ /* 0x000ea2000c1e1900 */
[----:B------:R-:W-:Y:S01]  /*1ec10*/  LEA R3, R17, 0xff, 0x7 ;  /* 0x000000ff11037811 */ /* 0x000fe200078e38ff */
[----:B------:R-:W-:Y:S01]  /*1ec20*/  BSSY B0, `(.L_x_2454) ;  /* 0x00000f5000007945 */ /* 0x000fe20003800000 */
[----:B------:R-:W-:Y:S01]  /*1ec30*/  PLOP3.LUT P2, PT, PT, PT, PT, 0x80, 0x0 ;  /* 0x000000000000781c */ /* 0x000fe20003f4f070 */
[----:B--2---:R-:W-:-:S05]  /*1ec40*/  @P1 IMAD.IADD R0, R4, 0x1, -R2 ;  /* 0x0000000104001824 */ /* 0x004fca00078e0a02 */
[----:B------:R-:W-:-:S04]  /*1ec50*/  IADD3 R2, R9, R0, RZ ;  /* 0x0000000009027210 */ /* 0x000fc80007ffe0ff */
[C---:B------:R-:W-:Y:S01]  /*1ec60*/  IADD3 R3, R2.reuse, R3, -R10 ;  /* 0x0000000302037210 */ /* 0x040fe20007ffe80a */
[----:B------:R-:W-:-:S05]  /*1ec70*/  VIADD R2, R2, 0x7f ;  /* 0x0000007f02027836 */ /* 0x000fca0000000000 */
[----:B------:R-:W-:-:S04]  /*1ec80*/  SHF.R.S32.HI R4, RZ, 0x1f, R2 ;  /* 0x0000001fff047819 */ /* 0x000fc80000011402 */
[----:B------:R-:W-:Y:S02]  /*1ec90*/  LEA.HI R4, R4, R2, RZ, 0x7 ;  /* 0x0000000204047211 */ /* 0x000fe400078f38ff */
[----:B------:R-:W-:-:S04]  /*1eca0*/  SHF.R.S32.HI R2, RZ, 0x1f, R3 ;  /* 0x0000001fff027819 */ /* 0x000fc80000011403 */
[----:B------:R-:W-:Y:S02]  /*1ecb0*/  LEA.HI R2, R2, R3, RZ, 0x7 ;  /* 0x0000000302027211 */ /* 0x000fe400078f38ff */
[----:B------:R-:W-:Y:S02]  /*1ecc0*/  SHF.R.S32.HI R4, RZ, 0x7, R4 ;  /* 0x00000007ff047819 */ /* 0x000fe40000011404 */
[----:B------:R-:W-:-:S04]  /*1ecd0*/  SHF.R.S32.HI R2, RZ, 0x7, R2 ;  /* 0x00000007ff027819 */ /* 0x000fc80000011402 */
[----:B------:R-:W-:-:S04]  /*1ece0*/  VIMNMX R6, R4, R2, PT ;  /* 0x0000000204067248 */ /* 0x000fc80003fe0100 */
[----:B------:R-:W-:Y:S01]  /*1ecf0*/  LEA R2, R6, -R9, 0x7 ;  /* 0x8000000906027211 */ /* 0x000fe200078e38ff */
[----:B------:R-:W-:-:S03]  /*1ed00*/  IMAD.MOV R9, RZ, RZ, -R9 ;  /* 0x000000ffff097224 */ /* 0x000fc600078e0a09 */
[----:B------:R-:W-:Y:S02]  /*1ed10*/  VIMNMX R0, R2, R0, PT ;  /* 0x0000000002007248 */ /* 0x000fe40003fe0100 */
[----:B------:R-:W-:-:S04]  /*1ed20*/  VIMNMX R9, RZ, R9, !PT ;  /* 0x00000009ff097248 */ /* 0x000fc80007fe0100 */
[----:B------:R-:W-:Y:S02]  /*1ed30*/  ISETP.GT.AND P0, PT, R0, R9, PT ;  /* 0x000000090000720c */ /* 0x000fe40003f04270 */
[----:B------:R-:W-:-:S11]  /*1ed40*/  SHF.R.U32.HI R3, RZ, 0x7, R9 ;  /* 0x00000007ff037819 */ /* 0x000fd60000011609 */
[----:B------:R-:W-:-:S04]  /*1ed50*/  @P0 IADD3 R0, R0, 0x7f, RZ ;  /* 0x0000007f00000810 */ /* 0x000fc80007ffe0ff */
[----:B------:R-:W-:Y:S01]  /*1ed60*/  @P0 SHF.R.S32.HI R2, RZ, 0x1f, R0 ;  /* 0x0000001fff020819 */ /* 0x000fe20000011400 */
[----:B------:R0:W-:Y:S03]  /*1ed70*/  STL [R1+0x24], R6 ;  /* 0x0000240601007387 */ /* 0x0001e60000100800 */
[----:B------:R-:W-:Y:S01]  /*1ed80*/  @P0 LEA.HI R2, R2, R0, RZ, 0x7 ;  /* 0x0000000002020211 */ /* 0x000fe200078f38ff */
[----:B------:R-:W-:-:S03]  /*1ed90*/  IMAD.MOV.U32 R5, RZ, RZ, R3 ;  /* 0x000000ffff057224 */ /* 0x000fc600078e0003 */
[----:B------:R-:W-:-:S04]  /*1eda0*/  @P0 SHF.R.S32.HI R5, RZ, 0x7, R2 ;  /* 0x00000007ff050819 */ /* 0x000fc80000011402 */
[----:B------:R-:W-:-:S13]  /*1edb0*/  ISETP.GT.AND P0, PT, R5, R3, PT ;  /* 0x000000030500720c */ /* 0x000fda0003f04270 */
        /* <DEDUP_REMOVED lines=11> */
.L_x_2607:
[----:B------:R-:W-:-:S03]  /*1ee70*/  UMOV UR4, 0xffffffff ;  /* 0xffffffff00047882 */ /* 0x000fc60000000000 */
[----:B------:R-:W-:Y:S05]  /*1ee80*/  BRA.DIV UR4, `(.L_x_2457) ;  /* 0x0000005e04107947 */ /* 0x000fea000b800000 */
[----:B------:R-:W-:-:S13]  /*1ee90*/  ELECT P6, URZ, PT ;  /* 0x00000000003f782f */ /* 0x000fda00038c0000 */
.L_x_2610:
[----:B------:R-:W2:Y:S01]  /*1eea0*/  LDL R4, [R1+0x30] ;  /* 0x0000300001047983 */ /* 0x000ea20000100800 */
[----:B------:R-:W-:Y:S01]  /*1eeb0*/  MOV R7, 0x400 ;  /* 0x0000040000077802 */ /* 0x000fe20000000f00 */
[----:B------:R-:W-:Y:S01]  /*1eec0*/  BSSY B1, `(.L_x_2458) ;  /* 0x000000a000017945 */ /* 0x000fe20003800000 */
[----:B--2---:R-:W-:-:S05]  /*1eed0*/  VIADD R4, R4, 0x1 ;  /* 0x0000000104047836 */ /* 0x004fca0000000000 */
[----:B------:R-:W-:-:S04]  /*1eee0*/  LEA.HI R6, R4, R4, RZ, 0x1 ;  /* 0x0000000404067211 */ /* 0x000fc800078f08ff */
[----:B------:R-:W-:-:S04]  /*1eef0*/  LOP3.LUT R6, R6, 0xfffffffe, RZ, 0xc0, !PT ;  /* 0xfffffffe06067812 */ /* 0x000fc800078ec0ff */
[----:B------:R-:W-:Y:S02]  /*1ef00*/  IADD3 R6, R4, -R6, RZ ;  /* 0x8000000604067210 */ /* 0x000fe40007ffe0ff */
[----:B------:R-:W0:Y:S02]  /*1ef10*/  S2R R4, SR_CgaCtaId ;  /* 0x0000000000047919 */ /* 0x000e240000008800 */
[----:B------:R-:W-:Y:S02]  /*1ef20*/  SHF.L.U32 R6, R6, 0x1f, RZ ;  /* 0x0000001f06067819 */ /* 0x000fe400000006ff */
[----:B0-----:R-:W-:-:S04]  /*1ef30*/  LEA R4, R4, R7, 0x18 ;  /* 0x0000000704047211 */ /* 0x001fc800078ec0ff */
[----:B------:R-:W0:Y:S02]  /*1ef40*/  SYNCS.PHASECHK.TRANS64.TRYWAIT P0, [R4+URZ+0x34820], R6 ;  /* 0x03482006040075a7 */ /* 0x000e24000800017f */
[----:B0-----:R-:W-:Y:S05]  /*1ef50*/  @!P0 BRA `(.L_x_2459) ;  /* 0x0000005800fc8947 */ /* 0x001fea0003800000 */
.L_x_2611:
[----:B------:R-:W-:Y:S05]  /*1ef60*/  BSYNC B1 ;  /* 0x0000000000017941 */ /* 0x000fea0003800000 */
.L_x_2458:
        /* <DEDUP_REMOVED lines=8> */
.L_x_2612:
        /* <DEDUP_REMOVED lines=11> */
.L_x_2463:
        /* <DEDUP_REMOVED lines=30> */
.L_x_2613:
        /* <DEDUP_REMOVED lines=8> */
.L_x_2465:
        /* <DEDUP_REMOVED lines=26> */
.L_x_2461:
[----:B------:R-:W-:Y:S05]  /*1f4a0*/  BSYNC B1 ;  /* 0x0000000000017941 */ /* 0x000fea0003800000 */
.L_x_2460:
        /* <DEDUP_REMOVED lines=13> */
[C---:B------:R-:W-:Y:S01]  /*1f580*/  IMAD R6, R5.reuse, 0x80, R20 ;  /* 0x0000008005067824 */ /* 0x040fe200078e0214 */
[----:B------:R-:W-:-:S03]  /*1f590*/  IADD3 R5, R5, -0x1, RZ ;  /* 0xffffffff05057810 */ /* 0x000fc60007ffe0ff */
[----:B------:R-:W-:-:S07]  /*1f5a0*/  VIADD R6, R6, 0xffffff00 ;  /* 0xffffff0006067836 */ /* 0x000fce0000000000 */
.L_x_2472:
        /* <DEDUP_REMOVED lines=9> */
.L_x_2614:
        /* <DEDUP_REMOVED lines=11> */
.L_x_2469:
        /* <DEDUP_REMOVED lines=28> */
.L_x_2615:
        /* <DEDUP_REMOVED lines=8> */
.L_x_2471:
        /* <DEDUP_REMOVED lines=22> */
.L_x_2467:
[----:B------:R-:W-:Y:S05]  /*1fa90*/  BSYNC B1 ;  /* 0x0000000000017941 */ /* 0x000fea0003800000 */
.L_x_2466:
        /* <DEDUP_REMOVED lines=13> */
.L_x_2455:
[----:B------:R-:W-:Y:S05]  /*1fb70*/  BSYNC B0 ;  /* 0x0000000000007941 */ /* 0x000fea0003800000 */
.L_x_2454:
        /* <DEDUP_REMOVED lines=13> */
[----:B------:R-:W1:Y:S08]  /*1fc50*/  FLO.U32 R0, UR4 ;  /* 0x0000000400007d00 */ /* 0x000e7000080e0000 */
        /* <DEDUP_REMOVED lines=9> */
.L_x_2474:
        /* <DEDUP_REMOVED lines=17> */
[----:B------:R-:W-:Y:S01]  /*1fe00*/  MOV R11, UR5 ;  /* 0x00000005000b7c02 */ /* 0x000fe20008000f00 */
[----:B0-----:R-:W-:Y:S01]  /*1fe10*/  IMAD.MOV.U32 R8, RZ, RZ, 0x70 ;  /* 0x00000070ff087424 */ /* 0x001fe200078e00ff */
[----:B------:R-:W-:Y:S01]  /*1fe20*/  MOV R12, 0x1 ;  /* 0x00000001000c7802 */ /* 0x000fe20000000f00 */
[----:B------:R-:W-:-:S07]  /*1fe30*/  IMAD.MOV.U32 R13, RZ, RZ, RZ ;  /* 0x000000ffff0d7224 */ /* 0x000fce00078e00ff */
[----:B------:R-:W-:-:S07]  /*1fe40*/  LEPC R20, `(.L_x_2476) ;  /* 0x000000001014794e */ /* 0x000fce0000000000 */
[----:B-1----:R-:W-:Y:S05]  /*1fe50*/  CALL.ABS.NOINC R2 ;  /* 0x0000000002007343 */ /* 0x002fea0003c00000 */
.L_x_2476:
        /* <DEDUP_REMOVED lines=14> */
[----:B------:R-:W-:Y:S01]  /*1ff40*/  MOV R11, UR5 ;  /* 0x00000005000b7c02 */ /* 0x000fe20008000f00 */
[----:B0-----:R-:W-:Y:S01]  /*1ff50*/  IMAD.MOV.U32 R8, RZ, RZ, 0x70 ;  /* 0x00000070ff087424 */ /* 0x001fe200078e00ff */
[----:B------:R-:W-:Y:S01]  /*1ff60*/  MOV R12, 0x1 ;  /* 0x00000001000c7802 */ /* 0x000fe20000000f00 */
[----:B-1----:R-:W-:-:S07]  /*1ff70*/  IMAD.MOV.U32 R13, RZ, RZ, RZ ;  /* 0x000000ffff0d7224 */ /* 0x002fce00078e00ff */
[----:B------:R-:W-:-:S07]  /*1ff80*/  LEPC R20, `(.L_x_2478) ;  /* 0x000000001014794e */ /* 0x000fce0000000000 */
[----:B--2---:R-:W-:Y:S05]  /*1ff90*/  CALL.ABS.NOINC R2 ;  /* 0x0000000002007343 */ /* 0x004fea0003c00000 */
.L_x_2478:
        /* <DEDUP_REMOVED lines=16> */
.L_x_2477:
        /* <DEDUP_REMOVED lines=19> */
[----:B------:R-:W-:Y:S02]  /*201d0*/  PLOP3.LUT P1, PT, P6, PT, PT, 0x8, 0x0 ;  /* 0x000000000000781c */ /* 0x000fe4000372e170 */
[----:B-1----:R-:W-:Y:S02]  /*201e0*/  LEA R3, R17, R4, 0x7 ;  /* 0x0000000411037211 */ /* 0x002fe400078e38ff */
[----:B------:R-:W1:Y:S02]  /*201f0*/  LDC R4, c[0x0][0x428] ;  /* 0x00010a00ff047b82 */ /* 0x000e640000000800 */
[----:B-1----:R-:W-:Y:S01]  /*20200*/  ISETP.NE.AND P0, PT, R4, 0x1, PT ;  /* 0x000000010400780c */ /* 0x002fe20003f05270 */
[----:B------:R-:W-:-:S12]  /*20210*/  IMAD.MOV.U32 R4, RZ, RZ, R18 ;  /* 0x000000ffff047224 */ /* 0x000fd800078e0012 */
[----:B------:R-:W1:Y:S08]  /*20220*/  @P0 LDC R5, c[0x0][0x42c] ;  /* 0x00010b00ff050b82 */ /* 0x000e700000000800 */
[----:B------:R-:W2:Y:S01]  /*20230*/  @P0 LDC R2, c[0x0][0x430] ;  /* 0x00010c00ff020b82 */ /* 0x000ea20000000800 */
[----:B-1----:R-:W-:-:S05]  /*20240*/  @P0 IMAD.HI.U32 R5, R18, R5, RZ ;  /* 0x0000000512050227 */ /* 0x002fca00078e00ff */
[----:B--2---:R-:W-:Y:S02]  /*20250*/  @P0 SHF.R.U32.HI R4, RZ, R2, R5 ;  /* 0x00000002ff040219 */ /* 0x004fe40000011605 */
[----:B------:R-:W-:-:S04]  /*20260*/  ISETP.NE.U32.AND P0, PT, RZ, UR4, PT ;  /* 0x00000004ff007c0c */ /* 0x000fc8000bf05070 */
[----:B------:R-:W-:-:S04]  /*20270*/  ISETP.NE.AND.EX P0, PT, RZ, UR5, PT, P0 ;  /* 0x00000005ff007c0c */ /* 0x000fc8000bf05300 */
[----:B------:R-:W-:-:S09]  /*20280*/  SEL R2, R6, RZ, !P0 ;  /* 0x000000ff06027207 */ /* 0x000fd20004000000 */
.L_x_2479:
        /* <DEDUP_REMOVED lines=16> */
.L_x_2480:
        /* <DEDUP_REMOVED lines=15> */
.L_x_2481:
        /* <DEDUP_REMOVED lines=10> */
[----:B0-----:R-:W0:Y:S01]  /*20520*/  LDC.64 R8, c[0x0][0x3f8] ;  /* 0x0000fe00ff087b82 */ /* 0x001e220000000a00 */
[----:B------:R-:W-:Y:S02]  /*20530*/  ULDC.64 UR4, c[0x0][0xa08] ;  /* 0x0002820000047ab9 */ /* 0x000fe40000000a00 */
[----:B0-----:R-:W-:Y:S01]  /*20540*/  LOP3.LUT P0, RZ, R8, UR4, RZ, 0xfc, !PT ;  /* 0x0000000408ff7c12 */ /* 0x001fe2000f80fcff */
[----:B------:R-:W-:-:S03]  /*20550*/  UMOV UR4, 0xffffffff ;  /* 0xffffffff00047882 */ /* 0x000fc60000000000 */
[----:B------:R-:W-:-:S04]  /*20560*/  LOP3.LUT P0, RZ, R9, UR5, RZ, 0xfc, P0 ;  /* 0x0000000509ff7c12 */ /* 0x000fc8000800fcff */
[----:B-----5:R-:W-:Y:S02]  /*20570*/  SEL R6, R0, RZ, !P0 ;  /* 0x000000ff00067207 */ /* 0x020fe40004000000 */
[----:B--2---:R-:W-:Y:S01]  /*20580*/  IADD3 R5, R5, -0x1, RZ ;  /* 0xffffffff05057810 */ /* 0x004fe20007ffe0ff */
[----:B------:R-:W-:Y:S06]  /*20590*/  BRA.DIV UR4, `(.L_x_2482) ;  /* 0x0000004604d07947 */ /* 0x000fec000b800000 */
.L_x_2618:
[----:B------:R-:W-:Y:S01]  /*205a0*/  UMOV UR4, 0xffffffff ;  /* 0xffffffff00047882 */ /* 0x000fe20000000000 */
[----:B------:R-:W-:Y:S02]  /*205b0*/  SHF.R.S32.HI R17, RZ, 0x1f, R0 ;  /* 0x0000001fff117819 */ /* 0x000fe40000011400 */
[----:B------:R-:W-:Y:S05]  /*205c0*/  BRA.DIV UR4, `(.L_x_2483) ;  /* 0x0000004604f87947 */ /* 0x000fea000b800000 */
[----:B------:R-:W-:-:S13]  /*205d0*/  ELECT P6, URZ, PT ;  /* 0x00000000003f782f */ /* 0x000fda00038c0000 */
.L_x_2621:
[----:B------:R-:W-:Y:S05]  /*205e0*/  @!P6 BRA `(.L_x_2484) ;  /* 0x000000040024e947 */ /* 0x000fea0003800000 */
[----:B------:R-:W-:-:S04]  /*205f0*/  ISETP.NE.U32.AND P0, PT, R8, RZ, PT ;  /* 0x000000ff0800720c */ /* 0x000fc80003f05070 */
[----:B------:R-:W-:-:S13]  /*20600*/  ISETP.NE.AND.EX P0, PT, R9, RZ, PT, P0 ;  /* 0x000000ff0900720c */ /* 0x000fda0003f05300 */
[----:B------:R-:W-:Y:S05]  /*20610*/  @!P0 BRA `(.L_x_2485) ;  /* 0x0000000000448947 */ /* 0x000fea0003800000 */
[----:B------:R-:W0:Y:S01]  /*20620*/  LDC R11, c[0x0][0x41c] ;  /* 0x00010700ff0b7b82 */ /* 0x000e220000000800 */
[----:B------:R-:W-:Y:S01]  /*20630*/  ULDC.64 UR4, c[0x0][0x408] ;  /* 0x0001020000047ab9 */ /* 0x000fe20000000a00 */
[----:B0-----:R-:W-:-:S13]  /*20640*/  ISETP.NE.AND P0, PT, R11, 0x1, PT ;  /* 0x000000010b00780c */ /* 0x001fda0003f05270 */
[----:B------:R-:W0:Y:S02]  /*20650*/  @P0 LDC.64 R6, c[0x0][0x420] ;  /* 0x00010800ff060b82 */ /* 0x000e240000000a00 */
[----:B0-----:R-:W-:-:S04]  /*20660*/  @P0 IMAD.HI.U32 R10, R5, R6, RZ ;  /* 0x00000006050a0227 */ /* 0x001fc800078e00ff */
        /* <DEDUP_REMOVED lines=9> */
[----:B------:R-:W-:-:S04]  /*20700*/  LEA R10, P0, R6, R8, 0x2 ;  /* 0x00000008060a7211 */ /* 0x000fc800078010ff */
[----:B------:R-:W-:-:S05]  /*20710*/  LEA.HI.X R11, R6, R9, R7, 0x2, P0 ;  /* 0x00000009060b7211 */ /* 0x000fca00000f1407 */
[----:B------:R0:W5:Y:S04]  /*20720*/  LDG.E R6, desc[UR56][R10.64] ;  /* 0x000000380a067981 */ /* 0x000168000c1e1900 */
.L_x_2485:
[----:B------:R-:W2:Y:S01]  /*20730*/  LDL R7, [R1] ;  /* 0x0000000001077983 */ /* 0x000ea20000100800 */
[----:B0-----:R-:W-:-:S03]  /*20740*/  MOV R11, 0x400 ;  /* 0x00000400000b7802 */ /* 0x001fc60000000f00 */
[----:B------:R-:W3:Y:S01]  /*20750*/  LDL R10, [R1+0xc] ;  /* 0x00000c00010a7983 */ /* 0x000ee20000100800 */
[----:B------:R-:W0:Y:S02]  /*20760*/  S2R R12, SR_CgaCtaId ;  /* 0x00000000000c7919 */ /* 0x000e240000008800 */
[----:B0-----:R-:W-:-:S04]  /*20770*/  LEA R11, R12, R11, 0x18 ;  /* 0x0000000b0c0b7211 */ /* 0x001fc800078ec0ff */
[----:B--2---:R-:W-:Y:S02]  /*20780*/  LEA R7, R7, R11, 0x3 ;  /* 0x0000000b07077211 */ /* 0x004fe400078e18ff */
[----:B---3--:R-:W-:-:S04]  /*20790*/  SHF.L.U32 R10, R10, 0x1f, RZ ;  /* 0x0000001f0a0a7819 */ /* 0x008fc800000006ff */
[----:B------:R-:W0:Y:S02]  /*207a0*/  SYNCS.PHASECHK.TRANS64.TRYWAIT P0, [R7+URZ+0x34840], R10 ;  /* 0x0348400a070075a7 */ /* 0x000e24000800017f */
[----:B0-----:R-:W-:Y:S05]  /*207b0*/  @!P0 BRA `(.L_x_2486) ;  /* 0x00000044009c8947 */ /* 0x001fea0003800000 */
.L_x_2622:
        /* <DEDUP_REMOVED lines=11> */
.L_x_2487:
        /* <DEDUP_REMOVED lines=33> */
.L_x_2484:
        /* <DEDUP_REMOVED lines=17> */
[----:B------:R-:W-:Y:S01]  /*20b90*/  UMOV UR15, 0x12f00000 ;  /* 0x12f00000000f7882 */ /* 0x000fe20000000000 */
[----:B------:R-:W-:Y:S01]  /*20ba0*/  @P0 MOV R7, 0xc000 ;  /* 0x0000c00000070802 */ /* 0x000fe20000000f00 */
        /* <DEDUP_REMOVED lines=23> */
[----:B------:R-:W-:-:S04]  /*20d20*/  LOP3.LUT R2, R2, 0xfffffffe, RZ, 0xc0, !PT ;  /* 0xfffffffe02027812 */ /* 0x000fc800078ec0ff */
[----:B------:R-:W-:-:S04]  /*20d30*/  IADD3 R2, R12, -R2, RZ ;  /* 0x800000020c027210 */ /* 0x000fc80007ffe0ff */
[----:B------:R-:W-:-:S04]  /*20d40*/  SHF.L.U32 R2, R2, 0x1f, RZ ;  /* 0x0000001f02027819 */ /* 0x000fc800000006ff */
[----:B------:R-:W1:Y:S02]  /*20d50*/  SYNCS.PHASECHK.TRANS64.TRYWAIT P0, [R10+URZ+0x34820], R2 ;  /* 0x034820020a0075a7 */ /* 0x000e64000800017f */
[----:B01----:R-:W-:Y:S05]  /*20d60*/  @!P0 BRA `(.L_x_2489) ;  /* 0x0000004000448947 */ /* 0x003fea0003800000 */
.L_x_2623:
[----:B------:R-:W-:Y:S05]  /*20d70*/  BSYNC B0 ;  /* 0x0000000000007941 */ /* 0x000fea0003800000 */
.L_x_2488:
[----:B0-----:R-:W2:Y:S01]  /*20d80*/  LDL R3, [R1+0x24] ;  /* 0x0000240001037983 */ /* 0x001ea20000100800 */
[----:B------:R-:W-:Y:S01]  /*20d90*/  BSSY B0, `(.L_x_2490) ;  /* 0x000019a000007945 */ /* 0x000fe20003800000 */
[----:B--2---:R-:W-:-:S13]  /*20da0*/  ISETP.GE.AND P0, PT, R3, 0x2, PT ;  /* 0x000000020300780c */ /* 0x004fda0003f06270 */
[----:B------:R-:W-:Y:S05]  /*20db0*/  @!P0 BRA `(.L_x_2491) ;  /* 0x00000018005c8947 */ /* 0x000fea0003800000 */
[C---:B------:R-:W-:Y:S01]  /*20dc0*/  LOP3.LUT R2, R3.reuse, 0x1, RZ, 0xc0, !PT ;  /* 0x0000000103027812 */ /* 0x040fe200078ec0ff */
[----:B------:R-:W-:Y:S03]  /*20dd0*/  BSSY B1, `(.L_x_2492) ;  /* 0x000008c000017945 */ /* 0x000fe60003800000 */
[----:B------:R-:W-:Y:S01]  /*20de0*/  ISETP.NE.U32.AND P0, PT, R2, 0x1, PT ;  /* 0x000000010200780c */ /* 0x000fe20003f05070 */
[----:B------:R-:W-:-:S05]  /*20df0*/  VIADD R2, R3, 0xfffffffe ;  /* 0xfffffffe03027836 */ /* 0x000fca0000000000 */
[----:B------:R-:W-:-:S07]  /*20e00*/  MOV R7, R2 ;  /* 0x0000000200077202 */ /* 0x000fce0000000f00 */
        /* <DEDUP_REMOVED lines=11> */
[----:B------:R-:W-:Y:S01]  /*20ec0*/  IMAD.MOV.U32 R7, RZ, RZ, R6 ;  /* 0x000000ffff077224 */ /* 0x000fe200078e0006 */
[----:B------:R-:W-:Y:S02]  /*20ed0*/  MOV R3, R2 ;  /* 0x0000000200037202 */ /* 0x000fe40000000f00 */
        /* <DEDUP_REMOVED lines=20> */
.L_x_2496:
[----:B0-----:R-:W0:Y:S01]  /*21020*/  S2R R9, SR_CgaCtaId ;  /* 0x0000000000097919 */ /* 0x001e220000008800 */
[----:B------:R-:W-:-:S04]  /*21030*/  MOV R8, 0x400 ;  /* 0x0000040000087802 */ /* 0x000fc80000000f00 */
[----:B0-----:R-:W-:Y:S02]  /*21040*/  LEA R8, R9, R8, 0x18 ;  /* 0x0000000809087211 */ /* 0x001fe400078ec0ff */
[----:B------:R-:W-:Y:S02]  /*21050*/  SHF.L.U32 R9, R13, 0x1f, RZ ;  /* 0x0000001f0d097819 */ /* 0x000fe400000006ff */
[----:B------:R-:W-:-:S04]  /*21060*/  LEA R8, R12, R8, 0x3 ;  /* 0x000000080c087211 */ /* 0x000fc800078e18ff */
[----:B------:R-:W0:Y:S02]  /*21070*/  SYNCS.PHASECHK.TRANS64.TRYWAIT P0, [R8+URZ+0x34840], R9 ;  /* 0x03484009080075a7 */ /* 0x000e24000800017f */
[----:B0-----:R-:W-:Y:S05]  /*21080*/  @!P0 BRA `(.L_x_2497) ;  /* 0x0000003c009c8947 */ /* 0x001fea0003800000 */
.L_x_2624:
        /* <DEDUP_REMOVED lines=11> */
.L_x_2498:
        /* <DEDUP_REMOVED lines=37> */
.L_x_2625:
        /* <DEDUP_REMOVED lines=10> */
.L_x_2500:
[----:B------:R-:W2:Y:S02]  /*21430*/  LDL R9, [R1+0x14] ;  /* 0x0000140001097983 */ /* 0x000ea40000100800 */
[----:B--2---:R-:W-:-:S13]  /*21440*/  LOP3.LUT P0, RZ, R9, 0x40, RZ, 0xc0, !PT ;  /* 0x0000004009ff7812 */ /* 0x004fda000780c0ff */
[----:B------:R-:W-:Y:S05]  /*21450*/  @P0 BRA `(.L_x_2501) ;  /* 0x0000000000040947 */ /* 0x000fea0003800000 */
[----:B------:R-:W-:Y:S01]  /*21460*/  BPT.TRAP 0x1 ;  /* 0x000000040000795c */ /* 0x000fe20000300000 */
.L_x_2501:
        /* <DEDUP_REMOVED lines=14> */
[----:B------:R-:W-:Y:S01]  /*21550*/  IMAD.MOV.U32 R6, RZ, RZ, R7 ;  /* 0x000000ffff067224 */ /* 0x000fe200078e0007 */
[----:B--2---:R-:W-:Y:S02]  /*21560*/  LEA R5, R10, R11, 0xf ;  /* 0x0000000b0a057211 */ /* 0x004fe400078e78ff */
[----:B---3--:R-:W-:Y:S02]  /*21570*/  R2UR UR5, R9 ;  /* 0x00000000090572ca */ /* 0x008fe400000e0000 */
[----:B------:R-:W-:-:S11]  /*21580*/  R2UR UR6, R5 ;  /* 0x00000000050672ca */ /* 0x000fd600000e0000 */
[----:B------:R-:W-:Y:S02]  /*21590*/  ULEA UR11, UR11, UR5, 0x7 ;  /* 0x000000050b0b7291 */ /* 0x000fe4000f8e383f */
[----:B------:R-:W-:Y:S02]  /*215a0*/  UIADD3 UR8, UR6, 0x400, URZ ;  /* 0x0000040006087890 */ /* 0x000fe4000fffe03f */
[----:B------:R-:W-:Y:S02]  /*215b0*/  UIADD3.X UR5, URZ, UR37, URZ, UP0, !UPT ;  /* 0x000000253f057290 */ /* 0x000fe400087fe43f */
[----:B------:R-:W-:-:S03]  /*215c0*/  UIADD3 UR14, UR6, 0x4400, URZ ;  /* 0x00004400060e7890 */ /* 0x000fc6000fffe03f */
[----:B------:R-:W-:-:S04]  /*215d0*/  UMOV UR6, 0x0 ;  /* 0x0000000000067882 */ /* 0x000fc80000000000 */
[----:B------:R0:W-:Y:S01]  /*215e0*/  UTMALDG.4D [UR8], [UR4], desc[UR6] ;  /* 0x00000608040075b4 */ /* 0x0001e20008019000 */
[----:B------:R-:W-:Y:S01]  /*215f0*/  MOV R5, R3 ;  /* 0x0000000300057202 */ /* 0x000fe20000000f00 */
[----:B0-----:R-:W-:Y:S01]  /*21600*/  UMOV UR8, UR14 ;  /* 0x0000000e00087c82 */ /* 0x001fe20008000000 */
[----:B------:R-:W-:Y:S02]  /*21610*/  UMOV UR10, UR15 ;  /* 0x0000000f000a7c82 */ /* 0x000fe40008000000 */
[----:B------:R0:W-:Y:S02]  /*21620*/  UTMALDG.4D [UR8], [UR4], desc[UR6] ;  /* 0x00000608040075b4 */ /* 0x0001e40008019000 */
[----:B0-----:R-:W-:Y:S01]  /*21630*/  NOP ;  /* 0x0000000000007918 */ /* 0x001fe20000000000 */
.L_x_2495:
[----:B------:R-:W-:Y:S05]  /*21640*/  BSYNC B2 ;  /* 0x0000000000027941 */ /* 0x000fea0003800000 */
.L_x_2494:
[----:B------:R-:W2:Y:S04]  /*21650*/  LDL.LU R3, [R1+0x24] ;  /* 0x0000240001037983 */ /* 0x000ea80000300800 */
[----:B------:R0:W-:Y:S04]  /*21660*/  STL [R1], R12 ;  /* 0x0000000c01007387 */ /* 0x0001e80000100800 */
[----:B------:R0:W-:Y:S02]  /*21670*/  STL [R1+0xc], R13 ;  /* 0x00000c0d01007387 */ /* 0x0001e40000100800 */
[----:B0-2---:R-:W-:-:S07]  /*21680*/  VIADD R7, R3, 0xfffffffd ;  /* 0xfffffffd03077836 */ /* 0x005fce0000000000 */
.L_x_2493:
[----:B------:R-:W-:Y:S05]  /*21690*/  BSYNC B1 ;  /* 0x0000000000017941 */ /* 0x000fea0003800000 */
.L_x_2492:
[----:B------:R-:W-:-:S13]  /*216a0*/  ISETP.NE.AND P0, PT, R2, RZ, PT ;  /* 0x000000ff0200720c */ /* 0x000fda0003f05270 */
[----:B------:R-:W-:Y:S05]  /*216b0*/  @!P0 BRA `(.L_x_2491) ;  /* 0x00000010001c8947 */ /* 0x000fea0003800000 */
[----:B------:R-:W-:-:S07]  /*216c0*/  MOV R11, R6 ;  /* 0x00000006000b7202 */ /* 0x000fce0000000f00 */
.L_x_2518:
        /* <DEDUP_REMOVED lines=30> */
[----:B------:R-:W-:-:S06]  /*218b0*/  LEA.HI.X R11, R2, UR5, R3, 0x2, P0 ;  /* 0x00000005020b7c11 */ /* 0x000fcc00080f1403 */
[----:B------:R0:W5:Y:S03]  /*218c0*/  LDG.E R11, desc[UR56][R10.64] ;  /* 0x000000380a0b7981 */ /* 0x000166000c1e1900 */
.L_x_2504:
[----:B------:R-:W1:Y:S01]  /*218d0*/  S2R R3, SR_CgaCtaId ;  /* 0x0000000000037919 */ /* 0x000e620000008800 */
[----:B------:R-:W-:-:S04]  /*218e0*/  MOV R2, 0x400 ;  /* 0x0000040000027802 */ /* 0x000fc80000000f00 */
[----:B-1----:R-:W-:Y:S02]  /*218f0*/  LEA R2, R3, R2, 0x18 ;  /* 0x0000000203027211 */ /* 0x002fe400078ec0ff */
[----:B------:R-:W-:Y:S02]  /*21900*/  SHF.L.U32 R3, R9, 0x1f, RZ ;  /* 0x0000001f09037819 */ /* 0x000fe400000006ff */
[----:B------:R-:W-:-:S04]  /*21910*/  LEA R2, R8, R2, 0x3 ;  /* 0x0000000208027211 */ /* 0x000fc800078e18ff */
[----:B------:R-:W1:Y:S02]  /*21920*/  SYNCS.PHASECHK.TRANS64.TRYWAIT P0, [R2+URZ+0x34840], R3 ;  /* 0x03484003020075a7 */ /* 0x000e64000800017f */
[----:B-1----:R-:W-:Y:S05]  /*21930*/  @!P0 BRA `(.L_x_2505) ;  /* 0x0000003400988947 */ /* 0x002fea0003800000 */
.L_x_2626:
        /* <DEDUP_REMOVED lines=11> */
.L_x_2506:
        /* <DEDUP_REMOVED lines=37> */
.L_x_2627:
        /* <DEDUP_REMOVED lines=10> */
.L_x_2508:
[----:B------:R-:W2:Y:S02]  /*21ce0*/  LDL R3, [R1+0x14] ;  /* 0x0000140001037983 */ /* 0x000ea40000100800 */
[----:B--2---:R-:W-:-:S13]  /*21cf0*/  LOP3.LUT P0, RZ, R3, 0x40, RZ, 0xc0, !PT ;  /* 0x0000004003ff7812 */ /* 0x004fda000780c0ff */
[----:B------:R-:W-:Y:S05]  /*21d00*/  @P0 BRA `(.L_x_2509) ;  /* 0x0000000000040947 */ /* 0x000fea0003800000 */
[----:B------:R-:W-:Y:S01]  /*21d10*/  BPT.TRAP 0x1 ;  /* 0x000000040000795c */ /* 0x000fe20000300000 */
.L_x_2509:
        /* <DEDUP_REMOVED lines=15> */
[----:B------:R-:W-:Y:S02]  /*21e10*/  MOV R6, R11 ;  /* 0x0000000b00067202 */ /* 0x000fe40000000f00 */
        /* <DEDUP_REMOVED lines=13> */
.L_x_2503:
[----:B------:R-:W-:Y:S05]  /*21ef0*/  BSYNC B1 ;  /* 0x0000000000017941 */ /* 0x000fea0003800000 */
.L_x_2502:
        /* <DEDUP_REMOVED lines=10> */
[----:B------:R-:W-:Y:S02]  /*21fa0*/  IADD3 R10, R7, -0x1, RZ ;  /* 0xffffffff070a7810 */ /* 0x000fe40007ffe0ff */
[----:B------:R-:W-:-:S04]  /*21fb0*/  ISETP.NE.U32.AND P0, PT, RZ, UR4, PT ;  /* 0x00000004ff007c0c */ /* 0x000fc8000bf05070 */
[----:B------:R-:W-:-:S13]  /*21fc0*/  ISETP.NE.AND.EX P0, PT, RZ, UR5, PT, P0 ;  /* 0x00000005ff007c0c */ /* 0x000fda000bf05300 */
[----:B------:R-:W-:Y:S05]  /*21fd0*/  @!P0 BRA `(.L_x_2512) ;  /* 0x0000000000448947 */ /* 0x000fea0003800000 */
[----:B------:R-:W1:Y:S01]  /*21fe0*/  LDC R12, c[0x0][0x41c] ;  /* 0x00010700ff0c7b82 */ /* 0x000e620000000800 */
        /* <DEDUP_REMOVED lines=14> */
[----:B------:R-:W-:-:S05]  /*220d0*/  LEA.HI.X R13, R2, UR5, R11, 0x2, P0 ;  /* 0x00000005020d7c11 */ /* 0x000fca00080f140b */
[----:B------:R1:W5:Y:S04]  /*220e0*/  LDG.E R11, desc[UR56][R12.64] ;  /* 0x000000380c0b7981 */ /* 0x000368000c1e1900 */
.L_x_2512:
[----:B------:R-:W2:Y:S01]  /*220f0*/  S2R R3, SR_CgaCtaId ;  /* 0x0000000000037919 */ /* 0x000ea20000008800 */
[----:B------:R-:W-:-:S04]  /*22100*/  MOV R2, 0x400 ;  /* 0x0000040000027802 */ /* 0x000fc80000000f00 */
[----:B--2---:R-:W-:Y:S02]  /*22110*/  LEA R2, R3, R2, 0x18 ;  /* 0x0000000203027211 */ /* 0x004fe400078ec0ff */
[----:B------:R-:W-:Y:S02]  /*22120*/  SHF.L.U32 R3, R14, 0x1f, RZ ;  /* 0x0000001f0e037819 */ /* 0x000fe400000006ff */
[----:B------:R-:W-:-:S04]  /*22130*/  LEA R2, R15, R2, 0x3 ;  /* 0x000000020f027211 */ /* 0x000fc800078e18ff */
[----:B------:R-:W2:Y:S02]  /*22140*/  SYNCS.PHASECHK.TRANS64.TRYWAIT P0, [R2+URZ+0x34840], R3 ;  /* 0x03484003020075a7 */ /* 0x000ea4000800017f */
[----:B--2---:R-:W-:Y:S05]  /*22150*/  @!P0 BRA `(.L_x_2513) ;  /* 0x0000002c00b88947 */ /* 0x004fea0003800000 */
.L_x_2628:
        /* <DEDUP_REMOVED lines=11> */
.L_x_2514:
        /* <DEDUP_REMOVED lines=36> */
.L_x_2629:
        /* <DEDUP_REMOVED lines=10> */
.L_x_2516:
[----:B------:R-:W2:Y:S02]  /*224f0*/  LDL R3, [R1+0x14] ;  /* 0x0000140001037983 */ /* 0x000ea40000100800 */
[----:B--2---:R-:W-:-:S13]  /*22500*/  LOP3.LUT P0, RZ, R3, 0x40, RZ, 0xc0, !PT ;  /* 0x0000004003ff7812 */ /* 0x004fda000780c0ff */
[----:B------:R-:W-:Y:S05]  /*22510*/  @P0 BRA `(.L_x_2517) ;  /* 0x0000000000040947 */ /* 0x000fea0003800000 */
[----:B------:R-:W-:Y:S01]  /*22520*/  BPT.TRAP 0x1 ;  /* 0x000000040000795c */ /* 0x000fe20000300000 */
.L_x_2517:
        /* <DEDUP_REMOVED lines=8> */
[----:B0-----:R-:W-:-:S04]  /*225b0*/  LEA R9, R12, R9, 0x18 ;  /* 0x000000090c097211 */ /* 0x001fc800078ec0ff */
[----:B------:R-:W-:-:S04]  /*225c0*/  LEA R8, R8, R9, 0xf ;  /* 0x0000000908087211 */ /* 0x000fc800078e78ff */
        /* <DEDUP_REMOVED lines=8> */
[----:B------:R-:W-:Y:S01]  /*22650*/  IMAD.MOV.U32 R5, RZ, RZ, R10 ;  /* 0x000000ffff057224 */ /* 0x000fe200078e000a */
[----:B------:R-:W-:Y:S02]  /*22660*/  MOV R6, R11 ;  /* 0x0000000b00067202 */ /* 0x000fe40000000f00 */
        /* <DEDUP_REMOVED lines=8> */
.L_x_2511:
[----:B------:R-:W-:Y:S05]  /*226f0*/  BSYNC B1 ;  /* 0x0000000000017941 */ /* 0x000fea0003800000 */
.L_x_2510:
[C---:B------:R-:W-:Y:S01]  /*22700*/  ISETP.GT.AND P0, PT, R7.reuse, 0x1, PT ;  /* 0x000000010700780c */ /* 0x040fe20003f04270 */
[----:B------:R-:W-:-:S12]  /*22710*/  VIADD R7, R7, 0xfffffffe ;  /* 0xfffffffe07077836 */ /* 0x000fd80000000000 */
[----:B------:R-:W-:Y:S05]  /*22720*/  @P0 BRA `(.L_x_2518) ;  /* 0xffffffec00e80947 */ /* 0x000fea000383ffff */
.L_x_2491:
[----:B------:R-:W-:Y:S05]  /*22730*/  BSYNC B0 ;  /* 0x0000000000007941 */ /* 0x000fea0003800000 */
.L_x_2490:
        /* <DEDUP_REMOVED lines=17> */
.L_x_2520:
[----:B------:R-:W-:Y:S05]  /*22850*/  BSYNC B0 ;  /* 0x0000000000007941 */ /* 0x000fea0003800000 */
.L_x_2519:
        /* <DEDUP_REMOVED lines=11> */
.L_x_2630:
        /* <DEDUP_REMOVED lines=10> */
.L_x_2524:
[----:B------:R-:W2:Y:S02]  /*229b0*/  LDL R0, [R1+0x14] ;  /* 0x0000140001007983 */ /* 0x000ea40000100800 */
[----:B--2---:R-:W-:-:S13]  /*229c0*/  LOP3.LUT P0, RZ, R0, 0x40, RZ, 0xc0, !PT ;  /* 0x0000004000ff7812 */ /* 0x004fda000780c0ff */
[----:B------:R-:W-:Y:S05]  /*229d0*/  @P0 BRA `(.L_x_2525) ;  /* 0x0000000000040947 */ /* 0x000fea0003800000 */
[----:B------:R-:W-:Y:S01]  /*229e0*/  BPT.TRAP 0x1 ;  /* 0x000000040000795c */ /* 0x000fe20000300000 */
.L_x_2525:
[----:B------:R-:W2:Y:S01]  /*229f0*/  LDL.LU R8, [R1+0x8] ;  /* 0x0000080001087983 */ /* 0x000ea20000300800 */
[----:B------:R-:W-:-:S03]  /*22a00*/  MOV R2, 0x400 ;  /* 0x0000040000027802 */ /* 0x000fc60000000f00 */
[----:B------:R-:W3:Y:S01]  /*22a10*/  LDL R0, [R1] ;  /* 0x0000000001007983 */ /* 0x000ee20000100800 */
        /* <DEDUP_REMOVED lines=11> */
[----:B--2---:R-:W-:Y:S02]  /*22ad0*/  R2UR UR5, R8 ;  /* 0x00000000080572ca */ /* 0x004fe400000e0000 */
[----:B---3--:R-:W-:-:S04]  /*22ae0*/  LEA R0, R0, R2, 0xf ;  /* 0x0000000200007211 */ /* 0x008fc800078e78ff */
        /* <DEDUP_REMOVED lines=11> */
.L_x_2522:
[----:B------:R-:W-:Y:S05]  /*22ba0*/  BSYNC B0 ;  /* 0x0000000000007941 */ /* 0x000fea0003800000 */
.L_x_2521:
        /* <DEDUP_REMOVED lines=9> */
.L_x_2475:
[----:B------:R-:W-:Y:S05]  /*22c40*/  BSYNC B6 ;  /* 0x0000000000067941 */ /* 0x000fea0003800000 */
.L_x_2473:
[----:B------:R-:W-:-:S03]  /*22c50*/  UMOV UR4, 0xffffffff ;  /* 0xffffffff00047882 */ /* 0x000fc60000000000 */
[----:B------:R-:W-:Y:S05]  /*22c60*/  BRA.DIV UR4, `(.L_x_2526) ;  /* 0x0000002604307947 */ /* 0x000fea000b800000 */
[----:B------:R2:W3:Y:S04]  /*22c70*/  SHFL.IDX PT, R4, R16, RZ, 0x1f ;  /* 0x00001fff10047589 */ /* 0x0004e800000e0000 */
[----:B------:R-:W4:Y:S02]  /*22c80*/  SHFL.IDX PT, R16, R16, 0x1, 0x1f ;  /* 0x00201f0010107f89 */ /* 0x000f2400000e0000 */
.L_x_2634:
[----:B------:R-:W5:Y:S01]  /*22c90*/  S2R R7, SR_TID.X ;  /* 0x0000000000077919 */ /* 0x000f620000002100 */
[----:B------:R-:W-:Y:S01]  /*22ca0*/  ULDC UR4, c[0x0][0xc14] ;  /* 0x0003050000047ab9 */ /* 0x000fe20000000800 */
[----:B------:R-:W-:Y:S01]  /*22cb0*/  BSSY B0, `(.L_x_2527) ;  /* 0x000000b000007945 */ /* 0x000fe20003800000 */
[----:B-1----:R-:W-:Y:S01]  /*22cc0*/  IMAD.U32 R0, RZ, RZ, UR4 ;  /* 0x00000004ff007e24 */ /* 0x002fe2000f8e00ff */
[----:B------:R-:W-:Y:S02]  /*22cd0*/  MOV R17, RZ ;  /* 0x000000ff00117202 */ /* 0x000fe40000000f00 */
[----:B-----5:R-:W-:-:S04]  /*22ce0*/  LOP3.LUT R7, R7, 0x1f, RZ, 0xc0, !PT ;  /* 0x0000001f07077812 */ /* 0x020fc800078ec0ff */
[C---:B------:R-:W-:Y:S02]  /*22cf0*/  ISETP.NE.AND P0, PT, R7.reuse, 0x1f, PT ;  /* 0x0000001f0700780c */ /* 0x040fe40003f05270 */
[----:B------:R-:W-:-:S04]  /*22d00*/  IADD3 R5, R7, R19, RZ ;  /* 0x0000001307057210 */ /* 0x000fc80007ffe0ff */
[----:B------:R-:W-:-:S13]  /*22d10*/  ISETP.GE.OR P0, PT, R5, R0, !P0 ;  /* 0x000000000500720c */ /* 0x000fda0004706670 */
[----:B------:R-:W-:Y:S05]  /*22d20*/  @P0 BRA `(.L_x_2528) ;  /* 0x00000000000c0947 */ /* 0x000fea0003800000 */
[----:B------:R-:W1:Y:S02]  /*22d30*/  LDC.64 R2, c[0x0][0xc58] ;  /* 0x00031600ff027b82 */ /* 0x000e640000000a00 */
[----:B-1----:R-:W-:-:S05]  /*22d40*/  IMAD.WIDE R2, R5, 0x4, R2 ;  /* 0x0000000405027825 */ /* 0x002fca00078e0202 */
[----:B------:R1:W5:Y:S02]  /*22d50*/  LDG.E R17, desc[UR56][R2.64] ;  /* 0x0000003802117981 */ /* 0x000364000c1e1900 */
.L_x_2528:
[----:B------:R-:W-:Y:S05]  /*22d60*/  BSYNC B0 ;  /* 0x0000000000007941 */ /* 0x000fea0003800000 */
.L_x_2527:
        /* <DEDUP_REMOVED lines=23> */
.L_x_2642:
[----:B------:R-:W-:Y:S02]  /*22ee0*/  ULDC UR4, c[0x0][0xc10] ;  /* 0x0003040000047ab9 */ /* 0x000fe40000000800 */
[----:B------:R-:W-:-:S05]  /*22ef0*/  MOV R5, UR4 ;  /* 0x0000000400057c02 */ /* 0x000fca0008000f00 */
[----:B-1----:R-:W-:-:S04]  /*22f00*/  IMAD R3, R14, R5, RZ ;  /* 0x000000050e037224 */ /* 0x002fc800078e02ff */
[----:B--2-4-:R-:W-:-:S05]  /*22f10*/  IMAD.IADD R16, R16, 0x1, R3 ;  /* 0x0000000110107824 */ /* 0x014fca00078e0203 */
[----:B---3--:R-:W-:-:S13]  /*22f20*/  ISETP.GT.AND P0, PT, R16, R4, PT ;  /* 0x000000041000720c */ /* 0x008fda0003f04270 */
[----:B------:R-:W-:Y:S05]  /*22f30*/  @P0 BRA `(.L_x_2530) ;  /* 0x0000000000b40947 */ /* 0x000fea0003800000 */
[----:B------:R-:W1:Y:S02]  /*22f40*/  LDC R0, c[0x0][0xc14] ;  /* 0x00030500ff007b82 */ /* 0x000e640000000800 */
.L_x_2535:
        /* <DEDUP_REMOVED lines=11> */
[----:B0-----:R-:W0:Y:S02]  /*23000*/  LDC.64 R2, c[0x0][0xc58] ;  /* 0x00031600ff027b82 */ /* 0x001e240000000a00 */
[----:B0-----:R-:W-:-:S05]  /*23010*/  IMAD.WIDE R2, R5, 0x4, R2 ;  /* 0x0000000405027825 */ /* 0x001fca00078e0202 */
[----:B------:R1:W5:Y:S02]  /*23020*/  LDG.E R17, desc[UR56][R2.64] ;  /* 0x0000003802117981 */ /* 0x000364000c1e1900 */
.L_x_2533:
[----:B------:R-:W-:Y:S05]  /*23030*/  BSYNC B0 ;  /* 0x0000000000007941 */ /* 0x000fea0003800000 */
.L_x_2532:
        /* <DEDUP_REMOVED lines=10> */
[----:B------:R-:W-:Y:S02]  /*230e0*/  ISETP.GE.U32.AND P1, PT, R7, 0x8, PT ;  /* 0x000000080700780c */ /* 0x000fe40003f26070 */
[----:B-1----:R-:W-:-:S05]  /*230f0*/  IADD3 R3, R13, R14, RZ ;  /* 0x0000000e0d037210 */ /* 0x002fca0007ffe0ff */
        /* <DEDUP_REMOVED lines=11> */
.L_x_2650:
[----:B------:R-:W-:Y:S02]  /*231b0*/  ULDC UR4, c[0x0][0xc10] ;  /* 0x0003040000047ab9 */ /* 0x000fe40000000800 */
[----:B------:R-:W-:-:S05]  /*231c0*/  MOV R5, UR4 ;  /* 0x0000000400057c02 */ /* 0x000fca0008000f00 */
[----:B-1----:R-:W-:-:S04]  /*231d0*/  IMAD R3, R14, R5, RZ ;  /* 0x000000050e037224 */ /* 0x002fc800078e02ff */
[----:B------:R-:W-:-:S05]  /*231e0*/  IMAD.IADD R16, R3, 0x1, R16 ;  /* 0x0000000103107824 */ /* 0x000fca00078e0210 */
[----:B------:R-:W-:-:S13]  /*231f0*/  ISETP.GT.AND P0, PT, R16, R4, PT ;  /* 0x000000041000720c */ /* 0x000fda0003f04270 */
[----:B------:R-:W-:Y:S05]  /*23200*/  @!P0 BRA `(.L_x_2535) ;  /* 0xfffffffc00508947 */ /* 0x000fea000383ffff */
.L_x_2530:
        /* <DEDUP_REMOVED lines=8> */
.L_x_2654:
[----:B------:R-:W-:Y:S01]  /*23290*/  ISETP.NE.AND P0, PT, R3, RZ, PT ;  /* 0x000000ff0300720c */ /* 0x000fe20003f05270 */
[----:B------:R-:W-:-:S12]  /*232a0*/  IMAD.MOV.U32 R7, RZ, RZ, RZ ;  /* 0x000000ffff077224 */ /* 0x000fd800078e00ff */
[----:B------:R-:W-:Y:S05]  /*232b0*/  @!P0 BRA `(.L_x_2537) ;  /* 0x0000000000108947 */ /* 0x000fea0003800000 */
[----:B------:R-:W-:Y:S01]  /*232c0*/  UMOV UR4, 0xffffffff ;  /* 0xffffffff00047882 */ /* 0x000fe20000000000 */
[----:B------:R-:W-:Y:S02]  /*232d0*/  IADD3 R12, R6, -0x1, RZ ;  /* 0xffffffff060c7810 */ /* 0x000fe40007ffe0ff */
[----:B------:R-:W-:Y:S05]  /*232e0*/  BRA.DIV UR4, `(.L_x_2538) ;  /* 0x0000002604c47947 */ /* 0x000fea000b800000 */
[----:B------:R3:W4:Y:S02]  /*232f0*/  SHFL.IDX PT, R7, R2, R12, 0x1f ;  /* 0x00001f0c02077589 */ /* 0x00072400000e0000 */
.L_x_2537:
[----:B0--3--:R-:W0:Y:S01]  /*23300*/  LDC.64 R2, c[0x0][0xc68] ;  /* 0x00031a00ff027b82 */ /* 0x009e220000000a00 */
[----:B------:R-:W-:-:S04]  /*23310*/  IMAD.IADD R19, R6, 0x1, R19 ;  /* 0x0000000106137824 */ /* 0x000fc800078e0213 */
[----:B0-----:R-:W-:-:S05]  /*23320*/  IMAD.WIDE R2, R19, 0x4, R2 ;  /* 0x0000000413027825 */ /* 0x001fca00078e0202 */
[----:B------:R-:W1:Y:S01]  /*23330*/  LDG.E R9, desc[UR56][R2.64] ;  /* 0x0000003802097981 */ /* 0x000e62000c1e1900 */
[----:B----4-:R-:W-:Y:S02]  /*23340*/  IMAD R16, R7, R5, R16 ;  /* 0x0000000507107224 */ /* 0x010fe400078e0210 */
[----:B-12---:R-:W-:-:S05]  /*23350*/  IMAD R6, R17, R9, RZ ;  /* 0x0000000911067224 */ /* 0x006fca00078e02ff */
[----:B------:R-:W-:-:S04]  /*23360*/  IABS R8, R6 ;  /* 0x0000000600087213 */ /* 0x000fc80000000000 */
[----:B------:R-:W0:Y:S08]  /*23370*/  I2F.RP R11, R8 ;  /* 0x00000008000b7306 */ /* 0x000e300000209400 */
[----:B0-----:R-:W0:Y:S02]  /*23380*/  MUFU.RCP R11, R11 ;  /* 0x0000000b000b7308 */ /* 0x001e240000001000 */
[----:B0-----:R-:W-:-:S06]  /*23390*/  IADD3 R12, R11, 0xffffffe, RZ ;  /* 0x0ffffffe0b0c7810 */ /* 0x001fcc0007ffe0ff */
[----:B------:R-:W0:Y:S02]  /*233a0*/  F2I.FTZ.U32.TRUNC.NTZ R3, R12 ;  /* 0x0000000c00037305 */ /* 0x000e24000021f000 */
[----:B0-----:R-:W-:-:S04]  /*233b0*/  IMAD.MOV R2, RZ, RZ, -R3 ;  /* 0x000000ffff027224 */ /* 0x001fc800078e0a03 */
[----:B------:R-:W-:Y:S01]  /*233c0*/  IMAD R10, R2, R8, RZ ;  /* 0x00000008020a7224 */ /* 0x000fe200078e02ff */
[----:B------:R-:W-:-:S05]  /*233d0*/  MOV R2, RZ ;  /* 0x000000ff00027202 */ /* 0x000fca0000000f00 */
[----:B------:R-:W-:-:S04]  /*233e0*/  IMAD.HI.U32 R10, R3, R10, R2 ;  /* 0x0000000a030a7227 */ /* 0x000fc800078e0002 */
[----:B------:R-:W-:Y:S01]  /*233f0*/  IMAD.IADD R2, R4, 0x1, -R16 ;  /* 0x0000000104027824 */ /* 0x000fe200078e0a10 */
[----:B------:R-:W-:-:S04]  /*23400*/  IABS R4, R6 ;  /* 0x0000000600047213 */ /* 0x000fc80000000000 */
[----:B------:R-:W-:Y:S02]  /*23410*/  IABS R3, R2 ;  /* 0x0000000200037213 */ /* 0x000fe40000000000 */
[----:B------:R-:W-:-:S03]  /*23420*/  IADD3 R4, RZ, -R4, RZ ;  /* 0x80000004ff047210 */ /* 0x000fc60007ffe0ff */
        /* <DEDUP_REMOVED lines=14> */
[----:B------:R-:W-:-:S04]  /*23510*/  IADD3 R4, -R4, RZ, RZ ;  /* 0x000000ff04047210 */ /* 0x000fc80007ffe1ff */
[----:B------:R-:W-:Y:S01]  /*23520*/  IADD3 R8, -R7, RZ, RZ ;  /* 0x000000ff07087210 */ /* 0x000fe20007ffe1ff */
        /* <DEDUP_REMOVED lines=8> */
[----:B------:R-:W-:Y:S01]  /*235b0*/  IMAD R11, R2, R5, RZ ;  /* 0x00000005020b7224 */ /* 0x000fe200078e02ff */
[----:B------:R-:W-:-:S05]  /*235c0*/  MOV R2, RZ ;  /* 0x000000ff00027202 */ /* 0x000fca0000000f00 */
[----:B------:R-:W-:Y:S01]  /*235d0*/  IMAD.HI.U32 R11, R3, R11, R2 ;  /* 0x0000000b030b7227 */ /* 0x000fe200078e0002 */
[----:B------:R-:W-:Y:S02]  /*235e0*/  IABS R2, R4 ;  /* 0x0000000400027213 */ /* 0x000fe40000000000 */
[----:B------:R-:W-:-:S03]  /*235f0*/  IABS R3, R9 ;  /* 0x0000000900037213 */ /* 0x000fc60000000000 */
[----:B------:R-:W-:-:S04]  /*23600*/  IMAD.HI.U32 R11, R11, R2, RZ ;  /* 0x000000020b0b7227 */ /* 0x000fc800078e00ff */
[----:B------:R-:W-:-:S04]  /*23610*/  IMAD.MOV R3, RZ, RZ, -R3 ;  /* 0x000000ffff037224 */ /* 0x000fc800078e0a03 */
[----:B------:R-:W-:-:S05]  /*23620*/  IMAD R2, R11, R3, R2 ;  /* 0x000000030b027224 */ /* 0x000fca00078e0202 */
[----:B------:R-:W-:-:S13]  /*23630*/  ISETP.GT.U32.AND P0, PT, R5, R2, PT ;  /* 0x000000020500720c */ /* 0x000fda0003f04070 */
[----:B------:R-:W-:Y:S01]  /*23640*/  @!P0 IADD3 R2, R2, -R5, RZ ;  /* 0x8000000502028210 */ /* 0x000fe20007ffe0ff */
[----:B------:R-:W-:-:S03]  /*23650*/  @!P0 VIADD R11, R11, 0x1 ;  /* 0x000000010b0b8836 */ /* 0x000fc60000000000 */
[----:B------:R-:W-:Y:S02]  /*23660*/  ISETP.GE.U32.AND P0, PT, R2, R5, PT ;  /* 0x000000050200720c */ /* 0x000fe40003f06070 */
[C---:B------:R-:W-:Y:S02]  /*23670*/  LOP3.LUT R2, R4.reuse, R9, RZ, 0x3c, !PT ;  /* 0x0000000904027212 */ /* 0x040fe400078e3cff */
[----:B------:R-:W-:-:S09]  /*23680*/  IADD3 R4, R4, R7, RZ ;  /* 0x0000000704047210 */ /* 0x000fd20007ffe0ff */
[----:B------:R-:W-:Y:S02]  /*23690*/  @P0 IADD3 R11, R11, 0x1, RZ ;  /* 0x000000010b0b0810 */ /* 0x000fe40007ffe0ff */
[----:B------:R-:W-:-:S13]  /*236a0*/  ISETP.GE.AND P0, PT, R2, RZ, PT ;  /* 0x000000ff0200720c */ /* 0x000fda0003f06270 */
[----:B------:R-:W-:Y:S01]  /*236b0*/  @!P0 IMAD.MOV R11, RZ, RZ, -R11 ;  /* 0x000000ffff0b8224 */ /* 0x000fe200078e0a0b */
[----:B------:R-:W-:-:S13]  /*236c0*/  ISETP.NE.AND P0, PT, R9, RZ, PT ;  /* 0x000000ff0900720c */ /* 0x000fda0003f05270 */
[----:B------:R-:W-:Y:S01]  /*236d0*/  @!P0 LOP3.LUT R11, RZ, R9, RZ, 0x33, !PT ;  /* 0x00000009ff0b8212 */ /* 0x000fe200078e33ff */
[----:B------:R-:W-:-:S03]  /*236e0*/  IMAD.MOV R9, RZ, RZ, -R9 ;  /* 0x000000ffff097224 */ /* 0x000fc600078e0a09 */
[----:B------:R-:W-:Y:S01]  /*236f0*/  LOP3.LUT R2, RZ, R11, RZ, 0x33, !PT ;  /* 0x0000000bff027212 */ /* 0x000fe200078e33ff */
[----:B------:R-:W-:-:S03]  /*23700*/  IMAD R18, R11, R9, R4 ;  /* 0x000000090b127224 */ /* 0x000fc600078e0204 */
[----:B------:R-:W-:Y:S01]  /*23710*/  IADD3 R17, R17, R2, RZ ;  /* 0x0000000211117210 */ /* 0x000fe20007ffe0ff */
[----:B------:R-:W-:Y:S06]  /*23720*/  BRA `(.L_x_2539) ;  /* 0x00000000001c7947 */ /* 0x000fec0003800000 */
.L_x_2531:
[----:B------:R-:W-:Y:S01]  /*23730*/  UMOV UR4, URZ ;  /* 0x0000003f00047c82 */ /* 0x000fe20008000000 */
[----:B------:R-:W-:Y:S01]  /*23740*/  UMOV UR5, URZ ;  /* 0x0000003f00057c82 */ /* 0x000fe20008000000 */
[----:B------:R-:W-:Y:S01]  /*23750*/  ULDC UR6, c[0x0][0xc14] ;  /* 0x0003050000067ab9 */ /* 0x000fe20000000800 */
[----:B------:R-:W-:Y:S01]  /*23760*/  IMAD.MOV.U32 R16, RZ, RZ, R4 ;  /* 0x000000ffff107224 */ /* 0x000fe200078e0004 */
[----:B------:R-:W-:Y:S01]  /*23770*/  MOV R17, UR4 ;  /* 0x0000000400117c02 */ /* 0x000fe20008000f00 */
[----:B------:R-:W-:Y:S01]  /*23780*/  IMAD.U32 R18, RZ, RZ, UR5 ;  /* 0x00000005ff127e24 */ /* 0x000fe2000f8e00ff */
[----:B------:R-:W-:-:S07]  /*23790*/  MOV R19, UR6 ;  /* 0x0000000600137c02 */ /* 0x000fce0008000f00 */
.L_x_2539:
        /* <DEDUP_REMOVED lines=12> */
.L_x_2450:
        /* <DEDUP_REMOVED lines=12> */
.L_x_2657:
[----:B------:R-:W-:Y:S05]  /*23920*/  BSYNC B0 ;  /* 0x0000000000007941 */ /* 0x000fea0003800000 */
.L_x_2541:
[----:B------:R-:W-:-:S03]  /*23930*/  UMOV UR4, 0xffffffff ;  /* 0xffffffff00047882 */ /* 0x000fc60000000000 */
[----:B------:R-:W-:Y:S05]  /*23940*/  BRA.DIV UR4, `(.L_x_2543) ;  /* 0x0000002204687947 */ /* 0x000fea000b800000 */
[----:B------:R-:W2:Y:S02]  /*23950*/  S2R R2, SR_TID.X ;  /* 0x0000000000027919 */ /* 0x000ea40000002100 */
[----:B--2---:R-:W-:-:S04]  /*23960*/  SHF.R.U32.HI R2, RZ, 0x5, R2 ;  /* 0x00000005ff027819 */ /* 0x004fc80000011602 */
[----:B------:R-:W-:-:S05]  /*23970*/  LOP3.LUT R2, R2, 0x3, RZ, 0xc0, !PT ;  /* 0x0000000302027812 */ /* 0x000fca00078ec0ff */
[----:B------:R2:W3:Y:S02]  /*23980*/  SHFL.IDX PT, R14, R2, RZ, 0x1f ;  /* 0x00001fff020e7589 */ /* 0x0004e400000e0000 */
.L_x_2660:
[----:B---3--:R-:W-:-:S13]  /*23990*/  ISETP.NE.AND P0, PT, R14, RZ, PT ;  /* 0x000000ff0e00720c */ /* 0x008fda0003f05270 */
[----:B------:R-:W-:Y:S05]  /*239a0*/  @P0 BRA `(.L_x_2205) ;  /* 0x00000000009c0947 */ /* 0x000fea0003800000 */
[----:B------:R-:W-:-:S03]  /*239b0*/  UMOV UR4, 0xffffffff ;  /* 0xffffffff00047882 */ /* 0x000fc60000000000 */
[----:B------:R-:W-:Y:S05]  /*239c0*/  BRA.DIV UR4, `(.L_x_2544) ;  /* 0x00000022047c7947 */ /* 0x000fea000b800000 */
[----:B------:R-:W-:-:S13]  /*239d0*/  ELECT P6, URZ, PT ;  /* 0x00000000003f782f */ /* 0x000fda00038c0000 */
.L_x_2663:
        /* <DEDUP_REMOVED lines=8> */
.L_x_2545:
[----:B-1----:R-:W2:Y:S04]  /*23a60*/  LDL R3, [R1] ;  /* 0x0000000001037983 */ /* 0x002ea80000100800 */
[----:B------:R-:W3:Y:S01]  /*23a70*/  LDL.LU R7, [R1+0xc] ;  /* 0x00000c0001077983 */ /* 0x000ee20000300800 */
[----:B------:R-:W-:-:S05]  /*23a80*/  IADD3 R2, R0, 0x34840, RZ ;  /* 0x0003484000027810 */ /* 0x000fca0007ffe0ff */
        /* <DEDUP_REMOVED lines=11> */
.L_x_2664:
[----:B------:R-:W2:Y:S02]  /*23b40*/  SYNCS.PHASECHK.TRANS64.TRYWAIT P0, [R7+URZ], R2 ;  /* 0x00000002070075a7 */ /* 0x000ea4000800017f */
[----:B--2---:R-:W-:Y:S05]  /*23b50*/  @!P0 BRA `(.L_x_2547) ;  /* 0x00000020004c8947 */ /* 0x004fea0003800000 */
.L_x_2665:
[----:B------:R-:W-:Y:S05]  /*23b60*/  @!P2 BRA `(.L_x_2548) ;  /* 0x000000000004a947 */ /* 0x000fea0003800000 */
[----:B------:R-:W-:Y:S01]  /*23b70*/  BPT.TRAP 0x1 ;  /* 0x000000040000795c */ /* 0x000fe20000300000 */
.L_x_2548:
[----:B------:R-:W3:Y:S01]  /*23b80*/  LDL.LU R4, [R1] ;  /* 0x0000000001047983 */ /* 0x000ee20000300800 */
[----:B------:R-:W-:-:S05]  /*23b90*/  IADD3 R0, R0, 0x34860, RZ ;  /* 0x0003486000007810 */ /* 0x000fca0007ffe0ff */
[----:B---3--:R-:W-:-:S04]  /*23ba0*/  IMAD R4, R4, 0x8, R0 ;  /* 0x0000000804047824 */ /* 0x008fc800078e0200 */
[----:B------:R-:W3:Y:S02]  /*23bb0*/  SYNCS.PHASECHK.TRANS64.TRYWAIT P0, [R4+URZ], R5 ;  /* 0x00000005040075a7 */ /* 0x000ee4000800017f */
[----:B---3--:R-:W-:Y:S05]  /*23bc0*/  @!P0 BRA `(.L_x_2549) ;  /* 0x0000002000448947 */ /* 0x008fea0003800000 */
.L_x_2666:
[----:B------:R-:W-:-:S07]  /*23bd0*/  LEA R3, R3, R0, 0x3 ;  /* 0x0000000003037211 */ /* 0x000fce00078e18ff */
.L_x_2550:
[----:B----4-:R4:W0:Y:S02]  /*23be0*/  SYNCS.PHASECHK.TRANS64.TRYWAIT P0, [R3+URZ], R2 ;  /* 0x00000002030075a7 */ /* 0x010824000800017f */
[----:B0-----:R-:W-:Y:S05]  /*23bf0*/  @!P0 NANOSLEEP.SYNCS 0x989680 ;  /* 0x009896800000895d */ /* 0x001fea0003900000 */
[----:B------:R-:W0:Y:S02]  /*23c00*/  @!P0 SYNCS.PHASECHK.TRANS64 P0, [R3+URZ], R2 ;  /* 0x00000002030085a7 */ /* 0x000e24000800007f */
[----:B0-----:R-:W-:Y:S05]  /*23c10*/  @!P0 BRA `(.L_x_2550) ;  /* 0xfffffffc00f08947 */ /* 0x001fea000383ffff */
.L_x_2205:
[----:B------:R-:W-:Y:S05]  /*23c20*/  BSYNC B7 ;  /* 0x0000000000077941 */ /* 0x000fea0003800000 */
.L_x_2202:
[----:B------:R-:W-:Y:S05]  /*23c30*/  EXIT ;  /* 0x000000000000794d */ /* 0x000fea0003800000 */
.L_x_2223:
[----:B0-----:R0:W1:Y:S02]  /*23c40*/  SYNCS.PHASECHK.TRANS64.TRYWAIT P5, [R3+URZ+0x34890], R0 ;  /* 0x03489000030075a7 */ /* 0x00106400080a017f */
[----:B-1----:R-:W-:Y:S05]  /*23c50*/  @!P5 NANOSLEEP.SYNCS 0x989680 ;  /* 0x009896800000d95d */ /* 0x002fea0003900000 */
[----:B------:R-:W1:Y:S02]  /*23c60*/  @!P5 SYNCS.PHASECHK.TRANS64 P5, [R3+URZ+0x34890], R0 ;  /* 0x034890000300d5a7 */ /* 0x000e6400080a007f */
[----:B-1----:R-:W-:Y:S05]  /*23c70*/  @!P5 BRA `(.L_x_2223) ;  /* 0xfffffffc00f0d947 */ /* 0x002fea000383ffff */
[----:B------:R-:W-:Y:S05]  /*23c80*/  BRA `(.L_x_2551) ;  /* 0xfffffdf800947947 */ /* 0x000fea000383ffff */
.L_x_2277:
[----:B-1----:R1:W3:Y:S02]  /*23c90*/  SYNCS.PHASECHK.TRANS64.TRYWAIT P5, [R3+URZ+0x34890], R0 ;  /* 0x03489000030075a7 */ /* 0x0022e400080a017f */
[----:B---3--:R-:W-:Y:S05]  /*23ca0*/  @!P5 NANOSLEEP.SYNCS 0x989680 ;  /* 0x009896800000d95d */ /* 0x008fea0003900000 */
[----:B------:R-:W3:Y:S02]  /*23cb0*/  @!P5 SYNCS.PHASECHK.TRANS64 P5, [R3+URZ+0x34890], R0 ;  /* 0x034890000300d5a7 */ /* 0x000ee400080a007f */
[----:B---3--:R-:W-:Y:S05]  /*23cc0*/  @!P5 BRA `(.L_x_2277) ;  /* 0xfffffffc00f0d947 */ /* 0x008fea000383ffff */
[----:B------:R-:W-:Y:S05]  /*23cd0*/  BRA `(.L_x_2552) ;  /* 0xfffffe2c00407947 */ /* 0x000fea000383ffff */
.L_x_2302:
[----:B0-----:R0:W1:Y:S02]  /*23ce0*/  SYNCS.PHASECHK.TRANS64.TRYWAIT P4, [R3+URZ+0x34890], R0 ;  /* 0x03489000030075a7 */ /* 0x001064000808017f */
[----:B-1----:R-:W-:Y:S05]  /*23cf0*/  @!P4 NANOSLEEP.SYNCS 0x989680 ;  /* 0x009896800000c95d */ /* 0x002fea0003900000 */
[----:B------:R-:W1:Y:S02]  /*23d00*/  @!P4 SYNCS.PHASECHK.TRANS64 P4, [R3+URZ+0x34890], R0 ;  /* 0x034890000300c5a7 */ /* 0x000e64000808007f */
[----:B-1----:R-:W-:Y:S05]  /*23d10*/  @!P4 BRA `(.L_x_2302) ;  /* 0xfffffffc00f0c947 */ /* 0x002fea000383ffff */
[----:B------:R-:W-:Y:S05]  /*23d20*/  BRA `(.L_x_2553) ;  /* 0xfffffe5c002c7947 */ /* 0x000fea000383ffff */
.L_x_2308:
[----:B-1----:R1:W2:Y:S02]  /*23d30*/  SYNCS.PHASECHK.TRANS64.TRYWAIT P4, [R3+URZ+0x348b0], R0 ;  /* 0x0348b000030075a7 */ /* 0x0022a4000808017f */
[----:B--2---:R-:W-:Y:S05]  /*23d40*/  @!P4 NANOSLEEP.SYNCS 0x989680 ;  /* 0x009896800000c95d */ /* 0x004fea0003900000 */
[----:B------:R-:W2:Y:S02]  /*23d50*/  @!P4 SYNCS.PHASECHK.TRANS64 P4, [R3+URZ+0x348b0], R0 ;  /* 0x0348b0000300c5a7 */ /* 0x000ea4000808007f */
[----:B--2---:R-:W-:Y:S05]  /*23d60*/  @!P4 BRA `(.L_x_2308) ;  /* 0xfffffffc00f0c947 */ /* 0x004fea000383ffff */
[----:B------:R-:W-:Y:S05]  /*23d70*/  BRA `(.L_x_2554) ;  /* 0xfffffe60002c7947 */ /* 0x000fea000383ffff */
.L_x_2330:
[----:B------:R-:W-:Y:S01]  /*23d80*/  BSSY B1, `(.L_x_2555) ;  /* 0x0000008000017945 */ /* 0x000fe20003800000 */
[----:B------:R-:W-:Y:S01]  /*23d90*/  IMAD.MOV.U32 R13, RZ, RZ, R5 ;  /* 0x000000ffff0d7224 */ /* 0x000fe200078e0005 */
[----:B------:R-:W-:Y:S01]  /*23da0*/  MOV R12, RZ ;  /* 0x000000ff000c7202 */ /* 0x000fe20000000f00 */
[----:B------:R-:W-:Y:S01]  /*23db0*/  IMAD.MOV.U32 R11, RZ, RZ, 0x1c1f ;  /* 0x00001c1fff0b7424 */ /* 0x000fe200078e00ff */
[----:B------:R-:W-:-:S07]  /*23dc0*/  MOV R15, 0xffffffff ;  /* 0xffffffff000f7802 */ /* 0x000fce0000000f00 */
[----:B------:R-:W-:Y:S05]  /*23dd0*/  WARPSYNC.COLLECTIVE R15, `(.L_x_2556) ;  /* 0x000000000f087348 */ /* 0x000fea0003c00000 */
[----:B------:R0:W1:Y:S02]  /*23de0*/  SHFL.IDX P6, R14, R13, R12, R11 ;  /* 0x0000000c0d0e7389 */ /* 0x00006400000c000b */
[----:B01----:R-:W-:Y:S01]  /*23df0*/  ENDCOLLECTIVE ;  /* 0x000000000000791b */ /* 0x003fe20003800000 */
.L_x_2556:
[----:B------:R-:W-:Y:S05]  /*23e00*/  BSYNC B1 ;  /* 0x0000000000017941 */ /* 0x000fea0003800000 */
.L_x_2555:
[----:B------:R-:W-:Y:S05]  /*23e10*/  BRA `(.L_x_2557) ;  /* 0xfffffe7c00207947 */ /* 0x000fea000383ffff */
.L_x_2331:
        /* <DEDUP_REMOVED lines=8> */
.L_x_2559:
[----:B------:R-:W-:Y:S05]  /*23ea0*/  BSYNC B1 ;  /* 0x0000000000017941 */ /* 0x000fea0003800000 */
.L_x_2558:
[----:B------:R-:W-:Y:S05]  /*23eb0*/  BRA `(.L_x_2560) ;  /* 0xfffffe7c00007947 */ /* 0x000fea000383ffff */
.L_x_2332:
        /* <DEDUP_REMOVED lines=8> */
.L_x_2562:
[----:B------:R-:W-:Y:S05]  /*23f40*/  BSYNC B1 ;  /* 0x0000000000017941 */ /* 0x000fea0003800000 */
.L_x_2561:
[----:B------:R-:W-:Y:S05]  /*23f50*/  BRA `(.L_x_2563) ;  /* 0xfffffe7800e07947 */ /* 0x000fea000383ffff */
.L_x_2333:
        /* <DEDUP_REMOVED lines=8> */
.L_x_2565:
[----:B------:R-:W-:Y:S05]  /*23fe0*/  BSYNC B1 ;  /* 0x0000000000017941 */ /* 0x000fea0003800000 */
.L_x_2564:
[----:B------:R-:W-:Y:S05]  /*23ff0*/  BRA `(.L_x_2566) ;  /* 0xfffffe7800c07947 */ /* 0x000fea000383ffff */
.L_x_2334:
[----:B------:R-:W-:Y:S01]  /*24000*/  BSSY B1, `(.L_x_2567) ;  /* 0x0000008000017945 */ /* 0x000fe20003800000 */
[----:B------:R-:W-:Y:S01]  /*24010*/  IMAD.MOV.U32 R13, RZ, RZ, R5 ;  /* 0x000000ffff0d7224 */ /* 0x000fe200078e0005 */
[----:B------:R-:W-:Y:S01]  /*24020*/  MOV R12, 0x1 ;  /* 0x00000001000c7802 */ /* 0x000fe20000000f00 */
[----:B------:R-:W-:Y:S01]  /*24030*/  IMAD.MOV.U32 R11, RZ, RZ, 0x1c1f ;  /* 0x00001c1fff0b7424 */ /* 0x000fe200078e00ff */
[----:B------:R-:W-:-:S07]  /*24040*/  MOV R15, 0xffffffff ;  /* 0xffffffff000f7802 */ /* 0x000fce0000000f00 */
[----:B------:R-:W-:Y:S05]  /*24050*/  WARPSYNC.COLLECTIVE R15, `(.L_x_2568) ;  /* 0x000000000f087348 */ /* 0x000fea0003c00000 */
[----:B------:R0:W1:Y:S02]  /*24060*/  SHFL.IDX P6, R14, R13, R12, R11 ;  /* 0x0000000c0d0e7389 */ /* 0x00006400000c000b */
[----:B01----:R-:W-:Y:S01]  /*24070*/  ENDCOLLECTIVE ;  /* 0x000000000000791b */ /* 0x003fe20003800000 */
.L_x_2568:
[----:B------:R-:W-:Y:S05]  /*24080*/  BSYNC B1 ;  /* 0x0000000000017941 */ /* 0x000fea0003800000 */
.L_x_2567:
[----:B------:R-:W-:Y:S05]  /*24090*/  BRA `(.L_x_2569) ;  /* 0xfffffe7800a07947 */ /* 0x000fea000383ffff */
.L_x_2335:
        /* <DEDUP_REMOVED lines=8> */
.L_x_2571:
[----:B------:R-:W-:Y:S05]  /*24120*/  BSYNC B1 ;  /* 0x0000000000017941 */ /* 0x000fea0003800000 */
.L_x_2570:
[----:B------:R-:W-:Y:S05]  /*24130*/  BRA `(.L_x_2572) ;  /* 0xfffffe7800847947 */ /* 0x000fea000383ffff */
.L_x_2336:
        /* <DEDUP_REMOVED lines=8> */
.L_x_2574:
[----:B------:R-:W-:Y:S05]  /*241c0*/  BSYNC B1 ;  /* 0x0000000000017941 */ /* 0x000fea0003800000 */
.L_x_2573:
[----:B------:R-:W-:Y:S05]  /*241d0*/  BRA `(.L_x_2575) ;  /* 0xfffffe7800687947 */ /* 0x000fea000383ffff */
.L_x_2337:
        /* <DEDUP_REMOVED lines=8> */
.L_x_2577:
[----:B------:R-:W-:Y:S05]  /*24260*/  BSYNC B1 ;  /* 0x0000000000017941 */ /* 0x000fea0003800000 */
.L_x_2576:
[----:B------:R-:W-:Y:S05]  /*24270*/  BRA `(.L_x_2578) ;  /* 0xfffffe78004c7947 */ /* 0x000fea000383ffff */
.L_x_2339:
[----:B0-----:R0:W1:Y:S02]  /*24280*/  SYNCS.PHASECHK.TRANS64.TRYWAIT P2, [R18+URZ+0x34800], R3 ;  /* 0x03480003120075a7 */ /* 0x001064000804017f */
[----:B-1----:R-:W-:Y:S05]  /*24290*/  @!P2 NANOSLEEP.SYNCS 0x989680 ;  /* 0x009896800000a95d */ /* 0x002fea0003900000 */
[----:B------:R-:W1:Y:S02]  /*242a0*/  @!P2 SYNCS.PHASECHK.TRANS64 P2, [R18+URZ+0x34800], R3 ;  /* 0x034800031200a5a7 */ /* 0x000e64000804007f */
[----:B-1----:R-:W-:Y:S05]  /*242b0*/  @!P2 BRA `(.L_x_2339) ;  /* 0xfffffffc00f0a947 */ /* 0x002fea000383ffff */
[----:B------:R-:W-:Y:S05]  /*242c0*/  BRA `(.L_x_2579) ;  /* 0xfffffe7800ac7947 */ /* 0x000fea000383ffff */
.L_x_2367:
        /* <DEDUP_REMOVED lines=8> */
.L_x_2581:
[----:B------:R-:W-:Y:S05]  /*24350*/  BSYNC B1 ;  /* 0x0000000000017941 */ /* 0x000fea0003800000 */
.L_x_2580:
[----:B------:R-:W-:Y:S05]  /*24360*/  BRA `(.L_x_2582) ;  /* 0xfffffea800287947 */ /* 0x000fea000383ffff */
.L_x_2368:
        /* <DEDUP_REMOVED lines=8> */
.L_x_2584:
[----:B------:R-:W-:Y:S05]  /*243f0*/  BSYNC B1 ;  /* 0x0000000000017941 */ /* 0x000fea0003800000 */
.L_x_2583:
[----:B------:R-:W-:Y:S05]  /*24400*/  BRA `(.L_x_2585) ;  /* 0xfffffea800087947 */ /* 0x000fea000383ffff */
.L_x_2369:
        /* <DEDUP_REMOVED lines=8> */
.L_x_2587:
[----:B------:R-:W-:Y:S05]  /*24490*/  BSYNC B1 ;  /* 0x0000000000017941 */ /* 0x000fea0003800000 */
.L_x_2586:
[----:B------:R-:W-:Y:S05]  /*244a0*/  BRA `(.L_x_2588) ;  /* 0xfffffea400e87947 */ /* 0x000fea000383ffff */
.L_x_2370:
        /* <DEDUP_REMOVED lines=8> */
.L_x_2590:
[----:B------:R-:W-:Y:S05]  /*24530*/  BSYNC B1 ;  /* 0x0000000000017941 */ /* 0x000fea0003800000 */
.L_x_2589:
[----:B------:R-:W-:Y:S05]  /*24540*/  BRA `(.L_x_2591) ;  /* 0xfffffea400c87947 */ /* 0x000fea000383ffff */
.L_x_2371:
        /* <DEDUP_REMOVED lines=8> */
.L_x_2593:
[----:B------:R-:W-:Y:S05]  /*245d0*/  BSYNC B1 ;  /* 0x0000000000017941 */ /* 0x000fea0003800000 */
.L_x_2592:
[----:B------:R-:W-:Y:S05]  /*245e0*/  BRA `(.L_x_2594) ;  /* 0xfffffea400a87947 */ /* 0x000fea000383ffff */
.L_x_2372:
        /* <DEDUP_REMOVED lines=8> */
.L_x_2596:
[----:B------:R-:W-:Y:S05]  /*24670*/  BSYNC B1 ;  /* 0x0000000000017941 */ /* 0x000fea0003800000 */
.L_x_2595:
[----:B------:R-:W-:Y:S05]  /*24680*/  BRA `(.L_x_2597) ;  /* 0xfffffea4008c7947 */ /* 0x000fea000383ffff */
.L_x_2373:
        /* <DEDUP_REMOVED lines=8> */
.L_x_2599:
[----:B------:R-:W-:Y:S05]  /*24710*/  BSYNC B1 ;  /* 0x0000000000017941 */ /* 0x000fea0003800000 */
.L_x_2598:
[----:B------:R-:W-:Y:S05]  /*24720*/  BRA `(.L_x_2600) ;  /* 0xfffffea400707947 */ /* 0x000fea000383ffff */
.L_x_2374:
        /* <DEDUP_REMOVED lines=8> */
.L_x_2602:
[----:B------:R-:W-:Y:S05]  /*247b0*/  BSYNC B1 ;  /* 0x0000000000017941 */ /* 0x000fea0003800000 */
.L_x_2601:
[----:B------:R-:W-:Y:S05]  /*247c0*/  BRA `(.L_x_2603) ;  /* 0xfffffea400547947 */ /* 0x000fea000383ffff */
.L_x_2376:
[----:B0-----:R0:W1:Y:S02]  /*247d0*/  SYNCS.PHASECHK.TRANS64.TRYWAIT P2, [R18+URZ+0x34800], R9 ;  /* 0x03480009120075a7 */ /* 0x001064000804017f */
[----:B-1----:R-:W-:Y:S05]  /*247e0*/  @!P2 NANOSLEEP.SYNCS 0x989680 ;  /* 0x009896800000a95d */ /* 0x002fea0003900000 */
[----:B------:R-:W1:Y:S02]  /*247f0*/  @!P2 SYNCS.PHASECHK.TRANS64 P2, [R18+URZ+0x34800], R9 ;  /* 0x034800091200a5a7 */ /* 0x000e64000804007f */
[----:B-1----:R-:W-:Y:S05]  /*24800*/  @!P2 BRA `(.L_x_2376) ;  /* 0xfffffffc00f0a947 */ /* 0x002fea000383ffff */
[----:B------:R-:W-:Y:S05]  /*24810*/  BRA `(.L_x_2604) ;  /* 0xfffffea400b47947 */ /* 0x000fea000383ffff */
.L_x_2390:
[----:B-1----:R1:W2:Y:S02]  /*24820*/  SYNCS.PHASECHK.TRANS64.TRYWAIT P2, [R0+URZ+0x34830], R3 ;  /* 0x03483003000075a7 */ /* 0x0022a4000804017f */
[----:B--2---:R-:W-:Y:S05]  /*24830*/  @!P2 NANOSLEEP.SYNCS 0x989680 ;  /* 0x009896800000a95d */ /* 0x004fea0003900000 */
[----:B------:R-:W2:Y:S02]  /*24840*/  @!P2 SYNCS.PHASECHK.TRANS64 P2, [R0+URZ+0x34830], R3 ;  /* 0x034830030000a5a7 */ /* 0x000ea4000804007f */
[----:B--2---:R-:W-:Y:S05]  /*24850*/  @!P2 BRA `(.L_x_2390) ;  /* 0xfffffffc00f0a947 */ /* 0x004fea000383ffff */
[----:B------:R-:W-:Y:S05]  /*24860*/  BRA `(.L_x_2389) ;  /* 0xfffffecc00687947 */ /* 0x000fea000383ffff */
.L_x_2398:
[----:B-1----:R1:W2:Y:S02]  /*24870*/  SYNCS.PHASECHK.TRANS64.TRYWAIT P2, [R14+URZ+0x34830], R11 ;  /* 0x0348300b0e0075a7 */ /* 0x0022a4000804017f */
[----:B--2---:R-:W-:Y:S05]  /*24880*/  @!P2 NANOSLEEP.SYNCS 0x989680 ;  /* 0x009896800000a95d */ /* 0x004fea0003900000 */
[----:B------:R-:W2:Y:S02]  /*24890*/  @!P2 SYNCS.PHASECHK.TRANS64 P2, [R14+URZ+0x34830], R11 ;  /* 0x0348300b0e00a5a7 */ /* 0x000ea4000804007f */
[----:B--2---:R-:W-:Y:S05]  /*248a0*/  @!P2 BRA `(.L_x_2398) ;  /* 0xfffffffc00f0a947 */ /* 0x004fea000383ffff */
[----:B------:R-:W-:Y:S05]  /*248b0*/  BRA `(.L_x_2397) ;  /* 0xffffff0000947947 */ /* 0x000fea000383ffff */
.L_x_2403:
[----:B-1----:R1:W2:Y:S02]  /*248c0*/  SYNCS.PHASECHK.TRANS64.TRYWAIT P2, [R15+URZ+0x34850], R0 ;  /* 0x034850000f0075a7 */ /* 0x0022a4000804017f */
[----:B--2---:R-:W-:Y:S05]  /*248d0*/  @!P2 NANOSLEEP.SYNCS 0x989680 ;  /* 0x009896800000a95d */ /* 0x004fea0003900000 */
[----:B------:R-:W2:Y:S02]  /*248e0*/  @!P2 SYNCS.PHASECHK.TRANS64 P2, [R15+URZ+0x34850], R0 ;  /* 0x034850000f00a5a7 */ /* 0x000ea4000804007f */
[----:B--2---:R-:W-:Y:S05]  /*248f0*/  @!P2 BRA `(.L_x_2403) ;  /* 0xfffffffc00f0a947 */ /* 0x004fea000383ffff */
[----:B------:R-:W-:Y:S05]  /*24900*/  BRA `(.L_x_2402) ;  /* 0xffffff0c00747947 */ /* 0x000fea000383ffff */
.L_x_2411:
[----:B-1----:R1:W2:Y:S02]  /*24910*/  SYNCS.PHASECHK.TRANS64.TRYWAIT P2, [R8+URZ+0x34830], R9 ;  /* 0x03483009080075a7 */ /* 0x0022a4000804017f */
[----:B--2---:R-:W-:Y:S05]  /*24920*/  @!P2 NANOSLEEP.SYNCS 0x989680 ;  /* 0x009896800000a95d */ /* 0x004fea0003900000 */
[----:B------:R-:W2:Y:S02]  /*24930*/  @!P2 SYNCS.PHASECHK.TRANS64 P2, [R8+URZ+0x34830], R9 ;  /* 0x034830090800a5a7 */ /* 0x000ea4000804007f */
[----:B--2---:R-:W-:Y:S05]  /*24940*/  @!P2 BRA `(.L_x_2411) ;  /* 0xfffffffc00f0a947 */ /* 0x004fea000383ffff */
[----:B------:R-:W-:Y:S05]  /*24950*/  BRA `(.L_x_2410) ;  /* 0xffffff3400f47947 */ /* 0x000fea000383ffff */
.L_x_2416:
[----:B-1----:R1:W2:Y:S02]  /*24960*/  SYNCS.PHASECHK.TRANS64.TRYWAIT P2, [R14+URZ+0x34850], R7 ;  /* 0x034850070e0075a7 */ /* 0x0022a4000804017f */
[----:B--2---:R-:W-:Y:S05]  /*24970*/  @!P2 NANOSLEEP.SYNCS 0x989680 ;  /* 0x009896800000a95d */ /* 0x004fea0003900000 */
[----:B------:R-:W2:Y:S02]  /*24980*/  @!P2 SYNCS.PHASECHK.TRANS64 P2, [R14+URZ+0x34850], R7 ;  /* 0x034850070e00a5a7 */ /* 0x000ea4000804007f */
[----:B--2---:R-:W-:Y:S05]  /*24990*/  @!P2 BRA `(.L_x_2416) ;  /* 0xfffffffc00f0a947 */ /* 0x004fea000383ffff */
[----:B------:R-:W-:Y:S05]  /*249a0*/  BRA `(.L_x_2415) ;  /* 0xffffff4000d47947 */ /* 0x000fea000383ffff */
.L_x_2422:
[----:B-1----:R1:W2:Y:S02]  /*249b0*/  SYNCS.PHASECHK.TRANS64.TRYWAIT P0, [R11+URZ+0x34850], R0 ;  /* 0x034850000b0075a7 */ /* 0x0022a4000800017f */
[----:B--2---:R-:W-:Y:S05]  /*249c0*/  @!P0 NANOSLEEP.SYNCS 0x989680 ;  /* 0x009896800000895d */ /* 0x004fea0003900000 */
[----:B------:R-:W2:Y:S02]  /*249d0*/  @!P0 SYNCS.PHASECHK.TRANS64 P0, [R11+URZ+0x34850], R0 ;  /* 0x034850000b0085a7 */ /* 0x000ea4000800007f */
[----:B--2---:R-:W-:Y:S05]  /*249e0*/  @!P0 BRA `(.L_x_2422) ;  /* 0xfffffffc00f08947 */ /* 0x004fea000383ffff */
[----:B------:R-:W-:Y:S05]  /*249f0*/  BRA `(.L_x_2421) ;  /* 0xffffff6400f87947 */ /* 0x000fea000383ffff */
.L_x_2456:
        /* <DEDUP_REMOVED lines=11> */
.L_x_2606:
[----:B------:R-:W-:Y:S05]  /*24ab0*/  BSYNC B1 ;  /* 0x0000000000017941 */ /* 0x000fea0003800000 */
.L_x_2605:
[----:B------:R-:W-:Y:S05]  /*24ac0*/  BRA `(.L_x_2607) ;  /* 0xffffffa000e87947 */ /* 0x000fea000383ffff */
.L_x_2457:
[----:B------:R-:W-:Y:S01]  /*24ad0*/  BSSY B1, `(.L_x_2608) ;  /* 0x0000006000017945 */ /* 0x000fe20003800000 */
[----:B------:R-:W-:-:S07]  /*24ae0*/  IMAD.MOV.U32 R15, RZ, RZ, -0x1 ;  /* 0xffffffffff0f7424 */ /* 0x000fce00078e00ff */
[----:B------:R-:W-:Y:S05]  /*24af0*/  WARPSYNC.COLLECTIVE R15, `(.L_x_2609) ;  /* 0x000000000f0c7348 */ /* 0x000fea0003c00000 */
[----:B------:R-:W-:Y:S02]  /*24b00*/  ELECT P6, UR62, PT ;  /* 0x00000000003e782f */ /* 0x000fe400038c0000 */
[----:B------:R-:W-:Y:S01]  /*24b10*/  MOV R14, UR62 ;  /* 0x0000003e000e7c02 */ /* 0x000fe20008000f00 */
[----:B------:R-:W-:Y:S10]  /*24b20*/  ENDCOLLECTIVE ;  /* 0x000000000000791b */ /* 0x000ff40003800000 */
.L_x_2609:
[----:B------:R-:W-:Y:S05]  /*24b30*/  BSYNC B1 ;  /* 0x0000000000017941 */ /* 0x000fea0003800000 */
.L_x_2608:
[----:B------:R-:W-:Y:S05]  /*24b40*/  BRA `(.L_x_2610) ;  /* 0xffffffa000d47947 */ /* 0x000fea000383ffff */
.L_x_2459:
[----:B0-----:R0:W1:Y:S02]  /*24b50*/  SYNCS.PHASECHK.TRANS64.TRYWAIT P0, [R4+URZ+0x34820], R6 ;  /* 0x03482006040075a7 */ /* 0x001064000800017f */
[----:B-1----:R-:W-:Y:S05]  /*24b60*/  @!P0 NANOSLEEP.SYNCS 0x989680 ;  /* 0x009896800000895d */ /* 0x002fea0003900000 */
[----:B------:R-:W1:Y:S02]  /*24b70*/  @!P0 SYNCS.PHASECHK.TRANS64 P0, [R4+URZ+0x34820], R6 ;  /* 0x03482006040085a7 */ /* 0x000e64000800007f */
[----:B-1----:R-:W-:Y:S05]  /*24b80*/  @!P0 BRA `(.L_x_2459) ;  /* 0xfffffffc00f08947 */ /* 0x002fea000383ffff */
[----:B------:R-:W-:Y:S05]  /*24b90*/  BRA `(.L_x_2611) ;  /* 0xffffffa000f07947 */ /* 0x000fea000383ffff */
.L_x_2462:
[----:B0-----:R0:W1:Y:S02]  /*24ba0*/  SYNCS.PHASECHK.TRANS64.TRYWAIT P0, [R6+URZ+0x348a0], R8 ;  /* 0x0348a008060075a7 */ /* 0x001064000800017f */
[----:B-1----:R-:W-:Y:S05]  /*24bb0*/  @!P0 NANOSLEEP.SYNCS 0x989680 ;  /* 0x009896800000895d */ /* 0x002fea0003900000 */
[----:B------:R-:W1:Y:S02]  /*24bc0*/  @!P0 SYNCS.PHASECHK.TRANS64 P0, [R6+URZ+0x348a0], R8 ;  /* 0x0348a008060085a7 */ /* 0x000e64000800007f */
[----:B-1----:R-:W-:Y:S05]  /*24bd0*/  @!P0 BRA `(.L_x_2462) ;  /* 0xfffffffc00f08947 */ /* 0x002fea000383ffff */
[----:B------:R-:W-:Y:S05]  /*24be0*/  BRA `(.L_x_2612) ;  /* 0xffffffa400007947 */ /* 0x000fea000383ffff */
.L_x_2464:
[----:B-1----:R1:W2:Y:S02]  /*24bf0*/  SYNCS.PHASECHK.TRANS64.TRYWAIT P0, [R6+URZ+0x348c0], R8 ;  /* 0x0348c008060075a7 */ /* 0x0022a4000800017f */
[----:B--2---:R-:W-:Y:S05]  /*24c00*/  @!P0 NANOSLEEP.SYNCS 0x989680 ;  /* 0x009896800000895d */ /* 0x004fea0003900000 */
[----:B------:R-:W2:Y:S02]  /*24c10*/  @!P0 SYNCS.PHASECHK.TRANS64 P0, [R6+URZ+0x348c0], R8 ;  /* 0x0348c008060085a7 */ /* 0x000ea4000800007f */
[----:B--2---:R-:W-:Y:S05]  /*24c20*/  @!P0 BRA `(.L_x_2464) ;  /* 0xfffffffc00f08947 */ /* 0x004fea000383ffff */
[----:B------:R-:W-:Y:S05]  /*24c30*/  BRA `(.L_x_2613) ;  /* 0xffffffa400907947 */ /* 0x000fea000383ffff */
.L_x_2468:
[----:B0-----:R0:W1:Y:S02]  /*24c40*/  SYNCS.PHASECHK.TRANS64.TRYWAIT P0, [R7+URZ+0x348a0], R8 ;  /* 0x0348a008070075a7 */ /* 0x001064000800017f */
[----:B-1----:R-:W-:Y:S05]  /*24c50*/  @!P0 NANOSLEEP.SYNCS 0x989680 ;  /* 0x009896800000895d */ /* 0x002fea0003900000 */
[----:B------:R-:W1:Y:S02]  /*24c60*/  @!P0 SYNCS.PHASECHK.TRANS64 P0, [R7+URZ+0x348a0], R8 ;  /* 0x0348a008070085a7 */ /* 0x000e64000800007f */
[----:B-1----:R-:W-:Y:S05]  /*24c70*/  @!P0 BRA `(.L_x_2468) ;  /* 0xfffffffc00f08947 */ /* 0x002fea000383ffff */
[----:B------:R-:W-:Y:S05]  /*24c80*/  BRA `(.L_x_2614) ;  /* 0xffffffa8006c7947 */ /* 0x000fea000383ffff */
.L_x_2470:
[----:B-1----:R1:W2:Y:S02]  /*24c90*/  SYNCS.PHASECHK.TRANS64.TRYWAIT P1, [R7+URZ+0x348c0], R8 ;  /* 0x0348c008070075a7 */ /* 0x0022a4000802017f */
[----:B--2---:R-:W-:Y:S05]  /*24ca0*/  @!P1 NANOSLEEP.SYNCS 0x989680 ;  /* 0x009896800000995d */ /* 0x004fea0003900000 */
[----:B------:R-:W2:Y:S02]  /*24cb0*/  @!P1 SYNCS.PHASECHK.TRANS64 P1, [R7+URZ+0x348c0], R8 ;  /* 0x0348c008070095a7 */ /* 0x000ea4000802007f */
[----:B--2---:R-:W-:Y:S05]  /*24cc0*/  @!P1 BRA `(.L_x_2470) ;  /* 0xfffffffc00f09947 */ /* 0x004fea000383ffff */
[----:B------:R-:W-:Y:S05]  /*24cd0*/  BRA `(.L_x_2615) ;  /* 0xffffffa800f47947 */ /* 0x000fea000383ffff */
.L_x_2482:
        /* <DEDUP_REMOVED lines=8> */
[----:B------:R-:W-:Y:S05]  /*24d60*/  WARPSYNC.COLLECTIVE R15, `(.L_x_2617) ;  /* 0x000000000f087348 */ /* 0x000fea0003c00000 */
[----:B------:R0:W1:Y:S02]  /*24d70*/  SHFL.IDX P6, R14, R13, R12, R11 ;  /* 0x0000000c0d0e7389 */ /* 0x00006400000c000b */
[----:B01----:R-:W-:Y:S01]  /*24d80*/  ENDCOLLECTIVE ;  /* 0x000000000000791b */ /* 0x003fe20003800000 */
.L_x_2617:
[----:B------:R-:W-:Y:S05]  /*24d90*/  BSYNC B0 ;  /* 0x0000000000007941 */ /* 0x000fea0003800000 */
.L_x_2616:
[----:B------:R-:W-:Y:S05]  /*24da0*/  BRA `(.L_x_2618) ;  /* 0xffffffb400fc7947 */ /* 0x000fea000383ffff */
.L_x_2483:
[----:B------:R-:W-:Y:S01]  /*24db0*/  BSSY B0, `(.L_x_2619) ;  /* 0x0000006000007945 */ /* 0x000fe20003800000 */
[----:B------:R-:W-:-:S07]  /*24dc0*/  MOV R15, 0xffffffff ;  /* 0xffffffff000f7802 */ /* 0x000fce0000000f00 */
[----:B------:R-:W-:Y:S05]  /*24dd0*/  WARPSYNC.COLLECTIVE R15, `(.L_x_2620) ;  /* 0x000000000f0c7348 */ /* 0x000fea0003c00000 */
[----:B------:R-:W-:Y:S02]  /*24de0*/  ELECT P6, UR62, PT ;  /* 0x00000000003e782f */ /* 0x000fe400038c0000 */
[----:B------:R-:W-:Y:S01]  /*24df0*/  MOV R14, UR62 ;  /* 0x0000003e000e7c02 */ /* 0x000fe20008000f00 */
[----:B------:R-:W-:Y:S10]  /*24e00*/  ENDCOLLECTIVE ;  /* 0x000000000000791b */ /* 0x000ff40003800000 */
.L_x_2620:
[----:B------:R-:W-:Y:S05]  /*24e10*/  BSYNC B0 ;  /* 0x0000000000007941 */ /* 0x000fea0003800000 */
.L_x_2619:
[----:B------:R-:W-:Y:S05]  /*24e20*/  BRA `(.L_x_2621) ;  /* 0xffffffb400ec7947 */ /* 0x000fea000383ffff */
.L_x_2486:
[----:B0-----:R0:W1:Y:S02]  /*24e30*/  SYNCS.PHASECHK.TRANS64.TRYWAIT P0, [R7+URZ+0x34840], R10 ;  /* 0x0348400a070075a7 */ /* 0x001064000800017f */
[----:B-1----:R-:W-:Y:S05]  /*24e40*/  @!P0 NANOSLEEP.SYNCS 0x989680 ;  /* 0x009896800000895d */ /* 0x002fea0003900000 */
[----:B------:R-:W1:Y:S02]  /*24e50*/  @!P0 SYNCS.PHASECHK.TRANS64 P0, [R7+URZ+0x34840], R10 ;  /* 0x0348400a070085a7 */ /* 0x000e64000800007f */
[----:B-1----:R-:W-:Y:S05]  /*24e60*/  @!P0 BRA `(.L_x_2486) ;  /* 0xfffffffc00f08947 */ /* 0x002fea000383ffff */
[----:B------:R-:W-:Y:S05]  /*24e70*/  BRA `(.L_x_2622) ;  /* 0xffffffb800507947 */ /* 0x000fea000383ffff */
.L_x_2489:
        /* <DEDUP_REMOVED lines=8> */
.L_x_2497:
[----:B0-----:R0:W1:Y:S02]  /*24f00*/  SYNCS.PHASECHK.TRANS64.TRYWAIT P0, [R8+URZ+0x34840], R9 ;  /* 0x03484009080075a7 */ /* 0x001064000800017f */
[----:B-1----:R-:W-:Y:S05]  /*24f10*/  @!P0 NANOSLEEP.SYNCS 0x989680 ;  /* 0x009896800000895d */ /* 0x002fea0003900000 */
[----:B------:R-:W1:Y:S02]  /*24f20*/  @!P0 SYNCS.PHASECHK.TRANS64 P0, [R8+URZ+0x34840], R9 ;  /* 0x03484009080085a7 */ /* 0x000e64000800007f */
[----:B-1----:R-:W-:Y:S05]  /*24f30*/  @!P0 BRA `(.L_x_2497) ;  /* 0xfffffffc00f08947 */ /* 0x002fea000383ffff */
[----:B------:R-:W-:Y:S05]  /*24f40*/  BRA `(.L_x_2624) ;  /* 0xffffffc000507947 */ /* 0x000fea000383ffff */
.L_x_2499:
[----:B0-----:R0:W1:Y:S02]  /*24f50*/  SYNCS.PHASECHK.TRANS64.TRYWAIT P0, [R8+URZ+0x34860], R9 ;  /* 0x03486009080075a7 */ /* 0x001064000800017f */
[----:B-1----:R-:W-:Y:S05]  /*24f60*/  @!P0 NANOSLEEP.SYNCS 0x989680 ;  /* 0x009896800000895d */ /* 0x002fea0003900000 */
[----:B------:R-:W1:Y:S02]  /*24f70*/  @!P0 SYNCS.PHASECHK.TRANS64 P0, [R8+URZ+0x34860], R9 ;  /* 0x03486009080085a7 */ /* 0x000e64000800007f */
[----:B-1----:R-:W-:Y:S05]  /*24f80*/  @!P0 BRA `(.L_x_2499) ;  /* 0xfffffffc00f08947 */ /* 0x002fea000383ffff */
[----:B------:R-:W-:Y:S05]  /*24f90*/  BRA `(.L_x_2625) ;  /* 0xffffffc000fc7947 */ /* 0x000fea000383ffff */
.L_x_2505:
[----:B-1----:R1:W2:Y:S02]  /*24fa0*/  SYNCS.PHASECHK.TRANS64.TRYWAIT P0, [R2+URZ+0x34840], R3 ;  /* 0x03484003020075a7 */ /* 0x0022a4000800017f */
[----:B--2---:R-:W-:Y:S05]  /*24fb0*/  @!P0 NANOSLEEP.SYNCS 0x989680 ;  /* 0x009896800000895d */ /* 0x004fea0003900000 */
[----:B------:R-:W2:Y:S02]  /*24fc0*/  @!P0 SYNCS.PHASECHK.TRANS64 P0, [R2+URZ+0x34840], R3 ;  /* 0x03484003020085a7 */ /* 0x000ea4000800007f */
[----:B--2---:R-:W-:Y:S05]  /*24fd0*/  @!P0 BRA `(.L_x_2505) ;  /* 0xfffffffc00f08947 */ /* 0x004fea000383ffff */
[----:B------:R-:W-:Y:S05]  /*24fe0*/  BRA `(.L_x_2626) ;  /* 0xffffffc800547947 */ /* 0x000fea000383ffff */
.L_x_2507:
[----:B0-----:R0:W1:Y:S02]  /*24ff0*/  SYNCS.PHASECHK.TRANS64.TRYWAIT P0, [R2+URZ+0x34860], R3 ;  /* 0x03486003020075a7 */ /* 0x001064000800017f */
[----:B-1----:R-:W-:Y:S05]  /*25000*/  @!P0 NANOSLEEP.SYNCS 0x989680 ;  /* 0x009896800000895d */ /* 0x002fea0003900000 */
[----:B------:R-:W1:Y:S02]  /*25010*/  @!P0 SYNCS.PHASECHK.TRANS64 P0, [R2+URZ+0x34860], R3 ;  /* 0x03486003020085a7 */ /* 0x000e64000800007f */
[----:B-1----:R-:W-:Y:S05]  /*25020*/  @!P0 BRA `(.L_x_2507) ;  /* 0xfffffffc00f08947 */ /* 0x002fea000383ffff */
[----:B------:R-:W-:Y:S05]  /*25030*/  BRA `(.L_x_2627) ;  /* 0xffffffcc00007947 */ /* 0x000fea000383ffff */
.L_x_2513:
[----:B--2---:R2:W3:Y:S02]  /*25040*/  SYNCS.PHASECHK.TRANS64.TRYWAIT P0, [R2+URZ+0x34840], R3 ;  /* 0x03484003020075a7 */ /* 0x0044e4000800017f */
[----:B---3--:R-:W-:Y:S05]  /*25050*/  @!P0 NANOSLEEP.SYNCS 0x989680 ;  /* 0x009896800000895d */ /* 0x008fea0003900000 */
[----:B------:R-:W3:Y:S02]  /*25060*/  @!P0 SYNCS.PHASECHK.TRANS64 P0, [R2+URZ+0x34840], R3 ;  /* 0x03484003020085a7 */ /* 0x000ee4000800007f */
[----:B---3--:R-:W-:Y:S05]  /*25070*/  @!P0 BRA `(.L_x_2513) ;  /* 0xfffffffc00f08947 */ /* 0x008fea000383ffff */
[----:B------:R-:W-:Y:S05]  /*25080*/  BRA `(.L_x_2628) ;  /* 0xffffffd000347947 */ /* 0x000fea000383ffff */
.L_x_2515:
[----:B0-----:R0:W1:Y:S02]  /*25090*/  SYNCS.PHASECHK.TRANS64.TRYWAIT P0, [R2+URZ+0x34860], R9 ;  /* 0x03486009020075a7 */ /* 0x001064000800017f */
[----:B-1----:R-:W-:Y:S05]  /*250a0*/  @!P0 NANOSLEEP.SYNCS 0x989680 ;  /* 0x009896800000895d */ /* 0x002fea0003900000 */
[----:B------:R-:W1:Y:S02]  /*250b0*/  @!P0 SYNCS.PHASECHK.TRANS64 P0, [R2+URZ+0x34860], R9 ;  /* 0x03486009020085a7 */ /* 0x000e64000800007f */
[----:B-1----:R-:W-:Y:S05]  /*250c0*/  @!P0 BRA `(.L_x_2515) ;  /* 0xfffffffc00f08947 */ /* 0x002fea000383ffff */
[----:B------:R-:W-:Y:S05]  /*250d0*/  BRA `(.L_x_2629) ;  /* 0xffffffd000dc7947 */ /* 0x000fea000383ffff */
.L_x_2523:
[----:B-1----:R1:W2:Y:S02]  /*250e0*/  SYNCS.PHASECHK.TRANS64.TRYWAIT P0, [R3+URZ+0x34860], R0 ;  /* 0x03486000030075a7 */ /* 0x0022a4000800017f */
[----:B--2---:R-:W-:Y:S05]  /*250f0*/  @!P0 NANOSLEEP.SYNCS 0x989680 ;  /* 0x009896800000895d */ /* 0x004fea0003900000 */
[----:B------:R-:W2:Y:S02]  /*25100*/  @!P0 SYNCS.PHASECHK.TRANS64 P0, [R3+URZ+0x34860], R0 ;  /* 0x03486000030085a7 */ /* 0x000ea4000800007f */
[----:B--2---:R-:W-:Y:S05]  /*25110*/  @!P0 BRA `(.L_x_2523) ;  /* 0xfffffffc00f08947 */ /* 0x004fea000383ffff */
[----:B------:R-:W-:Y:S05]  /*25120*/  BRA `(.L_x_2630) ;  /* 0xffffffd400f87947 */ /* 0x000fea000383ffff */
.L_x_2526:
[----:B------:R-:W-:Y:S01]  /*25130*/  BSSY B0, `(.L_x_2631) ;  /* 0x0000008000007945 */ /* 0x000fe20003800000 */
[----:B------:R-:W-:Y:S01]  /*25140*/  IMAD.MOV.U32 R13, RZ, RZ, R16 ;  /* 0x000000ffff0d7224 */ /* 0x000fe200078e0010 */
[----:B------:R-:W-:Y:S01]  /*25150*/  MOV R12, RZ ;  /* 0x000000ff000c7202 */ /* 0x000fe20000000f00 */
[----:B------:R-:W-:Y:S01]  /*25160*/  IMAD.MOV.U32 R11, RZ, RZ, 0x1f ;  /* 0x0000001fff0b7424 */ /* 0x000fe200078e00ff */
[----:B0-----:R-:W-:-:S07]  /*25170*/  MOV R15, 0xffffffff ;  /* 0xffffffff000f7802 */ /* 0x001fce0000000f00 */
[----:B-1----:R-:W-:Y:S05]  /*25180*/  WARPSYNC.COLLECTIVE R15, `(.L_x_2632) ;  /* 0x000000000f087348 */ /* 0x002fea0003c00000 */
[----:B------:R0:W2:Y:S02]  /*25190*/  SHFL.IDX P6, R14, R13, R12, R11 ;  /* 0x0000000c0d0e7389 */ /* 0x0000a400000c000b */
[----:B012---:R-:W-:Y:S01]  /*251a0*/  ENDCOLLECTIVE ;  /* 0x000000000000791b */ /* 0x007fe20003800000 */
.L_x_2632:
[----:B------:R-:W-:Y:S05]  /*251b0*/  BSYNC B0 ;  /* 0x0000000000007941 */ /* 0x000fea0003800000 */
.L_x_2631:
[----:B------:R-:W-:Y:S01]  /*251c0*/  MOV R13, R16 ;  /* 0x00000010000d7202 */ /* 0x000fe20000000f00 */
[----:B------:R-:W-:Y:S01]  /*251d0*/  IMAD.MOV.U32 R12, RZ, RZ, 0x1 ;  /* 0x00000001ff0c7424 */ /* 0x000fe200078e00ff */
[----:B------:R-:W-:Y:S01]  /*251e0*/  MOV R11, 0x1f ;  /* 0x0000001f000b7802 */ /* 0x000fe20000000f00 */
[----:B------:R-:W-:Y:S02]  /*251f0*/  IMAD.MOV.U32 R15, RZ, RZ, -0x1 ;  /* 0xffffffffff0f7424 */ /* 0x000fe400078e00ff */
[----:B------:R-:W-:-:S07]  /*25200*/  IMAD.MOV.U32 R4, RZ, RZ, R14 ;  /* 0x000000ffff047224 */ /* 0x000fce00078e000e */
[----:B------:R-:W-:Y:S05]  /*25210*/  WARPSYNC.COLLECTIVE R15, `(.L_x_2633) ;  /* 0x000000000f087348 */ /* 0x000fea0003c00000 */
[----:B------:R0:W1:Y:S02]  /*25220*/  SHFL.IDX P6, R14, R13, R12, R11 ;  /* 0x0000000c0d0e7389 */ /* 0x00006400000c000b */
[----:B01----:R-:W-:Y:S01]  /*25230*/  ENDCOLLECTIVE ;  /* 0x000000000000791b */ /* 0x003fe20003800000 */
.L_x_2633:
[----:B------:R-:W-:Y:S01]  /*25240*/  MOV R16, R14 ;  /* 0x0000000e00107202 */ /* 0x000fe20000000f00 */
[----:B------:R-:W-:Y:S06]  /*25250*/  BRA `(.L_x_2634) ;  /* 0xffffffd8008c7947 */ /* 0x000fec000383ffff */
.L_x_2529:
[----:B------:R-:W-:Y:S01]  /*25260*/  BSSY B0, `(.L_x_2635) ;  /* 0x0000008000007945 */ /* 0x000fe20003800000 */
[----:B-----5:R-:W-:Y:S01]  /*25270*/  IMAD.MOV.U32 R13, RZ, RZ, R17 ;  /* 0x000000ffff0d7224 */ /* 0x020fe200078e0011 */
[----:B------:R-:W-:Y:S01]  /*25280*/  MOV R12, 0x1 ;  /* 0x00000001000c7802 */ /* 0x000fe20000000f00 */
[----:B------:R-:W-:Y:S01]  /*25290*/  IMAD.MOV.U32 R11, RZ, RZ, RZ ;  /* 0x000000ffff0b7224 */ /* 0x000fe200078e00ff */
[----:B0-----:R-:W-:-:S07]  /*252a0*/  MOV R15, 0xffffffff ;  /* 0xffffffff000f7802 */ /* 0x001fce0000000f00 */
[----:B-1234-:R-:W-:Y:S05]  /*252b0*/  WARPSYNC.COLLECTIVE R15, `(.L_x_2636) ;  /* 0x000000000f087348 */ /* 0x01efea0003c00000 */
[----:B------:R0:W0:Y:S02]  /*252c0*/  SHFL.UP P6, R14, R13, R12, R11 ;  /* 0x0400000c0d0e7389 */ /* 0x00002400000c000b */
[----:B01234-:R-:W-:Y:S01]  /*252d0*/  ENDCOLLECTIVE ;  /* 0x000000000000791b */ /* 0x01ffe20003800000 */
.L_x_2636:
[----:B------:R-:W-:Y:S05]  /*252e0*/  BSYNC B0 ;  /* 0x0000000000007941 */ /* 0x000fea0003800000 */
.L_x_2635:
[C---:B------:R-:W-:Y:S01]  /*252f0*/  ISETP.NE.AND P0, PT, R7.reuse, RZ, PT ;  /* 0x000000ff0700720c */ /* 0x040fe20003f05270 */
[----:B------:R-:W-:Y:S01]  /*25300*/  IMAD.MOV.U32 R11, RZ, RZ, RZ ;  /* 0x000000ffff0b7224 */ /* 0x000fe200078e00ff */
[----:B------:R-:W-:Y:S02]  /*25310*/  MOV R12, 0x2 ;  /* 0x00000002000c7802 */ /* 0x000fe40000000f00 */
[----:B------:R-:W-:Y:S02]  /*25320*/  SEL R14, R14, RZ, P0 ;  /* 0x000000ff0e0e7207 */ /* 0x000fe40000000000 */
[----:B------:R-:W-:Y:S02]  /*25330*/  MOV R15, 0xffffffff ;  /* 0xffffffff000f7802 */ /* 0x000fe40000000f00 */
[----:B------:R-:W-:Y:S01]  /*25340*/  ISETP.GE.U32.AND P0, PT, R7, 0x2, PT ;  /* 0x000000020700780c */ /* 0x000fe20003f06070 */
[----:B------:R-:W-:-:S12]  /*25350*/  IMAD.IADD R13, R17, 0x1, R14 ;  /* 0x00000001110d7824 */ /* 0x000fd800078e020e */
[----:B------:R-:W-:Y:S05]  /*25360*/  WARPSYNC.COLLECTIVE R15, `(.L_x_2637) ;  /* 0x000000000f087348 */ /* 0x000fea0003c00000 */
[----:B------:R0:W1:Y:S02]  /*25370*/  SHFL.UP P6, R14, R13, R12, R11 ;  /* 0x0400000c0d0e7389 */ /* 0x00006400000c000b */
[----:B01----:R-:W-:Y:S01]  /*25380*/  ENDCOLLECTIVE ;  /* 0x000000000000791b */ /* 0x003fe20003800000 */
.L_x_2637:
        /* <DEDUP_REMOVED lines=8> */
.L_x_2638:
        /* <DEDUP_REMOVED lines=8> */
.L_x_2639:
        /* <DEDUP_REMOVED lines=8> */
.L_x_2640:
        /* <DEDUP_REMOVED lines=8> */
.L_x_2641:
[----:B------:R-:W-:Y:S05]  /*25590*/  BRA `(.L_x_2642) ;  /* 0xffffffd800507947 */ /* 0x000fea000383ffff */
.L_x_2534:
        /* <DEDUP_REMOVED lines=8> */
.L_x_2644:
[----:B------:R-:W-:Y:S05]  /*25620*/  BSYNC B0 ;  /* 0x0000000000007941 */ /* 0x000fea0003800000 */
.L_x_2643:
[C---:B------:R-:W-:Y:S01]  /*25630*/  ISETP.NE.AND P0, PT, R7.reuse, RZ, PT ;  /* 0x000000ff0700720c */ /* 0x040fe20003f05270 */
[----:B------:R-:W-:Y:S01]  /*25640*/  IMAD.MOV.U32 R12, RZ, RZ, 0x2 ;  /* 0x00000002ff0c7424 */ /* 0x000fe200078e00ff */
[----:B------:R-:W-:Y:S01]  /*25650*/  MOV R11, RZ ;  /* 0x000000ff000b7202 */ /* 0x000fe20000000f00 */
[----:B------:R-:W-:Y:S01]  /*25660*/  IMAD.MOV.U32 R15, RZ, RZ, -0x1 ;  /* 0xffffffffff0f7424 */ /* 0x000fe200078e00ff */
[----:B------:R-:W-:Y:S02]  /*25670*/  SEL R14, R14, RZ, P0 ;  /* 0x000000ff0e0e7207 */ /* 0x000fe40000000000 */
[----:B------:R-:W-:Y:S02]  /*25680*/  ISETP.GE.U32.AND P0, PT, R7, 0x2, PT ;  /* 0x000000020700780c */ /* 0x000fe40003f06070 */
[----:B------:R-:W-:-:S11]  /*25690*/  IADD3 R13, R17, R14, RZ ;  /* 0x0000000e110d7210 */ /* 0x000fd60007ffe0ff */
[----:B------:R-:W-:Y:S05]  /*256a0*/  WARPSYNC.COLLECTIVE R15, `(.L_x_2645) ;  /* 0x000000000f087348 */ /* 0x000fea0003c00000 */
[----:B------:R0:W1:Y:S02]  /*256b0*/  SHFL.UP P6, R14, R13, R12, R11 ;  /* 0x0400000c0d0e7389 */ /* 0x00006400000c000b */
[----:B01----:R-:W-:Y:S01]  /*256c0*/  ENDCOLLECTIVE ;  /* 0x000000000000791b */ /* 0x003fe20003800000 */
.L_x_2645:
        /* <DEDUP_REMOVED lines=8> */
.L_x_2646:
        /* <DEDUP_REMOVED lines=8> */
.L_x_2647:
        /* <DEDUP_REMOVED lines=8> */
.L_x_2648:
[----:B------:R-:W-:Y:S01]  /*25850*/  IMAD.MOV.U32 R12, RZ, RZ, 0x1f ;  /* 0x0000001fff0c7424 */ /* 0x000fe200078e00ff */
[----:B------:R-:W-:Y:S02]  /*25860*/  MOV R11, 0x1f ;  /* 0x0000001f000b7802 */ /* 0x000fe40000000f00 */
[----:B------:R-:W-:-:S05]  /*25870*/  SEL R3, R14, RZ, P0 ;  /* 0x000000ff0e037207 */ /* 0x000fca0000000000 */
[----:B------:R-:W-:-:S05]  /*25880*/  IMAD.IADD R2, R6, 0x1, R3 ;  /* 0x0000000106027824 */ /* 0x000fca00078e0203 */
[----:B------:R-:W-:-:S07]  /*25890*/  MOV R13, R2 ;  /* 0x00000002000d7202 */ /* 0x000fce0000000f00 */
[----:B------:R-:W-:Y:S05]  /*258a0*/  WARPSYNC.COLLECTIVE R15, `(.L_x_2649) ;  /* 0x000000000f087348 */ /* 0x000fea0003c00000 */
[----:B------:R0:W1:Y:S02]  /*258b0*/  SHFL.IDX P6, R14, R13, R12, R11 ;  /* 0x0000000c0d0e7389 */ /* 0x00006400000c000b */
[----:B01----:R-:W-:Y:S01]  /*258c0*/  ENDCOLLECTIVE ;  /* 0x000000000000791b */ /* 0x003fe20003800000 */
.L_x_2649:
[----:B------:R-:W-:Y:S05]  /*258d0*/  BRA `(.L_x_2650) ;  /* 0xffffffd800347947 */ /* 0x000fea000383ffff */
.L_x_2536:
[----:B------:R-:W-:Y:S01]  /*258e0*/  BSSY B0, `(.L_x_2651) ;  /* 0x0000006000007945 */ /* 0x000fe20003800000 */
[----:B------:R-:W-:Y:S01]  /*258f0*/  PLOP3.LUT P6, PT, P6, PT, PT, 0x8, 0x0 ;  /* 0x000000000000781c */ /* 0x000fe200037ce170 */
[----:B------:R-:W-:-:S12]  /*25900*/  IMAD.MOV.U32 R15, RZ, RZ, -0x1 ;  /* 0xffffffffff0f7424 */ /* 0x000fd800078e00ff */
[----:B0-----:R-:W-:Y:S05]  /*25910*/  WARPSYNC.COLLECTIVE R15, `(.L_x_2652) ;  /* 0x000000000f087348 */ /* 0x001fea0003c00000 */
[----:B------:R-:W-:Y:S01]  /*25920*/  VOTE.ANY R14, PT, P6 ;  /* 0x00000000000e7806 */ /* 0x000fe200030e0100 */
[----:B0-----:R-:W-:Y:S06]  /*25930*/  ENDCOLLECTIVE ;  /* 0x000000000000791b */ /* 0x001fec0003800000 */
.L_x_2652:
[----:B------:R-:W-:Y:S05]  /*25940*/  BSYNC B0 ;  /* 0x0000000000007941 */ /* 0x000fea0003800000 */
.L_x_2651:
[----:B------:R-:W-:Y:S01]  /*25950*/  MOV R3, R14 ;  /* 0x0000000e00037202 */ /* 0x000fe20000000f00 */
[----:B------:R-:W-:Y:S01]  /*25960*/  IMAD.MOV.U32 R13, RZ, RZ, R17 ;  /* 0x000000ffff0d7224 */ /* 0x000fe200078e0011 */
[----:B------:R-:W-:Y:S01]  /*25970*/  MOV R15, 0xffffffff ;  /* 0xffffffff000f7802 */ /* 0x000fe20000000f00 */
[----:B------:R-:W-:Y:S01]  /*25980*/  IMAD.MOV.U32 R11, RZ, RZ, 0x1f ;  /* 0x0000001fff0b7424 */ /* 0x000fe200078e00ff */
[----:B------:R-:W0:Y:S02]  /*25990*/  POPC R6, R3 ;  /* 0x0000000300067309 */ /* 0x000e240000000000 */
[----:B0-----:R-:W-:-:S07]  /*259a0*/  MOV R12, R6 ;  /* 0x00000006000c7202 */ /* 0x001fce0000000f00 */
[----:B------:R-:W-:Y:S05]  /*259b0*/  WARPSYNC.COLLECTIVE R15, `(.L_x_2653) ;  /* 0x000000000f087348 */ /* 0x000fea0003c00000 */
[----:B------:R0:W1:Y:S02]  /*259c0*/  SHFL.IDX P6, R14, R13, R12, R11 ;  /* 0x0000000c0d0e7389 */ /* 0x00006400000c000b */
[----:B01----:R-:W-:Y:S01]  /*259d0*/  ENDCOLLECTIVE ;  /* 0x000000000000791b */ /* 0x003fe20003800000 */
.L_x_2653:
[----:B------:R-:W-:Y:S01]  /*259e0*/  IMAD.MOV.U32 R17, RZ, RZ, R14 ;  /* 0x000000ffff117224 */ /* 0x000fe200078e000e */
[----:B------:R-:W-:Y:S06]  /*259f0*/  BRA `(.L_x_2654) ;  /* 0xffffffd800247947 */ /* 0x000fec000383ffff */
.L_x_2538:
[----:B------:R-:W-:Y:S01]  /*25a00*/  BSSY B0, `(.L_x_2655) ;  /* 0x0000007000007945 */ /* 0x000fe20003800000 */
[----:B------:R-:W-:Y:S01]  /*25a10*/  MOV R13, R2 ;  /* 0x00000002000d7202 */ /* 0x000fe20000000f00 */
[----:B------:R-:W-:Y:S01]  /*25a20*/  IMAD.MOV.U32 R11, RZ, RZ, 0x1f ;  /* 0x0000001fff0b7424 */ /* 0x000fe200078e00ff */
[----:B------:R-:W-:-:S07]  /*25a30*/  MOV R15, 0xffffffff ;  /* 0xffffffff000f7802 */ /* 0x000fce0000000f00 */
[----:B012---:R-:W-:Y:S05]  /*25a40*/  WARPSYNC.COLLECTIVE R15, `(.L_x_2656) ;  /* 0x000000000f087348 */ /* 0x007fea0003c00000 */
[----:B------:R3:W4:Y:S02]  /*25a50*/  SHFL.IDX P6, R14, R13, R12, R11 ;  /* 0x0000000c0d0e7389 */ /* 0x00072400000c000b */
[----:B01234-:R-:W-:Y:S01]  /*25a60*/  ENDCOLLECTIVE ;  /* 0x000000000000791b */ /* 0x01ffe20003800000 */
.L_x_2656:
[----:B------:R-:W-:Y:S05]  /*25a70*/  BSYNC B0 ;  /* 0x0000000000007941 */ /* 0x000fea0003800000 */
.L_x_2655:
[----:B------:R-:W-:Y:S01]  /*25a80*/  IMAD.MOV.U32 R7, RZ, RZ, R14 ;  /* 0x000000ffff077224 */ /* 0x000fe200078e000e */
[----:B------:R-:W-:Y:S06]  /*25a90*/  BRA `(.L_x_2537) ;  /* 0xffffffd800187947 */ /* 0x000fec000383ffff */
.L_x_2542:
[----:B-1----:R1:W2:Y:S02]  /*25aa0*/  SYNCS.PHASECHK.TRANS64.TRYWAIT P0, [R0+URZ+0x34820], R3 ;  /* 0x03482003000075a7 */ /* 0x0022a4000800017f */
[----:B--2---:R-:W-:Y:S05]  /*25ab0*/  @!P0 NANOSLEEP.SYNCS 0x989680 ;  /* 0x009896800000895d */ /* 0x004fea0003900000 */
[----:B------:R-:W2:Y:S02]  /*25ac0*/  @!P0 SYNCS.PHASECHK.TRANS64 P0, [R0+URZ+0x34820], R3 ;  /* 0x03482003000085a7 */ /* 0x000ea4000800007f */
[----:B--2---:R-:W-:Y:S05]  /*25ad0*/  @!P0 BRA `(.L_x_2542) ;  /* 0xfffffffc00f08947 */ /* 0x004fea000383ffff */
[----:B------:R-:W-:Y:S05]  /*25ae0*/  BRA `(.L_x_2657) ;  /* 0xffffffdc008c7947 */ /* 0x000fea000383ffff */
.L_x_2543:
[----:B------:R-:W2:Y:S01]  /*25af0*/  S2R R2, SR_TID.X ;  /* 0x0000000000027919 */ /* 0x000ea20000002100 */
[----:B------:R-:W-:Y:S01]  /*25b00*/  BSSY B0, `(.L_x_2658) ;  /* 0x000000a000007945 */ /* 0x000fe20003800000 */
[----:B------:R-:W-:Y:S01]  /*25b10*/  IMAD.MOV.U32 R12, RZ, RZ, RZ ;  /* 0x000000ffff0c7224 */ /* 0x000fe200078e00ff */
[----:B0-----:R-:W-:Y:S01]  /*25b20*/  MOV R11, 0x1f ;  /* 0x0000001f000b7802 */ /* 0x001fe20000000f00 */
[----:B------:R-:W-:Y:S01]  /*25b30*/  IMAD.MOV.U32 R15, RZ, RZ, -0x1 ;  /* 0xffffffffff0f7424 */ /* 0x000fe200078e00ff */
[----:B--2---:R-:W-:-:S04]  /*25b40*/  SHF.R.U32.HI R2, RZ, 0x5, R2 ;  /* 0x00000005ff027819 */ /* 0x004fc80000011602 */
[----:B------:R-:W-:-:S04]  /*25b50*/  LOP3.LUT R2, R2, 0x3, RZ, 0xc0, !PT ;  /* 0x0000000302027812 */ /* 0x000fc800078ec0ff */
[----:B------:R-:W-:-:S07]  /*25b60*/  MOV R13, R2 ;  /* 0x00000002000d7202 */ /* 0x000fce0000000f00 */
[----:B-1----:R-:W-:Y:S05]  /*25b70*/  WARPSYNC.COLLECTIVE R15, `(.L_x_2659) ;  /* 0x000000000f087348 */ /* 0x002fea0003c00000 */
[----:B------:R0:W2:Y:S02]  /*25b80*/  SHFL.IDX P6, R14, R13, R12, R11 ;  /* 0x0000000c0d0e7389 */ /* 0x0000a400000c000b */
[----:B012---:R-:W-:Y:S01]  /*25b90*/  ENDCOLLECTIVE ;  /* 0x000000000000791b */ /* 0x007fe20003800000 */
.L_x_2659:
[----:B------:R-:W-:Y:S05]  /*25ba0*/  BSYNC B0 ;  /* 0x0000000000007941 */ /* 0x000fea0003800000 */
.L_x_2658:
[----:B------:R-:W-:Y:S05]  /*25bb0*/  BRA `(.L_x_2660) ;  /* 0xffffffdc00747947 */ /* 0x000fea000383ffff */
.L_x_2544:
[----:B------:R-:W-:Y:S01]  /*25bc0*/  BSSY B0, `(.L_x_2661) ;  /* 0x0000006000007945 */ /* 0x000fe20003800000 */
[----:B------:R-:W-:-:S07]  /*25bd0*/  MOV R15, 0xffffffff ;  /* 0xffffffff000f7802 */ /* 0x000fce0000000f00 */
[----:B012---:R-:W-:Y:S05]  /*25be0*/  WARPSYNC.COLLECTIVE R15, `(.L_x_2662) ;  /* 0x000000000f0c7348 */ /* 0x007fea0003c00000 */
[----:B------:R-:W-:Y:S02]  /*25bf0*/  ELECT P6, UR62, PT ;  /* 0x00000000003e782f */ /* 0x000fe400038c0000 */
[----:B------:R-:W-:Y:S01]  /*25c00*/  MOV R14, UR62 ;  /* 0x0000003e000e7c02 */ /* 0x000fe20008000f00 */
[----:B012---:R-:W-:Y:S10]  /*25c10*/  ENDCOLLECTIVE ;  /* 0x000000000000791b */ /* 0x007ff40003800000 */
.L_x_2662:
[----:B------:R-:W-:Y:S05]  /*25c20*/  BSYNC B0 ;  /* 0x0000000000007941 */ /* 0x000fea0003800000 */
.L_x_2661:
[----:B------:R-:W-:Y:S05]  /*25c30*/  BRA `(.L_x_2663) ;  /* 0xffffffdc00687947 */ /* 0x000fea000383ffff */
.L_x_2546:
[----:B-1----:R1:W2:Y:S02]  /*25c40*/  SYNCS.PHASECHK.TRANS64.TRYWAIT P0, [R6+URZ], R5 ;  /* 0x00000005060075a7 */ /* 0x0022a4000800017f */
[----:B--2---:R-:W-:Y:S05]  /*25c50*/  @!P0 NANOSLEEP.SYNCS 0x989680 ;  /* 0x009896800000895d */ /* 0x004fea0003900000 */
[----:B------:R-:W2:Y:S02]  /*25c60*/  @!P0 SYNCS.PHASECHK.TRANS64 P0, [R6+URZ], R5 ;  /* 0x00000005060085a7 */ /* 0x000ea4000800007f */
[----:B--2---:R-:W-:Y:S05]  /*25c70*/  @!P0 BRA `(.L_x_2546) ;  /* 0xfffffffc00f08947 */ /* 0x004fea000383ffff */
[----:B------:R-:W-:Y:S05]  /*25c80*/  BRA `(.L_x_2664) ;  /* 0xffffffdc00ac7947 */ /* 0x000fea000383ffff */
.L_x_2547:
[----:B--2---:R2:W3:Y:S02]  /*25c90*/  SYNCS.PHASECHK.TRANS64.TRYWAIT P0, [R7+URZ], R2 ;  /* 0x00000002070075a7 */ /* 0x0044e4000800017f */
[----:B---3--:R-:W-:Y:S05]  /*25ca0*/  @!P0 NANOSLEEP.SYNCS 0x989680 ;  /* 0x009896800000895d */ /* 0x008fea0003900000 */
[----:B------:R-:W3:Y:S02]  /*25cb0*/  @!P0 SYNCS.PHASECHK.TRANS64 P0, [R7+URZ], R2 ;  /* 0x00000002070085a7 */ /* 0x000ee4000800007f */
[----:B---3--:R-:W-:Y:S05]  /*25cc0*/  @!P0 BRA `(.L_x_2547) ;  /* 0xfffffffc00f08947 */ /* 0x008fea000383ffff */
[----:B------:R-:W-:Y:S05]  /*25cd0*/  BRA `(.L_x_2665) ;  /* 0xffffffdc00a07947 */ /* 0x000fea000383ffff */
.L_x_2549:
[----:B---3--:R3:W4:Y:S02]  /*25ce0*/  SYNCS.PHASECHK.TRANS64.TRYWAIT P0, [R4+URZ], R5 ;  /* 0x00000005040075a7 */ /* 0x008724000800017f */
[----:B----4-:R-:W-:Y:S05]  /*25cf0*/  @!P0 NANOSLEEP.SYNCS 0x989680 ;  /* 0x009896800000895d */ /* 0x010fea0003900000 */
[----:B------:R-:W4:Y:S02]  /*25d00*/  @!P0 SYNCS.PHASECHK.TRANS64 P0, [R4+URZ], R5 ;  /* 0x00000005040085a7 */ /* 0x000f24000800007f */
[----:B----4-:R-:W-:Y:S05]  /*25d10*/  @!P0 BRA `(.L_x_2549) ;  /* 0xfffffffc00f08947 */ /* 0x010fea000383ffff */
[----:B------:R-:W-:Y:S05]  /*25d20*/  BRA `(.L_x_2666) ;  /* 0xffffffdc00a87947 */ /* 0x000fea000383ffff */
.L_x_2667:
        /* <DEDUP_REMOVED lines=13> */
.L_x_11940:


//--------------------- .text._ZN7cutlass13device_kernelIN5flash11enable_sm90INS1_16FlashAttnFwdSm90INS1_25CollectiveMainloopFwdSm90ILi2EN4cute5tupleIJNS5_1CILi1EEES8_S8_EEENS6_IJNS7_ILi64EEESA_SA_EEELi512ENS_6half_tEfNS_4arch4Sm90ELb0ELb0ELb1ELb0ELb0ELb0ELb0ELb0ELb0ELb0ELb0ELb0EEENS1_21CollectiveEpilogueFwdINS6_IJSA_NS7_ILi512EEESA_EEES9_SC_SE_Li256ELb0ELb0ELb0ELb0EEENS1_29StaticPersistentTileSchedulerILb0EEEEEEEEEvNT_6ParamsE --------------------------
	.section	.text._ZN7cutlass13device_kernelIN5flash11enable_sm90INS1_16FlashAttnFwdSm90INS1_25CollectiveMainloopFwdSm90ILi2EN4cute5tupleIJNS5_1CILi1EEES8_S8_EEENS6_IJNS7_ILi64EEESA_SA_EEELi512ENS_6half_tEfNS_4arch4Sm90ELb0ELb0ELb1ELb0ELb0ELb0ELb0ELb0ELb0ELb0ELb0ELb0EEENS1_21CollectiveEpilogueFwdINS6_IJSA_NS7_ILi512EEESA_EEES9_SC_SE_Li256ELb0ELb0ELb0ELb0EEENS1_29StaticPersistentTileSchedulerILb0EEEEEEEEEvNT_6ParamsE,"ax",@progbits
	.align	128
.text._ZN7cutlass13device_kernelIN5flash11enable_sm90INS1_16FlashAttnFwdSm90INS1_25CollectiveMainloopFwdSm90ILi2EN4cute5tupleIJNS5_1CILi1EEES8_S8_EEENS6_IJNS7_ILi64EEESA_SA_EEELi512ENS_6half_tEfNS_4arch4Sm90ELb0ELb0ELb1ELb0ELb0ELb0ELb0ELb0ELb0ELb0ELb0ELb0EEENS1_21CollectiveEpilogueFwdINS6_IJSA_NS7_ILi512EEESA_EEES9_SC_SE_Li256ELb0ELb0ELb0ELb0EEENS1_29StaticPersistentTileSchedulerILb0EEEEEEEEEvNT_6ParamsE:
        .type           _ZN7cutlass13device_kernelIN5flash11enable_sm90INS1_16FlashAttnFwdSm90INS1_25CollectiveMainloopFwdSm90ILi2EN4cute5tupleIJNS5_1CILi1EEES8_S8_EEENS6_IJNS7_ILi64EEESA_SA_EEELi512ENS_6half_tEfNS_4arch4Sm90ELb0ELb0ELb1ELb0ELb0ELb0ELb0ELb0ELb0ELb0ELb0ELb0EEENS1_21CollectiveEpilogueFwdINS6_IJSA_NS7_ILi512EEESA_EEES9_SC_SE_Li256ELb0ELb0ELb0ELb0EEENS1_29StaticPersistentTileSchedulerILb0EEEEEEEEEvNT_6ParamsE,@function
        .size           _ZN7cutlass13device_kernelIN5flash11enable_sm90INS1_16FlashAttnFwdSm90INS1_25CollectiveMainloopFwdSm90ILi2EN4cute5tupleIJNS5_1CILi1EEES8_S8_EEENS6_IJNS7_ILi64EEESA_SA_EEELi512ENS_6half_tEfNS_4arch4Sm90ELb0ELb0ELb1ELb0ELb0ELb0ELb0ELb0ELb0ELb0ELb0ELb0EEENS1_21CollectiveEpilogueFwdINS6_IJSA_NS7_ILi512EEESA_EEES9_SC_SE_Li256ELb0ELb0ELb0ELb0EEENS1_29StaticPersistentTileSchedulerILb0EEEEEEEEEvNT_6ParamsE,(.L_x_11941 - _ZN7cutlass13device_kernelIN5flash11enable_sm90INS1_16FlashAttnFwdSm90INS1_25CollectiveMainloopFwdSm90ILi2EN4cute5tupleIJNS5_1CILi1EEES8_S8_EEENS6_IJNS7_ILi64EEESA_SA_EEELi512ENS_6half_tEfNS_4arch4Sm90ELb0ELb0ELb1ELb0ELb0ELb0ELb0ELb0ELb0ELb0ELb0ELb0EEENS1_21CollectiveEpilogueFwdINS6_IJSA_NS7_ILi512EEESA_EEES9_SC_SE_Li256ELb0ELb0ELb0ELb0EEENS1_29StaticPersistentTileSchedulerILb0EEEEEEEEEvNT_6ParamsE)
        .other          _ZN7cutlass13device_kernelIN5flash11enable_sm90INS1_16FlashAttnFwdSm90INS1_25CollectiveMainloopFwdSm90ILi2EN4cute5tupleIJNS5_1CILi1EEES8_S8_EEENS6_IJNS7_ILi64EEESA_SA_EEELi512ENS_6half_tEfNS_4arch4Sm90ELb0ELb0ELb1ELb0ELb0ELb0ELb0ELb0ELb0ELb0ELb0ELb0EEENS1_21CollectiveEpilogueFwdINS6_IJSA_NS7_ILi512EEESA_EEES9_SC_SE_Li256ELb0ELb0ELb0ELb0EEENS1_29StaticPersistentTileSchedulerILb0EEEEEEEEEvNT_6ParamsE,@"STO_CUDA_ENTRY STV_DEFAULT"
_ZN7cutlass13device_kernelIN5flash11enable_sm90INS1_16FlashAttnFwdSm90INS1_25CollectiveMainloopFwdSm90ILi2EN4cute5tupleIJNS5_1CILi1EEES8_S8_EEENS6_IJNS7_ILi64EEESA_SA_EEELi512ENS_6half_tEfNS_4arch4Sm90ELb0ELb0ELb1ELb0ELb0ELb0ELb0ELb0ELb0ELb0ELb0ELb0EEENS1_21CollectiveEpilogueFwdINS6_IJSA_NS7_ILi512EEESA_EEES9_SC_SE_Li256ELb0ELb0ELb0ELb0EEENS1_29StaticPersistentTileSchedulerILb0EEEEEEEEEvNT_6ParamsE:
[----:B------:R-:W1:Y:S02]  /*0000*/  LDC R1, c[0x0][0x28] ;  /* 0x00000a00ff017b82 */ /* 0x000e640000000800 */
[----:B-1----:R-:W-:Y:S01]  /*0010*/  IADD3 R1, R1, -0x20, RZ ;  /* 0xffffffe001017810 */ /* 0x002fe20007ffe0ff */
        /* <DEDUP_REMOVED lines=22> */
.L_x_2669:
[----:B------:R-:W-:Y:S05]  /*0180*/  BSYNC B0 ;  /* 0x0000000000007941 */ /* 0x000fea0003800000 */
.L_x_2668:
        /* <DEDUP_REMOVED lines=33> */
.L_x_2670:
        /* <DEDUP_REMOVED lines=22> */
.L_x_2671:
        /* <DEDUP_REMOVED lines=18> */
.L_x_2672:
        /* <DEDUP_REMOVED lines=22> */
.L_x_2673:
        /* <DEDUP_REMOVED lines=22> */
.L_x_2674:
[----:B------:R-:W-:Y:S01]  /*08e0*/  PLOP3.LUT P0, PT, PT, PT, UP0, 0x80, 0x0 ;  /* 0x000000000000781c */ /* 0x000fe20003f0f008 */
[----:B------:R-:W-:Y:S01]  /*08f0*/  UMOV UR38, 0x1 ;  /* 0x0000000100267882 */ /* 0x000fe20000000000 */
[----:B------:R-:W-:Y:S01]  /*0900*/  NOP ;  /* 0x0000000000007918 */ /* 0x000fe20000000000 */
[----:B------:R-:W-:Y:S01]  /*0910*/  USEL UR38, UR38, 0x2, !UP0 ;  /* 0x0000000226267887 */ /* 0x000fe2000c000000 */
[----:B------:R-:W-:Y:S01]  /*0920*/  ULDC.64 UR48, c[0x0][0x208] ;  /* 0x0000820000307ab9 */ /* 0x000fe20000000a00 */
[----:B-123--:R-:W-:Y:S08]  /*0930*/  BAR.SYNC.DEFER_BLOCKING 0x0 ;  /* 0x0000000000007b1d */ /* 0x00eff00000010000 */
[----:B------:R-:W-:Y:S05]  /*0940*/  @!P0 BRA `(.L_x_2675) ;  /* 0x0000007400148947 */ /* 0x000fea0003800000 */
.L_x_2676:
[----:B------:R-:W-:-:S08]  /*0950*/  NOP ;  /* 0x0000000000007918 */ /* 0x000fd00000000000 */
[----:B------:R-:W1:Y:S02]  /*0960*/  USETMAXREG.TRY_ALLOC.CTAPOOL UP0, 0xf0 ;  /* 0x000000f0000079c8 */ /* 0x000e640008000600 */
[----:B-1----:R-:W-:-:S13]  /*0970*/  PLOP3.LUT P0, PT, PT, PT, UP0, 0x80, 0x0 ;  /* 0x000000000000781c */ /* 0x002fda0003f0f008 */
[----:B------:R-:W-:Y:S05]  /*0980*/  @!P0 BRA `(.L_x_2676) ;  /* 0xfffffffc00f08947 */ /* 0x000fea000383ffff */
[----:B------:R-:W-:Y:S01]  /*0990*/  LOP3.LUT R0, R4, 0xffffff80, RZ, 0xc0, !PT ;  /* 0xffffff8004007812 */ /* 0x000fe200078ec0ff */
[----:B------:R-:W1:Y:S03]  /*09a0*/  S2UR UR45, SR_CTAID.X ;  /* 0x00000000002d79c3 */ /* 0x000e660000002500 */
[----:B------:R-:W-:-:S05]  /*09b0*/  ISETP.NE.AND P0, PT, R0, 0x80, PT ;  /* 0x000000800000780c */ /* 0x000fca0003f05270 */
[----:B------:R-:W1:Y:S08]  /*09c0*/  LDC R0, c[0x0][0xda4] ;  /* 0x00036900ff007b82 */ /* 0x000e700000000800 */
[----:B------:R-:W-:Y:S06]  /*09d0*/  @!P0 BAR.ARV 0x8, 0xa0 ;  /* 0x0202800000008b1d */ /* 0x000fec0000002000 */
[----:B------:R-:W-:-:S13]  /*09e0*/  ISETP.GE.U32.AND P0, PT, R4, 0x100, PT ;  /* 0x000001000400780c */ /* 0x000fda0003f06070 */
[----:B------:R-:W-:Y:S06]  /*09f0*/  @P0 BAR.ARV 0xf, 0x100 ;  /* 0x03c4000000000b1d */ /* 0x000fec0000002000 */
[----:B-1----:R-:W-:-:S13]  /*0a00*/  ISETP.LE.AND P0, PT, R0, UR45, PT ;  /* 0x0000002d00007c0c */ /* 0x002fda000bf03270 */
[----:B------:R-:W-:Y:S05]  /*0a10*/  @P0 EXIT ;  /* 0x000000000000094d */ /* 0x000fea0003800000 */
[----:B------:R-:W-:Y:S01]  /*0a20*/  IADD3 R0, R4, -0x80, RZ ;  /* 0xffffff8004007810 */ /* 0x000fe20007ffe0ff */
[----:B------:R-:W1:Y:S01]  /*0a30*/  S2UR UR4, SR_CgaCtaId ;  /* 0x00000000000479c3 */ /* 0x000e620000008800 */
[----:B------:R-:W-:Y:S01]  /*0a40*/  UMOV UR46, 0x400 ;  /* 0x00000400002e7882 */ /* 0x000fe20000000000 */
[----:B------:R-:W-:Y:S01]  /*0a50*/  MOV R22, 0x20 ;  /* 0x0000002000167802 */ /* 0x000fe20000000f00 */
[----:B------:R-:W-:Y:S01]  /*0a60*/  ULOP3.LUT UR44, UR38, 0x1, URZ, 0xfc, !UPT ;  /* 0x00000001262c7892 */ /* 0x000fe2000f8efc3f */
[----:B------:R-:W-:Y:S01]  /*0a70*/  SHF.R.S32.HI R3, RZ, 0x1f, R0 ;  /* 0x0000001fff037819 */ /* 0x000fe20000011400 */
[----:B------:R-:W-:Y:S01]  /*0a80*/  ULDC.64 UR52, c[0x0][0x198] ;  /* 0x0000660000347ab9 */ /* 0x000fe20000000a00 */
[----:B------:R-:W-:Y:S01]  /*0a90*/  UMOV UR41, URZ ;  /* 0x0000003f00297c82 */ /* 0x000fe20008000000 */
[----:B------:R-:W-:Y:S01]  /*0aa0*/  UMOV UR40, URZ ;  /* 0x0000003f00287c82 */ /* 0x000fe20008000000 */
[CC--:B------:R-:W-:Y:S01]  /*0ab0*/  LEA.HI R2, R3.reuse, R0.reuse, RZ, 0x4 ;  /* 0x0000000003027211 */ /* 0x0c0fe200078f20ff */
[----:B------:R-:W-:Y:S01]  /*0ac0*/  UMOV UR39, URZ ;  /* 0x0000003f00277c82 */ /* 0x000fe20008000000 */
[----:B------:R-:W-:-:S02]  /*0ad0*/  LEA.HI R4, R3, R0, RZ, 0x5 ;  /* 0x0000000003047211 */ /* 0x000fc400078f28ff */
[----:B------:R-:W-:Y:S02]  /*0ae0*/  LEA.HI R5, R3, R0, RZ, 0x7 ;  /* 0x0000000003057211 */ /* 0x000fe400078f38ff */
[----:B------:R-:W-:Y:S02]  /*0af0*/  LOP3.LUT R7, R2, 0xfffffff0, RZ, 0xc0, !PT ;  /* 0xfffffff002077812 */ /* 0x000fe400078ec0ff */
[--C-:B------:R-:W-:Y:S02]  /*0b00*/  SHF.R.S32.HI R185, RZ, 0x5, R4.reuse ;  /* 0x00000005ffb97819 */ /* 0x100fe40000011404 */
[----:B------:R-:W-:Y:S02]  /*0b10*/  LOP3.LUT R3, R5, 0xffffff80, RZ, 0xc0, !PT ;  /* 0xffffff8005037812 */ /* 0x000fe400078ec0ff */
[----:B------:R-:W-:Y:S02]  /*0b20*/  SHF.R.S32.HI R4, RZ, 0x1f, R4 ;  /* 0x0000001fff047819 */ /* 0x000fe40000011404 */
[----:B------:R-:W-:-:S02]  /*0b30*/  IADD3 R7, R0, -R7, RZ ;  /* 0x8000000700077210 */ /* 0x000fc40007ffe0ff */
[----:B------:R-:W-:Y:S01]  /*0b40*/  IADD3 R3, R0, -R3, RZ ;  /* 0x8000000300037210 */ /* 0x000fe20007ffe0ff */
[----:B-1----:R-:W-:Y:S01]  /*0b50*/  ULEA UR46, UR4, UR46, 0x18 ;  /* 0x0000002e042e7291 */ /* 0x002fe2000f8ec03f */
[----:B------:R-:W-:Y:S02]  /*0b60*/  LEA.HI R4, R4, R185, RZ, 0x2 ;  /* 0x000000b904047211 */ /* 0x000fe400078f10ff */
[----:B------:R-:W-:Y:S02]  /*0b70*/  SHF.R.S32.HI R0, RZ, 0x1f, R7 ;  /* 0x0000001fff007819 */ /* 0x000fe40000011407 */
[----:B------:R-:W-:Y:S02]  /*0b80*/  SHF.R.S32.HI R9, RZ, 0x4, R2 ;  /* 0x00000004ff097819 */ /* 0x000fe40000011402 */
[----:B------:R-:W-:Y:S02]  /*0b90*/  LOP3.LUT R4, R4, 0x3ffffc, RZ, 0xc0, !PT ;  /* 0x003ffffc04047812 */ /* 0x000fe400078ec0ff */
[----:B------:R-:W-:-:S02]  /*0ba0*/  SHF.R.S32.HI R184, RZ, 0x7, R5 ;  /* 0x00000007ffb87819 */ /* 0x000fc40000011405 */
[----:B------:R-:W-:Y:S02]  /*0bb0*/  LEA.HI R6, R0, R7, RZ, 0x3 ;  /* 0x0000000700067211 */ /* 0x000fe400078f18ff */
[----:B------:R-:W-:Y:S02]  /*0bc0*/  LEA.HI R2, R2, R9, RZ, 0x1 ;  /* 0x0000000902027211 */ /* 0x000fe400078f08ff */
[----:B------:R-:W-:Y:S02]  /*0bd0*/  IADD3 R8, R185, -R4, RZ ;  /* 0x80000004b9087210 */ /* 0x000fe40007ffe0ff */
[----:B------:R-:W-:Y:S02]  /*0be0*/  LEA R11, R184, R7, 0x8 ;  /* 0x00000007b80b7211 */ /* 0x000fe400078e40ff */
[----:B------:R-:W-:Y:S02]  /*0bf0*/  LOP3.LUT R4, R6, 0xfffffff8, RZ, 0xc0, !PT ;  /* 0xfffffff806047812 */ /* 0x000fe400078ec0ff */
[----:B------:R-:W-:-:S02]  /*0c00*/  LOP3.LUT R2, R2, 0x1ffffffe, RZ, 0xc0, !PT ;  /* 0x1ffffffe02027812 */ /* 0x000fc400078ec0ff */
[----:B------:R-:W-:Y:S01]  /*0c10*/  LEA R186, R8, R11, 0x4 ;  /* 0x0000000b08ba7211 */ /* 0x000fe200078e20ff */
[----:B------:R-:W-:Y:S01]  /*0c20*/  IMAD.IADD R8, R7, 0x1, -R4 ;  /* 0x0000000107087824 */ /* 0x000fe200078e0a04 */
[----:B------:R-:W-:Y:S01]  /*0c30*/  SHF.L.U32 R6, R6, 0x6, RZ ;  /* 0x0000000606067819 */ /* 0x000fe200000006ff */
[----:B------:R-:W-:Y:S01]  /*0c40*/  IMAD.IADD R9, R9, 0x1, -R2 ;  /* 0x0000000109097824 */ /* 0x000fe200078e0a02 */
[----:B------:R-:W-:Y:S02]  /*0c50*/  SHF.R.S32.HI R0, RZ, 0x1f, R3 ;  /* 0x0000001fff007819 */ /* 0x000fe40000011403 */
[----:B------:R-:W-:Y:S02]  /*0c60*/  SHF.L.U32 R10, R8, 0x6, RZ ;  /* 0x00000006080a7819 */ /* 0x000fe400000006ff */
[----:B------:R-:W-:Y:S02]  /*0c70*/  SHF.L.U32 R9, R9, 0x3, RZ ;  /* 0x0000000309097819 */ /* 0x000fe400000006ff */
[----:B------:R-:W-:-:S02]  /*0c80*/  LOP3.LUT R10, R10, 0x1c0, RZ, 0xc0, !PT ;  /* 0x000001c00a0a7812 */ /* 0x000fc400078ec0ff */
[----:B------:R-:W-:Y:S01]  /*0c90*/  LOP3.LUT R6, R6, 0x7ffffe00, RZ, 0xc0, !PT ;  /* 0x7ffffe0006067812 */ /* 0x000fe200078ec0ff */
[--C-:B------:R-:W-:Y:S01]  /*0ca0*/  IMAD.U32 R186, R186, 0x40, R9.reuse ;  /* 0x00000040baba7824 */ /* 0x100fe200078e0009 */
[----:B------:R-:W-:Y:S02]  /*0cb0*/  LOP3.LUT R9, R10, 0x8, R9, 0xf8, !PT ;  /* 0x000000080a097812 */ /* 0x000fe400078ef809 */
[----:B------:R-:W-:Y:S02]  /*0cc0*/  SHF.R.U32.HI R10, RZ, 0x3, R10 ;  /* 0x00000003ff0a7819 */ /* 0x000fe4000001160a */
[----:B------:R-:W-:Y:S02]  /*0cd0*/  LEA.HI R2, R0, R3, RZ, 0x2 ;  /* 0x0000000300027211 */ /* 0x000fe400078f10ff */
[----:B------:R-:W-:Y:S02]  /*0ce0*/  LOP3.LUT R9, R9, R10, RZ, 0x3c, !PT ;  /* 0x0000000a09097212 */ /* 0x000fe400078e3cff */
[----:B------:R-:W-:-:S02]  /*0cf0*/  LEA R6, R185, R6, 0xa ;  /* 0x00000006b9067211 */ /* 0x000fc400078e50ff */
[----:B------:R-:W-:Y:S02]  /*0d00*/  LEA.HI R4, R0, R3, RZ, 0x5 ;  /* 0x0000000300047211 */ /* 0x000fe400078f28ff */
[----:B------:R-:W-:Y:S02]  /*0d10*/  R2P PR, R8, 0x6 ;  /* 0x0000000608007804 */ /* 0x000fe40000000000 */
[--C-:B------:R-:W-:Y:S02]  /*0d20*/  SHF.R.S32.HI R0, RZ, 0x2, R2.reuse ;  /* 0x00000002ff007819 */ /* 0x100fe40000011402 */
[----:B------:R-:W-:Y:S02]  /*0d30*/  SHF.R.S32.HI R7, RZ, 0x1f, R2 ;  /* 0x0000001fff077819 */ /* 0x000fe40000011402 */
[----:B------:R-:W-:Y:S02]  /*0d40*/  IADD3 R6, R6, R9, RZ ;  /* 0x0000000906067210 */ /* 0x000fe40007ffe0ff */
[----:B------:R-:W-:-:S02]  /*0d50*/  LEA.HI R5, R5, R184, RZ, 0x1 ;  /* 0x000000b805057211 */ /* 0x000fc400078f08ff */
[----:B------:R-:W-:Y:S02]  /*0d60*/  LEA.HI R7, R7, R0, RZ, 0x3 ;  /* 0x0000000007077211 */ /* 0x000fe400078f18ff */
[----:B------:R-:W-:Y:S02]  /*0d70*/  LEA R19, R6, UR46, 0x1 ;  /* 0x0000002e06137c11 */ /* 0x000fe4000f8e08ff */
[----:B------:R-:W-:Y:S02]  /*0d80*/  LOP3.LUT R2, R2, 0x7ffffffc, RZ, 0xc0, !PT ;  /* 0x7ffffffc02027812 */ /* 0x000fe400078ec0ff */
[----:B------:R-:W-:Y:S02]  /*0d90*/  LOP3.LUT R5, R5, 0xfffffe, RZ, 0xc0, !PT ;  /* 0x00fffffe05057812 */ /* 0x000fe400078ec0ff */
[----:B------:R-:W-:Y:S02]  /*0da0*/  LOP3.LUT R7, R7, 0xfffffff8, RZ, 0xc0, !PT ;  /* 0xfffffff807077812 */ /* 0x000fe400078ec0ff */
[----:B------:R-:W-:Y:S01]  /*0db0*/  IADD3 R23, R19, 0x26800, RZ ;  /* 0x0002680013177810 */ /* 0x000fe20007ffe0ff */
[----:B------:R-:W-:Y:S01]  /*0dc0*/  IMAD.IADD R5, R184, 0x1, -R5 ;  /* 0x00000001b8057824 */ /* 0x000fe200078e0a05 */
[----:B------:R-:W-:-:S02]  /*0dd0*/  IADD3 R16, R3, -R2, RZ ;  /* 0x8000000203107210 */ /* 0x000fc40007ffe0ff */
[----:B------:R-:W-:Y:S02]  /*0de0*/  IADD3 R18, R19, 0x26840, RZ ;  /* 0x0002684013127810 */ /* 0x000fe40007ffe0ff */
[----:B------:R-:W-:Y:S02]  /*0df0*/  IADD3 R7, R0, -R7, RZ ;  /* 0x8000000700077210 */ /* 0x000fe40007ffe0ff */
[----:B------:R-:W-:Y:S02]  /*0e00*/  SHF.R.S32.HI R2, RZ, 0x5, R4 ;  /* 0x00000005ff027819 */ /* 0x000fe40000011404 */
[----:B------:R-:W-:Y:S02]  /*0e10*/  SEL R22, R22, 0xffffffe0, !P1 ;  /* 0xffffffe016167807 */ /* 0x000fe40004800000 */
[C---:B------:R-:W-:Y:S01]  /*0e20*/  @P2 IADD3 R18, R23.reuse, -0x40, RZ ;  /* 0xffffffc017122810 */ /* 0x040fe20007ffe0ff */
[----:B------:R-:W-:Y:S01]  /*0e30*/  IMAD R2, R2, 0x10, R7 ;  /* 0x0000001002027824 */ /* 0x000fe200078e0207 */
[----:B------:R-:W-:-:S02]  /*0e40*/  IADD3 R23, R23, R22, RZ ;  /* 0x0000001617177210 */ /* 0x000fc40007ffe0ff */
[----:B------:R-:W-:Y:S01]  /*0e50*/  SHF.L.U32 R17, R5, 0x8, RZ ;  /* 0x0000000805117819 */ /* 0x000fe200000006ff */
[----:B------:R-:W-:Y:S01]  /*0e60*/  IMAD.IADD R22, R22, 0x1, R18 ;  /* 0x0000000116167824 */ /* 0x000fe200078e0212 */
[----:B------:R-:W-:-:S07]  /*0e70*/  SHF.L.U32 R16, R16, 0x1, RZ ;  /* 0x0000000110107819 */ /* 0x000fce00000006ff */
.L_x_2710:
[----:B------:R-:W-:Y:S01]  /*0e80*/  ULDC UR4, c[0x0][0xda8] ;  /* 0x00036a0000047ab9 */ /* 0x000fe20000000800 */
[----:B------:R-:W-:Y:S01]  /*0e90*/  ULDC UR50, c[0x0][0x404] ;  /* 0x0001010000327ab9 */ /* 0x000fe20000000800 */
[----:B------:R-:W-:Y:S01]  /*0ea0*/  UISETP.NE.AND UP1, UPT, UR4, 0x1, UPT ;  /* 0x000000010400788c */ /* 0x000fe2000bf25270 */
[----:B------:R-:W-:Y:S02]  /*0eb0*/  ULDC UR6, c[0x0][0x2e0] ;  /* 0x0000b80000067ab9 */ /* 0x000fe40000000800 */
[----:B------:R-:W-:Y:S01]  /*0ec0*/  ULDC.64 UR4, c[0x0][0x3f8] ;  /* 0x0000fe0000047ab9 */ /* 0x000fe20000000a00 */
[----:B------:R-:W-:Y:S01]  /*0ed0*/  UMOV UR43, UR45 ;  /* 0x0000002d002b7c82 */ /* 0x000fe20008000000 */
[----:B------:R-:W-:Y:S01]  /*0ee0*/  UISETP.NE.U32.AND UP0, UPT, UR4, URZ, UPT ;  /* 0x0000003f0400728c */ /* 0x000fe2000bf05070 */
[----:B------:R-:W-:Y:S02]  /*0ef0*/  UMOV UR42, UR45 ;  /* 0x0000002d002a7c82 */ /* 0x000fe40008000000 */
[----:B------:R-:W-:Y:S01]  /*0f00*/  ULDC UR4, c[0x0][0xdb4] ;  /* 0x00036d0000047ab9 */ /* 0x000fe20000000800 */
[----:B------:R-:W-:-:S02]  /*0f10*/  UISETP.NE.AND.EX UP0, UPT, UR5, URZ, UPT, UP0 ;  /* 0x0000003f0500728c */ /* 0x000fc4000bf05300 */
[----:B------:R-:W-:Y:S02]  /*0f20*/  UISETP.NE.AND UP2, UPT, UR4, 0x1, UPT ;  /* 0x000000010400788c */ /* 0x000fe4000bf45270 */
[----:B------:R-:W-:Y:S01]  /*0f30*/  USEL UR50, UR50, 0x1, UP0 ;  /* 0x0000000132327887 */ /* 0x000fe20008000000 */
[----:B------:R-:W-:Y:S01]  /*0f40*/  @UP1 ULDC UR4, c[0x0][0xdac] ;  /* 0x00036b0000041ab9 */ /* 0x000fe20000000800 */
[----:B------:R-:W-:Y:S02]  /*0f50*/  UISETP.NE.AND UP0, UPT, UR47, 0x1, UPT ;  /* 0x000000012f00788c */ /* 0x000fe4000bf05270 */
[----:B------:R-:W-:Y:S02]  /*0f60*/  UIMAD.WIDE.U32 UR4, UR45, UR4, URZ ;  /* 0x000000042d0472a5 */ /* 0x000fe4000f8e003f */
[----:B------:R-:W-:Y:S02]  /*0f70*/  UIMAD UR50, UR50, UR6, URZ ;  /* 0x00000006323272a4 */ /* 0x000fe4000f8e023f */
[----:B------:R-:W-:Y:S01]  /*0f80*/  PLOP3.LUT P0, PT, PT, PT, UP0, 0x80, 0x0 ;  /* 0x000000000000781c */ /* 0x000fe20003f0f008 */
[----:B------:R-:W-:Y:S01]  /*0f90*/  @UP1 ULDC UR6, c[0x0][0xdb0] ;  /* 0x00036c0000061ab9 */ /* 0x000fe20000000800 */
[----:B------:R-:W-:Y:S01]  /*0fa0*/  @UP2 ULDC.64 UR8, c[0x0][0xdb8] ;  /* 0x00036e0000082ab9 */ /* 0x000fe20000000a00 */
[----:B------:R-:W-:-:S02]  /*0fb0*/  @UP1 USHF.R.U32.HI UR43, URZ, UR6, UR5 ;  /* 0x000000063f2b1299 */ /* 0x000fc40008011605 */
[----:B------:R-:W-:Y:S02]  /*0fc0*/  UIADD3 UR6, UR50, 0x3f, URZ ;  /* 0x0000003f32067890 */ /* 0x000fe4000fffe03f */
[----:B------:R-:W-:Y:S02]  /*0fd0*/  UIMAD.WIDE.U32 UR4, UR43, UR8, URZ ;  /* 0x000000082b0472a5 */ /* 0x000fe4000f8e003f */
[----:B------:R-:W-:Y:S01]  /*0fe0*/  USHF.R.S32.HI UR7, URZ, 0x1f, UR6 ;  /* 0x0000001f3f077899 */ /* 0x000fe20008011406 */
[----:B------:R-:W-:Y:S01]  /*0ff0*/  UMOV UR36, UR43 ;  /* 0x0000002b00247c82 */ /* 0x000fe20008000000 */
[----:B------:R-:W-:Y:S02]  /*1000*/  @UP2 USHF.R.U32.HI UR36, URZ, UR9, UR5 ;  /* 0x000000093f242299 */ /* 0x000fe40008011605 */
[----:B------:R-:W-:-:S04]  /*1010*/  ULEA.HI UR7, UR7, UR6, URZ, 0x6 ;  /* 0x0000000607077291 */ /* 0x000fc8000f8f303f */
[----:B------:R-:W-:Y:S01]  /*1020*/  USHF.R.S32.HI UR37, URZ, 0x6, UR7 ;  /* 0x000000063f257899 */ /* 0x000fe20008011407 */
[----:B-12---:R-:W-:Y:S11]  /*1030*/  @!P0 BRA `(.L_x_2677) ;  /* 0x0000001800488947 */ /* 0x006ff60003800000 */
[----:B------:R-:W1:Y:S01]  /*1040*/  SHFL.IDX PT, R0, R184, RZ, 0x1f ;  /* 0x00001fffb8007589 */ /* 0x000e6200000e0000 */
[----:B------:R-:W-:-:S06]  /*1050*/  UISETP.NE.AND UP0, UPT, UR44, 0x3, UPT ;  /* 0x000000032c00788c */ /* 0x000fcc000bf05270 */
[----:B------:R-:W-:Y:S02]  /*1060*/  PLOP3.LUT P0, PT, PT, PT, UP0, 0x80, 0x0 ;  /* 0x000000000000781c */ /* 0x000fe40003f0f008 */
[----:B-1----:R-:W-:-:S13]  /*1070*/  R2UR UR4, R0 ;  /* 0x00000000000472ca */ /* 0x002fda00000e0000 */
[----:B------:R-:W-:-:S04]  /*1080*/  ULEA.HI UR5, UR4, UR4, URZ, 0x1 ;  /* 0x0000000404057291 */ /* 0x000fc8000f8f083f */
[----:B------:R-:W-:-:S04]  /*1090*/  ULOP3.LUT UR5, UR5, 0x1fffe, URZ, 0xc0, !UPT ;  /* 0x0001fffe05057892 */ /* 0x000fc8000f8ec03f */
[----:B------:R-:W-:-:S04]  /*10a0*/  UIADD3 UR5, UR4, -UR5, URZ ;  /* 0x8000000504057290 */ /* 0x000fc8000fffe03f */
[----:B------:R-:W-:-:S04]  /*10b0*/  ULEA UR5, UR5, UR46, 0xf ;  /* 0x0000002e05057291 */ /* 0x000fc8000f8e783f */
[----:B------:R-:W-:-:S04]  /*10c0*/  UIADD3 UR5, UR5, 0x400, URZ ;  /* 0x0000040005057890 */ /* 0x000fc8000fffe03f */
[----:B------:R-:W-:-:S04]  /*10d0*/  USHF.R.U32.HI UR5, URZ, 0x4, UR5 ;  /* 0x000000043f057899 */ /* 0x000fc80008011605 */
[----:B------:R-:W-:-:S04]  /*10e0*/  ULOP3.LUT UR5, UR5, 0x3fff, URZ, 0xc0, !UPT ;  /* 0x00003fff05057892 */ /* 0x000fc8000f8ec03f */
[----:B------:R-:W-:Y:S01]  /*10f0*/  ULOP3.LUT UR20, UR5, 0x2000000, URZ, 0xfc, !UPT ;  /* 0x0200000005147892 */ /* 0x000fe2000f8efc3f */
[----:B------:R-:W-:Y:S11]  /*1100*/  @!P0 BRA `(.L_x_2678) ;  /* 0x0000000000048947 */ /* 0x000ff60003800000 */
[----:B------:R-:W-:Y:S01]  /*1110*/  BPT.TRAP 0x1 ;  /* 0x000000040000795c */ /* 0x000fe20000300000 */
.L_x_2678:
[----:B------:R-:W-:Y:S01]  /*1120*/  ULEA UR16, UR39, UR46, 0x3 ;  /* 0x0000002e27107291 */ /* 0x000fe2000f8e183f */
[----:B------:R-:W-:-:S04]  /*1130*/  MOV R0, UR40 ;  /* 0x0000002800007c02 */ /* 0x000fc80008000f00 */
[----:B------:R-:W-:-:S04]  /*1140*/  SHF.L.U32 R0, R0, 0x1f, RZ ;  /* 0x0000001f00007819 */ /* 0x000fc800000006ff */
[----:B------:R-:W1:Y:S02]  /*1150*/  SYNCS.PHASECHK.TRANS64.TRYWAIT P0, [UR16+0x28c50], R0 ;  /* 0x028c5000ff0075a7 */ /* 0x000e640008000150 */
[----:B-1----:R-:W-:Y:S05]  /*1160*/  @!P0 BRA `(.L_x_2679) ;  /* 0x0000009c00708947 */ /* 0x002fea0003800000 */
.L_x_2766:
[----:B------:R-:W-:Y:S01]  /*1170*/  BAR.SYNC.DEFER_BLOCKING 0xe, 0x100 ;  /* 0x0384000000007b1d */ /* 0x000fe20000010000 */
[----:B------:R-:W-:Y:S01]  /*1180*/  UIADD3 UR4, UR46, 0x26800, URZ ;  /* 0x000268002e047890 */ /* 0x000fe2000fffe03f */
[----:B-1----:R-:W-:Y:S01]  /*1190*/  MOV R0, UR16 ;  /* 0x0000001000007c02 */ /* 0x002fe20008000f00 */
[----:B------:R-:W-:Y:S02]  /*11a0*/  ULEA UR12, UR39, UR20, 0xc ;  /* 0x00000014270c7291 */ /* 0x000fe4000f8e603f */
[----:B------:R-:W-:Y:S01]  /*11b0*/  USHF.R.U32.HI UR4, URZ, 0x4, UR4 ;  /* 0x000000043f047899 */ /* 0x000fe20008011604 */
[----:B------:R-:W-:Y:S01]  /*11c0*/  UMOV UR7, 0x40000040 ;  /* 0x4000004000077882 */ /* 0x000fe20000000000 */
[----:B------:R-:W-:Y:S02]  /*11d0*/  UMOV UR5, 0x40000040 ;  /* 0x4000004000057882 */ /* 0x000fe40000000000 */
[----:B------:R-:W-:Y:S01]  /*11e0*/  ULOP3.LUT UR4, UR4, 0x3fff, URZ, 0xc0, !UPT ;  /* 0x00003fff04047892 */ /* 0x000fe2000f8ec03f */
[----:B------:R-:W1:Y:S01]  /*11f0*/  S2R R3, SR_TID.X ;  /* 0x0000000000037919 */ /* 0x000e620000002100 */
[----:B------:R-:W-:Y:S01]  /*1200*/  UMOV UR6, UR12 ;  /* 0x0000000c00067c82 */ /* 0x000fe20008000000 */
[----:B------:R-:W-:-:S02]  /*1210*/  UIADD3 UR10, UR12, 0x100, URZ ;  /* 0x000001000c0a7890 */ /* 0x000fc4000fffe03f */
[----:B------:R-:W-:Y:S01]  /*1220*/  ULOP3.LUT UR13, UR4, 0x10000, URZ, 0xfc, !UPT ;  /* 0x00010000040d7892 */ /* 0x000fe2000f8efc3f */
[----:B------:R-:W-:Y:S01]  /*1230*/  UMOV UR11, 0x40000040 ;  /* 0x40000040000b7882 */ /* 0x000fe20000000000 */
[----:B------:R-:W-:Y:S02]  /*1240*/  UMOV UR9, 0x40000040 ;  /* 0x4000004000097882 */ /* 0x000fe40000000000 */
[----:B------:R-:W-:Y:S02]  /*1250*/  UIADD3 UR8, UR13, 0x4, URZ ;  /* 0x000000040d087890 */ /* 0x000fe4000fffe03f */
[----:B------:R-:W-:Y:S01]  /*1260*/  UIADD3 UR14, UR12, 0x180, URZ ;  /* 0x000001800c0e7890 */ /* 0x000fe2000fffe03f */
[----:B------:R-:W-:Y:S01]  /*1270*/  UMOV UR4, UR13 ;  /* 0x0000000d00047c82 */ /* 0x000fe20008000000 */
[----:B------:R-:W-:Y:S01]  /*1280*/  UMOV UR15, 0x40000040 ;  /* 0x40000040000f7882 */ /* 0x000fe20000000000 */
[----:B------:R-:W-:Y:S01]  /*1290*/  WARPGROUP.ARRIVE ;  /* 0x00000000000079c5 */ /* 0x000fe20000000000 */
[----:B------:R-:W-:-:S05]  /*12a0*/  UISETP.GE.AND UP0, UPT, UR50, 0x41, UPT ;  /* 0x000000413200788c */ /* 0x000fca000bf06270 */
[----:B------:R-:W-:Y:S01]  /*12b0*/  HGMMA.64x256x16.F32 R24, gdesc[UR4].tnspB, RZ, !UPT, gsb0 ;  /* 0x43e00000041879f0 */ /* 0x000fe2000c0008ff */
[----:B------:R-:W-:Y:S02]  /*12c0*/  UIADD3 UR6, UR12, 0x80, URZ ;  /* 0x000000800c067890 */ /* 0x000fe4000fffe03f */
[----:B------:R-:W-:Y:S01]  /*12d0*/  UIADD3 UR4, UR13, 0x2, URZ ;  /* 0x000000020d047890 */ /* 0x000fe2000fffe03f */
[----:B------:R-:W-:Y:S01]  /*12e0*/  UMOV UR7, 0x40000040 ;  /* 0x4000004000077882 */ /* 0x000fe20000000000 */
[----:B------:R-:W-:Y:S01]  /*12f0*/  UMOV UR5, 0x40000040 ;  /* 0x4000004000057882 */ /* 0x000fe20000000000 */
[----:B------:R-:W-:-:S03]  /*1300*/  UIADD3 UR12, UR13, 0x6, URZ ;  /* 0x000000060d0c7890 */ /* 0x000fc6000fffe03f */
[----:B------:R-:W-:Y:S01]  /*1310*/  UMOV UR13, 0x40000040 ;  /* 0x40000040000d7882 */ /* 0x000fe20000000000 */
[----:B-1----:R-:W-:-:S04]  /*1320*/  LOP3.LUT R3, R3, 0x7f, RZ, 0xc0, !PT ;  /* 0x0000007f03037812 */ /* 0x002fc800078ec0ff */
[----:B------:R-:W-:-:S13]  /*1330*/  ISETP.NE.AND P0, PT, R3, RZ, PT ;  /* 0x000000ff0300720c */ /* 0x000fda0003f05270 */
[----:B------:R-:W-:-:S04]  /*1340*/  @!P0 IADD3 R0, R0, 0x28c60, RZ ;  /* 0x00028c6000008810 */ /* 0x000fc80007ffe0ff */
[----:B------:R-:W-:Y:S01]  /*1350*/  @!P0 PRMT R0, RZ, 0x654, R0 ;  /* 0x00000654ff008816 */ /* 0x000fe20000000000 */
[----:B------:R-:W-:Y:S02]  /*1360*/  WARPGROUP.DEPBAR.LE gsb0, 0x0 ;  /* 0x00008000000079c5 */ /* 0x000fe40000010000 */
[----:B------:R-:W-:-:S06]  /*1370*/  WARPGROUP.ARRIVE ;  /* 0x00000000000079c5 */ /* 0x000fcc0000000000 */
[----:B------:R-:W-:Y:S03]  /*1380*/  HGMMA.64x256x16.F32 R24, gdesc[UR4].tnspB, R24, gsb0 ;  /* 0x43e00000041879f0 */ /* 0x000fe60008000818 */
[----:B------:R-:W-:Y:S02]  /*1390*/  WARPGROUP.DEPBAR.LE gsb0, 0x0 ;  /* 0x00008000000079c5 */ /* 0x000fe40000010000 */
[----:B------:R-:W-:-:S15]  /*13a0*/  WARPGROUP.ARRIVE ;  /* 0x00000000000079c5 */ /* 0x000fde0000000000 */
[----:B------:R-:W-:-:S08]  /*13b0*/  NOP ;  /* 0x0000000000007918 */ /* 0x000fd00000000000 */
[----:B------:R-:W-:Y:S03]  /*13c0*/  HGMMA.64x256x16.F32 R24, gdesc[UR8].tnspB, R24, gsb0 ;  /* 0x43e00000081879f0 */ /* 0x000fe60008000818 */
[----:B------:R-:W-:Y:S02]  /*13d0*/  WARPGROUP.DEPBAR.LE gsb0, 0x0 ;  /* 0x00008000000079c5 */ /* 0x000fe40000010000 */
[----:B------:R-:W-:-:S15]  /*13e0*/  WARPGROUP.ARRIVE ;  /* 0x00000000000079c5 */ /* 0x000fde0000000000 */
[----:B------:R-:W-:-:S08]  /*13f0*/  NOP ;  /* 0x0000000000007918 */ /* 0x000fd00000000000 */
[----:B------:R-:W-:Y:S03]  /*1400*/  HGMMA.64x256x16.F32 R24, gdesc[UR12].tnspB, R24, gsb0 ;  /* 0x43e000000c1879f0 */ /* 0x000fe60008000818 */
[----:B------:R-:W-:Y:S02]  /*1410*/  WARPGROUP.DEPBAR.LE gsb0, 0x0 ;  /* 0x00008000000079c5 */ /* 0x000fe40000010000 */
[----:B------:R-:W-:Y:S06]  /*1420*/  BAR.ARV 0xf, 0x100 ;  /* 0x03c4000000007b1d */ /* 0x000fec0000002000 */
[----:B------:R1:W-:Y:S01]  /*1430*/  @!P0 SYNCS.ARRIVE.TRANS64.RED.A1T0 RZ, [R0+URZ], RZ ;  /* 0x000000ff00ff89a7 */ /* 0x0003e2000810043f */
[----:B------:R-:W-:-:S13]  /*1440*/  PLOP3.LUT P0, PT, PT, PT, UP0, 0x80, 0x0 ;  /* 0x000000000000781c */ /* 0x000fda0003f0f008 */
[----:B-1----:R-:W-:Y:S05]  /*1450*/  @!P0 BRA `(.L_x_2680) ;  /* 0x0000000c00048947 */ /* 0x002fea0003800000 */
[----:B------:R-:W-:-:S06]  /*1460*/  UIADD3 UR37, UR37, -0x2, URZ ;  /* 0xfffffffe25257890 */ /* 0x000fcc000fffe03f */
[----:B------:R-:W-:-:S07]  /*1470*/  MOV R0, UR37 ;  /* 0x0000002500007c02 */ /* 0x000fce0008000f00 */
.L_x_2685:
[----:B------:R-:W-:Y:S01]  /*1480*/  BAR.SYNC.DEFER_BLOCKING 0xe, 0x100 ;  /* 0x0384000000007b1d */ /* 0x000fe20000010000 */
[----:B-1----:R-:W-:Y:S01]  /*1490*/  IMAD.U32 R3, RZ, RZ, UR39 ;  /* 0x00000027ff037e24 */ /* 0x002fe2000f8e00ff */
[----:B------:R-:W-:Y:S01]  /*14a0*/  UISETP.NE.AND UP1, UPT, UR44, 0x3, UPT ;  /* 0x000000032c00788c */ /* 0x000fe2000bf25270 */
[C---:B------:R-:W-:Y:S01]  /*14b0*/  ISETP.GT.AND P1, PT, R0.reuse, RZ, PT ;  /* 0x000000ff0000720c */ /* 0x040fe20003f24270 */
[----:B------:R-:W-:Y:S01]  /*14c0*/  UIADD3 UR39, UR39, 0x1, URZ ;  /* 0x0000000127277890 */ /* 0x000fe2000fffe03f */
[----:B------:R-:W-:Y:S02]  /*14d0*/  IADD3 R0, R0, -0x1, RZ ;  /* 0xffffffff00007810 */ /* 0x000fe40007ffe0ff */
[----:B------:R-:W-:Y:S01]  /*14e0*/  LEA R3, R3, R2, 0x6 ;  /* 0x0000000203037211 */ /* 0x000fe200078e30ff */
[----:B------:R-:W-:Y:S01]  /*14f0*/  UISETP.NE.AND UP0, UPT, UR39, 0x2, UPT ;  /* 0x000000022700788c */ /* 0x000fe2000bf05270 */
[----:B------:R-:W-:Y:S02]  /*1500*/  PLOP3.LUT P2, PT, PT, PT, UP1, 0x80, 0x0 ;  /* 0x000000000000781c */ /* 0x000fe40003f4f018 */
[----:B------:R-:W-:Y:S01]  /*1510*/  LEA R3, R3, UR46, 0x2 ;  /* 0x0000002e03037c11 */ /* 0x000fe2000f8e10ff */
[----:B------:R-:W-:-:S02]  /*1520*/  USEL UR6, URZ, 0x1, UP0 ;  /* 0x000000013f067887 */ /* 0x000fc40008000000 */
[----:B------:R-:W-:Y:S02]  /*1530*/  USEL UR39, UR39, URZ, UP0 ;  /* 0x0000003f27277287 */ /* 0x000fe40008000000 */
[----:B------:R-:W-:Y:S01]  /*1540*/  ULOP3.LUT UR40, UR40, UR6, URZ, 0x3c, !UPT ;  /* 0x0000000628287292 */ /* 0x000fe2000f8e3c3f */
[----:B------:R-:W1:Y:S04]  /*1550*/  LDS R4, [R3+0x28800] ;  /* 0x0288000003047984 */ /* 0x000e680000000800 */
[----:B------:R-:W2:Y:S01]  /*1560*/  LDS R5, [R3+0x28820] ;  /* 0x0288200003057984 */ /* 0x000ea20000000800 */
        /* <DEDUP_REMOVED lines=130> */
.L_x_2681:
[----:B------:R-:W-:Y:S01]  /*1d90*/  ULEA UR6, UR39, UR46, 0x3 ;  /* 0x0000002e27067291 */ /* 0x000fe2000f8e183f */
[----:B------:R-:W-:-:S04]  /*1da0*/  MOV R3, UR40 ;  /* 0x0000002800037c02 */ /* 0x000fc80008000f00 */
[----:B------:R-:W-:-:S04]  /*1db0*/  SHF.L.U32 R3, R3, 0x1f, RZ ;  /* 0x0000001f03037819 */ /* 0x000fc800000006ff */
[----:B------:R1:W2:Y:S01]  /*1dc0*/  SYNCS.PHASECHK.TRANS64.TRYWAIT P0, [UR6+0x28c50], R3 ;  /* 0x028c5003ff0075a7 */ /* 0x0002a20008000146 */
[----:B------:R-:W-:Y:S05]  /*1dd0*/  @!P2 BRA `(.L_x_2682) ;  /* 0x000000000004a947 */ /* 0x000fea0003800000 */
[----:B------:R-:W-:Y:S01]  /*1de0*/  BPT.TRAP 0x1 ;  /* 0x000000040000795c */ /* 0x000fe20000300000 */
.L_x_2682:
[----:B--2---:R-:W-:Y:S05]  /*1df0*/  @P0 BRA `(.L_x_2683) ;  /* 0x0000000000080947 */ /* 0x004fea0003800000 */
[----:B------:R-:W2:Y:S02]  /*1e00*/  SYNCS.PHASECHK.TRANS64.TRYWAIT P0, [UR6+0x28c50], R3 ;  /* 0x028c5003ff0075a7 */ /* 0x000ea40008000146 */
[----:B--2---:R-:W-:Y:S05]  /*1e10*/  @!P0 BRA `(.L_x_2684) ;  /* 0x00000090005c8947 */ /* 0x004fea0003800000 */
.L_x_2683:
[----:B------:R-:W-:Y:S01]  /*1e20*/  UIADD3 UR6, UR46, 0x26800, URZ ;  /* 0x000268002e067890 */ /* 0x000fe2000fffe03f */
[----:B------:R-:W-:Y:S01]  /*1e30*/  WARPGROUP.ARRIVE ;  /* 0x00000000000079c5 */ /* 0x000fe20000000000 */
[----:B------:R-:W-:-:S05]  /*1e40*/  ULEA UR18, UR39, UR20, 0xc ;  /* 0x0000001427127291 */ /* 0x000fca000f8e603f */
[----:B--2---:R-:W2:Y:S01]  /*1e50*/  S2R R4, SR_TID.X ;  /* 0x0000000000047919 */ /* 0x004ea20000002100 */
[----:B------:R-:W-:Y:S01]  /*1e60*/  USHF.R.U32.HI UR6, URZ, 0x4, UR6 ;  /* 0x000000043f067899 */ /* 0x000fe20008011606 */
[----:B-1----:R-:W-:Y:S01]  /*1e70*/  MOV R3, UR39 ;  /* 0x0000002700037c02 */ /* 0x002fe20008000f00 */
[----:B------:R-:W-:Y:S01]  /*1e80*/  UMOV UR19, 0x40000040 ;  /* 0x4000004000137882 */ /* 0x000fe20000000000 */
[----:B------:R-:W-:Y:S01]  /*1e90*/  UMOV UR17, 0x40000040 ;  /* 0x4000004000117882 */ /* 0x000fe20000000000 */
[----:B------:R-:W-:Y:S01]  /*1ea0*/  ULOP3.LUT UR6, UR6, 0x3fff, URZ, 0xc0, !UPT ;  /* 0x00003fff06067892 */ /* 0x000fe2000f8ec03f */
[----:B------:R-:W-:Y:S01]  /*1eb0*/  UMOV UR7, 0x40000040 ;  /* 0x4000004000077882 */ /* 0x000fe20000000000 */
[----:B------:R-:W-:Y:S02]  /*1ec0*/  UIADD3 UR10, UR18, 0x100, URZ ;  /* 0x00000100120a7890 */ /* 0x000fe4000fffe03f */
[----:B------:R-:W-:Y:S02]  /*1ed0*/  ULOP3.LUT UR16, UR6, 0x10000, URZ, 0xfc, !UPT ;  /* 0x0001000006107892 */ /* 0x000fe4000f8efc3f */
[----:B------:R-:W-:Y:S01]  /*1ee0*/  UIADD3 UR6, UR18, 0x80, URZ ;  /* 0x0000008012067890 */ /* 0x000fe2000fffe03f */
[----:B------:R-:W-:Y:S01]  /*1ef0*/  UMOV UR11, 0x40000040 ;  /* 0x40000040000b7882 */ /* 0x000fe20000000000 */
[----:B------:R-:W-:Y:S01]  /*1f00*/  UIADD3 UR14, UR18, 0x180, URZ ;  /* 0x00000180120e7890 */ /* 0x000fe2000fffe03f */
[----:B------:R-:W-:-:S04]  /*1f10*/  UMOV UR15, 0x40000040 ;  /* 0x40000040000f7882 */ /* 0x000fc80000000000 */
[----:B------:R-:W-:Y:S01]  /*1f20*/  HGMMA.64x256x16.F32 R24, gdesc[UR16].tnspB, R24, gsb0 ;  /* 0x43e00000101879f0 */ /* 0x000fe20008000818 */
[----:B--2---:R-:W-:-:S04]  /*1f30*/  LOP3.LUT R4, R4, 0x7f, RZ, 0xc0, !PT ;  /* 0x0000007f04047812 */ /* 0x004fc800078ec0ff */
[----:B------:R-:W-:-:S13]  /*1f40*/  ISETP.NE.AND P0, PT, R4, RZ, PT ;  /* 0x000000ff0400720c */ /* 0x000fda0003f05270 */
[----:B------:R-:W-:-:S05]  /*1f50*/  @!P0 LEA R3, R3, UR46, 0x3 ;  /* 0x0000002e03038c11 */ /* 0x000fca000f8e18ff */
[----:B------:R-:W-:-:S05]  /*1f60*/  @!P0 VIADD R3, R3, 0x28c60 ;  /* 0x00028c6003038836 */ /* 0x000fca0000000000 */
        /* <DEDUP_REMOVED lines=15> */
[----:B------:R-:W-:Y:S05]  /*2060*/  @P1 BRA `(.L_x_2685) ;  /* 0xfffffff400041947 */ /* 0x000fea000383ffff */
.L_x_2680:
[----:B------:R-:W-:Y:S01]  /*2070*/  BAR.SYNC.DEFER_BLOCKING 0xe, 0x100 ;  /* 0x0384000000007b1d */ /* 0x000fe20000010000 */
[----:B-1----:R-:W-:Y:S01]  /*2080*/  MOV R3, UR39 ;  /* 0x0000002700037c02 */ /* 0x002fe20008000f00 */
[----:B------:R-:W-:Y:S01]  /*2090*/  UIADD3 UR39, UR39, 0x1, URZ ;  /* 0x0000000127277890 */ /* 0x000fe2000fffe03f */
[----:B------:R-:W-:Y:S02]  /*20a0*/  MOV R155, RZ ;  /* 0x000000ff009b7202 */ /* 0x000fe40000000f00 */
[----:B------:R-:W-:Y:S01]  /*20b0*/  LEA R0, R3, R2, 0x6 ;  /* 0x0000000203007211 */ /* 0x000fe200078e30ff */
[----:B------:R-:W-:Y:S01]  /*20c0*/  UISETP.NE.AND UP0, UPT, UR39, 0x2, UPT ;  /* 0x000000022700788c */ /* 0x000fe2000bf05270 */
[----:B------:R-:W-:Y:S02]  /*20d0*/  MOV R156, RZ ;  /* 0x000000ff009c7202 */ /* 0x000fe40000000f00 */
        /* <DEDUP_REMOVED lines=134> */
[----:B------:R-:W-:Y:S06]  /*2940*/  BAR.ARV 0xf, 0x100 ;  /* 0x03c4000000007b1d */ /* 0x000fec0000002000 */
[----:B------:R-:W-:Y:S05]  /*2950*/  BRA `(.L_x_2686) ;  /* 0x00000040007c7947 */ /* 0x000fea0003800000 */
.L_x_2677:
[----:B------:R-:W1:Y:S02]  /*2960*/  SHFL.IDX PT, R0, R184, RZ, 0x1f ;  /* 0x00001fffb8007589 */ /* 0x000e6400000e0000 */
[----:B-1----:R-:W-:-:S13]  /*2970*/  R2UR UR4, R0 ;  /* 0x00000000000472ca */ /* 0x002fda00000e0000 */
[----:B------:R-:W-:-:S04]  /*2980*/  ULEA.HI UR5, UR4, UR4, URZ, 0x1 ;  /* 0x0000000404057291 */ /* 0x000fc8000f8f083f */
[----:B------:R-:W-:-:S04]  /*2990*/  ULOP3.LUT UR5, UR5, 0x1fffe, URZ, 0xc0, !UPT ;  /* 0x0001fffe05057892 */ /* 0x000fc8000f8ec03f */
[----:B------:R-:W-:Y:S02]  /*29a0*/  UIADD3 UR5, UR4, -UR5, URZ ;  /* 0x8000000504057290 */ /* 0x000fe4000fffe03f */
[----:B------:R-:W-:Y:S02]  /*29b0*/  UIADD3 UR4, UR46, 0x26800, URZ ;  /* 0x000268002e047890 */ /* 0x000fe4000fffe03f */
[----:B------:R-:W-:Y:S02]  /*29c0*/  ULEA UR5, UR5, UR46, 0xf ;  /* 0x0000002e05057291 */ /* 0x000fe4000f8e783f */
[----:B------:R-:W-:Y:S02]  /*29d0*/  ULOP3.LUT UP0, URZ, UR4, 0x3ff, URZ, 0xc0, !UPT ;  /* 0x000003ff043f7892 */ /* 0x000fe4000f80c03f */
[----:B------:R-:W-:-:S04]  /*29e0*/  UIADD3 UR5, UR5, 0x400, URZ ;  /* 0x0000040005057890 */ /* 0x000fc8000fffe03f */
[----:B------:R-:W-:Y:S01]  /*29f0*/  PLOP3.LUT P0, PT, PT, PT, UP0, 0x80, 0x0 ;  /* 0x000000000000781c */ /* 0x000fe20003f0f008 */
[----:B------:R-:W-:-:S04]  /*2a00*/  USHF.R.U32.HI UR5, URZ, 0x4, UR5 ;  /* 0x000000043f057899 */ /* 0x000fc80008011605 */
[----:B------:R-:W-:-:S08]  /*2a10*/  ULOP3.LUT UR51, UR5, 0x3fff, URZ, 0xc0, !UPT ;  /* 0x00003fff05337892 */ /* 0x000fd0000f8ec03f */
[----:B------:R-:W-:Y:S05]  /*2a20*/  @!P0 BRA `(.L_x_2687) ;  /* 0x0000000000408947 */ /* 0x000fea0003800000 */
[----:B------:R-:W-:Y:S01]  /*2a30*/  MOV R0, 0x0 ;  /* 0x0000000000007802 */ /* 0x000fe20000000f00 */
[----:B------:R-:W-:Y:S01]  /*2a40*/  ULDC.64 UR4, c[0x4][0x108] ;  /* 0x0100420000047ab9 */ /* 0x000fe20000000a00 */
[----:B------:R-:W-:Y:S01]  /*2a50*/  ULDC.64 UR6, c[0x4][0x58] ;  /* 0x0100160000067ab9 */ /* 0x000fe20000000a00 */
[----:B------:R-:W-:Y:S01]  /*2a60*/  IMAD.U32 R4, RZ, RZ, UR4 ;  /* 0x00000004ff047e24 */ /* 0x000fe2000f8e00ff */
[----:B------:R1:W2:Y:S01]  /*2a70*/  LDC.64 R14, c[0x4][R0] ;  /* 0x01000000000e7b82 */ /* 0x0002a20000000a00 */
[----:B------:R-:W-:Y:S01]  /*2a80*/  MOV R5, UR5 ;  /* 0x0000000500057c02 */ /* 0x000fe20008000f00 */
[----:B------:R-:W-:Y:S01]  /*2a90*/  ULDC.64 UR4, c[0x4][0x110] ;  /* 0x0100440000047ab9 */ /* 0x000fe20000000a00 */
[----:B------:R-:W-:Y:S01]  /*2aa0*/  MOV R10, UR6 ;  /* 0x00000006000a7c02 */ /* 0x000fe20008000f00 */
[----:B------:R-:W-:Y:S01]  /*2ab0*/  IMAD.U32 R11, RZ, RZ, UR7 ;  /* 0x00000007ff0b7e24 */ /* 0x000fe2000f8e00ff */
[----:B------:R-:W-:Y:S02]  /*2ac0*/  MOV R6, UR4 ;  /* 0x0000000400067c02 */ /* 0x000fe40008000f00 */
[----:B------:R-:W-:-:S02]  /*2ad0*/  MOV R7, UR5 ;  /* 0x0000000500077c02 */ /* 0x000fc40008000f00 */
[----:B------:R-:W-:Y:S02]  /*2ae0*/  MOV R8, 0x70 ;  /* 0x0000007000087802 */ /* 0x000fe40000000f00 */
[----:B------:R-:W-:Y:S02]  /*2af0*/  MOV R12, 0x1 ;  /* 0x00000001000c7802 */ /* 0x000fe40000000f00 */
[----:B-1----:R-:W-:-:S07]  /*2b00*/  MOV R13, RZ ;  /* 0x000000ff000d7202 */ /* 0x002fce0000000f00 */
[----:B------:R-:W-:-:S07]  /*2b10*/  LEPC R20, `(.L_x_2687) ;  /* 0x000000001014794e */ /* 0x000fce0000000000 */
[----:B--2---:R-:W-:Y:S05]  /*2b20*/  CALL.ABS.NOINC R14 ;  /* 0x000000000e007343 */ /* 0x004fea0003c00000 */
.L_x_2687:
[----:B------:R-:W-:Y:S01]  /*2b30*/  ULEA.HI UR4, UR41, UR41, URZ, 0x1 ;  /* 0x0000002929047291 */ /* 0x000fe2000f8f083f */
[----:B------:R-:W-:-:S03]  /*2b40*/  IMAD.U32 R3, RZ, RZ, UR44 ;  /* 0x0000002cff037e24 */ /* 0x000fc6000f8e00ff */
[----:B------:R-:W-:Y:S02]  /*2b50*/  ULOP3.LUT UR4, UR4, 0xfffffffe, URZ, 0xc0, !UPT ;  /* 0xfffffffe04047892 */ /* 0x000fe4000f8ec03f */
[----:B------:R-:W-:Y:S02]  /*2b60*/  ISETP.NE.AND P0, PT, R3, 0x3, PT ;  /* 0x000000030300780c */ /* 0x000fe40003f05270 */
[----:B------:R-:W-:-:S06]  /*2b70*/  UIADD3 UR4, UR41, -UR4, URZ ;  /* 0x8000000429047290 */ /* 0x000fcc000fffe03f */
[----:B------:R-:W-:-:S04]  /*2b80*/  MOV R0, UR4 ;  /* 0x0000000400007c02 */ /* 0x000fc80008000f00 */
[----:B------:R-:W-:-:S04]  /*2b90*/  SHF.L.U32 R0, R0, 0x1f, RZ ;  /* 0x0000001f00007819 */ /* 0x000fc800000006ff */
[----:B------:R-:W1:Y:S02]  /*2ba0*/  SYNCS.PHASECHK.TRANS64.TRYWAIT P1, [UR46+0x28c00], R0 ;  /* 0x028c0000ff0075a7 */ /* 0x000e64000802016e */
[----:B-1----:R-:W-:Y:S05]  /*2bb0*/  @!P1 BRA `(.L_x_2688) ;  /* 0x00000084000c9947 */ /* 0x002fea0003800000 */
.L_x_2767:
[----:B------:R-:W-:Y:S05]  /*2bc0*/  @!P0 BRA `(.L_x_2689) ;  /* 0x0000000000048947 */ /* 0x000fea0003800000 */
[----:B------:R-:W-:Y:S01]  /*2bd0*/  BPT.TRAP 0x1 ;  /* 0x000000040000795c */ /* 0x000fe20000300000 */
.L_x_2689:
[----:B------:R-:W-:Y:S02]  /*2be0*/  MOV R7, UR39 ;  /* 0x0000002700077c02 */ /* 0x000fe40008000f00 */
[----:B------:R-:W-:Y:S02]  /*2bf0*/  MOV R8, UR40 ;  /* 0x0000002800087c02 */ /* 0x000fe40008000f00 */
[----:B------:R-:W-:Y:S02]  /*2c00*/  LEA R7, R7, UR46, 0x3 ;  /* 0x0000002e07077c11 */ /* 0x000fe4000f8e18ff */
[----:B------:R-:W-:-:S04]  /*2c10*/  SHF.L.U32 R8, R8, 0x1f, RZ ;  /* 0x0000001f08087819 */ /* 0x000fc800000006ff */
[----:B------:R2:W3:Y:S01]  /*2c20*/  SYNCS.PHASECHK.TRANS64.TRYWAIT P1, [R7+URZ+0x28c30], R8 ;  /* 0x028c3008070075a7 */ /* 0x0004e2000802017f */
[----:B------:R-:W-:Y:S05]  /*2c30*/  @!P0 BRA `(.L_x_2690) ;  /* 0x0000000000048947 */ /* 0x000fea0003800000 */
[----:B------:R-:W-:Y:S01]  /*2c40*/  BPT.TRAP 0x1 ;  /* 0x000000040000795c */ /* 0x000fe20000300000 */
.L_x_2690:
[----:B---3--:R-:W-:Y:S05]  /*2c50*/  @P1 BRA `(.L_x_2691) ;  /* 0x0000000000081947 */ /* 0x008fea0003800000 */
[----:B------:R-:W3:Y:S02]  /*2c60*/  SYNCS.PHASECHK.TRANS64.TRYWAIT P1, [R7+URZ+0x28c30], R8 ;  /* 0x028c3008070075a7 */ /* 0x000ee4000802017f */
[----:B---3--:R-:W-:Y:S05]  /*2c70*/  @!P1 BRA `(.L_x_2692) ;  /* 0x0000008000f49947 */ /* 0x008fea0003800000 */
.L_x_2691:
[----:B-1----:R-:W1:Y:S01]  /*2c80*/  S2R R3, SR_TID.X ;  /* 0x0000000000037919 */ /* 0x002e620000002100 */
[----:B------:R-:W-:-:S04]  /*2c90*/  UIADD3 UR4, UR46, 0x22400, URZ ;  /* 0x000224002e047890 */ /* 0x000fc8000fffe03f */
[----:B------:R-:W-:-:S04]  /*2ca0*/  USHF.R.U32.HI UR4, URZ, 0x4, UR4 ;  /* 0x000000043f047899 */ /* 0x000fc80008011604 */
[----:B------:R-:W-:-:S06]  /*2cb0*/  ULOP3.LUT UR4, UR4, 0x3fff, URZ, 0xc0, !UPT ;  /* 0x00003fff04047892 */ /* 0x000fcc000f8ec03f */
[----:B------:R-:W-:Y:S01]  /*2cc0*/  MOV R0, UR4 ;  /* 0x0000000400007c02 */ /* 0x000fe20008000f00 */
[----:B------:R-:W-:Y:S05]  /*2cd0*/  WARPSYNC.ALL ;  /* 0x0000000000007948 */ /* 0x000fea0003800000 */
[----:B------:R-:W-:Y:S02]  /*2ce0*/  LOP3.LUT R0, R0, 0x10000, RZ, 0xfc, !PT ;  /* 0x0001000000007812 */ /* 0x000fe400078efcff */
[----:B-1----:R-:W-:-:S04]  /*2cf0*/  LOP3.LUT R3, R3, 0x7f, RZ, 0xc0, !PT ;  /* 0x0000007f03037812 */ /* 0x002fc800078ec0ff */
[----:B------:R-:W-:Y:S02]  /*2d00*/  ISETP.NE.AND P1, PT, R3, RZ, PT ;  /* 0x000000ff0300720c */ /* 0x000fe40003f25270 */
[----:B------:R-:W-:Y:S01]  /*2d10*/  R2UR UR12, R0 ;  /* 0x00000000000c72ca */ /* 0x000fe200000e0000 */
[----:B------:R-:W-:Y:S01]  /*2d20*/  UIADD3 UR4, UR46, 0x20400, URZ ;  /* 0x000204002e047890 */ /* 0x000fe2000fffe03f */
[----:B------:R-:W-:Y:S01]  /*2d30*/  WARPGROUP.ARRIVE ;  /* 0x00000000000079c5 */ /* 0x000fe20000000000 */
[----:B------:R-:W-:Y:S01]  /*2d40*/  UMOV UR7, 0x40000040 ;  /* 0x4000004000077882 */ /* 0x000fe20000000000 */
[----:B------:R-:W-:Y:S01]  /*2d50*/  UMOV UR5, 0x40000040 ;  /* 0x4000004000057882 */ /* 0x000fe20000000000 */
[----:B------:R-:W-:Y:S01]  /*2d60*/  USHF.R.U32.HI UR4, URZ, 0x4, UR4 ;  /* 0x000000043f047899 */ /* 0x000fe20008011604 */
[----:B------:R-:W-:Y:S01]  /*2d70*/  UMOV UR11, 0x40000040 ;  /* 0x40000040000b7882 */ /* 0x000fe20000000000 */
[----:B------:R-:W-:Y:S02]  /*2d80*/  UMOV UR9, 0x40000040 ;  /* 0x4000004000097882 */ /* 0x000fe40000000000 */
[----:B------:R-:W-:Y:S01]  /*2d90*/  ULOP3.LUT UR4, UR4, 0x3fff, URZ, 0xc0, !UPT ;  /* 0x00003fff04047892 */ /* 0x000fe2000f8ec03f */
[----:B------:R-:W-:Y:S01]  /*2da0*/  UMOV UR15, 0x40000040 ;  /* 0x40000040000f7882 */ /* 0x000fe20000000000 */
[----:B------:R-:W-:-:S02]  /*2db0*/  ULDC UR20, c[0x0][0x988] ;  /* 0x0002620000147ab9 */ /* 0x000fc40000000800 */
[----:B------:R-:W-:Y:S02]  /*2dc0*/  ULEA UR12, UR39, UR12, 0x9 ;  /* 0x0000000c270c7291 */ /* 0x000fe4000f8e483f */
[----:B------:R-:W-:Y:S02]  /*2dd0*/  ULOP3.LUT UR13, UR4, 0x10000, URZ, 0xfc, !UPT ;  /* 0x00010000040d7892 */ /* 0x000fe4000f8efc3f */
[----:B------:R-:W-:Y:S02]  /*2de0*/  UIADD3 UR10, UR12, 0x4, URZ ;  /* 0x000000040c0a7890 */ /* 0x000fe4000fffe03f */
[----:B------:R-:W-:Y:S01]  /*2df0*/  UIADD3 UR8, UR13, 0x4, URZ ;  /* 0x000000040d087890 */ /* 0x000fe2000fffe03f */
[----:B------:R-:W-:Y:S02]  /*2e00*/  UMOV UR6, UR12 ;  /* 0x0000000c00067c82 */ /* 0x000fe40008000000 */
[----:B------:R-:W-:Y:S01]  /*2e10*/  UMOV UR4, UR13 ;  /* 0x0000000d00047c82 */ /* 0x000fe20008000000 */
[----:B------:R-:W-:Y:S01]  /*2e20*/  UIADD3 UR14, UR12, 0x6, URZ ;  /* 0x000000060c0e7890 */ /* 0x000fe2000fffe03f */
[----:B------:R-:W-:Y:S01]  /*2e30*/  HGMMA.64x64x16.F32 R24, gdesc[UR4], RZ, !UPT, gsb0 ;  /* 0x00e00000041879f0 */ /* 0x000fe2000c0008ff */
[----:B------:R-:W-:-:S02]  /*2e40*/  UIADD3 UR6, UR12, 0x2, URZ ;  /* 0x000000020c067890 */ /* 0x000fc4000fffe03f */
[----:B------:R-:W-:Y:S01]  /*2e50*/  UIADD3 UR4, UR13, 0x2, URZ ;  /* 0x000000020d047890 */ /* 0x000fe2000fffe03f */
[----:B------:R-:W-:Y:S01]  /*2e60*/  UMOV UR7, 0x40000040 ;  /* 0x4000004000077882 */ /* 0x000fe20000000000 */
[----:B------:R-:W-:Y:S01]  /*2e70*/  UMOV UR5, 0x40000040 ;  /* 0x4000004000057882 */ /* 0x000fe20000000000 */
[----:B------:R-:W-:-:S03]  /*2e80*/  UIADD3 UR12, UR13, 0x6, URZ ;  /* 0x000000060d0c7890 */ /* 0x000fc6000fffe03f */
[----:B------:R-:W-:Y:S01]  /*2e90*/  UMOV UR13, 0x40000040 ;  /* 0x40000040000d7882 */ /* 0x000fe20000000000 */
[----:B------:R-:W-:Y:S02]  /*2ea0*/  WARPGROUP.DEPBAR.LE gsb0, 0x0 ;  /* 0x00008000000079c5 */ /* 0x000fe40000010000 */
[----:B------:R-:W-:-:S06]  /*2eb0*/  WARPGROUP.ARRIVE ;  /* 0x00000000000079c5 */ /* 0x000fcc0000000000 */
[----:B------:R-:W-:Y:S01]  /*2ec0*/  HGMMA.64x64x16.F32 R24, gdesc[UR4], R24, gsb0 ;  /* 0x00e00000041879f0 */ /* 0x000fe20008000818 */
[----:B------:R-:W-:Y:S01]  /*2ed0*/  ULDC UR7, c[0x0][0x9d8] ;  /* 0x0002760000077ab9 */ /* 0x000fe20000000800 */
[----:B------:R-:W-:-:S06]  /*2ee0*/  UIMAD UR6, UR37, -0x40, UR50 ;  /* 0xffffffc0250678a4 */ /* 0x000fcc000f8e0232 */
[----:B------:R-:W-:-:S04]  /*2ef0*/  MOV R3, UR6 ;  /* 0x0000000600037c02 */ /* 0x000fc80008000f00 */
[----:B------:R-:W-:-:S04]  /*2f00*/  IADD3 R3, -R16, 0x40, R3 ;  /* 0x0000004010037810 */ /* 0x000fc80007ffe103 */
[C---:B------:R-:W-:Y:S02]  /*2f10*/  ISETP.GT.AND P3, PT, R3.reuse, RZ, PT ;  /* 0x000000ff0300720c */ /* 0x040fe40003f64270 */
[C---:B------:R-:W-:Y:S02]  /*2f20*/  ISETP.GT.AND P6, PT, R3.reuse, 0x1, PT ;  /* 0x000000010300780c */ /* 0x040fe40003fc4270 */
[C---:B------:R-:W-:Y:S02]  /*2f30*/  ISETP.GT.AND P5, PT, R3.reuse, 0x8, PT ;  /* 0x000000080300780c */ /* 0x040fe40003fa4270 */
[C---:B------:R-:W-:Y:S02]  /*2f40*/  ISETP.GT.AND P4, PT, R3.reuse, 0x9, PT ;  /* 0x000000090300780c */ /* 0x040fe40003f84270 */
[----:B------:R-:W-:Y:S01]  /*2f50*/  ISETP.GT.AND P2, PT, R3, 0x10, PT ;  /* 0x000000100300780c */ /* 0x000fe20003f44270 */
[----:B------:R-:W-:Y:S02]  /*2f60*/  WARPGROUP.DEPBAR.LE gsb0, 0x0 ;  /* 0x00008000000079c5 */ /* 0x000fe40000010000 */
[----:B------:R-:W-:-:S06]  /*2f70*/  WARPGROUP.ARRIVE ;  /* 0x00000000000079c5 */ /* 0x000fcc0000000000 */
[----:B------:R-:W-:Y:S03]  /*2f80*/  HGMMA.64x64x16.F32 R24, gdesc[UR8], R24, gsb0 ;  /* 0x00e00000081879f0 */ /* 0x000fe60008000818 */
[----:B------:R-:W-:Y:S02]  /*2f90*/  WARPGROUP.DEPBAR.LE gsb0, 0x0 ;  /* 0x00008000000079c5 */ /* 0x000fe40000010000 */
[----:B------:R-:W-:-:S06]  /*2fa0*/  WARPGROUP.ARRIVE ;  /* 0x00000000000079c5 */ /* 0x000fcc0000000000 */
[----:B------:R-:W-:Y:S03]  /*2fb0*/  HGMMA.64x64x16.F32 R24, gdesc[UR12], R24, gsb0 ;  /* 0x00e000000c1879f0 */ /* 0x000fe60008000818 */
        /* <DEDUP_REMOVED lines=23> */
[----:B------:R-:W5:Y:S01]  /*3130*/  MUFU.TANH R28, R28 ;  /* 0x0000001c001c7308 */ /* 0x000f620000002400 */
        /* <DEDUP_REMOVED lines=8> */
[----:B----4-:R-:W-:Y:S01]  /*31c0*/  FSEL R25, R25, -INF , P6 ;  /* 0xff80000019197808 */ /* 0x010fe20003000000 */
[----:B------:R-:W-:Y:S01]  /*31d0*/  FMUL.FTZ R53, R53, UR7 ;  /* 0x0000000735357c20 */ /* 0x000fe20008410000 */
[----:B------:R-:W-:Y:S01]  /*31e0*/  FMUL.FTZ R47, R47, UR7 ;  /* 0x000000072f2f7c20 */ /* 0x000fe20008410000 */
[----:B------:R-:W-:Y:S01]  /*31f0*/  FMUL.FTZ R50, R50, UR7 ;  /* 0x0000000732327c20 */ /* 0x000fe20008410000 */
[----:B------:R-:W-:Y:S01]  /*3200*/  FMNMX.FTZ R5, R24, R25, !PT ;  /* 0x0000001918057209 */ /* 0x000fe20007810000 */
[----:B------:R-:W-:Y:S01]  /*3210*/  FMUL.FTZ R51, R51, UR7 ;  /* 0x0000000733337c20 */ /* 0x000fe20008410000 */
[----:B------:R-:W-:Y:S01]  /*3220*/  FMUL.FTZ R54, R54, UR7 ;  /* 0x0000000736367c20 */ /* 0x000fe20008410000 */
[----:B------:R-:W4:Y:S01]  /*3230*/  MUFU.TANH R26, R26 ;  /* 0x0000001a001a7308 */ /* 0x000f220000002400 */
[----:B-----5:R-:W-:Y:S01]  /*3240*/  FSEL R28, R28, -INF , P5 ;  /* 0xff8000001c1c7808 */ /* 0x020fe20002800000 */
[----:B------:R-:W-:-:S03]  /*3250*/  FMUL.FTZ R55, R55, UR7 ;  /* 0x0000000737377c20 */ /* 0x000fc60008410000 */
[----:B------:R-:W-:-:S03]  /*3260*/  FMNMX.FTZ R4, R28, R5, !PT ;  /* 0x000000051c047209 */ /* 0x000fc60007810000 */
[----:B------:R-:W5:Y:S01]  /*3270*/  MUFU.TANH R32, R32 ;  /* 0x0000002000207308 */ /* 0x000f620000002400 */
[----:B-1----:R-:W-:-:S04]  /*3280*/  FSEL R29, R29, -INF , P4 ;  /* 0xff8000001d1d7808 */ /* 0x002fc80002000000 */
[----:B------:R-:W-:-:S03]  /*3290*/  FMNMX.FTZ R5, R29, R4, !PT ;  /* 0x000000041d057209 */ /* 0x000fc60007810000 */
[----:B------:R-:W1:Y:S01]  /*32a0*/  MUFU.TANH R27, R27 ;  /* 0x0000001b001b7308 */ /* 0x000e620000002400 */
[----:B----4-:R-:W-:Y:S02]  /*32b0*/  FSEL R26, R26, -INF , P3 ;  /* 0xff8000001a1a7808 */ /* 0x010fe40001800000 */
[----:B------:R-:W-:-:S05]  /*32c0*/  ISETP.GT.AND P3, PT, R3, 0x11, PT ;  /* 0x000000110300780c */ /* 0x000fca0003f64270 */
[----:B------:R-:W4:Y:S01]  /*32d0*/  MUFU.TANH R33, R33 ;  /* 0x0000002100217308 */ /* 0x000f220000002400 */
[----:B-----5:R-:W-:-:S04]  /*32e0*/  FSEL R32, R32, -INF , P2 ;  /* 0xff80000020207808 */ /* 0x020fc80001000000 */
[----:B------:R-:W-:-:S03]  /*32f0*/  FMNMX.FTZ R4, R32, R5, !PT ;  /* 0x0000000520047209 */ /* 0x000fc60007810000 */
[----:B------:R-:W5:Y:S01]  /*3300*/  MUFU.TANH R30, R30 ;  /* 0x0000001e001e7308 */ /* 0x000f620000002400 */
[----:B-1----:R-:W-:Y:S02]  /*3310*/  FSEL R27, R27, -INF , P6 ;  /* 0xff8000001b1b7808 */ /* 0x002fe40003000000 */
[----:B------:R-:W-:-:S05]  /*3320*/  ISETP.GT.AND P6, PT, R3, 0x18, PT ;  /* 0x000000180300780c */ /* 0x000fca0003fc4270 */
[----:B------:R-:W1:Y:S01]  /*3330*/  MUFU.TANH R36, R36 ;  /* 0x0000002400247308 */ /* 0x000e620000002400 */
[----:B----4-:R-:W-:-:S04]  /*3340*/  FSEL R33, R33, -INF , P3 ;  /* 0xff80000021217808 */ /* 0x010fc80001800000 */
[----:B------:R-:W-:-:S03]  /*3350*/  FMNMX.FTZ R5, R33, R4, !PT ;  /* 0x0000000421057209 */ /* 0x000fc60007810000 */
[----:B------:R-:W4:Y:S01]  /*3360*/  MUFU.TANH R31, R31 ;  /* 0x0000001f001f7308 */ /* 0x000f220000002400 */
[----:B-----5:R-:W-:Y:S02]  /*3370*/  FSEL R30, R30, -INF , P5 ;  /* 0xff8000001e1e7808 */ /* 0x020fe40002800000 */
[----:B------:R-:W-:-:S05]  /*3380*/  ISETP.GT.AND P5, PT, R3, 0x19, PT ;  /* 0x000000190300780c */ /* 0x000fca0003fa4270 */
        /* <DEDUP_REMOVED lines=43> */
[----:B-----5:R-:W-:-:S07]  /*3640*/  FSEL R49, R49, -INF , P4 ;  /* 0xff80000031317808 */ /* 0x020fce0002000000 */
[----:B------:R-:W5:Y:S01]  /*3650*/  MUFU.TANH R53, R53 ;  /* 0x0000003500357308 */ /* 0x000f620000002400 */
[----:B-1----:R-:W-:Y:S02]  /*3660*/  FSEL R46, R46, -INF , P2 ;  /* 0xff8000002e2e7808 */ /* 0x002fe40001000000 */
[----:B------:R-:W-:Y:S02]  /*3670*/  ISETP.GT.AND P2, PT, R3, 0x39, PT ;  /* 0x000000390300780c */ /* 0x000fe40003f44270 */
[----:B------:R-:W-:-:S03]  /*3680*/  FMNMX.FTZ R3, R49, R4, !PT ;  /* 0x0000000431037209 */ /* 0x000fc60007810000 */
[----:B------:R-:W1:Y:S01]  /*3690*/  MUFU.TANH R47, R47 ;  /* 0x0000002f002f7308 */ /* 0x000e620000002400 */
[----:B----4-:R-:W-:-:S04]  /*36a0*/  FSEL R52, R52, -INF , P3 ;  /* 0xff80000034347808 */ /* 0x010fc80001800000 */
[----:B------:R-:W-:Y:S02]  /*36b0*/  FMNMX.FTZ R4, R52, R3, !PT ;  /* 0x0000000334047209 */ /* 0x000fe40007810000 */
[----:B------:R-:W-:Y:S01]  /*36c0*/  FMNMX.FTZ R3, R26, R27, !PT ;  /* 0x0000001b1a037209 */ /* 0x000fe20007810000 */
[----:B------:R-:W4:Y:S01]  /*36d0*/  MUFU.TANH R50, R50 ;  /* 0x0000003200327308 */ /* 0x000f220000002400 */
[----:B-----5:R-:W-:-:S04]  /*36e0*/  FSEL R53, R53, -INF , P2 ;  /* 0xff80000035357808 */ /* 0x020fc80001000000 */
[----:B------:R-:W-:-:S03]  /*36f0*/  FMNMX.FTZ R5, R53, R4, !PT ;  /* 0x0000000435057209 */ /* 0x000fc60007810000 */
[----:B------:R-:W5:Y:S01]  /*3700*/  MUFU.TANH R51, R51 ;  /* 0x0000003300337308 */ /* 0x000f620000002400 */
[----:B-1----:R-:W-:Y:S01]  /*3710*/  FSEL R47, R47, -INF , P6 ;  /* 0xff8000002f2f7808 */ /* 0x002fe20003000000 */
[----:B------:R-:W1:Y:S06]  /*3720*/  SHFL.BFLY PT, R4, R5, 0x2, 0x1f ;  /* 0x0c401f0005047f89 */ /* 0x000e6c00000e0000 */
[----:B------:R-:W2:Y:S01]  /*3730*/  MUFU.TANH R54, R54 ;  /* 0x0000003600367308 */ /* 0x000ea20000002400 */
[----:B----4-:R-:W-:-:S07]  /*3740*/  FSEL R50, R50, -INF , P5 ;  /* 0xff80000032327808 */ /* 0x010fce0002800000 */
[----:B------:R-:W4:Y:S01]  /*3750*/  MUFU.TANH R55, R55 ;  /* 0x0000003700377308 */ /* 0x000f220000002400 */
[----:B-----5:R-:W-:Y:S02]  /*3760*/  FSEL R51, R51, -INF , P4 ;  /* 0xff80000033337808 */ /* 0x020fe40002000000 */
[----:B--2---:R-:W-:Y:S02]  /*3770*/  FSEL R54, R54, -INF , P3 ;  /* 0xff80000036367808 */ /* 0x004fe40001800000 */
[----:B-1----:R-:W-:Y:S02]  /*3780*/  FMNMX.FTZ R6, R5, R4, !PT ;  /* 0x0000000405067209 */ /* 0x002fe40007810000 */
[----:B------:R-:W-:-:S03]  /*3790*/  FMNMX.FTZ R4, R30, R3, !PT ;  /* 0x000000031e047209 */ /* 0x000fc60007810000 */
[----:B------:R-:W1:Y:S01]  /*37a0*/  SHFL.BFLY PT, R9, R6, 0x1, 0x1f ;  /* 0x0c201f0006097f89 */ /* 0x000e6200000e0000 */
[----:B------:R-:W-:Y:S02]  /*37b0*/  FMNMX.FTZ R3, R31, R4, !PT ;  /* 0x000000041f037209 */ /* 0x000fe40007810000 */
[----:B----4-:R-:W-:Y:S02]  /*37c0*/  FSEL R55, R55, -INF , P2 ;  /* 0xff80000037377808 */ /* 0x010fe40001000000 */
        /* <DEDUP_REMOVED lines=8> */
[----:B------:R-:W-:Y:S01]  /*3850*/  FMUL.FTZ R6, R3, UR20 ;  /* 0x0000001403067c20 */ /* 0x000fe20008410000 */
[----:B------:R-:W-:-:S04]  /*3860*/  FMNMX.FTZ R4, R46, R5, !PT ;  /* 0x000000052e047209 */ /* 0x000fc80007810000 */
[----:B------:R-:W-:Y:S02]  /*3870*/  FMNMX.FTZ R5, R47, R4, !PT ;  /* 0x000000042f057209 */ /* 0x000fe40007810000 */
[----:B------:R-:W-:Y:S02]  /*3880*/  FSEL R6, R6, RZ, P6 ;  /* 0x000000ff06067208 */ /* 0x000fe40003000000 */
[----:B------:R-:W-:-:S03]  /*3890*/  FMNMX.FTZ R4, R50, R5, !PT ;  /* 0x0000000532047209 */ /* 0x000fc60007810000 */
[--C-:B------:R-:W-:Y:S01]  /*38a0*/  FFMA.FTZ R24, R24, UR20, -R6.reuse ;  /* 0x0000001418187c23 */ /* 0x100fe20008010806 */
[----:B------:R-:W-:Y:S01]  /*38b0*/  FMNMX.FTZ R5, R51, R4, !PT ;  /* 0x0000000433057209 */ /* 0x000fe20007810000 */
[--C-:B------:R-:W-:Y:S01]  /*38c0*/  FFMA.FTZ R25, R25, UR20, -R6.reuse ;  /* 0x0000001419197c23 */ /* 0x100fe20008010806 */
[--C-:B------:R-:W-:Y:S01]  /*38d0*/  FFMA.FTZ R28, R28, UR20, -R6.reuse ;  /* 0x000000141c1c7c23 */ /* 0x100fe20008010806 */
[--C-:B------:R-:W-:Y:S01]  /*38e0*/  FFMA.FTZ R29, R29, UR20, -R6.reuse ;  /* 0x000000141d1d7c23 */ /* 0x100fe20008010806 */
[----:B------:R-:W-:Y:S01]  /*38f0*/  FMNMX.FTZ R4, R54, R5, !PT ;  /* 0x0000000536047209 */ /* 0x000fe20007810000 */
[----:B------:R-:W-:Y:S01]  /*3900*/  MUFU.EX2 R24, R24 ;  /* 0x0000001800187308 */ /* 0x000fe20000000800 */
[--C-:B------:R-:W-:Y:S01]  /*3910*/  FFMA.FTZ R32, R32, UR20, -R6.reuse ;  /* 0x0000001420207c23 */ /* 0x100fe20008010806 */
[--C-:B------:R-:W-:Y:S01]  /*3920*/  FFMA.FTZ R33, R33, UR20, -R6.reuse ;  /* 0x0000001421217c23 */ /* 0x100fe20008010806 */
[----:B------:R-:W-:Y:S01]  /*3930*/  FMNMX.FTZ R4, R55, R4, !PT ;  /* 0x0000000437047209 */ /* 0x000fe20007810000 */
[--C-:B------:R-:W-:Y:S01]  /*3940*/  FFMA.FTZ R36, R36, UR20, -R6.reuse ;  /* 0x0000001424247c23 */ /* 0x100fe20008010806 */
[--C-:B------:R-:W-:Y:S01]  /*3950*/  FFMA.FTZ R37, R37, UR20, -R6.reuse ;  /* 0x0000001425257c23 */ /* 0x100fe20008010806 */
[--C-:B------:R-:W-:Y:S01]  /*3960*/  FFMA.FTZ R40, R40, UR20, -R6.reuse ;  /* 0x0000001428287c23 */ /* 0x100fe20008010806 */
[--C-:B------:R-:W-:Y:S01]  /*3970*/  FFMA.FTZ R41, R41, UR20, -R6.reuse ;  /* 0x0000001429297c23 */ /* 0x100fe20008010806 */
[----:B------:R-:W1:Y:S01]  /*3980*/  SHFL.BFLY PT, R5, R4, 0x2, 0x1f ;  /* 0x0c401f0004057f89 */ /* 0x000e6200000e0000 */
[----:B------:R-:W2:Y:S01]  /*3990*/  MUFU.EX2 R25, R25 ;  /* 0x0000001900197308 */ /* 0x000ea20000000800 */
[--C-:B------:R-:W-:Y:S01]  /*39a0*/  FFMA.FTZ R44, R44, UR20, -R6.reuse ;  /* 0x000000142c2c7c23 */ /* 0x100fe20008010806 */
[--C-:B------:R-:W-:Y:S01]  /*39b0*/  FFMA.FTZ R45, R45, UR20, -R6.reuse ;  /* 0x000000142d2d7c23 */ /* 0x100fe20008010806 */
[--C-:B------:R-:W-:Y:S01]  /*39c0*/  FFMA.FTZ R48, R48, UR20, -R6.reuse ;  /* 0x0000001430307c23 */ /* 0x100fe20008010806 */
[--C-:B------:R-:W-:Y:S01]  /*39d0*/  FFMA.FTZ R49, R49, UR20, -R6.reuse ;  /* 0x0000001431317c23 */ /* 0x100fe20008010806 */
[--C-:B------:R-:W-:Y:S01]  /*39e0*/  FFMA.FTZ R52, R52, UR20, -R6.reuse ;  /* 0x0000001434347c23 */ /* 0x100fe20008010806 */
[----:B------:R-:W-:-:S02]  /*39f0*/  FFMA.FTZ R6, R53, UR20, -R6 ;  /* 0x0000001435067c23 */ /* 0x000fc40008010806 */
[----:B------:R-:W-:Y:S08]  /*3a00*/  MUFU.EX2 R28, R28 ;  /* 0x0000001c001c7308 */ /* 0x000ff00000000800 */
[----:B------:R-:W4:Y:S01]  /*3a10*/  MUFU.EX2 R29, R29 ;  /* 0x0000001d001d7308 */ /* 0x000f220000000800 */
[----:B--2---:R-:W-:Y:S02]  /*3a20*/  F2FP.F16.F32.PACK_AB R152, R25, R24 ;  /* 0x000000181998723e */ /* 0x004fe400000000ff */
[----:B-1----:R-:W-:-:S05]  /*3a30*/  FMNMX.FTZ R5, R4, R5, !PT ;  /* 0x0000000504057209 */ /* 0x002fca0007810000 */
[----:B------:R-:W-:Y:S01]  /*3a40*/  MUFU.EX2 R32, R32 ;  /* 0x0000002000207308 */ /* 0x000fe20000000800 */
[----:B------:R-:W1:Y:S07]  /*3a50*/  SHFL.BFLY PT, R4, R5, 0x1, 0x1f ;  /* 0x0c201f0005047f89 */ /* 0x000e6e00000e0000 */
[----:B------:R-:W2:Y:S01]  /*3a60*/  MUFU.EX2 R33, R33 ;  /* 0x0000002100217308 */ /* 0x000ea20000000800 */
[----:B----4-:R-:W-:-:S07]  /*3a70*/  F2FP.F16.F32.PACK_AB R154, R29, R28 ;  /* 0x0000001c1d9a723e */ /* 0x010fce00000000ff */
[----:B------:R4:W-:Y:S08]  /*3a80*/  MUFU.EX2 R9, R6 ;  /* 0x0000000600097308 */ /* 0x0009f00000000800 */
[----:B------:R-:W-:Y:S01]  /*3a90*/  MUFU.EX2 R36, R36 ;  /* 0x0000002400247308 */ /* 0x000fe20000000800 */
[----:B--2---:R-:W-:Y:S02]  /*3aa0*/  F2FP.F16.F32.PACK_AB R156, R33, R32 ;  /* 0x00000020219c723e */ /* 0x004fe400000000ff */
[----:B-1----:R-:W-:-:S04]  /*3ab0*/  FMNMX.FTZ R4, R5, R4, !PT ;  /* 0x0000000405047209 */ /* 0x002fc80007810000 */
[C---:B------:R-:W-:Y:S01]  /*3ac0*/  FSETP.NEU.FTZ.AND P2, PT, R4.reuse, -INF , PT ;  /* 0xff8000000400780b */ /* 0x040fe20003f5d000 */
[----:B------:R-:W-:Y:S01]  /*3ad0*/  FMUL.FTZ R5, R4, UR20 ;  /* 0x0000001404057c20 */ /* 0x000fe20008410000 */
[----:B------:R-:W1:Y:S04]  /*3ae0*/  MUFU.EX2 R37, R37 ;  /* 0x0000002500257308 */ /* 0x000e680000000800 */
[----:B------:R-:W-:Y:S01]  /*3af0*/  FSEL R10, R5, RZ, P2 ;  /* 0x000000ff050a7208 */ /* 0x000fe20001000000 */
[----:B------:R-:W-:-:S03]  /*3b00*/  FADD.FTZ R5, R24, R25 ;  /* 0x0000001918057221 */ /* 0x000fc60000010000 */
[----:B------:R-:W-:Y:S01]  /*3b10*/  MUFU.EX2 R40, R40 ;  /* 0x0000002800287308 */ /* 0x000fe20000000800 */
[--C-:B------:R-:W-:Y:S01]  /*3b20*/  FFMA.FTZ R26, R26, UR20, -R10.reuse ;  /* 0x000000141a1a7c23 */ /* 0x100fe2000801080a */
[--C-:B------:R-:W-:Y:S01]  /*3b30*/  FFMA.FTZ R27, R27, UR20, -R10.reuse ;  /* 0x000000141b1b7c23 */ /* 0x100fe2000801080a */
[--C-:B------:R-:W-:Y:S01]  /*3b40*/  FFMA.FTZ R30, R30, UR20, -R10.reuse ;  /* 0x000000141e1e7c23 */ /* 0x100fe2000801080a */
[--C-:B------:R-:W-:Y:S01]  /*3b50*/  FFMA.FTZ R31, R31, UR20, -R10.reuse ;  /* 0x000000141f1f7c23 */ /* 0x100fe2000801080a */
[--C-:B------:R-:W-:Y:S01]  /*3b60*/  FFMA.FTZ R34, R34, UR20, -R10.reuse ;  /* 0x0000001422227c23 */ /* 0x100fe2000801080a */
[--C-:B------:R-:W-:Y:S01]  /*3b70*/  FFMA.FTZ R35, R35, UR20, -R10.reuse ;  /* 0x0000001423237c23 */ /* 0x100fe2000801080a */
[----:B------:R-:W-:Y:S01]  /*3b80*/  FFMA.FTZ R38, R38, UR20, -R10 ;  /* 0x0000001426267c23 */ /* 0x000fe2000801080a */
[----:B------:R-:W-:Y:S01]  /*3b90*/  MUFU.EX2 R26, R26 ;  /* 0x0000001a001a7308 */ /* 0x000fe20000000800 */
[----:B----4-:R-:W-:Y:S01]  /*3ba0*/  FADD.FTZ R6, R28, R5 ;  /* 0x000000051c067221 */ /* 0x010fe20000010000 */
[----:B------:R-:W-:-:S02]  /*3bb0*/  @!P1 VIADD R5, R7, 0x28c40 ;  /* 0x00028c4007059836 */ /* 0x000fc40000000000 */
[--C-:B------:R-:W-:Y:S01]  /*3bc0*/  FFMA.FTZ R39, R39, UR20, -R10.reuse ;  /* 0x0000001427277c23 */ /* 0x100fe2000801080a */
[----:B------:R-:W-:Y:S01]  /*3bd0*/  FFMA.FTZ R42, R42, UR20, -R10 ;  /* 0x000000142a2a7c23 */ /* 0x000fe2000801080a */
[----:B------:R-:W-:Y:S01]  /*3be0*/  FADD.FTZ R13, R29, R6 ;  /* 0x000000061d0d7221 */ /* 0x000fe20000010000 */
[--C-:B------:R-:W-:Y:S01]  /*3bf0*/  FFMA.FTZ R43, R43, UR20, -R10.reuse ;  /* 0x000000142b2b7c23 */ /* 0x100fe2000801080a */
[----:B------:R-:W-:Y:S01]  /*3c00*/  @!P1 PRMT R5, RZ, 0x654, R5 ;  /* 0x00000654ff059816 */ /* 0x000fe20000000005 */
[----:B------:R-:W2:Y:S01]  /*3c10*/  MUFU.EX2 R27, R27 ;  /* 0x0000001b001b7308 */ /* 0x000ea20000000800 */
[----:B------:R-:W-:Y:S01]  /*3c20*/  FADD.FTZ R12, R32, R13 ;  /* 0x0000000d200c7221 */ /* 0x000fe20000010000 */
[--C-:B------:R-:W-:Y:S01]  /*3c30*/  FFMA.FTZ R46, R46, UR20, -R10.reuse ;  /* 0x000000142e2e7c23 */ /* 0x100fe2000801080a */
[----:B------:R4:W-:Y:S01]  /*3c40*/  @!P1 SYNCS.ARRIVE.TRANS64.RED.A1T0 RZ, [R5+URZ], RZ ;  /* 0x000000ff05ff99a7 */ /* 0x0009e2000810043f */
[--C-:B------:R-:W-:Y:S01]  /*3c50*/  FFMA.FTZ R47, R47, UR20, -R10.reuse ;  /* 0x000000142f2f7c23 */ /* 0x100fe2000801080a */
[--C-:B------:R-:W-:Y:S01]  /*3c60*/  FFMA.FTZ R50, R50, UR20, -R10.reuse ;  /* 0x0000001432327c23 */ /* 0x100fe2000801080a */
[--C-:B------:R-:W-:Y:S01]  /*3c70*/  FFMA.FTZ R51, R51, UR20, -R10.reuse ;  /* 0x0000001433337c23 */ /* 0x100fe2000801080a */
[--C-:B------:R-:W-:Y:S01]  /*3c80*/  FFMA.FTZ R54, R54, UR20, -R10.reuse ;  /* 0x0000001436367c23 */ /* 0x100fe2000801080a */
[----:B------:R-:W5:Y:S01]  /*3c90*/  MUFU.EX2 R30, R30 ;  /* 0x0000001e001e7308 */ /* 0x000f620000000800 */
[----:B------:R-:W-:Y:S01]  /*3ca0*/  FFMA.FTZ R10, R55, UR20, -R10 ;  /* 0x00000014370a7c23 */ /* 0x000fe2000801080a */
[----:B-1----:R-:W-:-:S06]  /*3cb0*/  F2FP.F16.F32.PACK_AB R158, R37, R36 ;  /* 0x00000024259e723e */ /* 0x002fcc00000000ff */
[----:B------:R-:W4:Y:S01]  /*3cc0*/  MUFU.EX2 R31, R31 ;  /* 0x0000001f001f7308 */ /* 0x000f220000000800 */
[----:B--2---:R-:W-:Y:S01]  /*3cd0*/  FADD.FTZ R11, R26, R27 ;  /* 0x0000001b1a0b7221 */ /* 0x004fe20000010000 */
[----:B------:R-:W-:-:S06]  /*3ce0*/  F2FP.F16.F32.PACK_AB R153, R27, R26 ;  /* 0x0000001a1b99723e */ /* 0x000fcc00000000ff */
[----:B------:R-:W1:Y:S01]  /*3cf0*/  MUFU.EX2 R34, R34 ;  /* 0x0000002200227308 */ /* 0x000e620000000800 */
[----:B-----5:R-:W-:Y:S01]  /*3d00*/  FADD.FTZ R6, R30, R11 ;  /* 0x0000000b1e067221 */ /* 0x020fe20000010000 */
[----:B------:R-:W-:-:S04]  /*3d10*/  FADD.FTZ R11, R33, R12 ;  /* 0x0000000c210b7221 */ /* 0x000fc80000010000 */
[----:B------:R-:W-:Y:S02]  /*3d20*/  FADD.FTZ R12, R36, R11 ;  /* 0x0000000b240c7221 */ /* 0x000fe40000010000 */
[----:B------:R-:W2:Y:S01]  /*3d30*/  MUFU.EX2 R35, R35 ;  /* 0x0000002300237308 */ /* 0x000ea20000000800 */
[----:B----4-:R-:W-:Y:S01]  /*3d40*/  FADD.FTZ R5, R31, R6 ;  /* 0x000000061f057221 */ /* 0x010fe20000010000 */
[----:B------:R-:W-:Y:S01]  /*3d50*/  FADD.FTZ R11, R37, R12 ;  /* 0x0000000c250b7221 */ /* 0x000fe20000010000 */
[----:B------:R-:W-:Y:S01]  /*3d60*/  F2FP.F16.F32.PACK_AB R155, R31, R30 ;  /* 0x0000001e1f9b723e */ /* 0x000fe200000000ff */
[----:B------:R-:W-:Y:S02]  /*3d70*/  BAR.SYNC.DEFER_BLOCKING 0xf, 0x100 ;  /* 0x03c4000000007b1d */ /* 0x000fe40000010000 */
[----:B------:R-:W-:Y:S01]  /*3d80*/  FADD.FTZ R12, R40, R11 ;  /* 0x0000000b280c7221 */ /* 0x000fe20000010000 */
[----:B-1----:R-:W-:-:S03]  /*3d90*/  FADD.FTZ R6, R34, R5 ;  /* 0x0000000522067221 */ /* 0x002fc60000010000 */
[----:B------:R-:W1:Y:S01]  /*3da0*/  MUFU.EX2 R38, R38 ;  /* 0x0000002600267308 */ /* 0x000e620000000800 */
[----:B--2---:R-:W-:-:S07]  /*3db0*/  FADD.FTZ R5, R35, R6 ;  /* 0x0000000623057221 */ /* 0x004fce0000010000 */
[----:B------:R-:W2:Y:S01]  /*3dc0*/  MUFU.EX2 R39, R39 ;  /* 0x0000002700277308 */ /* 0x000ea20000000800 */
[----:B------:R-:W-:-:S07]  /*3dd0*/  F2FP.F16.F32.PACK_AB R157, R35, R34 ;  /* 0x00000022239d723e */ /* 0x000fce00000000ff */
[----:B------:R-:W4:Y:S01]  /*3de0*/  MUFU.EX2 R42, R42 ;  /* 0x0000002a002a7308 */ /* 0x000f220000000800 */
[----:B-1----:R-:W-:Y:S01]  /*3df0*/  FADD.FTZ R6, R38, R5 ;  /* 0x0000000526067221 */ /* 0x002fe20000010000 */
[----:B------:R1:W-:Y:S06]  /*3e00*/  STSM.16.M88.4 [R19+0x26800], R152 ;  /* 0x0268009813007844 */ /* 0x0003ec0000000200 */
[----:B------:R-:W5:Y:S01]  /*3e10*/  MUFU.EX2 R41, R41 ;  /* 0x0000002900297308 */ /* 0x000f620000000800 */
[C---:B--2---:R-:W-:Y:S01]  /*3e20*/  FADD.FTZ R11, R39.reuse, R6 ;  /* 0x00000006270b7221 */ /* 0x044fe20000010000 */
[----:B------:R-:W-:-:S05]  /*3e30*/  F2FP.F16.F32.PACK_AB R159, R39, R38 ;  /* 0x00000026279f723e */ /* 0x000fca00000000ff */
[----:B------:R1:W-:Y:S01]  /*3e40*/  STSM.16.M88.4 [R23], R156 ;  /* 0x0000009c17007844 */ /* 0x0003e20000000200 */
[----:B------:R-:W2:Y:S01]  /*3e50*/  MUFU.EX2 R43, R43 ;  /* 0x0000002b002b7308 */ /* 0x000ea20000000800 */
[----:B----4-:R-:W-:-:S07]  /*3e60*/  FADD.FTZ R6, R42, R11 ;  /* 0x0000000b2a067221 */ /* 0x010fce0000010000 */
[----:B------:R-:W4:Y:S01]  /*3e70*/  MUFU.EX2 R44, R44 ;  /* 0x0000002c002c7308 */ /* 0x000f220000000800 */
[C---:B-----5:R-:W-:Y:S01]  /*3e80*/  FADD.FTZ R13, R41.reuse, R12 ;  /* 0x0000000c290d7221 */ /* 0x060fe20000010000 */
[----:B------:R-:W-:-:S06]  /*3e90*/  F2FP.F16.F32.PACK_AB R160, R41, R40 ;  /* 0x0000002829a0723e */ /* 0x000fcc00000000ff */
[----:B------:R-:W-:Y:S01]  /*3ea0*/  MUFU.EX2 R46, R46 ;  /* 0x0000002e002e7308 */ /* 0x000fe20000000800 */
[C---:B--2---:R-:W-:Y:S01]  /*3eb0*/  FADD.FTZ R11, R43.reuse, R6 ;  /* 0x000000062b0b7221 */ /* 0x044fe20000010000 */
[----:B------:R-:W-:-:S06]  /*3ec0*/  F2FP.F16.F32.PACK_AB R161, R43, R42 ;  /* 0x0000002a2ba1723e */ /* 0x000fcc00000000ff */
[----:B------:R-:W2:Y:S01]  /*3ed0*/  MUFU.EX2 R45, R45 ;  /* 0x0000002d002d7308 */ /* 0x000ea20000000800 */
[----:B----4-:R-:W-:-:S07]  /*3ee0*/  FADD.FTZ R6, R44, R13 ;  /* 0x0000000d2c067221 */ /* 0x010fce0000010000 */
[----:B------:R-:W4:Y:S08]  /*3ef0*/  MUFU.EX2 R47, R47 ;  /* 0x0000002f002f7308 */ /* 0x000f300000000800 */
[----:B------:R-:W-:Y:S01]  /*3f00*/  MUFU.EX2 R48, R48 ;  /* 0x0000003000307308 */ /* 0x000fe20000000800 */
[C---:B--2---:R-:W-:Y:S01]  /*3f10*/  F2FP.F16.F32.PACK_AB R162, R45.reuse, R44 ;  /* 0x0000002c2da2723e */ /* 0x044fe200000000ff */
[----:B------:R-:W-:-:S06]  /*3f20*/  FADD.FTZ R45, R45, R6 ;  /* 0x000000062d2d7221 */ /* 0x000fcc0000010000 */
[----:B------:R-:W2:Y:S01]  /*3f30*/  MUFU.EX2 R49, R49 ;  /* 0x0000003100317308 */ /* 0x000ea20000000800 */
[----:B----4-:R-:W-:-:S05]  /*3f40*/  F2FP.F16.F32.PACK_AB R163, R47, R46 ;  /* 0x0000002e2fa3723e */ /* 0x010fca00000000ff */
[----:B------:R1:W-:Y:S02]  /*3f50*/  STSM.16.M88.4 [R18], R160 ;  /* 0x000000a012007844 */ /* 0x0003e40000000200 */
[----:B------:R-:W-:Y:S08]  /*3f60*/  MUFU.EX2 R50, R50 ;  /* 0x0000003200327308 */ /* 0x000ff00000000800 */
[----:B------:R-:W4:Y:S01]  /*3f70*/  MUFU.EX2 R51, R51 ;  /* 0x0000003300337308 */ /* 0x000f220000000800 */
[----:B--2---:R-:W-:Y:S01]  /*3f80*/  F2FP.F16.F32.PACK_AB R164, R49, R48 ;  /* 0x0000003031a4723e */ /* 0x004fe200000000ff */
[----:B------:R-:W-:-:S04]  /*3f90*/  FADD.FTZ R48, R48, R45 ;  /* 0x0000002d30307221 */ /* 0x000fc80000010000 */
[----:B------:R-:W-:Y:S02]  /*3fa0*/  FADD.FTZ R49, R49, R48 ;  /* 0x0000003031317221 */ /* 0x000fe40000010000 */
[----:B------:R-:W2:Y:S08]  /*3fb0*/  MUFU.EX2 R52, R52 ;  /* 0x0000003400347308 */ /* 0x000eb00000000800 */
[----:B------:R-:W-:Y:S01]  /*3fc0*/  MUFU.EX2 R54, R54 ;  /* 0x0000003600367308 */ /* 0x000fe20000000800 */
[----:B----4-:R-:W-:-:S07]  /*3fd0*/  F2FP.F16.F32.PACK_AB R165, R51, R50 ;  /* 0x0000003233a5723e */ /* 0x010fce00000000ff */
[----:B------:R4:W5:Y:S01]  /*3fe0*/  MUFU.EX2 R5, R10 ;  /* 0x0000000a00057308 */ /* 0x0009620000000800 */
[----:B--2---:R-:W-:Y:S01]  /*3ff0*/  F2FP.F16.F32.PACK_AB R166, R9, R52 ;  /* 0x0000003409a6723e */ /* 0x004fe200000000ff */
[----:B------:R-:W-:-:S04]  /*4000*/  FADD.FTZ R6, R52, R49 ;  /* 0x0000003134067221 */ /* 0x000fc80000010000 */
[----:B------:R-:W-:Y:S01]  /*4010*/  FADD.FTZ R6, R9, R6 ;  /* 0x0000000609067221 */ /* 0x000fe20000010000 */
[----:B----4-:R-:W-:-:S04]  /*4020*/  FADD.FTZ R10, R46, R11 ;  /* 0x0000000b2e0a7221 */ /* 0x010fc80000010000 */
[----:B------:R-:W-:-:S04]  /*4030*/  FADD.FTZ R47, R47, R10 ;  /* 0x0000000a2f2f7221 */ /* 0x000fc80000010000 */
[----:B------:R-:W-:Y:S01]  /*4040*/  FADD.FTZ R50, R50, R47 ;  /* 0x0000002f32327221 */ /* 0x000fe20000010000 */
[----:B-----5:R-:W-:-:S03]  /*4050*/  F2FP.F16.F32.PACK_AB R167, R5, R54 ;  /* 0x0000003605a7723e */ /* 0x020fc600000000ff */
[----:B------:R-:W-:Y:S02]  /*4060*/  FADD.FTZ R51, R51, R50 ;  /* 0x0000003233337221 */ /* 0x000fe40000010000 */
[----:B------:R1:W-:Y:S02]  /*4070*/  STSM.16.M88.4 [R22], R164 ;  /* 0x000000a416007844 */ /* 0x0003e40000000200 */
[----:B------:R-:W-:-:S04]  /*4080*/  FADD.FTZ R54, R54, R51 ;  /* 0x0000003336367221 */ /* 0x000fc80000010000 */
[----:B------:R-:W-:Y:S01]  /*4090*/  FADD.FTZ R5, R5, R54 ;  /* 0x0000003605057221 */ /* 0x000fe20000010000 */
[----:B------:R-:W-:Y:S06]  /*40a0*/  @!P0 BRA `(.L_x_2693) ;  /* 0x0000000000048947 */ /* 0x000fec0003800000 */
[----:B------:R-:W-:Y:S01]  /*40b0*/  BPT.TRAP 0x1 ;  /* 0x000000040000795c */ /* 0x000fe20000300000 */
.L_x_2693:
[----:B------:R2:W4:Y:S01]  /*40c0*/  SYNCS.PHASECHK.TRANS64.TRYWAIT P2, [R7+URZ+0x28c50], R8 ;  /* 0x028c5008070075a7 */ /* 0x000522000804017f */
[----:B------:R-:W-:Y:S05]  /*40d0*/  @!P0 BRA `(.L_x_2694) ;  /* 0x0000000000048947 */ /* 0x000fea0003800000 */
[----:B------:R-:W-:Y:S01]  /*40e0*/  BPT.TRAP 0x1 ;  /* 0x000000040000795c */ /* 0x000fe20000300000 */
.L_x_2694:
[----:B------:R-:W-:Y:S01]  /*40f0*/  ULOP3.LUT UR51, UR51, 0x2000000, URZ, 0xfc, !UPT ;  /* 0x0200000033337892 */ /* 0x000fe2000f8efc3f */
[----:B----4-:R-:W-:Y:S11]  /*4100*/  @P2 BRA `(.L_x_2695) ;  /* 0x0000000000082947 */ /* 0x010ff60003800000 */
[----:B------:R-:W4:Y:S02]  /*4110*/  SYNCS.PHASECHK.TRANS64.TRYWAIT P2, [R7+URZ+0x28c50], R8 ;  /* 0x028c5008070075a7 */ /* 0x000f24000804017f */
[----:B----4-:R-:W-:Y:S05]  /*4120*/  @!P2 BRA `(.L_x_2696) ;  /* 0x0000006c00dca947 */ /* 0x010fea0003800000 */
.L_x_2695:
[----:B------:R-:W-:Y:S01]  /*4130*/  ULEA UR10, UR39, UR51, 0xc ;  /* 0x00000033270a7291 */ /* 0x000fe2000f8e603f */
[----:B------:R-:W-:Y:S01]  /*4140*/  WARPGROUP.ARRIVE ;  /* 0x00000000000079c5 */ /* 0x000fe20000000000 */
[----:B------:R-:W-:Y:S01]  /*4150*/  UMOV UR7, 0x40000040 ;  /* 0x4000004000077882 */ /* 0x000fe20000000000 */
[----:B------:R-:W-:Y:S01]  /*4160*/  UISETP.GE.AND UP0, UPT, UR50, 0x41, UPT ;  /* 0x000000413200788c */ /* 0x000fe2000bf06270 */
[----:B--234-:R-:W-:-:S03]  /*4170*/  @!P1 IADD3 R7, R7, 0x28c60, RZ ;  /* 0x00028c6007079810 */ /* 0x01cfc60007ffe0ff */
[----:B------:R-:W-:Y:S01]  /*4180*/  UMOV UR6, UR10 ;  /* 0x0000000a00067c82 */ /* 0x000fe20008000000 */
[----:B------:R-:W-:Y:S01]  /*4190*/  @!P1 PRMT R7, RZ, 0x654, R7 ;  /* 0x00000654ff079816 */ /* 0x000fe20000000007 */
[----:B------:R-:W-:Y:S01]  /*41a0*/  HGMMA.64x256x16.F32 R24, R152, gdesc[UR4].tnspB, RZ, !UPT, gsb0 ;  /* 0x43e0000498187df0 */ /* 0x000fe2000c0008ff */
[----:B------:R-:W-:Y:S01]  /*41b0*/  UIADD3 UR6, UR10, 0x80, URZ ;  /* 0x000000800a067890 */ /* 0x000fe2000fffe03f */
[----:B------:R-:W-:Y:S01]  /*41c0*/  PLOP3.LUT P2, PT, PT, PT, UP0, 0x80, 0x0 ;  /* 0x000000000000781c */ /* 0x000fe20003f4f008 */
[----:B------:R-:W-:Y:S01]  /*41d0*/  UMOV UR7, 0x40000040 ;  /* 0x4000004000077882 */ /* 0x000fe20000000000 */
[----:B------:R-:W-:Y:S02]  /*41e0*/  WARPGROUP.DEPBAR.LE gsb0, 0x0 ;  /* 0x00008000000079c5 */ /* 0x000fe40000010000 */
[----:B------:R-:W-:-:S15]  /*41f0*/  WARPGROUP.ARRIVE ;  /* 0x00000000000079c5 */ /* 0x000fde0000000000 */
[----:B------:R-:W-:-:S07]  /*4200*/  NOP ;  /* 0x0000000000007918 */ /* 0x000fce0000000000 */
[----:B------:R-:W-:Y:S01]  /*4210*/  HGMMA.64x256x16.F32 R24, R156, gdesc[UR4].tnspB, R24, gsb0 ;  /* 0x43e000049c187df0 */ /* 0x000fe20008000818 */
[----:B------:R-:W-:Y:S01]  /*4220*/  UIADD3 UR6, UR10, 0x100, URZ ;  /* 0x000001000a067890 */ /* 0x000fe2000fffe03f */
[----:B------:R-:W-:Y:S01]  /*4230*/  UMOV UR7, 0x40000040 ;  /* 0x4000004000077882 */ /* 0x000fe20000000000 */
[----:B------:R-:W-:Y:S02]  /*4240*/  WARPGROUP.DEPBAR.LE gsb0, 0x0 ;  /* 0x00008000000079c5 */ /* 0x000fe40000010000 */
[----:B------:R-:W-:-:S15]  /*4250*/  WARPGROUP.ARRIVE ;  /* 0x00000000000079c5 */ /* 0x000fde0000000000 */
[----:B------:R-:W-:-:S08]  /*4260*/  NOP ;  /* 0x0000000000007918 */ /* 0x000fd00000000000 */
[----:B------:R-:W-:Y:S01]  /*4270*/  HGMMA.64x256x16.F32 R24, R160, gdesc[UR4].tnspB, R24, gsb0 ;  /* 0x43e00004a0187df0 */ /* 0x000fe20008000818 */
[----:B------:R-:W-:Y:S01]  /*4280*/  UIADD3 UR6, UR10, 0x180, URZ ;  /* 0x000001800a067890 */ /* 0x000fe2000fffe03f */
[----:B------:R-:W-:Y:S01]  /*4290*/  UMOV UR7, 0x40000040 ;  /* 0x4000004000077882 */ /* 0x000fe20000000000 */
[----:B------:R-:W-:Y:S02]  /*42a0*/  WARPGROUP.DEPBAR.LE gsb0, 0x0 ;  /* 0x00008000000079c5 */ /* 0x000fe40000010000 */
[----:B------:R-:W-:-:S15]  /*42b0*/  WARPGROUP.ARRIVE ;  /* 0x00000000000079c5 */ /* 0x000fde0000000000 */
[----:B------:R-:W-:-:S08]  /*42c0*/  NOP ;  /* 0x0000000000007918 */ /* 0x000fd00000000000 */
[----:B------:R-:W-:Y:S03]  /*42d0*/  HGMMA.64x256x16.F32 R24, R164, gdesc[UR4].tnspB, R24, gsb0 ;  /* 0x43e00004a4187df0 */ /* 0x000fe60008000818 */
[----:B------:R-:W-:Y:S02]  /*42e0*/  WARPGROUP.DEPBAR.LE gsb0, 0x0 ;  /* 0x00008000000079c5 */ /* 0x000fe40000010000 */
[----:B------:R-:W-:Y:S01]  /*42f0*/  @!PT LDS RZ, [RZ] ;  /* 0x00000000fffff984 */ /* 0x000fe20000000800 */
[----:B------:R-:W-:Y:S01]  /*4300*/  @!PT LDS RZ, [RZ] ;  /* 0x00000000fffff984 */ /* 0x000fe20000000800 */
[----:B------:R-:W-:Y:S01]  /*4310*/  @!PT LDS RZ, [RZ] ;  /* 0x00000000fffff984 */ /* 0x000fe20000000800 */
[----:B------:R-:W-:Y:S01]  /*4320*/  @!PT LDS RZ, [RZ] ;  /* 0x00000000fffff984 */ /* 0x000fe20000000800 */
[----:B------:R2:W-:Y:S06]  /*4330*/  MEMBAR.ALL.CTA ;  /* 0x0000000000007992 */ /* 0x0005ec0000008000 */
[----:B--2---:R-:W2:Y:S02]  /*4340*/  FENCE.VIEW.ASYNC.S ;  /* 0x00000000000073c6 */ /* 0x004ea40000000000 */
[----:B--2---:R-:W-:Y:S01]  /*4350*/  NOP ;  /* 0x0000000000007918 */ /* 0x004fe20000000000 */
[----:B------:R-:W-:Y:S06]  /*4360*/  BAR.ARV 0xe, 0x100 ;  /* 0x0384000000007b1d */ /* 0x000fec0000002000 */
[----:B------:R2:W-:Y:S01]  /*4370*/  @!P1 SYNCS.ARRIVE.TRANS64.RED.A1T0 RZ, [R7+URZ], RZ ;  /* 0x000000ff07ff99a7 */ /* 0x0005e2000810043f */
[----:B------:R-:W-:Y:S05]  /*4380*/  @!P2 BRA `(.L_x_2697) ;  /* 0x0000001c0048a947 */ /* 0x000fea0003800000 */
[----:B------:R-:W-:Y:S01]  /*4390*/  MOV R9, R4 ;  /* 0x0000000400097202 */ /* 0x000fe20000000f00 */
[----:B------:R-:W-:Y:S01]  /*43a0*/  UIADD3 UR37, UR37, -0x2, URZ ;  /* 0xfffffffe25257890 */ /* 0x000fe2000fffe03f */
[----:B------:R-:W-:Y:S01]  /*43b0*/  MOV R14, R3 ;  /* 0x00000003000e7202 */ /* 0x000fe20000000f00 */
[----:B------:R-:W-:Y:S01]  /*43c0*/  UMOV UR21, UR39 ;  /* 0x0000002700157c82 */ /* 0x000fe20008000000 */
[----:B------:R-:W-:Y:S01]  /*43d0*/  ULDC UR22, c[0x0][0x9d8] ;  /* 0x0002760000167ab9 */ /* 0x000fe20000000800 */
[----:B------:R-:W-:-:S08]  /*43e0*/  ULDC UR20, c[0x0][0x988] ;  /* 0x0002620000147ab9 */ /* 0x000fd00000000800 */
.L_x_2706:
[----:B------:R-:W-:Y:S01]  /*43f0*/  UIADD3 UR39, UR21, 0x1, URZ ;  /* 0x0000000115277890 */ /* 0x000fe2000fffe03f */
[----:B------:R-:W-:Y:S01]  /*4400*/  MOV R3, UR37 ;  /* 0x0000002500037c02 */ /* 0x000fe20008000f00 */
[----:B------:R-:W-:Y:S02]  /*4410*/  UIADD3 UR37, UR37, -0x1, URZ ;  /* 0xffffffff25257890 */ /* 0x000fe4000fffe03f */
[----:B------:R-:W-:Y:S01]  /*4420*/  UISETP.NE.AND UP0, UPT, UR39, 0x2, UPT ;  /* 0x000000022700788c */ /* 0x000fe2000bf05270 */
[----:B------:R-:W-:-:S03]  /*4430*/  ISETP.GT.AND P2, PT, R3, RZ, PT ;  /* 0x000000ff0300720c */ /* 0x000fc60003f44270 */
[----:B------:R-:W-:Y:S02]  /*4440*/  USEL UR6, URZ, 0x1, UP0 ;  /* 0x000000013f067887 */ /* 0x000fe40008000000 */
[----:B------:R-:W-:Y:S02]  /*4450*/  USEL UR39, UR39, URZ, UP0 ;  /* 0x0000003f27277287 */ /* 0x000fe40008000000 */
[----:B------:R-:W-:Y:S01]  /*4460*/  ULOP3.LUT UR40, UR40, UR6, URZ, 0x3c, !UPT ;  /* 0x0000000628287292 */ /* 0x000fe2000f8e3c3f */
[----:B---3--:R-:W-:Y:S11]  /*4470*/  @!P0 BRA `(.L_x_2698) ;  /* 0x0000000000048947 */ /* 0x008ff60003800000 */
[----:B------:R-:W-:Y:S01]  /*4480*/  BPT.TRAP 0x1 ;  /* 0x000000040000795c */ /* 0x000fe20000300000 */
.L_x_2698:
[----:B------:R-:W-:Y:S01]  /*4490*/  ULEA UR23, UR39, UR46, 0x3 ;  /* 0x0000002e27177291 */ /* 0x000fe2000f8e183f */
[----:B--2---:R-:W-:-:S05]  /*44a0*/  IMAD.U32 R7, RZ, RZ, UR40 ;  /* 0x00000028ff077e24 */ /* 0x004fca000f8e00ff */
[----:B------:R-:W-:-:S04]  /*44b0*/  SHF.L.U32 R7, R7, 0x1f, RZ ;  /* 0x0000001f07077819 */ /* 0x000fc800000006ff */
[----:B------:R2:W3:Y:S01]  /*44c0*/  SYNCS.PHASECHK.TRANS64.TRYWAIT P3, [UR23+0x28c30], R7 ;  /* 0x028c3007ff0075a7 */ /* 0x0004e20008060157 */
[----:B------:R-:W-:Y:S05]  /*44d0*/  @!P0 BRA `(.L_x_2699) ;  /* 0x0000000000048947 */ /* 0x000fea0003800000 */
[----:B------:R-:W-:Y:S01]  /*44e0*/  BPT.TRAP 0x1 ;  /* 0x000000040000795c */ /* 0x000fe20000300000 */
.L_x_2699:
[----:B---3--:R-:W-:Y:S05]  /*44f0*/  @P3 BRA `(.L_x_2700) ;  /* 0x0000000000083947 */ /* 0x008fea0003800000 */
[----:B------:R-:W3:Y:S02]  /*4500*/  SYNCS.PHASECHK.TRANS64.TRYWAIT P3, [UR23+0x28c30], R7 ;  /* 0x028c3007ff0075a7 */ /* 0x000ee40008060157 */
[----:B---3--:R-:W-:Y:S05]  /*4510*/  @!P3 BRA `(.L_x_2701) ;  /* 0x0000006800f4b947 */ /* 0x008fea0003800000 */
.L_x_2700:
[----:B------:R-:W-:Y:S01]  /*4520*/  R2UR UR18, R0 ;  /* 0x00000000001272ca */ /* 0x000fe200000e0000 */
[----:B------:R-:W-:Y:S01]  /*4530*/  UIADD3 UR6, UR46, 0x20400, URZ ;  /* 0x000204002e067890 */ /* 0x000fe2000fffe03f */
[----:B-1----:R-:W-:Y:S01]  /*4540*/  WARPGROUP.ARRIVE ;  /* 0x00000000000079c5 */ /* 0x002fe20000000000 */
[----:B------:R-:W-:Y:S01]  /*4550*/  UMOV UR19, 0x40000040 ;  /* 0x4000004000137882 */ /* 0x000fe20000000000 */
[----:B------:R-:W-:Y:S01]  /*4560*/  UMOV UR17, 0x40000040 ;  /* 0x4000004000117882 */ /* 0x000fe20000000000 */
[----:B------:R-:W-:Y:S01]  /*4570*/  USHF.R.U32.HI UR6, URZ, 0x4, UR6 ;  /* 0x000000043f067899 */ /* 0x000fe20008011606 */
[----:B------:R-:W-:Y:S01]  /*4580*/  UMOV UR7, 0x40000040 ;  /* 0x4000004000077882 */ /* 0x000fe20000000000 */
[----:B------:R-:W-:Y:S02]  /*4590*/  UMOV UR11, 0x40000040 ;  /* 0x40000040000b7882 */ /* 0x000fe40000000000 */
[----:B------:R-:W-:Y:S01]  /*45a0*/  ULOP3.LUT UR6, UR6, 0x3fff, URZ, 0xc0, !UPT ;  /* 0x00003fff06067892 */ /* 0x000fe2000f8ec03f */
[----:B------:R-:W-:-:S03]  /*45b0*/  UMOV UR15, 0x40000040 ;  /* 0x40000040000f7882 */ /* 0x000fc60000000000 */
[----:B------:R-:W-:Y:S02]  /*45c0*/  ULEA UR18, UR39, UR18, 0x9 ;  /* 0x0000001227127291 */ /* 0x000fe4000f8e483f */
[----:B------:R-:W-:Y:S02]  /*45d0*/  ULOP3.LUT UR16, UR6, 0x10000, URZ, 0xfc, !UPT ;  /* 0x0001000006107892 */ /* 0x000fe4000f8efc3f */
[----:B------:R-:W-:Y:S02]  /*45e0*/  UIADD3 UR6, UR18, 0x2, URZ ;  /* 0x0000000212067890 */ /* 0x000fe4000fffe03f */
[----:B------:R-:W-:Y:S02]  /*45f0*/  UIADD3 UR10, UR18, 0x4, URZ ;  /* 0x00000004120a7890 */ /* 0x000fe4000fffe03f */
[----:B------:R-:W-:-:S03]  /*4600*/  UIADD3 UR14, UR18, 0x6, URZ ;  /* 0x00000006120e7890 */ /* 0x000fc6000fffe03f */
[----:B------:R-:W-:Y:S03]  /*4610*/  HGMMA.64x64x16.F32 R152, gdesc[UR16], RZ, !UPT, gsb0 ;  /* 0x00e00000109879f0 */ /* 0x000fe6000c0008ff */
[----:B------:R-:W-:Y:S02]  /*4620*/  WARPGROUP.DEPBAR.LE gsb0, 0x0 ;  /* 0x00008000000079c5 */ /* 0x000fe40000010000 */
[----:B------:R-:W-:-:S06]  /*4630*/  WARPGROUP.ARRIVE ;  /* 0x00000000000079c5 */ /* 0x000fcc0000000000 */
[----:B------:R-:W-:Y:S03]  /*4640*/  HGMMA.64x64x16.F32 R152, gdesc[UR4], R152, gsb0 ;  /* 0x00e00000049879f0 */ /* 0x000fe60008000898 */
        /* <DEDUP_REMOVED lines=8> */
[----:B---3--:R-:W-:Y:S01]  /*46d0*/  FMUL.FTZ R4, R153, UR22 ;  /* 0x0000001699047c20 */ /* 0x008fe20008410000 */
        /* <DEDUP_REMOVED lines=29> */
[----:B---3--:R-:W-:-:S07]  /*48b0*/  FMNMX.FTZ R160, R4, R3, !PT ;  /* 0x0000000304a07209 */ /* 0x008fce0007810000 */
[----:B------:R-:W3:Y:S01]  /*48c0*/  MUFU.TANH R21, R21 ;  /* 0x0000001500157308 */ /* 0x000ee20000002400 */
[----:B----4-:R-:W-:-:S07]  /*48d0*/  FMNMX.FTZ R3, R15, R160, !PT ;  /* 0x000000a00f037209 */ /* 0x010fce0007810000 */
[----:B------:R-:W4:Y:S01]  /*48e0*/  MUFU.TANH R152, R152 ;  /* 0x0000009800987308 */ /* 0x000f220000002400 */
[----:B-1----:R-:W-:-:S07]  /*48f0*/  FMNMX.FTZ R160, R20, R3, !PT ;  /* 0x0000000314a07209 */ /* 0x002fce0007810000 */
[----:B------:R-:W1:Y:S01]  /*4900*/  MUFU.TANH R153, R153 ;  /* 0x0000009900997308 */ /* 0x000e620000002400 */
[----:B---3--:R-:W-:Y:S01]  /*4910*/  FMNMX.FTZ R3, R21, R160, !PT ;  /* 0x000000a015037209 */ /* 0x008fe20007810000 */
[----:B------:R-:W-:-:S06]  /*4920*/  FMUL.FTZ R160, R177, UR22 ;  /* 0x00000016b1a07c20 */ /* 0x000fcc0008410000 */
[----:B------:R-:W3:Y:S01]  /*4930*/  MUFU.TANH R154, R154 ;  /* 0x0000009a009a7308 */ /* 0x000ee20000002400 */
[----:B----4-:R-:W-:-:S07]  /*4940*/  FMNMX.FTZ R164, R152, R3, !PT ;  /* 0x0000000398a47209 */ /* 0x010fce0007810000 */
[----:B------:R-:W4:Y:S01]  /*4950*/  MUFU.TANH R155, R155 ;  /* 0x0000009b009b7308 */ /* 0x000f220000002400 */
[----:B-1----:R-:W-:-:S07]  /*4960*/  FMNMX.FTZ R3, R153, R164, !PT ;  /* 0x000000a499037209 */ /* 0x002fce0007810000 */
[----:B------:R-:W1:Y:S01]  /*4970*/  MUFU.TANH R156, R156 ;  /* 0x0000009c009c7308 */ /* 0x000e620000002400 */
[----:B---3--:R-:W-:-:S07]  /*4980*/  FMNMX.FTZ R164, R154, R3, !PT ;  /* 0x000000039aa47209 */ /* 0x008fce0007810000 */
[----:B------:R-:W3:Y:S01]  /*4990*/  MUFU.TANH R157, R157 ;  /* 0x0000009d009d7308 */ /* 0x000ee20000002400 */
[----:B----4-:R-:W-:Y:S01]  /*49a0*/  FMNMX.FTZ R3, R155, R164, !PT ;  /* 0x000000a49b037209 */ /* 0x010fe20007810000 */
[----:B------:R-:W-:-:S06]  /*49b0*/  FMUL.FTZ R164, R181, UR22 ;  /* 0x00000016b5a47c20 */ /* 0x000fcc0008410000 */
[----:B------:R-:W4:Y:S01]  /*49c0*/  MUFU.TANH R158, R158 ;  /* 0x0000009e009e7308 */ /* 0x000f220000002400 */
[----:B-1----:R-:W-:-:S07]  /*49d0*/  FMNMX.FTZ R168, R156, R3, !PT ;  /* 0x000000039ca87209 */ /* 0x002fce0007810000 */
[----:B------:R-:W1:Y:S01]  /*49e0*/  MUFU.TANH R159, R159 ;  /* 0x0000009f009f7308 */ /* 0x000e620000002400 */
[----:B---3--:R-:W-:-:S07]  /*49f0*/  FMNMX.FTZ R3, R157, R168, !PT ;  /* 0x000000a89d037209 */ /* 0x008fce0007810000 */
        /* <DEDUP_REMOVED lines=8> */
[----:B------:R-:W-:Y:S01]  /*4a80*/  FMUL.FTZ R168, R171, UR22 ;  /* 0x00000016aba87c20 */ /* 0x000fe20008410000 */
[----:B------:R-:W-:-:S05]  /*4a90*/  FMUL.FTZ R171, R175, UR22 ;  /* 0x00000016afab7c20 */ /* 0x000fca0008410000 */
[----:B------:R-:W4:Y:S01]  /*4aa0*/  MUFU.TANH R10, R10 ;  /* 0x0000000a000a7308 */ /* 0x000f220000002400 */
[----:B-1----:R-:W-:-:S05]  /*4ab0*/  FMNMX.FTZ R3, R164, R3, !PT ;  /* 0x00000003a4037209 */ /* 0x002fca0007810000 */
[----:B------:R-:W1:Y:S02]  /*4ac0*/  SHFL.BFLY PT, R172, R3, 0x2, 0x1f ;  /* 0x0c401f0003ac7f89 */ /* 0x000e6400000e0000 */
[----:B------:R-:W5:Y:S08]  /*4ad0*/  MUFU.TANH R11, R11 ;  /* 0x0000000b000b7308 */ /* 0x000f700000002400 */
[----:B------:R-:W2:Y:S08]  /*4ae0*/  MUFU.TANH R12, R12 ;  /* 0x0000000c000c7308 */ /* 0x000eb00000002400 */
[----:B------:R-:W2:Y:S01]  /*4af0*/  MUFU.TANH R162, R162 ;  /* 0x000000a200a27308 */ /* 0x000ea20000002400 */
[----:B-1----:R-:W-:Y:S01]  /*4b00*/  FMNMX.FTZ R177, R3, R172, !PT ;  /* 0x000000ac03b17209 */ /* 0x002fe20007810000 */
[----:B------:R-:W-:Y:S01]  /*4b10*/  FMUL.FTZ R172, R179, UR22 ;  /* 0x00000016b3ac7c20 */ /* 0x000fe20008410000 */
[----:B---3--:R-:W-:-:S05]  /*4b20*/  FMNMX.FTZ R3, R8, R9, !PT ;  /* 0x0000000908037209 */ /* 0x008fca0007810000 */
[----:B------:R-:W1:Y:S01]  /*4b30*/  MUFU.TANH R163, R163 ;  /* 0x000000a300a37308 */ /* 0x000e620000002400 */
[----:B------:R-:W3:Y:S01]  /*4b40*/  SHFL.BFLY PT, R180, R177, 0x1, 0x1f ;  /* 0x0c201f00b1b47f89 */ /* 0x000ee200000e0000 */
[----:B----4-:R-:W-:-:S04]  /*4b50*/  FMNMX.FTZ R174, R10, R3, !PT ;  /* 0x000000030aae7209 */ /* 0x010fc80007810000 */
[----:B-----5:R-:W-:Y:S02]  /*4b60*/  FMNMX.FTZ R3, R11, R174, !PT ;  /* 0x000000ae0b037209 */ /* 0x020fe40007810000 */
[----:B------:R-:W4:Y:S01]  /*4b70*/  MUFU.TANH R165, R165 ;  /* 0x000000a500a57308 */ /* 0x000f220000002400 */
[----:B------:R-:W-:Y:S01]  /*4b80*/  FMUL.FTZ R174, R183, UR22 ;  /* 0x00000016b7ae7c20 */ /* 0x000fe20008410000 */
[----:B--2---:R-:W-:-:S04]  /*4b90*/  FMNMX.FTZ R3, R12, R3, !PT ;  /* 0x000000030c037209 */ /* 0x004fc80007810000 */
[----:B------:R-:W-:Y:S02]  /*4ba0*/  FMNMX.FTZ R176, R162, R3, !PT ;  /* 0x00000003a2b07209 */ /* 0x000fe40007810000 */
[----:B------:R-:W2:Y:S02]  /*4bb0*/  MUFU.TANH R166, R166 ;  /* 0x000000a600a67308 */ /* 0x000ea40000002400 */
[----:B-1----:R-:W-:-:S06]  /*4bc0*/  FMNMX.FTZ R176, R163, R176, !PT ;  /* 0x000000b0a3b07209 */ /* 0x002fcc0007810000 */
[----:B------:R-:W1:Y:S01]  /*4bd0*/  MUFU.TANH R167, R167 ;  /* 0x000000a700a77308 */ /* 0x000e620000002400 */
[----:B----4-:R-:W-:Y:S02]  /*4be0*/  FMNMX.FTZ R175, R165, R176, !PT ;  /* 0x000000b0a5af7209 */ /* 0x010fe40007810000 */
[----:B---3--:R-:W-:-:S05]  /*4bf0*/  FMNMX.FTZ R3, R177, R180, !PT ;  /* 0x000000b4b1037209 */ /* 0x008fca0007810000 */
[----:B------:R-:W3:Y:S01]  /*4c00*/  MUFU.TANH R168, R168 ;  /* 0x000000a800a87308 */ /* 0x000ee20000002400 */
[C---:B------:R-:W-:Y:S01]  /*4c10*/  FADD.FTZ R14, -R3.reuse, R14 ;  /* 0x0000000e030e7221 */ /* 0x040fe20000010100 */
[----:B------:R-:W-:-:S03]  /*4c20*/  FMUL.FTZ R179, R3, UR20 ;  /* 0x0000001403b37c20 */ /* 0x000fc60008410000 */
[----:B------:R-:W-:Y:S01]  /*4c30*/  FMUL.FTZ R178, R14, UR20 ;  /* 0x000000140eb27c20 */ /* 0x000fe20008410000 */
[----:B--2---:R-:W-:Y:S01]  /*4c40*/  FMNMX.FTZ R14, R166, R175, !PT ;  /* 0x000000afa60e7209 */ /* 0x004fe20007810000 */
[--C-:B------:R-:W-:Y:S01]  /*4c50*/  FFMA.FTZ R15, R15, UR20, -R179.reuse ;  /* 0x000000140f0f7c23 */ /* 0x100fe200080108b3 */
[----:B------:R-:W2:Y:S01]  /*4c60*/  MUFU.TANH R169, R169 ;  /* 0x000000a900a97308 */ /* 0x000ea20000002400 */
[--C-:B------:R-:W-:Y:S01]  /*4c70*/  FFMA.FTZ R20, R20, UR20, -R179.reuse ;  /* 0x0000001414147c23 */ /* 0x100fe200080108b3 */
[----:B-1----:R-:W-:Y:S01]  /*4c80*/  FMNMX.FTZ R177, R167, R14, !PT ;  /* 0x0000000ea7b17209 */ /* 0x002fe20007810000 */
[--C-:B------:R-:W-:Y:S01]  /*4c90*/  FFMA.FTZ R14, R13, UR20, -R179.reuse ;  /* 0x000000140d0e7c23 */ /* 0x100fe200080108b3 */
[--C-:B------:R-:W-:Y:S01]  /*4ca0*/  FFMA.FTZ R13, R4, UR20, -R179.reuse ;  /* 0x00000014040d7c23 */ /* 0x100fe200080108b3 */
[--C-:B------:R-:W-:Y:S01]  /*4cb0*/  FFMA.FTZ R21, R21, UR20, -R179.reuse ;  /* 0x0000001415157c23 */ /* 0x100fe200080108b3 */
[--C-:B------:R-:W-:Y:S01]  /*4cc0*/  FFMA.FTZ R153, R153, UR20, -R179.reuse ;  /* 0x0000001499997c23 */ /* 0x100fe200080108b3 */
[--C-:B------:R-:W-:Y:S01]  /*4cd0*/  FFMA.FTZ R155, R155, UR20, -R179.reuse ;  /* 0x000000149b9b7c23 */ /* 0x100fe200080108b3 */
[----:B------:R-:W1:Y:S01]  /*4ce0*/  MUFU.TANH R171, R171 ;  /* 0x000000ab00ab7308 */ /* 0x000e620000002400 */
[----:B---3--:R-:W-:Y:S01]  /*4cf0*/  FMNMX.FTZ R176, R168, R177, !PT ;  /* 0x000000b1a8b07209 */ /* 0x008fe20007810000 */
[--C-:B------:R-:W-:Y:S01]  /*4d00*/  FFMA.FTZ R180, R156, UR20, -R179.reuse ;  /* 0x000000149cb47c23 */ /* 0x100fe200080108b3 */
[--C-:B------:R-:W-:Y:S01]  /*4d10*/  FFMA.FTZ R157, R157, UR20, -R179.reuse ;  /* 0x000000149d9d7c23 */ /* 0x100fe200080108b3 */
[--C-:B------:R-:W-:Y:S01]  /*4d20*/  FFMA.FTZ R182, R158, UR20, -R179.reuse ;  /* 0x000000149eb67c23 */ /* 0x100fe200080108b3 */
[--C-:B------:R-:W-:Y:S01]  /*4d30*/  FFMA.FTZ R159, R159, UR20, -R179.reuse ;  /* 0x000000149f9f7c23 */ /* 0x100fe200080108b3 */
[--C-:B------:R-:W-:Y:S01]  /*4d40*/  FFMA.FTZ R190, R160, UR20, -R179.reuse ;  /* 0x00000014a0be7c23 */ /* 0x100fe200080108b3 */
[--C-:B------:R-:W-:Y:S01]  /*4d50*/  FFMA.FTZ R161, R161, UR20, -R179.reuse ;  /* 0x00000014a1a17c23 */ /* 0x100fe200080108b3 */
[----:B------:R-:W3:Y:S01]  /*4d60*/  MUFU.TANH R170, R170 ;  /* 0x000000aa00aa7308 */ /* 0x000ee20000002400 */
[----:B--2---:R-:W-:Y:S01]  /*4d70*/  FMNMX.FTZ R176, R169, R176, !PT ;  /* 0x000000b0a9b07209 */ /* 0x004fe20007810000 */
[----:B------:R-:W-:-:S06]  /*4d80*/  FFMA.FTZ R192, R164, UR20, -R179 ;  /* 0x00000014a4c07c23 */ /* 0x000fcc00080108b3 */
[----:B------:R-:W2:Y:S01]  /*4d90*/  MUFU.TANH R172, R172 ;  /* 0x000000ac00ac7308 */ /* 0x000ea20000002400 */
[----:B-1----:R-:W-:Y:S01]  /*4da0*/  FMNMX.FTZ R177, R171, R176, !PT ;  /* 0x000000b0abb17209 */ /* 0x002fe20007810000 */
[----:B------:R-:W-:-:S06]  /*4db0*/  FFMA.FTZ R176, R152, UR20, -R179 ;  /* 0x0000001498b07c23 */ /* 0x000fcc00080108b3 */
[----:B------:R-:W1:Y:S01]  /*4dc0*/  MUFU.TANH R173, R173 ;  /* 0x000000ad00ad7308 */ /* 0x000e620000002400 */
[----:B---3--:R-:W-:-:S07]  /*4dd0*/  FMNMX.FTZ R177, R170, R177, !PT ;  /* 0x000000b1aab17209 */ /* 0x008fce0007810000 */
[----:B------:R-:W3:Y:S01]  /*4de0*/  MUFU.TANH R174, R174 ;  /* 0x000000ae00ae7308 */ /* 0x000ee20000002400 */
[----:B--2---:R-:W-:-:S07]  /*4df0*/  FMNMX.FTZ R4, R172, R177, !PT ;  /* 0x000000b1ac047209 */ /* 0x004fce0007810000 */
[----:B------:R2:W4:Y:S01]  /*4e00*/  MUFU.EX2 R175, R178 ;  /* 0x000000b200af7308 */ /* 0x0005220000000800 */
[----:B-1----:R-:W-:-:S07]  /*4e10*/  FMNMX.FTZ R177, R173, R4, !PT ;  /* 0x00000004adb17209 */ /* 0x002fce0007810000 */
[----:B------:R-:W1:Y:S01]  /*4e20*/  MUFU.EX2 R14, R14 ;  /* 0x0000000e000e7308 */ /* 0x000e620000000800 */
[----:B---3--:R-:W-:Y:S01]  /*4e30*/  FMNMX.FTZ R177, R174, R177, !PT ;  /* 0x000000b1aeb17209 */ /* 0x008fe20007810000 */
[----:B--2---:R-:W-:Y:S01]  /*4e40*/  FFMA.FTZ R178, R154, UR20, -R179 ;  /* 0x000000149ab27c23 */ /* 0x004fe200080108b3 */
[----:B------:R-:W-:-:S03]  /*4e50*/  IADD3 R179, -R17, RZ, RZ ;  /* 0x000000ff11b37210 */ /* 0x000fc60007ffe1ff */
[----:B------:R-:W2:Y:S01]  /*4e60*/  SHFL.BFLY PT, R4, R177, 0x2, 0x1f ;  /* 0x0c401f00b1047f89 */ /* 0x000ea200000e0000 */
[----:B------:R-:W-:Y:S01]  /*4e70*/  ISETP.NE.AND P3, PT, R16, R179, PT ;  /* 0x000000b31000720c */ /* 0x000fe20003f65270 */
[----:B------:R-:W3:Y:S01]  /*4e80*/  MUFU.EX2 R13, R13 ;  /* 0x0000000d000d7308 */ /* 0x000ee20000000800 */
[----:B------:R-:W-:Y:S01]  /*4e90*/  MOV R179, UR21 ;  /* 0x0000001500b37c02 */ /* 0x000fe20008000f00 */
[-C--:B----4-:R-:W-:Y:S01]  /*4ea0*/  FMUL.FTZ R24, R24, R175.reuse ;  /* 0x000000af18187220 */ /* 0x090fe20000410000 */
[-C--:B------:R-:W-:Y:S01]  /*4eb0*/  FMUL.FTZ R25, R25, R175.reuse ;  /* 0x000000af19197220 */ /* 0x080fe20000410000 */
[-C--:B------:R-:W-:Y:S01]  /*4ec0*/  FMUL.FTZ R28, R28, R175.reuse ;  /* 0x000000af1c1c7220 */ /* 0x080fe20000410000 */
[-C--:B------:R-:W-:Y:S01]  /*4ed0*/  FMUL.FTZ R29, R29, R175.reuse ;  /* 0x000000af1d1d7220 */ /* 0x080fe20000410000 */
[-C--:B------:R-:W-:Y:S01]  /*4ee0*/  FMUL.FTZ R32, R32, R175.reuse ;  /* 0x000000af20207220 */ /* 0x080fe20000410000 */
[-C--:B------:R-:W-:Y:S01]  /*4ef0*/  FMUL.FTZ R33, R33, R175.reuse ;  /* 0x000000af21217220 */ /* 0x080fe20000410000 */
[----:B------:R-:W-:Y:S01]  /*4f00*/  MUFU.EX2 R15, R15 ;  /* 0x0000000f000f7308 */ /* 0x000fe20000000800 */
[----:B-1----:R-:W-:Y:S01]  /*4f10*/  FFMA.FTZ R6, R175, R6, R14 ;  /* 0x00000006af067223 */ /* 0x002fe2000001000e */
[-C--:B------:R-:W-:Y:S01]  /*4f20*/  FMUL.FTZ R36, R36, R175.reuse ;  /* 0x000000af24247220 */ /* 0x080fe20000410000 */
[----:B------:R-:W-:Y:S01]  /*4f30*/  FMUL.FTZ R37, R37, R175 ;  /* 0x000000af25257220 */ /* 0x000fe20000410000 */
[----:B------:R-:W-:-:S02]  /*4f40*/  @!P3 IMAD R154, R179, 0x40, R2 ;  /* 0x00000040b39ab824 */ /* 0x000fc400078e0202 */
[-C--:B------:R-:W-:Y:S01]  /*4f50*/  FMUL.FTZ R40, R40, R175.reuse ;  /* 0x000000af28287220 */ /* 0x080fe20000410000 */
[-C--:B------:R-:W-:Y:S01]  /*4f60*/  FMUL.FTZ R41, R41, R175.reuse ;  /* 0x000000af29297220 */ /* 0x080fe20000410000 */
[-C--:B------:R-:W-:Y:S01]  /*4f70*/  FMUL.FTZ R44, R44, R175.reuse ;  /* 0x000000af2c2c7220 */ /* 0x080fe20000410000 */
[----:B------:R-:W-:Y:S01]  /*4f80*/  MUFU.EX2 R20, R20 ;  /* 0x0000001400147308 */ /* 0x000fe20000000800 */
[----:B---3--:R-:W-:Y:S01]  /*4f90*/  FADD.FTZ R6, R13, R6 ;  /* 0x000000060d067221 */ /* 0x008fe20000010000 */
[----:B------:R-:W-:Y:S01]  /*4fa0*/  @!P3 LEA R154, R154, UR46, 0x2 ;  /* 0x0000002e9a9abc11 */ /* 0x000fe2000f8e10ff */
[-C--:B------:R-:W-:Y:S01]  /*4fb0*/  FMUL.FTZ R45, R45, R175.reuse ;  /* 0x000000af2d2d7220 */ /* 0x080fe20000410000 */
[-C--:B------:R-:W-:Y:S01]  /*4fc0*/  FMUL.FTZ R48, R48, R175.reuse ;  /* 0x000000af30307220 */ /* 0x080fe20000410000 */
[-C--:B------:R-:W-:Y:S01]  /*4fd0*/  FMUL.FTZ R49, R49, R175.reuse ;  /* 0x000000af31317220 */ /* 0x080fe20000410000 */
[----:B--2---:R-:W-:Y:S01]  /*4fe0*/  FMNMX.FTZ R152, R177, R4, !PT ;  /* 0x00000004b1987209 */ /* 0x004fe20007810000 */
[-C--:B------:R-:W-:Y:S01]  /*4ff0*/  FMUL.FTZ R52, R52, R175.reuse ;  /* 0x000000af34347220 */ /* 0x080fe20000410000 */
[----:B------:R-:W-:Y:S01]  /*5000*/  MUFU.EX2 R21, R21 ;  /* 0x0000001500157308 */ /* 0x000fe20000000800 */
[-C--:B------:R-:W-:Y:S01]  /*5010*/  FMUL.FTZ R53, R53, R175.reuse ;  /* 0x000000af35357220 */ /* 0x080fe20000410000 */
[-C--:B------:R-:W-:Y:S01]  /*5020*/  FMUL.FTZ R56, R56, R175.reuse ;  /* 0x000000af38387220 */ /* 0x080fe20000410000 */
[----:B------:R-:W1:Y:S01]  /*5030*/  SHFL.BFLY PT, R177, R152, 0x1, 0x1f ;  /* 0x0c201f0098b17f89 */ /* 0x000e6200000e0000 */
[-C--:B------:R-:W-:Y:S01]  /*5040*/  FMUL.FTZ R57, R57, R175.reuse ;  /* 0x000000af39397220 */ /* 0x080fe20000410000 */
[-C--:B------:R-:W-:Y:S01]  /*5050*/  FMUL.FTZ R60, R60, R175.reuse ;  /* 0x000000af3c3c7220 */ /* 0x080fe20000410000 */
[-C--:B------:R-:W-:Y:S01]  /*5060*/  FMUL.FTZ R61, R61, R175.reuse ;  /* 0x000000af3d3d7220 */ /* 0x080fe20000410000 */
[-C--:B------:R-:W-:Y:S01]  /*5070*/  FMUL.FTZ R64, R64, R175.reuse ;  /* 0x000000af40407220 */ /* 0x080fe20000410000 */
[----:B------:R-:W2:Y:S01]  /*5080*/  MUFU.EX2 R176, R176 ;  /* 0x000000b000b07308 */ /* 0x000ea20000000800 */
[-C--:B------:R-:W-:Y:S01]  /*5090*/  FMUL.FTZ R65, R65, R175.reuse ;  /* 0x000000af41417220 */ /* 0x080fe20000410000 */
[-C--:B------:R-:W-:Y:S01]  /*50a0*/  FMUL.FTZ R68, R68, R175.reuse ;  /* 0x000000af44447220 */ /* 0x080fe20000410000 */
[-C--:B------:R-:W-:Y:S01]  /*50b0*/  FMUL.FTZ R69, R69, R175.reuse ;  /* 0x000000af45457220 */ /* 0x080fe20000410000 */
[-C--:B------:R-:W-:Y:S01]  /*50c0*/  FMUL.FTZ R72, R72, R175.reuse ;  /* 0x000000af48487220 */ /* 0x080fe20000410000 */
[-C--:B------:R-:W-:Y:S01]  /*50d0*/  FMUL.FTZ R73, R73, R175.reuse ;  /* 0x000000af49497220 */ /* 0x080fe20000410000 */
[-C--:B------:R-:W-:Y:S01]  /*50e0*/  FMUL.FTZ R76, R76, R175.reuse ;  /* 0x000000af4c4c7220 */ /* 0x080fe20000410000 */
[-C--:B------:R-:W-:Y:S01]  /*50f0*/  FMUL.FTZ R77, R77, R175.reuse ;  /* 0x000000af4d4d7220 */ /* 0x080fe20000410000 */
[----:B------:R-:W-:Y:S01]  /*5100*/  MUFU.EX2 R153, R153 ;  /* 0x0000009900997308 */ /* 0x000fe20000000800 */
[-C--:B------:R-:W-:Y:S01]  /*5110*/  FMUL.FTZ R80, R80, R175.reuse ;  /* 0x000000af50507220 */ /* 0x080fe20000410000 */
[-C--:B------:R-:W-:Y:S01]  /*5120*/  FMUL.FTZ R81, R81, R175.reuse ;  /* 0x000000af51517220 */ /* 0x080fe20000410000 */
[-C--:B------:R-:W-:Y:S01]  /*5130*/  FMUL.FTZ R84, R84, R175.reuse ;  /* 0x000000af54547220 */ /* 0x080fe20000410000 */
[-C--:B------:R-:W-:Y:S01]  /*5140*/  FMUL.FTZ R85, R85, R175.reuse ;  /* 0x000000af55557220 */ /* 0x080fe20000410000 */
[-C--:B------:R-:W-:Y:S01]  /*5150*/  FMUL.FTZ R88, R88, R175.reuse ;  /* 0x000000af58587220 */ /* 0x080fe20000410000 */
[-C--:B------:R-:W-:Y:S01]  /*5160*/  FMUL.FTZ R89, R89, R175.reuse ;  /* 0x000000af59597220 */ /* 0x080fe20000410000 */
[----:B------:R-:W-:Y:S01]  /*5170*/  FMUL.FTZ R92, R92, R175 ;  /* 0x000000af5c5c7220 */ /* 0x000fe20000410000 */
[----:B------:R-:W3:Y:S01]  /*5180*/  MUFU.EX2 R178, R178 ;  /* 0x000000b200b27308 */ /* 0x000ee20000000800 */
[----:B--2---:R-:W-:Y:S01]  /*5190*/  F2FP.F16.F32.PACK_AB R156, R176, R21 ;  /* 0x00000015b09c723e */ /* 0x004fe200000000ff */
[----:B------:R-:W-:Y:S01]  /*51a0*/  FMUL.FTZ R93, R93, R175 ;  /* 0x000000af5d5d7220 */ /* 0x000fe20000410000 */
[----:B-1----:R-:W-:Y:S01]  /*51b0*/  FMNMX.FTZ R4, R152, R177, !PT ;  /* 0x000000b198047209 */ /* 0x002fe20007810000 */
[-C--:B------:R-:W-:Y:S01]  /*51c0*/  FMUL.FTZ R96, R96, R175.reuse ;  /* 0x000000af60607220 */ /* 0x080fe20000410000 */
[-C--:B------:R-:W-:Y:S01]  /*51d0*/  FMUL.FTZ R97, R97, R175.reuse ;  /* 0x000000af61617220 */ /* 0x080fe20000410000 */
[-C--:B------:R-:W-:Y:S01]  /*51e0*/  FMUL.FTZ R100, R100, R175.reuse ;  /* 0x000000af64647220 */ /* 0x080fe20000410000 */
[-C--:B------:R-:W-:Y:S01]  /*51f0*/  FMUL.FTZ R101, R101, R175.reuse ;  /* 0x000000af65657220 */ /* 0x080fe20000410000 */
[C---:B------:R-:W-:Y:S01]  /*5200*/  FADD.FTZ R9, -R4.reuse, R9 ;  /* 0x0000000904097221 */ /* 0x040fe20000010100 */
[----:B------:R-:W-:Y:S01]  /*5210*/  FMUL.FTZ R177, R4, UR20 ;  /* 0x0000001404b17c20 */ /* 0x000fe20008410000 */
[----:B------:R-:W-:Y:S01]  /*5220*/  MUFU.EX2 R155, R155 ;  /* 0x0000009b009b7308 */ /* 0x000fe20000000800 */
[-C--:B------:R-:W-:Y:S01]  /*5230*/  FMUL.FTZ R104, R104, R175.reuse ;  /* 0x000000af68687220 */ /* 0x080fe20000410000 */
[----:B------:R-:W-:Y:S01]  /*5240*/  FMUL.FTZ R188, R9, UR20 ;  /* 0x0000001409bc7c20 */ /* 0x000fe20008410000 */
[--C-:B------:R-:W-:Y:S01]  /*5250*/  FFMA.FTZ R9, R8, UR20, -R177.reuse ;  /* 0x0000001408097c23 */ /* 0x100fe200080108b1 */
[--C-:B------:R-:W-:Y:S01]  /*5260*/  FFMA.FTZ R8, R10, UR20, -R177.reuse ;  /* 0x000000140a087c23 */ /* 0x100fe200080108b1 */
[--C-:B------:R-:W-:Y:S01]  /*5270*/  FFMA.FTZ R10, R11, UR20, -R177.reuse ;  /* 0x000000140b0a7c23 */ /* 0x100fe200080108b1 */
[--C-:B------:R-:W-:Y:S01]  /*5280*/  FFMA.FTZ R11, R12, UR20, -R177.reuse ;  /* 0x000000140c0b7c23 */ /* 0x100fe200080108b1 */
[--C-:B------:R-:W-:Y:S01]  /*5290*/  FFMA.FTZ R12, R162, UR20, -R177.reuse ;  /* 0x00000014a20c7c23 */ /* 0x100fe200080108b1 */
[----:B------:R-:W-:Y:S01]  /*52a0*/  MUFU.EX2 R188, R188 ;  /* 0x000000bc00bc7308 */ /* 0x000fe20000000800 */
[--C-:B------:R-:W-:Y:S01]  /*52b0*/  FFMA.FTZ R163, R163, UR20, -R177.reuse ;  /* 0x00000014a3a37c23 */ /* 0x100fe200080108b1 */
[--C-:B------:R-:W-:Y:S01]  /*52c0*/  FFMA.FTZ R165, R165, UR20, -R177.reuse ;  /* 0x00000014a5a57c23 */ /* 0x100fe200080108b1 */
[--C-:B------:R-:W-:Y:S01]  /*52d0*/  FFMA.FTZ R194, R166, UR20, -R177.reuse ;  /* 0x00000014a6c27c23 */ /* 0x100fe200080108b1 */
[--C-:B------:R-:W-:Y:S01]  /*52e0*/  FFMA.FTZ R167, R167, UR20, -R177.reuse ;  /* 0x00000014a7a77c23 */ /* 0x100fe200080108b1 */
[--C-:B------:R-:W-:Y:S01]  /*52f0*/  FFMA.FTZ R196, R168, UR20, -R177.reuse ;  /* 0x00000014a8c47c23 */ /* 0x100fe200080108b1 */
[--C-:B------:R-:W-:Y:S01]  /*5300*/  FFMA.FTZ R169, R169, UR20, -R177.reuse ;  /* 0x00000014a9a97c23 */ /* 0x100fe200080108b1 */
[--C-:B------:R-:W-:Y:S01]  /*5310*/  FFMA.FTZ R171, R171, UR20, -R177.reuse ;  /* 0x00000014abab7c23 */ /* 0x100fe200080108b1 */
[----:B------:R-:W1:Y:S01]  /*5320*/  MUFU.EX2 R9, R9 ;  /* 0x0000000900097308 */ /* 0x000e620000000800 */
[--C-:B------:R-:W-:Y:S01]  /*5330*/  FFMA.FTZ R170, R170, UR20, -R177.reuse ;  /* 0x00000014aaaa7c23 */ /* 0x100fe200080108b1 */
[--C-:B------:R-:W-:Y:S01]  /*5340*/  FFMA.FTZ R172, R172, UR20, -R177.reuse ;  /* 0x00000014acac7c23 */ /* 0x100fe200080108b1 */
[--C-:B------:R-:W-:Y:S01]  /*5350*/  FFMA.FTZ R173, R173, UR20, -R177.reuse ;  /* 0x00000014adad7c23 */ /* 0x100fe200080108b1 */
[----:B------:R-:W-:Y:S01]  /*5360*/  FFMA.FTZ R174, R174, UR20, -R177 ;  /* 0x00000014aeae7c23 */ /* 0x000fe200080108b1 */
[----:B------:R-:W-:Y:S01]  /*5370*/  FADD.FTZ R177, R15, R6 ;  /* 0x000000060fb17221 */ /* 0x000fe20000010000 */
[----:B------:R-:W-:Y:S01]  /*5380*/  MOV R168, UR23 ;  /* 0x0000001700a87c02 */ /* 0x000fe20008000f00 */
[-C--:B------:R-:W-:Y:S01]  /*5390*/  FMUL.FTZ R105, R105, R175.reuse ;  /* 0x000000af69697220 */ /* 0x080fe20000410000 */
[----:B------:R-:W2:Y:S01]  /*53a0*/  MUFU.EX2 R8, R8 ;  /* 0x0000000800087308 */ /* 0x000ea20000000800 */
[----:B------:R-:W-:Y:S01]  /*53b0*/  FADD.FTZ R6, R20, R177 ;  /* 0x000000b114067221 */ /* 0x000fe20000010000 */
[----:B------:R-:W-:Y:S01]  /*53c0*/  @!P1 IADD3 R152, R168, 0x28c40, RZ ;  /* 0x00028c40a8989810 */ /* 0x000fe20007ffe0ff */
[----:B------:R-:W-:Y:S01]  /*53d0*/  FMUL.FTZ R108, R108, R175 ;  /* 0x000000af6c6c7220 */ /* 0x000fe20000410000 */
[----:B---3--:R-:W-:Y:S01]  /*53e0*/  F2FP.F16.F32.PACK_AB R158, R178, R153 ;  /* 0x00000099b29e723e */ /* 0x008fe200000000ff */
[----:B------:R-:W-:Y:S01]  /*53f0*/  FADD.FTZ R177, R21, R6 ;  /* 0x0000000615b17221 */ /* 0x000fe20000010000 */
[----:B------:R-:W-:Y:S01]  /*5400*/  @!P1 PRMT R152, RZ, 0x654, R152 ;  /* 0x00000654ff989816 */ /* 0x000fe20000000098 */
[----:B------:R-:W-:Y:S01]  /*5410*/  FMUL.FTZ R109, R109, R175 ;  /* 0x000000af6d6d7220 */ /* 0x000fe20000410000 */
[----:B------:R-:W3:Y:S01]  /*5420*/  MUFU.EX2 R10, R10 ;  /* 0x0000000a000a7308 */ /* 0x000ee20000000800 */
[----:B-1----:R-:W-:Y:S01]  /*5430*/  FFMA.FTZ R5, R188, R5, R9 ;  /* 0x00000005bc057223 */ /* 0x002fe20000010009 */
[----:B------:R1:W-:Y:S01]  /*5440*/  @!P1 SYNCS.ARRIVE.TRANS64.RED.A1T0 RZ, [R152+URZ], RZ ;  /* 0x000000ff98ff99a7 */ /* 0x0003e2000810043f */
[----:B------:R-:W-:Y:S01]  /*5450*/  @!P3 STS [R154+0x28800], R175 ;  /* 0x028800af9a00b388 */ /* 0x000fe20000000800 */
[-C--:B------:R-:W-:Y:S01]  /*5460*/  FMUL.FTZ R112, R112, R175.reuse ;  /* 0x000000af70707220 */ /* 0x080fe20000410000 */
[-C--:B------:R-:W-:Y:S01]  /*5470*/  FMUL.FTZ R113, R113, R175.reuse ;  /* 0x000000af71717220 */ /* 0x080fe20000410000 */
[-C--:B------:R-:W-:Y:S01]  /*5480*/  FMUL.FTZ R116, R116, R175.reuse ;  /* 0x000000af74747220 */ /* 0x080fe20000410000 */
[----:B------:R4:W-:Y:S01]  /*5490*/  @!P3 STS [R154+0x28820], R188 ;  /* 0x028820bc9a00b388 */ /* 0x0009e20000000800 */
[----:B------:R-:W5:Y:S01]  /*54a0*/  MUFU.EX2 R11, R11 ;  /* 0x0000000b000b7308 */ /* 0x000f620000000800 */
[----:B--2---:R-:W-:Y:S01]  /*54b0*/  FADD.FTZ R5, R8, R5 ;  /* 0x0000000508057221 */ /* 0x004fe20000010000 */
[----:B-1----:R-:W-:Y:S01]  /*54c0*/  FADD.FTZ R152, R176, R177 ;  /* 0x000000b1b0987221 */ /* 0x002fe20000010000 */
[-C--:B------:R-:W-:Y:S01]  /*54d0*/  FMUL.FTZ R117, R117, R175.reuse ;  /* 0x000000af75757220 */ /* 0x080fe20000410000 */
[-C--:B------:R-:W-:Y:S01]  /*54e0*/  FMUL.FTZ R120, R120, R175.reuse ;  /* 0x000000af78787220 */ /* 0x080fe20000410000 */
[----:B------:R-:W-:Y:S01]  /*54f0*/  FMUL.FTZ R121, R121, R175 ;  /* 0x000000af79797220 */ /* 0x000fe20000410000 */
[----:B------:R-:W-:Y:S01]  /*5500*/  FADD.FTZ R177, R153, R152 ;  /* 0x0000009899b17221 */ /* 0x000fe20000010000 */
[----:B------:R-:W-:Y:S01]  /*5510*/  F2FP.F16.F32.PACK_AB R153, R8, R9 ;  /* 0x000000090899723e */ /* 0x000fe200000000ff */
[----:B------:R-:W1:Y:S01]  /*5520*/  MUFU.EX2 R12, R12 ;  /* 0x0000000c000c7308 */ /* 0x000e620000000800 */
[----:B---3--:R-:W-:Y:S01]  /*5530*/  FADD.FTZ R6, R10, R5 ;  /* 0x000000050a067221 */ /* 0x008fe20000010000 */
[----:B------:R-:W-:Y:S01]  /*5540*/  FADD.FTZ R152, R178, R177 ;  /* 0x000000b1b2987221 */ /* 0x000fe20000010000 */
[----:B----4-:R-:W-:Y:S01]  /*5550*/  F2FP.F16.F32.PACK_AB R154, R20, R15 ;  /* 0x0000000f149a723e */ /* 0x010fe200000000ff */
[-C--:B------:R-:W-:Y:S01]  /*5560*/  FMUL.FTZ R124, R124, R175.reuse ;  /* 0x000000af7c7c7220 */ /* 0x080fe20000410000 */
[-C--:B------:R-:W-:Y:S01]  /*5570*/  FMUL.FTZ R125, R125, R175.reuse ;  /* 0x000000af7d7d7220 */ /* 0x080fe20000410000 */
[----:B------:R-:W-:Y:S01]  /*5580*/  FADD.FTZ R177, R155, R152 ;  /* 0x000000989bb17221 */ /* 0x000fe20000010000 */
[-C--:B------:R-:W-:Y:S01]  /*5590*/  FMUL.FTZ R128, R128, R175.reuse ;  /* 0x000000af80807220 */ /* 0x080fe20000410000 */
[----:B------:R-:W2:Y:S01]  /*55a0*/  MUFU.EX2 R163, R163 ;  /* 0x000000a300a37308 */ /* 0x000ea20000000800 */
[----:B-----5:R-:W-:Y:S01]  /*55b0*/  FADD.FTZ R5, R11, R6 ;  /* 0x000000060b057221 */ /* 0x020fe20000010000 */
[-C--:B------:R-:W-:Y:S01]  /*55c0*/  FMUL.FTZ R129, R129, R175.reuse ;  /* 0x000000af81817220 */ /* 0x080fe20000410000 */
[-C--:B------:R-:W-:Y:S01]  /*55d0*/  FMUL.FTZ R132, R132, R175.reuse ;  /* 0x000000af84847220 */ /* 0x080fe20000410000 */
[-C--:B------:R-:W-:Y:S01]  /*55e0*/  FMUL.FTZ R133, R133, R175.reuse ;  /* 0x000000af85857220 */ /* 0x080fe20000410000 */
[-C--:B------:R-:W-:Y:S01]  /*55f0*/  FMUL.FTZ R136, R136, R175.reuse ;  /* 0x000000af88887220 */ /* 0x080fe20000410000 */
[-C--:B------:R-:W-:Y:S01]  /*5600*/  FMUL.FTZ R137, R137, R175.reuse ;  /* 0x000000af89897220 */ /* 0x080fe20000410000 */
[-C--:B------:R-:W-:Y:S01]  /*5610*/  FMUL.FTZ R140, R140, R175.reuse ;  /* 0x000000af8c8c7220 */ /* 0x080fe20000410000 */
[----:B------:R-:W3:Y:S01]  /*5620*/  MUFU.EX2 R165, R165 ;  /* 0x000000a500a57308 */ /* 0x000ee20000000800 */
[----:B-1----:R-:W-:Y:S01]  /*5630*/  FADD.FTZ R6, R12, R5 ;  /* 0x000000050c067221 */ /* 0x002fe20000010000 */
[-C--:B------:R-:W-:Y:S01]  /*5640*/  FMUL.FTZ R141, R141, R175.reuse ;  /* 0x000000af8d8d7220 */ /* 0x080fe20000410000 */
[-C--:B------:R-:W-:Y:S01]  /*5650*/  FMUL.FTZ R144, R144, R175.reuse ;  /* 0x000000af90907220 */ /* 0x080fe20000410000 */
[-C--:B------:R-:W-:Y:S01]  /*5660*/  FMUL.FTZ R145, R145, R175.reuse ;  /* 0x000000af91917220 */ /* 0x080fe20000410000 */
[-C--:B------:R-:W-:Y:S01]  /*5670*/  FMUL.FTZ R148, R148, R175.reuse ;  /* 0x000000af94947220 */ /* 0x080fe20000410000 */
[----:B------:R-:W-:Y:S01]  /*5680*/  FMUL.FTZ R149, R149, R175 ;  /* 0x000000af95957220 */ /* 0x000fe20000410000 */
[-C--:B------:R-:W-:Y:S01]  /*5690*/  FMUL.FTZ R26, R26, R188.reuse ;  /* 0x000000bc1a1a7220 */ /* 0x080fe20000410000 */
[----:B------:R-:W1:Y:S01]  /*56a0*/  MUFU.EX2 R194, R194 ;  /* 0x000000c200c27308 */ /* 0x000e620000000800 */
[----:B--2---:R-:W-:Y:S01]  /*56b0*/  FADD.FTZ R6, R163, R6 ;  /* 0x00000006a3067221 */ /* 0x004fe20000010000 */
[-C--:B------:R-:W-:Y:S01]  /*56c0*/  FMUL.FTZ R27, R27, R188.reuse ;  /* 0x000000bc1b1b7220 */ /* 0x080fe20000410000 */
[-C--:B------:R-:W-:Y:S01]  /*56d0*/  FMUL.FTZ R30, R30, R188.reuse ;  /* 0x000000bc1e1e7220 */ /* 0x080fe20000410000 */
[-C--:B------:R-:W-:Y:S01]  /*56e0*/  FMUL.FTZ R31, R31, R188.reuse ;  /* 0x000000bc1f1f7220 */ /* 0x080fe20000410000 */
[-C--:B------:R-:W-:Y:S01]  /*56f0*/  FMUL.FTZ R34, R34, R188.reuse ;  /* 0x000000bc22227220 */ /* 0x080fe20000410000 */
[-C--:B------:R-:W-:Y:S01]  /*5700*/  FMUL.FTZ R35, R35, R188.reuse ;  /* 0x000000bc23237220 */ /* 0x080fe20000410000 */
[-C--:B------:R-:W-:Y:S01]  /*5710*/  FMUL.FTZ R38, R38, R188.reuse ;  /* 0x000000bc26267220 */ /* 0x080fe20000410000 */
[----:B------:R-:W2:Y:S01]  /*5720*/  MUFU.EX2 R180, R180 ;  /* 0x000000b400b47308 */ /* 0x000ea20000000800 */
[----:B---3--:R-:W-:Y:S01]  /*5730*/  FADD.FTZ R5, R165, R6 ;  /* 0x00000006a5057221 */ /* 0x008fe20000010000 */
        /* <DEDUP_REMOVED lines=12> */
[-C--:B------:R-:W-:Y:S01]  /*5800*/  FMUL.FTZ R59, R59, R188.reuse ;  /* 0x000000bc3b3b7220 */ /* 0x080fe20000410000 */
[-C--:B------:R-:W-:Y:S01]  /*5810*/  FMUL.FTZ R62, R62, R188.reuse ;  /* 0x000000bc3e3e7220 */ /* 0x080fe20000410000 */
[----:B------:R-:W1:Y:S01]  /*5820*/  MUFU.EX2 R157, R157 ;  /* 0x0000009d009d7308 */ /* 0x000e620000000800 */
[C---:B--2---:R-:W-:Y:S01]  /*5830*/  FADD.FTZ R152, R180.reuse, R177 ;  /* 0x000000b1b4987221 */ /* 0x044fe20000010000 */
[----:B------:R-:W-:Y:S01]  /*5840*/  F2FP.F16.F32.PACK_AB R160, R180, R155 ;  /* 0x0000009bb4a0723e */ /* 0x000fe200000000ff */
[----:B------:R-:W-:Y:S01]  /*5850*/  FMUL.FTZ R63, R63, R188 ;  /* 0x000000bc3f3f7220 */ /* 0x000fe20000410000 */
[----:B------:R-:W-:Y:S01]  /*5860*/  F2FP.F16.F32.PACK_AB R155, R11, R10 ;  /* 0x0000000a0b9b723e */ /* 0x000fe200000000ff */
        /* <DEDUP_REMOVED lines=10> */
[----:B------:R-:W-:Y:S01]  /*5910*/  FMUL.FTZ R82, R82, R188 ;  /* 0x000000bc52527220 */ /* 0x000fe20000410000 */
[----:B------:R-:W3:Y:S01]  /*5920*/  MUFU.EX2 R182, R182 ;  /* 0x000000b600b67308 */ /* 0x000ee20000000800 */
[----:B-1----:R-:W-:Y:S01]  /*5930*/  FADD.FTZ R177, R157, R152 ;  /* 0x000000989db17221 */ /* 0x002fe20000010000 */
[----:B------:R-:W-:Y:S01]  /*5940*/  F2FP.F16.F32.PACK_AB R152, R13, R14 ;  /* 0x0000000e0d98723e */ /* 0x000fe200000000ff */
[----:B------:R-:W-:Y:S01]  /*5950*/  BAR.SYNC.DEFER_BLOCKING 0xf, 0x100 ;  /* 0x03c4000000007b1d */ /* 0x000fe20000010000 */
[-C--:B------:R-:W-:Y:S01]  /*5960*/  FMUL.FTZ R83, R83, R188.reuse ;  /* 0x000000bc53537220 */ /* 0x080fe20000410000 */
[-C--:B------:R-:W-:Y:S01]  /*5970*/  FMUL.FTZ R86, R86, R188.reuse ;  /* 0x000000bc56567220 */ /* 0x080fe20000410000 */
[-C--:B------:R-:W-:Y:S01]  /*5980*/  FMUL.FTZ R87, R87, R188.reuse ;  /* 0x000000bc57577220 */ /* 0x080fe20000410000 */
[-C--:B------:R-:W-:Y:S01]  /*5990*/  FMUL.FTZ R90, R90, R188.reuse ;  /* 0x000000bc5a5a7220 */ /* 0x080fe20000410000 */
        /* <DEDUP_REMOVED lines=10> */
[C---:B---3--:R-:W-:Y:S01]  /*5a40*/  FADD.FTZ R14, R182.reuse, R177 ;  /* 0x000000b1b60e7221 */ /* 0x048fe20000010000 */
[----:B------:R-:W-:Y:S01]  /*5a50*/  F2FP.F16.F32.PACK_AB R162, R182, R157 ;  /* 0x0000009db6a2723e */ /* 0x000fe200000000ff */
[----:B------:R-:W-:Y:S01]  /*5a60*/  FMUL.FTZ R106, R106, R188 ;  /* 0x000000bc6a6a7220 */ /* 0x000fe20000410000 */
[----:B------:R-:W-:Y:S01]  /*5a70*/  F2FP.F16.F32.PACK_AB R157, R163, R12 ;  /* 0x0000000ca39d723e */ /* 0x000fe200000000ff */
[-C--:B------:R-:W-:Y:S01]  /*5a80*/  FMUL.FTZ R107, R107, R188.reuse ;  /* 0x000000bc6b6b7220 */ /* 0x080fe20000410000 */
[-C--:B------:R-:W-:Y:S01]  /*5a90*/  FMUL.FTZ R110, R110, R188.reuse ;  /* 0x000000bc6e6e7220 */ /* 0x080fe20000410000 */
[-C--:B------:R-:W-:Y:S01]  /*5aa0*/  FMUL.FTZ R111, R111, R188.reuse ;  /* 0x000000bc6f6f7220 */ /* 0x080fe20000410000 */
[----:B------:R-:W3:Y:S01]  /*5ab0*/  MUFU.EX2 R198, R171 ;  /* 0x000000ab00c67308 */ /* 0x000ee20000000800 */
[----:B-1----:R-:W-:Y:S01]  /*5ac0*/  FADD.FTZ R5, R169, R6 ;  /* 0x00000006a9057221 */ /* 0x002fe20000010000 */
[----:B------:R1:W-:Y:S01]  /*5ad0*/  STSM.16.M88.4 [R19+0x26800], R152 ;  /* 0x0268009813007844 */ /* 0x0003e20000000200 */
[-C--:B------:R-:W-:Y:S01]  /*5ae0*/  FMUL.FTZ R114, R114, R188.reuse ;  /* 0x000000bc72727220 */ /* 0x080fe20000410000 */
[-C--:B------:R-:W-:Y:S01]  /*5af0*/  FMUL.FTZ R115, R115, R188.reuse ;  /* 0x000000bc73737220 */ /* 0x080fe20000410000 */
[-C--:B------:R-:W-:Y:S01]  /*5b00*/  FMUL.FTZ R118, R118, R188.reuse ;  /* 0x000000bc76767220 */ /* 0x080fe20000410000 */
[-C--:B------:R-:W-:Y:S01]  /*5b10*/  FMUL.FTZ R119, R119, R188.reuse ;  /* 0x000000bc77777220 */ /* 0x080fe20000410000 */
[-C--:B------:R-:W-:Y:S01]  /*5b20*/  FMUL.FTZ R122, R122, R188.reuse ;  /* 0x000000bc7a7a7220 */ /* 0x080fe20000410000 */
[----:B------:R-:W4:Y:S01]  /*5b30*/  MUFU.EX2 R190, R190 ;  /* 0x000000be00be7308 */ /* 0x000f220000000800 */
        /* <DEDUP_REMOVED lines=10> */
[-C--:B------:R-:W-:Y:S01]  /*5be0*/  FMUL.FTZ R135, R135, R188.reuse ;  /* 0x000000bc87877220 */ /* 0x080fe20000410000 */
[-C--:B------:R-:W-:Y:S01]  /*5bf0*/  FMUL.FTZ R138, R138, R188.reuse ;  /* 0x000000bc8a8a7220 */ /* 0x080fe20000410000 */
[-C--:B------:R-:W-:Y:S01]  /*5c00*/  FMUL.FTZ R139, R139, R188.reuse ;  /* 0x000000bc8b8b7220 */ /* 0x080fe20000410000 */
[-C--:B------:R-:W-:Y:S01]  /*5c10*/  FMUL.FTZ R142, R142, R188.reuse ;  /* 0x000000bc8e8e7220 */ /* 0x080fe20000410000 */
[-C--:B------:R-:W-:Y:S01]  /*5c20*/  FMUL.FTZ R143, R143, R188.reuse ;  /* 0x000000bc8f8f7220 */ /* 0x080fe20000410000 */
[----:B------:R-:W3:Y:S01]  /*5c30*/  MUFU.EX2 R161, R161 ;  /* 0x000000a100a17308 */ /* 0x000ee20000000800 */
[C---:B----4-:R-:W-:Y:S01]  /*5c40*/  FADD.FTZ R6, R190.reuse, R13 ;  /* 0x0000000dbe067221 */ /* 0x050fe20000010000 */
[----:B------:R-:W-:Y:S01]  /*5c50*/  F2FP.F16.F32.PACK_AB R164, R190, R159 ;  /* 0x0000009fbea4723e */ /* 0x000fe200000000ff */
[-C--:B------:R-:W-:Y:S01]  /*5c60*/  FMUL.FTZ R146, R146, R188.reuse ;  /* 0x000000bc92927220 */ /* 0x080fe20000410000 */
[----:B------:R-:W-:Y:S01]  /*5c70*/  F2FP.F16.F32.PACK_AB R159, R194, R165 ;  /* 0x000000a5c29f723e */ /* 0x000fe200000000ff */
[-C--:B------:R-:W-:Y:S01]  /*5c80*/  FMUL.FTZ R147, R147, R188.reuse ;  /* 0x000000bc93937220 */ /* 0x080fe20000410000 */
[-C--:B------:R-:W-:Y:S01]  /*5c90*/  FMUL.FTZ R150, R150, R188.reuse ;  /* 0x000000bc96967220 */ /* 0x080fe20000410000 */
[----:B------:R-:W-:Y:S01]  /*5ca0*/  FMUL.FTZ R151, R151, R188 ;  /* 0x000000bc97977220 */ /* 0x000fe20000410000 */
[----:B------:R-:W4:Y:S01]  /*5cb0*/  MUFU.EX2 R192, R192 ;  /* 0x000000c000c07308 */ /* 0x000f220000000800 */
[----:B--2---:R-:W-:Y:S01]  /*5cc0*/  FADD.FTZ R14, R170, R5 ;  /* 0x00000005aa0e7221 */ /* 0x004fe20000010000 */
[----:B------:R1:W-:Y:S06]  /*5cd0*/  STSM.16.M88.4 [R23], R156 ;  /* 0x0000009c17007844 */ /* 0x0003ec0000000200 */
[----:B------:R-:W2:Y:S01]  /*5ce0*/  MUFU.EX2 R171, R172 ;  /* 0x000000ac00ab7308 */ /* 0x000ea20000000800 */
[----:B---3--:R-:W-:-:S07]  /*5cf0*/  FADD.FTZ R13, R161, R6 ;  /* 0x00000006a10d7221 */ /* 0x008fce0000010000 */
[----:B------:R-:W3:Y:S01]  /*5d00*/  MUFU.EX2 R173, R173 ;  /* 0x000000ad00ad7308 */ /* 0x000ee20000000800 */
[C---:B----4-:R-:W-:Y:S01]  /*5d10*/  F2FP.F16.F32.PACK_AB R166, R192.reuse, R161 ;  /* 0x000000a1c0a6723e */ /* 0x050fe200000000ff */
[----:B------:R-:W-:Y:S01]  /*5d20*/  FADD.FTZ R6, R192, R13 ;  /* 0x0000000dc0067221 */ /* 0x000fe20000010000 */
[----:B------:R-:W-:-:S05]  /*5d30*/  F2FP.F16.F32.PACK_AB R161, R196, R167 ;  /* 0x000000a7c4a1723e */ /* 0x000fca00000000ff */
[----:B------:R-:W4:Y:S01]  /*5d40*/  MUFU.EX2 R174, R174 ;  /* 0x000000ae00ae7308 */ /* 0x000f220000000800 */
[C---:B--2---:R-:W-:Y:S01]  /*5d50*/  FADD.FTZ R14, R171.reuse, R14 ;  /* 0x0000000eab0e7221 */ /* 0x044fe20000010000 */
[----:B------:R-:W-:Y:S01]  /*5d60*/  F2FP.F16.F32.PACK_AB R165, R171, R170 ;  /* 0x000000aaaba5723e */ /* 0x000fe200000000ff */
[----:B------:R1:W-:Y:S02]  /*5d70*/  STSM.16.M88.4 [R18], R160 ;  /* 0x000000a012007844 */ /* 0x0003e40000000200 */
[----:B---3--:R-:W-:Y:S01]  /*5d80*/  FADD.FTZ R5, R173, R14 ;  /* 0x0000000ead057221 */ /* 0x008fe20000010000 */
[----:B----4-:R-:W-:-:S03]  /*5d90*/  F2FP.F16.F32.PACK_AB R167, R174, R173 ;  /* 0x000000adaea7723e */ /* 0x010fc600000000ff */
[----:B------:R-:W-:Y:S02]  /*5da0*/  FADD.FTZ R5, R174, R5 ;  /* 0x00000005ae057221 */ /* 0x000fe40000010000 */
[----:B------:R1:W-:Y:S01]  /*5db0*/  STSM.16.M88.4 [R22], R164 ;  /* 0x000000a416007844 */ /* 0x0003e20000000200 */
[----:B------:R-:W-:Y:S05]  /*5dc0*/  @!P0 BRA `(.L_x_2702) ;  /* 0x0000000000048947 */ /* 0x000fea0003800000 */
[----:B------:R-:W-:Y:S01]  /*5dd0*/  BPT.TRAP 0x1 ;  /* 0x000000040000795c */ /* 0x000fe20000300000 */
.L_x_2702:
[----:B------:R2:W3:Y:S01]  /*5de0*/  SYNCS.PHASECHK.TRANS64.TRYWAIT P3, [UR23+0x28c50], R7 ;  /* 0x028c5007ff0075a7 */ /* 0x0004e20008060157 */
[----:B------:R-:W-:Y:S05]  /*5df0*/  @!P0 BRA `(.L_x_2703) ;  /* 0x0000000000048947 */ /* 0x000fea0003800000 */
[----:B------:R-:W-:Y:S01]  /*5e00*/  BPT.TRAP 0x1 ;  /* 0x000000040000795c */ /* 0x000fe20000300000 */
.L_x_2703:
[----:B---3--:R-:W-:Y:S05]  /*5e10*/  @P3 BRA `(.L_x_2704) ;  /* 0x0000000000083947 */ /* 0x008fea0003800000 */
[----:B------:R-:W3:Y:S02]  /*5e20*/  SYNCS.PHASECHK.TRANS64.TRYWAIT P3, [UR23+0x28c50], R7 ;  /* 0x028c5007ff0075a7 */ /* 0x000ee40008060157 */
[----:B---3--:R-:W-:Y:S05]  /*5e30*/  @!P3 BRA `(.L_x_2705) ;  /* 0x0000005000c4b947 */ /* 0x008fea0003800000 */
.L_x_2704:
[----:B------:R-:W-:Y:S01]  /*5e40*/  ULEA UR10, UR39, UR51, 0xc ;  /* 0x00000033270a7291 */ /* 0x000fe2000f8e603f */
[----:B------:R-:W-:Y:S01]  /*5e50*/  WARPGROUP.ARRIVE ;  /* 0x00000000000079c5 */ /* 0x000fe20000000000 */
[----:B------:R-:W-:Y:S01]  /*5e60*/  UMOV UR7, 0x40000040 ;  /* 0x4000004000077882 */ /* 0x000fe20000000000 */
[----:B---3--:R-:W-:Y:S01]  /*5e70*/  @!P1 IADD3 R168, R168, 0x28c60, RZ ;  /* 0x00028c60a8a89810 */ /* 0x008fe20007ffe0ff */
[----:B------:R-:W-:Y:S01]  /*5e80*/  UMOV UR21, UR39 ;  /* 0x0000002700157c82 */ /* 0x000fe20008000000 */
[----:B------:R-:W-:Y:S02]  /*5e90*/  MOV R9, R4 ;  /* 0x0000000400097202 */ /* 0x000fe40000000f00 */
[----:B------:R-:W-:Y:S01]  /*5ea0*/  UMOV UR6, UR10 ;  /* 0x0000000a00067c82 */ /* 0x000fe20008000000 */
[----:B------:R-:W-:Y:S01]  /*5eb0*/  @!P1 PRMT R168, RZ, 0x654, R168 ;  /* 0x00000654ffa89816 */ /* 0x000fe200000000a8 */
[----:B------:R-:W-:Y:S01]  /*5ec0*/  HGMMA.64x256x16.F32 R24, R152, gdesc[UR4].tnspB, R24, gsb0 ;  /* 0x43e0000498187df0 */ /* 0x000fe20008000818 */
[----:B------:R-:W-:Y:S01]  /*5ed0*/  UIADD3 UR6, UR10, 0x80, URZ ;  /* 0x000000800a067890 */ /* 0x000fe2000fffe03f */
[----:B------:R-:W-:Y:S01]  /*5ee0*/  MOV R14, R3 ;  /* 0x00000003000e7202 */ /* 0x000fe20000000f00 */
[----:B------:R-:W-:Y:S01]  /*5ef0*/  UMOV UR7, 0x40000040 ;  /* 0x4000004000077882 */ /* 0x000fe20000000000 */
[----:B------:R-:W-:-:S02]  /*5f00*/  WARPGROUP.DEPBAR.LE gsb0, 0x0 ;  /* 0x00008000000079c5 */ /* 0x000fc40000010000 */
        /* <DEDUP_REMOVED lines=21> */
[----:B---3--:R-:W3:Y:S02]  /*6060*/  FENCE.VIEW.ASYNC.S ;  /* 0x00000000000073c6 */ /* 0x008ee40000000000 */
[----:B---3--:R-:W-:Y:S01]  /*6070*/  NOP ;  /* 0x0000000000007918 */ /* 0x008fe20000000000 */
[----:B------:R-:W-:Y:S06]  /*6080*/  BAR.ARV 0xe, 0x100 ;  /* 0x0384000000007b1d */ /* 0x000fec0000002000 */
[----:B------:R3:W-:Y:S01]  /*6090*/  @!P1 SYNCS.ARRIVE.TRANS64.RED.A1T0 RZ, [R168+URZ], RZ ;  /* 0x000000ffa8ff99a7 */ /* 0x0007e2000810043f */
[----:B------:R-:W-:Y:S05]  /*60a0*/  @P2 BRA `(.L_x_2706) ;  /* 0xffffffe000d02947 */ /* 0x000fea000383ffff */
.L_x_2697:
[----:B--2---:R-:W2:Y:S01]  /*60b0*/  SHFL.BFLY PT, R7, R6, 0x2, 0x1f ;  /* 0x0c401f0006077f89 */ /* 0x004ea200000e0000 */
[----:B------:R-:W-:Y:S01]  /*60c0*/  IADD3 R11, -R17, RZ, RZ ;  /* 0x000000ff110b7210 */ /* 0x000fe20007ffe1ff */
[----:B-1----:R-:W-:Y:S01]  /*60d0*/  IMAD.MOV.U32 R156, RZ, RZ, -0x800000 ;  /* 0xff800000ff9c7424 */ /* 0x002fe200078e00ff */
[----:B------:R-:W-:Y:S01]  /*60e0*/  MOV R12, UR20 ;  /* 0x00000014000c7c02 */ /* 0x000fe20008000f00 */
[----:B------:R-:W1:Y:S01]  /*60f0*/  SHFL.BFLY PT, R8, R5, 0x2, 0x1f ;  /* 0x0c401f0005087f89 */ /* 0x000e6200000e0000 */
[----:B------:R-:W-:Y:S08]  /*6100*/  BAR.ARV 0x8, 0xa0 ;  /* 0x0202800000007b1d */ /* 0x000ff00000002000 */
[----:B------:R-:W-:Y:S01]  /*6110*/  BAR.SYNC.DEFER_BLOCKING 0xf, 0x100 ;  /* 0x03c4000000007b1d */ /* 0x000fe20000010000 */
[----:B------:R-:W-:Y:S01]  /*6120*/  ISETP.NE.AND P2, PT, R16, R11, PT ;  /* 0x0000000b1000720c */ /* 0x000fe20003f45270 */
[----:B------:R-:W-:Y:S01]  /*6130*/  UIADD3 UR41, UR41, 0x1, URZ ;  /* 0x0000000129297890 */ /* 0x000fe2000fffe03f */
[----:B------:R-:W-:Y:S01]  /*6140*/  MOV R155, 0xff800000 ;  /* 0xff800000009b7802 */ /* 0x000fe20000000f00 */
[----:B--2---:R-:W-:Y:S01]  /*6150*/  FADD.FTZ R7, R7, R6 ;  /* 0x0000000607077221 */ /* 0x004fe20000010000 */
[----:B-1----:R-:W-:-:S04]  /*6160*/  FADD.FTZ R8, R8, R5 ;  /* 0x0000000508087221 */ /* 0x002fc80000010000 */
[----:B------:R-:W1:Y:S01]  /*6170*/  SHFL.BFLY PT, R0, R7, 0x1, 0x1f ;  /* 0x0c201f0007007f89 */ /* 0x000e6200000e0000 */
[----:B------:R-:W-:Y:S01]  /*6180*/  MOV R5, UR39 ;  /* 0x0000002700057c02 */ /* 0x000fe20008000f00 */
[----:B------:R-:W-:Y:S02]  /*6190*/  UIADD3 UR39, UR39, 0x1, URZ ;  /* 0x0000000127277890 */ /* 0x000fe4000fffe03f */
[----:B------:R-:W2:Y:S01]  /*61a0*/  SHFL.BFLY PT, R9, R8, 0x1, 0x1f ;  /* 0x0c201f0008097f89 */ /* 0x000ea200000e0000 */
[----:B------:R-:W-:Y:S01]  /*61b0*/  @!P2 LEA R6, R5, R2, 0x6 ;  /* 0x000000020506a211 */ /* 0x000fe200078e30ff */
[----:B------:R-:W-:Y:S01]  /*61c0*/  UISETP.NE.AND UP0, UPT, UR39, 0x2, UPT ;  /* 0x000000022700788c */ /* 0x000fe2000bf05270 */
[----:B------:R-:W-:-:S03]  /*61d0*/  MOV R5, RZ ;  /* 0x000000ff00057202 */ /* 0x000fc60000000f00 */
[----:B------:R-:W-:Y:S02]  /*61e0*/  USEL UR4, URZ, 0x1, UP0 ;  /* 0x000000013f047887 */ /* 0x000fe40008000000 */
[----:B------:R-:W-:Y:S02]  /*61f0*/  USEL UR39, UR39, URZ, UP0 ;  /* 0x0000003f27277287 */ /* 0x000fe40008000000 */
[----:B------:R-:W-:Y:S01]  /*6200*/  ULOP3.LUT UR40, UR40, UR4, URZ, 0x3c, !UPT ;  /* 0x0000000428287292 */ /* 0x000fe2000f8e3c3f */
[----:B-1----:R-:W-:Y:S01]  /*6210*/  FADD.FTZ R10, R7, R0 ;  /* 0x00000000070a7221 */ /* 0x002fe20000010000 */
[----:B------:R-:W-:Y:S02]  /*6220*/  IMAD.MOV.U32 R0, RZ, RZ, RZ ;  /* 0x000000ffff007224 */ /* 0x000fe400078e00ff */
[----:B--2---:R-:W-:Y:S02]  /*6230*/  FADD.FTZ R9, R8, R9 ;  /* 0x0000000908097221 */ /* 0x004fe40000010000 */
[----:B------:R-:W-:-:S02]  /*6240*/  FSETP.NE.FTZ.AND P0, PT, R10, RZ, PT ;  /* 0x000000ff0a00720b */ /* 0x000fc40003f15000 */
[----:B------:R-:W-:Y:S02]  /*6250*/  @!P2 LEA R8, R6, UR46, 0x2 ;  /* 0x0000002e0608ac11 */ /* 0x000fe4000f8e10ff */
[----:B------:R-:W-:Y:S02]  /*6260*/  FSETP.NE.FTZ.AND P1, PT, R9, RZ, PT ;  /* 0x000000ff0900720b */ /* 0x000fe40003f35000 */
[----:B------:R-:W-:-:S07]  /*6270*/  MOV R6, UR20 ;  /* 0x0000001400067c02 */ /* 0x000fce0008000f00 */
[----:B------:R-:W1:Y:S01]  /*6280*/  @P0 MUFU.RCP R0, R10 ;  /* 0x0000000a00000308 */ /* 0x000e620000001000 */
[----:B------:R-:W-:-:S03]  /*6290*/  @P0 FMUL.FTZ R6, R6, 0.69314718246459960938 ;  /* 0x3f31721806060820 */ /* 0x000fc60000410000 */
[----:B------:R-:W-:-:S04]  /*62a0*/  @P1 FMUL.FTZ R12, R12, 0.69314718246459960938 ;  /* 0x3f3172180c0c1820 */ /* 0x000fc80000410000 */
[----:B------:R-:W2:Y:S08]  /*62b0*/  @P1 MUFU.RCP R5, R9 ;  /* 0x0000000900051308 */ /* 0x000eb00000001000 */
[----:B------:R-:W4:Y:S01]  /*62c0*/  @P0 MUFU.LG2 R7, R10 ;  /* 0x0000000a00070308 */ /* 0x000f220000000c00 */
[----:B-1----:R-:W-:Y:S01]  /*62d0*/  @!P2 STS [R8+0x28800], R0 ;  /* 0x028800000800a388 */ /* 0x002fe20000000800 */
[-C--:B------:R-:W-:Y:S01]  /*62e0*/  FMUL.FTZ R24, R24, R0.reuse ;  /* 0x0000000018187220 */ /* 0x080fe20000410000 */
[-C--:B------:R-:W-:Y:S01]  /*62f0*/  FMUL.FTZ R25, R25, R0.reuse ;  /* 0x0000000019197220 */ /* 0x080fe20000410000 */
[-C--:B------:R-:W-:Y:S01]  /*6300*/  FMUL.FTZ R28, R28, R0.reuse ;  /* 0x000000001c1c7220 */ /* 0x080fe20000410000 */
[-C--:B------:R-:W-:Y:S01]  /*6310*/  FMUL.FTZ R29, R29, R0.reuse ;  /* 0x000000001d1d7220 */ /* 0x080fe20000410000 */
[-C--:B------:R-:W-:Y:S01]  /*6320*/  FMUL.FTZ R32, R32, R0.reuse ;  /* 0x0000000020207220 */ /* 0x080fe20000410000 */
[-C--:B------:R-:W-:Y:S01]  /*6330*/  FMUL.FTZ R33, R33, R0.reuse ;  /* 0x0000000021217220 */ /* 0x080fe20000410000 */
[-C--:B------:R-:W-:Y:S01]  /*6340*/  FMUL.FTZ R36, R36, R0.reuse ;  /* 0x0000000024247220 */ /* 0x080fe20000410000 */
[----:B--2---:R1:W-:Y:S01]  /*6350*/  @!P2 STS [R8+0x28820], R5 ;  /* 0x028820050800a388 */ /* 0x0043e20000000800 */
[-C--:B------:R-:W-:Y:S01]  /*6360*/  FMUL.FTZ R37, R37, R0.reuse ;  /* 0x0000000025257220 */ /* 0x080fe20000410000 */
[-C--:B------:R-:W-:Y:S01]  /*6370*/  FMUL.FTZ R40, R40, R0.reuse ;  /* 0x0000000028287220 */ /* 0x080fe20000410000 */
[-C--:B------:R-:W-:Y:S01]  /*6380*/  FMUL.FTZ R41, R41, R0.reuse ;  /* 0x0000000029297220 */ /* 0x080fe20000410000 */
[-C--:B------:R-:W-:Y:S01]  /*6390*/  FMUL.FTZ R44, R44, R0.reuse ;  /* 0x000000002c2c7220 */ /* 0x080fe20000410000 */
[-C--:B------:R-:W-:Y:S01]  /*63a0*/  FMUL.FTZ R45, R45, R0.reuse ;  /* 0x000000002d2d7220 */ /* 0x080fe20000410000 */
[-C--:B------:R-:W-:Y:S01]  /*63b0*/  FMUL.FTZ R48, R48, R0.reuse ;  /* 0x0000000030307220 */ /* 0x080fe20000410000 */
[-C--:B------:R-:W-:Y:S01]  /*63c0*/  FMUL.FTZ R49, R49, R0.reuse ;  /* 0x0000000031317220 */ /* 0x080fe20000410000 */
[----:B----4-:R-:W-:Y:S01]  /*63d0*/  @P0 FMUL.FTZ R7, R7, 0.69314718246459960938 ;  /* 0x3f31721807070820 */ /* 0x010fe20000410000 */
[-C--:B------:R-:W-:Y:S01]  /*63e0*/  FMUL.FTZ R52, R52, R0.reuse ;  /* 0x0000000034347220 */ /* 0x080fe20000410000 */
[----:B-1----:R-:W1:Y:S01]  /*63f0*/  @P1 MUFU.LG2 R8, R9 ;  /* 0x0000000900081308 */ /* 0x002e620000000c00 */
        /* <DEDUP_REMOVED lines=16> */
[----:B-1----:R-:W-:Y:S01]  /*6500*/  @P1 FMUL.FTZ R9, R8, 0.69314718246459960938 ;  /* 0x3f31721808091820 */ /* 0x002fe20000410000 */
        /* <DEDUP_REMOVED lines=97> */
[----:B------:R-:W-:Y:S01]  /*6b20*/  @P0 FFMA.FTZ R156, R6, R3, R7 ;  /* 0x00000003069c0223 */ /* 0x000fe20000010007 */
[----:B------:R-:W-:Y:S01]  /*6b30*/  @P1 FFMA.FTZ R155, R12, R4, R9 ;  /* 0x000000040c9b1223 */ /* 0x000fe20000010009 */
[----:B------:R-:W-:Y:S06]  /*6b40*/  BAR.ARV 0xe, 0x100 ;  /* 0x0384000000007b1d */ /* 0x000fec0000002000 */
.L_x_2686:
[----:B------:R-:W1:Y:S01]  /*6b50*/  S2UR UR6, SR_SWINHI ;  /* 0x00000000000679c3 */ /* 0x000e620000002f00 */
[----:B------:R-:W2:Y:S01]  /*6b60*/  SHFL.IDX PT, R3, R184, RZ, 0x1f ;  /* 0x00001fffb8037589 */ /* 0x000ea200000e0000 */
[----:B------:R-:W-:Y:S02]  /*6b70*/  F2FP.F16.F32.PACK_AB R24, R25, R24 ;  /* 0x000000181918723e */ /* 0x000fe400000000ff */
[----:B------:R-:W-:-:S04]  /*6b80*/  F2FP.F16.F32.PACK_AB R25, R27, R26 ;  /* 0x0000001a1b19723e */ /* 0x000fc800000000ff */
[----:B------:R-:W-:Y:S01]  /*6b90*/  BAR.SYNC.DEFER_BLOCKING 0x1, 0x100 ;  /* 0x0044000000007b1d */ /* 0x000fe20000010000 */
        /* <DEDUP_REMOVED lines=8> */
[----:B------:R-:W-:Y:S01]  /*6c20*/  F2FP.F16.F32.PACK_AB R42, R45, R44 ;  /* 0x0000002c2d2a723e */ /* 0x000fe200000000ff */
[----:B------:R-:W-:Y:S01]  /*6c30*/  UMOV UR4, UR46 ;  /* 0x0000002e00047c82 */ /* 0x000fe20008000000 */
[----:B-1----:R-:W-:Y:S01]  /*6c40*/  UMOV UR5, UR6 ;  /* 0x0000000600057c82 */ /* 0x002fe20008000000 */
[----:B--2---:R-:W-:Y:S02]  /*6c50*/  ISETP.NE.AND P0, PT, R3, RZ, PT ;  /* 0x000000ff0300720c */ /* 0x004fe40003f05270 */
[----:B------:R-:W-:Y:S02]  /*6c60*/  MOV R114, UR4 ;  /* 0x0000000400727c02 */ /* 0x000fe40008000f00 */
[----:B------:R-:W-:-:S02]  /*6c70*/  MOV R115, UR5 ;  /* 0x0000000500737c02 */ /* 0x000fc40008000f00 */
[----:B------:R-:W-:Y:S02]  /*6c80*/  F2FP.F16.F32.PACK_AB R43, R47, R46 ;  /* 0x0000002e2f2b723e */ /* 0x000fe400000000ff */
[----:B------:R-:W-:Y:S01]  /*6c90*/  F2FP.F16.F32.PACK_AB R49, R51, R50 ;  /* 0x000000323331723e */ /* 0x000fe200000000ff */
[----:B------:R-:W-:Y:S01]  /*6ca0*/  IMAD.WIDE R114, R186, 0x2, R114 ;  /* 0x00000002ba727825 */ /* 0x000fe200078e0272 */
[----:B------:R-:W-:Y:S02]  /*6cb0*/  F2FP.F16.F32.PACK_AB R56, R57, R56 ;  /* 0x000000383938723e */ /* 0x000fe400000000ff */
[----:B------:R-:W-:Y:S02]  /*6cc0*/  F2FP.F16.F32.PACK_AB R50, R53, R52 ;  /* 0x000000343532723e */ /* 0x000fe400000000ff */
[C---:B------:R-:W-:Y:S02]  /*6cd0*/  IADD3 R4, P2, R114.reuse, 0x20, RZ ;  /* 0x0000002072047810 */ /* 0x040fe40007f5e0ff */
[----:B------:R-:W-:-:S02]  /*6ce0*/  IADD3 R171, P3, R114, 0x40, RZ ;  /* 0x0000004072ab7810 */ /* 0x000fc40007f7e0ff */
[C---:B------:R-:W-:Y:S01]  /*6cf0*/  IADD3 R173, P4, R114.reuse, 0x60, RZ ;  /* 0x0000006072ad7810 */ /* 0x040fe20007f9e0ff */
[--C-:B------:R-:W-:Y:S01]  /*6d00*/  IMAD.X R5, RZ, RZ, R115.reuse, P2 ;  /* 0x000000ffff057224 */ /* 0x100fe200010e0673 */
[C---:B------:R-:W-:Y:S02]  /*6d10*/  LOP3.LUT R3, R114.reuse, 0x380, RZ, 0xc0, !PT ;  /* 0x0000038072037812 */ /* 0x040fe400078ec0ff */
[C---:B------:R-:W-:Y:S02]  /*6d20*/  IADD3 R177, P1, R114.reuse, 0x2040, RZ ;  /* 0x0000204072b17810 */ /* 0x040fe40007f3e0ff */
[-C--:B------:R-:W-:Y:S02]  /*6d30*/  IADD3.X R7, RZ, R115.reuse, RZ, P3, !PT ;  /* 0x00000073ff077210 */ /* 0x080fe40001ffe4ff */
[----:B------:R-:W-:Y:S01]  /*6d40*/  IADD3.X R9, RZ, R115, RZ, P4, !PT ;  /* 0x00000073ff097210 */ /* 0x000fe200027fe4ff */
[----:B------:R-:W-:Y:S01]  /*6d50*/  IMAD.X R15, RZ, RZ, R115, P1 ;  /* 0x000000ffff0f7224 */ /* 0x000fe200008e0673 */
[----:B------:R-:W-:-:S02]  /*6d60*/  IADD3 R175, P5, R114, 0x2000, RZ ;  /* 0x0000200072af7810 */ /* 0x000fc40007fbe0ff */
[C---:B------:R-:W-:Y:S02]  /*6d70*/  IADD3 R12, P6, R114.reuse, 0x2020, RZ ;  /* 0x00002020720c7810 */ /* 0x040fe40007fde0ff */
[C---:B------:R-:W-:Y:S02]  /*6d80*/  IADD3 R179, P2, R114.reuse, 0x2060, RZ ;  /* 0x0000206072b37810 */ /* 0x040fe40007f5e0ff */
[C---:B------:R-:W-:Y:S02]  /*6d90*/  IADD3 R181, P3, R114.reuse, 0x4000, RZ ;  /* 0x0000400072b57810 */ /* 0x040fe40007f7e0ff */
[----:B------:R-:W-:Y:S02]  /*6da0*/  IADD3 R86, P4, R114, 0x4020, RZ ;  /* 0x0000402072567810 */ /* 0x000fe40007f9e0ff */
[----:B------:R-:W-:Y:S02]  /*6db0*/  SHF.R.U64 R3, R3, 0x3, RZ ;  /* 0x0000000303037819 */ /* 0x000fe400000012ff */
[----:B------:R-:W-:-:S02]  /*6dc0*/  IADD3.X R11, RZ, R115, RZ, P5, !PT ;  /* 0x00000073ff0b7210 */ /* 0x000fc40002ffe4ff */
[-C--:B------:R-:W-:Y:S02]  /*6dd0*/  IADD3.X R13, RZ, R115.reuse, RZ, P6, !PT ;  /* 0x00000073ff0d7210 */ /* 0x080fe400037fe4ff */
[-C--:B------:R-:W-:Y:S02]  /*6de0*/  IADD3.X R21, RZ, R115.reuse, RZ, P2, !PT ;  /* 0x00000073ff157210 */ /* 0x080fe400017fe4ff */
[-C--:B------:R-:W-:Y:S02]  /*6df0*/  IADD3.X R83, RZ, R115.reuse, RZ, P3, !PT ;  /* 0x00000073ff537210 */ /* 0x080fe40001ffe4ff */
[----:B------:R-:W-:Y:S02]  /*6e00*/  IADD3.X R87, RZ, R115, RZ, P4, !PT ;  /* 0x00000073ff577210 */ /* 0x000fe400027fe4ff */
[C---:B------:R-:W-:Y:S02]  /*6e10*/  IADD3 R183, P5, R114.reuse, 0x4040, RZ ;  /* 0x0000404072b77810 */ /* 0x040fe40007fbe0ff */
[----:B------:R-:W-:-:S02]  /*6e20*/  IADD3 R187, P6, R114, 0x4060, RZ ;  /* 0x0000406072bb7810 */ /* 0x000fc40007fde0ff */
[C---:B------:R-:W-:Y:S02]  /*6e30*/  IADD3 R189, P1, R114.reuse, 0x6000, RZ ;  /* 0x0000600072bd7810 */ /* 0x040fe40007f3e0ff */
[C---:B------:R-:W-:Y:S01]  /*6e40*/  IADD3 R102, P2, R114.reuse, 0x6020, RZ ;  /* 0x0000602072667810 */ /* 0x040fe20007f5e0ff */
[----:B------:R-:W-:Y:S01]  /*6e50*/  IMAD.X R95, RZ, RZ, R115, P6 ;  /* 0x000000ffff5f7224 */ /* 0x000fe200030e0673 */
[C---:B------:R-:W-:Y:S02]  /*6e60*/  IADD3 R191, P3, R114.reuse, 0x6040, RZ ;  /* 0x0000604072bf7810 */ /* 0x040fe40007f7e0ff */
[----:B------:R-:W-:Y:S02]  /*6e70*/  IADD3 R110, P4, R114, 0x6060, RZ ;  /* 0x00006060726e7810 */ /* 0x000fe40007f9e0ff */
[----:B------:R-:W-:Y:S02]  /*6e80*/  LOP3.LUT R114, R3, R114, RZ, 0x3c, !PT ;  /* 0x0000007203727212 */ /* 0x000fe400078e3cff */
[----:B------:R-:W-:-:S02]  /*6e90*/  LOP3.LUT R3, R4, 0x380, RZ, 0xc0, !PT ;  /* 0x0000038004037812 */ /* 0x000fc400078ec0ff */
[----:B------:R-:W-:Y:S02]  /*6ea0*/  LOP3.LUT R6, R171, 0x380, RZ, 0xc0, !PT ;  /* 0x00000380ab067812 */ /* 0x000fe400078ec0ff */
[----:B------:R-:W-:Y:S02]  /*6eb0*/  SHF.R.U64 R3, R3, 0x3, RZ ;  /* 0x0000000303037819 */ /* 0x000fe400000012ff */
[----:B------:R-:W-:Y:S02]  /*6ec0*/  LOP3.LUT R8, R173, 0x380, RZ, 0xc0, !PT ;  /* 0x00000380ad087812 */ /* 0x000fe400078ec0ff */
[----:B------:R-:W-:Y:S02]  /*6ed0*/  LOP3.LUT R4, R3, R4, RZ, 0x3c, !PT ;  /* 0x0000000403047212 */ /* 0x000fe400078e3cff */
[----:B------:R-:W-:Y:S02]  /*6ee0*/  LOP3.LUT R3, R12, 0x380, RZ, 0xc0, !PT ;  /* 0x000003800c037812 */ /* 0x000fe400078ec0ff */
[----:B------:R-:W-:-:S02]  /*6ef0*/  LOP3.LUT R10, R175, 0x380, RZ, 0xc0, !PT ;  /* 0x00000380af0a7812 */ /* 0x000fc400078ec0ff */
[----:B------:R-:W-:Y:S02]  /*6f00*/  SHF.R.U64 R3, R3, 0x3, RZ ;  /* 0x0000000303037819 */ /* 0x000fe400000012ff */
[----:B------:R-:W-:Y:S02]  /*6f10*/  SHF.R.U64 R6, R6, 0x3, RZ ;  /* 0x0000000306067819 */ /* 0x000fe400000012ff */
[----:B------:R-:W-:Y:S02]  /*6f20*/  LOP3.LUT R12, R3, R12, RZ, 0x3c, !PT ;  /* 0x0000000c030c7212 */ /* 0x000fe400078e3cff */
[----:B------:R-:W-:Y:S02]  /*6f30*/  LOP3.LUT R3, R86, 0x380, RZ, 0xc0, !PT ;  /* 0x0000038056037812 */ /* 0x000fe400078ec0ff */
[----:B------:R-:W-:Y:S02]  /*6f40*/  LOP3.LUT R14, R177, 0x380, RZ, 0xc0, !PT ;  /* 0x00000380b10e7812 */ /* 0x000fe400078ec0ff */
[----:B------:R-:W-:-:S02]  /*6f50*/  SHF.R.U64 R3, R3, 0x3, RZ ;  /* 0x0000000303037819 */ /* 0x000fc400000012ff */
[----:B------:R-:W-:Y:S02]  /*6f60*/  LOP3.LUT R82, R181, 0x380, RZ, 0xc0, !PT ;  /* 0x00000380b5527812 */ /* 0x000fe400078ec0ff */
[----:B------:R-:W-:Y:S02]  /*6f70*/  SHF.R.U64 R8, R8, 0x3, RZ ;  /* 0x0000000308087819 */ /* 0x000fe400000012ff */
[----:B------:R-:W-:Y:S02]  /*6f80*/  LOP3.LUT R20, R179, 0x380, RZ, 0xc0, !PT ;  /* 0x00000380b3147812 */ /* 0x000fe400078ec0ff */
[----:B------:R-:W-:Y:S02]  /*6f90*/  LOP3.LUT R90, R183, 0x380, RZ, 0xc0, !PT ;  /* 0x00000380b75a7812 */ /* 0x000fe400078ec0ff */
[----:B------:R-:W-:Y:S02]  /*6fa0*/  LOP3.LUT R27, R191, 0x380, RZ, 0xc0, !PT ;  /* 0x00000380bf1b7812 */ /* 0x000fe400078ec0ff */
[----:B------:R-:W-:-:S02]  /*6fb0*/  SHF.R.U64 R10, R10, 0x3, RZ ;  /* 0x000000030a0a7819 */ /* 0x000fc400000012ff */
[----:B------:R-:W-:Y:S02]  /*6fc0*/  LOP3.LUT R86, R3, R86, RZ, 0x3c, !PT ;  /* 0x0000005603567212 */ /* 0x000fe400078e3cff */
[----:B------:R-:W-:Y:S02]  /*6fd0*/  LOP3.LUT R6, R6, R171, RZ, 0x3c, !PT ;  /* 0x000000ab06067212 */ /* 0x000fe400078e3cff */
[----:B------:R-:W-:Y:S02]  /*6fe0*/  SHF.R.U64 R14, R14, 0x3, RZ ;  /* 0x000000030e0e7819 */ /* 0x000fe400000012ff */
[----:B------:R-:W-:Y:S02]  /*6ff0*/  SHF.R.U64 R82, R82, 0x3, RZ ;  /* 0x0000000352527819 */ /* 0x000fe400000012ff */
[----:B------:R-:W-:Y:S02]  /*7000*/  LOP3.LUT R3, R102, 0x380, RZ, 0xc0, !PT ;  /* 0x0000038066037812 */ /* 0x000fe400078ec0ff */
[----:B------:R-:W-:-:S02]  /*7010*/  LOP3.LUT R8, R8, R173, RZ, 0x3c, !PT ;  /* 0x000000ad08087212 */ /* 0x000fc400078e3cff */
[----:B------:R-:W-:Y:S02]  /*7020*/  SHF.R.U64 R20, R20, 0x3, RZ ;  /* 0x0000000314147819 */ /* 0x000fe400000012ff */
[----:B------:R-:W-:Y:S02]  /*7030*/  LOP3.LUT R94, R187, 0x380, RZ, 0xc0, !PT ;  /* 0x00000380bb5e7812 */ /* 0x000fe400078ec0ff */
[----:B------:R-:W-:Y:S02]  /*7040*/  SHF.R.U64 R90, R90, 0x3, RZ ;  /* 0x000000035a5a7819 */ /* 0x000fe400000012ff */
[----:B------:R-:W-:Y:S02]  /*7050*/  SHF.R.U64 R28, R27, 0x3, RZ ;  /* 0x000000031b1c7819 */ /* 0x000fe400000012ff */
[----:B------:R-:W-:Y:S02]  /*7060*/  LOP3.LUT R10, R10, R175, RZ, 0x3c, !PT ;  /* 0x000000af0a0a7212 */ /* 0x000fe400078e3cff */
[----:B------:R-:W-:-:S02]  /*7070*/  LOP3.LUT R98, R189, 0x380, RZ, 0xc0, !PT ;  /* 0x00000380bd627812 */ /* 0x000fc400078ec0ff */
[----:B------:R-:W-:Y:S02]  /*7080*/  MOV R114, R114 ;  /* 0x0000007200727202 */ /* 0x000fe40000000f00 */
[----:B------:R-:W-:Y:S02]  /*7090*/  F2FP.F16.F32.PACK_AB R27, R31, R30 ;  /* 0x0000001e1f1b723e */ /* 0x000fe400000000ff */
[----:B------:R-:W-:Y:S02]  /*70a0*/  MOV R5, R4 ;  /* 0x0000000400057202 */ /* 0x000fe40000000f00 */
[----:B------:R-:W-:Y:S01]  /*70b0*/  LOP3.LUT R14, R14, R177, RZ, 0x3c, !PT ;  /* 0x000000b10e0e7212 */ /* 0x000fe200078e3cff */
[----:B------:R1:W-:Y:S01]  /*70c0*/  STSM.16.M88.4 [R114], R24 ;  /* 0x0000001872007844 */ /* 0x0003e20000000200 */
[----:B------:R-:W-:Y:S02]  /*70d0*/  LOP3.LUT R82, R82, R181, RZ, 0x3c, !PT ;  /* 0x000000b552527212 */ /* 0x000fe400078e3cff */
[----:B------:R-:W-:Y:S01]  /*70e0*/  SHF.R.U64 R3, R3, 0x3, RZ ;  /* 0x0000000303037819 */ /* 0x000fe200000012ff */
[----:B------:R2:W-:Y:S01]  /*70f0*/  STSM.16.M88.4 [R5], R32 ;  /* 0x0000002005007844 */ /* 0x0005e20000000200 */
[----:B------:R-:W-:-:S02]  /*7100*/  MOV R6, R6 ;  /* 0x0000000600067202 */ /* 0x000fc40000000f00 */
[----:B------:R-:W-:Y:S02]  /*7110*/  IADD3.X R91, RZ, R115, RZ, P5, !PT ;  /* 0x00000073ff5b7210 */ /* 0x000fe40002ffe4ff */
[----:B------:R-:W-:Y:S01]  /*7120*/  LOP3.LUT R20, R20, R179, RZ, 0x3c, !PT ;  /* 0x000000b314147212 */ /* 0x000fe200078e3cff */
[----:B------:R2:W-:Y:S01]  /*7130*/  STSM.16.M88.4 [R6], R40 ;  /* 0x0000002806007844 */ /* 0x0005e20000000200 */
[----:B------:R-:W-:Y:S02]  /*7140*/  SHF.R.U64 R94, R94, 0x3, RZ ;  /* 0x000000035e5e7819 */ /* 0x000fe400000012ff */
[----:B------:R-:W-:Y:S02]  /*7150*/  LOP3.LUT R90, R90, R183, RZ, 0x3c, !PT ;  /* 0x000000b75a5a7212 */ /* 0x000fe400078e3cff */
[----:B------:R-:W-:Y:S02]  /*7160*/  LOP3.LUT R106, R110, 0x380, RZ, 0xc0, !PT ;  /* 0x000003806e6a7812 */ /* 0x000fe400078ec0ff */
[----:B------:R-:W-:-:S02]  /*7170*/  MOV R8, R8 ;  /* 0x0000000800087202 */ /* 0x000fc40000000f00 */
[----:B------:R-:W-:Y:S02]  /*7180*/  F2FP.F16.F32.PACK_AB R51, R55, R54 ;  /* 0x000000363733723e */ /* 0x000fe400000000ff */
[----:B------:R-:W-:Y:S02]  /*7190*/  F2FP.F16.F32.PACK_AB R57, R59, R58 ;  /* 0x0000003a3b39723e */ /* 0x000fe400000000ff */
[----:B------:R-:W-:Y:S01]  /*71a0*/  F2FP.F16.F32.PACK_AB R64, R65, R64 ;  /* 0x000000404140723e */ /* 0x000fe200000000ff */
[----:B------:R2:W-:Y:S01]  /*71b0*/  STSM.16.M88.4 [R8], R48 ;  /* 0x0000003008007844 */ /* 0x0005e20000000200 */
[----:B------:R-:W-:Y:S02]  /*71c0*/  SHF.R.U64 R98, R98, 0x3, RZ ;  /* 0x0000000362627819 */ /* 0x000fe400000012ff */
[----:B------:R-:W-:Y:S02]  /*71d0*/  MOV R10, R10 ;  /* 0x0000000a000a7202 */ /* 0x000fe40000000f00 */
[----:B------:R-:W-:-:S02]  /*71e0*/  F2FP.F16.F32.PACK_AB R58, R61, R60 ;  /* 0x0000003c3d3a723e */ /* 0x000fc400000000ff */
[----:B------:R-:W-:Y:S02]  /*71f0*/  F2FP.F16.F32.PACK_AB R59, R63, R62 ;  /* 0x0000003e3f3b723e */ /* 0x000fe400000000ff */
[----:B------:R-:W-:Y:S02]  /*7200*/  F2FP.F16.F32.PACK_AB R65, R67, R66 ;  /* 0x000000424341723e */ /* 0x000fe400000000ff */
[----:B------:R-:W-:Y:S01]  /*7210*/  F2FP.F16.F32.PACK_AB R72, R73, R72 ;  /* 0x000000484948723e */ /* 0x000fe200000000ff */
[----:B------:R2:W-:Y:S01]  /*7220*/  STSM.16.M88.4 [R10], R56 ;  /* 0x000000380a007844 */ /* 0x0005e20000000200 */
[----:B------:R-:W-:Y:S02]  /*7230*/  MOV R12, R12 ;  /* 0x0000000c000c7202 */ /* 0x000fe40000000f00 */
[----:B------:R-:W-:Y:S02]  /*7240*/  F2FP.F16.F32.PACK_AB R66, R69, R68 ;  /* 0x000000444542723e */ /* 0x000fe400000000ff */
[----:B------:R-:W-:-:S02]  /*7250*/  F2FP.F16.F32.PACK_AB R67, R71, R70 ;  /* 0x000000464743723e */ /* 0x000fc400000000ff */
[----:B------:R-:W-:Y:S02]  /*7260*/  F2FP.F16.F32.PACK_AB R73, R75, R74 ;  /* 0x0000004a4b49723e */ /* 0x000fe400000000ff */
[----:B------:R-:W-:Y:S01]  /*7270*/  LOP3.LUT R102, R3, R102, RZ, 0x3c, !PT ;  /* 0x0000006603667212 */ /* 0x000fe200078e3cff */
[----:B------:R2:W-:Y:S01]  /*7280*/  STSM.16.M88.4 [R12], R64 ;  /* 0x000000400c007844 */ /* 0x0005e20000000200 */
[----:B------:R-:W-:Y:S02]  /*7290*/  MOV R14, R14 ;  /* 0x0000000e000e7202 */ /* 0x000fe40000000f00 */
[----:B------:R-:W-:Y:S02]  /*72a0*/  MOV R4, R82 ;  /* 0x0000005200047202 */ /* 0x000fe40000000f00 */
[----:B------:R-:W-:Y:S02]  /*72b0*/  F2FP.F16.F32.PACK_AB R74, R77, R76 ;  /* 0x0000004c4d4a723e */ /* 0x000fe400000000ff */
[----:B------:R-:W-:-:S02]  /*72c0*/  F2FP.F16.F32.PACK_AB R75, R79, R78 ;  /* 0x0000004e4f4b723e */ /* 0x000fc400000000ff */
[----:B------:R-:W-:Y:S02]  /*72d0*/  F2FP.F16.F32.PACK_AB R80, R81, R80 ;  /* 0x000000505150723e */ /* 0x000fe400000000ff */
[----:B------:R-:W-:Y:S01]  /*72e0*/  LOP3.LUT R94, R94, R187, RZ, 0x3c, !PT ;  /* 0x000000bb5e5e7212 */ /* 0x000fe200078e3cff */
[----:B------:R2:W-:Y:S01]  /*72f0*/  STSM.16.M88.4 [R14], R72 ;  /* 0x000000480e007844 */ /* 0x0005e20000000200 */
[----:B------:R-:W-:Y:S02]  /*7300*/  SHF.R.U64 R29, R106, 0x3, RZ ;  /* 0x000000036a1d7819 */ /* 0x000fe400000012ff */
[----:B------:R-:W-:Y:S02]  /*7310*/  MOV R20, R20 ;  /* 0x0000001400147202 */ /* 0x000fe40000000f00 */
[----:B------:R-:W-:Y:S02]  /*7320*/  MOV R3, R90 ;  /* 0x0000005a00037202 */ /* 0x000fe40000000f00 */
[----:B------:R-:W-:-:S02]  /*7330*/  F2FP.F16.F32.PACK_AB R81, R152, R0 ;  /* 0x000000009851723e */ /* 0x000fc400000000ff */
[----:B------:R-:W-:Y:S02]  /*7340*/  F2FP.F16.F32.PACK_AB R82, R85, R84 ;  /* 0x000000545552723e */ /* 0x000fe400000000ff */
[----:B------:R-:W-:Y:S02]  /*7350*/  F2FP.F16.F32.PACK_AB R83, R154, R153 ;  /* 0x000000999a53723e */ /* 0x000fe400000000ff */
[----:B------:R-:W-:Y:S02]  /*7360*/  F2FP.F16.F32.PACK_AB R88, R89, R88 ;  /* 0x000000585958723e */ /* 0x000fe400000000ff */
[----:B------:R-:W-:Y:S01]  /*7370*/  IADD3.X R99, RZ, R115, RZ, P1, !PT ;  /* 0x00000073ff637210 */ /* 0x000fe20000ffe4ff */
[----:B------:R2:W-:Y:S01]  /*7380*/  STSM.16.M88.4 [R20], R80 ;  /* 0x0000005014007844 */ /* 0x0005e20000000200 */
[----:B------:R-:W-:Y:S02]  /*7390*/  LOP3.LUT R98, R98, R189, RZ, 0x3c, !PT ;  /* 0x000000bd62627212 */ /* 0x000fe400078e3cff */
[----:B------:R-:W-:-:S02]  /*73a0*/  F2FP.F16.F32.PACK_AB R89, R158, R157 ;  /* 0x0000009d9e59723e */ /* 0x000fc400000000ff */
[----:B------:R-:W-:Y:S02]  /*73b0*/  F2FP.F16.F32.PACK_AB R90, R93, R92 ;  /* 0x0000005c5d5a723e */ /* 0x000fe400000000ff */
[----:B------:R-:W-:Y:S02]  /*73c0*/  F2FP.F16.F32.PACK_AB R91, R160, R159 ;  /* 0x0000009fa05b723e */ /* 0x000fe400000000ff */
[----:B------:R-:W-:Y:S02]  /*73d0*/  F2FP.F16.F32.PACK_AB R161, R162, R161 ;  /* 0x000000a1a2a1723e */ /* 0x000fe400000000ff */
[----:B------:R-:W-:Y:S01]  /*73e0*/  IADD3.X R103, RZ, R115, RZ, P2, !PT ;  /* 0x00000073ff677210 */ /* 0x000fe200017fe4ff */
[----:B------:R2:W-:Y:S01]  /*73f0*/  STSM.16.M88.4 [R4], R88 ;  /* 0x0000005804007844 */ /* 0x0005e20000000200 */
[----:B------:R-:W-:Y:S02]  /*7400*/  MOV R86, R86 ;  /* 0x0000005600567202 */ /* 0x000fe40000000f00 */
[----:B------:R-:W-:-:S02]  /*7410*/  F2FP.F16.F32.PACK_AB R160, R97, R96 ;  /* 0x0000006061a0723e */ /* 0x000fc400000000ff */
[----:B------:R-:W-:Y:S02]  /*7420*/  F2FP.F16.F32.PACK_AB R162, R101, R100 ;  /* 0x0000006465a2723e */ /* 0x000fe400000000ff */
[----:B------:R-:W-:Y:S02]  /*7430*/  F2FP.F16.F32.PACK_AB R163, R164, R163 ;  /* 0x000000a3a4a3723e */ /* 0x000fe400000000ff */
[----:B------:R-:W-:Y:S02]  /*7440*/  F2FP.F16.F32.PACK_AB R165, R166, R165 ;  /* 0x000000a5a6a5723e */ /* 0x000fe400000000ff */
[-C--:B------:R-:W-:Y:S01]  /*7450*/  IADD3.X R107, RZ, R115.reuse, RZ, P3, !PT ;  /* 0x00000073ff6b7210 */ /* 0x080fe20001ffe4ff */
[----:B------:R2:W-:Y:S01]  /*7460*/  STSM.16.M88.4 [R86], R160 ;  /* 0x000000a056007844 */ /* 0x0005e20000000200 */
[----:B------:R-:W-:Y:S02]  /*7470*/  IADD3.X R111, RZ, R115, RZ, P4, !PT ;  /* 0x00000073ff6f7210 */ /* 0x000fe400027fe4ff */
[----:B------:R-:W-:-:S02]  /*7480*/  LOP3.LUT R106, R28, R191, RZ, 0x3c, !PT ;  /* 0x000000bf1c6a7212 */ /* 0x000fc400078e3cff */
[----:B------:R-:W-:Y:S02]  /*7490*/  F2FP.F16.F32.PACK_AB R164, R105, R104 ;  /* 0x0000006869a4723e */ /* 0x000fe400000000ff */
[----:B------:R-:W-:Y:S02]  /*74a0*/  F2FP.F16.F32.PACK_AB R166, R109, R108 ;  /* 0x0000006c6da6723e */ /* 0x000fe400000000ff */
[----:B------:R-:W-:Y:S02]  /*74b0*/  F2FP.F16.F32.PACK_AB R167, R168, R167 ;  /* 0x000000a7a8a7723e */ /* 0x000fe400000000ff */
[----:B------:R-:W-:Y:S02]  /*74c0*/  F2FP.F16.F32.PACK_AB R112, R113, R112 ;  /* 0x000000707170723e */ /* 0x000fe400000000ff */
[----:B------:R-:W-:Y:S01]  /*74d0*/  F2FP.F16.F32.PACK_AB R120, R121, R120 ;  /* 0x000000787978723e */ /* 0x000fe200000000ff */
[----:B------:R2:W-:Y:S01]  /*74e0*/  STSM.16.M88.4 [R3], R164 ;  /* 0x000000a403007844 */ /* 0x0005e20000000200 */
[----:B------:R-:W-:-:S02]  /*74f0*/  LOP3.LUT R110, R29, R110, RZ, 0x3c, !PT ;  /* 0x0000006e1d6e7212 */ /* 0x000fc400078e3cff */
[----:B------:R-:W-:Y:S02]  /*7500*/  MOV R94, R94 ;  /* 0x0000005e005e7202 */ /* 0x000fe40000000f00 */
[----:B------:R-:W-:Y:S02]  /*7510*/  F2FP.F16.F32.PACK_AB R113, R170, R169 ;  /* 0x000000a9aa71723e */ /* 0x000fe400000000ff */
[----:B-1----:R-:W-:Y:S02]  /*7520*/  F2FP.F16.F32.PACK_AB R114, R117, R116 ;  /* 0x000000747572723e */ /* 0x002fe400000000ff */
[----:B------:R-:W-:Y:S02]  /*7530*/  F2FP.F16.F32.PACK_AB R115, R119, R118 ;  /* 0x000000767773723e */ /* 0x000fe400000000ff */
[----:B------:R-:W-:Y:S02]  /*7540*/  F2FP.F16.F32.PACK_AB R121, R123, R122 ;  /* 0x0000007a7b79723e */ /* 0x000fe400000000ff */
[----:B------:R-:W-:Y:S01]  /*7550*/  F2FP.F16.F32.PACK_AB R128, R129, R128 ;  /* 0x000000808180723e */ /* 0x000fe200000000ff */
[----:B------:R2:W-:Y:S01]  /*7560*/  STSM.16.M88.4 [R94], R112 ;  /* 0x000000705e007844 */ /* 0x0005e20000000200 */
[----:B------:R-:W-:-:S02]  /*7570*/  MOV R98, R98 ;  /* 0x0000006200627202 */ /* 0x000fc40000000f00 */
[----:B------:R-:W-:Y:S02]  /*7580*/  F2FP.F16.F32.PACK_AB R122, R125, R124 ;  /* 0x0000007c7d7a723e */ /* 0x000fe400000000ff */
[----:B------:R-:W-:Y:S02]  /*7590*/  F2FP.F16.F32.PACK_AB R123, R127, R126 ;  /* 0x0000007e7f7b723e */ /* 0x000fe400000000ff */
[----:B------:R-:W-:Y:S02]  /*75a0*/  F2FP.F16.F32.PACK_AB R129, R131, R130 ;  /* 0x000000828381723e */ /* 0x000fe400000000ff */
[----:B------:R-:W-:Y:S01]  /*75b0*/  F2FP.F16.F32.PACK_AB R136, R137, R136 ;  /* 0x000000888988723e */ /* 0x000fe200000000ff */
[----:B------:R2:W-:Y:S01]  /*75c0*/  STSM.16.M88.4 [R98], R120 ;  /* 0x0000007862007844 */ /* 0x0005e20000000200 */
        /* <DEDUP_REMOVED lines=10> */
[----:B------:R-:W-:Y:S01]  /*7670*/  MOV R110, R110 ;  /* 0x0000006e006e7202 */ /* 0x000fe20000000f00 */
[----:B------:R2:W-:Y:S01]  /*7680*/  STSM.16.M88.4 [R106], R136 ;  /* 0x000000886a007844 */ /* 0x0005e20000000200 */
[----:B------:R-:W-:Y:S02]  /*7690*/  F2FP.F16.F32.PACK_AB R146, R149, R148 ;  /* 0x000000949592723e */ /* 0x000fe400000000ff */
[----:B------:R-:W-:-:S05]  /*76a0*/  F2FP.F16.F32.PACK_AB R147, R151, R150 ;  /* 0x000000969793723e */ /* 0x000fca00000000ff */
[----:B------:R2:W-:Y:S01]  /*76b0*/  STSM.16.M88.4 [R110], R144 ;  /* 0x000000906e007844 */ /* 0x0005e20000000200 */
[----:B------:R-:W-:Y:S01]  /*76c0*/  @!PT LDS RZ, [RZ] ;  /* 0x00000000fffff984 */ /* 0x000fe20000000800 */
[----:B------:R-:W-:Y:S01]  /*76d0*/  @!PT LDS RZ, [RZ] ;  /* 0x00000000fffff984 */ /* 0x000fe20000000800 */
[----:B------:R-:W-:Y:S01]  /*76e0*/  @!PT LDS RZ, [RZ] ;  /* 0x00000000fffff984 */ /* 0x000fe20000000800 */
[----:B------:R-:W-:Y:S01]  /*76f0*/  @!PT LDS RZ, [RZ] ;  /* 0x00000000fffff984 */ /* 0x000fe20000000800 */
[----:B------:R1:W-:Y:S06]  /*7700*/  MEMBAR.ALL.CTA ;  /* 0x0000000000007992 */ /* 0x0003ec0000008000 */
[----:B-1----:R-:W1:Y:S02]  /*7710*/  FENCE.VIEW.ASYNC.S ;  /* 0x00000000000073c6 */ /* 0x002e640000000000 */
[----:B-1----:R-:W-:Y:S06]  /*7720*/  BAR.ARV 0x1, 0x120 ;  /* 0x0044800000007b1d */ /* 0x002fec0000002000 */
[----:B------:R-:W-:Y:S05]  /*7730*/  @P0 BRA `(.L_x_2707) ;  /* 0x00000000008c0947 */ /* 0x000fea0003800000 */
[----:B------:R-:W-:Y:S01]  /*7740*/  UIADD3 UR6, -UR36, URZ, URZ ;  /* 0x0000003f24067290 */ /* 0x000fe2000fffe13f */
[----:B------:R-:W1:Y:S01]  /*7750*/  LDC R0, c[0x0][0xda8] ;  /* 0x00036a00ff007b82 */ /* 0x000e620000000800 */
[----:B------:R-:W-:Y:S01]  /*7760*/  ULDC UR4, c[0x0][0xdb4] ;  /* 0x00036d0000047ab9 */ /* 0x000fe20000000800 */
[----:B------:R-:W-:Y:S01]  /*7770*/  ULDC.64 UR8, c[0x0][0xb70] ;  /* 0x0002dc0000087ab9 */ /* 0x000fe20000000a00 */
[----:B------:R-:W-:Y:S02]  /*7780*/  UIMAD UR6, UR4, UR6, UR43 ;  /* 0x00000006040672a4 */ /* 0x000fe4000f8e022b */
[----:B--2---:R-:W-:Y:S01]  /*7790*/  IMAD R3, RZ, RZ, -UR43 ;  /* 0x8000002bff037e24 */ /* 0x004fe2000f8e02ff */
[----:B------:R-:W-:Y:S01]  /*77a0*/  IADD3 R9, -R17, RZ, RZ ;  /* 0x000000ff11097210 */ /* 0x000fe20007ffe1ff */
[----:B------:R-:W-:Y:S01]  /*77b0*/  USHF.R.S32.HI UR4, URZ, 0x1f, UR6 ;  /* 0x0000001f3f047899 */ /* 0x000fe20008011406 */
[----:B------:R-:W2:Y:S02]  /*77c0*/  LDC.64 R6, c[0x0][0xb78] ;  /* 0x0002de00ff067b82 */ /* 0x000ea40000000a00 */
[----:B------:R-:W-:Y:S01]  /*77d0*/  ISETP.NE.AND P0, PT, R16, R9, PT ;  /* 0x000000091000720c */ /* 0x000fe20003f05270 */
[----:B------:R-:W-:-:S02]  /*77e0*/  UIMAD UR7, UR4, UR8, URZ ;  /* 0x00000008040772a4 */ /* 0x000fc4000f8e023f */
[----:B------:R-:W-:Y:S02]  /*77f0*/  UIMAD.WIDE.U32 UR4, UR6, UR8, URZ ;  /* 0x00000008060472a5 */ /* 0x000fe4000f8e003f */
[----:B------:R-:W-:Y:S02]  /*7800*/  UIMAD UR6, UR6, UR9, UR7 ;  /* 0x00000009060672a4 */ /* 0x000fe4000f8e0207 */
[----:B------:R-:W-:Y:S02]  /*7810*/  USHF.R.S32.HI UR7, URZ, 0x1f, UR36 ;  /* 0x0000001f3f077899 */ /* 0x000fe40008011424 */
[----:B------:R-:W-:Y:S02]  /*7820*/  UIADD3 UR6, UR5, UR6, URZ ;  /* 0x0000000605067290 */ /* 0x000fe4000fffe03f */
[----:B------:R-:W-:Y:S02]  /*7830*/  MOV R5, UR5 ;  /* 0x0000000500057c02 */ /* 0x000fe40008000f00 */
[----:B------:R-:W-:Y:S01]  /*7840*/  MOV R4, UR4 ;  /* 0x0000000400047c02 */ /* 0x000fe20008000f00 */
[----:B------:R-:W-:Y:S01]  /*7850*/  ULDC UR4, c[0x0][0xa88] ;  /* 0x0002a20000047ab9 */ /* 0x000fe20000000800 */
[----:B-1----:R-:W-:Y:S01]  /*7860*/  IMAD R3, R0, R3, UR42 ;  /* 0x0000002a00037e24 */ /* 0x002fe2000f8e0203 */
[----:B------:R-:W-:-:S03]  /*7870*/  MOV R5, UR6 ;  /* 0x0000000600057c02 */ /* 0x000fc60008000f00 */
[----:B------:R-:W-:Y:S02]  /*7880*/  IMAD R9, R3, 0x40, R2 ;  /* 0x0000004003097824 */ /* 0x000fe400078e0202 */
[----:B--2---:R-:W-:-:S03]  /*7890*/  IMAD R0, R6, UR7, RZ ;  /* 0x0000000706007c24 */ /* 0x004fc6000f8e02ff */
[----:B------:R-:W-:Y:S01]  /*78a0*/  SHF.R.S32.HI R3, RZ, 0x1f, R9 ;  /* 0x0000001fff037819 */ /* 0x000fe20000011409 */
[----:B------:R-:W-:Y:S01]  /*78b0*/  IMAD.WIDE.U32 R4, R6, UR36, R4 ;  /* 0x0000002406047c25 */ /* 0x000fe2000f8e0004 */
[----:B------:R-:W-:-:S03]  /*78c0*/  ISETP.GE.OR P1, PT, R9, UR4, P0 ;  /* 0x0000000409007c0c */ /* 0x000fc60008726670 */
[----:B------:R-:W-:Y:S01]  /*78d0*/  IMAD R6, R7, UR36, R0 ;  /* 0x0000002407067c24 */ /* 0x000fe2000f8e0200 */
[C---:B------:R-:W-:Y:S02]  /*78e0*/  IADD3 R7, R9.reuse, 0x8, RZ ;  /* 0x0000000809077810 */ /* 0x040fe40007ffe0ff */
[----:B------:R-:W-:Y:S02]  /*78f0*/  IADD3 R0, P2, R9, R4, RZ ;  /* 0x0000000409007210 */ /* 0x000fe40007f5e0ff */
[----:B------:R-:W-:Y:S01]  /*7900*/  ISETP.GE.OR P0, PT, R7, UR4, P0 ;  /* 0x0000000407007c0c */ /* 0x000fe20008706670 */
[----:B------:R-:W-:Y:S01]  /*7910*/  ULDC.64 UR4, c[0x0][0xb40] ;  /* 0x0002d00000047ab9 */ /* 0x000fe20000000a00 */
[----:B------:R-:W-:Y:S02]  /*7920*/  IADD3.X R3, R3, R5, R6, P2, !PT ;  /* 0x0000000503037210 */ /* 0x000fe400017fe406 */
[----:B------:R-:W-:-:S04]  /*7930*/  LEA R4, P2, R0, UR4, 0x2 ;  /* 0x0000000400047c11 */ /* 0x000fc8000f8410ff */
[----:B------:R-:W-:-:S05]  /*7940*/  LEA.HI.X R5, R0, UR5, R3, 0x2, P2 ;  /* 0x0000000500057c11 */ /* 0x000fca00090f1403 */
[----:B------:R1:W-:Y:S04]  /*7950*/  @!P1 STG.E desc[UR48][R4.64], R156 ;  /* 0x0000009c04009986 */ /* 0x0003e8000c101930 */
[----:B------:R1:W-:Y:S02]  /*7960*/  @!P0 STG.E desc[UR48][R4.64+0x20], R155 ;  /* 0x0000209b04008986 */ /* 0x0003e4000c101930 */
.L_x_2707:
[----:B------:R-:W3:Y:S01]  /*7970*/  SHFL.IDX PT, R0, R185, RZ, 0x1f ;  /* 0x00001fffb9007589 */ /* 0x000ee200000e0000 */
[----:B------:R-:W-:Y:S02]  /*7980*/  ULDC UR4, c[0x0][0xc] ;  /* 0x0000030000047ab9 */ /* 0x000fe40000000800 */
[----:B------:R-:W-:Y:S01]  /*7990*/  UIADD3 UR45, UR4, UR45, URZ ;  /* 0x0000002d042d7290 */ /* 0x000fe2000fffe03f */
[----:B---3--:R-:W-:-:S13]  /*79a0*/  ISETP.NE.AND P0, PT, R0, 0x7, PT ;  /* 0x000000070000780c */ /* 0x008fda0003f05270 */
[----:B------:R-:W-:Y:S05]  /*79b0*/  @P0 BRA `(.L_x_2708) ;  /* 0x0000000000e80947 */ /* 0x000fea0003800000 */
[----:B------:R-:W-:Y:S01]  /*79c0*/  BAR.SYNC.DEFER_BLOCKING 0x1, 0x120 ;  /* 0x0044800000007b1d */ /* 0x000fe20000010000 */
[----:B------:R-:W-:-:S05]  /*79d0*/  ELECT P0, URZ, PT ;  /* 0x00000000003f782f */ /* 0x000fca0003800000 */
[----:B------:R-:W-:Y:S08]  /*79e0*/  BSSY B0, `(.L_x_2708) ;  /* 0x0000037000007945 */ /* 0x000ff00003800000 */
[----:B------:R-:W-:Y:S05]  /*79f0*/  @!P0 BRA `(.L_x_2709) ;  /* 0x0000000000d48947 */ /* 0x000fea0003800000 */
[----:B------:R-:W-:Y:S01]  /*7a00*/  UIADD3 UR5, -UR43, URZ, URZ ;  /* 0x0000003f2b057290 */ /* 0x000fe2000fffe13f */
[----:B------:R-:W-:Y:S01]  /*7a10*/  ULDC UR10, c[0x0][0xda8] ;  /* 0x00036a00000a7ab9 */ /* 0x000fe20000000800 */
[----:B------:R-:W-:Y:S02]  /*7a20*/  UIADD3 UR35, -UR36, URZ, URZ ;  /* 0x0000003f24237290 */ /* 0x000fe4000fffe13f */
[----:B------:R-:W-:Y:S02]  /*7a30*/  UIMAD UR5, UR10, UR5, UR42 ;  /* 0x000000050a0572a4 */ /* 0x000fe4000f8e022a */
[----:B------:R-:W-:Y:S01]  /*7a40*/  UIADD3 UR4, UP0, UR52, 0x9f0, URZ ;  /* 0x000009f034047890 */ /* 0x000fe2000ff1e03f */
[----:B------:R-:W-:Y:S01]  /*7a50*/  ULDC UR12, c[0x0][0xdb4] ;  /* 0x00036d00000c7ab9 */ /* 0x000fe20000000800 */
[----:B------:R-:W-:Y:S02]  /*7a60*/  USHF.L.U32 UR34, UR5, 0x6, URZ ;  /* 0x0000000605227899 */ /* 0x000fe4000800063f */
[----:B------:R-:W-:-:S02]  /*7a70*/  UIMAD UR35, UR12, UR35, UR43 ;  /* 0x000000230c2372a4 */ /* 0x000fc4000f8e022b */
[----:B------:R-:W-:Y:S02]  /*7a80*/  UIADD3.X UR5, URZ, UR53, URZ, UP0, !UPT ;  /* 0x000000353f057290 */ /* 0x000fe400087fe43f */
[----:B------:R-:W-:Y:S02]  /*7a90*/  UIADD3 UR6, UR46, 0x2000, URZ ;  /* 0x000020002e067890 */ /* 0x000fe4000fffe03f */
[----:B------:R-:W-:Y:S01]  /*7aa0*/  UIADD3 UR8, UR46, 0x4000, URZ ;  /* 0x000040002e087890 */ /* 0x000fe2000fffe03f */
[----:B------:R-:W-:Y:S01]  /*7ab0*/  UMOV UR33, URZ ;  /* 0x0000003f00217c82 */ /* 0x000fe20008000000 */
[----:B------:R-:W-:Y:S01]  /*7ac0*/  UMOV UR37, URZ ;  /* 0x0000003f00257c82 */ /* 0x000fe20008000000 */
[----:B------:R-:W-:Y:S01]  /*7ad0*/  UMOV UR32, UR46 ;  /* 0x0000002e00207c82 */ /* 0x000fe20008000000 */
[----:B------:R-:W-:Y:S01]  /*7ae0*/  UMOV UR7, 0x40 ;  /* 0x0000004000077882 */ /* 0x000fe20000000000 */
[----:B------:R-:W-:Y:S01]  /*7af0*/  UIADD3 UR10, UR46, 0x6000, URZ ;  /* 0x000060002e0a7890 */ /* 0x000fe2000fffe03f */
[----:B------:R3:W-:Y:S01]  /*7b00*/  UTMASTG.5D [UR32], [UR4] ;  /* 0x00000020040073b5 */ /* 0x0007e20008020000 */
[----:B------:R-:W-:Y:S01]  /*7b10*/  UMOV UR9, 0x80 ;  /* 0x0000008000097882 */ /* 0x000fe20000000000 */
[----:B------:R-:W-:Y:S01]  /*7b20*/  UIADD3 UR12, UR46, 0x8000, URZ ;  /* 0x000080002e0c7890 */ /* 0x000fe2000fffe03f */
[----:B------:R-:W-:Y:S01]  /*7b30*/  UMOV UR11, 0xc0 ;  /* 0x000000c0000b7882 */ /* 0x000fe20000000000 */
[----:B------:R-:W-:Y:S01]  /*7b40*/  UMOV UR13, 0x100 ;  /* 0x00000100000d7882 */ /* 0x000fe20000000000 */
[----:B---3--:R-:W-:Y:S01]  /*7b50*/  UMOV UR32, UR6 ;  /* 0x0000000600207c82 */ /* 0x008fe20008000000 */
[----:B------:R-:W-:Y:S01]  /*7b60*/  UMOV UR33, UR7 ;  /* 0x0000000700217c82 */ /* 0x000fe20008000000 */
[----:B------:R-:W-:Y:S01]  /*7b70*/  UIADD3 UR6, UR46, 0xa000, URZ ;  /* 0x0000a0002e067890 */ /* 0x000fe2000fffe03f */
[----:B------:R3:W-:Y:S01]  /*7b80*/  UTMASTG.5D [UR32], [UR4] ;  /* 0x00000020040073b5 */ /* 0x0007e20008020000 */
[----:B------:R-:W-:Y:S01]  /*7b90*/  UMOV UR7, 0x140 ;  /* 0x0000014000077882 */ /* 0x000fe20000000000 */
[----:B---3--:R-:W-:Y:S01]  /*7ba0*/  UMOV UR32, UR8 ;  /* 0x0000000800207c82 */ /* 0x008fe20008000000 */
[----:B------:R-:W-:Y:S01]  /*7bb0*/  UMOV UR33, UR9 ;  /* 0x0000000900217c82 */ /* 0x000fe20008000000 */
[----:B------:R-:W-:Y:S01]  /*7bc0*/  UIADD3 UR8, UR46, 0xc000, URZ ;  /* 0x0000c0002e087890 */ /* 0x000fe2000fffe03f */
[----:B------:R3:W-:Y:S01]  /*7bd0*/  UTMASTG.5D [UR32], [UR4] ;  /* 0x00000020040073b5 */ /* 0x0007e20008020000 */
[----:B------:R-:W-:Y:S01]  /*7be0*/  UIADD3 UR9, UR46, 0xe000, URZ ;  /* 0x0000e0002e097890 */ /* 0x000fe2000fffe03f */
[----:B---3--:R-:W-:Y:S01]  /*7bf0*/  UMOV UR32, UR10 ;  /* 0x0000000a00207c82 */ /* 0x008fe20008000000 */
[----:B------:R-:W-:-:S02]  /*7c00*/  UMOV UR33, UR11 ;  /* 0x0000000b00217c82 */ /* 0x000fc40008000000 */
[----:B------:R3:W-:Y:S02]  /*7c10*/  UTMASTG.5D [UR32], [UR4] ;  /* 0x00000020040073b5 */ /* 0x0007e40008020000 */
[----:B---3--:R-:W-:Y:S01]  /*7c20*/  UMOV UR32, UR12 ;  /* 0x0000000c00207c82 */ /* 0x008fe20008000000 */
[----:B------:R-:W-:Y:S02]  /*7c30*/  UMOV UR33, UR13 ;  /* 0x0000000d00217c82 */ /* 0x000fe40008000000 */
[----:B------:R3:W-:Y:S02]  /*7c40*/  UTMASTG.5D [UR32], [UR4] ;  /* 0x00000020040073b5 */ /* 0x0007e40008020000 */
[----:B---3--:R-:W-:Y:S01]  /*7c50*/  UMOV UR32, UR6 ;  /* 0x0000000600207c82 */ /* 0x008fe20008000000 */
[----:B------:R-:W-:Y:S01]  /*7c60*/  UMOV UR33, UR7 ;  /* 0x0000000700217c82 */ /* 0x000fe20008000000 */
[----:B------:R-:W-:Y:S01]  /*7c70*/  UMOV UR6, 0x180 ;  /* 0x0000018000067882 */ /* 0x000fe20000000000 */
[----:B------:R3:W-:Y:S02]  /*7c80*/  UTMASTG.5D [UR32], [UR4] ;  /* 0x00000020040073b5 */ /* 0x0007e40008020000 */
[----:B---3--:R-:W-:Y:S01]  /*7c90*/  UMOV UR32, UR8 ;  /* 0x0000000800207c82 */ /* 0x008fe20008000000 */
[----:B------:R-:W-:Y:S01]  /*7ca0*/  UMOV UR33, UR6 ;  /* 0x0000000600217c82 */ /* 0x000fe20008000000 */
[----:B------:R-:W-:Y:S01]  /*7cb0*/  UMOV UR6, 0x1c0 ;  /* 0x000001c000067882 */ /* 0x000fe20000000000 */
[----:B------:R3:W-:Y:S02]  /*7cc0*/  UTMASTG.5D [UR32], [UR4] ;  /* 0x00000020040073b5 */ /* 0x0007e40008020000 */
[----:B---3--:R-:W-:Y:S01]  /*7cd0*/  UMOV UR32, UR9 ;  /* 0x0000000900207c82 */ /* 0x008fe20008000000 */
[----:B------:R-:W-:Y:S01]  /*7ce0*/  UMOV UR33, UR6 ;  /* 0x0000000600217c82 */ /* 0x000fe20008000000 */
[----:B------:R-:W-:Y:S01]  /*7cf0*/  UIADD3 UR6, UR46, 0x28c20, URZ ;  /* 0x00028c202e067890 */ /* 0x000fe2000fffe03f */
[----:B------:R3:W-:Y:S03]  /*7d00*/  UTMASTG.5D [UR32], [UR4] ;  /* 0x00000020040073b5 */ /* 0x0007e60008020000 */
[----:B------:R-:W-:Y:S01]  /*7d10*/  UPRMT UR6, URZ, 0x654, UR6 ;  /* 0x000006543f067896 */ /* 0x000fe20008000006 */
[----:B------:R0:W-:Y:S01]  /*7d20*/  UTMACMDFLUSH ;  /* 0x00000000000079b7 */ /* 0x0001e20000000000 */
[----:B------:R-:W-:-:S07]  /*7d30*/  DEPBAR.LE SB0, 0x0 ;  /* 0x000080000000791a */ /* 0x000fce0000000000 */
[----:B---3--:R-:W-:Y:S03]  /*7d40*/  SYNCS.ARRIVE.TRANS64.RED.A1T0 RZ, [UR6], RZ ;  /* 0x000000ffffff79a7 */ /* 0x008fe60008100406 */
.L_x_2709:
[----:B------:R-:W-:Y:S05]  /*7d50*/  BSYNC B0 ;  /* 0x0000000000007941 */ /* 0x000fea0003800000 */
.L_x_2708:
[----:B------:R-:W3:Y:S02]  /*7d60*/  LDC R0, c[0x0][0xda4] ;  /* 0x00036900ff007b82 */ /* 0x000ee40000000800 */
[----:B---3--:R-:W-:-:S13]  /*7d70*/  ISETP.LE.AND P0, PT, R0, UR45, PT ;  /* 0x0000002d00007c0c */ /* 0x008fda000bf03270 */
[----:B------:R-:W-:Y:S05]  /*7d80*/  @!P0 BRA `(.L_x_2710) ;  /* 0xffffff90003c8947 */ /* 0x000fea000383ffff */
[----:B------:R-:W-:Y:S05]  /*7d90*/  EXIT ;  /* 0x000000000000794d */ /* 0x000fea0003800000 */
.L_x_2675:
[----:B------:R-:W-:-:S08]  /*7da0*/  NOP ;  /* 0x0000000000007918 */ /* 0x000fd00000000000 */
[----:B------:R-:W1:-:S00]  /*7db0*/  USETMAXREG.DEALLOC.CTAPOOL 0x18 ;  /* 0x00000018000079c8 */ /* 0x000e4000080e0500 */
[----:B-1----:R-:W-:-:S06]  /*7dc0*/  LOP3.LUT R0, R0, 0x3, RZ, 0xc0, !PT ;  /* 0x0000000300007812 */ /* 0x002fcc00078ec0ff */
[----:B------:R-:W1:Y:S02]  /*7dd0*/  SHFL.IDX PT, R0, R0, RZ, 0x1f ;  /* 0x00001fff00007589 */ /* 0x000e6400000e0000 */
[----:B-1----:R-:W-:-:S13]  /*7de0*/  ISETP.NE.AND P0, PT, R0, RZ, PT ;  /* 0x000000ff0000720c */ /* 0x002fda0003f05270 */
[----:B------:R-:W-:Y:S05]  /*7df0*/  @P0 EXIT ;  /* 0x000000000000094d */ /* 0x000fea0003800000 */
[----:B------:R-:W1:Y:S01]  /*7e00*/  S2UR UR4, SR_CTAID.X ;  /* 0x00000000000479c3 */ /* 0x000e620000002500 */
[----:B------:R-:W-:Y:S02]  /*7e10*/  MOV R16, RZ ;  /* 0x000000ff00107202 */ /* 0x000fe40000000f00 */
[----:B------:R-:W-:Y:S02]  /*7e20*/  MOV R2, 0x1 ;  /* 0x0000000100027802 */ /* 0x000fe40000000f00 */
[----:B------:R-:W-:-:S03]  /*7e30*/  MOV R17, 0x1 ;  /* 0x0000000100117802 */ /* 0x000fc60000000f00 */
[----:B------:R-:W1:Y:S02]  /*7e40*/  LDC R0, c[0x0][0xda4] ;  /* 0x00036900ff007b82 */ /* 0x000e640000000800 */
[----:B-1----:R-:W-:-:S13]  /*7e50*/  ISETP.LE.AND P0, PT, R0, UR4, PT ;  /* 0x0000000400007c0c */ /* 0x002fda000bf03270 */
[----:B------:R-:W-:Y:S05]  /*7e60*/  @P0 BRA `(.L_x_2711) ;  /* 0x0000002c005c0947 */ /* 0x000fea0003800000 */
[----:B------:R-:W-:Y:S01]  /*7e70*/  IMAD.U32 R0, RZ, RZ, UR4 ;  /* 0x00000004ff007e24 */ /* 0x000fe2000f8e00ff */
[----:B------:R-:W-:Y:S01]  /*7e80*/  MOV R16, RZ ;  /* 0x000000ff00107202 */ /* 0x000fe20000000f00 */
[----:B------:R-:W-:Y:S01]  /*7e90*/  ULDC.64 UR40, c[0x0][0x198] ;  /* 0x0000660000287ab9 */ /* 0x000fe20000000a00 */
[----:B------:R-:W-:Y:S01]  /*7ea0*/  MOV R17, 0x1 ;  /* 0x0000000100117802 */ /* 0x000fe20000000f00 */
[----:B------:R-:W-:Y:S01]  /*7eb0*/  ULDC UR36, c[0x0][0xc] ;  /* 0x0000030000247ab9 */ /* 0x000fe20000000800 */
[----:B------:R1:W-:Y:S04]  /*7ec0*/  STL [R1+0xc], R0 ;  /* 0x00000c0001007387 */ /* 0x0003e80000100800 */
[----:B------:R1:W-:Y:S02]  /*7ed0*/  STL [R1+0x18], RZ ;  /* 0x000018ff01007387 */ /* 0x0003e40000100800 */
.L_x_2753:
[----:B------:R-:W2:Y:S01]  /*7ee0*/  LDL R4, [R1+0xc] ;  /* 0x00000c0001047983 */ /* 0x000ea20000100800 */
[----:B-1----:R-:W1:Y:S01]  /*7ef0*/  LDC R0, c[0x0][0xda8] ;  /* 0x00036a00ff007b82 */ /* 0x002e620000000800 */
        /* <DEDUP_REMOVED lines=14> */
[----:B------:R-:W1:Y:S01]  /*7fe0*/  S2R R5, SR_CgaCtaId ;  /* 0x0000000000057919 */ /* 0x000e620000008800 */
[----:B------:R-:W2:Y:S01]  /*7ff0*/  LDC R0, c[0x0][0x2e0] ;  /* 0x0000b800ff007b82 */ /* 0x000ea20000000800 */
[----:B------:R-:W-:Y:S01]  /*8000*/  MOV R18, R4 ;  /* 0x0000000400127202 */ /* 0x000fe20000000f00 */
[----:B---3--:R-:W-:Y:S01]  /*8010*/  @P1 IMAD.HI.U32 R2, R4, R2, RZ ;  /* 0x0000000204021227 */ /* 0x008fe200078e00ff */
[----:B------:R3:W-:Y:S04]  /*8020*/  STL [R1+0x4], R4 ;  /* 0x0000040401007387 */ /* 0x0007e80000100800 */
[----:B------:R-:W-:-:S02]  /*8030*/  @P1 SHF.R.U32.HI R18, RZ, R3, R2 ;  /* 0x00000003ff121219 */ /* 0x000fc40000011602 */
[----:B------:R-:W-:Y:S01]  /*8040*/  MOV R2, 0x400 ;  /* 0x0000040000027802 */ /* 0x000fe20000000f00 */
[----:B--2---:R-:W-:-:S03]  /*8050*/  IMAD R6, R0, UR4, RZ ;  /* 0x0000000400067c24 */ /* 0x004fc6000f8e02ff */
[----:B-1----:R-:W-:-:S04]  /*8060*/  LEA R7, R5, R2, 0x18 ;  /* 0x0000000205077211 */ /* 0x002fc800078ec0ff */
[----:B------:R-:W-:Y:S01]  /*8070*/  IADD3 R0, R7, 0x22400, RZ ;  /* 0x0002240007007810 */ /* 0x000fe20007ffe0ff */
[----:B------:R3:W-:Y:S03]  /*8080*/  STL [R1], R7 ;  /* 0x0000000701007387 */ /* 0x0007e60000100800 */
[----:B------:R-:W-:Y:S01]  /*8090*/  LOP3.LUT P0, RZ, R0, 0x3ff, RZ, 0xc0, !PT ;  /* 0x000003ff00ff7812 */ /* 0x000fe2000780c0ff */
[----:B------:R-:W-:Y:S01]  /*80a0*/  VIADD R0, R6, 0x3f ;  /* 0x0000003f06007836 */ /* 0x000fe20000000000 */
[----:B------:R3:W-:Y:S04]  /*80b0*/  STL [R1+0x14], R6 ;  /* 0x0000140601007387 */ /* 0x0007e80000100800 */
[----:B------:R-:W-:-:S04]  /*80c0*/  SHF.R.S32.HI R3, RZ, 0x1f, R0 ;  /* 0x0000001fff037819 */ /* 0x000fc80000011400 */
[----:B------:R-:W-:Y:S02]  /*80d0*/  LEA.HI R3, R3, R0, RZ, 0x6 ;  /* 0x0000000003037211 */ /* 0x000fe400078f30ff */
[----:B------:R-:W-:-:S05]  /*80e0*/  IADD3 R0, -R18, RZ, RZ ;  /* 0x000000ff12007210 */ /* 0x000fca0007ffe1ff */
[----:B------:R-:W-:Y:S01]  /*80f0*/  IMAD R19, R19, R0, R4 ;  /* 0x0000000013137224 */ /* 0x000fe200078e0204 */
[----:B------:R-:W-:-:S05]  /*8100*/  SHF.R.S32.HI R0, RZ, 0x6, R3 ;  /* 0x00000006ff007819 */ /* 0x000fca0000011403 */
[----:B------:R3:W-:Y:S01]  /*8110*/  STL [R1+0x8], R0 ;  /* 0x0000080001007387 */ /* 0x0007e20000100800 */
[----:B------:R-:W-:Y:S05]  /*8120*/  @!P0 BRA `(.L_x_2712) ;  /* 0x0000000000408947 */ /* 0x000fea0003800000 */
[----:B------:R-:W-:Y:S01]  /*8130*/  MOV R2, 0x0 ;  /* 0x0000000000027802 */ /* 0x000fe20000000f00 */
[----:B------:R-:W-:Y:S01]  /*8140*/  ULDC.64 UR6, c[0x4][0x108] ;  /* 0x0100420000067ab9 */ /* 0x000fe20000000a00 */
[----:B------:R-:W-:Y:S01]  /*8150*/  ULDC.64 UR8, c[0x4][0x110] ;  /* 0x0100440000087ab9 */ /* 0x000fe20000000a00 */
[----:B------:R-:W-:Y:S01]  /*8160*/  ULDC.64 UR4, c[0x4][0x38] ;  /* 0x01000e0000047ab9 */ /* 0x000fe20000000a00 */
[----:B---3--:R-:W-:Y:S01]  /*8170*/  MOV R4, UR6 ;  /* 0x0000000600047c02 */ /* 0x008fe20008000f00 */
[----:B------:R-:W-:Y:S01]  /*8180*/  IMAD.U32 R7, RZ, RZ, UR9 ;  /* 0x00000009ff077e24 */ /* 0x000fe2000f8e00ff */
[----:B------:R-:W1:Y:S01]  /*8190*/  LDC.64 R2, c[0x4][R2] ;  /* 0x0100000002027b82 */ /* 0x000e620000000a00 */
[----:B------:R-:W-:Y:S01]  /*81a0*/  MOV R5, UR7 ;  /* 0x0000000700057c02 */ /* 0x000fe20008000f00 */
[----:B------:R-:W-:Y:S01]  /*81b0*/  IMAD.MOV.U32 R13, RZ, RZ, RZ ;  /* 0x000000ffff0d7224 */ /* 0x000fe200078e00ff */
[----:B------:R-:W-:Y:S02]  /*81c0*/  MOV R6, UR8 ;  /* 0x0000000800067c02 */ /* 0x000fe40008000f00 */
[----:B------:R-:W-:-:S02]  /*81d0*/  MOV R10, UR4 ;  /* 0x00000004000a7c02 */ /* 0x000fc40008000f00 */
[----:B------:R-:W-:Y:S02]  /*81e0*/  MOV R11, UR5 ;  /* 0x00000005000b7c02 */ /* 0x000fe40008000f00 */
[----:B------:R-:W-:Y:S02]  /*81f0*/  MOV R8, 0x70 ;  /* 0x0000007000087802 */ /* 0x000fe40000000f00 */
[----:B------:R-:W-:-:S07]  /*8200*/  MOV R12, 0x1 ;  /* 0x00000001000c7802 */ /* 0x000fce0000000f00 */
[----:B------:R-:W-:-:S07]  /*8210*/  LEPC R20, `(.L_x_2712) ;  /* 0x000000001014794e */ /* 0x000fce0000000000 */
[----:B-1----:R-:W-:Y:S05]  /*8220*/  CALL.ABS.NOINC R2 ;  /* 0x0000000002007343 */ /* 0x002fea0003c00000 */
.L_x_2712:
[----:B------:R-:W3:Y:S02]  /*8230*/  LDL R2, [R1] ;  /* 0x0000000001027983 */ /* 0x000ee40000100800 */
[----:B---3--:R-:W-:-:S04]  /*8240*/  IADD3 R0, R2, 0x400, RZ ;  /* 0x0000040002007810 */ /* 0x008fc80007ffe0ff */
[----:B------:R-:W-:-:S13]  /*8250*/  LOP3.LUT P0, RZ, R0, 0x3ff, RZ, 0xc0, !PT ;  /* 0x000003ff00ff7812 */ /* 0x000fda000780c0ff */
        /* <DEDUP_REMOVED lines=9> */
[----:B------:R-:W-:Y:S01]  /*82f0*/  IMAD.MOV.U32 R13, RZ, RZ, RZ ;  /* 0x000000ffff0d7224 */ /* 0x000fe200078e00ff */
[----:B------:R-:W-:Y:S02]  /*8300*/  MOV R6, UR8 ;  /* 0x0000000800067c02 */ /* 0x000fe40008000f00 */
[----:B------:R-:W-:-:S02]  /*8310*/  MOV R10, UR4 ;  /* 0x00000004000a7c02 */ /* 0x000fc40008000f00 */
[----:B------:R-:W-:Y:S02]  /*8320*/  MOV R11, UR5 ;  /* 0x00000005000b7c02 */ /* 0x000fe40008000f00 */
[----:B------:R-:W-:Y:S02]  /*8330*/  MOV R8, 0x70 ;  /* 0x0000007000087802 */ /* 0x000fe40000000f00 */
[----:B-1----:R-:W-:-:S07]  /*8340*/  MOV R12, 0x1 ;  /* 0x00000001000c7802 */ /* 0x002fce0000000f00 */
[----:B------:R-:W-:-:S07]  /*8350*/  LEPC R20, `(.L_x_2714) ;  /* 0x000000001014794e */ /* 0x000fce0000000000 */
[----:B--2---:R-:W-:Y:S05]  /*8360*/  CALL.ABS.NOINC R2 ;  /* 0x0000000002007343 */ /* 0x004fea0003c00000 */
.L_x_2714:
[----:B------:R-:W-:Y:S01]  /*8370*/  MOV R2, 0x0 ;  /* 0x0000000000027802 */ /* 0x000fe20000000f00 */
[----:B------:R-:W-:Y:S01]  /*8380*/  ULDC.64 UR6, c[0x4][0x108] ;  /* 0x0100420000067ab9 */ /* 0x000fe20000000a00 */
[----:B------:R-:W-:Y:S01]  /*8390*/  ULDC.64 UR8, c[0x4][0x110] ;  /* 0x0100440000087ab9 */ /* 0x000fe20000000a00 */
[----:B------:R-:W-:Y:S01]  /*83a0*/  ULDC.64 UR4, c[0x4][0x48] ;  /* 0x0100120000047ab9 */ /* 0x000fe20000000a00 */
[----:B------:R-:W-:Y:S01]  /*83b0*/  MOV R4, UR6 ;  /* 0x0000000600047c02 */ /* 0x000fe20008000f00 */
[----:B------:R-:W-:Y:S01]  /*83c0*/  IMAD.U32 R10, RZ, RZ, UR4 ;  /* 0x00000004ff0a7e24 */ /* 0x000fe2000f8e00ff */
[----:B------:R-:W1:Y:S01]  /*83d0*/  LDC.64 R2, c[0x4][R2] ;  /* 0x0100000002027b82 */ /* 0x000e620000000a00 */
[----:B------:R-:W-:Y:S02]  /*83e0*/  MOV R5, UR7 ;  /* 0x0000000700057c02 */ /* 0x000fe40008000f00 */
[----:B------:R-:W-:Y:S02]  /*83f0*/  MOV R6, UR8 ;  /* 0x0000000800067c02 */ /* 0x000fe40008000f00 */
[----:B------:R-:W-:-:S02]  /*8400*/  MOV R7, UR9 ;  /* 0x0000000900077c02 */ /* 0x000fc40008000f00 */
[----:B------:R-:W-:Y:S02]  /*8410*/  MOV R11, UR5 ;  /* 0x00000005000b7c02 */ /* 0x000fe40008000f00 */
[----:B------:R-:W-:Y:S02]  /*8420*/  MOV R8, 0x70 ;  /* 0x0000007000087802 */ /* 0x000fe40000000f00 */
[----:B------:R-:W-:Y:S02]  /*8430*/  MOV R12, 0x1 ;  /* 0x00000001000c7802 */ /* 0x000fe40000000f00 */
[----:B------:R-:W-:-:S07]  /*8440*/  MOV R13, RZ ;  /* 0x000000ff000d7202 */ /* 0x000fce0000000f00 */
[----:B------:R-:W-:-:S07]  /*8450*/  LEPC R20, `(.L_x_2713) ;  /* 0x000000001014794e */ /* 0x000fce0000000000 */
[----:B-1----:R-:W-:Y:S05]  /*8460*/  CALL.ABS.NOINC R2 ;  /* 0x0000000002007343 */ /* 0x002fea0003c00000 */
.L_x_2713:
[----:B------:R-:W2:Y:S01]  /*8470*/  LDL.LU R5, [R1+0x4] ;  /* 0x0000040001057983 */ /* 0x000ea20000300800 */
[----:B------:R-:W1:Y:S01]  /*8480*/  LDC R0, c[0x0][0x428] ;  /* 0x00010a00ff007b82 */ /* 0x000e620000000800 */
[----:B------:R-:W-:Y:S02]  /*8490*/  ULDC.64 UR4, c[0x0][0x9f8] ;  /* 0x00027e0000047ab9 */ /* 0x000fe40000000a00 */
[----:B------:R-:W3:Y:S01]  /*84a0*/  LDL R4, [R1+0xc] ;  /* 0x00000c0001047983 */ /* 0x000ee20000100800 */
[----:B------:R-:W-:Y:S01]  /*84b0*/  ISETP.NE.U32.AND P0, PT, RZ, UR4, PT ;  /* 0x00000004ff007c0c */ /* 0x000fe2000bf05070 */
[----:B------:R-:W-:Y:S01]  /*84c0*/  ULDC UR4, c[0x0][0xda8] ;  /* 0x00036a0000047ab9 */ /* 0x000fe20000000800 */
[----:B------:R-:W-:Y:S01]  /*84d0*/  MOV R6, R18 ;  /* 0x0000001200067202 */ /* 0x000fe20000000f00 */
[----:B------:R-:W4:Y:S01]  /*84e0*/  S2R R7, SR_TID.X ;  /* 0x0000000000077919 */ /* 0x000f220000002100 */
[----:B------:R-:W-:Y:S02]  /*84f0*/  ISETP.NE.AND.EX P0, PT, RZ, UR5, PT, P0 ;  /* 0x00000005ff007c0c */ /* 0x000fe4000bf05300 */
[----:B-1----:R-:W-:Y:S01]  /*8500*/  ISETP.NE.AND P1, PT, R0, 0x1, PT ;  /* 0x000000010000780c */ /* 0x002fe20003f25270 */
[----:B------:R-:W-:-:S12]  /*8510*/  IMAD.MOV.U32 R0, RZ, RZ, R19 ;  /* 0x000000ffff007224 */ /* 0x000fd800078e0013 */
[----:B------:R-:W1:Y:S01]  /*8520*/  @P1 LDC R2, c[0x0][0x42c] ;  /* 0x00010b00ff021b82 */ /* 0x000e620000000800 */
[----:B----4-:R-:W-:-:S07]  /*8530*/  LOP3.LUT R7, R7, 0x1f, RZ, 0xc0, !PT ;  /* 0x0000001f07077812 */ /* 0x010fce00078ec0ff */
[----:B------:R-:W4:Y:S01]  /*8540*/  @P1 LDC R3, c[0x0][0x430] ;  /* 0x00010c00ff031b82 */ /* 0x000f220000000800 */
[----:B-1----:R-:W-:-:S05]  /*8550*/  @P1 IMAD.HI.U32 R2, R19, R2, RZ ;  /* 0x0000000213021227 */ /* 0x002fca00078e00ff */
[----:B----4-:R-:W-:Y:S02]  /*8560*/  @P1 SHF.R.U32.HI R0, RZ, R3, R2 ;  /* 0x00000003ff001219 */ /* 0x010fe40000011602 */
[----:B------:R-:W1:Y:S01]  /*8570*/  @P0 LDC.64 R2, c[0x0][0x9f8] ;  /* 0x00027e00ff020b82 */ /* 0x000e620000000a00 */
[----:B------:R-:W-:-:S04]  /*8580*/  ISETP.NE.AND P1, PT, R7, RZ, PT ;  /* 0x000000ff0700720c */ /* 0x000fc80003f25270 */
[----:B------:R-:W-:-:S09]  /*8590*/  PLOP3.LUT P2, PT, P1, PT, PT, 0x8, 0x0 ;  /* 0x000000000000781c */ /* 0x000fd20000f4e170 */
[----:B------:R-:W-:-:S05]  /*85a0*/  VOTEU.ALL UP1, P1 ;  /* 0x00000000003f7886 */ /* 0x000fca0000820000 */
[----:B------:R-:W-:Y:S01]  /*85b0*/  @!UP1 UIADD3 UR8, UP0, UR40, 0x270, URZ ;  /* 0x0000027028089890 */ /* 0x000fe2000ff1e03f */
[----:B-1----:R-:W-:-:S03]  /*85c0*/  @P0 IMAD.WIDE R2, R18, 0x4, R2 ;  /* 0x0000000412020825 */ /* 0x002fc600078e0202 */
[----:B------:R-:W-:Y:S02]  /*85d0*/  @!UP1 UIADD3.X UR9, URZ, UR41, URZ, UP0, !UPT ;  /* 0x000000293f099290 */ /* 0x000fe400087fe43f */
[----:B------:R1:W5:Y:S01]  /*85e0*/  @P0 LDG.E R6, desc[UR48][R2.64] ;  /* 0x0000003002060981 */ /* 0x000362000c1e1900 */
[----:B------:R-:W-:Y:S01]  /*85f0*/  PLOP3.LUT P0, PT, PT, PT, PT, 0x80, 0x0 ;  /* 0x000000000000781c */ /* 0x000fe20003f0f070 */
[----:B------:R-:W-:Y:S01]  /*8600*/  VOTEU.ALL UP0, P1 ;  /* 0x00000000003f7886 */ /* 0x000fe20000800000 */
[----:B--2---:R-:W-:-:S05]  /*8610*/  IADD3 R8, -R5, RZ, RZ ;  /* 0x000000ff05087210 */ /* 0x004fca0007ffe1ff */
[----:B---3--:R-:W-:-:S05]  /*8620*/  IMAD R8, R8, UR4, R4 ;  /* 0x0000000408087c24 */ /* 0x008fca000f8e0204 */
[----:B-1----:R-:W-:-:S07]  /*8630*/  SHF.L.U32 R8, R8, 0x6, RZ ;  /* 0x0000000608087819 */ /* 0x002fce00000006ff */
.L_x_2715:
[----:B------:R-:W-:Y:S02]  /*8640*/  PLOP3.LUT P0, PT, P0, P2, PT, 0xa2, 0x0 ;  /* 0x000000000000781c */ /* 0x000fe40000705472 */
[----:B------:R-:W-:Y:S01]  /*8650*/  @P2 R2UR P0, UR7, R18 ;  /* 0x00000000120722ca */ /* 0x000fe20000000000 */
[----:B------:R-:W-:-:S07]  /*8660*/  UMOV UR4, URZ ;  /* 0x0000003f00047c82 */ /* 0x000fce0008000000 */
[----:B------:R-:W-:Y:S02]  /*8670*/  PLOP3.LUT P0, PT, P0, P2, PT, 0xa2, 0x0 ;  /* 0x000000000000781c */ /* 0x000fe40000705472 */
[----:B------:R-:W-:-:S08]  /*8680*/  @P2 R2UR.OR P0, UR6, R19 ;  /* 0x00000000130622ca */ /* 0x000fd00000100000 */
[----:B------:R-:W-:Y:S02]  /*8690*/  PLOP3.LUT P0, PT, P0, P2, PT, 0xa2, 0x0 ;  /* 0x000000000000781c */ /* 0x000fe40000705472 */
[----:B------:R-:W-:-:S08]  /*86a0*/  @P2 R2UR.OR P0, UR5, R8 ;  /* 0x00000000080522ca */ /* 0x000fd00000100000 */
[----:B------:R-:W-:Y:S02]  /*86b0*/  @P2 PLOP3.LUT P2, PT, P0, PT, PT, 0x80, 0x0 ;  /* 0x000000000000281c */ /* 0x000fe4000074f070 */
[----:B------:R-:W-:-:S03]  /*86c0*/  PLOP3.LUT P0, PT, PT, PT, PT, 0x80, 0x0 ;  /* 0x000000000000781c */ /* 0x000fc60003f0f070 */
        /* <DEDUP_REMOVED lines=8> */
.L_x_2770:
[----:B------:R-:W2:Y:S01]  /*8750*/  LDL R5, [R1+0x8] ;  /* 0x0000080001057983 */ /* 0x000ea20000100800 */
[----:B------:R-:W-:Y:S01]  /*8760*/  UMOV UR4, 0xffffffff ;  /* 0xffffffff00047882 */ /* 0x000fe20000000000 */
[----:B------:R-:W-:Y:S02]  /*8770*/  SHF.R.S32.HI R7, RZ, 0x1f, R6 ;  /* 0x0000001fff077819 */ /* 0x000fe40000011406 */
[----:B--2---:R-:W-:Y:S01]  /*8780*/  IADD3 R9, R5, -0x1, RZ ;  /* 0xffffffff05097810 */ /* 0x004fe20007ffe0ff */
[----:B------:R-:W-:Y:S06]  /*8790*/  BRA.DIV UR4, `(.L_x_2717) ;  /* 0x0000002a04b47947 */ /* 0x000fec000b800000 */
[----:B------:R-:W-:-:S13]  /*87a0*/  ELECT P6, URZ, PT ;  /* 0x00000000003f782f */ /* 0x000fda00038c0000 */
.L_x_2773:
[----:B------:R-:W-:Y:S05]  /*87b0*/  @!P6 BRA `(.L_x_2718) ;  /* 0x0000000000ece947 */ /* 0x000fea0003800000 */
[----:B------:R1:W-:Y:S01]  /*87c0*/  STL [R1+0x10], R9 ;  /* 0x0000100901007387 */ /* 0x0003e20000100800 */
[----:B------:R-:W-:Y:S01]  /*87d0*/  IMAD.MOV.U32 R4, RZ, RZ, R6 ;  /* 0x000000ffff047224 */ /* 0x000fe200078e0006 */
[----:B------:R-:W-:Y:S06]  /*87e0*/  @!P0 BRA `(.L_x_2719) ;  /* 0x0000000000488947 */ /* 0x000fec0003800000 */
[----:B------:R-:W2:Y:S01]  /*87f0*/  LDC R11, c[0x0][0x41c] ;  /* 0x00010700ff0b7b82 */ /* 0x000ea20000000800 */
[----:B------:R-:W-:Y:S01]  /*8800*/  ULDC.64 UR4, c[0x0][0x408] ;  /* 0x0001020000047ab9 */ /* 0x000fe20000000a00 */
[----:B--2---:R-:W-:-:S13]  /*8810*/  ISETP.NE.AND P1, PT, R11, 0x1, PT ;  /* 0x000000010b00780c */ /* 0x004fda0003f25270 */
[----:B------:R-:W2:Y:S02]  /*8820*/  @P1 LDC.64 R4, c[0x0][0x420] ;  /* 0x00010800ff041b82 */ /* 0x000ea40000000a00 */
[----:B--2---:R-:W-:Y:S01]  /*8830*/  @P1 IMAD.HI.U32 R10, R9, R4, RZ ;  /* 0x00000004090a1227 */ /* 0x004fe200078e00ff */
[----:B------:R-:W-:-:S04]  /*8840*/  MOV R4, R9 ;  /* 0x0000000900047202 */ /* 0x000fc80000000f00 */
[----:B------:R-:W-:Y:S01]  /*8850*/  @P1 SHF.R.U32.HI R4, RZ, R5, R10 ;  /* 0x00000005ff041219 */ /* 0x000fe2000001160a */
[----:B------:R-:W-:-:S03]  /*8860*/  IMAD R10, R7, UR4, RZ ;  /* 0x00000004070a7c24 */ /* 0x000fc6000f8e02ff */
[----:B------:R-:W-:Y:S01]  /*8870*/  IADD3 R5, -R4, RZ, RZ ;  /* 0x000000ff04057210 */ /* 0x000fe20007ffe1ff */
[----:B------:R-:W-:-:S04]  /*8880*/  IMAD R10, R6, UR5, R10 ;  /* 0x00000005060a7c24 */ /* 0x000fc8000f8e020a */
[----:B------:R-:W-:-:S05]  /*8890*/  IMAD R5, R11, R5, R9 ;  /* 0x000000050b057224 */ /* 0x000fca00078e0209 */
[----:B------:R2:W-:Y:S02]  /*88a0*/  STL [R1+0x10], R5 ;  /* 0x0000100501007387 */ /* 0x0005e40000100800 */
[----:B--2---:R-:W-:-:S03]  /*88b0*/  SHF.R.S32.HI R5, RZ, 0x1f, R4 ;  /* 0x0000001fff057819 */ /* 0x004fc60000011404 */
[----:B------:R-:W-:-:S05]  /*88c0*/  IMAD.WIDE.U32 R4, R6, UR4, R4 ;  /* 0x0000000406047c25 */ /* 0x000fca000f8e0004 */
[----:B------:R-:W-:Y:S02]  /*88d0*/  IADD3 R5, R5, R10, RZ ;  /* 0x0000000a05057210 */ /* 0x000fe40007ffe0ff */
[----:B------:R-:W-:-:S04]  /*88e0*/  LEA R10, P1, R4, R2, 0x2 ;  /* 0x00000002040a7211 */ /* 0x000fc800078210ff */
[----:B------:R-:W-:-:S05]  /*88f0*/  LEA.HI.X R11, R4, R3, R5, 0x2, P1 ;  /* 0x00000003040b7211 */ /* 0x000fca00008f1405 */
[----:B------:R2:W5:Y:S04]  /*8900*/  LDG.E R4, desc[UR48][R10.64] ;  /* 0x000000300a047981 */ /* 0x000568000c1e1900 */
.L_x_2719:
[----:B--2---:R-:W2:Y:S01]  /*8910*/  S2R R10, SR_CgaCtaId ;  /* 0x00000000000a7919 */ /* 0x004ea20000008800 */
[----:B------:R-:W-:-:S04]  /*8920*/  MOV R5, 0x400 ;  /* 0x0000040000057802 */ /* 0x000fc80000000f00 */
[----:B--2---:R-:W-:Y:S02]  /*8930*/  LEA R5, R10, R5, 0x18 ;  /* 0x000000050a057211 */ /* 0x004fe400078ec0ff */
[----:B------:R-:W-:Y:S02]  /*8940*/  SHF.L.U32 R10, R17, 0x1f, RZ ;  /* 0x0000001f110a7819 */ /* 0x000fe400000006ff */
[----:B------:R-:W-:-:S04]  /*8950*/  LEA R5, R16, R5, 0x3 ;  /* 0x0000000510057211 */ /* 0x000fc800078e18ff */
[----:B------:R-:W2:Y:S02]  /*8960*/  SYNCS.PHASECHK.TRANS64.TRYWAIT P1, [R5+URZ+0x28c40], R10 ;  /* 0x028c400a050075a7 */ /* 0x000ea4000802017f */
[----:B--2---:R-:W-:Y:S05]  /*8970*/  @!P1 BRA `(.L_x_2720) ;  /* 0x00000028005c9947 */ /* 0x004fea0003800000 */
.L_x_2774:
        /* <DEDUP_REMOVED lines=11> */
.L_x_2721:
[----:B--2---:R-:W2:Y:S01]  /*8a30*/  LDL R10, [R1+0x10] ;  /* 0x00001000010a7983 */ /* 0x004ea20000100800 */
[----:B------:R-:W-:Y:S01]  /*8a40*/  MOV R11, 0x400 ;  /* 0x00000400000b7802 */ /* 0x000fe20000000f00 */
[----:B------:R-:W3:Y:S01]  /*8a50*/  S2R R12, SR_CgaCtaId ;  /* 0x00000000000c7919 */ /* 0x000ee20000008800 */
[----:B------:R-:W-:Y:S01]  /*8a60*/  R2UR UR9, R5 ;  /* 0x00000000050972ca */ /* 0x000fe200000e0000 */
[----:B------:R-:W-:Y:S01]  /*8a70*/  UIADD3 UR4, UP0, UR40, 0x370, URZ ;  /* 0x0000037028047890 */ /* 0x000fe2000ff1e03f */
[----:B------:R-:W-:Y:S02]  /*8a80*/  R2UR UR12, R0 ;  /* 0x00000000000c72ca */ /* 0x000fe400000e0000 */
[----:B-----5:R-:W-:Y:S01]  /*8a90*/  R2UR UR13, R4 ;  /* 0x00000000040d72ca */ /* 0x020fe200000e0000 */
[----:B------:R-:W-:Y:S01]  /*8aa0*/  UIADD3.X UR5, URZ, UR41, URZ, UP0, !UPT ;  /* 0x000000293f057290 */ /* 0x000fe200087fe43f */
[----:B---3--:R-:W-:-:S04]  /*8ab0*/  LEA R11, R12, R11, 0x18 ;  /* 0x0000000b0c0b7211 */ /* 0x008fc800078ec0ff */
[----:B------:R-:W-:-:S04]  /*8ac0*/  LEA R5, R16, R11, 0xd ;  /* 0x0000000b10057211 */ /* 0x000fc800078e68ff */
[----:B------:R-:W-:Y:S01]  /*8ad0*/  R2UR UR8, R5 ;  /* 0x00000000050872ca */ /* 0x000fe200000e0000 */
[----:B------:R-:W-:Y:S01]  /*8ae0*/  UIADD3 UR9, UR9, 0x28c30, URZ ;  /* 0x00028c3009097890 */ /* 0x000fe2000fffe03f */
[----:B------:R-:W-:Y:S01]  /*8af0*/  UMOV UR6, 0x0 ;  /* 0x0000000000067882 */ /* 0x000fe20000000000 */
[----:B------:R-:W-:Y:S01]  /*8b00*/  UMOV UR7, 0x14f00000 ;  /* 0x14f0000000077882 */ /* 0x000fe20000000000 */
[----:B------:R-:W-:-:S09]  /*8b10*/  UMOV UR10, URZ ;  /* 0x0000003f000a7c82 */ /* 0x000fd20008000000 */
[----:B------:R-:W-:Y:S01]  /*8b20*/  UIADD3 UR8, UR8, 0x22400, URZ ;  /* 0x0002240008087890 */ /* 0x000fe2000fffe03f */
[----:B--2---:R-:W-:-:S13]  /*8b30*/  R2UR UR11, R10 ;  /* 0x000000000a0b72ca */ /* 0x004fda00000e0000 */
[----:B------:R-:W-:-:S09]  /*8b40*/  USHF.L.U32 UR11, UR11, 0x6, URZ ;  /* 0x000000060b0b7899 */ /* 0x000fd2000800063f */
[----:B------:R2:W-:Y:S02]  /*8b50*/  UTMALDG.4D [UR8], [UR4], desc[UR6] ;  /* 0x00000608040075b4 */ /* 0x0005e40008019000 */
[----:B--2---:R-:W-:Y:S01]  /*8b60*/  NOP ;  /* 0x0000000000007918 */ /* 0x004fe20000000000 */
.L_x_2718:
[----:B------:R-:W2:Y:S01]  /*8b70*/  LDL R12, [R1+0x18] ;  /* 0x00001800010c7983 */ /* 0x000ea20000100800 */
[----:B------:R-:W-:Y:S05]  /*8b80*/  WARPSYNC.ALL ;  /* 0x0000000000007948 */ /* 0x000fea0003800000 */
[----:B------:R-:W3:Y:S01]  /*8b90*/  S2R R11, SR_CgaCtaId ;  /* 0x00000000000b7919 */ /* 0x000ee20000008800 */
[----:B------:R-:W-:Y:S01]  /*8ba0*/  MOV R10, 0x400 ;  /* 0x00000400000a7802 */ /* 0x000fe20000000f00 */
[----:B------:R-:W-:Y:S01]  /*8bb0*/  BAR.SYNC.DEFER_BLOCKING 0x8, 0xa0 ;  /* 0x0202800000007b1d */ /* 0x000fe20000010000 */
[----:B------:R-:W-:-:S13]  /*8bc0*/  ELECT P1, URZ, PT ;  /* 0x00000000003f782f */ /* 0x000fda0003820000 */
[----:B------:R-:W-:Y:S01]  /*8bd0*/  @P1 R2UR UR13, R18 ;  /* 0x00000000120d12ca */ /* 0x000fe200000e0000 */
[----:B------:R-:W-:Y:S01]  /*8be0*/  UIADD3 UR4, UP0, UR40, 0x270, URZ ;  /* 0x0000027028047890 */ /* 0x000fe2000ff1e03f */
[----:B------:R-:W-:Y:S02]  /*8bf0*/  @P1 R2UR UR12, R19 ;  /* 0x00000000130c12ca */ /* 0x000fe400000e0000 */
[----:B------:R-:W-:Y:S01]  /*8c00*/  @P1 R2UR UR11, R8 ;  /* 0x00000000080b12ca */ /* 0x000fe200000e0000 */
[----:B------:R-:W-:Y:S01]  /*8c10*/  UIADD3.X UR5, URZ, UR41, URZ, UP0, !UPT ;  /* 0x000000293f057290 */ /* 0x000fe200087fe43f */
[----:B------:R-:W-:Y:S01]  /*8c20*/  BSSY B0, `(.L_x_2722) ;  /* 0x000000f000007945 */ /* 0x000fe20003800000 */
[----:B------:R-:W-:Y:S01]  /*8c30*/  UMOV UR6, 0x0 ;  /* 0x0000000000067882 */ /* 0x000fe20000000000 */
[----:B------:R-:W-:Y:S01]  /*8c40*/  UMOV UR7, 0x12f00000 ;  /* 0x12f0000000077882 */ /* 0x000fe20000000000 */
[----:B------:R-:W-:Y:S01]  /*8c50*/  UMOV UR10, URZ ;  /* 0x0000003f000a7c82 */ /* 0x000fe20008000000 */
[----:B------:R-:W-:-:S02]  /*8c60*/  @P1 MOV R5, 0x2000 ;  /* 0x0000200000051802 */ /* 0x000fc40000000f00 */
[----:B---3--:R-:W-:-:S04]  /*8c70*/  LEA R10, R11, R10, 0x18 ;  /* 0x0000000a0b0a7211 */ /* 0x008fc800078ec0ff */
[----:B------:R-:W-:Y:S01]  /*8c80*/  R2UR UR9, R10 ;  /* 0x000000000a0972ca */ /* 0x000fe200000e0000 */
[----:B------:R2:W-:-:S12]  /*8c90*/  @P1 SYNCS.ARRIVE.TRANS64 RZ, [R10+URZ+0x28c00], R5 ;  /* 0x028c00050aff19a7 */ /* 0x0005d8000800003f */
[----:B------:R-:W-:Y:S02]  /*8ca0*/  UIADD3 UR8, UR9, 0x20400, URZ ;  /* 0x0002040009087890 */ /* 0x000fe4000fffe03f */
[----:B------:R-:W-:-:S09]  /*8cb0*/  UIADD3 UR9, UR9, 0x28c00, URZ ;  /* 0x00028c0009097890 */ /* 0x000fd2000fffe03f */
[----:B------:R3:W-:Y:S01]  /*8cc0*/  UTMALDG.4D [UR8], [UR4], desc[UR6] ;  /* 0x00000608040075b4 */ /* 0x0007e20008019000 */
[----:B--2---:R-:W-:-:S04]  /*8cd0*/  LOP3.LUT R5, R12, 0x1, RZ, 0xc, !PT ;  /* 0x000000010c057812 */ /* 0x004fc800078e0cff */
[----:B------:R-:W-:-:S04]  /*8ce0*/  SHF.L.U32 R5, R5, 0x1f, RZ ;  /* 0x0000001f05057819 */ /* 0x000fc800000006ff */
[----:B------:R-:W2:Y:S02]  /*8cf0*/  SYNCS.PHASECHK.TRANS64.TRYWAIT P1, [R10+URZ+0x28c20], R5 ;  /* 0x028c20050a0075a7 */ /* 0x000ea4000802017f */
[----:B--23--:R-:W-:Y:S05]  /*8d00*/  @!P1 BRA `(.L_x_2723) ;  /* 0x00000024008c9947 */ /* 0x00cfea0003800000 */
.L_x_2775:
[----:B------:R-:W-:Y:S05]  /*8d10*/  BSYNC B0 ;  /* 0x0000000000007941 */ /* 0x000fea0003800000 */
.L_x_2722:
[----:B------:R-:W-:Y:S04]  /*8d20*/  BSSY B0, `(.L_x_2724) ;  /* 0x000004b000007945 */ /* 0x000fe80003800000 */
[----:B------:R-:W-:Y:S05]  /*8d30*/  @!P6 BRA `(.L_x_2725) ;  /* 0x000000040024e947 */ /* 0x000fea0003800000 */
[----:B------:R-:W3:Y:S01]  /*8d40*/  S2R R11, SR_CgaCtaId ;  /* 0x00000000000b7919 */ /* 0x000ee20000008800 */
[----:B--2---:R-:W-:Y:S02]  /*8d50*/  MOV R8, 0x400 ;  /* 0x0000040000087802 */ /* 0x004fe40000000f00 */
[----:B------:R-:W-:Y:S01]  /*8d60*/  SHF.L.U32 R5, R17, 0x1f, RZ ;  /* 0x0000001f11057819 */ /* 0x000fe200000006ff */
[----:B------:R-:W2:Y:S01]  /*8d70*/  S2R R10, SR_TID.X ;  /* 0x00000000000a7919 */ /* 0x000ea20000002100 */
[----:B---3--:R-:W-:-:S04]  /*8d80*/  LEA R8, R11, R8, 0x18 ;  /* 0x000000080b087211 */ /* 0x008fc800078ec0ff */
[----:B------:R-:W-:Y:S02]  /*8d90*/  LEA R8, R16, R8, 0x3 ;  /* 0x0000000810087211 */ /* 0x000fe400078e18ff */
[----:B--2---:R-:W-:Y:S02]  /*8da0*/  LOP3.LUT R10, R10, 0x7f, RZ, 0xc0, !PT ;  /* 0x0000007f0a0a7812 */ /* 0x004fe400078ec0ff */
[----:B------:R-:W2:Y:S02]  /*8db0*/  SYNCS.PHASECHK.TRANS64.TRYWAIT P1, [R8+URZ+0x28c60], R5 ;  /* 0x028c6005080075a7 */ /* 0x000ea4000802017f */
[----:B------:R-:W-:Y:S01]  /*8dc0*/  ISETP.NE.AND P2, PT, R10, RZ, PT ;  /* 0x000000ff0a00720c */ /* 0x000fe20003f45270 */
[----:B--2---:R-:W-:-:S12]  /*8dd0*/  @!P1 BRA `(.L_x_2726) ;  /* 0x0000002400789947 */ /* 0x004fd80003800000 */
.L_x_2776:
[----:B------:R-:W-:Y:S05]  /*8de0*/  @P2 BRA `(.L_x_2727) ;  /* 0x00000000001c2947 */ /* 0x000fea0003800000 */
[----:B------:R-:W3:Y:S01]  /*8df0*/  S2R R10, SR_TID.X ;  /* 0x00000000000a7919 */ /* 0x000ee20000002100 */
[----:B--2---:R-:W-:-:S04]  /*8e00*/  MOV R5, 0x10000 ;  /* 0x0001000000057802 */ /* 0x004fc80000000f00 */
[----:B------:R4:W-:Y:S01]  /*8e10*/  SYNCS.ARRIVE.TRANS64 RZ, [R8+URZ+0x28c50], R5 ;  /* 0x028c500508ff79a7 */ /* 0x0009e2000800003f */
[----:B---3--:R-:W-:-:S04]  /*8e20*/  LOP3.LUT R10, R10, 0x1f, RZ, 0xc0, !PT ;  /* 0x0000001f0a0a7812 */ /* 0x008fc800078ec0ff */
[----:B------:R-:W-:-:S13]  /*8e30*/  ISETP.NE.AND P1, PT, R10, RZ, PT ;  /* 0x000000ff0a00720c */ /* 0x000fda0003f25270 */
[----:B----4-:R-:W-:Y:S05]  /*8e40*/  @!P1 BRA `(.L_x_2727) ;  /* 0x0000000000049947 */ /* 0x010fea0003800000 */
[----:B------:R-:W-:Y:S01]  /*8e50*/  BPT.TRAP 0x1 ;  /* 0x000000040000795c */ /* 0x000fe20000300000 */
.L_x_2727:
[----:B------:R-:W3:Y:S01]  /*8e60*/  LDL R10, [R1+0x10] ;  /* 0x00001000010a7983 */ /* 0x000ee20000100800 */
[----:B--2---:R-:W-:Y:S01]  /*8e70*/  MOV R5, 0x400 ;  /* 0x0000040000057802 */ /* 0x004fe20000000f00 */
[----:B------:R-:W2:Y:S01]  /*8e80*/  S2R R11, SR_CgaCtaId ;  /* 0x00000000000b7919 */ /* 0x000ea20000008800 */
[----:B------:R-:W-:Y:S01]  /*8e90*/  R2UR UR9, R8 ;  /* 0x00000000080972ca */ /* 0x000fe200000e0000 */
[----:B------:R-:W-:Y:S01]  /*8ea0*/  UIADD3 UR4, UP0, UR40, 0x470, URZ ;  /* 0x0000047028047890 */ /* 0x000fe2000ff1e03f */
[----:B------:R-:W-:Y:S02]  /*8eb0*/  R2UR UR12, R0 ;  /* 0x00000000000c72ca */ /* 0x000fe400000e0000 */
[----:B------:R-:W-:Y:S01]  /*8ec0*/  R2UR UR13, R4 ;  /* 0x00000000040d72ca */ /* 0x000fe200000e0000 */
[----:B------:R-:W-:Y:S01]  /*8ed0*/  UIADD3.X UR5, URZ, UR41, URZ, UP0, !UPT ;  /* 0x000000293f057290 */ /* 0x000fe200087fe43f */
[----:B--2---:R-:W-:-:S05]  /*8ee0*/  LEA R5, R11, R5, 0x18 ;  /* 0x000000050b057211 */ /* 0x004fca00078ec0ff */
        /* <DEDUP_REMOVED lines=9> */
[----:B------:R-:W-:Y:S01]  /*8f80*/  UMOV UR16, 0x40 ;  /* 0x0000004000107882 */ /* 0x000fe20000000000 */
[----:B------:R-:W-:Y:S01]  /*8f90*/  UIADD3 UR19, UR14, 0x6400, URZ ;  /* 0x000064000e137890 */ /* 0x000fe2000fffe03f */
[----:B------:R-:W-:Y:S01]  /*8fa0*/  UMOV UR18, 0x80 ;  /* 0x0000008000127882 */ /* 0x000fe20000000000 */
[----:B------:R-:W-:Y:S01]  /*8fb0*/  UMOV UR20, 0xc0 ;  /* 0x000000c000147882 */ /* 0x000fe20000000000 */
[----:B------:R-:W-:Y:S01]  /*8fc0*/  UMOV UR21, 0x100 ;  /* 0x0000010000157882 */ /* 0x000fe20000000000 */
[----:B------:R-:W-:Y:S01]  /*8fd0*/  UMOV UR22, 0x140 ;  /* 0x0000014000167882 */ /* 0x000fe20000000000 */
[----:B---3--:R-:W-:-:S13]  /*8fe0*/  R2UR UR11, R10 ;  /* 0x000000000a0b72ca */ /* 0x008fda00000e0000 */
[----:B------:R-:W-:-:S09]  /*8ff0*/  USHF.L.U32 UR11, UR11, 0x6, URZ ;  /* 0x000000060b0b7899 */ /* 0x000fd2000800063f */
[----:B------:R2:W-:Y:S02]  /*9000*/  UTMALDG.4D [UR8], [UR4], desc[UR6] ;  /* 0x00000608040075b4 */ /* 0x0005e40008019000 */
[----:B--2---:R-:W-:Y:S01]  /*9010*/  UMOV UR8, UR15 ;  /* 0x0000000f00087c82 */ /* 0x004fe20008000000 */
[----:B------:R-:W-:Y:S01]  /*9020*/  UMOV UR10, UR16 ;  /* 0x00000010000a7c82 */ /* 0x000fe20008000000 */
[----:B------:R-:W-:Y:S01]  /*9030*/  UIADD3 UR15, UR14, 0x8400, URZ ;  /* 0x000084000e0f7890 */ /* 0x000fe2000fffe03f */
[----:B------:R2:W-:Y:S01]  /*9040*/  UTMALDG.4D [UR8], [UR4], desc[UR6] ;  /* 0x00000608040075b4 */ /* 0x0005e20008019000 */
[----:B------:R-:W-:Y:S01]  /*9050*/  UIADD3 UR16, UR14, 0xa400, URZ ;  /* 0x0000a4000e107890 */ /* 0x000fe2000fffe03f */
[----:B--2---:R-:W-:Y:S01]  /*9060*/  UMOV UR8, UR17 ;  /* 0x0000001100087c82 */ /* 0x004fe20008000000 */
[----:B------:R-:W-:Y:S02]  /*9070*/  UMOV UR10, UR18 ;  /* 0x00000012000a7c82 */ /* 0x000fe40008000000 */
[----:B------:R2:W-:Y:S01]  /*9080*/  UTMALDG.4D [UR8], [UR4], desc[UR6] ;  /* 0x00000608040075b4 */ /* 0x0005e20008019000 */
[----:B------:R-:W-:Y:S01]  /*9090*/  UIADD3 UR17, UR14, 0xc400, URZ ;  /* 0x0000c4000e117890 */ /* 0x000fe2000fffe03f */
[----:B--2---:R-:W-:Y:S01]  /*90a0*/  UMOV UR8, UR19 ;  /* 0x0000001300087c82 */ /* 0x004fe20008000000 */
[----:B------:R-:W-:-:S02]  /*90b0*/  UMOV UR10, UR20 ;  /* 0x00000014000a7c82 */ /* 0x000fc40008000000 */
[----:B------:R2:W-:Y:S02]  /*90c0*/  UTMALDG.4D [UR8], [UR4], desc[UR6] ;  /* 0x00000608040075b4 */ /* 0x0005e40008019000 */
[----:B--2---:R-:W-:Y:S01]  /*90d0*/  UMOV UR8, UR15 ;  /* 0x0000000f00087c82 */ /* 0x004fe20008000000 */
[----:B------:R-:W-:Y:S01]  /*90e0*/  UMOV UR10, UR21 ;  /* 0x00000015000a7c82 */ /* 0x000fe20008000000 */
[----:B------:R-:W-:Y:S01]  /*90f0*/  UIADD3 UR15, UR14, 0xe400, URZ ;  /* 0x0000e4000e0f7890 */ /* 0x000fe2000fffe03f */
[----:B------:R2:W-:Y:S02]  /*9100*/  UTMALDG.4D [UR8], [UR4], desc[UR6] ;  /* 0x00000608040075b4 */ /* 0x0005e40008019000 */
[----:B------:R-:W-:Y:S01]  /*9110*/  UMOV UR14, 0x180 ;  /* 0x00000180000e7882 */ /* 0x000fe20000000000 */
[----:B--2---:R-:W-:Y:S01]  /*9120*/  UMOV UR8, UR16 ;  /* 0x0000001000087c82 */ /* 0x004fe20008000000 */
[----:B------:R-:W-:Y:S02]  /*9130*/  UMOV UR10, UR22 ;  /* 0x00000016000a7c82 */ /* 0x000fe40008000000 */
[----:B------:R2:W-:Y:S02]  /*9140*/  UTMALDG.4D [UR8], [UR4], desc[UR6] ;  /* 0x00000608040075b4 */ /* 0x0005e40008019000 */
[----:B--2---:R-:W-:Y:S01]  /*9150*/  UMOV UR8, UR17 ;  /* 0x0000001100087c82 */ /* 0x004fe20008000000 */
[----:B------:R-:W-:Y:S01]  /*9160*/  UMOV UR10, UR14 ;  /* 0x0000000e000a7c82 */ /* 0x000fe20008000000 */
[----:B------:R-:W-:Y:S01]  /*9170*/  UMOV UR14, 0x1c0 ;  /* 0x000001c0000e7882 */ /* 0x000fe20000000000 */
[----:B------:R2:W-:Y:S02]  /*9180*/  UTMALDG.4D [UR8], [UR4], desc[UR6] ;  /* 0x00000608040075b4 */ /* 0x0005e40008019000 */
[----:B--2---:R-:W-:Y:S01]  /*9190*/  UMOV UR8, UR15 ;  /* 0x0000000f00087c82 */ /* 0x004fe20008000000 */
[----:B------:R-:W-:-:S02]  /*91a0*/  UMOV UR10, UR14 ;  /* 0x0000000e000a7c82 */ /* 0x000fc40008000000 */
[----:B------:R3:W-:Y:S02]  /*91b0*/  UTMALDG.4D [UR8], [UR4], desc[UR6] ;  /* 0x00000608040075b4 */ /* 0x0007e40008019000 */
[----:B---3--:R-:W-:Y:S01]  /*91c0*/  NOP ;  /* 0x0000000000007918 */ /* 0x008fe20000000000 */
.L_x_2725:
[----:B------:R-:W-:Y:S05]  /*91d0*/  BSYNC B0 ;  /* 0x0000000000007941 */ /* 0x000fea0003800000 */
.L_x_2724:
[----:B--2---:R-:W2:Y:S01]  /*91e0*/  LDL.LU R5, [R1+0x14] ;  /* 0x0000140001057983 */ /* 0x004ea20000300800 */
[----:B------:R-:W-:-:S04]  /*91f0*/  IADD3 R16, R16, 0x1, RZ ;  /* 0x0000000110107810 */ /* 0x000fc80007ffe0ff */
[----:B------:R-:W-:-:S04]  /*9200*/  ISETP.NE.AND P1, PT, R16, 0x2, PT ;  /* 0x000000021000780c */ /* 0x000fc80003f25270 */
[----:B------:R-:W-:Y:S02]  /*9210*/  SEL R8, RZ, 0x1, P1 ;  /* 0x00000001ff087807 */ /* 0x000fe40000800000 */
[----:B------:R-:W-:Y:S02]  /*9220*/  SEL R16, R16, RZ, P1 ;  /* 0x000000ff10107207 */ /* 0x000fe40000800000 */
[----:B------:R-:W-:Y:S02]  /*9230*/  LOP3.LUT R17, R17, R8, RZ, 0x3c, !PT ;  /* 0x0000000811117212 */ /* 0x000fe400078e3cff */
[----:B--2---:R-:W-:-:S13]  /*9240*/  ISETP.GE.AND P2, PT, R5, 0x41, PT ;  /* 0x000000410500780c */ /* 0x004fda0003f46270 */
[----:B------:R-:W-:Y:S05]  /*9250*/  @!P2 BRA `(.L_x_2728) ;  /* 0x000000180038a947 */ /* 0x000fea0003800000 */
[----:B------:R-:W2:Y:S01]  /*9260*/  LDL R11, [R1+0x8] ;  /* 0x00000800010b7983 */ /* 0x000ea20000100800 */
[----:B------:R-:W-:Y:S02]  /*9270*/  MOV R5, 0x1 ;  /* 0x0000000100057802 */ /* 0x000fe40000000f00 */
[C---:B--2---:R-:W-:Y:S01]  /*9280*/  IADD3 R10, -R11.reuse, RZ, RZ ;  /* 0x000000ff0b0a7210 */ /* 0x044fe20007ffe1ff */
[----:B------:R-:W-:-:S03]  /*9290*/  VIADD R8, R11, 0xfffffffe ;  /* 0xfffffffe0b087836 */ /* 0x000fc60000000000 */
[----:B------:R-:W-:-:S04]  /*92a0*/  VIADDMNMX R10, R10, R5, 0xffffffff, !PT ;  /* 0xffffffff0a0a7446 */ /* 0x000fc80007800105 */
[----:B------:R-:W-:-:S04]  /*92b0*/  IADD3 R5, R11, R10, RZ ;  /* 0x0000000a0b057210 */ /* 0x000fc80007ffe0ff */
[----:B------:R-:W-:-:S04]  /*92c0*/  LOP3.LUT R5, R5, 0x1, RZ, 0xc0, !PT ;  /* 0x0000000105057812 */ /* 0x000fc800078ec0ff */
[----:B------:R-:W-:-:S13]  /*92d0*/  ISETP.NE.U32.AND P1, PT, R5, 0x1, PT ;  /* 0x000000010500780c */ /* 0x000fda0003f25070 */
[----:B------:R-:W-:Y:S05]  /*92e0*/  @P1 BRA `(.L_x_2729) ;  /* 0x0000000400fc1947 */ /* 0x000fea0003800000 */
[----:B------:R-:W-:Y:S04]  /*92f0*/  BSSY B0, `(.L_x_2730) ;  /* 0x0000077000007945 */ /* 0x000fe80003800000 */
[----:B------:R-:W-:Y:S05]  /*9300*/  @!P6 BRA `(.L_x_2731) ;  /* 0x0000000400d4e947 */ /* 0x000fea0003800000 */
[----:B------:R-:W-:Y:S05]  /*9310*/  @!P0 BRA `(.L_x_2732) ;  /* 0x0000000000448947 */ /* 0x000fea0003800000 */
[----:B------:R-:W2:Y:S01]  /*9320*/  LDC R11, c[0x0][0x41c] ;  /* 0x00010700ff0b7b82 */ /* 0x000ea20000000800 */
[----:B------:R-:W-:Y:S01]  /*9330*/  ULDC.64 UR4, c[0x0][0x408] ;  /* 0x0001020000047ab9 */ /* 0x000fe20000000a00 */
[----:B--2---:R-:W-:-:S13]  /*9340*/  ISETP.NE.AND P1, PT, R11, 0x1, PT ;  /* 0x000000010b00780c */ /* 0x004fda0003f25270 */
[----:B------:R-:W2:Y:S02]  /*9350*/  @P1 LDC.64 R4, c[0x0][0x420] ;  /* 0x00010800ff041b82 */ /* 0x000ea40000000a00 */
[----:B--2---:R-:W-:Y:S01]  /*9360*/  @P1 IMAD.HI.U32 R12, R8, R4, RZ ;  /* 0x00000004080c1227 */ /* 0x004fe200078e00ff */
[----:B------:R-:W-:-:S04]  /*9370*/  MOV R4, R8 ;  /* 0x0000000800047202 */ /* 0x000fc80000000f00 */
[----:B------:R-:W-:-:S04]  /*9380*/  @P1 SHF.R.U32.HI R4, RZ, R5, R12 ;  /* 0x00000005ff041219 */ /* 0x000fc8000001160c */
[----:B------:R-:W-:-:S05]  /*9390*/  IADD3 R5, -R4, RZ, RZ ;  /* 0x000000ff04057210 */ /* 0x000fca0007ffe1ff */
[----:B------:R-:W-:Y:S01]  /*93a0*/  IMAD R8, R11, R5, R8 ;  /* 0x000000050b087224 */ /* 0x000fe200078e0208 */
[--C-:B------:R-:W-:Y:S01]  /*93b0*/  SHF.R.S32.HI R5, RZ, 0x1f, R4.reuse ;  /* 0x0000001fff057819 */ /* 0x100fe20000011404 */
[----:B------:R-:W-:Y:S02]  /*93c0*/  IMAD R11, R7, UR4, RZ ;  /* 0x00000004070b7c24 */ /* 0x000fe4000f8e02ff */
[----:B------:R-:W-:-:S04]  /*93d0*/  IMAD.WIDE.U32 R4, R6, UR4, R4 ;  /* 0x0000000406047c25 */ /* 0x000fc8000f8e0004 */
[----:B------:R-:W-:Y:S01]  /*93e0*/  IMAD R11, R6, UR5, R11 ;  /* 0x00000005060b7c24 */ /* 0x000fe2000f8e020b */
[----:B------:R-:W-:-:S04]  /*93f0*/  LEA R2, P1, R4, R2, 0x2 ;  /* 0x0000000204027211 */ /* 0x000fc800078210ff */
[----:B------:R-:W-:-:S04]  /*9400*/  IADD3 R11, R11, R5, RZ ;  /* 0x000000050b0b7210 */ /* 0x000fc80007ffe0ff */
[----:B------:R-:W-:-:S05]  /*9410*/  LEA.HI.X R3, R4, R3, R11, 0x2, P1 ;  /* 0x0000000304037211 */ /* 0x000fca00008f140b */
[----:B------:R2:W5:Y:S02]  /*9420*/  LDG.E R4, desc[UR48][R2.64] ;  /* 0x0000003002047981 */ /* 0x000564000c1e1900 */
.L_x_2732:
[----:B--2---:R-:W2:Y:S01]  /*9430*/  S2R R3, SR_CgaCtaId ;  /* 0x0000000000037919 */ /* 0x004ea20000008800 */
[----:B------:R-:W-:Y:S01]  /*9440*/  MOV R2, 0x400 ;  /* 0x0000040000027802 */ /* 0x000fe20000000f00 */
[----:B------:R-:W3:Y:S03]  /*9450*/  S2R R5, SR_TID.X ;  /* 0x0000000000057919 */ /* 0x000ee60000002100 */
[----:B--2---:R-:W-:Y:S02]  /*9460*/  LEA R2, R3, R2, 0x18 ;  /* 0x0000000203027211 */ /* 0x004fe400078ec0ff */
[----:B------:R-:W-:Y:S02]  /*9470*/  SHF.L.U32 R3, R17, 0x1f, RZ ;  /* 0x0000001f11037819 */ /* 0x000fe400000006ff */
[----:B------:R-:W-:Y:S02]  /*9480*/  LEA R2, R16, R2, 0x3 ;  /* 0x0000000210027211 */ /* 0x000fe400078e18ff */
[----:B---3--:R-:W-:-:S02]  /*9490*/  LOP3.LUT R5, R5, 0x7f, RZ, 0xc0, !PT ;  /* 0x0000007f05057812 */ /* 0x008fc400078ec0ff */
[----:B------:R-:W2:Y:S02]  /*94a0*/  SYNCS.PHASECHK.TRANS64.TRYWAIT P2, [R2+URZ+0x28c40], R3 ;  /* 0x028c4003020075a7 */ /* 0x000ea4000804017f */
[----:B------:R-:W-:Y:S01]  /*94b0*/  ISETP.NE.AND P1, PT, R5, RZ, PT ;  /* 0x000000ff0500720c */ /* 0x000fe20003f25270 */
[----:B--2---:R-:W-:-:S12]  /*94c0*/  @!P2 BRA `(.L_x_2733) ;  /* 0x0000001c00d0a947 */ /* 0x004fd80003800000 */
.L_x_2777:
[----:B------:R-:W-:Y:S05]  /*94d0*/  @P1 BRA `(.L_x_2734) ;  /* 0x00000000001c1947 */ /* 0x000fea0003800000 */
[----:B------:R-:W3:Y:S01]  /*94e0*/  S2R R11, SR_TID.X ;  /* 0x00000000000b7919 */ /* 0x000ee20000002100 */
[----:B------:R-:W-:-:S04]  /*94f0*/  IMAD.MOV.U32 R5, RZ, RZ, 0x2000 ;  /* 0x00002000ff057424 */ /* 0x000fc800078e00ff */
[----:B------:R4:W-:Y:S01]  /*9500*/  SYNCS.ARRIVE.TRANS64 RZ, [R2+URZ+0x28c30], R5 ;  /* 0x028c300502ff79a7 */ /* 0x0009e2000800003f */
[----:B---3--:R-:W-:-:S04]  /*9510*/  LOP3.LUT R11, R11, 0x1f, RZ, 0xc0, !PT ;  /* 0x0000001f0b0b7812 */ /* 0x008fc800078ec0ff */
[----:B------:R-:W-:-:S13]  /*9520*/  ISETP.NE.AND P2, PT, R11, RZ, PT ;  /* 0x000000ff0b00720c */ /* 0x000fda0003f45270 */
[----:B----4-:R-:W-:Y:S05]  /*9530*/  @!P2 BRA `(.L_x_2734) ;  /* 0x000000000004a947 */ /* 0x010fea0003800000 */
[----:B------:R-:W-:Y:S01]  /*9540*/  BPT.TRAP 0x1 ;  /* 0x000000040000795c */ /* 0x000fe20000300000 */
.L_x_2734:
[----:B------:R-:W3:Y:S01]  /*9550*/  S2R R11, SR_CgaCtaId ;  /* 0x00000000000b7919 */ /* 0x000ee20000008800 */
[----:B------:R-:W-:Y:S01]  /*9560*/  MOV R5, 0x400 ;  /* 0x0000040000057802 */ /* 0x000fe20000000f00 */
[----:B------:R-:W-:Y:S01]  /*9570*/  UIADD3 UR4, UP0, UR40, 0x370, URZ ;  /* 0x0000037028047890 */ /* 0x000fe2000ff1e03f */
[----:B------:R-:W-:Y:S01]  /*9580*/  R2UR UR9, R2 ;  /* 0x00000000020972ca */ /* 0x000fe200000e0000 */
[----:B------:R-:W-:Y:S01]  /*9590*/  UMOV UR6, 0x0 ;  /* 0x0000000000067882 */ /* 0x000fe20000000000 */
[----:B------:R-:W-:Y:S01]  /*95a0*/  SHF.L.U32 R8, R8, 0x6, RZ ;  /* 0x0000000608087819 */ /* 0x000fe200000006ff */
[----:B------:R-:W-:Y:S01]  /*95b0*/  UIADD3.X UR5, URZ, UR41, URZ, UP0, !UPT ;  /* 0x000000293f057290 */ /* 0x000fe200087fe43f */
[----:B------:R-:W-:Y:S01]  /*95c0*/  R2UR UR12, R0 ;  /* 0x00000000000c72ca */ /* 0x000fe200000e0000 */
[----:B------:R-:W-:Y:S01]  /*95d0*/  UMOV UR7, 0x14f00000 ;  /* 0x14f0000000077882 */ /* 0x000fe20000000000 */
[----:B-----5:R-:W-:Y:S01]  /*95e0*/  R2UR UR13, R4 ;  /* 0x00000000040d72ca */ /* 0x020fe200000e0000 */
[----:B------:R-:W-:Y:S01]  /*95f0*/  UMOV UR10, URZ ;  /* 0x0000003f000a7c82 */ /* 0x000fe20008000000 */
[----:B------:R-:W-:-:S05]  /*9600*/  R2UR UR11, R8 ;  /* 0x00000000080b72ca */ /* 0x000fca00000e0000 */
[----:B------:R-:W-:Y:S01]  /*9610*/  UIADD3 UR9, UR9, 0x28c30, URZ ;  /* 0x00028c3009097890 */ /* 0x000fe2000fffe03f */
[----:B---3--:R-:W-:-:S04]  /*9620*/  LEA R5, R11, R5, 0x18 ;  /* 0x000000050b057211 */ /* 0x008fc800078ec0ff */
[----:B------:R-:W-:-:S04]  /*9630*/  LEA R5, R16, R5, 0xd ;  /* 0x0000000510057211 */ /* 0x000fc800078e68ff */
[----:B------:R-:W-:-:S13]  /*9640*/  R2UR UR8, R5 ;  /* 0x00000000050872ca */ /* 0x000fda00000e0000 */
[----:B------:R-:W-:-:S09]  /*9650*/  UIADD3 UR8, UR8, 0x22400, URZ ;  /* 0x0002240008087890 */ /* 0x000fd2000fffe03f */
[----:B------:R3:W-:Y:S01]  /*9660*/  UTMALDG.4D [UR8], [UR4], desc[UR6] ;  /* 0x00000608040075b4 */ /* 0x0007e20008019000 */
[----:B------:R-:W4:Y:S02]  /*9670*/  SYNCS.PHASECHK.TRANS64.TRYWAIT P2, [R2+URZ+0x28c60], R3 ;  /* 0x028c6003020075a7 */ /* 0x000f24000804017f */
[----:B---34-:R-:W-:Y:S05]  /*9680*/  @!P2 BRA `(.L_x_2735) ;  /* 0x0000001c0074a947 */ /* 0x018fea0003800000 */
.L_x_2778:
[----:B------:R-:W-:Y:S05]  /*9690*/  @P1 BRA `(.L_x_2736) ;  /* 0x00000000001c1947 */ /* 0x000fea0003800000 */
[----:B------:R-:W4:Y:S01]  /*96a0*/  S2R R5, SR_TID.X ;  /* 0x0000000000057919 */ /* 0x000f220000002100 */
[----:B--23--:R-:W-:-:S04]  /*96b0*/  MOV R3, 0x10000 ;  /* 0x0001000000037802 */ /* 0x00cfc80000000f00 */
[----:B------:R2:W-:Y:S01]  /*96c0*/  SYNCS.ARRIVE.TRANS64 RZ, [R2+URZ+0x28c50], R3 ;  /* 0x028c500302ff79a7 */ /* 0x0005e2000800003f */
[----:B----4-:R-:W-:-:S04]  /*96d0*/  LOP3.LUT R5, R5, 0x1f, RZ, 0xc0, !PT ;  /* 0x0000001f05057812 */ /* 0x010fc800078ec0ff */
[----:B------:R-:W-:-:S13]  /*96e0*/  ISETP.NE.AND P1, PT, R5, RZ, PT ;  /* 0x000000ff0500720c */ /* 0x000fda0003f25270 */
[----:B--2---:R-:W-:Y:S05]  /*96f0*/  @!P1 BRA `(.L_x_2736) ;  /* 0x0000000000049947 */ /* 0x004fea0003800000 */
[----:B------:R-:W-:Y:S01]  /*9700*/  BPT.TRAP 0x1 ;  /* 0x000000040000795c */ /* 0x000fe20000300000 */
.L_x_2736:
[----:B------:R-:W4:Y:S01]  /*9710*/  S2R R5, SR_CgaCtaId ;  /* 0x0000000000057919 */ /* 0x000f220000008800 */
[----:B--23--:R-:W-:Y:S01]  /*9720*/  MOV R3, 0x400 ;  /* 0x0000040000037802 */ /* 0x00cfe20000000f00 */
        /* <DEDUP_REMOVED lines=9> */
[----:B------:R-:W-:Y:S01]  /*97c0*/  UMOV UR18, 0x40 ;  /* 0x0000004000127882 */ /* 0x000fe20000000000 */
[----:B------:R-:W-:Y:S01]  /*97d0*/  UMOV UR19, 0x80 ;  /* 0x0000008000137882 */ /* 0x000fe20000000000 */
[----:B------:R-:W-:Y:S01]  /*97e0*/  UMOV UR20, 0xc0 ;  /* 0x000000c000147882 */ /* 0x000fe20000000000 */
[----:B------:R-:W-:Y:S01]  /*97f0*/  UMOV UR21, 0x100 ;  /* 0x0000010000157882 */ /* 0x000fe20000000000 */
[----:B------:R-:W-:Y:S01]  /*9800*/  UMOV UR22, 0x140 ;  /* 0x0000014000167882 */ /* 0x000fe20000000000 */
[----:B------:R-:W-:Y:S01]  /*9810*/  UIADD3 UR9, UR9, 0x28c50, URZ ;  /* 0x00028c5009097890 */ /* 0x000fe2000fffe03f */
[----:B----4-:R-:W-:-:S04]  /*9820*/  LEA R3, R5, R3, 0x18 ;  /* 0x0000000305037211 */ /* 0x010fc800078ec0ff */
[----:B------:R-:W-:-:S04]  /*9830*/  LEA R2, R16, R3, 0x10 ;  /* 0x0000000310027211 */ /* 0x000fc800078e80ff */
[----:B------:R-:W-:-:S13]  /*9840*/  R2UR UR14, R2 ;  /* 0x00000000020e72ca */ /* 0x000fda00000e0000 */
[----:B------:R-:W-:Y:S02]  /*9850*/  UIADD3 UR8, UR14, 0x400, URZ ;  /* 0x000004000e087890 */ /* 0x000fe4000fffe03f */
[----:B------:R-:W-:Y:S02]  /*9860*/  UIADD3 UR15, UR14, 0x2400, URZ ;  /* 0x000024000e0f7890 */ /* 0x000fe4000fffe03f */
[----:B------:R-:W-:Y:S02]  /*9870*/  UIADD3 UR16, UR14, 0x4400, URZ ;  /* 0x000044000e107890 */ /* 0x000fe4000fffe03f */
[----:B------:R-:W-:-:S03]  /*9880*/  UIADD3 UR17, UR14, 0x6400, URZ ;  /* 0x000064000e117890 */ /* 0x000fc6000fffe03f */
[----:B------:R2:W-:Y:S02]  /*9890*/  UTMALDG.4D [UR8], [UR4], desc[UR6] ;  /* 0x00000608040075b4 */ /* 0x0005e40008019000 */
[----:B--2---:R-:W-:Y:S01]  /*98a0*/  UMOV UR8, UR15 ;  /* 0x0000000f00087c82 */ /* 0x004fe20008000000 */
[----:B------:R-:W-:Y:S01]  /*98b0*/  UMOV UR10, UR18 ;  /* 0x00000012000a7c82 */ /* 0x000fe20008000000 */
[----:B------:R-:W-:Y:S01]  /*98c0*/  UIADD3 UR15, UR14, 0x8400, URZ ;  /* 0x000084000e0f7890 */ /* 0x000fe2000fffe03f */
        /* <DEDUP_REMOVED lines=8> */
[----:B------:R2:W-:Y:S01]  /*9950*/  UTMALDG.4D [UR8], [UR4], desc[UR6] ;  /* 0x00000608040075b4 */ /* 0x0005e20008019000 */
[----:B------:R-:W-:Y:S01]  /*9960*/  UIADD3 UR14, UR14, 0xe400, URZ ;  /* 0x0000e4000e0e7890 */ /* 0x000fe2000fffe03f */
[----:B--2---:R-:W-:Y:S01]  /*9970*/  UMOV UR8, UR15 ;  /* 0x0000000f00087c82 */ /* 0x004fe20008000000 */
[----:B------:R-:W-:Y:S01]  /*9980*/  UMOV UR10, UR21 ;  /* 0x00000015000a7c82 */ /* 0x000fe20008000000 */
[----:B------:R-:W-:Y:S01]  /*9990*/  UMOV UR15, 0x180 ;  /* 0x00000180000f7882 */ /* 0x000fe20000000000 */
[----:B------:R2:W-:Y:S02]  /*99a0*/  UTMALDG.4D [UR8], [UR4], desc[UR6] ;  /* 0x00000608040075b4 */ /* 0x0005e40008019000 */
[----:B--2---:R-:W-:Y:S01]  /*99b0*/  UMOV UR8, UR16 ;  /* 0x0000001000087c82 */ /* 0x004fe20008000000 */
[----:B------:R-:W-:-:S02]  /*99c0*/  UMOV UR10, UR22 ;  /* 0x00000016000a7c82 */ /* 0x000fc40008000000 */
[----:B------:R2:W-:Y:S02]  /*99d0*/  UTMALDG.4D [UR8], [UR4], desc[UR6] ;  /* 0x00000608040075b4 */ /* 0x0005e40008019000 */
[----:B--2---:R-:W-:Y:S01]  /*99e0*/  UMOV UR8, UR17 ;  /* 0x0000001100087c82 */ /* 0x004fe20008000000 */
[----:B------:R-:W-:Y:S01]  /*99f0*/  UMOV UR10, UR15 ;  /* 0x0000000f000a7c82 */ /* 0x000fe20008000000 */
[----:B------:R-:W-:Y:S01]  /*9a00*/  UMOV UR15, 0x1c0 ;  /* 0x000001c0000f7882 */ /* 0x000fe20000000000 */
[----:B------:R2:W-:Y:S02]  /*9a10*/  UTMALDG.4D [UR8], [UR4], desc[UR6] ;  /* 0x00000608040075b4 */ /* 0x0005e40008019000 */
[----:B--2---:R-:W-:Y:S01]  /*9a20*/  UMOV UR8, UR14 ;  /* 0x0000000e00087c82 */ /* 0x004fe20008000000 */
[----:B------:R-:W-:Y:S02]  /*9a30*/  UMOV UR10, UR15 ;  /* 0x0000000f000a7c82 */ /* 0x000fe40008000000 */
[----:B------:R2:W-:Y:S02]  /*9a40*/  UTMALDG.4D [UR8], [UR4], desc[UR6] ;  /* 0x00000608040075b4 */ /* 0x0005e40008019000 */
[----:B--2---:R-:W-:Y:S01]  /*9a50*/  NOP ;  /* 0x0000000000007918 */ /* 0x004fe20000000000 */
.L_x_2731:
[----:B------:R-:W-:Y:S05]  /*9a60*/  BSYNC B0 ;  /* 0x0000000000007941 */ /* 0x000fea0003800000 */
.L_x_2730:
[----:B------:R-:W2:Y:S01]  /*9a70*/  LDL.LU R3, [R1+0x8] ;  /* 0x0000080001037983 */ /* 0x000ea20000300800 */
[----:B------:R-:W-:-:S05]  /*9a80*/  VIADD R16, R16, 0x1 ;  /* 0x0000000110107836 */ /* 0x000fca0000000000 */
[----:B------:R-:W-:-:S04]  /*9a90*/  ISETP.NE.AND P1, PT, R16, 0x2, PT ;  /* 0x000000021000780c */ /* 0x000fc80003f25270 */
[----:B------:R-:W-:Y:S02]  /*9aa0*/  SEL R2, RZ, 0x1, P1 ;  /* 0x00000001ff027807 */ /* 0x000fe40000800000 */
[----:B------:R-:W-:Y:S02]  /*9ab0*/  SEL R16, R16, RZ, P1 ;  /* 0x000000ff10107207 */ /* 0x000fe40000800000 */
[----:B------:R-:W-:Y:S02]  /*9ac0*/  LOP3.LUT R17, R17, R2, RZ, 0x3c, !PT ;  /* 0x0000000211117212 */ /* 0x000fe400078e3cff */
[----:B--2---:R-:W-:-:S07]  /*9ad0*/  IADD3 R8, R3, -0x3, RZ ;  /* 0xfffffffd03087810 */ /* 0x004fce0007ffe0ff */
.L_x_2729:
[----:B------:R-:W-:Y:S01]  /*9ae0*/  IADD3 R10, -R10, RZ, RZ ;  /* 0x000000ff0a0a7210 */ /* 0x000fe20007ffe1ff */
[----:B------:R-:W-:Y:S03]  /*9af0*/  BSSY B0, `(.L_x_2728) ;  /* 0x0000104000007945 */ /* 0x000fe60003800000 */
[----:B------:R-:W-:-:S13]  /*9b00*/  ISETP.NE.AND P1, PT, R9, R10, PT ;  /* 0x0000000a0900720c */ /* 0x000fda0003f25270 */
[----:B------:R-:W-:Y:S05]  /*9b10*/  @!P1 BRA `(.L_x_2737) ;  /* 0x0000001000049947 */ /* 0x000fea0003800000 */
.L_x_2752:
[----:B------:R-:W-:Y:S04]  /*9b20*/  BSSY B1, `(.L_x_2738) ;  /* 0x0000079000017945 */ /* 0x000fe80003800000 */
[----:B------:R-:W-:Y:S05]  /*9b30*/  @!P6 BRA `(.L_x_2739) ;  /* 0x0000000400dce947 */ /* 0x000fea0003800000 */
[----:B-1----:R-:W-:Y:S01]  /*9b40*/  MOV R9, R8 ;  /* 0x0000000800097202 */ /* 0x002fe20000000f00 */
[----:B------:R-:W-:Y:S06]  /*9b50*/  @!P0 BRA `(.L_x_2740) ;  /* 0x0000000000488947 */ /* 0x000fec0003800000 */
[----:B------:R-:W1:Y:S01]  /*9b60*/  LDC R10, c[0x0][0x41c] ;  /* 0x00010700ff0a7b82 */ /* 0x000e620000000800 */
[----:B------:R-:W-:Y:S02]  /*9b70*/  ULDC.64 UR4, c[0x0][0x408] ;  /* 0x0001020000047ab9 */ /* 0x000fe40000000a00 */
[----:B------:R-:W-:-:S04]  /*9b80*/  IMAD R11, R7, UR4, RZ ;  /* 0x00000004070b7c24 */ /* 0x000fc8000f8e02ff */
[----:B------:R-:W-:Y:S01]  /*9b90*/  IMAD R11, R6, UR5, R11 ;  /* 0x00000005060b7c24 */ /* 0x000fe2000f8e020b */
[----:B-1----:R-:W-:-:S13]  /*9ba0*/  ISETP.NE.AND P1, PT, R10, 0x1, PT ;  /* 0x000000010a00780c */ /* 0x002fda0003f25270 */
[----:B------:R-:W1:Y:S02]  /*9bb0*/  @P1 LDC.64 R2, c[0x0][0x420] ;  /* 0x00010800ff021b82 */ /* 0x000e640000000a00 */
[----:B-1----:R-:W-:Y:S01]  /*9bc0*/  @P1 IMAD.HI.U32 R4, R8, R2, RZ ;  /* 0x0000000208041227 */ /* 0x002fe200078e00ff */
[----:B------:R-:W-:-:S04]  /*9bd0*/  MOV R2, R8 ;  /* 0x0000000800027202 */ /* 0x000fc80000000f00 */
[----:B------:R-:W-:Y:S02]  /*9be0*/  @P1 SHF.R.U32.HI R2, RZ, R3, R4 ;  /* 0x00000003ff021219 */ /* 0x000fe40000011604 */
[----:B------:R-:W1:Y:S02]  /*9bf0*/  LDC.64 R4, c[0x0][0x3f8] ;  /* 0x0000fe00ff047b82 */ /* 0x000e640000000a00 */
[--C-:B------:R-:W-:Y:S01]  /*9c00*/  SHF.R.S32.HI R3, RZ, 0x1f, R2.reuse ;  /* 0x0000001fff037819 */ /* 0x100fe20000011402 */
[--C-:B------:R-:W-:Y:S02]  /*9c10*/  IMAD.MOV R9, RZ, RZ, -R2.reuse ;  /* 0x000000ffff097224 */ /* 0x100fe400078e0a02 */
[----:B------:R-:W-:-:S04]  /*9c20*/  IMAD.WIDE.U32 R2, R6, UR4, R2 ;  /* 0x0000000406027c25 */ /* 0x000fc8000f8e0002 */
[----:B------:R-:W-:Y:S01]  /*9c30*/  IMAD R9, R10, R9, R8 ;  /* 0x000000090a097224 */ /* 0x000fe200078e0208 */
[----:B------:R-:W-:Y:S02]  /*9c40*/  IADD3 R11, R11, R3, RZ ;  /* 0x000000030b0b7210 */ /* 0x000fe40007ffe0ff */
[----:B-1----:R-:W-:-:S04]  /*9c50*/  LEA R4, P1, R2, R4, 0x2 ;  /* 0x0000000402047211 */ /* 0x002fc800078210ff */
[----:B------:R-:W-:-:S05]  /*9c60*/  LEA.HI.X R5, R2, R5, R11, 0x2, P1 ;  /* 0x0000000502057211 */ /* 0x000fca00008f140b */
[----:B------:R1:W5:Y:S04]  /*9c70*/  LDG.E R4, desc[UR48][R4.64] ;  /* 0x0000003004047981 */ /* 0x000368000c1e1900 */
.L_x_2740:
[----:B------:R-:W2:Y:S01]  /*9c80*/  S2R R3, SR_CgaCtaId ;  /* 0x0000000000037919 */ /* 0x000ea20000008800 */
[----:B------:R-:W-:Y:S01]  /*9c90*/  MOV R2, 0x400 ;  /* 0x0000040000027802 */ /* 0x000fe20000000f00 */
[----:B-1----:R-:W1:Y:S03]  /*9ca0*/  S2R R5, SR_TID.X ;  /* 0x0000000000057919 */ /* 0x002e660000002100 */
[----:B--2---:R-:W-:-:S04]  /*9cb0*/  LEA R2, R3, R2, 0x18 ;  /* 0x0000000203027211 */ /* 0x004fc800078ec0ff */
[----:B------:R-:W-:Y:S02]  /*9cc0*/  LEA R3, R16, R2, 0x3 ;  /* 0x0000000210037211 */ /* 0x000fe400078e18ff */
[----:B------:R-:W-:Y:S02]  /*9cd0*/  SHF.L.U32 R2, R17, 0x1f, RZ ;  /* 0x0000001f11027819 */ /* 0x000fe400000006ff */
[----:B-1----:R-:W-:Y:S02]  /*9ce0*/  LOP3.LUT R5, R5, 0x7f, RZ, 0xc0, !PT ;  /* 0x0000007f05057812 */ /* 0x002fe400078ec0ff */
[----:B------:R-:W1:Y:S02]  /*9cf0*/  SYNCS.PHASECHK.TRANS64.TRYWAIT P2, [R3+URZ+0x28c40], R2 ;  /* 0x028c4002030075a7 */ /* 0x000e64000804017f */
[----:B------:R-:W-:Y:S01]  /*9d00*/  ISETP.NE.AND P1, PT, R5, RZ, PT ;  /* 0x000000ff0500720c */ /* 0x000fe20003f25270 */
[----:B-1----:R-:W-:-:S12]  /*9d10*/  @!P2 BRA `(.L_x_2741) ;  /* 0x0000001400e4a947 */ /* 0x002fd80003800000 */
.L_x_2779:
        /* <DEDUP_REMOVED lines=8> */
.L_x_2742:
[----:B------:R-:W2:Y:S01]  /*9da0*/  S2R R10, SR_CgaCtaId ;  /* 0x00000000000a7919 */ /* 0x000ea20000008800 */
[----:B------:R-:W-:Y:S01]  /*9db0*/  MOV R5, 0x400 ;  /* 0x0000040000057802 */ /* 0x000fe20000000f00 */
[----:B------:R-:W-:Y:S01]  /*9dc0*/  UIADD3 UR4, UP0, UR40, 0x370, URZ ;  /* 0x0000037028047890 */ /* 0x000fe2000ff1e03f */
[----:B------:R-:W-:Y:S01]  /*9dd0*/  R2UR UR9, R3 ;  /* 0x00000000030972ca */ /* 0x000fe200000e0000 */
[----:B------:R-:W-:Y:S01]  /*9de0*/  UMOV UR6, 0x0 ;  /* 0x0000000000067882 */ /* 0x000fe20000000000 */
[----:B------:R-:W-:Y:S01]  /*9df0*/  R2UR UR12, R0 ;  /* 0x00000000000c72ca */ /* 0x000fe200000e0000 */
[----:B------:R-:W-:Y:S01]  /*9e00*/  UIADD3.X UR5, URZ, UR41, URZ, UP0, !UPT ;  /* 0x000000293f057290 */ /* 0x000fe200087fe43f */
[----:B-----5:R-:W-:Y:S01]  /*9e10*/  R2UR UR13, R4 ;  /* 0x00000000040d72ca */ /* 0x020fe200000e0000 */
[----:B------:R-:W-:Y:S01]  /*9e20*/  UMOV UR7, 0x14f00000 ;  /* 0x14f0000000077882 */ /* 0x000fe20000000000 */
[----:B------:R-:W-:-:S07]  /*9e30*/  UMOV UR10, URZ ;  /* 0x0000003f000a7c82 */ /* 0x000fce0008000000 */
[----:B------:R-:W-:Y:S01]  /*9e40*/  UIADD3 UR9, UR9, 0x28c30, URZ ;  /* 0x00028c3009097890 */ /* 0x000fe2000fffe03f */
[----:B--2---:R-:W-:-:S04]  /*9e50*/  LEA R5, R10, R5, 0x18 ;  /* 0x000000050a057211 */ /* 0x004fc800078ec0ff */
[----:B------:R-:W-:-:S04]  /*9e60*/  LEA R5, R16, R5, 0xd ;  /* 0x0000000510057211 */ /* 0x000fc800078e68ff */
[----:B------:R-:W-:Y:S01]  /*9e70*/  R2UR UR8, R5 ;  /* 0x00000000050872ca */ /* 0x000fe200000e0000 */
[----:B------:R-:W-:-:S05]  /*9e80*/  IMAD.SHL.U32 R5, R9, 0x40, RZ ;  /* 0x0000004009057824 */ /* 0x000fca00078e00ff */
[----:B------:R-:W-:-:S07]  /*9e90*/  R2UR UR11, R5 ;  /* 0x00000000050b72ca */ /* 0x000fce00000e0000 */
[----:B------:R-:W-:-:S09]  /*9ea0*/  UIADD3 UR8, UR8, 0x22400, URZ ;  /* 0x0002240008087890 */ /* 0x000fd2000fffe03f */
[----:B------:R2:W-:Y:S01]  /*9eb0*/  UTMALDG.4D [UR8], [UR4], desc[UR6] ;  /* 0x00000608040075b4 */ /* 0x0005e20008019000 */
[----:B------:R-:W3:Y:S02]  /*9ec0*/  SYNCS.PHASECHK.TRANS64.TRYWAIT P2, [R3+URZ+0x28c60], R2 ;  /* 0x028c6002030075a7 */ /* 0x000ee4000804017f */
[----:B--23--:R-:W-:Y:S05]  /*9ed0*/  @!P2 BRA `(.L_x_2743) ;  /* 0x000000140088a947 */ /* 0x00cfea0003800000 */
.L_x_2780:
[----:B------:R-:W-:Y:S05]  /*9ee0*/  @P1 BRA `(.L_x_2744) ;  /* 0x00000000001c1947 */ /* 0x000fea0003800000 */
[----:B------:R-:W3:Y:S01]  /*9ef0*/  S2R R9, SR_TID.X ;  /* 0x0000000000097919 */ /* 0x000ee20000002100 */
[----:B-12---:R-:W-:-:S04]  /*9f00*/  MOV R2, 0x10000 ;  /* 0x0001000000027802 */ /* 0x006fc80000000f00 */
[----:B------:R4:W-:Y:S01]  /*9f10*/  SYNCS.ARRIVE.TRANS64 RZ, [R3+URZ+0x28c50], R2 ;  /* 0x028c500203ff79a7 */ /* 0x0009e2000800003f */
[----:B---3--:R-:W-:-:S04]  /*9f20*/  LOP3.LUT R9, R9, 0x1f, RZ, 0xc0, !PT ;  /* 0x0000001f09097812 */ /* 0x008fc800078ec0ff */
[----:B------:R-:W-:-:S13]  /*9f30*/  ISETP.NE.AND P1, PT, R9, RZ, PT ;  /* 0x000000ff0900720c */ /* 0x000fda0003f25270 */
[----:B----4-:R-:W-:Y:S05]  /*9f40*/  @!P1 BRA `(.L_x_2744) ;  /* 0x0000000000049947 */ /* 0x010fea0003800000 */
[----:B------:R-:W-:Y:S01]  /*9f50*/  BPT.TRAP 0x1 ;  /* 0x000000040000795c */ /* 0x000fe20000300000 */
.L_x_2744:
        /* <DEDUP_REMOVED lines=17> */
[----:B---3--:R-:W-:-:S04]  /*a070*/  LEA R2, R9, R2, 0x18 ;  /* 0x0000000209027211 */ /* 0x008fc800078ec0ff */
[----:B------:R-:W-:-:S04]  /*a080*/  LEA R2, R16, R2, 0x10 ;  /* 0x0000000210027211 */ /* 0x000fc800078e80ff */
[----:B------:R-:W-:-:S13]  /*a090*/  R2UR UR14, R2 ;  /* 0x00000000020e72ca */ /* 0x000fda00000e0000 */
[----:B------:R-:W-:Y:S02]  /*a0a0*/  UIADD3 UR8, UR14, 0x400, URZ ;  /* 0x000004000e087890 */ /* 0x000fe4000fffe03f */
[----:B------:R-:W-:Y:S02]  /*a0b0*/  UIADD3 UR15, UR14, 0x2400, URZ ;  /* 0x000024000e0f7890 */ /* 0x000fe4000fffe03f */
[----:B------:R-:W-:Y:S02]  /*a0c0*/  UIADD3 UR16, UR14, 0x4400, URZ ;  /* 0x000044000e107890 */ /* 0x000fe4000fffe03f */
[----:B------:R-:W-:-:S03]  /*a0d0*/  UIADD3 UR17, UR14, 0x6400, URZ ;  /* 0x000064000e117890 */ /* 0x000fc6000fffe03f */
[----:B------:R1:W-:Y:S02]  /*a0e0*/  UTMALDG.4D [UR8], [UR4], desc[UR6] ;  /* 0x00000608040075b4 */ /* 0x0003e40008019000 */
[----:B-1----:R-:W-:Y:S01]  /*a0f0*/  UMOV UR8, UR15 ;  /* 0x0000000f00087c82 */ /* 0x002fe20008000000 */
[----:B------:R-:W-:Y:S01]  /*a100*/  UMOV UR10, UR18 ;  /* 0x00000012000a7c82 */ /* 0x000fe20008000000 */
[----:B------:R-:W-:Y:S01]  /*a110*/  UIADD3 UR15, UR14, 0x8400, URZ ;  /* 0x000084000e0f7890 */ /* 0x000fe2000fffe03f */
        /* <DEDUP_REMOVED lines=8> */
[----:B------:R1:W-:Y:S01]  /*a1a0*/  UTMALDG.4D [UR8], [UR4], desc[UR6] ;  /* 0x00000608040075b4 */ /* 0x0003e20008019000 */
[----:B------:R-:W-:Y:S01]  /*a1b0*/  UIADD3 UR14, UR14, 0xe400, URZ ;  /* 0x0000e4000e0e7890 */ /* 0x000fe2000fffe03f */
[----:B-1----:R-:W-:Y:S01]  /*a1c0*/  UMOV UR8, UR15 ;  /* 0x0000000f00087c82 */ /* 0x002fe20008000000 */
[----:B------:R-:W-:Y:S01]  /*a1d0*/  UMOV UR10, UR21 ;  /* 0x00000015000a7c82 */ /* 0x000fe20008000000 */
[----:B------:R-:W-:Y:S01]  /*a1e0*/  UMOV UR15, 0x180 ;  /* 0x00000180000f7882 */ /* 0x000fe20000000000 */
[----:B------:R1:W-:Y:S02]  /*a1f0*/  UTMALDG.4D [UR8], [UR4], desc[UR6] ;  /* 0x00000608040075b4 */ /* 0x0003e40008019000 */
[----:B-1----:R-:W-:Y:S01]  /*a200*/  UMOV UR8, UR16 ;  /* 0x0000001000087c82 */ /* 0x002fe20008000000 */
[----:B------:R-:W-:-:S02]  /*a210*/  UMOV UR10, UR22 ;  /* 0x00000016000a7c82 */ /* 0x000fc40008000000 */
[----:B------:R1:W-:Y:S02]  /*a220*/  UTMALDG.4D [UR8], [UR4], desc[UR6] ;  /* 0x00000608040075b4 */ /* 0x0003e40008019000 */
[----:B-1----:R-:W-:Y:S01]  /*a230*/  UMOV UR8, UR17 ;  /* 0x0000001100087c82 */ /* 0x002fe20008000000 */
[----:B------:R-:W-:Y:S01]  /*a240*/  UMOV UR10, UR15 ;  /* 0x0000000f000a7c82 */ /* 0x000fe20008000000 */
[----:B------:R-:W-:Y:S01]  /*a250*/  UMOV UR15, 0x1c0 ;  /* 0x000001c0000f7882 */ /* 0x000fe20000000000 */
[----:B------:R1:W-:Y:S02]  /*a260*/  UTMALDG.4D [UR8], [UR4], desc[UR6] ;  /* 0x00000608040075b4 */ /* 0x0003e40008019000 */
[----:B-1----:R-:W-:Y:S01]  /*a270*/  UMOV UR8, UR14 ;  /* 0x0000000e00087c82 */ /* 0x002fe20008000000 */
[----:B------:R-:W-:Y:S02]  /*a280*/  UMOV UR10, UR15 ;  /* 0x0000000f000a7c82 */ /* 0x000fe40008000000 */
[----:B------:R2:W-:Y:S02]  /*a290*/  UTMALDG.4D [UR8], [UR4], desc[UR6] ;  /* 0x00000608040075b4 */ /* 0x0005e40008019000 */
[----:B--2---:R-:W-:Y:S01]  /*a2a0*/  NOP ;  /* 0x0000000000007918 */ /* 0x004fe20000000000 */
.L_x_2739:
[----:B------:R-:W-:Y:S05]  /*a2b0*/  BSYNC B1 ;  /* 0x0000000000017941 */ /* 0x000fea0003800000 */
.L_x_2738:
[----:B-1----:R-:W-:Y:S01]  /*a2c0*/  IADD3 R9, R16, 0x1, RZ ;  /* 0x0000000110097810 */ /* 0x002fe20007ffe0ff */
[----:B------:R-:W-:Y:S03]  /*a2d0*/  BSSY B1, `(.L_x_2745) ;  /* 0x000007d000017945 */ /* 0x000fe60003800000 */
[----:B------:R-:W-:-:S04]  /*a2e0*/  ISETP.NE.AND P1, PT, R9, 0x2, PT ;  /* 0x000000020900780c */ /* 0x000fc80003f25270 */
[----:B------:R-:W-:Y:S02]  /*a2f0*/  SEL R2, RZ, 0x1, P1 ;  /* 0x00000001ff027807 */ /* 0x000fe40000800000 */
[----:B------:R-:W-:Y:S02]  /*a300*/  SEL R9, R9, RZ, P1 ;  /* 0x000000ff09097207 */ /* 0x000fe40000800000 */
[----:B------:R-:W-:Y:S01]  /*a310*/  LOP3.LUT R17, R17, R2, RZ, 0x3c, !PT ;  /* 0x0000000211117212 */ /* 0x000fe200078e3cff */
[----:B------:R-:W-:Y:S06]  /*a320*/  @!P6 BRA `(.L_x_2746) ;  /* 0x0000000400dce947 */ /* 0x000fec0003800000 */
[----:B------:R-:W-:Y:S01]  /*a330*/  IADD3 R10, R8, -0x1, RZ ;  /* 0xffffffff080a7810 */ /* 0x000fe20007ffe0ff */
[----:B------:R-:W-:Y:S06]  /*a340*/  @!P0 BRA `(.L_x_2747) ;  /* 0x0000000000488947 */ /* 0x000fec0003800000 */
[----:B------:R-:W1:Y:S01]  /*a350*/  LDC R5, c[0x0][0x41c] ;  /* 0x00010700ff057b82 */ /* 0x000e620000000800 */
[----:B------:R-:W-:Y:S02]  /*a360*/  ULDC.64 UR4, c[0x0][0x408] ;  /* 0x0001020000047ab9 */ /* 0x000fe40000000a00 */
[----:B------:R-:W-:-:S04]  /*a370*/  IMAD R11, R7, UR4, RZ ;  /* 0x00000004070b7c24 */ /* 0x000fc8000f8e02ff */
[----:B------:R-:W-:Y:S01]  /*a380*/  IMAD R11, R6, UR5, R11 ;  /* 0x00000005060b7c24 */ /* 0x000fe2000f8e020b */
[----:B-1----:R-:W-:-:S13]  /*a390*/  ISETP.NE.AND P1, PT, R5, 0x1, PT ;  /* 0x000000010500780c */ /* 0x002fda0003f25270 */
[----:B------:R-:W1:Y:S02]  /*a3a0*/  @P1 LDC.64 R2, c[0x0][0x420] ;  /* 0x00010800ff021b82 */ /* 0x000e640000000a00 */
[----:B-1----:R-:W-:-:S04]  /*a3b0*/  @P1 IMAD.HI.U32 R4, R10, R2, RZ ;  /* 0x000000020a041227 */ /* 0x002fc800078e00ff */
[----:B------:R-:W-:Y:S01]  /*a3c0*/  IMAD.MOV.U32 R2, RZ, RZ, R10 ;  /* 0x000000ffff027224 */ /* 0x000fe200078e000a */
[----:B------:R-:W-:-:S04]  /*a3d0*/  @P1 SHF.R.U32.HI R2, RZ, R3, R4 ;  /* 0x00000003ff021219 */ /* 0x000fc80000011604 */
[----:B------:R-:W-:-:S05]  /*a3e0*/  IADD3 R3, -R2, RZ, RZ ;  /* 0x000000ff02037210 */ /* 0x000fca0007ffe1ff */
        /* <DEDUP_REMOVED lines=8> */
.L_x_2747:
        /* <DEDUP_REMOVED lines=10> */
.L_x_2781:
        /* <DEDUP_REMOVED lines=8> */
.L_x_2749:
[----:B------:R-:W2:Y:S01]  /*a590*/  S2R R11, SR_CgaCtaId ;  /* 0x00000000000b7919 */ /* 0x000ea20000008800 */
        /* <DEDUP_REMOVED lines=12> */
[----:B--2---:R-:W-:-:S05]  /*a660*/  LEA R5, R11, R5, 0x18 ;  /* 0x000000050b057211 */ /* 0x004fca00078ec0ff */
[----:B------:R-:W-:-:S05]  /*a670*/  IMAD R5, R9, 0x2000, R5 ;  /* 0x0000200009057824 */ /* 0x000fca00078e0205 */
[----:B------:R-:W-:-:S13]  /*a680*/  R2UR UR8, R5 ;  /* 0x00000000050872ca */ /* 0x000fda00000e0000 */
[----:B------:R-:W-:-:S09]  /*a690*/  UIADD3 UR8, UR8, 0x22400, URZ ;  /* 0x0002240008087890 */ /* 0x000fd2000fffe03f */
[----:B------:R2:W-:Y:S01]  /*a6a0*/  UTMALDG.4D [UR8], [UR4], desc[UR6] ;  /* 0x00000608040075b4 */ /* 0x0005e20008019000 */
[----:B------:R-:W3:Y:S02]  /*a6b0*/  SYNCS.PHASECHK.TRANS64.TRYWAIT P2, [R3+URZ+0x28c60], R2 ;  /* 0x028c6002030075a7 */ /* 0x000ee4000804017f */
[----:B--23--:R-:W-:Y:S05]  /*a6c0*/  @!P2 BRA `(.L_x_2750) ;  /* 0x0000000c00b4a947 */ /* 0x00cfea0003800000 */
.L_x_2782:
        /* <DEDUP_REMOVED lines=8> */
.L_x_2751:
        /* <DEDUP_REMOVED lines=52> */
[----:B-1----:R-:W-:Y:S01]  /*aa90*/  NOP ;  /* 0x0000000000007918 */ /* 0x002fe20000000000 */
.L_x_2746:
[----:B------:R-:W-:Y:S05]  /*aaa0*/  BSYNC B1 ;  /* 0x0000000000017941 */ /* 0x000fea0003800000 */
.L_x_2745:
[C---:B------:R-:W-:Y:S01]  /*aab0*/  ISETP.GT.AND P2, PT, R8.reuse, 0x1, PT ;  /* 0x000000010800780c */ /* 0x040fe20003f44270 */
[----:B------:R-:W-:Y:S01]  /*aac0*/  VIADD R8, R8, 0xfffffffe ;  /* 0xfffffffe08087836 */ /* 0x000fe20000000000 */
[----:B------:R-:W-:-:S04]  /*aad0*/  IADD3 R9, R9, 0x1, RZ ;  /* 0x0000000109097810 */ /* 0x000fc80007ffe0ff */
[----:B------:R-:W-:-:S04]  /*aae0*/  ISETP.NE.AND P1, PT, R9, 0x2, PT ;  /* 0x000000020900780c */ /* 0x000fc80003f25270 */
[----:B------:R-:W-:Y:S02]  /*aaf0*/  SEL R2, RZ, 0x1, P1 ;  /* 0x00000001ff027807 */ /* 0x000fe40000800000 */
[----:B------:R-:W-:Y:S02]  /*ab00*/  SEL R16, R9, RZ, P1 ;  /* 0x000000ff09107207 */ /* 0x000fe40000800000 */
[----:B------:R-:W-:Y:S01]  /*ab10*/  LOP3.LUT R17, R17, R2, RZ, 0x3c, !PT ;  /* 0x0000000211117212 */ /* 0x000fe200078e3cff */
[----:B------:R-:W-:Y:S06]  /*ab20*/  @P2 BRA `(.L_x_2752) ;  /* 0xffffffec00fc2947 */ /* 0x000fec000383ffff */
.L_x_2737:
[----:B------:R-:W-:Y:S05]  /*ab30*/  BSYNC B0 ;  /* 0x0000000000007941 */ /* 0x000fea0003800000 */
.L_x_2728:
[----:B------:R-:W2:Y:S01]  /*ab40*/  LDL.LU R2, [R1+0xc] ;  /* 0x00000c0001027983 */ /* 0x000ea20000300800 */
[----:B------:R-:W-:-:S03]  /*ab50*/  ULDC UR4, c[0x0][0xda4] ;  /* 0x0003690000047ab9 */ /* 0x000fc60000000800 */
[----:B------:R-:W3:Y:S01]  /*ab60*/  LDL.LU R0, [R1+0x18] ;  /* 0x0000180001007983 */ /* 0x000ee20000300800 */
[----:B--2---:R-:W-:Y:S02]  /*ab70*/  IADD3 R2, R2, UR36, RZ ;  /* 0x0000002402027c10 */ /* 0x004fe4000fffe0ff */
[----:B---3--:R-:W-:-:S03]  /*ab80*/  IADD3 R0, R0, 0x1, RZ ;  /* 0x0000000100007810 */ /* 0x008fc60007ffe0ff */
[----:B------:R2:W-:Y:S01]  /*ab90*/  STL [R1+0xc], R2 ;  /* 0x00000c0201007387 */ /* 0x0005e20000100800 */
[----:B------:R-:W-:-:S03]  /*aba0*/  ISETP.GE.AND P0, PT, R2, UR4, PT ;  /* 0x0000000402007c0c */ /* 0x000fc6000bf06270 */
[----:B------:R2:W-:Y:S10]  /*abb0*/  STL [R1+0x18], R0 ;  /* 0x0000180001007387 */ /* 0x0005f40000100800 */
[----:B--2---:R-:W-:Y:S05]  /*abc0*/  @!P0 BRA `(.L_x_2753) ;  /* 0xffffffd000c48947 */ /* 0x004fea000383ffff */
[----:B------:R-:W-:-:S07]  /*abd0*/  LOP3.LUT R2, R0, 0x1, RZ, 0xc, !PT ;  /* 0x0000000100027812 */ /* 0x000fce00078e0cff */
.L_x_2711:
[----:B------:R-:W2:Y:S01]  /*abe0*/  S2R R3, SR_CgaCtaId ;  /* 0x0000000000037919 */ /* 0x000ea20000008800 */
[----:B------:R-:W-:Y:S01]  /*abf0*/  MOV R0, 0x400 ;  /* 0x0000040000007802 */ /* 0x000fe20000000f00 */
[----:B------:R-:W-:Y:S03]  /*ac00*/  BSSY B0, `(.L_x_2754) ;  /* 0x0000005000007945 */ /* 0x000fe60003800000 */
[----:B--2---:R-:W-:Y:S02]  /*ac10*/  LEA R0, R3, R0, 0x18 ;  /* 0x0000000003007211 */ /* 0x004fe400078ec0ff */
[----:B------:R-:W-:-:S04]  /*ac20*/  SHF.L.U32 R3, R2, 0x1f, RZ ;  /* 0x0000001f02037819 */ /* 0x000fc800000006ff */
[----:B------:R-:W2:Y:S02]  /*ac30*/  SYNCS.PHASECHK.TRANS64.TRYWAIT P0, [R0+URZ+0x28c20], R3 ;  /* 0x028c2003000075a7 */ /* 0x000ea4000800017f */
[----:B--2---:R-:W-:Y:S05]  /*ac40*/  @!P0 BRA `(.L_x_2755) ;  /* 0x0000000800688947 */ /* 0x004fea0003800000 */
.L_x_2783:
[----:B------:R-:W-:Y:S05]  /*ac50*/  BSYNC B0 ;  /* 0x0000000000007941 */ /* 0x000fea0003800000 */
.L_x_2754:
[----:B------:R-:W-:-:S03]  /*ac60*/  UMOV UR4, 0xffffffff ;  /* 0xffffffff00047882 */ /* 0x000fc60000000000 */
[----:B------:R-:W-:Y:S05]  /*ac70*/  BRA.DIV UR4, `(.L_x_2756) ;  /* 0x0000000a04707947 */ /* 0x000fea000b800000 */
[----:B------:R-:W3:Y:S02]  /*ac80*/  S2R R2, SR_TID.X ;  /* 0x0000000000027919 */ /* 0x000ee40000002100 */
[----:B---3--:R-:W-:-:S04]  /*ac90*/  SHF.R.U32.HI R2, RZ, 0x5, R2 ;  /* 0x00000005ff027819 */ /* 0x008fc80000011602 */
[----:B------:R-:W-:-:S05]  /*aca0*/  LOP3.LUT R2, R2, 0x3, RZ, 0xc0, !PT ;  /* 0x0000000302027812 */ /* 0x000fca00078ec0ff */
[----:B------:R3:W4:Y:S02]  /*acb0*/  SHFL.IDX PT, R14, R2, RZ, 0x1f ;  /* 0x00001fff020e7589 */ /* 0x00072400000e0000 */
.L_x_2786:
[----:B----4-:R-:W-:Y:S01]  /*acc0*/  ISETP.NE.AND P0, PT, R14, RZ, PT ;  /* 0x000000ff0e00720c */ /* 0x010fe20003f05270 */
[----:B------:R-:W-:-:S12]  /*acd0*/  BSSY B0, `(.L_x_2757) ;  /* 0x0000024000007945 */ /* 0x000fd80003800000 */
[----:B------:R-:W-:Y:S05]  /*ace0*/  @P0 BRA `(.L_x_2758) ;  /* 0x0000000000880947 */ /* 0x000fea0003800000 */
[----:B------:R-:W-:-:S03]  /*acf0*/  UMOV UR4, 0xffffffff ;  /* 0xffffffff00047882 */ /* 0x000fc60000000000 */
[----:B------:R-:W-:Y:S05]  /*ad00*/  BRA.DIV UR4, `(.L_x_2759) ;  /* 0x0000000a04807947 */ /* 0x000fea000b800000 */
[----:B------:R-:W-:-:S13]  /*ad10*/  ELECT P6, URZ, PT ;  /* 0x00000000003f782f */ /* 0x000fda00038c0000 */
.L_x_2789:
[----:B------:R-:W-:Y:S05]  /*ad20*/  @!P6 BRA `(.L_x_2758) ;  /* 0x000000000078e947 */ /* 0x000fea0003800000 */
[----:B------:R-:W-:-:S06]  /*ad30*/  ULOP3.LUT UR4, UR38, 0x2, URZ, 0xfc, !UPT ;  /* 0x0000000226047892 */ /* 0x000fcc000f8efc3f */
[----:B---3--:R-:W-:-:S04]  /*ad40*/  MOV R2, UR4 ;  /* 0x0000000400027c02 */ /* 0x008fc80008000f00 */
[----:B------:R-:W-:-:S13]  /*ad50*/  ISETP.NE.AND P2, PT, R2, 0x3, PT ;  /* 0x000000030200780c */ /* 0x000fda0003f45270 */
[----:B------:R-:W-:Y:S05]  /*ad60*/  @!P2 BRA `(.L_x_2760) ;  /* 0x000000000004a947 */ /* 0x000fea0003800000 */
[----:B------:R-:W-:Y:S01]  /*ad70*/  BPT.TRAP 0x1 ;  /* 0x000000040000795c */ /* 0x000fe20000300000 */
.L_x_2760:
[----:B--2---:R-:W-:Y:S02]  /*ad80*/  IADD3 R3, R0, 0x28c40, RZ ;  /* 0x00028c4000037810 */ /* 0x004fe40007ffe0ff */
[----:B------:R-:W-:Y:S02]  /*ad90*/  SHF.L.U32 R5, R17, 0x1f, RZ ;  /* 0x0000001f11057819 */ /* 0x000fe400000006ff */
[C---:B------:R-:W-:Y:S01]  /*ada0*/  IADD3 R2, R16.reuse, 0x1, RZ ;  /* 0x0000000110027810 */ /* 0x040fe20007ffe0ff */
[----:B------:R-:W-:-:S03]  /*adb0*/  IMAD R6, R16, 0x8, R3 ;  /* 0x0000000810067824 */ /* 0x000fc600078e0203 */
[----:B------:R-:W-:Y:S01]  /*adc0*/  ISETP.NE.AND P1, PT, R2, 0x2, PT ;  /* 0x000000020200780c */ /* 0x000fe20003f25270 */
[----:B------:R-:W2:Y:S03]  /*add0*/  SYNCS.PHASECHK.TRANS64.TRYWAIT P0, [R6+URZ], R5 ;  /* 0x00000005060075a7 */ /* 0x000ea6000800017f */
[----:B------:R-:W-:-:S04]  /*ade0*/  SEL R4, RZ, 0x1, P1 ;  /* 0x00000001ff047807 */ /* 0x000fc80000800000 */
[----:B------:R-:W-:Y:S02]  /*adf0*/  LOP3.LUT R17, R17, R4, RZ, 0x3c, !PT ;  /* 0x0000000411117212 */ /* 0x000fe400078e3cff */
[----:B------:R-:W-:Y:S02]  /*ae00*/  SEL R4, R2, RZ, P1 ;  /* 0x000000ff02047207 */ /* 0x000fe40000800000 */
[----:B------:R-:W-:Y:S02]  /*ae10*/  SHF.L.U32 R2, R17, 0x1f, RZ ;  /* 0x0000001f11027819 */ /* 0x000fe400000006ff */
[----:B------:R-:W-:Y:S01]  /*ae20*/  LEA R3, R4, R3, 0x3 ;  /* 0x0000000304037211 */ /* 0x000fe200078e18ff */
[----:B--2---:R-:W-:Y:S06]  /*ae30*/  @!P0 BRA `(.L_x_2761) ;  /* 0x0000000800548947 */ /* 0x004fec0003800000 */
.L_x_2790:
[----:B------:R-:W3:Y:S02]  /*ae40*/  SYNCS.PHASECHK.TRANS64.TRYWAIT P0, [R3+URZ], R2 ;  /* 0x00000002030075a7 */ /* 0x000ee4000800017f */
[----:B---3--:R-:W-:Y:S05]  /*ae50*/  @!P0 BRA `(.L_x_2762) ;  /* 0x0000000800608947 */ /* 0x008fea0003800000 */
.L_x_2791:
[----:B------:R-:W-:Y:S05]  /*ae60*/  @!P2 BRA `(.L_x_2763) ;  /* 0x000000000004a947 */ /* 0x000fea0003800000 */
[----:B------:R-:W-:Y:S01]  /*ae70*/  BPT.TRAP 0x1 ;  /* 0x000000040000795c */ /* 0x000fe20000300000 */
.L_x_2763:
[----:B---3--:R-:W-:-:S04]  /*ae80*/  IADD3 R3, R0, 0x28c60, RZ ;  /* 0x00028c6000037810 */ /* 0x008fc80007ffe0ff */
[----:B------:R-:W-:-:S04]  /*ae90*/  LEA R16, R16, R3, 0x3 ;  /* 0x0000000310107211 */ /* 0x000fc800078e18ff */
[----:B------:R-:W3:Y:S02]  /*aea0*/  SYNCS.PHASECHK.TRANS64.TRYWAIT P0, [R16+URZ], R5 ;  /* 0x00000005100075a7 */ /* 0x000ee4000800017f */
[----:B---3--:R-:W-:Y:S05]  /*aeb0*/  @!P0 BRA `(.L_x_2764) ;  /* 0x00000008005c8947 */ /* 0x008fea0003800000 */
.L_x_2792:
[----:B------:R-:W-:-:S07]  /*aec0*/  IMAD R3, R4, 0x8, R3 ;  /* 0x0000000804037824 */ /* 0x000fce00078e0203 */
.L_x_2765:
[----:B----4-:R4:W1:Y:S02]  /*aed0*/  SYNCS.PHASECHK.TRANS64.TRYWAIT P0, [R3+URZ], R2 ;  /* 0x00000002030075a7 */ /* 0x010864000800017f */
[----:B-1----:R-:W-:Y:S05]  /*aee0*/  @!P0 NANOSLEEP.SYNCS 0x989680 ;  /* 0x009896800000895d */ /* 0x002fea0003900000 */
[----:B------:R-:W1:Y:S02]  /*aef0*/  @!P0 SYNCS.PHASECHK.TRANS64 P0, [R3+URZ], R2 ;  /* 0x00000002030085a7 */ /* 0x000e64000800007f */
[----:B-1----:R-:W-:Y:S05]  /*af00*/  @!P0 BRA `(.L_x_2765) ;  /* 0xfffffffc00f08947 */ /* 0x002fea000383ffff */
.L_x_2758:
[----:B------:R-:W-:Y:S05]  /*af10*/  BSYNC B0 ;  /* 0x0000000000007941 */ /* 0x000fea0003800000 */
.L_x_2757:
[----:B------:R-:W-:Y:S05]  /*af20*/  EXIT ;  /* 0x000000000000794d */ /* 0x000fea0003800000 */
.L_x_2679:
[----:B-1----:R-:W-:-:S04]  /*af30*/  MOV R3, UR16 ;  /* 0x0000001000037c02 */ /* 0x002fc80008000f00 */
[----:B------:R1:W2:Y:S03]  /*af40*/  SYNCS.PHASECHK.TRANS64.TRYWAIT P0, [R3+URZ+0x28c50], R0 ;  /* 0x028c5000030075a7 */ /* 0x0002a6000800017f */
[----:B--2---:R-:W-:Y:S05]  /*af50*/  @!P0 NANOSLEEP.SYNCS 0x989680 ;  /* 0x009896800000895d */ /* 0x004fea0003900000 */
[----:B------:R-:W2:Y:S02]  /*af60*/  @!P0 SYNCS.PHASECHK.TRANS64 P0, [R3+URZ+0x28c50], R0 ;  /* 0x028c5000030085a7 */ /* 0x000ea4000800007f */
[----:B--2---:R-:W-:Y:S05]  /*af70*/  @!P0 BRA `(.L_x_2679) ;  /* 0xfffffffc00ec8947 */ /* 0x004fea000383ffff */
[----:B------:R-:W-:Y:S05]  /*af80*/  BRA `(.L_x_2766) ;  /* 0xffffff6000787947 */ /* 0x000fea000383ffff */
.L_x_2684:
[----:B--2---:R-:W-:-:S04]  /*af90*/  MOV R4, UR6 ;  /* 0x0000000600047c02 */ /* 0x004fc80008000f00 */
[----:B------:R2:W3:Y:S03]  /*afa0*/  SYNCS.PHASECHK.TRANS64.TRYWAIT P0, [R4+URZ+0x28c50], R3 ;  /* 0x028c5003040075a7 */ /* 0x0004e6000800017f */
[----:B---3--:R-:W-:Y:S05]  /*afb0*/  @!P0 NANOSLEEP.SYNCS 0x989680 ;  /* 0x009896800000895d */ /* 0x008fea0003900000 */
[----:B------:R-:W3:Y:S02]  /*afc0*/  @!P0 SYNCS.PHASECHK.TRANS64 P0, [R4+URZ+0x28c50], R3 ;  /* 0x028c5003040085a7 */ /* 0x000ee4000800007f */
[----:B---3--:R-:W-:Y:S05]  /*afd0*/  @!P0 BRA `(.L_x_2684) ;  /* 0xfffffffc00ec8947 */ /* 0x008fea000383ffff */
[----:B------:R-:W-:Y:S05]  /*afe0*/  BRA `(.L_x_2683) ;  /* 0xffffff6c008c7947 */ /* 0x000fea000383ffff */
.L_x_2688:
[----:B-1----:R-:W-:-:S04]  /*aff0*/  MOV R3, UR46 ;  /* 0x0000002e00037c02 */ /* 0x002fc80008000f00 */
[----:B------:R1:W2:Y:S03]  /*b000*/  SYNCS.PHASECHK.TRANS64.TRYWAIT P1, [R3+URZ+0x28c00], R0 ;  /* 0x028c0000030075a7 */ /* 0x0002a6000802017f */
[----:B--2---:R-:W-:Y:S05]  /*b010*/  @!P1 NANOSLEEP.SYNCS 0x989680 ;  /* 0x009896800000995d */ /* 0x004fea0003900000 */
[----:B------:R-:W2:Y:S02]  /*b020*/  @!P1 SYNCS.PHASECHK.TRANS64 P1, [R3+URZ+0x28c00], R0 ;  /* 0x028c0000030095a7 */ /* 0x000ea4000802007f */
[----:B--2---:R-:W-:Y:S05]  /*b030*/  @!P1 BRA `(.L_x_2688) ;  /* 0xfffffffc00ec9947 */ /* 0x004fea000383ffff */
[----:B------:R-:W-:Y:S05]  /*b040*/  BRA `(.L_x_2767) ;  /* 0xffffff7800dc7947 */ /* 0x000fea000383ffff */
.L_x_2692:
[----:B---3--:R3:W4:Y:S02]  /*b050*/  SYNCS.PHASECHK.TRANS64.TRYWAIT P1, [R7+URZ+0x28c30], R8 ;  /* 0x028c3008070075a7 */ /* 0x008724000802017f */
[----:B----4-:R-:W-:Y:S05]  /*b060*/  @!P1 NANOSLEEP.SYNCS 0x989680 ;  /* 0x009896800000995d */ /* 0x010fea0003900000 */
[----:B------:R-:W4:Y:S02]  /*b070*/  @!P1 SYNCS.PHASECHK.TRANS64 P1, [R7+URZ+0x28c30], R8 ;  /* 0x028c3008070095a7 */ /* 0x000f24000802007f */
[----:B----4-:R-:W-:Y:S05]  /*b080*/  @!P1 BRA `(.L_x_2692) ;  /* 0xfffffffc00f09947 */ /* 0x010fea000383ffff */
[----:B------:R-:W-:Y:S05]  /*b090*/  BRA `(.L_x_2691) ;  /* 0xffffff7800f87947 */ /* 0x000fea000383ffff */
.L_x_2696:
[----:B----4-:R4:W1:Y:S02]  /*b0a0*/  SYNCS.PHASECHK.TRANS64.TRYWAIT P2, [R7+URZ+0x28c50], R8 ;  /* 0x028c5008070075a7 */ /* 0x010864000804017f */
[----:B-1----:R-:W-:Y:S05]  /*b0b0*/  @!P2 NANOSLEEP.SYNCS 0x989680 ;  /* 0x009896800000a95d */ /* 0x002fea0003900000 */
[----:B------:R-:W1:Y:S02]  /*b0c0*/  @!P2 SYNCS.PHASECHK.TRANS64 P2, [R7+URZ+0x28c50], R8 ;  /* 0x028c50080700a5a7 */ /* 0x000e64000804007f */
[----:B-1----:R-:W-:Y:S05]  /*b0d0*/  @!P2 BRA `(.L_x_2696) ;  /* 0xfffffffc00f0a947 */ /* 0x002fea000383ffff */
[----:B------:R-:W-:Y:S05]  /*b0e0*/  BRA `(.L_x_2695) ;  /* 0xffffff9000107947 */ /* 0x000fea000383ffff */
.L_x_2701:
[----:B---3--:R-:W-:-:S04]  /*b0f0*/  MOV R4, UR23 ;  /* 0x0000001700047c02 */ /* 0x008fc80008000f00 */
[----:B------:R3:W4:Y:S03]  /*b100*/  SYNCS.PHASECHK.TRANS64.TRYWAIT P3, [R4+URZ+0x28c30], R7 ;  /* 0x028c3007040075a7 */ /* 0x000726000806017f */
[----:B----4-:R-:W-:Y:S05]  /*b110*/  @!P3 NANOSLEEP.SYNCS 0x989680 ;  /* 0x009896800000b95d */ /* 0x010fea0003900000 */
[----:B------:R-:W4:Y:S02]  /*b120*/  @!P3 SYNCS.PHASECHK.TRANS64 P3, [R4+URZ+0x28c30], R7 ;  /* 0x028c30070400b5a7 */ /* 0x000f24000806007f */
[----:B----4-:R-:W-:Y:S05]  /*b130*/  @!P3 BRA `(.L_x_2701) ;  /* 0xfffffffc00ecb947 */ /* 0x010fea000383ffff */
[----:B------:R-:W-:Y:S05]  /*b140*/  BRA `(.L_x_2700) ;  /* 0xffffff9000f47947 */ /* 0x000fea000383ffff */
.L_x_2705:
[----:B---3--:R3:W4:Y:S02]  /*b150*/  SYNCS.PHASECHK.TRANS64.TRYWAIT P3, [R168+URZ+0x28c50], R7 ;  /* 0x028c5007a80075a7 */ /* 0x008724000806017f */
[----:B----4-:R-:W-:Y:S05]  /*b160*/  @!P3 NANOSLEEP.SYNCS 0x989680 ;  /* 0x009896800000b95d */ /* 0x010fea0003900000 */
[----:B------:R-:W4:Y:S02]  /*b170*/  @!P3 SYNCS.PHASECHK.TRANS64 P3, [R168+URZ+0x28c50], R7 ;  /* 0x028c5007a800b5a7 */ /* 0x000f24000806007f */
[----:B----4-:R-:W-:Y:S05]  /*b180*/  @!P3 BRA `(.L_x_2705) ;  /* 0xfffffffc00f0b947 */ /* 0x010fea000383ffff */
[----:B------:R-:W-:Y:S05]  /*b190*/  BRA `(.L_x_2704) ;  /* 0xffffffac00287947 */ /* 0x000fea000383ffff */
.L_x_2716:
[----:B------:R-:W1:Y:S01]  /*b1a0*/  S2R R5, SR_TID.X ;  /* 0x0000000000057919 */ /* 0x000e620000002100 */
[----:B------:R-:W-:Y:S01]  /*b1b0*/  BSSY B0, `(.L_x_2768) ;  /* 0x000000a000007945 */ /* 0x000fe20003800000 */
[----:B------:R-:W-:Y:S02]  /*b1c0*/  MOV R12, RZ ;  /* 0x000000ff000c7202 */ /* 0x000fe40000000f00 */
[----:B------:R-:W-:Y:S02]  /*b1d0*/  MOV R11, 0x1f ;  /* 0x0000001f000b7802 */ /* 0x000fe40000000f00 */
[----:B------:R-:W-:Y:S02]  /*b1e0*/  MOV R15, 0xffffffff ;  /* 0xffffffff000f7802 */ /* 0x000fe40000000f00 */
[----:B-1----:R-:W-:-:S04]  /*b1f0*/  SHF.R.U32.HI R5, RZ, 0x5, R5 ;  /* 0x00000005ff057819 */ /* 0x002fc80000011605 */
[----:B------:R-:W-:-:S05]  /*b200*/  LOP3.LUT R5, R5, 0x3, RZ, 0xc0, !PT ;  /* 0x0000000305057812 */ /* 0x000fca00078ec0ff */
[----:B------:R-:W-:-:S07]  /*b210*/  IMAD.MOV.U32 R13, RZ, RZ, R5 ;  /* 0x000000ffff0d7224 */ /* 0x000fce00078e0005 */
[----:B------:R-:W-:Y:S05]  /*b220*/  WARPSYNC.COLLECTIVE R15, `(.L_x_2769) ;  /* 0x000000000f087348 */ /* 0x000fea0003c00000 */
[----:B------:R1:W2:Y:S02]  /*b230*/  SHFL.IDX P6, R14, R13, R12, R11 ;  /* 0x0000000c0d0e7389 */ /* 0x0002a400000c000b */
[----:B-12---:R-:W-:Y:S01]  /*b240*/  ENDCOLLECTIVE ;  /* 0x000000000000791b */ /* 0x006fe20003800000 */
.L_x_2769:
[----:B------:R-:W-:Y:S05]  /*b250*/  BSYNC B0 ;  /* 0x0000000000007941 */ /* 0x000fea0003800000 */
.L_x_2768:
[----:B------:R-:W-:Y:S05]  /*b260*/  BRA `(.L_x_2770) ;  /* 0xffffffd400387947 */ /* 0x000fea000383ffff */
.L_x_2717:
[----:B------:R-:W-:Y:S01]  /*b270*/  BSSY B0, `(.L_x_2771) ;  /* 0x0000006000007945 */ /* 0x000fe20003800000 */
[----:B------:R-:W-:-:S07]  /*b280*/  MOV R15, 0xffffffff ;  /* 0xffffffff000f7802 */ /* 0x000fce0000000f00 */
[----:B------:R-:W-:Y:S05]  /*b290*/  WARPSYNC.COLLECTIVE R15, `(.L_x_2772) ;  /* 0x000000000f0c7348 */ /* 0x000fea0003c00000 */
[----:B------:R-:W-:Y:S02]  /*b2a0*/  ELECT P6, UR62, PT ;  /* 0x00000000003e782f */ /* 0x000fe400038c0000 */
[----:B------:R-:W-:Y:S01]  /*b2b0*/  MOV R14, UR62 ;  /* 0x0000003e000e7c02 */ /* 0x000fe20008000f00 */
[----:B------:R-:W-:Y:S10]  /*b2c0*/  ENDCOLLECTIVE ;  /* 0x000000000000791b */ /* 0x000ff40003800000 */
.L_x_2772:
[----:B------:R-:W-:Y:S05]  /*b2d0*/  BSYNC B0 ;  /* 0x0000000000007941 */ /* 0x000fea0003800000 */
.L_x_2771:
[----:B------:R-:W-:Y:S05]  /*b2e0*/  BRA `(.L_x_2773) ;  /* 0xffffffd400307947 */ /* 0x000fea000383ffff */
.L_x_2720:
[----:B--2---:R2:W3:Y:S02]  /*b2f0*/  SYNCS.PHASECHK.TRANS64.TRYWAIT P1, [R5+URZ+0x28c40], R10 ;  /* 0x028c400a050075a7 */ /* 0x0044e4000802017f */
[----:B---3--:R-:W-:Y:S05]  /*b300*/  @!P1 NANOSLEEP.SYNCS 0x989680 ;  /* 0x009896800000995d */ /* 0x008fea0003900000 */
[----:B------:R-:W3:Y:S02]  /*b310*/  @!P1 SYNCS.PHASECHK.TRANS64 P1, [R5+URZ+0x28c40], R10 ;  /* 0x028c400a050095a7 */ /* 0x000ee4000802007f */
[----:B---3--:R-:W-:Y:S05]  /*b320*/  @!P1 BRA `(.L_x_2720) ;  /* 0xfffffffc00f09947 */ /* 0x008fea000383ffff */
[----:B------:R-:W-:Y:S05]  /*b330*/  BRA `(.L_x_2774) ;  /* 0xffffffd400907947 */ /* 0x000fea000383ffff */
.L_x_2723:
[----:B--2---:R-:W2:Y:S01]  /*b340*/  S2R R10, SR_CgaCtaId ;  /* 0x00000000000a7919 */ /* 0x004ea20000008800 */
[----:B------:R-:W-:-:S04]  /*b350*/  MOV R8, 0x400 ;  /* 0x0000040000087802 */ /* 0x000fc80000000f00 */
[----:B--2---:R-:W-:-:S04]  /*b360*/  LEA R8, R10, R8, 0x18 ;  /* 0x000000080a087211 */ /* 0x004fc800078ec0ff */
[----:B------:R2:W3:Y:S03]  /*b370*/  SYNCS.PHASECHK.TRANS64.TRYWAIT P1, [R8+URZ+0x28c20], R5 ;  /* 0x028c2005080075a7 */ /* 0x0004e6000802017f */
[----:B---3--:R-:W-:Y:S05]  /*b380*/  @!P1 NANOSLEEP.SYNCS 0x989680 ;  /* 0x009896800000995d */ /* 0x008fea0003900000 */
[----:B------:R-:W3:Y:S02]  /*b390*/  @!P1 SYNCS.PHASECHK.TRANS64 P1, [R8+URZ+0x28c20], R5 ;  /* 0x028c2005080095a7 */ /* 0x000ee4000802007f */
[----:B---3--:R-:W-:Y:S05]  /*b3a0*/  @!P1 BRA `(.L_x_2723) ;  /* 0xfffffffc00e49947 */ /* 0x008fea000383ffff */
[----:B------:R-:W-:Y:S05]  /*b3b0*/  BRA `(.L_x_2775) ;  /* 0xffffffd800547947 */ /* 0x000fea000383ffff */
.L_x_2726:
[----:B--2---:R2:W3:Y:S02]  /*b3c0*/  SYNCS.PHASECHK.TRANS64.TRYWAIT P1, [R8+URZ+0x28c60], R5 ;  /* 0x028c6005080075a7 */ /* 0x0044e4000802017f */
[----:B---3--:R-:W-:Y:S05]  /*b3d0*/  @!P1 NANOSLEEP.SYNCS 0x989680 ;  /* 0x009896800000995d */ /* 0x008fea0003900000 */
[----:B------:R-:W3:Y:S02]  /*b3e0*/  @!P1 SYNCS.PHASECHK.TRANS64 P1, [R8+URZ+0x28c60], R5 ;  /* 0x028c6005080095a7 */ /* 0x000ee4000802007f */
[----:B---3--:R-:W-:Y:S05]  /*b3f0*/  @!P1 BRA `(.L_x_2726) ;  /* 0xfffffffc00f09947 */ /* 0x008fea000383ffff */
[----:B------:R-:W-:Y:S05]  /*b400*/  BRA `(.L_x_2776) ;  /* 0xffffffd800747947 */ /* 0x000fea000383ffff */
.L_x_2733:
[----:B--2---:R2:W3:Y:S02]  /*b410*/  SYNCS.PHASECHK.TRANS64.TRYWAIT P2, [R2+URZ+0x28c40], R3 ;  /* 0x028c4003020075a7 */ /* 0x0044e4000804017f */
[----:B---3--:R-:W-:Y:S05]  /*b420*/  @!P2 NANOSLEEP.SYNCS 0x989680 ;  /* 0x009896800000a95d */ /* 0x008fea0003900000 */
[----:B------:R-:W3:Y:S02]  /*b430*/  @!P2 SYNCS.PHASECHK.TRANS64 P2, [R2+URZ+0x28c40], R3 ;  /* 0x028c40030200a5a7 */ /* 0x000ee4000804007f */
[----:B---3--:R-:W-:Y:S05]  /*b440*/  @!P2 BRA `(.L_x_2733) ;  /* 0xfffffffc00f0a947 */ /* 0x008fea000383ffff */
[----:B------:R-:W-:Y:S05]  /*b450*/  BRA `(.L_x_2777) ;  /* 0xffffffe0001c7947 */ /* 0x000fea000383ffff */
.L_x_2735:
[----:B---3--:R3:W4:Y:S02]  /*b460*/  SYNCS.PHASECHK.TRANS64.TRYWAIT P2, [R2+URZ+0x28c60], R3 ;  /* 0x028c6003020075a7 */ /* 0x008724000804017f */
[----:B----4-:R-:W-:Y:S05]  /*b470*/  @!P2 NANOSLEEP.SYNCS 0x989680 ;  /* 0x009896800000a95d */ /* 0x010fea0003900000 */
[----:B------:R-:W4:Y:S02]  /*b480*/  @!P2 SYNCS.PHASECHK.TRANS64 P2, [R2+URZ+0x28c60], R3 ;  /* 0x028c60030200a5a7 */ /* 0x000f24000804007f */
[----:B----4-:R-:W-:Y:S05]  /*b490*/  @!P2 BRA `(.L_x_2735) ;  /* 0xfffffffc00f0a947 */ /* 0x010fea000383ffff */
[----:B------:R-:W-:Y:S05]  /*b4a0*/  BRA `(.L_x_2778) ;  /* 0xffffffe000787947 */ /* 0x000fea000383ffff */
.L_x_2741:
[----:B-1----:R1:W2:Y:S02]  /*b4b0*/  SYNCS.PHASECHK.TRANS64.TRYWAIT P2, [R3+URZ+0x28c40], R2 ;  /* 0x028c4002030075a7 */ /* 0x0022a4000804017f */
[----:B--2---:R-:W-:Y:S05]  /*b4c0*/  @!P2 NANOSLEEP.SYNCS 0x989680 ;  /* 0x009896800000a95d */ /* 0x004fea0003900000 */
[----:B------:R-:W2:Y:S02]  /*b4d0*/  @!P2 SYNCS.PHASECHK.TRANS64 P2, [R3+URZ+0x28c40], R2 ;  /* 0x028c40020300a5a7 */ /* 0x000ea4000804007f */
[----:B--2---:R-:W-:Y:S05]  /*b4e0*/  @!P2 BRA `(.L_x_2741) ;  /* 0xfffffffc00f0a947 */ /* 0x004fea000383ffff */
[----:B------:R-:W-:Y:S05]  /*b4f0*/  BRA `(.L_x_2779) ;  /* 0xffffffe800087947 */ /* 0x000fea000383ffff */
.L_x_2743:
[----:B--2---:R2:W3:Y:S02]  /*b500*/  SYNCS.PHASECHK.TRANS64.TRYWAIT P2, [R3+URZ+0x28c60], R2 ;  /* 0x028c6002030075a7 */ /* 0x0044e4000804017f */
[----:B---3--:R-:W-:Y:S05]  /*b510*/  @!P2 NANOSLEEP.SYNCS 0x989680 ;  /* 0x009896800000a95d */ /* 0x008fea0003900000 */
[----:B------:R-:W3:Y:S02]  /*b520*/  @!P2 SYNCS.PHASECHK.TRANS64 P2, [R3+URZ+0x28c60], R2 ;  /* 0x028c60020300a5a7 */ /* 0x000ee4000804007f */
[----:B---3--:R-:W-:Y:S05]  /*b530*/  @!P2 BRA `(.L_x_2743) ;  /* 0xfffffffc00f0a947 */ /* 0x008fea000383ffff */
[----:B------:R-:W-:Y:S05]  /*b540*/  BRA `(.L_x_2780) ;  /* 0xffffffe800647947 */ /* 0x000fea000383ffff */
.L_x_2748:
[----:B-1----:R1:W2:Y:S02]  /*b550*/  SYNCS.PHASECHK.TRANS64.TRYWAIT P2, [R3+URZ+0x28c40], R2 ;  /* 0x028c4002030075a7 */ /* 0x0022a4000804017f */
[----:B--2---:R-:W-:Y:S05]  /*b560*/  @!P2 NANOSLEEP.SYNCS 0x989680 ;  /* 0x009896800000a95d */ /* 0x004fea0003900000 */
[----:B------:R-:W2:Y:S02]  /*b570*/  @!P2 SYNCS.PHASECHK.TRANS64 P2, [R3+URZ+0x28c40], R2 ;  /* 0x028c40020300a5a7 */ /* 0x000ea4000804007f */
[----:B--2---:R-:W-:Y:S05]  /*b580*/  @!P2 BRA `(.L_x_2748) ;  /* 0xfffffffc00f0a947 */ /* 0x004fea000383ffff */
[----:B------:R-:W-:Y:S05]  /*b590*/  BRA `(.L_x_2781) ;  /* 0xffffffec00dc7947 */ /* 0x000fea000383ffff */
.L_x_2750:
[----:B--2---:R2:W3:Y:S02]  /*b5a0*/  SYNCS.PHASECHK.TRANS64.TRYWAIT P2, [R3+URZ+0x28c60], R2 ;  /* 0x028c6002030075a7 */ /* 0x0044e4000804017f */
[----:B---3--:R-:W-:Y:S05]  /*b5b0*/  @!P2 NANOSLEEP.SYNCS 0x989680 ;  /* 0x009896800000a95d */ /* 0x008fea0003900000 */
[----:B------:R-:W3:Y:S02]  /*b5c0*/  @!P2 SYNCS.PHASECHK.TRANS64 P2, [R3+URZ+0x28c60], R2 ;  /* 0x028c60020300a5a7 */ /* 0x000ee4000804007f */
[----:B---3--:R-:W-:Y:S05]  /*b5d0*/  @!P2 BRA `(.L_x_2750) ;  /* 0xfffffffc00f0a947 */ /* 0x008fea000383ffff */
[----:B------:R-:W-:Y:S05]  /*b5e0*/  BRA `(.L_x_2782) ;  /* 0xfffffff000387947 */ /* 0x000fea000383ffff */
.L_x_2755:
[----:B--2---:R2:W3:Y:S02]  /*b5f0*/  SYNCS.PHASECHK.TRANS64.TRYWAIT P0, [R0+URZ+0x28c20], R3 ;  /* 0x028c2003000075a7 */ /* 0x0044e4000800017f */
[----:B---3--:R-:W-:Y:S05]  /*b600*/  @!P0 NANOSLEEP.SYNCS 0x989680 ;  /* 0x009896800000895d */ /* 0x008fea0003900000 */
[----:B------:R-:W3:Y:S02]  /*b610*/  @!P0 SYNCS.PHASECHK.TRANS64 P0, [R0+URZ+0x28c20], R3 ;  /* 0x028c2003000085a7 */ /* 0x000ee4000800007f */
[----:B---3--:R-:W-:Y:S05]  /*b620*/  @!P0 BRA `(.L_x_2755) ;  /* 0xfffffffc00f08947 */ /* 0x008fea000383ffff */
[----:B------:R-:W-:Y:S05]  /*b630*/  BRA `(.L_x_2783) ;  /* 0xfffffff400847947 */ /* 0x000fea000383ffff */
.L_x_2756:
[----:B------:R-:W3:Y:S01]  /*b640*/  S2R R2, SR_TID.X ;  /* 0x0000000000027919 */ /* 0x000ee20000002100 */
[----:B------:R-:W-:Y:S01]  /*b650*/  BSSY B0, `(.L_x_2784) ;  /* 0x000000a000007945 */ /* 0x000fe20003800000 */
[----:B------:R-:W-:Y:S02]  /*b660*/  MOV R12, RZ ;  /* 0x000000ff000c7202 */ /* 0x000fe40000000f00 */
[----:B------:R-:W-:Y:S02]  /*b670*/  MOV R11, 0x1f ;  /* 0x0000001f000b7802 */ /* 0x000fe40000000f00 */
[----:B------:R-:W-:Y:S02]  /*b680*/  MOV R15, 0xffffffff ;  /* 0xffffffff000f7802 */ /* 0x000fe40000000f00 */
[----:B---3--:R-:W-:-:S04]  /*b690*/  SHF.R.U32.HI R2, RZ, 0x5, R2 ;  /* 0x00000005ff027819 */ /* 0x008fc80000011602 */
[----:B------:R-:W-:-:S05]  /*b6a0*/  LOP3.LUT R2, R2, 0x3, RZ, 0xc0, !PT ;  /* 0x0000000302027812 */ /* 0x000fca00078ec0ff */
[----:B------:R-:W-:-:S07]  /*b6b0*/  IMAD.MOV.U32 R13, RZ, RZ, R2 ;  /* 0x000000ffff0d7224 */ /* 0x000fce00078e0002 */
[----:B-12---:R-:W-:Y:S05]  /*b6c0*/  WARPSYNC.COLLECTIVE R15, `(.L_x_2785) ;  /* 0x000000000f087348 */ /* 0x006fea0003c00000 */
[----:B------:R3:W4:Y:S02]  /*b6d0*/  SHFL.IDX P6, R14, R13, R12, R11 ;  /* 0x0000000c0d0e7389 */ /* 0x00072400000c000b */
[----:B-1234-:R-:W-:Y:S01]  /*b6e0*/  ENDCOLLECTIVE ;  /* 0x000000000000791b */ /* 0x01efe20003800000 */
.L_x_2785:
[----:B------:R-:W-:Y:S05]  /*b6f0*/  BSYNC B0 ;  /* 0x0000000000007941 */ /* 0x000fea0003800000 */
.L_x_2784:
[----:B------:R-:W-:Y:S05]  /*b700*/  BRA `(.L_x_2786) ;  /* 0xfffffff4006c7947 */ /* 0x000fea000383ffff */
.L_x_2759:
[----:B------:R-:W-:Y:S01]  /*b710*/  BSSY B1, `(.L_x_2787) ;  /* 0x0000006000017945 */ /* 0x000fe20003800000 */
[----:B------:R-:W-:-:S07]  /*b720*/  MOV R15, 0xffffffff ;  /* 0xffffffff000f7802 */ /* 0x000fce0000000f00 */
[----:B-123--:R-:W-:Y:S05]  /*b730*/  WARPSYNC.COLLECTIVE R15, `(.L_x_2788) ;  /* 0x000000000f0c7348 */ /* 0x00efea0003c00000 */
[----:B------:R-:W-:Y:S02]  /*b740*/  ELECT P6, UR62, PT ;  /* 0x00000000003e782f */ /* 0x000fe400038c0000 */
[----:B------:R-:W-:Y:S01]  /*b750*/  MOV R14, UR62 ;  /* 0x0000003e000e7c02 */ /* 0x000fe20008000f00 */
[----:B-123--:R-:W-:Y:S10]  /*b760*/  ENDCOLLECTIVE ;  /* 0x000000000000791b */ /* 0x00eff40003800000 */
.L_x_2788:
[----:B------:R-:W-:Y:S05]  /*b770*/  BSYNC B1 ;  /* 0x0000000000017941 */ /* 0x000fea0003800000 */
.L_x_2787:
[----:B------:R-:W-:Y:S05]  /*b780*/  BRA `(.L_x_2789) ;  /* 0xfffffff400647947 */ /* 0x000fea000383ffff */
.L_x_2761:
[----:B--2---:R2:W3:Y:S02]  /*b790*/  SYNCS.PHASECHK.TRANS64.TRYWAIT P0, [R6+URZ], R5 ;  /* 0x00000005060075a7 */ /* 0x0044e4000800017f */
[----:B---3--:R-:W-:Y:S05]  /*b7a0*/  @!P0 NANOSLEEP.SYNCS 0x989680 ;  /* 0x009896800000895d */ /* 0x008fea0003900000 */
[----:B------:R-:W3:Y:S02]  /*b7b0*/  @!P0 SYNCS.PHASECHK.TRANS64 P0, [R6+URZ], R5 ;  /* 0x00000005060085a7 */ /* 0x000ee4000800007f */
[----:B---3--:R-:W-:Y:S05]  /*b7c0*/  @!P0 BRA `(.L_x_2761) ;  /* 0xfffffffc00f08947 */ /* 0x008fea000383ffff */
[----:B------:R-:W-:Y:S05]  /*b7d0*/  BRA `(.L_x_2790) ;  /* 0xfffffff400987947 */ /* 0x000fea000383ffff */
.L_x_2762:
[----:B---3--:R3:W4:Y:S02]  /*b7e0*/  SYNCS.PHASECHK.TRANS64.TRYWAIT P0, [R3+URZ], R2 ;  /* 0x00000002030075a7 */ /* 0x008724000800017f */
[----:B----4-:R-:W-:Y:S05]  /*b7f0*/  @!P0 NANOSLEEP.SYNCS 0x989680 ;  /* 0x009896800000895d */ /* 0x010fea0003900000 */
[----:B------:R-:W4:Y:S02]  /*b800*/  @!P0 SYNCS.PHASECHK.TRANS64 P0, [R3+URZ], R2 ;  /* 0x00000002030085a7 */ /* 0x000f24000800007f */
[----:B----4-:R-:W-:Y:S05]  /*b810*/  @!P0 BRA `(.L_x_2762) ;  /* 0xfffffffc00f08947 */ /* 0x010fea000383ffff */
[----:B------:R-:W-:Y:S05]  /*b820*/  BRA `(.L_x_2791) ;  /* 0xfffffff4008c7947 */ /* 0x000fea000383ffff */
.L_x_2764:
[----:B---3--:R3:W4:Y:S02]  /*b830*/  SYNCS.PHASECHK.TRANS64.TRYWAIT P0, [R16+URZ], R5 ;  /* 0x00000005100075a7 */ /* 0x008724000800017f */
[----:B----4-:R-:W-:Y:S05]  /*b840*/  @!P0 NANOSLEEP.SYNCS 0x989680 ;  /* 0x009896800000895d */ /* 0x010fea0003900000 */
[----:B------:R-:W4:Y:S02]  /*b850*/  @!P0 SYNCS.PHASECHK.TRANS64 P0, [R16+URZ], R5 ;  /* 0x00000005100085a7 */ /* 0x000f24000800007f */
[----:B----4-:R-:W-:Y:S05]  /*b860*/  @!P0 BRA `(.L_x_2764) ;  /* 0xfffffffc00f08947 */ /* 0x010fea000383ffff */
[----:B------:R-:W-:Y:S05]  /*b870*/  BRA `(.L_x_2792) ;  /* 0xfffffff400907947 */ /* 0x000fea000383ffff */
.L_x_2793:
        /* <DEDUP_REMOVED lines=16> */
.L_x_11941:


//--------------------- .text._ZN7cutlass13device_kernelIN5flash11enable_sm90INS1_16FlashAttnFwdSm90INS1_25CollectiveMainloopFwdSm90ILi2EN4cute5tupleIJNS5_1CILi1EEES8_S8_EEENS6_IJNS7_ILi64EEESA_SA_EEELi512ENS_6half_tEfNS_4arch4Sm90ELb0ELb0ELb1ELb0ELb0ELb0ELb1ELb0ELb0ELb0ELb0ELb0EEENS1_21CollectiveEpilogueFwdINS6_IJSA_NS7_ILi512EEESA_EEES9_SC_SE_Li256ELb0ELb0ELb0ELb0EEENS1_29StaticPersistentTileSchedulerILb0EEEEEEEEEvNT_6ParamsE --------------------------
	.section	.text._ZN7cutlass13device_kernelIN5flash11enable_sm90INS1_16FlashAttnFwdSm90INS1_25CollectiveMainloopFwdSm90ILi2EN4cute5tupleIJNS5_1CILi1EEES8_S8_EEENS6_IJNS7_ILi64EEESA_SA_EEELi512ENS_6half_tEfNS_4arch4Sm90ELb0ELb0ELb1ELb0ELb0ELb0ELb1ELb0ELb0ELb0ELb0ELb0EEENS1_21CollectiveEpilogueFwdINS6_IJSA_NS7_ILi512EEESA_EEES9_SC_SE_Li256ELb0ELb0ELb0ELb0EEENS1_29StaticPersistentTileSchedulerILb0EEEEEEEEEvNT_6ParamsE,"ax",@progbits
	.align	128
.text._ZN7cutlass13device_kernelIN5flash11enable_sm90INS1_16FlashAttnFwdSm90INS1_25CollectiveMainloopFwdSm90ILi2EN4cute5tupleIJNS5_1CILi1EEES8_S8_EEENS6_IJNS7_ILi64EEESA_SA_EEELi512ENS_6half_tEfNS_4arch4Sm90ELb0ELb0ELb1ELb0ELb0ELb0ELb1ELb0ELb0ELb0ELb0ELb0EEENS1_21CollectiveEpilogueFwdINS6_IJSA_NS7_ILi512EEESA_EEES9_SC_SE_Li256ELb0ELb0ELb0ELb0EEENS1_29StaticPersistentTileSchedulerILb0EEEEEEEEEvNT_6ParamsE:
        .type           _ZN7cutlass13device_kernelIN5flash11enable_sm90INS1_16FlashAttnFwdSm90INS1_25CollectiveMainloopFwdSm90ILi2EN4cute5tupleIJNS5_1CILi1EEES8_S8_EEENS6_IJNS7_ILi64EEESA_SA_EEELi512ENS_6half_tEfNS_4arch4Sm90ELb0ELb0ELb1ELb0ELb0ELb0ELb1ELb0ELb0ELb0ELb0ELb0EEENS1_21CollectiveEpilogueFwdINS6_IJSA_NS7_ILi512EEESA_EEES9_SC_SE_Li256ELb0ELb0ELb0ELb0EEENS1_29StaticPersistentTileSchedulerILb0EEEEEEEEEvNT_6ParamsE,@function
        .size           _ZN7cutlass13device_kernelIN5flash11enable_sm90INS1_16FlashAttnFwdSm90INS1_25CollectiveMainloopFwdSm90ILi2EN4cute5tupleIJNS5_1CILi1EEES8_S8_EEENS6_IJNS7_ILi64EEESA_SA_EEELi512ENS_6half_tEfNS_4arch4Sm90ELb0ELb0ELb1ELb0ELb0ELb0ELb1ELb0ELb0ELb0ELb0ELb0EEENS1_21CollectiveEpilogueFwdINS6_IJSA_NS7_ILi512EEESA_EEES9_SC_SE_Li256ELb0ELb0ELb0ELb0EEENS1_29StaticPersistentTileSchedulerILb0EEEEEEEEEvNT_6ParamsE,(.L_x_11942 - _ZN7cutlass13device_kernelIN5flash11enable_sm90INS1_16FlashAttnFwdSm90INS1_25CollectiveMainloopFwdSm90ILi2EN4cute5tupleIJNS5_1CILi1EEES8_S8_EEENS6_IJNS7_ILi64EEESA_SA_EEELi512ENS_6half_tEfNS_4arch4Sm90ELb0ELb0ELb1ELb0ELb0ELb0ELb1ELb0ELb0ELb0ELb0ELb0EEENS1_21CollectiveEpilogueFwdINS6_IJSA_NS7_ILi512EEESA_EEES9_SC_SE_Li256ELb0ELb0ELb0ELb0EEENS1_29StaticPersistentTileSchedulerILb0EEEEEEEEEvNT_6ParamsE)
        .other          _ZN7cutlass13device_kernelIN5flash11enable_sm90INS1_16FlashAttnFwdSm90INS1_25CollectiveMainloopFwdSm90ILi2EN4cute5tupleIJNS5_1CILi1EEES8_S8_EEENS6_IJNS7_ILi64EEESA_SA_EEELi512ENS_6half_tEfNS_4arch4Sm90ELb0ELb0ELb1ELb0ELb0ELb0ELb1ELb0ELb0ELb0ELb0ELb0EEENS1_21CollectiveEpilogueFwdINS6_IJSA_NS7_ILi512EEESA_EEES9_SC_SE_Li256ELb0ELb0ELb0ELb0EEENS1_29StaticPersistentTileSchedulerILb0EEEEEEEEEvNT_6ParamsE,@"STO_CUDA_ENTRY STV_DEFAULT"
_ZN7cutlass13device_kernelIN5flash11enable_sm90INS1_16FlashAttnFwdSm90INS1_25CollectiveMainloopFwdSm90ILi2EN4cute5tupleIJNS5_1CILi1EEES8_S8_EEENS6_IJNS7_ILi64EEESA_SA_EEELi512ENS_6half_tEfNS_4arch4Sm90ELb0ELb0ELb1ELb0ELb0ELb0ELb1ELb0ELb0ELb0ELb0ELb0EEENS1_21CollectiveEpilogueFwdINS6_IJSA_NS7_ILi512EEESA_EEES9_SC_SE_Li256ELb0ELb0ELb0ELb0EEENS1_29StaticPersistentTileSchedulerILb0EEEEEEEEEvNT_6ParamsE:
        /* <DEDUP_REMOVED lines=25> */
[----:B-1----:R-:W-:Y:S01]  /*0190*/  NOP ;  /* 0x0000000000007918 */ /* 0x002fe20000000000 */
.L_x_2795:
[----:B------:R-:W-:Y:S05]  /*01a0*/  BSYNC B0 ;  /* 0x0000000000007941 */ /* 0x000fea0003800000 */
.L_x_2794:
[----:B------:R-:W-:Y:S01]  /*01b0*/  VOTEU.ANY UP0, P0 ;  /* 0x00000000003f7886 */ /* 0x000fe20000000100 */
[----:B------:R-:W1:Y:S01]  /*01c0*/  SHFL.IDX PT, R2, R0, RZ, 0x1f ;  /* 0x00001fff00027589 */ /* 0x000e6200000e0000 */
[----:B------:R-:W-:Y:S01]  /*01d0*/  UMOV UR4, 0x1 ;  /* 0x0000000100047882 */ /* 0x000fe20000000000 */
[----:B------:R-:W-:Y:S01]  /*01e0*/  VOTEU.ANY UP1, P0 ;  /* 0x00000000003f7886 */ /* 0x000fe20000020100 */
[----:B------:R-:W-:Y:S01]  /*01f0*/  SHF.R.U32.HI R4, RZ, 0x7, R3 ;  /* 0x00000007ff047819 */ /* 0x000fe20000011603 */
[----:B------:R-:W2:Y:S01]  /*0200*/  @UP0 S2UR UR7, SR_CgaCtaId ;  /* 0x00000000000709c3 */ /* 0x000ea20000008800 */
[----:B------:R-:W-:Y:S01]  /*0210*/  @UP0 UMOV UR6, 0x400 ;  /* 0x0000040000060882 */ /* 0x000fe20000000000 */
[----:B------:R-:W-:-:S04]  /*0220*/  @UP0 UIADD3 UR4, -UR4, 0x100000, URZ ;  /* 0x0010000004040890 */ /* 0x000fc8000fffe13f */
[----:B------:R-:W-:Y:S02]  /*0230*/  @UP0 USHF.L.U32 UR5, UR4, 0xb, URZ ;  /* 0x0000000b04050899 */ /* 0x000fe4000800063f */
[----:B------:R-:W-:Y:S01]  /*0240*/  @UP0 USHF.L.U32 UR4, UR4, 0x1, URZ ;  /* 0x0000000104040899 */ /* 0x000fe2000800063f */
[----:B------:R-:W-:Y:S01]  /*0250*/  VOTEU.ANY UP2, P0 ;  /* 0x00000000003f7886 */ /* 0x000fe20000040100 */
[----:B-1----:R-:W-:Y:S02]  /*0260*/  ISETP.NE.AND P1, PT, R2, RZ, PT ;  /* 0x000000ff0200720c */ /* 0x002fe40003f25270 */
[----:B------:R1:W3:Y:S01]  /*0270*/  SHFL.IDX PT, R2, R4, RZ, 0x1f ;  /* 0x00001fff04027589 */ /* 0x0002e200000e0000 */
[----:B--2---:R-:W-:Y:S01]  /*0280*/  @UP0 ULEA UR6, UR7, UR6, 0x18 ;  /* 0x0000000607060291 */ /* 0x004fe2000f8ec03f */
[----:B------:R-:W-:Y:S02]  /*0290*/  VOTEU.ANY UP0, P0 ;  /* 0x00000000003f7886 */ /* 0x000fe40000000100 */
[----:B------:R-:W2:Y:S09]  /*02a0*/  FENCE.VIEW.ASYNC.S ;  /* 0x00000000000073c6 */ /* 0x000eb20000000000 */
[----:B--2---:R1:W2:Y:S01]  /*02b0*/  @UP0 SYNCS.EXCH.64 URZ, [UR6+0x38800], UR4 ;  /* 0x03880004063f05b2 */ /* 0x0042a20008000100 */
[----:B------:R1:W4:Y:S01]  /*02c0*/  @UP1 SYNCS.EXCH.64 URZ, [UR6+0x38810], UR4 ;  /* 0x03881004063f15b2 */ /* 0x0003220008000100 */
[----:B------:R1:W1:Y:S01]  /*02d0*/  @UP2 SYNCS.EXCH.64 URZ, [UR6+0x38820], UR4 ;  /* 0x03882004063f25b2 */ /* 0x0002620008000100 */
        /* <DEDUP_REMOVED lines=13> */
[----:B------:R1:W1:Y:S01]  /*03b0*/  SYNCS.EXCH.64 URZ, [UR6+0x38848], UR4 ;  /* 0x03884804063f75b2 */ /* 0x0002620008000100 */
[----:B------:R-:W-:Y:S01]  /*03c0*/  NOP ;  /* 0x0000000000007918 */ /* 0x000fe20000000000 */
.L_x_2796:
[----:B-1----:R-:W1:Y:S01]  /*03d0*/  SHFL.IDX PT, R4, R0, RZ, 0x1f ;  /* 0x00001fff00047589 */ /* 0x002e6200000e0000 */
[----:B------:R-:W-:Y:S01]  /*03e0*/  NOP ;  /* 0x0000000000007918 */ /* 0x000fe20000000000 */
[----:B-1----:R-:W-:-:S13]  /*03f0*/  ISETP.NE.AND P0, PT, R4, RZ, PT ;  /* 0x000000ff0400720c */ /* 0x002fda0003f05270 */
[----:B------:R-:W-:Y:S05]  /*0400*/  @P0 BRA `(.L_x_2797) ;  /* 0x0000000000480947 */ /* 0x000fea0003800000 */
[----:B------:R-:W1:Y:S01]  /*0410*/  S2UR UR5, SR_CgaCtaId ;  /* 0x00000000000579c3 */ /* 0x000e620000008800 */
        /* <DEDUP_REMOVED lines=17> */
.L_x_2797:
[----:B------:R-:W5:Y:S01]  /*0530*/  SHFL.IDX PT, R4, R0, RZ, 0x1f ;  /* 0x00001fff00047589 */ /* 0x000f6200000e0000 */
[----:B------:R-:W-:Y:S01]  /*0540*/  NOP ;  /* 0x0000000000007918 */ /* 0x000fe20000000000 */
[----:B-----5:R-:W-:-:S13]  /*0550*/  ISETP.NE.AND P0, PT, R4, RZ, PT ;  /* 0x000000ff0400720c */ /* 0x020fda0003f05270 */
        /* <DEDUP_REMOVED lines=15> */
.L_x_2798:
[----:B------:R-:W5:Y:S01]  /*0650*/  SHFL.IDX PT, R4, R0, RZ, 0x1f ;  /* 0x00001fff00047589 */ /* 0x000f6200000e0000 */
[----:B------:R-:W-:Y:S01]  /*0660*/  NOP ;  /* 0x0000000000007918 */ /* 0x000fe20000000000 */
[----:B-----5:R-:W-:-:S13]  /*0670*/  ISETP.NE.AND P0, PT, R4, RZ, PT ;  /* 0x000000ff0400720c */ /* 0x020fda0003f05270 */
        /* <DEDUP_REMOVED lines=19> */
.L_x_2799:
[----:B------:R-:W5:Y:S01]  /*07b0*/  SHFL.IDX PT, R4, R0, RZ, 0x1f ;  /* 0x00001fff00047589 */ /* 0x000f6200000e0000 */
[----:B---3--:R-:W-:Y:S01]  /*07c0*/  R2UR UR43, R2 ;  /* 0x00000000022b72ca */ /* 0x008fe200000e0000 */
        /* <DEDUP_REMOVED lines=20> */
[----:B---3--:R-:W-:Y:S01]  /*0910*/  NOP ;  /* 0x0000000000007918 */ /* 0x008fe20000000000 */
.L_x_2800:
[----:B------:R-:W-:Y:S01]  /*0920*/  ISETP.NE.AND P0, PT, RZ, UR43, PT ;  /* 0x0000002bff007c0c */ /* 0x000fe2000bf05270 */
[----:B------:R-:W-:Y:S01]  /*0930*/  NOP ;  /* 0x0000000000007918 */ /* 0x000fe20000000000 */
[----:B------:R-:W-:Y:S01]  /*0940*/  ULDC.64 UR54, c[0x0][0x208] ;  /* 0x0000820000367ab9 */ /* 0x000fe20000000a00 */
[----:B-12-4-:R-:W-:Y:S10]  /*0950*/  BAR.SYNC.DEFER_BLOCKING 0x0 ;  /* 0x0000000000007b1d */ /* 0x016ff40000010000 */
[----:B------:R-:W-:Y:S05]  /*0960*/  @!P0 BRA `(.L_x_2801) ;  /* 0x0000009c000c8947 */ /* 0x000fea0003800000 */
.L_x_2802:
        /* <DEDUP_REMOVED lines=13> */
[----:B------:R-:W-:Y:S01]  /*0a40*/  VIADD R0, R3, 0xffffff80 ;  /* 0xffffff8003007836 */ /* 0x000fe20000000000 */
[----:B------:R-:W1:Y:S01]  /*0a50*/  S2UR UR4, SR_CgaCtaId ;  /* 0x00000000000479c3 */ /* 0x000e620000008800 */
[----:B------:R-:W-:Y:S01]  /*0a60*/  UMOV UR42, 0x400 ;  /* 0x00000400002a7882 */ /* 0x000fe20000000000 */
[----:B------:R-:W-:Y:S01]  /*0a70*/  IMAD.MOV.U32 R184, RZ, RZ, 0x20 ;  /* 0x00000020ffb87424 */ /* 0x000fe200078e00ff */
[----:B------:R-:W-:Y:S01]  /*0a80*/  ULDC.64 UR46, c[0x0][0x198] ;  /* 0x00006600002e7ab9 */ /* 0x000fe20000000a00 */
[----:B------:R-:W-:Y:S01]  /*0a90*/  SHF.R.S32.HI R3, RZ, 0x1f, R0 ;  /* 0x0000001fff037819 */ /* 0x000fe20000011400 */
[----:B------:R-:W-:Y:S01]  /*0aa0*/  IMAD.MOV.U32 R16, RZ, RZ, RZ ;  /* 0x000000ffff107224 */ /* 0x000fe200078e00ff */
[----:B------:R-:W-:Y:S02]  /*0ab0*/  UMOV UR38, URZ ;  /* 0x0000003f00267c82 */ /* 0x000fe40008000000 */
[CC--:B------:R-:W-:Y:S02]  /*0ac0*/  LEA.HI R2, R3.reuse, R0.reuse, RZ, 0x4 ;  /* 0x0000000003027211 */ /* 0x0c0fe400078f20ff */
[----:B------:R-:W-:-:S02]  /*0ad0*/  LEA.HI R4, R3, R0, RZ, 0x5 ;  /* 0x0000000003047211 */ /* 0x000fc400078f28ff */
[----:B------:R-:W-:Y:S02]  /*0ae0*/  LEA.HI R5, R3, R0, RZ, 0x7 ;  /* 0x0000000003057211 */ /* 0x000fe400078f38ff */
[----:B------:R-:W-:Y:S02]  /*0af0*/  LOP3.LUT R7, R2, 0xfffffff0, RZ, 0xc0, !PT ;  /* 0xfffffff002077812 */ /* 0x000fe400078ec0ff */
[--C-:B------:R-:W-:Y:S02]  /*0b00*/  SHF.R.S32.HI R187, RZ, 0x5, R4.reuse ;  /* 0x00000005ffbb7819 */ /* 0x100fe40000011404 */
[----:B------:R-:W-:Y:S02]  /*0b10*/  LOP3.LUT R3, R5, 0xffffff80, RZ, 0xc0, !PT ;  /* 0xffffff8005037812 */ /* 0x000fe400078ec0ff */
[----:B------:R-:W-:Y:S02]  /*0b20*/  SHF.R.S32.HI R4, RZ, 0x1f, R4 ;  /* 0x0000001fff047819 */ /* 0x000fe40000011404 */
[C---:B------:R-:W-:Y:S01]  /*0b30*/  IADD3 R7, R0.reuse, -R7, RZ ;  /* 0x8000000700077210 */ /* 0x040fe20007ffe0ff */
[----:B------:R-:W-:Y:S01]  /*0b40*/  IMAD.IADD R3, R0, 0x1, -R3 ;  /* 0x0000000100037824 */ /* 0x000fe200078e0a03 */
[----:B------:R-:W-:Y:S01]  /*0b50*/  LEA.HI R4, R4, R187, RZ, 0x2 ;  /* 0x000000bb04047211 */ /* 0x000fe200078f10ff */
[----:B-1----:R-:W-:Y:S01]  /*0b60*/  ULEA UR42, UR4, UR42, 0x18 ;  /* 0x0000002a042a7291 */ /* 0x002fe2000f8ec03f */
[----:B------:R-:W-:-:S02]  /*0b70*/  SHF.R.S32.HI R0, RZ, 0x1f, R7 ;  /* 0x0000001fff007819 */ /* 0x000fc40000011407 */
[----:B------:R-:W-:Y:S02]  /*0b80*/  SHF.R.S32.HI R186, RZ, 0x7, R5 ;  /* 0x00000007ffba7819 */ /* 0x000fe40000011405 */
[----:B------:R-:W-:Y:S02]  /*0b90*/  LOP3.LUT R4, R4, 0x3ffffc, RZ, 0xc0, !PT ;  /* 0x003ffffc04047812 */ /* 0x000fe400078ec0ff */
[----:B------:R-:W-:Y:S02]  /*0ba0*/  SHF.R.S32.HI R9, RZ, 0x4, R2 ;  /* 0x00000004ff097819 */ /* 0x000fe40000011402 */
[-C--:B------:R-:W-:Y:S01]  /*0bb0*/  LEA.HI R6, R0, R7.reuse, RZ, 0x3 ;  /* 0x0000000700067211 */ /* 0x080fe200078f18ff */
[----:B------:R-:W-:Y:S01]  /*0bc0*/  IMAD.IADD R8, R187, 0x1, -R4 ;  /* 0x00000001bb087824 */ /* 0x000fe200078e0a04 */
[----:B------:R-:W-:Y:S02]  /*0bd0*/  LEA R11, R186, R7, 0x8 ;  /* 0x00000007ba0b7211 */ /* 0x000fe400078e40ff */
[----:B------:R-:W-:-:S02]  /*0be0*/  LEA.HI R2, R2, R9, RZ, 0x1 ;  /* 0x0000000902027211 */ /* 0x000fc400078f08ff */
[----:B------:R-:W-:Y:S01]  /*0bf0*/  LOP3.LUT R4, R6, 0xfffffff8, RZ, 0xc0, !PT ;  /* 0xfffffff806047812 */ /* 0x000fe200078ec0ff */
[----:B------:R-:W-:Y:S01]  /*0c00*/  IMAD R188, R8, 0x10, R11 ;  /* 0x0000001008bc7824 */ /* 0x000fe200078e020b */
[----:B------:R-:W-:Y:S02]  /*0c10*/  LOP3.LUT R2, R2, 0x1ffffffe, RZ, 0xc0, !PT ;  /* 0x1ffffffe02027812 */ /* 0x000fe400078ec0ff */
[----:B------:R-:W-:Y:S02]  /*0c20*/  IADD3 R8, R7, -R4, RZ ;  /* 0x8000000407087210 */ /* 0x000fe40007ffe0ff */
[----:B------:R-:W-:Y:S01]  /*0c30*/  SHF.L.U32 R6, R6, 0x6, RZ ;  /* 0x0000000606067819 */ /* 0x000fe200000006ff */
[----:B------:R-:W-:Y:S01]  /*0c40*/  IMAD.IADD R9, R9, 0x1, -R2 ;  /* 0x0000000109097824 */ /* 0x000fe200078e0a02 */
[----:B------:R-:W-:Y:S01]  /*0c50*/  SHF.R.S32.HI R0, RZ, 0x1f, R3 ;  /* 0x0000001fff007819 */ /* 0x000fe20000011403 */
[----:B------:R-:W-:Y:S01]  /*0c60*/  IMAD.SHL.U32 R10, R8, 0x40, RZ ;  /* 0x00000040080a7824 */ /* 0x000fe200078e00ff */
[----:B------:R-:W-:Y:S01]  /*0c70*/  LOP3.LUT R6, R6, 0x7ffffe00, RZ, 0xc0, !PT ;  /* 0x7ffffe0006067812 */ /* 0x000fe200078ec0ff */
[----:B------:R-:W-:Y:S01]  /*0c80*/  IMAD.SHL.U32 R9, R9, 0x8, RZ ;  /* 0x0000000809097824 */ /* 0x000fe200078e00ff */
[----:B------:R-:W-:-:S02]  /*0c90*/  LEA.HI R2, R0, R3, RZ, 0x2 ;  /* 0x0000000300027211 */ /* 0x000fc400078f10ff */
[----:B------:R-:W-:Y:S01]  /*0ca0*/  LOP3.LUT R10, R10, 0x1c0, RZ, 0xc0, !PT ;  /* 0x000001c00a0a7812 */ /* 0x000fe200078ec0ff */
[--C-:B------:R-:W-:Y:S01]  /*0cb0*/  IMAD.U32 R188, R188, 0x40, R9.reuse ;  /* 0x00000040bcbc7824 */ /* 0x100fe200078e0009 */
[----:B------:R-:W-:Y:S01]  /*0cc0*/  LEA.HI R4, R0, R3, RZ, 0x5 ;  /* 0x0000000300047211 */ /* 0x000fe200078f28ff */
[----:B------:R-:W-:Y:S01]  /*0cd0*/  IMAD R6, R187, 0x400, R6 ;  /* 0x00000400bb067824 */ /* 0x000fe200078e0206 */
[----:B------:R-:W-:Y:S02]  /*0ce0*/  LOP3.LUT R9, R10, 0x8, R9, 0xf8, !PT ;  /* 0x000000080a097812 */ /* 0x000fe400078ef809 */
[----:B------:R-:W-:Y:S02]  /*0cf0*/  SHF.R.U32.HI R10, RZ, 0x3, R10 ;  /* 0x00000003ff0a7819 */ /* 0x000fe4000001160a */
[----:B------:R-:W-:Y:S02]  /*0d00*/  R2P PR, R8, 0x6 ;  /* 0x0000000608007804 */ /* 0x000fe40000000000 */
[----:B------:R-:W-:-:S02]  /*0d10*/  LOP3.LUT R9, R9, R10, RZ, 0x3c, !PT ;  /* 0x0000000a09097212 */ /* 0x000fc400078e3cff */
[--C-:B------:R-:W-:Y:S02]  /*0d20*/  SHF.R.S32.HI R0, RZ, 0x2, R2.reuse ;  /* 0x00000002ff007819 */ /* 0x100fe40000011402 */
[----:B------:R-:W-:Y:S01]  /*0d30*/  SHF.R.S32.HI R7, RZ, 0x1f, R2 ;  /* 0x0000001fff077819 */ /* 0x000fe20000011402 */
[----:B------:R-:W-:Y:S01]  /*0d40*/  IMAD.IADD R6, R6, 0x1, R9 ;  /* 0x0000000106067824 */ /* 0x000fe200078e0209 */
[----:B------:R-:W-:Y:S02]  /*0d50*/  LEA.HI R5, R5, R186, RZ, 0x1 ;  /* 0x000000ba05057211 */ /* 0x000fe400078f08ff */
[----:B------:R-:W-:Y:S02]  /*0d60*/  LEA.HI R7, R7, R0, RZ, 0x3 ;  /* 0x0000000007077211 */ /* 0x000fe400078f18ff */
[----:B------:R-:W-:Y:S02]  /*0d70*/  LEA R23, R6, UR42, 0x1 ;  /* 0x0000002a06177c11 */ /* 0x000fe4000f8e08ff */
[----:B------:R-:W-:-:S02]  /*0d80*/  LOP3.LUT R2, R2, 0x7ffffffc, RZ, 0xc0, !PT ;  /* 0x7ffffffc02027812 */ /* 0x000fc400078ec0ff */
[----:B------:R-:W-:Y:S01]  /*0d90*/  LOP3.LUT R5, R5, 0xfffffe, RZ, 0xc0, !PT ;  /* 0x00fffffe05057812 */ /* 0x000fe200078ec0ff */
[C---:B------:R-:W-:Y:S01]  /*0da0*/  VIADD R22, R23.reuse, 0x36440 ;  /* 0x0003644017167836 */ /* 0x040fe20000000000 */
[----:B------:R-:W-:Y:S01]  /*0db0*/  IADD3 R185, R23, 0x36400, RZ ;  /* 0x0003640017b97810 */ /* 0x000fe20007ffe0ff */
[----:B------:R-:W-:Y:S01]  /*0dc0*/  IMAD.IADD R18, R3, 0x1, -R2 ;  /* 0x0000000103127824 */ /* 0x000fe200078e0a02 */
[----:B------:R-:W-:Y:S01]  /*0dd0*/  LOP3.LUT R7, R7, 0xfffffff8, RZ, 0xc0, !PT ;  /* 0xfffffff807077812 */ /* 0x000fe200078ec0ff */
[----:B------:R-:W-:Y:S01]  /*0de0*/  IMAD.IADD R5, R186, 0x1, -R5 ;  /* 0x00000001ba057824 */ /* 0x000fe200078e0a05 */
[----:B------:R-:W-:Y:S01]  /*0df0*/  SEL R184, R184, 0xffffffe0, !P1 ;  /* 0xffffffe0b8b87807 */ /* 0x000fe20004800000 */
[----:B------:R-:W-:Y:S01]  /*0e00*/  @P2 VIADD R22, R185, 0xffffffc0 ;  /* 0xffffffc0b9162836 */ /* 0x000fe20000000000 */
[----:B------:R-:W-:Y:S01]  /*0e10*/  IADD3 R7, R0, -R7, RZ ;  /* 0x8000000700077210 */ /* 0x000fe20007ffe0ff */
[----:B------:R-:W-:Y:S01]  /*0e20*/  IMAD.SHL.U32 R19, R5, 0x100, RZ ;  /* 0x0000010005137824 */ /* 0x000fe200078e00ff */
[----:B------:R-:W-:Y:S01]  /*0e30*/  SHF.R.S32.HI R4, RZ, 0x5, R4 ;  /* 0x00000005ff047819 */ /* 0x000fe20000011404 */
[----:B------:R-:W-:Y:S01]  /*0e40*/  IMAD.IADD R185, R185, 0x1, R184 ;  /* 0x00000001b9b97824 */ /* 0x000fe200078e02b8 */
[----:B------:R-:W-:Y:S01]  /*0e50*/  MOV R2, RZ ;  /* 0x000000ff00027202 */ /* 0x000fe20000000f00 */
[----:B------:R-:W-:Y:S01]  /*0e60*/  IMAD.IADD R184, R184, 0x1, R22 ;  /* 0x00000001b8b87824 */ /* 0x000fe200078e0216 */
[----:B------:R-:W-:-:S02]  /*0e70*/  LEA R17, R4, R7, 0x4 ;  /* 0x0000000704117211 */ /* 0x000fc400078e20ff */
[----:B------:R-:W-:-:S07]  /*0e80*/  SHF.L.U32 R18, R18, 0x1, RZ ;  /* 0x0000000112127819 */ /* 0x000fce00000006ff */
.L_x_2831:
[----:B------:R-:W-:Y:S01]  /*0e90*/  ULDC UR4, c[0x0][0xea8] ;  /* 0x0003aa0000047ab9 */ /* 0x000fe20000000800 */
[----:B------:R-:W-:Y:S01]  /*0ea0*/  ULDC.64 UR6, c[0x0][0x3f8] ;  /* 0x0000fe0000067ab9 */ /* 0x000fe20000000a00 */
[----:B------:R-:W-:Y:S02]  /*0eb0*/  UISETP.NE.AND UP1, UPT, UR4, 0x1, UPT ;  /* 0x000000010400788c */ /* 0x000fe4000bf25270 */
[----:B------:R-:W-:Y:S01]  /*0ec0*/  UISETP.NE.U32.AND UP0, UPT, UR6, URZ, UPT ;  /* 0x0000003f0600728c */ /* 0x000fe2000bf05070 */
[----:B------:R-:W-:Y:S01]  /*0ed0*/  ULDC UR4, c[0x0][0xeb4] ;  /* 0x0003ad0000047ab9 */ /* 0x000fe20000000800 */
[----:B------:R-:W-:Y:S01]  /*0ee0*/  UMOV UR40, UR41 ;  /* 0x0000002900287c82 */ /* 0x000fe20008000000 */
[----:B------:R-:W-:Y:S02]  /*0ef0*/  UISETP.NE.AND UP2, UPT, UR4, 0x1, UPT ;  /* 0x000000010400788c */ /* 0x000fe4000bf45270 */
[----:B------:R-:W-:Y:S01]  /*0f00*/  UISETP.NE.AND.EX UP0, UPT, UR7, URZ, UPT, UP0 ;  /* 0x0000003f0700728c */ /* 0x000fe2000bf05300 */
[----:B------:R-:W-:-:S03]  /*0f10*/  ULDC UR44, c[0x0][0x404] ;  /* 0x00010100002c7ab9 */ /* 0x000fc60000000800 */
[----:B------:R-:W-:Y:S01]  /*0f20*/  @UP1 ULDC UR4, c[0x0][0xeac] ;  /* 0x0003ab0000041ab9 */ /* 0x000fe20000000800 */
[----:B------:R-:W-:Y:S01]  /*0f30*/  @UP1 ULDC UR6, c[0x0][0xeb0] ;  /* 0x0003ac0000061ab9 */ /* 0x000fe20000000800 */
[----:B------:R-:W-:Y:S02]  /*0f40*/  UIMAD.WIDE.U32 UR4, UR41, UR4, URZ ;  /* 0x00000004290472a5 */ /* 0x000fe4000f8e003f */
[----:B------:R-:W-:Y:S02]  /*0f50*/  USEL UR44, UR44, 0x1, UP0 ;  /* 0x000000012c2c7887 */ /* 0x000fe40008000000 */
[----:B------:R-:W-:Y:S02]  /*0f60*/  @UP1 USHF.R.U32.HI UR40, URZ, UR6, UR5 ;  /* 0x000000063f281299 */ /* 0x000fe40008011605 */
[----:B------:R-:W-:Y:S01]  /*0f70*/  UISETP.NE.AND UP1, UPT, UR43, 0x1, UPT ;  /* 0x000000012b00788c */ /* 0x000fe2000bf25270 */
[----:B------:R-:W-:Y:S01]  /*0f80*/  @UP2 ULDC.64 UR6, c[0x0][0xeb8] ;  /* 0x0003ae0000062ab9 */ /* 0x000fe20000000a00 */
[----:B------:R-:W-:Y:S01]  /*0f90*/  UMOV UR39, UR41 ;  /* 0x0000002900277c82 */ /* 0x000fe20008000000 */
[----:B------:R-:W-:-:S03]  /*0fa0*/  UIMAD.WIDE.U32 UR4, UR40, UR6, URZ ;  /* 0x00000006280472a5 */ /* 0x000fc6000f8e003f */
[----:B------:R-:W-:Y:S01]  /*0fb0*/  PLOP3.LUT P0, PT, PT, PT, UP1, 0x80, 0x0 ;  /* 0x000000000000781c */ /* 0x000fe20003f0f018 */
[----:B------:R-:W-:Y:S01]  /*0fc0*/  ULDC UR6, c[0x0][0x2e0] ;  /* 0x0000b80000067ab9 */ /* 0x000fe20000000800 */
[----:B------:R-:W-:Y:S01]  /*0fd0*/  UMOV UR36, UR40 ;  /* 0x0000002800247c82 */ /* 0x000fe20008000000 */
[----:B------:R-:W-:Y:S02]  /*0fe0*/  UIMAD UR44, UR44, UR6, URZ ;  /* 0x000000062c2c72a4 */ /* 0x000fe4000f8e023f */
[----:B------:R-:W-:-:S08]  /*0ff0*/  @UP2 USHF.R.U32.HI UR36, URZ, UR7, UR5 ;  /* 0x000000073f242299 */ /* 0x000fd00008011605 */
[----:B-1----:R-:W-:Y:S05]  /*1000*/  @!P0 BRA `(.L_x_2803) ;  /* 0x0000001400e08947 */ /* 0x002fea0003800000 */
[----:B------:R-:W1:Y:S01]  /*1010*/  SHFL.IDX PT, R0, R186, RZ, 0x1f ;  /* 0x00001fffba007589 */ /* 0x000e6200000e0000 */
[----:B------:R-:W-:Y:S01]  /*1020*/  UIADD3 UR4, UR42, 0x36400, URZ ;  /* 0x000364002a047890 */ /* 0x000fe2000fffe03f */
[----:B------:R-:W-:Y:S01]  /*1030*/  UMOV UR17, 0x40000040 ;  /* 0x4000004000117882 */ /* 0x000fe20000000000 */
[----:B------:R-:W-:Y:S02]  /*1040*/  BAR.SYNC.DEFER_BLOCKING 0xe, 0x100 ;  /* 0x0384000000007b1d */ /* 0x000fe40000010000 */
[----:B------:R-:W-:Y:S02]  /*1050*/  USHF.R.U32.HI UR4, URZ, 0x4, UR4 ;  /* 0x000000043f047899 */ /* 0x000fe40008011604 */
[----:B------:R-:W-:Y:S02]  /*1060*/  UISETP.GE.AND UP0, UPT, UR44, 0x41, UPT ;  /* 0x000000412c00788c */ /* 0x000fe4000bf06270 */
[----:B------:R-:W-:Y:S01]  /*1070*/  ULOP3.LUT UR4, UR4, 0x3fff, URZ, 0xc0, !UPT ;  /* 0x00003fff04047892 */ /* 0x000fe2000f8ec03f */
[----:B------:R-:W-:Y:S01]  /*1080*/  UMOV UR19, 0x40000040 ;  /* 0x4000004000137882 */ /* 0x000fe20000000000 */
[----:B------:R-:W-:-:S02]  /*1090*/  UMOV UR5, 0x40000040 ;  /* 0x4000004000057882 */ /* 0x000fc40000000000 */
[----:B------:R-:W-:Y:S01]  /*10a0*/  ULOP3.LUT UR16, UR4, 0x10000, URZ, 0xfc, !UPT ;  /* 0x0001000004107892 */ /* 0x000fe2000f8efc3f */
[----:B------:R-:W2:Y:S01]  /*10b0*/  S2R R4, SR_TID.X ;  /* 0x0000000000047919 */ /* 0x000ea20000002100 */
[----:B------:R-:W-:Y:S01]  /*10c0*/  UMOV UR7, 0x40000040 ;  /* 0x4000004000077882 */ /* 0x000fe20000000000 */
[----:B------:R-:W-:Y:S01]  /*10d0*/  UMOV UR9, 0x40000040 ;  /* 0x4000004000097882 */ /* 0x000fe20000000000 */
[----:B------:R-:W-:Y:S01]  /*10e0*/  UIADD3 UR4, UR16, 0x2, URZ ;  /* 0x0000000210047890 */ /* 0x000fe2000fffe03f */
[----:B------:R-:W-:Y:S01]  /*10f0*/  PLOP3.LUT P0, PT, PT, PT, UP0, 0x80, 0x0 ;  /* 0x000000000000781c */ /* 0x000fe20003f0f008 */
[----:B------:R-:W-:Y:S01]  /*1100*/  UIADD3 UR8, UR16, 0x4, URZ ;  /* 0x0000000410087890 */ /* 0x000fe2000fffe03f */
[----:B------:R-:W-:Y:S01]  /*1110*/  UMOV UR11, 0x40000040 ;  /* 0x40000040000b7882 */ /* 0x000fe20000000000 */
[----:B------:R-:W-:Y:S01]  /*1120*/  UIADD3 UR12, UR16, 0x6, URZ ;  /* 0x00000006100c7890 */ /* 0x000fe2000fffe03f */
[----:B-1----:R-:W-:Y:S01]  /*1130*/  LEA.HI R3, R0, R0, RZ, 0x1 ;  /* 0x0000000000037211 */ /* 0x002fe200078f08ff */
[----:B------:R-:W-:Y:S01]  /*1140*/  UMOV UR13, 0x40000040 ;  /* 0x40000040000d7882 */ /* 0x000fe20000000000 */
[----:B------:R-:W-:-:S02]  /*1150*/  UMOV UR15, 0x40000040 ;  /* 0x40000040000f7882 */ /* 0x000fc40000000000 */
[----:B------:R-:W-:Y:S01]  /*1160*/  LOP3.LUT R3, R3, 0x1fffe, RZ, 0xc0, !PT ;  /* 0x0001fffe03037812 */ /* 0x000fe200078ec0ff */
[----:B------:R-:W-:-:S03]  /*1170*/  WARPGROUP.ARRIVE ;  /* 0x00000000000079c5 */ /* 0x000fc60000000000 */
[----:B------:R-:W-:-:S04]  /*1180*/  IADD3 R3, R0, -R3, RZ ;  /* 0x8000000300037210 */ /* 0x000fc80007ffe0ff */
[----:B------:R-:W-:-:S05]  /*1190*/  LEA R3, R3, UR42, 0xf ;  /* 0x0000002a03037c11 */ /* 0x000fca000f8e78ff */
[----:B------:R-:W-:-:S05]  /*11a0*/  VIADD R3, R3, 0x400 ;  /* 0x0000040003037836 */ /* 0x000fca0000000000 */
[----:B------:R-:W-:Y:S02]  /*11b0*/  SHF.R.U32.HI R3, RZ, 0x4, R3 ;  /* 0x00000004ff037819 */ /* 0x000fe40000011603 */
[----:B--2---:R-:W-:Y:S02]  /*11c0*/  LOP3.LUT R4, R4, 0x7f, RZ, 0xc0, !PT ;  /* 0x0000007f04047812 */ /* 0x004fe400078ec0ff */
[----:B------:R-:W-:Y:S02]  /*11d0*/  LOP3.LUT R3, R3, 0x3fff, RZ, 0xc0, !PT ;  /* 0x00003fff03037812 */ /* 0x000fe400078ec0ff */
[----:B------:R-:W-:Y:S02]  /*11e0*/  ISETP.NE.AND P1, PT, R4, RZ, PT ;  /* 0x000000ff0400720c */ /* 0x000fe40003f25270 */
[----:B------:R-:W-:-:S05]  /*11f0*/  LOP3.LUT R7, R3, 0x2000000, RZ, 0xfc, !PT ;  /* 0x0200000003077812 */ /* 0x000fca00078efcff */
[----:B------:R-:W-:-:S05]  /*1200*/  IMAD R0, R2, 0x1000, R7 ;  /* 0x0000100002007824 */ /* 0x000fca00078e0207 */
[C---:B------:R-:W-:Y:S02]  /*1210*/  R2UR UR18, R0.reuse ;  /* 0x00000000001272ca */ /* 0x040fe400000e0000 */
[----:B------:R-:W-:-:S04]  /*1220*/  IADD3 R3, R0, 0x80, RZ ;  /* 0x0000008000037810 */ /* 0x000fc80007ffe0ff */
[----:B------:R-:W-:Y:S01]  /*1230*/  R2UR UR6, R3 ;  /* 0x00000000030672ca */ /* 0x000fe200000e0000 */
[C---:B------:R-:W-:Y:S02]  /*1240*/  VIADD R3, R0.reuse, 0x100 ;  /* 0x0000010000037836 */ /* 0x040fe40000000000 */
[----:B------:R-:W-:-:S03]  /*1250*/  VIADD R0, R0, 0x180 ;  /* 0x0000018000007836 */ /* 0x000fc60000000000 */
[----:B------:R-:W-:Y:S01]  /*1260*/  R2UR UR10, R3 ;  /* 0x00000000030a72ca */ /* 0x000fe200000e0000 */
[----:B------:R-:W-:Y:S01]  /*1270*/  HGMMA.64x256x16.F32 R24, gdesc[UR16].tnspB, RZ, !UPT, gsb0 ;  /* 0x43e00000101879f0 */ /* 0x000fe2000c0008ff */
[----:B------:R-:W-:Y:S02]  /*1280*/  R2UR UR14, R0 ;  /* 0x00000000000e72ca */ /* 0x000fe400000e0000 */
[----:B------:R-:W-:-:S04]  /*1290*/  @!P1 LEA R0, R2, UR42, 0x3 ;  /* 0x0000002a02009c11 */ /* 0x000fc8000f8e18ff */
[----:B------:R-:W-:-:S04]  /*12a0*/  @!P1 IADD3 R0, R0, 0x38860, RZ ;  /* 0x0003886000009810 */ /* 0x000fc80007ffe0ff */
[----:B------:R-:W-:Y:S01]  /*12b0*/  @!P1 PRMT R0, RZ, 0x654, R0 ;  /* 0x00000654ff009816 */ /* 0x000fe20000000000 */
[----:B------:R-:W-:Y:S02]  /*12c0*/  WARPGROUP.DEPBAR.LE gsb0, 0x0 ;  /* 0x00008000000079c5 */ /* 0x000fe40000010000 */
[----:B------:R-:W-:-:S14]  /*12d0*/  WARPGROUP.ARRIVE ;  /* 0x00000000000079c5 */ /* 0x000fdc0000000000 */
        /* <DEDUP_REMOVED lines=12> */
[----:B------:R-:W-:Y:S05]  /*13a0*/  @!P0 BRA `(.L_x_2804) ;  /* 0x0000000800c48947 */ /* 0x000fea0003800000 */
[----:B------:R-:W-:-:S04]  /*13b0*/  UIADD3 UR44, UR44, 0x3f, URZ ;  /* 0x0000003f2c2c7890 */ /* 0x000fc8000fffe03f */
[----:B------:R-:W-:-:S04]  /*13c0*/  USHF.R.S32.HI UR6, URZ, 0x1f, UR44 ;  /* 0x0000001f3f067899 */ /* 0x000fc8000801142c */
[----:B------:R-:W-:-:S04]  /*13d0*/  ULEA.HI UR6, UR6, UR44, URZ, 0x6 ;  /* 0x0000002c06067291 */ /* 0x000fc8000f8f303f */
[----:B------:R-:W-:-:S06]  /*13e0*/  ULEA.HI.SX32 UR6, UR6, 0xfffffffe, 0x1a ;  /* 0xfffffffe06067891 */ /* 0x000fcc000f8fd23f */
[----:B-1----:R-:W-:-:S07]  /*13f0*/  IMAD.U32 R0, RZ, RZ, UR6 ;  /* 0x00000006ff007e24 */ /* 0x002fce000f8e00ff */
.L_x_2805:
[----:B------:R-:W-:Y:S01]  /*1400*/  BAR.SYNC.DEFER_BLOCKING 0xe, 0x100 ;  /* 0x0384000000007b1d */ /* 0x000fe20000010000 */
[C---:B------:R-:W-:Y:S01]  /*1410*/  IMAD R3, R2.reuse, 0x40, R17 ;  /* 0x0000004002037824 */ /* 0x040fe200078e0211 */
[----:B------:R-:W-:Y:S02]  /*1420*/  IADD3 R2, R2, 0x1, RZ ;  /* 0x0000000102027810 */ /* 0x000fe40007ffe0ff */
[----:B------:R-:W-:Y:S02]  /*1430*/  ISETP.GT.AND P2, PT, R0, RZ, PT ;  /* 0x000000ff0000720c */ /* 0x000fe40003f44270 */
[----:B------:R-:W-:Y:S01]  /*1440*/  LEA R3, R3, UR42, 0x2 ;  /* 0x0000002a03037c11 */ /* 0x000fe2000f8e10ff */
[----:B------:R-:W-:Y:S01]  /*1450*/  UMOV UR19, 0x40000040 ;  /* 0x4000004000137882 */ /* 0x000fe20000000000 */
[C---:B------:R-:W-:Y:S01]  /*1460*/  ISETP.NE.AND P0, PT, R2.reuse, 0x2, PT ;  /* 0x000000020200780c */ /* 0x040fe20003f05270 */
[----:B------:R-:W-:Y:S01]  /*1470*/  UMOV UR7, 0x40000040 ;  /* 0x4000004000077882 */ /* 0x000fe20000000000 */
[----:B------:R-:W-:Y:S01]  /*1480*/  UMOV UR11, 0x40000040 ;  /* 0x40000040000b7882 */ /* 0x000fe20000000000 */
[----:B------:R-:W-:Y:S01]  /*1490*/  UMOV UR15, 0x40000040 ;  /* 0x40000040000f7882 */ /* 0x000fe20000000000 */
[----:B------:R-:W-:-:S02]  /*14a0*/  SEL R2, R2, RZ, P0 ;  /* 0x000000ff02027207 */ /* 0x000fc40000000000 */
[----:B------:R-:W-:Y:S01]  /*14b0*/  IADD3 R0, R0, -0x1, RZ ;  /* 0xffffffff00007810 */ /* 0x000fe20007ffe0ff */
[----:B------:R-:W1:Y:S04]  /*14c0*/  LDS R4, [R3+0x38400] ;  /* 0x0384000003047984 */ /* 0x000e680000000800 */
[----:B------:R2:W3:Y:S02]  /*14d0*/  LDS R5, [R3+0x38420] ;  /* 0x0384200003057984 */ /* 0x0004e40000000800 */
[----:B--2---:R-:W-:-:S05]  /*14e0*/  IMAD R3, R2, 0x1000, R7 ;  /* 0x0000100002037824 */ /* 0x004fca00078e0207 */
[----:B------:R-:W-:Y:S01]  /*14f0*/  R2UR UR18, R3 ;  /* 0x00000000031272ca */ /* 0x000fe200000e0000 */
        /* <DEDUP_REMOVED lines=128> */
[----:B------:R-:W-:-:S05]  /*1d00*/  VIADD R4, R3, 0x80 ;  /* 0x0000008003047836 */ /* 0x000fca0000000000 */
[----:B------:R-:W-:Y:S01]  /*1d10*/  WARPGROUP.ARRIVE ;  /* 0x00000000000079c5 */ /* 0x000fe20000000000 */
[----:B------:R-:W-:Y:S02]  /*1d20*/  R2UR UR6, R4 ;  /* 0x00000000040672ca */ /* 0x000fe400000e0000 */
[C---:B------:R-:W-:Y:S01]  /*1d30*/  IADD3 R4, R3.reuse, 0x100, RZ ;  /* 0x0000010003047810 */ /* 0x040fe20007ffe0ff */
[----:B------:R-:W-:Y:S02]  /*1d40*/  VIADD R3, R3, 0x180 ;  /* 0x0000018003037836 */ /* 0x000fe40000000000 */
[----:B------:R-:W-:Y:S01]  /*1d50*/  HGMMA.64x256x16.F32 R24, gdesc[UR16].tnspB, R24, gsb0 ;  /* 0x43e00000101879f0 */ /* 0x000fe20008000818 */
[----:B------:R-:W-:Y:S02]  /*1d60*/  R2UR UR10, R4 ;  /* 0x00000000040a72ca */ /* 0x000fe400000e0000 */
[----:B------:R-:W-:Y:S02]  /*1d70*/  R2UR UR14, R3 ;  /* 0x00000000030e72ca */ /* 0x000fe400000e0000 */
[----:B------:R-:W-:-:S05]  /*1d80*/  @!P1 LEA R3, R2, UR42, 0x3 ;  /* 0x0000002a02039c11 */ /* 0x000fca000f8e18ff */
[----:B------:R-:W-:-:S05]  /*1d90*/  @!P1 VIADD R3, R3, 0x38860 ;  /* 0x0003886003039836 */ /* 0x000fca0000000000 */
[----:B------:R-:W-:Y:S01]  /*1da0*/  @!P1 PRMT R3, RZ, 0x654, R3 ;  /* 0x00000654ff039816 */ /* 0x000fe20000000003 */
[----:B------:R-:W-:Y:S02]  /*1db0*/  WARPGROUP.DEPBAR.LE gsb0, 0x0 ;  /* 0x00008000000079c5 */ /* 0x000fe40000010000 */
[----:B------:R-:W-:-:S10]  /*1dc0*/  WARPGROUP.ARRIVE ;  /* 0x00000000000079c5 */ /* 0x000fd40000000000 */
        /* <DEDUP_REMOVED lines=11> */
[----:B------:R1:W-:Y:S02]  /*1e80*/  @!P1 SYNCS.ARRIVE.TRANS64.RED.A1T0 RZ, [R3+URZ], RZ ;  /* 0x000000ff03ff99a7 */ /* 0x0003e4000810043f */
[----:B-1----:R-:W-:-:S04]  /*1e90*/  SEL R3, RZ, 0x1, P0 ;  /* 0x00000001ff037807 */ /* 0x002fc80000000000 */
[----:B------:R-:W-:Y:S01]  /*1ea0*/  LOP3.LUT R16, R16, R3, RZ, 0x3c, !PT ;  /* 0x0000000310107212 */ /* 0x000fe200078e3cff */
[----:B------:R-:W-:Y:S06]  /*1eb0*/  @P2 BRA `(.L_x_2805) ;  /* 0xfffffff400502947 */ /* 0x000fec000383ffff */
.L_x_2804:
[----:B------:R-:W-:Y:S01]  /*1ec0*/  BAR.SYNC.DEFER_BLOCKING 0xe, 0x100 ;  /* 0x0384000000007b1d */ /* 0x000fe20000010000 */
[C---:B-1----:R-:W-:Y:S01]  /*1ed0*/  IMAD R0, R2.reuse, 0x40, R17 ;  /* 0x0000004002007824 */ /* 0x042fe200078e0211 */
[----:B------:R-:W-:Y:S01]  /*1ee0*/  CS2R R156, SRZ ;  /* 0x00000000009c7805 */ /* 0x000fe2000001ff00 */
[----:B------:R-:W-:-:S03]  /*1ef0*/  VIADD R2, R2, 0x1 ;  /* 0x0000000102027836 */ /* 0x000fc60000000000 */
[----:B------:R-:W-:Y:S02]  /*1f00*/  LEA R4, R0, UR42, 0x2 ;  /* 0x0000002a00047c11 */ /* 0x000fe4000f8e10ff */
[----:B------:R-:W-:-:S04]  /*1f10*/  ISETP.NE.AND P0, PT, R2, 0x2, PT ;  /* 0x000000020200780c */ /* 0x000fc80003f05270 */
[----:B------:R-:W-:Y:S02]  /*1f20*/  SEL R5, RZ, 0x1, P0 ;  /* 0x00000001ff057807 */ /* 0x000fe40000000000 */
[----:B------:R-:W-:Y:S02]  /*1f30*/  SEL R2, R2, RZ, P0 ;  /* 0x000000ff02027207 */ /* 0x000fe40000000000 */
[----:B------:R-:W-:Y:S01]  /*1f40*/  LOP3.LUT R16, R16, R5, RZ, 0x3c, !PT ;  /* 0x0000000510107212 */ /* 0x000fe200078e3cff */
        /* <DEDUP_REMOVED lines=132> */
.L_x_2803:
[----:B------:R-:W1:Y:S01]  /*2790*/  SHFL.IDX PT, R0, R186, RZ, 0x1f ;  /* 0x00001fffba007589 */ /* 0x000e6200000e0000 */
[----:B------:R-:W-:Y:S02]  /*27a0*/  UIADD3 UR6, UR42, 0x36400, URZ ;  /* 0x000364002a067890 */ /* 0x000fe4000fffe03f */
[----:B------:R-:W-:Y:S02]  /*27b0*/  UIADD3 UR4, UR44, 0x3f, URZ ;  /* 0x0000003f2c047890 */ /* 0x000fe4000fffe03f */
[----:B------:R-:W-:Y:S02]  /*27c0*/  ULOP3.LUT UP0, URZ, UR6, 0x3ff, URZ, 0xc0, !UPT ;  /* 0x000003ff063f7892 */ /* 0x000fe4000f80c03f */
[----:B------:R-:W-:-:S04]  /*27d0*/  USHF.R.S32.HI UR5, URZ, 0x1f, UR4 ;  /* 0x0000001f3f057899 */ /* 0x000fc80008011404 */
[----:B------:R-:W-:Y:S01]  /*27e0*/  PLOP3.LUT P0, PT, PT, PT, UP0, 0x80, 0x0 ;  /* 0x000000000000781c */ /* 0x000fe20003f0f008 */
[----:B------:R-:W-:-:S04]  /*27f0*/  ULEA.HI UR5, UR5, UR4, URZ, 0x6 ;  /* 0x0000000405057291 */ /* 0x000fc8000f8f303f */
[----:B------:R-:W-:Y:S01]  /*2800*/  USHF.R.S32.HI UR37, URZ, 0x6, UR5 ;  /* 0x000000063f257899 */ /* 0x000fe20008011405 */
[----:B-1----:R-:W-:-:S04]  /*2810*/  LEA.HI R3, R0, R0, RZ, 0x1 ;  /* 0x0000000000037211 */ /* 0x002fc800078f08ff */
[----:B------:R-:W-:-:S04]  /*2820*/  LOP3.LUT R3, R3, 0x1fffe, RZ, 0xc0, !PT ;  /* 0x0001fffe03037812 */ /* 0x000fc800078ec0ff */
[----:B------:R-:W-:-:S04]  /*2830*/  IADD3 R3, R0, -R3, RZ ;  /* 0x8000000300037210 */ /* 0x000fc80007ffe0ff */
[----:B------:R-:W-:-:S05]  /*2840*/  LEA R3, R3, UR42, 0xf ;  /* 0x0000002a03037c11 */ /* 0x000fca000f8e78ff */
[----:B------:R-:W-:-:S05]  /*2850*/  VIADD R3, R3, 0x400 ;  /* 0x0000040003037836 */ /* 0x000fca0000000000 */
[----:B------:R-:W-:-:S04]  /*2860*/  SHF.R.U32.HI R3, RZ, 0x4, R3 ;  /* 0x00000004ff037819 */ /* 0x000fc80000011603 */
[----:B------:R-:W-:Y:S01]  /*2870*/  LOP3.LUT R56, R3, 0x3fff, RZ, 0xc0, !PT ;  /* 0x00003fff03387812 */ /* 0x000fe200078ec0ff */
[----:B------:R-:W-:Y:S06]  /*2880*/  @!P0 BRA `(.L_x_2807) ;  /* 0x0000000000408947 */ /* 0x000fec0003800000 */
        /* <DEDUP_REMOVED lines=16> */
.L_x_2807:
[----:B------:R-:W-:Y:S01]  /*2990*/  ULEA.HI UR4, UR38, UR38, URZ, 0x1 ;  /* 0x0000002626047291 */ /* 0x000fe2000f8f083f */
[----:B------:R-:W-:-:S03]  /*29a0*/  ISETP.NE.AND P0, PT, RZ, UR43, PT ;  /* 0x0000002bff007c0c */ /* 0x000fc6000bf05270 */
[----:B------:R-:W-:-:S04]  /*29b0*/  ULOP3.LUT UR4, UR4, 0xfffffffe, URZ, 0xc0, !UPT ;  /* 0xfffffffe04047892 */ /* 0x000fc8000f8ec03f */
[----:B------:R-:W-:-:S06]  /*29c0*/  UIADD3 UR4, UR38, -UR4, URZ ;  /* 0x8000000426047290 */ /* 0x000fcc000fffe03f */
[----:B------:R-:W-:-:S05]  /*29d0*/  IMAD.U32 R0, RZ, RZ, UR4 ;  /* 0x00000004ff007e24 */ /* 0x000fca000f8e00ff */
[----:B------:R-:W-:-:S04]  /*29e0*/  SHF.L.U32 R0, R0, 0x1f, RZ ;  /* 0x0000001f00007819 */ /* 0x000fc800000006ff */
[----:B------:R-:W1:Y:S02]  /*29f0*/  SYNCS.PHASECHK.TRANS64.TRYWAIT P1, [UR42+0x38800], R0 ;  /* 0x03880000ff0075a7 */ /* 0x000e64000802016a */
[----:B-1----:R-:W-:Y:S05]  /*2a00*/  @!P1 BRA `(.L_x_2808) ;  /* 0x000000b000309947 */ /* 0x002fea0003800000 */
.L_x_2887:
[----:B------:R-:W-:Y:S05]  /*2a10*/  @P0 BRA `(.L_x_2809) ;  /* 0x0000000000040947 */ /* 0x000fea0003800000 */
[----:B------:R-:W-:Y:S01]  /*2a20*/  BPT.TRAP 0x1 ;  /* 0x000000040000795c */ /* 0x000fe20000300000 */
.L_x_2809:
[----:B------:R-:W-:Y:S02]  /*2a30*/  LEA R8, R2, UR42, 0x3 ;  /* 0x0000002a02087c11 */ /* 0x000fe4000f8e18ff */
[----:B------:R-:W-:-:S04]  /*2a40*/  SHF.L.U32 R9, R16, 0x1f, RZ ;  /* 0x0000001f10097819 */ /* 0x000fc800000006ff */
[----:B------:R2:W3:Y:S01]  /*2a50*/  SYNCS.PHASECHK.TRANS64.TRYWAIT P1, [R8+URZ+0x38830], R9 ;  /* 0x03883009080075a7 */ /* 0x0004e2000802017f */
[----:B------:R-:W-:Y:S05]  /*2a60*/  @P0 BRA `(.L_x_2810) ;  /* 0x0000000000040947 */ /* 0x000fea0003800000 */
[----:B------:R-:W-:Y:S01]  /*2a70*/  BPT.TRAP 0x1 ;  /* 0x000000040000795c */ /* 0x000fe20000300000 */
.L_x_2810:
[----:B---3--:R-:W-:Y:S05]  /*2a80*/  @P1 BRA `(.L_x_2811) ;  /* 0x0000000000081947 */ /* 0x008fea0003800000 */
[----:B------:R-:W3:Y:S02]  /*2a90*/  SYNCS.PHASECHK.TRANS64.TRYWAIT P1, [R8+URZ+0x38830], R9 ;  /* 0x03883009080075a7 */ /* 0x000ee4000802017f */
[----:B---3--:R-:W-:Y:S05]  /*2aa0*/  @!P1 BRA `(.L_x_2812) ;  /* 0x000000b000209947 */ /* 0x008fea0003800000 */
.L_x_2811:
[----:B------:R-:W-:-:S04]  /*2ab0*/  UIADD3 UR4, UR42, 0x22400, URZ ;  /* 0x000224002a047890 */ /* 0x000fc8000fffe03f */
[----:B------:R-:W-:-:S04]  /*2ac0*/  USHF.R.U32.HI UR4, URZ, 0x4, UR4 ;  /* 0x000000043f047899 */ /* 0x000fc80008011604 */
[----:B------:R-:W-:-:S06]  /*2ad0*/  ULOP3.LUT UR4, UR4, 0x3fff, URZ, 0xc0, !UPT ;  /* 0x00003fff04047892 */ /* 0x000fcc000f8ec03f */
[----:B------:R-:W-:Y:S01]  /*2ae0*/  MOV R4, UR4 ;  /* 0x0000000400047c02 */ /* 0x000fe20008000f00 */
[----:B------:R-:W-:Y:S05]  /*2af0*/  WARPSYNC.ALL ;  /* 0x0000000000007948 */ /* 0x000fea0003800000 */
[----:B------:R-:W-:Y:S01]  /*2b00*/  LOP3.LUT R4, R4, 0x10000, RZ, 0xfc, !PT ;  /* 0x0001000004047812 */ /* 0x000fe200078efcff */
[----:B------:R-:W-:-:S04]  /*2b10*/  UIADD3 UR4, UR42, 0x20400, URZ ;  /* 0x000204002a047890 */ /* 0x000fc8000fffe03f */
[----:B-1----:R-:W-:Y:S01]  /*2b20*/  IMAD R3, R2, 0x200, R4 ;  /* 0x0000020002037824 */ /* 0x002fe200078e0204 */
[----:B------:R-:W-:Y:S01]  /*2b30*/  WARPGROUP.ARRIVE ;  /* 0x00000000000079c5 */ /* 0x000fe20000000000 */
[----:B------:R-:W-:Y:S01]  /*2b40*/  UMOV UR7, 0x40000040 ;  /* 0x4000004000077882 */ /* 0x000fe20000000000 */
[----:B------:R-:W-:Y:S02]  /*2b50*/  USHF.R.U32.HI UR4, URZ, 0x4, UR4 ;  /* 0x000000043f047899 */ /* 0x000fe40008011604 */
[----:B------:R-:W-:Y:S01]  /*2b60*/  R2UR UR6, R3 ;  /* 0x00000000030672ca */ /* 0x000fe200000e0000 */
[----:B------:R-:W-:Y:S01]  /*2b70*/  UMOV UR5, 0x40000040 ;  /* 0x4000004000057882 */ /* 0x000fe20000000000 */
[----:B------:R-:W-:Y:S01]  /*2b80*/  ULOP3.LUT UR4, UR4, 0x3fff, URZ, 0xc0, !UPT ;  /* 0x00003fff04047892 */ /* 0x000fe2000f8ec03f */
[----:B------:R-:W-:Y:S01]  /*2b90*/  UMOV UR11, 0x40000040 ;  /* 0x40000040000b7882 */ /* 0x000fe20000000000 */
[----:B------:R-:W-:Y:S02]  /*2ba0*/  UMOV UR9, 0x40000040 ;  /* 0x4000004000097882 */ /* 0x000fe40000000000 */
[----:B------:R-:W-:Y:S01]  /*2bb0*/  ULOP3.LUT UR4, UR4, 0x10000, URZ, 0xfc, !UPT ;  /* 0x0001000004047892 */ /* 0x000fe2000f8efc3f */
[----:B------:R-:W-:Y:S01]  /*2bc0*/  UMOV UR15, 0x40000040 ;  /* 0x40000040000f7882 */ /* 0x000fe20000000000 */
[----:B------:R-:W-:-:S02]  /*2bd0*/  UMOV UR13, 0x40000040 ;  /* 0x40000040000d7882 */ /* 0x000fc40000000000 */
[----:B------:R-:W-:Y:S02]  /*2be0*/  UIADD3 UR8, UR4, 0x2, URZ ;  /* 0x0000000204087890 */ /* 0x000fe4000fffe03f */
[----:B------:R-:W-:Y:S02]  /*2bf0*/  UIADD3 UR12, UR4, 0x4, URZ ;  /* 0x00000004040c7890 */ /* 0x000fe4000fffe03f */
[----:B------:R-:W-:Y:S02]  /*2c00*/  UIADD3 UR10, UR6, 0x2, URZ ;  /* 0x00000002060a7890 */ /* 0x000fe4000fffe03f */
[----:B------:R-:W-:Y:S01]  /*2c10*/  HGMMA.64x64x16.F32 R24, gdesc[UR4], RZ, !UPT, gsb0 ;  /* 0x00e00000041879f0 */ /* 0x000fe2000c0008ff */
[----:B------:R-:W-:Y:S02]  /*2c20*/  UIADD3 UR14, UR6, 0x4, URZ ;  /* 0x00000004060e7890 */ /* 0x000fe4000fffe03f */
[----:B------:R-:W-:Y:S02]  /*2c30*/  UIADD3 UR18, UR6, 0x6, URZ ;  /* 0x0000000606127890 */ /* 0x000fe4000fffe03f */
[----:B------:R-:W-:Y:S01]  /*2c40*/  UIADD3 UR16, UR4, 0x6, URZ ;  /* 0x0000000604107890 */ /* 0x000fe2000fffe03f */
[----:B------:R-:W-:Y:S01]  /*2c50*/  UMOV UR19, 0x40000040 ;  /* 0x4000004000137882 */ /* 0x000fe20000000000 */
[----:B------:R-:W-:Y:S01]  /*2c60*/  UMOV UR17, 0x40000040 ;  /* 0x4000004000117882 */ /* 0x000fe20000000000 */
[----:B------:R-:W-:-:S02]  /*2c70*/  WARPGROUP.DEPBAR.LE gsb0, 0x0 ;  /* 0x00008000000079c5 */ /* 0x000fc40000010000 */
        /* <DEDUP_REMOVED lines=9> */
[----:B------:R-:W1:Y:S02]  /*2d10*/  SYNCS.PHASECHK.TRANS64.TRYWAIT P1, [UR42+0x38810], R0 ;  /* 0x03881000ff0075a7 */ /* 0x000e64000802016a */
[----:B-1----:R-:W-:Y:S05]  /*2d20*/  @!P1 BRA `(.L_x_2813) ;  /* 0x000000ac00949947 */ /* 0x002fea0003800000 */
.L_x_2888:
[----:B------:R-:W-:Y:S05]  /*2d30*/  @P0 BRA `(.L_x_2814) ;  /* 0x0000000000040947 */ /* 0x000fea0003800000 */
[----:B------:R-:W-:Y:S01]  /*2d40*/  BPT.TRAP 0x1 ;  /* 0x000000040000795c */ /* 0x000fe20000300000 */
.L_x_2814:
[----:B------:R4:W1:Y:S01]  /*2d50*/  SYNCS.PHASECHK.TRANS64.TRYWAIT P1, [R8+URZ+0x38850], R9 ;  /* 0x03885009080075a7 */ /* 0x000862000802017f */
[----:B------:R-:W-:Y:S05]  /*2d60*/  @P0 BRA `(.L_x_2815) ;  /* 0x0000000000040947 */ /* 0x000fea0003800000 */
[----:B------:R-:W-:Y:S01]  /*2d70*/  BPT.TRAP 0x1 ;  /* 0x000000040000795c */ /* 0x000fe20000300000 */
.L_x_2815:
[----:B------:R-:W-:-:S04]  /*2d80*/  IMAD.U32 R5, RZ, RZ, UR42 ;  /* 0x0000002aff057e24 */ /* 0x000fc8000f8e00ff */
[C---:B-1----:R-:W-:Y:S01]  /*2d90*/  VIADD R3, R5.reuse, 0x26400 ;  /* 0x0002640005037836 */ /* 0x042fe20000000000 */
[----:B------:R-:W-:-:S04]  /*2da0*/  IADD3 R0, R5, 0x400, RZ ;  /* 0x0000040005007810 */ /* 0x000fc80007ffe0ff */
[----:B------:R-:W-:Y:S02]  /*2db0*/  SHF.R.U32.HI R0, RZ, 0x4, R0 ;  /* 0x00000004ff007819 */ /* 0x000fe40000011600 */
[----:B------:R-:W-:Y:S02]  /*2dc0*/  SHF.R.U32.HI R3, RZ, 0x4, R3 ;  /* 0x00000004ff037819 */ /* 0x000fe40000011603 */
[----:B------:R-:W-:Y:S02]  /*2dd0*/  LOP3.LUT R0, R0, 0x3fff, RZ, 0xc0, !PT ;  /* 0x00003fff00007812 */ /* 0x000fe400078ec0ff */
[----:B------:R-:W-:Y:S02]  /*2de0*/  LOP3.LUT R3, R3, 0x3fff, RZ, 0xc0, !PT ;  /* 0x00003fff03037812 */ /* 0x000fe400078ec0ff */
[----:B------:R-:W-:Y:S02]  /*2df0*/  LOP3.LUT R6, R0, 0x10000, RZ, 0xfc, !PT ;  /* 0x0001000000067812 */ /* 0x000fe400078efcff */
[----:B------:R-:W-:-:S03]  /*2e00*/  LOP3.LUT R7, R3, 0x10000, RZ, 0xfc, !PT ;  /* 0x0001000003077812 */ /* 0x000fc600078efcff */
[----:B------:R-:W-:Y:S01]  /*2e10*/  IMAD R0, R2, 0x1000, R6 ;  /* 0x0000100002007824 */ /* 0x000fe200078e0206 */
[----:B------:R-:W-:Y:S06]  /*2e20*/  @P1 BRA `(.L_x_2816) ;  /* 0x0000000000081947 */ /* 0x000fec0003800000 */
[----:B------:R-:W1:Y:S02]  /*2e30*/  SYNCS.PHASECHK.TRANS64.TRYWAIT P1, [R8+URZ+0x38850], R9 ;  /* 0x03885009080075a7 */ /* 0x000e64000802017f */
[----:B-1----:R-:W-:Y:S05]  /*2e40*/  @!P1 BRA `(.L_x_2817) ;  /* 0x000000ac00649947 */ /* 0x002fea0003800000 */
.L_x_2816:
[C---:B------:R-:W-:Y:S01]  /*2e50*/  R2UR UR4, R7.reuse ;  /* 0x00000000070472ca */ /* 0x040fe200000e0000 */
[----:B------:R-:W-:Y:S01]  /*2e60*/  WARPGROUP.ARRIVE ;  /* 0x00000000000079c5 */ /* 0x000fe20000000000 */
[C---:B------:R-:W-:Y:S01]  /*2e70*/  R2UR UR6, R0.reuse ;  /* 0x00000000000672ca */ /* 0x040fe200000e0000 */
[----:B------:R-:W-:Y:S01]  /*2e80*/  UMOV UR5, 0x40000040 ;  /* 0x4000004000057882 */ /* 0x000fe20000000000 */
[----:B------:R-:W-:Y:S01]  /*2e90*/  UMOV UR7, 0x40000040 ;  /* 0x4000004000077882 */ /* 0x000fe20000000000 */
[C---:B------:R-:W-:Y:S01]  /*2ea0*/  VIADD R3, R0.reuse, 0x2 ;  /* 0x0000000200037836 */ /* 0x040fe20000000000 */
[----:B--234-:R-:W-:Y:S01]  /*2eb0*/  IADD3 R9, R7, 0x2, RZ ;  /* 0x0000000207097810 */ /* 0x01cfe20007ffe0ff */
[----:B------:R-:W1:Y:S01]  /*2ec0*/  S2R R10, SR_TID.X ;  /* 0x00000000000a7919 */ /* 0x000e620000002100 */
[C---:B------:R-:W-:Y:S01]  /*2ed0*/  VIADD R12, R0.reuse, 0x800 ;  /* 0x00000800000c7836 */ /* 0x040fe20000000000 */
[----:B------:R-:W-:Y:S01]  /*2ee0*/  UISETP.GE.AND UP0, UPT, UR44, 0x41, UPT ;  /* 0x000000412c00788c */ /* 0x000fe2000bf06270 */
[----:B------:R-:W2:Y:S05]  /*2ef0*/  S2R R57, SR_TID.X ;  /* 0x0000000000397919 */ /* 0x000eaa0000002100 */
[----:B------:R-:W-:Y:S01]  /*2f00*/  HGMMA.64x64x16.F32 R24, gdesc[UR4], R24, gsb0 ;  /* 0x00e00000041879f0 */ /* 0x000fe20008000818 */
[----:B------:R-:W-:Y:S01]  /*2f10*/  R2UR UR4, R9 ;  /* 0x00000000090472ca */ /* 0x000fe200000e0000 */
[----:B------:R-:W-:Y:S01]  /*2f20*/  UMOV UR5, 0x40000040 ;  /* 0x4000004000057882 */ /* 0x000fe20000000000 */
[----:B------:R-:W-:Y:S01]  /*2f30*/  R2UR UR6, R3 ;  /* 0x00000000030672ca */ /* 0x000fe200000e0000 */
[----:B------:R-:W-:Y:S01]  /*2f40*/  UMOV UR7, 0x40000040 ;  /* 0x4000004000077882 */ /* 0x000fe20000000000 */
[----:B------:R-:W-:Y:S01]  /*2f50*/  VIADD R9, R7, 0x4 ;  /* 0x0000000407097836 */ /* 0x000fe20000000000 */
[----:B------:R-:W-:-:S02]  /*2f60*/  IADD3 R3, R0, 0x4, RZ ;  /* 0x0000000400037810 */ /* 0x000fc40007ffe0ff */
[----:B-1----:R-:W-:Y:S02]  /*2f70*/  SHF.R.U32.HI R10, RZ, 0x7, R10 ;  /* 0x00000007ff0a7819 */ /* 0x002fe4000001160a */
[----:B--2---:R-:W-:Y:S01]  /*2f80*/  LOP3.LUT R57, R57, 0x7f, RZ, 0xc0, !PT ;  /* 0x0000007f39397812 */ /* 0x004fe200078ec0ff */
[----:B------:R-:W-:Y:S02]  /*2f90*/  WARPGROUP.DEPBAR.LE gsb0, 0x0 ;  /* 0x00008000000079c5 */ /* 0x000fe40000010000 */
[----:B------:R-:W-:-:S06]  /*2fa0*/  WARPGROUP.ARRIVE ;  /* 0x00000000000079c5 */ /* 0x000fcc0000000000 */
[----:B------:R-:W-:Y:S01]  /*2fb0*/  HGMMA.64x64x16.F32 R24, gdesc[UR4], R24, gsb0 ;  /* 0x00e00000041879f0 */ /* 0x000fe20008000818 */
[----:B------:R-:W-:Y:S01]  /*2fc0*/  R2UR UR4, R9 ;  /* 0x00000000090472ca */ /* 0x000fe200000e0000 */
[----:B------:R-:W-:Y:S01]  /*2fd0*/  UMOV UR5, 0x40000040 ;  /* 0x4000004000057882 */ /* 0x000fe20000000000 */
[----:B------:R-:W-:Y:S01]  /*2fe0*/  R2UR UR6, R3 ;  /* 0x00000000030672ca */ /* 0x000fe200000e0000 */
[----:B------:R-:W-:Y:S01]  /*2ff0*/  UMOV UR7, 0x40000040 ;  /* 0x4000004000077882 */ /* 0x000fe20000000000 */
[----:B------:R-:W-:Y:S02]  /*3000*/  VIADD R9, R7, 0x6 ;  /* 0x0000000607097836 */ /* 0x000fe40000000000 */
[----:B------:R-:W-:Y:S01]  /*3010*/  VIADD R3, R0, 0x6 ;  /* 0x0000000600037836 */ /* 0x000fe20000000000 */
[----:B------:R-:W-:Y:S02]  /*3020*/  WARPGROUP.DEPBAR.LE gsb0, 0x0 ;  /* 0x00008000000079c5 */ /* 0x000fe40000010000 */
[----:B------:R-:W-:-:S06]  /*3030*/  WARPGROUP.ARRIVE ;  /* 0x00000000000079c5 */ /* 0x000fcc0000000000 */
[----:B------:R-:W-:Y:S01]  /*3040*/  HGMMA.64x64x16.F32 R24, gdesc[UR4], R24, gsb0 ;  /* 0x00e00000041879f0 */ /* 0x000fe20008000818 */
[----:B------:R-:W-:Y:S01]  /*3050*/  R2UR UR4, R9 ;  /* 0x00000000090472ca */ /* 0x000fe200000e0000 */
[----:B------:R-:W-:Y:S01]  /*3060*/  UMOV UR5, 0x40000040 ;  /* 0x4000004000057882 */ /* 0x000fe20000000000 */
[----:B------:R-:W-:Y:S01]  /*3070*/  R2UR UR6, R3 ;  /* 0x00000000030672ca */ /* 0x000fe200000e0000 */
[----:B------:R-:W-:Y:S01]  /*3080*/  UMOV UR7, 0x40000040 ;  /* 0x4000004000077882 */ /* 0x000fe20000000000 */
[----:B------:R-:W-:Y:S01]  /*3090*/  VIADD R3, R0, 0x200 ;  /* 0x0000020000037836 */ /* 0x000fe20000000000 */
[----:B------:R-:W-:Y:S01]  /*30a0*/  IADD3 R9, R7, 0x200, RZ ;  /* 0x0000020007097810 */ /* 0x000fe20007ffe0ff */
[----:B------:R-:W-:Y:S02]  /*30b0*/  WARPGROUP.DEPBAR.LE gsb0, 0x0 ;  /* 0x00008000000079c5 */ /* 0x000fe40000010000 */
[----:B------:R-:W-:-:S07]  /*30c0*/  WARPGROUP.ARRIVE ;  /* 0x00000000000079c5 */ /* 0x000fce0000000000 */
        /* <DEDUP_REMOVED lines=104> */
[----:B------:R1:W2:Y:S02]  /*3750*/  SHFL.IDX PT, R3, R10, RZ, 0x1f ;  /* 0x00001fff0a037589 */ /* 0x0002a400000e0000 */
[----:B-1----:R-:W-:Y:S02]  /*3760*/  IADD3 R10, R7, 0x800, RZ ;  /* 0x00000800070a7810 */ /* 0x002fe40007ffe0ff */
[----:B--2---:R-:W-:-:S04]  /*3770*/  ISETP.GT.AND P1, PT, R3, 0x7f, PT ;  /* 0x0000007f0300780c */ /* 0x004fc80003f24270 */
[----:B------:R-:W-:-:S04]  /*3780*/  SEL R3, RZ, 0x2, !P1 ;  /* 0x00000002ff037807 */ /* 0x000fc80004800000 */
[C---:B------:R-:W-:Y:S01]  /*3790*/  IADD3 R11, R3.reuse, R12, RZ ;  /* 0x0000000c030b7210 */ /* 0x040fe20007ffe0ff */
[----:B------:R-:W-:Y:S01]  /*37a0*/  IMAD.IADD R9, R3, 0x1, R10 ;  /* 0x0000000103097824 */ /* 0x000fe200078e020a */
[----:B------:R-:W-:Y:S02]  /*37b0*/  WARPGROUP.DEPBAR.LE gsb0, 0x0 ;  /* 0x00008000000079c5 */ /* 0x000fe40000010000 */
[----:B------:R-:W-:-:S06]  /*37c0*/  WARPGROUP.ARRIVE ;  /* 0x00000000000079c5 */ /* 0x000fcc0000000000 */
[----:B------:R-:W-:Y:S01]  /*37d0*/  HGMMA.64x64x16.F32 R24, gdesc[UR4], R24, gsb0 ;  /* 0x00e00000041879f0 */ /* 0x000fe20008000818 */
[----:B------:R-:W-:Y:S01]  /*37e0*/  R2UR UR4, R9 ;  /* 0x00000000090472ca */ /* 0x000fe200000e0000 */
[----:B------:R-:W-:Y:S01]  /*37f0*/  UMOV UR5, 0x40000040 ;  /* 0x4000004000057882 */ /* 0x000fe20000000000 */
[----:B------:R-:W-:Y:S01]  /*3800*/  R2UR UR6, R11 ;  /* 0x000000000b0672ca */ /* 0x000fe200000e0000 */
[----:B------:R-:W-:Y:S01]  /*3810*/  UMOV UR7, 0x40000040 ;  /* 0x4000004000077882 */ /* 0x000fe20000000000 */
[----:B------:R-:W-:-:S05]  /*3820*/  IMAD.MOV.U32 R11, RZ, RZ, 0x4 ;  /* 0x00000004ff0b7424 */ /* 0x000fca00078e00ff */
[C---:B------:R-:W-:Y:S02]  /*3830*/  SEL R9, R11.reuse, 0x2, P1 ;  /* 0x000000020b097807 */ /* 0x040fe40000800000 */
[----:B------:R-:W-:Y:S02]  /*3840*/  SEL R11, R11, 0x6, !P1 ;  /* 0x000000060b0b7807 */ /* 0x000fe40004800000 */
[----:B------:R-:W-:Y:S01]  /*3850*/  IADD3 R14, R12, R9, RZ ;  /* 0x000000090c0e7210 */ /* 0x000fe20007ffe0ff */
[C---:B------:R-:W-:Y:S02]  /*3860*/  IMAD.IADD R13, R10.reuse, 0x1, R9 ;  /* 0x000000010a0d7824 */ /* 0x040fe400078e0209 */
[--C-:B------:R-:W-:Y:S02]  /*3870*/  IMAD.IADD R10, R10, 0x1, R11.reuse ;  /* 0x000000010a0a7824 */ /* 0x100fe400078e020b */
[----:B------:R-:W-:Y:S01]  /*3880*/  IMAD.IADD R12, R12, 0x1, R11 ;  /* 0x000000010c0c7824 */ /* 0x000fe200078e020b */
[----:B------:R-:W-:-:S02]  /*3890*/  WARPGROUP.DEPBAR.LE gsb0, 0x0 ;  /* 0x00008000000079c5 */ /* 0x000fc40000010000 */
[----:B------:R-:W-:-:S06]  /*38a0*/  WARPGROUP.ARRIVE ;  /* 0x00000000000079c5 */ /* 0x000fcc0000000000 */
[----:B------:R-:W-:Y:S01]  /*38b0*/  HGMMA.64x64x16.F32 R24, gdesc[UR4], R24, gsb0 ;  /* 0x00e00000041879f0 */ /* 0x000fe20008000818 */
[----:B------:R-:W-:Y:S01]  /*38c0*/  R2UR UR4, R13 ;  /* 0x000000000d0472ca */ /* 0x000fe200000e0000 */
[----:B------:R-:W-:Y:S01]  /*38d0*/  UMOV UR5, 0x40000040 ;  /* 0x4000004000057882 */ /* 0x000fe20000000000 */
[----:B------:R-:W-:Y:S01]  /*38e0*/  R2UR UR6, R14 ;  /* 0x000000000e0672ca */ /* 0x000fe200000e0000 */
[----:B------:R-:W-:Y:S01]  /*38f0*/  UMOV UR7, 0x40000040 ;  /* 0x4000004000077882 */ /* 0x000fe20000000000 */
[----:B------:R-:W-:Y:S02]  /*3900*/  WARPGROUP.DEPBAR.LE gsb0, 0x0 ;  /* 0x00008000000079c5 */ /* 0x000fe40000010000 */
[----:B------:R-:W-:-:S09]  /*3910*/  WARPGROUP.ARRIVE ;  /* 0x00000000000079c5 */ /* 0x000fd20000000000 */
[----:B------:R-:W-:Y:S01]  /*3920*/  HGMMA.64x64x16.F32 R24, gdesc[UR4], R24, gsb0 ;  /* 0x00e00000041879f0 */ /* 0x000fe20008000818 */
[----:B------:R-:W-:Y:S01]  /*3930*/  R2UR UR4, R10 ;  /* 0x000000000a0472ca */ /* 0x000fe200000e0000 */
[----:B------:R-:W-:Y:S01]  /*3940*/  UMOV UR5, 0x40000040 ;  /* 0x4000004000057882 */ /* 0x000fe20000000000 */
[----:B------:R-:W-:Y:S01]  /*3950*/  R2UR UR6, R12 ;  /* 0x000000000c0672ca */ /* 0x000fe200000e0000 */
[----:B------:R-:W-:Y:S01]  /*3960*/  UMOV UR7, 0x40000040 ;  /* 0x4000004000077882 */ /* 0x000fe20000000000 */
[----:B------:R-:W-:Y:S01]  /*3970*/  IMAD.MOV.U32 R12, RZ, RZ, 0xa00 ;  /* 0x00000a00ff0c7424 */ /* 0x000fe200078e00ff */
[----:B------:R-:W-:-:S04]  /*3980*/  MOV R10, 0x28 ;  /* 0x00000028000a7802 */ /* 0x000fc80000000f00 */
[----:B------:R-:W-:Y:S02]  /*3990*/  SEL R10, R10, 0x26, P1 ;  /* 0x000000260a0a7807 */ /* 0x000fe40000800000 */
[----:B------:R-:W-:Y:S02]  /*39a0*/  SEL R12, R12, 0x980, P1 ;  /* 0x000009800c0c7807 */ /* 0x000fe40000800000 */
[----:B------:R-:W-:Y:S02]  /*39b0*/  LOP3.LUT R10, R10, 0x6, RZ, 0xc0, !PT ;  /* 0x000000060a0a7812 */ /* 0x000fe400078ec0ff */
[----:B------:R-:W-:-:S04]  /*39c0*/  LOP3.LUT R13, R12, 0xa00, RZ, 0xc0, !PT ;  /* 0x00000a000c0d7812 */ /* 0x000fc800078ec0ff */
[CC--:B------:R-:W-:Y:S02]  /*39d0*/  IADD3 R12, R10.reuse, R13.reuse, R7 ;  /* 0x0000000d0a0c7210 */ /* 0x0c0fe40007ffe007 */
[----:B------:R-:W-:Y:S01]  /*39e0*/  IADD3 R10, R10, R13, R0 ;  /* 0x0000000d0a0a7210 */ /* 0x000fe20007ffe000 */
[----:B------:R-:W-:Y:S02]  /*39f0*/  WARPGROUP.DEPBAR.LE gsb0, 0x0 ;  /* 0x00008000000079c5 */ /* 0x000fe40000010000 */
[----:B------:R-:W-:-:S06]  /*3a00*/  WARPGROUP.ARRIVE ;  /* 0x00000000000079c5 */ /* 0x000fcc0000000000 */
[----:B------:R-:W-:Y:S01]  /*3a10*/  HGMMA.64x64x16.F32 R24, gdesc[UR4], R24, gsb0 ;  /* 0x00e00000041879f0 */ /* 0x000fe20008000818 */
[----:B------:R-:W-:Y:S01]  /*3a20*/  R2UR UR4, R12 ;  /* 0x000000000c0472ca */ /* 0x000fe200000e0000 */
[----:B------:R-:W-:Y:S01]  /*3a30*/  UMOV UR5, 0x40000040 ;  /* 0x4000004000057882 */ /* 0x000fe20000000000 */
[----:B------:R-:W-:Y:S01]  /*3a40*/  R2UR UR6, R10 ;  /* 0x000000000a0672ca */ /* 0x000fe200000e0000 */
[----:B------:R-:W-:Y:S01]  /*3a50*/  UMOV UR7, 0x40000040 ;  /* 0x4000004000077882 */ /* 0x000fe20000000000 */
[----:B------:R-:W-:Y:S01]  /*3a60*/  IADD3 R12, R0, 0xa00, RZ ;  /* 0x00000a00000c7810 */ /* 0x000fe20007ffe0ff */
[----:B------:R-:W-:-:S04]  /*3a70*/  VIADD R10, R7, 0xa00 ;  /* 0x00000a00070a7836 */ /* 0x000fc80000000000 */
[C---:B------:R-:W-:Y:S02]  /*3a80*/  IMAD.IADD R13, R3.reuse, 0x1, R10 ;  /* 0x00000001030d7824 */ /* 0x040fe400078e020a */
        /* <DEDUP_REMOVED lines=8> */
[C---:B------:R-:W-:Y:S01]  /*3b10*/  IMAD.IADD R14, R9.reuse, 0x1, R12 ;  /* 0x00000001090e7824 */ /* 0x040fe200078e020c */
[----:B------:R-:W-:Y:S01]  /*3b20*/  IADD3 R13, R9, R10, RZ ;  /* 0x0000000a090d7210 */ /* 0x000fe20007ffe0ff */
[C---:B------:R-:W-:Y:S01]  /*3b30*/  IMAD.IADD R10, R11.reuse, 0x1, R10 ;  /* 0x000000010b0a7824 */ /* 0x040fe200078e020a */
[----:B------:R-:W-:Y:S01]  /*3b40*/  IADD3 R12, R11, R12, RZ ;  /* 0x0000000c0b0c7210 */ /* 0x000fe20007ffe0ff */
[----:B------:R-:W-:Y:S02]  /*3b50*/  WARPGROUP.DEPBAR.LE gsb0, 0x0 ;  /* 0x00008000000079c5 */ /* 0x000fe40000010000 */
        /* <DEDUP_REMOVED lines=13> */
[----:B------:R-:W-:Y:S02]  /*3c30*/  IMAD.MOV.U32 R10, RZ, RZ, 0x30 ;  /* 0x00000030ff0a7424 */ /* 0x000fe400078e00ff */
[----:B------:R-:W-:-:S03]  /*3c40*/  IMAD.MOV.U32 R12, RZ, RZ, 0xc00 ;  /* 0x00000c00ff0c7424 */ /* 0x000fc600078e00ff */
        /* <DEDUP_REMOVED lines=24> */
[----:B------:R-:W-:Y:S01]  /*3dd0*/  IMAD.IADD R13, R9, 0x1, R10 ;  /* 0x00000001090d7824 */ /* 0x000fe200078e020a */
[----:B------:R-:W-:Y:S01]  /*3de0*/  IADD3 R10, R11, R10, RZ ;  /* 0x0000000a0b0a7210 */ /* 0x000fe20007ffe0ff */
        /* <DEDUP_REMOVED lines=32> */
[----:B------:R-:W-:-:S03]  /*3ff0*/  VIADD R12, R0, 0xe00 ;  /* 0x00000e00000c7836 */ /* 0x000fc60000000000 */
        /* <DEDUP_REMOVED lines=9> */
[C-C-:B------:R-:W-:Y:S01]  /*4090*/  IMAD.IADD R3, R9.reuse, 0x1, R10.reuse ;  /* 0x0000000109037824 */ /* 0x140fe200078e020a */
[----:B------:R-:W-:Y:S01]  /*40a0*/  IADD3 R9, R9, R12, RZ ;  /* 0x0000000c09097210 */ /* 0x000fe20007ffe0ff */
[C---:B------:R-:W-:Y:S02]  /*40b0*/  IMAD.IADD R10, R11.reuse, 0x1, R10 ;  /* 0x000000010b0a7824 */ /* 0x040fe400078e020a */
        /* <DEDUP_REMOVED lines=12> */
[----:B------:R-:W-:Y:S01]  /*4180*/  LOP3.LUT R3, R3, 0x6, RZ, 0xc0, !PT ;  /* 0x0000000603037812 */ /* 0x000fe200078ec0ff */
[----:B------:R-:W-:Y:S02]  /*4190*/  WARPGROUP.DEPBAR.LE gsb0, 0x0 ;  /* 0x00008000000079c5 */ /* 0x000fe40000010000 */
[----:B------:R-:W-:-:S06]  /*41a0*/  WARPGROUP.ARRIVE ;  /* 0x00000000000079c5 */ /* 0x000fcc0000000000 */
[----:B------:R-:W-:Y:S01]  /*41b0*/  HGMMA.64x64x16.F32 R24, gdesc[UR4], R24, gsb0 ;  /* 0x00e00000041879f0 */ /* 0x000fe20008000818 */
[----:B------:R-:W-:Y:S01]  /*41c0*/  R2UR UR4, R10 ;  /* 0x000000000a0472ca */ /* 0x000fe200000e0000 */
[----:B------:R-:W-:Y:S01]  /*41d0*/  UMOV UR5, 0x40000040 ;  /* 0x4000004000057882 */ /* 0x000fe20000000000 */
[----:B------:R-:W-:Y:S01]  /*41e0*/  R2UR UR6, R11 ;  /* 0x000000000b0672ca */ /* 0x000fe200000e0000 */
[----:B------:R-:W-:Y:S01]  /*41f0*/  UMOV UR7, 0x40000040 ;  /* 0x4000004000077882 */ /* 0x000fe20000000000 */
        /* <DEDUP_REMOVED lines=13> */
[----:B------:R-:W-:Y:S01]  /*42d0*/  ULDC UR5, c[0x0][0xad0] ;  /* 0x0002b40000057ab9 */ /* 0x000fe20000000800 */
[----:B------:R-:W-:Y:S01]  /*42e0*/  UIMAD UR4, UR37, -0x40, UR44 ;  /* 0xffffffc0250478a4 */ /* 0x000fe2000f8e022c */
[----:B------:R-:W-:-:S05]  /*42f0*/  UMOV UR7, 0x40000040 ;  /* 0x4000004000077882 */ /* 0x000fca0000000000 */
[----:B------:R-:W-:Y:S01]  /*4300*/  IMAD.U32 R3, RZ, RZ, UR4 ;  /* 0x00000004ff037e24 */ /* 0x000fe2000f8e00ff */
[----:B------:R-:W-:-:S04]  /*4310*/  ULDC UR4, c[0x0][0xa80] ;  /* 0x0002a00000047ab9 */ /* 0x000fc80000000800 */
[----:B------:R-:W-:-:S04]  /*4320*/  IADD3 R0, -R18, 0x40, R3 ;  /* 0x0000004012007810 */ /* 0x000fc80007ffe103 */
[C---:B------:R-:W-:Y:S02]  /*4330*/  ISETP.GT.AND P1, PT, R0.reuse, RZ, PT ;  /* 0x000000ff0000720c */ /* 0x040fe40003f24270 */
[C---:B------:R-:W-:Y:S02]  /*4340*/  ISETP.GT.AND P2, PT, R0.reuse, 0x1, PT ;  /* 0x000000010000780c */ /* 0x040fe40003f44270 */
[C---:B------:R-:W-:Y:S02]  /*4350*/  ISETP.GT.AND P3, PT, R0.reuse, 0x8, PT ;  /* 0x000000080000780c */ /* 0x040fe40003f64270 */
[C---:B------:R-:W-:Y:S02]  /*4360*/  ISETP.GT.AND P4, PT, R0.reuse, 0x9, PT ;  /* 0x000000090000780c */ /* 0x040fe40003f84270 */
[C---:B------:R-:W-:Y:S02]  /*4370*/  ISETP.GT.AND P5, PT, R0.reuse, 0x10, PT ;  /* 0x000000100000780c */ /* 0x040fe40003fa4270 */
[----:B------:R-:W-:Y:S01]  /*4380*/  ISETP.GT.AND P6, PT, R0, 0x11, PT ;  /* 0x000000110000780c */ /* 0x000fe20003fc4270 */
[----:B------:R-:W-:-:S02]  /*4390*/  WARPGROUP.DEPBAR.LE gsb0, 0x0 ;  /* 0x00008000000079c5 */ /* 0x000fc40000010000 */
        /* <DEDUP_REMOVED lines=40> */
[----:B------:R-:W-:-:S03]  /*4620*/  FMUL.FTZ R55, R55, UR5 ;  /* 0x0000000537377c20 */ /* 0x000fc60008410000 */
[----:B------:R-:W-:-:S03]  /*4630*/  FMNMX.FTZ R10, R28, R3, !PT ;  /* 0x000000031c0a7209 */ /* 0x000fc60007810000 */
        /* <DEDUP_REMOVED lines=13> */
[----:B--2---:R-:W-:Y:S02]  /*4710*/  FSEL R27, R27, -INF , P2 ;  /* 0xff8000001b1b7808 */ /* 0x004fe40001000000 */
[----:B------:R-:W-:-:S05]  /*4720*/  ISETP.GT.AND P2, PT, R0, 0x19, PT ;  /* 0x000000190000780c */ /* 0x000fca0003f44270 */
[----:B------:R-:W2:Y:S01]  /*4730*/  MUFU.TANH R37, R37 ;  /* 0x0000002500257308 */ /* 0x000ea20000002400 */
[----:B---3--:R-:W-:-:S04]  /*4740*/  FSEL R36, R36, -INF , P1 ;  /* 0xff80000024247808 */ /* 0x008fc80000800000 */
[----:B------:R-:W-:-:S03]  /*4750*/  FMNMX.FTZ R10, R36, R3, !PT ;  /* 0x00000003240a7209 */ /* 0x000fc60007810000 */
[----:B------:R-:W3:Y:S01]  /*4760*/  MUFU.TANH R31, R31 ;  /* 0x0000001f001f7308 */ /* 0x000ee20000002400 */
[----:B-1----:R-:W-:Y:S02]  /*4770*/  FSEL R30, R30, -INF , P3 ;  /* 0xff8000001e1e7808 */ /* 0x002fe40001800000 */
[----:B------:R-:W-:-:S05]  /*4780*/  ISETP.GT.AND P3, PT, R0, 0x20, PT ;  /* 0x000000200000780c */ /* 0x000fca0003f64270 */
        /* <DEDUP_REMOVED lines=44> */
[----:B------:R-:W-:Y:S02]  /*4a50*/  FMNMX.FTZ R0, R52, R3, !PT ;  /* 0x0000000334007209 */ /* 0x000fe40007810000 */
[----:B------:R-:W-:Y:S01]  /*4a60*/  FMNMX.FTZ R3, R26, R27, !PT ;  /* 0x0000001b1a037209 */ /* 0x000fe20007810000 */
[----:B------:R-:W1:Y:S01]  /*4a70*/  MUFU.TANH R47, R47 ;  /* 0x0000002f002f7308 */ /* 0x000e620000002400 */
[----:B--2---:R-:W-:-:S04]  /*4a80*/  FSEL R53, R53, -INF , P4 ;  /* 0xff80000035357808 */ /* 0x004fc80002000000 */
[----:B------:R-:W-:-:S03]  /*4a90*/  FMNMX.FTZ R9, R53, R0, !PT ;  /* 0x0000000035097209 */ /* 0x000fc60007810000 */
[----:B------:R-:W2:Y:S01]  /*4aa0*/  MUFU.TANH R50, R50 ;  /* 0x0000003200327308 */ /* 0x000ea20000002400 */
[----:B---3--:R-:W-:Y:S01]  /*4ab0*/  FSEL R46, R46, -INF , P5 ;  /* 0xff8000002e2e7808 */ /* 0x008fe20002800000 */
[----:B------:R-:W3:Y:S06]  /*4ac0*/  SHFL.BFLY PT, R0, R9, 0x2, 0x1f ;  /* 0x0c401f0009007f89 */ /* 0x000eec00000e0000 */
[----:B------:R-:W4:Y:S01]  /*4ad0*/  MUFU.TANH R51, R51 ;  /* 0x0000003300337308 */ /* 0x000f220000002400 */
[----:B-1----:R-:W-:-:S07]  /*4ae0*/  FSEL R47, R47, -INF , P6 ;  /* 0xff8000002f2f7808 */ /* 0x002fce0003000000 */
[----:B------:R-:W1:Y:S01]  /*4af0*/  MUFU.TANH R54, R54 ;  /* 0x0000003600367308 */ /* 0x000e620000002400 */
[----:B--2---:R-:W-:-:S07]  /*4b00*/  FSEL R50, R50, -INF , P1 ;  /* 0xff80000032327808 */ /* 0x004fce0000800000 */
[----:B------:R-:W2:Y:S01]  /*4b10*/  MUFU.TANH R55, R55 ;  /* 0x0000003700377308 */ /* 0x000ea20000002400 */
[----:B----4-:R-:W-:Y:S02]  /*4b20*/  FSEL R51, R51, -INF , P2 ;  /* 0xff80000033337808 */ /* 0x010fe40001000000 */
[----:B---3--:R-:W-:Y:S02]  /*4b30*/  FMNMX.FTZ R11, R9, R0, !PT ;  /* 0x00000000090b7209 */ /* 0x008fe40007810000 */
[----:B------:R-:W-:Y:S02]  /*4b40*/  FMNMX.FTZ R0, R30, R3, !PT ;  /* 0x000000031e007209 */ /* 0x000fe40007810000 */
[----:B------:R-:W-:Y:S01]  /*4b50*/  PLOP3.LUT P2, PT, PT, PT, UP0, 0x80, 0x0 ;  /* 0x000000000000781c */ /* 0x000fe20003f4f008 */
[----:B------:R-:W3:Y:S01]  /*4b60*/  SHFL.BFLY PT, R12, R11, 0x1, 0x1f ;  /* 0x0c201f000b0c7f89 */ /* 0x000ee200000e0000 */
[----:B------:R-:W-:Y:S02]  /*4b70*/  FMNMX.FTZ R3, R31, R0, !PT ;  /* 0x000000001f037209 */ /* 0x000fe40007810000 */
[----:B-1----:R-:W-:-:S02]  /*4b80*/  FSEL R54, R54, -INF , P3 ;  /* 0xff80000036367808 */ /* 0x002fc40001800000 */
[----:B------:R-:W-:-:S04]  /*4b90*/  FMNMX.FTZ R0, R34, R3, !PT ;  /* 0x0000000322007209 */ /* 0x000fc80007810000 */
[----:B------:R-:W-:Y:S02]  /*4ba0*/  FMNMX.FTZ R3, R35, R0, !PT ;  /* 0x0000000023037209 */ /* 0x000fe40007810000 */
[----:B--2---:R-:W-:Y:S02]  /*4bb0*/  FSEL R55, R55, -INF , P4 ;  /* 0xff80000037377808 */ /* 0x004fe40002000000 */
[----:B------:R-:W-:-:S04]  /*4bc0*/  FMNMX.FTZ R10, R38, R3, !PT ;  /* 0x00000003260a7209 */ /* 0x000fc80007810000 */
[----:B------:R-:W-:-:S04]  /*4bd0*/  FMNMX.FTZ R3, R39, R10, !PT ;  /* 0x0000000a27037209 */ /* 0x000fc80007810000 */
[----:B------:R-:W-:Y:S02]  /*4be0*/  FMNMX.FTZ R10, R42, R3, !PT ;  /* 0x000000032a0a7209 */ /* 0x000fe40007810000 */
[----:B---3--:R-:W-:Y:S02]  /*4bf0*/  FMNMX.FTZ R0, R11, R12, !PT ;  /* 0x0000000c0b007209 */ /* 0x008fe40007810000 */
        /* <DEDUP_REMOVED lines=11> */
[----:B------:R1:W-:Y:S01]  /*4cb0*/  MUFU.EX2 R10, R24 ;  /* 0x00000018000a7308 */ /* 0x0003e20000000800 */
[----:B------:R-:W-:Y:S01]  /*4cc0*/  FMNMX.FTZ R12, R54, R3, !PT ;  /* 0x00000003360c7209 */ /* 0x000fe20007810000 */
[--C-:B------:R-:W-:Y:S01]  /*4cd0*/  FFMA.FTZ R14, R32, UR4, -R9.reuse ;  /* 0x00000004200e7c23 */ /* 0x100fe20008010809 */
[--C-:B------:R-:W-:Y:S01]  /*4ce0*/  FFMA.FTZ R15, R33, UR4, -R9.reuse ;  /* 0x00000004210f7c23 */ /* 0x100fe20008010809 */
[--C-:B------:R-:W-:Y:S01]  /*4cf0*/  FFMA.FTZ R20, R36, UR4, -R9.reuse ;  /* 0x0000000424147c23 */ /* 0x100fe20008010809 */
[----:B------:R-:W-:Y:S01]  /*4d00*/  FMNMX.FTZ R3, R55, R12, !PT ;  /* 0x0000000c37037209 */ /* 0x000fe20007810000 */
[--C-:B------:R-:W-:Y:S01]  /*4d10*/  FFMA.FTZ R21, R37, UR4, -R9.reuse ;  /* 0x0000000425157c23 */ /* 0x100fe20008010809 */
[--C-:B------:R-:W-:Y:S01]  /*4d20*/  FFMA.FTZ R28, R28, UR4, -R9.reuse ;  /* 0x000000041c1c7c23 */ /* 0x100fe20008010809 */
[--C-:B------:R-:W-:Y:S01]  /*4d30*/  FFMA.FTZ R168, R40, UR4, -R9.reuse ;  /* 0x0000000428a87c23 */ /* 0x100fe20008010809 */
[--C-:B------:R-:W-:Y:S01]  /*4d40*/  FFMA.FTZ R169, R41, UR4, -R9.reuse ;  /* 0x0000000429a97c23 */ /* 0x100fe20008010809 */
[----:B-1----:R-:W1:Y:S01]  /*4d50*/  SHFL.BFLY PT, R24, R3, 0x2, 0x1f ;  /* 0x0c401f0003187f89 */ /* 0x002e6200000e0000 */
[--C-:B------:R-:W-:Y:S01]  /*4d60*/  FFMA.FTZ R170, R44, UR4, -R9.reuse ;  /* 0x000000042caa7c23 */ /* 0x100fe20008010809 */
[--C-:B------:R-:W-:Y:S01]  /*4d70*/  FFMA.FTZ R171, R45, UR4, -R9.reuse ;  /* 0x000000042dab7c23 */ /* 0x100fe20008010809 */
[--C-:B------:R-:W-:Y:S01]  /*4d80*/  FFMA.FTZ R172, R48, UR4, -R9.reuse ;  /* 0x0000000430ac7c23 */ /* 0x100fe20008010809 */
[--C-:B------:R-:W-:Y:S01]  /*4d90*/  FFMA.FTZ R173, R49, UR4, -R9.reuse ;  /* 0x0000000431ad7c23 */ /* 0x100fe20008010809 */
[--C-:B------:R-:W-:Y:S01]  /*4da0*/  FFMA.FTZ R174, R52, UR4, -R9.reuse ;  /* 0x0000000434ae7c23 */ /* 0x100fe20008010809 */
[----:B------:R-:W-:Y:S01]  /*4db0*/  FFMA.FTZ R175, R53, UR4, -R9 ;  /* 0x0000000435af7c23 */ /* 0x000fe20008010809 */
[----:B------:R-:W2:Y:S01]  /*4dc0*/  MUFU.EX2 R11, R11 ;  /* 0x0000000b000b7308 */ /* 0x000ea20000000800 */
[----:B------:R-:W-:-:S04]  /*4dd0*/  LOP3.LUT R9, R56, 0x2000000, RZ, 0xfc, !PT ;  /* 0x0200000038097812 */ /* 0x000fc800078efcff */
[----:B------:R-:W-:-:S03]  /*4de0*/  LEA R197, R2, R9, 0xc ;  /* 0x0000000902c57211 */ /* 0x000fc600078e60ff */
[----:B------:R-:W-:Y:S01]  /*4df0*/  MUFU.EX2 R12, R28 ;  /* 0x0000001c000c7308 */ /* 0x000fe20000000800 */
[C---:B------:R-:W-:Y:S01]  /*4e00*/  R2UR UR6, R197.reuse ;  /* 0x00000000c50672ca */ /* 0x040fe200000e0000 */
[----:B------:R-:W-:-:S06]  /*4e10*/  VIADD R198, R197, 0x80 ;  /* 0x00000080c5c67836 */ /* 0x000fcc0000000000 */
[----:B------:R-:W3:Y:S01]  /*4e20*/  MUFU.EX2 R13, R13 ;  /* 0x0000000d000d7308 */ /* 0x000ee20000000800 */
[----:B-1----:R-:W-:Y:S02]  /*4e30*/  FMNMX.FTZ R24, R3, R24, !PT ;  /* 0x0000001803187209 */ /* 0x002fe40007810000 */
[----:B--2---:R-:W-:Y:S01]  /*4e40*/  F2FP.F16.F32.PACK_AB R152, R11, R10 ;  /* 0x0000000a0b98723e */ /* 0x004fe200000000ff */
[----:B------:R-:W-:Y:S02]  /*4e50*/  FADD.FTZ R11, R10, R11 ;  /* 0x0000000b0a0b7221 */ /* 0x000fe40000010000 */
[----:B------:R-:W1:Y:S02]  /*4e60*/  SHFL.BFLY PT, R3, R24, 0x1, 0x1f ;  /* 0x0c201f0018037f89 */ /* 0x000e6400000e0000 */
[----:B------:R-:W-:Y:S08]  /*4e70*/  MUFU.EX2 R14, R14 ;  /* 0x0000000e000e7308 */ /* 0x000ff00000000800 */
[----:B------:R-:W2:Y:S01]  /*4e80*/  MUFU.EX2 R15, R15 ;  /* 0x0000000f000f7308 */ /* 0x000ea20000000800 */
[----:B---3--:R-:W-:Y:S01]  /*4e90*/  F2FP.F16.F32.PACK_AB R154, R13, R12 ;  /* 0x0000000c0d9a723e */ /* 0x008fe200000000ff */
[----:B------:R-:W-:-:S04]  /*4ea0*/  FADD.FTZ R12, R12, R11 ;  /* 0x0000000b0c0c7221 */ /* 0x000fc80000010000 */
[----:B------:R-:W-:Y:S02]  /*4eb0*/  FADD.FTZ R13, R13, R12 ;  /* 0x0000000c0d0d7221 */ /* 0x000fe40000010000 */
[----:B------:R-:W-:Y:S01]  /*4ec0*/  MUFU.EX2 R20, R20 ;  /* 0x0000001400147308 */ /* 0x000fe20000000800 */
[----:B-1----:R-:W-:-:S07]  /*4ed0*/  FMNMX.FTZ R3, R24, R3, !PT ;  /* 0x0000000318037209 */ /* 0x002fce0007810000 */
[----:B------:R-:W1:Y:S01]  /*4ee0*/  MUFU.EX2 R21, R21 ;  /* 0x0000001500157308 */ /* 0x000e620000000800 */
[----:B--2---:R-:W-:Y:S01]  /*4ef0*/  F2FP.F16.F32.PACK_AB R156, R15, R14 ;  /* 0x0000000e0f9c723e */ /* 0x004fe200000000ff */
[----:B------:R-:W-:Y:S01]  /*4f00*/  FADD.FTZ R14, R14, R13 ;  /* 0x0000000d0e0e7221 */ /* 0x000fe20000010000 */
[C---:B------:R-:W-:Y:S01]  /*4f10*/  FMUL.FTZ R24, R3.reuse, UR4 ;  /* 0x0000000403187c20 */ /* 0x040fe20008410000 */
[----:B------:R-:W-:Y:S02]  /*4f20*/  FSETP.NEU.FTZ.AND P1, PT, R3, -INF , PT ;  /* 0xff8000000300780b */ /* 0x000fe40003f3d000 */
[----:B------:R-:W-:Y:S02]  /*4f30*/  FADD.FTZ R15, R15, R14 ;  /* 0x0000000e0f0f7221 */ /* 0x000fe40000010000 */
[----:B------:R-:W-:Y:S01]  /*4f40*/  FSEL R25, R24, RZ, P1 ;  /* 0x000000ff18197208 */ /* 0x000fe20000800000 */
[----:B------:R-:W-:Y:S01]  /*4f50*/  MUFU.EX2 R168, R168 ;  /* 0x000000a800a87308 */ /* 0x000fe20000000800 */
[----:B------:R-:W-:-:S03]  /*4f60*/  ISETP.NE.AND P1, PT, R57, RZ, PT ;  /* 0x000000ff3900720c */ /* 0x000fc60003f25270 */
[--C-:B------:R-:W-:Y:S01]  /*4f70*/  FFMA.FTZ R26, R26, UR4, -R25.reuse ;  /* 0x000000041a1a7c23 */ /* 0x100fe20008010819 */
        /* <DEDUP_REMOVED lines=8> */
[----:B------:R-:W-:Y:S01]  /*5000*/  FFMA.FTZ R43, R43, UR4, -R25 ;  /* 0x000000042b2b7c23 */ /* 0x000fe20008010819 */
[----:B------:R-:W-:-:S02]  /*5010*/  @!P1 VIADD R24, R8, 0x38840 ;  /* 0x0003884008189836 */ /* 0x000fc40000000000 */
[--C-:B------:R-:W-:Y:S01]  /*5020*/  FFMA.FTZ R46, R46, UR4, -R25.reuse ;  /* 0x000000042e2e7c23 */ /* 0x100fe20008010819 */
[--C-:B------:R-:W-:Y:S01]  /*5030*/  FFMA.FTZ R47, R47, UR4, -R25.reuse ;  /* 0x000000042f2f7c23 */ /* 0x100fe20008010819 */
[--C-:B------:R-:W-:Y:S01]  /*5040*/  FFMA.FTZ R50, R50, UR4, -R25.reuse ;  /* 0x0000000432327c23 */ /* 0x100fe20008010819 */
[--C-:B------:R-:W-:Y:S01]  /*5050*/  FFMA.FTZ R51, R51, UR4, -R25.reuse ;  /* 0x0000000433337c23 */ /* 0x100fe20008010819 */
[----:B------:R-:W-:Y:S01]  /*5060*/  @!P1 PRMT R24, RZ, 0x654, R24 ;  /* 0x00000654ff189816 */ /* 0x000fe20000000018 */
[--C-:B------:R-:W-:Y:S01]  /*5070*/  FFMA.FTZ R54, R54, UR4, -R25.reuse ;  /* 0x0000000436367c23 */ /* 0x100fe20008010819 */
[----:B------:R-:W-:Y:S01]  /*5080*/  FFMA.FTZ R25, R55, UR4, -R25 ;  /* 0x0000000437197c23 */ /* 0x000fe20008010819 */
[----:B------:R-:W-:Y:S01]  /*5090*/  MUFU.EX2 R176, R26 ;  /* 0x0000001a00b07308 */ /* 0x000fe20000000800 */
[----:B------:R2:W-:Y:S01]  /*50a0*/  @!P1 SYNCS.ARRIVE.TRANS64.RED.A1T0 RZ, [R24+URZ], RZ ;  /* 0x000000ff18ff99a7 */ /* 0x0005e2000810043f */
[----:B-1----:R-:W-:Y:S01]  /*50b0*/  F2FP.F16.F32.PACK_AB R158, R21, R20 ;  /* 0x00000014159e723e */ /* 0x002fe200000000ff */
[----:B------:R-:W-:Y:S01]  /*50c0*/  FADD.FTZ R20, R20, R15 ;  /* 0x0000000f14147221 */ /* 0x000fe20000010000 */
[----:B------:R-:W-:-:S03]  /*50d0*/  @!P1 VIADD R8, R8, 0x38860 ;  /* 0x0003886008089836 */ /* 0x000fc60000000000 */
[----:B------:R-:W-:Y:S01]  /*50e0*/  FADD.FTZ R21, R21, R20 ;  /* 0x0000001415157221 */ /* 0x000fe20000010000 */
[----:B------:R-:W1:Y:S01]  /*50f0*/  MUFU.EX2 R177, R27 ;  /* 0x0000001b00b17308 */ /* 0x000e620000000800 */
[----:B------:R-:W-:-:S07]  /*5100*/  @!P1 PRMT R8, RZ, 0x654, R8 ;  /* 0x00000654ff089816 */ /* 0x000fce0000000008 */
[----:B------:R-:W-:Y:S08]  /*5110*/  MUFU.EX2 R178, R30 ;  /* 0x0000001e00b27308 */ /* 0x000ff00000000800 */
[----:B------:R-:W3:Y:S01]  /*5120*/  MUFU.EX2 R179, R31 ;  /* 0x0000001f00b37308 */ /* 0x000ee20000000800 */
[----:B-1----:R-:W-:Y:S01]  /*5130*/  F2FP.F16.F32.PACK_AB R153, R177, R176 ;  /* 0x000000b0b199723e */ /* 0x002fe200000000ff */
[----:B------:R-:W-:-:S06]  /*5140*/  FADD.FTZ R177, R176, R177 ;  /* 0x000000b1b0b17221 */ /* 0x000fcc0000010000 */
[----:B------:R-:W-:Y:S08]  /*5150*/  MUFU.EX2 R180, R34 ;  /* 0x0000002200b47308 */ /* 0x000ff00000000800 */
[----:B------:R-:W1:Y:S01]  /*5160*/  MUFU.EX2 R181, R35 ;  /* 0x0000002300b57308 */ /* 0x000e620000000800 */
[----:B---3--:R-:W-:Y:S01]  /*5170*/  F2FP.F16.F32.PACK_AB R155, R179, R178 ;  /* 0x000000b2b39b723e */ /* 0x008fe200000000ff */
[----:B------:R-:W-:Y:S01]  /*5180*/  BAR.SYNC.DEFER_BLOCKING 0xf, 0x100 ;  /* 0x03c4000000007b1d */ /* 0x000fe20000010000 */
[----:B------:R-:W-:-:S04]  /*5190*/  FADD.FTZ R178, R178, R177 ;  /* 0x000000b1b2b27221 */ /* 0x000fc80000010000 */
[----:B------:R-:W-:Y:S01]  /*51a0*/  FADD.FTZ R179, R179, R178 ;  /* 0x000000b2b3b37221 */ /* 0x000fe20000010000 */
[----:B------:R-:W-:Y:S08]  /*51b0*/  MUFU.EX2 R182, R38 ;  /* 0x0000002600b67308 */ /* 0x000ff00000000800 */
[----:B------:R-:W3:Y:S01]  /*51c0*/  MUFU.EX2 R183, R39 ;  /* 0x0000002700b77308 */ /* 0x000ee20000000800 */
[----:B-1----:R-:W-:Y:S01]  /*51d0*/  F2FP.F16.F32.PACK_AB R157, R181, R180 ;  /* 0x000000b4b59d723e */ /* 0x002fe200000000ff */
[----:B------:R-:W-:-:S04]  /*51e0*/  FADD.FTZ R180, R180, R179 ;  /* 0x000000b3b4b47221 */ /* 0x000fc80000010000 */
[----:B------:R-:W-:Y:S02]  /*51f0*/  FADD.FTZ R181, R181, R180 ;  /* 0x000000b4b5b57221 */ /* 0x000fe40000010000 */
[----:B------:R-:W1:Y:S01]  /*5200*/  MUFU.EX2 R169, R169 ;  /* 0x000000a900a97308 */ /* 0x000e620000000800 */
[----:B------:R4:W-:Y:S07]  /*5210*/  STSM.16.M88.4 [R23+0x36400], R152 ;  /* 0x0364009817007844 */ /* 0x0009ee0000000200 */
[----:B------:R-:W-:Y:S01]  /*5220*/  MUFU.EX2 R170, R170 ;  /* 0x000000aa00aa7308 */ /* 0x000fe20000000800 */
[----:B---3--:R-:W-:Y:S01]  /*5230*/  F2FP.F16.F32.PACK_AB R159, R183, R182 ;  /* 0x000000b6b79f723e */ /* 0x008fe200000000ff */
[----:B------:R-:W-:-:S04]  /*5240*/  FADD.FTZ R182, R182, R181 ;  /* 0x000000b5b6b67221 */ /* 0x000fc80000010000 */
[----:B------:R4:W-:Y:S01]  /*5250*/  STSM.16.M88.4 [R185], R156 ;  /* 0x0000009cb9007844 */ /* 0x0009e20000000200 */
[----:B------:R-:W-:Y:S01]  /*5260*/  FADD.FTZ R182, R183, R182 ;  /* 0x000000b6b7b67221 */ /* 0x000fe20000010000 */
[----:B------:R-:W3:Y:S01]  /*5270*/  MUFU.EX2 R171, R171 ;  /* 0x000000ab00ab7308 */ /* 0x000ee20000000800 */
[----:B-1----:R-:W-:Y:S01]  /*5280*/  F2FP.F16.F32.PACK_AB R160, R169, R168 ;  /* 0x000000a8a9a0723e */ /* 0x002fe200000000ff */
[----:B------:R-:W-:-:S04]  /*5290*/  FADD.FTZ R168, R168, R21 ;  /* 0x00000015a8a87221 */ /* 0x000fc80000010000 */
[----:B------:R-:W-:Y:S02]  /*52a0*/  FADD.FTZ R169, R169, R168 ;  /* 0x000000a8a9a97221 */ /* 0x000fe40000010000 */
[----:B------:R-:W-:Y:S08]  /*52b0*/  MUFU.EX2 R189, R42 ;  /* 0x0000002a00bd7308 */ /* 0x000ff00000000800 */
[----:B------:R-:W1:Y:S01]  /*52c0*/  MUFU.EX2 R190, R43 ;  /* 0x0000002b00be7308 */ /* 0x000e620000000800 */
[----:B---3--:R-:W-:Y:S01]  /*52d0*/  F2FP.F16.F32.PACK_AB R162, R171, R170 ;  /* 0x000000aaaba2723e */ /* 0x008fe200000000ff */
[----:B------:R-:W-:-:S04]  /*52e0*/  FADD.FTZ R170, R170, R169 ;  /* 0x000000a9aaaa7221 */ /* 0x000fc80000010000 */
[----:B------:R-:W-:Y:S02]  /*52f0*/  FADD.FTZ R171, R171, R170 ;  /* 0x000000aaabab7221 */ /* 0x000fe40000010000 */
[----:B------:R-:W-:Y:S08]  /*5300*/  MUFU.EX2 R191, R46 ;  /* 0x0000002e00bf7308 */ /* 0x000ff00000000800 */
        /* <DEDUP_REMOVED lines=8> */
[----:B------:R4:W-:Y:S01]  /*5390*/  STSM.16.M88.4 [R22], R160 ;  /* 0x000000a016007844 */ /* 0x0009e20000000200 */
[----:B------:R-:W-:Y:S01]  /*53a0*/  FADD.FTZ R192, R192, R191 ;  /* 0x000000bfc0c07221 */ /* 0x000fe20000010000 */
[----:B------:R-:W-:Y:S08]  /*53b0*/  MUFU.EX2 R174, R174 ;  /* 0x000000ae00ae7308 */ /* 0x000ff00000000800 */
[----:B------:R-:W3:Y:S01]  /*53c0*/  MUFU.EX2 R175, R175 ;  /* 0x000000af00af7308 */ /* 0x000ee20000000800 */
[----:B-1----:R-:W-:Y:S01]  /*53d0*/  F2FP.F16.F32.PACK_AB R164, R173, R172 ;  /* 0x000000acada4723e */ /* 0x002fe200000000ff */
[----:B------:R-:W-:-:S04]  /*53e0*/  FADD.FTZ R172, R172, R171 ;  /* 0x000000abacac7221 */ /* 0x000fc80000010000 */
[----:B------:R-:W-:Y:S02]  /*53f0*/  FADD.FTZ R173, R173, R172 ;  /* 0x000000acadad7221 */ /* 0x000fe40000010000 */
[----:B------:R-:W-:Y:S08]  /*5400*/  MUFU.EX2 R193, R50 ;  /* 0x0000003200c17308 */ /* 0x000ff00000000800 */
[----:B------:R-:W1:Y:S01]  /*5410*/  MUFU.EX2 R194, R51 ;  /* 0x0000003300c27308 */ /* 0x000e620000000800 */
[----:B---3--:R-:W-:-:S07]  /*5420*/  F2FP.F16.F32.PACK_AB R166, R175, R174 ;  /* 0x000000aeafa6723e */ /* 0x008fce00000000ff */
[----:B------:R-:W-:Y:S08]  /*5430*/  MUFU.EX2 R195, R54 ;  /* 0x0000003600c37308 */ /* 0x000ff00000000800 */
[----:B------:R-:W3:Y:S01]  /*5440*/  MUFU.EX2 R196, R25 ;  /* 0x0000001900c47308 */ /* 0x000ee20000000800 */
[----:B-1----:R-:W-:Y:S01]  /*5450*/  F2FP.F16.F32.PACK_AB R165, R194, R193 ;  /* 0x000000c1c2a5723e */ /* 0x002fe200000000ff */
[----:B------:R-:W-:-:S04]  /*5460*/  FADD.FTZ R193, R193, R192 ;  /* 0x000000c0c1c17221 */ /* 0x000fc80000010000 */
[----:B------:R-:W-:Y:S01]  /*5470*/  FADD.FTZ R194, R194, R193 ;  /* 0x000000c1c2c27221 */ /* 0x000fe20000010000 */
[----:B---3--:R-:W-:-:S03]  /*5480*/  F2FP.F16.F32.PACK_AB R167, R196, R195 ;  /* 0x000000c3c4a7723e */ /* 0x008fc600000000ff */
[----:B------:R-:W-:Y:S02]  /*5490*/  FADD.FTZ R195, R195, R194 ;  /* 0x000000c2c3c37221 */ /* 0x000fe40000010000 */
[----:B------:R4:W-:Y:S01]  /*54a0*/  STSM.16.M88.4 [R184], R164 ;  /* 0x000000a4b8007844 */ /* 0x0009e20000000200 */
[----:B--2---:R-:W-:Y:S01]  /*54b0*/  WARPGROUP.ARRIVE ;  /* 0x00000000000079c5 */ /* 0x004fe20000000000 */
[----:B------:R-:W-:-:S05]  /*54c0*/  FADD.FTZ R10, R196, R195 ;  /* 0x000000c3c40a7221 */ /* 0x000fca0000010000 */
[----:B------:R-:W-:Y:S01]  /*54d0*/  HGMMA.64x256x16.F32 R24, R152, gdesc[UR4].tnspB, RZ, !UPT, gsb0 ;  /* 0x43e0000498187df0 */ /* 0x000fe2000c0008ff */
[----:B------:R-:W-:Y:S01]  /*54e0*/  R2UR UR6, R198 ;  /* 0x00000000c60672ca */ /* 0x000fe200000e0000 */
[----:B------:R-:W-:Y:S01]  /*54f0*/  UMOV UR7, 0x40000040 ;  /* 0x4000004000077882 */ /* 0x000fe20000000000 */
[C---:B------:R-:W-:Y:S01]  /*5500*/  IADD3 R198, R197.reuse, 0x100, RZ ;  /* 0x00000100c5c67810 */ /* 0x040fe20007ffe0ff */
[----:B------:R-:W-:Y:S01]  /*5510*/  VIADD R197, R197, 0x180 ;  /* 0x00000180c5c57836 */ /* 0x000fe20000000000 */
[----:B------:R-:W-:Y:S02]  /*5520*/  WARPGROUP.DEPBAR.LE gsb0, 0x0 ;  /* 0x00008000000079c5 */ /* 0x000fe40000010000 */
[----:B------:R-:W-:-:S15]  /*5530*/  WARPGROUP.ARRIVE ;  /* 0x00000000000079c5 */ /* 0x000fde0000000000 */
[----:B------:R-:W-:-:S06]  /*5540*/  NOP ;  /* 0x0000000000007918 */ /* 0x000fcc0000000000 */
[----:B------:R-:W-:Y:S01]  /*5550*/  HGMMA.64x256x16.F32 R24, R156, gdesc[UR4].tnspB, R24, gsb0 ;  /* 0x43e000049c187df0 */ /* 0x000fe20008000818 */
[----:B------:R-:W-:Y:S01]  /*5560*/  R2UR UR6, R198 ;  /* 0x00000000c60672ca */ /* 0x000fe200000e0000 */
[----:B------:R-:W-:Y:S01]  /*5570*/  UMOV UR7, 0x40000040 ;  /* 0x4000004000077882 */ /* 0x000fe20000000000 */
[----:B------:R-:W-:Y:S02]  /*5580*/  WARPGROUP.DEPBAR.LE gsb0, 0x0 ;  /* 0x00008000000079c5 */ /* 0x000fe40000010000 */
[----:B------:R-:W-:-:S15]  /*5590*/  WARPGROUP.ARRIVE ;  /* 0x00000000000079c5 */ /* 0x000fde0000000000 */
[----:B------:R-:W-:-:S08]  /*55a0*/  NOP ;  /* 0x0000000000007918 */ /* 0x000fd00000000000 */
[----:B------:R-:W-:Y:S01]  /*55b0*/  HGMMA.64x256x16.F32 R24, R160, gdesc[UR4].tnspB, R24, gsb0 ;  /* 0x43e00004a0187df0 */ /* 0x000fe20008000818 */
[----:B------:R-:W-:Y:S01]  /*55c0*/  R2UR UR6, R197 ;  /* 0x00000000c50672ca */ /* 0x000fe200000e0000 */
        /* <DEDUP_REMOVED lines=11> */
[----:B-1----:R-:W1:Y:S02]  /*5680*/  FENCE.VIEW.ASYNC.S ;  /* 0x00000000000073c6 */ /* 0x002e640000000000 */
[----:B-1----:R-:W-:Y:S01]  /*5690*/  NOP ;  /* 0x0000000000007918 */ /* 0x002fe20000000000 */
[----:B------:R-:W-:Y:S06]  /*56a0*/  BAR.ARV 0xe, 0x100 ;  /* 0x0384000000007b1d */ /* 0x000fec0000002000 */
[----:B------:R1:W-:Y:S02]  /*56b0*/  @!P1 SYNCS.ARRIVE.TRANS64.RED.A1T0 RZ, [R8+URZ], RZ ;  /* 0x000000ff08ff99a7 */ /* 0x0003e4000810043f */
[----:B-1----:R-:W-:-:S04]  /*56c0*/  FADD.FTZ R8, R174, R173 ;  /* 0x000000adae087221 */ /* 0x002fc80000010000 */
[----:B------:R-:W-:Y:S01]  /*56d0*/  FADD.FTZ R8, R175, R8 ;  /* 0x00000008af087221 */ /* 0x000fe20000010000 */
[----:B----4-:R-:W-:Y:S06]  /*56e0*/  @!P2 BRA `(.L_x_2818) ;  /* 0x000000300074a947 */ /* 0x010fec0003800000 */
[----:B------:R-:W-:Y:S01]  /*56f0*/  MOV R14, R3 ;  /* 0x00000003000e7202 */ /* 0x000fe20000000f00 */
[----:B------:R-:W-:Y:S01]  /*5700*/  IMAD.MOV.U32 R13, RZ, RZ, R0 ;  /* 0x000000ffff0d7224 */ /* 0x000fe200078e0000 */
[----:B------:R-:W-:Y:S01]  /*5710*/  UIADD3 UR5, UR37, -0x2, URZ ;  /* 0xfffffffe25057890 */ /* 0x000fe2000fffe03f */
[----:B------:R-:W-:Y:S01]  /*5720*/  IMAD.MOV.U32 R12, RZ, RZ, R2 ;  /* 0x000000ffff0c7224 */ /* 0x000fe200078e0002 */
[----:B------:R-:W-:Y:S01]  /*5730*/  ULDC UR6, c[0x0][0xad0] ;  /* 0x0002b40000067ab9 */ /* 0x000fe20000000800 */
[----:B------:R-:W-:-:S09]  /*5740*/  ULDC UR4, c[0x0][0xa80] ;  /* 0x0002a00000047ab9 */ /* 0x000fd20000000800 */
.L_x_2827:
[----:B------:R-:W-:Y:S01]  /*5750*/  IADD3 R2, R12, 0x1, RZ ;  /* 0x000000010c027810 */ /* 0x000fe20007ffe0ff */
[----:B------:R-:W-:Y:S01]  /*5760*/  IMAD.U32 R0, RZ, RZ, UR5 ;  /* 0x00000005ff007e24 */ /* 0x000fe2000f8e00ff */
[----:B------:R-:W-:Y:S02]  /*5770*/  UIADD3 UR5, UR5, -0x1, URZ ;  /* 0xffffffff05057890 */ /* 0x000fe4000fffe03f */
[----:B------:R-:W-:Y:S02]  /*5780*/  ISETP.NE.AND P3, PT, R2, 0x2, PT ;  /* 0x000000020200780c */ /* 0x000fe40003f65270 */
[----:B------:R-:W-:Y:S02]  /*5790*/  ISETP.GT.AND P2, PT, R0, RZ, PT ;  /* 0x000000ff0000720c */ /* 0x000fe40003f44270 */
[----:B------:R-:W-:Y:S02]  /*57a0*/  SEL R3, RZ, 0x1, P3 ;  /* 0x00000001ff037807 */ /* 0x000fe40001800000 */
[----:B------:R-:W-:-:S02]  /*57b0*/  SEL R2, R2, RZ, P3 ;  /* 0x000000ff02027207 */ /* 0x000fc40001800000 */
[----:B------:R-:W-:Y:S01]  /*57c0*/  LOP3.LUT R16, R16, R3, RZ, 0x3c, !PT ;  /* 0x0000000310107212 */ /* 0x000fe200078e3cff */
[----:B--2---:R-:W-:Y:S06]  /*57d0*/  @P0 BRA `(.L_x_2819) ;  /* 0x0000000000040947 */ /* 0x004fec0003800000 */
[----:B------:R-:W-:Y:S01]  /*57e0*/  BPT.TRAP 0x1 ;  /* 0x000000040000795c */ /* 0x000fe20000300000 */
.L_x_2819:
[----:B------:R-:W-:Y:S02]  /*57f0*/  LEA R11, R2, UR42, 0x3 ;  /* 0x0000002a020b7c11 */ /* 0x000fe4000f8e18ff */
[----:B------:R-:W-:-:S04]  /*5800*/  SHF.L.U32 R0, R16, 0x1f, RZ ;  /* 0x0000001f10007819 */ /* 0x000fc800000006ff */
[----:B------:R1:W2:Y:S01]  /*5810*/  SYNCS.PHASECHK.TRANS64.TRYWAIT P3, [R11+URZ+0x38830], R0 ;  /* 0x038830000b0075a7 */ /* 0x0002a2000806017f */
[----:B------:R-:W-:Y:S05]  /*5820*/  @P0 BRA `(.L_x_2820) ;  /* 0x0000000000040947 */ /* 0x000fea0003800000 */
[----:B------:R-:W-:Y:S01]  /*5830*/  BPT.TRAP 0x1 ;  /* 0x000000040000795c */ /* 0x000fe20000300000 */
.L_x_2820:
[----:B------:R-:W-:Y:S01]  /*5840*/  IMAD R3, R2, 0x200, R4 ;  /* 0x0000020002037824 */ /* 0x000fe200078e0204 */
[----:B--2---:R-:W-:Y:S06]  /*5850*/  @P3 BRA `(.L_x_2821) ;  /* 0x0000000000083947 */ /* 0x004fec0003800000 */
[----:B------:R-:W2:Y:S02]  /*5860*/  SYNCS.PHASECHK.TRANS64.TRYWAIT P3, [R11+URZ+0x38830], R0 ;  /* 0x038830000b0075a7 */ /* 0x000ea4000806017f */
[----:B--2---:R-:W-:Y:S05]  /*5870*/  @!P3 BRA `(.L_x_2822) ;  /* 0x0000008000ecb947 */ /* 0x004fea0003800000 */
.L_x_2821:
[----:B------:R-:W-:Y:S01]  /*5880*/  UIADD3 UR7, UR42, 0x20400, URZ ;  /* 0x000204002a077890 */ /* 0x000fe2000fffe03f */
[----:B------:R-:W-:Y:S01]  /*5890*/  R2UR UR22, R3 ;  /* 0x00000000031672ca */ /* 0x000fe200000e0000 */
[----:B------:R-:W-:Y:S01]  /*58a0*/  WARPGROUP.ARRIVE ;  /* 0x00000000000079c5 */ /* 0x000fe20000000000 */
[----:B------:R-:W-:Y:S01]  /*58b0*/  UMOV UR23, 0x40000040 ;  /* 0x4000004000177882 */ /* 0x000fe20000000000 */
[----:B------:R-:W-:Y:S01]  /*58c0*/  USHF.R.U32.HI UR7, URZ, 0x4, UR7 ;  /* 0x000000043f077899 */ /* 0x000fe20008011607 */
[----:B------:R-:W-:Y:S01]  /*58d0*/  UMOV UR21, 0x40000040 ;  /* 0x4000004000157882 */ /* 0x000fe20000000000 */
[----:B------:R-:W-:Y:S02]  /*58e0*/  UMOV UR11, 0x40000040 ;  /* 0x40000040000b7882 */ /* 0x000fe40000000000 */
[----:B------:R-:W-:Y:S01]  /*58f0*/  ULOP3.LUT UR7, UR7, 0x3fff, URZ, 0xc0, !UPT ;  /* 0x00003fff07077892 */ /* 0x000fe2000f8ec03f */
[----:B------:R-:W-:Y:S01]  /*5900*/  UMOV UR15, 0x40000040 ;  /* 0x40000040000f7882 */ /* 0x000fe20000000000 */
[----:B------:R-:W-:-:S02]  /*5910*/  UMOV UR19, 0x40000040 ;  /* 0x4000004000137882 */ /* 0x000fc40000000000 */
        /* <DEDUP_REMOVED lines=15> */
[----:B------:R-:W-:Y:S05]  /*5a10*/  @P0 BRA `(.L_x_2823) ;  /* 0x0000000000040947 */ /* 0x000fea0003800000 */
[----:B------:R-:W-:Y:S01]  /*5a20*/  BPT.TRAP 0x1 ;  /* 0x000000040000795c */ /* 0x000fe20000300000 */
.L_x_2823:
[----:B------:R3:W4:Y:S01]  /*5a30*/  SYNCS.PHASECHK.TRANS64.TRYWAIT P3, [R11+URZ+0x38850], R0 ;  /* 0x038850000b0075a7 */ /* 0x000722000806017f */
[----:B------:R-:W-:Y:S05]  /*5a40*/  @P0 BRA `(.L_x_2824) ;  /* 0x0000000000040947 */ /* 0x000fea0003800000 */
[----:B------:R-:W-:Y:S01]  /*5a50*/  BPT.TRAP 0x1 ;  /* 0x000000040000795c */ /* 0x000fe20000300000 */
.L_x_2824:
[----:B----4-:R-:W-:Y:S05]  /*5a60*/  @P3 BRA `(.L_x_2825) ;  /* 0x0000000000083947 */ /* 0x010fea0003800000 */
[----:B------:R-:W4:Y:S02]  /*5a70*/  SYNCS.PHASECHK.TRANS64.TRYWAIT P3, [R11+URZ+0x38850], R0 ;  /* 0x038850000b0075a7 */ /* 0x000f24000806017f */
[----:B----4-:R-:W-:Y:S05]  /*5a80*/  @!P3 BRA `(.L_x_2826) ;  /* 0x00000080007cb947 */ /* 0x010fea0003800000 */
.L_x_2825:
[----:B-1234-:R-:W-:Y:S01]  /*5a90*/  IADD3 R0, R5, 0x26400, RZ ;  /* 0x0002640005007810 */ /* 0x01efe20007ffe0ff */
[C---:B------:R-:W-:Y:S01]  /*5aa0*/  VIADD R20, R7.reuse, 0x4 ;  /* 0x0000000407147836 */ /* 0x040fe20000000000 */
[----:B------:R-:W-:Y:S01]  /*5ab0*/  WARPGROUP.ARRIVE ;  /* 0x00000000000079c5 */ /* 0x000fe20000000000 */
[----:B------:R-:W-:Y:S01]  /*5ac0*/  VIADD R3, R7, 0x6 ;  /* 0x0000000607037836 */ /* 0x000fe20000000000 */
[----:B------:R-:W-:Y:S01]  /*5ad0*/  SHF.R.U32.HI R0, RZ, 0x4, R0 ;  /* 0x00000004ff007819 */ /* 0x000fe20000011600 */
[----:B------:R-:W-:Y:S01]  /*5ae0*/  UMOV UR23, 0x40000040 ;  /* 0x4000004000177882 */ /* 0x000fe20000000000 */
[----:B------:R-:W-:Y:S02]  /*5af0*/  UMOV UR21, 0x40000040 ;  /* 0x4000004000157882 */ /* 0x000fe40000000000 */
[----:B------:R-:W1:Y:S01]  /*5b00*/  S2R R189, SR_TID.X ;  /* 0x0000000000bd7919 */ /* 0x000e620000002100 */
[----:B------:R-:W-:Y:S01]  /*5b10*/  LOP3.LUT R15, R0, 0x3fff, RZ, 0xc0, !PT ;  /* 0x00003fff000f7812 */ /* 0x000fe200078ec0ff */
[C---:B------:R-:W-:Y:S01]  /*5b20*/  IMAD R202, R2.reuse, 0x1000, R9 ;  /* 0x0000100002ca7824 */ /* 0x040fe200078e0209 */
[----:B------:R-:W-:Y:S01]  /*5b30*/  LEA R0, R2, R6, 0xc ;  /* 0x0000000602007211 */ /* 0x000fe200078e60ff */
[----:B------:R-:W-:Y:S01]  /*5b40*/  UMOV UR11, 0x40000040 ;  /* 0x40000040000b7882 */ /* 0x000fe20000000000 */
[----:B------:R-:W-:-:S02]  /*5b50*/  LOP3.LUT R7, R15, 0x10000, RZ, 0xfc, !PT ;  /* 0x000100000f077812 */ /* 0x000fc400078efcff */
[C---:B------:R-:W-:Y:S01]  /*5b60*/  R2UR UR22, R0.reuse ;  /* 0x00000000001672ca */ /* 0x040fe200000e0000 */
[C---:B------:R-:W-:Y:S01]  /*5b70*/  VIADD R15, R0.reuse, 0x2 ;  /* 0x00000002000f7836 */ /* 0x040fe20000000000 */
[C---:B------:R-:W-:Y:S01]  /*5b80*/  R2UR UR20, R7.reuse ;  /* 0x00000000071472ca */ /* 0x040fe200000e0000 */
[C---:B------:R-:W-:Y:S01]  /*5b90*/  VIADD R21, R7.reuse, 0x2 ;  /* 0x0000000207157836 */ /* 0x040fe20000000000 */
[----:B------:R-:W-:Y:S01]  /*5ba0*/  IADD3 R192, R7, 0x800, RZ ;  /* 0x0000080007c07810 */ /* 0x000fe20007ffe0ff */
[----:B------:R-:W-:Y:S01]  /*5bb0*/  VIADD R190, R0, 0x800 ;  /* 0x0000080000be7836 */ /* 0x000fe20000000000 */
[----:B------:R-:W-:-:S09]  /*5bc0*/  R2UR UR10, R202 ;  /* 0x00000000ca0a72ca */ /* 0x000fd200000e0000 */
[----:B------:R-:W-:Y:S01]  /*5bd0*/  HGMMA.64x64x16.F32 R152, gdesc[UR20], R152, gsb0 ;  /* 0x00e00000149879f0 */ /* 0x000fe20008000898 */
[----:B------:R-:W-:Y:S01]  /*5be0*/  R2UR UR22, R15 ;  /* 0x000000000f1672ca */ /* 0x000fe200000e0000 */
[----:B------:R-:W-:Y:S01]  /*5bf0*/  UMOV UR23, 0x40000040 ;  /* 0x4000004000177882 */ /* 0x000fe20000000000 */
[----:B------:R-:W-:Y:S01]  /*5c00*/  R2UR UR20, R21 ;  /* 0x00000000151472ca */ /* 0x000fe200000e0000 */
[----:B------:R-:W-:Y:S01]  /*5c10*/  UMOV UR21, 0x40000040 ;  /* 0x4000004000157882 */ /* 0x000fe20000000000 */
[----:B------:R-:W-:Y:S02]  /*5c20*/  IADD3 R15, R0, 0x4, RZ ;  /* 0x00000004000f7810 */ /* 0x000fe40007ffe0ff */
[----:B-1----:R-:W-:Y:S01]  /*5c30*/  SHF.R.U32.HI R189, RZ, 0x7, R189 ;  /* 0x00000007ffbd7819 */ /* 0x002fe200000116bd */
        /* <DEDUP_REMOVED lines=8> */
[----:B------:R-:W-:Y:S02]  /*5cc0*/  WARPGROUP.DEPBAR.LE gsb0, 0x0 ;  /* 0x00008000000079c5 */ /* 0x000fe40000010000 */
[----:B------:R-:W-:-:S08]  /*5cd0*/  WARPGROUP.ARRIVE ;  /* 0x00000000000079c5 */ /* 0x000fd00000000000 */
        /* <DEDUP_REMOVED lines=113> */
[----:B------:R-:W1:Y:S02]  /*63f0*/  SHFL.IDX PT, R3, R189, RZ, 0x1f ;  /* 0x00001fffbd037589 */ /* 0x000e6400000e0000 */
[----:B-1----:R-:W-:-:S04]  /*6400*/  ISETP.GT.AND P3, PT, R3, 0x7f, PT ;  /* 0x0000007f0300780c */ /* 0x002fc80003f64270 */
[----:B------:R-:W-:-:S05]  /*6410*/  SEL R3, RZ, 0x2, !P3 ;  /* 0x00000002ff037807 */ /* 0x000fca0005800000 */
[----:B------:R-:W-:Y:S02]  /*6420*/  IMAD.IADD R20, R3, 0x1, R190 ;  /* 0x0000000103147824 */ /* 0x000fe400078e02be */
        /* <DEDUP_REMOVED lines=8> */
[----:B------:R-:W-:-:S04]  /*64b0*/  MOV R20, 0x4 ;  /* 0x0000000400147802 */ /* 0x000fc80000000f00 */
[C---:B------:R-:W-:Y:S02]  /*64c0*/  SEL R15, R20.reuse, 0x2, P3 ;  /* 0x00000002140f7807 */ /* 0x040fe40001800000 */
[----:B------:R-:W-:-:S03]  /*64d0*/  SEL R20, R20, 0x6, !P3 ;  /* 0x0000000614147807 */ /* 0x000fc60005800000 */
[C-C-:B------:R-:W-:Y:S01]  /*64e0*/  IMAD.IADD R189, R190.reuse, 0x1, R15.reuse ;  /* 0x00000001bebd7824 */ /* 0x140fe200078e020f */
[----:B------:R-:W-:Y:S01]  /*64f0*/  IADD3 R190, R190, R20, RZ ;  /* 0x00000014bebe7210 */ /* 0x000fe20007ffe0ff */
        /* <DEDUP_REMOVED lines=9> */
[----:B------:R-:W-:Y:S01]  /*6590*/  MOV R189, 0xa00 ;  /* 0x00000a0000bd7802 */ /* 0x000fe20000000f00 */
[----:B------:R-:W-:-:S03]  /*65a0*/  VIADD R192, R7, 0xa00 ;  /* 0x00000a0007c07836 */ /* 0x000fc60000000000 */
[----:B------:R-:W-:Y:S01]  /*65b0*/  SEL R189, R189, 0x980, P3 ;  /* 0x00000980bdbd7807 */ /* 0x000fe20001800000 */
[----:B------:R-:W-:Y:S02]  /*65c0*/  WARPGROUP.DEPBAR.LE gsb0, 0x0 ;  /* 0x00008000000079c5 */ /* 0x000fe40000010000 */
[----:B------:R-:W-:-:S06]  /*65d0*/  WARPGROUP.ARRIVE ;  /* 0x00000000000079c5 */ /* 0x000fcc0000000000 */
[----:B------:R-:W-:Y:S01]  /*65e0*/  HGMMA.64x64x16.F32 R152, gdesc[UR20], R152, gsb0 ;  /* 0x00e00000149879f0 */ /* 0x000fe20008000898 */
[----:B------:R-:W-:Y:S01]  /*65f0*/  R2UR UR22, R190 ;  /* 0x00000000be1672ca */ /* 0x000fe200000e0000 */
[----:B------:R-:W-:Y:S01]  /*6600*/  UMOV UR23, 0x40000040 ;  /* 0x4000004000177882 */ /* 0x000fe20000000000 */
[----:B------:R-:W-:Y:S01]  /*6610*/  R2UR UR20, R21 ;  /* 0x00000000151472ca */ /* 0x000fe200000e0000 */
[----:B------:R-:W-:Y:S01]  /*6620*/  UMOV UR21, 0x40000040 ;  /* 0x4000004000157882 */ /* 0x000fe20000000000 */
[----:B------:R-:W-:Y:S01]  /*6630*/  IMAD.MOV.U32 R21, RZ, RZ, 0x28 ;  /* 0x00000028ff157424 */ /* 0x000fe200078e00ff */
[----:B------:R-:W-:-:S04]  /*6640*/  LOP3.LUT R190, R189, 0xa00, RZ, 0xc0, !PT ;  /* 0x00000a00bdbe7812 */ /* 0x000fc800078ec0ff */
[----:B------:R-:W-:-:S04]  /*6650*/  SEL R21, R21, 0x26, P3 ;  /* 0x0000002615157807 */ /* 0x000fc80001800000 */
[----:B------:R-:W-:-:S04]  /*6660*/  LOP3.LUT R21, R21, 0x6, RZ, 0xc0, !PT ;  /* 0x0000000615157812 */ /* 0x000fc800078ec0ff */
[CC--:B------:R-:W-:Y:S02]  /*6670*/  IADD3 R189, R21.reuse, R190.reuse, R7 ;  /* 0x000000be15bd7210 */ /* 0x0c0fe40007ffe007 */
[----:B------:R-:W-:Y:S01]  /*6680*/  IADD3 R21, R21, R190, R0 ;  /* 0x000000be15157210 */ /* 0x000fe20007ffe000 */
        /* <DEDUP_REMOVED lines=10> */
[----:B------:R-:W-:Y:S02]  /*6730*/  WARPGROUP.DEPBAR.LE gsb0, 0x0 ;  /* 0x00008000000079c5 */ /* 0x000fe40000010000 */
[----:B------:R-:W-:-:S07]  /*6740*/  WARPGROUP.ARRIVE ;  /* 0x00000000000079c5 */ /* 0x000fce0000000000 */
[----:B------:R-:W-:Y:S01]  /*6750*/  HGMMA.64x64x16.F32 R152, gdesc[UR20], R152, gsb0 ;  /* 0x00e00000149879f0 */ /* 0x000fe20008000898 */
[----:B------:R-:W-:Y:S01]  /*6760*/  R2UR UR22, R189 ;  /* 0x00000000bd1672ca */ /* 0x000fe200000e0000 */
[----:B------:R-:W-:Y:S01]  /*6770*/  UMOV UR23, 0x40000040 ;  /* 0x4000004000177882 */ /* 0x000fe20000000000 */
[----:B------:R-:W-:Y:S01]  /*6780*/  R2UR UR20, R21 ;  /* 0x00000000151472ca */ /* 0x000fe200000e0000 */
[----:B------:R-:W-:Y:S01]  /*6790*/  UMOV UR21, 0x40000040 ;  /* 0x4000004000157882 */ /* 0x000fe20000000000 */
[--C-:B------:R-:W-:Y:S01]  /*67a0*/  IMAD.IADD R189, R15, 0x1, R190.reuse ;  /* 0x000000010fbd7824 */ /* 0x100fe200078e02be */
        /* <DEDUP_REMOVED lines=10> */
[----:B------:R-:W-:Y:S01]  /*6850*/  IADD3 R192, R7, 0xc00, RZ ;  /* 0x00000c0007c07810 */ /* 0x000fe20007ffe0ff */
[----:B------:R-:W-:-:S05]  /*6860*/  IMAD.MOV.U32 R189, RZ, RZ, 0xc00 ;  /* 0x00000c00ffbd7424 */ /* 0x000fca00078e00ff */
        /* <DEDUP_REMOVED lines=8> */
[----:B------:R-:W-:Y:S02]  /*68f0*/  MOV R21, 0x30 ;  /* 0x0000003000157802 */ /* 0x000fe40000000f00 */
[----:B------:R-:W-:Y:S02]  /*6900*/  LOP3.LUT R190, R189, 0xe00, RZ, 0xc0, !PT ;  /* 0x00000e00bdbe7812 */ /* 0x000fe400078ec0ff */
        /* <DEDUP_REMOVED lines=31> */
[----:B------:R-:W-:Y:S01]  /*6b00*/  IADD3 R21, R192, R20, RZ ;  /* 0x00000014c0157210 */ /* 0x000fe20007ffe0ff */
[----:B------:R-:W-:Y:S02]  /*6b10*/  IMAD.MOV.U32 R189, RZ, RZ, 0xe00 ;  /* 0x00000e00ffbd7424 */ /* 0x000fe400078e00ff */
        /* <DEDUP_REMOVED lines=14> */
[----:B------:R-:W-:Y:S02]  /*6c00*/  IADD3 R21, R21, R190, R0 ;  /* 0x000000be15157210 */ /* 0x000fe40007ffe000 */
[----:B------:R-:W-:Y:S01]  /*6c10*/  IADD3 R190, R0, 0xe00, RZ ;  /* 0x00000e0000be7810 */ /* 0x000fe20007ffe0ff */
        /* <DEDUP_REMOVED lines=16> */
[----:B------:R-:W-:Y:S01]  /*6d20*/  IMAD.IADD R3, R15, 0x1, R190 ;  /* 0x000000010f037824 */ /* 0x000fe200078e02be */
        /* <DEDUP_REMOVED lines=67> */
[----:B--2---:R-:W-:Y:S01]  /*7160*/  FMNMX.FTZ R169, R3, R0, !PT ;  /* 0x0000000003a97209 */ /* 0x004fe20007810000 */
[----:B------:R-:W-:Y:S01]  /*7170*/  FMUL.FTZ R179, R179, UR6 ;  /* 0x00000006b3b37c20 */ /* 0x000fe20008410000 */
[----:B------:R-:W-:Y:S01]  /*7180*/  FMUL.FTZ R180, R182, UR6 ;  /* 0x00000006b6b47c20 */ /* 0x000fe20008410000 */
[----:B------:R-:W-:-:S04]  /*7190*/  FMUL.FTZ R183, R183, UR6 ;  /* 0x00000006b7b77c20 */ /* 0x000fc80008410000 */
[----:B------:R-:W2:Y:S01]  /*71a0*/  MUFU.TANH R156, R156 ;  /* 0x0000009c009c7308 */ /* 0x000ea20000002400 */
[----:B---3--:R-:W-:-:S07]  /*71b0*/  FMNMX.FTZ R0, R154, R169, !PT ;  /* 0x000000a99a007209 */ /* 0x008fce0007810000 */
[----:B------:R-:W3:Y:S01]  /*71c0*/  MUFU.TANH R157, R157 ;  /* 0x0000009d009d7308 */ /* 0x000ee20000002400 */
[----:B-1----:R-:W-:-:S07]  /*71d0*/  FMNMX.FTZ R169, R155, R0, !PT ;  /* 0x000000009ba97209 */ /* 0x002fce0007810000 */
[----:B------:R-:W1:Y:S01]  /*71e0*/  MUFU.TANH R158, R158 ;  /* 0x0000009e009e7308 */ /* 0x000e620000002400 */
[----:B--2---:R-:W-:Y:S01]  /*71f0*/  FMNMX.FTZ R0, R156, R169, !PT ;  /* 0x000000a99c007209 */ /* 0x004fe20007810000 */
[----:B------:R-:W-:-:S06]  /*7200*/  FMUL.FTZ R169, R177, UR6 ;  /* 0x00000006b1a97c20 */ /* 0x000fcc0008410000 */
[----:B------:R-:W2:Y:S01]  /*7210*/  MUFU.TANH R159, R159 ;  /* 0x0000009f009f7308 */ /* 0x000ea20000002400 */
[----:B---3--:R-:W-:-:S07]  /*7220*/  FMNMX.FTZ R173, R157, R0, !PT ;  /* 0x000000009dad7209 */ /* 0x008fce0007810000 */
[----:B------:R-:W3:Y:S01]  /*7230*/  MUFU.TANH R160, R160 ;  /* 0x000000a000a07308 */ /* 0x000ee20000002400 */
[----:B-1----:R-:W-:-:S07]  /*7240*/  FMNMX.FTZ R0, R158, R173, !PT ;  /* 0x000000ad9e007209 */ /* 0x002fce0007810000 */
[----:B------:R-:W1:Y:S01]  /*7250*/  MUFU.TANH R161, R161 ;  /* 0x000000a100a17308 */ /* 0x000e620000002400 */
[----:B--2---:R-:W-:-:S07]  /*7260*/  FMNMX.FTZ R173, R159, R0, !PT ;  /* 0x000000009fad7209 */ /* 0x004fce0007810000 */
[----:B------:R-:W2:Y:S01]  /*7270*/  MUFU.TANH R164, R164 ;  /* 0x000000a400a47308 */ /* 0x000ea20000002400 */
[----:B---3--:R-:W-:Y:S01]  /*7280*/  FMNMX.FTZ R0, R160, R173, !PT ;  /* 0x000000ada0007209 */ /* 0x008fe20007810000 */
[----:B------:R-:W-:-:S06]  /*7290*/  FMUL.FTZ R173, R181, UR6 ;  /* 0x00000006b5ad7c20 */ /* 0x000fcc0008410000 */
        /* <DEDUP_REMOVED lines=13> */
[----:B-1----:R-:W-:-:S05]  /*7370*/  FMNMX.FTZ R0, R173, R0, !PT ;  /* 0x00000000ad007209 */ /* 0x002fca0007810000 */
[----:B------:R-:W1:Y:S02]  /*7380*/  SHFL.BFLY PT, R177, R0, 0x2, 0x1f ;  /* 0x0c401f0000b17f89 */ /* 0x000e6400000e0000 */
[----:B------:R-:W4:Y:S08]  /*7390*/  MUFU.TANH R152, R152 ;  /* 0x0000009800987308 */ /* 0x000f300000002400 */
[----:B------:R-:W5:Y:S08]  /*73a0*/  MUFU.TANH R153, R153 ;  /* 0x0000009900997308 */ /* 0x000f700000002400 */
[----:B------:R-:W5:Y:S01]  /*73b0*/  MUFU.TANH R162, R162 ;  /* 0x000000a200a27308 */ /* 0x000f620000002400 */
[----:B-1----:R-:W-:Y:S01]  /*73c0*/  FMNMX.FTZ R181, R0, R177, !PT ;  /* 0x000000b100b57209 */ /* 0x002fe20007810000 */
[----:B------:R-:W-:Y:S01]  /*73d0*/  FMUL.FTZ R177, R178, UR6 ;  /* 0x00000006b2b17c20 */ /* 0x000fe20008410000 */
[----:B--2---:R-:W-:-:S05]  /*73e0*/  FMNMX.FTZ R0, R15, R14, !PT ;  /* 0x0000000e0f007209 */ /* 0x004fca0007810000 */
[----:B------:R-:W1:Y:S01]  /*73f0*/  MUFU.TANH R163, R163 ;  /* 0x000000a300a37308 */ /* 0x000e620000002400 */
[----:B------:R-:W2:Y:S01]  /*7400*/  SHFL.BFLY PT, R190, R181, 0x1, 0x1f ;  /* 0x0c201f00b5be7f89 */ /* 0x000ea200000e0000 */
[----:B---3--:R-:W-:-:S04]  /*7410*/  FMNMX.FTZ R175, R21, R0, !PT ;  /* 0x0000000015af7209 */ /* 0x008fc80007810000 */
[----:B----4-:R-:W-:Y:S02]  /*7420*/  FMNMX.FTZ R0, R152, R175, !PT ;  /* 0x000000af98007209 */ /* 0x010fe40007810000 */
[----:B------:R-:W3:Y:S02]  /*7430*/  MUFU.TANH R166, R166 ;  /* 0x000000a600a67308 */ /* 0x000ee40000002400 */
[----:B-----5:R-:W-:-:S04]  /*7440*/  FMNMX.FTZ R175, R153, R0, !PT ;  /* 0x0000000099af7209 */ /* 0x020fc80007810000 */
[----:B------:R-:W-:Y:S02]  /*7450*/  FMNMX.FTZ R178, R162, R175, !PT ;  /* 0x000000afa2b27209 */ /* 0x000fe40007810000 */
[----:B------:R-:W4:Y:S02]  /*7460*/  MUFU.TANH R167, R167 ;  /* 0x000000a700a77308 */ /* 0x000f240000002400 */
[----:B-1----:R-:W-:-:S06]  /*7470*/  FMNMX.FTZ R175, R163, R178, !PT ;  /* 0x000000b2a3af7209 */ /* 0x002fcc0007810000 */
[----:B------:R-:W1:Y:S01]  /*7480*/  MUFU.TANH R170, R170 ;  /* 0x000000aa00aa7308 */ /* 0x000e620000002400 */
[----:B---3--:R-:W-:Y:S02]  /*7490*/  FMNMX.FTZ R178, R166, R175, !PT ;  /* 0x000000afa6b27209 */ /* 0x008fe40007810000 */
[----:B--2---:R-:W-:-:S05]  /*74a0*/  FMNMX.FTZ R0, R181, R190, !PT ;  /* 0x000000beb5007209 */ /* 0x004fca0007810000 */
[----:B------:R-:W2:Y:S01]  /*74b0*/  MUFU.TANH R171, R171 ;  /* 0x000000ab00ab7308 */ /* 0x000ea20000002400 */
[----:B----4-:R-:W-:Y:S01]  /*74c0*/  FMNMX.FTZ R175, R167, R178, !PT ;  /* 0x000000b2a7af7209 */ /* 0x010fe20007810000 */
[C---:B------:R-:W-:Y:S01]  /*74d0*/  FMUL.FTZ R196, R0.reuse, UR4 ;  /* 0x0000000400c47c20 */ /* 0x040fe20008410000 */
[----:B------:R-:W-:-:S03]  /*74e0*/  FADD.FTZ R13, -R0, R13 ;  /* 0x0000000d000d7221 */ /* 0x000fc60000010100 */
[--C-:B------:R-:W-:Y:S01]  /*74f0*/  FFMA.FTZ R182, R3, UR4, -R196.reuse ;  /* 0x0000000403b67c23 */ /* 0x100fe200080108c4 */
[--C-:B------:R-:W-:Y:S01]  /*7500*/  FFMA.FTZ R190, R154, UR4, -R196.reuse ;  /* 0x000000049abe7c23 */ /* 0x100fe200080108c4 */
[----:B------:R-:W3:Y:S01]  /*7510*/  MUFU.TANH R174, R174 ;  /* 0x000000ae00ae7308 */ /* 0x000ee20000002400 */
[----:B-1----:R-:W-:Y:S01]  /*7520*/  FMNMX.FTZ R178, R170, R175, !PT ;  /* 0x000000afaab27209 */ /* 0x002fe20007810000 */
[--C-:B------:R-:W-:Y:S01]  /*7530*/  FFMA.FTZ R181, R155, UR4, -R196.reuse ;  /* 0x000000049bb57c23 */ /* 0x100fe200080108c4 */
[--C-:B------:R-:W-:Y:S01]  /*7540*/  FFMA.FTZ R156, R156, UR4, -R196.reuse ;  /* 0x000000049c9c7c23 */ /* 0x100fe200080108c4 */
[--C-:B------:R-:W-:Y:S01]  /*7550*/  FFMA.FTZ R20, R20, UR4, -R196.reuse ;  /* 0x0000000414147c23 */ /* 0x100fe200080108c4 */
[--C-:B------:R-:W-:Y:S01]  /*7560*/  FFMA.FTZ R189, R157, UR4, -R196.reuse ;  /* 0x000000049dbd7c23 */ /* 0x100fe200080108c4 */
[--C-:B------:R-:W-:Y:S01]  /*7570*/  FFMA.FTZ R158, R158, UR4, -R196.reuse ;  /* 0x000000049e9e7c23 */ /* 0x100fe200080108c4 */
[--C-:B------:R-:W-:Y:S01]  /*7580*/  FFMA.FTZ R191, R159, UR4, -R196.reuse ;  /* 0x000000049fbf7c23 */ /* 0x100fe200080108c4 */
[----:B------:R-:W1:Y:S01]  /*7590*/  MUFU.TANH R176, R176 ;  /* 0x000000b000b07308 */ /* 0x000e620000002400 */
[----:B--2---:R-:W-:Y:S01]  /*75a0*/  FMNMX.FTZ R175, R171, R178, !PT ;  /* 0x000000b2abaf7209 */ /* 0x004fe20007810000 */
[--C-:B------:R-:W-:Y:S01]  /*75b0*/  FFMA.FTZ R192, R160, UR4, -R196.reuse ;  /* 0x00000004a0c07c23 */ /* 0x100fe200080108c4 */
[--C-:B------:R-:W-:Y:S01]  /*75c0*/  FFMA.FTZ R193, R161, UR4, -R196.reuse ;  /* 0x00000004a1c17c23 */ /* 0x100fe200080108c4 */
[--C-:B------:R-:W-:Y:S01]  /*75d0*/  FFMA.FTZ R194, R164, UR4, -R196.reuse ;  /* 0x00000004a4c27c23 */ /* 0x100fe200080108c4 */
[--C-:B------:R-:W-:Y:S01]  /*75e0*/  FFMA.FTZ R195, R165, UR4, -R196.reuse ;  /* 0x00000004a5c37c23 */ /* 0x100fe200080108c4 */
[--C-:B------:R-:W-:Y:S01]  /*75f0*/  FFMA.FTZ R168, R168, UR4, -R196.reuse ;  /* 0x00000004a8a87c23 */ /* 0x100fe200080108c4 */
[--C-:B------:R-:W-:Y:S01]  /*7600*/  FFMA.FTZ R169, R169, UR4, -R196.reuse ;  /* 0x00000004a9a97c23 */ /* 0x100fe200080108c4 */
[----:B------:R-:W2:Y:S01]  /*7610*/  MUFU.TANH R177, R177 ;  /* 0x000000b100b17308 */ /* 0x000ea20000002400 */
[----:B---3--:R-:W-:Y:S01]  /*7620*/  FMNMX.FTZ R175, R174, R175, !PT ;  /* 0x000000afaeaf7209 */ /* 0x008fe20007810000 */
[--C-:B------:R-:W-:Y:S01]  /*7630*/  FFMA.FTZ R172, R172, UR4, -R196.reuse ;  /* 0x00000004acac7c23 */ /* 0x100fe200080108c4 */
[----:B------:R-:W-:Y:S01]  /*7640*/  FFMA.FTZ R173, R173, UR4, -R196 ;  /* 0x00000004adad7c23 */ /* 0x000fe200080108c4 */
[----:B------:R-:W-:-:S04]  /*7650*/  FMUL.FTZ R13, R13, UR4 ;  /* 0x000000040d0d7c20 */ /* 0x000fc80008410000 */
[----:B------:R-:W3:Y:S01]  /*7660*/  MUFU.TANH R179, R179 ;  /* 0x000000b300b37308 */ /* 0x000ee20000002400 */
[----:B-1----:R-:W-:-:S07]  /*7670*/  FMNMX.FTZ R178, R176, R175, !PT ;  /* 0x000000afb0b27209 */ /* 0x002fce0007810000 */
[----:B------:R-:W1:Y:S01]  /*7680*/  MUFU.TANH R180, R180 ;  /* 0x000000b400b47308 */ /* 0x000e620000002400 */
[----:B--2---:R-:W-:-:S07]  /*7690*/  FMNMX.FTZ R178, R177, R178, !PT ;  /* 0x000000b2b1b27209 */ /* 0x004fce0007810000 */
[----:B------:R-:W2:Y:S01]  /*76a0*/  MUFU.TANH R183, R183 ;  /* 0x000000b700b77308 */ /* 0x000ea20000002400 */
[----:B---3--:R-:W-:-:S07]  /*76b0*/  FMNMX.FTZ R3, R179, R178, !PT ;  /* 0x000000b2b3037209 */ /* 0x008fce0007810000 */
[----:B------:R-:W-:Y:S01]  /*76c0*/  MUFU.EX2 R175, R182 ;  /* 0x000000b600af7308 */ /* 0x000fe20000000800 */
[----:B-1----:R-:W-:-:S07]  /*76d0*/  FMNMX.FTZ R154, R180, R3, !PT ;  /* 0x00000003b49a7209 */ /* 0x002fce0007810000 */
[----:B------:R-:W-:Y:S01]  /*76e0*/  MUFU.EX2 R182, R156 ;  /* 0x0000009c00b67308 */ /* 0x000fe20000000800 */
[----:B--2---:R-:W-:-:S05]  /*76f0*/  FMNMX.FTZ R154, R183, R154, !PT ;  /* 0x0000009ab79a7209 */ /* 0x004fca0007810000 */
[----:B------:R-:W1:Y:S02]  /*7700*/  SHFL.BFLY PT, R3, R154, 0x2, 0x1f ;  /* 0x0c401f009a037f89 */ /* 0x000e6400000e0000 */
[----:B------:R-:W2:Y:S08]  /*7710*/  MUFU.EX2 R13, R13 ;  /* 0x0000000d000d7308 */ /* 0x000eb00000000800 */
[----:B------:R-:W-:Y:S08]  /*7720*/  MUFU.EX2 R20, R20 ;  /* 0x0000001400147308 */ /* 0x000ff00000000800 */
[----:B------:R-:W-:Y:S01]  /*7730*/  MUFU.EX2 R178, R190 ;  /* 0x000000be00b27308 */ /* 0x000fe20000000800 */
[-C--:B--2---:R-:W-:Y:S01]  /*7740*/  FMUL.FTZ R24, R24, R13.reuse ;  /* 0x0000000d18187220 */ /* 0x084fe20000410000 */
[-C--:B------:R-:W-:Y:S01]  /*7750*/  FMUL.FTZ R25, R25, R13.reuse ;  /* 0x0000000d19197220 */ /* 0x080fe20000410000 */
[-C--:B------:R-:W-:Y:S01]  /*7760*/  FMUL.FTZ R28, R28, R13.reuse ;  /* 0x0000000d1c1c7220 */ /* 0x080fe20000410000 */
[-C--:B------:R-:W-:Y:S01]  /*7770*/  FMUL.FTZ R29, R29, R13.reuse ;  /* 0x0000000d1d1d7220 */ /* 0x080fe20000410000 */
[----:B------:R-:W-:Y:S01]  /*7780*/  FMUL.FTZ R32, R32, R13 ;  /* 0x0000000d20207220 */ /* 0x000fe20000410000 */
[----:B-1----:R-:W-:Y:S01]  /*7790*/  FMNMX.FTZ R155, R154, R3, !PT ;  /* 0x000000039a9b7209 */ /* 0x002fe20007810000 */
        /* <DEDUP_REMOVED lines=28> */
[----:B-1----:R-:W-:Y:S01]  /*7960*/  FMNMX.FTZ R3, R155, R154, !PT ;  /* 0x0000009a9b037209 */ /* 0x002fe20007810000 */
[-C--:B------:R-:W-:Y:S01]  /*7970*/  FMUL.FTZ R80, R80, R13.reuse ;  /* 0x0000000d50507220 */ /* 0x080fe20000410000 */
[-C--:B------:R-:W-:Y:S01]  /*7980*/  FMUL.FTZ R81, R81, R13.reuse ;  /* 0x0000000d51517220 */ /* 0x080fe20000410000 */
[-C--:B------:R-:W-:Y:S01]  /*7990*/  FMUL.FTZ R84, R84, R13.reuse ;  /* 0x0000000d54547220 */ /* 0x080fe20000410000 */
[-C--:B------:R-:W-:Y:S01]  /*79a0*/  FMUL.FTZ R85, R85, R13.reuse ;  /* 0x0000000d55557220 */ /* 0x080fe20000410000 */
[C---:B------:R-:W-:Y:S01]  /*79b0*/  FMUL.FTZ R156, R3.reuse, UR4 ;  /* 0x00000004039c7c20 */ /* 0x040fe20008410000 */
[----:B------:R-:W-:Y:S01]  /*79c0*/  FADD.FTZ R14, -R3, R14 ;  /* 0x0000000e030e7221 */ /* 0x000fe20000010100 */
[----:B------:R-:W-:Y:S01]  /*79d0*/  MUFU.EX2 R192, R192 ;  /* 0x000000c000c07308 */ /* 0x000fe20000000800 */
[----:B------:R-:W-:Y:S01]  /*79e0*/  FMUL.FTZ R88, R88, R13 ;  /* 0x0000000d58587220 */ /* 0x000fe20000410000 */
[----:B------:R-:W-:Y:S01]  /*79f0*/  FFMA.FTZ R196, R153, UR4, -R156 ;  /* 0x0000000499c47c23 */ /* 0x000fe2000801089c */
[----:B------:R-:W-:-:S02]  /*7a00*/  IMAD.MOV R153, RZ, RZ, -R19 ;  /* 0x000000ffff997224 */ /* 0x000fc400078e0a13 */
[----:B------:R-:W-:Y:S01]  /*7a10*/  FMUL.FTZ R197, R14, UR4 ;  /* 0x000000040ec57c20 */ /* 0x000fe20008410000 */
[--C-:B------:R-:W-:Y:S01]  /*7a20*/  FFMA.FTZ R14, R15, UR4, -R156.reuse ;  /* 0x000000040f0e7c23 */ /* 0x100fe2000801089c */
[--C-:B------:R-:W-:Y:S01]  /*7a30*/  FFMA.FTZ R15, R21, UR4, -R156.reuse ;  /* 0x00000004150f7c23 */ /* 0x100fe2000801089c */
[--C-:B------:R-:W-:Y:S01]  /*7a40*/  FFMA.FTZ R21, R152, UR4, -R156.reuse ;  /* 0x0000000498157c23 */ /* 0x100fe2000801089c */
[----:B------:R-:W-:Y:S01]  /*7a50*/  ISETP.NE.AND P3, PT, R18, R153, PT ;  /* 0x000000991200720c */ /* 0x000fe20003f65270 */
[--C-:B------:R-:W-:Y:S01]  /*7a60*/  FFMA.FTZ R203, R176, UR4, -R156.reuse ;  /* 0x00000004b0cb7c23 */ /* 0x100fe2000801089c */
[----:B------:R-:W1:Y:S01]  /*7a70*/  MUFU.EX2 R197, R197 ;  /* 0x000000c500c57308 */ /* 0x000e620000000800 */
[----:B------:R-:W-:Y:S01]  /*7a80*/  @!P1 IADD3 R152, R11, 0x38840, RZ ;  /* 0x000388400b989810 */ /* 0x000fe20007ffe0ff */
[--C-:B------:R-:W-:Y:S01]  /*7a90*/  FFMA.FTZ R198, R162, UR4, -R156.reuse ;  /* 0x00000004a2c67c23 */ /* 0x100fe2000801089c */
[--C-:B------:R-:W-:Y:S01]  /*7aa0*/  FFMA.FTZ R199, R163, UR4, -R156.reuse ;  /* 0x00000004a3c77c23 */ /* 0x100fe2000801089c */
[----:B------:R-:W-:Y:S01]  /*7ab0*/  FFMA.FTZ R200, R166, UR4, -R156 ;  /* 0x00000004a6c87c23 */ /* 0x000fe2000801089c */
[----:B------:R-:W-:Y:S01]  /*7ac0*/  @!P1 PRMT R152, RZ, 0x654, R152 ;  /* 0x00000654ff989816 */ /* 0x000fe20000000098 */
[--C-:B------:R-:W-:Y:S01]  /*7ad0*/  FFMA.FTZ R201, R167, UR4, -R156.reuse ;  /* 0x00000004a7c97c23 */ /* 0x100fe2000801089c */
[--C-:B------:R-:W-:Y:S01]  /*7ae0*/  FFMA.FTZ R176, R177, UR4, -R156.reuse ;  /* 0x00000004b1b07c23 */ /* 0x100fe2000801089c */
[--C-:B------:R-:W-:Y:S01]  /*7af0*/  FFMA.FTZ R170, R170, UR4, -R156.reuse ;  /* 0x00000004aaaa7c23 */ /* 0x100fe2000801089c */
[--C-:B------:R-:W-:Y:S01]  /*7b00*/  FFMA.FTZ R171, R171, UR4, -R156.reuse ;  /* 0x00000004abab7c23 */ /* 0x100fe2000801089c */
[----:B------:R-:W-:Y:S01]  /*7b10*/  FFMA.FTZ R174, R174, UR4, -R156 ;  /* 0x00000004aeae7c23 */ /* 0x000fe2000801089c */
[----:B------:R-:W-:-:S02]  /*7b20*/  @!P3 IMAD R12, R12, 0x40, R17 ;  /* 0x000000400c0cb824 */ /* 0x000fc400078e0211 */
[--C-:B------:R-:W-:Y:S01]  /*7b30*/  FFMA.FTZ R177, R179, UR4, -R156.reuse ;  /* 0x00000004b3b17c23 */ /* 0x100fe2000801089c */
[----:B------:R3:W-:Y:S01]  /*7b40*/  @!P1 SYNCS.ARRIVE.TRANS64.RED.A1T0 RZ, [R152+URZ], RZ ;  /* 0x000000ff98ff99a7 */ /* 0x0007e2000810043f */
[--C-:B------:R-:W-:Y:S01]  /*7b50*/  FFMA.FTZ R179, R183, UR4, -R156.reuse ;  /* 0x00000004b7b37c23 */ /* 0x100fe2000801089c */
[----:B------:R-:W-:Y:S01]  /*7b60*/  FFMA.FTZ R180, R180, UR4, -R156 ;  /* 0x00000004b4b47c23 */ /* 0x000fe2000801089c */
[----:B------:R-:W-:Y:S01]  /*7b70*/  @!P3 LEA R154, R12, UR42, 0x2 ;  /* 0x0000002a0c9abc11 */ /* 0x000fe2000f8e10ff */
[----:B------:R-:W-:Y:S01]  /*7b80*/  MUFU.EX2 R14, R14 ;  /* 0x0000000e000e7308 */ /* 0x000fe20000000800 */
[----:B--2---:R-:W-:Y:S01]  /*7b90*/  F2FP.F16.F32.PACK_AB R156, R189, R182 ;  /* 0x000000b6bd9c723e */ /* 0x004fe200000000ff */
[-C--:B-1----:R-:W-:Y:S01]  /*7ba0*/  FMUL.FTZ R26, R26, R197.reuse ;  /* 0x000000c51a1a7220 */ /* 0x082fe20000410000 */
[----:B------:R-:W-:Y:S01]  /*7bb0*/  F2FP.F16.F32.PACK_AB R158, R191, R190 ;  /* 0x000000bebf9e723e */ /* 0x000fe200000000ff */
[----:B------:R-:W-:Y:S01]  /*7bc0*/  @!P3 STS [R154+0x38400], R13 ;  /* 0x0384000d9a00b388 */ /* 0x000fe20000000800 */
[----:B---3--:R-:W-:Y:S01]  /*7bd0*/  F2FP.F16.F32.PACK_AB R152, R175, R20 ;  /* 0x00000014af98723e */ /* 0x008fe200000000ff */
[-C--:B------:R-:W-:Y:S01]  /*7be0*/  FMUL.FTZ R27, R27, R197.reuse ;  /* 0x000000c51b1b7220 */ /* 0x080fe20000410000 */
[-C--:B------:R-:W-:Y:S01]  /*7bf0*/  FMUL.FTZ R30, R30, R197.reuse ;  /* 0x000000c51e1e7220 */ /* 0x080fe20000410000 */
[----:B------:R1:W-:Y:S01]  /*7c00*/  @!P3 STS [R154+0x38420], R197 ;  /* 0x038420c59a00b388 */ /* 0x0003e20000000800 */
        /* <DEDUP_REMOVED lines=9> */
[----:B-1----:R-:W-:Y:S01]  /*7ca0*/  F2FP.F16.F32.PACK_AB R154, R181, R178 ;  /* 0x000000b2b59a723e */ /* 0x002fe200000000ff */
[-C--:B------:R-:W-:Y:S01]  /*7cb0*/  FMUL.FTZ R46, R46, R197.reuse ;  /* 0x000000c52e2e7220 */ /* 0x080fe20000410000 */
[-C--:B------:R-:W-:Y:S01]  /*7cc0*/  FMUL.FTZ R47, R47, R197.reuse ;  /* 0x000000c52f2f7220 */ /* 0x080fe20000410000 */
[-C--:B------:R-:W-:Y:S01]  /*7cd0*/  FMUL.FTZ R50, R50, R197.reuse ;  /* 0x000000c532327220 */ /* 0x080fe20000410000 */
[-C--:B------:R-:W-:Y:S01]  /*7ce0*/  FMUL.FTZ R51, R51, R197.reuse ;  /* 0x000000c533337220 */ /* 0x080fe20000410000 */
[-C--:B------:R-:W-:Y:S01]  /*7cf0*/  FMUL.FTZ R54, R54, R197.reuse ;  /* 0x000000c536367220 */ /* 0x080fe20000410000 */
[-C--:B------:R-:W-:Y:S01]  /*7d00*/  FMUL.FTZ R55, R55, R197.reuse ;  /* 0x000000c537377220 */ /* 0x080fe20000410000 */
[----:B------:R-:W1:Y:S01]  /*7d10*/  MUFU.EX2 R196, R196 ;  /* 0x000000c400c47308 */ /* 0x000e620000000800 */
[----:B--2---:R-:W-:Y:S01]  /*7d20*/  F2FP.F16.F32.PACK_AB R153, R15, R14 ;  /* 0x0000000e0f99723e */ /* 0x004fe200000000ff */
        /* <DEDUP_REMOVED lines=14> */
[----:B------:R-:W2:Y:S01]  /*7e10*/  MUFU.EX2 R199, R199 ;  /* 0x000000c700c77308 */ /* 0x000ea20000000800 */
[----:B-1----:R-:W-:Y:S01]  /*7e20*/  F2FP.F16.F32.PACK_AB R155, R196, R21 ;  /* 0x00000015c49b723e */ /* 0x002fe200000000ff */
[----:B------:R-:W-:Y:S01]  /*7e30*/  BAR.SYNC.DEFER_BLOCKING 0xf, 0x100 ;  /* 0x03c4000000007b1d */ /* 0x000fe20000010000 */
[-C--:B------:R-:W-:Y:S01]  /*7e40*/  FMUL.FTZ R83, R83, R197.reuse ;  /* 0x000000c553537220 */ /* 0x080fe20000410000 */
[-C--:B------:R-:W-:Y:S01]  /*7e50*/  FMUL.FTZ R86, R86, R197.reuse ;  /* 0x000000c556567220 */ /* 0x080fe20000410000 */
[----:B------:R-:W-:Y:S01]  /*7e60*/  FMUL.FTZ R87, R87, R197 ;  /* 0x000000c557577220 */ /* 0x000fe20000410000 */
[----:B------:R-:W-:Y:S01]  /*7e70*/  FMUL.FTZ R89, R89, R13 ;  /* 0x0000000d59597220 */ /* 0x000fe20000410000 */
[-C--:B------:R-:W-:Y:S01]  /*7e80*/  FMUL.FTZ R90, R90, R197.reuse ;  /* 0x000000c55a5a7220 */ /* 0x080fe20000410000 */
[----:B------:R-:W-:Y:S01]  /*7e90*/  MUFU.EX2 R200, R200 ;  /* 0x000000c800c87308 */ /* 0x000fe20000000800 */
[----:B------:R-:W-:Y:S01]  /*7ea0*/  FMUL.FTZ R91, R91, R197 ;  /* 0x000000c55b5b7220 */ /* 0x000fe20000410000 */
[-C--:B------:R-:W-:Y:S01]  /*7eb0*/  FMUL.FTZ R92, R92, R13.reuse ;  /* 0x0000000d5c5c7220 */ /* 0x080fe20000410000 */
[----:B------:R-:W-:Y:S01]  /*7ec0*/  FMUL.FTZ R93, R93, R13 ;  /* 0x0000000d5d5d7220 */ /* 0x000fe20000410000 */
[-C--:B------:R-:W-:Y:S01]  /*7ed0*/  FMUL.FTZ R94, R94, R197.reuse ;  /* 0x000000c55e5e7220 */ /* 0x080fe20000410000 */
[----:B------:R-:W-:Y:S01]  /*7ee0*/  FMUL.FTZ R95, R95, R197 ;  /* 0x000000c55f5f7220 */ /* 0x000fe20000410000 */
[-C--:B------:R-:W-:Y:S01]  /*7ef0*/  FMUL.FTZ R96, R96, R13.reuse ;  /* 0x0000000d60607220 */ /* 0x080fe20000410000 */
[----:B------:R-:W-:Y:S01]  /*7f00*/  FMUL.FTZ R97, R97, R13 ;  /* 0x0000000d61617220 */ /* 0x000fe20000410000 */
[----:B------:R-:W1:Y:S01]  /*7f10*/  MUFU.EX2 R201, R201 ;  /* 0x000000c900c97308 */ /* 0x000e620000000800 */
[----:B--2---:R-:W-:Y:S01]  /*7f20*/  F2FP.F16.F32.PACK_AB R157, R199, R198 ;  /* 0x000000c6c79d723e */ /* 0x004fe200000000ff */
[-C--:B------:R-:W-:Y:S01]  /*7f30*/  FMUL.FTZ R98, R98, R197.reuse ;  /* 0x000000c562627220 */ /* 0x080fe20000410000 */
[----:B------:R-:W-:Y:S01]  /*7f40*/  FMUL.FTZ R99, R99, R197 ;  /* 0x000000c563637220 */ /* 0x000fe20000410000 */
[-C--:B------:R-:W-:Y:S01]  /*7f50*/  FMUL.FTZ R100, R100, R13.reuse ;  /* 0x0000000d64647220 */ /* 0x080fe20000410000 */
[----:B------:R-:W-:Y:S01]  /*7f60*/  FMUL.FTZ R101, R101, R13 ;  /* 0x0000000d65657220 */ /* 0x000fe20000410000 */
[-C--:B------:R-:W-:Y:S01]  /*7f70*/  FMUL.FTZ R102, R102, R197.reuse ;  /* 0x000000c566667220 */ /* 0x080fe20000410000 */
[----:B------:R-:W-:Y:S01]  /*7f80*/  FMUL.FTZ R103, R103, R197 ;  /* 0x000000c567677220 */ /* 0x000fe20000410000 */
[----:B------:R-:W2:Y:S01]  /*7f90*/  MUFU.EX2 R193, R193 ;  /* 0x000000c100c17308 */ /* 0x000ea20000000800 */
[-C--:B------:R-:W-:Y:S01]  /*7fa0*/  FMUL.FTZ R104, R104, R13.reuse ;  /* 0x0000000d68687220 */ /* 0x080fe20000410000 */
[----:B------:R-:W-:Y:S01]  /*7fb0*/  FMUL.FTZ R105, R105, R13 ;  /* 0x0000000d69697220 */ /* 0x000fe20000410000 */
[-C--:B------:R-:W-:Y:S01]  /*7fc0*/  FMUL.FTZ R106, R106, R197.reuse ;  /* 0x000000c56a6a7220 */ /* 0x080fe20000410000 */
[----:B------:R-:W-:Y:S01]  /*7fd0*/  FMUL.FTZ R107, R107, R197 ;  /* 0x000000c56b6b7220 */ /* 0x000fe20000410000 */
[-C--:B------:R-:W-:Y:S01]  /*7fe0*/  FMUL.FTZ R108, R108, R13.reuse ;  /* 0x0000000d6c6c7220 */ /* 0x080fe20000410000 */
[----:B------:R-:W-:Y:S01]  /*7ff0*/  FMUL.FTZ R109, R109, R13 ;  /* 0x0000000d6d6d7220 */ /* 0x000fe20000410000 */
[-C--:B------:R-:W-:Y:S01]  /*8000*/  FMUL.FTZ R110, R110, R197.reuse ;  /* 0x000000c56e6e7220 */ /* 0x080fe20000410000 */
[----:B------:R-:W-:Y:S01]  /*8010*/  MUFU.EX2 R194, R194 ;  /* 0x000000c200c27308 */ /* 0x000fe20000000800 */
[----:B-1----:R-:W-:Y:S01]  /*8020*/  F2FP.F16.F32.PACK_AB R159, R201, R200 ;  /* 0x000000c8c99f723e */ /* 0x002fe200000000ff */
[----:B------:R-:W-:Y:S01]  /*8030*/  FMUL.FTZ R111, R111, R197 ;  /* 0x000000c56f6f7220 */ /* 0x000fe20000410000 */
[-C--:B------:R-:W-:Y:S01]  /*8040*/  FMUL.FTZ R112, R112, R13.reuse ;  /* 0x0000000d70707220 */ /* 0x080fe20000410000 */
[----:B------:R-:W-:Y:S01]  /*8050*/  FMUL.FTZ R113, R113, R13 ;  /* 0x0000000d71717220 */ /* 0x000fe20000410000 */
[-C--:B------:R-:W-:Y:S01]  /*8060*/  FMUL.FTZ R114, R114, R197.reuse ;  /* 0x000000c572727220 */ /* 0x080fe20000410000 */
[----:B------:R-:W-:Y:S01]  /*8070*/  FMUL.FTZ R115, R115, R197 ;  /* 0x000000c573737220 */ /* 0x000fe20000410000 */
[-C--:B------:R-:W-:Y:S01]  /*8080*/  FMUL.FTZ R116, R116, R13.reuse ;  /* 0x0000000d74747220 */ /* 0x080fe20000410000 */
[----:B------:R-:W1:Y:S01]  /*8090*/  MUFU.EX2 R195, R195 ;  /* 0x000000c300c37308 */ /* 0x000e620000000800 */
[----:B--2---:R-:W-:Y:S01]  /*80a0*/  F2FP.F16.F32.PACK_AB R160, R193, R192 ;  /* 0x000000c0c1a0723e */ /* 0x004fe200000000ff */
[----:B------:R-:W-:Y:S01]  /*80b0*/  FMUL.FTZ R117, R117, R13 ;  /* 0x0000000d75757220 */ /* 0x000fe20000410000 */
[-C--:B------:R-:W-:Y:S01]  /*80c0*/  FMUL.FTZ R118, R118, R197.reuse ;  /* 0x000000c576767220 */ /* 0x080fe20000410000 */
[----:B------:R-:W-:Y:S01]  /*80d0*/  FMUL.FTZ R119, R119, R197 ;  /* 0x000000c577777220 */ /* 0x000fe20000410000 */
[-C--:B------:R-:W-:Y:S01]  /*80e0*/  FMUL.FTZ R120, R120, R13.reuse ;  /* 0x0000000d78787220 */ /* 0x080fe20000410000 */
        /* <DEDUP_REMOVED lines=10> */
[----:B------:R-:W2:Y:S01]  /*8190*/  MUFU.EX2 R171, R171 ;  /* 0x000000ab00ab7308 */ /* 0x000ea20000000800 */
[----:B-1----:R-:W-:Y:S01]  /*81a0*/  F2FP.F16.F32.PACK_AB R162, R195, R194 ;  /* 0x000000c2c3a2723e */ /* 0x002fe200000000ff */
[-C--:B------:R-:W-:Y:S01]  /*81b0*/  FMUL.FTZ R130, R130, R197.reuse ;  /* 0x000000c582827220 */ /* 0x080fe20000410000 */
[----:B------:R-:W-:Y:S01]  /*81c0*/  FMUL.FTZ R131, R131, R197 ;  /* 0x000000c583837220 */ /* 0x000fe20000410000 */
[-C--:B------:R-:W-:Y:S01]  /*81d0*/  FMUL.FTZ R132, R132, R13.reuse ;  /* 0x0000000d84847220 */ /* 0x080fe20000410000 */
[----:B------:R-:W-:Y:S01]  /*81e0*/  FMUL.FTZ R133, R133, R13 ;  /* 0x0000000d85857220 */ /* 0x000fe20000410000 */
[-C--:B------:R-:W-:Y:S01]  /*81f0*/  FMUL.FTZ R134, R134, R197.reuse ;  /* 0x000000c586867220 */ /* 0x080fe20000410000 */
[----:B------:R-:W-:Y:S01]  /*8200*/  FMUL.FTZ R135, R135, R197 ;  /* 0x000000c587877220 */ /* 0x000fe20000410000 */
[----:B------:R-:W-:Y:S01]  /*8210*/  MUFU.EX2 R174, R174 ;  /* 0x000000ae00ae7308 */ /* 0x000fe20000000800 */
[-C--:B------:R-:W-:Y:S01]  /*8220*/  FMUL.FTZ R136, R136, R13.reuse ;  /* 0x0000000d88887220 */ /* 0x080fe20000410000 */
        /* <DEDUP_REMOVED lines=18> */
[----:B------:R2:W-:Y:S01]  /*8350*/  STSM.16.M88.4 [R23+0x36400], R152 ;  /* 0x0364009817007844 */ /* 0x0005e20000000200 */
[----:B------:R-:W-:Y:S01]  /*8360*/  FFMA.FTZ R8, R13, R8, R20 ;  /* 0x000000080d087223 */ /* 0x000fe20000010014 */
[----:B------:R-:W-:Y:S01]  /*8370*/  FFMA.FTZ R10, R197, R10, R14 ;  /* 0x0000000ac50a7223 */ /* 0x000fe2000001000e */
[----:B------:R-:W-:Y:S01]  /*8380*/  @!P1 VIADD R11, R11, 0x38860 ;  /* 0x000388600b0b9836 */ /* 0x000fe20000000000 */
[----:B------:R-:W3:Y:S01]  /*8390*/  MUFU.EX2 R169, R169 ;  /* 0x000000a900a97308 */ /* 0x000ee20000000800 */
[----:B-1----:R-:W-:Y:S01]  /*83a0*/  F2FP.F16.F32.PACK_AB R163, R203, R174 ;  /* 0x000000aecba3723e */ /* 0x002fe200000000ff */
[----:B------:R2:W-:Y:S01]  /*83b0*/  STSM.16.M88.4 [R185], R156 ;  /* 0x0000009cb9007844 */ /* 0x0005e20000000200 */
[----:B------:R-:W-:Y:S01]  /*83c0*/  FADD.FTZ R175, R175, R8 ;  /* 0x00000008afaf7221 */ /* 0x000fe20000010000 */
[----:B------:R-:W-:Y:S01]  /*83d0*/  FADD.FTZ R10, R15, R10 ;  /* 0x0000000a0f0a7221 */ /* 0x000fe20000010000 */
[----:B------:R-:W-:Y:S01]  /*83e0*/  @!P1 PRMT R11, RZ, 0x654, R11 ;  /* 0x00000654ff0b9816 */ /* 0x000fe2000000000b */
[----:B------:R2:W-:Y:S01]  /*83f0*/  STSM.16.M88.4 [R22], R160 ;  /* 0x000000a016007844 */ /* 0x0005e20000000200 */
[----:B------:R-:W-:Y:S01]  /*8400*/  FADD.FTZ R178, R178, R175 ;  /* 0x000000afb2b27221 */ /* 0x000fe20000010000 */
[----:B------:R-:W-:Y:S01]  /*8410*/  MUFU.EX2 R172, R172 ;  /* 0x000000ac00ac7308 */ /* 0x000fe20000000800 */
[----:B------:R-:W-:Y:S01]  /*8420*/  FADD.FTZ R21, R21, R10 ;  /* 0x0000000a15157221 */ /* 0x000fe20000010000 */
[----:B------:R-:W-:-:S02]  /*8430*/  IMAD.MOV.U32 R14, RZ, RZ, R3 ;  /* 0x000000ffff0e7224 */ /* 0x000fc400078e0003 */
[----:B------:R-:W-:Y:S01]  /*8440*/  FADD.FTZ R181, R181, R178 ;  /* 0x000000b2b5b57221 */ /* 0x000fe20000010000 */
[----:B------:R-:W-:Y:S02]  /*8450*/  IMAD.MOV.U32 R13, RZ, RZ, R0 ;  /* 0x000000ffff0d7224 */ /* 0x000fe400078e0000 */
[----:B------:R-:W-:Y:S01]  /*8460*/  FADD.FTZ R21, R196, R21 ;  /* 0x00000015c4157221 */ /* 0x000fe20000010000 */
[----:B------:R-:W-:Y:S01]  /*8470*/  FADD.FTZ R182, R182, R181 ;  /* 0x000000b5b6b67221 */ /* 0x000fe20000010000 */
[----:B------:R-:W1:Y:S01]  /*8480*/  MUFU.EX2 R173, R173 ;  /* 0x000000ad00ad7308 */ /* 0x000e620000000800 */
[----:B---3--:R-:W-:Y:S01]  /*8490*/  F2FP.F16.F32.PACK_AB R164, R169, R168 ;  /* 0x000000a8a9a4723e */ /* 0x008fe200000000ff */
[----:B------:R-:W-:Y:S01]  /*84a0*/  FADD.FTZ R198, R198, R21 ;  /* 0x00000015c6c67221 */ /* 0x000fe20000010000 */
[----:B------:R-:W-:-:S03]  /*84b0*/  FADD.FTZ R189, R189, R182 ;  /* 0x000000b6bdbd7221 */ /* 0x000fc60000010000 */
[----:B------:R-:W-:Y:S01]  /*84c0*/  FADD.FTZ R199, R199, R198 ;  /* 0x000000c6c7c77221 */ /* 0x000fe20000010000 */
[----:B------:R-:W-:Y:S01]  /*84d0*/  FADD.FTZ R190, R190, R189 ;  /* 0x000000bdbebe7221 */ /* 0x000fe20000010000 */
[----:B------:R-:W-:Y:S02]  /*84e0*/  MUFU.EX2 R176, R176 ;  /* 0x000000b000b07308 */ /* 0x000fe40000000800 */
[----:B------:R-:W-:Y:S01]  /*84f0*/  FADD.FTZ R200, R200, R199 ;  /* 0x000000c7c8c87221 */ /* 0x000fe20000010000 */
[----:B------:R-:W-:-:S03]  /*8500*/  FADD.FTZ R191, R191, R190 ;  /* 0x000000bebfbf7221 */ /* 0x000fc60000010000 */
[----:B------:R-:W-:Y:S01]  /*8510*/  FADD.FTZ R201, R201, R200 ;  /* 0x000000c8c9c97221 */ /* 0x000fe20000010000 */
[----:B------:R-:W-:Y:S01]  /*8520*/  FADD.FTZ R192, R192, R191 ;  /* 0x000000bfc0c07221 */ /* 0x000fe20000010000 */
[----:B------:R-:W3:Y:S01]  /*8530*/  MUFU.EX2 R177, R177 ;  /* 0x000000b100b17308 */ /* 0x000ee20000000800 */
[----:B-1----:R-:W-:Y:S01]  /*8540*/  F2FP.F16.F32.PACK_AB R166, R173, R172 ;  /* 0x000000acada6723e */ /* 0x002fe200000000ff */
[----:B------:R-:W-:Y:S01]  /*8550*/  FADD.FTZ R170, R170, R201 ;  /* 0x000000c9aaaa7221 */ /* 0x000fe20000010000 */
[----:B------:R-:W-:-:S03]  /*8560*/  FADD.FTZ R193, R193, R192 ;  /* 0x000000c0c1c17221 */ /* 0x000fc60000010000 */
[----:B------:R-:W-:Y:S01]  /*8570*/  FADD.FTZ R171, R171, R170 ;  /* 0x000000aaabab7221 */ /* 0x000fe20000010000 */
[----:B------:R-:W-:Y:S01]  /*8580*/  FADD.FTZ R194, R194, R193 ;  /* 0x000000c1c2c27221 */ /* 0x000fe20000010000 */
[----:B------:R1:W4:Y:S02]  /*8590*/  MUFU.EX2 R12, R180 ;  /* 0x000000b4000c7308 */ /* 0x0003240000000800 */
[----:B------:R-:W-:Y:S01]  /*85a0*/  FADD.FTZ R174, R174, R171 ;  /* 0x000000abaeae7221 */ /* 0x000fe20000010000 */
[----:B------:R-:W-:-:S03]  /*85b0*/  FADD.FTZ R195, R195, R194 ;  /* 0x000000c2c3c37221 */ /* 0x000fc60000010000 */
[----:B------:R-:W-:Y:S01]  /*85c0*/  FADD.FTZ R203, R203, R174 ;  /* 0x000000aecbcb7221 */ /* 0x000fe20000010000 */
[----:B------:R-:W-:Y:S01]  /*85d0*/  FADD.FTZ R168, R168, R195 ;  /* 0x000000c3a8a87221 */ /* 0x000fe20000010000 */
[----:B------:R-:W5:Y:S01]  /*85e0*/  MUFU.EX2 R179, R179 ;  /* 0x000000b300b37308 */ /* 0x000f620000000800 */
[----:B---3--:R-:W-:Y:S01]  /*85f0*/  F2FP.F16.F32.PACK_AB R165, R177, R176 ;  /* 0x000000b0b1a5723e */ /* 0x008fe200000000ff */
[----:B-1----:R-:W-:Y:S02]  /*8600*/  VIADD R180, R202, 0x80 ;  /* 0x00000080cab47836 */ /* 0x002fe40000000000 */
[----:B------:R-:W-:Y:S01]  /*8610*/  FADD.FTZ R176, R176, R203 ;  /* 0x000000cbb0b07221 */ /* 0x000fe20000010000 */
[----:B------:R-:W-:-:S03]  /*8620*/  FADD.FTZ R169, R169, R168 ;  /* 0x000000a8a9a97221 */ /* 0x000fc60000010000 */
[----:B------:R-:W-:Y:S01]  /*8630*/  FADD.FTZ R177, R177, R176 ;  /* 0x000000b0b1b17221 */ /* 0x000fe20000010000 */
[----:B------:R-:W-:-:S03]  /*8640*/  FADD.FTZ R8, R172, R169 ;  /* 0x000000a9ac087221 */ /* 0x000fc60000010000 */
[----:B----4-:R-:W-:Y:S01]  /*8650*/  FADD.FTZ R10, R12, R177 ;  /* 0x000000b10c0a7221 */ /* 0x010fe20000010000 */
[----:B------:R-:W-:Y:S01]  /*8660*/  FADD.FTZ R8, R173, R8 ;  /* 0x00000008ad087221 */ /* 0x000fe20000010000 */
[C---:B-----5:R-:W-:Y:S02]  /*8670*/  F2FP.F16.F32.PACK_AB R167, R179.reuse, R12 ;  /* 0x0000000cb3a7723e */ /* 0x060fe400000000ff */
[----:B------:R-:W-:Y:S01]  /*8680*/  FADD.FTZ R10, R179, R10 ;  /* 0x0000000ab30a7221 */ /* 0x000fe20000010000 */
[----:B------:R-:W-:Y:S02]  /*8690*/  MOV R12, R2 ;  /* 0x00000002000c7202 */ /* 0x000fe40000000f00 */
[----:B------:R2:W-:Y:S01]  /*86a0*/  STSM.16.M88.4 [R184], R164 ;  /* 0x000000a4b8007844 */ /* 0x0005e20000000200 */
[----:B------:R-:W-:-:S06]  /*86b0*/  WARPGROUP.ARRIVE ;  /* 0x00000000000079c5 */ /* 0x000fcc0000000000 */
[----:B------:R-:W-:Y:S01]  /*86c0*/  HGMMA.64x256x16.F32 R24, R152, gdesc[UR8].tnspB, R24, gsb0 ;  /* 0x43e0000898187df0 */ /* 0x000fe20008000818 */
        /* <DEDUP_REMOVED lines=29> */
[----:B------:R2:W-:Y:S01]  /*88a0*/  @!P1 SYNCS.ARRIVE.TRANS64.RED.A1T0 RZ, [R11+URZ], RZ ;  /* 0x000000ff0bff99a7 */ /* 0x0005e2000810043f */
[----:B------:R-:W-:Y:S05]  /*88b0*/  @P2 BRA `(.L_x_2827) ;  /* 0xffffffcc00a42947 */ /* 0x000fea000383ffff */
.L_x_2818:
[----:B------:R-:W1:Y:S01]  /*88c0*/  SHFL.BFLY PT, R5, R8, 0x2, 0x1f ;  /* 0x0c401f0008057f89 */ /* 0x000e6200000e0000 */
[----:B------:R-:W-:Y:S01]  /*88d0*/  IADD3 R9, -R19, RZ, RZ ;  /* 0x000000ff13097210 */ /* 0x000fe20007ffe1ff */
[----:B--2---:R-:W-:Y:S01]  /*88e0*/  IMAD.MOV.U32 R157, RZ, RZ, -0x800000 ;  /* 0xff800000ff9d7424 */ /* 0x004fe200078e00ff */
[----:B------:R-:W-:Y:S01]  /*88f0*/  MOV R13, UR4 ;  /* 0x00000004000d7c02 */ /* 0x000fe20008000f00 */
[----:B------:R-:W2:Y:S01]  /*8900*/  SHFL.BFLY PT, R7, R10, 0x2, 0x1f ;  /* 0x0c401f000a077f89 */ /* 0x000ea200000e0000 */
[----:B------:R-:W-:Y:S08]  /*8910*/  BAR.ARV 0x8, 0xa0 ;  /* 0x0202800000007b1d */ /* 0x000ff00000002000 */
[----:B------:R-:W-:Y:S01]  /*8920*/  BAR.SYNC.DEFER_BLOCKING 0xf, 0x100 ;  /* 0x03c4000000007b1d */ /* 0x000fe20000010000 */
[----:B------:R-:W-:Y:S01]  /*8930*/  ISETP.NE.AND P3, PT, R18, R9, PT ;  /* 0x000000091200720c */ /* 0x000fe20003f65270 */
[----:B------:R-:W-:Y:S01]  /*8940*/  IMAD.MOV.U32 R156, RZ, RZ, -0x800000 ;  /* 0xff800000ff9c7424 */ /* 0x000fe200078e00ff */
[----:B------:R-:W-:Y:S01]  /*8950*/  UIADD3 UR38, UR38, 0x1, URZ ;  /* 0x0000000126267890 */ /* 0x000fe2000fffe03f */
[----:B-1----:R-:W-:Y:S01]  /*8960*/  FADD.FTZ R5, R5, R8 ;  /* 0x0000000805057221 */ /* 0x002fe20000010000 */
[----:B------:R-:W-:-:S02]  /*8970*/  IMAD.MOV.U32 R8, RZ, RZ, RZ ;  /* 0x000000ffff087224 */ /* 0x000fc400078e00ff */
[----:B--2---:R-:W-:Y:S02]  /*8980*/  FADD.FTZ R7, R7, R10 ;  /* 0x0000000a07077221 */ /* 0x004fe40000010000 */
[----:B------:R-:W1:Y:S04]  /*8990*/  SHFL.BFLY PT, R4, R5, 0x1, 0x1f ;  /* 0x0c201f0005047f89 */ /* 0x000e6800000e0000 */
[----:B------:R-:W2:Y:S01]  /*89a0*/  SHFL.BFLY PT, R6, R7, 0x1, 0x1f ;  /* 0x0c201f0007067f89 */ /* 0x000ea200000e0000 */
[----:B-1----:R-:W-:Y:S01]  /*89b0*/  FADD.FTZ R11, R5, R4 ;  /* 0x00000004050b7221 */ /* 0x002fe20000010000 */
[C---:B------:R-:W-:Y:S02]  /*89c0*/  VIADD R4, R2.reuse, 0x1 ;  /* 0x0000000102047836 */ /* 0x040fe40000000000 */
[----:B------:R-:W-:-:S02]  /*89d0*/  @!P3 IMAD R2, R2, 0x40, R17 ;  /* 0x000000400202b824 */ /* 0x000fc400078e0211 */
[----:B--2---:R-:W-:Y:S01]  /*89e0*/  FADD.FTZ R6, R7, R6 ;  /* 0x0000000607067221 */ /* 0x004fe20000010000 */
[----:B------:R-:W-:Y:S01]  /*89f0*/  FSETP.NE.FTZ.AND P1, PT, R11, RZ, PT ;  /* 0x000000ff0b00720b */ /* 0x000fe20003f35000 */
[----:B------:R-:W-:Y:S01]  /*8a00*/  IMAD.U32 R7, RZ, RZ, UR4 ;  /* 0x00000004ff077e24 */ /* 0x000fe2000f8e00ff */
[----:B------:R-:W-:Y:S02]  /*8a10*/  ISETP.NE.AND P0, PT, R4, 0x2, PT ;  /* 0x000000020400780c */ /* 0x000fe40003f05270 */
[----:B------:R-:W-:Y:S02]  /*8a20*/  FSETP.NE.FTZ.AND P2, PT, R6, RZ, PT ;  /* 0x000000ff0600720b */ /* 0x000fe40003f55000 */
[----:B------:R-:W-:Y:S02]  /*8a30*/  SEL R5, RZ, 0x1, P0 ;  /* 0x00000001ff057807 */ /* 0x000fe40000000000 */
[----:B------:R-:W-:Y:S02]  /*8a40*/  @!P3 LEA R9, R2, UR42, 0x2 ;  /* 0x0000002a0209bc11 */ /* 0x000fe4000f8e10ff */
[----:B------:R-:W-:-:S02]  /*8a50*/  LOP3.LUT R16, R16, R5, RZ, 0x3c, !PT ;  /* 0x0000000510107212 */ /* 0x000fc400078e3cff */
[----:B------:R-:W-:Y:S01]  /*8a60*/  MOV R5, RZ ;  /* 0x000000ff00057202 */ /* 0x000fe20000000f00 */
[----:B------:R-:W1:Y:S01]  /*8a70*/  @P1 MUFU.RCP R8, R11 ;  /* 0x0000000b00081308 */ /* 0x000e620000001000 */
[----:B------:R-:W-:-:S03]  /*8a80*/  @P1 FMUL.FTZ R7, R7, 0.69314718246459960938 ;  /* 0x3f31721807071820 */ /* 0x000fc60000410000 */
[----:B------:R-:W-:-:S04]  /*8a90*/  @P2 FMUL.FTZ R13, R13, 0.69314718246459960938 ;  /* 0x3f3172180d0d2820 */ /* 0x000fc80000410000 */
[----:B------:R-:W2:Y:S08]  /*8aa0*/  @P2 MUFU.RCP R5, R6 ;  /* 0x0000000600052308 */ /* 0x000eb00000001000 */
[----:B------:R-:W3:Y:S01]  /*8ab0*/  @P1 MUFU.LG2 R2, R11 ;  /* 0x0000000b00021308 */ /* 0x000ee20000000c00 */
[----:B-1----:R1:W-:Y:S01]  /*8ac0*/  @!P3 STS [R9+0x38400], R8 ;  /* 0x038400080900b388 */ /* 0x0023e20000000800 */
[-C--:B------:R-:W-:Y:S01]  /*8ad0*/  FMUL.FTZ R24, R24, R8.reuse ;  /* 0x0000000818187220 */ /* 0x080fe20000410000 */
[-C--:B------:R-:W-:Y:S01]  /*8ae0*/  FMUL.FTZ R25, R25, R8.reuse ;  /* 0x0000000819197220 */ /* 0x080fe20000410000 */
[-C--:B------:R-:W-:Y:S01]  /*8af0*/  FMUL.FTZ R28, R28, R8.reuse ;  /* 0x000000081c1c7220 */ /* 0x080fe20000410000 */
[-C--:B------:R-:W-:Y:S01]  /*8b00*/  FMUL.FTZ R29, R29, R8.reuse ;  /* 0x000000081d1d7220 */ /* 0x080fe20000410000 */
[-C--:B------:R-:W-:Y:S01]  /*8b10*/  FMUL.FTZ R32, R32, R8.reuse ;  /* 0x0000000820207220 */ /* 0x080fe20000410000 */
[-C--:B------:R-:W-:Y:S01]  /*8b20*/  FMUL.FTZ R33, R33, R8.reuse ;  /* 0x0000000821217220 */ /* 0x080fe20000410000 */
[----:B------:R-:W4:Y:S01]  /*8b30*/  @P2 MUFU.LG2 R6, R6 ;  /* 0x0000000600062308 */ /* 0x000f220000000c00 */
        /* <DEDUP_REMOVED lines=8> */
[----:B---3--:R-:W-:Y:S01]  /*8bc0*/  @P1 FMUL.FTZ R2, R2, 0.69314718246459960938 ;  /* 0x3f31721802021820 */ /* 0x008fe20000410000 */
[-C--:B------:R-:W-:Y:S01]  /*8bd0*/  FMUL.FTZ R49, R49, R8.reuse ;  /* 0x0000000831317220 */ /* 0x080fe20000410000 */
[-C--:B------:R-:W-:Y:S01]  /*8be0*/  FMUL.FTZ R52, R52, R8.reuse ;  /* 0x0000000834347220 */ /* 0x080fe20000410000 */
[----:B------:R-:W-:Y:S01]  /*8bf0*/  FMUL.FTZ R53, R53, R8 ;  /* 0x0000000835357220 */ /* 0x000fe20000410000 */
[----:B------:R-:W-:Y:S01]  /*8c00*/  @P1 FFMA.FTZ R157, R7, R0, R2 ;  /* 0x00000000079d1223 */ /* 0x000fe20000010002 */
[-C--:B------:R-:W-:Y:S01]  /*8c10*/  FMUL.FTZ R56, R56, R8.reuse ;  /* 0x0000000838387220 */ /* 0x080fe20000410000 */
[-C--:B------:R-:W-:Y:S01]  /*8c20*/  FMUL.FTZ R57, R57, R8.reuse ;  /* 0x0000000839397220 */ /* 0x080fe20000410000 */
[-C--:B------:R-:W-:Y:S01]  /*8c30*/  FMUL.FTZ R60, R60, R8.reuse ;  /* 0x000000083c3c7220 */ /* 0x080fe20000410000 */
[----:B----4-:R-:W-:Y:S01]  /*8c40*/  @P2 FMUL.FTZ R6, R6, 0.69314718246459960938 ;  /* 0x3f31721806062820 */ /* 0x010fe20000410000 */
        /* <DEDUP_REMOVED lines=110> */
[----:B------:R-:W-:Y:S01]  /*9330*/  SEL R2, R4, RZ, P0 ;  /* 0x000000ff04027207 */ /* 0x000fe20000000000 */
[----:B-1----:R-:W-:Y:S06]  /*9340*/  BAR.ARV 0xe, 0x100 ;  /* 0x0384000000007b1d */ /* 0x002fec0000002000 */
.L_x_2806:
        /* <DEDUP_REMOVED lines=16> */
[----:B--2---:R-:W-:Y:S01]  /*9450*/  ISETP.NE.AND P0, PT, R0, RZ, PT ;  /* 0x000000ff0000720c */ /* 0x004fe20003f05270 */
[----:B------:R-:W-:Y:S01]  /*9460*/  IMAD.U32 R115, RZ, RZ, UR5 ;  /* 0x00000005ff737e24 */ /* 0x000fe2000f8e00ff */
[----:B------:R-:W-:Y:S02]  /*9470*/  MOV R114, UR4 ;  /* 0x0000000400727c02 */ /* 0x000fe40008000f00 */
[----:B------:R-:W-:-:S02]  /*9480*/  F2FP.F16.F32.PACK_AB R43, R47, R46 ;  /* 0x0000002e2f2b723e */ /* 0x000fc400000000ff */
[----:B------:R-:W-:Y:S01]  /*9490*/  F2FP.F16.F32.PACK_AB R49, R51, R50 ;  /* 0x000000323331723e */ /* 0x000fe200000000ff */
[----:B------:R-:W-:Y:S01]  /*94a0*/  IMAD.WIDE R114, R188, 0x2, R114 ;  /* 0x00000002bc727825 */ /* 0x000fe200078e0272 */
[----:B------:R-:W-:Y:S02]  /*94b0*/  F2FP.F16.F32.PACK_AB R56, R57, R56 ;  /* 0x000000383938723e */ /* 0x000fe400000000ff */
[----:B------:R-:W-:Y:S02]  /*94c0*/  F2FP.F16.F32.PACK_AB R50, R53, R52 ;  /* 0x000000343532723e */ /* 0x000fe400000000ff */
[C---:B------:R-:W-:Y:S02]  /*94d0*/  IADD3 R173, P2, R114.reuse, 0x20, RZ ;  /* 0x0000002072ad7810 */ /* 0x040fe40007f5e0ff */
[C---:B------:R-:W-:Y:S02]  /*94e0*/  IADD3 R175, P4, R114.reuse, 0x60, RZ ;  /* 0x0000006072af7810 */ /* 0x040fe40007f9e0ff */
[C---:B------:R-:W-:Y:S01]  /*94f0*/  IADD3 R6, P3, R114.reuse, 0x40, RZ ;  /* 0x0000004072067810 */ /* 0x040fe20007f7e0ff */
[--C-:B------:R-:W-:Y:S01]  /*9500*/  IMAD.X R5, RZ, RZ, R115.reuse, P2 ;  /* 0x000000ffff057224 */ /* 0x100fe200010e0673 */
[C---:B------:R-:W-:Y:S01]  /*9510*/  LOP3.LUT R3, R114.reuse, 0x380, RZ, 0xc0, !PT ;  /* 0x0000038072037812 */ /* 0x040fe200078ec0ff */
[----:B------:R-:W-:Y:S01]  /*9520*/  IMAD.X R9, RZ, RZ, R115, P4 ;  /* 0x000000ffff097224 */ /* 0x000fe200020e0673 */
[----:B------:R-:W-:-:S02]  /*9530*/  IADD3 R177, P5, R114, 0x2000, RZ ;  /* 0x0000200072b17810 */ /* 0x000fc40007fbe0ff */
[C---:B------:R-:W-:Y:S02]  /*9540*/  IADD3 R14, P1, R114.reuse, 0x2040, RZ ;  /* 0x00002040720e7810 */ /* 0x040fe40007f3e0ff */
[C---:B------:R-:W-:Y:S01]  /*9550*/  IADD3 R181, P2, R114.reuse, 0x2060, RZ ;  /* 0x0000206072b57810 */ /* 0x040fe20007f5e0ff */
[--C-:B------:R-:W-:Y:S01]  /*9560*/  IMAD.X R11, RZ, RZ, R115.reuse, P5 ;  /* 0x000000ffff0b7224 */ /* 0x100fe200028e0673 */
[----:B------:R-:W-:Y:S01]  /*9570*/  IADD3.X R7, RZ, R115, RZ, P3, !PT ;  /* 0x00000073ff077210 */ /* 0x000fe20001ffe4ff */
[--C-:B------:R-:W-:Y:S01]  /*9580*/  IMAD.X R15, RZ, RZ, R115.reuse, P1 ;  /* 0x000000ffff0f7224 */ /* 0x100fe200008e0673 */
[C---:B------:R-:W-:Y:S01]  /*9590*/  IADD3 R189, P4, R114.reuse, 0x4020, RZ ;  /* 0x0000402072bd7810 */ /* 0x040fe20007f9e0ff */
[--C-:B------:R-:W-:Y:S01]  /*95a0*/  IMAD.X R21, RZ, RZ, R115.reuse, P2 ;  /* 0x000000ffff157224 */ /* 0x100fe200010e0673 */
[C---:B------:R-:W-:Y:S02]  /*95b0*/  IADD3 R179, P6, R114.reuse, 0x2020, RZ ;  /* 0x0000202072b37810 */ /* 0x040fe40007fde0ff */
[----:B------:R-:W-:Y:S01]  /*95c0*/  IADD3 R183, P3, R114, 0x4000, RZ ;  /* 0x0000400072b77810 */ /* 0x000fe20007f7e0ff */
[----:B------:R-:W-:Y:S01]  /*95d0*/  IMAD.X R87, RZ, RZ, R115, P4 ;  /* 0x000000ffff577224 */ /* 0x000fe200020e0673 */
[----:B------:R-:W-:-:S02]  /*95e0*/  SHF.R.U64 R3, R3, 0x3, RZ ;  /* 0x0000000303037819 */ /* 0x000fc400000012ff */
[-C--:B------:R-:W-:Y:S02]  /*95f0*/  IADD3.X R13, RZ, R115.reuse, RZ, P6, !PT ;  /* 0x00000073ff0d7210 */ /* 0x080fe400037fe4ff */
[----:B------:R-:W-:Y:S02]  /*9600*/  IADD3.X R83, RZ, R115, RZ, P3, !PT ;  /* 0x00000073ff537210 */ /* 0x000fe40001ffe4ff */
[C---:B------:R-:W-:Y:S02]  /*9610*/  IADD3 R90, P5, R114.reuse, 0x4040, RZ ;  /* 0x00004040725a7810 */ /* 0x040fe40007fbe0ff */
[C---:B------:R-:W-:Y:S02]  /*9620*/  IADD3 R191, P6, R114.reuse, 0x4060, RZ ;  /* 0x0000406072bf7810 */ /* 0x040fe40007fde0ff */
[C---:B------:R-:W-:Y:S01]  /*9630*/  IADD3 R193, P1, R114.reuse, 0x6000, RZ ;  /* 0x0000600072c17810 */ /* 0x040fe20007f3e0ff */
[----:B------:R-:W-:Y:S01]  /*9640*/  IMAD.X R91, RZ, RZ, R115, P5 ;  /* 0x000000ffff5b7224 */ /* 0x000fe200028e0673 */
[----:B------:R-:W-:-:S02]  /*9650*/  IADD3 R195, P2, R114, 0x6020, RZ ;  /* 0x0000602072c37810 */ /* 0x000fc40007f5e0ff */
[C---:B------:R-:W-:Y:S01]  /*9660*/  IADD3 R106, P3, R114.reuse, 0x6040, RZ ;  /* 0x00006040726a7810 */ /* 0x040fe20007f7e0ff */
[--C-:B------:R-:W-:Y:S01]  /*9670*/  IMAD.X R99, RZ, RZ, R115.reuse, P1 ;  /* 0x000000ffff637224 */ /* 0x100fe200008e0673 */
[----:B------:R-:W-:Y:S01]  /*9680*/  IADD3 R197, P4, R114, 0x6060, RZ ;  /* 0x0000606072c57810 */ /* 0x000fe20007f9e0ff */
[--C-:B------:R-:W-:Y:S01]  /*9690*/  IMAD.X R103, RZ, RZ, R115.reuse, P2 ;  /* 0x000000ffff677224 */ /* 0x100fe200010e0673 */
[----:B------:R-:W-:Y:S02]  /*96a0*/  LOP3.LUT R114, R3, R114, RZ, 0x3c, !PT ;  /* 0x0000007203727212 */ /* 0x000fe400078e3cff */
[----:B------:R-:W-:Y:S01]  /*96b0*/  LOP3.LUT R3, R6, 0x380, RZ, 0xc0, !PT ;  /* 0x0000038006037812 */ /* 0x000fe200078ec0ff */
[----:B------:R-:W-:Y:S01]  /*96c0*/  IMAD.X R111, RZ, RZ, R115, P4 ;  /* 0x000000ffff6f7224 */ /* 0x000fe200020e0673 */
[----:B------:R-:W-:Y:S02]  /*96d0*/  LOP3.LUT R0, R173, 0x380, RZ, 0xc0, !PT ;  /* 0x00000380ad007812 */ /* 0x000fe400078ec0ff */
[----:B------:R-:W-:-:S02]  /*96e0*/  SHF.R.U64 R3, R3, 0x3, RZ ;  /* 0x0000000303037819 */ /* 0x000fc400000012ff */
[----:B------:R-:W-:Y:S02]  /*96f0*/  SHF.R.U64 R0, R0, 0x3, RZ ;  /* 0x0000000300007819 */ /* 0x000fe400000012ff */
[----:B------:R-:W-:Y:S02]  /*9700*/  LOP3.LUT R6, R3, R6, RZ, 0x3c, !PT ;  /* 0x0000000603067212 */ /* 0x000fe400078e3cff */
[----:B------:R-:W-:Y:S02]  /*9710*/  LOP3.LUT R3, R14, 0x380, RZ, 0xc0, !PT ;  /* 0x000003800e037812 */ /* 0x000fe400078ec0ff */
[----:B------:R-:W-:Y:S02]  /*9720*/  LOP3.LUT R4, R0, R173, RZ, 0x3c, !PT ;  /* 0x000000ad00047212 */ /* 0x000fe400078e3cff */
[----:B------:R-:W-:Y:S02]  /*9730*/  LOP3.LUT R0, R179, 0x380, RZ, 0xc0, !PT ;  /* 0x00000380b3007812 */ /* 0x000fe400078ec0ff */
[----:B------:R-:W-:-:S02]  /*9740*/  SHF.R.U64 R3, R3, 0x3, RZ ;  /* 0x0000000303037819 */ /* 0x000fc400000012ff */
[----:B------:R-:W-:Y:S02]  /*9750*/  SHF.R.U64 R0, R0, 0x3, RZ ;  /* 0x0000000300007819 */ /* 0x000fe400000012ff */
[----:B------:R-:W-:Y:S02]  /*9760*/  LOP3.LUT R14, R3, R14, RZ, 0x3c, !PT ;  /* 0x0000000e030e7212 */ /* 0x000fe400078e3cff */
[----:B------:R-:W-:Y:S02]  /*9770*/  LOP3.LUT R3, R90, 0x380, RZ, 0xc0, !PT ;  /* 0x000003805a037812 */ /* 0x000fe400078ec0ff */
[----:B------:R-:W-:Y:S02]  /*9780*/  LOP3.LUT R12, R0, R179, RZ, 0x3c, !PT ;  /* 0x000000b3000c7212 */ /* 0x000fe400078e3cff */
[----:B------:R-:W-:Y:S02]  /*9790*/  LOP3.LUT R8, R175, 0x380, RZ, 0xc0, !PT ;  /* 0x00000380af087812 */ /* 0x000fe400078ec0ff */
[----:B------:R-:W-:-:S02]  /*97a0*/  LOP3.LUT R0, R189, 0x380, RZ, 0xc0, !PT ;  /* 0x00000380bd007812 */ /* 0x000fc400078ec0ff */
[----:B------:R-:W-:Y:S02]  /*97b0*/  LOP3.LUT R10, R177, 0x380, RZ, 0xc0, !PT ;  /* 0x00000380b10a7812 */ /* 0x000fe400078ec0ff */
[----:B------:R-:W-:Y:S02]  /*97c0*/  SHF.R.U64 R3, R3, 0x3, RZ ;  /* 0x0000000303037819 */ /* 0x000fe400000012ff */
[----:B------:R-:W-:Y:S02]  /*97d0*/  LOP3.LUT R27, R197, 0x380, RZ, 0xc0, !PT ;  /* 0x00000380c51b7812 */ /* 0x000fe400078ec0ff */
[----:B------:R-:W-:Y:S02]  /*97e0*/  LOP3.LUT R82, R183, 0x380, RZ, 0xc0, !PT ;  /* 0x00000380b7527812 */ /* 0x000fe400078ec0ff */
[----:B------:R-:W-:Y:S02]  /*97f0*/  SHF.R.U64 R8, R8, 0x3, RZ ;  /* 0x0000000308087819 */ /* 0x000fe400000012ff */
[----:B------:R-:W-:-:S02]  /*9800*/  LOP3.LUT R20, R181, 0x380, RZ, 0xc0, !PT ;  /* 0x00000380b5147812 */ /* 0x000fc400078ec0ff */
[----:B------:R-:W-:Y:S02]  /*9810*/  SHF.R.U64 R0, R0, 0x3, RZ ;  /* 0x0000000300007819 */ /* 0x000fe400000012ff */
[----:B------:R-:W-:Y:S02]  /*9820*/  SHF.R.U64 R10, R10, 0x3, RZ ;  /* 0x000000030a0a7819 */ /* 0x000fe400000012ff */
[----:B------:R-:W-:Y:S02]  /*9830*/  LOP3.LUT R98, R193, 0x380, RZ, 0xc0, !PT ;  /* 0x00000380c1627812 */ /* 0x000fe400078ec0ff */
[----:B------:R-:W-:Y:S02]  /*9840*/  LOP3.LUT R90, R3, R90, RZ, 0x3c, !PT ;  /* 0x0000005a035a7212 */ /* 0x000fe400078e3cff */
[----:B------:R-:W-:Y:S02]  /*9850*/  SHF.R.U64 R28, R27, 0x3, RZ ;  /* 0x000000031b1c7819 */ /* 0x000fe400000012ff */
[----:B------:R-:W-:-:S02]  /*9860*/  LOP3.LUT R3, R106, 0x380, RZ, 0xc0, !PT ;  /* 0x000003806a037812 */ /* 0x000fc400078ec0ff */
[----:B------:R-:W-:Y:S02]  /*9870*/  SHF.R.U64 R82, R82, 0x3, RZ ;  /* 0x0000000352527819 */ /* 0x000fe400000012ff */
[----:B------:R-:W-:Y:S02]  /*9880*/  LOP3.LUT R8, R8, R175, RZ, 0x3c, !PT ;  /* 0x000000af08087212 */ /* 0x000fe400078e3cff */
[----:B------:R-:W-:Y:S02]  /*9890*/  SHF.R.U64 R20, R20, 0x3, RZ ;  /* 0x0000000314147819 */ /* 0x000fe400000012ff */
[----:B------:R-:W-:Y:S02]  /*98a0*/  LOP3.LUT R94, R191, 0x380, RZ, 0xc0, !PT ;  /* 0x00000380bf5e7812 */ /* 0x000fe400078ec0ff */
[----:B------:R-:W-:Y:S02]  /*98b0*/  LOP3.LUT R86, R0, R189, RZ, 0x3c, !PT ;  /* 0x000000bd00567212 */ /* 0x000fe400078e3cff */
[----:B------:R-:W-:-:S02]  /*98c0*/  LOP3.LUT R10, R10, R177, RZ, 0x3c, !PT ;  /* 0x000000b10a0a7212 */ /* 0x000fc400078e3cff */
[----:B------:R-:W-:Y:S02]  /*98d0*/  SHF.R.U64 R98, R98, 0x3, RZ ;  /* 0x0000000362627819 */ /* 0x000fe400000012ff */
[----:B------:R-:W-:Y:S02]  /*98e0*/  MOV R114, R114 ;  /* 0x0000007200727202 */ /* 0x000fe40000000f00 */
[----:B------:R-:W-:Y:S02]  /*98f0*/  LOP3.LUT R0, R195, 0x380, RZ, 0xc0, !PT ;  /* 0x00000380c3007812 */ /* 0x000fe400078ec0ff */
[----:B------:R-:W-:Y:S02]  /*9900*/  F2FP.F16.F32.PACK_AB R27, R31, R30 ;  /* 0x0000001e1f1b723e */ /* 0x000fe400000000ff */
[----:B------:R-:W-:Y:S02]  /*9910*/  LOP3.LUT R110, R28, R197, RZ, 0x3c, !PT ;  /* 0x000000c51c6e7212 */ /* 0x000fe400078e3cff */
[----:B------:R-:W-:Y:S01]  /*9920*/  SHF.R.U64 R3, R3, 0x3, RZ ;  /* 0x0000000303037819 */ /* 0x000fe200000012ff */
[----:B------:R1:W-:Y:S01]  /*9930*/  STSM.16.M88.4 [R114], R24 ;  /* 0x0000001872007844 */ /* 0x0003e20000000200 */
[----:B------:R-:W-:-:S02]  /*9940*/  MOV R28, R4 ;  /* 0x00000004001c7202 */ /* 0x000fc40000000f00 */
[----:B------:R-:W-:Y:S02]  /*9950*/  LOP3.LUT R82, R82, R183, RZ, 0x3c, !PT ;  /* 0x000000b752527212 */ /* 0x000fe400078e3cff */
[----:B------:R-:W-:Y:S01]  /*9960*/  MOV R6, R6 ;  /* 0x0000000600067202 */ /* 0x000fe20000000f00 */
[----:B------:R2:W-:Y:S01]  /*9970*/  STSM.16.M88.4 [R28], R32 ;  /* 0x000000201c007844 */ /* 0x0005e20000000200 */
[----:B------:R-:W-:Y:S02]  /*9980*/  LOP3.LUT R20, R20, R181, RZ, 0x3c, !PT ;  /* 0x000000b514147212 */ /* 0x000fe400078e3cff */
[----:B------:R-:W-:Y:S01]  /*9990*/  SHF.R.U64 R94, R94, 0x3, RZ ;  /* 0x000000035e5e7819 */ /* 0x000fe200000012ff */
[----:B------:R2:W-:Y:S01]  /*99a0*/  STSM.16.M88.4 [R6], R40 ;  /* 0x0000002806007844 */ /* 0x0005e20000000200 */
[----:B------:R-:W-:Y:S02]  /*99b0*/  MOV R8, R8 ;  /* 0x0000000800087202 */ /* 0x000fe40000000f00 */
[----:B------:R-:W-:-:S02]  /*99c0*/  F2FP.F16.F32.PACK_AB R51, R55, R54 ;  /* 0x000000363733723e */ /* 0x000fc400000000ff */
[----:B------:R-:W-:Y:S02]  /*99d0*/  F2FP.F16.F32.PACK_AB R57, R59, R58 ;  /* 0x0000003a3b39723e */ /* 0x000fe400000000ff */
[----:B------:R-:W-:Y:S01]  /*99e0*/  F2FP.F16.F32.PACK_AB R64, R65, R64 ;  /* 0x000000404140723e */ /* 0x000fe200000000ff */
[----:B------:R2:W-:Y:S01]  /*99f0*/  STSM.16.M88.4 [R8], R48 ;  /* 0x0000003008007844 */ /* 0x0005e20000000200 */
[----:B------:R-:W-:Y:S02]  /*9a00*/  LOP3.LUT R98, R98, R193, RZ, 0x3c, !PT ;  /* 0x000000c162627212 */ /* 0x000fe400078e3cff */
[----:B------:R-:W-:Y:S02]  /*9a10*/  SHF.R.U64 R0, R0, 0x3, RZ ;  /* 0x0000000300007819 */ /* 0x000fe400000012ff */
[----:B------:R-:W-:Y:S02]  /*9a20*/  MOV R10, R10 ;  /* 0x0000000a000a7202 */ /* 0x000fe40000000f00 */
[----:B------:R-:W-:-:S02]  /*9a30*/  F2FP.F16.F32.PACK_AB R58, R61, R60 ;  /* 0x0000003c3d3a723e */ /* 0x000fc400000000ff */
[----:B------:R-:W-:Y:S02]  /*9a40*/  F2FP.F16.F32.PACK_AB R59, R63, R62 ;  /* 0x0000003e3f3b723e */ /* 0x000fe400000000ff */
[----:B------:R-:W-:Y:S02]  /*9a50*/  F2FP.F16.F32.PACK_AB R65, R67, R66 ;  /* 0x000000424341723e */ /* 0x000fe400000000ff */
[----:B------:R-:W-:Y:S01]  /*9a60*/  F2FP.F16.F32.PACK_AB R72, R73, R72 ;  /* 0x000000484948723e */ /* 0x000fe200000000ff */
[----:B------:R2:W-:Y:S01]  /*9a70*/  STSM.16.M88.4 [R10], R56 ;  /* 0x000000380a007844 */ /* 0x0005e20000000200 */
[----:B------:R-:W-:Y:S02]  /*9a80*/  IADD3.X R107, RZ, R115, RZ, P3, !PT ;  /* 0x00000073ff6b7210 */ /* 0x000fe40001ffe4ff */
[----:B------:R-:W-:Y:S02]  /*9a90*/  LOP3.LUT R106, R3, R106, RZ, 0x3c, !PT ;  /* 0x0000006a036a7212 */ /* 0x000fe400078e3cff */
[----:B------:R-:W-:-:S02]  /*9aa0*/  MOV R12, R12 ;  /* 0x0000000c000c7202 */ /* 0x000fc40000000f00 */
[----:B------:R-:W-:Y:S02]  /*9ab0*/  F2FP.F16.F32.PACK_AB R66, R69, R68 ;  /* 0x000000444542723e */ /* 0x000fe400000000ff */
[----:B------:R-:W-:Y:S02]  /*9ac0*/  F2FP.F16.F32.PACK_AB R67, R71, R70 ;  /* 0x000000464743723e */ /* 0x000fe400000000ff */
[----:B------:R-:W-:Y:S02]  /*9ad0*/  F2FP.F16.F32.PACK_AB R73, R75, R74 ;  /* 0x0000004a4b49723e */ /* 0x000fe400000000ff */
[----:B------:R-:W-:Y:S01]  /*9ae0*/  MOV R14, R14 ;  /* 0x0000000e000e7202 */ /* 0x000fe20000000f00 */
[----:B------:R2:W-:Y:S01]  /*9af0*/  STSM.16.M88.4 [R12], R64 ;  /* 0x000000400c007844 */ /* 0x0005e20000000200 */
[----:B------:R-:W-:Y:S02]  /*9b00*/  MOV R5, R82 ;  /* 0x0000005200057202 */ /* 0x000fe40000000f00 */
[----:B------:R-:W-:-:S02]  /*9b10*/  F2FP.F16.F32.PACK_AB R74, R77, R76 ;  /* 0x0000004c4d4a723e */ /* 0x000fc400000000ff */
[----:B------:R-:W-:Y:S02]  /*9b20*/  F2FP.F16.F32.PACK_AB R75, R79, R78 ;  /* 0x0000004e4f4b723e */ /* 0x000fe400000000ff */
[----:B------:R-:W-:Y:S02]  /*9b30*/  F2FP.F16.F32.PACK_AB R80, R81, R80 ;  /* 0x000000505150723e */ /* 0x000fe400000000ff */
[----:B------:R-:W-:Y:S01]  /*9b40*/  IADD3.X R95, RZ, R115, RZ, P6, !PT ;  /* 0x00000073ff5f7210 */ /* 0x000fe200037fe4ff */
[----:B------:R2:W-:Y:S01]  /*9b50*/  STSM.16.M88.4 [R14], R72 ;  /* 0x000000480e007844 */ /* 0x0005e20000000200 */
[----:B------:R-:W-:Y:S02]  /*9b60*/  LOP3.LUT R94, R94, R191, RZ, 0x3c, !PT ;  /* 0x000000bf5e5e7212 */ /* 0x000fe400078e3cff */
[----:B------:R-:W-:Y:S02]  /*9b70*/  MOV R20, R20 ;  /* 0x0000001400147202 */ /* 0x000fe40000000f00 */
[----:B------:R-:W-:-:S02]  /*9b80*/  MOV R4, R90 ;  /* 0x0000005a00047202 */ /* 0x000fc40000000f00 */
[----:B------:R-:W-:Y:S02]  /*9b90*/  F2FP.F16.F32.PACK_AB R81, R153, R152 ;  /* 0x000000989951723e */ /* 0x000fe400000000ff */
[----:B------:R-:W-:Y:S02]  /*9ba0*/  F2FP.F16.F32.PACK_AB R82, R85, R84 ;  /* 0x000000545552723e */ /* 0x000fe400000000ff */
[----:B------:R-:W-:Y:S02]  /*9bb0*/  F2FP.F16.F32.PACK_AB R83, R155, R154 ;  /* 0x0000009a9b53723e */ /* 0x000fe400000000ff */
[----:B------:R-:W-:Y:S02]  /*9bc0*/  F2FP.F16.F32.PACK_AB R88, R89, R88 ;  /* 0x000000585958723e */ /* 0x000fe400000000ff */
[----:B------:R-:W-:Y:S01]  /*9bd0*/  LOP3.LUT R102, R0, R195, RZ, 0x3c, !PT ;  /* 0x000000c300667212 */ /* 0x000fe200078e3cff */
[----:B------:R2:W-:Y:S01]  /*9be0*/  STSM.16.M88.4 [R20], R80 ;  /* 0x0000005014007844 */ /* 0x0005e20000000200 */
[----:B------:R-:W-:-:S02]  /*9bf0*/  MOV R3, R98 ;  /* 0x0000006200037202 */ /* 0x000fc40000000f00 */
[----:B------:R-:W-:Y:S02]  /*9c00*/  F2FP.F16.F32.PACK_AB R89, R159, R158 ;  /* 0x0000009e9f59723e */ /* 0x000fe400000000ff */
[----:B------:R-:W-:Y:S02]  /*9c10*/  F2FP.F16.F32.PACK_AB R90, R93, R92 ;  /* 0x0000005c5d5a723e */ /* 0x000fe400000000ff */
[----:B------:R-:W-:Y:S02]  /*9c20*/  F2FP.F16.F32.PACK_AB R91, R161, R160 ;  /* 0x000000a0a15b723e */ /* 0x000fe400000000ff */
[----:B------:R-:W-:Y:S02]  /*9c30*/  F2FP.F16.F32.PACK_AB R96, R97, R96 ;  /* 0x000000606160723e */ /* 0x000fe400000000ff */
[----:B------:R-:W-:Y:S01]  /*9c40*/  MOV R86, R86 ;  /* 0x0000005600567202 */ /* 0x000fe20000000f00 */
[----:B------:R2:W-:Y:S01]  /*9c50*/  STSM.16.M88.4 [R5], R88 ;  /* 0x0000005805007844 */ /* 0x0005e20000000200 */
[----:B------:R-:W-:-:S02]  /*9c60*/  MOV R0, R106 ;  /* 0x0000006a00007202 */ /* 0x000fc40000000f00 */
[----:B------:R-:W-:Y:S02]  /*9c70*/  F2FP.F16.F32.PACK_AB R97, R163, R162 ;  /* 0x000000a2a361723e */ /* 0x000fe400000000ff */
[----:B------:R-:W-:Y:S02]  /*9c80*/  F2FP.F16.F32.PACK_AB R98, R101, R100 ;  /* 0x000000646562723e */ /* 0x000fe400000000ff */
[----:B------:R-:W-:Y:S02]  /*9c90*/  F2FP.F16.F32.PACK_AB R99, R165, R164 ;  /* 0x000000a4a563723e */ /* 0x000fe400000000ff */
[----:B------:R-:W-:Y:S02]  /*9ca0*/  F2FP.F16.F32.PACK_AB R104, R105, R104 ;  /* 0x000000686968723e */ /* 0x000fe400000000ff */
[----:B------:R-:W-:Y:S01]  /*9cb0*/  F2FP.F16.F32.PACK_AB R105, R167, R166 ;  /* 0x000000a6a769723e */ /* 0x000fe200000000ff */
[----:B------:R2:W-:Y:S01]  /*9cc0*/  STSM.16.M88.4 [R86], R96 ;  /* 0x0000006056007844 */ /* 0x0005e20000000200 */
[----:B------:R-:W-:-:S02]  /*9cd0*/  F2FP.F16.F32.PACK_AB R106, R109, R108 ;  /* 0x0000006c6d6a723e */ /* 0x000fc400000000ff */
[----:B------:R-:W-:Y:S02]  /*9ce0*/  F2FP.F16.F32.PACK_AB R107, R169, R168 ;  /* 0x000000a8a96b723e */ /* 0x000fe400000000ff */
[----:B------:R-:W-:Y:S02]  /*9cf0*/  F2FP.F16.F32.PACK_AB R112, R113, R112 ;  /* 0x000000707170723e */ /* 0x000fe400000000ff */
[----:B------:R-:W-:Y:S01]  /*9d00*/  F2FP.F16.F32.PACK_AB R120, R121, R120 ;  /* 0x000000787978723e */ /* 0x000fe200000000ff */
[----:B------:R2:W-:Y:S01]  /*9d10*/  STSM.16.M88.4 [R4], R104 ;  /* 0x0000006804007844 */ /* 0x0005e20000000200 */
[----:B------:R-:W-:Y:S02]  /*9d20*/  MOV R94, R94 ;  /* 0x0000005e005e7202 */ /* 0x000fe40000000f00 */
[----:B------:R-:W-:Y:S02]  /*9d30*/  F2FP.F16.F32.PACK_AB R113, R171, R170 ;  /* 0x000000aaab71723e */ /* 0x000fe400000000ff */
[----:B-1----:R-:W-:-:S02]  /*9d40*/  F2FP.F16.F32.PACK_AB R114, R117, R116 ;  /* 0x000000747572723e */ /* 0x002fc400000000ff */
[----:B------:R-:W-:Y:S02]  /*9d50*/  F2FP.F16.F32.PACK_AB R115, R119, R118 ;  /* 0x000000767773723e */ /* 0x000fe400000000ff */
        /* <DEDUP_REMOVED lines=8> */
[----:B------:R-:W-:Y:S02]  /*9de0*/  MOV R102, R102 ;  /* 0x0000006600667202 */ /* 0x000fe40000000f00 */
        /* <DEDUP_REMOVED lines=36> */
[----:B------:R-:W-:Y:S02]  /*a030*/  IMAD.U32 R5, RZ, RZ, UR5 ;  /* 0x00000005ff057e24 */ /* 0x000fe4000f8e00ff */
[----:B------:R-:W-:Y:S01]  /*a040*/  IMAD.U32 R4, RZ, RZ, UR4 ;  /* 0x00000004ff047e24 */ /* 0x000fe2000f8e00ff */
        /* <DEDUP_REMOVED lines=8> */
[C---:B------:R-:W-:Y:S01]  /*a0d0*/  VIADD R8, R7.reuse, 0x8 ;  /* 0x0000000807087836 */ /* 0x040fe20000000000 */
[----:B------:R-:W-:Y:S01]  /*a0e0*/  IADD3 R0, P2, R7, R4, RZ ;  /* 0x0000000407007210 */ /* 0x000fe20007f5e0ff */
[----:B------:R-:W-:-:S03]  /*a0f0*/  IMAD R6, R9, UR36, R6 ;  /* 0x0000002409067c24 */ /* 0x000fc6000f8e0206 */
[----:B------:R-:W-:Y:S01]  /*a100*/  ISETP.GE.OR P0, PT, R8, UR4, P0 ;  /* 0x0000000408007c0c */ /* 0x000fe20008706670 */
[----:B------:R-:W-:Y:S01]  /*a110*/  ULDC.64 UR4, c[0x0][0xc40] ;  /* 0x0003100000047ab9 */ /* 0x000fe20000000a00 */
[----:B------:R-:W-:Y:S02]  /*a120*/  IADD3.X R3, R3, R5, R6, P2, !PT ;  /* 0x0000000503037210 */ /* 0x000fe400017fe406 */
[----:B------:R-:W-:-:S04]  /*a130*/  LEA R4, P2, R0, UR4, 0x2 ;  /* 0x0000000400047c11 */ /* 0x000fc8000f8410ff */
[----:B------:R-:W-:-:S05]  /*a140*/  LEA.HI.X R5, R0, UR5, R3, 0x2, P2 ;  /* 0x0000000500057c11 */ /* 0x000fca00090f1403 */
[----:B------:R1:W-:Y:S04]  /*a150*/  @!P1 STG.E desc[UR54][R4.64], R157 ;  /* 0x0000009d04009986 */ /* 0x0003e8000c101936 */
[----:B------:R1:W-:Y:S02]  /*a160*/  @!P0 STG.E desc[UR54][R4.64+0x20], R156 ;  /* 0x0000209c04008986 */ /* 0x0003e4000c101936 */
.L_x_2828:
[----:B--2---:R-:W2:Y:S01]  /*a170*/  SHFL.IDX PT, R0, R187, RZ, 0x1f ;  /* 0x00001fffbb007589 */ /* 0x004ea200000e0000 */
[----:B------:R-:W-:Y:S02]  /*a180*/  ULDC UR4, c[0x0][0xc] ;  /* 0x0000030000047ab9 */ /* 0x000fe40000000800 */
[----:B------:R-:W-:Y:S01]  /*a190*/  UIADD3 UR41, UR4, UR41, URZ ;  /* 0x0000002904297290 */ /* 0x000fe2000fffe03f */
[----:B--2---:R-:W-:-:S13]  /*a1a0*/  ISETP.NE.AND P0, PT, R0, 0x7, PT ;  /* 0x000000070000780c */ /* 0x004fda0003f05270 */
        /* <DEDUP_REMOVED lines=26> */
[----:B--2---:R-:W-:Y:S01]  /*a350*/  UMOV UR32, UR6 ;  /* 0x0000000600207c82 */ /* 0x004fe20008000000 */
[----:B------:R-:W-:Y:S01]  /*a360*/  UMOV UR33, UR7 ;  /* 0x0000000700217c82 */ /* 0x000fe20008000000 */
[----:B------:R-:W-:Y:S01]  /*a370*/  UIADD3 UR6, UR42, 0xa000, URZ ;  /* 0x0000a0002a067890 */ /* 0x000fe2000fffe03f */
[----:B------:R2:W-:Y:S01]  /*a380*/  UTMASTG.5D [UR32], [UR4] ;  /* 0x00000020040073b5 */ /* 0x0005e20008020000 */
[----:B------:R-:W-:Y:S01]  /*a390*/  UMOV UR7, 0x140 ;  /* 0x0000014000077882 */ /* 0x000fe20000000000 */
[----:B--2---:R-:W-:Y:S01]  /*a3a0*/  UMOV UR32, UR8 ;  /* 0x0000000800207c82 */ /* 0x004fe20008000000 */
[----:B------:R-:W-:Y:S01]  /*a3b0*/  UMOV UR33, UR9 ;  /* 0x0000000900217c82 */ /* 0x000fe20008000000 */
[----:B------:R-:W-:Y:S01]  /*a3c0*/  UIADD3 UR8, UR42, 0xc000, URZ ;  /* 0x0000c0002a087890 */ /* 0x000fe2000fffe03f */
[----:B------:R2:W-:Y:S01]  /*a3d0*/  UTMASTG.5D [UR32], [UR4] ;  /* 0x00000020040073b5 */ /* 0x0005e20008020000 */
[----:B------:R-:W-:Y:S01]  /*a3e0*/  UIADD3 UR9, UR42, 0xe000, URZ ;  /* 0x0000e0002a097890 */ /* 0x000fe2000fffe03f */
[----:B--2---:R-:W-:Y:S01]  /*a3f0*/  UMOV UR32, UR10 ;  /* 0x0000000a00207c82 */ /* 0x004fe20008000000 */
[----:B------:R-:W-:-:S02]  /*a400*/  UMOV UR33, UR11 ;  /* 0x0000000b00217c82 */ /* 0x000fc40008000000 */
[----:B------:R2:W-:Y:S02]  /*a410*/  UTMASTG.5D [UR32], [UR4] ;  /* 0x00000020040073b5 */ /* 0x0005e40008020000 */
[----:B--2---:R-:W-:Y:S01]  /*a420*/  UMOV UR32, UR12 ;  /* 0x0000000c00207c82 */ /* 0x004fe20008000000 */
[----:B------:R-:W-:Y:S02]  /*a430*/  UMOV UR33, UR13 ;  /* 0x0000000d00217c82 */ /* 0x000fe40008000000 */
[----:B------:R2:W-:Y:S02]  /*a440*/  UTMASTG.5D [UR32], [UR4] ;  /* 0x00000020040073b5 */ /* 0x0005e40008020000 */
[----:B--2---:R-:W-:Y:S01]  /*a450*/  UMOV UR32, UR6 ;  /* 0x0000000600207c82 */ /* 0x004fe20008000000 */
[----:B------:R-:W-:Y:S01]  /*a460*/  UMOV UR33, UR7 ;  /* 0x0000000700217c82 */ /* 0x000fe20008000000 */
[----:B------:R-:W-:Y:S01]  /*a470*/  UMOV UR6, 0x180 ;  /* 0x0000018000067882 */ /* 0x000fe20000000000 */
[----:B------:R2:W-:Y:S02]  /*a480*/  UTMASTG.5D [UR32], [UR4] ;  /* 0x00000020040073b5 */ /* 0x0005e40008020000 */
[----:B--2---:R-:W-:Y:S01]  /*a490*/  UMOV UR32, UR8 ;  /* 0x0000000800207c82 */ /* 0x004fe20008000000 */
[----:B------:R-:W-:Y:S01]  /*a4a0*/  UMOV UR33, UR6 ;  /* 0x0000000600217c82 */ /* 0x000fe20008000000 */
[----:B------:R-:W-:Y:S01]  /*a4b0*/  UMOV UR6, 0x1c0 ;  /* 0x000001c000067882 */ /* 0x000fe20000000000 */
        /* <DEDUP_REMOVED lines=9> */
.L_x_2830:
[----:B------:R-:W-:Y:S05]  /*a550*/  BSYNC B0 ;  /* 0x0000000000007941 */ /* 0x000fea0003800000 */
.L_x_2829:
[----:B------:R-:W2:Y:S02]  /*a560*/  LDC R0, c[0x0][0xea4] ;  /* 0x0003a900ff007b82 */ /* 0x000ea40000000800 */
[----:B--2---:R-:W-:-:S13]  /*a570*/  ISETP.LE.AND P0, PT, R0, UR41, PT ;  /* 0x0000002900007c0c */ /* 0x004fda000bf03270 */
[----:B------:R-:W-:Y:S05]  /*a580*/  @!P0 BRA `(.L_x_2831) ;  /* 0xffffff6800408947 */ /* 0x000fea000383ffff */
[----:B------:R-:W-:Y:S05]  /*a590*/  EXIT ;  /* 0x000000000000794d */ /* 0x000fea0003800000 */
.L_x_2801:
[----:B------:R-:W-:-:S08]  /*a5a0*/  NOP ;  /* 0x0000000000007918 */ /* 0x000fd00000000000 */
[----:B------:R-:W1:-:S00]  /*a5b0*/  USETMAXREG.DEALLOC.CTAPOOL 0x18 ;  /* 0x00000018000079c8 */ /* 0x000e4000080e0500 */
[----:B-1----:R-:W-:-:S06]  /*a5c0*/  LOP3.LUT R0, R0, 0x3, RZ, 0xc0, !PT ;  /* 0x0000000300007812 */ /* 0x002fcc00078ec0ff */
[----:B------:R-:W1:Y:S02]  /*a5d0*/  SHFL.IDX PT, R0, R0, RZ, 0x1f ;  /* 0x00001fff00007589 */ /* 0x000e6400000e0000 */
[----:B-1----:R-:W-:-:S13]  /*a5e0*/  ISETP.NE.AND P0, PT, R0, RZ, PT ;  /* 0x000000ff0000720c */ /* 0x002fda0003f05270 */
[----:B------:R-:W-:Y:S05]  /*a5f0*/  @P0 EXIT ;  /* 0x000000000000094d */ /* 0x000fea0003800000 */
[----:B------:R-:W1:Y:S01]  /*a600*/  S2UR UR4, SR_CTAID.X ;  /* 0x00000000000479c3 */ /* 0x000e620000002500 */
[----:B------:R-:W-:Y:S01]  /*a610*/  MOV R16, RZ ;  /* 0x000000ff00107202 */ /* 0x000fe20000000f00 */
[----:B------:R-:W-:Y:S02]  /*a620*/  IMAD.MOV.U32 R2, RZ, RZ, 0x1 ;  /* 0x00000001ff027424 */ /* 0x000fe400078e00ff */
[----:B------:R-:W-:-:S04]  /*a630*/  IMAD.MOV.U32 R17, RZ, RZ, 0x1 ;  /* 0x00000001ff117424 */ /* 0x000fc800078e00ff */
[----:B------:R-:W1:Y:S02]  /*a640*/  LDC R0, c[0x0][0xea4] ;  /* 0x0003a900ff007b82 */ /* 0x000e640000000800 */
[----:B-1----:R-:W-:-:S13]  /*a650*/  ISETP.LE.AND P0, PT, R0, UR4, PT ;  /* 0x0000000400007c0c */ /* 0x002fda000bf03270 */
[----:B------:R-:W-:Y:S05]  /*a660*/  @P0 BRA `(.L_x_2832) ;  /* 0x0000003000600947 */ /* 0x000fea0003800000 */
[----:B------:R-:W-:Y:S01]  /*a670*/  MOV R0, UR4 ;  /* 0x0000000400007c02 */ /* 0x000fe20008000f00 */
[----:B------:R-:W-:Y:S01]  /*a680*/  ULDC UR4, c[0x0][0xc] ;  /* 0x0000030000047ab9 */ /* 0x000fe20000000800 */
[----:B------:R-:W-:Y:S01]  /*a690*/  IMAD.MOV.U32 R16, RZ, RZ, RZ ;  /* 0x000000ffff107224 */ /* 0x000fe200078e00ff */
[----:B------:R-:W-:Y:S01]  /*a6a0*/  ULDC.64 UR46, c[0x0][0x198] ;  /* 0x00006600002e7ab9 */ /* 0x000fe20000000a00 */
[----:B------:R-:W-:Y:S01]  /*a6b0*/  IMAD.MOV.U32 R17, RZ, RZ, 0x1 ;  /* 0x00000001ff117424 */ /* 0x000fe200078e00ff */
[----:B------:R1:W-:Y:S04]  /*a6c0*/  STL [R1+0xc], R0 ;  /* 0x00000c0001007387 */ /* 0x0003e80000100800 */
[----:B------:R2:W-:Y:S01]  /*a6d0*/  STL [R1+0x18], RZ ;  /* 0x000018ff01007387 */ /* 0x0005e20000100800 */
[----:B-1----:R-:W-:-:S05]  /*a6e0*/  MOV R0, UR4 ;  /* 0x0000000400007c02 */ /* 0x002fca0008000f00 */
[----:B------:R2:W-:Y:S02]  /*a6f0*/  STL [R1+0x1c], R0 ;  /* 0x00001c0001007387 */ /* 0x0005e40000100800 */
.L_x_2876:
[----:B---3--:R-:W3:Y:S01]  /*a700*/  LDL R4, [R1+0xc] ;  /* 0x00000c0001047983 */ /* 0x008ee20000100800 */
[----:B-12---:R-:W1:Y:S01]  /*a710*/  LDC R0, c[0x0][0xea8] ;  /* 0x0003aa00ff007b82 */ /* 0x006e620000000800 */
[----:B------:R-:W-:Y:S05]  /*a720*/  YIELD ;  /* 0x0000000000007946 */ /* 0x000fea0003800000 */
[----:B------:R-:W-:Y:S02]  /*a730*/  ULDC.64 UR4, c[0x0][0x3f8] ;  /* 0x0000fe0000047ab9 */ /* 0x000fe40000000a00 */
[----:B------:R-:W2:Y:S01]  /*a740*/  LDC R19, c[0x0][0xeb4] ;  /* 0x0003ad00ff137b82 */ /* 0x000ea20000000800 */
[----:B------:R-:W-:-:S03]  /*a750*/  UISETP.NE.U32.AND UP0, UPT, UR4, URZ, UPT ;  /* 0x0000003f0400728c */ /* 0x000fc6000bf05070 */
[----:B------:R-:W-:Y:S01]  /*a760*/  ULDC UR4, c[0x0][0x404] ;  /* 0x0001010000047ab9 */ /* 0x000fe20000000800 */
[----:B------:R-:W-:-:S04]  /*a770*/  UISETP.NE.AND.EX UP0, UPT, UR5, URZ, UPT, UP0 ;  /* 0x0000003f0500728c */ /* 0x000fc8000bf05300 */
[----:B------:R-:W-:Y:S01]  /*a780*/  USEL UR4, UR4, 0x1, UP0 ;  /* 0x0000000104047887 */ /* 0x000fe20008000000 */
[----:B-1----:R-:W-:Y:S02]  /*a790*/  ISETP.NE.AND P0, PT, R0, 0x1, PT ;  /* 0x000000010000780c */ /* 0x002fe40003f05270 */
[----:B--2---:R-:W-:-:S11]  /*a7a0*/  ISETP.NE.AND P1, PT, R19, 0x1, PT ;  /* 0x000000011300780c */ /* 0x004fd60003f25270 */
[----:B------:R-:W3:Y:S08]  /*a7b0*/  @P0 LDC R0, c[0x0][0xeac] ;  /* 0x0003ab00ff000b82 */ /* 0x000ef00000000800 */
[----:B------:R-:W1:Y:S08]  /*a7c0*/  @P0 LDC R5, c[0x0][0xeb0] ;  /* 0x0003ac00ff050b82 */ /* 0x000e700000000800 */
[----:B------:R-:W2:Y:S01]  /*a7d0*/  @P1 LDC.64 R2, c[0x0][0xeb8] ;  /* 0x0003ae00ff021b82 */ /* 0x000ea20000000a00 */
[----:B---3--:R-:W-:-:S05]  /*a7e0*/  @P0 IMAD.HI.U32 R0, R4, R0, RZ ;  /* 0x0000000004000227 */ /* 0x008fca00078e00ff */
[----:B-1----:R-:W-:Y:S02]  /*a7f0*/  @P0 SHF.R.U32.HI R4, RZ, R5, R0 ;  /* 0x00000005ff040219 */ /* 0x002fe40000011600 */
[----:B------:R-:W1:Y:S01]  /*a800*/  S2R R5, SR_CgaCtaId ;  /* 0x0000000000057919 */ /* 0x000e620000008800 */
[----:B------:R-:W3:Y:S02]  /*a810*/  LDC R0, c[0x0][0x2e0] ;  /* 0x0000b800ff007b82 */ /* 0x000ee40000000800 */
[----:B--2---:R-:W-:Y:S01]  /*a820*/  @P1 IMAD.HI.U32 R2, R4, R2, RZ ;  /* 0x0000000204021227 */ /* 0x004fe200078e00ff */
[----:B------:R2:W-:Y:S03]  /*a830*/  STL [R1+0x4], R4 ;  /* 0x0000040401007387 */ /* 0x0005e60000100800 */
[----:B------:R-:W-:Y:S01]  /*a840*/  IMAD.MOV.U32 R18, RZ, RZ, R4 ;  /* 0x000000ffff127224 */ /* 0x000fe200078e0004 */
[----:B------:R-:W-:-:S02]  /*a850*/  @P1 SHF.R.U32.HI R18, RZ, R3, R2 ;  /* 0x00000003ff121219 */ /* 0x000fc40000011602 */
[----:B------:R-:W-:Y:S01]  /*a860*/  MOV R2, 0x400 ;  /* 0x0000040000027802 */ /* 0x000fe20000000f00 */
[----:B---3--:R-:W-:-:S03]  /*a870*/  IMAD R6, R0, UR4, RZ ;  /* 0x0000000400067c24 */ /* 0x008fc6000f8e02ff */
[----:B-1----:R-:W-:-:S05]  /*a880*/  LEA R7, R5, R2, 0x18 ;  /* 0x0000000205077211 */ /* 0x002fca00078ec0ff */
[----:B------:R-:W-:Y:S01]  /*a890*/  VIADD R0, R7, 0x22400 ;  /* 0x0002240007007836 */ /* 0x000fe20000000000 */
[----:B------:R2:W-:Y:S04]  /*a8a0*/  STL [R1], R7 ;  /* 0x0000000701007387 */ /* 0x0005e80000100800 */
        /* <DEDUP_REMOVED lines=14> */
[----:B--2---:R-:W-:Y:S01]  /*a990*/  IMAD.U32 R4, RZ, RZ, UR6 ;  /* 0x00000006ff047e24 */ /* 0x004fe2000f8e00ff */
[----:B------:R-:W-:Y:S01]  /*a9a0*/  MOV R5, UR7 ;  /* 0x0000000700057c02 */ /* 0x000fe20008000f00 */
        /* <DEDUP_REMOVED lines=10> */
.L_x_2833:
[----:B------:R-:W2:Y:S02]  /*aa50*/  LDL R2, [R1] ;  /* 0x0000000001027983 */ /* 0x000ea40000100800 */
        /* <DEDUP_REMOVED lines=19> */
.L_x_2835:
        /* <DEDUP_REMOVED lines=16> */
.L_x_2834:
[----:B------:R-:W2:Y:S01]  /*ac90*/  LDL.LU R5, [R1+0x4] ;  /* 0x0000040001057983 */ /* 0x000ea20000300800 */
[----:B------:R-:W1:Y:S01]  /*aca0*/  LDC R0, c[0x0][0x428] ;  /* 0x00010a00ff007b82 */ /* 0x000e620000000800 */
[----:B------:R-:W-:Y:S02]  /*acb0*/  ULDC.64 UR4, c[0x0][0xaf0] ;  /* 0x0002bc0000047ab9 */ /* 0x000fe40000000a00 */
[----:B------:R-:W3:Y:S01]  /*acc0*/  LDL R4, [R1+0xc] ;  /* 0x00000c0001047983 */ /* 0x000ee20000100800 */
[----:B------:R-:W-:Y:S01]  /*acd0*/  ISETP.NE.U32.AND P0, PT, RZ, UR4, PT ;  /* 0x00000004ff007c0c */ /* 0x000fe2000bf05070 */
[----:B------:R-:W-:Y:S01]  /*ace0*/  IMAD.MOV.U32 R6, RZ, RZ, R18 ;  /* 0x000000ffff067224 */ /* 0x000fe200078e0012 */
[----:B------:R-:W-:Y:S01]  /*acf0*/  ULDC UR4, c[0x0][0xea8] ;  /* 0x0003aa0000047ab9 */ /* 0x000fe20000000800 */
[----:B------:R-:W4:Y:S01]  /*ad00*/  S2R R7, SR_TID.X ;  /* 0x0000000000077919 */ /* 0x000f220000002100 */
[----:B------:R-:W-:Y:S02]  /*ad10*/  ISETP.NE.AND.EX P0, PT, RZ, UR5, PT, P0 ;  /* 0x00000005ff007c0c */ /* 0x000fe4000bf05300 */
[----:B-1----:R-:W-:-:S02]  /*ad20*/  ISETP.NE.AND P1, PT, R0, 0x1, PT ;  /* 0x000000010000780c */ /* 0x002fc40003f25270 */
[----:B------:R-:W-:-:S11]  /*ad30*/  MOV R0, R19 ;  /* 0x0000001300007202 */ /* 0x000fd60000000f00 */
        /* <DEDUP_REMOVED lines=15> */
[----:B--2---:R-:W-:-:S04]  /*ae30*/  IMAD.MOV R8, RZ, RZ, -R5 ;  /* 0x000000ffff087224 */ /* 0x004fc800078e0a05 */
[----:B---3--:R-:W-:-:S05]  /*ae40*/  IMAD R8, R8, UR4, R4 ;  /* 0x0000000408087c24 */ /* 0x008fca000f8e0204 */
[----:B-1----:R-:W-:-:S07]  /*ae50*/  SHF.L.U32 R8, R8, 0x6, RZ ;  /* 0x0000000608087819 */ /* 0x002fce00000006ff */
.L_x_2836:
        /* <DEDUP_REMOVED lines=17> */
.L_x_2891:
[----:B------:R-:W2:Y:S01]  /*af70*/  LDL R5, [R1+0x8] ;  /* 0x0000080001057983 */ /* 0x000ea20000100800 */
[----:B------:R-:W-:Y:S01]  /*af80*/  UMOV UR4, 0xffffffff ;  /* 0xffffffff00047882 */ /* 0x000fe20000000000 */
[----:B------:R-:W-:Y:S01]  /*af90*/  SHF.R.S32.HI R7, RZ, 0x1f, R6 ;  /* 0x0000001fff077819 */ /* 0x000fe20000011406 */
[----:B--2---:R-:W-:Y:S01]  /*afa0*/  VIADD R9, R5, 0xffffffff ;  /* 0xffffffff05097836 */ /* 0x004fe20000000000 */
[----:B------:R-:W-:Y:S06]  /*afb0*/  BRA.DIV UR4, `(.L_x_2838) ;  /* 0x0000002e04787947 */ /* 0x000fec000b800000 */
[----:B------:R-:W-:-:S13]  /*afc0*/  ELECT P6, URZ, PT ;  /* 0x00000000003f782f */ /* 0x000fda00038c0000 */
.L_x_2894:
        /* <DEDUP_REMOVED lines=11> */
[----:B------:R-:W-:-:S04]  /*b080*/  IMAD R10, R7, UR4, RZ ;  /* 0x00000004070a7c24 */ /* 0x000fc8000f8e02ff */
[----:B------:R-:W-:Y:S02]  /*b090*/  IMAD.MOV R5, RZ, RZ, -R4 ;  /* 0x000000ffff057224 */ /* 0x000fe400078e0a04 */
[----:B------:R-:W-:Y:S02]  /*b0a0*/  IMAD R10, R6, UR5, R10 ;  /* 0x00000005060a7c24 */ /* 0x000fe4000f8e020a */
[----:B------:R-:W-:-:S05]  /*b0b0*/  IMAD R5, R11, R5, R9 ;  /* 0x000000050b057224 */ /* 0x000fca00078e0209 */
[----:B------:R2:W-:Y:S02]  /*b0c0*/  STL [R1+0x10], R5 ;  /* 0x0000100501007387 */ /* 0x0005e40000100800 */
[----:B--2---:R-:W-:-:S03]  /*b0d0*/  SHF.R.S32.HI R5, RZ, 0x1f, R4 ;  /* 0x0000001fff057819 */ /* 0x004fc60000011404 */
[----:B------:R-:W-:-:S04]  /*b0e0*/  IMAD.WIDE.U32 R4, R6, UR4, R4 ;  /* 0x0000000406047c25 */ /* 0x000fc8000f8e0004 */
[----:B------:R-:W-:Y:S01]  /*b0f0*/  IMAD.IADD R5, R5, 0x1, R10 ;  /* 0x0000000105057824 */ /* 0x000fe200078e020a */
[----:B------:R-:W-:-:S04]  /*b100*/  LEA R10, P1, R4, R2, 0x2 ;  /* 0x00000002040a7211 */ /* 0x000fc800078210ff */
[----:B------:R-:W-:-:S05]  /*b110*/  LEA.HI.X R11, R4, R3, R5, 0x2, P1 ;  /* 0x00000003040b7211 */ /* 0x000fca00008f1405 */
[----:B------:R2:W5:Y:S04]  /*b120*/  LDG.E R4, desc[UR54][R10.64] ;  /* 0x000000360a047981 */ /* 0x000568000c1e1900 */
.L_x_2840:
[----:B--2---:R-:W2:Y:S01]  /*b130*/  S2R R10, SR_CgaCtaId ;  /* 0x00000000000a7919 */ /* 0x004ea20000008800 */
[----:B------:R-:W-:-:S04]  /*b140*/  MOV R5, 0x400 ;  /* 0x0000040000057802 */ /* 0x000fc80000000f00 */
[----:B--2---:R-:W-:-:S04]  /*b150*/  LEA R5, R10, R5, 0x18 ;  /* 0x000000050a057211 */ /* 0x004fc800078ec0ff */
[----:B------:R-:W-:Y:S02]  /*b160*/  LEA R10, R16, R5, 0x3 ;  /* 0x00000005100a7211 */ /* 0x000fe400078e18ff */
[----:B------:R-:W-:-:S04]  /*b170*/  SHF.L.U32 R5, R17, 0x1f, RZ ;  /* 0x0000001f11057819 */ /* 0x000fc800000006ff */
[----:B------:R-:W2:Y:S02]  /*b180*/  SYNCS.PHASECHK.TRANS64.TRYWAIT P1, [R10+URZ+0x38840], R5 ;  /* 0x038840050a0075a7 */ /* 0x000ea4000802017f */
[----:B--2---:R-:W-:Y:S05]  /*b190*/  @!P1 BRA `(.L_x_2841) ;  /* 0x0000002c00209947 */ /* 0x004fea0003800000 */
.L_x_2895:
        /* <DEDUP_REMOVED lines=11> */
.L_x_2842:
[----:B------:R-:W3:Y:S01]  /*b250*/  LDL R11, [R1+0x10] ;  /* 0x00001000010b7983 */ /* 0x000ee20000100800 */
[----:B--2---:R-:W-:Y:S01]  /*b260*/  MOV R5, 0x400 ;  /* 0x0000040000057802 */ /* 0x004fe20000000f00 */
[----:B------:R-:W2:Y:S01]  /*b270*/  S2R R12, SR_CgaCtaId ;  /* 0x00000000000c7919 */ /* 0x000ea20000008800 */
[----:B------:R-:W-:Y:S01]  /*b280*/  R2UR UR9, R10 ;  /* 0x000000000a0972ca */ /* 0x000fe200000e0000 */
[----:B------:R-:W-:Y:S01]  /*b290*/  UIADD3 UR4, UP0, UR46, 0x370, URZ ;  /* 0x000003702e047890 */ /* 0x000fe2000ff1e03f */
[----:B------:R-:W-:Y:S02]  /*b2a0*/  R2UR UR12, R0 ;  /* 0x00000000000c72ca */ /* 0x000fe400000e0000 */
[----:B-----5:R-:W-:Y:S01]  /*b2b0*/  R2UR UR13, R4 ;  /* 0x00000000040d72ca */ /* 0x020fe200000e0000 */
[----:B------:R-:W-:Y:S01]  /*b2c0*/  UIADD3.X UR5, URZ, UR47, URZ, UP0, !UPT ;  /* 0x0000002f3f057290 */ /* 0x000fe200087fe43f */
[----:B--2---:R-:W-:-:S04]  /*b2d0*/  LEA R5, R12, R5, 0x18 ;  /* 0x000000050c057211 */ /* 0x004fc800078ec0ff */
[----:B------:R-:W-:-:S04]  /*b2e0*/  LEA R5, R16, R5, 0xd ;  /* 0x0000000510057211 */ /* 0x000fc800078e68ff */
[----:B------:R-:W-:Y:S01]  /*b2f0*/  R2UR UR8, R5 ;  /* 0x00000000050872ca */ /* 0x000fe200000e0000 */
[----:B------:R-:W-:Y:S01]  /*b300*/  UIADD3 UR9, UR9, 0x38830, URZ ;  /* 0x0003883009097890 */ /* 0x000fe2000fffe03f */
[----:B------:R-:W-:Y:S01]  /*b310*/  UMOV UR6, 0x0 ;  /* 0x0000000000067882 */ /* 0x000fe20000000000 */
[----:B------:R-:W-:Y:S01]  /*b320*/  UMOV UR7, 0x14f00000 ;  /* 0x14f0000000077882 */ /* 0x000fe20000000000 */
[----:B------:R-:W-:-:S09]  /*b330*/  UMOV UR10, URZ ;  /* 0x0000003f000a7c82 */ /* 0x000fd20008000000 */
[----:B------:R-:W-:Y:S01]  /*b340*/  UIADD3 UR8, UR8, 0x22400, URZ ;  /* 0x0002240008087890 */ /* 0x000fe2000fffe03f */
[----:B---3--:R-:W-:-:S13]  /*b350*/  R2UR UR11, R11 ;  /* 0x000000000b0b72ca */ /* 0x008fda00000e0000 */
[----:B------:R-:W-:-:S09]  /*b360*/  USHF.L.U32 UR11, UR11, 0x6, URZ ;  /* 0x000000060b0b7899 */ /* 0x000fd2000800063f */
[----:B------:R2:W-:Y:S02]  /*b370*/  UTMALDG.4D [UR8], [UR4], desc[UR6] ;  /* 0x00000608040075b4 */ /* 0x0005e40008019000 */
[----:B--2---:R-:W-:Y:S01]  /*b380*/  NOP ;  /* 0x0000000000007918 */ /* 0x004fe20000000000 */
.L_x_2839:
[----:B------:R-:W2:Y:S01]  /*b390*/  S2R R12, SR_CgaCtaId ;  /* 0x00000000000c7919 */ /* 0x000ea20000008800 */
[----:B------:R-:W-:Y:S05]  /*b3a0*/  WARPSYNC.ALL ;  /* 0x0000000000007948 */ /* 0x000fea0003800000 */
[----:B------:R-:W-:Y:S01]  /*b3b0*/  BAR.SYNC.DEFER_BLOCKING 0x8, 0xa0 ;  /* 0x0202800000007b1d */ /* 0x000fe20000010000 */
[----:B------:R-:W-:Y:S02]  /*b3c0*/  ELECT P1, URZ, PT ;  /* 0x00000000003f782f */ /* 0x000fe40003820000 */
[----:B------:R-:W-:-:S03]  /*b3d0*/  MOV R11, 0x400 ;  /* 0x00000400000b7802 */ /* 0x000fc60000000f00 */
[----:B------:R-:W-:Y:S01]  /*b3e0*/  BSSY B0, `(.L_x_2843) ;  /* 0x000004c000007945 */ /* 0x000fe20003800000 */
[----:B--2---:R-:W-:-:S07]  /*b3f0*/  LEA R11, R12, R11, 0x18 ;  /* 0x0000000b0c0b7211 */ /* 0x004fce00078ec0ff */
[----:B------:R-:W-:Y:S05]  /*b400*/  @!P1 BRA `(.L_x_2844) ;  /* 0x0000000400249947 */ /* 0x000fea0003800000 */
[----:B------:R-:W-:Y:S01]  /*b410*/  R2UR UR16, R11 ;  /* 0x000000000b1072ca */ /* 0x000fe200000e0000 */
[----:B------:R-:W-:Y:S01]  /*b420*/  UIADD3 UR14, UP0, UR46, 0x270, URZ ;  /* 0x000002702e0e7890 */ /* 0x000fe2000ff1e03f */
[----:B------:R-:W-:Y:S01]  /*b430*/  R2UR UR11, R8 ;  /* 0x00000000080b72ca */ /* 0x000fe200000e0000 */
[----:B------:R-:W-:Y:S01]  /*b440*/  IMAD.MOV.U32 R5, RZ, RZ, 0x2000 ;  /* 0x00002000ff057424 */ /* 0x000fe200078e00ff */
[----:B------:R-:W-:Y:S01]  /*b450*/  R2UR UR12, R19 ;  /* 0x00000000130c72ca */ /* 0x000fe200000e0000 */
[----:B------:R-:W-:Y:S01]  /*b460*/  UIADD3.X UR15, URZ, UR47, URZ, UP0, !UPT ;  /* 0x0000002f3f0f7290 */ /* 0x000fe200087fe43f */
[----:B------:R-:W-:Y:S01]  /*b470*/  R2UR UR13, R18 ;  /* 0x00000000120d72ca */ /* 0x000fe200000e0000 */
[----:B------:R-:W-:Y:S01]  /*b480*/  UIADD3 UR4, UP0, UR46, 0x770, URZ ;  /* 0x000007702e047890 */ /* 0x000fe2000ff1e03f */
[----:B------:R2:W-:Y:S01]  /*b490*/  SYNCS.ARRIVE.TRANS64 RZ, [R11+URZ+0x38800], R5 ;  /* 0x038800050bff79a7 */ /* 0x0005e2000800003f */
[----:B------:R-:W-:Y:S01]  /*b4a0*/  UMOV UR6, 0x0 ;  /* 0x0000000000067882 */ /* 0x000fe20000000000 */
[----:B------:R-:W-:Y:S01]  /*b4b0*/  UMOV UR7, 0x12f00000 ;  /* 0x12f0000000077882 */ /* 0x000fe20000000000 */
[----:B------:R-:W-:Y:S01]  /*b4c0*/  UMOV UR10, URZ ;  /* 0x0000003f000a7c82 */ /* 0x000fe20008000000 */
[----:B------:R-:W-:Y:S01]  /*b4d0*/  UIADD3.X UR5, URZ, UR47, URZ, UP0, !UPT ;  /* 0x0000002f3f057290 */ /* 0x000fe200087fe43f */
[----:B------:R-:W-:Y:S01]  /*b4e0*/  MOV R8, UR54 ;  /* 0x0000003600087c02 */ /* 0x000fe20008000f00 */
[----:B------:R-:W-:-:S02]  /*b4f0*/  UIADD3 UR8, UR16, 0x20400, URZ ;  /* 0x0002040010087890 */ /* 0x000fc4000fffe03f */
[----:B------:R-:W-:Y:S01]  /*b500*/  UIADD3 UR9, UR16, 0x38800, URZ ;  /* 0x0003880010097890 */ /* 0x000fe2000fffe03f */
[----:B------:R-:W-:Y:S01]  /*b510*/  R2UR UR54, R8 ;  /* 0x00000000083672ca */ /* 0x000fe200000e0000 */
[----:B------:R-:W-:Y:S01]  /*b520*/  UIADD3 UR48, UR16, 0x28400, URZ ;  /* 0x0002840010307890 */ /* 0x000fe2000fffe03f */
[----:B--2---:R-:W-:Y:S01]  /*b530*/  MOV R5, 0x10000 ;  /* 0x0001000000057802 */ /* 0x004fe20000000f00 */
[----:B------:R-:W-:Y:S01]  /*b540*/  UMOV UR50, 0xc0 ;  /* 0x000000c000327882 */ /* 0x000fe20000000000 */
[----:B------:R-:W-:Y:S01]  /*b550*/  UMOV UR51, UR11 ;  /* 0x0000000b00337c82 */ /* 0x000fe20008000000 */
[----:B------:R-:W-:Y:S01]  /*b560*/  MOV R10, UR50 ;  /* 0x00000032000a7c02 */ /* 0x000fe20008000f00 */
[----:B------:R-:W-:Y:S01]  /*b570*/  UMOV UR50, 0x40 ;  /* 0x0000004000327882 */ /* 0x000fe20000000000 */
[----:B------:R-:W-:Y:S01]  /*b580*/  UMOV UR52, UR12 ;  /* 0x0000000c00347c82 */ /* 0x000fe20008000000 */
[----:B------:R2:W-:Y:S01]  /*b590*/  UTMALDG.4D [UR8], [UR14], desc[UR6] ;  /* 0x000006080e0075b4 */ /* 0x0005e20008019000 */
[----:B------:R3:W-:Y:S01]  /*b5a0*/  SYNCS.ARRIVE.TRANS64 RZ, [R11+URZ+0x38810], R5 ;  /* 0x038810050bff79a7 */ /* 0x0007e2000800003f */
[----:B------:R-:W-:Y:S01]  /*b5b0*/  UMOV UR53, UR13 ;  /* 0x0000000d00357c82 */ /* 0x000fe20008000000 */
[----:B------:R-:W-:-:S02]  /*b5c0*/  UIADD3 UR56, UR16, 0x2a400, URZ ;  /* 0x0002a40010387890 */ /* 0x000fc4000fffe03f */
[----:B------:R-:W-:Y:S02]  /*b5d0*/  UIADD3 UR40, UR16, 0x2e400, URZ ;  /* 0x0002e40010287890 */ /* 0x000fe4000fffe03f */
[----:B------:R-:W-:Y:S02]  /*b5e0*/  UIADD3 UR32, UR16, 0x30400, URZ ;  /* 0x0003040010207890 */ /* 0x000fe4000fffe03f */
[----:B------:R-:W-:Y:S01]  /*b5f0*/  UIADD3 UR24, UR16, 0x32400, URZ ;  /* 0x0003240010187890 */ /* 0x000fe2000fffe03f */
[----:B------:R-:W-:Y:S01]  /*b600*/  UMOV UR58, 0x80 ;  /* 0x00000080003a7882 */ /* 0x000fe20000000000 */
[----:B------:R-:W-:Y:S01]  /*b610*/  UMOV UR59, UR11 ;  /* 0x0000000b003b7c82 */ /* 0x000fe20008000000 */
[----:B------:R-:W-:Y:S01]  /*b620*/  UMOV UR60, UR12 ;  /* 0x0000000c003c7c82 */ /* 0x000fe20008000000 */
[----:B------:R-:W-:Y:S01]  /*b630*/  UMOV UR61, UR13 ;  /* 0x0000000d003d7c82 */ /* 0x000fe20008000000 */
        /* <DEDUP_REMOVED lines=11> */
[----:B--2---:R-:W-:Y:S01]  /*b6f0*/  UIADD3 UR8, UR16, 0x26400, URZ ;  /* 0x0002640010087890 */ /* 0x004fe2000fffe03f */
[----:B---3--:R-:W-:Y:S01]  /*b700*/  MOV R5, UR55 ;  /* 0x0000003700057c02 */ /* 0x008fe20008000f00 */
[----:B------:R-:W-:Y:S01]  /*b710*/  UIADD3 UR9, UR16, 0x38810, URZ ;  /* 0x0003881010097890 */ /* 0x000fe2000fffe03f */
[----:B------:R-:W-:Y:S01]  /*b720*/  UMOV UR29, UR13 ;  /* 0x0000000d001d7c82 */ /* 0x000fe20008000000 */
[----:B------:R-:W-:Y:S01]  /*b730*/  UMOV UR18, 0x1c0 ;  /* 0x000001c000127882 */ /* 0x000fe20000000000 */
[----:B------:R-:W-:Y:S01]  /*b740*/  UMOV UR19, UR11 ;  /* 0x0000000b00137c82 */ /* 0x000fe20008000000 */
[----:B------:R-:W-:Y:S01]  /*b750*/  UMOV UR20, UR12 ;  /* 0x0000000c00147c82 */ /* 0x000fe20008000000 */
[----:B------:R-:W-:-:S02]  /*b760*/  UMOV UR21, UR13 ;  /* 0x0000000d00157c82 */ /* 0x000fc40008000000 */
[----:B------:R-:W-:Y:S01]  /*b770*/  UMOV UR49, UR9 ;  /* 0x0000000900317c82 */ /* 0x000fe20008000000 */
[----:B------:R-:W-:Y:S01]  /*b780*/  UMOV UR57, UR9 ;  /* 0x0000000900397c82 */ /* 0x000fe20008000000 */
[----:B------:R-:W-:Y:S01]  /*b790*/  UTMALDG.4D [UR8], [UR4], desc[UR6] ;  /* 0x00000608040075b4 */ /* 0x000fe20008019000 */
[----:B------:R-:W-:Y:S01]  /*b7a0*/  UMOV UR41, UR9 ;  /* 0x0000000900297c82 */ /* 0x000fe20008000000 */
[----:B------:R-:W-:Y:S01]  /*b7b0*/  UMOV UR33, UR9 ;  /* 0x0000000900217c82 */ /* 0x000fe20008000000 */
[----:B------:R-:W-:Y:S01]  /*b7c0*/  UMOV UR25, UR9 ;  /* 0x0000000900197c82 */ /* 0x000fe20008000000 */
[----:B------:R-:W-:Y:S01]  /*b7d0*/  UMOV UR17, UR9 ;  /* 0x0000000900117c82 */ /* 0x000fe20008000000 */
[----:B------:R-:W-:Y:S01]  /*b7e0*/  R2UR UR55, R5 ;  /* 0x00000000053772ca */ /* 0x000fe200000e0000 */
[----:B------:R2:W-:Y:S01]  /*b7f0*/  UTMALDG.4D [UR48], [UR4], desc[UR6] ;  /* 0x00000630040075b4 */ /* 0x0005e20008019000 */
[----:B------:R3:W-:Y:S01]  /*b800*/  UTMALDG.4D [UR56], [UR4], desc[UR6] ;  /* 0x00000638040075b4 */ /* 0x0007e20008019000 */
[----:B--2---:R-:W-:Y:S01]  /*b810*/  R2UR UR50, R10 ;  /* 0x000000000a3272ca */ /* 0x004fe200000e0000 */
[----:B------:R-:W-:-:S02]  /*b820*/  UIADD3 UR48, UR16, 0x2c400, URZ ;  /* 0x0002c40010307890 */ /* 0x000fc4000fffe03f */
[----:B------:R-:W-:-:S10]  /*b830*/  UIADD3 UR16, UR16, 0x34400, URZ ;  /* 0x0003440010107890 */ /* 0x000fd4000fffe03f */
[----:B------:R3:W-:Y:S01]  /*b840*/  UTMALDG.4D [UR48], [UR4], desc[UR6] ;  /* 0x00000630040075b4 */ /* 0x0007e20008019000 */
[----:B------:R3:W-:Y:S01]  /*b850*/  UTMALDG.4D [UR40], [UR4], desc[UR6] ;  /* 0x00000628040075b4 */ /* 0x0007e20008019000 */
[----:B------:R3:W-:Y:S01]  /*b860*/  UTMALDG.4D [UR32], [UR4], desc[UR6] ;  /* 0x00000620040075b4 */ /* 0x0007e20008019000 */
[----:B------:R3:W-:Y:S01]  /*b870*/  UTMALDG.4D [UR24], [UR4], desc[UR6] ;  /* 0x00000618040075b4 */ /* 0x0007e20008019000 */
[----:B------:R3:W-:Y:S02]  /*b880*/  UTMALDG.4D [UR16], [UR4], desc[UR6] ;  /* 0x00000610040075b4 */ /* 0x0007e40008019000 */
[----:B---3--:R-:W-:Y:S01]  /*b890*/  NOP ;  /* 0x0000000000007918 */ /* 0x008fe20000000000 */
.L_x_2844:
[----:B------:R-:W-:Y:S05]  /*b8a0*/  BSYNC B0 ;  /* 0x0000000000007941 */ /* 0x000fea0003800000 */
.L_x_2843:
[----:B------:R-:W2:Y:S01]  /*b8b0*/  LDL R5, [R1+0x18] ;  /* 0x0000180001057983 */ /* 0x000ea20000100800 */
[----:B------:R-:W-:Y:S01]  /*b8c0*/  ULDC.64 UR38, c[0x0][0x408] ;  /* 0x0001020000267ab9 */ /* 0x000fe20000000a00 */
[----:B------:R-:W-:Y:S01]  /*b8d0*/  BSSY B0, `(.L_x_2845) ;  /* 0x0000005000007945 */ /* 0x000fe20003800000 */
[----:B--2---:R-:W-:-:S04]  /*b8e0*/  LOP3.LUT R5, R5, 0x1, RZ, 0xc, !PT ;  /* 0x0000000105057812 */ /* 0x004fc800078e0cff */
[----:B------:R-:W-:-:S04]  /*b8f0*/  SHF.L.U32 R5, R5, 0x1f, RZ ;  /* 0x0000001f05057819 */ /* 0x000fc800000006ff */
[----:B------:R-:W2:Y:S02]  /*b900*/  SYNCS.PHASECHK.TRANS64.TRYWAIT P1, [R11+URZ+0x38820], R5 ;  /* 0x038820050b0075a7 */ /* 0x000ea4000802017f */
[----:B--2---:R-:W-:Y:S05]  /*b910*/  @!P1 BRA `(.L_x_2846) ;  /* 0x0000002400549947 */ /* 0x004fea0003800000 */
.L_x_2896:
[----:B------:R-:W-:Y:S05]  /*b920*/  BSYNC B0 ;  /* 0x0000000000007941 */ /* 0x000fea0003800000 */
.L_x_2845:
[----:B------:R-:W-:Y:S04]  /*b930*/  BSSY B0, `(.L_x_2847) ;  /* 0x000004b000007945 */ /* 0x000fe80003800000 */
[----:B------:R-:W-:Y:S05]  /*b940*/  @!P6 BRA `(.L_x_2848) ;  /* 0x000000040024e947 */ /* 0x000fea0003800000 */
[----:B------:R-:W3:Y:S01]  /*b950*/  S2R R11, SR_CgaCtaId ;  /* 0x00000000000b7919 */ /* 0x000ee20000008800 */
[----:B--2---:R-:W-:Y:S01]  /*b960*/  MOV R8, 0x400 ;  /* 0x0000040000087802 */ /* 0x004fe20000000f00 */
[----:B------:R-:W2:Y:S03]  /*b970*/  S2R R10, SR_TID.X ;  /* 0x00000000000a7919 */ /* 0x000ea60000002100 */
[----:B---3--:R-:W-:Y:S02]  /*b980*/  LEA R8, R11, R8, 0x18 ;  /* 0x000000080b087211 */ /* 0x008fe400078ec0ff */
[----:B--2---:R-:W-:-:S03]  /*b990*/  LOP3.LUT R10, R10, 0x7f, RZ, 0xc0, !PT ;  /* 0x0000007f0a0a7812 */ /* 0x004fc600078ec0ff */
[----:B------:R-:W-:Y:S01]  /*b9a0*/  IMAD R5, R16, 0x8, R8 ;  /* 0x0000000810057824 */ /* 0x000fe200078e0208 */
[----:B------:R-:W-:Y:S02]  /*b9b0*/  SHF.L.U32 R8, R17, 0x1f, RZ ;  /* 0x0000001f11087819 */ /* 0x000fe400000006ff */
[----:B------:R-:W-:Y:S02]  /*b9c0*/  ISETP.NE.AND P2, PT, R10, RZ, PT ;  /* 0x000000ff0a00720c */ /* 0x000fe40003f45270 */
[----:B------:R-:W2:Y:S02]  /*b9d0*/  SYNCS.PHASECHK.TRANS64.TRYWAIT P1, [R5+URZ+0x38860], R8 ;  /* 0x03886008050075a7 */ /* 0x000ea4000802017f */
[----:B--2---:R-:W-:Y:S09]  /*b9e0*/  @!P1 BRA `(.L_x_2849) ;  /* 0x0000002400409947 */ /* 0x004ff20003800000 */
.L_x_2897:
        /* <DEDUP_REMOVED lines=8> */
.L_x_2850:
[----:B--2---:R-:W2:Y:S01]  /*ba70*/  LDL R8, [R1+0x10] ;  /* 0x0000100001087983 */ /* 0x004ea20000100800 */
[----:B------:R-:W-:Y:S01]  /*ba80*/  MOV R10, 0x400 ;  /* 0x00000400000a7802 */ /* 0x000fe20000000f00 */
[----:B------:R-:W3:Y:S01]  /*ba90*/  S2R R11, SR_CgaCtaId ;  /* 0x00000000000b7919 */ /* 0x000ee20000008800 */
[----:B------:R-:W-:Y:S01]  /*baa0*/  R2UR UR9, R5 ;  /* 0x00000000050972ca */ /* 0x000fe200000e0000 */
[----:B------:R-:W-:Y:S01]  /*bab0*/  UIADD3 UR4, UP0, UR46, 0x470, URZ ;  /* 0x000004702e047890 */ /* 0x000fe2000ff1e03f */
[----:B------:R-:W-:Y:S02]  /*bac0*/  R2UR UR12, R0 ;  /* 0x00000000000c72ca */ /* 0x000fe400000e0000 */
[----:B------:R-:W-:Y:S01]  /*bad0*/  R2UR UR13, R4 ;  /* 0x00000000040d72ca */ /* 0x000fe200000e0000 */
[----:B------:R-:W-:Y:S01]  /*bae0*/  UIADD3.X UR5, URZ, UR47, URZ, UP0, !UPT ;  /* 0x0000002f3f057290 */ /* 0x000fe200087fe43f */
[----:B---3--:R-:W-:-:S05]  /*baf0*/  LEA R10, R11, R10, 0x18 ;  /* 0x0000000a0b0a7211 */ /* 0x008fca00078ec0ff */
        /* <DEDUP_REMOVED lines=15> */
[----:B--2---:R-:W-:-:S13]  /*bbf0*/  R2UR UR11, R8 ;  /* 0x00000000080b72ca */ /* 0x004fda00000e0000 */
[----:B------:R-:W-:-:S09]  /*bc00*/  USHF.L.U32 UR11, UR11, 0x6, URZ ;  /* 0x000000060b0b7899 */ /* 0x000fd2000800063f */
        /* <DEDUP_REMOVED lines=15> */
[----:B------:R-:W-:-:S02]  /*bd00*/  UMOV UR10, UR21 ;  /* 0x00000015000a7c82 */ /* 0x000fc40008000000 */
[----:B------:R2:W-:Y:S01]  /*bd10*/  UTMALDG.4D [UR8], [UR4], desc[UR6] ;  /* 0x00000608040075b4 */ /* 0x0005e20008019000 */
        /* <DEDUP_REMOVED lines=12> */
.L_x_2848:
[----:B------:R-:W-:Y:S05]  /*bde0*/  BSYNC B0 ;  /* 0x0000000000007941 */ /* 0x000fea0003800000 */
.L_x_2847:
        /* <DEDUP_REMOVED lines=9> */
[----:B------:R-:W-:Y:S01]  /*be80*/  MOV R5, 0x1 ;  /* 0x0000000100057802 */ /* 0x000fe20000000f00 */
[----:B--2---:R-:W-:Y:S01]  /*be90*/  IMAD.MOV R10, RZ, RZ, -R11 ;  /* 0x000000ffff0a7224 */ /* 0x004fe200078e0a0b */
[----:B------:R-:W-:-:S04]  /*bea0*/  IADD3 R8, R11, -0x2, RZ ;  /* 0xfffffffe0b087810 */ /* 0x000fc80007ffe0ff */
[----:B------:R-:W-:-:S05]  /*beb0*/  VIADDMNMX R10, R10, R5, 0xffffffff, !PT ;  /* 0xffffffff0a0a7446 */ /* 0x000fca0007800105 */
[----:B------:R-:W-:-:S05]  /*bec0*/  IMAD.IADD R5, R11, 0x1, R10 ;  /* 0x000000010b057824 */ /* 0x000fca00078e020a */
        /* <DEDUP_REMOVED lines=10> */
[----:B--2---:R-:W-:-:S04]  /*bf70*/  @P1 IMAD.HI.U32 R11, R8, R4, RZ ;  /* 0x00000004080b1227 */ /* 0x004fc800078e00ff */
        /* <DEDUP_REMOVED lines=12> */
.L_x_2855:
        /* <DEDUP_REMOVED lines=10> */
.L_x_2898:
        /* <DEDUP_REMOVED lines=8> */
.L_x_2857:
[----:B------:R-:W3:Y:S01]  /*c160*/  S2R R11, SR_CgaCtaId ;  /* 0x00000000000b7919 */ /* 0x000ee20000008800 */
[----:B------:R-:W-:Y:S01]  /*c170*/  MOV R5, 0x400 ;  /* 0x0000040000057802 */ /* 0x000fe20000000f00 */
[----:B------:R-:W-:Y:S01]  /*c180*/  IMAD.SHL.U32 R8, R8, 0x40, RZ ;  /* 0x0000004008087824 */ /* 0x000fe200078e00ff */
[----:B------:R-:W-:Y:S01]  /*c190*/  R2UR UR9, R2 ;  /* 0x00000000020972ca */ /* 0x000fe200000e0000 */
[----:B------:R-:W-:Y:S01]  /*c1a0*/  UIADD3 UR4, UP0, UR46, 0x370, URZ ;  /* 0x000003702e047890 */ /* 0x000fe2000ff1e03f */
[----:B------:R-:W-:Y:S01]  /*c1b0*/  R2UR UR12, R0 ;  /* 0x00000000000c72ca */ /* 0x000fe200000e0000 */
[----:B------:R-:W-:Y:S01]  /*c1c0*/  UMOV UR6, 0x0 ;  /* 0x0000000000067882 */ /* 0x000fe20000000000 */
[----:B-----5:R-:W-:Y:S01]  /*c1d0*/  R2UR UR13, R4 ;  /* 0x00000000040d72ca */ /* 0x020fe200000e0000 */
[----:B------:R-:W-:Y:S01]  /*c1e0*/  UIADD3.X UR5, URZ, UR47, URZ, UP0, !UPT ;  /* 0x0000002f3f057290 */ /* 0x000fe200087fe43f */
[----:B------:R-:W-:Y:S01]  /*c1f0*/  R2UR UR11, R8 ;  /* 0x00000000080b72ca */ /* 0x000fe200000e0000 */
[----:B------:R-:W-:Y:S01]  /*c200*/  UMOV UR7, 0x14f00000 ;  /* 0x14f0000000077882 */ /* 0x000fe20000000000 */
[----:B------:R-:W-:-:S05]  /*c210*/  UMOV UR10, URZ ;  /* 0x0000003f000a7c82 */ /* 0x000fca0008000000 */
        /* <DEDUP_REMOVED lines=8> */
.L_x_2899:
        /* <DEDUP_REMOVED lines=8> */
.L_x_2859:
        /* <DEDUP_REMOVED lines=17> */
[----:B----4-:R-:W-:-:S05]  /*c430*/  LEA R3, R5, R3, 0x18 ;  /* 0x0000000305037211 */ /* 0x010fca00078ec0ff */
[----:B------:R-:W-:-:S05]  /*c440*/  IMAD R2, R16, 0x10000, R3 ;  /* 0x0001000010027824 */ /* 0x000fca00078e0203 */
        /* <DEDUP_REMOVED lines=34> */
.L_x_2854:
[----:B------:R-:W-:Y:S05]  /*c670*/  BSYNC B0 ;  /* 0x0000000000007941 */ /* 0x000fea0003800000 */
.L_x_2853:
[----:B------:R-:W2:Y:S01]  /*c680*/  LDL.LU R3, [R1+0x8] ;  /* 0x0000080001037983 */ /* 0x000ea20000300800 */
[----:B------:R-:W-:-:S04]  /*c690*/  IADD3 R16, R16, 0x1, RZ ;  /* 0x0000000110107810 */ /* 0x000fc80007ffe0ff */
[----:B------:R-:W-:-:S04]  /*c6a0*/  ISETP.NE.AND P1, PT, R16, 0x2, PT ;  /* 0x000000021000780c */ /* 0x000fc80003f25270 */
[----:B------:R-:W-:Y:S02]  /*c6b0*/  SEL R2, RZ, 0x1, P1 ;  /* 0x00000001ff027807 */ /* 0x000fe40000800000 */
[----:B------:R-:W-:Y:S02]  /*c6c0*/  SEL R16, R16, RZ, P1 ;  /* 0x000000ff10107207 */ /* 0x000fe40000800000 */
[----:B------:R-:W-:Y:S01]  /*c6d0*/  LOP3.LUT R17, R17, R2, RZ, 0x3c, !PT ;  /* 0x0000000211117212 */ /* 0x000fe200078e3cff */
[----:B--2---:R-:W-:-:S07]  /*c6e0*/  VIADD R8, R3, 0xfffffffd ;  /* 0xfffffffd03087836 */ /* 0x004fce0000000000 */
.L_x_2852:
[----:B------:R-:W-:Y:S01]  /*c6f0*/  IADD3 R10, -R10, RZ, RZ ;  /* 0x000000ff0a0a7210 */ /* 0x000fe20007ffe1ff */
[----:B------:R-:W-:Y:S03]  /*c700*/  BSSY B0, `(.L_x_2851) ;  /* 0x0000102000007945 */ /* 0x000fe60003800000 */
[----:B------:R-:W-:-:S13]  /*c710*/  ISETP.NE.AND P1, PT, R9, R10, PT ;  /* 0x0000000a0900720c */ /* 0x000fda0003f25270 */
[----:B------:R-:W-:Y:S05]  /*c720*/  @!P1 BRA `(.L_x_2860) ;  /* 0x0000000c00fc9947 */ /* 0x000fea0003800000 */
.L_x_2875:
[----:B------:R-:W-:Y:S04]  /*c730*/  BSSY B1, `(.L_x_2861) ;  /* 0x0000078000017945 */ /* 0x000fe80003800000 */
[----:B------:R-:W-:Y:S05]  /*c740*/  @!P6 BRA `(.L_x_2862) ;  /* 0x0000000400d8e947 */ /* 0x000fea0003800000 */
[----:B-1----:R-:W-:Y:S01]  /*c750*/  IMAD.MOV.U32 R9, RZ, RZ, R8 ;  /* 0x000000ffff097224 */ /* 0x002fe200078e0008 */
[----:B------:R-:W-:Y:S06]  /*c760*/  @!P0 BRA `(.L_x_2863) ;  /* 0x0000000000448947 */ /* 0x000fec0003800000 */
[----:B------:R-:W1:Y:S01]  /*c770*/  LDC R9, c[0x0][0x41c] ;  /* 0x00010700ff097b82 */ /* 0x000e620000000800 */
[----:B------:R-:W-:-:S04]  /*c780*/  IMAD R11, R7, UR38, RZ ;  /* 0x00000026070b7c24 */ /* 0x000fc8000f8e02ff */
[----:B------:R-:W-:Y:S01]  /*c790*/  IMAD R10, R6, UR39, R11 ;  /* 0x00000027060a7c24 */ /* 0x000fe2000f8e020b */
[----:B-1----:R-:W-:-:S13]  /*c7a0*/  ISETP.NE.AND P1, PT, R9, 0x1, PT ;  /* 0x000000010900780c */ /* 0x002fda0003f25270 */
[----:B------:R-:W1:Y:S02]  /*c7b0*/  @P1 LDC.64 R2, c[0x0][0x420] ;  /* 0x00010800ff021b82 */ /* 0x000e640000000a00 */
[----:B-1----:R-:W-:Y:S01]  /*c7c0*/  @P1 IMAD.HI.U32 R4, R8, R2, RZ ;  /* 0x0000000208041227 */ /* 0x002fe200078e00ff */
[----:B------:R-:W-:-:S04]  /*c7d0*/  MOV R2, R8 ;  /* 0x0000000800027202 */ /* 0x000fc80000000f00 */
[----:B------:R-:W-:Y:S02]  /*c7e0*/  @P1 SHF.R.U32.HI R2, RZ, R3, R4 ;  /* 0x00000003ff021219 */ /* 0x000fe40000011604 */
[----:B------:R-:W1:Y:S03]  /*c7f0*/  LDC.64 R4, c[0x0][0x3f8] ;  /* 0x0000fe00ff047b82 */ /* 0x000e660000000a00 */
[----:B------:R-:W-:-:S04]  /*c800*/  IMAD.MOV R3, RZ, RZ, -R2 ;  /* 0x000000ffff037224 */ /* 0x000fc800078e0a02 */
[----:B------:R-:W-:Y:S01]  /*c810*/  IMAD R9, R9, R3, R8 ;  /* 0x0000000309097224 */ /* 0x000fe200078e0208 */
[----:B------:R-:W-:-:S03]  /*c820*/  SHF.R.S32.HI R3, RZ, 0x1f, R2 ;  /* 0x0000001fff037819 */ /* 0x000fc60000011402 */
[----:B------:R-:W-:-:S05]  /*c830*/  IMAD.WIDE.U32 R2, R6, UR38, R2 ;  /* 0x0000002606027c25 */ /* 0x000fca000f8e0002 */
[----:B------:R-:W-:Y:S02]  /*c840*/  IADD3 R10, R10, R3, RZ ;  /* 0x000000030a0a7210 */ /* 0x000fe40007ffe0ff */
[----:B-1----:R-:W-:-:S04]  /*c850*/  LEA R4, P1, R2, R4, 0x2 ;  /* 0x0000000402047211 */ /* 0x002fc800078210ff */
[----:B------:R-:W-:-:S05]  /*c860*/  LEA.HI.X R5, R2, R5, R10, 0x2, P1 ;  /* 0x0000000502057211 */ /* 0x000fca00008f140a */
[----:B------:R1:W5:Y:S04]  /*c870*/  LDG.E R4, desc[UR54][R4.64] ;  /* 0x0000003604047981 */ /* 0x000368000c1e1900 */
.L_x_2863:
[----:B------:R-:W2:Y:S01]  /*c880*/  S2R R3, SR_CgaCtaId ;  /* 0x0000000000037919 */ /* 0x000ea20000008800 */
[----:B------:R-:W-:Y:S01]  /*c890*/  MOV R2, 0x400 ;  /* 0x0000040000027802 */ /* 0x000fe20000000f00 */
[----:B-1----:R-:W1:Y:S03]  /*c8a0*/  S2R R5, SR_TID.X ;  /* 0x0000000000057919 */ /* 0x002e660000002100 */
[----:B--2---:R-:W-:Y:S02]  /*c8b0*/  LEA R2, R3, R2, 0x18 ;  /* 0x0000000203027211 */ /* 0x004fe400078ec0ff */
[----:B------:R-:W-:Y:S02]  /*c8c0*/  SHF.L.U32 R3, R17, 0x1f, RZ ;  /* 0x0000001f11037819 */ /* 0x000fe400000006ff */
[----:B-1----:R-:W-:Y:S01]  /*c8d0*/  LOP3.LUT R5, R5, 0x7f, RZ, 0xc0, !PT ;  /* 0x0000007f05057812 */ /* 0x002fe200078ec0ff */
[----:B------:R-:W-:-:S03]  /*c8e0*/  IMAD R2, R16, 0x8, R2 ;  /* 0x0000000810027824 */ /* 0x000fc600078e0202 */
[----:B------:R-:W-:Y:S01]  /*c8f0*/  ISETP.NE.AND P1, PT, R5, RZ, PT ;  /* 0x000000ff0500720c */ /* 0x000fe20003f25270 */
[----:B------:R-:W1:Y:S02]  /*c900*/  SYNCS.PHASECHK.TRANS64.TRYWAIT P2, [R2+URZ+0x38840], R3 ;  /* 0x03884003020075a7 */ /* 0x000e64000804017f */
[----:B-1----:R-:W-:Y:S10]  /*c910*/  @!P2 BRA `(.L_x_2864) ;  /* 0x0000001400b0a947 */ /* 0x002ff40003800000 */
.L_x_2900:
        /* <DEDUP_REMOVED lines=8> */
.L_x_2865:
        /* <DEDUP_REMOVED lines=11> */
[----:B--2---:R-:W-:-:S05]  /*ca50*/  LEA R5, R10, R5, 0x18 ;  /* 0x000000050a057211 */ /* 0x004fca00078ec0ff */
[----:B------:R-:W-:-:S05]  /*ca60*/  IMAD R5, R16, 0x2000, R5 ;  /* 0x0000200010057824 */ /* 0x000fca00078e0205 */
[----:B------:R-:W-:Y:S02]  /*ca70*/  R2UR UR8, R5 ;  /* 0x00000000050872ca */ /* 0x000fe400000e0000 */
[----:B------:R-:W-:-:S04]  /*ca80*/  SHF.L.U32 R5, R9, 0x6, RZ ;  /* 0x0000000609057819 */ /* 0x000fc800000006ff */
[----:B------:R-:W-:-:S07]  /*ca90*/  R2UR UR11, R5 ;  /* 0x00000000050b72ca */ /* 0x000fce00000e0000 */
[----:B------:R-:W-:-:S09]  /*caa0*/  UIADD3 UR8, UR8, 0x22400, URZ ;  /* 0x0002240008087890 */ /* 0x000fd2000fffe03f */
[----:B------:R2:W-:Y:S01]  /*cab0*/  UTMALDG.4D [UR8], [UR4], desc[UR6] ;  /* 0x00000608040075b4 */ /* 0x0005e20008019000 */
[----:B------:R-:W3:Y:S02]  /*cac0*/  SYNCS.PHASECHK.TRANS64.TRYWAIT P2, [R2+URZ+0x38860], R3 ;  /* 0x03886003020075a7 */ /* 0x000ee4000804017f */
[----:B--23--:R-:W-:Y:S05]  /*cad0*/  @!P2 BRA `(.L_x_2866) ;  /* 0x000000140054a947 */ /* 0x00cfea0003800000 */
.L_x_2901:
[----:B------:R-:W-:Y:S05]  /*cae0*/  @P1 BRA `(.L_x_2867) ;  /* 0x00000000001c1947 */ /* 0x000fea0003800000 */
[----:B------:R-:W3:Y:S01]  /*caf0*/  S2R R9, SR_TID.X ;  /* 0x0000000000097919 */ /* 0x000ee20000002100 */
[----:B-12---:R-:W-:-:S04]  /*cb00*/  IMAD.MOV.U32 R3, RZ, RZ, 0x10000 ;  /* 0x00010000ff037424 */ /* 0x006fc800078e00ff */
[----:B------:R4:W-:Y:S01]  /*cb10*/  SYNCS.ARRIVE.TRANS64 RZ, [R2+URZ+0x38850], R3 ;  /* 0x0388500302ff79a7 */ /* 0x0009e2000800003f */
[----:B---3--:R-:W-:-:S04]  /*cb20*/  LOP3.LUT R9, R9, 0x1f, RZ, 0xc0, !PT ;  /* 0x0000001f09097812 */ /* 0x008fc800078ec0ff */
[----:B------:R-:W-:-:S13]  /*cb30*/  ISETP.NE.AND P1, PT, R9, RZ, PT ;  /* 0x000000ff0900720c */ /* 0x000fda0003f25270 */
[----:B----4-:R-:W-:Y:S05]  /*cb40*/  @!P1 BRA `(.L_x_2867) ;  /* 0x0000000000049947 */ /* 0x010fea0003800000 */
[----:B------:R-:W-:Y:S01]  /*cb50*/  BPT.TRAP 0x1 ;  /* 0x000000040000795c */ /* 0x000fe20000300000 */
.L_x_2867:
        /* <DEDUP_REMOVED lines=53> */
.L_x_2862:
[----:B------:R-:W-:Y:S05]  /*ceb0*/  BSYNC B1 ;  /* 0x0000000000017941 */ /* 0x000fea0003800000 */
.L_x_2861:
[----:B-1----:R-:W-:Y:S01]  /*cec0*/  VIADD R9, R16, 0x1 ;  /* 0x0000000110097836 */ /* 0x002fe20000000000 */
[----:B------:R-:W-:Y:S04]  /*ced0*/  BSSY B1, `(.L_x_2868) ;  /* 0x000007c000017945 */ /* 0x000fe80003800000 */
        /* <DEDUP_REMOVED lines=24> */
.L_x_2870:
[----:B------:R-:W2:Y:S01]  /*d060*/  S2R R3, SR_CgaCtaId ;  /* 0x0000000000037919 */ /* 0x000ea20000008800 */
[----:B------:R-:W-:Y:S01]  /*d070*/  MOV R2, 0x400 ;  /* 0x0000040000027802 */ /* 0x000fe20000000f00 */
[----:B-1----:R-:W1:Y:S03]  /*d080*/  S2R R5, SR_TID.X ;  /* 0x0000000000057919 */ /* 0x002e660000002100 */
[----:B--2---:R-:W-:Y:S02]  /*d090*/  LEA R2, R3, R2, 0x18 ;  /* 0x0000000203027211 */ /* 0x004fe400078ec0ff */
[----:B------:R-:W-:Y:S02]  /*d0a0*/  SHF.L.U32 R3, R17, 0x1f, RZ ;  /* 0x0000001f11037819 */ /* 0x000fe400000006ff */
[----:B------:R-:W-:Y:S02]  /*d0b0*/  LEA R2, R9, R2, 0x3 ;  /* 0x0000000209027211 */ /* 0x000fe400078e18ff */
[----:B-1----:R-:W-:-:S02]  /*d0c0*/  LOP3.LUT R5, R5, 0x7f, RZ, 0xc0, !PT ;  /* 0x0000007f05057812 */ /* 0x002fc400078ec0ff */
[----:B------:R-:W1:Y:S02]  /*d0d0*/  SYNCS.PHASECHK.TRANS64.TRYWAIT P2, [R2+URZ+0x38840], R3 ;  /* 0x03884003020075a7 */ /* 0x000e64000804017f */
[----:B------:R-:W-:Y:S01]  /*d0e0*/  ISETP.NE.AND P1, PT, R5, RZ, PT ;  /* 0x000000ff0500720c */ /* 0x000fe20003f25270 */
[----:B-1----:R-:W-:-:S12]  /*d0f0*/  @!P2 BRA `(.L_x_2871) ;  /* 0x0000000c00e0a947 */ /* 0x002fd80003800000 */
.L_x_2902:
[----:B------:R-:W-:Y:S05]  /*d100*/  @P1 BRA `(.L_x_2872) ;  /* 0x00000000001c1947 */ /* 0x000fea0003800000 */
[----:B------:R-:W2:Y:S01]  /*d110*/  S2R R11, SR_TID.X ;  /* 0x00000000000b7919 */ /* 0x000ea20000002100 */
[----:B------:R-:W-:-:S04]  /*d120*/  IMAD.MOV.U32 R5, RZ, RZ, 0x2000 ;  /* 0x00002000ff057424 */ /* 0x000fc800078e00ff */
[----:B------:R3:W-:Y:S01]  /*d130*/  SYNCS.ARRIVE.TRANS64 RZ, [R2+URZ+0x38830], R5 ;  /* 0x0388300502ff79a7 */ /* 0x0007e2000800003f */
[----:B--2---:R-:W-:-:S04]  /*d140*/  LOP3.LUT R11, R11, 0x1f, RZ, 0xc0, !PT ;  /* 0x0000001f0b0b7812 */ /* 0x004fc800078ec0ff */
[----:B------:R-:W-:-:S13]  /*d150*/  ISETP.NE.AND P2, PT, R11, RZ, PT ;  /* 0x000000ff0b00720c */ /* 0x000fda0003f45270 */
[----:B---3--:R-:W-:Y:S05]  /*d160*/  @!P2 BRA `(.L_x_2872) ;  /* 0x000000000004a947 */ /* 0x008fea0003800000 */
[----:B------:R-:W-:Y:S01]  /*d170*/  BPT.TRAP 0x1 ;  /* 0x000000040000795c */ /* 0x000fe20000300000 */
.L_x_2872:
[----:B------:R-:W2:Y:S01]  /*d180*/  S2R R11, SR_CgaCtaId ;  /* 0x00000000000b7919 */ /* 0x000ea20000008800 */
        /* <DEDUP_REMOVED lines=12> */
[----:B--2---:R-:W-:-:S04]  /*d250*/  LEA R5, R11, R5, 0x18 ;  /* 0x000000050b057211 */ /* 0x004fc800078ec0ff */
[----:B------:R-:W-:-:S04]  /*d260*/  LEA R5, R9, R5, 0xd ;  /* 0x0000000509057211 */ /* 0x000fc800078e68ff */
[----:B------:R-:W-:-:S13]  /*d270*/  R2UR UR8, R5 ;  /* 0x00000000050872ca */ /* 0x000fda00000e0000 */
[----:B------:R-:W-:-:S09]  /*d280*/  UIADD3 UR8, UR8, 0x22400, URZ ;  /* 0x0002240008087890 */ /* 0x000fd2000fffe03f */
[----:B------:R2:W-:Y:S01]  /*d290*/  UTMALDG.4D [UR8], [UR4], desc[UR6] ;  /* 0x00000608040075b4 */ /* 0x0005e20008019000 */
[----:B------:R-:W3:Y:S02]  /*d2a0*/  SYNCS.PHASECHK.TRANS64.TRYWAIT P2, [R2+URZ+0x38860], R3 ;  /* 0x03886003020075a7 */ /* 0x000ee4000804017f */
[----:B--23--:R-:W-:Y:S05]  /*d2b0*/  @!P2 BRA `(.L_x_2873) ;  /* 0x0000000c0084a947 */ /* 0x00cfea0003800000 */
.L_x_2903:
        /* <DEDUP_REMOVED lines=8> */
.L_x_2874:
        /* <DEDUP_REMOVED lines=17> */
[----:B---3--:R-:W-:-:S05]  /*d450*/  LEA R3, R5, R3, 0x18 ;  /* 0x0000000305037211 */ /* 0x008fca00078ec0ff */
[----:B------:R-:W-:-:S05]  /*d460*/  IMAD R2, R9, 0x10000, R3 ;  /* 0x0001000009027824 */ /* 0x000fca00078e0203 */
        /* <DEDUP_REMOVED lines=34> */
.L_x_2869:
[----:B------:R-:W-:Y:S05]  /*d690*/  BSYNC B1 ;  /* 0x0000000000017941 */ /* 0x000fea0003800000 */
.L_x_2868:
        /* <DEDUP_REMOVED lines=8> */
.L_x_2860:
[----:B------:R-:W-:Y:S05]  /*d720*/  BSYNC B0 ;  /* 0x0000000000007941 */ /* 0x000fea0003800000 */
.L_x_2851:
[----:B------:R-:W2:Y:S04]  /*d730*/  LDL R3, [R1+0x1c] ;  /* 0x00001c0001037983 */ /* 0x000ea80000100800 */
[----:B------:R-:W3:Y:S04]  /*d740*/  LDL.LU R2, [R1+0xc] ;  /* 0x00000c0001027983 */ /* 0x000ee80000300800 */
[----:B------:R-:W4:Y:S01]  /*d750*/  LDL.LU R0, [R1+0x18] ;  /* 0x0000180001007983 */ /* 0x000f220000300800 */
[----:B--2---:R-:W-:Y:S01]  /*d760*/  R2UR UR4, R3 ;  /* 0x00000000030472ca */ /* 0x004fe200000e0000 */
[----:B----4-:R-:W-:-:S12]  /*d770*/  VIADD R0, R0, 0x1 ;  /* 0x0000000100007836 */ /* 0x010fd80000000000 */
[----:B---3--:R-:W-:Y:S01]  /*d780*/  IADD3 R2, R2, UR4, RZ ;  /* 0x0000000402027c10 */ /* 0x008fe2000fffe0ff */
[----:B------:R-:W-:-:S03]  /*d790*/  ULDC UR4, c[0x0][0xea4] ;  /* 0x0003a90000047ab9 */ /* 0x000fc60000000800 */
[----:B------:R-:W-:Y:S01]  /*d7a0*/  ISETP.GE.AND P0, PT, R2, UR4, PT ;  /* 0x0000000402007c0c */ /* 0x000fe2000bf06270 */
[----:B------:R3:W-:Y:S04]  /*d7b0*/  STL [R1+0xc], R2 ;  /* 0x00000c0201007387 */ /* 0x0007e80000100800 */
[----:B------:R3:W-:Y:S08]  /*d7c0*/  STL [R1+0x18], R0 ;  /* 0x0000180001007387 */ /* 0x0007f00000100800 */
[----:B------:R-:W-:Y:S05]  /*d7d0*/  @!P0 BRA `(.L_x_2876) ;  /* 0xffffffcc00c88947 */ /* 0x000fea000383ffff */
[----:B---3--:R-:W-:-:S07]  /*d7e0*/  LOP3.LUT R2, R0, 0x1, RZ, 0xc, !PT ;  /* 0x0000000100027812 */ /* 0x008fce00078e0cff */
.L_x_2832:
[----:B------:R-:W2:Y:S01]  /*d7f0*/  S2R R3, SR_CgaCtaId ;  /* 0x0000000000037919 */ /* 0x000ea20000008800 */
[----:B------:R-:W-:Y:S01]  /*d800*/  MOV R0, 0x400 ;  /* 0x0000040000007802 */ /* 0x000fe20000000f00 */
[----:B------:R-:W-:Y:S03]  /*d810*/  BSSY B0, `(.L_x_2877) ;  /* 0x0000005000007945 */ /* 0x000fe60003800000 */
[----:B--2---:R-:W-:Y:S02]  /*d820*/  LEA R0, R3, R0, 0x18 ;  /* 0x0000000003007211 */ /* 0x004fe400078ec0ff */
[----:B------:R-:W-:-:S04]  /*d830*/  SHF.L.U32 R3, R2, 0x1f, RZ ;  /* 0x0000001f02037819 */ /* 0x000fc800000006ff */
[----:B------:R-:W2:Y:S02]  /*d840*/  SYNCS.PHASECHK.TRANS64.TRYWAIT P0, [R0+URZ+0x38820], R3 ;  /* 0x03882003000075a7 */ /* 0x000ea4000800017f */
[----:B--2---:R-:W-:Y:S05]  /*d850*/  @!P0 BRA `(.L_x_2878) ;  /* 0x0000000800308947 */ /* 0x004fea0003800000 */
.L_x_2904:
[----:B------:R-:W-:Y:S05]  /*d860*/  BSYNC B0 ;  /* 0x0000000000007941 */ /* 0x000fea0003800000 */
.L_x_2877:
[----:B------:R-:W-:-:S03]  /*d870*/  UMOV UR4, 0xffffffff ;  /* 0xffffffff00047882 */ /* 0x000fc60000000000 */
[----:B------:R-:W-:Y:S05]  /*d880*/  BRA.DIV UR4, `(.L_x_2879) ;  /* 0x0000000a04387947 */ /* 0x000fea000b800000 */
[----:B------:R-:W3:Y:S02]  /*d890*/  S2R R2, SR_TID.X ;  /* 0x0000000000027919 */ /* 0x000ee40000002100 */
[----:B---3--:R-:W-:-:S04]  /*d8a0*/  SHF.R.U32.HI R2, RZ, 0x5, R2 ;  /* 0x00000005ff027819 */ /* 0x008fc80000011602 */
[----:B------:R-:W-:-:S05]  /*d8b0*/  LOP3.LUT R2, R2, 0x3, RZ, 0xc0, !PT ;  /* 0x0000000302027812 */ /* 0x000fca00078ec0ff */
[----:B------:R3:W4:Y:S02]  /*d8c0*/  SHFL.IDX PT, R14, R2, RZ, 0x1f ;  /* 0x00001fff020e7589 */ /* 0x00072400000e0000 */
.L_x_2907:
[----:B----4-:R-:W-:Y:S01]  /*d8d0*/  ISETP.NE.AND P0, PT, R14, RZ, PT ;  /* 0x000000ff0e00720c */ /* 0x010fe20003f05270 */
[----:B------:R-:W-:-:S12]  /*d8e0*/  BSSY B0, `(.L_x_2880) ;  /* 0x000001d000007945 */ /* 0x000fd80003800000 */
[----:B------:R-:W-:Y:S05]  /*d8f0*/  @P0 BRA `(.L_x_2881) ;  /* 0x00000000006c0947 */ /* 0x000fea0003800000 */
[----:B------:R-:W-:-:S03]  /*d900*/  UMOV UR4, 0xffffffff ;  /* 0xffffffff00047882 */ /* 0x000fc60000000000 */
[----:B------:R-:W-:Y:S05]  /*d910*/  BRA.DIV UR4, `(.L_x_2882) ;  /* 0x0000000a04487947 */ /* 0x000fea000b800000 */
[----:B------:R-:W-:-:S13]  /*d920*/  ELECT P6, URZ, PT ;  /* 0x00000000003f782f */ /* 0x000fda00038c0000 */
.L_x_2910:
[----:B------:R-:W-:Y:S05]  /*d930*/  @!P6 BRA `(.L_x_2881) ;  /* 0x00000000005ce947 */ /* 0x000fea0003800000 */
[----:B--2---:R-:W-:Y:S02]  /*d940*/  IADD3 R3, R0, 0x38840, RZ ;  /* 0x0003884000037810 */ /* 0x004fe40007ffe0ff */
[----:B------:R-:W-:Y:S02]  /*d950*/  SHF.L.U32 R5, R17, 0x1f, RZ ;  /* 0x0000001f11057819 */ /* 0x000fe400000006ff */
[C---:B---3--:R-:W-:Y:S01]  /*d960*/  IADD3 R2, R16.reuse, 0x1, RZ ;  /* 0x0000000110027810 */ /* 0x048fe20007ffe0ff */
        /* <DEDUP_REMOVED lines=9> */
.L_x_2911:
[----:B------:R-:W3:Y:S01]  /*da00*/  SYNCS.PHASECHK.TRANS64.TRYWAIT P0, [R7+URZ], R2 ;  /* 0x00000002070075a7 */ /* 0x000ee2000800017f */
[----:B------:R-:W-:-:S05]  /*da10*/  IADD3 R3, R0, 0x38860, RZ ;  /* 0x0003886000037810 */ /* 0x000fca0007ffe0ff */
[----:B------:R-:W-:Y:S01]  /*da20*/  IMAD R16, R16, 0x8, R3 ;  /* 0x0000000810107824 */ /* 0x000fe200078e0203 */
[----:B---3--:R-:W-:Y:S06]  /*da30*/  @!P0 BRA `(.L_x_2884) ;  /* 0x0000000800348947 */ /* 0x008fec0003800000 */
.L_x_2912:
[----:B------:R-:W4:Y:S02]  /*da40*/  SYNCS.PHASECHK.TRANS64.TRYWAIT P0, [R16+URZ], R5 ;  /* 0x00000005100075a7 */ /* 0x000f24000800017f */
[----:B----4-:R-:W-:Y:S05]  /*da50*/  @!P0 BRA `(.L_x_2885) ;  /* 0x0000000800408947 */ /* 0x010fea0003800000 */
.L_x_2913:
[----:B------:R-:W-:-:S07]  /*da60*/  LEA R3, R4, R3, 0x3 ;  /* 0x0000000304037211 */ /* 0x000fce00078e18ff */
.L_x_2886:
[----:B------:R1:W1:Y:S02]  /*da70*/  SYNCS.PHASECHK.TRANS64.TRYWAIT P0, [R3+URZ], R2 ;  /* 0x00000002030075a7 */ /* 0x000264000800017f */
[----:B-1----:R-:W-:Y:S05]  /*da80*/  @!P0 NANOSLEEP.SYNCS 0x989680 ;  /* 0x009896800000895d */ /* 0x002fea0003900000 */
[----:B------:R-:W1:Y:S02]  /*da90*/  @!P0 SYNCS.PHASECHK.TRANS64 P0, [R3+URZ], R2 ;  /* 0x00000002030085a7 */ /* 0x000e64000800007f */
[----:B-1----:R-:W-:Y:S05]  /*daa0*/  @!P0 BRA `(.L_x_2886) ;  /* 0xfffffffc00f08947 */ /* 0x002fea000383ffff */
.L_x_2881:
[----:B------:R-:W-:Y:S05]  /*dab0*/  BSYNC B0 ;  /* 0x0000000000007941 */ /* 0x000fea0003800000 */
.L_x_2880:
[----:B------:R-:W-:Y:S05]  /*dac0*/  EXIT ;  /* 0x000000000000794d */ /* 0x000fea0003800000 */
.L_x_2808:
[----:B-1----:R-:W-:-:S04]  /*dad0*/  IMAD.U32 R3, RZ, RZ, UR42 ;  /* 0x0000002aff037e24 */ /* 0x002fc8000f8e00ff */
[----:B------:R1:W2:Y:S03]  /*dae0*/  SYNCS.PHASECHK.TRANS64.TRYWAIT P1, [R3+URZ+0x38800], R0 ;  /* 0x03880000030075a7 */ /* 0x0002a6000802017f */
[----:B--2---:R-:W-:Y:S05]  /*daf0*/  @!P1 NANOSLEEP.SYNCS 0x989680 ;  /* 0x009896800000995d */ /* 0x004fea0003900000 */
[----:B------:R-:W2:Y:S02]  /*db00*/  @!P1 SYNCS.PHASECHK.TRANS64 P1, [R3+URZ+0x38800], R0 ;  /* 0x03880000030095a7 */ /* 0x000ea4000802007f */
[----:B--2---:R-:W-:Y:S05]  /*db10*/  @!P1 BRA `(.L_x_2808) ;  /* 0xfffffffc00ec9947 */ /* 0x004fea000383ffff */
[----:B------:R-:W-:Y:S05]  /*db20*/  BRA `(.L_x_2887) ;  /* 0xffffff4c00b87947 */ /* 0x000fea000383ffff */
.L_x_2812:
[----:B---3--:R3:W4:Y:S02]  /*db30*/  SYNCS.PHASECHK.TRANS64.TRYWAIT P1, [R8+URZ+0x38830], R9 ;  /* 0x03883009080075a7 */ /* 0x008724000802017f */
[----:B----4-:R-:W-:Y:S05]  /*db40*/  @!P1 NANOSLEEP.SYNCS 0x989680 ;  /* 0x009896800000995d */ /* 0x010fea0003900000 */
[----:B------:R-:W4:Y:S02]  /*db50*/  @!P1 SYNCS.PHASECHK.TRANS64 P1, [R8+URZ+0x38830], R9 ;  /* 0x03883009080095a7 */ /* 0x000f24000802007f */
[----:B----4-:R-:W-:Y:S05]  /*db60*/  @!P1 BRA `(.L_x_2812) ;  /* 0xfffffffc00f09947 */ /* 0x010fea000383ffff */
[----:B------:R-:W-:Y:S05]  /*db70*/  BRA `(.L_x_2811) ;  /* 0xffffff4c00cc7947 */ /* 0x000fea000383ffff */
.L_x_2813:
[----:B-1----:R-:W-:-:S04]  /*db80*/  MOV R3, UR42 ;  /* 0x0000002a00037c02 */ /* 0x002fc80008000f00 */
[----:B------:R1:W4:Y:S03]  /*db90*/  SYNCS.PHASECHK.TRANS64.TRYWAIT P1, [R3+URZ+0x38810], R0 ;  /* 0x03881000030075a7 */ /* 0x000326000802017f */
[----:B----4-:R-:W-:Y:S05]  /*dba0*/  @!P1 NANOSLEEP.SYNCS 0x989680 ;  /* 0x009896800000995d */ /* 0x010fea0003900000 */
[----:B------:R-:W4:Y:S02]  /*dbb0*/  @!P1 SYNCS.PHASECHK.TRANS64 P1, [R3+URZ+0x38810], R0 ;  /* 0x03881000030095a7 */ /* 0x000f24000802007f */
[----:B----4-:R-:W-:Y:S05]  /*dbc0*/  @!P1 BRA `(.L_x_2813) ;  /* 0xfffffffc00ec9947 */ /* 0x010fea000383ffff */
[----:B------:R-:W-:Y:S05]  /*dbd0*/  BRA `(.L_x_2888) ;  /* 0xffffff5000547947 */ /* 0x000fea000383ffff */
.L_x_2817:
[----:B------:R1:W1:Y:S02]  /*dbe0*/  SYNCS.PHASECHK.TRANS64.TRYWAIT P1, [R8+URZ+0x38850], R9 ;  /* 0x03885009080075a7 */ /* 0x000264000802017f */
[----:B-1----:R-:W-:Y:S05]  /*dbf0*/  @!P1 NANOSLEEP.SYNCS 0x989680 ;  /* 0x009896800000995d */ /* 0x002fea0003900000 */
[----:B------:R-:W1:Y:S02]  /*dc00*/  @!P1 SYNCS.PHASECHK.TRANS64 P1, [R8+URZ+0x38850], R9 ;  /* 0x03885009080095a7 */ /* 0x000e64000802007f */
[----:B-1----:R-:W-:Y:S05]  /*dc10*/  @!P1 BRA `(.L_x_2817) ;  /* 0xfffffffc00f09947 */ /* 0x002fea000383ffff */
[----:B------:R-:W-:Y:S05]  /*dc20*/  BRA `(.L_x_2816) ;  /* 0xffffff5000887947 */ /* 0x000fea000383ffff */
.L_x_2822:
[----:B--2---:R2:W3:Y:S02]  /*dc30*/  SYNCS.PHASECHK.TRANS64.TRYWAIT P3, [R11+URZ+0x38830], R0 ;  /* 0x038830000b0075a7 */ /* 0x0044e4000806017f */
[----:B---3--:R-:W-:Y:S05]  /*dc40*/  @!P3 NANOSLEEP.SYNCS 0x989680 ;  /* 0x009896800000b95d */ /* 0x008fea0003900000 */
[----:B------:R-:W3:Y:S02]  /*dc50*/  @!P3 SYNCS.PHASECHK.TRANS64 P3, [R11+URZ+0x38830], R0 ;  /* 0x038830000b00b5a7 */ /* 0x000ee4000806007f */
[----:B---3--:R-:W-:Y:S05]  /*dc60*/  @!P3 BRA `(.L_x_2822) ;  /* 0xfffffffc00f0b947 */ /* 0x008fea000383ffff */
[----:B------:R-:W-:Y:S05]  /*dc70*/  BRA `(.L_x_2821) ;  /* 0xffffff7c00007947 */ /* 0x000fea000383ffff */
.L_x_2826:
[----:B----4-:R4:W1:Y:S02]  /*dc80*/  SYNCS.PHASECHK.TRANS64.TRYWAIT P3, [R11+URZ+0x38850], R0 ;  /* 0x038850000b0075a7 */ /* 0x010864000806017f */
[----:B-1----:R-:W-:Y:S05]  /*dc90*/  @!P3 NANOSLEEP.SYNCS 0x989680 ;  /* 0x009896800000b95d */ /* 0x002fea0003900000 */
[----:B------:R-:W1:Y:S02]  /*dca0*/  @!P3 SYNCS.PHASECHK.TRANS64 P3, [R11+URZ+0x38850], R0 ;  /* 0x038850000b00b5a7 */ /* 0x000e64000806007f */
[----:B-1----:R-:W-:Y:S05]  /*dcb0*/  @!P3 BRA `(.L_x_2826) ;  /* 0xfffffffc00f0b947 */ /* 0x002fea000383ffff */
[----:B------:R-:W-:Y:S05]  /*dcc0*/  BRA `(.L_x_2825) ;  /* 0xffffff7c00707947 */ /* 0x000fea000383ffff */
.L_x_2837:
        /* <DEDUP_REMOVED lines=11> */
.L_x_2890:
[----:B------:R-:W-:Y:S05]  /*dd80*/  BSYNC B0 ;  /* 0x0000000000007941 */ /* 0x000fea0003800000 */
.L_x_2889:
[----:B------:R-:W-:Y:S05]  /*dd90*/  BRA `(.L_x_2891) ;  /* 0xffffffd000747947 */ /* 0x000fea000383ffff */
.L_x_2838:
[----:B------:R-:W-:Y:S01]  /*dda0*/  BSSY B0, `(.L_x_2892) ;  /* 0x0000006000007945 */ /* 0x000fe20003800000 */
[----:B------:R-:W-:-:S07]  /*ddb0*/  IMAD.MOV.U32 R15, RZ, RZ, -0x1 ;  /* 0xffffffffff0f7424 */ /* 0x000fce00078e00ff */
[----:B------:R-:W-:Y:S05]  /*ddc0*/  WARPSYNC.COLLECTIVE R15, `(.L_x_2893) ;  /* 0x000000000f0c7348 */ /* 0x000fea0003c00000 */
[----:B------:R-:W-:Y:S02]  /*ddd0*/  ELECT P6, UR62, PT ;  /* 0x00000000003e782f */ /* 0x000fe400038c0000 */
[----:B------:R-:W-:Y:S01]  /*dde0*/  MOV R14, UR62 ;  /* 0x0000003e000e7c02 */ /* 0x000fe20008000f00 */
[----:B------:R-:W-:Y:S10]  /*ddf0*/  ENDCOLLECTIVE ;  /* 0x000000000000791b */ /* 0x000ff40003800000 */
.L_x_2893:
[----:B------:R-:W-:Y:S05]  /*de00*/  BSYNC B0 ;  /* 0x0000000000007941 */ /* 0x000fea0003800000 */
.L_x_2892:
[----:B------:R-:W-:Y:S05]  /*de10*/  BRA `(.L_x_2894) ;  /* 0xffffffd0006c7947 */ /* 0x000fea000383ffff */
.L_x_2841:
[----:B--2---:R2:W3:Y:S02]  /*de20*/  SYNCS.PHASECHK.TRANS64.TRYWAIT P1, [R10+URZ+0x38840], R5 ;  /* 0x038840050a0075a7 */ /* 0x0044e4000802017f */
[----:B---3--:R-:W-:Y:S05]  /*de30*/  @!P1 NANOSLEEP.SYNCS 0x989680 ;  /* 0x009896800000995d */ /* 0x008fea0003900000 */
[----:B------:R-:W3:Y:S02]  /*de40*/  @!P1 SYNCS.PHASECHK.TRANS64 P1, [R10+URZ+0x38840], R5 ;  /* 0x038840050a0095a7 */ /* 0x000ee4000802007f */
[----:B---3--:R-:W-:Y:S05]  /*de50*/  @!P1 BRA `(.L_x_2841) ;  /* 0xfffffffc00f09947 */ /* 0x008fea000383ffff */
[----:B------:R-:W-:Y:S05]  /*de60*/  BRA `(.L_x_2895) ;  /* 0xffffffd000cc7947 */ /* 0x000fea000383ffff */
.L_x_2846:
        /* <DEDUP_REMOVED lines=8> */
.L_x_2849:
[----:B--2---:R2:W3:Y:S02]  /*def0*/  SYNCS.PHASECHK.TRANS64.TRYWAIT P1, [R5+URZ+0x38860], R8 ;  /* 0x03886008050075a7 */ /* 0x0044e4000802017f */
[----:B---3--:R-:W-:Y:S05]  /*df00*/  @!P1 NANOSLEEP.SYNCS 0x989680 ;  /* 0x009896800000995d */ /* 0x008fea0003900000 */
[----:B------:R-:W3:Y:S02]  /*df10*/  @!P1 SYNCS.PHASECHK.TRANS64 P1, [R5+URZ+0x38860], R8 ;  /* 0x03886008050095a7 */ /* 0x000ee4000802007f */
[----:B---3--:R-:W-:Y:S05]  /*df20*/  @!P1 BRA `(.L_x_2849) ;  /* 0xfffffffc00f09947 */ /* 0x008fea000383ffff */
[----:B------:R-:W-:Y:S05]  /*df30*/  BRA `(.L_x_2897) ;  /* 0xffffffd800ac7947 */ /* 0x000fea000383ffff */
.L_x_2856:
[----:B--2---:R2:W3:Y:S02]  /*df40*/  SYNCS.PHASECHK.TRANS64.TRYWAIT P2, [R2+URZ+0x38840], R3 ;  /* 0x03884003020075a7 */ /* 0x0044e4000804017f */
[----:B---3--:R-:W-:Y:S05]  /*df50*/  @!P2 NANOSLEEP.SYNCS 0x989680 ;  /* 0x009896800000a95d */ /* 0x008fea0003900000 */
[----:B------:R-:W3:Y:S02]  /*df60*/  @!P2 SYNCS.PHASECHK.TRANS64 P2, [R2+URZ+0x38840], R3 ;  /* 0x038840030200a5a7 */ /* 0x000ee4000804007f */
[----:B---3--:R-:W-:Y:S05]  /*df70*/  @!P2 BRA `(.L_x_2856) ;  /* 0xfffffffc00f0a947 */ /* 0x008fea000383ffff */
[----:B------:R-:W-:Y:S05]  /*df80*/  BRA `(.L_x_2898) ;  /* 0xffffffe000547947 */ /* 0x000fea000383ffff */
.L_x_2858:
[----:B---3--:R3:W4:Y:S02]  /*df90*/  SYNCS.PHASECHK.TRANS64.TRYWAIT P2, [R2+URZ+0x38860], R3 ;  /* 0x03886003020075a7 */ /* 0x008724000804017f */
[----:B----4-:R-:W-:Y:S05]  /*dfa0*/  @!P2 NANOSLEEP.SYNCS 0x989680 ;  /* 0x009896800000a95d */ /* 0x010fea0003900000 */
[----:B------:R-:W4:Y:S02]  /*dfb0*/  @!P2 SYNCS.PHASECHK.TRANS64 P2, [R2+URZ+0x38860], R3 ;  /* 0x038860030200a5a7 */ /* 0x000f24000804007f */
[----:B----4-:R-:W-:Y:S05]  /*dfc0*/  @!P2 BRA `(.L_x_2858) ;  /* 0xfffffffc00f0a947 */ /* 0x010fea000383ffff */
[----:B------:R-:W-:Y:S05]  /*dfd0*/  BRA `(.L_x_2899) ;  /* 0xffffffe000b07947 */ /* 0x000fea000383ffff */
.L_x_2864:
[----:B-1----:R1:W2:Y:S02]  /*dfe0*/  SYNCS.PHASECHK.TRANS64.TRYWAIT P2, [R2+URZ+0x38840], R3 ;  /* 0x03884003020075a7 */ /* 0x0022a4000804017f */
[----:B--2---:R-:W-:Y:S05]  /*dff0*/  @!P2 NANOSLEEP.SYNCS 0x989680 ;  /* 0x009896800000a95d */ /* 0x004fea0003900000 */
[----:B------:R-:W2:Y:S02]  /*e000*/  @!P2 SYNCS.PHASECHK.TRANS64 P2, [R2+URZ+0x38840], R3 ;  /* 0x038840030200a5a7 */ /* 0x000ea4000804007f */
[----:B--2---:R-:W-:Y:S05]  /*e010*/  @!P2 BRA `(.L_x_2864) ;  /* 0xfffffffc00f0a947 */ /* 0x004fea000383ffff */
[----:B------:R-:W-:Y:S05]  /*e020*/  BRA `(.L_x_2900) ;  /* 0xffffffe8003c7947 */ /* 0x000fea000383ffff */
.L_x_2866:
[----:B--2---:R2:W3:Y:S02]  /*e030*/  SYNCS.PHASECHK.TRANS64.TRYWAIT P2, [R2+URZ+0x38860], R3 ;  /* 0x03886003020075a7 */ /* 0x0044e4000804017f */
[----:B---3--:R-:W-:Y:S05]  /*e040*/  @!P2 NANOSLEEP.SYNCS 0x989680 ;  /* 0x009896800000a95d */ /* 0x008fea0003900000 */
[----:B------:R-:W3:Y:S02]  /*e050*/  @!P2 SYNCS.PHASECHK.TRANS64 P2, [R2+URZ+0x38860], R3 ;  /* 0x038860030200a5a7 */ /* 0x000ee4000804007f */
[----:B---3--:R-:W-:Y:S05]  /*e060*/  @!P2 BRA `(.L_x_2866) ;  /* 0xfffffffc00f0a947 */ /* 0x008fea000383ffff */
[----:B------:R-:W-:Y:S05]  /*e070*/  BRA `(.L_x_2901) ;  /* 0xffffffe800987947 */ /* 0x000fea000383ffff */
.L_x_2871:
[----:B-1----:R1:W2:Y:S02]  /*e080*/  SYNCS.PHASECHK.TRANS64.TRYWAIT P2, [R2+URZ+0x38840], R3 ;  /* 0x03884003020075a7 */ /* 0x0022a4000804017f */
[----:B--2---:R-:W-:Y:S05]  /*e090*/  @!P2 NANOSLEEP.SYNCS 0x989680 ;  /* 0x009896800000a95d */ /* 0x004fea0003900000 */
[----:B------:R-:W2:Y:S02]  /*e0a0*/  @!P2 SYNCS.PHASECHK.TRANS64 P2, [R2+URZ+0x38840], R3 ;  /* 0x038840030200a5a7 */ /* 0x000ea4000804007f */
[----:B--2---:R-:W-:Y:S05]  /*e0b0*/  @!P2 BRA `(.L_x_2871) ;  /* 0xfffffffc00f0a947 */ /* 0x004fea000383ffff */
[----:B------:R-:W-:Y:S05]  /*e0c0*/  BRA `(.L_x_2902) ;  /* 0xfffffff0000c7947 */ /* 0x000fea000383ffff */
.L_x_2873:
[----:B--2---:R2:W3:Y:S02]  /*e0d0*/  SYNCS.PHASECHK.TRANS64.TRYWAIT P2, [R2+URZ+0x38860], R3 ;  /* 0x03886003020075a7 */ /* 0x0044e4000804017f */
[----:B---3--:R-:W-:Y:S05]  /*e0e0*/  @!P2 NANOSLEEP.SYNCS 0x989680 ;  /* 0x009896800000a95d */ /* 0x008fea0003900000 */
[----:B------:R-:W3:Y:S02]  /*e0f0*/  @!P2 SYNCS.PHASECHK.TRANS64 P2, [R2+URZ+0x38860], R3 ;  /* 0x038860030200a5a7 */ /* 0x000ee4000804007f */
[----:B---3--:R-:W-:Y:S05]  /*e100*/  @!P2 BRA `(.L_x_2873) ;  /* 0xfffffffc00f0a947 */ /* 0x008fea000383ffff */
[----:B------:R-:W-:Y:S05]  /*e110*/  BRA `(.L_x_2903) ;  /* 0xfffffff000687947 */ /* 0x000fea000383ffff */
.L_x_2878:
[----:B--2---:R2:W3:Y:S02]  /*e120*/  SYNCS.PHASECHK.TRANS64.TRYWAIT P0, [R0+URZ+0x38820], R3 ;  /* 0x03882003000075a7 */ /* 0x0044e4000800017f */
[----:B---3--:R-:W-:Y:S05]  /*e130*/  @!P0 NANOSLEEP.SYNCS 0x989680 ;  /* 0x009896800000895d */ /* 0x008fea0003900000 */
[----:B------:R-:W3:Y:S02]  /*e140*/  @!P0 SYNCS.PHASECHK.TRANS64 P0, [R0+URZ+0x38820], R3 ;  /* 0x03882003000085a7 */ /* 0x000ee4000800007f */
[----:B---3--:R-:W-:Y:S05]  /*e150*/  @!P0 BRA `(.L_x_2878) ;  /* 0xfffffffc00f08947 */ /* 0x008fea000383ffff */
[----:B------:R-:W-:Y:S05]  /*e160*/  BRA `(.L_x_2904) ;  /* 0xfffffff400bc7947 */ /* 0x000fea000383ffff */
.L_x_2879:
        /* <DEDUP_REMOVED lines=11> */
.L_x_2906:
[----:B------:R-:W-:Y:S05]  /*e220*/  BSYNC B0 ;  /* 0x0000000000007941 */ /* 0x000fea0003800000 */
.L_x_2905:
[----:B------:R-:W-:Y:S05]  /*e230*/  BRA `(.L_x_2907) ;  /* 0xfffffff400a47947 */ /* 0x000fea000383ffff */
.L_x_2882:
[----:B------:R-:W-:Y:S01]  /*e240*/  BSSY B1, `(.L_x_2908) ;  /* 0x0000006000017945 */ /* 0x000fe20003800000 */
[----:B------:R-:W-:-:S07]  /*e250*/  MOV R15, 0xffffffff ;  /* 0xffffffff000f7802 */ /* 0x000fce0000000f00 */
[----:B-123--:R-:W-:Y:S05]  /*e260*/  WARPSYNC.COLLECTIVE R15, `(.L_x_2909) ;  /* 0x000000000f0c7348 */ /* 0x00efea0003c00000 */
[----:B------:R-:W-:Y:S02]  /*e270*/  ELECT P6, UR62, PT ;  /* 0x00000000003e782f */ /* 0x000fe400038c0000 */
[----:B------:R-:W-:Y:S01]  /*e280*/  MOV R14, UR62 ;  /* 0x0000003e000e7c02 */ /* 0x000fe20008000f00 */
[----:B-123--:R-:W-:Y:S10]  /*e290*/  ENDCOLLECTIVE ;  /* 0x000000000000791b */ /* 0x00eff40003800000 */
.L_x_2909:
[----:B------:R-:W-:Y:S05]  /*e2a0*/  BSYNC B1 ;  /* 0x0000000000017941 */ /* 0x000fea0003800000 */
.L_x_2908:
[----:B------:R-:W-:Y:S05]  /*e2b0*/  BRA `(.L_x_2910) ;  /* 0xfffffff4009c7947 */ /* 0x000fea000383ffff */
.L_x_2883:
[----:B--2---:R2:W3:Y:S02]  /*e2c0*/  SYNCS.PHASECHK.TRANS64.TRYWAIT P0, [R6+URZ], R5 ;  /* 0x00000005060075a7 */ /* 0x0044e4000800017f */
[----:B---3--:R-:W-:Y:S05]  /*e2d0*/  @!P0 NANOSLEEP.SYNCS 0x989680 ;  /* 0x009896800000895d */ /* 0x008fea0003900000 */
[----:B------:R-:W3:Y:S02]  /*e2e0*/  @!P0 SYNCS.PHASECHK.TRANS64 P0, [R6+URZ], R5 ;  /* 0x00000005060085a7 */ /* 0x000ee4000800007f */
[----:B---3--:R-:W-:Y:S05]  /*e2f0*/  @!P0 BRA `(.L_x_2883) ;  /* 0xfffffffc00f08947 */ /* 0x008fea000383ffff */
[----:B------:R-:W-:Y:S05]  /*e300*/  BRA `(.L_x_2911) ;  /* 0xfffffff400bc7947 */ /* 0x000fea000383ffff */
.L_x_2884:
[----:B---3--:R3:W4:Y:S02]  /*e310*/  SYNCS.PHASECHK.TRANS64.TRYWAIT P0, [R7+URZ], R2 ;  /* 0x00000002070075a7 */ /* 0x008724000800017f */
[----:B----4-:R-:W-:Y:S05]  /*e320*/  @!P0 NANOSLEEP.SYNCS 0x989680 ;  /* 0x009896800000895d */ /* 0x010fea0003900000 */
[----:B------:R-:W4:Y:S02]  /*e330*/  @!P0 SYNCS.PHASECHK.TRANS64 P0, [R7+URZ], R2 ;  /* 0x00000002070085a7 */ /* 0x000f24000800007f */
[----:B----4-:R-:W-:Y:S05]  /*e340*/  @!P0 BRA `(.L_x_2884) ;  /* 0xfffffffc00f08947 */ /* 0x010fea000383ffff */
[----:B------:R-:W-:Y:S05]  /*e350*/  BRA `(.L_x_2912) ;  /* 0xfffffff400b87947 */ /* 0x000fea000383ffff */
.L_x_2885:
[----:B----4-:R4:W1:Y:S02]  /*e360*/  SYNCS.PHASECHK.TRANS64.TRYWAIT P0, [R16+URZ], R5 ;  /* 0x00000005100075a7 */ /* 0x010864000800017f */
[----:B-1----:R-:W-:Y:S05]  /*e370*/  @!P0 NANOSLEEP.SYNCS 0x989680 ;  /* 0x009896800000895d */ /* 0x002fea0003900000 */
[----:B------:R-:W1:Y:S02]  /*e380*/  @!P0 SYNCS.PHASECHK.TRANS64 P0, [R16+URZ], R5 ;  /* 0x00000005100085a7 */ /* 0x000e64000800007f */
[----:B-1----:R-:W-:Y:S05]  /*e390*/  @!P0 BRA `(.L_x_2885) ;  /* 0xfffffffc00f08947 */ /* 0x002fea000383ffff */
[----:B------:R-:W-:Y:S05]  /*e3a0*/  BRA `(.L_x_2913) ;  /* 0xfffffff400ac7947 */ /* 0x000fea000383ffff */
.L_x_2914:
        /* <DEDUP_REMOVED lines=13> */
.L_x_11942:


//--------------------- .text._ZN7cutlass13device_kernelIN5flash11enable_sm90INS1_16FlashAttnFwdSm90INS1_25CollectiveMainloopFwdSm90ILi2EN4cute5tupleIJNS5_1CILi1EEES8_S8_EEENS6_IJNS7_ILi64EEESA_SA_EEELi512ENS_6half_tEfNS_4arch4Sm90ELb0ELb0ELb1ELb1ELb0ELb0ELb0ELb0ELb0ELb0ELb0ELb0EEENS1_21CollectiveEpilogueFwdINS6_IJSA_NS7_ILi512EEESA_EEES9_SC_SE_Li256ELb1ELb0ELb0ELb0EEENS1_36VarlenDynamicPersistentTileSchedulerILi64ELi64ELi256ELi32ELb0ELb0ELb1ELb0ELb1ELb1EEEEEEEEEvNT_6ParamsE --------------------------
	.section	.text._ZN7cutlass13device_kernelIN5flash11enable_sm90INS1_16FlashAttnFwdSm90INS1_25CollectiveMainloopFwdSm90ILi2EN4cute5tupleIJNS5_1CILi1EEES8_S8_EEENS6_IJNS7_ILi64EEESA_SA_EEELi512ENS_6half_tEfNS_4arch4Sm90ELb0ELb0ELb1ELb1ELb0ELb0ELb0ELb0ELb0ELb0ELb0ELb0EEENS1_21CollectiveEpilogueFwdINS6_IJSA_NS7_ILi512EEESA_EEES9_SC_SE_Li256ELb1ELb0ELb0ELb0EEENS1_36VarlenDynamicPersistentTileSchedulerILi64ELi64ELi256ELi32ELb0ELb0ELb1ELb0ELb1ELb1EEEEEEEEEvNT_6ParamsE,"ax",@progbits
	.align	128
.text._ZN7cutlass13device_kernelIN5flash11enable_sm90INS1_16FlashAttnFwdSm90INS1_25CollectiveMainloopFwdSm90ILi2EN4cute5tupleIJNS5_1CILi1EEES8_S8_EEENS6_IJNS7_ILi64EEESA_SA_EEELi512ENS_6half_tEfNS_4arch4Sm90ELb0ELb0ELb1ELb1ELb0ELb0ELb0ELb0ELb0ELb0ELb0ELb0EEENS1_21CollectiveEpilogueFwdINS6_IJSA_NS7_ILi512EEESA_EEES9_SC_SE_Li256ELb1ELb0ELb0ELb0EEENS1_36VarlenDynamicPersistentTileSchedulerILi64ELi64ELi256ELi32ELb0ELb0ELb1ELb0ELb1ELb1EEEEEEEEEvNT_6ParamsE:
        .type           _ZN7cutlass13device_kernelIN5flash11enable_sm90INS1_16FlashAttnFwdSm90INS1_25CollectiveMainloopFwdSm90ILi2EN4cute5tupleIJNS5_1CILi1EEES8_S8_EEENS6_IJNS7_ILi64EEESA_SA_EEELi512ENS_6half_tEfNS_4arch4Sm90ELb0ELb0ELb1ELb1ELb0ELb0ELb0ELb0ELb0ELb0ELb0ELb0EEENS1_21CollectiveEpilogueFwdINS6_IJSA_NS7_ILi512EEESA_EEES9_SC_SE_Li256ELb1ELb0ELb0ELb0EEENS1_36VarlenDynamicPersistentTileSchedulerILi64ELi64ELi256ELi32ELb0ELb0ELb1ELb0ELb1ELb1EEEEEEEEEvNT_6ParamsE,@function
        .size           _ZN7cutlass13device_kernelIN5flash11enable_sm90INS1_16FlashAttnFwdSm90INS1_25CollectiveMainloopFwdSm90ILi2EN4cute5tupleIJNS5_1CILi1EEES8_S8_EEENS6_IJNS7_ILi64EEESA_SA_EEELi512ENS_6half_tEfNS_4arch4Sm90ELb0ELb0ELb1ELb1ELb0ELb0ELb0ELb0ELb0ELb0ELb0ELb0EEENS1_21CollectiveEpilogueFwdINS6_IJSA_NS7_ILi512EEESA_EEES9_SC_SE_Li256ELb1ELb0ELb0ELb0EEENS1_36VarlenDynamicPersistentTileSchedulerILi64ELi64ELi256ELi32ELb0ELb0ELb1ELb0ELb1ELb1EEEEEEEEEvNT_6ParamsE,(.L_x_11943 - _ZN7cutlass13device_kernelIN5flash11enable_sm90INS1_16FlashAttnFwdSm90INS1_25CollectiveMainloopFwdSm90ILi2EN4cute5tupleIJNS5_1CILi1EEES8_S8_EEENS6_IJNS7_ILi64EEESA_SA_EEELi512ENS_6half_tEfNS_4arch4Sm90ELb0ELb0ELb1ELb1ELb0ELb0ELb0ELb0ELb0ELb0ELb0ELb0EEENS1_21CollectiveEpilogueFwdINS6_IJSA_NS7_ILi512EEESA_EEES9_SC_SE_Li256ELb1ELb0ELb0ELb0EEENS1_36VarlenDynamicPersistentTileSchedulerILi64ELi64ELi256ELi32ELb0ELb0ELb1ELb0ELb1ELb1EEEEEEEEEvNT_6ParamsE)
        .other          _ZN7cutlass13device_kernelIN5flash11enable_sm90INS1_16FlashAttnFwdSm90INS1_25CollectiveMainloopFwdSm90ILi2EN4cute5tupleIJNS5_1CILi1EEES8_S8_EEENS6_IJNS7_ILi64EEESA_SA_EEELi512ENS_6half_tEfNS_4arch4Sm90ELb0ELb0ELb1ELb1ELb0ELb0ELb0ELb0ELb0ELb0ELb0ELb0EEENS1_21CollectiveEpilogueFwdINS6_IJSA_NS7_ILi512EEESA_EEES9_SC_SE_Li256ELb1ELb0ELb0ELb0EEENS1_36VarlenDynamicPersistentTileSchedulerILi64ELi64ELi256ELi32ELb0ELb0ELb1ELb0ELb1ELb1EEEEEEEEEvNT_6ParamsE,@"STO_CUDA_ENTRY STV_DEFAULT"
_ZN7cutlass13device_kernelIN5flash11enable_sm90INS1_16FlashAttnFwdSm90INS1_25CollectiveMainloopFwdSm90ILi2EN4cute5tupleIJNS5_1CILi1EEES8_S8_EEENS6_IJNS7_ILi64EEESA_SA_EEELi512ENS_6half_tEfNS_4arch4Sm90ELb0ELb0ELb1ELb1ELb0ELb0ELb0ELb0ELb0ELb0ELb0ELb0EEENS1_21CollectiveEpilogueFwdINS6_IJSA_NS7_ILi512EEESA_EEES9_SC_SE_Li256ELb1ELb0ELb0ELb0EEENS1_36VarlenDynamicPersistentTileSchedulerILi64ELi64ELi256ELi32ELb0ELb0ELb1ELb0ELb1ELb1EEEEEEEEEvNT_6ParamsE:
        /* <DEDUP_REMOVED lines=21> */
.L_x_2916:
[----:B------:R-:W-:Y:S05]  /*0150*/  BSYNC B0 ;  /* 0x0000000000007941 */ /* 0x000fea0003800000 */
.L_x_2915:
        /* <DEDUP_REMOVED lines=32> */
[----:B0-----:R3:W4:Y:S01]  /*0360*/  SYNCS.EXCH.64 URZ, [UR6+0x28c30], UR4 ;  /* 0x028c3004063f75b2 */ /* 0x0017220008000100 */
[----:B------:R3:W0:Y:S01]  /*0370*/  SYNCS.EXCH.64 URZ, [UR6+0x28c40], UR4 ;  /* 0x028c4004063f75b2 */ /* 0x0006220008000100 */
[----:B------:R3:W0:Y:S01]  /*0380*/  SYNCS.EXCH.64 URZ, [UR6+0x28c38], UR4 ;  /* 0x028c3804063f75b2 */ /* 0x0006220008000100 */
[----:B------:R3:W0:Y:S02]  /*0390*/  SYNCS.EXCH.64 URZ, [UR6+0x28c48], UR4 ;  /* 0x028c4804063f75b2 */ /* 0x0006240008000100 */
[----:B---3--:R-:W-:Y:S01]  /*03a0*/  NOP ;  /* 0x0000000000007918 */ /* 0x008fe20000000000 */
.L_x_2917:
        /* <DEDUP_REMOVED lines=22> */
.L_x_2918:
        /* <DEDUP_REMOVED lines=18> */
.L_x_2919:
        /* <DEDUP_REMOVED lines=22> */
.L_x_2920:
        /* <DEDUP_REMOVED lines=22> */
.L_x_2921:
[----:B------:R-:W-:Y:S01]  /*08f0*/  PLOP3.LUT P0, PT, PT, PT, UP0, 0x80, 0x0 ;  /* 0x000000000000781c */ /* 0x000fe20003f0f008 */
[----:B------:R-:W-:Y:S01]  /*0900*/  UMOV UR36, 0x1 ;  /* 0x0000000100247882 */ /* 0x000fe20000000000 */
[----:B------:R-:W-:Y:S01]  /*0910*/  NOP ;  /* 0x0000000000007918 */ /* 0x000fe20000000000 */
[----:B------:R-:W-:Y:S01]  /*0920*/  USEL UR36, UR36, 0x2, !UP0 ;  /* 0x0000000224247887 */ /* 0x000fe2000c000000 */
[----:B------:R-:W-:Y:S01]  /*0930*/  ULDC.64 UR38, c[0x0][0x208] ;  /* 0x0000820000267ab9 */ /* 0x000fe20000000a00 */
[----:B012-4-:R-:W-:Y:S08]  /*0940*/  BAR.SYNC.DEFER_BLOCKING 0x0 ;  /* 0x0000000000007b1d */ /* 0x017ff00000010000 */
[----:B------:R-:W-:Y:S05]  /*0950*/  @!P0 BRA `(.L_x_2922) ;  /* 0x0000009000588947 */ /* 0x000fea0003800000 */
.L_x_2923:
[----:B------:R-:W-:-:S08]  /*0960*/  NOP ;  /* 0x0000000000007918 */ /* 0x000fd00000000000 */
[----:B------:R-:W0:Y:S02]  /*0970*/  USETMAXREG.TRY_ALLOC.CTAPOOL UP0, 0xf0 ;  /* 0x000000f0000079c8 */ /* 0x000e240008000600 */
[----:B0-----:R-:W-:-:S13]  /*0980*/  PLOP3.LUT P0, PT, PT, PT, UP0, 0x80, 0x0 ;  /* 0x000000000000781c */ /* 0x001fda0003f0f008 */
[----:B------:R-:W-:Y:S05]  /*0990*/  @!P0 BRA `(.L_x_2923) ;  /* 0xfffffffc00f08947 */ /* 0x000fea000383ffff */
[----:B------:R-:W0:Y:S01]  /*09a0*/  S2R R2, SR_TID.X ;  /* 0x0000000000027919 */ /* 0x000e220000002100 */
[----:B------:R-:W1:Y:S01]  /*09b0*/  S2UR UR4, SR_CgaCtaId ;  /* 0x00000000000479c3 */ /* 0x000e620000008800 */
[----:B------:R-:W-:Y:S02]  /*09c0*/  UMOV UR42, 0x400 ;  /* 0x00000400002a7882 */ /* 0x000fe40000000000 */
[----:B-1----:R-:W-:-:S03]  /*09d0*/  ULEA UR42, UR4, UR42, 0x18 ;  /* 0x0000002a042a7291 */ /* 0x002fc6000f8ec03f */
[----:B------:R-:W-:Y:S01]  /*09e0*/  ULDC UR4, c[0x0][0xc14] ;  /* 0x0003050000047ab9 */ /* 0x000fe20000000800 */
[----:B0-----:R-:W-:-:S04]  /*09f0*/  LOP3.LUT R0, R2, 0xffffff80, RZ, 0xc0, !PT ;  /* 0xffffff8002007812 */ /* 0x001fc800078ec0ff */
[----:B------:R-:W-:-:S13]  /*0a00*/  ISETP.NE.AND P0, PT, R0, 0x80, PT ;  /* 0x000000800000780c */ /* 0x000fda0003f05270 */
[----:B------:R-:W-:Y:S06]  /*0a10*/  @!P0 BAR.ARV 0x8, 0xa0 ;  /* 0x0202800000008b1d */ /* 0x000fec0000002000 */
[----:B------:R-:W-:-:S13]  /*0a20*/  ISETP.GE.U32.AND P0, PT, R2, 0x100, PT ;  /* 0x000001000200780c */ /* 0x000fda0003f06070 */
[----:B------:R-:W-:Y:S08]  /*0a30*/  @P0 BAR.ARV 0xf, 0x100 ;  /* 0x03c4000000000b1d */ /* 0x000ff00000002000 */
[----:B------:R-:W-:Y:S06]  /*0a40*/  BAR.SYNC.DEFER_BLOCKING 0x5, 0x120 ;  /* 0x0144800000007b1d */ /* 0x000fec0000010000 */
[----:B------:R-:W0:Y:S02]  /*0a50*/  LDS.128 R20, [UR42+0x28cd0] ;  /* 0x028cd02aff147984 */ /* 0x000e240008000c00 */
[----:B------:R-:W-:Y:S06]  /*0a60*/  BAR.ARV 0x4, 0x120 ;  /* 0x0104800000007b1d */ /* 0x000fec0000002000 */
[----:B0-----:R-:W-:-:S13]  /*0a70*/  ISETP.GE.AND P0, PT, R23, UR4, PT ;  /* 0x0000000417007c0c */ /* 0x001fda000bf06270 */
[----:B------:R-:W-:Y:S05]  /*0a80*/  @P0 EXIT ;  /* 0x000000000000094d */ /* 0x000fea0003800000 */
[----:B------:R-:W-:Y:S01]  /*0a90*/  VIADD R190, R2, 0xffffff80 ;  /* 0xffffff8002be7836 */ /* 0x000fe20000000000 */
[----:B------:R-:W-:Y:S01]  /*0aa0*/  R2UR UR5, R22 ;  /* 0x00000000160572ca */ /* 0x000fe200000e0000 */
[----:B------:R-:W-:Y:S01]  /*0ab0*/  IMAD.MOV.U32 R185, RZ, RZ, 0x20 ;  /* 0x00000020ffb97424 */ /* 0x000fe200078e00ff */
[----:B------:R-:W-:Y:S02]  /*0ac0*/  ULOP3.LUT UR43, UR36, 0x1, URZ, 0xfc, !UPT ;  /* 0x00000001242b7892 */ /* 0x000fe4000f8efc3f */
[----:B------:R-:W-:Y:S01]  /*0ad0*/  SHF.R.S32.HI R3, RZ, 0x1f, R190 ;  /* 0x0000001fff037819 */ /* 0x000fe200000114be */
[----:B------:R-:W-:Y:S01]  /*0ae0*/  UMOV UR37, URZ ;  /* 0x0000003f00257c82 */ /* 0x000fe20008000000 */
[----:B------:R-:W-:Y:S01]  /*0af0*/  UMOV UR40, URZ ;  /* 0x0000003f00287c82 */ /* 0x000fe20008000000 */
[----:B------:R-:W-:Y:S01]  /*0b00*/  UMOV UR41, URZ ;  /* 0x0000003f00297c82 */ /* 0x000fe20008000000 */
[CC--:B------:R-:W-:Y:S02]  /*0b10*/  LEA.HI R0, R3.reuse, R190.reuse, RZ, 0x4 ;  /* 0x000000be03007211 */ /* 0x0c0fe400078f20ff */
[----:B------:R-:W-:-:S02]  /*0b20*/  LEA.HI R4, R3, R190, RZ, 0x5 ;  /* 0x000000be03047211 */ /* 0x000fc400078f28ff */
[----:B------:R-:W-:Y:S02]  /*0b30*/  SHF.R.S32.HI R11, RZ, 0x4, R0 ;  /* 0x00000004ff0b7819 */ /* 0x000fe40000011400 */
[C---:B------:R-:W-:Y:S02]  /*0b40*/  LOP3.LUT R5, R0.reuse, 0xfffffff0, RZ, 0xc0, !PT ;  /* 0xfffffff000057812 */ /* 0x040fe400078ec0ff */
[--C-:B------:R-:W-:Y:S02]  /*0b50*/  SHF.R.S32.HI R13, RZ, 0x5, R4.reuse ;  /* 0x00000005ff0d7819 */ /* 0x100fe40000011404 */
[----:B------:R-:W-:Y:S01]  /*0b60*/  LEA.HI R2, R0, R11, RZ, 0x1 ;  /* 0x0000000b00027211 */ /* 0x000fe200078f08ff */
[----:B------:R-:W-:Y:S01]  /*0b70*/  IMAD.IADD R7, R190, 0x1, -R5 ;  /* 0x00000001be077824 */ /* 0x000fe200078e0a05 */
[----:B------:R-:W-:Y:S02]  /*0b80*/  SHF.R.S32.HI R4, RZ, 0x1f, R4 ;  /* 0x0000001fff047819 */ /* 0x000fe40000011404 */
[----:B------:R-:W-:-:S02]  /*0b90*/  LEA.HI R9, R3, R190, RZ, 0x7 ;  /* 0x000000be03097211 */ /* 0x000fc400078f38ff */
[----:B------:R-:W-:Y:S02]  /*0ba0*/  LOP3.LUT R2, R2, 0x1ffffffe, RZ, 0xc0, !PT ;  /* 0x1ffffffe02027812 */ /* 0x000fe400078ec0ff */
[----:B------:R-:W-:Y:S02]  /*0bb0*/  LEA.HI R4, R4, R13, RZ, 0x2 ;  /* 0x0000000d04047211 */ /* 0x000fe400078f10ff */
[----:B------:R-:W-:Y:S01]  /*0bc0*/  SHF.R.S32.HI R0, RZ, 0x1f, R7 ;  /* 0x0000001fff007819 */ /* 0x000fe20000011407 */
[----:B------:R-:W-:Y:S01]  /*0bd0*/  IMAD.IADD R11, R11, 0x1, -R2 ;  /* 0x000000010b0b7824 */ /* 0x000fe200078e0a02 */
[----:B------:R-:W-:Y:S02]  /*0be0*/  SHF.R.S32.HI R188, RZ, 0x7, R9 ;  /* 0x00000007ffbc7819 */ /* 0x000fe40000011409 */
[----:B------:R-:W-:Y:S01]  /*0bf0*/  LOP3.LUT R4, R4, 0x3ffffc, RZ, 0xc0, !PT ;  /* 0x003ffffc04047812 */ /* 0x000fe200078ec0ff */
[----:B------:R-:W-:Y:S01]  /*0c00*/  IMAD.SHL.U32 R11, R11, 0x8, RZ ;  /* 0x000000080b0b7824 */ /* 0x000fe200078e00ff */
[----:B------:R-:W-:Y:S01]  /*0c10*/  LEA.HI R2, R0, R7, RZ, 0x3 ;  /* 0x0000000700027211 */ /* 0x000fe200078f18ff */
[----:B------:R-:W-:Y:S01]  /*0c20*/  IMAD R15, R188, 0x100, R7 ;  /* 0x00000100bc0f7824 */ /* 0x000fe200078e0207 */
[----:B------:R-:W-:Y:S01]  /*0c30*/  LOP3.LUT R5, R9, 0xffffff80, RZ, 0xc0, !PT ;  /* 0xffffff8009057812 */ /* 0x000fe200078ec0ff */
[----:B------:R-:W-:Y:S01]  /*0c40*/  IMAD.IADD R6, R13, 0x1, -R4 ;  /* 0x000000010d067824 */ /* 0x000fe200078e0a04 */
[C---:B------:R-:W-:Y:S01]  /*0c50*/  LOP3.LUT R4, R2.reuse, 0xfffffff8, RZ, 0xc0, !PT ;  /* 0xfffffff802047812 */ /* 0x040fe200078ec0ff */
[----:B------:R-:W-:Y:S01]  /*0c60*/  IMAD.SHL.U32 R8, R2, 0x40, RZ ;  /* 0x0000004002087824 */ /* 0x000fe200078e00ff */
[----:B------:R-:W-:Y:S01]  /*0c70*/  IADD3 R5, R190, -R5, RZ ;  /* 0x80000005be057210 */ /* 0x000fe20007ffe0ff */
[----:B------:R-:W-:Y:S01]  /*0c80*/  IMAD R12, R6, 0x10, R15 ;  /* 0x00000010060c7824 */ /* 0x000fe200078e020f */
[----:B------:R-:W-:-:S02]  /*0c90*/  IADD3 R6, R7, -R4, RZ ;  /* 0x8000000407067210 */ /* 0x000fc40007ffe0ff */
[----:B------:R-:W-:Y:S01]  /*0ca0*/  SHF.R.S32.HI R0, RZ, 0x1f, R5 ;  /* 0x0000001fff007819 */ /* 0x000fe20000011405 */
[----:B------:R-:W-:Y:S01]  /*0cb0*/  IMAD.U32 R189, R12, 0x40, R11 ;  /* 0x000000400cbd7824 */ /* 0x000fe200078e000b */
[----:B------:R-:W-:Y:S01]  /*0cc0*/  LOP3.LUT R10, R8, 0x7ffffe00, RZ, 0xc0, !PT ;  /* 0x7ffffe00080a7812 */ /* 0x000fe200078ec0ff */
[----:B------:R-:W-:Y:S01]  /*0cd0*/  IMAD.SHL.U32 R8, R6, 0x40, RZ ;  /* 0x0000004006087824 */ /* 0x000fe200078e00ff */
[CC--:B------:R-:W-:Y:S02]  /*0ce0*/  LEA.HI R2, R0.reuse, R5.reuse, RZ, 0x2 ;  /* 0x0000000500027211 */ /* 0x0c0fe400078f10ff */
[----:B------:R-:W-:Y:S01]  /*0cf0*/  LEA.HI R0, R0, R5, RZ, 0x5 ;  /* 0x0000000500007211 */ /* 0x000fe200078f28ff */
[----:B------:R-:W-:Y:S01]  /*0d00*/  IMAD R10, R13, 0x400, R10 ;  /* 0x000004000d0a7824 */ /* 0x000fe200078e020a */
[--C-:B------:R-:W-:Y:S02]  /*0d10*/  SHF.R.S32.HI R4, RZ, 0x2, R2.reuse ;  /* 0x00000002ff047819 */ /* 0x100fe40000011402 */
[----:B------:R-:W-:-:S02]  /*0d20*/  SHF.R.S32.HI R7, RZ, 0x1f, R2 ;  /* 0x0000001fff077819 */ /* 0x000fc40000011402 */
[----:B------:R-:W-:Y:S02]  /*0d30*/  LOP3.LUT R8, R8, 0x1c0, RZ, 0xc0, !PT ;  /* 0x000001c008087812 */ /* 0x000fe400078ec0ff */
[----:B------:R-:W-:Y:S02]  /*0d40*/  LEA.HI R7, R7, R4, RZ, 0x3 ;  /* 0x0000000407077211 */ /* 0x000fe400078f18ff */
[----:B------:R-:W-:Y:S02]  /*0d50*/  LOP3.LUT R11, R8, 0x8, R11, 0xf8, !PT ;  /* 0x00000008080b7812 */ /* 0x000fe400078ef80b */
[----:B------:R-:W-:Y:S02]  /*0d60*/  SHF.R.U32.HI R8, RZ, 0x3, R8 ;  /* 0x00000003ff087819 */ /* 0x000fe40000011608 */
[----:B------:R-:W-:Y:S02]  /*0d70*/  LOP3.LUT R7, R7, 0xfffffff8, RZ, 0xc0, !PT ;  /* 0xfffffff807077812 */ /* 0x000fe400078ec0ff */
[----:B------:R-:W-:-:S02]  /*0d80*/  LOP3.LUT R11, R11, R8, RZ, 0x3c, !PT ;  /* 0x000000080b0b7212 */ /* 0x000fc400078e3cff */
[----:B------:R-:W-:Y:S02]  /*0d90*/  IADD3 R7, R4, -R7, RZ ;  /* 0x8000000704077210 */ /* 0x000fe40007ffe0ff */
[----:B------:R-:W-:Y:S01]  /*0da0*/  SHF.R.S32.HI R0, RZ, 0x5, R0 ;  /* 0x00000005ff007819 */ /* 0x000fe20000011400 */
[----:B------:R-:W-:Y:S01]  /*0db0*/  IMAD.IADD R10, R10, 0x1, R11 ;  /* 0x000000010a0a7824 */ /* 0x000fe200078e020b */
[----:B------:R-:W-:Y:S02]  /*0dc0*/  R2P PR, R6, 0x6 ;  /* 0x0000000606007804 */ /* 0x000fe40000000000 */
[----:B------:R-:W-:Y:S01]  /*0dd0*/  LEA.HI R3, R3, R190, RZ, 0x3 ;  /* 0x000000be03037211 */ /* 0x000fe200078f18ff */
[----:B------:R-:W-:Y:S01]  /*0de0*/  IMAD R16, R0, 0x10, R7 ;  /* 0x0000001000107824 */ /* 0x000fe200078e0207 */
[----:B------:R-:W-:Y:S02]  /*0df0*/  MOV R7, R23 ;  /* 0x0000001700077202 */ /* 0x000fe40000000f00 */
[----:B------:R-:W-:-:S02]  /*0e00*/  LEA.HI R9, R9, R188, RZ, 0x1 ;  /* 0x000000bc09097211 */ /* 0x000fc400078f08ff */
[----:B------:R-:W-:Y:S02]  /*0e10*/  LEA R23, R10, UR42, 0x1 ;  /* 0x0000002a0a177c11 */ /* 0x000fe4000f8e08ff */
[----:B------:R-:W-:Y:S02]  /*0e20*/  LOP3.LUT R2, R2, 0x7ffffffc, RZ, 0xc0, !PT ;  /* 0x7ffffffc02027812 */ /* 0x000fe400078ec0ff */
[----:B------:R-:W-:Y:S01]  /*0e30*/  LOP3.LUT R11, R3, 0x1ffffff8, RZ, 0xc0, !PT ;  /* 0x1ffffff8030b7812 */ /* 0x000fe200078ec0ff */
[----:B------:R-:W-:Y:S01]  /*0e40*/  VIADD R186, R23, 0x26800 ;  /* 0x0002680017ba7836 */ /* 0x000fe20000000000 */
[----:B------:R-:W-:Y:S01]  /*0e50*/  LOP3.LUT R9, R9, 0xfffffe, RZ, 0xc0, !PT ;  /* 0x00fffffe09097812 */ /* 0x000fe200078ec0ff */
[----:B------:R-:W-:Y:S01]  /*0e60*/  IMAD.IADD R17, R5, 0x1, -R2 ;  /* 0x0000000105117824 */ /* 0x000fe200078e0a02 */
[----:B------:R-:W-:Y:S01]  /*0e70*/  SEL R185, R185, 0xffffffe0, !P1 ;  /* 0xffffffe0b9b97807 */ /* 0x000fe20004800000 */
[----:B------:R-:W-:Y:S01]  /*0e80*/  VIADD R184, R23, 0x26840 ;  /* 0x0002684017b87836 */ /* 0x000fe20000000000 */
[----:B------:R-:W-:Y:S01]  /*0e90*/  IADD3 R9, R188, -R9, RZ ;  /* 0x80000009bc097210 */ /* 0x000fe20007ffe0ff */
[----:B------:R-:W-:Y:S01]  /*0ea0*/  IMAD.IADD R2, R190, 0x1, -R11 ;  /* 0x00000001be027824 */ /* 0x000fe200078e0a0b */
[----:B------:R-:W-:Y:S01]  /*0eb0*/  SHF.R.S32.HI R18, RZ, 0x3, R3 ;  /* 0x00000003ff127819 */ /* 0x000fe20000011403 */
[C---:B------:R-:W-:Y:S01]  /*0ec0*/  @P2 VIADD R184, R186.reuse, 0xffffffc0 ;  /* 0xffffffc0bab82836 */ /* 0x040fe20000000000 */
[----:B------:R-:W-:Y:S01]  /*0ed0*/  IADD3 R186, R186, R185, RZ ;  /* 0x000000b9baba7210 */ /* 0x000fe20007ffe0ff */
[----:B------:R-:W-:-:S02]  /*0ee0*/  IMAD.MOV.U32 R5, RZ, RZ, R21 ;  /* 0x000000ffff057224 */ /* 0x000fc400078e0015 */
[----:B------:R-:W-:Y:S02]  /*0ef0*/  IMAD.SHL.U32 R2, R2, 0x8, RZ ;  /* 0x0000000802027824 */ /* 0x000fe400078e00ff */
[----:B------:R-:W-:Y:S02]  /*0f00*/  IMAD.SHL.U32 R22, R9, 0x100, RZ ;  /* 0x0000010009167824 */ /* 0x000fe400078e00ff */
[----:B------:R-:W-:Y:S02]  /*0f10*/  IMAD.SHL.U32 R17, R17, 0x2, RZ ;  /* 0x0000000211117824 */ /* 0x000fe400078e00ff */
[----:B------:R-:W-:-:S07]  /*0f20*/  IMAD.IADD R185, R185, 0x1, R184 ;  /* 0x00000001b9b97824 */ /* 0x000fce00078e02b8 */
.L_x_2967:
[----:B0-2---:R-:W0:Y:S01]  /*0f30*/  LDC.64 R8, c[0x0][0xc60] ;  /* 0x00031800ff087b82 */ /* 0x005e220000000a00 */
[----:B------:R-:W-:Y:S01]  /*0f40*/  ULDC.64 UR6, c[0x0][0xa28] ;  /* 0x00028a0000067ab9 */ /* 0x000fe20000000a00 */
[----:B------:R-:W-:Y:S01]  /*0f50*/  ULDC.64 UR8, c[0x0][0xa20] ;  /* 0x0002880000087ab9 */ /* 0x000fe20000000a00 */
[----:B------:R-:W-:Y:S01]  /*0f60*/  IMAD.MOV.U32 R3, RZ, RZ, RZ ;  /* 0x000000ffff037224 */ /* 0x000fe200078e00ff */
[----:B------:R-:W-:Y:S01]  /*0f70*/  ULDC UR4, c[0x0][0x404] ;  /* 0x0001010000047ab9 */ /* 0x000fe20000000800 */
[----:B0-----:R-:W-:-:S06]  /*0f80*/  IMAD.WIDE R6, R7, 0x4, R8 ;  /* 0x0000000407067825 */ /* 0x001fcc00078e0208 */
[----:B------:R-:W2:Y:S01]  /*0f90*/  LDG.E R6, desc[UR38][R6.64] ;  /* 0x0000002606067981 */ /* 0x000ea2000c1e1900 */
[----:B------:R-:W-:-:S04]  /*0fa0*/  UISETP.NE.U32.AND UP0, UPT, UR6, URZ, UPT ;  /* 0x0000003f0600728c */ /* 0x000fc8000bf05070 */
[----:B------:R-:W-:-:S06]  /*0fb0*/  UISETP.NE.AND.EX UP0, UPT, UR7, URZ, UPT, UP0 ;  /* 0x0000003f0700728c */ /* 0x000fcc000bf05300 */
[----:B------:R-:W-:Y:S02]  /*0fc0*/  PLOP3.LUT P0, PT, PT, PT, UP0, 0x80, 0x0 ;  /* 0x000000000000781c */ /* 0x000fe40003f0f008 */
[----:B--2---:R-:W-:-:S13]  /*0fd0*/  R2UR UR44, R6 ;  /* 0x00000000062c72ca */ /* 0x004fda00000e0000 */
[----:B------:R-:W-:Y:S02]  /*0fe0*/  USHF.R.S32.HI UR45, URZ, 0x1f, UR44 ;  /* 0x0000001f3f2d7899 */ /* 0x000fe4000801142c */
[----:B------:R-:W-:-:S04]  /*0ff0*/  @UP0 ULEA UR6, UP1, UR44, UR6, 0x2 ;  /* 0x000000062c060291 */ /* 0x000fc8000f82103f */
[----:B------:R-:W-:Y:S02]  /*1000*/  @UP0 ULEA.HI.X UR7, UR44, UR7, UR45, 0x2, UP1 ;  /* 0x000000072c070291 */ /* 0x000fe400088f142d */
[----:B------:R-:W-:Y:S01]  /*1010*/  UISETP.NE.U32.AND UP0, UPT, UR8, URZ, UPT ;  /* 0x0000003f0800728c */ /* 0x000fe2000bf05070 */
[----:B------:R-:W-:-:S03]  /*1020*/  IMAD.U32 R8, RZ, RZ, UR6 ;  /* 0x00000006ff087e24 */ /* 0x000fc6000f8e00ff */
[----:B------:R-:W-:Y:S01]  /*1030*/  MOV R9, UR7 ;  /* 0x0000000700097c02 */ /* 0x000fe20008000f00 */
[----:B------:R-:W-:Y:S01]  /*1040*/  ULDC.64 UR6, c[0x0][0x3f8] ;  /* 0x0000fe0000067ab9 */ /* 0x000fe20000000a00 */
[----:B------:R-:W-:Y:S02]  /*1050*/  UISETP.NE.AND.EX UP0, UPT, UR9, URZ, UPT, UP0 ;  /* 0x0000003f0900728c */ /* 0x000fe4000bf05300 */
[----:B------:R-:W-:Y:S01]  /*1060*/  UISETP.NE.U32.AND UP1, UPT, UR6, URZ, UPT ;  /* 0x0000003f0600728c */ /* 0x000fe2000bf25070 */
[----:B------:R0:W5:Y:S03]  /*1070*/  @P0 LDG.E R3, desc[UR38][R8.64] ;  /* 0x0000002608030981 */ /* 0x000166000c1e1900 */
[----:B------:R-:W-:Y:S01]  /*1080*/  UISETP.NE.AND.EX UP1, UPT, UR7, URZ, UPT, UP1 ;  /* 0x0000003f0700728c */ /* 0x000fe2000bf25310 */
[----:B------:R-:W-:Y:S02]  /*1090*/  PLOP3.LUT P0, PT, PT, PT, UP0, 0x80, 0x0 ;  /* 0x000000000000781c */ /* 0x000fe40003f0f008 */
[----:B------:R-:W-:Y:S01]  /*10a0*/  ULDC UR7, c[0x0][0x2e0] ;  /* 0x0000b80000077ab9 */ /* 0x000fe20000000800 */
[----:B------:R-:W-:-:S02]  /*10b0*/  USEL UR4, UR4, 0x1, UP1 ;  /* 0x0000000104047887 */ /* 0x000fc40008800000 */
[----:B------:R-:W-:Y:S02]  /*10c0*/  @UP0 ULEA UR6, UP1, UR44, UR8, 0x2 ;  /* 0x000000082c060291 */ /* 0x000fe4000f82103f */
[----:B------:R-:W-:Y:S02]  /*10d0*/  UIMAD UR4, UR4, UR7, URZ ;  /* 0x00000007040472a4 */ /* 0x000fe4000f8e023f */
[----:B------:R-:W-:Y:S02]  /*10e0*/  @UP0 ULEA.HI.X UR7, UR44, UR9, UR45, 0x2, UP1 ;  /* 0x000000092c070291 */ /* 0x000fe400088f142d */
[----:B------:R-:W-:Y:S02]  /*10f0*/  IMAD.U32 R6, RZ, RZ, UR6 ;  /* 0x00000006ff067e24 */ /* 0x000fe4000f8e00ff */
[----:B------:R-:W-:Y:S02]  /*1100*/  IMAD.U32 R152, RZ, RZ, UR4 ;  /* 0x00000004ff987e24 */ /* 0x000fe4000f8e00ff */
[----:B------:R-:W-:-:S05]  /*1110*/  IMAD.U32 R7, RZ, RZ, UR7 ;  /* 0x00000007ff077e24 */ /* 0x000fca000f8e00ff */
[----:B------:R0:W5:Y:S01]  /*1120*/  @P0 LDG.E R152, desc[UR38][R6.64] ;  /* 0x0000002606980981 */ /* 0x000162000c1e1900 */
[----:B------:R-:W-:Y:S01]  /*1130*/  UMOV UR46, UR5 ;  /* 0x00000005002e7c82 */ /* 0x000fe20008000000 */
[----:B-1-3--:R-:W-:Y:S05]  /*1140*/  @P0 BRA `(.L_x_2924) ;  /* 0x00000000002c0947 */ /* 0x00afea0003800000 */
[----:B------:R-:W-:Y:S02]  /*1150*/  ULDC.64 UR4, c[0x0][0xa08] ;  /* 0x0002820000047ab9 */ /* 0x000fe40000000a00 */
[----:B------:R-:W-:-:S04]  /*1160*/  ISETP.NE.U32.AND P0, PT, RZ, UR4, PT ;  /* 0x00000004ff007c0c */ /* 0x000fc8000bf05070 */
[----:B------:R-:W-:-:S13]  /*1170*/  ISETP.NE.AND.EX P0, PT, RZ, UR5, PT, P0 ;  /* 0x00000005ff007c0c */ /* 0x000fda000bf05300 */
[----:B------:R-:W-:Y:S05]  /*1180*/  @!P0 BRA `(.L_x_2924) ;  /* 0x00000000001c8947 */ /* 0x000fea0003800000 */
[----:B------:R-:W-:Y:S02]  /*1190*/  ULDC.64 UR4, c[0x0][0xa08] ;  /* 0x0002820000047ab9 */ /* 0x000fe40000000a00 */
[----:B------:R-:W-:-:S06]  /*11a0*/  UIMAD.WIDE UR4, UR44, 0x4, UR4 ;  /* 0x000000042c0478a5 */ /* 0x000fcc000f8e0204 */
[----:B0-----:R-:W-:Y:S01]  /*11b0*/  MOV R6, UR4 ;  /* 0x0000000400067c02 */ /* 0x001fe20008000f00 */
[----:B------:R-:W-:-:S05]  /*11c0*/  IMAD.U32 R7, RZ, RZ, UR5 ;  /* 0x00000005ff077e24 */ /* 0x000fca000f8e00ff */
[----:B-----5:R-:W2:Y:S04]  /*11d0*/  LDG.E R152, desc[UR38][R6.64] ;  /* 0x0000002606987981 */ /* 0x020ea8000c1e1900 */
[----:B------:R-:W2:Y:S02]  /*11e0*/  LDG.E R9, desc[UR38][R6.64+0x4] ;  /* 0x0000042606097981 */ /* 0x000ea4000c1e1900 */
[----:B--2---:R-:W-:-:S07]  /*11f0*/  IMAD.IADD R152, R9, 0x1, -R152 ;  /* 0x0000000109987824 */ /* 0x004fce00078e0a98 */
.L_x_2924:
[----:B------:R-:W-:Y:S01]  /*1200*/  UISETP.NE.AND UP0, UPT, UR47, 0x1, UPT ;  /* 0x000000012f00788c */ /* 0x000fe2000bf05270 */
[----:B-----5:R-:W-:Y:S01]  /*1210*/  IMAD.IADD R152, R152, 0x1, -R3 ;  /* 0x0000000198987824 */ /* 0x020fe200078e0a03 */
[----:B------:R-:W-:Y:S01]  /*1220*/  CS2R R150, SRZ ;  /* 0x0000000000967805 */ /* 0x000fe2000001ff00 */
[----:B------:R-:W-:Y:S01]  /*1230*/  IMAD.MOV.U32 R187, RZ, RZ, R5 ;  /* 0x000000ffffbb7224 */ /* 0x000fe200078e0005 */
[----:B------:R-:W-:Y:S02]  /*1240*/  CS2R R148, SRZ ;  /* 0x0000000000947805 */ /* 0x000fe4000001ff00 */
[----:B------:R-:W-:Y:S02]  /*1250*/  CS2R R146, SRZ ;  /* 0x0000000000927805 */ /* 0x000fe4000001ff00 */
[----:B------:R-:W-:Y:S02]  /*1260*/  PLOP3.LUT P0, PT, PT, PT, UP0, 0x80, 0x0 ;  /* 0x000000000000781c */ /* 0x000fe40003f0f008 */
[----:B------:R-:W-:-:S02]  /*1270*/  CS2R R144, SRZ ;  /* 0x0000000000907805 */ /* 0x000fc4000001ff00 */
[----:B------:R-:W-:Y:S02]  /*1280*/  IADD3 R0, R152, 0x3f, RZ ;  /* 0x0000003f98007810 */ /* 0x000fe40007ffe0ff */
[----:B------:R-:W-:Y:S02]  /*1290*/  CS2R R142, SRZ ;  /* 0x00000000008e7805 */ /* 0x000fe4000001ff00 */
[----:B------:R-:W-:Y:S02]  /*12a0*/  CS2R R140, SRZ ;  /* 0x00000000008c7805 */ /* 0x000fe4000001ff00 */
[----:B------:R-:W-:Y:S02]  /*12b0*/  CS2R R138, SRZ ;  /* 0x00000000008a7805 */ /* 0x000fe4000001ff00 */
[----:B------:R-:W-:Y:S02]  /*12c0*/  SHF.R.S32.HI R3, RZ, 0x1f, R0 ;  /* 0x0000001fff037819 */ /* 0x000fe40000011400 */
[----:B------:R-:W-:-:S02]  /*12d0*/  CS2R R136, SRZ ;  /* 0x0000000000887805 */ /* 0x000fc4000001ff00 */
[----:B------:R-:W-:Y:S02]  /*12e0*/  MOV R176, RZ ;  /* 0x000000ff00b07202 */ /* 0x000fe40000000f00 */
[----:B------:R-:W-:Y:S02]  /*12f0*/  CS2R R174, SRZ ;  /* 0x0000000000ae7805 */ /* 0x000fe4000001ff00 */
[----:B------:R-:W-:Y:S01]  /*1300*/  LEA.HI R167, R3, R0, RZ, 0x6 ;  /* 0x0000000003a77211 */ /* 0x000fe200078f30ff */
[----:B------:R-:W-:Y:S01]  /*1310*/  IMAD.MOV.U32 R0, RZ, RZ, RZ ;  /* 0x000000ffff007224 */ /* 0x000fe200078e00ff */
[----:B------:R-:W-:Y:S01]  /*1320*/  CS2R R132, SRZ ;  /* 0x0000000000847805 */ /* 0x000fe2000001ff00 */
[----:B------:R-:W-:Y:S01]  /*1330*/  IMAD.MOV.U32 R3, RZ, RZ, RZ ;  /* 0x000000ffff037224 */ /* 0x000fe200078e00ff */
        /* <DEDUP_REMOVED lines=51> */
[----:B------:R-:W-:-:S02]  /*1670*/  CS2R R34, SRZ ;  /* 0x0000000000227805 */ /* 0x000fc4000001ff00 */
[----:B------:R-:W-:Y:S01]  /*1680*/  CS2R R10, SRZ ;  /* 0x00000000000a7805 */ /* 0x000fe2000001ff00 */
[----:B------:R-:W-:Y:S01]  /*1690*/  IMAD.MOV.U32 R12, RZ, RZ, RZ ;  /* 0x000000ffff0c7224 */ /* 0x000fe200078e00ff */
[----:B0-----:R-:W-:Y:S02]  /*16a0*/  CS2R R8, SRZ ;  /* 0x0000000000087805 */ /* 0x001fe4000001ff00 */
[----:B------:R-:W-:Y:S01]  /*16b0*/  SHF.R.S32.HI R167, RZ, 0x6, R167 ;  /* 0x00000006ffa77819 */ /* 0x000fe200000114a7 */
[----:B------:R-:W-:Y:S06]  /*16c0*/  @!P0 BRA `(.L_x_2925) ;  /* 0x0000001800508947 */ /* 0x000fec0003800000 */
[----:B------:R-:W-:Y:S02]  /*16d0*/  ISETP.GE.AND P1, PT, R152, 0x1, PT ;  /* 0x000000019800780c */ /* 0x000fe40003f26270 */
[----:B------:R-:W-:-:S11]  /*16e0*/  PLOP3.LUT P0, PT, PT, PT, PT, 0x80, 0x0 ;  /* 0x000000000000781c */ /* 0x000fd60003f0f070 */
[----:B------:R-:W-:Y:S05]  /*16f0*/  @!P1 BRA `(.L_x_2926) ;  /* 0x0000005800c09947 */ /* 0x000fea0003800000 */
[----:B------:R-:W0:Y:S01]  /*1700*/  SHFL.IDX PT, R0, R188, RZ, 0x1f ;  /* 0x00001fffbc007589 */ /* 0x000e2200000e0000 */
[----:B------:R-:W-:-:S06]  /*1710*/  UISETP.NE.AND UP0, UPT, UR43, 0x3, UPT ;  /* 0x000000032b00788c */ /* 0x000fcc000bf05270 */
[----:B------:R-:W-:Y:S02]  /*1720*/  PLOP3.LUT P0, PT, PT, PT, UP0, 0x80, 0x0 ;  /* 0x000000000000781c */ /* 0x000fe40003f0f008 */
[----:B0-----:R-:W-:-:S13]  /*1730*/  R2UR UR4, R0 ;  /* 0x00000000000472ca */ /* 0x001fda00000e0000 */
        /* <DEDUP_REMOVED lines=10> */
.L_x_2927:
[----:B------:R-:W-:Y:S01]  /*17e0*/  ULEA UR16, UR41, UR42, 0x3 ;  /* 0x0000002a29107291 */ /* 0x000fe2000f8e183f */
[----:B------:R-:W-:-:S04]  /*17f0*/  MOV R0, UR40 ;  /* 0x0000002800007c02 */ /* 0x000fc80008000f00 */
[----:B------:R-:W-:-:S04]  /*1800*/  SHF.L.U32 R0, R0, 0x1f, RZ ;  /* 0x0000001f00007819 */ /* 0x000fc800000006ff */
[----:B------:R-:W0:Y:S02]  /*1810*/  SYNCS.PHASECHK.TRANS64.TRYWAIT P0, [UR16+0x28c50], R0 ;  /* 0x028c5000ff0075a7 */ /* 0x000e240008000150 */
[----:B0-----:R-:W-:Y:S05]  /*1820*/  @!P0 BRA `(.L_x_2928) ;  /* 0x000000cc00988947 */ /* 0x001fea0003800000 */
.L_x_3051:
[----:B------:R-:W-:Y:S01]  /*1830*/  BAR.SYNC.DEFER_BLOCKING 0xe, 0x100 ;  /* 0x0384000000007b1d */ /* 0x000fe20000010000 */
[----:B------:R-:W-:Y:S01]  /*1840*/  UIADD3 UR4, UR42, 0x26800, URZ ;  /* 0x000268002a047890 */ /* 0x000fe2000fffe03f */
[----:B0-----:R-:W-:Y:S01]  /*1850*/  IMAD.U32 R0, RZ, RZ, UR16 ;  /* 0x00000010ff007e24 */ /* 0x001fe2000f8e00ff */
[----:B------:R-:W-:Y:S02]  /*1860*/  ULEA UR12, UR41, UR20, 0xc ;  /* 0x00000014290c7291 */ /* 0x000fe4000f8e603f */
[----:B------:R-:W-:Y:S01]  /*1870*/  USHF.R.U32.HI UR4, URZ, 0x4, UR4 ;  /* 0x000000043f047899 */ /* 0x000fe20008011604 */
[----:B------:R-:W-:Y:S01]  /*1880*/  UMOV UR7, 0x40000040 ;  /* 0x4000004000077882 */ /* 0x000fe20000000000 */
[----:B------:R-:W-:Y:S02]  /*1890*/  UMOV UR5, 0x40000040 ;  /* 0x4000004000057882 */ /* 0x000fe40000000000 */
[----:B------:R-:W-:Y:S01]  /*18a0*/  ULOP3.LUT UR4, UR4, 0x3fff, URZ, 0xc0, !UPT ;  /* 0x00003fff04047892 */ /* 0x000fe2000f8ec03f */
[----:B------:R-:W0:Y:S01]  /*18b0*/  S2R R3, SR_TID.X ;  /* 0x0000000000037919 */ /* 0x000e220000002100 */
        /* <DEDUP_REMOVED lines=9> */
[----:B------:R-:W-:-:S06]  /*1950*/  WARPGROUP.ARRIVE ;  /* 0x00000000000079c5 */ /* 0x000fcc0000000000 */
[----:B------:R-:W-:Y:S01]  /*1960*/  HGMMA.64x256x16.F32 R24, gdesc[UR4].tnspB, RZ, !UPT, gsb0 ;  /* 0x43e00000041879f0 */ /* 0x000fe2000c0008ff */
[----:B------:R-:W-:Y:S02]  /*1970*/  UIADD3 UR6, UR12, 0x80, URZ ;  /* 0x000000800c067890 */ /* 0x000fe4000fffe03f */
[----:B------:R-:W-:Y:S01]  /*1980*/  UIADD3 UR4, UR13, 0x2, URZ ;  /* 0x000000020d047890 */ /* 0x000fe2000fffe03f */
[----:B------:R-:W-:Y:S01]  /*1990*/  UMOV UR7, 0x40000040 ;  /* 0x4000004000077882 */ /* 0x000fe20000000000 */
[----:B------:R-:W-:Y:S01]  /*19a0*/  UMOV UR5, 0x40000040 ;  /* 0x4000004000057882 */ /* 0x000fe20000000000 */
[----:B------:R-:W-:-:S03]  /*19b0*/  UIADD3 UR12, UR13, 0x6, URZ ;  /* 0x000000060d0c7890 */ /* 0x000fc6000fffe03f */
[----:B------:R-:W-:Y:S01]  /*19c0*/  UMOV UR13, 0x40000040 ;  /* 0x40000040000d7882 */ /* 0x000fe20000000000 */
[----:B0-----:R-:W-:-:S04]  /*19d0*/  LOP3.LUT R3, R3, 0x7f, RZ, 0xc0, !PT ;  /* 0x0000007f03037812 */ /* 0x001fc800078ec0ff */
[----:B------:R-:W-:-:S13]  /*19e0*/  ISETP.NE.AND P0, PT, R3, RZ, PT ;  /* 0x000000ff0300720c */ /* 0x000fda0003f05270 */
        /* <DEDUP_REMOVED lines=16> */
[----:B------:R-:W-:-:S13]  /*1af0*/  ISETP.GE.AND P0, PT, R152, 0x41, PT ;  /* 0x000000419800780c */ /* 0x000fda0003f06270 */
[----:B0-----:R-:W-:Y:S05]  /*1b00*/  @!P0 BRA `(.L_x_2929) ;  /* 0x0000000c00008947 */ /* 0x001fea0003800000 */
[----:B------:R-:W-:-:S07]  /*1b10*/  VIADD R167, R167, 0xfffffffe ;  /* 0xfffffffea7a77836 */ /* 0x000fce0000000000 */
.L_x_2934:
[----:B------:R-:W-:Y:S01]  /*1b20*/  BAR.SYNC.DEFER_BLOCKING 0xe, 0x100 ;  /* 0x0384000000007b1d */ /* 0x000fe20000010000 */
[----:B------:R-:W-:Y:S01]  /*1b30*/  MOV R3, UR41 ;  /* 0x0000002900037c02 */ /* 0x000fe20008000f00 */
[----:B------:R-:W-:Y:S01]  /*1b40*/  UISETP.NE.AND UP1, UPT, UR43, 0x3, UPT ;  /* 0x000000032b00788c */ /* 0x000fe2000bf25270 */
[C---:B------:R-:W-:Y:S01]  /*1b50*/  ISETP.GT.AND P1, PT, R167.reuse, RZ, PT ;  /* 0x000000ffa700720c */ /* 0x040fe20003f24270 */
[----:B------:R-:W-:Y:S01]  /*1b60*/  UIADD3 UR41, UR41, 0x1, URZ ;  /* 0x0000000129297890 */ /* 0x000fe2000fffe03f */
[----:B------:R-:W-:Y:S02]  /*1b70*/  VIADD R167, R167, 0xffffffff ;  /* 0xffffffffa7a77836 */ /* 0x000fe40000000000 */
[----:B0-----:R-:W-:Y:S01]  /*1b80*/  IMAD R0, R3, 0x40, R16 ;  /* 0x0000004003007824 */ /* 0x001fe200078e0210 */
[----:B------:R-:W-:Y:S01]  /*1b90*/  PLOP3.LUT P2, PT, PT, PT, UP1, 0x80, 0x0 ;  /* 0x000000000000781c */ /* 0x000fe20003f4f018 */
[----:B------:R-:W-:-:S03]  /*1ba0*/  UISETP.NE.AND UP0, UPT, UR41, 0x2, UPT ;  /* 0x000000022900788c */ /* 0x000fc6000bf05270 */
[----:B------:R-:W-:Y:S01]  /*1bb0*/  LEA R0, R0, UR42, 0x2 ;  /* 0x0000002a00007c11 */ /* 0x000fe2000f8e10ff */
[----:B------:R-:W-:Y:S02]  /*1bc0*/  USEL UR6, URZ, 0x1, UP0 ;  /* 0x000000013f067887 */ /* 0x000fe40008000000 */
[----:B------:R-:W-:Y:S02]  /*1bd0*/  USEL UR41, UR41, URZ, UP0 ;  /* 0x0000003f29297287 */ /* 0x000fe40008000000 */
[----:B------:R-:W-:Y:S01]  /*1be0*/  ULOP3.LUT UR40, UR40, UR6, URZ, 0x3c, !UPT ;  /* 0x0000000628287292 */ /* 0x000fe2000f8e3c3f */
[----:B------:R-:W0:Y:S04]  /*1bf0*/  LDS R3, [R0+0x28800] ;  /* 0x0288000000037984 */ /* 0x000e280000000800 */
[----:B------:R-:W1:Y:S01]  /*1c00*/  LDS R4, [R0+0x28820] ;  /* 0x0288200000047984 */ /* 0x000e620000000800 */
        /* <DEDUP_REMOVED lines=130> */
.L_x_2930:
[----:B------:R-:W-:Y:S01]  /*2430*/  ULEA UR6, UR41, UR42, 0x3 ;  /* 0x0000002a29067291 */ /* 0x000fe2000f8e183f */
[----:B------:R-:W-:-:S05]  /*2440*/  IMAD.U32 R0, RZ, RZ, UR40 ;  /* 0x00000028ff007e24 */ /* 0x000fca000f8e00ff */
[----:B------:R-:W-:-:S04]  /*2450*/  SHF.L.U32 R0, R0, 0x1f, RZ ;  /* 0x0000001f00007819 */ /* 0x000fc800000006ff */
[----:B------:R0:W1:Y:S01]  /*2460*/  SYNCS.PHASECHK.TRANS64.TRYWAIT P0, [UR6+0x28c50], R0 ;  /* 0x028c5000ff0075a7 */ /* 0x0000620008000146 */
[----:B------:R-:W-:Y:S05]  /*2470*/  @!P2 BRA `(.L_x_2931) ;  /* 0x000000000004a947 */ /* 0x000fea0003800000 */
[----:B------:R-:W-:Y:S01]  /*2480*/  BPT.TRAP 0x1 ;  /* 0x000000040000795c */ /* 0x000fe20000300000 */
.L_x_2931:
[----:B-1----:R-:W-:Y:S05]  /*2490*/  @P0 BRA `(.L_x_2932) ;  /* 0x0000000000080947 */ /* 0x002fea0003800000 */
[----:B------:R-:W1:Y:S02]  /*24a0*/  SYNCS.PHASECHK.TRANS64.TRYWAIT P0, [UR6+0x28c50], R0 ;  /* 0x028c5000ff0075a7 */ /* 0x000e640008000146 */
[----:B-1----:R-:W-:Y:S05]  /*24b0*/  @!P0 BRA `(.L_x_2933) ;  /* 0x000000c0008c8947 */ /* 0x002fea0003800000 */
.L_x_2932:
[----:B------:R-:W-:Y:S01]  /*24c0*/  UIADD3 UR6, UR42, 0x26800, URZ ;  /* 0x000268002a067890 */ /* 0x000fe2000fffe03f */
[----:B------:R-:W-:Y:S01]  /*24d0*/  WARPGROUP.ARRIVE ;  /* 0x00000000000079c5 */ /* 0x000fe20000000000 */
[----:B------:R-:W-:-:S05]  /*24e0*/  ULEA UR18, UR41, UR20, 0xc ;  /* 0x0000001429127291 */ /* 0x000fca000f8e603f */
[----:B-1----:R-:W1:Y:S01]  /*24f0*/  S2R R3, SR_TID.X ;  /* 0x0000000000037919 */ /* 0x002e620000002100 */
[----:B------:R-:W-:Y:S01]  /*2500*/  USHF.R.U32.HI UR6, URZ, 0x4, UR6 ;  /* 0x000000043f067899 */ /* 0x000fe20008011606 */
[----:B0-----:R-:W-:Y:S01]  /*2510*/  MOV R0, UR41 ;  /* 0x0000002900007c02 */ /* 0x001fe20008000f00 */
        /* <DEDUP_REMOVED lines=11> */
[----:B-1----:R-:W-:-:S04]  /*25d0*/  LOP3.LUT R3, R3, 0x7f, RZ, 0xc0, !PT ;  /* 0x0000007f03037812 */ /* 0x002fc800078ec0ff */
        /* <DEDUP_REMOVED lines=19> */
.L_x_2929:
[----:B------:R-:W-:Y:S01]  /*2710*/  BAR.SYNC.DEFER_BLOCKING 0xe, 0x100 ;  /* 0x0384000000007b1d */ /* 0x000fe20000010000 */
[----:B------:R-:W-:Y:S01]  /*2720*/  IMAD.U32 R3, RZ, RZ, UR41 ;  /* 0x00000029ff037e24 */ /* 0x000fe2000f8e00ff */
[----:B------:R-:W-:Y:S01]  /*2730*/  UIADD3 UR41, UR41, 0x1, URZ ;  /* 0x0000000129297890 */ /* 0x000fe2000fffe03f */
[----:B------:R-:W-:Y:S02]  /*2740*/  PLOP3.LUT P0, PT, PT, PT, PT, 0x8, 0x0 ;  /* 0x000000000000781c */ /* 0x000fe40003f0e170 */
[----:B0-----:R-:W-:Y:S01]  /*2750*/  IMAD R0, R3, 0x40, R16 ;  /* 0x0000004003007824 */ /* 0x001fe200078e0210 */
[----:B------:R-:W-:-:S04]  /*2760*/  UISETP.NE.AND UP0, UPT, UR41, 0x2, UPT ;  /* 0x000000022900788c */ /* 0x000fc8000bf05270 */
[----:B------:R-:W-:Y:S01]  /*2770*/  LEA R3, R0, UR42, 0x2 ;  /* 0x0000002a00037c11 */ /* 0x000fe2000f8e10ff */
[----:B------:R-:W-:Y:S02]  /*2780*/  USEL UR4, URZ, 0x1, UP0 ;  /* 0x000000013f047887 */ /* 0x000fe40008000000 */
[----:B------:R-:W-:Y:S02]  /*2790*/  USEL UR41, UR41, URZ, UP0 ;  /* 0x0000003f29297287 */ /* 0x000fe40008000000 */
[----:B------:R-:W-:Y:S01]  /*27a0*/  ULOP3.LUT UR40, UR40, UR4, URZ, 0x3c, !UPT ;  /* 0x0000000428287292 */ /* 0x000fe2000f8e3c3f */
[----:B------:R-:W0:Y:S04]  /*27b0*/  LDS R4, [R3+0x28800] ;  /* 0x0288000003047984 */ /* 0x000e280000000800 */
[----:B------:R1:W2:Y:S02]  /*27c0*/  LDS R0, [R3+0x28820] ;  /* 0x0288200003007984 */ /* 0x0002a40000000800 */
[----:B-1----:R-:W-:Y:S01]  /*27d0*/  MOV R3, RZ ;  /* 0x000000ff00037202 */ /* 0x002fe20000000f00 */
[-C--:B0-----:R-:W-:Y:S01]  /*27e0*/  FMUL.FTZ R161, R32, R4.reuse ;  /* 0x0000000420a17220 */ /* 0x081fe20000410000 */
        /* <DEDUP_REMOVED lines=127> */
[----:B------:R-:W-:Y:S01]  /*2fe0*/  IMAD.MOV.U32 R0, RZ, RZ, RZ ;  /* 0x000000ffff007224 */ /* 0x000fe200078e00ff */
[----:B------:R-:W-:Y:S06]  /*2ff0*/  BAR.ARV 0xf, 0x100 ;  /* 0x03c4000000007b1d */ /* 0x000fec0000002000 */
[----:B------:R-:W-:Y:S05]  /*3000*/  BRA `(.L_x_2926) ;  /* 0x00000040007c7947 */ /* 0x000fea0003800000 */
.L_x_2925:
[----:B------:R-:W-:Y:S02]  /*3010*/  ISETP.GE.AND P1, PT, R152, 0x1, PT ;  /* 0x000000019800780c */ /* 0x000fe40003f26270 */
[----:B------:R-:W-:-:S11]  /*3020*/  PLOP3.LUT P0, PT, PT, PT, PT, 0x80, 0x0 ;  /* 0x000000000000781c */ /* 0x000fd60003f0f070 */
[----:B------:R-:W-:Y:S05]  /*3030*/  @!P1 BRA `(.L_x_2926) ;  /* 0x0000004000709947 */ /* 0x000fea0003800000 */
[----:B------:R-:W0:Y:S02]  /*3040*/  SHFL.IDX PT, R0, R188, RZ, 0x1f ;  /* 0x00001fffbc007589 */ /* 0x000e2400000e0000 */
[----:B0-----:R-:W-:-:S13]  /*3050*/  R2UR UR4, R0 ;  /* 0x00000000000472ca */ /* 0x001fda00000e0000 */
        /* <DEDUP_REMOVED lines=27> */
.L_x_2935:
[----:B------:R-:W-:Y:S01]  /*3210*/  ULEA.HI UR4, UR37, UR37, URZ, 0x1 ;  /* 0x0000002525047291 */ /* 0x000fe2000f8f083f */
[----:B------:R-:W-:-:S03]  /*3220*/  MOV R3, UR43 ;  /* 0x0000002b00037c02 */ /* 0x000fc60008000f00 */
[----:B------:R-:W-:Y:S01]  /*3230*/  ULOP3.LUT UR4, UR4, 0xfffffffe, URZ, 0xc0, !UPT ;  /* 0xfffffffe04047892 */ /* 0x000fe2000f8ec03f */
[----:B------:R-:W-:-:S03]  /*3240*/  ISETP.NE.AND P0, PT, R3, 0x3, PT ;  /* 0x000000030300780c */ /* 0x000fc60003f05270 */
[----:B------:R-:W-:-:S06]  /*3250*/  UIADD3 UR4, UR37, -UR4, URZ ;  /* 0x8000000425047290 */ /* 0x000fcc000fffe03f */
[----:B------:R-:W-:-:S05]  /*3260*/  IMAD.U32 R0, RZ, RZ, UR4 ;  /* 0x00000004ff007e24 */ /* 0x000fca000f8e00ff */
[----:B------:R-:W-:-:S04]  /*3270*/  SHF.L.U32 R0, R0, 0x1f, RZ ;  /* 0x0000001f00007819 */ /* 0x000fc800000006ff */
[----:B------:R-:W0:Y:S02]  /*3280*/  SYNCS.PHASECHK.TRANS64.TRYWAIT P1, [UR42+0x28c00], R0 ;  /* 0x028c0000ff0075a7 */ /* 0x000e24000802016a */
[----:B0-----:R-:W-:Y:S05]  /*3290*/  @!P1 BRA `(.L_x_2936) ;  /* 0x000000b4002c9947 */ /* 0x001fea0003800000 */
.L_x_3052:
[----:B------:R-:W-:Y:S05]  /*32a0*/  @!P0 BRA `(.L_x_2937) ;  /* 0x0000000000048947 */ /* 0x000fea0003800000 */
[----:B------:R-:W-:Y:S01]  /*32b0*/  BPT.TRAP 0x1 ;  /* 0x000000040000795c */ /* 0x000fe20000300000 */
.L_x_2937:
[----:B------:R-:W-:Y:S02]  /*32c0*/  IMAD.U32 R7, RZ, RZ, UR41 ;  /* 0x00000029ff077e24 */ /* 0x000fe4000f8e00ff */
[----:B------:R-:W-:-:S03]  /*32d0*/  IMAD.U32 R8, RZ, RZ, UR40 ;  /* 0x00000028ff087e24 */ /* 0x000fc6000f8e00ff */
[----:B------:R-:W-:Y:S02]  /*32e0*/  LEA R7, R7, UR42, 0x3 ;  /* 0x0000002a07077c11 */ /* 0x000fe4000f8e18ff */
[----:B------:R-:W-:-:S04]  /*32f0*/  SHF.L.U32 R8, R8, 0x1f, RZ ;  /* 0x0000001f08087819 */ /* 0x000fc800000006ff */
[----:B------:R1:W2:Y:S01]  /*3300*/  SYNCS.PHASECHK.TRANS64.TRYWAIT P1, [R7+URZ+0x28c30], R8 ;  /* 0x028c3008070075a7 */ /* 0x0002a2000802017f */
[----:B------:R-:W-:Y:S05]  /*3310*/  @!P0 BRA `(.L_x_2938) ;  /* 0x0000000000048947 */ /* 0x000fea0003800000 */
[----:B------:R-:W-:Y:S01]  /*3320*/  BPT.TRAP 0x1 ;  /* 0x000000040000795c */ /* 0x000fe20000300000 */
.L_x_2938:
[----:B--2---:R-:W-:Y:S05]  /*3330*/  @P1 BRA `(.L_x_2939) ;  /* 0x0000000000081947 */ /* 0x004fea0003800000 */
[----:B------:R-:W2:Y:S02]  /*3340*/  SYNCS.PHASECHK.TRANS64.TRYWAIT P1, [R7+URZ+0x28c30], R8 ;  /* 0x028c3008070075a7 */ /* 0x000ea4000802017f */
[----:B--2---:R-:W-:Y:S05]  /*3350*/  @!P1 BRA `(.L_x_2940) ;  /* 0x000000b400149947 */ /* 0x004fea0003800000 */
.L_x_2939:
[----:B0-----:R-:W0:Y:S01]  /*3360*/  S2R R0, SR_TID.X ;  /* 0x0000000000007919 */ /* 0x001e220000002100 */
[----:B------:R-:W-:-:S04]  /*3370*/  UIADD3 UR4, UR42, 0x22400, URZ ;  /* 0x000224002a047890 */ /* 0x000fc8000fffe03f */
[----:B------:R-:W-:-:S04]  /*3380*/  USHF.R.U32.HI UR4, URZ, 0x4, UR4 ;  /* 0x000000043f047899 */ /* 0x000fc80008011604 */
[----:B------:R-:W-:Y:S01]  /*3390*/  ULOP3.LUT UR4, UR4, 0x3fff, URZ, 0xc0, !UPT ;  /* 0x00003fff04047892 */ /* 0x000fe2000f8ec03f */
[----:B0-----:R-:W-:-:S05]  /*33a0*/  LOP3.LUT R3, R0, 0x7f, RZ, 0xc0, !PT ;  /* 0x0000007f00037812 */ /* 0x001fca00078ec0ff */
[----:B------:R-:W-:Y:S01]  /*33b0*/  IMAD.U32 R0, RZ, RZ, UR4 ;  /* 0x00000004ff007e24 */ /* 0x000fe2000f8e00ff */
[----:B------:R-:W-:Y:S05]  /*33c0*/  WARPSYNC.ALL ;  /* 0x0000000000007948 */ /* 0x000fea0003800000 */
[----:B------:R-:W-:Y:S02]  /*33d0*/  ISETP.NE.AND P1, PT, R3, RZ, PT ;  /* 0x000000ff0300720c */ /* 0x000fe40003f25270 */
[----:B------:R-:W-:-:S04]  /*33e0*/  LOP3.LUT R0, R0, 0x10000, RZ, 0xfc, !PT ;  /* 0x0001000000007812 */ /* 0x000fc800078efcff */
[----:B------:R-:W-:Y:S01]  /*33f0*/  R2UR UR12, R0 ;  /* 0x00000000000c72ca */ /* 0x000fe200000e0000 */
[----:B------:R-:W-:Y:S01]  /*3400*/  UIADD3 UR4, UR42, 0x20400, URZ ;  /* 0x000204002a047890 */ /* 0x000fe2000fffe03f */
[----:B------:R-:W-:Y:S01]  /*3410*/  WARPGROUP.ARRIVE ;  /* 0x00000000000079c5 */ /* 0x000fe20000000000 */
[----:B------:R-:W-:Y:S01]  /*3420*/  UMOV UR7, 0x40000040 ;  /* 0x4000004000077882 */ /* 0x000fe20000000000 */
[----:B------:R-:W-:Y:S01]  /*3430*/  UMOV UR5, 0x40000040 ;  /* 0x4000004000057882 */ /* 0x000fe20000000000 */
[----:B------:R-:W-:Y:S01]  /*3440*/  USHF.R.U32.HI UR4, URZ, 0x4, UR4 ;  /* 0x000000043f047899 */ /* 0x000fe20008011604 */
[----:B------:R-:W-:Y:S01]  /*3450*/  IMAD R4, R167, -0x40, R152 ;  /* 0xffffffc0a7047824 */ /* 0x000fe200078e0298 */
[----:B------:R-:W-:Y:S01]  /*3460*/  UMOV UR11, 0x40000040 ;  /* 0x40000040000b7882 */ /* 0x000fe20000000000 */
[----:B------:R-:W-:Y:S01]  /*3470*/  UMOV UR9, 0x40000040 ;  /* 0x4000004000097882 */ /* 0x000fe20000000000 */
[----:B------:R-:W-:Y:S01]  /*3480*/  ULOP3.LUT UR4, UR4, 0x3fff, URZ, 0xc0, !UPT ;  /* 0x00003fff04047892 */ /* 0x000fe2000f8ec03f */
[----:B------:R-:W-:Y:S01]  /*3490*/  UMOV UR15, 0x40000040 ;  /* 0x40000040000f7882 */ /* 0x000fe20000000000 */
[----:B------:R-:W-:-:S02]  /*34a0*/  IADD3 R4, -R17, 0x40, R4 ;  /* 0x0000004011047810 */ /* 0x000fc40007ffe104 */
[----:B------:R-:W-:Y:S02]  /*34b0*/  ULEA UR12, UR41, UR12, 0x9 ;  /* 0x0000000c290c7291 */ /* 0x000fe4000f8e483f */
[----:B------:R-:W-:Y:S01]  /*34c0*/  ULOP3.LUT UR13, UR4, 0x10000, URZ, 0xfc, !UPT ;  /* 0x00010000040d7892 */ /* 0x000fe2000f8efc3f */
[C---:B------:R-:W-:Y:S01]  /*34d0*/  ISETP.GT.AND P3, PT, R4.reuse, RZ, PT ;  /* 0x000000ff0400720c */ /* 0x040fe20003f64270 */
[----:B------:R-:W-:Y:S01]  /*34e0*/  UIADD3 UR10, UR12, 0x4, URZ ;  /* 0x000000040c0a7890 */ /* 0x000fe2000fffe03f */
[C---:B------:R-:W-:Y:S01]  /*34f0*/  ISETP.GT.AND P6, PT, R4.reuse, 0x1, PT ;  /* 0x000000010400780c */ /* 0x040fe20003fc4270 */
[----:B------:R-:W-:Y:S01]  /*3500*/  UIADD3 UR8, UR13, 0x4, URZ ;  /* 0x000000040d087890 */ /* 0x000fe2000fffe03f */
[C---:B------:R-:W-:Y:S01]  /*3510*/  ISETP.GT.AND P5, PT, R4.reuse, 0x8, PT ;  /* 0x000000080400780c */ /* 0x040fe20003fa4270 */
[----:B------:R-:W-:Y:S01]  /*3520*/  UMOV UR6, UR12 ;  /* 0x0000000c00067c82 */ /* 0x000fe20008000000 */
[----:B------:R-:W-:Y:S01]  /*3530*/  UMOV UR4, UR13 ;  /* 0x0000000d00047c82 */ /* 0x000fe20008000000 */
[----:B------:R-:W-:Y:S01]  /*3540*/  UIADD3 UR14, UR12, 0x6, URZ ;  /* 0x000000060c0e7890 */ /* 0x000fe2000fffe03f */
[----:B------:R-:W-:Y:S01]  /*3550*/  HGMMA.64x64x16.F32 R24, gdesc[UR4], RZ, !UPT, gsb0 ;  /* 0x00e00000041879f0 */ /* 0x000fe2000c0008ff */
[----:B------:R-:W-:Y:S01]  /*3560*/  UIADD3 UR6, UR12, 0x2, URZ ;  /* 0x000000020c067890 */ /* 0x000fe2000fffe03f */
[C---:B------:R-:W-:Y:S01]  /*3570*/  ISETP.GT.AND P4, PT, R4.reuse, 0x9, PT ;  /* 0x000000090400780c */ /* 0x040fe20003f84270 */
[----:B------:R-:W-:Y:S01]  /*3580*/  UIADD3 UR4, UR13, 0x2, URZ ;  /* 0x000000020d047890 */ /* 0x000fe2000fffe03f */
[----:B------:R-:W-:Y:S01]  /*3590*/  ISETP.GT.AND P2, PT, R4, 0x10, PT ;  /* 0x000000100400780c */ /* 0x000fe20003f44270 */
[----:B------:R-:W-:Y:S01]  /*35a0*/  UMOV UR7, 0x40000040 ;  /* 0x4000004000077882 */ /* 0x000fe20000000000 */
[----:B------:R-:W-:Y:S01]  /*35b0*/  UMOV UR5, 0x40000040 ;  /* 0x4000004000057882 */ /* 0x000fe20000000000 */
[----:B------:R-:W-:Y:S01]  /*35c0*/  UIADD3 UR12, UR13, 0x6, URZ ;  /* 0x000000060d0c7890 */ /* 0x000fe2000fffe03f */
[----:B------:R-:W-:-:S02]  /*35d0*/  ULDC UR20, c[0x0][0x988] ;  /* 0x0002620000147ab9 */ /* 0x000fc40000000800 */
[----:B------:R-:W-:Y:S01]  /*35e0*/  UMOV UR13, 0x40000040 ;  /* 0x40000040000d7882 */ /* 0x000fe20000000000 */
[----:B------:R-:W-:Y:S02]  /*35f0*/  WARPGROUP.DEPBAR.LE gsb0, 0x0 ;  /* 0x00008000000079c5 */ /* 0x000fe40000010000 */
[----:B------:R-:W-:-:S06]  /*3600*/  WARPGROUP.ARRIVE ;  /* 0x00000000000079c5 */ /* 0x000fcc0000000000 */
[----:B------:R-:W-:Y:S01]  /*3610*/  HGMMA.64x64x16.F32 R24, gdesc[UR4], R24, gsb0 ;  /* 0x00e00000041879f0 */ /* 0x000fe20008000818 */
[----:B------:R-:W-:Y:S02]  /*3620*/  ULDC UR6, c[0x0][0x9d8] ;  /* 0x0002760000067ab9 */ /* 0x000fe40000000800 */
        /* <DEDUP_REMOVED lines=46> */
[----:B----4-:R-:W-:Y:S01]  /*3910*/  FSEL R28, R28, -INF , P5 ;  /* 0xff8000001c1c7808 */ /* 0x010fe20002800000 */
[----:B------:R-:W-:-:S03]  /*3920*/  FMUL.FTZ R55, R55, UR6 ;  /* 0x0000000637377c20 */ /* 0x000fc60008410000 */
[----:B------:R-:W-:-:S03]  /*3930*/  FMNMX.FTZ R6, R28, R3, !PT ;  /* 0x000000031c067209 */ /* 0x000fc60007810000 */
[----:B------:R-:W4:Y:S01]  /*3940*/  MUFU.TANH R32, R32 ;  /* 0x0000002000207308 */ /* 0x000f220000002400 */
[----:B0-----:R-:W-:-:S04]  /*3950*/  FSEL R29, R29, -INF , P4 ;  /* 0xff8000001d1d7808 */ /* 0x001fc80002000000 */
[----:B------:R-:W-:-:S03]  /*3960*/  FMNMX.FTZ R3, R29, R6, !PT ;  /* 0x000000061d037209 */ /* 0x000fc60007810000 */
[----:B------:R-:W0:Y:S01]  /*3970*/  MUFU.TANH R27, R27 ;  /* 0x0000001b001b7308 */ /* 0x000e220000002400 */
[----:B---3--:R-:W-:Y:S02]  /*3980*/  FSEL R26, R26, -INF , P3 ;  /* 0xff8000001a1a7808 */ /* 0x008fe40001800000 */
[----:B------:R-:W-:-:S05]  /*3990*/  ISETP.GT.AND P3, PT, R4, 0x11, PT ;  /* 0x000000110400780c */ /* 0x000fca0003f64270 */
[----:B------:R-:W3:Y:S01]  /*39a0*/  MUFU.TANH R33, R33 ;  /* 0x0000002100217308 */ /* 0x000ee20000002400 */
[----:B----4-:R-:W-:-:S04]  /*39b0*/  FSEL R32, R32, -INF , P2 ;  /* 0xff80000020207808 */ /* 0x010fc80001000000 */
[----:B------:R-:W-:-:S03]  /*39c0*/  FMNMX.FTZ R6, R32, R3, !PT ;  /* 0x0000000320067209 */ /* 0x000fc60007810000 */
[----:B------:R-:W4:Y:S01]  /*39d0*/  MUFU.TANH R30, R30 ;  /* 0x0000001e001e7308 */ /* 0x000f220000002400 */
[----:B0-----:R-:W-:Y:S02]  /*39e0*/  FSEL R27, R27, -INF , P6 ;  /* 0xff8000001b1b7808 */ /* 0x001fe40003000000 */
[----:B------:R-:W-:-:S05]  /*39f0*/  ISETP.GT.AND P6, PT, R4, 0x18, PT ;  /* 0x000000180400780c */ /* 0x000fca0003fc4270 */
[----:B------:R-:W0:Y:S01]  /*3a00*/  MUFU.TANH R36, R36 ;  /* 0x0000002400247308 */ /* 0x000e220000002400 */
[----:B---3--:R-:W-:-:S04]  /*3a10*/  FSEL R33, R33, -INF , P3 ;  /* 0xff80000021217808 */ /* 0x008fc80001800000 */
[----:B------:R-:W-:-:S03]  /*3a20*/  FMNMX.FTZ R3, R33, R6, !PT ;  /* 0x0000000621037209 */ /* 0x000fc60007810000 */
[----:B------:R-:W3:Y:S01]  /*3a30*/  MUFU.TANH R31, R31 ;  /* 0x0000001f001f7308 */ /* 0x000ee20000002400 */
[----:B----4-:R-:W-:Y:S02]  /*3a40*/  FSEL R30, R30, -INF , P5 ;  /* 0xff8000001e1e7808 */ /* 0x010fe40002800000 */
[----:B------:R-:W-:-:S05]  /*3a50*/  ISETP.GT.AND P5, PT, R4, 0x19, PT ;  /* 0x000000190400780c */ /* 0x000fca0003fa4270 */
        /* <DEDUP_REMOVED lines=50> */
[----:B------:R-:W-:Y:S02]  /*3d80*/  FMNMX.FTZ R4, R52, R3, !PT ;  /* 0x0000000334047209 */ /* 0x000fe40007810000 */
[----:B------:R-:W-:Y:S01]  /*3d90*/  FMNMX.FTZ R3, R26, R27, !PT ;  /* 0x0000001b1a037209 */ /* 0x000fe20007810000 */
[----:B------:R-:W3:Y:S01]  /*3da0*/  MUFU.TANH R50, R50 ;  /* 0x0000003200327308 */ /* 0x000ee20000002400 */
[----:B----4-:R-:W-:-:S04]  /*3db0*/  FSEL R53, R53, -INF , P2 ;  /* 0xff80000035357808 */ /* 0x010fc80001000000 */
[----:B------:R-:W-:-:S03]  /*3dc0*/  FMNMX.FTZ R5, R53, R4, !PT ;  /* 0x0000000435057209 */ /* 0x000fc60007810000 */
[----:B------:R-:W4:Y:S01]  /*3dd0*/  MUFU.TANH R51, R51 ;  /* 0x0000003300337308 */ /* 0x000f220000002400 */
[----:B0-----:R-:W-:Y:S01]  /*3de0*/  FSEL R47, R47, -INF , P6 ;  /* 0xff8000002f2f7808 */ /* 0x001fe20003000000 */
[----:B------:R-:W0:Y:S06]  /*3df0*/  SHFL.BFLY PT, R4, R5, 0x2, 0x1f ;  /* 0x0c401f0005047f89 */ /* 0x000e2c00000e0000 */
[----:B------:R-:W5:Y:S01]  /*3e00*/  MUFU.TANH R54, R54 ;  /* 0x0000003600367308 */ /* 0x000f620000002400 */
[----:B---3--:R-:W-:-:S07]  /*3e10*/  FSEL R50, R50, -INF , P5 ;  /* 0xff80000032327808 */ /* 0x008fce0002800000 */
[----:B------:R-:W3:Y:S01]  /*3e20*/  MUFU.TANH R55, R55 ;  /* 0x0000003700377308 */ /* 0x000ee20000002400 */
[----:B----4-:R-:W-:Y:S02]  /*3e30*/  FSEL R51, R51, -INF , P4 ;  /* 0xff80000033337808 */ /* 0x010fe40002000000 */
[----:B-----5:R-:W-:Y:S02]  /*3e40*/  FSEL R54, R54, -INF , P3 ;  /* 0xff80000036367808 */ /* 0x020fe40001800000 */
[----:B0-----:R-:W-:Y:S02]  /*3e50*/  FMNMX.FTZ R9, R5, R4, !PT ;  /* 0x0000000405097209 */ /* 0x001fe40007810000 */
[----:B------:R-:W-:-:S03]  /*3e60*/  FMNMX.FTZ R4, R30, R3, !PT ;  /* 0x000000031e047209 */ /* 0x000fc60007810000 */
[----:B------:R-:W0:Y:S01]  /*3e70*/  SHFL.BFLY PT, R10, R9, 0x1, 0x1f ;  /* 0x0c201f00090a7f89 */ /* 0x000e2200000e0000 */
[----:B------:R-:W-:Y:S02]  /*3e80*/  FMNMX.FTZ R3, R31, R4, !PT ;  /* 0x000000041f037209 */ /* 0x000fe40007810000 */
[----:B---3--:R-:W-:Y:S02]  /*3e90*/  FSEL R55, R55, -INF , P2 ;  /* 0xff80000037377808 */ /* 0x008fe40001000000 */
        /* <DEDUP_REMOVED lines=27> */
[----:B------:R-:W0:Y:S01]  /*4050*/  SHFL.BFLY PT, R3, R6, 0x2, 0x1f ;  /* 0x0c401f0006037f89 */ /* 0x000e2200000e0000 */
[----:B------:R-:W3:Y:S01]  /*4060*/  MUFU.EX2 R25, R25 ;  /* 0x0000001900197308 */ /* 0x000ee20000000800 */
        /* <DEDUP_REMOVED lines=8> */
[----:B---3--:R-:W-:Y:S02]  /*40f0*/  F2FP.F16.F32.PACK_AB R156, R25, R24 ;  /* 0x00000018199c723e */ /* 0x008fe400000000ff */
[----:B0-----:R-:W-:-:S05]  /*4100*/  FMNMX.FTZ R3, R6, R3, !PT ;  /* 0x0000000306037209 */ /* 0x001fca0007810000 */
[----:B------:R-:W-:Y:S01]  /*4110*/  MUFU.EX2 R32, R32 ;  /* 0x0000002000207308 */ /* 0x000fe20000000800 */
[----:B------:R-:W0:Y:S07]  /*4120*/  SHFL.BFLY PT, R6, R3, 0x1, 0x1f ;  /* 0x0c201f0003067f89 */ /* 0x000e2e00000e0000 */
[----:B------:R-:W3:Y:S01]  /*4130*/  MUFU.EX2 R33, R33 ;  /* 0x0000002100217308 */ /* 0x000ee20000000800 */
[----:B----4-:R-:W-:-:S07]  /*4140*/  F2FP.F16.F32.PACK_AB R158, R29, R28 ;  /* 0x0000001c1d9e723e */ /* 0x010fce00000000ff */
[----:B------:R-:W-:Y:S08]  /*4150*/  MUFU.EX2 R36, R36 ;  /* 0x0000002400247308 */ /* 0x000ff00000000800 */
[----:B------:R-:W4:Y:S01]  /*4160*/  MUFU.EX2 R37, R37 ;  /* 0x0000002500257308 */ /* 0x000f220000000800 */
[----:B---3--:R-:W-:Y:S02]  /*4170*/  F2FP.F16.F32.PACK_AB R160, R33, R32 ;  /* 0x0000002021a0723e */ /* 0x008fe400000000ff */
[----:B0-----:R-:W-:-:S04]  /*4180*/  FMNMX.FTZ R5, R3, R6, !PT ;  /* 0x0000000603057209 */ /* 0x001fc80007810000 */
[C---:B------:R-:W-:Y:S01]  /*4190*/  FSETP.NEU.FTZ.AND P2, PT, R5.reuse, -INF , PT ;  /* 0xff8000000500780b */ /* 0x040fe20003f5d000 */
[----:B------:R-:W-:Y:S01]  /*41a0*/  FMUL.FTZ R3, R5, UR20 ;  /* 0x0000001405037c20 */ /* 0x000fe20008410000 */
[----:B------:R-:W-:Y:S04]  /*41b0*/  MUFU.EX2 R40, R40 ;  /* 0x0000002800287308 */ /* 0x000fe80000000800 */
[----:B------:R-:W-:Y:S01]  /*41c0*/  FSEL R6, R3, RZ, P2 ;  /* 0x000000ff03067208 */ /* 0x000fe20001000000 */
[----:B------:R-:W-:Y:S01]  /*41d0*/  FADD.FTZ R3, R24, R25 ;  /* 0x0000001918037221 */ /* 0x000fe20000010000 */
[----:B----4-:R-:W-:Y:S02]  /*41e0*/  F2FP.F16.F32.PACK_AB R162, R37, R36 ;  /* 0x0000002425a2723e */ /* 0x010fe400000000ff */
[----:B------:R-:W0:Y:S01]  /*41f0*/  MUFU.EX2 R41, R41 ;  /* 0x0000002900297308 */ /* 0x000e220000000800 */
[--C-:B------:R-:W-:Y:S01]  /*4200*/  FFMA.FTZ R26, R26, UR20, -R6.reuse ;  /* 0x000000141a1a7c23 */ /* 0x100fe20008010806 */
[--C-:B------:R-:W-:Y:S01]  /*4210*/  FFMA.FTZ R27, R27, UR20, -R6.reuse ;  /* 0x000000141b1b7c23 */ /* 0x100fe20008010806 */
[--C-:B------:R-:W-:Y:S01]  /*4220*/  FFMA.FTZ R30, R30, UR20, -R6.reuse ;  /* 0x000000141e1e7c23 */ /* 0x100fe20008010806 */
[--C-:B------:R-:W-:Y:S01]  /*4230*/  FFMA.FTZ R31, R31, UR20, -R6.reuse ;  /* 0x000000141f1f7c23 */ /* 0x100fe20008010806 */
[--C-:B------:R-:W-:Y:S01]  /*4240*/  FFMA.FTZ R34, R34, UR20, -R6.reuse ;  /* 0x0000001422227c23 */ /* 0x100fe20008010806 */
[--C-:B------:R-:W-:Y:S01]  /*4250*/  FFMA.FTZ R35, R35, UR20, -R6.reuse ;  /* 0x0000001423237c23 */ /* 0x100fe20008010806 */
[--C-:B------:R-:W-:Y:S01]  /*4260*/  FFMA.FTZ R38, R38, UR20, -R6.reuse ;  /* 0x0000001426267c23 */ /* 0x100fe20008010806 */
[----:B------:R-:W-:Y:S01]  /*4270*/  MUFU.EX2 R26, R26 ;  /* 0x0000001a001a7308 */ /* 0x000fe20000000800 */
[----:B------:R-:W-:Y:S01]  /*4280*/  FADD.FTZ R10, R28, R3 ;  /* 0x000000031c0a7221 */ /* 0x000fe20000010000 */
[----:B------:R-:W-:Y:S01]  /*4290*/  @!P1 IADD3 R3, R7, 0x28c40, RZ ;  /* 0x00028c4007039810 */ /* 0x000fe20007ffe0ff */
[--C-:B------:R-:W-:Y:S01]  /*42a0*/  FFMA.FTZ R39, R39, UR20, -R6.reuse ;  /* 0x0000001427277c23 */ /* 0x100fe20008010806 */
[----:B------:R-:W-:Y:S01]  /*42b0*/  FFMA.FTZ R42, R42, UR20, -R6 ;  /* 0x000000142a2a7c23 */ /* 0x000fe20008010806 */
[----:B------:R-:W-:Y:S01]  /*42c0*/  FADD.FTZ R13, R29, R10 ;  /* 0x0000000a1d0d7221 */ /* 0x000fe20000010000 */
[----:B------:R-:W-:Y:S01]  /*42d0*/  @!P1 PRMT R3, RZ, 0x654, R3 ;  /* 0x00000654ff039816 */ /* 0x000fe20000000003 */
[--C-:B------:R-:W-:Y:S01]  /*42e0*/  FFMA.FTZ R43, R43, UR20, -R6.reuse ;  /* 0x000000142b2b7c23 */ /* 0x100fe20008010806 */
[----:B------:R-:W3:Y:S01]  /*42f0*/  MUFU.EX2 R27, R27 ;  /* 0x0000001b001b7308 */ /* 0x000ee20000000800 */
[----:B------:R-:W-:Y:S01]  /*4300*/  FADD.FTZ R12, R32, R13 ;  /* 0x0000000d200c7221 */ /* 0x000fe20000010000 */
[----:B------:R4:W-:Y:S01]  /*4310*/  @!P1 SYNCS.ARRIVE.TRANS64.RED.A1T0 RZ, [R3+URZ], RZ ;  /* 0x000000ff03ff99a7 */ /* 0x0009e2000810043f */
[--C-:B------:R-:W-:Y:S01]  /*4320*/  FFMA.FTZ R46, R46, UR20, -R6.reuse ;  /* 0x000000142e2e7c23 */ /* 0x100fe20008010806 */
[--C-:B------:R-:W-:Y:S01]  /*4330*/  FFMA.FTZ R47, R47, UR20, -R6.reuse ;  /* 0x000000142f2f7c23 */ /* 0x100fe20008010806 */
[--C-:B------:R-:W-:Y:S01]  /*4340*/  FFMA.FTZ R50, R50, UR20, -R6.reuse ;  /* 0x0000001432327c23 */ /* 0x100fe20008010806 */
[--C-:B------:R-:W-:Y:S01]  /*4350*/  FFMA.FTZ R51, R51, UR20, -R6.reuse ;  /* 0x0000001433337c23 */ /* 0x100fe20008010806 */
[--C-:B------:R-:W-:Y:S01]  /*4360*/  FFMA.FTZ R54, R54, UR20, -R6.reuse ;  /* 0x0000001436367c23 */ /* 0x100fe20008010806 */
[----:B------:R-:W5:Y:S01]  /*4370*/  MUFU.EX2 R30, R30 ;  /* 0x0000001e001e7308 */ /* 0x000f620000000800 */
[----:B------:R-:W-:Y:S01]  /*4380*/  FFMA.FTZ R6, R55, UR20, -R6 ;  /* 0x0000001437067c23 */ /* 0x000fe20008010806 */
[----:B0-----:R-:W-:-:S06]  /*4390*/  F2FP.F16.F32.PACK_AB R168, R41, R40 ;  /* 0x0000002829a8723e */ /* 0x001fcc00000000ff */
[----:B------:R-:W4:Y:S01]  /*43a0*/  MUFU.EX2 R31, R31 ;  /* 0x0000001f001f7308 */ /* 0x000f220000000800 */
[----:B---3--:R-:W-:Y:S01]  /*43b0*/  FADD.FTZ R11, R26, R27 ;  /* 0x0000001b1a0b7221 */ /* 0x008fe20000010000 */
[----:B------:R-:W-:-:S06]  /*43c0*/  F2FP.F16.F32.PACK_AB R157, R27, R26 ;  /* 0x0000001a1b9d723e */ /* 0x000fcc00000000ff */
[----:B------:R-:W0:Y:S01]  /*43d0*/  MUFU.EX2 R34, R34 ;  /* 0x0000002200227308 */ /* 0x000e220000000800 */
[----:B-----5:R-:W-:Y:S01]  /*43e0*/  FADD.FTZ R10, R30, R11 ;  /* 0x0000000b1e0a7221 */ /* 0x020fe20000010000 */
[----:B------:R-:W-:-:S04]  /*43f0*/  FADD.FTZ R11, R33, R12 ;  /* 0x0000000c210b7221 */ /* 0x000fc80000010000 */
[----:B------:R-:W-:Y:S02]  /*4400*/  FADD.FTZ R12, R36, R11 ;  /* 0x0000000b240c7221 */ /* 0x000fe40000010000 */
[----:B------:R-:W3:Y:S01]  /*4410*/  MUFU.EX2 R35, R35 ;  /* 0x0000002300237308 */ /* 0x000ee20000000800 */
[----:B----4-:R-:W-:Y:S01]  /*4420*/  FADD.FTZ R3, R31, R10 ;  /* 0x0000000a1f037221 */ /* 0x010fe20000010000 */
[----:B------:R-:W-:Y:S01]  /*4430*/  FADD.FTZ R11, R37, R12 ;  /* 0x0000000c250b7221 */ /* 0x000fe20000010000 */
[----:B------:R-:W-:Y:S01]  /*4440*/  F2FP.F16.F32.PACK_AB R159, R31, R30 ;  /* 0x0000001e1f9f723e */ /* 0x000fe200000000ff */
[----:B------:R-:W-:Y:S02]  /*4450*/  BAR.SYNC.DEFER_BLOCKING 0xf, 0x100 ;  /* 0x03c4000000007b1d */ /* 0x000fe40000010000 */
[----:B------:R-:W-:Y:S01]  /*4460*/  FADD.FTZ R12, R40, R11 ;  /* 0x0000000b280c7221 */ /* 0x000fe20000010000 */
[----:B0-----:R-:W-:-:S03]  /*4470*/  FADD.FTZ R10, R34, R3 ;  /* 0x00000003220a7221 */ /* 0x001fc60000010000 */
[----:B------:R-:W0:Y:S01]  /*4480*/  MUFU.EX2 R38, R38 ;  /* 0x0000002600267308 */ /* 0x000e220000000800 */
[----:B------:R-:W-:Y:S01]  /*4490*/  FADD.FTZ R13, R41, R12 ;  /* 0x0000000c290d7221 */ /* 0x000fe20000010000 */
[----:B---3--:R-:W-:-:S06]  /*44a0*/  FADD.FTZ R3, R35, R10 ;  /* 0x0000000a23037221 */ /* 0x008fcc0000010000 */
[----:B------:R-:W3:Y:S01]  /*44b0*/  MUFU.EX2 R39, R39 ;  /* 0x0000002700277308 */ /* 0x000ee20000000800 */
[----:B------:R-:W-:-:S07]  /*44c0*/  F2FP.F16.F32.PACK_AB R161, R35, R34 ;  /* 0x0000002223a1723e */ /* 0x000fce00000000ff */
[----:B------:R-:W4:Y:S01]  /*44d0*/  MUFU.EX2 R42, R42 ;  /* 0x0000002a002a7308 */ /* 0x000f220000000800 */
[----:B0-----:R-:W-:Y:S01]  /*44e0*/  FADD.FTZ R10, R38, R3 ;  /* 0x00000003260a7221 */ /* 0x001fe20000010000 */
[----:B------:R0:W-:Y:S06]  /*44f0*/  STSM.16.M88.4 [R23+0x26800], R156 ;  /* 0x0268009c17007844 */ /* 0x0001ec0000000200 */
[----:B------:R-:W5:Y:S01]  /*4500*/  MUFU.EX2 R43, R43 ;  /* 0x0000002b002b7308 */ /* 0x000f620000000800 */
[C---:B---3--:R-:W-:Y:S01]  /*4510*/  FADD.FTZ R11, R39.reuse, R10 ;  /* 0x0000000a270b7221 */ /* 0x048fe20000010000 */
[----:B------:R-:W-:-:S05]  /*4520*/  F2FP.F16.F32.PACK_AB R163, R39, R38 ;  /* 0x0000002627a3723e */ /* 0x000fca00000000ff */
[----:B------:R0:W-:Y:S01]  /*4530*/  STSM.16.M88.4 [R186], R160 ;  /* 0x000000a0ba007844 */ /* 0x0001e20000000200 */
[----:B------:R-:W-:Y:S01]  /*4540*/  MUFU.EX2 R44, R44 ;  /* 0x0000002c002c7308 */ /* 0x000fe20000000800 */
[----:B----4-:R-:W-:-:S07]  /*4550*/  FADD.FTZ R10, R42, R11 ;  /* 0x0000000b2a0a7221 */ /* 0x010fce0000010000 */
[----:B------:R-:W3:Y:S01]  /*4560*/  MUFU.EX2 R46, R46 ;  /* 0x0000002e002e7308 */ /* 0x000ee20000000800 */
[C---:B-----5:R-:W-:Y:S01]  /*4570*/  FADD.FTZ R11, R43.reuse, R10 ;  /* 0x0000000a2b0b7221 */ /* 0x060fe20000010000 */
[----:B------:R-:W-:-:S06]  /*4580*/  F2FP.F16.F32.PACK_AB R169, R43, R42 ;  /* 0x0000002a2ba9723e */ /* 0x000fcc00000000ff */
[----:B------:R-:W4:Y:S08]  /*4590*/  MUFU.EX2 R45, R45 ;  /* 0x0000002d002d7308 */ /* 0x000f300000000800 */
[----:B------:R-:W5:Y:S01]  /*45a0*/  MUFU.EX2 R47, R47 ;  /* 0x0000002f002f7308 */ /* 0x000f620000000800 */
[----:B---3--:R-:W-:-:S07]  /*45b0*/  FADD.FTZ R10, R46, R11 ;  /* 0x0000000b2e0a7221 */ /* 0x008fce0000010000 */
[----:B------:R-:W-:Y:S01]  /*45c0*/  MUFU.EX2 R48, R48 ;  /* 0x0000003000307308 */ /* 0x000fe20000000800 */
[----:B----4-:R-:W-:-:S07]  /*45d0*/  F2FP.F16.F32.PACK_AB R170, R45, R44 ;  /* 0x0000002c2daa723e */ /* 0x010fce00000000ff */
[----:B------:R-:W3:Y:S01]  /*45e0*/  MUFU.EX2 R49, R49 ;  /* 0x0000003100317308 */ /* 0x000ee20000000800 */
[C---:B-----5:R-:W-:Y:S01]  /*45f0*/  F2FP.F16.F32.PACK_AB R171, R47.reuse, R46 ;  /* 0x0000002e2fab723e */ /* 0x060fe200000000ff */
[----:B------:R-:W-:-:S04]  /*4600*/  FADD.FTZ R47, R47, R10 ;  /* 0x0000000a2f2f7221 */ /* 0x000fc80000010000 */
[----:B------:R0:W-:Y:S02]  /*4610*/  STSM.16.M88.4 [R184], R168 ;  /* 0x000000a8b8007844 */ /* 0x0001e40000000200 */
[----:B------:R-:W-:Y:S08]  /*4620*/  MUFU.EX2 R50, R50 ;  /* 0x0000003200327308 */ /* 0x000ff00000000800 */
[----:B------:R-:W4:Y:S01]  /*4630*/  MUFU.EX2 R51, R51 ;  /* 0x0000003300337308 */ /* 0x000f220000000800 */
[----:B---3--:R-:W-:-:S07]  /*4640*/  F2FP.F16.F32.PACK_AB R172, R49, R48 ;  /* 0x0000003031ac723e */ /* 0x008fce00000000ff */
[----:B------:R-:W-:Y:S08]  /*4650*/  MUFU.EX2 R52, R52 ;  /* 0x0000003400347308 */ /* 0x000ff00000000800 */
[----:B------:R-:W3:Y:S01]  /*4660*/  MUFU.EX2 R9, R9 ;  /* 0x0000000900097308 */ /* 0x000ee20000000800 */
[----:B----4-:R-:W-:Y:S01]  /*4670*/  F2FP.F16.F32.PACK_AB R173, R51, R50 ;  /* 0x0000003233ad723e */ /* 0x010fe200000000ff */
[----:B------:R-:W-:-:S04]  /*4680*/  FADD.FTZ R50, R50, R47 ;  /* 0x0000002f32327221 */ /* 0x000fc80000010000 */
[----:B------:R-:W-:Y:S02]  /*4690*/  FADD.FTZ R51, R51, R50 ;  /* 0x0000003233337221 */ /* 0x000fe40000010000 */
[----:B------:R-:W-:Y:S08]  /*46a0*/  MUFU.EX2 R54, R54 ;  /* 0x0000003600367308 */ /* 0x000ff00000000800 */
[----:B------:R4:W5:Y:S01]  /*46b0*/  MUFU.EX2 R3, R6 ;  /* 0x0000000600037308 */ /* 0x0009620000000800 */
[----:B---3--:R-:W-:Y:S01]  /*46c0*/  F2FP.F16.F32.PACK_AB R174, R9, R52 ;  /* 0x0000003409ae723e */ /* 0x008fe200000000ff */
[----:B----4-:R-:W-:-:S04]  /*46d0*/  FADD.FTZ R6, R44, R13 ;  /* 0x0000000d2c067221 */ /* 0x010fc80000010000 */
[----:B------:R-:W-:-:S04]  /*46e0*/  FADD.FTZ R45, R45, R6 ;  /* 0x000000062d2d7221 */ /* 0x000fc80000010000 */
[----:B------:R-:W-:Y:S01]  /*46f0*/  FADD.FTZ R48, R48, R45 ;  /* 0x0000002d30307221 */ /* 0x000fe20000010000 */
[----:B-----5:R-:W-:Y:S01]  /*4700*/  F2FP.F16.F32.PACK_AB R175, R3, R54 ;  /* 0x0000003603af723e */ /* 0x020fe200000000ff */
[----:B------:R-:W-:Y:S02]  /*4710*/  FADD.FTZ R54, R54, R51 ;  /* 0x0000003336367221 */ /* 0x000fe40000010000 */
[----:B------:R-:W-:Y:S02]  /*4720*/  FADD.FTZ R49, R49, R48 ;  /* 0x0000003031317221 */ /* 0x000fe40000010000 */
[----:B------:R0:W-:Y:S01]  /*4730*/  STSM.16.M88.4 [R185], R172 ;  /* 0x000000acb9007844 */ /* 0x0001e20000000200 */
[----:B------:R-:W-:Y:S01]  /*4740*/  FADD.FTZ R3, R3, R54 ;  /* 0x0000003603037221 */ /* 0x000fe20000010000 */
[----:B------:R-:W-:-:S04]  /*4750*/  FADD.FTZ R6, R52, R49 ;  /* 0x0000003134067221 */ /* 0x000fc80000010000 */
[----:B------:R-:W-:Y:S01]  /*4760*/  FADD.FTZ R6, R9, R6 ;  /* 0x0000000609067221 */ /* 0x000fe20000010000 */
[----:B------:R-:W-:Y:S06]  /*4770*/  @!P0 BRA `(.L_x_2941) ;  /* 0x0000000000048947 */ /* 0x000fec0003800000 */
[----:B------:R-:W-:Y:S01]  /*4780*/  BPT.TRAP 0x1 ;  /* 0x000000040000795c */ /* 0x000fe20000300000 */
.L_x_2941:
[----:B------:R3:W4:Y:S01]  /*4790*/  SYNCS.PHASECHK.TRANS64.TRYWAIT P2, [R7+URZ+0x28c50], R8 ;  /* 0x028c5008070075a7 */ /* 0x000722000804017f */
[----:B------:R-:W-:Y:S05]  /*47a0*/  @!P0 BRA `(.L_x_2942) ;  /* 0x0000000000048947 */ /* 0x000fea0003800000 */
[----:B------:R-:W-:Y:S01]  /*47b0*/  BPT.TRAP 0x1 ;  /* 0x000000040000795c */ /* 0x000fe20000300000 */
.L_x_2942:
[----:B------:R-:W-:Y:S01]  /*47c0*/  ULOP3.LUT UR48, UR48, 0x2000000, URZ, 0xfc, !UPT ;  /* 0x0200000030307892 */ /* 0x000fe2000f8efc3f */
[----:B----4-:R-:W-:Y:S11]  /*47d0*/  @P2 BRA `(.L_x_2943) ;  /* 0x0000000000082947 */ /* 0x010ff60003800000 */
[----:B------:R-:W4:Y:S02]  /*47e0*/  SYNCS.PHASECHK.TRANS64.TRYWAIT P2, [R7+URZ+0x28c50], R8 ;  /* 0x028c5008070075a7 */ /* 0x000f24000804017f */
[----:B----4-:R-:W-:Y:S05]  /*47f0*/  @!P2 BRA `(.L_x_2944) ;  /* 0x000000a00000a947 */ /* 0x010fea0003800000 */
.L_x_2943:
[----:B------:R-:W-:Y:S01]  /*4800*/  ULEA UR6, UR41, UR48, 0xc ;  /* 0x0000003029067291 */ /* 0x000fe2000f8e603f */
[----:B------:R-:W-:Y:S01]  /*4810*/  WARPGROUP.ARRIVE ;  /* 0x00000000000079c5 */ /* 0x000fe20000000000 */
[----:B------:R-:W-:Y:S01]  /*4820*/  UMOV UR7, 0x40000040 ;  /* 0x4000004000077882 */ /* 0x000fe20000000000 */
[----:B------:R-:W-:Y:S01]  /*4830*/  UMOV UR11, 0x40000040 ;  /* 0x40000040000b7882 */ /* 0x000fe20000000000 */
[----:B------:R-:W-:Y:S01]  /*4840*/  UIADD3 UR10, UR6, 0x80, URZ ;  /* 0x00000080060a7890 */ /* 0x000fe2000fffe03f */
[----:B------:R-:W-:Y:S01]  /*4850*/  ISETP.GE.AND P2, PT, R152, 0x41, PT ;  /* 0x000000419800780c */ /* 0x000fe20003f46270 */
[----:B-1234-:R-:W-:-:S03]  /*4860*/  @!P1 VIADD R7, R7, 0x28c60 ;  /* 0x00028c6007079836 */ /* 0x01efc60000000000 */
[----:B------:R-:W-:Y:S01]  /*4870*/  HGMMA.64x256x16.F32 R24, R156, gdesc[UR4].tnspB, RZ, !UPT, gsb0 ;  /* 0x43e000049c187df0 */ /* 0x000fe2000c0008ff */
[----:B------:R-:W-:Y:S01]  /*4880*/  UMOV UR7, 0x40000040 ;  /* 0x4000004000077882 */ /* 0x000fe20000000000 */
[----:B------:R-:W-:Y:S01]  /*4890*/  @!P1 PRMT R7, RZ, 0x654, R7 ;  /* 0x00000654ff079816 */ /* 0x000fe20000000007 */
[----:B------:R-:W-:Y:S02]  /*48a0*/  WARPGROUP.DEPBAR.LE gsb0, 0x0 ;  /* 0x00008000000079c5 */ /* 0x000fe40000010000 */
[----:B------:R-:W-:-:S15]  /*48b0*/  WARPGROUP.ARRIVE ;  /* 0x00000000000079c5 */ /* 0x000fde0000000000 */
[----:B------:R-:W-:-:S08]  /*48c0*/  NOP ;  /* 0x0000000000007918 */ /* 0x000fd00000000000 */
[----:B------:R-:W-:Y:S01]  /*48d0*/  HGMMA.64x256x16.F32 R24, R160, gdesc[UR8].tnspB, R24, gsb0 ;  /* 0x43e00008a0187df0 */ /* 0x000fe20008000818 */
[----:B------:R-:W-:Y:S01]  /*48e0*/  UIADD3 UR10, UR6, 0x100, URZ ;  /* 0x00000100060a7890 */ /* 0x000fe2000fffe03f */
[----:B------:R-:W-:Y:S01]  /*48f0*/  UMOV UR11, 0x40000040 ;  /* 0x40000040000b7882 */ /* 0x000fe20000000000 */
[----:B------:R-:W-:Y:S01]  /*4900*/  UIADD3 UR6, UR6, 0x180, URZ ;  /* 0x0000018006067890 */ /* 0x000fe2000fffe03f */
[----:B------:R-:W-:Y:S02]  /*4910*/  WARPGROUP.DEPBAR.LE gsb0, 0x0 ;  /* 0x00008000000079c5 */ /* 0x000fe40000010000 */
[----:B------:R-:W-:-:S15]  /*4920*/  WARPGROUP.ARRIVE ;  /* 0x00000000000079c5 */ /* 0x000fde0000000000 */
[----:B------:R-:W-:-:S07]  /*4930*/  NOP ;  /* 0x0000000000007918 */ /* 0x000fce0000000000 */
[----:B------:R-:W-:Y:S03]  /*4940*/  HGMMA.64x256x16.F32 R24, R168, gdesc[UR8].tnspB, R24, gsb0 ;  /* 0x43e00008a8187df0 */ /* 0x000fe60008000818 */
        /* <DEDUP_REMOVED lines=14> */
[----:B------:R-:W-:Y:S05]  /*4a30*/  @!P2 BRA `(.L_x_2945) ;  /* 0x0000001c0044a947 */ /* 0x000fea0003800000 */
[----:B-1----:R-:W-:Y:S01]  /*4a40*/  VIADD R7, R167, 0xfffffffe ;  /* 0xfffffffea7077836 */ /* 0x002fe20000000000 */
[----:B------:R-:W-:Y:S01]  /*4a50*/  MOV R15, R4 ;  /* 0x00000004000f7202 */ /* 0x000fe20000000f00 */
[----:B------:R-:W-:Y:S01]  /*4a60*/  IMAD.MOV.U32 R10, RZ, RZ, R5 ;  /* 0x000000ffff0a7224 */ /* 0x000fe200078e0005 */
[----:B------:R-:W-:Y:S01]  /*4a70*/  UMOV UR21, UR41 ;  /* 0x0000002900157c82 */ /* 0x000fe20008000000 */
[----:B------:R-:W-:Y:S01]  /*4a80*/  ULDC UR22, c[0x0][0x9d8] ;  /* 0x0002760000167ab9 */ /* 0x000fe20000000800 */
[----:B------:R-:W-:-:S05]  /*4a90*/  ULDC UR20, c[0x0][0x988] ;  /* 0x0002620000147ab9 */ /* 0x000fca0000000800 */
.L_x_2954:
[----:B------:R-:W-:Y:S01]  /*4aa0*/  UIADD3 UR41, UR21, 0x1, URZ ;  /* 0x0000000115297890 */ /* 0x000fe2000fffe03f */
[C---:B------:R-:W-:Y:S01]  /*4ab0*/  ISETP.GT.AND P2, PT, R7.reuse, RZ, PT ;  /* 0x000000ff0700720c */ /* 0x040fe20003f44270 */
[----:B------:R-:W-:Y:S02]  /*4ac0*/  VIADD R7, R7, 0xffffffff ;  /* 0xffffffff07077836 */ /* 0x000fe40000000000 */
[----:B------:R-:W-:-:S04]  /*4ad0*/  UISETP.NE.AND UP0, UPT, UR41, 0x2, UPT ;  /* 0x000000022900788c */ /* 0x000fc8000bf05270 */
[----:B------:R-:W-:Y:S02]  /*4ae0*/  USEL UR6, URZ, 0x1, UP0 ;  /* 0x000000013f067887 */ /* 0x000fe40008000000 */
[----:B------:R-:W-:Y:S02]  /*4af0*/  USEL UR41, UR41, URZ, UP0 ;  /* 0x0000003f29297287 */ /* 0x000fe40008000000 */
[----:B------:R-:W-:Y:S01]  /*4b00*/  ULOP3.LUT UR40, UR40, UR6, URZ, 0x3c, !UPT ;  /* 0x0000000628287292 */ /* 0x000fe2000f8e3c3f */
[----:B0-23--:R-:W-:Y:S11]  /*4b10*/  @!P0 BRA `(.L_x_2946) ;  /* 0x0000000000048947 */ /* 0x00dff60003800000 */
[----:B------:R-:W-:Y:S01]  /*4b20*/  BPT.TRAP 0x1 ;  /* 0x000000040000795c */ /* 0x000fe20000300000 */
.L_x_2946:
[----:B------:R-:W-:Y:S01]  /*4b30*/  ULEA UR23, UR41, UR42, 0x3 ;  /* 0x0000002a29177291 */ /* 0x000fe2000f8e183f */
[----:B------:R-:W-:-:S05]  /*4b40*/  IMAD.U32 R8, RZ, RZ, UR40 ;  /* 0x00000028ff087e24 */ /* 0x000fca000f8e00ff */
[----:B------:R-:W-:-:S04]  /*4b50*/  SHF.L.U32 R8, R8, 0x1f, RZ ;  /* 0x0000001f08087819 */ /* 0x000fc800000006ff */
[----:B------:R1:W2:Y:S01]  /*4b60*/  SYNCS.PHASECHK.TRANS64.TRYWAIT P3, [UR23+0x28c30], R8 ;  /* 0x028c3008ff0075a7 */ /* 0x0002a20008060157 */
[----:B------:R-:W-:Y:S05]  /*4b70*/  @!P0 BRA `(.L_x_2947) ;  /* 0x0000000000048947 */ /* 0x000fea0003800000 */
[----:B------:R-:W-:Y:S01]  /*4b80*/  BPT.TRAP 0x1 ;  /* 0x000000040000795c */ /* 0x000fe20000300000 */
.L_x_2947:
[----:B--2---:R-:W-:Y:S05]  /*4b90*/  @P3 BRA `(.L_x_2948) ;  /* 0x0000000000083947 */ /* 0x004fea0003800000 */
[----:B------:R-:W2:Y:S02]  /*4ba0*/  SYNCS.PHASECHK.TRANS64.TRYWAIT P3, [UR23+0x28c30], R8 ;  /* 0x028c3008ff0075a7 */ /* 0x000ea40008060157 */
[----:B--2---:R-:W-:Y:S05]  /*4bb0*/  @!P3 BRA `(.L_x_2949) ;  /* 0x0000009c0024b947 */ /* 0x004fea0003800000 */
.L_x_2948:
[----:B------:R-:W-:Y:S01]  /*4bc0*/  R2UR UR18, R0 ;  /* 0x00000000001272ca */ /* 0x000fe200000e0000 */
[----:B------:R-:W-:Y:S01]  /*4bd0*/  UIADD3 UR6, UR42, 0x20400, URZ ;  /* 0x000204002a067890 */ /* 0x000fe2000fffe03f */
[----:B0-----:R-:W-:Y:S01]  /*4be0*/  WARPGROUP.ARRIVE ;  /* 0x00000000000079c5 */ /* 0x001fe20000000000 */
        /* <DEDUP_REMOVED lines=24> */
[----:B--2---:R-:W-:Y:S01]  /*4d70*/  FMUL.FTZ R5, R153, UR22 ;  /* 0x0000001699057c20 */ /* 0x004fe20008410000 */
        /* <DEDUP_REMOVED lines=21> */
[----:B0-----:R-:W-:Y:S01]  /*4ed0*/  FMNMX.FTZ R4, R14, R15, !PT ;  /* 0x0000000f0e047209 */ /* 0x001fe20007810000 */
[----:B------:R-:W-:Y:S01]  /*4ee0*/  FMUL.FTZ R163, R163, UR22 ;  /* 0x00000016a3a37c20 */ /* 0x000fe20008410000 */
[----:B------:R-:W-:-:S05]  /*4ef0*/  FMUL.FTZ R172, R179, UR22 ;  /* 0x00000016b3ac7c20 */ /* 0x000fca0008410000 */
[----:B------:R-:W0:Y:S01]  /*4f00*/  MUFU.TANH R21, R21 ;  /* 0x0000001500157308 */ /* 0x000e220000002400 */
[----:B--2---:R-:W-:-:S07]  /*4f10*/  FMNMX.FTZ R161, R5, R4, !PT ;  /* 0x0000000405a17209 */ /* 0x004fce0007810000 */
[----:B------:R-:W2:Y:S01]  /*4f20*/  MUFU.TANH R152, R152 ;  /* 0x0000009800987308 */ /* 0x000ea20000002400 */
[----:B---3--:R-:W-:-:S07]  /*4f30*/  FMNMX.FTZ R4, R20, R161, !PT ;  /* 0x000000a114047209 */ /* 0x008fce0007810000 */
[----:B------:R-:W3:Y:S01]  /*4f40*/  MUFU.TANH R153, R153 ;  /* 0x0000009900997308 */ /* 0x000ee20000002400 */
[----:B0-----:R-:W-:-:S07]  /*4f50*/  FMNMX.FTZ R161, R21, R4, !PT ;  /* 0x0000000415a17209 */ /* 0x001fce0007810000 */
[----:B------:R-:W0:Y:S01]  /*4f60*/  MUFU.TANH R154, R154 ;  /* 0x0000009a009a7308 */ /* 0x000e220000002400 */
[----:B--2---:R-:W-:Y:S01]  /*4f70*/  FMNMX.FTZ R4, R152, R161, !PT ;  /* 0x000000a198047209 */ /* 0x004fe20007810000 */
[----:B------:R-:W-:-:S06]  /*4f80*/  FMUL.FTZ R161, R177, UR22 ;  /* 0x00000016b1a17c20 */ /* 0x000fcc0008410000 */
[----:B------:R-:W2:Y:S01]  /*4f90*/  MUFU.TANH R155, R155 ;  /* 0x0000009b009b7308 */ /* 0x000ea20000002400 */
[----:B---3--:R-:W-:-:S07]  /*4fa0*/  FMNMX.FTZ R165, R153, R4, !PT ;  /* 0x0000000499a57209 */ /* 0x008fce0007810000 */
[----:B------:R-:W3:Y:S01]  /*4fb0*/  MUFU.TANH R156, R156 ;  /* 0x0000009c009c7308 */ /* 0x000ee20000002400 */
[----:B0-----:R-:W-:-:S07]  /*4fc0*/  FMNMX.FTZ R4, R154, R165, !PT ;  /* 0x000000a59a047209 */ /* 0x001fce0007810000 */
[----:B------:R-:W0:Y:S01]  /*4fd0*/  MUFU.TANH R157, R157 ;  /* 0x0000009d009d7308 */ /* 0x000e220000002400 */
[----:B--2---:R-:W-:-:S07]  /*4fe0*/  FMNMX.FTZ R165, R155, R4, !PT ;  /* 0x000000049ba57209 */ /* 0x004fce0007810000 */
        /* <DEDUP_REMOVED lines=13> */
[----:B---3--:R-:W-:Y:S01]  /*50c0*/  FMNMX.FTZ R169, R164, R165, !PT ;  /* 0x000000a5a4a97209 */ /* 0x008fe20007810000 */
[----:B------:R-:W-:Y:S01]  /*50d0*/  FMUL.FTZ R165, R166, UR22 ;  /* 0x00000016a6a57c20 */ /* 0x000fe20008410000 */
[----:B------:R-:W-:Y:S01]  /*50e0*/  FMUL.FTZ R166, R167, UR22 ;  /* 0x00000016a7a67c20 */ /* 0x000fe20008410000 */
[----:B------:R-:W-:Y:S01]  /*50f0*/  FMUL.FTZ R167, R170, UR22 ;  /* 0x00000016aaa77c20 */ /* 0x000fe20008410000 */
[----:B------:R-:W-:Y:S01]  /*5100*/  FMUL.FTZ R170, R174, UR22 ;  /* 0x00000016aeaa7c20 */ /* 0x000fe20008410000 */
[----:B------:R-:W-:Y:S02]  /*5110*/  FMUL.FTZ R174, R182, UR22 ;  /* 0x00000016b6ae7c20 */ /* 0x000fe40008410000 */
[----:B------:R-:W3:Y:S01]  /*5120*/  MUFU.TANH R11, R11 ;  /* 0x0000000b000b7308 */ /* 0x000ee20000002400 */
[----:B0-----:R-:W-:Y:S01]  /*5130*/  FMNMX.FTZ R4, R168, R169, !PT ;  /* 0x000000a9a8047209 */ /* 0x001fe20007810000 */
[----:B------:R-:W-:Y:S01]  /*5140*/  FMUL.FTZ R169, R171, UR22 ;  /* 0x00000016aba97c20 */ /* 0x000fe20008410000 */
[----:B------:R-:W-:-:S03]  /*5150*/  FMUL.FTZ R171, R178, UR22 ;  /* 0x00000016b2ab7c20 */ /* 0x000fc60008410000 */
[----:B------:R-:W0:Y:S02]  /*5160*/  SHFL.BFLY PT, R173, R4, 0x2, 0x1f ;  /* 0x0c401f0004ad7f89 */ /* 0x000e2400000e0000 */
[----:B------:R-:W4:Y:S08]  /*5170*/  MUFU.TANH R12, R12 ;  /* 0x0000000c000c7308 */ /* 0x000f300000002400 */
[----:B------:R-:W5:Y:S08]  /*5180*/  MUFU.TANH R13, R13 ;  /* 0x0000000d000d7308 */ /* 0x000f700000002400 */
[----:B------:R-:W1:Y:S01]  /*5190*/  MUFU.TANH R162, R162 ;  /* 0x000000a200a27308 */ /* 0x000e620000002400 */
[----:B0-----:R-:W-:Y:S01]  /*51a0*/  FMNMX.FTZ R177, R4, R173, !PT ;  /* 0x000000ad04b17209 */ /* 0x001fe20007810000 */
[----:B------:R-:W-:Y:S01]  /*51b0*/  FMUL.FTZ R173, R175, UR22 ;  /* 0x00000016afad7c20 */ /* 0x000fe20008410000 */
[----:B--2---:R-:W-:-:S05]  /*51c0*/  FMNMX.FTZ R4, R9, R10, !PT ;  /* 0x0000000a09047209 */ /* 0x004fca0007810000 */
[----:B------:R-:W0:Y:S01]  /*51d0*/  MUFU.TANH R163, R163 ;  /* 0x000000a300a37308 */ /* 0x000e220000002400 */
[----:B------:R-:W2:Y:S01]  /*51e0*/  SHFL.BFLY PT, R180, R177, 0x1, 0x1f ;  /* 0x0c201f00b1b47f89 */ /* 0x000ea200000e0000 */
[----:B---3--:R-:W-:-:S04]  /*51f0*/  FMNMX.FTZ R175, R11, R4, !PT ;  /* 0x000000040baf7209 */ /* 0x008fc80007810000 */
[----:B----4-:R-:W-:Y:S02]  /*5200*/  FMNMX.FTZ R4, R12, R175, !PT ;  /* 0x000000af0c047209 */ /* 0x010fe40007810000 */
[----:B------:R-:W3:Y:S02]  /*5210*/  MUFU.TANH R165, R165 ;  /* 0x000000a500a57308 */ /* 0x000ee40000002400 */
[----:B-----5:R-:W-:-:S04]  /*5220*/  FMNMX.FTZ R175, R13, R4, !PT ;  /* 0x000000040daf7209 */ /* 0x020fc80007810000 */
[----:B-1----:R-:W-:Y:S02]  /*5230*/  FMNMX.FTZ R176, R162, R175, !PT ;  /* 0x000000afa2b07209 */ /* 0x002fe40007810000 */
[----:B------:R-:W1:Y:S01]  /*5240*/  MUFU.TANH R166, R166 ;  /* 0x000000a600a67308 */ /* 0x000e620000002400 */
[----:B------:R-:W-:Y:S01]  /*5250*/  FMUL.FTZ R175, R183, UR22 ;  /* 0x00000016b7af7c20 */ /* 0x000fe20008410000 */
[----:B0-----:R-:W-:-:S06]  /*5260*/  FMNMX.FTZ R176, R163, R176, !PT ;  /* 0x000000b0a3b07209 */ /* 0x001fcc0007810000 */
[----:B------:R-:W0:Y:S01]  /*5270*/  MUFU.TANH R167, R167 ;  /* 0x000000a700a77308 */ /* 0x000e220000002400 */
[----:B--2---:R-:W-:-:S05]  /*5280*/  FMNMX.FTZ R4, R177, R180, !PT ;  /* 0x000000b4b1047209 */ /* 0x004fca0007810000 */
[C---:B------:R-:W-:Y:S02]  /*5290*/  FADD.FTZ R177, -R4.reuse, R15 ;  /* 0x0000000f04b17221 */ /* 0x040fe40000010100 */
[----:B------:R-:W2:Y:S01]  /*52a0*/  MUFU.TANH R169, R169 ;  /* 0x000000a900a97308 */ /* 0x000ea20000002400 */
[----:B---3--:R-:W-:Y:S01]  /*52b0*/  FMNMX.FTZ R15, R165, R176, !PT ;  /* 0x000000b0a50f7209 */ /* 0x008fe20007810000 */
[----:B------:R-:W-:Y:S01]  /*52c0*/  FMUL.FTZ R181, R4, UR20 ;  /* 0x0000001404b57c20 */ /* 0x000fe20008410000 */
[----:B------:R-:W-:Y:S02]  /*52d0*/  FMUL.FTZ R178, R177, UR20 ;  /* 0x00000014b1b27c20 */ /* 0x000fe40008410000 */
[----:B-1----:R-:W-:Y:S01]  /*52e0*/  FMNMX.FTZ R176, R166, R15, !PT ;  /* 0x0000000fa6b07209 */ /* 0x002fe20007810000 */
[--C-:B------:R-:W-:Y:S01]  /*52f0*/  FFMA.FTZ R14, R14, UR20, -R181.reuse ;  /* 0x000000140e0e7c23 */ /* 0x100fe200080108b5 */
[--C-:B------:R-:W-:Y:S01]  /*5300*/  FFMA.FTZ R179, R156, UR20, -R181.reuse ;  /* 0x000000149cb37c23 */ /* 0x100fe200080108b5 */
[----:B------:R-:W1:Y:S01]  /*5310*/  MUFU.TANH R170, R170 ;  /* 0x000000aa00aa7308 */ /* 0x000e620000002400 */
[----:B0-----:R-:W-:Y:S01]  /*5320*/  FMNMX.FTZ R176, R167, R176, !PT ;  /* 0x000000b0a7b07209 */ /* 0x001fe20007810000 */
[--C-:B------:R-:W-:Y:S01]  /*5330*/  FFMA.FTZ R20, R20, UR20, -R181.reuse ;  /* 0x0000001414147c23 */ /* 0x100fe200080108b5 */
[--C-:B------:R-:W-:Y:S01]  /*5340*/  FFMA.FTZ R21, R21, UR20, -R181.reuse ;  /* 0x0000001415157c23 */ /* 0x100fe200080108b5 */
[--C-:B------:R-:W-:Y:S01]  /*5350*/  FFMA.FTZ R153, R153, UR20, -R181.reuse ;  /* 0x0000001499997c23 */ /* 0x100fe200080108b5 */
[--C-:B------:R-:W-:Y:S01]  /*5360*/  FFMA.FTZ R155, R155, UR20, -R181.reuse ;  /* 0x000000149b9b7c23 */ /* 0x100fe200080108b5 */
[--C-:B------:R-:W-:Y:S01]  /*5370*/  FFMA.FTZ R180, R157, UR20, -R181.reuse ;  /* 0x000000149db47c23 */ /* 0x100fe200080108b5 */
[--C-:B------:R-:W-:Y:S01]  /*5380*/  FFMA.FTZ R157, R158, UR20, -R181.reuse ;  /* 0x000000149e9d7c23 */ /* 0x100fe200080108b5 */
[----:B------:R-:W0:Y:S01]  /*5390*/  MUFU.TANH R173, R173 ;  /* 0x000000ad00ad7308 */ /* 0x000e220000002400 */
[----:B--2---:R-:W-:Y:S01]  /*53a0*/  FMNMX.FTZ R177, R169, R176, !PT ;  /* 0x000000b0a9b17209 */ /* 0x004fe20007810000 */
[--C-:B------:R-:W-:Y:S01]  /*53b0*/  FFMA.FTZ R182, R159, UR20, -R181.reuse ;  /* 0x000000149fb67c23 */ /* 0x100fe200080108b5 */
[--C-:B------:R-:W-:Y:S01]  /*53c0*/  FFMA.FTZ R159, R160, UR20, -R181.reuse ;  /* 0x00000014a09f7c23 */ /* 0x100fe200080108b5 */
[--C-:B------:R-:W-:Y:S01]  /*53d0*/  FFMA.FTZ R192, R161, UR20, -R181.reuse ;  /* 0x00000014a1c07c23 */ /* 0x100fe200080108b5 */
[--C-:B------:R-:W-:Y:S01]  /*53e0*/  FFMA.FTZ R161, R164, UR20, -R181.reuse ;  /* 0x00000014a4a17c23 */ /* 0x100fe200080108b5 */
[----:B------:R-:W-:-:S02]  /*53f0*/  FFMA.FTZ R168, R168, UR20, -R181 ;  /* 0x00000014a8a87c23 */ /* 0x000fc400080108b5 */
[----:B------:R-:W2:Y:S01]  /*5400*/  MUFU.TANH R171, R171 ;  /* 0x000000ab00ab7308 */ /* 0x000ea20000002400 */
[----:B-1----:R-:W-:Y:S01]  /*5410*/  FMNMX.FTZ R176, R170, R177, !PT ;  /* 0x000000b1aab07209 */ /* 0x002fe20007810000 */
[----:B------:R-:W-:-:S06]  /*5420*/  FFMA.FTZ R177, R5, UR20, -R181 ;  /* 0x0000001405b17c23 */ /* 0x000fcc00080108b5 */
[----:B------:R-:W1:Y:S01]  /*5430*/  MUFU.TANH R172, R172 ;  /* 0x000000ac00ac7308 */ /* 0x000e620000002400 */
[----:B0-----:R-:W-:-:S07]  /*5440*/  FMNMX.FTZ R176, R173, R176, !PT ;  /* 0x000000b0adb07209 */ /* 0x001fce0007810000 */
[----:B------:R-:W0:Y:S01]  /*5450*/  MUFU.TANH R174, R174 ;  /* 0x000000ae00ae7308 */ /* 0x000e220000002400 */
[----:B--2---:R-:W-:-:S07]  /*5460*/  FMNMX.FTZ R5, R171, R176, !PT ;  /* 0x000000b0ab057209 */ /* 0x004fce0007810000 */
[----:B------:R-:W2:Y:S01]  /*5470*/  MUFU.TANH R175, R175 ;  /* 0x000000af00af7308 */ /* 0x000ea20000002400 */
[----:B-1----:R-:W-:-:S07]  /*5480*/  FMNMX.FTZ R5, R172, R5, !PT ;  /* 0x00000005ac057209 */ /* 0x002fce0007810000 */
[----:B------:R1:W3:Y:S01]  /*5490*/  MUFU.EX2 R15, R178 ;  /* 0x000000b2000f7308 */ /* 0x0002e20000000800 */
[----:B0-----:R-:W-:-:S07]  /*54a0*/  FMNMX.FTZ R176, R174, R5, !PT ;  /* 0x00000005aeb07209 */ /* 0x001fce0007810000 */
[----:B------:R-:W0:Y:S01]  /*54b0*/  MUFU.EX2 R14, R14 ;  /* 0x0000000e000e7308 */ /* 0x000e220000000800 */
[----:B--2---:R-:W-:Y:S01]  /*54c0*/  FMNMX.FTZ R5, R175, R176, !PT ;  /* 0x000000b0af057209 */ /* 0x004fe20007810000 */
[--C-:B------:R-:W-:Y:S01]  /*54d0*/  FFMA.FTZ R176, R152, UR20, -R181.reuse ;  /* 0x0000001498b07c23 */ /* 0x100fe200080108b5 */
[----:B-1----:R-:W-:-:S03]  /*54e0*/  FFMA.FTZ R178, R154, UR20, -R181 ;  /* 0x000000149ab27c23 */ /* 0x002fc600080108b5 */
[----:B------:R-:W1:Y:S02]  /*54f0*/  SHFL.BFLY PT, R152, R5, 0x2, 0x1f ;  /* 0x0c401f0005987f89 */ /* 0x000e6400000e0000 */
[----:B------:R-:W2:Y:S01]  /*5500*/  MUFU.EX2 R177, R177 ;  /* 0x000000b100b17308 */ /* 0x000ea20000000800 */
[-C--:B---3--:R-:W-:Y:S01]  /*5510*/  FMUL.FTZ R24, R24, R15.reuse ;  /* 0x0000000f18187220 */ /* 0x088fe20000410000 */
[-C--:B------:R-:W-:Y:S01]  /*5520*/  FMUL.FTZ R25, R25, R15.reuse ;  /* 0x0000000f19197220 */ /* 0x080fe20000410000 */
[-C--:B------:R-:W-:Y:S01]  /*5530*/  FMUL.FTZ R28, R28, R15.reuse ;  /* 0x0000000f1c1c7220 */ /* 0x080fe20000410000 */
[-C--:B------:R-:W-:Y:S01]  /*5540*/  FMUL.FTZ R29, R29, R15.reuse ;  /* 0x0000000f1d1d7220 */ /* 0x080fe20000410000 */
[-C--:B------:R-:W-:Y:S01]  /*5550*/  FMUL.FTZ R32, R32, R15.reuse ;  /* 0x0000000f20207220 */ /* 0x080fe20000410000 */
[-C--:B------:R-:W-:Y:S01]  /*5560*/  FMUL.FTZ R33, R33, R15.reuse ;  /* 0x0000000f21217220 */ /* 0x080fe20000410000 */
[-C--:B------:R-:W-:Y:S01]  /*5570*/  FMUL.FTZ R36, R36, R15.reuse ;  /* 0x0000000f24247220 */ /* 0x080fe20000410000 */
[----:B------:R-:W3:Y:S01]  /*5580*/  MUFU.EX2 R20, R20 ;  /* 0x0000001400147308 */ /* 0x000ee20000000800 */
[----:B0-----:R-:W-:Y:S01]  /*5590*/  FFMA.FTZ R6, R15, R6, R14 ;  /* 0x000000060f067223 */ /* 0x001fe2000001000e */
[-C--:B------:R-:W-:Y:S01]  /*55a0*/  FMUL.FTZ R37, R37, R15.reuse ;  /* 0x0000000f25257220 */ /* 0x080fe20000410000 */
[-C--:B------:R-:W-:Y:S01]  /*55b0*/  FMUL.FTZ R40, R40, R15.reuse ;  /* 0x0000000f28287220 */ /* 0x080fe20000410000 */
[-C--:B------:R-:W-:Y:S01]  /*55c0*/  FMUL.FTZ R41, R41, R15.reuse ;  /* 0x0000000f29297220 */ /* 0x080fe20000410000 */
[-C--:B------:R-:W-:Y:S01]  /*55d0*/  FMUL.FTZ R44, R44, R15.reuse ;  /* 0x0000000f2c2c7220 */ /* 0x080fe20000410000 */
[-C--:B------:R-:W-:Y:S01]  /*55e0*/  FMUL.FTZ R45, R45, R15.reuse ;  /* 0x0000000f2d2d7220 */ /* 0x080fe20000410000 */
[-C--:B------:R-:W-:Y:S01]  /*55f0*/  FMUL.FTZ R48, R48, R15.reuse ;  /* 0x0000000f30307220 */ /* 0x080fe20000410000 */
[----:B------:R-:W0:Y:S01]  /*5600*/  MUFU.EX2 R21, R21 ;  /* 0x0000001500157308 */ /* 0x000e220000000800 */
[-C--:B------:R-:W-:Y:S01]  /*5610*/  FMUL.FTZ R49, R49, R15.reuse ;  /* 0x0000000f31317220 */ /* 0x080fe20000410000 */
[-C--:B------:R-:W-:Y:S01]  /*5620*/  FMUL.FTZ R52, R52, R15.reuse ;  /* 0x0000000f34347220 */ /* 0x080fe20000410000 */
[-C--:B------:R-:W-:Y:S01]  /*5630*/  FMUL.FTZ R53, R53, R15.reuse ;  /* 0x0000000f35357220 */ /* 0x080fe20000410000 */
[-C--:B------:R-:W-:Y:S01]  /*5640*/  FMUL.FTZ R56, R56, R15.reuse ;  /* 0x0000000f38387220 */ /* 0x080fe20000410000 */
[-C--:B------:R-:W-:Y:S01]  /*5650*/  FMUL.FTZ R57, R57, R15.reuse ;  /* 0x0000000f39397220 */ /* 0x080fe20000410000 */
        /* <DEDUP_REMOVED lines=28> */
[----:B------:R-:W-:Y:S01]  /*5820*/  FMUL.FTZ R104, R104, R15 ;  /* 0x0000000f68687220 */ /* 0x000fe20000410000 */
[----:B-1----:R-:W-:Y:S01]  /*5830*/  FMNMX.FTZ R5, R152, R5, !PT ;  /* 0x0000000598057209 */ /* 0x002fe20007810000 */
[----:B------:R-:W-:-:S02]  /*5840*/  IMAD.MOV R152, RZ, RZ, -R22 ;  /* 0x000000ffff987224 */ /* 0x000fc400078e0a16 */
[-C--:B------:R-:W-:Y:S01]  /*5850*/  FMUL.FTZ R105, R105, R15.reuse ;  /* 0x0000000f69697220 */ /* 0x080fe20000410000 */
[-C--:B------:R-:W-:Y:S01]  /*5860*/  FMUL.FTZ R108, R108, R15.reuse ;  /* 0x0000000f6c6c7220 */ /* 0x080fe20000410000 */
[----:B------:R-:W-:Y:S01]  /*5870*/  FMUL.FTZ R109, R109, R15 ;  /* 0x0000000f6d6d7220 */ /* 0x000fe20000410000 */
[C---:B------:R-:W-:Y:S01]  /*5880*/  FADD.FTZ R10, -R5.reuse, R10 ;  /* 0x0000000a050a7221 */ /* 0x040fe20000010100 */
[----:B------:R-:W-:Y:S01]  /*5890*/  FMUL.FTZ R156, R5, UR20 ;  /* 0x00000014059c7c20 */ /* 0x000fe20008410000 */
[----:B------:R-:W-:Y:S01]  /*58a0*/  ISETP.NE.AND P3, PT, R17, R152, PT ;  /* 0x000000981100720c */ /* 0x000fe20003f65270 */
[----:B------:R-:W-:Y:S01]  /*58b0*/  MUFU.EX2 R179, R179 ;  /* 0x000000b300b37308 */ /* 0x000fe20000000800 */
[----:B------:R-:W-:Y:S01]  /*58c0*/  FMUL.FTZ R10, R10, UR20 ;  /* 0x000000140a0a7c20 */ /* 0x000fe20008410000 */
[--C-:B------:R-:W-:Y:S01]  /*58d0*/  FFMA.FTZ R9, R9, UR20, -R156.reuse ;  /* 0x0000001409097c23 */ /* 0x100fe2000801089c */
        /* <DEDUP_REMOVED lines=8> */
[----:B------:R-:W-:Y:S01]  /*5960*/  FFMA.FTZ R170, R173, UR20, -R156 ;  /* 0x00000014adaa7c23 */ /* 0x000fe2000801089c */
[----:B------:R-:W-:-:S02]  /*5970*/  IMAD.U32 R173, RZ, RZ, UR21 ;  /* 0x00000015ffad7e24 */ /* 0x000fc4000f8e00ff */
[--C-:B------:R-:W-:Y:S01]  /*5980*/  FFMA.FTZ R13, R162, UR20, -R156.reuse ;  /* 0x00000014a20d7c23 */ /* 0x100fe2000801089c */
[----:B------:R-:W-:Y:S01]  /*5990*/  FFMA.FTZ R200, R169, UR20, -R156 ;  /* 0x00000014a9c87c23 */ /* 0x000fe2000801089c */
[----:B------:R-:W-:Y:S01]  /*59a0*/  MOV R169, UR23 ;  /* 0x0000001700a97c02 */ /* 0x000fe20008000f00 */
[----:B------:R-:W1:Y:S01]  /*59b0*/  MUFU.EX2 R9, R9 ;  /* 0x0000000900097308 */ /* 0x000e620000000800 */
[----:B------:R-:W-:Y:S02]  /*59c0*/  @!P3 IMAD R154, R173, 0x40, R16 ;  /* 0x00000040ad9ab824 */ /* 0x000fe400078e0210 */
[----:B--2---:R-:W-:Y:S01]  /*59d0*/  FADD.FTZ R173, R177, R6 ;  /* 0x00000006b1ad7221 */ /* 0x004fe20000010000 */
[--C-:B------:R-:W-:Y:S01]  /*59e0*/  FFMA.FTZ R198, R166, UR20, -R156.reuse ;  /* 0x00000014a6c67c23 */ /* 0x100fe2000801089c */
[----:B------:R-:W-:Y:S02]  /*59f0*/  @!P1 VIADD R152, R169, 0x28c40 ;  /* 0x00028c40a9989836 */ /* 0x000fe40000000000 */
[----:B------:R-:W-:Y:S01]  /*5a00*/  FFMA.FTZ R171, R171, UR20, -R156 ;  /* 0x00000014abab7c23 */ /* 0x000fe2000801089c */
[----:B---3--:R-:W-:Y:S01]  /*5a10*/  FADD.FTZ R6, R20, R173 ;  /* 0x000000ad14067221 */ /* 0x008fe20000010000 */
[----:B------:R-:W-:Y:S01]  /*5a20*/  @!P3 LEA R154, R154, UR42, 0x2 ;  /* 0x0000002a9a9abc11 */ /* 0x000fe2000f8e10ff */
[----:B------:R-:W2:Y:S01]  /*5a30*/  MUFU.EX2 R194, R194 ;  /* 0x000000c200c27308 */ /* 0x000ea20000000800 */
[----:B------:R-:W-:Y:S01]  /*5a40*/  @!P1 PRMT R152, RZ, 0x654, R152 ;  /* 0x00000654ff989816 */ /* 0x000fe20000000098 */
[----:B0-----:R-:W-:Y:S01]  /*5a50*/  FADD.FTZ R173, R21, R6 ;  /* 0x0000000615ad7221 */ /* 0x001fe20000010000 */
[--C-:B------:R-:W-:Y:S01]  /*5a60*/  FFMA.FTZ R172, R172, UR20, -R156.reuse ;  /* 0x00000014acac7c23 */ /* 0x100fe2000801089c */
[--C-:B------:R-:W-:Y:S01]  /*5a70*/  FFMA.FTZ R174, R174, UR20, -R156.reuse ;  /* 0x00000014aeae7c23 */ /* 0x100fe2000801089c */
[----:B------:R0:W-:Y:S01]  /*5a80*/  @!P1 SYNCS.ARRIVE.TRANS64.RED.A1T0 RZ, [R152+URZ], RZ ;  /* 0x000000ff98ff99a7 */ /* 0x0001e2000810043f */
[----:B------:R-:W-:Y:S01]  /*5a90*/  FFMA.FTZ R175, R175, UR20, -R156 ;  /* 0x00000014afaf7c23 */ /* 0x000fe2000801089c */
[----:B------:R-:W-:Y:S01]  /*5aa0*/  @!P3 STS [R154+0x28800], R15 ;  /* 0x0288000f9a00b388 */ /* 0x000fe20000000800 */
[----:B------:R-:W3:Y:S01]  /*5ab0*/  MUFU.EX2 R11, R11 ;  /* 0x0000000b000b7308 */ /* 0x000ee20000000800 */
[----:B-1----:R-:W-:Y:S01]  /*5ac0*/  FFMA.FTZ R3, R10, R3, R9 ;  /* 0x000000030a037223 */ /* 0x002fe20000010009 */
[-C--:B------:R-:W-:Y:S01]  /*5ad0*/  FMUL.FTZ R112, R112, R15.reuse ;  /* 0x0000000f70707220 */ /* 0x080fe20000410000 */
[----:B------:R1:W-:Y:S01]  /*5ae0*/  @!P3 STS [R154+0x28820], R10 ;  /* 0x0288200a9a00b388 */ /* 0x0003e20000000800 */
[-C--:B------:R-:W-:Y:S01]  /*5af0*/  FMUL.FTZ R113, R113, R15.reuse ;  /* 0x0000000f71717220 */ /* 0x080fe20000410000 */
[----:B0-----:R-:W-:Y:S01]  /*5b00*/  FADD.FTZ R152, R176, R173 ;  /* 0x000000adb0987221 */ /* 0x001fe20000010000 */
[-C--:B------:R-:W-:Y:S01]  /*5b10*/  FMUL.FTZ R116, R116, R15.reuse ;  /* 0x0000000f74747220 */ /* 0x080fe20000410000 */
[-C--:B------:R-:W-:Y:S01]  /*5b20*/  FMUL.FTZ R117, R117, R15.reuse ;  /* 0x0000000f75757220 */ /* 0x080fe20000410000 */
[----:B------:R-:W0:Y:S01]  /*5b30*/  MUFU.EX2 R12, R12 ;  /* 0x0000000c000c7308 */ /* 0x000e220000000800 */
[----:B--2---:R-:W-:Y:S01]  /*5b40*/  FADD.FTZ R6, R194, R3 ;  /* 0x00000003c2067221 */ /* 0x004fe20000010000 */
[----:B------:R-:W-:Y:S01]  /*5b50*/  FADD.FTZ R173, R153, R152 ;  /* 0x0000009899ad7221 */ /* 0x000fe20000010000 */
[-C--:B------:R-:W-:Y:S01]  /*5b60*/  FMUL.FTZ R120, R120, R15.reuse ;  /* 0x0000000f78787220 */ /* 0x080fe20000410000 */
[-C--:B------:R-:W-:Y:S01]  /*5b70*/  FMUL.FTZ R121, R121, R15.reuse ;  /* 0x0000000f79797220 */ /* 0x080fe20000410000 */
[-C--:B------:R-:W-:Y:S01]  /*5b80*/  FMUL.FTZ R124, R124, R15.reuse ;  /* 0x0000000f7c7c7220 */ /* 0x080fe20000410000 */
[----:B------:R-:W-:Y:S01]  /*5b90*/  FADD.FTZ R152, R178, R173 ;  /* 0x000000adb2987221 */ /* 0x000fe20000010000 */
[-C--:B------:R-:W-:Y:S01]  /*5ba0*/  FMUL.FTZ R125, R125, R15.reuse ;  /* 0x0000000f7d7d7220 */ /* 0x080fe20000410000 */
[----:B------:R-:W2:Y:S01]  /*5bb0*/  MUFU.EX2 R13, R13 ;  /* 0x0000000d000d7308 */ /* 0x000ea20000000800 */
[----:B---3--:R-:W-:Y:S01]  /*5bc0*/  FADD.FTZ R3, R11, R6 ;  /* 0x000000060b037221 */ /* 0x008fe20000010000 */
[----:B------:R-:W-:Y:S01]  /*5bd0*/  FADD.FTZ R152, R155, R152 ;  /* 0x000000989b987221 */ /* 0x000fe20000010000 */
[-C--:B------:R-:W-:Y:S01]  /*5be0*/  FMUL.FTZ R128, R128, R15.reuse ;  /* 0x0000000f80807220 */ /* 0x080fe20000410000 */
[-C--:B------:R-:W-:Y:S01]  /*5bf0*/  FMUL.FTZ R129, R129, R15.reuse ;  /* 0x0000000f81817220 */ /* 0x080fe20000410000 */
[-C--:B------:R-:W-:Y:S01]  /*5c00*/  FMUL.FTZ R132, R132, R15.reuse ;  /* 0x0000000f84847220 */ /* 0x080fe20000410000 */
[----:B------:R-:W-:Y:S01]  /*5c10*/  FADD.FTZ R173, R179, R152 ;  /* 0x00000098b3ad7221 */ /* 0x000fe20000010000 */
[-C--:B------:R-:W-:Y:S01]  /*5c20*/  FMUL.FTZ R133, R133, R15.reuse ;  /* 0x0000000f85857220 */ /* 0x080fe20000410000 */
[----:B------:R-:W3:Y:S01]  /*5c30*/  MUFU.EX2 R196, R196 ;  /* 0x000000c400c47308 */ /* 0x000ee20000000800 */
[----:B0-----:R-:W-:Y:S01]  /*5c40*/  FADD.FTZ R6, R12, R3 ;  /* 0x000000030c067221 */ /* 0x001fe20000010000 */
[-C--:B------:R-:W-:Y:S01]  /*5c50*/  FMUL.FTZ R136, R136, R15.reuse ;  /* 0x0000000f88887220 */ /* 0x080fe20000410000 */
[-C--:B------:R-:W-:Y:S01]  /*5c60*/  FMUL.FTZ R137, R137, R15.reuse ;  /* 0x0000000f89897220 */ /* 0x080fe20000410000 */
[-C--:B------:R-:W-:Y:S01]  /*5c70*/  FMUL.FTZ R140, R140, R15.reuse ;  /* 0x0000000f8c8c7220 */ /* 0x080fe20000410000 */
[-C--:B------:R-:W-:Y:S01]  /*5c80*/  FMUL.FTZ R141, R141, R15.reuse ;  /* 0x0000000f8d8d7220 */ /* 0x080fe20000410000 */
[-C--:B------:R-:W-:Y:S01]  /*5c90*/  FMUL.FTZ R144, R144, R15.reuse ;  /* 0x0000000f90907220 */ /* 0x080fe20000410000 */
[-C--:B------:R-:W-:Y:S01]  /*5ca0*/  FMUL.FTZ R145, R145, R15.reuse ;  /* 0x0000000f91917220 */ /* 0x080fe20000410000 */
[----:B------:R-:W0:Y:S01]  /*5cb0*/  MUFU.EX2 R163, R163 ;  /* 0x000000a300a37308 */ /* 0x000e220000000800 */
[----:B--2---:R-:W-:Y:S01]  /*5cc0*/  FADD.FTZ R3, R13, R6 ;  /* 0x000000060d037221 */ /* 0x004fe20000010000 */
[-C--:B------:R-:W-:Y:S01]  /*5cd0*/  FMUL.FTZ R148, R148, R15.reuse ;  /* 0x0000000f94947220 */ /* 0x080fe20000410000 */
[----:B------:R-:W-:Y:S01]  /*5ce0*/  FMUL.FTZ R149, R149, R15 ;  /* 0x0000000f95957220 */ /* 0x000fe20000410000 */
[----:B------:R-:W-:Y:S01]  /*5cf0*/  F2FP.F16.F32.PACK_AB R156, R153, R176 ;  /* 0x000000b0999c723e */ /* 0x000fe200000000ff */
[----:B------:R-:W-:Y:S01]  /*5d00*/  FMUL.FTZ R26, R26, R10 ;  /* 0x0000000a1a1a7220 */ /* 0x000fe20000410000 */
[----:B------:R-:W-:Y:S01]  /*5d10*/  F2FP.F16.F32.PACK_AB R158, R155, R178 ;  /* 0x000000b29b9e723e */ /* 0x000fe200000000ff */
[----:B------:R-:W-:Y:S01]  /*5d20*/  FMUL.FTZ R27, R27, R10 ;  /* 0x0000000a1b1b7220 */ /* 0x000fe20000410000 */
[----:B------:R-:W2:Y:S01]  /*5d30*/  MUFU.EX2 R198, R198 ;  /* 0x000000c600c67308 */ /* 0x000ea20000000800 */
[----:B---3--:R-:W-:Y:S01]  /*5d40*/  FADD.FTZ R6, R196, R3 ;  /* 0x00000003c4067221 */ /* 0x008fe20000010000 */
[----:B-1----:R-:W-:Y:S01]  /*5d50*/  F2FP.F16.F32.PACK_AB R154, R21, R20 ;  /* 0x00000014159a723e */ /* 0x002fe200000000ff */
[-C--:B------:R-:W-:Y:S01]  /*5d60*/  FMUL.FTZ R30, R30, R10.reuse ;  /* 0x0000000a1e1e7220 */ /* 0x080fe20000410000 */
[----:B------:R-:W-:Y:S01]  /*5d70*/  F2FP.F16.F32.PACK_AB R153, R194, R9 ;  /* 0x00000009c299723e */ /* 0x000fe200000000ff */
[-C--:B------:R-:W-:Y:S01]  /*5d80*/  FMUL.FTZ R31, R31, R10.reuse ;  /* 0x0000000a1f1f7220 */ /* 0x080fe20000410000 */
[----:B------:R-:W-:Y:S01]  /*5d90*/  F2FP.F16.F32.PACK_AB R155, R12, R11 ;  /* 0x0000000b0c9b723e */ /* 0x000fe200000000ff */
[-C--:B------:R-:W-:Y:S01]  /*5da0*/  FMUL.FTZ R34, R34, R10.reuse ;  /* 0x0000000a22227220 */ /* 0x080fe20000410000 */
[----:B------:R-:W1:Y:S01]  /*5db0*/  MUFU.EX2 R180, R180 ;  /* 0x000000b400b47308 */ /* 0x000e620000000800 */
        /* <DEDUP_REMOVED lines=16> */
[C---:B-1----:R-:W-:Y:S01]  /*5ec0*/  FADD.FTZ R152, R180.reuse, R173 ;  /* 0x000000adb4987221 */ /* 0x042fe20000010000 */
[----:B------:R-:W-:Y:S01]  /*5ed0*/  F2FP.F16.F32.PACK_AB R160, R180, R179 ;  /* 0x000000b3b4a0723e */ /* 0x000fe200000000ff */
[-C--:B------:R-:W-:Y:S01]  /*5ee0*/  FMUL.FTZ R59, R59, R10.reuse ;  /* 0x0000000a3b3b7220 */ /* 0x080fe20000410000 */
[-C--:B------:R-:W-:Y:S01]  /*5ef0*/  FMUL.FTZ R62, R62, R10.reuse ;  /* 0x0000000a3e3e7220 */ /* 0x080fe20000410000 */
[-C--:B------:R-:W-:Y:S01]  /*5f00*/  FMUL.FTZ R63, R63, R10.reuse ;  /* 0x0000000a3f3f7220 */ /* 0x080fe20000410000 */
[-C--:B------:R-:W-:Y:S01]  /*5f10*/  FMUL.FTZ R66, R66, R10.reuse ;  /* 0x0000000a42427220 */ /* 0x080fe20000410000 */
        /* <DEDUP_REMOVED lines=8> */
[----:B------:R-:W-:Y:S01]  /*5fa0*/  FMUL.FTZ R79, R79, R10 ;  /* 0x0000000a4f4f7220 */ /* 0x000fe20000410000 */
[----:B------:R-:W0:Y:S01]  /*5fb0*/  MUFU.EX2 R182, R182 ;  /* 0x000000b600b67308 */ /* 0x000e220000000800 */
[----:B--2---:R-:W-:Y:S01]  /*5fc0*/  FADD.FTZ R173, R157, R152 ;  /* 0x000000989dad7221 */ /* 0x004fe20000010000 */
[----:B------:R-:W-:Y:S01]  /*5fd0*/  F2FP.F16.F32.PACK_AB R152, R177, R14 ;  /* 0x0000000eb198723e */ /* 0x000fe200000000ff */
[----:B------:R-:W-:Y:S01]  /*5fe0*/  BAR.SYNC.DEFER_BLOCKING 0xf, 0x100 ;  /* 0x03c4000000007b1d */ /* 0x000fe20000010000 */
[-C--:B------:R-:W-:Y:S01]  /*5ff0*/  FMUL.FTZ R82, R82, R10.reuse ;  /* 0x0000000a52527220 */ /* 0x080fe20000410000 */
[-C--:B------:R-:W-:Y:S01]  /*6000*/  FMUL.FTZ R83, R83, R10.reuse ;  /* 0x0000000a53537220 */ /* 0x080fe20000410000 */
[-C--:B------:R-:W-:Y:S01]  /*6010*/  FMUL.FTZ R86, R86, R10.reuse ;  /* 0x0000000a56567220 */ /* 0x080fe20000410000 */
[-C--:B------:R-:W-:Y:S01]  /*6020*/  FMUL.FTZ R87, R87, R10.reuse ;  /* 0x0000000a57577220 */ /* 0x080fe20000410000 */
[-C--:B------:R-:W-:Y:S01]  /*6030*/  FMUL.FTZ R90, R90, R10.reuse ;  /* 0x0000000a5a5a7220 */ /* 0x080fe20000410000 */
[----:B------:R-:W2:Y:S01]  /*6040*/  MUFU.EX2 R167, R167 ;  /* 0x000000a700a77308 */ /* 0x000ea20000000800 */
        /* <DEDUP_REMOVED lines=8> */
[C---:B0-----:R-:W-:Y:S01]  /*60d0*/  FADD.FTZ R14, R182.reuse, R173 ;  /* 0x000000adb60e7221 */ /* 0x041fe20000010000 */
[----:B------:R-:W-:Y:S01]  /*60e0*/  F2FP.F16.F32.PACK_AB R162, R182, R157 ;  /* 0x0000009db6a2723e */ /* 0x000fe200000000ff */
[-C--:B------:R-:W-:Y:S01]  /*60f0*/  FMUL.FTZ R103, R103, R10.reuse ;  /* 0x0000000a67677220 */ /* 0x080fe20000410000 */
[----:B------:R-:W-:Y:S01]  /*6100*/  F2FP.F16.F32.PACK_AB R157, R196, R13 ;  /* 0x0000000dc49d723e */ /* 0x000fe200000000ff */
[-C--:B------:R-:W-:Y:S01]  /*6110*/  FMUL.FTZ R106, R106, R10.reuse ;  /* 0x0000000a6a6a7220 */ /* 0x080fe20000410000 */
[-C--:B------:R-:W-:Y:S01]  /*6120*/  FMUL.FTZ R107, R107, R10.reuse ;  /* 0x0000000a6b6b7220 */ /* 0x080fe20000410000 */
[-C--:B------:R-:W-:Y:S01]  /*6130*/  FMUL.FTZ R110, R110, R10.reuse ;  /* 0x0000000a6e6e7220 */ /* 0x080fe20000410000 */
[----:B------:R-:W0:Y:S01]  /*6140*/  MUFU.EX2 R170, R170 ;  /* 0x000000aa00aa7308 */ /* 0x000e220000000800 */
[----:B--2---:R-:W-:Y:S01]  /*6150*/  FADD.FTZ R3, R167, R6 ;  /* 0x00000006a7037221 */ /* 0x004fe20000010000 */
[----:B------:R2:W-:Y:S01]  /*6160*/  STSM.16.M88.4 [R23+0x26800], R152 ;  /* 0x0268009817007844 */ /* 0x0005e20000000200 */
        /* <DEDUP_REMOVED lines=22> */
[C---:B---3--:R-:W-:Y:S01]  /*62d0*/  FADD.FTZ R14, R192.reuse, R15 ;  /* 0x0000000fc00e7221 */ /* 0x048fe20000010000 */
[----:B------:R-:W-:Y:S01]  /*62e0*/  F2FP.F16.F32.PACK_AB R164, R192, R159 ;  /* 0x0000009fc0a4723e */ /* 0x000fe200000000ff */
[-C--:B------:R-:W-:Y:S01]  /*62f0*/  FMUL.FTZ R146, R146, R10.reuse ;  /* 0x0000000a92927220 */ /* 0x080fe20000410000 */
[----:B------:R-:W-:Y:S01]  /*6300*/  F2FP.F16.F32.PACK_AB R159, R198, R163 ;  /* 0x000000a3c69f723e */ /* 0x000fe200000000ff */
[-C--:B------:R-:W-:Y:S01]  /*6310*/  FMUL.FTZ R147, R147, R10.reuse ;  /* 0x0000000a93937220 */ /* 0x080fe20000410000 */
[----:B------:R-:W-:Y:S01]  /*6320*/  F2FP.F16.F32.PACK_AB R163, R170, R167 ;  /* 0x000000a7aaa3723e */ /* 0x000fe200000000ff */
[-C--:B------:R-:W-:Y:S01]  /*6330*/  FMUL.FTZ R150, R150, R10.reuse ;  /* 0x0000000a96967220 */ /* 0x080fe20000410000 */
[----:B------:R-:W3:Y:S01]  /*6340*/  MUFU.EX2 R168, R168 ;  /* 0x000000a800a87308 */ /* 0x000ee20000000800 */
[----:B-1----:R-:W-:Y:S01]  /*6350*/  FADD.FTZ R3, R171, R6 ;  /* 0x00000006ab037221 */ /* 0x002fe20000010000 */
[----:B------:R2:W-:Y:S01]  /*6360*/  STSM.16.M88.4 [R186], R156 ;  /* 0x0000009cba007844 */ /* 0x0005e20000000200 */
[----:B------:R-:W-:-:S05]  /*6370*/  FMUL.FTZ R151, R151, R10 ;  /* 0x0000000a97977220 */ /* 0x000fca0000410000 */
[----:B------:R-:W1:Y:S01]  /*6380*/  MUFU.EX2 R172, R172 ;  /* 0x000000ac00ac7308 */ /* 0x000e620000000800 */
[----:B0-----:R-:W-:-:S07]  /*6390*/  FADD.FTZ R15, R161, R14 ;  /* 0x0000000ea10f7221 */ /* 0x001fce0000010000 */
[----:B------:R-:W0:Y:S01]  /*63a0*/  MUFU.EX2 R174, R174 ;  /* 0x000000ae00ae7308 */ /* 0x000e220000000800 */
[C---:B---3--:R-:W-:Y:S01]  /*63b0*/  F2FP.F16.F32.PACK_AB R166, R168.reuse, R161 ;  /* 0x000000a1a8a6723e */ /* 0x048fe200000000ff */
[----:B------:R-:W-:Y:S01]  /*63c0*/  FADD.FTZ R6, R168, R15 ;  /* 0x0000000fa8067221 */ /* 0x000fe20000010000 */
[----:B------:R-:W-:-:S05]  /*63d0*/  F2FP.F16.F32.PACK_AB R161, R200, R165 ;  /* 0x000000a5c8a1723e */ /* 0x000fca00000000ff */
[----:B------:R-:W3:Y:S01]  /*63e0*/  MUFU.EX2 R175, R175 ;  /* 0x000000af00af7308 */ /* 0x000ee20000000800 */
[C---:B-1----:R-:W-:Y:S01]  /*63f0*/  FADD.FTZ R3, R172.reuse, R3 ;  /* 0x00000003ac037221 */ /* 0x042fe20000010000 */
[----:B------:R-:W-:Y:S01]  /*6400*/  F2FP.F16.F32.PACK_AB R165, R172, R171 ;  /* 0x000000abaca5723e */ /* 0x000fe200000000ff */
[----:B------:R2:W-:Y:S02]  /*6410*/  STSM.16.M88.4 [R184], R160 ;  /* 0x000000a0b8007844 */ /* 0x0005e40000000200 */
[----:B0-----:R-:W-:Y:S01]  /*6420*/  FADD.FTZ R12, R174, R3 ;  /* 0x00000003ae0c7221 */ /* 0x001fe20000010000 */
[----:B---3--:R-:W-:-:S03]  /*6430*/  F2FP.F16.F32.PACK_AB R167, R175, R174 ;  /* 0x000000aeafa7723e */ /* 0x008fc600000000ff */
[----:B------:R-:W-:Y:S02]  /*6440*/  FADD.FTZ R3, R175, R12 ;  /* 0x0000000caf037221 */ /* 0x000fe40000010000 */
[----:B------:R2:W-:Y:S01]  /*6450*/  STSM.16.M88.4 [R185], R164 ;  /* 0x000000a4b9007844 */ /* 0x0005e20000000200 */
[----:B------:R-:W-:Y:S05]  /*6460*/  @!P0 BRA `(.L_x_2950) ;  /* 0x0000000000048947 */ /* 0x000fea0003800000 */
[----:B------:R-:W-:Y:S01]  /*6470*/  BPT.TRAP 0x1 ;  /* 0x000000040000795c */ /* 0x000fe20000300000 */
.L_x_2950:
[----:B------:R0:W1:Y:S01]  /*6480*/  SYNCS.PHASECHK.TRANS64.TRYWAIT P3, [UR23+0x28c50], R8 ;  /* 0x028c5008ff0075a7 */ /* 0x0000620008060157 */
[----:B------:R-:W-:Y:S05]  /*6490*/  @!P0 BRA `(.L_x_2951) ;  /* 0x0000000000048947 */ /* 0x000fea0003800000 */
[----:B------:R-:W-:Y:S01]  /*64a0*/  BPT.TRAP 0x1 ;  /* 0x000000040000795c */ /* 0x000fe20000300000 */
.L_x_2951:
[----:B-1----:R-:W-:Y:S05]  /*64b0*/  @P3 BRA `(.L_x_2952) ;  /* 0x0000000000083947 */ /* 0x002fea0003800000 */
[----:B------:R-:W1:Y:S02]  /*64c0*/  SYNCS.PHASECHK.TRANS64.TRYWAIT P3, [UR23+0x28c50], R8 ;  /* 0x028c5008ff0075a7 */ /* 0x000e640008060157 */
[----:B-1----:R-:W-:Y:S05]  /*64d0*/  @!P3 BRA `(.L_x_2953) ;  /* 0x0000008000f4b947 */ /* 0x002fea0003800000 */
.L_x_2952:
[----:B------:R-:W-:Y:S01]  /*64e0*/  ULEA UR10, UR41, UR48, 0xc ;  /* 0x00000030290a7291 */ /* 0x000fe2000f8e603f */
[----:B------:R-:W-:Y:S01]  /*64f0*/  WARPGROUP.ARRIVE ;  /* 0x00000000000079c5 */ /* 0x000fe20000000000 */
[----:B------:R-:W-:Y:S01]  /*6500*/  UMOV UR7, 0x40000040 ;  /* 0x4000004000077882 */ /* 0x000fe20000000000 */
[----:B-1----:R-:W-:Y:S01]  /*6510*/  @!P1 IADD3 R169, R169, 0x28c60, RZ ;  /* 0x00028c60a9a99810 */ /* 0x002fe20007ffe0ff */
[----:B------:R-:W-:Y:S01]  /*6520*/  UMOV UR21, UR41 ;  /* 0x0000002900157c82 */ /* 0x000fe20008000000 */
[----:B------:R-:W-:Y:S02]  /*6530*/  IMAD.MOV.U32 R10, RZ, RZ, R5 ;  /* 0x000000ffff0a7224 */ /* 0x000fe400078e0005 */
[----:B------:R-:W-:Y:S01]  /*6540*/  UMOV UR6, UR10 ;  /* 0x0000000a00067c82 */ /* 0x000fe20008000000 */
[----:B------:R-:W-:Y:S01]  /*6550*/  @!P1 PRMT R169, RZ, 0x654, R169 ;  /* 0x00000654ffa99816 */ /* 0x000fe200000000a9 */
[----:B------:R-:W-:Y:S01]  /*6560*/  HGMMA.64x256x16.F32 R24, R152, gdesc[UR4].tnspB, R24, gsb0 ;  /* 0x43e0000498187df0 */ /* 0x000fe20008000818 */
[----:B------:R-:W-:Y:S01]  /*6570*/  UIADD3 UR6, UR10, 0x80, URZ ;  /* 0x000000800a067890 */ /* 0x000fe2000fffe03f */
[----:B------:R-:W-:Y:S01]  /*6580*/  IMAD.MOV.U32 R15, RZ, RZ, R4 ;  /* 0x000000ffff0f7224 */ /* 0x000fe200078e0004 */
        /* <DEDUP_REMOVED lines=28> */
.L_x_2945:
[----:B-1----:R-:W1:Y:S01]  /*6750*/  SHFL.BFLY PT, R7, R6, 0x2, 0x1f ;  /* 0x0c401f0006077f89 */ /* 0x002e6200000e0000 */
[----:B------:R-:W-:Y:S01]  /*6760*/  IMAD.U32 R21, RZ, RZ, UR20 ;  /* 0x00000014ff157e24 */ /* 0x000fe2000f8e00ff */
[----:B------:R-:W-:Y:S02]  /*6770*/  UIADD3 UR37, UR37, 0x1, URZ ;  /* 0x0000000125257890 */ /* 0x000fe4000fffe03f */
[----:B0-----:R-:W0:Y:S01]  /*6780*/  SHFL.BFLY PT, R8, R3, 0x2, 0x1f ;  /* 0x0c401f0003087f89 */ /* 0x001e2200000e0000 */
[----:B------:R-:W-:Y:S08]  /*6790*/  BAR.ARV 0x8, 0xa0 ;  /* 0x0202800000007b1d */ /* 0x000ff00000002000 */
[----:B------:R-:W-:Y:S01]  /*67a0*/  BAR.SYNC.DEFER_BLOCKING 0xf, 0x100 ;  /* 0x03c4000000007b1d */ /* 0x000fe20000010000 */
[----:B-1----:R-:W-:Y:S01]  /*67b0*/  FADD.FTZ R7, R7, R6 ;  /* 0x0000000607077221 */ /* 0x002fe20000010000 */
[----:B------:R-:W-:-:S02]  /*67c0*/  IMAD.MOV.U32 R6, RZ, RZ, RZ ;  /* 0x000000ffff067224 */ /* 0x000fc400078e00ff */
[----:B0-----:R-:W-:Y:S02]  /*67d0*/  FADD.FTZ R8, R8, R3 ;  /* 0x0000000308087221 */ /* 0x001fe40000010000 */
[----:B------:R-:W0:Y:S01]  /*67e0*/  SHFL.BFLY PT, R0, R7, 0x1, 0x1f ;  /* 0x0c201f0007007f89 */ /* 0x000e2200000e0000 */
[----:B------:R-:W-:Y:S01]  /*67f0*/  IMAD.U32 R3, RZ, RZ, UR41 ;  /* 0x00000029ff037e24 */ /* 0x000fe2000f8e00ff */
[----:B------:R-:W-:Y:S02]  /*6800*/  UIADD3 UR41, UR41, 0x1, URZ ;  /* 0x0000000129297890 */ /* 0x000fe4000fffe03f */
[----:B------:R-:W1:Y:S02]  /*6810*/  SHFL.BFLY PT, R9, R8, 0x1, 0x1f ;  /* 0x0c201f0008097f89 */ /* 0x000e6400000e0000 */
[----:B------:R-:W-:-:S04]  /*6820*/  UISETP.NE.AND UP0, UPT, UR41, 0x2, UPT ;  /* 0x000000022900788c */ /* 0x000fc8000bf05270 */
[----:B------:R-:W-:Y:S02]  /*6830*/  USEL UR4, URZ, 0x1, UP0 ;  /* 0x000000013f047887 */ /* 0x000fe40008000000 */
[----:B------:R-:W-:Y:S02]  /*6840*/  USEL UR41, UR41, URZ, UP0 ;  /* 0x0000003f29297287 */ /* 0x000fe40008000000 */
[----:B------:R-:W-:Y:S01]  /*6850*/  ULOP3.LUT UR40, UR40, UR4, URZ, 0x3c, !UPT ;  /* 0x0000000428287292 */ /* 0x000fe2000f8e3c3f */
[----:B0-----:R-:W-:Y:S01]  /*6860*/  FADD.FTZ R13, R7, R0 ;  /* 0x00000000070d7221 */ /* 0x001fe20000010000 */
[----:B------:R-:W-:Y:S02]  /*6870*/  IMAD.MOV R0, RZ, RZ, -R22 ;  /* 0x000000ffff007224 */ /* 0x000fe400078e0a16 */
[----:B-1----:R-:W-:Y:S02]  /*6880*/  FADD.FTZ R15, R8, R9 ;  /* 0x00000009080f7221 */ /* 0x002fe40000010000 */
[----:B------:R-:W-:-:S02]  /*6890*/  FSETP.NE.FTZ.AND P1, PT, R13, RZ, PT ;  /* 0x000000ff0d00720b */ /* 0x000fc40003f35000 */
[----:B------:R-:W-:Y:S02]  /*68a0*/  ISETP.NE.AND P0, PT, R17, R0, PT ;  /* 0x000000001100720c */ /* 0x000fe40003f05270 */
[----:B------:R-:W-:Y:S02]  /*68b0*/  FSETP.NE.FTZ.AND P2, PT, R15, RZ, PT ;  /* 0x000000ff0f00720b */ /* 0x000fe40003f55000 */
[----:B------:R-:W-:Y:S02]  /*68c0*/  MOV R0, RZ ;  /* 0x000000ff00007202 */ /* 0x000fe40000000f00 */
[----:B------:R-:W-:-:S05]  /*68d0*/  MOV R9, UR20 ;  /* 0x0000001400097c02 */ /* 0x000fca0008000f00 */
[----:B------:R-:W0:Y:S02]  /*68e0*/  @P1 MUFU.RCP R0, R13 ;  /* 0x0000000d00001308 */ /* 0x000e240000001000 */
[----:B------:R-:W-:Y:S02]  /*68f0*/  @!P0 IMAD R3, R3, 0x40, R16 ;  /* 0x0000004003038824 */ /* 0x000fe400078e0210 */
[----:B------:R-:W-:-:S03]  /*6900*/  @P2 FMUL.FTZ R21, R21, 0.69314718246459960938 ;  /* 0x3f31721815152820 */ /* 0x000fc60000410000 */
[----:B------:R-:W-:Y:S01]  /*6910*/  @!P0 LEA R7, R3, UR42, 0x2 ;  /* 0x0000002a03078c11 */ /* 0x000fe2000f8e10ff */
[----:B------:R-:W1:Y:S01]  /*6920*/  @P2 MUFU.RCP R6, R15 ;  /* 0x0000000f00062308 */ /* 0x000e620000001000 */
[----:B------:R-:W-:-:S07]  /*6930*/  IMAD.MOV.U32 R3, RZ, RZ, -0x800000 ;  /* 0xff800000ff037424 */ /* 0x000fce00078e00ff */
[----:B------:R-:W4:Y:S01]  /*6940*/  @P1 MUFU.LG2 R13, R13 ;  /* 0x0000000d000d1308 */ /* 0x000f220000000c00 */
[----:B0-----:R-:W-:Y:S01]  /*6950*/  @!P0 STS [R7+0x28800], R0 ;  /* 0x0288000007008388 */ /* 0x001fe20000000800 */
[-C--:B--2---:R-:W-:Y:S01]  /*6960*/  FMUL.FTZ R165, R24, R0.reuse ;  /* 0x0000000018a57220 */ /* 0x084fe20000410000 */
[-C--:B------:R-:W-:Y:S01]  /*6970*/  FMUL.FTZ R8, R25, R0.reuse ;  /* 0x0000000019087220 */ /* 0x080fe20000410000 */
[-C--:B------:R-:W-:Y:S01]  /*6980*/  FMUL.FTZ R12, R28, R0.reuse ;  /* 0x000000001c0c7220 */ /* 0x080fe20000410000 */
[-C--:B------:R-:W-:Y:S01]  /*6990*/  FMUL.FTZ R10, R29, R0.reuse ;  /* 0x000000001d0a7220 */ /* 0x080fe20000410000 */
[-C--:B------:R-:W-:Y:S01]  /*69a0*/  FMUL.FTZ R161, R32, R0.reuse ;  /* 0x0000000020a17220 */ /* 0x080fe20000410000 */
[-C--:B------:R-:W-:Y:S01]  /*69b0*/  FMUL.FTZ R33, R33, R0.reuse ;  /* 0x0000000021217220 */ /* 0x080fe20000410000 */
[----:B------:R-:W0:Y:S01]  /*69c0*/  @P2 MUFU.LG2 R15, R15 ;  /* 0x0000000f000f2308 */ /* 0x000e220000000c00 */
[----:B-1----:R1:W-:Y:S01]  /*69d0*/  @!P0 STS [R7+0x28820], R6 ;  /* 0x0288200607008388 */ /* 0x0023e20000000800 */
        /* <DEDUP_REMOVED lines=9> */
[----:B-1----:R-:W-:Y:S01]  /*6a70*/  @P1 FMUL.FTZ R7, R9, 0.69314718246459960938 ;  /* 0x3f31721809071820 */ /* 0x002fe20000410000 */
[-C--:B------:R-:W-:Y:S01]  /*6a80*/  FMUL.FTZ R52, R52, R0.reuse ;  /* 0x0000000034347220 */ /* 0x080fe20000410000 */
[-C--:B------:R-:W-:Y:S01]  /*6a90*/  FMUL.FTZ R53, R53, R0.reuse ;  /* 0x0000000035357220 */ /* 0x080fe20000410000 */
[-C--:B------:R-:W-:Y:S01]  /*6aa0*/  FMUL.FTZ R56, R56, R0.reuse ;  /* 0x0000000038387220 */ /* 0x080fe20000410000 */
[-C--:B------:R-:W-:Y:S01]  /*6ab0*/  FMUL.FTZ R57, R57, R0.reuse ;  /* 0x0000000039397220 */ /* 0x080fe20000410000 */
[-C--:B------:R-:W-:Y:S01]  /*6ac0*/  FMUL.FTZ R60, R60, R0.reuse ;  /* 0x000000003c3c7220 */ /* 0x080fe20000410000 */
[----:B0-----:R-:W-:Y:S01]  /*6ad0*/  @P2 FMUL.FTZ R20, R15, 0.69314718246459960938 ;  /* 0x3f3172180f142820 */ /* 0x001fe20000410000 */
        /* <DEDUP_REMOVED lines=45> */
[----:B------:R-:W-:-:S02]  /*6db0*/  IMAD.MOV.U32 R0, RZ, RZ, -0x800000 ;  /* 0xff800000ff007424 */ /* 0x000fc400078e00ff */
[-C--:B------:R-:W-:Y:S01]  /*6dc0*/  FMUL.FTZ R9, R26, R6.reuse ;  /* 0x000000061a097220 */ /* 0x080fe20000410000 */
[-C--:B------:R-:W-:Y:S01]  /*6dd0*/  FMUL.FTZ R11, R30, R6.reuse ;  /* 0x000000061e0b7220 */ /* 0x080fe20000410000 */
        /* <DEDUP_REMOVED lines=66> */
.L_x_2926:
[----:B------:R-:W0:Y:S08]  /*7200*/  S2UR UR4, SR_CgaCtaId ;  /* 0x00000000000479c3 */ /* 0x000e300000008800 */
[----:B------:R-:W-:Y:S06]  /*7210*/  BAR.SYNC.DEFER_BLOCKING 0x5, 0x120 ;  /* 0x0144800000007b1d */ /* 0x000fec0000010000 */
[----:B------:R-:W-:Y:S01]  /*7220*/  UMOV UR42, 0x400 ;  /* 0x00000400002a7882 */ /* 0x000fe20000000000 */
[----:B------:R-:W-:Y:S01]  /*7230*/  BSSY B0, `(.L_x_2955) ;  /* 0x0000284000007945 */ /* 0x000fe20003800000 */
[----:B0-----:R-:W-:-:S09]  /*7240*/  ULEA UR42, UR4, UR42, 0x18 ;  /* 0x0000002a042a7291 */ /* 0x001fd2000f8ec03f */
[----:B------:R-:W0:Y:S02]  /*7250*/  LDS.128 R4, [UR42+0x28cd0] ;  /* 0x028cd02aff047984 */ /* 0x000e240008000c00 */
[----:B0-----:R-:W-:Y:S01]  /*7260*/  R2UR UR5, R6 ;  /* 0x00000000060572ca */ /* 0x001fe200000e0000 */
[----:B------:R-:W-:Y:S06]  /*7270*/  BAR.ARV 0x4, 0x120 ;  /* 0x0104800000007b1d */ /* 0x000fec0000002000 */
[----:B------:R-:W-:Y:S08]  /*7280*/  @P0 BRA `(.L_x_2956) ;  /* 0x0000001c00440947 */ /* 0x000ff00003800000 */
[----:B------:R-:W0:Y:S08]  /*7290*/  S2UR UR4, SR_SWINHI ;  /* 0x00000000000479c3 */ /* 0x000e300000002f00 */
[----:B------:R-:W-:Y:S01]  /*72a0*/  BAR.SYNC.DEFER_BLOCKING 0x1, 0x100 ;  /* 0x0044000000007b1d */ /* 0x000fe20000010000 */
[----:B------:R-:W-:Y:S01]  /*72b0*/  F2FP.F16.F32.PACK_AB R8, R8, R165 ;  /* 0x000000a50808723e */ /* 0x000fe200000000ff */
[----:B------:R-:W-:Y:S01]  /*72c0*/  USHF.L.U32 UR8, UR44, 0x2, URZ ;  /* 0x000000022c087899 */ /* 0x000fe2000800063f */
[----:B------:R-:W-:Y:S01]  /*72d0*/  F2FP.F16.F32.PACK_AB R9, R27, R9 ;  /* 0x000000091b09723e */ /* 0x000fe200000000ff */
[----:B------:R-:W-:Y:S01]  /*72e0*/  USHF.L.U64.HI UR9, UR44, 0x2, UR45 ;  /* 0x000000022c097899 */ /* 0x000fe2000801022d */
        /* <DEDUP_REMOVED lines=8> */
[----:B------:R-:W-:Y:S01]  /*7370*/  F2FP.F16.F32.PACK_AB R56, R57, R56 ;  /* 0x000000383938723e */ /* 0x000fe200000000ff */
[----:B------:R-:W-:Y:S01]  /*7380*/  UMOV UR6, UR42 ;  /* 0x0000002a00067c82 */ /* 0x000fe20008000000 */
[----:B0-----:R-:W-:Y:S01]  /*7390*/  UMOV UR7, UR4 ;  /* 0x0000000400077c82 */ /* 0x001fe20008000000 */
[----:B------:R-:W-:Y:S01]  /*73a0*/  F2FP.F16.F32.PACK_AB R50, R53, R52 ;  /* 0x000000343532723e */ /* 0x000fe200000000ff */
[----:B------:R-:W-:Y:S01]  /*73b0*/  IMAD.U32 R135, RZ, RZ, UR7 ;  /* 0x00000007ff877e24 */ /* 0x000fe2000f8e00ff */
[----:B------:R-:W-:Y:S01]  /*73c0*/  MOV R134, UR6 ;  /* 0x0000000600867c02 */ /* 0x000fe20008000f00 */
[----:B------:R-:W-:Y:S01]  /*73d0*/  ULDC.64 UR6, c[0x0][0xbd8] ;  /* 0x0002f60000067ab9 */ /* 0x000fe20000000a00 */
[----:B------:R-:W-:Y:S01]  /*73e0*/  F2FP.F16.F32.PACK_AB R51, R55, R54 ;  /* 0x000000363733723e */ /* 0x000fe200000000ff */
[----:B------:R-:W-:Y:S01]  /*73f0*/  UIADD3 UR4, UP1, UR8, UR6, URZ ;  /* 0x0000000608047290 */ /* 0x000fe2000ff3e03f */
[----:B------:R-:W-:Y:S01]  /*7400*/  F2FP.F16.F32.PACK_AB R57, R59, R58 ;  /* 0x0000003a3b39723e */ /* 0x000fe200000000ff */
[----:B------:R-:W-:Y:S01]  /*7410*/  IMAD.WIDE R130, R189, 0x2, R134 ;  /* 0x00000002bd827825 */ /* 0x000fe200078e0286 */
[----:B------:R-:W-:Y:S01]  /*7420*/  F2FP.F16.F32.PACK_AB R64, R65, R64 ;  /* 0x000000404140723e */ /* 0x000fe200000000ff */
[----:B------:R-:W-:Y:S01]  /*7430*/  UISETP.NE.U32.AND UP0, UPT, UR6, URZ, UPT ;  /* 0x0000003f0600728c */ /* 0x000fe2000bf05070 */
[----:B------:R-:W-:Y:S01]  /*7440*/  F2FP.F16.F32.PACK_AB R58, R61, R60 ;  /* 0x0000003c3d3a723e */ /* 0x000fe200000000ff */
[----:B------:R-:W-:Y:S01]  /*7450*/  UIADD3.X UR6, UR9, UR7, URZ, UP1, !UPT ;  /* 0x0000000709067290 */ /* 0x000fe20008ffe43f */
[C---:B------:R-:W-:Y:S01]  /*7460*/  IADD3 R177, P0, R130.reuse, 0x40, RZ ;  /* 0x0000004082b17810 */ /* 0x040fe20007f1e0ff */
[----:B------:R-:W-:Y:S01]  /*7470*/  UISETP.NE.AND.EX UP0, UPT, UR7, URZ, UPT, UP0 ;  /* 0x0000003f0700728c */ /* 0x000fe2000bf05300 */
[----:B------:R-:W-:-:S02]  /*7480*/  IADD3 R167, P1, R130, 0x20, RZ ;  /* 0x0000002082a77810 */ /* 0x000fc40007f3e0ff */
[----:B------:R-:W-:Y:S01]  /*7490*/  LOP3.LUT R6, R177, 0x380, RZ, 0xc0, !PT ;  /* 0x00000380b1067812 */ /* 0x000fe200078ec0ff */
[--C-:B------:R-:W-:Y:S01]  /*74a0*/  IMAD.X R21, RZ, RZ, R131.reuse, P0 ;  /* 0x000000ffff157224 */ /* 0x100fe200000e0683 */
[----:B------:R-:W-:Y:S01]  /*74b0*/  LOP3.LUT R4, R167, 0x380, RZ, 0xc0, !PT ;  /* 0x00000380a7047812 */ /* 0x000fe200078ec0ff */
[--C-:B------:R-:W-:Y:S01]  /*74c0*/  IMAD.X R15, RZ, RZ, R131.reuse, P1 ;  /* 0x000000ffff0f7224 */ /* 0x100fe200008e0683 */
[----:B------:R-:W-:Y:S02]  /*74d0*/  SHF.R.U64 R6, R6, 0x3, RZ ;  /* 0x0000000306067819 */ /* 0x000fe400000012ff */
[----:B------:R-:W-:Y:S02]  /*74e0*/  IADD3 R191, P5, R130, 0x2040, RZ ;  /* 0x0000204082bf7810 */ /* 0x000fe40007fbe0ff */
[----:B------:R-:W-:Y:S02]  /*74f0*/  SHF.R.U64 R4, R4, 0x3, RZ ;  /* 0x0000000304047819 */ /* 0x000fe400000012ff */
[----:B------:R-:W-:Y:S01]  /*7500*/  IADD3 R183, P6, R130, 0x2020, RZ ;  /* 0x0000202082b77810 */ /* 0x000fe20007fde0ff */
[----:B------:R-:W-:Y:S01]  /*7510*/  IMAD.X R95, RZ, RZ, R131, P5 ;  /* 0x000000ffff5f7224 */ /* 0x000fe200028e0683 */
[----:B------:R-:W-:-:S02]  /*7520*/  LOP3.LUT R20, R6, R177, RZ, 0x3c, !PT ;  /* 0x000000b106147212 */ /* 0x000fc400078e3cff */
[----:B------:R-:W-:Y:S01]  /*7530*/  IADD3 R179, P4, R130, 0x60, RZ ;  /* 0x0000006082b37810 */ /* 0x000fe20007f9e0ff */
[----:B------:R-:W-:Y:S01]  /*7540*/  IMAD.X R91, RZ, RZ, R131, P6 ;  /* 0x000000ffff5b7224 */ /* 0x000fe200030e0683 */
[----:B------:R-:W-:Y:S02]  /*7550*/  LOP3.LUT R14, R4, R167, RZ, 0x3c, !PT ;  /* 0x000000a7040e7212 */ /* 0x000fe400078e3cff */
[----:B------:R-:W-:Y:S02]  /*7560*/  LOP3.LUT R6, R191, 0x380, RZ, 0xc0, !PT ;  /* 0x00000380bf067812 */ /* 0x000fe400078ec0ff */
[C---:B------:R-:W-:Y:S02]  /*7570*/  LOP3.LUT R13, R130.reuse, 0x380, RZ, 0xc0, !PT ;  /* 0x00000380820d7812 */ /* 0x040fe400078ec0ff */
[----:B------:R-:W-:Y:S02]  /*7580*/  LOP3.LUT R4, R183, 0x380, RZ, 0xc0, !PT ;  /* 0x00000380b7047812 */ /* 0x000fe400078ec0ff */
[----:B------:R-:W-:-:S02]  /*7590*/  IADD3 R181, P3, R130, 0x2000, RZ ;  /* 0x0000200082b57810 */ /* 0x000fc40007f7e0ff */
[C---:B------:R-:W-:Y:S02]  /*75a0*/  IADD3 R195, P1, R130.reuse, 0x4000, RZ ;  /* 0x0000400082c37810 */ /* 0x040fe40007f3e0ff */
[----:B------:R-:W-:Y:S01]  /*75b0*/  IADD3 R193, P2, R130, 0x2060, RZ ;  /* 0x0000206082c17810 */ /* 0x000fe20007f5e0ff */
[--C-:B------:R-:W-:Y:S01]  /*75c0*/  IMAD.X R29, RZ, RZ, R131.reuse, P3 ;  /* 0x000000ffff1d7224 */ /* 0x100fe200018e0683 */
[----:B------:R-:W-:Y:S01]  /*75d0*/  IADD3.X R25, RZ, R131, RZ, P4, !PT ;  /* 0x00000083ff197210 */ /* 0x000fe200027fe4ff */
[----:B------:R-:W-:Y:S01]  /*75e0*/  IMAD.X R103, RZ, RZ, R131, P1 ;  /* 0x000000ffff677224 */ /* 0x000fe200008e0683 */
[----:B------:R-:W-:Y:S02]  /*75f0*/  SHF.R.U64 R6, R6, 0x3, RZ ;  /* 0x0000000306067819 */ /* 0x000fe400000012ff */
[----:B------:R-:W-:Y:S02]  /*7600*/  IADD3 R199, P4, R130, 0x4040, RZ ;  /* 0x0000404082c77810 */ /* 0x000fe40007f9e0ff */
[----:B------:R-:W-:-:S02]  /*7610*/  SHF.R.U64 R13, R13, 0x3, RZ ;  /* 0x000000030d0d7819 */ /* 0x000fc400000012ff */
[----:B------:R-:W-:Y:S01]  /*7620*/  SHF.R.U64 R4, R4, 0x3, RZ ;  /* 0x0000000304047819 */ /* 0x000fe200000012ff */
[--C-:B------:R-:W-:Y:S01]  /*7630*/  IMAD.X R111, RZ, RZ, R131.reuse, P4 ;  /* 0x000000ffff6f7224 */ /* 0x100fe200020e0683 */
[C---:B------:R-:W-:Y:S02]  /*7640*/  IADD3 R197, P0, R130.reuse, 0x4020, RZ ;  /* 0x0000402082c57810 */ /* 0x040fe40007f1e0ff */
[----:B------:R-:W-:Y:S02]  /*7650*/  IADD3.X R99, RZ, R131, RZ, P2, !PT ;  /* 0x00000083ff637210 */ /* 0x000fe400017fe4ff */
[C---:B------:R-:W-:Y:S01]  /*7660*/  IADD3 R201, P3, R130.reuse, 0x4060, RZ ;  /* 0x0000406082c97810 */ /* 0x040fe20007f7e0ff */
[----:B------:R-:W-:Y:S01]  /*7670*/  IMAD.X R107, RZ, RZ, R131, P0 ;  /* 0x000000ffff6b7224 */ /* 0x000fe200000e0683 */
[C---:B------:R-:W-:Y:S02]  /*7680*/  IADD3 R203, P6, R130.reuse, 0x6000, RZ ;  /* 0x0000600082cb7810 */ /* 0x040fe40007fde0ff */
[----:B------:R-:W-:-:S02]  /*7690*/  IADD3 R205, P5, R130, 0x6020, RZ ;  /* 0x0000602082cd7810 */ /* 0x000fc40007fbe0ff */
[C---:B------:R-:W-:Y:S01]  /*76a0*/  IADD3 R207, P2, R130.reuse, 0x6040, RZ ;  /* 0x0000604082cf7810 */ /* 0x040fe20007f5e0ff */
[--C-:B------:R-:W-:Y:S01]  /*76b0*/  IMAD.X R119, RZ, RZ, R131.reuse, P6 ;  /* 0x000000ffff777224 */ /* 0x100fe200030e0683 */
[----:B------:R-:W-:Y:S01]  /*76c0*/  IADD3 R209, P1, R130, 0x6060, RZ ;  /* 0x0000606082d17810 */ /* 0x000fe20007f3e0ff */
[--C-:B------:R-:W-:Y:S01]  /*76d0*/  IMAD.X R123, RZ, RZ, R131.reuse, P5 ;  /* 0x000000ffff7b7224 */ /* 0x100fe200028e0683 */
[----:B------:R-:W-:Y:S01]  /*76e0*/  LOP3.LUT R94, R6, R191, RZ, 0x3c, !PT ;  /* 0x000000bf065e7212 */ /* 0x000fe200078e3cff */
[----:B------:R-:W-:Y:S01]  /*76f0*/  IMAD.X R127, RZ, RZ, R131, P2 ;  /* 0x000000ffff7f7224 */ /* 0x000fe200010e0683 */
[----:B------:R-:W-:Y:S02]  /*7700*/  LOP3.LUT R130, R13, R130, RZ, 0x3c, !PT ;  /* 0x000000820d827212 */ /* 0x000fe400078e3cff */
[----:B------:R-:W-:Y:S02]  /*7710*/  LOP3.LUT R24, R179, 0x380, RZ, 0xc0, !PT ;  /* 0x00000380b3187812 */ /* 0x000fe400078ec0ff */
[----:B------:R-:W-:-:S02]  /*7720*/  LOP3.LUT R90, R4, R183, RZ, 0x3c, !PT ;  /* 0x000000b7045a7212 */ /* 0x000fc400078e3cff */
[----:B------:R-:W-:Y:S02]  /*7730*/  LOP3.LUT R6, R199, 0x380, RZ, 0xc0, !PT ;  /* 0x00000380c7067812 */ /* 0x000fe400078ec0ff */
[----:B------:R-:W-:Y:S02]  /*7740*/  LOP3.LUT R28, R181, 0x380, RZ, 0xc0, !PT ;  /* 0x00000380b51c7812 */ /* 0x000fe400078ec0ff */
[----:B------:R-:W-:Y:S02]  /*7750*/  LOP3.LUT R4, R197, 0x380, RZ, 0xc0, !PT ;  /* 0x00000380c5047812 */ /* 0x000fe400078ec0ff */
[----:B------:R-:W-:Y:S02]  /*7760*/  SHF.R.U64 R24, R24, 0x3, RZ ;  /* 0x0000000318187819 */ /* 0x000fe400000012ff */
[----:B------:R-:W-:Y:S02]  /*7770*/  LOP3.LUT R98, R193, 0x380, RZ, 0xc0, !PT ;  /* 0x00000380c1627812 */ /* 0x000fe400078ec0ff */
[----:B------:R-:W-:-:S02]  /*7780*/  SHF.R.U64 R6, R6, 0x3, RZ ;  /* 0x0000000306067819 */ /* 0x000fc400000012ff */
[----:B------:R-:W-:Y:S02]  /*7790*/  MOV R130, R130 ;  /* 0x0000008200827202 */ /* 0x000fe40000000f00 */
[----:B------:R-:W-:Y:S02]  /*77a0*/  SHF.R.U64 R28, R28, 0x3, RZ ;  /* 0x000000031c1c7819 */ /* 0x000fe400000012ff */
[----:B------:R-:W-:Y:S01]  /*77b0*/  LOP3.LUT R102, R195, 0x380, RZ, 0xc0, !PT ;  /* 0x00000380c3667812 */ /* 0x000fe200078ec0ff */
[----:B------:R0:W-:Y:S01]  /*77c0*/  STSM.16.M88.4 [R130], R8 ;  /* 0x0000000882007844 */ /* 0x0001e20000000200 */
[----:B------:R-:W-:Y:S02]  /*77d0*/  SHF.R.U64 R4, R4, 0x3, RZ ;  /* 0x0000000304047819 */ /* 0x000fe400000012ff */
[----:B------:R-:W-:Y:S02]  /*77e0*/  LOP3.LUT R27, R209, 0x380, RZ, 0xc0, !PT ;  /* 0x00000380d11b7812 */ /* 0x000fe400078ec0ff */
[----:B------:R-:W-:-:S02]  /*77f0*/  LOP3.LUT R114, R201, 0x380, RZ, 0xc0, !PT ;  /* 0x00000380c9727812 */ /* 0x000fc400078ec0ff */
[----:B------:R-:W-:Y:S02]  /*7800*/  LOP3.LUT R24, R24, R179, RZ, 0x3c, !PT ;  /* 0x000000b318187212 */ /* 0x000fe400078e3cff */
[----:B------:R-:W-:Y:S02]  /*7810*/  SHF.R.U64 R98, R98, 0x3, RZ ;  /* 0x0000000362627819 */ /* 0x000fe400000012ff */
[----:B------:R-:W-:Y:S02]  /*7820*/  LOP3.LUT R110, R6, R199, RZ, 0x3c, !PT ;  /* 0x000000c7066e7212 */ /* 0x000fe400078e3cff */
[----:B------:R-:W-:Y:S02]  /*7830*/  LOP3.LUT R28, R28, R181, RZ, 0x3c, !PT ;  /* 0x000000b51c1c7212 */ /* 0x000fe400078e3cff */
[----:B------:R-:W-:Y:S02]  /*7840*/  SHF.R.U64 R102, R102, 0x3, RZ ;  /* 0x0000000366667819 */ /* 0x000fe400000012ff */
[----:B------:R-:W-:-:S02]  /*7850*/  LOP3.LUT R118, R203, 0x380, RZ, 0xc0, !PT ;  /* 0x00000380cb767812 */ /* 0x000fc400078ec0ff */
[----:B------:R-:W-:Y:S02]  /*7860*/  LOP3.LUT R106, R4, R197, RZ, 0x3c, !PT ;  /* 0x000000c5046a7212 */ /* 0x000fe400078e3cff */
[----:B------:R-:W-:Y:S02]  /*7870*/  LOP3.LUT R6, R207, 0x380, RZ, 0xc0, !PT ;  /* 0x00000380cf067812 */ /* 0x000fe400078ec0ff */
[----:B------:R-:W-:Y:S02]  /*7880*/  SHF.R.U64 R12, R27, 0x3, RZ ;  /* 0x000000031b0c7819 */ /* 0x000fe400000012ff */
[----:B------:R-:W-:Y:S02]  /*7890*/  LOP3.LUT R4, R205, 0x380, RZ, 0xc0, !PT ;  /* 0x00000380cd047812 */ /* 0x000fe400078ec0ff */
[----:B------:R-:W-:Y:S02]  /*78a0*/  MOV R27, R14 ;  /* 0x0000000e001b7202 */ /* 0x000fe40000000f00 */
[----:B0-----:R-:W-:-:S02]  /*78b0*/  F2FP.F16.F32.PACK_AB R8, R33, R161 ;  /* 0x000000a12108723e */ /* 0x001fc400000000ff */
[----:B------:R-:W-:Y:S02]  /*78c0*/  F2FP.F16.F32.PACK_AB R9, R35, R34 ;  /* 0x000000222309723e */ /* 0x000fe400000000ff */
[----:B------:R-:W-:Y:S02]  /*78d0*/  F2FP.F16.F32.PACK_AB R10, R37, R153 ;  /* 0x00000099250a723e */ /* 0x000fe400000000ff */
[----:B------:R-:W-:Y:S02]  /*78e0*/  F2FP.F16.F32.PACK_AB R11, R39, R38 ;  /* 0x00000026270b723e */ /* 0x000fe400000000ff */
[----:B------:R-:W-:Y:S02]  /*78f0*/  SHF.R.U64 R114, R114, 0x3, RZ ;  /* 0x0000000372727819 */ /* 0x000fe400000012ff */
[----:B------:R-:W-:Y:S01]  /*7900*/  MOV R20, R20 ;  /* 0x0000001400147202 */ /* 0x000fe20000000f00 */
[----:B------:R0:W-:Y:S01]  /*7910*/  STSM.16.M88.4 [R27], R8 ;  /* 0x000000081b007844 */ /* 0x0001e20000000200 */
[----:B------:R-:W-:-:S02]  /*7920*/  LOP3.LUT R98, R98, R193, RZ, 0x3c, !PT ;  /* 0x000000c162627212 */ /* 0x000fc400078e3cff */
[----:B------:R-:W-:Y:S01]  /*7930*/  MOV R24, R24 ;  /* 0x0000001800187202 */ /* 0x000fe20000000f00 */
[----:B------:R-:W-:Y:S01]  /*7940*/  STSM.16.M88.4 [R20], R40 ;  /* 0x0000002814007844 */ /* 0x000fe20000000200 */
[----:B------:R-:W-:Y:S02]  /*7950*/  LOP3.LUT R102, R102, R195, RZ, 0x3c, !PT ;  /* 0x000000c366667212 */ /* 0x000fe400078e3cff */
[----:B------:R-:W-:Y:S01]  /*7960*/  SHF.R.U64 R118, R118, 0x3, RZ ;  /* 0x0000000376767819 */ /* 0x000fe200000012ff */
[----:B------:R-:W-:Y:S01]  /*7970*/  STSM.16.M88.4 [R24], R48 ;  /* 0x0000003018007844 */ /* 0x000fe20000000200 */
[----:B------:R-:W-:Y:S02]  /*7980*/  SHF.R.U64 R6, R6, 0x3, RZ ;  /* 0x0000000306067819 */ /* 0x000fe400000012ff */
[----:B------:R-:W-:Y:S02]  /*7990*/  MOV R28, R28 ;  /* 0x0000001c001c7202 */ /* 0x000fe40000000f00 */
[----:B------:R-:W-:-:S02]  /*79a0*/  F2FP.F16.F32.PACK_AB R59, R63, R62 ;  /* 0x0000003e3f3b723e */ /* 0x000fc400000000ff */
[----:B------:R-:W-:Y:S01]  /*79b0*/  F2FP.F16.F32.PACK_AB R65, R67, R66 ;  /* 0x000000424341723e */ /* 0x000fe200000000ff */
[----:B0-----:R-:W-:Y:S01]  /*79c0*/  IMAD.U32 R11, RZ, RZ, UR6 ;  /* 0x00000006ff0b7e24 */ /* 0x001fe2000f8e00ff */
[----:B------:R-:W-:Y:S01]  /*79d0*/  F2FP.F16.F32.PACK_AB R72, R73, R72 ;  /* 0x000000484948723e */ /* 0x000fe200000000ff */
[----:B------:R-:W-:Y:S01]  /*79e0*/  STSM.16.M88.4 [R28], R56 ;  /* 0x000000381c007844 */ /* 0x000fe20000000200 */
[----:B------:R-:W-:Y:S01]  /*79f0*/  SHF.R.U64 R4, R4, 0x3, RZ ;  /* 0x0000000304047819 */ /* 0x000fe200000012ff */
[----:B------:R-:W-:Y:S01]  /*7a00*/  ULDC.64 UR6, c[0x0][0xbe0] ;  /* 0x0002f80000067ab9 */ /* 0x000fe20000000a00 */
[----:B------:R-:W-:Y:S01]  /*7a10*/  MOV R15, R90 ;  /* 0x0000005a000f7202 */ /* 0x000fe20000000f00 */
[----:B------:R-:W-:Y:S01]  /*7a20*/  IMAD.U32 R10, RZ, RZ, UR4 ;  /* 0x00000004ff0a7e24 */ /* 0x000fe2000f8e00ff */
[----:B------:R-:W-:Y:S02]  /*7a30*/  F2FP.F16.F32.PACK_AB R66, R69, R68 ;  /* 0x000000444542723e */ /* 0x000fe400000000ff */
[----:B------:R-:W-:-:S02]  /*7a40*/  F2FP.F16.F32.PACK_AB R67, R71, R70 ;  /* 0x000000464743723e */ /* 0x000fc400000000ff */
[----:B------:R-:W-:Y:S02]  /*7a50*/  F2FP.F16.F32.PACK_AB R73, R75, R74 ;  /* 0x0000004a4b49723e */ /* 0x000fe400000000ff */
[----:B------:R-:W-:Y:S01]  /*7a60*/  F2FP.F16.F32.PACK_AB R80, R81, R80 ;  /* 0x000000505150723e */ /* 0x000fe200000000ff */
[----:B------:R-:W-:Y:S01]  /*7a70*/  STSM.16.M88.4 [R15], R64 ;  /* 0x000000400f007844 */ /* 0x000fe20000000200 */
[----:B------:R-:W-:Y:S02]  /*7a80*/  IADD3.X R115, RZ, R131, RZ, P3, !PT ;  /* 0x00000083ff737210 */ /* 0x000fe40001ffe4ff */
[----:B------:R-:W-:Y:S02]  /*7a90*/  LOP3.LUT R114, R114, R201, RZ, 0x3c, !PT ;  /* 0x000000c972727212 */ /* 0x000fe400078e3cff */
[----:B------:R-:W-:Y:S02]  /*7aa0*/  MOV R94, R94 ;  /* 0x0000005e005e7202 */ /* 0x000fe40000000f00 */
[----:B------:R-:W-:-:S02]  /*7ab0*/  F2FP.F16.F32.PACK_AB R74, R77, R76 ;  /* 0x0000004c4d4a723e */ /* 0x000fc400000000ff */
[----:B------:R-:W-:Y:S02]  /*7ac0*/  F2FP.F16.F32.PACK_AB R75, R79, R78 ;  /* 0x0000004e4f4b723e */ /* 0x000fe400000000ff */
[----:B------:R-:W-:Y:S02]  /*7ad0*/  F2FP.F16.F32.PACK_AB R81, R83, R82 ;  /* 0x000000525351723e */ /* 0x000fe400000000ff */
[----:B------:R-:W-:Y:S01]  /*7ae0*/  MOV R14, R98 ;  /* 0x00000062000e7202 */ /* 0x000fe20000000f00 */
[----:B------:R-:W-:Y:S01]  /*7af0*/  STSM.16.M88.4 [R94], R72 ;  /* 0x000000485e007844 */ /* 0x000fe20000000200 */
[----:B------:R-:W-:Y:S02]  /*7b00*/  F2FP.F16.F32.PACK_AB R82, R85, R84 ;  /* 0x000000545552723e */ /* 0x000fe400000000ff */
[----:B------:R-:W-:Y:S02]  /*7b10*/  F2FP.F16.F32.PACK_AB R83, R87, R86 ;  /* 0x000000565753723e */ /* 0x000fe400000000ff */
[----:B------:R-:W-:-:S02]  /*7b20*/  F2FP.F16.F32.PACK_AB R88, R89, R88 ;  /* 0x000000585958723e */ /* 0x000fc400000000ff */
[----:B------:R-:W-:Y:S01]  /*7b30*/  LOP3.LUT R118, R118, R203, RZ, 0x3c, !PT ;  /* 0x000000cb76767212 */ /* 0x000fe200078e3cff */
[----:B------:R-:W-:Y:S01]  /*7b40*/  STSM.16.M88.4 [R14], R80 ;  /* 0x000000500e007844 */ /* 0x000fe20000000200 */
[----:B------:R-:W-:Y:S02]  /*7b50*/  LOP3.LUT R126, R6, R207, RZ, 0x3c, !PT ;  /* 0x000000cf067e7212 */ /* 0x000fe400078e3cff */
[----:B------:R-:W-:Y:S02]  /*7b60*/  MOV R102, R102 ;  /* 0x0000006600667202 */ /* 0x000fe40000000f00 */
[----:B------:R-:W-:Y:S02]  /*7b70*/  F2FP.F16.F32.PACK_AB R89, R30, R26 ;  /* 0x0000001a1e59723e */ /* 0x000fe400000000ff */
[----:B------:R-:W-:Y:S02]  /*7b80*/  F2FP.F16.F32.PACK_AB R90, R93, R92 ;  /* 0x0000005c5d5a723e */ /* 0x000fe400000000ff */
[----:B------:R-:W-:-:S02]  /*7b90*/  F2FP.F16.F32.PACK_AB R91, R36, R32 ;  /* 0x00000020245b723e */ /* 0x000fc400000000ff */
[----:B------:R-:W-:Y:S02]  /*7ba0*/  F2FP.F16.F32.PACK_AB R96, R97, R96 ;  /* 0x000000606160723e */ /* 0x000fe400000000ff */
[----:B------:R-:W-:Y:S01]  /*7bb0*/  LOP3.LUT R122, R4, R205, RZ, 0x3c, !PT ;  /* 0x000000cd047a7212 */ /* 0x000fe200078e3cff */
[----:B------:R-:W-:Y:S01]  /*7bc0*/  STSM.16.M88.4 [R102], R88 ;  /* 0x0000005866007844 */ /* 0x000fe20000000200 */
[----:B------:R-:W-:Y:S02]  /*7bd0*/  MOV R6, R106 ;  /* 0x0000006a00067202 */ /* 0x000fe40000000f00 */
[----:B------:R-:W-:Y:S02]  /*7be0*/  F2FP.F16.F32.PACK_AB R97, R155, R154 ;  /* 0x0000009a9b61723e */ /* 0x000fe400000000ff */
[----:B------:R-:W-:Y:S02]  /*7bf0*/  F2FP.F16.F32.PACK_AB R98, R101, R100 ;  /* 0x000000646562723e */ /* 0x000fe400000000ff */
[----:B------:R-:W-:-:S02]  /*7c00*/  F2FP.F16.F32.PACK_AB R99, R157, R156 ;  /* 0x0000009c9d63723e */ /* 0x000fc400000000ff */
[----:B------:R-:W-:Y:S02]  /*7c10*/  F2FP.F16.F32.PACK_AB R104, R105, R104 ;  /* 0x000000686968723e */ /* 0x000fe400000000ff */
[----:B------:R-:W-:Y:S01]  /*7c20*/  MOV R110, R110 ;  /* 0x0000006e006e7202 */ /* 0x000fe20000000f00 */
[----:B------:R-:W-:Y:S01]  /*7c30*/  STSM.16.M88.4 [R6], R96 ;  /* 0x0000006006007844 */ /* 0x000fe20000000200 */
[----:B------:R-:W-:Y:S02]  /*7c40*/  MOV R4, R114 ;  /* 0x0000007200047202 */ /* 0x000fe40000000f00 */
[----:B------:R-:W-:Y:S02]  /*7c50*/  F2FP.F16.F32.PACK_AB R105, R159, R158 ;  /* 0x0000009e9f69723e */ /* 0x000fe400000000ff */
[----:B------:R-:W-:Y:S02]  /*7c60*/  F2FP.F16.F32.PACK_AB R106, R109, R108 ;  /* 0x0000006c6d6a723e */ /* 0x000fe400000000ff */
[----:B------:R-:W-:-:S02]  /*7c70*/  F2FP.F16.F32.PACK_AB R107, R162, R160 ;  /* 0x000000a0a26b723e */ /* 0x000fc400000000ff */
[----:B------:R-:W-:Y:S02]  /*7c80*/  F2FP.F16.F32.PACK_AB R112, R113, R112 ;  /* 0x000000707170723e */ /* 0x000fe400000000ff */
[----:B------:R-:W-:Y:S01]  /*7c90*/  IADD3.X R13, RZ, R131, RZ, P1, !PT ;  /* 0x00000083ff0d7210 */ /* 0x000fe20000ffe4ff */
[----:B------:R-:W-:Y:S01]  /*7ca0*/  STSM.16.M88.4 [R110], R104 ;  /* 0x000000686e007844 */ /* 0x000fe20000000200 */
[----:B------:R-:W-:Y:S02]  /*7cb0*/  LOP3.LUT R12, R12, R209, RZ, 0x3c, !PT ;  /* 0x000000d10c0c7212 */ /* 0x000fe400078e3cff */
[----:B------:R-:W-:Y:S02]  /*7cc0*/  F2FP.F16.F32.PACK_AB R113, R164, R163 ;  /* 0x000000a3a471723e */ /* 0x000fe400000000ff */
[----:B------:R-:W-:Y:S02]  /*7cd0*/  F2FP.F16.F32.PACK_AB R114, R117, R116 ;  /* 0x000000747572723e */ /* 0x000fe400000000ff */
[----:B------:R-:W-:-:S02]  /*7ce0*/  F2FP.F16.F32.PACK_AB R115, R168, R166 ;  /* 0x000000a6a873723e */ /* 0x000fc400000000ff */
[----:B------:R-:W-:Y:S02]  /*7cf0*/  F2FP.F16.F32.PACK_AB R169, R170, R169 ;  /* 0x000000a9aaa9723e */ /* 0x000fe400000000ff */
[----:B------:R-:W-:Y:S01]  /*7d00*/  MOV R118, R118 ;  /* 0x0000007600767202 */ /* 0x000fe20000000f00 */
[----:B------:R0:W-:Y:S01]  /*7d10*/  STSM.16.M88.4 [R4], R112 ;  /* 0x0000007004007844 */ /* 0x0001e20000000200 */
[----:B------:R-:W-:Y:S02]  /*7d20*/  F2FP.F16.F32.PACK_AB R168, R121, R120 ;  /* 0x0000007879a8723e */ /* 0x000fe400000000ff */
[----:B------:R-:W-:Y:S02]  /*7d30*/  F2FP.F16.F32.PACK_AB R170, R125, R124 ;  /* 0x0000007c7daa723e */ /* 0x000fe400000000ff */
[----:B------:R-:W-:Y:S02]  /*7d40*/  F2FP.F16.F32.PACK_AB R171, R172, R171 ;  /* 0x000000abacab723e */ /* 0x000fe400000000ff */
[----:B------:R-:W-:-:S02]  /*7d50*/  F2FP.F16.F32.PACK_AB R173, R174, R173 ;  /* 0x000000adaead723e */ /* 0x000fc400000000ff */
[----:B------:R-:W-:Y:S01]  /*7d60*/  F2FP.F16.F32.PACK_AB R136, R137, R136 ;  /* 0x000000888988723e */ /* 0x000fe200000000ff */
[----:B------:R-:W-:Y:S01]  /*7d70*/  STSM.16.M88.4 [R118], R168 ;  /* 0x000000a876007844 */ /* 0x000fe20000000200 */
[----:B------:R-:W-:Y:S02]  /*7d80*/  MOV R122, R122 ;  /* 0x0000007a007a7202 */ /* 0x000fe40000000f00 */
        /* <DEDUP_REMOVED lines=10> */
[----:B------:R-:W-:Y:S01]  /*7e30*/  MOV R12, R12 ;  /* 0x0000000c000c7202 */ /* 0x000fe20000000f00 */
[----:B------:R-:W-:Y:S01]  /*7e40*/  STSM.16.M88.4 [R126], R136 ;  /* 0x000000887e007844 */ /* 0x000fe20000000200 */
[----:B------:R-:W-:-:S02]  /*7e50*/  F2FP.F16.F32.PACK_AB R146, R149, R148 ;  /* 0x000000949592723e */ /* 0x000fc400000000ff */
[----:B------:R-:W-:Y:S01]  /*7e60*/  F2FP.F16.F32.PACK_AB R147, R151, R150 ;  /* 0x000000969793723e */ /* 0x000fe200000000ff */
[----:B------:R-:W-:Y:S01]  /*7e70*/  UISETP.NE.U32.AND UP1, UPT, UR6, URZ, UPT ;  /* 0x0000003f0600728c */ /* 0x000fe2000bf25070 */
[----:B------:R-:W-:-:S03]  /*7e80*/  PLOP3.LUT P0, PT, PT, PT, UP0, 0x80, 0x0 ;  /* 0x000000000000781c */ /* 0x000fc60003f0f008 */
[----:B------:R1:W-:Y:S01]  /*7e90*/  STSM.16.M88.4 [R12], R144 ;  /* 0x000000900c007844 */ /* 0x0003e20000000200 */
[----:B------:R-:W-:Y:S01]  /*7ea0*/  BAR.SYNC.DEFER_BLOCKING 0x1, 0x100 ;  /* 0x0044000000007b1d */ /* 0x000fe20000010000 */
[----:B------:R-:W-:-:S07]  /*7eb0*/  UISETP.NE.AND.EX UP1, UPT, UR7, URZ, UPT, UP1 ;  /* 0x0000003f0700728c */ /* 0x000fce000bf25310 */
[----:B0-----:R-:W0:Y:S01]  /*7ec0*/  LDC R4, c[0x0][0xa88] ;  /* 0x0002a200ff047b82 */ /* 0x001e220000000800 */
[----:B------:R-:W-:-:S03]  /*7ed0*/  PLOP3.LUT P6, PT, PT, PT, UP1, 0x80, 0x0 ;  /* 0x000000000000781c */ /* 0x000fc60003fcf018 */
[----:B------:R-:W-:-:S04]  /*7ee0*/  @UP1 UIADD3 UR6, UP2, UR8, UR6, URZ ;  /* 0x0000000608061290 */ /* 0x000fc8000ff5e03f */
[----:B------:R-:W-:Y:S02]  /*7ef0*/  @UP1 UIADD3.X UR7, UR9, UR7, URZ, UP2, !UPT ;  /* 0x0000000709071290 */ /* 0x000fe400097fe43f */
[----:B------:R-:W-:-:S04]  /*7f00*/  MOV R14, UR6 ;  /* 0x00000006000e7c02 */ /* 0x000fc80008000f00 */
[----:B------:R-:W-:Y:S01]  /*7f10*/  IMAD.U32 R15, RZ, RZ, UR7 ;  /* 0x00000007ff0f7e24 */ /* 0x000fe2000f8e00ff */
[----:B------:R-:W2:Y:S01]  /*7f20*/  @P0 LDG.E R6, desc[UR38][R10.64] ;  /* 0x000000260a060981 */ /* 0x000ea2000c1e1900 */
[----:B------:R-:W-:-:S04]  /*7f30*/  IMAD R9, R18, 0x40, R2 ;  /* 0x0000004012097824 */ /* 0x000fc800078e0202 */
[----:B------:R-:W-:Y:S01]  /*7f40*/  IMAD.WIDE R134, R9, 0x2, R134 ;  /* 0x0000000209867825 */ /* 0x000fe200078e0286 */
[----:B0-----:R0:W5:Y:S02]  /*7f50*/  @P6 LDG.E R4, desc[UR38][R14.64] ;  /* 0x000000260e046981 */ /* 0x001164000c1e1900 */
[C---:B------:R-:W-:Y:S02]  /*7f60*/  IADD3 R9, P2, R134.reuse, 0x1000, RZ ;  /* 0x0000100086097810 */ /* 0x040fe40007f5e0ff */
[C---:B------:R-:W-:Y:S02]  /*7f70*/  IADD3 R29, P1, R134.reuse, 0x2000, RZ ;  /* 0x00002000861d7810 */ /* 0x040fe40007f3e0ff */
[----:B-1----:R-:W-:Y:S02]  /*7f80*/  P2R R12, PR, RZ, 0x4 ;  /* 0x00000004ff0c7803 */ /* 0x002fe40000000000 */
[C---:B------:R-:W-:Y:S02]  /*7f90*/  IADD3 R25, P2, R134.reuse, 0x3000, RZ ;  /* 0x0000300086197810 */ /* 0x040fe40007f5e0ff */
[----:B------:R-:W-:-:S02]  /*7fa0*/  IADD3 R41, P3, R134, 0x4000, RZ ;  /* 0x0000400086297810 */ /* 0x000fc40007f7e0ff */
[C---:B------:R-:W-:Y:S02]  /*7fb0*/  IADD3 R33, P4, R134.reuse, 0x5000, RZ ;  /* 0x0000500086217810 */ /* 0x040fe40007f9e0ff */
[----:B------:R-:W-:Y:S02]  /*7fc0*/  IADD3 R49, P5, R134, 0x6000, RZ ;  /* 0x0000600086317810 */ /* 0x000fe40007fbe0ff */
[----:B------:R-:W-:Y:S02]  /*7fd0*/  LOP3.LUT R8, R9, 0x380, RZ, 0xc0, !PT ;  /* 0x0000038009087812 */ /* 0x000fe400078ec0ff */
[----:B------:R-:W-:Y:S02]  /*7fe0*/  LOP3.LUT R28, R29, 0x380, RZ, 0xc0, !PT ;  /* 0x000003801d1c7812 */ /* 0x000fe400078ec0ff */
[----:B------:R-:W-:Y:S02]  /*7ff0*/  LOP3.LUT R24, R25, 0x380, RZ, 0xc0, !PT ;  /* 0x0000038019187812 */ /* 0x000fe400078ec0ff */
[----:B------:R-:W-:-:S02]  /*8000*/  LOP3.LUT R40, R41, 0x380, RZ, 0xc0, !PT ;  /* 0x0000038029287812 */ /* 0x000fc400078ec0ff */
[----:B------:R-:W-:Y:S02]  /*8010*/  LOP3.LUT R32, R33, 0x380, RZ, 0xc0, !PT ;  /* 0x0000038021207812 */ /* 0x000fe400078ec0ff */
[----:B------:R-:W-:Y:S01]  /*8020*/  LOP3.LUT R48, R49, 0x380, RZ, 0xc0, !PT ;  /* 0x0000038031307812 */ /* 0x000fe200078ec0ff */
[----:B------:R-:W-:Y:S01]  /*8030*/  UMOV UR4, URZ ;  /* 0x0000003f00047c82 */ /* 0x000fe20008000000 */
[----:B------:R-:W-:Y:S02]  /*8040*/  SHF.R.U64 R8, R8, 0x3, RZ ;  /* 0x0000000308087819 */ /* 0x000fe400000012ff */
[----:B------:R-:W-:Y:S02]  /*8050*/  SHF.R.U64 R28, R28, 0x3, RZ ;  /* 0x000000031c1c7819 */ /* 0x000fe400000012ff */
[----:B------:R-:W-:Y:S02]  /*8060*/  SHF.R.U64 R24, R24, 0x3, RZ ;  /* 0x0000000318187819 */ /* 0x000fe400000012ff */
[----:B------:R-:W-:-:S02]  /*8070*/  SHF.R.U64 R40, R40, 0x3, RZ ;  /* 0x0000000328287819 */ /* 0x000fc400000012ff */
[----:B------:R-:W-:Y:S02]  /*8080*/  SHF.R.U64 R32, R32, 0x3, RZ ;  /* 0x0000000320207819 */ /* 0x000fe400000012ff */
[----:B------:R-:W-:Y:S02]  /*8090*/  SHF.R.U64 R48, R48, 0x3, RZ ;  /* 0x0000000330307819 */ /* 0x000fe400000012ff */
[----:B------:R-:W-:Y:S02]  /*80a0*/  LOP3.LUT R8, R8, R9, RZ, 0x3c, !PT ;  /* 0x0000000908087212 */ /* 0x000fe400078e3cff */
[----:B------:R-:W-:Y:S02]  /*80b0*/  LOP3.LUT R28, R28, R29, RZ, 0x3c, !PT ;  /* 0x0000001d1c1c7212 */ /* 0x000fe400078e3cff */
[----:B------:R-:W-:Y:S02]  /*80c0*/  LOP3.LUT R24, R24, R25, RZ, 0x3c, !PT ;  /* 0x0000001918187212 */ /* 0x000fe400078e3cff */
[----:B------:R-:W-:-:S02]  /*80d0*/  LOP3.LUT R40, R40, R41, RZ, 0x3c, !PT ;  /* 0x0000002928287212 */ /* 0x000fc400078e3cff */
[----:B------:R-:W-:Y:S02]  /*80e0*/  LOP3.LUT R32, R32, R33, RZ, 0x3c, !PT ;  /* 0x0000002120207212 */ /* 0x000fe400078e3cff */
[----:B------:R-:W-:Y:S02]  /*80f0*/  LOP3.LUT R48, R48, R49, RZ, 0x3c, !PT ;  /* 0x0000003130307212 */ /* 0x000fe400078e3cff */
[----:B--2---:R-:W-:Y:S01]  /*8100*/  @P0 R2UR UR4, R6 ;  /* 0x00000000060402ca */ /* 0x004fe200000e0000 */
[----:B0-----:R-:W-:-:S14]  /*8110*/  @P6 BRA `(.L_x_2957) ;  /* 0x0000000000106947 */ /* 0x001fdc0003800000 */
[----:B------:R-:W-:Y:S05]  /*8120*/  @!P0 BRA `(.L_x_2957) ;  /* 0x00000000000c8947 */ /* 0x000fea0003800000 */
[----:B------:R-:W2:Y:S04]  /*8130*/  LDG.E R13, desc[UR38][R10.64] ;  /* 0x000000260a0d7981 */ /* 0x000ea8000c1e1900 */
[----:B-----5:R-:W2:Y:S02]  /*8140*/  LDG.E R4, desc[UR38][R10.64+0x4] ;  /* 0x000004260a047981 */ /* 0x020ea4000c1e1900 */
[----:B--2---:R-:W-:-:S07]  /*8150*/  IMAD.IADD R4, R4, 0x1, -R13 ;  /* 0x0000000104047824 */ /* 0x004fce00078e0a0d */
.L_x_2957:
[----:B------:R-:W0:Y:S01]  /*8160*/  SHFL.IDX PT, R6, R188, RZ, 0x1f ;  /* 0x00001fffbc067589 */ /* 0x000e2200000e0000 */
[----:B------:R-:W-:Y:S01]  /*8170*/  ISETP.NE.AND P6, PT, R12, RZ, PT ;  /* 0x000000ff0c00720c */ /* 0x000fe20003fc5270 */
[--C-:B------:R-:W-:Y:S01]  /*8180*/  IMAD.X R25, RZ, RZ, R135.reuse, P2 ;  /* 0x000000ffff197224 */ /* 0x100fe200010e0687 */
[C---:B------:R-:W-:Y:S01]  /*8190*/  IADD3 R37, P0, R134.reuse, 0x7000, RZ ;  /* 0x0000700086257810 */ /* 0x040fe20007f1e0ff */
[--C-:B------:R-:W-:Y:S01]  /*81a0*/  IMAD.X R41, RZ, RZ, R135.reuse, P3 ;  /* 0x000000ffff297224 */ /* 0x100fe200018e0687 */
[----:B------:R-:W-:Y:S01]  /*81b0*/  IADD3.X R29, RZ, R135, RZ, P1, !PT ;  /* 0x00000087ff1d7210 */ /* 0x000fe20000ffe4ff */
[--C-:B------:R-:W-:Y:S01]  /*81c0*/  IMAD.X R9, RZ, RZ, R135.reuse, P6 ;  /* 0x000000ffff097224 */ /* 0x100fe200030e0687 */
[C---:B------:R-:W-:Y:S01]  /*81d0*/  IADD3 R53, P6, R134.reuse, 0x8000, RZ ;  /* 0x0000800086357810 */ /* 0x040fe20007fde0ff */
[----:B------:R-:W-:Y:S01]  /*81e0*/  IMAD.X R33, RZ, RZ, R135, P4 ;  /* 0x000000ffff217224 */ /* 0x000fe200020e0687 */
[----:B------:R-:W-:Y:S01]  /*81f0*/  IADD3 R45, P1, R134, 0x9000, RZ ;  /* 0x00009000862d7810 */ /* 0x000fe20007f3e0ff */
[----:B------:R-:W-:Y:S01]  /*8200*/  USHF.R.S32.HI UR9, URZ, 0x1f, UR4 ;  /* 0x0000001f3f097899 */ /* 0x000fe20008011404 */
[----:B------:R-:W-:Y:S01]  /*8210*/  LOP3.LUT R52, R53, 0x380, RZ, 0xc0, !PT ;  /* 0x0000038035347812 */ /* 0x000fe200078ec0ff */
[----:B------:R-:W-:Y:S01]  /*8220*/  USHF.R.S32.HI UR12, URZ, 0x1f, UR46 ;  /* 0x0000001f3f0c7899 */ /* 0x000fe2000801142e */
[----:B------:R-:W-:Y:S01]  /*8230*/  LOP3.LUT R36, R37, 0x380, RZ, 0xc0, !PT ;  /* 0x0000038025247812 */ /* 0x000fe200078ec0ff */
[----:B------:R-:W-:Y:S01]  /*8240*/  USEL UR44, UR44, URZ, !UP0 ;  /* 0x0000003f2c2c7287 */ /* 0x000fe2000c000000 */
[----:B------:R-:W-:Y:S01]  /*8250*/  LOP3.LUT R44, R45, 0x380, RZ, 0xc0, !PT ;  /* 0x000003802d2c7812 */ /* 0x000fe200078ec0ff */
[----:B------:R-:W-:Y:S01]  /*8260*/  USEL UR45, UR45, URZ, !UP0 ;  /* 0x0000003f2d2d7287 */ /* 0x000fe2000c000000 */
[----:B------:R-:W-:-:S02]  /*8270*/  SHF.R.U64 R52, R52, 0x3, RZ ;  /* 0x0000000334347819 */ /* 0x000fc400000012ff */
[----:B------:R-:W-:Y:S02]  /*8280*/  SHF.R.U64 R36, R36, 0x3, RZ ;  /* 0x0000000324247819 */ /* 0x000fe400000012ff */
[----:B------:R-:W-:Y:S02]  /*8290*/  SHF.R.U64 R44, R44, 0x3, RZ ;  /* 0x000000032c2c7819 */ /* 0x000fe400000012ff */
[----:B------:R-:W-:Y:S01]  /*82a0*/  LOP3.LUT R52, R52, R53, RZ, 0x3c, !PT ;  /* 0x0000003534347212 */ /* 0x000fe200078e3cff */
[--C-:B------:R-:W-:Y:S01]  /*82b0*/  IMAD.X R53, RZ, RZ, R135.reuse, P6 ;  /* 0x000000ffff357224 */ /* 0x100fe200030e0687 */
[----:B------:R-:W-:Y:S01]  /*82c0*/  LOP3.LUT R36, R36, R37, RZ, 0x3c, !PT ;  /* 0x0000002524247212 */ /* 0x000fe200078e3cff */
[--C-:B------:R-:W-:Y:S01]  /*82d0*/  IMAD.X R37, RZ, RZ, R135.reuse, P0 ;  /* 0x000000ffff257224 */ /* 0x100fe200000e0687 */
[----:B0-----:R-:W-:Y:S02]  /*82e0*/  ISETP.NE.AND P6, PT, R6, RZ, PT ;  /* 0x000000ff0600720c */ /* 0x001fe40003fc5270 */
[----:B------:R-:W-:Y:S01]  /*82f0*/  LOP3.LUT R44, R44, R45, RZ, 0x3c, !PT ;  /* 0x0000002d2c2c7212 */ /* 0x000fe200078e3cff */
[----:B------:R-:W-:Y:S01]  /*8300*/  IMAD.X R45, RZ, RZ, R135, P1 ;  /* 0x000000ffff2d7224 */ /* 0x000fe200008e0687 */
[----:B------:R-:W-:-:S02]  /*8310*/  IADD3.X R49, RZ, R135, RZ, P5, !PT ;  /* 0x00000087ff317210 */ /* 0x000fc40002ffe4ff */
[C---:B------:R-:W-:Y:S02]  /*8320*/  IADD3 R61, P2, R134.reuse, 0xa000, RZ ;  /* 0x0000a000863d7810 */ /* 0x040fe40007f5e0ff */
[C---:B------:R-:W-:Y:S02]  /*8330*/  IADD3 R57, P3, R134.reuse, 0xb000, RZ ;  /* 0x0000b00086397810 */ /* 0x040fe40007f7e0ff */
[C---:B------:R-:W-:Y:S02]  /*8340*/  IADD3 R69, P4, R134.reuse, 0xc000, RZ ;  /* 0x0000c00086457810 */ /* 0x040fe40007f9e0ff */
[C---:B------:R-:W-:Y:S02]  /*8350*/  IADD3 R65, P5, R134.reuse, 0xd000, RZ ;  /* 0x0000d00086417810 */ /* 0x040fe40007fbe0ff */
[C---:B------:R-:W-:Y:S02]  /*8360*/  IADD3 R77, P0, R134.reuse, 0xe000, RZ ;  /* 0x0000e000864d7810 */ /* 0x040fe40007f1e0ff */
[----:B------:R-:W-:-:S02]  /*8370*/  IADD3 R11, P1, R134, 0xf000, RZ ;  /* 0x0000f000860b7810 */ /* 0x000fc40007f3e0ff */
[----:B------:R-:W-:Y:S02]  /*8380*/  LOP3.LUT R60, R61, 0x380, RZ, 0xc0, !PT ;  /* 0x000003803d3c7812 */ /* 0x000fe400078ec0ff */
[----:B------:R-:W-:Y:S01]  /*8390*/  LOP3.LUT R56, R57, 0x380, RZ, 0xc0, !PT ;  /* 0x0000038039387812 */ /* 0x000fe200078ec0ff */
[----:B------:R-:W-:Y:S01]  /*83a0*/  IMAD.X R73, RZ, RZ, R135, P1 ;  /* 0x000000ffff497224 */ /* 0x000fe200008e0687 */
[----:B------:R-:W-:Y:S02]  /*83b0*/  LOP3.LUT R68, R69, 0x380, RZ, 0xc0, !PT ;  /* 0x0000038045447812 */ /* 0x000fe400078ec0ff */
[----:B------:R-:W-:Y:S02]  /*83c0*/  LOP3.LUT R64, R65, 0x380, RZ, 0xc0, !PT ;  /* 0x0000038041407812 */ /* 0x000fe400078ec0ff */
[----:B------:R-:W-:Y:S02]  /*83d0*/  LOP3.LUT R76, R77, 0x380, RZ, 0xc0, !PT ;  /* 0x000003804d4c7812 */ /* 0x000fe400078ec0ff */
[----:B------:R-:W-:-:S02]  /*83e0*/  LOP3.LUT R13, R134, 0x380, RZ, 0xc0, !PT ;  /* 0x00000380860d7812 */ /* 0x000fc400078ec0ff */
[----:B------:R-:W-:Y:S02]  /*83f0*/  LOP3.LUT R6, R11, 0x380, RZ, 0xc0, !PT ;  /* 0x000003800b067812 */ /* 0x000fe400078ec0ff */
[----:B------:R-:W-:Y:S02]  /*8400*/  SHF.R.U64 R60, R60, 0x3, RZ ;  /* 0x000000033c3c7819 */ /* 0x000fe400000012ff */
[----:B------:R-:W-:Y:S02]  /*8410*/  SHF.R.U64 R56, R56, 0x3, RZ ;  /* 0x0000000338387819 */ /* 0x000fe400000012ff */
[----:B------:R-:W-:Y:S02]  /*8420*/  SHF.R.U64 R68, R68, 0x3, RZ ;  /* 0x0000000344447819 */ /* 0x000fe400000012ff */
[----:B------:R-:W-:Y:S02]  /*8430*/  SHF.R.U64 R64, R64, 0x3, RZ ;  /* 0x0000000340407819 */ /* 0x000fe400000012ff */
[----:B------:R-:W-:-:S02]  /*8440*/  SHF.R.U64 R76, R76, 0x3, RZ ;  /* 0x000000034c4c7819 */ /* 0x000fc400000012ff */
[----:B------:R-:W-:Y:S02]  /*8450*/  SHF.R.U64 R13, R13, 0x3, RZ ;  /* 0x000000030d0d7819 */ /* 0x000fe400000012ff */
[----:B------:R-:W-:Y:S02]  /*8460*/  SHF.R.U64 R6, R6, 0x3, RZ ;  /* 0x0000000306067819 */ /* 0x000fe400000012ff */
[----:B------:R-:W-:Y:S02]  /*8470*/  LOP3.LUT R60, R60, R61, RZ, 0x3c, !PT ;  /* 0x0000003d3c3c7212 */ /* 0x000fe400078e3cff */
[----:B------:R-:W-:Y:S01]  /*8480*/  LOP3.LUT R56, R56, R57, RZ, 0x3c, !PT ;  /* 0x0000003938387212 */ /* 0x000fe200078e3cff */
[--C-:B------:R-:W-:Y:S01]  /*8490*/  IMAD.X R57, RZ, RZ, R135.reuse, P3 ;  /* 0x000000ffff397224 */ /* 0x100fe200018e0687 */
[----:B------:R-:W-:Y:S01]  /*84a0*/  LOP3.LUT R68, R68, R69, RZ, 0x3c, !PT ;  /* 0x0000004544447212 */ /* 0x000fe200078e3cff */
[--C-:B------:R-:W-:Y:S01]  /*84b0*/  IMAD.X R69, RZ, RZ, R135.reuse, P4 ;  /* 0x000000ffff457224 */ /* 0x100fe200020e0687 */
[----:B------:R-:W-:Y:S01]  /*84c0*/  LOP3.LUT R64, R64, R65, RZ, 0x3c, !PT ;  /* 0x0000004140407212 */ /* 0x000fe200078e3cff */
[----:B------:R-:W-:Y:S01]  /*84d0*/  IMAD.X R65, RZ, RZ, R135, P5 ;  /* 0x000000ffff417224 */ /* 0x000fe200028e0687 */
[----:B------:R-:W-:-:S02]  /*84e0*/  LOP3.LUT R76, R76, R77, RZ, 0x3c, !PT ;  /* 0x0000004d4c4c7212 */ /* 0x000fc400078e3cff */
[-C--:B------:R-:W-:Y:S02]  /*84f0*/  IADD3.X R61, RZ, R135.reuse, RZ, P2, !PT ;  /* 0x00000087ff3d7210 */ /* 0x080fe400017fe4ff */
[----:B------:R-:W-:Y:S02]  /*8500*/  IADD3.X R77, RZ, R135, RZ, P0, !PT ;  /* 0x00000087ff4d7210 */ /* 0x000fe400007fe4ff */
[----:B------:R-:W-:Y:S02]  /*8510*/  LOP3.LUT R134, R13, R134, RZ, 0x3c, !PT ;  /* 0x000000860d867212 */ /* 0x000fe400078e3cff */
[----:B------:R-:W-:Y:S01]  /*8520*/  LOP3.LUT R72, R6, R11, RZ, 0x3c, !PT ;  /* 0x0000000b06487212 */ /* 0x000fe200078e3cff */
[----:B------:R-:W-:Y:S06]  /*8530*/  @P6 BRA `(.L_x_2958) ;  /* 0x0000000000686947 */ /* 0x000fec0003800000 */
[----:B------:R-:W-:Y:S01]  /*8540*/  ULDC.64 UR10, c[0x0][0xb70] ;  /* 0x0002dc00000a7ab9 */ /* 0x000fe20000000a00 */
[----:B------:R-:W-:Y:S01]  /*8550*/  UMOV UR6, UR4 ;  /* 0x0000000400067c82 */ /* 0x000fe20008000000 */
[----:B------:R-:W-:Y:S01]  /*8560*/  UIMAD UR8, UR12, UR10, URZ ;  /* 0x0000000a0c0872a4 */ /* 0x000fe2000f8e023f */
[----:B------:R-:W-:Y:S01]  /*8570*/  IMAD.MOV R6, RZ, RZ, -R22 ;  /* 0x000000ffff067224 */ /* 0x000fe200078e0a16 */
[----:B------:R-:W-:Y:S01]  /*8580*/  UMOV UR7, UR9 ;  /* 0x0000000900077c82 */ /* 0x000fe20008000000 */
[----:B------:R-:W-:Y:S01]  /*8590*/  IMAD R13, R187, 0x40, R16 ;  /* 0x00000040bb0d7824 */ /* 0x000fe200078e0210 */
[----:B------:R-:W-:Y:S02]  /*85a0*/  UIMAD.WIDE.U32 UR6, UR46, UR10, UR6 ;  /* 0x0000000a2e0672a5 */ /* 0x000fe4000f8e0006 */
[----:B------:R-:W-:Y:S01]  /*85b0*/  UIMAD UR8, UR46, UR11, UR8 ;  /* 0x0000000b2e0872a4 */ /* 0x000fe2000f8e0208 */
[----:B------:R-:W-:Y:S02]  /*85c0*/  ISETP.NE.AND P0, PT, R17, R6, PT ;  /* 0x000000061100720c */ /* 0x000fe40003f05270 */
[----:B------:R-:W-:Y:S01]  /*85d0*/  ULDC.64 UR10, c[0x0][0xb78] ;  /* 0x0002de00000a7ab9 */ /* 0x000fe20000000a00 */
[----:B------:R-:W-:Y:S01]  /*85e0*/  UIADD3 UR7, UR7, UR8, URZ ;  /* 0x0000000807077290 */ /* 0x000fe2000fffe03f */
[C---:B------:R-:W-:Y:S01]  /*85f0*/  IADD3 R11, R13.reuse, 0x8, RZ ;  /* 0x000000080d0b7810 */ /* 0x040fe20007ffe0ff */
[----:B------:R-:W-:Y:S01]  /*8600*/  UIMAD UR8, UR45, UR10, URZ ;  /* 0x0000000a2d0872a4 */ /* 0x000fe2000f8e023f */
[----:B------:R-:W-:Y:S01]  /*8610*/  SHF.R.S32.HI R6, RZ, 0x1f, R13 ;  /* 0x0000001fff067819 */ /* 0x000fe2000001140d */
[----:B------:R-:W-:Y:S01]  /*8620*/  UIMAD.WIDE.U32 UR6, UR44, UR10, UR6 ;  /* 0x0000000a2c0672a5 */ /* 0x000fe2000f8e0006 */
[-C--:B-----5:R-:W-:Y:S01]  /*8630*/  ISETP.GE.OR P1, PT, R13, R4.reuse, P0 ;  /* 0x000000040d00720c */ /* 0x0a0fe20000726670 */
[----:B------:R-:W-:Y:S01]  /*8640*/  UIMAD UR8, UR44, UR11, UR8 ;  /* 0x0000000b2c0872a4 */ /* 0x000fe2000f8e0208 */
[----:B------:R-:W-:-:S02]  /*8650*/  ISETP.GE.OR P0, PT, R11, R4, P0 ;  /* 0x000000040b00720c */ /* 0x000fc40000706670 */
[----:B------:R-:W-:Y:S01]  /*8660*/  ULDC.64 UR10, c[0x0][0xb40] ;  /* 0x0002d000000a7ab9 */ /* 0x000fe20000000a00 */
[----:B------:R-:W-:Y:S02]  /*8670*/  IADD3 R12, P2, R13, UR6, RZ ;  /* 0x000000060d0c7c10 */ /* 0x000fe4000ff5e0ff */
[----:B------:R-:W-:-:S05]  /*8680*/  IMAD.U32 R15, RZ, RZ, UR8 ;  /* 0x00000008ff0f7e24 */ /* 0x000fca000f8e00ff */
[----:B------:R-:W-:Y:S02]  /*8690*/  IADD3.X R11, R6, UR7, R15, P2, !PT ;  /* 0x00000007060b7c10 */ /* 0x000fe400097fe40f */
[----:B------:R-:W-:-:S04]  /*86a0*/  LEA R10, P2, R12, UR10, 0x2 ;  /* 0x0000000a0c0a7c11 */ /* 0x000fc8000f8410ff */
[----:B------:R-:W-:-:S05]  /*86b0*/  LEA.HI.X R11, R12, UR11, R11, 0x2, P2 ;  /* 0x0000000b0c0b7c11 */ /* 0x000fca00090f140b */
[----:B------:R0:W-:Y:S04]  /*86c0*/  @!P1 STG.E desc[UR38][R10.64], R3 ;  /* 0x000000030a009986 */ /* 0x0001e8000c101926 */
[----:B------:R0:W-:Y:S02]  /*86d0*/  @!P0 STG.E desc[UR38][R10.64+0x20], R0 ;  /* 0x000020000a008986 */ /* 0x0001e4000c101926 */
.L_x_2958:
[C---:B------:R-:W-:Y:S01]  /*86e0*/  VIADD R6, R2.reuse, 0x40 ;  /* 0x0000004002067836 */ /* 0x040fe20000000000 */
[----:B------:R-:W-:Y:S01]  /*86f0*/  ULDC UR8, c[0x0][0xa8c] ;  /* 0x0002a30000087ab9 */ /* 0x000fe20000000800 */
[C---:B------:R-:W-:Y:S01]  /*8700*/  VIADD R86, R2.reuse, 0x80 ;  /* 0x0000008002567836 */ /* 0x040fe20000000000 */
[----:B------:R-:W-:Y:S01]  /*8710*/  IADD3 R87, R2, 0xc0, RZ ;  /* 0x000000c002577810 */ /* 0x000fe20007ffe0ff */
[----:B------:R-:W-:Y:S01]  /*8720*/  ULDC.64 UR10, c[0x0][0xaa0] ;  /* 0x0002a800000a7ab9 */ /* 0x000fe20000000a00 */
[----:B------:R-:W-:Y:S01]  /*8730*/  ISETP.GE.AND P1, PT, R6, UR8, PT ;  /* 0x0000000806007c0c */ /* 0x000fe2000bf26270 */
[----:B------:R1:W5:Y:S01]  /*8740*/  LD.E.128 R12, desc[UR38][R134.64] ;  /* 0x00000026860c7980 */ /* 0x000362000c101d00 */
[----:B------:R-:W-:Y:S02]  /*8750*/  ISETP.GE.AND P0, PT, R2, UR8, PT ;  /* 0x0000000802007c0c */ /* 0x000fe4000bf06270 */
[----:B0-----:R-:W-:Y:S01]  /*8760*/  SEL R3, RZ, 0xffffffff, P1 ;  /* 0xffffffffff037807 */ /* 0x001fe20000800000 */
[----:B------:R-:W5:Y:S01]  /*8770*/  LD.E.128 R8, desc[UR38][R8.64] ;  /* 0x0000002608087980 */ /* 0x000f62000c101d00 */
[----:B------:R-:W-:-:S03]  /*8780*/  SEL R0, RZ, 0x1, P0 ;  /* 0x00000001ff007807 */ /* 0x000fc60000000000 */
[----:B------:R-:W-:Y:S01]  /*8790*/  IMAD.SHL.U32 R3, R3, 0x2, RZ ;  /* 0x0000000203037824 */ /* 0x000fe200078e00ff */
[----:B------:R-:W-:Y:S01]  /*87a0*/  ISETP.GE.AND P0, PT, R86, UR8, PT ;  /* 0x0000000856007c0c */ /* 0x000fe2000bf06270 */
[----:B------:R-:W5:Y:S01]  /*87b0*/  LD.E.128 R28, desc[UR38][R28.64] ;  /* 0x000000261c1c7980 */ /* 0x000f62000c101d00 */
[----:B------:R-:W-:Y:S02]  /*87c0*/  ISETP.GE.AND P1, PT, R87, UR8, PT ;  /* 0x0000000857007c0c */ /* 0x000fe4000bf26270 */
[----:B------:R-:W-:Y:S01]  /*87d0*/  LOP3.LUT R0, R3, 0x2, R0, 0xe2, !PT ;  /* 0x0000000203007812 */ /* 0x000fe200078ee200 */
[----:B------:R-:W5:Y:S01]  /*87e0*/  LD.E.128 R24, desc[UR38][R24.64] ;  /* 0x0000002618187980 */ /* 0x000f62000c101d00 */
[----:B------:R-:W-:Y:S02]  /*87f0*/  SEL R3, RZ, 0x4, P0 ;  /* 0x00000004ff037807 */ /* 0x000fe40000000000 */
[----:B------:R-:W-:Y:S01]  /*8800*/  SEL R19, RZ, 0x8, P1 ;  /* 0x00000008ff137807 */ /* 0x000fe20000800000 */
[C---:B------:R-:W-:Y:S01]  /*8810*/  VIADD R20, R2.reuse, 0x180 ;  /* 0x0000018002147836 */ /* 0x040fe20000000000 */
[----:B------:R-:W-:Y:S01]  /*8820*/  UIMAD UR6, UR9, UR10, URZ ;  /* 0x0000000a090672a4 */ /* 0x000fe2000f8e023f */
[C---:B------:R-:W-:Y:S01]  /*8830*/  VIADD R88, R2.reuse, 0x100 ;  /* 0x0000010002587836 */ /* 0x040fe20000000000 */
[----:B------:R-:W-:Y:S01]  /*8840*/  LOP3.LUT R0, R19, R0, R3, 0xfe, !PT ;  /* 0x0000000013007212 */ /* 0x000fe200078efe03 */
[----:B------:R-:W-:Y:S01]  /*8850*/  IMAD.U32 R21, RZ, RZ, UR10 ;  /* 0x0000000aff157e24 */ /* 0x000fe2000f8e00ff */
[--C-:B------:R-:W-:Y:S01]  /*8860*/  SHF.R.S32.HI R3, RZ, 0x1f, R2.reuse ;  /* 0x0000001fff037819 */ /* 0x100fe20000011402 */
[----:B------:R-:W5:Y:S01]  /*8870*/  LD.E.128 R40, desc[UR38][R40.64] ;  /* 0x0000002628287980 */ /* 0x000f62000c101d00 */
[----:B------:R-:W-:Y:S01]  /*8880*/  IADD3 R90, R2, 0x140, RZ ;  /* 0x00000140025a7810 */ /* 0x000fe20007ffe0ff */
[----:B------:R-:W-:Y:S01]  /*8890*/  UIMAD UR6, UR4, UR11, UR6 ;  /* 0x0000000b040672a4 */ /* 0x000fe2000f8e0206 */
[----:B------:R-:W-:Y:S01]  /*88a0*/  ISETP.GE.AND P2, PT, R20, UR8, PT ;  /* 0x0000000814007c0c */ /* 0x000fe2000bf46270 */
[----:B------:R-:W-:Y:S01]  /*88b0*/  IMAD.WIDE.U32 R20, R21, UR4, R2 ;  /* 0x0000000415147c25 */ /* 0x000fe2000f8e0002 */
[----:B------:R-:W-:Y:S01]  /*88c0*/  ISETP.GE.AND P0, PT, R88, UR8, PT ;  /* 0x0000000858007c0c */ /* 0x000fe2000bf06270 */
[----:B------:R-:W-:Y:S01]  /*88d0*/  ULDC.64 UR10, c[0x0][0xae0] ;  /* 0x0002b800000a7ab9 */ /* 0x000fe20000000a00 */
[----:B------:R-:W-:Y:S01]  /*88e0*/  ISETP.GE.AND P1, PT, R90, UR8, PT ;  /* 0x000000085a007c0c */ /* 0x000fe2000bf26270 */
[----:B------:R-:W5:Y:S01]  /*88f0*/  LD.E.128 R32, desc[UR38][R32.64] ;  /* 0x0000002620207980 */ /* 0x000f62000c101d00 */
[----:B------:R-:W-:-:S02]  /*8900*/  UIMAD UR4, UR12, UR10, URZ ;  /* 0x0000000a0c0472a4 */ /* 0x000fc4000f8e023f */
[----:B------:R-:W-:Y:S01]  /*8910*/  MOV R81, UR10 ;  /* 0x0000000a00517c02 */ /* 0x000fe20008000f00 */
[----:B------:R-:W5:Y:S01]  /*8920*/  LD.E.128 R48, desc[UR38][R48.64] ;  /* 0x0000002630307980 */ /* 0x000f62000c101d00 */
[----:B------:R-:W-:-:S03]  /*8930*/  SEL R3, RZ, 0x10, P0 ;  /* 0x00000010ff037807 */ /* 0x000fc60000000000 */
[----:B------:R-:W5:Y:S01]  /*8940*/  LD.E.128 R36, desc[UR38][R36.64] ;  /* 0x0000002624247980 */ /* 0x000f62000c101d00 */
[----:B------:R-:W-:-:S03]  /*8950*/  SEL R19, RZ, 0x20, P1 ;  /* 0x00000020ff137807 */ /* 0x000fc60000800000 */
[----:B------:R-:W5:Y:S01]  /*8960*/  LD.E.128 R52, desc[UR38][R52.64] ;  /* 0x0000002634347980 */ /* 0x000f62000c101d00 */
[----:B------:R-:W-:-:S03]  /*8970*/  VIADD R21, R21, UR6 ;  /* 0x0000000615157c36 */ /* 0x000fc60008000000 */
[----:B------:R-:W5:Y:S04]  /*8980*/  LD.E.128 R44, desc[UR38][R44.64] ;  /* 0x000000262c2c7980 */ /* 0x000f68000c101d00 */
[----:B------:R-:W5:Y:S04]  /*8990*/  LD.E.128 R60, desc[UR38][R60.64] ;  /* 0x000000263c3c7980 */ /* 0x000f68000c101d00 */
[----:B------:R-:W5:Y:S04]  /*89a0*/  LD.E.128 R56, desc[UR38][R56.64] ;  /* 0x0000002638387980 */ /* 0x000f68000c101d00 */
[----:B------:R-:W5:Y:S04]  /*89b0*/  LD.E.128 R68, desc[UR38][R68.64] ;  /* 0x0000002644447980 */ /* 0x000f68000c101d00 */
[----:B------:R-:W5:Y:S04]  /*89c0*/  LD.E.128 R64, desc[UR38][R64.64] ;  /* 0x0000002640407980 */ /* 0x000f68000c101d00 */
[----:B------:R-:W5:Y:S04]  /*89d0*/  LD.E.128 R76, desc[UR38][R76.64] ;  /* 0x000000264c4c7980 */ /* 0x000f68000c101d00 */
[----:B------:R-:W5:Y:S01]  /*89e0*/  LD.E.128 R72, desc[UR38][R72.64] ;  /* 0x0000002648487980 */ /* 0x000f62000c101d00 */
[----:B------:R-:W-:Y:S01]  /*89f0*/  UIMAD UR6, UR46, UR11, UR4 ;  /* 0x0000000b2e0672a4 */ /* 0x000fe2000f8e0204 */
[----:B------:R-:W-:Y:S01]  /*8a00*/  LOP3.LUT R3, R19, R0, R3, 0xfe, !PT ;  /* 0x0000000013037212 */ /* 0x000fe200078efe03 */
[----:B------:R-:W-:Y:S01]  /*8a10*/  IMAD.WIDE.U32 R20, R81, UR46, R20 ;  /* 0x0000002e51147c25 */ /* 0x000fe2000f8e0014 */
[----:B------:R-:W-:Y:S01]  /*8a20*/  @!PT LDS RZ, [RZ] ;  /* 0x00000000fffff984 */ /* 0x000fe20000000800 */
[----:B------:R-:W-:Y:S01]  /*8a30*/  @!PT LDS RZ, [RZ] ;  /* 0x00000000fffff984 */ /* 0x000fe20000000800 */
[----:B------:R-:W-:Y:S01]  /*8a40*/  @!PT LDS RZ, [RZ] ;  /* 0x00000000fffff984 */ /* 0x000fe20000000800 */
[----:B------:R-:W-:Y:S01]  /*8a50*/  @!PT LDS RZ, [RZ] ;  /* 0x00000000fffff984 */ /* 0x000fe20000000800 */
[----:B------:R0:W-:Y:S06]  /*8a60*/  MEMBAR.ALL.CTA ;  /* 0x0000000000007992 */ /* 0x0001ec0000008000 */
[----:B0-----:R-:W0:Y:S01]  /*8a70*/  FENCE.VIEW.ASYNC.S ;  /* 0x00000000000073c6 */ /* 0x001e220000000000 */
[----:B------:R-:W-:Y:S01]  /*8a80*/  UIADD3 UR4, UR42, 0x28c20, URZ ;  /* 0x00028c202a047890 */ /* 0x000fe2000fffe03f */
[----:B------:R-:W-:Y:S01]  /*8a90*/  SEL R0, RZ, 0x40, P2 ;  /* 0x00000040ff007807 */ /* 0x000fe20001000000 */
[----:B-----5:R-:W-:Y:S01]  /*8aa0*/  IMAD R19, R187, -0x40, R4 ;  /* 0xffffffc0bb137824 */ /* 0x020fe200078e0204 */
[----:B------:R-:W-:Y:S01]  /*8ab0*/  BSSY B1, `(.L_x_2959) ;  /* 0x000002f000017945 */ /* 0x000fe20003800000 */
[----:B------:R-:W-:Y:S01]  /*8ac0*/  VIADD R21, R21, UR6 ;  /* 0x0000000615157c36 */ /* 0x000fe20008000000 */
[----:B------:R-:W-:Y:S01]  /*8ad0*/  ULDC.64 UR6, c[0x0][0xae8] ;  /* 0x0002ba0000067ab9 */ /* 0x000fe20000000a00 */
[----:B------:R-:W-:Y:S01]  /*8ae0*/  VIADD R80, R2, 0x1c0 ;  /* 0x000001c002507836 */ /* 0x000fe20000000000 */
[C---:B------:R-:W-:Y:S01]  /*8af0*/  ISETP.GE.AND P2, PT, R18.reuse, R19, PT ;  /* 0x000000131200720c */ /* 0x040fe20003f46270 */
[----:B------:R-:W-:Y:S01]  /*8b00*/  IMAD.U32 R83, RZ, RZ, UR6 ;  /* 0x00000006ff537e24 */ /* 0x000fe2000f8e00ff */
[----:B------:R-:W-:Y:S01]  /*8b10*/  UIMAD UR6, UR45, UR6, URZ ;  /* 0x000000062d0672a4 */ /* 0x000fe2000f8e023f */
[----:B------:R-:W-:Y:S01]  /*8b20*/  VIADD R4, R18, 0x20 ;  /* 0x0000002012047836 */ /* 0x000fe20000000000 */
[----:B------:R-:W-:Y:S01]  /*8b30*/  UPRMT UR4, URZ, 0x654, UR4 ;  /* 0x000006543f047896 */ /* 0x000fe20008000004 */
[----:B------:R-:W-:Y:S01]  /*8b40*/  ISETP.GE.AND P1, PT, R80, UR8, PT ;  /* 0x0000000850007c0c */ /* 0x000fe2000bf26270 */
[----:B------:R-:W-:-:S02]  /*8b50*/  UIMAD UR6, UR44, UR7, UR6 ;  /* 0x000000072c0672a4 */ /* 0x000fc4000f8e0206 */
[----:B------:R-:W-:Y:S01]  /*8b60*/  IMAD.WIDE.U32 R82, R83, UR44, R20 ;  /* 0x0000002c53527c25 */ /* 0x000fe2000f8e0014 */
[----:B------:R-:W-:Y:S02]  /*8b70*/  ISETP.GE.AND P0, PT, R4, R19, PT ;  /* 0x000000130400720c */ /* 0x000fe40003f06270 */
[----:B------:R-:W-:Y:S02]  /*8b80*/  LOP3.LUT R0, R3, R0, RZ, 0xfc, !PT ;  /* 0x0000000003007212 */ /* 0x000fe400078efcff */
[--C-:B------:R-:W-:Y:S02]  /*8b90*/  SHF.R.S32.HI R19, RZ, 0x1f, R18.reuse ;  /* 0x0000001fff137819 */ /* 0x100fe40000011412 */
[----:B------:R-:W-:Y:S01]  /*8ba0*/  SEL R3, RZ, 0x80, P1 ;  /* 0x00000080ff037807 */ /* 0x000fe20000800000 */
[----:B0-----:R-:W-:Y:S01]  /*8bb0*/  SYNCS.ARRIVE.TRANS64.RED.A1T0 RZ, [UR4], RZ ;  /* 0x000000ffffff79a7 */ /* 0x001fe20008100404 */
[----:B------:R-:W-:Y:S01]  /*8bc0*/  IADD3 R89, R83, UR6, RZ ;  /* 0x0000000653597c10 */ /* 0x000fe2000fffe0ff */
[----:B------:R-:W-:Y:S01]  /*8bd0*/  IMAD.WIDE R80, R187, 0x40, R18 ;  /* 0x00000040bb507825 */ /* 0x000fe200078e0212 */
[----:B------:R-:W-:Y:S01]  /*8be0*/  LOP3.LUT R3, R0, R3, RZ, 0xfc, !PT ;  /* 0x0000000300037212 */ /* 0x000fe200078efcff */
[----:B-1----:R-:W-:Y:S06]  /*8bf0*/  @P2 BRA `(.L_x_2960) ;  /* 0x0000000000682947 */ /* 0x002fec0003800000 */
[----:B------:R-:W-:Y:S01]  /*8c00*/  ULDC.64 UR6, c[0x0][0xad8] ;  /* 0x0002b60000067ab9 */ /* 0x000fe20000000a00 */
[----:B------:R-:W-:Y:S01]  /*8c10*/  IMAD.MOV.U32 R20, RZ, RZ, R82 ;  /* 0x000000ffff147224 */ /* 0x000fe200078e0052 */
[----:B------:R-:W-:Y:S01]  /*8c20*/  ISETP.GE.AND P2, PT, R2, UR8, PT ;  /* 0x0000000802007c0c */ /* 0x000fe2000bf46270 */
[----:B------:R-:W-:Y:S01]  /*8c30*/  IMAD R85, R81, UR6, RZ ;  /* 0x0000000651557c24 */ /* 0x000fe2000f8e02ff */
[----:B------:R-:W-:Y:S01]  /*8c40*/  ISETP.GE.AND P3, PT, R6, UR8, PT ;  /* 0x0000000806007c0c */ /* 0x000fe2000bf66270 */
[----:B------:R-:W-:Y:S01]  /*8c50*/  IMAD.MOV.U32 R21, RZ, RZ, R89 ;  /* 0x000000ffff157224 */ /* 0x000fe200078e0059 */
[----:B------:R-:W-:Y:S01]  /*8c60*/  ISETP.GE.AND P4, PT, R90, UR8, PT ;  /* 0x000000085a007c0c */ /* 0x000fe2000bf86270 */
[----:B------:R-:W-:Y:S01]  /*8c70*/  IMAD R85, R80, UR7, R85 ;  /* 0x0000000750557c24 */ /* 0x000fe2000f8e0255 */
[----:B------:R-:W-:Y:S01]  /*8c80*/  LOP3.LUT P5, RZ, R0, 0x40, RZ, 0xc0, !PT ;  /* 0x0000004000ff7812 */ /* 0x000fe200078ac0ff */
[----:B------:R-:W-:Y:S01]  /*8c90*/  IMAD.WIDE.U32 R20, R80, UR6, R20 ;  /* 0x0000000650147c25 */ /* 0x000fe2000f8e0014 */
[----:B------:R-:W-:Y:S01]  /*8ca0*/  ULDC.64 UR6, c[0x0][0xa80] ;  /* 0x0002a00000067ab9 */ /* 0x000fe20000000a00 */
[----:B------:R-:W-:-:S02]  /*8cb0*/  LOP3.LUT P6, RZ, R3, 0x80, RZ, 0xc0, !PT ;  /* 0x0000008003ff7812 */ /* 0x000fc400078cc0ff */
[----:B------:R-:W-:Y:S01]  /*8cc0*/  IMAD.IADD R21, R21, 0x1, R85 ;  /* 0x0000000115157824 */ /* 0x000fe200078e0255 */
[----:B------:R-:W-:-:S04]  /*8cd0*/  LEA R84, P1, R20, UR6, 0x1 ;  /* 0x0000000614547c11 */ /* 0x000fc8000f8208ff */
[----:B------:R-:W-:Y:S02]  /*8ce0*/  LEA.HI.X R85, R20, UR7, R21, 0x1, P1 ;  /* 0x0000000714557c11 */ /* 0x000fe400088f0c15 */
[----:B------:R-:W-:-:S03]  /*8cf0*/  ISETP.GE.AND P1, PT, R86, UR8, PT ;  /* 0x0000000856007c0c */ /* 0x000fc6000bf26270 */
[----:B------:R0:W-:Y:S01]  /*8d00*/  @!P2 STG.E.128 desc[UR38][R84.64], R12 ;  /* 0x0000000c5400a986 */ /* 0x0001e2000c101d26 */
[----:B------:R-:W-:-:S03]  /*8d10*/  ISETP.GE.AND P2, PT, R87, UR8, PT ;  /* 0x0000000857007c0c */ /* 0x000fc6000bf46270 */
[----:B------:R0:W-:Y:S01]  /*8d20*/  @!P3 STG.E.128 desc[UR38][R84.64+0x80], R28 ;  /* 0x0000801c5400b986 */ /* 0x0001e2000c101d26 */
[----:B------:R-:W-:-:S03]  /*8d30*/  ISETP.GE.AND P3, PT, R88, UR8, PT ;  /* 0x0000000858007c0c */ /* 0x000fc6000bf66270 */
[----:B------:R0:W-:Y:S04]  /*8d40*/  @!P4 STG.E.128 desc[UR38][R84.64+0x280], R60 ;  /* 0x0002803c5400c986 */ /* 0x0001e8000c101d26 */
[----:B------:R0:W-:Y:S04]  /*8d50*/  @!P1 STG.E.128 desc[UR38][R84.64+0x100], R40 ;  /* 0x0001002854009986 */ /* 0x0001e8000c101d26 */
[----:B------:R0:W-:Y:S04]  /*8d60*/  @!P2 STG.E.128 desc[UR38][R84.64+0x180], R48 ;  /* 0x000180305400a986 */ /* 0x0001e8000c101d26 */
[----:B------:R0:W-:Y:S04]  /*8d70*/  @!P3 STG.E.128 desc[UR38][R84.64+0x200], R52 ;  /* 0x000200345400b986 */ /* 0x0001e8000c101d26 */
[----:B------:R0:W-:Y:S04]  /*8d80*/  @P5 STG.E.128 desc[UR38][R84.64+0x300], R68 ;  /* 0x0003004454005986 */ /* 0x0001e8000c101d26 */
[----:B------:R0:W-:Y:S02]  /*8d90*/  @P6 STG.E.128 desc[UR38][R84.64+0x380], R76 ;  /* 0x0003804c54006986 */ /* 0x0001e4000c101d26 */
.L_x_2960:
[----:B------:R-:W-:Y:S05]  /*8da0*/  BSYNC B1 ;  /* 0x0000000000017941 */ /* 0x000fea0003800000 */
.L_x_2959:
[----:B------:R-:W-:Y:S05]  /*8db0*/  @P0 BRA `(.L_x_2961) ;  /* 0x0000000c002c0947 */ /* 0x000fea0003800000 */
[----:B0-----:R-:W-:Y:S01]  /*8dc0*/  IADD3 R15, P0, R80, 0x20, RZ ;  /* 0x00000020500f7810 */ /* 0x001fe20007f1e0ff */
[----:B------:R-:W-:Y:S01]  /*8dd0*/  ULDC.64 UR6, c[0x0][0xad8] ;  /* 0x0002b60000067ab9 */ /* 0x000fe20000000a00 */
[----:B------:R-:W-:Y:S01]  /*8de0*/  IMAD.MOV.U32 R12, RZ, RZ, R82 ;  /* 0x000000ffff0c7224 */ /* 0x000fe200078e0052 */
[----:B------:R-:W-:Y:S01]  /*8df0*/  ISETP.GE.AND P4, PT, R6, UR8, PT ;  /* 0x0000000806007c0c */ /* 0x000fe2000bf86270 */
[----:B------:R-:W-:Y:S01]  /*8e00*/  IMAD.MOV.U32 R13, RZ, RZ, R89 ;  /* 0x000000ffff0d7224 */ /* 0x000fe200078e0059 */
[----:B------:R-:W-:Y:S02]  /*8e10*/  IADD3.X R80, RZ, R81, RZ, P0, !PT ;  /* 0x00000051ff507210 */ /* 0x000fe400007fe4ff */
[----:B------:R-:W-:Y:S01]  /*8e20*/  ISETP.GE.AND P3, PT, R86, UR8, PT ;  /* 0x0000000856007c0c */ /* 0x000fe2000bf66270 */
[----:B------:R-:W-:Y:S01]  /*8e30*/  IMAD.WIDE.U32 R12, R15, UR6, R12 ;  /* 0x000000060f0c7c25 */ /* 0x000fe2000f8e000c */
[----:B------:R-:W-:Y:S02]  /*8e40*/  ISETP.GE.AND P5, PT, R2, UR8, PT ;  /* 0x0000000802007c0c */ /* 0x000fe4000bfa6270 */
[----:B------:R-:W-:Y:S01]  /*8e50*/  ISETP.GE.AND P2, PT, R87, UR8, PT ;  /* 0x0000000857007c0c */ /* 0x000fe2000bf46270 */
[----:B------:R-:W-:Y:S01]  /*8e60*/  IMAD R80, R80, UR6, RZ ;  /* 0x0000000650507c24 */ /* 0x000fe2000f8e02ff */
[----:B------:R-:W-:-:S02]  /*8e70*/  ISETP.GE.AND P1, PT, R88, UR8, PT ;  /* 0x0000000858007c0c */ /* 0x000fc4000bf26270 */
[----:B------:R-:W-:Y:S01]  /*8e80*/  ISETP.GE.AND P0, PT, R90, UR8, PT ;  /* 0x000000085a007c0c */ /* 0x000fe2000bf06270 */
[----:B------:R-:W-:Y:S01]  /*8e90*/  IMAD R15, R15, UR7, R80 ;  /* 0x000000070f0f7c24 */ /* 0x000fe2000f8e0250 */
[----:B------:R-:W-:Y:S02]  /*8ea0*/  ULDC.64 UR6, c[0x0][0xa80] ;  /* 0x0002a00000067ab9 */ /* 0x000fe40000000a00 */
[----:B------:R-:W-:Y:S01]  /*8eb0*/  LEA R14, P6, R12, UR6, 0x1 ;  /* 0x000000060c0e7c11 */ /* 0x000fe2000f8c08ff */
[----:B------:R-:W-:-:S05]  /*8ec0*/  IMAD.IADD R13, R13, 0x1, R15 ;  /* 0x000000010d0d7824 */ /* 0x000fca00078e020f */
[----:B------:R-:W-:Y:S02]  /*8ed0*/  LEA.HI.X R15, R12, UR7, R13, 0x1, P6 ;  /* 0x000000070c0f7c11 */ /* 0x000fe4000b0f0c0d */
[----:B------:R-:W-:-:S03]  /*8ee0*/  LOP3.LUT P6, RZ, R0, 0x40, RZ, 0xc0, !PT ;  /* 0x0000004000ff7812 */ /* 0x000fc600078cc0ff */
[----:B------:R2:W-:Y:S04]  /*8ef0*/  @!P5 STG.E.128 desc[UR38][R14.64], R8 ;  /* 0x000000080e00d986 */ /* 0x0005e8000c101d26 */
[----:B------:R2:W-:Y:S04]  /*8f00*/  @!P4 STG.E.128 desc[UR38][R14.64+0x80], R24 ;  /* 0x000080180e00c986 */ /* 0x0005e8000c101d26 */
[----:B------:R2:W-:Y:S04]  /*8f10*/  @!P3 STG.E.128 desc[UR38][R14.64+0x100], R32 ;  /* 0x000100200e00b986 */ /* 0x0005e8000c101d26 */
[----:B------:R2:W-:Y:S04]  /*8f20*/  @!P2 STG.E.128 desc[UR38][R14.64+0x180], R36 ;  /* 0x000180240e00a986 */ /* 0x0005e8000c101d26 */
[----:B------:R2:W-:Y:S04]  /*8f30*/  @!P1 STG.E.128 desc[UR38][R14.64+0x200], R44 ;  /* 0x0002002c0e009986 */ /* 0x0005e8000c101d26 */
[----:B------:R2:W-:Y:S04]  /*8f40*/  @P6 STG.E.128 desc[UR38][R14.64+0x300], R64 ;  /* 0x000300400e006986 */ /* 0x0005e8000c101d26 */
[----:B------:R2:W-:Y:S01]  /*8f50*/  @!P0 STG.E.128 desc[UR38][R14.64+0x280], R56 ;  /* 0x000280380e008986 */ /* 0x0005e2000c101d26 */
[----:B------:R-:W-:-:S13]  /*8f60*/  LOP3.LUT P0, RZ, R3, 0x80, RZ, 0xc0, !PT ;  /* 0x0000008003ff7812 */ /* 0x000fda000780c0ff */
[----:B------:R-:W-:Y:S05]  /*8f70*/  @!P0 BRA `(.L_x_2961) ;  /* 0x0000000800bc8947 */ /* 0x000fea0003800000 */
[----:B------:R3:W-:Y:S01]  /*8f80*/  STG.E.128 desc[UR38][R14.64+0x380], R72 ;  /* 0x000380480e007986 */ /* 0x0007e2000c101d26 */
[----:B------:R-:W-:Y:S05]  /*8f90*/  BRA `(.L_x_2961) ;  /* 0x0000000800b47947 */ /* 0x000fea0003800000 */
.L_x_2956:
[----:B------:R-:W-:Y:S01]  /*8fa0*/  ULDC.64 UR6, c[0x0][0xbd8] ;  /* 0x0002f60000067ab9 */ /* 0x000fe20000000a00 */
[----:B------:R-:W-:Y:S01]  /*8fb0*/  USHF.L.U32 UR8, UR44, 0x2, URZ ;  /* 0x000000022c087899 */ /* 0x000fe2000800063f */
[----:B------:R-:W-:Y:S01]  /*8fc0*/  IMAD.MOV.U32 R13, RZ, RZ, RZ ;  /* 0x000000ffff0d7224 */ /* 0x000fe200078e00ff */
[----:B------:R-:W-:Y:S02]  /*8fd0*/  UISETP.NE.U32.AND UP0, UPT, UR6, URZ, UPT ;  /* 0x0000003f0600728c */ /* 0x000fe4000bf05070 */
[----:B------:R-:W-:Y:S02]  /*8fe0*/  USHF.L.U64.HI UR9, UR44, 0x2, UR45 ;  /* 0x000000022c097899 */ /* 0x000fe4000801022d */
[----:B------:R-:W-:Y:S02]  /*8ff0*/  UISETP.NE.AND.EX UP0, UPT, UR7, URZ, UPT, UP0 ;  /* 0x0000003f0700728c */ /* 0x000fe4000bf05300 */
[----:B------:R-:W-:Y:S01]  /*9000*/  UIADD3 UR4, UP1, UR8, UR6, URZ ;  /* 0x0000000608047290 */ /* 0x000fe2000ff3e03f */
[----:B------:R-:W0:Y:S01]  /*9010*/  LDC R0, c[0x0][0xa88] ;  /* 0x0002a200ff007b82 */ /* 0x000e220000000800 */
[----:B------:R-:W-:Y:S01]  /*9020*/  VIADD R6, R2, 0x40 ;  /* 0x0000004002067836 */ /* 0x000fe20000000000 */
[----:B------:R-:W-:Y:S01]  /*9030*/  ULDC UR10, c[0x0][0xa8c] ;  /* 0x0002a300000a7ab9 */ /* 0x000fe20000000800 */
[----:B------:R-:W-:Y:S01]  /*9040*/  PLOP3.LUT P1, PT, PT, PT, UP0, 0x80, 0x0 ;  /* 0x000000000000781c */ /* 0x000fe20003f2f008 */
[----:B------:R-:W-:Y:S01]  /*9050*/  UIADD3.X UR6, UR9, UR7, URZ, UP1, !UPT ;  /* 0x0000000709067290 */ /* 0x000fe20008ffe43f */
[----:B------:R-:W-:-:S05]  /*9060*/  MOV R8, UR4 ;  /* 0x0000000400087c02 */ /* 0x000fca0008000f00 */
[----:B------:R-:W-:Y:S01]  /*9070*/  IMAD.U32 R9, RZ, RZ, UR6 ;  /* 0x00000006ff097e24 */ /* 0x000fe2000f8e00ff */
[----:B------:R-:W-:-:S05]  /*9080*/  ULDC.64 UR6, c[0x0][0xbe0] ;  /* 0x0002f80000067ab9 */ /* 0x000fca0000000a00 */
[----:B------:R-:W5:Y:S01]  /*9090*/  @P1 LDG.E R13, desc[UR38][R8.64] ;  /* 0x00000026080d1981 */ /* 0x000f62000c1e1900 */
[----:B------:R-:W-:-:S04]  /*90a0*/  UISETP.NE.U32.AND UP1, UPT, UR6, URZ, UPT ;  /* 0x0000003f0600728c */ /* 0x000fc8000bf25070 */
[----:B------:R-:W-:Y:S01]  /*90b0*/  UISETP.NE.AND.EX UP1, UPT, UR7, URZ, UPT, UP1 ;  /* 0x0000003f0700728c */ /* 0x000fe2000bf25310 */
[----:B------:R-:W-:-:S05]  /*90c0*/  ISETP.GE.AND P3, PT, R6, UR10, PT ;  /* 0x0000000a06007c0c */ /* 0x000fca000bf66270 */
[----:B------:R-:W-:-:S05]  /*90d0*/  PLOP3.LUT P2, PT, PT, PT, UP1, 0x80, 0x0 ;  /* 0x000000000000781c */ /* 0x000fca0003f4f018 */
[----:B------:R-:W-:Y:S01]  /*90e0*/  @UP1 UIADD3 UR6, UP2, UR8, UR6, URZ ;  /* 0x0000000608061290 */ /* 0x000fe2000ff5e03f */
[----:B------:R-:W-:-:S03]  /*90f0*/  SEL R4, RZ, 0xffffffff, P3 ;  /* 0xffffffffff047807 */ /* 0x000fc60001800000 */
[----:B------:R-:W-:Y:S01]  /*9100*/  @UP1 UIADD3.X UR7, UR9, UR7, URZ, UP2, !UPT ;  /* 0x0000000709071290 */ /* 0x000fe200097fe43f */
[C---:B------:R-:W-:Y:S01]  /*9110*/  VIADD R14, R2.reuse, 0x80 ;  /* 0x00000080020e7836 */ /* 0x040fe20000000000 */
[C---:B------:R-:W-:Y:S01]  /*9120*/  ISETP.GE.AND P0, PT, R2.reuse, UR10, PT ;  /* 0x0000000a02007c0c */ /* 0x040fe2000bf06270 */
[----:B------:R-:W-:Y:S01]  /*9130*/  IMAD.U32 R10, RZ, RZ, UR6 ;  /* 0x00000006ff0a7e24 */ /* 0x000fe2000f8e00ff */
[----:B------:R-:W-:Y:S01]  /*9140*/  IADD3 R20, R2, 0xc0, RZ ;  /* 0x000000c002147810 */ /* 0x000fe20007ffe0ff */
[----:B------:R-:W-:Y:S01]  /*9150*/  IMAD.SHL.U32 R4, R4, 0x2, RZ ;  /* 0x0000000204047824 */ /* 0x000fe200078e00ff */
[----:B------:R-:W-:Y:S02]  /*9160*/  MOV R11, UR7 ;  /* 0x00000007000b7c02 */ /* 0x000fe40008000f00 */
[----:B------:R-:W-:Y:S02]  /*9170*/  SEL R3, RZ, 0x1, P0 ;  /* 0x00000001ff037807 */ /* 0x000fe40000000000 */
[----:B------:R-:W-:Y:S01]  /*9180*/  ISETP.GE.AND P4, PT, R14, UR10, PT ;  /* 0x0000000a0e007c0c */ /* 0x000fe2000bf86270 */
[----:B------:R-:W-:Y:S01]  /*9190*/  VIADD R12, R2, 0x180 ;  /* 0x00000180020c7836 */ /* 0x000fe20000000000 */
[----:B------:R-:W-:Y:S01]  /*91a0*/  ISETP.GE.AND P5, PT, R20, UR10, PT ;  /* 0x0000000a14007c0c */ /* 0x000fe2000bfa6270 */
[----:B0-----:R0:W5:Y:S01]  /*91b0*/  @P2 LDG.E R0, desc[UR38][R10.64] ;  /* 0x000000260a002981 */ /* 0x001162000c1e1900 */
[----:B------:R-:W-:-:S02]  /*91c0*/  LOP3.LUT R3, R4, 0x2, R3, 0xe2, !PT ;  /* 0x0000000204037812 */ /* 0x000fc400078ee203 */
[----:B------:R-:W-:Y:S02]  /*91d0*/  SEL R4, RZ, 0x4, P4 ;  /* 0x00000004ff047807 */ /* 0x000fe40002000000 */
[----:B------:R-:W-:Y:S02]  /*91e0*/  ISETP.GE.AND P0, PT, R12, UR10, PT ;  /* 0x0000000a0c007c0c */ /* 0x000fe4000bf06270 */
[----:B------:R-:W-:Y:S02]  /*91f0*/  ISETP.GE.AND P3, PT, R190, 0x40, PT ;  /* 0x00000040be00780c */ /* 0x000fe40003f66270 */
[----:B0-----:R-:W-:-:S04]  /*9200*/  SEL R10, RZ, 0x8, P5 ;  /* 0x00000008ff0a7807 */ /* 0x001fc80002800000 */
[----:B------:R-:W-:Y:S01]  /*9210*/  LOP3.LUT R12, R10, R3, R4, 0xfe, !PT ;  /* 0x000000030a0c7212 */ /* 0x000fe200078efe04 */
[----:B------:R-:W-:Y:S06]  /*9220*/  @P2 BRA `(.L_x_2962) ;  /* 0x0000000000102947 */ /* 0x000fec0003800000 */
[----:B------:R-:W-:Y:S05]  /*9230*/  @!P1 BRA `(.L_x_2962) ;  /* 0x00000000000c9947 */ /* 0x000fea0003800000 */
[----:B------:R-:W2:Y:S04]  /*9240*/  LDG.E R3, desc[UR38][R8.64] ;  /* 0x0000002608037981 */ /* 0x000ea8000c1e1900 */
[----:B-----5:R-:W2:Y:S02]  /*9250*/  LDG.E R0, desc[UR38][R8.64+0x4] ;  /* 0x0000042608007981 */ /* 0x020ea4000c1e1900 */
[----:B--2---:R-:W-:-:S07]  /*9260*/  IMAD.IADD R0, R0, 0x1, -R3 ;  /* 0x0000000100007824 */ /* 0x004fce00078e0a03 */
.L_x_2962:
[----:B------:R-:W-:Y:S01]  /*9270*/  USHF.R.S32.HI UR7, URZ, 0x1f, UR46 ;  /* 0x0000001f3f077899 */ /* 0x000fe2000801142e */
[----:B------:R-:W-:Y:S01]  /*9280*/  BSSY B1, `(.L_x_2963) ;  /* 0x0000020000017945 */ /* 0x000fe20003800000 */
[----:B------:R-:W-:Y:S01]  /*9290*/  USEL UR44, UR44, URZ, !UP0 ;  /* 0x0000003f2c2c7287 */ /* 0x000fe2000c000000 */
[C---:B------:R-:W-:Y:S01]  /*92a0*/  VIADD R26, R2.reuse, 0x100 ;  /* 0x00000100021a7836 */ /* 0x040fe20000000000 */
[----:B------:R-:W-:Y:S01]  /*92b0*/  USEL UR45, UR45, URZ, !UP0 ;  /* 0x0000003f2d2d7287 */ /* 0x000fe2000c000000 */
[----:B------:R-:W-:Y:S02]  /*92c0*/  IADD3 R27, R2, 0x140, RZ ;  /* 0x00000140021b7810 */ /* 0x000fe40007ffe0ff */
[----:B------:R-:W-:Y:S02]  /*92d0*/  SHF.R.S32.HI R15, RZ, 0x1f, R2 ;  /* 0x0000001fff0f7819 */ /* 0x000fe40000011402 */
[----:B-----5:R-:W-:Y:S01]  /*92e0*/  SHF.R.S32.HI R4, RZ, 0x1f, R13 ;  /* 0x0000001fff047819 */ /* 0x020fe2000001140d */
[----:B------:R-:W-:Y:S06]  /*92f0*/  @P3 BRA `(.L_x_2964) ;  /* 0x0000000000603947 */ /* 0x000fec0003800000 */
[----:B------:R-:W0:Y:S02]  /*9300*/  S2R R3, SR_TID.X ;  /* 0x0000000000037919 */ /* 0x000e240000002100 */
[----:B0-----:R-:W-:-:S04]  /*9310*/  IMAD R3, R187, 0x40, R3 ;  /* 0x00000040bb037824 */ /* 0x001fc800078e0203 */
[----:B------:R-:W-:-:S05]  /*9320*/  VIADD R3, R3, 0xffffff80 ;  /* 0xffffff8003037836 */ /* 0x000fca0000000000 */
[----:B------:R-:W-:-:S13]  /*9330*/  ISETP.GE.AND P1, PT, R3, R0, PT ;  /* 0x000000000300720c */ /* 0x000fda0003f26270 */
[----:B------:R-:W-:Y:S05]  /*9340*/  @P1 BRA `(.L_x_2964) ;  /* 0x00000000004c1947 */ /* 0x000fea0003800000 */
[C---:B------:R-:W-:Y:S01]  /*9350*/  IADD3 R8, P1, R3.reuse, R13, RZ ;  /* 0x0000000d03087210 */ /* 0x040fe20007f3e0ff */
[----:B------:R-:W-:Y:S02]  /*9360*/  ULDC.64 UR8, c[0x0][0xb70] ;  /* 0x0002dc0000087ab9 */ /* 0x000fe40000000a00 */
[----:B------:R-:W-:Y:S01]  /*9370*/  UIMAD UR4, UR7, UR8, URZ ;  /* 0x00000008070472a4 */ /* 0x000fe2000f8e023f */
[----:B------:R-:W-:Y:S01]  /*9380*/  LEA.HI.X.SX32 R9, R3, R4, 0x1, P1 ;  /* 0x0000000403097211 */ /* 0x000fe200008f0eff */
[----:B------:R-:W-:Y:S02]  /*9390*/  IMAD.U32 R3, RZ, RZ, UR8 ;  /* 0x00000008ff037e24 */ /* 0x000fe4000f8e00ff */
[----:B------:R-:W-:Y:S02]  /*93a0*/  UIMAD UR4, UR46, UR9, UR4 ;  /* 0x000000092e0472a4 */ /* 0x000fe4000f8e0204 */
[----:B------:R-:W-:Y:S01]  /*93b0*/  IMAD.WIDE.U32 R8, R3, UR46, R8 ;  /* 0x0000002e03087c25 */ /* 0x000fe2000f8e0008 */
[----:B------:R-:W-:-:S02]  /*93c0*/  ULDC.64 UR8, c[0x0][0xb78] ;  /* 0x0002de0000087ab9 */ /* 0x000fc40000000a00 */
[----:B------:R-:W-:Y:S02]  /*93d0*/  UIMAD UR6, UR45, UR8, URZ ;  /* 0x000000082d0672a4 */ /* 0x000fe4000f8e023f */
[----:B------:R-:W-:Y:S01]  /*93e0*/  IMAD.U32 R3, RZ, RZ, UR8 ;  /* 0x00000008ff037e24 */ /* 0x000fe2000f8e00ff */
[----:B------:R-:W-:Y:S01]  /*93f0*/  IADD3 R9, R9, UR4, RZ ;  /* 0x0000000409097c10 */ /* 0x000fe2000fffe0ff */
[----:B------:R-:W-:Y:S02]  /*9400*/  UIMAD UR6, UR44, UR9, UR6 ;  /* 0x000000092c0672a4 */ /* 0x000fe4000f8e0206 */
[----:B------:R-:W-:Y:S01]  /*9410*/  IMAD.WIDE.U32 R8, R3, UR44, R8 ;  /* 0x0000002c03087c25 */ /* 0x000fe2000f8e0008 */
[----:B------:R-:W-:-:S03]  /*9420*/  ULDC.64 UR8, c[0x0][0xb40] ;  /* 0x0002d00000087ab9 */ /* 0x000fc60000000a00 */
[----:B------:R-:W-:Y:S01]  /*9430*/  VIADD R3, R9, UR6 ;  /* 0x0000000609037c36 */ /* 0x000fe20008000000 */
[----:B------:R-:W-:-:S04]  /*9440*/  LEA R10, P1, R8, UR8, 0x2 ;  /* 0x00000008080a7c11 */ /* 0x000fc8000f8210ff */
[----:B------:R-:W-:Y:S01]  /*9450*/  LEA.HI.X R11, R8, UR9, R3, 0x2, P1 ;  /* 0x00000009080b7c11 */ /* 0x000fe200088f1403 */
[----:B------:R-:W-:-:S05]  /*9460*/  IMAD.MOV.U32 R3, RZ, RZ, -0x800000 ;  /* 0xff800000ff037424 */ /* 0x000fca00078e00ff */
[----:B------:R0:W-:Y:S03]  /*9470*/  STG.E desc[UR38][R10.64], R3 ;  /* 0x000000030a007986 */ /* 0x0001e6000c101926 */
.L_x_2964:
[----:B------:R-:W-:Y:S05]  /*9480*/  BSYNC B1 ;  /* 0x0000000000017941 */ /* 0x000fea0003800000 */
.L_x_2963:
[----:B------:R-:W-:Y:S01]  /*9490*/  ULDC.64 UR8, c[0x0][0xaa0] ;  /* 0x0002a80000087ab9 */ /* 0x000fe20000000a00 */
[----:B0-----:R-:W-:Y:S01]  /*94a0*/  MOV R3, R15 ;  /* 0x0000000f00037202 */ /* 0x001fe20000000f00 */
[----:B------:R-:W-:Y:S01]  /*94b0*/  IMAD R4, R4, UR8, RZ ;  /* 0x0000000804047c24 */ /* 0x000fe2000f8e02ff */
[----:B------:R-:W-:Y:S01]  /*94c0*/  ISETP.GE.AND P1, PT, R26, UR10, PT ;  /* 0x0000000a1a007c0c */ /* 0x000fe2000bf26270 */
[----:B------:R-:W-:Y:S01]  /*94d0*/  VIADD R10, R2, 0x1c0 ;  /* 0x000001c0020a7836 */ /* 0x000fe20000000000 */
[----:B------:R-:W-:Y:S01]  /*94e0*/  ISETP.GE.AND P2, PT, R27, UR10, PT ;  /* 0x0000000a1b007c0c */ /* 0x000fe2000bf46270 */
[C---:B------:R-:W-:Y:S01]  /*94f0*/  IMAD.WIDE.U32 R8, R13.reuse, UR8, R2 ;  /* 0x000000080d087c25 */ /* 0x040fe2000f8e0002 */
[----:B------:R-:W-:Y:S01]  /*9500*/  SEL R3, RZ, 0x10, P1 ;  /* 0x00000010ff037807 */ /* 0x000fe20000800000 */
[----:B------:R-:W-:Y:S02]  /*9510*/  BSSY B1, `(.L_x_2965) ;  /* 0x0000038000017945 */ /* 0x000fe40003800000 */
[----:B------:R-:W-:Y:S01]  /*9520*/  IMAD R13, R13, UR9, R4 ;  /* 0x000000090d0d7c24 */ /* 0x000fe2000f8e0204 */
[----:B------:R-:W-:Y:S01]  /*9530*/  ULDC.64 UR8, c[0x0][0xae0] ;  /* 0x0002b80000087ab9 */ /* 0x000fe20000000a00 */
[----:B------:R-:W-:Y:S01]  /*9540*/  SEL R4, RZ, 0x20, P2 ;  /* 0x00000020ff047807 */ /* 0x000fe20001000000 */
[----:B------:R-:W-:Y:S01]  /*9550*/  UIMAD UR4, UR7, UR8, URZ ;  /* 0x00000008070472a4 */ /* 0x000fe2000f8e023f */
[----:B------:R-:W-:Y:S01]  /*9560*/  IMAD.IADD R9, R9, 0x1, R13 ;  /* 0x0000000109097824 */ /* 0x000fe200078e020d */
[----:B------:R-:W-:Y:S01]  /*9570*/  ISETP.GE.AND P2, PT, R10, UR10, PT ;  /* 0x0000000a0a007c0c */ /* 0x000fe2000bf46270 */
[----:B------:R-:W-:Y:S01]  /*9580*/  IMAD.U32 R13, RZ, RZ, UR8 ;  /* 0x00000008ff0d7e24 */ /* 0x000fe2000f8e00ff */
[----:B------:R-:W-:Y:S01]  /*9590*/  LOP3.LUT R11, R4, R12, R3, 0xfe, !PT ;  /* 0x0000000c040b7212 */ /* 0x000fe200078efe03 */
[----:B------:R-:W-:Y:S01]  /*95a0*/  UIMAD UR4, UR46, UR9, UR4 ;  /* 0x000000092e0472a4 */ /* 0x000fe2000f8e0204 */
[----:B------:R-:W-:Y:S01]  /*95b0*/  IMAD R3, R187, -0x40, R0 ;  /* 0xffffffc0bb037824 */ /* 0x000fe200078e0200 */
[----:B------:R-:W-:Y:S01]  /*95c0*/  SEL R4, RZ, 0x40, P0 ;  /* 0x00000040ff047807 */ /* 0x000fe20000000000 */
[----:B------:R-:W-:Y:S01]  /*95d0*/  IMAD.WIDE.U32 R8, R13, UR46, R8 ;  /* 0x0000002e0d087c25 */ /* 0x000fe2000f8e0008 */
[----:B------:R-:W-:Y:S01]  /*95e0*/  ULDC.64 UR6, c[0x0][0xae8] ;  /* 0x0002ba0000067ab9 */ /* 0x000fe20000000a00 */
[----:B------:R-:W-:-:S02]  /*95f0*/  IADD3 R0, R18, 0x20, RZ ;  /* 0x0000002012007810 */ /* 0x000fc40007ffe0ff */
[-C--:B------:R-:W-:Y:S01]  /*9600*/  ISETP.GE.AND P1, PT, R18, R3.reuse, PT ;  /* 0x000000031200720c */ /* 0x080fe20003f26270 */
[----:B------:R-:W-:Y:S01]  /*9610*/  VIADD R9, R9, UR4 ;  /* 0x0000000409097c36 */ /* 0x000fe20008000000 */
[----:B------:R-:W-:Y:S01]  /*9620*/  LOP3.LUT R21, R11, R4, RZ, 0xfc, !PT ;  /* 0x000000040b157212 */ /* 0x000fe200078efcff */
[----:B------:R-:W-:Y:S02]  /*9630*/  UIMAD UR4, UR45, UR6, URZ ;  /* 0x000000062d0472a4 */ /* 0x000fe4000f8e023f */
[----:B------:R-:W-:Y:S01]  /*9640*/  IMAD.U32 R11, RZ, RZ, UR6 ;  /* 0x00000006ff0b7e24 */ /* 0x000fe2000f8e00ff */
[----:B------:R-:W-:Y:S01]  /*9650*/  ISETP.GE.AND P0, PT, R0, R3, PT ;  /* 0x000000030000720c */ /* 0x000fe20003f06270 */
[----:B------:R-:W-:Y:S01]  /*9660*/  IMAD.MOV.U32 R12, RZ, RZ, R18 ;  /* 0x000000ffff0c7224 */ /* 0x000fe200078e0012 */
[----:B------:R-:W-:Y:S02]  /*9670*/  UIMAD UR4, UR44, UR7, UR4 ;  /* 0x000000072c0472a4 */ /* 0x000fe4000f8e0204 */
[----:B------:R-:W-:Y:S01]  /*9680*/  IMAD.WIDE.U32 R10, R11, UR44, R8 ;  /* 0x0000002c0b0a7c25 */ /* 0x000fe2000f8e0008 */
[----:B------:R-:W-:-:S02]  /*9690*/  SHF.R.S32.HI R13, RZ, 0x1f, R18 ;  /* 0x0000001fff0d7819 */ /* 0x000fc40000011412 */
[----:B------:R-:W-:Y:S02]  /*96a0*/  SEL R0, RZ, 0x80, P2 ;  /* 0x00000080ff007807 */ /* 0x000fe40001000000 */
[----:B------:R-:W-:Y:S01]  /*96b0*/  IADD3 R15, R11, UR4, RZ ;  /* 0x000000040b0f7c10 */ /* 0x000fe2000fffe0ff */
[----:B------:R-:W-:Y:S01]  /*96c0*/  IMAD.WIDE R12, R187, 0x40, R12 ;  /* 0x00000040bb0c7825 */ /* 0x000fe200078e020c */
[----:B------:R-:W-:Y:S01]  /*96d0*/  LOP3.LUT R0, R21, R0, RZ, 0xfc, !PT ;  /* 0x0000000015007212 */ /* 0x000fe200078efcff */
[----:B------:R-:W-:Y:S06]  /*96e0*/  @P1 BRA `(.L_x_2966) ;  /* 0x0000000000681947 */ /* 0x000fec0003800000 */
        /* <DEDUP_REMOVED lines=8> */
[----:B------:R-:W-:Y:S01]  /*9770*/  ISETP.GE.AND P3, PT, R26, UR10, PT ;  /* 0x0000000a1a007c0c */ /* 0x000fe2000bf66270 */
[----:B------:R-:W-:Y:S01]  /*9780*/  IMAD.WIDE.U32 R8, R12, UR6, R8 ;  /* 0x000000060c087c25 */ /* 0x000fe2000f8e0008 */
[----:B------:R-:W-:Y:S01]  /*9790*/  ULDC.64 UR6, c[0x0][0xa80] ;  /* 0x0002a00000067ab9 */ /* 0x000fe20000000a00 */
[----:B------:R-:W-:-:S02]  /*97a0*/  ISETP.GE.AND P2, PT, R27, UR10, PT ;  /* 0x0000000a1b007c0c */ /* 0x000fc4000bf46270 */
[----:B------:R-:W-:Y:S01]  /*97b0*/  IMAD.IADD R3, R9, 0x1, R3 ;  /* 0x0000000109037824 */ /* 0x000fe200078e0203 */
[----:B------:R-:W-:-:S04]  /*97c0*/  LEA R24, P1, R8, UR6, 0x1 ;  /* 0x0000000608187c11 */ /* 0x000fc8000f8208ff */
[----:B------:R-:W-:Y:S02]  /*97d0*/  LEA.HI.X R25, R8, UR7, R3, 0x1, P1 ;  /* 0x0000000708197c11 */ /* 0x000fe400088f0c03 */
[----:B------:R-:W-:-:S03]  /*97e0*/  ISETP.GE.AND P1, PT, R14, UR10, PT ;  /* 0x0000000a0e007c0c */ /* 0x000fc6000bf26270 */
[----:B------:R0:W-:Y:S01]  /*97f0*/  @!P6 STG.E.128 desc[UR38][R24.64], RZ ;  /* 0x000000ff1800e986 */ /* 0x0001e2000c101d26 */
[----:B------:R-:W-:-:S03]  /*9800*/  LOP3.LUT P6, RZ, R21, 0x40, RZ, 0xc0, !PT ;  /* 0x0000004015ff7812 */ /* 0x000fc600078cc0ff */
[----:B------:R0:W-:Y:S01]  /*9810*/  @!P5 STG.E.128 desc[UR38][R24.64+0x80], RZ ;  /* 0x000080ff1800d986 */ /* 0x0001e2000c101d26 */
[----:B------:R-:W-:-:S03]  /*9820*/  LOP3.LUT P5, RZ, R0, 0x80, RZ, 0xc0, !PT ;  /* 0x0000008000ff7812 */ /* 0x000fc600078ac0ff */
[----:B------:R0:W-:Y:S04]  /*9830*/  @!P4 STG.E.128 desc[UR38][R24.64+0x180], RZ ;  /* 0x000180ff1800c986 */ /* 0x0001e8000c101d26 */
[----:B------:R0:W-:Y:S04]  /*9840*/  @!P1 STG.E.128 desc[UR38][R24.64+0x100], RZ ;  /* 0x000100ff18009986 */ /* 0x0001e8000c101d26 */
[----:B------:R0:W-:Y:S04]  /*9850*/  @!P3 STG.E.128 desc[UR38][R24.64+0x200], RZ ;  /* 0x000200ff1800b986 */ /* 0x0001e8000c101d26 */
[----:B------:R0:W-:Y:S04]  /*9860*/  @!P2 STG.E.128 desc[UR38][R24.64+0x280], RZ ;  /* 0x000280ff1800a986 */ /* 0x0001e8000c101d26 */
[----:B------:R0:W-:Y:S04]  /*9870*/  @P6 STG.E.128 desc[UR38][R24.64+0x300], RZ ;  /* 0x000300ff18006986 */ /* 0x0001e8000c101d26 */
[----:B------:R0:W-:Y:S02]  /*9880*/  @P5 STG.E.128 desc[UR38][R24.64+0x380], RZ ;  /* 0x000380ff18005986 */ /* 0x0001e4000c101d26 */
.L_x_2966:
[----:B------:R-:W-:Y:S05]  /*9890*/  BSYNC B1 ;  /* 0x0000000000017941 */ /* 0x000fea0003800000 */
.L_x_2965:
[----:B------:R-:W-:Y:S05]  /*98a0*/  @P0 BRA `(.L_x_2961) ;  /* 0x0000000000700947 */ /* 0x000fea0003800000 */
[----:B------:R-:W-:Y:S01]  /*98b0*/  IADD3 R3, P0, R12, 0x20, RZ ;  /* 0x000000200c037810 */ /* 0x000fe20007f1e0ff */
        /* <DEDUP_REMOVED lines=11> */
[----:B------:R-:W-:Y:S01]  /*9970*/  LOP3.LUT P4, RZ, R21, 0x40, RZ, 0xc0, !PT ;  /* 0x0000004015ff7812 */ /* 0x000fe2000788c0ff */
[----:B------:R-:W-:Y:S01]  /*9980*/  IMAD R3, R3, UR7, R12 ;  /* 0x0000000703037c24 */ /* 0x000fe2000f8e020c */
[----:B------:R-:W-:Y:S02]  /*9990*/  ULDC.64 UR6, c[0x0][0xa80] ;  /* 0x0002a00000067ab9 */ /* 0x000fe40000000a00 */
[----:B------:R-:W-:Y:S01]  /*99a0*/  LEA R10, P3, R8, UR6, 0x1 ;  /* 0x00000006080a7c11 */ /* 0x000fe2000f8608ff */
[----:B------:R-:W-:-:S05]  /*99b0*/  IMAD.IADD R3, R9, 0x1, R3 ;  /* 0x0000000109037824 */ /* 0x000fca00078e0203 */
[----:B------:R-:W-:Y:S02]  /*99c0*/  LEA.HI.X R11, R8, UR7, R3, 0x1, P3 ;  /* 0x00000007080b7c11 */ /* 0x000fe400098f0c03 */
[----:B------:R-:W-:-:S03]  /*99d0*/  ISETP.GE.AND P3, PT, R2, UR10, PT ;  /* 0x0000000a02007c0c */ /* 0x000fc6000bf66270 */
[----:B------:R1:W-:Y:S01]  /*99e0*/  @!P0 STG.E.128 desc[UR38][R10.64+0x80], RZ ;  /* 0x000080ff0a008986 */ /* 0x0003e2000c101d26 */
[----:B------:R-:W-:-:S03]  /*99f0*/  LOP3.LUT P0, RZ, R0, 0x80, RZ, 0xc0, !PT ;  /* 0x0000008000ff7812 */ /* 0x000fc6000780c0ff */
[----:B------:R1:W-:Y:S04]  /*9a00*/  @!P1 STG.E.128 desc[UR38][R10.64+0x100], RZ ;  /* 0x000100ff0a009986 */ /* 0x0003e8000c101d26 */
[----:B------:R1:W-:Y:S04]  /*9a10*/  @!P2 STG.E.128 desc[UR38][R10.64+0x180], RZ ;  /* 0x000180ff0a00a986 */ /* 0x0003e8000c101d26 */
[----:B------:R1:W-:Y:S04]  /*9a20*/  @!P6 STG.E.128 desc[UR38][R10.64+0x200], RZ ;  /* 0x000200ff0a00e986 */ /* 0x0003e8000c101d26 */
[----:B------:R1:W-:Y:S04]  /*9a30*/  @!P5 STG.E.128 desc[UR38][R10.64+0x280], RZ ;  /* 0x000280ff0a00d986 */ /* 0x0003e8000c101d26 */
[----:B------:R1:W-:Y:S04]  /*9a40*/  @P4 STG.E.128 desc[UR38][R10.64+0x300], RZ ;  /* 0x000300ff0a004986 */ /* 0x0003e8000c101d26 */
[----:B------:R1:W-:Y:S04]  /*9a50*/  @!P3 STG.E.128 desc[UR38][R10.64], RZ ;  /* 0x000000ff0a00b986 */ /* 0x0003e8000c101d26 */
[----:B------:R1:W-:Y:S02]  /*9a60*/  @P0 STG.E.128 desc[UR38][R10.64+0x380], RZ ;  /* 0x000380ff0a000986 */ /* 0x0003e4000c101d26 */
.L_x_2961:
[----:B------:R-:W-:Y:S05]  /*9a70*/  BSYNC B0 ;  /* 0x0000000000007941 */ /* 0x000fea0003800000 */
.L_x_2955:
[----:B------:R-:W-:Y:S02]  /*9a80*/  ULDC UR4, c[0x0][0xc14] ;  /* 0x0003050000047ab9 */ /* 0x000fe40000000800 */
[----:B------:R-:W-:-:S13]  /*9a90*/  ISETP.GE.AND P0, PT, R7, UR4, PT ;  /* 0x0000000407007c0c */ /* 0x000fda000bf06270 */
[----:B------:R-:W-:Y:S05]  /*9aa0*/  @!P0 BRA `(.L_x_2967) ;  /* 0xffffff7400208947 */ /* 0x000fea000383ffff */
[----:B------:R-:W-:Y:S05]  /*9ab0*/  EXIT ;  /* 0x000000000000794d */ /* 0x000fea0003800000 */
.L_x_2922:
[----:B------:R-:W-:-:S08]  /*9ac0*/  NOP ;  /* 0x0000000000007918 */ /* 0x000fd00000000000 */
[----:B------:R-:W0:-:S00]  /*9ad0*/  USETMAXREG.DEALLOC.CTAPOOL 0x18 ;  /* 0x00000018000079c8 */ /* 0x000e0000080e0500 */
[----:B0-----:R-:W-:-:S06]  /*9ae0*/  LOP3.LUT R0, R0, 0x3, RZ, 0xc0, !PT ;  /* 0x0000000300007812 */ /* 0x001fcc00078ec0ff */
[----:B------:R-:W0:Y:S02]  /*9af0*/  SHFL.IDX PT, R0, R0, RZ, 0x1f ;  /* 0x00001fff00007589 */ /* 0x000e2400000e0000 */
[----:B0-----:R-:W-:-:S13]  /*9b00*/  ISETP.NE.AND P0, PT, R0, RZ, PT ;  /* 0x000000ff0000720c */ /* 0x001fda0003f05270 */
[----:B------:R-:W-:Y:S05]  /*9b10*/  @P0 EXIT ;  /* 0x000000000000094d */ /* 0x000fea0003800000 */
[----:B------:R-:W0:Y:S01]  /*9b20*/  S2R R2, SR_TID.X ;  /* 0x0000000000027919 */ /* 0x000e220000002100 */
[----:B------:R-:W-:Y:S01]  /*9b30*/  LOP3.LUT R4, R4, 0xffffffdf, RZ, 0xc0, !PT ;  /* 0xffffffdf04047812 */ /* 0x000fe200078ec0ff */
[----:B------:R-:W-:Y:S01]  /*9b40*/  ULDC UR5, c[0x0][0xc14] ;  /* 0x0003050000057ab9 */ /* 0x000fe20000000800 */
[----:B------:R-:W-:Y:S01]  /*9b50*/  MOV R0, RZ ;  /* 0x000000ff00007202 */ /* 0x000fe20000000f00 */
[----:B------:R-:W1:Y:S01]  /*9b60*/  S2UR UR6, SR_CTAID.X ;  /* 0x00000000000679c3 */ /* 0x000e620000002500 */
        /* <DEDUP_REMOVED lines=9> */
[----:B------:R-:W-:Y:S01]  /*9c00*/  IMAD.MOV.U32 R16, RZ, RZ, RZ ;  /* 0x000000ffff107224 */ /* 0x000fe200078e00ff */
[----:B------:R-:W-:Y:S01]  /*9c10*/  ISETP.GE.U32.AND P0, PT, R8, 0x2, PT ;  /* 0x000000020800780c */ /* 0x000fe20003f06070 */
[----:B------:R-:W-:Y:S01]  /*9c20*/  IMAD.MOV.U32 R19, RZ, RZ, RZ ;  /* 0x000000ffff137224 */ /* 0x000fe200078e00ff */
[----:B------:R-:W-:-:S09]  /*9c30*/  LOP3.LUT R4, R4, 0xfffffffe, RZ, 0xc0, !PT ;  /* 0xfffffffe04047812 */ /* 0x000fd200078ec0ff */
[----:B------:R-:W-:-:S04]  /*9c40*/  @P1 LOP3.LUT R4, R4, 0x1, RZ, 0xfc, !PT ;  /* 0x0000000104041812 */ /* 0x000fc800078efcff */
[----:B------:R-:W-:-:S04]  /*9c50*/  LOP3.LUT R4, R4, 0xffffffef, RZ, 0xc0, !PT ;  /* 0xffffffef04047812 */ /* 0x000fc800078ec0ff */
[----:B------:R-:W-:-:S04]  /*9c60*/  @P0 LOP3.LUT R4, R4, 0x10, RZ, 0xfc, !PT ;  /* 0x0000001004040812 */ /* 0x000fc800078efcff */
[----:B------:R-:W-:Y:S01]  /*9c70*/  LOP3.LUT R4, R4, 0xfffffff7, RZ, 0xc0, !PT ;  /* 0xfffffff704047812 */ /* 0x000fe200078ec0ff */
[----:B--2---:R-:W0:Y:S02]  /*9c80*/  SHFL.UP PT, R5, R0, 0x1, RZ ;  /* 0x0420000000057989 */ /* 0x004e2400000e00ff */
[----:B0-----:R-:W-:-:S05]  /*9c90*/  SEL R5, R5, RZ, P1 ;  /* 0x000000ff05057207 */ /* 0x001fca0000800000 */
[----:B------:R-:W-:-:S05]  /*9ca0*/  IMAD.IADD R5, R0, 0x1, R5 ;  /* 0x0000000100057824 */ /* 0x000fca00078e0205 */
[----:B------:R-:W0:Y:S02]  /*9cb0*/  SHFL.UP PT, R6, R5, 0x2, RZ ;  /* 0x0440000005067989 */ /* 0x000e2400000e00ff */
[----:B0-----:R-:W-:Y:S02]  /*9cc0*/  SEL R6, R6, RZ, P0 ;  /* 0x000000ff06067207 */ /* 0x001fe40000000000 */
[----:B------:R-:W-:-:S03]  /*9cd0*/  ISETP.GE.U32.AND P0, PT, R8, 0x4, PT ;  /* 0x000000040800780c */ /* 0x000fc60003f06070 */
[----:B------:R-:W-:-:S05]  /*9ce0*/  IMAD.IADD R6, R5, 0x1, R6 ;  /* 0x0000000105067824 */ /* 0x000fca00078e0206 */
[----:B------:R-:W0:Y:S05]  /*9cf0*/  SHFL.UP PT, R7, R6, 0x4, RZ ;  /* 0x0480000006077989 */ /* 0x000e2a00000e00ff */
[----:B------:R-:W-:-:S04]  /*9d00*/  @P0 LOP3.LUT R4, R4, 0x8, RZ, 0xfc, !PT ;  /* 0x0000000804040812 */ /* 0x000fc800078efcff */
[----:B------:R-:W-:Y:S02]  /*9d10*/  LOP3.LUT R4, R4, 0xfffffffb, RZ, 0xc0, !PT ;  /* 0xfffffffb04047812 */ /* 0x000fe400078ec0ff */
[----:B0-----:R-:W-:Y:S02]  /*9d20*/  SEL R7, R7, RZ, P0 ;  /* 0x000000ff07077207 */ /* 0x001fe40000000000 */
[----:B------:R-:W-:-:S03]  /*9d30*/  ISETP.GE.U32.AND P0, PT, R8, 0x8, PT ;  /* 0x000000080800780c */ /* 0x000fc60003f06070 */
[----:B------:R-:W-:-:S05]  /*9d40*/  IMAD.IADD R7, R6, 0x1, R7 ;  /* 0x0000000106077824 */ /* 0x000fca00078e0207 */
[----:B------:R-:W0:Y:S05]  /*9d50*/  SHFL.UP PT, R2, R7, 0x8, RZ ;  /* 0x0500000007027989 */ /* 0x000e2a00000e00ff */
[----:B------:R-:W-:-:S04]  /*9d60*/  @P0 LOP3.LUT R4, R4, 0x4, RZ, 0xfc, !PT ;  /* 0x0000000404040812 */ /* 0x000fc800078efcff */
[----:B------:R-:W-:Y:S02]  /*9d70*/  LOP3.LUT R4, R4, 0xfffffffd, RZ, 0xc0, !PT ;  /* 0xfffffffd04047812 */ /* 0x000fe400078ec0ff */
[----:B0-----:R-:W-:Y:S02]  /*9d80*/  SEL R2, R2, RZ, P0 ;  /* 0x000000ff02027207 */ /* 0x001fe40000000000 */
[----:B------:R-:W-:Y:S02]  /*9d90*/  ISETP.GE.U32.AND P0, PT, R8, 0x10, PT ;  /* 0x000000100800780c */ /* 0x000fe40003f06070 */
[----:B------:R-:W-:-:S05]  /*9da0*/  IADD3 R3, R7, R2, RZ ;  /* 0x0000000207037210 */ /* 0x000fca0007ffe0ff */
[----:B------:R-:W0:Y:S06]  /*9db0*/  SHFL.UP PT, R2, R3, 0x10, RZ ;  /* 0x0600000003027989 */ /* 0x000e2c00000e00ff */
[----:B------:R-:W-:Y:S02]  /*9dc0*/  @P0 LOP3.LUT R4, R4, 0x2, RZ, 0xfc, !PT ;  /* 0x0000000204040812 */ /* 0x000fe400078efcff */
[----:B0-----:R-:W-:-:S05]  /*9dd0*/  SEL R2, R2, RZ, P0 ;  /* 0x000000ff02027207 */ /* 0x001fca0000000000 */
[----:B------:R-:W-:-:S05]  /*9de0*/  IMAD.IADD R2, R3, 0x1, R2 ;  /* 0x0000000103027824 */ /* 0x000fca00078e0202 */
[----:B------:R-:W0:Y:S02]  /*9df0*/  SHFL.IDX PT, R5, R2, 0x1f, 0x1f ;  /* 0x03e01f0002057f89 */ /* 0x000e2400000e0000 */
[----:B0-----:R-:W-:-:S05]  /*9e00*/  IMAD R5, R5, UR4, RZ ;  /* 0x0000000405057c24 */ /* 0x001fca000f8e02ff */
[----:B-1----:R-:W-:Y:S02]  /*9e10*/  ISETP.GT.AND P0, PT, R5, UR6, PT ;  /* 0x0000000605007c0c */ /* 0x002fe4000bf04270 */
[----:B------:R-:W-:-:S11]  /*9e20*/  MOV R6, R5 ;  /* 0x0000000500067202 */ /* 0x000fd60000000f00 */
[----:B------:R-:W-:Y:S05]  /*9e30*/  @P0 BRA `(.L_x_2968) ;  /* 0x0000000000c00947 */ /* 0x000fea0003800000 */
[----:B------:R-:W-:Y:S01]  /*9e40*/  IMAD.MOV.U32 R5, RZ, RZ, R6 ;  /* 0x000000ffff057224 */ /* 0x000fe200078e0006 */
[----:B------:R-:W-:Y:S01]  /*9e50*/  ULDC UR5, c[0x0][0xc14] ;  /* 0x0003050000057ab9 */ /* 0x000fe20000000800 */
[----:B------:R-:W-:Y:S01]  /*9e60*/  IMAD.MOV.U32 R19, RZ, RZ, RZ ;  /* 0x000000ffff137224 */ /* 0x000fe200078e00ff */
[----:B------:R-:W-:Y:S01]  /*9e70*/  ULDC UR7, c[0x0][0xc14] ;  /* 0x0003050000077ab9 */ /* 0x000fe20000000800 */
[----:B------:R-:W-:-:S05]  /*9e80*/  ULDC UR4, c[0x0][0xc10] ;  /* 0x0003040000047ab9 */ /* 0x000fca0000000800 */
.L_x_2972:
        /* <DEDUP_REMOVED lines=13> */
[----:B------:R-:W0:Y:S02]  /*9f60*/  LDC.64 R2, c[0x0][0xc58] ;  /* 0x00031600ff027b82 */ /* 0x000e240000000a00 */
[----:B0-----:R-:W-:-:S05]  /*9f70*/  IMAD.WIDE R2, R7, 0x4, R2 ;  /* 0x0000000407027825 */ /* 0x001fca00078e0202 */
[----:B------:R0:W5:Y:S02]  /*9f80*/  LDG.E R0, desc[UR38][R2.64] ;  /* 0x0000002602007981 */ /* 0x000164000c1e1900 */
.L_x_2971:
[----:B------:R-:W-:Y:S05]  /*9f90*/  BSYNC B0 ;  /* 0x0000000000007941 */ /* 0x000fea0003800000 */
.L_x_2970:
[----:B0----5:R-:W0:Y:S01]  /*9fa0*/  SHFL.UP PT, R2, R0, 0x1, RZ ;  /* 0x0420000000027989 */ /* 0x021e2200000e00ff */
[C---:B------:R-:W-:Y:S02]  /*9fb0*/  ISETP.NE.AND P0, PT, R8.reuse, RZ, PT ;  /* 0x000000ff0800720c */ /* 0x040fe40003f05270 */
[----:B------:R-:W-:Y:S02]  /*9fc0*/  ISETP.GE.U32.AND P1, PT, R8, 0x2, PT ;  /* 0x000000020800780c */ /* 0x000fe40003f26070 */
        /* <DEDUP_REMOVED lines=22> */
[----:B------:R-:W-:-:S07]  /*a130*/  IMAD.MOV.U32 R2, RZ, RZ, R9 ;  /* 0x000000ffff027224 */ /* 0x000fce00078e0009 */
.L_x_2968:
        /* <DEDUP_REMOVED lines=10> */
[----:B0-----:R-:W-:-:S06]  /*a1e0*/  IADD3 R3, R9, 0xffffffe, RZ ;  /* 0x0ffffffe09037810 */ /* 0x001fcc0007ffe0ff */
[----:B------:R-:W0:Y:S02]  /*a1f0*/  F2I.FTZ.U32.TRUNC.NTZ R3, R3 ;  /* 0x0000000300037305 */ /* 0x000e24000021f000 */
[----:B0-----:R-:W-:Y:S01]  /*a200*/  IMAD.MOV R11, RZ, RZ, -R3 ;  /* 0x000000ffff0b7224 */ /* 0x001fe200078e0a03 */
[----:B------:R-:W-:Y:S06]  /*a210*/  @!P0 BRA `(.L_x_2973) ;  /* 0x0000000000088947 */ /* 0x000fec0003800000 */
[----:B------:R-:W-:-:S05]  /*a220*/  VIADD R9, R5, 0xffffffff ;  /* 0xffffffff05097836 */ /* 0x000fca0000000000 */
[----:B------:R0:W1:Y:S02]  /*a230*/  SHFL.IDX PT, R16, R2, R9, 0x1f ;  /* 0x00001f0902107589 */ /* 0x00006400000e0000 */
.L_x_2973:
[----:B-1----:R-:W-:Y:S02]  /*a240*/  IMAD R16, R16, UR4, R7 ;  /* 0x0000000410107c24 */ /* 0x002fe4000f8e0207 */
[----:B------:R-:W-:Y:S02]  /*a250*/  IMAD R7, R11, R6, RZ ;  /* 0x000000060b077224 */ /* 0x000fe400078e02ff */
[----:B0-----:R-:W-:Y:S01]  /*a260*/  IMAD.MOV.U32 R2, RZ, RZ, RZ ;  /* 0x000000ffff027224 */ /* 0x001fe200078e00ff */
[----:B------:R-:W-:Y:S01]  /*a270*/  IADD3 R9, -R16, UR6, RZ ;  /* 0x0000000610097c10 */ /* 0x000fe2000fffe1ff */
[----:B------:R-:W-:Y:S02]  /*a280*/  IMAD.IADD R19, R5, 0x1, R19 ;  /* 0x0000000105137824 */ /* 0x000fe400078e0213 */
[----:B------:R-:W-:Y:S01]  /*a290*/  IMAD.HI.U32 R2, R3, R7, R2 ;  /* 0x0000000703027227 */ /* 0x000fe200078e0002 */
[----:B------:R-:W-:Y:S02]  /*a2a0*/  IABS R7, R0 ;  /* 0x0000000000077213 */ /* 0x000fe40000000000 */
[----:B------:R-:W-:-:S02]  /*a2b0*/  IABS R3, R9 ;  /* 0x0000000900037213 */ /* 0x000fc40000000000 */
[----:B------:R-:W-:-:S03]  /*a2c0*/  IADD3 R7, RZ, -R7, RZ ;  /* 0x80000007ff077210 */ /* 0x000fc60007ffe0ff */
        /* <DEDUP_REMOVED lines=12> */
[--C-:B------:R-:W-:Y:S02]  /*a390*/  IMAD.MOV R17, RZ, RZ, -R2.reuse ;  /* 0x000000ffff117224 */ /* 0x100fe400078e0a02 */
[----:B------:R-:W-:Y:S02]  /*a3a0*/  IMAD.MOV.U32 R18, RZ, RZ, R2 ;  /* 0x000000ffff127224 */ /* 0x000fe400078e0002 */
[----:B------:R-:W-:Y:S01]  /*a3b0*/  IMAD R17, R0, R17, R9 ;  /* 0x0000001100117224 */ /* 0x000fe200078e0209 */
[----:B------:R-:W-:Y:S06]  /*a3c0*/  BRA `(.L_x_2974) ;  /* 0x00000000000c7947 */ /* 0x000fec0003800000 */
.L_x_2969:
[----:B------:R-:W-:Y:S01]  /*a3d0*/  MOV R17, RZ ;  /* 0x000000ff00117202 */ /* 0x000fe20000000f00 */
[----:B------:R-:W-:Y:S02]  /*a3e0*/  IMAD.U32 R16, RZ, RZ, UR6 ;  /* 0x00000006ff107e24 */ /* 0x000fe4000f8e00ff */
[----:B------:R-:W-:-:S07]  /*a3f0*/  IMAD.MOV.U32 R18, RZ, RZ, RZ ;  /* 0x000000ffff127224 */ /* 0x000fce00078e00ff */
.L_x_2974:
        /* <DEDUP_REMOVED lines=14> */
[----:B0-----:R-:W-:Y:S01]  /*a4e0*/  MOV R0, 0x1 ;  /* 0x0000000100007802 */ /* 0x001fe20000000f00 */
[----:B------:R0:W-:Y:S01]  /*a4f0*/  STL [R1], RZ ;  /* 0x000000ff01007387 */ /* 0x0001e20000100800 */
[----:B------:R-:W-:Y:S01]  /*a500*/  ULDC UR37, c[0x0][0xc] ;  /* 0x0000030000257ab9 */ /* 0x000fe20000000800 */
[----:B------:R-:W-:Y:S02]  /*a510*/  ULDC.64 UR40, c[0x0][0x198] ;  /* 0x0000660000287ab9 */ /* 0x000fe40000000a00 */
[----:B------:R0:W-:Y:S04]  /*a520*/  STL [R1+0x4], R0 ;  /* 0x0000040001007387 */ /* 0x0001e80000100800 */
[----:B------:R0:W-:Y:S02]  /*a530*/  STL [R1+0x24], RZ ;  /* 0x000024ff01007387 */ /* 0x0001e40000100800 */
.L_x_3038:
[----:B-12---:R-:W1:Y:S02]  /*a540*/  LDC.64 R2, c[0x0][0xc60] ;  /* 0x00031800ff027b82 */ /* 0x006e640000000a00 */
[----:B-1----:R-:W-:-:S05]  /*a550*/  IMAD.WIDE R2, R19, 0x4, R2 ;  /* 0x0000000413027825 */ /* 0x002fca00078e0202 */
[----:B------:R-:W2:Y:S01]  /*a560*/  LDG.E R5, desc[UR38][R2.64] ;  /* 0x0000002602057981 */ /* 0x000ea2000c1e1900 */
[----:B------:R-:W-:Y:S05]  /*a570*/  YIELD ;  /* 0x0000000000007946 */ /* 0x000fea0003800000 */
[----:B------:R-:W-:Y:S01]  /*a580*/  ULDC.64 UR4, c[0x0][0xa28] ;  /* 0x00028a0000047ab9 */ /* 0x000fe20000000a00 */
[----:B0-----:R-:W-:Y:S01]  /*a590*/  IMAD.MOV.U32 R0, RZ, RZ, RZ ;  /* 0x000000ffff007224 */ /* 0x001fe200078e00ff */
[----:B------:R-:W-:-:S04]  /*a5a0*/  ISETP.NE.U32.AND P0, PT, RZ, UR4, PT ;  /* 0x00000004ff007c0c */ /* 0x000fc8000bf05070 */
[----:B------:R-:W-:Y:S01]  /*a5b0*/  ISETP.NE.AND.EX P0, PT, RZ, UR5, PT, P0 ;  /* 0x00000005ff007c0c */ /* 0x000fe2000bf05300 */
[----:B------:R-:W-:Y:S01]  /*a5c0*/  IMAD.MOV.U32 R6, RZ, RZ, RZ ;  /* 0x000000ffff067224 */ /* 0x000fe200078e00ff */
[----:B--2---:R-:W-:Y:S01]  /*a5d0*/  SHF.R.S32.HI R4, RZ, 0x1f, R5 ;  /* 0x0000001fff047819 */ /* 0x004fe20000011405 */
[----:B------:R-:W-:-:S10]  /*a5e0*/  IMAD.SHL.U32 R7, R5, 0x4, RZ ;  /* 0x0000000405077824 */ /* 0x000fd400078e00ff */
[C---:B------:R-:W-:Y:S01]  /*a5f0*/  @P0 LEA R2, P1, R5.reuse, UR4, 0x2 ;  /* 0x0000000405020c11 */ /* 0x040fe2000f8210ff */
[----:B------:R-:W-:Y:S03]  /*a600*/  STL [R1+0x10], R5 ;  /* 0x0000100501007387 */ /* 0x000fe60000100800 */
        /* <DEDUP_REMOVED lines=9> */
[----:B------:R-:W-:-:S04]  /*a6a0*/  ISETP.NE.U32.AND P0, PT, RZ, UR4, PT ;  /* 0x00000004ff007c0c */ /* 0x000fc8000bf05070 */
[----:B------:R-:W-:Y:S01]  /*a6b0*/  ISETP.NE.AND.EX P0, PT, RZ, UR5, PT, P0 ;  /* 0x00000005ff007c0c */ /* 0x000fe2000bf05300 */
[----:B--2---:R0:W-:Y:S04]  /*a6c0*/  STL [R1+0x2c], R6 ;  /* 0x00002c0601007387 */ /* 0x0041e80000100800 */
[----:B------:R1:W-:Y:S01]  /*a6d0*/  STL [R1+0x18], R7 ;  /* 0x0000180701007387 */ /* 0x0003e20000100800 */
[----:B0-----:R-:W-:-:S07]  /*a6e0*/  SHF.L.U64.HI R6, R5, 0x2, R4 ;  /* 0x0000000205067819 */ /* 0x001fce0000010204 */
[C---:B------:R-:W-:Y:S01]  /*a6f0*/  @P0 IADD3 R4, P1, R7.reuse, UR4, RZ ;  /* 0x0000000407040c10 */ /* 0x040fe2000ff3e0ff */
[----:B------:R0:W-:Y:S03]  /*a700*/  STL [R1+0x1c], R6 ;  /* 0x00001c0601007387 */ /* 0x0001e60000100800 */
[C---:B------:R-:W-:Y:S01]  /*a710*/  @P0 IADD3.X R5, R6.reuse, UR5, RZ, P1, !PT ;  /* 0x0000000506050c10 */ /* 0x040fe20008ffe4ff */
[----:B------:R-:W-:Y:S02]  /*a720*/  ULDC.64 UR4, c[0x0][0xa08] ;  /* 0x0002820000047ab9 */ /* 0x000fe40000000a00 */
[----:B------:R-:W-:Y:S02]  /*a730*/  IADD3 R2, P1, R7, UR4, RZ ;  /* 0x0000000407027c10 */ /* 0x000fe4000ff3e0ff */
[----:B-1----:R-:W-:Y:S02]  /*a740*/  MOV R7, RZ ;  /* 0x000000ff00077202 */ /* 0x002fe40000000f00 */
[----:B------:R-:W-:-:S02]  /*a750*/  IADD3.X R3, R6, UR5, RZ, P1, !PT ;  /* 0x0000000506037c10 */ /* 0x000fc40008ffe4ff */
        /* <DEDUP_REMOVED lines=14> */
[----:B-1----:R-:W2:Y:S04]  /*a840*/  LDG.E R5, desc[UR38][R2.64] ;  /* 0x0000002602057981 */ /* 0x002ea8000c1e1900 */
[----:B-----5:R-:W2:Y:S02]  /*a850*/  LDG.E R6, desc[UR38][R2.64+0x4] ;  /* 0x0000042602067981 */ /* 0x020ea4000c1e1900 */
[----:B--2---:R-:W-:-:S07]  /*a860*/  IMAD.IADD R6, R6, 0x1, -R5 ;  /* 0x0000000106067824 */ /* 0x004fce00078e0a05 */
.L_x_2976:
[----:B-1---5:R-:W-:Y:S01]  /*a870*/  IADD3 R2, -R0, R6, RZ ;  /* 0x0000000600027210 */ /* 0x022fe20007ffe1ff */
[----:B------:R-:W-:Y:S01]  /*a880*/  IMAD.IADD R3, R7, 0x1, R0 ;  /* 0x0000000107037824 */ /* 0x000fe200078e0200 */
[----:B------:R-:W-:Y:S02]  /*a890*/  BSSY B6, `(.L_x_2977) ;  /* 0x0000305000067945 */ /* 0x000fe40003800000 */
[C---:B------:R-:W-:Y:S01]  /*a8a0*/  ISETP.GT.AND P0, PT, R2.reuse, RZ, PT ;  /* 0x000000ff0200720c */ /* 0x040fe20003f04270 */
[----:B------:R-:W-:Y:S01]  /*a8b0*/  VIADD R0, R2, 0x3f ;  /* 0x0000003f02007836 */ /* 0x000fe20000000000 */
[----:B------:R-:W-:Y:S04]  /*a8c0*/  STL [R1+0x20], R2 ;  /* 0x0000200201007387 */ /* 0x000fe80000100800 */
        /* <DEDUP_REMOVED lines=13> */
[----:B0-----:R-:W1:Y:S08]  /*a9a0*/  FLO.U32 R0, UR4 ;  /* 0x0000000400007d00 */ /* 0x001e7000080e0000 */
        /* <DEDUP_REMOVED lines=9> */
.L_x_2978:
[----:B------:R-:W1:Y:S01]  /*aa40*/  S2R R3, SR_CgaCtaId ;  /* 0x0000000000037919 */ /* 0x000e620000008800 */
[----:B0-----:R-:W-:-:S04]  /*aa50*/  MOV R0, 0x400 ;  /* 0x0000040000007802 */ /* 0x001fc80000000f00 */
[----:B-1----:R-:W-:-:S05]  /*aa60*/  LEA R2, R3, R0, 0x18 ;  /* 0x0000000003027211 */ /* 0x002fca00078ec0ff */
[----:B------:R0:W-:Y:S01]  /*aa70*/  STL [R1+0xc], R2 ;  /* 0x00000c0201007387 */ /* 0x0001e20000100800 */
[----:B------:R-:W-:-:S05]  /*aa80*/  VIADD R0, R2, 0x22400 ;  /* 0x0002240002007836 */ /* 0x000fca0000000000 */
[----:B------:R-:W-:-:S13]  /*aa90*/  LOP3.LUT P0, RZ, R0, 0x3ff, RZ, 0xc0, !PT ;  /* 0x000003ff00ff7812 */ /* 0x000fda000780c0ff */
[----:B0-----:R-:W-:Y:S05]  /*aaa0*/  @!P0 BRA `(.L_x_2980) ;  /* 0x0000000000408947 */ /* 0x001fea0003800000 */
        /* <DEDUP_REMOVED lines=16> */
.L_x_2980:
        /* <DEDUP_REMOVED lines=20> */
.L_x_2982:
        /* <DEDUP_REMOVED lines=8> */
[----:B------:R-:W-:Y:S01]  /*ad70*/  MOV R8, 0x70 ;  /* 0x0000007000087802 */ /* 0x000fe20000000f00 */
[----:B------:R-:W-:Y:S02]  /*ad80*/  IMAD.U32 R7, RZ, RZ, UR9 ;  /* 0x00000009ff077e24 */ /* 0x000fe4000f8e00ff */
[----:B------:R-:W-:-:S02]  /*ad90*/  IMAD.U32 R10, RZ, RZ, UR4 ;  /* 0x00000004ff0a7e24 */ /* 0x000fc4000f8e00ff */
[----:B------:R-:W-:Y:S02]  /*ada0*/  IMAD.U32 R11, RZ, RZ, UR5 ;  /* 0x00000005ff0b7e24 */ /* 0x000fe4000f8e00ff */
[----:B------:R-:W-:Y:S02]  /*adb0*/  IMAD.MOV.U32 R12, RZ, RZ, 0x1 ;  /* 0x00000001ff0c7424 */ /* 0x000fe400078e00ff */
[----:B------:R-:W-:-:S07]  /*adc0*/  IMAD.MOV.U32 R13, RZ, RZ, RZ ;  /* 0x000000ffff0d7224 */ /* 0x000fce00078e00ff */
[----:B------:R-:W-:-:S07]  /*add0*/  LEPC R20, `(.L_x_2981) ;  /* 0x000000001014794e */ /* 0x000fce0000000000 */
[----:B0-----:R-:W-:Y:S05]  /*ade0*/  CALL.ABS.NOINC R2 ;  /* 0x0000000002007343 */ /* 0x001fea0003c00000 */
.L_x_2981:
[----:B------:R-:W2:Y:S01]  /*adf0*/  LDL.LU R2, [R1+0x18] ;  /* 0x0000180001027983 */ /* 0x000ea20000300800 */
[----:B------:R-:W-:-:S03]  /*ae00*/  ULDC.64 UR4, c[0x0][0x9f8] ;  /* 0x00027e0000047ab9 */ /* 0x000fc60000000a00 */
[----:B------:R-:W3:Y:S04]  /*ae10*/  LDL.LU R0, [R1+0x1c] ;  /* 0x00001c0001007983 */ /* 0x000ee80000300800 */
[----:B------:R-:W4:Y:S04]  /*ae20*/  LDL.LU R4, [R1+0x2c] ;  /* 0x00002c0001047983 */ /* 0x000f280000300800 */
[----:B------:R-:W4:Y:S01]  /*ae30*/  LDL.LU R7, [R1+0x10] ;  /* 0x0000100001077983 */ /* 0x000f220000300800 */
[----:B------:R-:W-:-:S04]  /*ae40*/  ISETP.NE.U32.AND P0, PT, RZ, UR4, PT ;  /* 0x00000004ff007c0c */ /* 0x000fc8000bf05070 */
        /* <DEDUP_REMOVED lines=11> */
[----:B----4-:R-:W-:Y:S02]  /*af00*/  LEA R17, R17, R4, 0x6 ;  /* 0x0000000411117211 */ /* 0x010fe400078e30ff */
        /* <DEDUP_REMOVED lines=13> */
.L_x_2983:
        /* <DEDUP_REMOVED lines=17> */
.L_x_3055:
[----:B------:R-:W2:Y:S01]  /*b0f0*/  LDL R8, [R1+0x14] ;  /* 0x0000140001087983 */ /* 0x000ea20000100800 */
[----:B------:R-:W-:Y:S01]  /*b100*/  UMOV UR4, 0xffffffff ;  /* 0xffffffff00047882 */ /* 0x000fe20000000000 */
[----:B------:R-:W-:Y:S01]  /*b110*/  SHF.R.S32.HI R5, RZ, 0x1f, R0 ;  /* 0x0000001fff057819 */ /* 0x000fe20000011400 */
[----:B--2---:R-:W-:Y:S01]  /*b120*/  VIADD R9, R8, 0xffffffff ;  /* 0xffffffff08097836 */ /* 0x004fe20000000000 */
[----:B------:R-:W-:Y:S06]  /*b130*/  BRA.DIV UR4, `(.L_x_2985) ;  /* 0x0000003a04247947 */ /* 0x000fec000b800000 */
[----:B------:R-:W-:-:S13]  /*b140*/  ELECT P6, URZ, PT ;  /* 0x00000000003f782f */ /* 0x000fda00038c0000 */
.L_x_3058:
        /* <DEDUP_REMOVED lines=12> */
[----:B------:R-:W-:Y:S01]  /*b210*/  IADD3 R8, -R7, RZ, RZ ;  /* 0x000000ff07087210 */ /* 0x000fe20007ffe1ff */
[----:B------:R-:W-:-:S04]  /*b220*/  IMAD.MOV.U32 R10, RZ, RZ, R7 ;  /* 0x000000ffff0a7224 */ /* 0x000fc800078e0007 */
[----:B------:R-:W-:Y:S02]  /*b230*/  IMAD R11, R12, R8, R9 ;  /* 0x000000080c0b7224 */ /* 0x000fe400078e0209 */
[----:B------:R-:W-:-:S03]  /*b240*/  IMAD R8, R5, UR4, RZ ;  /* 0x0000000405087c24 */ /* 0x000fc6000f8e02ff */
[----:B------:R0:W-:Y:S01]  /*b250*/  STL [R1+0x28], R11 ;  /* 0x0000280b01007387 */ /* 0x0001e20000100800 */
[----:B------:R-:W-:Y:S01]  /*b260*/  IMAD R8, R0, UR5, R8 ;  /* 0x0000000500087c24 */ /* 0x000fe2000f8e0208 */
[----:B0-----:R-:W-:-:S03]  /*b270*/  SHF.R.S32.HI R11, RZ, 0x1f, R7 ;  /* 0x0000001fff0b7819 */ /* 0x001fc60000011407 */
[----:B------:R-:W-:-:S04]  /*b280*/  IMAD.WIDE.U32 R10, R0, UR4, R10 ;  /* 0x00000004000a7c25 */ /* 0x000fc8000f8e000a */
[----:B------:R-:W-:Y:S01]  /*b290*/  IMAD.IADD R7, R11, 0x1, R8 ;  /* 0x000000010b077824 */ /* 0x000fe200078e0208 */
[----:B------:R-:W-:-:S04]  /*b2a0*/  LEA R12, P0, R10, R2, 0x2 ;  /* 0x000000020a0c7211 */ /* 0x000fc800078010ff */
[----:B------:R-:W-:-:S05]  /*b2b0*/  LEA.HI.X R13, R10, R3, R7, 0x2, P0 ;  /* 0x000000030a0d7211 */ /* 0x000fca00000f1407 */
[----:B------:R0:W5:Y:S04]  /*b2c0*/  LDG.E R7, desc[UR38][R12.64] ;  /* 0x000000260c077981 */ /* 0x000168000c1e1900 */
.L_x_2987:
[----:B------:R-:W2:Y:S01]  /*b2d0*/  LDL R8, [R1] ;  /* 0x0000000001087983 */ /* 0x000ea20000100800 */
[----:B------:R-:W-:-:S03]  /*b2e0*/  MOV R11, 0x400 ;  /* 0x00000400000b7802 */ /* 0x000fc60000000f00 */
[----:B------:R-:W3:Y:S01]  /*b2f0*/  LDL R10, [R1+0x4] ;  /* 0x00000400010a7983 */ /* 0x000ee20000100800 */
[----:B0-----:R-:W0:Y:S02]  /*b300*/  S2R R12, SR_CgaCtaId ;  /* 0x00000000000c7919 */ /* 0x001e240000008800 */
[----:B0-----:R-:W-:-:S05]  /*b310*/  LEA R11, R12, R11, 0x18 ;  /* 0x0000000b0c0b7211 */ /* 0x001fca00078ec0ff */
[----:B--2---:R-:W-:Y:S01]  /*b320*/  IMAD R8, R8, 0x8, R11 ;  /* 0x0000000808087824 */ /* 0x004fe200078e020b */
[----:B---3--:R-:W-:-:S04]  /*b330*/  SHF.L.U32 R10, R10, 0x1f, RZ ;  /* 0x0000001f0a0a7819 */ /* 0x008fc800000006ff */
[----:B------:R-:W0:Y:S02]  /*b340*/  SYNCS.PHASECHK.TRANS64.TRYWAIT P0, [R8+URZ+0x28c40], R10 ;  /* 0x028c400a080075a7 */ /* 0x000e24000800017f */
[----:B0-----:R-:W-:Y:S05]  /*b350*/  @!P0 BRA `(.L_x_2988) ;  /* 0x0000003400bc8947 */ /* 0x001fea0003800000 */
.L_x_3059:
        /* <DEDUP_REMOVED lines=11> */
.L_x_2989:
[----:B------:R-:W2:Y:S04]  /*b410*/  LDL R11, [R1] ;  /* 0x00000000010b7983 */ /* 0x000ea80000100800 */
[----:B------:R-:W3:Y:S04]  /*b420*/  LDL R14, [R1+0x28] ;  /* 0x00002800010e7983 */ /* 0x000ee80000100800 */
[----:B0-----:R-:W4:Y:S01]  /*b430*/  LDL R10, [R1+0x8] ;  /* 0x00000800010a7983 */ /* 0x001f220000100800 */
[----:B------:R-:W0:Y:S01]  /*b440*/  S2R R13, SR_CgaCtaId ;  /* 0x00000000000d7919 */ /* 0x000e220000008800 */
[----:B------:R-:W-:-:S02]  /*b450*/  MOV R12, 0x400 ;  /* 0x00000400000c7802 */ /* 0x000fc40000000f00 */
[----:B------:R-:W-:Y:S01]  /*b460*/  R2UR UR9, R8 ;  /* 0x00000000080972ca */ /* 0x000fe200000e0000 */
[----:B------:R-:W-:Y:S01]  /*b470*/  UIADD3 UR6, UP0, UR40, 0x370, URZ ;  /* 0x0000037028067890 */ /* 0x000fe2000ff1e03f */
[----:B------:R-:W-:Y:S02]  /*b480*/  R2UR UR12, R4 ;  /* 0x00000000040c72ca */ /* 0x000fe400000e0000 */
[----:B-----5:R-:W-:Y:S01]  /*b490*/  R2UR UR13, R7 ;  /* 0x00000000070d72ca */ /* 0x020fe200000e0000 */
[----:B------:R-:W-:Y:S01]  /*b4a0*/  UIADD3.X UR7, URZ, UR41, URZ, UP0, !UPT ;  /* 0x000000293f077290 */ /* 0x000fe200087fe43f */
[----:B0-----:R-:W-:-:S07]  /*b4b0*/  LEA R12, R13, R12, 0x18 ;  /* 0x0000000c0d0c7211 */ /* 0x001fce00078ec0ff */
[----:B------:R-:W-:Y:S01]  /*b4c0*/  UIADD3 UR9, UR9, 0x28c30, URZ ;  /* 0x00028c3009097890 */ /* 0x000fe2000fffe03f */
[----:B------:R-:W-:Y:S01]  /*b4d0*/  UMOV UR5, 0x14f00000 ;  /* 0x14f0000000057882 */ /* 0x000fe20000000000 */
[----:B------:R-:W-:Y:S01]  /*b4e0*/  UMOV UR10, URZ ;  /* 0x0000003f000a7c82 */ /* 0x000fe20008000000 */
[----:B--2---:R-:W-:Y:S01]  /*b4f0*/  IMAD R8, R11, 0x2000, R12 ;  /* 0x000020000b087824 */ /* 0x004fe200078e020c */
[----:B---3--:R-:W-:-:S04]  /*b500*/  R2UR UR11, R14 ;  /* 0x000000000e0b72ca */ /* 0x008fc800000e0000 */
[----:B------:R-:W-:Y:S02]  /*b510*/  R2UR UR8, R8 ;  /* 0x00000000080872ca */ /* 0x000fe400000e0000 */
[----:B----4-:R-:W-:-:S11]  /*b520*/  R2UR UR4, R10 ;  /* 0x000000000a0472ca */ /* 0x010fd600000e0000 */
[----:B------:R-:W-:Y:S02]  /*b530*/  UIADD3 UR8, UR8, 0x22400, URZ ;  /* 0x0002240008087890 */ /* 0x000fe4000fffe03f */
[----:B------:R-:W-:-:S03]  /*b540*/  ULEA UR11, UR11, UR4, 0x6 ;  /* 0x000000040b0b7291 */ /* 0x000fc6000f8e303f */
[----:B------:R-:W-:-:S06]  /*b550*/  UMOV UR4, 0x0 ;  /* 0x0000000000047882 */ /* 0x000fcc0000000000 */
[----:B------:R0:W-:Y:S02]  /*b560*/  UTMALDG.4D [UR8], [UR6], desc[UR4] ;  /* 0x00000408060075b4 */ /* 0x0001e40008019000 */
[----:B0-----:R-:W-:Y:S01]  /*b570*/  NOP ;  /* 0x0000000000007918 */ /* 0x001fe20000000000 */
.L_x_2986:
        /* <DEDUP_REMOVED lines=9> */
[----:B------:R-:W-:Y:S01]  /*b610*/  @P0 R2UR UR11, R17 ;  /* 0x00000000110b02ca */ /* 0x000fe200000e0000 */
[----:B------:R-:W-:Y:S01]  /*b620*/  UIADD3.X UR5, URZ, UR41, URZ, UP0, !UPT ;  /* 0x000000293f057290 */ /* 0x000fe200087fe43f */
[----:B------:R-:W-:Y:S01]  /*b630*/  BSSY B0, `(.L_x_2990) ;  /* 0x0000013000007945 */ /* 0x000fe20003800000 */
[----:B------:R-:W-:Y:S01]  /*b640*/  UMOV UR7, 0x12f00000 ;  /* 0x12f0000000077882 */ /* 0x000fe20000000000 */
[----:B------:R-:W-:Y:S01]  /*b650*/  UMOV UR10, URZ ;  /* 0x0000003f000a7c82 */ /* 0x000fe20008000000 */
[----:B------:R-:W-:Y:S01]  /*b660*/  @P0 IMAD.MOV.U32 R8, RZ, RZ, 0x2000 ;  /* 0x00002000ff080424 */ /* 0x000fe200078e00ff */
[----:B0-----:R-:W-:Y:S01]  /*b670*/  LEA R10, R11, R10, 0x18 ;  /* 0x0000000a0b0a7211 */ /* 0x001fe200078ec0ff */
[----:B------:R-:W-:Y:S03]  /*b680*/  BAR.SYNC.DEFER_BLOCKING 0x8, 0xa0 ;  /* 0x0202800000007b1d */ /* 0x000fe60000010000 */
[----:B------:R-:W-:-:S13]  /*b690*/  R2UR UR9, R10 ;  /* 0x000000000a0972ca */ /* 0x000fda00000e0000 */
[----:B------:R-:W-:Y:S02]  /*b6a0*/  UIADD3 UR8, UR9, 0x20400, URZ ;  /* 0x0002040009087890 */ /* 0x000fe4000fffe03f */
[----:B------:R-:W-:Y:S01]  /*b6b0*/  UIADD3 UR9, UR9, 0x28c00, URZ ;  /* 0x00028c0009097890 */ /* 0x000fe2000fffe03f */
[----:B------:R0:W-:Y:S08]  /*b6c0*/  @P0 SYNCS.ARRIVE.TRANS64 RZ, [R10+URZ+0x28c00], R8 ;  /* 0x028c00080aff09a7 */ /* 0x0001f0000800003f */
        /* <DEDUP_REMOVED lines=9> */
.L_x_3060:
[----:B------:R-:W-:Y:S05]  /*b760*/  BSYNC B0 ;  /* 0x0000000000007941 */ /* 0x000fea0003800000 */
.L_x_2990:
[----:B------:R-:W-:Y:S04]  /*b770*/  BSSY B0, `(.L_x_2992) ;  /* 0x0000050000007945 */ /* 0x000fe80003800000 */
[----:B------:R-:W-:Y:S05]  /*b780*/  @!P6 BRA `(.L_x_2993) ;  /* 0x000000040038e947 */ /* 0x000fea0003800000 */
[----:B0-----:R-:W2:Y:S01]  /*b790*/  LDL R8, [R1] ;  /* 0x0000000001087983 */ /* 0x001ea20000100800 */
[----:B------:R-:W-:-:S03]  /*b7a0*/  MOV R11, 0x400 ;  /* 0x00000400000b7802 */ /* 0x000fc60000000f00 */
[----:B------:R-:W3:Y:S01]  /*b7b0*/  LDL R10, [R1+0x4] ;  /* 0x00000400010a7983 */ /* 0x000ee20000100800 */
[----:B------:R-:W0:Y:S02]  /*b7c0*/  S2R R12, SR_CgaCtaId ;  /* 0x00000000000c7919 */ /* 0x000e240000008800 */
[----:B0-----:R-:W-:-:S05]  /*b7d0*/  LEA R11, R12, R11, 0x18 ;  /* 0x0000000b0c0b7211 */ /* 0x001fca00078ec0ff */
[----:B--2---:R-:W-:Y:S01]  /*b7e0*/  IMAD R8, R8, 0x8, R11 ;  /* 0x0000000808087824 */ /* 0x004fe200078e020b */
[----:B---3--:R-:W-:-:S04]  /*b7f0*/  SHF.L.U32 R6, R10, 0x1f, RZ ;  /* 0x0000001f0a067819 */ /* 0x008fc800000006ff */
[----:B------:R-:W0:Y:S02]  /*b800*/  SYNCS.PHASECHK.TRANS64.TRYWAIT P0, [R8+URZ+0x28c60], R6 ;  /* 0x028c6006080075a7 */ /* 0x000e24000800017f */
[----:B0-----:R-:W-:Y:S05]  /*b810*/  @!P0 BRA `(.L_x_2994) ;  /* 0x0000003000c08947 */ /* 0x001fea0003800000 */
.L_x_3061:
        /* <DEDUP_REMOVED lines=11> */
.L_x_2995:
[----:B0-----:R-:W2:Y:S04]  /*b8d0*/  LDL R6, [R1] ;  /* 0x0000000001067983 */ /* 0x001ea80000100800 */
[----:B------:R-:W3:Y:S04]  /*b8e0*/  LDL R13, [R1+0x28] ;  /* 0x00002800010d7983 */ /* 0x000ee80000100800 */
[----:B------:R-:W4:Y:S01]  /*b8f0*/  LDL R10, [R1+0x8] ;  /* 0x00000800010a7983 */ /* 0x000f220000100800 */
[----:B------:R-:W0:Y:S01]  /*b900*/  S2R R12, SR_CgaCtaId ;  /* 0x00000000000c7919 */ /* 0x000e220000008800 */
[----:B------:R-:W-:-:S02]  /*b910*/  MOV R11, 0x400 ;  /* 0x00000400000b7802 */ /* 0x000fc40000000f00 */
        /* <DEDUP_REMOVED lines=9> */
[----:B------:R-:W-:Y:S01]  /*b9b0*/  UMOV UR16, 0x40 ;  /* 0x0000004000107882 */ /* 0x000fe20000000000 */
[----:B------:R-:W-:Y:S01]  /*b9c0*/  UMOV UR18, 0x80 ;  /* 0x0000008000127882 */ /* 0x000fe20000000000 */
        /* <DEDUP_REMOVED lines=11> */
[----:B------:R-:W-:Y:S02]  /*ba80*/  UIADD3 UR17, UR14, 0x4400, URZ ;  /* 0x000044000e117890 */ /* 0x000fe4000fffe03f */
[----:B------:R-:W-:-:S03]  /*ba90*/  UIADD3 UR19, UR14, 0x6400, URZ ;  /* 0x000064000e137890 */ /* 0x000fc6000fffe03f */
[----:B------:R0:W-:Y:S02]  /*baa0*/  UTMALDG.4D [UR8], [UR4], desc[UR6] ;  /* 0x00000608040075b4 */ /* 0x0001e40008019000 */
[----:B0-----:R-:W-:Y:S01]  /*bab0*/  UMOV UR8, UR15 ;  /* 0x0000000f00087c82 */ /* 0x001fe20008000000 */
[----:B------:R-:W-:Y:S01]  /*bac0*/  UMOV UR10, UR16 ;  /* 0x00000010000a7c82 */ /* 0x000fe20008000000 */
[----:B------:R-:W-:Y:S01]  /*bad0*/  UIADD3 UR15, UR14, 0x8400, URZ ;  /* 0x000084000e0f7890 */ /* 0x000fe2000fffe03f */
[----:B------:R0:W-:Y:S01]  /*bae0*/  UTMALDG.4D [UR8], [UR4], desc[UR6] ;  /* 0x00000608040075b4 */ /* 0x0001e20008019000 */
[----:B------:R-:W-:Y:S01]  /*baf0*/  UIADD3 UR16, UR14, 0xa400, URZ ;  /* 0x0000a4000e107890 */ /* 0x000fe2000fffe03f */
[----:B0-----:R-:W-:Y:S01]  /*bb00*/  UMOV UR8, UR17 ;  /* 0x0000001100087c82 */ /* 0x001fe20008000000 */
[----:B------:R-:W-:Y:S02]  /*bb10*/  UMOV UR10, UR18 ;  /* 0x00000012000a7c82 */ /* 0x000fe40008000000 */
[----:B------:R0:W-:Y:S01]  /*bb20*/  UTMALDG.4D [UR8], [UR4], desc[UR6] ;  /* 0x00000608040075b4 */ /* 0x0001e20008019000 */
[----:B------:R-:W-:Y:S01]  /*bb30*/  UIADD3 UR17, UR14, 0xc400, URZ ;  /* 0x0000c4000e117890 */ /* 0x000fe2000fffe03f */
[----:B0-----:R-:W-:Y:S01]  /*bb40*/  UMOV UR8, UR19 ;  /* 0x0000001300087c82 */ /* 0x001fe20008000000 */
[----:B------:R-:W-:-:S02]  /*bb50*/  UMOV UR10, UR20 ;  /* 0x00000014000a7c82 */ /* 0x000fc40008000000 */
[----:B------:R0:W-:Y:S02]  /*bb60*/  UTMALDG.4D [UR8], [UR4], desc[UR6] ;  /* 0x00000608040075b4 */ /* 0x0001e40008019000 */
[----:B0-----:R-:W-:Y:S01]  /*bb70*/  UMOV UR8, UR15 ;  /* 0x0000000f00087c82 */ /* 0x001fe20008000000 */
[----:B------:R-:W-:Y:S01]  /*bb80*/  UMOV UR10, UR21 ;  /* 0x00000015000a7c82 */ /* 0x000fe20008000000 */
[----:B------:R-:W-:Y:S01]  /*bb90*/  UIADD3 UR15, UR14, 0xe400, URZ ;  /* 0x0000e4000e0f7890 */ /* 0x000fe2000fffe03f */
[----:B------:R0:W-:Y:S02]  /*bba0*/  UTMALDG.4D [UR8], [UR4], desc[UR6] ;  /* 0x00000608040075b4 */ /* 0x0001e40008019000 */
[----:B------:R-:W-:Y:S01]  /*bbb0*/  UMOV UR14, 0x180 ;  /* 0x00000180000e7882 */ /* 0x000fe20000000000 */
[----:B0-----:R-:W-:Y:S01]  /*bbc0*/  UMOV UR8, UR16 ;  /* 0x0000001000087c82 */ /* 0x001fe20008000000 */
[----:B------:R-:W-:Y:S02]  /*bbd0*/  UMOV UR10, UR22 ;  /* 0x00000016000a7c82 */ /* 0x000fe40008000000 */
[----:B------:R0:W-:Y:S02]  /*bbe0*/  UTMALDG.4D [UR8], [UR4], desc[UR6] ;  /* 0x00000608040075b4 */ /* 0x0001e40008019000 */
[----:B0-----:R-:W-:Y:S01]  /*bbf0*/  UMOV UR8, UR17 ;  /* 0x0000001100087c82 */ /* 0x001fe20008000000 */
[----:B------:R-:W-:Y:S01]  /*bc00*/  UMOV UR10, UR14 ;  /* 0x0000000e000a7c82 */ /* 0x000fe20008000000 */
[----:B------:R-:W-:Y:S01]  /*bc10*/  UMOV UR14, 0x1c0 ;  /* 0x000001c0000e7882 */ /* 0x000fe20000000000 */
[----:B------:R0:W-:Y:S02]  /*bc20*/  UTMALDG.4D [UR8], [UR4], desc[UR6] ;  /* 0x00000608040075b4 */ /* 0x0001e40008019000 */
[----:B0-----:R-:W-:Y:S01]  /*bc30*/  UMOV UR8, UR15 ;  /* 0x0000000f00087c82 */ /* 0x001fe20008000000 */
[----:B------:R-:W-:-:S02]  /*bc40*/  UMOV UR10, UR14 ;  /* 0x0000000e000a7c82 */ /* 0x000fc40008000000 */
[----:B------:R1:W-:Y:S02]  /*bc50*/  UTMALDG.4D [UR8], [UR4], desc[UR6] ;  /* 0x00000608040075b4 */ /* 0x0003e40008019000 */
[----:B-1----:R-:W-:Y:S01]  /*bc60*/  NOP ;  /* 0x0000000000007918 */ /* 0x002fe20000000000 */
.L_x_2993:
[----:B------:R-:W-:Y:S05]  /*bc70*/  BSYNC B0 ;  /* 0x0000000000007941 */ /* 0x000fea0003800000 */
.L_x_2992:
        /* <DEDUP_REMOVED lines=9> */
[C---:B------:R-:W-:Y:S02]  /*bd10*/  IMAD.IADD R6, R8.reuse, 0x1, R11 ;  /* 0x0000000108067824 */ /* 0x040fe400078e020b */
[----:B------:R-:W-:-:S03]  /*bd20*/  VIADD R8, R8, 0xfffffffe ;  /* 0xfffffffe08087836 */ /* 0x000fc60000000000 */
[----:B------:R-:W-:-:S04]  /*bd30*/  LOP3.LUT R6, R6, 0x1, RZ, 0xc0, !PT ;  /* 0x0000000106067812 */ /* 0x000fc800078ec0ff */
[----:B------:R-:W-:-:S13]  /*bd40*/  ISETP.NE.U32.AND P0, PT, R6, 0x1, PT ;  /* 0x000000010600780c */ /* 0x000fda0003f05070 */
[----:B------:R-:W-:Y:S05]  /*bd50*/  @P0 BRA `(.L_x_2999) ;  /* 0x0000000800240947 */ /* 0x000fea0003800000 */
[----:B------:R-:W2:Y:S04]  /*bd60*/  LDL.LU R10, [R1] ;  /* 0x00000000010a7983 */ /* 0x000ea80000300800 */
[----:B------:R-:W3:Y:S01]  /*bd70*/  LDL.LU R14, [R1+0x4] ;  /* 0x00000400010e7983 */ /* 0x000ee20000300800 */
[----:B------:R-:W-:Y:S01]  /*bd80*/  BSSY B2, `(.L_x_3000) ;  /* 0x0000084000027945 */ /* 0x000fe20003800000 */
[----:B--2---:R-:W-:-:S04]  /*bd90*/  IADD3 R10, R10, 0x1, RZ ;  /* 0x000000010a0a7810 */ /* 0x004fc80007ffe0ff */
[----:B------:R-:W-:-:S04]  /*bda0*/  ISETP.NE.AND P0, PT, R10, 0x2, PT ;  /* 0x000000020a00780c */ /* 0x000fc80003f05270 */
[----:B------:R-:W-:Y:S02]  /*bdb0*/  SEL R6, RZ, 0x1, P0 ;  /* 0x00000001ff067807 */ /* 0x000fe40000000000 */
[----:B------:R-:W-:Y:S02]  /*bdc0*/  SEL R15, R10, RZ, P0 ;  /* 0x000000ff0a0f7207 */ /* 0x000fe40000000000 */
[----:B---3--:R-:W-:-:S05]  /*bdd0*/  LOP3.LUT R14, R14, R6, RZ, 0x3c, !PT ;  /* 0x000000060e0e7212 */ /* 0x008fca00078e3cff */
[----:B------:R0:W-:Y:S04]  /*bde0*/  STL [R1+0x4], R14 ;  /* 0x0000040e01007387 */ /* 0x0001e80000100800 */
[----:B------:R0:W-:Y:S01]  /*bdf0*/  STL [R1], R15 ;  /* 0x0000000f01007387 */ /* 0x0001e20000100800 */
[----:B------:R-:W-:Y:S05]  /*be00*/  @!P6 BRA `(.L_x_3001) ;  /* 0x0000000400ece947 */ /* 0x000fea0003800000 */
[----:B------:R-:W-:-:S04]  /*be10*/  ISETP.NE.U32.AND P0, PT, R2, RZ, PT ;  /* 0x000000ff0200720c */ /* 0x000fc80003f05070 */
[----:B------:R-:W-:-:S13]  /*be20*/  ISETP.NE.AND.EX P0, PT, R3, RZ, PT, P0 ;  /* 0x000000ff0300720c */ /* 0x000fda0003f05300 */
[----:B------:R-:W-:Y:S05]  /*be30*/  @!P0 BRA `(.L_x_3002) ;  /* 0x0000000000488947 */ /* 0x000fea0003800000 */
[----:B------:R-:W1:Y:S01]  /*be40*/  LDC R13, c[0x0][0x41c] ;  /* 0x00010700ff0d7b82 */ /* 0x000e620000000800 */
[----:B------:R-:W-:Y:S01]  /*be50*/  IMAD.MOV.U32 R10, RZ, RZ, R8 ;  /* 0x000000ffff0a7224 */ /* 0x000fe200078e0008 */
[----:B------:R-:W-:Y:S01]  /*be60*/  ULDC.64 UR4, c[0x0][0x408] ;  /* 0x0001020000047ab9 */ /* 0x000fe20000000a00 */
[----:B-1----:R-:W-:-:S13]  /*be70*/  ISETP.NE.AND P0, PT, R13, 0x1, PT ;  /* 0x000000010d00780c */ /* 0x002fda0003f05270 */
[----:B------:R-:W1:Y:S02]  /*be80*/  @P0 LDC.64 R6, c[0x0][0x420] ;  /* 0x00010800ff060b82 */ /* 0x000e640000000a00 */
[----:B-1----:R-:W-:-:S05]  /*be90*/  @P0 IMAD.HI.U32 R6, R8, R6, RZ ;  /* 0x0000000608060227 */ /* 0x002fca00078e00ff */
[----:B------:R-:W-:Y:S01]  /*bea0*/  @P0 SHF.R.U32.HI R10, RZ, R7, R6 ;  /* 0x00000007ff0a0219 */ /* 0x000fe20000011606 */
[----:B------:R-:W-:-:S03]  /*beb0*/  IMAD R6, R5, UR4, RZ ;  /* 0x0000000405067c24 */ /* 0x000fc6000f8e02ff */
[----:B------:R-:W-:Y:S01]  /*bec0*/  SHF.R.S32.HI R7, RZ, 0x1f, R10 ;  /* 0x0000001fff077819 */ /* 0x000fe2000001140a */
[----:B------:R-:W-:Y:S02]  /*bed0*/  IMAD R12, R0, UR5, R6 ;  /* 0x00000005000c7c24 */ /* 0x000fe4000f8e0206 */
[----:B------:R-:W-:-:S04]  /*bee0*/  IMAD.MOV.U32 R6, RZ, RZ, R10 ;  /* 0x000000ffff067224 */ /* 0x000fc800078e000a */
[----:B------:R-:W-:-:S04]  /*bef0*/  IMAD.WIDE.U32 R6, R0, UR4, R6 ;  /* 0x0000000400067c25 */ /* 0x000fc8000f8e0006 */
[----:B------:R-:W-:Y:S01]  /*bf00*/  IMAD.IADD R12, R12, 0x1, R7 ;  /* 0x000000010c0c7824 */ /* 0x000fe200078e0207 */
[----:B------:R-:W-:-:S04]  /*bf10*/  LEA R2, P0, R6, R2, 0x2 ;  /* 0x0000000206027211 */ /* 0x000fc800078010ff */
[----:B------:R-:W-:Y:S02]  /*bf20*/  LEA.HI.X R3, R6, R3, R12, 0x2, P0 ;  /* 0x0000000306037211 */ /* 0x000fe400000f140c */
[----:B------:R-:W-:-:S03]  /*bf30*/  IADD3 R6, -R10, RZ, RZ ;  /* 0x000000ff0a067210 */ /* 0x000fc60007ffe1ff */
[----:B------:R1:W5:Y:S02]  /*bf40*/  LDG.E R7, desc[UR38][R2.64] ;  /* 0x0000002602077981 */ /* 0x000364000c1e1900 */
[----:B------:R-:W-:-:S07]  /*bf50*/  IMAD R8, R13, R6, R8 ;  /* 0x000000060d087224 */ /* 0x000fce00078e0208 */
.L_x_3002:
[----:B-1----:R-:W1:Y:S01]  /*bf60*/  S2R R3, SR_CgaCtaId ;  /* 0x0000000000037919 */ /* 0x002e620000008800 */
[----:B------:R-:W-:Y:S02]  /*bf70*/  MOV R2, 0x400 ;  /* 0x0000040000027802 */ /* 0x000fe40000000f00 */
[----:B------:R-:W-:Y:S02]  /*bf80*/  SHF.L.U32 R6, R14, 0x1f, RZ ;  /* 0x0000001f0e067819 */ /* 0x000fe400000006ff */
[----:B-1----:R-:W-:-:S05]  /*bf90*/  LEA R2, R3, R2, 0x18 ;  /* 0x0000000203027211 */ /* 0x002fca00078ec0ff */
[----:B------:R-:W-:-:S04]  /*bfa0*/  IMAD R3, R15, 0x8, R2 ;  /* 0x000000080f037824 */ /* 0x000fc800078e0202 */
[----:B------:R-:W1:Y:S02]  /*bfb0*/  SYNCS.PHASECHK.TRANS64.TRYWAIT P0, [R3+URZ+0x28c40], R6 ;  /* 0x028c4006030075a7 */ /* 0x000e64000800017f */
[----:B-1----:R-:W-:Y:S05]  /*bfc0*/  @!P0 BRA `(.L_x_3003) ;  /* 0x0000002800e88947 */ /* 0x002fea0003800000 */
.L_x_3062:
[----:B------:R-:W2:Y:S02]  /*bfd0*/  S2R R2, SR_TID.X ;  /* 0x0000000000027919 */ /* 0x000ea40000002100 */
[----:B--2---:R-:W-:-:S04]  /*bfe0*/  LOP3.LUT R2, R2, 0x7f, RZ, 0xc0, !PT ;  /* 0x0000007f02027812 */ /* 0x004fc800078ec0ff */
[----:B------:R-:W-:-:S13]  /*bff0*/  ISETP.NE.AND P1, PT, R2, RZ, PT ;  /* 0x000000ff0200720c */ /* 0x000fda0003f25270 */
[----:B------:R-:W-:Y:S05]  /*c000*/  @P1 BRA `(.L_x_3004) ;  /* 0x00000000001c1947 */ /* 0x000fea0003800000 */
[----:B------:R-:W2:Y:S02]  /*c010*/  S2R R2, SR_TID.X ;  /* 0x0000000000027919 */ /* 0x000ea40000002100 */
[----:B--2---:R-:W-:-:S04]  /*c020*/  LOP3.LUT R2, R2, 0x1f, RZ, 0xc0, !PT ;  /* 0x0000001f02027812 */ /* 0x004fc800078ec0ff */
[----:B------:R-:W-:Y:S01]  /*c030*/  ISETP.NE.AND P0, PT, R2, RZ, PT ;  /* 0x000000ff0200720c */ /* 0x000fe20003f05270 */
[----:B------:R-:W-:-:S04]  /*c040*/  IMAD.MOV.U32 R2, RZ, RZ, 0x2000 ;  /* 0x00002000ff027424 */ /* 0x000fc800078e00ff */
[----:B------:R2:W-:Y:S08]  /*c050*/  SYNCS.ARRIVE.TRANS64 RZ, [R3+URZ+0x28c30], R2 ;  /* 0x028c300203ff79a7 */ /* 0x0005f0000800003f */
[----:B------:R-:W-:Y:S05]  /*c060*/  @!P0 BRA `(.L_x_3004) ;  /* 0x0000000000048947 */ /* 0x000fea0003800000 */
[----:B------:R-:W-:Y:S01]  /*c070*/  BPT.TRAP 0x1 ;  /* 0x000000040000795c */ /* 0x000fe20000300000 */
.L_x_3004:
[----:B--2---:R-:W2:Y:S01]  /*c080*/  LDL R2, [R1] ;  /* 0x0000000001027983 */ /* 0x004ea20000100800 */
[----:B------:R-:W-:-:S03]  /*c090*/  MOV R12, 0x400 ;  /* 0x00000400000c7802 */ /* 0x000fc60000000f00 */
[----:B------:R-:W3:Y:S01]  /*c0a0*/  LDL R10, [R1+0x8] ;  /* 0x00000800010a7983 */ /* 0x000ee20000100800 */
[----:B------:R-:W4:Y:S01]  /*c0b0*/  S2R R13, SR_CgaCtaId ;  /* 0x00000000000d7919 */ /* 0x000f220000008800 */
[----:B------:R-:W-:Y:S01]  /*c0c0*/  R2UR UR9, R3 ;  /* 0x00000000030972ca */ /* 0x000fe200000e0000 */
[----:B------:R-:W-:Y:S01]  /*c0d0*/  UIADD3 UR4, UP0, UR40, 0x370, URZ ;  /* 0x0000037028047890 */ /* 0x000fe2000ff1e03f */
[----:B------:R-:W-:Y:S02]  /*c0e0*/  R2UR UR12, R4 ;  /* 0x00000000040c72ca */ /* 0x000fe400000e0000 */
[----:B-----5:R-:W-:Y:S01]  /*c0f0*/  R2UR UR13, R7 ;  /* 0x00000000070d72ca */ /* 0x020fe200000e0000 */
[----:B------:R-:W-:Y:S01]  /*c100*/  UIADD3.X UR5, URZ, UR41, URZ, UP0, !UPT ;  /* 0x000000293f057290 */ /* 0x000fe200087fe43f */
[----:B----4-:R-:W-:-:S07]  /*c110*/  LEA R12, R13, R12, 0x18 ;  /* 0x0000000c0d0c7211 */ /* 0x010fce00078ec0ff */
[----:B------:R-:W-:Y:S01]  /*c120*/  UIADD3 UR9, UR9, 0x28c30, URZ ;  /* 0x00028c3009097890 */ /* 0x000fe2000fffe03f */
[----:B------:R-:W-:Y:S01]  /*c130*/  UMOV UR6, 0x0 ;  /* 0x0000000000067882 */ /* 0x000fe20000000000 */
[----:B------:R-:W-:Y:S01]  /*c140*/  UMOV UR7, 0x14f00000 ;  /* 0x14f0000000077882 */ /* 0x000fe20000000000 */
[----:B------:R-:W-:Y:S01]  /*c150*/  UMOV UR10, URZ ;  /* 0x0000003f000a7c82 */ /* 0x000fe20008000000 */
[----:B--2---:R-:W-:-:S05]  /*c160*/  IMAD R2, R2, 0x2000, R12 ;  /* 0x0000200002027824 */ /* 0x004fca00078e020c */
[----:B------:R-:W-:Y:S02]  /*c170*/  R2UR UR8, R2 ;  /* 0x00000000020872ca */ /* 0x000fe400000e0000 */
[----:B---3--:R-:W-:-:S04]  /*c180*/  LEA R8, R8, R10, 0x6 ;  /* 0x0000000a08087211 */ /* 0x008fc800078e30ff */
[----:B------:R-:W-:-:S07]  /*c190*/  R2UR UR11, R8 ;  /* 0x00000000080b72ca */ /* 0x000fce00000e0000 */
[----:B------:R-:W-:-:S09]  /*c1a0*/  UIADD3 UR8, UR8, 0x22400, URZ ;  /* 0x0002240008087890 */ /* 0x000fd2000fffe03f */
[----:B------:R2:W-:Y:S01]  /*c1b0*/  UTMALDG.4D [UR8], [UR4], desc[UR6] ;  /* 0x00000608040075b4 */ /* 0x0005e20008019000 */
[----:B------:R-:W3:Y:S02]  /*c1c0*/  SYNCS.PHASECHK.TRANS64.TRYWAIT P0, [R3+URZ+0x28c60], R6 ;  /* 0x028c6006030075a7 */ /* 0x000ee4000800017f */
[----:B--23--:R-:W-:Y:S05]  /*c1d0*/  @!P0 BRA `(.L_x_3005) ;  /* 0x0000002800788947 */ /* 0x00cfea0003800000 */
.L_x_3063:
[----:B------:R-:W-:Y:S05]  /*c1e0*/  @P1 BRA `(.L_x_3006) ;  /* 0x00000000001c1947 */ /* 0x000fea0003800000 */
[----:B------:R-:W3:Y:S02]  /*c1f0*/  S2R R2, SR_TID.X ;  /* 0x0000000000027919 */ /* 0x000ee40000002100 */
[----:B---3--:R-:W-:-:S04]  /*c200*/  LOP3.LUT R2, R2, 0x1f, RZ, 0xc0, !PT ;  /* 0x0000001f02027812 */ /* 0x008fc800078ec0ff */
[----:B------:R-:W-:Y:S01]  /*c210*/  ISETP.NE.AND P0, PT, R2, RZ, PT ;  /* 0x000000ff0200720c */ /* 0x000fe20003f05270 */
[----:B------:R-:W-:-:S04]  /*c220*/  IMAD.MOV.U32 R2, RZ, RZ, 0x10000 ;  /* 0x00010000ff027424 */ /* 0x000fc800078e00ff */
[----:B------:R3:W-:Y:S08]  /*c230*/  SYNCS.ARRIVE.TRANS64 RZ, [R3+URZ+0x28c50], R2 ;  /* 0x028c500203ff79a7 */ /* 0x0007f0000800003f */
[----:B------:R-:W-:Y:S05]  /*c240*/  @!P0 BRA `(.L_x_3006) ;  /* 0x0000000000048947 */ /* 0x000fea0003800000 */
[----:B------:R-:W-:Y:S01]  /*c250*/  BPT.TRAP 0x1 ;  /* 0x000000040000795c */ /* 0x000fe20000300000 */
.L_x_3006:
[----:B---3--:R-:W3:Y:S01]  /*c260*/  LDL R2, [R1] ;  /* 0x0000000001027983 */ /* 0x008ee20000100800 */
[----:B-12---:R-:W-:Y:S01]  /*c270*/  MOV R6, 0x400 ;  /* 0x0000040000067802 */ /* 0x006fe20000000f00 */
[----:B------:R-:W1:Y:S01]  /*c280*/  S2R R10, SR_CgaCtaId ;  /* 0x00000000000a7919 */ /* 0x000e620000008800 */
[----:B------:R-:W-:Y:S01]  /*c290*/  R2UR UR9, R3 ;  /* 0x00000000030972ca */ /* 0x000fe200000e0000 */
[----:B------:R-:W-:Y:S01]  /*c2a0*/  UIADD3 UR4, UP0, UR40, 0x470, URZ ;  /* 0x0000047028047890 */ /* 0x000fe2000ff1e03f */
[----:B------:R-:W-:Y:S02]  /*c2b0*/  R2UR UR11, R8 ;  /* 0x00000000080b72ca */ /* 0x000fe400000e0000 */
[----:B------:R-:W-:Y:S02]  /*c2c0*/  R2UR UR12, R4 ;  /* 0x00000000040c72ca */ /* 0x000fe400000e0000 */
[----:B------:R-:W-:Y:S01]  /*c2d0*/  R2UR UR13, R7 ;  /* 0x00000000070d72ca */ /* 0x000fe200000e0000 */
[----:B------:R-:W-:Y:S01]  /*c2e0*/  UIADD3.X UR5, URZ, UR41, URZ, UP0, !UPT ;  /* 0x000000293f057290 */ /* 0x000fe200087fe43f */
[----:B-1----:R-:W-:-:S05]  /*c2f0*/  LEA R6, R10, R6, 0x18 ;  /* 0x000000060a067211 */ /* 0x002fca00078ec0ff */
        /* <DEDUP_REMOVED lines=9> */
[----:B---3--:R-:W-:-:S05]  /*c390*/  IMAD R2, R2, 0x10000, R6 ;  /* 0x0001000002027824 */ /* 0x008fca00078e0206 */
        /* <DEDUP_REMOVED lines=9> */
[----:B------:R1:W-:Y:S01]  /*c430*/  UTMALDG.4D [UR8], [UR4], desc[UR6] ;  /* 0x00000608040075b4 */ /* 0x0003e20008019000 */
[----:B------:R-:W-:Y:S01]  /*c440*/  UIADD3 UR16, UR14, 0xa400, URZ ;  /* 0x0000a4000e107890 */ /* 0x000fe2000fffe03f */
[----:B-1----:R-:W-:Y:S01]  /*c450*/  UMOV UR8, UR17 ;  /* 0x0000001100087c82 */ /* 0x002fe20008000000 */
[----:B------:R-:W-:Y:S02]  /*c460*/  UMOV UR10, UR18 ;  /* 0x00000012000a7c82 */ /* 0x000fe40008000000 */
[----:B------:R1:W-:Y:S01]  /*c470*/  UTMALDG.4D [UR8], [UR4], desc[UR6] ;  /* 0x00000608040075b4 */ /* 0x0003e20008019000 */
[----:B------:R-:W-:Y:S01]  /*c480*/  UIADD3 UR17, UR14, 0xc400, URZ ;  /* 0x0000c4000e117890 */ /* 0x000fe2000fffe03f */
[----:B-1----:R-:W-:Y:S01]  /*c490*/  UMOV UR8, UR19 ;  /* 0x0000001300087c82 */ /* 0x002fe20008000000 */
[----:B------:R-:W-:-:S02]  /*c4a0*/  UMOV UR10, UR20 ;  /* 0x00000014000a7c82 */ /* 0x000fc40008000000 */
[----:B------:R1:W-:Y:S02]  /*c4b0*/  UTMALDG.4D [UR8], [UR4], desc[UR6] ;  /* 0x00000608040075b4 */ /* 0x0003e40008019000 */
[----:B-1----:R-:W-:Y:S01]  /*c4c0*/  UMOV UR8, UR15 ;  /* 0x0000000f00087c82 */ /* 0x002fe20008000000 */
[----:B------:R-:W-:Y:S01]  /*c4d0*/  UMOV UR10, UR21 ;  /* 0x00000015000a7c82 */ /* 0x000fe20008000000 */
[----:B------:R-:W-:Y:S01]  /*c4e0*/  UIADD3 UR15, UR14, 0xe400, URZ ;  /* 0x0000e4000e0f7890 */ /* 0x000fe2000fffe03f */
[----:B------:R1:W-:Y:S02]  /*c4f0*/  UTMALDG.4D [UR8], [UR4], desc[UR6] ;  /* 0x00000608040075b4 */ /* 0x0003e40008019000 */
[----:B------:R-:W-:Y:S01]  /*c500*/  UMOV UR14, 0x180 ;  /* 0x00000180000e7882 */ /* 0x000fe20000000000 */
[----:B-1----:R-:W-:Y:S01]  /*c510*/  UMOV UR8, UR16 ;  /* 0x0000001000087c82 */ /* 0x002fe20008000000 */
[----:B------:R-:W-:Y:S02]  /*c520*/  UMOV UR10, UR22 ;  /* 0x00000016000a7c82 */ /* 0x000fe40008000000 */
[----:B------:R1:W-:Y:S02]  /*c530*/  UTMALDG.4D [UR8], [UR4], desc[UR6] ;  /* 0x00000608040075b4 */ /* 0x0003e40008019000 */
[----:B-1----:R-:W-:Y:S01]  /*c540*/  UMOV UR8, UR17 ;  /* 0x0000001100087c82 */ /* 0x002fe20008000000 */
[----:B------:R-:W-:Y:S01]  /*c550*/  UMOV UR10, UR14 ;  /* 0x0000000e000a7c82 */ /* 0x000fe20008000000 */
[----:B------:R-:W-:Y:S01]  /*c560*/  UMOV UR14, 0x1c0 ;  /* 0x000001c0000e7882 */ /* 0x000fe20000000000 */
[----:B------:R1:W-:Y:S02]  /*c570*/  UTMALDG.4D [UR8], [UR4], desc[UR6] ;  /* 0x00000608040075b4 */ /* 0x0003e40008019000 */
[----:B-1----:R-:W-:Y:S01]  /*c580*/  UMOV UR8, UR15 ;  /* 0x0000000f00087c82 */ /* 0x002fe20008000000 */
[----:B------:R-:W-:-:S02]  /*c590*/  UMOV UR10, UR14 ;  /* 0x0000000e000a7c82 */ /* 0x000fc40008000000 */
[----:B------:R1:W-:Y:S02]  /*c5a0*/  UTMALDG.4D [UR8], [UR4], desc[UR6] ;  /* 0x00000608040075b4 */ /* 0x0003e40008019000 */
[----:B-1----:R-:W-:Y:S01]  /*c5b0*/  NOP ;  /* 0x0000000000007918 */ /* 0x002fe20000000000 */
.L_x_3001:
[----:B------:R-:W-:Y:S05]  /*c5c0*/  BSYNC B2 ;  /* 0x0000000000027941 */ /* 0x000fea0003800000 */
.L_x_3000:
[----:B------:R-:W2:Y:S02]  /*c5d0*/  LDL.LU R2, [R1+0x14] ;  /* 0x0000140001027983 */ /* 0x000ea40000300800 */
[----:B--2---:R-:W-:-:S07]  /*c5e0*/  VIADD R8, R2, 0xfffffffd ;  /* 0xfffffffd02087836 */ /* 0x004fce0000000000 */
.L_x_2999:
[----:B------:R-:W-:Y:S05]  /*c5f0*/  BSYNC B1 ;  /* 0x0000000000017941 */ /* 0x000fea0003800000 */
.L_x_2998:
[----:B------:R-:W-:-:S04]  /*c600*/  IADD3 R2, -R11, RZ, RZ ;  /* 0x000000ff0b027210 */ /* 0x000fc80007ffe1ff */
[----:B------:R-:W-:-:S13]  /*c610*/  ISETP.NE.AND P0, PT, R9, R2, PT ;  /* 0x000000020900720c */ /* 0x000fda0003f05270 */
[----:B------:R-:W-:Y:S05]  /*c620*/  @!P0 BRA `(.L_x_2997) ;  /* 0x00000010003c8947 */ /* 0x000fea0003800000 */
.L_x_3021:
[----:B------:R-:W2:Y:S04]  /*c630*/  LDL.LU R3, [R1] ;  /* 0x0000000001037983 */ /* 0x000ea80000300800 */
[----:B------:R-:W3:Y:S01]  /*c640*/  LDL.LU R2, [R1+0x4] ;  /* 0x0000040001027983 */ /* 0x000ee20000300800 */
[----:B------:R-:W-:Y:S05]  /*c650*/  YIELD ;  /* 0x0000000000007946 */ /* 0x000fea0003800000 */
[----:B------:R-:W-:Y:S01]  /*c660*/  BSSY B1, `(.L_x_3007) ;  /* 0x0000081000017945 */ /* 0x000fe20003800000 */
[----:B--2---:R-:W-:-:S05]  /*c670*/  VIADD R9, R3, 0x1 ;  /* 0x0000000103097836 */ /* 0x004fca0000000000 */
[----:B------:R-:W-:-:S04]  /*c680*/  ISETP.NE.AND P0, PT, R9, 0x2, PT ;  /* 0x000000020900780c */ /* 0x000fc80003f05270 */
[----:B------:R-:W-:Y:S02]  /*c690*/  SEL R10, RZ, 0x1, P0 ;  /* 0x00000001ff0a7807 */ /* 0x000fe40000000000 */
[----:B------:R-:W-:Y:S02]  /*c6a0*/  SEL R9, R9, RZ, P0 ;  /* 0x000000ff09097207 */ /* 0x000fe40000000000 */
[----:B---3--:R-:W-:Y:S01]  /*c6b0*/  LOP3.LUT R10, R2, R10, RZ, 0x3c, !PT ;  /* 0x0000000a020a7212 */ /* 0x008fe200078e3cff */
[----:B-1----:R-:W-:Y:S06]  /*c6c0*/  @!P6 BRA `(.L_x_3008) ;  /* 0x0000000400e8e947 */ /* 0x002fec0003800000 */
[----:B------:R-:W-:Y:S01]  /*c6d0*/  ULDC.64 UR4, c[0x0][0x3f8] ;  /* 0x0000fe0000047ab9 */ /* 0x000fe20000000a00 */
[----:B------:R-:W-:Y:S01]  /*c6e0*/  IMAD.MOV.U32 R11, RZ, RZ, R8 ;  /* 0x000000ffff0b7224 */ /* 0x000fe200078e0008 */
        /* <DEDUP_REMOVED lines=13> */
[----:B------:R-:W-:Y:S02]  /*c7c0*/  IMAD R7, R5, UR6, RZ ;  /* 0x0000000605077c24 */ /* 0x000fe4000f8e02ff */
[----:B------:R-:W-:-:S04]  /*c7d0*/  IMAD.WIDE.U32 R2, R0, UR6, R2 ;  /* 0x0000000600027c25 */ /* 0x000fc8000f8e0002 */
[----:B------:R-:W-:Y:S01]  /*c7e0*/  IMAD R7, R0, UR7, R7 ;  /* 0x0000000700077c24 */ /* 0x000fe2000f8e0207 */
[----:B------:R-:W-:-:S03]  /*c7f0*/  LEA R6, P0, R2, UR4, 0x2 ;  /* 0x0000000402067c11 */ /* 0x000fc6000f8010ff */
[----:B------:R-:W-:-:S05]  /*c800*/  IMAD.IADD R7, R7, 0x1, R3 ;  /* 0x0000000107077824 */ /* 0x000fca00078e0203 */
[----:B------:R-:W-:-:S06]  /*c810*/  LEA.HI.X R7, R2, UR5, R7, 0x2, P0 ;  /* 0x0000000502077c11 */ /* 0x000fcc00080f1407 */
[----:B------:R1:W5:Y:S02]  /*c820*/  LDG.E R7, desc[UR38][R6.64] ;  /* 0x0000002606077981 */ /* 0x000364000c1e1900 */
.L_x_3009:
[----:B------:R-:W2:Y:S01]  /*c830*/  S2R R3, SR_CgaCtaId ;  /* 0x0000000000037919 */ /* 0x000ea20000008800 */
[----:B------:R-:W-:-:S04]  /*c840*/  MOV R2, 0x400 ;  /* 0x0000040000027802 */ /* 0x000fc80000000f00 */
[----:B--2---:R-:W-:Y:S02]  /*c850*/  LEA R2, R3, R2, 0x18 ;  /* 0x0000000203027211 */ /* 0x004fe400078ec0ff */
[----:B------:R-:W-:-:S03]  /*c860*/  SHF.L.U32 R3, R10, 0x1f, RZ ;  /* 0x0000001f0a037819 */ /* 0x000fc600000006ff */
[----:B------:R-:W-:-:S04]  /*c870*/  IMAD R2, R9, 0x8, R2 ;  /* 0x0000000809027824 */ /* 0x000fc800078e0202 */
[----:B------:R-:W2:Y:S02]  /*c880*/  SYNCS.PHASECHK.TRANS64.TRYWAIT P0, [R2+URZ+0x28c40], R3 ;  /* 0x028c4003020075a7 */ /* 0x000ea4000800017f */
[----:B--2---:R-:W-:Y:S05]  /*c890*/  @!P0 BRA `(.L_x_3010) ;  /* 0x0000002000dc8947 */ /* 0x004fea0003800000 */
.L_x_3064:
[----:B-1----:R-:W1:Y:S02]  /*c8a0*/  S2R R6, SR_TID.X ;  /* 0x0000000000067919 */ /* 0x002e640000002100 */
[----:B-1----:R-:W-:-:S04]  /*c8b0*/  LOP3.LUT R6, R6, 0x7f, RZ, 0xc0, !PT ;  /* 0x0000007f06067812 */ /* 0x002fc800078ec0ff */
[----:B------:R-:W-:-:S13]  /*c8c0*/  ISETP.NE.AND P0, PT, R6, RZ, PT ;  /* 0x000000ff0600720c */ /* 0x000fda0003f05270 */
[----:B------:R-:W-:Y:S05]  /*c8d0*/  @P0 BRA `(.L_x_3011) ;  /* 0x00000000001c0947 */ /* 0x000fea0003800000 */
[----:B------:R-:W1:Y:S01]  /*c8e0*/  S2R R6, SR_TID.X ;  /* 0x0000000000067919 */ /* 0x000e620000002100 */
[----:B------:R-:W-:-:S04]  /*c8f0*/  IMAD.MOV.U32 R13, RZ, RZ, 0x2000 ;  /* 0x00002000ff0d7424 */ /* 0x000fc800078e00ff */
[----:B------:R3:W-:Y:S01]  /*c900*/  SYNCS.ARRIVE.TRANS64 RZ, [R2+URZ+0x28c30], R13 ;  /* 0x028c300d02ff79a7 */ /* 0x0007e2000800003f */
[----:B-1----:R-:W-:-:S04]  /*c910*/  LOP3.LUT R6, R6, 0x1f, RZ, 0xc0, !PT ;  /* 0x0000001f06067812 */ /* 0x002fc800078ec0ff */
[----:B------:R-:W-:-:S13]  /*c920*/  ISETP.NE.AND P1, PT, R6, RZ, PT ;  /* 0x000000ff0600720c */ /* 0x000fda0003f25270 */
[----:B---3--:R-:W-:Y:S05]  /*c930*/  @!P1 BRA `(.L_x_3011) ;  /* 0x0000000000049947 */ /* 0x008fea0003800000 */
[----:B------:R-:W-:Y:S01]  /*c940*/  BPT.TRAP 0x1 ;  /* 0x000000040000795c */ /* 0x000fe20000300000 */
.L_x_3011:
[----:B------:R-:W3:Y:S01]  /*c950*/  LDL R12, [R1+0x8] ;  /* 0x00000800010c7983 */ /* 0x000ee20000100800 */
[----:B------:R-:W-:Y:S01]  /*c960*/  MOV R6, 0x400 ;  /* 0x0000040000067802 */ /* 0x000fe20000000f00 */
[----:B------:R-:W1:Y:S01]  /*c970*/  S2R R13, SR_CgaCtaId ;  /* 0x00000000000d7919 */ /* 0x000e620000008800 */
[----:B------:R-:W-:Y:S01]  /*c980*/  R2UR UR9, R2 ;  /* 0x00000000020972ca */ /* 0x000fe200000e0000 */
[----:B------:R-:W-:Y:S01]  /*c990*/  UIADD3 UR4, UP0, UR40, 0x370, URZ ;  /* 0x0000037028047890 */ /* 0x000fe2000ff1e03f */
[----:B------:R-:W-:Y:S02]  /*c9a0*/  R2UR UR12, R4 ;  /* 0x00000000040c72ca */ /* 0x000fe400000e0000 */
[----:B-----5:R-:W-:Y:S01]  /*c9b0*/  R2UR UR13, R7 ;  /* 0x00000000070d72ca */ /* 0x020fe200000e0000 */
[----:B------:R-:W-:Y:S01]  /*c9c0*/  UIADD3.X UR5, URZ, UR41, URZ, UP0, !UPT ;  /* 0x000000293f057290 */ /* 0x000fe200087fe43f */
[----:B-1----:R-:W-:-:S04]  /*c9d0*/  LEA R6, R13, R6, 0x18 ;  /* 0x000000060d067211 */ /* 0x002fc800078ec0ff */
[----:B------:R-:W-:-:S04]  /*c9e0*/  LEA R6, R9, R6, 0xd ;  /* 0x0000000609067211 */ /* 0x000fc800078e68ff */
[----:B------:R-:W-:Y:S01]  /*c9f0*/  R2UR UR8, R6 ;  /* 0x00000000060872ca */ /* 0x000fe200000e0000 */
[----:B------:R-:W-:Y:S01]  /*ca00*/  UIADD3 UR9, UR9, 0x28c30, URZ ;  /* 0x00028c3009097890 */ /* 0x000fe2000fffe03f */
[----:B------:R-:W-:Y:S01]  /*ca10*/  UMOV UR6, 0x0 ;  /* 0x0000000000067882 */ /* 0x000fe20000000000 */
[----:B------:R-:W-:Y:S01]  /*ca20*/  UMOV UR7, 0x14f00000 ;  /* 0x14f0000000077882 */ /* 0x000fe20000000000 */
[----:B------:R-:W-:-:S09]  /*ca30*/  UMOV UR10, URZ ;  /* 0x0000003f000a7c82 */ /* 0x000fd20008000000 */
[----:B------:R-:W-:Y:S01]  /*ca40*/  UIADD3 UR8, UR8, 0x22400, URZ ;  /* 0x0002240008087890 */ /* 0x000fe2000fffe03f */
[----:B---3--:R-:W-:-:S05]  /*ca50*/  IMAD R6, R11, 0x40, R12 ;  /* 0x000000400b067824 */ /* 0x008fca00078e020c */
[----:B------:R-:W-:-:S13]  /*ca60*/  R2UR UR11, R6 ;  /* 0x00000000060b72ca */ /* 0x000fda00000e0000 */
[----:B------:R1:W-:Y:S01]  /*ca70*/  UTMALDG.4D [UR8], [UR4], desc[UR6] ;  /* 0x00000608040075b4 */ /* 0x0003e20008019000 */
[----:B------:R-:W3:Y:S02]  /*ca80*/  SYNCS.PHASECHK.TRANS64.TRYWAIT P1, [R2+URZ+0x28c60], R3 ;  /* 0x028c6003020075a7 */ /* 0x000ee4000802017f */
[----:B-1-3--:R-:W-:Y:S05]  /*ca90*/  @!P1 BRA `(.L_x_3012) ;  /* 0x0000002000709947 */ /* 0x00afea0003800000 */
.L_x_3065:
        /* <DEDUP_REMOVED lines=8> */
.L_x_3013:
        /* <DEDUP_REMOVED lines=53> */
.L_x_3008:
[----:B------:R-:W-:Y:S05]  /*ce70*/  BSYNC B1 ;  /* 0x0000000000017941 */ /* 0x000fea0003800000 */
.L_x_3007:
        /* <DEDUP_REMOVED lines=14> */
[----:B------:R-:W2:Y:S01]  /*cf60*/  LDC R6, c[0x0][0x41c] ;  /* 0x00010700ff067b82 */ /* 0x000ea20000000800 */
[----:B------:R-:W-:Y:S02]  /*cf70*/  ULDC.64 UR6, c[0x0][0x408] ;  /* 0x0001020000067ab9 */ /* 0x000fe40000000a00 */
[----:B------:R-:W-:-:S04]  /*cf80*/  IMAD R7, R5, UR6, RZ ;  /* 0x0000000605077c24 */ /* 0x000fc8000f8e02ff */
[----:B------:R-:W-:Y:S01]  /*cf90*/  IMAD R7, R0, UR7, R7 ;  /* 0x0000000700077c24 */ /* 0x000fe2000f8e0207 */
[----:B--2---:R-:W-:-:S13]  /*cfa0*/  ISETP.NE.AND P0, PT, R6, 0x1, PT ;  /* 0x000000010600780c */ /* 0x004fda0003f05270 */
[----:B------:R-:W2:Y:S02]  /*cfb0*/  @P0 LDC.64 R2, c[0x0][0x420] ;  /* 0x00010800ff020b82 */ /* 0x000ea40000000a00 */
[----:B--2---:R-:W-:-:S04]  /*cfc0*/  @P0 IMAD.HI.U32 R10, R9, R2, RZ ;  /* 0x00000002090a0227 */ /* 0x004fc800078e00ff */
[----:B------:R-:W-:Y:S01]  /*cfd0*/  IMAD.MOV.U32 R2, RZ, RZ, R9 ;  /* 0x000000ffff027224 */ /* 0x000fe200078e0009 */
[----:B------:R-:W-:-:S05]  /*cfe0*/  @P0 SHF.R.U32.HI R2, RZ, R3, R10 ;  /* 0x00000003ff020219 */ /* 0x000fca000001160a */
[----:B------:R-:W-:-:S04]  /*cff0*/  IMAD.MOV R3, RZ, RZ, -R2 ;  /* 0x000000ffff037224 */ /* 0x000fc800078e0a02 */
[----:B------:R-:W-:Y:S01]  /*d000*/  IMAD R9, R6, R3, R9 ;  /* 0x0000000306097224 */ /* 0x000fe200078e0209 */
[----:B------:R-:W-:-:S03]  /*d010*/  SHF.R.S32.HI R3, RZ, 0x1f, R2 ;  /* 0x0000001fff037819 */ /* 0x000fc60000011402 */
[----:B------:R-:W-:-:S05]  /*d020*/  IMAD.WIDE.U32 R2, R0, UR6, R2 ;  /* 0x0000000600027c25 */ /* 0x000fca000f8e0002 */
[----:B------:R-:W-:Y:S02]  /*d030*/  IADD3 R7, R7, R3, RZ ;  /* 0x0000000307077210 */ /* 0x000fe40007ffe0ff */
[----:B------:R-:W-:-:S04]  /*d040*/  LEA R6, P0, R2, UR4, 0x2 ;  /* 0x0000000402067c11 */ /* 0x000fc8000f8010ff */
[----:B------:R-:W-:-:S06]  /*d050*/  LEA.HI.X R7, R2, UR5, R7, 0x2, P0 ;  /* 0x0000000502077c11 */ /* 0x000fcc00080f1407 */
[----:B------:R2:W5:Y:S03]  /*d060*/  LDG.E R7, desc[UR38][R6.64] ;  /* 0x0000002606077981 */ /* 0x000566000c1e1900 */
.L_x_3016:
[----:B------:R-:W3:Y:S01]  /*d070*/  S2R R3, SR_CgaCtaId ;  /* 0x0000000000037919 */ /* 0x000ee20000008800 */
[----:B------:R-:W-:-:S04]  /*d080*/  MOV R2, 0x400 ;  /* 0x0000040000027802 */ /* 0x000fc80000000f00 */
[----:B---3--:R-:W-:Y:S02]  /*d090*/  LEA R2, R3, R2, 0x18 ;  /* 0x0000000203027211 */ /* 0x008fe400078ec0ff */
[----:B------:R-:W-:-:S03]  /*d0a0*/  SHF.L.U32 R3, R11, 0x1f, RZ ;  /* 0x0000001f0b037819 */ /* 0x000fc600000006ff */
[----:B------:R-:W-:-:S04]  /*d0b0*/  IMAD R2, R12, 0x8, R2 ;  /* 0x000000080c027824 */ /* 0x000fc800078e0202 */
[----:B------:R-:W3:Y:S02]  /*d0c0*/  SYNCS.PHASECHK.TRANS64.TRYWAIT P0, [R2+URZ+0x28c40], R3 ;  /* 0x028c4003020075a7 */ /* 0x000ee4000800017f */
[----:B---3--:R-:W-:Y:S05]  /*d0d0*/  @!P0 BRA `(.L_x_3017) ;  /* 0x0000001800f48947 */ /* 0x008fea0003800000 */
.L_x_3066:
[----:B--2---:R-:W2:Y:S02]  /*d0e0*/  S2R R6, SR_TID.X ;  /* 0x0000000000067919 */ /* 0x004ea40000002100 */
        /* <DEDUP_REMOVED lines=8> */
[----:B----4-:R-:W-:Y:S05]  /*d170*/  @!P1 BRA `(.L_x_3018) ;  /* 0x0000000000049947 */ /* 0x010fea0003800000 */
[----:B------:R-:W-:Y:S01]  /*d180*/  BPT.TRAP 0x1 ;  /* 0x000000040000795c */ /* 0x000fe20000300000 */
.L_x_3018:
[----:B------:R-:W2:Y:S01]  /*d190*/  LDL R6, [R1] ;  /* 0x0000000001067983 */ /* 0x000ea20000100800 */
[----:B-1----:R-:W-:-:S03]  /*d1a0*/  MOV R11, 0x400 ;  /* 0x00000400000b7802 */ /* 0x002fc60000000f00 */
[----:B------:R-:W4:Y:S01]  /*d1b0*/  LDL R10, [R1+0x8] ;  /* 0x00000800010a7983 */ /* 0x000f220000100800 */
[----:B------:R-:W1:Y:S01]  /*d1c0*/  S2R R12, SR_CgaCtaId ;  /* 0x00000000000c7919 */ /* 0x000e620000008800 */
[----:B------:R-:W-:Y:S01]  /*d1d0*/  R2UR UR9, R2 ;  /* 0x00000000020972ca */ /* 0x000fe200000e0000 */
[----:B------:R-:W-:Y:S01]  /*d1e0*/  UIADD3 UR4, UP0, UR40, 0x370, URZ ;  /* 0x0000037028047890 */ /* 0x000fe2000ff1e03f */
[----:B------:R-:W-:Y:S02]  /*d1f0*/  R2UR UR12, R4 ;  /* 0x00000000040c72ca */ /* 0x000fe400000e0000 */
[----:B-----5:R-:W-:Y:S01]  /*d200*/  R2UR UR13, R7 ;  /* 0x00000000070d72ca */ /* 0x020fe200000e0000 */
[----:B------:R-:W-:Y:S01]  /*d210*/  UIADD3.X UR5, URZ, UR41, URZ, UP0, !UPT ;  /* 0x000000293f057290 */ /* 0x000fe200087fe43f */
[----:B-1----:R-:W-:-:S07]  /*d220*/  LEA R11, R12, R11, 0x18 ;  /* 0x0000000b0c0b7211 */ /* 0x002fce00078ec0ff */
[----:B------:R-:W-:Y:S01]  /*d230*/  UIADD3 UR9, UR9, 0x28c30, URZ ;  /* 0x00028c3009097890 */ /* 0x000fe2000fffe03f */
[----:B------:R-:W-:Y:S01]  /*d240*/  UMOV UR6, 0x0 ;  /* 0x0000000000067882 */ /* 0x000fe20000000000 */
[----:B------:R-:W-:Y:S01]  /*d250*/  UMOV UR7, 0x14f00000 ;  /* 0x14f0000000077882 */ /* 0x000fe20000000000 */
[----:B------:R-:W-:Y:S01]  /*d260*/  UMOV UR10, URZ ;  /* 0x0000003f000a7c82 */ /* 0x000fe20008000000 */
[----:B--2---:R-:W-:-:S05]  /*d270*/  IMAD R6, R6, 0x2000, R11 ;  /* 0x0000200006067824 */ /* 0x004fca00078e020b */
[----:B------:R-:W-:Y:S02]  /*d280*/  R2UR UR8, R6 ;  /* 0x00000000060872ca */ /* 0x000fe400000e0000 */
[----:B----4-:R-:W-:-:S04]  /*d290*/  LEA R9, R9, R10, 0x6 ;  /* 0x0000000a09097211 */ /* 0x010fc800078e30ff */
[----:B------:R-:W-:-:S07]  /*d2a0*/  R2UR UR11, R9 ;  /* 0x00000000090b72ca */ /* 0x000fce00000e0000 */
[----:B------:R-:W-:-:S09]  /*d2b0*/  UIADD3 UR8, UR8, 0x22400, URZ ;  /* 0x0002240008087890 */ /* 0x000fd2000fffe03f */
[----:B------:R1:W-:Y:S01]  /*d2c0*/  UTMALDG.4D [UR8], [UR4], desc[UR6] ;  /* 0x00000608040075b4 */ /* 0x0003e20008019000 */
[----:B------:R-:W2:Y:S02]  /*d2d0*/  SYNCS.PHASECHK.TRANS64.TRYWAIT P1, [R2+URZ+0x28c60], R3 ;  /* 0x028c6003020075a7 */ /* 0x000ea4000802017f */
[----:B-12---:R-:W-:Y:S05]  /*d2e0*/  @!P1 BRA `(.L_x_3019) ;  /* 0x0000001800849947 */ /* 0x006fea0003800000 */
.L_x_3067:
[----:B------:R-:W-:Y:S05]  /*d2f0*/  @P0 BRA `(.L_x_3020) ;  /* 0x00000000001c0947 */ /* 0x000fea0003800000 */
[----:B------:R-:W2:Y:S01]  /*d300*/  S2R R6, SR_TID.X ;  /* 0x0000000000067919 */ /* 0x000ea20000002100 */
[----:B-1-3--:R-:W-:-:S04]  /*d310*/  IMAD.MOV.U32 R3, RZ, RZ, 0x10000 ;  /* 0x00010000ff037424 */ /* 0x00afc800078e00ff */
[----:B------:R4:W-:Y:S01]  /*d320*/  SYNCS.ARRIVE.TRANS64 RZ, [R2+URZ+0x28c50], R3 ;  /* 0x028c500302ff79a7 */ /* 0x0009e2000800003f */
[----:B--2---:R-:W-:-:S04]  /*d330*/  LOP3.LUT R6, R6, 0x1f, RZ, 0xc0, !PT ;  /* 0x0000001f06067812 */ /* 0x004fc800078ec0ff */
[----:B------:R-:W-:-:S13]  /*d340*/  ISETP.NE.AND P1, PT, R6, RZ, PT ;  /* 0x000000ff0600720c */ /* 0x000fda0003f25270 */
[----:B----4-:R-:W-:Y:S05]  /*d350*/  @!P1 BRA `(.L_x_3020) ;  /* 0x0000000000049947 */ /* 0x010fea0003800000 */
[----:B------:R-:W-:Y:S01]  /*d360*/  BPT.TRAP 0x1 ;  /* 0x000000040000795c */ /* 0x000fe20000300000 */
.L_x_3020:
[----:B-1-3--:R-:W2:Y:S01]  /*d370*/  LDL R3, [R1] ;  /* 0x0000000001037983 */ /* 0x00aea20000100800 */
[----:B------:R-:W-:Y:S01]  /*d380*/  MOV R6, 0x400 ;  /* 0x0000040000067802 */ /* 0x000fe20000000f00 */
        /* <DEDUP_REMOVED lines=17> */
[----:B--2---:R-:W-:-:S05]  /*d4a0*/  IMAD R2, R3, 0x10000, R6 ;  /* 0x0001000003027824 */ /* 0x004fca00078e0206 */
        /* <DEDUP_REMOVED lines=33> */
[----:B--2---:R-:W-:Y:S01]  /*d6c0*/  NOP ;  /* 0x0000000000007918 */ /* 0x004fe20000000000 */
.L_x_3015:
[----:B------:R-:W-:Y:S05]  /*d6d0*/  BSYNC B1 ;  /* 0x0000000000017941 */ /* 0x000fea0003800000 */
.L_x_3014:
[C---:B------:R-:W-:Y:S01]  /*d6e0*/  ISETP.GT.AND P0, PT, R8.reuse, 0x1, PT ;  /* 0x000000010800780c */ /* 0x040fe20003f04270 */
[----:B------:R-:W-:-:S05]  /*d6f0*/  VIADD R2, R8, 0xfffffffe ;  /* 0xfffffffe08027836 */ /* 0x000fca0000000000 */
[----:B------:R-:W-:-:S07]  /*d700*/  MOV R8, R2 ;  /* 0x0000000200087202 */ /* 0x000fce0000000f00 */
[----:B------:R-:W-:Y:S05]  /*d710*/  @P0 BRA `(.L_x_3021) ;  /* 0xffffffec00c40947 */ /* 0x000fea000383ffff */
.L_x_2997:
[----:B------:R-:W-:Y:S05]  /*d720*/  BSYNC B0 ;  /* 0x0000000000007941 */ /* 0x000fea0003800000 */
.L_x_2996:
[----:B------:R-:W2:Y:S01]  /*d730*/  LDL.LU R3, [R1] ;  /* 0x0000000001037983 */ /* 0x000ea20000300800 */
[----:B------:R-:W-:Y:S01]  /*d740*/  BSSY B0, `(.L_x_3022) ;  /* 0x0000016000007945 */ /* 0x000fe20003800000 */
[----:B------:R-:W3:Y:S02]  /*d750*/  S2R R2, SR_TID.X ;  /* 0x0000000000027919 */ /* 0x000ee40000002100 */
[----:B---3--:R-:W-:-:S04]  /*d760*/  LOP3.LUT R2, R2, 0x1f, RZ, 0xc0, !PT ;  /* 0x0000001f02027812 */ /* 0x008fc800078ec0ff */
[----:B------:R-:W-:Y:S01]  /*d770*/  ISETP.NE.AND P1, PT, R2, RZ, PT ;  /* 0x000000ff0200720c */ /* 0x000fe20003f25270 */
[----:B--2---:R-:W-:-:S05]  /*d780*/  VIADD R0, R3, 0x1 ;  /* 0x0000000103007836 */ /* 0x004fca0000000000 */
[----:B------:R-:W-:-:S04]  /*d790*/  ISETP.NE.AND P0, PT, R0, 0x2, PT ;  /* 0x000000020000780c */ /* 0x000fc80003f05270 */
[----:B------:R-:W-:Y:S02]  /*d7a0*/  SEL R2, R0, RZ, P0 ;  /* 0x000000ff00027207 */ /* 0x000fe40000000000 */
[----:B------:R-:W-:-:S03]  /*d7b0*/  SEL R0, RZ, 0x1, P0 ;  /* 0x00000001ff007807 */ /* 0x000fc60000000000 */
[----:B------:R2:W-:Y:S01]  /*d7c0*/  STL [R1], R2 ;  /* 0x0000000201007387 */ /* 0x0005e20000100800 */
[----:B------:R-:W-:Y:S05]  /*d7d0*/  @P1 BRA `(.L_x_3023) ;  /* 0x0000000000301947 */ /* 0x000fea0003800000 */
[----:B------:R-:W3:Y:S01]  /*d7e0*/  S2R R7, SR_LANEID ;  /* 0x0000000000077919 */ /* 0x000ee20000000000 */
[----:B------:R-:W-:Y:S01]  /*d7f0*/  VOTEU.ANY UR4, UPT, PT ;  /* 0x0000000000047886 */ /* 0x000fe200038e0100 */
[----:B--2---:R-:W2:Y:S01]  /*d800*/  LDC.64 R2, c[0x0][0xc38] ;  /* 0x00030e00ff027b82 */ /* 0x004ea20000000a00 */
[----:B------:R-:W3:Y:S08]  /*d810*/  FLO.U32 R4, UR4 ;  /* 0x0000000400047d00 */ /* 0x000ef000080e0000 */
[----:B------:R-:W2:Y:S01]  /*d820*/  POPC R5, UR4 ;  /* 0x0000000400057d09 */ /* 0x000ea20008000000 */
[----:B---3--:R-:W-:-:S13]  /*d830*/  ISETP.EQ.U32.AND P0, PT, R4, R7, PT ;  /* 0x000000070400720c */ /* 0x008fda0003f02070 */
[----:B--2---:R-:W2:Y:S01]  /*d840*/  @P0 ATOMG.E.ADD.STRONG.GPU PT, R3, desc[UR38][R2.64], R5 ;  /* 0x00000005020309a8 */ /* 0x004ea200081ee1e6 */
[----:B------:R-:W3:Y:S02]  /*d850*/  S2R R6, SR_LTMASK ;  /* 0x0000000000067919 */ /* 0x000ee40000003900 */
[----:B---3--:R-:W-:-:S04]  /*d860*/  LOP3.LUT R6, R6, UR4, RZ, 0xc0, !PT ;  /* 0x0000000406067c12 */ /* 0x008fc8000f8ec0ff */
[----:B------:R-:W3:Y:S01]  /*d870*/  POPC R7, R6 ;  /* 0x0000000600077309 */ /* 0x000ee20000000000 */
[----:B--2---:R-:W3:Y:S02]  /*d880*/  SHFL.IDX PT, R4, R3, R4, 0x1f ;  /* 0x00001f0403047589 */ /* 0x004ee400000e0000 */
[----:B---3--:R-:W-:-:S07]  /*d890*/  IADD3 R16, R4, UR37, R7 ;  /* 0x0000002504107c10 */ /* 0x008fce000fffe007 */
.L_x_3023:
[----:B------:R-:W-:Y:S05]  /*d8a0*/  BSYNC B0 ;  /* 0x0000000000007941 */ /* 0x000fea0003800000 */
.L_x_3022:
[----:B--2---:R-:W2:Y:S02]  /*d8b0*/  LDL.LU R2, [R1+0x4] ;  /* 0x0000040001027983 */ /* 0x004ea40000300800 */
[----:B--2---:R-:W-:-:S05]  /*d8c0*/  LOP3.LUT R2, R2, R0, RZ, 0x3c, !PT ;  /* 0x0000000002027212 */ /* 0x004fca00078e3cff */
[----:B------:R2:W-:Y:S02]  /*d8d0*/  STL [R1+0x4], R2 ;  /* 0x0000040201007387 */ /* 0x0005e40000100800 */
.L_x_2979:
[----:B------:R-:W-:Y:S05]  /*d8e0*/  BSYNC B6 ;  /* 0x0000000000067941 */ /* 0x000fea0003800000 */
.L_x_2977:
[----:B------:R-:W-:-:S03]  /*d8f0*/  UMOV UR4, 0xffffffff ;  /* 0xffffffff00047882 */ /* 0x000fc60000000000 */
[----:B------:R-:W-:Y:S05]  /*d900*/  BRA.DIV UR4, `(.L_x_3024) ;  /* 0x0000001604107947 */ /* 0x000fea000b800000 */
[----:B------:R3:W4:Y:S04]  /*d910*/  SHFL.IDX PT, R4, R16, RZ, 0x1f ;  /* 0x00001fff10047589 */ /* 0x00072800000e0000 */
[----:B------:R3:W0:Y:S02]  /*d920*/  SHFL.IDX PT, R5, R16, 0x1, 0x1f ;  /* 0x00201f0010057f89 */ /* 0x00062400000e0000 */
.L_x_3071:
[----:B0-----:R-:W0:Y:S01]  /*d930*/  S2R R0, SR_TID.X ;  /* 0x0000000000007919 */ /* 0x001e220000002100 */
[----:B------:R-:W-:Y:S01]  /*d940*/  ULDC UR4, c[0x0][0xc14] ;  /* 0x0003050000047ab9 */ /* 0x000fe20000000800 */
[----:B------:R-:W-:Y:S01]  /*d950*/  BSSY B0, `(.L_x_3025) ;  /* 0x000000b000007945 */ /* 0x000fe20003800000 */
[----:B------:R-:W-:Y:S02]  /*d960*/  MOV R3, RZ ;  /* 0x000000ff00037202 */ /* 0x000fe40000000f00 */
[----:B0-----:R-:W-:Y:S01]  /*d970*/  LOP3.LUT R8, R0, 0x1f, RZ, 0xc0, !PT ;  /* 0x0000001f00087812 */ /* 0x001fe200078ec0ff */
[----:B------:R-:W-:-:S03]  /*d980*/  IMAD.U32 R0, RZ, RZ, UR4 ;  /* 0x00000004ff007e24 */ /* 0x000fc6000f8e00ff */
[C---:B------:R-:W-:Y:S01]  /*d990*/  ISETP.NE.AND P0, PT, R8.reuse, 0x1f, PT ;  /* 0x0000001f0800780c */ /* 0x040fe20003f05270 */
[----:B------:R-:W-:-:S05]  /*d9a0*/  IMAD.IADD R7, R8, 0x1, R19 ;  /* 0x0000000108077824 */ /* 0x000fca00078e0213 */
[----:B------:R-:W-:-:S13]  /*d9b0*/  ISETP.GE.OR P0, PT, R7, R0, !P0 ;  /* 0x000000000700720c */ /* 0x000fda0004706670 */
[----:B------:R-:W-:Y:S05]  /*d9c0*/  @P0 BRA `(.L_x_3026) ;  /* 0x00000000000c0947 */ /* 0x000fea0003800000 */
[----:B--2---:R-:W0:Y:S02]  /*d9d0*/  LDC.64 R2, c[0x0][0xc58] ;  /* 0x00031600ff027b82 */ /* 0x004e240000000a00 */
[----:B0-----:R-:W-:-:S06]  /*d9e0*/  IMAD.WIDE R2, R7, 0x4, R2 ;  /* 0x0000000407027825 */ /* 0x001fcc00078e0202 */
[----:B------:R0:W5:Y:S02]  /*d9f0*/  LDG.E R3, desc[UR38][R2.64] ;  /* 0x0000002602037981 */ /* 0x000164000c1e1900 */
.L_x_3026:
[----:B------:R-:W-:Y:S05]  /*da00*/  BSYNC B0 ;  /* 0x0000000000007941 */ /* 0x000fea0003800000 */
.L_x_3025:
        /* <DEDUP_REMOVED lines=8> */
[----:B------:R-:W2:Y:S02]  /*da90*/  SHFL.UP PT, R14, R13, 0x2, RZ ;  /* 0x044000000d0e7989 */ /* 0x000ea400000e00ff */
[----:B--2---:R-:W-:Y:S02]  /*daa0*/  SEL R2, R14, RZ, P1 ;  /* 0x000000ff0e027207 */ /* 0x004fe40000800000 */
        /* <DEDUP_REMOVED lines=12> */
[----:B------:R0:W2:Y:S02]  /*db70*/  SHFL.IDX PT, R14, R2, 0x1f, 0x1f ;  /* 0x03e01f00020e7f89 */ /* 0x0000a400000e0000 */
.L_x_3079:
[----:B------:R-:W-:Y:S02]  /*db80*/  ULDC UR4, c[0x0][0xc10] ;  /* 0x0003040000047ab9 */ /* 0x000fe40000000800 */
[----:B---3--:R-:W-:-:S04]  /*db90*/  IMAD.U32 R16, RZ, RZ, UR4 ;  /* 0x00000004ff107e24 */ /* 0x008fc8000f8e00ff */
[----:B--2---:R-:W-:-:S04]  /*dba0*/  IMAD R6, R14, R16, RZ ;  /* 0x000000100e067224 */ /* 0x004fc800078e02ff */
[----:B------:R-:W-:-:S05]  /*dbb0*/  IMAD.IADD R5, R5, 0x1, R6 ;  /* 0x0000000105057824 */ /* 0x000fca00078e0206 */
[----:B----4-:R-:W-:-:S13]  /*dbc0*/  ISETP.GT.AND P0, PT, R5, R4, PT ;  /* 0x000000040500720c */ /* 0x010fda0003f04270 */
[----:B------:R-:W-:Y:S05]  /*dbd0*/  @P0 BRA `(.L_x_3028) ;  /* 0x0000000000b40947 */ /* 0x000fea0003800000 */
[----:B------:R-:W2:Y:S02]  /*dbe0*/  LDC R0, c[0x0][0xc14] ;  /* 0x00030500ff007b82 */ /* 0x000ea40000000800 */
.L_x_3033:
[----:B------:R-:W-:-:S04]  /*dbf0*/  IADD3 R19, R19, 0x1f, RZ ;  /* 0x0000001f13137810 */ /* 0x000fc80007ffe0ff */
[----:B--2---:R-:W-:-:S13]  /*dc00*/  ISETP.GE.AND P0, PT, R19, R0, PT ;  /* 0x000000001300720c */ /* 0x004fda0003f06270 */
        /* <DEDUP_REMOVED lines=9> */
[----:B------:R-:W0:Y:S02]  /*dca0*/  LDC.64 R2, c[0x0][0xc58] ;  /* 0x00031600ff027b82 */ /* 0x000e240000000a00 */
[----:B0-----:R-:W-:-:S06]  /*dcb0*/  IMAD.WIDE R2, R7, 0x4, R2 ;  /* 0x0000000407027825 */ /* 0x001fcc00078e0202 */
[----:B------:R0:W5:Y:S02]  /*dcc0*/  LDG.E R3, desc[UR38][R2.64] ;  /* 0x0000002602037981 */ /* 0x000164000c1e1900 */
.L_x_3031:
[----:B------:R-:W-:Y:S05]  /*dcd0*/  BSYNC B0 ;  /* 0x0000000000007941 */ /* 0x000fea0003800000 */
.L_x_3030:
[----:B------:R-:W-:-:S03]  /*dce0*/  UMOV UR4, 0xffffffff ;  /* 0xffffffff00047882 */ /* 0x000fc60000000000 */
[----:B------:R-:W-:Y:S05]  /*dcf0*/  BRA.DIV UR4, `(.L_x_3032) ;  /* 0x0000001604307947 */ /* 0x000fea000b800000 */
[----:B-----5:R-:W2:Y:S01]  /*dd00*/  SHFL.UP PT, R14, R3, 0x1, RZ ;  /* 0x04200000030e7989 */ /* 0x020ea200000e00ff */
[C---:B------:R-:W-:Y:S02]  /*dd10*/  ISETP.NE.AND P0, PT, R8.reuse, RZ, PT ;  /* 0x000000ff0800720c */ /* 0x040fe40003f05270 */
[----:B------:R-:W-:Y:S02]  /*dd20*/  ISETP.GE.U32.AND P1, PT, R8, 0x2, PT ;  /* 0x000000020800780c */ /* 0x000fe40003f26070 */
[----:B--2---:R-:W-:Y:S02]  /*dd30*/  SEL R14, R14, RZ, P0 ;  /* 0x000000ff0e0e7207 */ /* 0x004fe40000000000 */
        /* <DEDUP_REMOVED lines=16> */
[----:B------:R0:W2:Y:S02]  /*de40*/  SHFL.IDX PT, R14, R2, 0x1f, 0x1f ;  /* 0x03e01f00020e7f89 */ /* 0x0000a400000e0000 */
.L_x_3087:
[----:B------:R-:W-:Y:S02]  /*de50*/  ULDC UR4, c[0x0][0xc10] ;  /* 0x0003040000047ab9 */ /* 0x000fe40000000800 */
[----:B------:R-:W-:-:S05]  /*de60*/  MOV R16, UR4 ;  /* 0x0000000400107c02 */ /* 0x000fca0008000f00 */
[----:B--2---:R-:W-:-:S04]  /*de70*/  IMAD R6, R14, R16, RZ ;  /* 0x000000100e067224 */ /* 0x004fc800078e02ff */
[----:B------:R-:W-:-:S05]  /*de80*/  IMAD.IADD R5, R6, 0x1, R5 ;  /* 0x0000000106057824 */ /* 0x000fca00078e0205 */
[----:B------:R-:W-:-:S13]  /*de90*/  ISETP.GT.AND P0, PT, R5, R4, PT ;  /* 0x000000040500720c */ /* 0x000fda0003f04270 */
[----:B------:R-:W-:Y:S05]  /*dea0*/  @!P0 BRA `(.L_x_3033) ;  /* 0xfffffffc00508947 */ /* 0x000fea000383ffff */
.L_x_3028:
[----:B------:R-:W-:Y:S01]  /*deb0*/  IMAD.IADD R6, R5, 0x1, -R6 ;  /* 0x0000000105067824 */ /* 0x000fe200078e0a06 */
[----:B------:R-:W-:-:S03]  /*dec0*/  UMOV UR4, 0xffffffff ;  /* 0xffffffff00047882 */ /* 0x000fc60000000000 */
[----:B------:R-:W-:-:S05]  /*ded0*/  IMAD R5, R2, R16, R6 ;  /* 0x0000001002057224 */ /* 0x000fca00078e0206 */
[----:B------:R-:W-:Y:S01]  /*dee0*/  ISETP.GT.AND P6, PT, R5, R4, PT ;  /* 0x000000040500720c */ /* 0x000fe20003fc4270 */
[----:B------:R-:W-:-:S12]  /*def0*/  BRA.DIV UR4, `(.L_x_3034) ;  /* 0x0000001604807947 */ /* 0x000fd8000b800000 */
[----:B------:R-:W-:-:S04]  /*df00*/  VOTE.ANY R7, PT, !P6 ;  /* 0x0000000000077806 */ /* 0x000fc800070e0100 */
[----:B------:R-:W2:Y:S02]  /*df10*/  POPC R5, R7 ;  /* 0x0000000700057309 */ /* 0x000ea40000000000 */
[----:B--2---:R2:W3:Y:S02]  /*df20*/  SHFL.IDX PT, R17, R3, R5, 0x1f ;  /* 0x00001f0503117589 */ /* 0x0044e400000e0000 */
.L_x_3091:
[----:B------:R-:W-:Y:S01]  /*df30*/  ISETP.NE.AND P0, PT, R7, RZ, PT ;  /* 0x000000ff0700720c */ /* 0x000fe20003f05270 */
[----:B------:R-:W-:-:S12]  /*df40*/  IMAD.MOV.U32 R14, RZ, RZ, RZ ;  /* 0x000000ffff0e7224 */ /* 0x000fd800078e00ff */
[----:B------:R-:W-:Y:S05]  /*df50*/  @!P0 BRA `(.L_x_3035) ;  /* 0x0000000000108947 */ /* 0x000fea0003800000 */
[----:B------:R-:W-:Y:S01]  /*df60*/  UMOV UR4, 0xffffffff ;  /* 0xffffffff00047882 */ /* 0x000fe20000000000 */
[----:B-1----:R-:W-:Y:S02]  /*df70*/  IADD3 R12, R5, -0x1, RZ ;  /* 0xffffffff050c7810 */ /* 0x002fe40007ffe0ff */
[----:B------:R-:W-:Y:S05]  /*df80*/  BRA.DIV UR4, `(.L_x_3036) ;  /* 0x0000001604a47947 */ /* 0x000fea000b800000 */
[----:B------:R4:W1:Y:S02]  /*df90*/  SHFL.IDX PT, R14, R2, R12, 0x1f ;  /* 0x00001f0c020e7589 */ /* 0x00086400000e0000 */
.L_x_3035:
[----:B---3--:R-:W-:Y:S01]  /*dfa0*/  IABS R7, R17 ;  /* 0x0000001100077213 */ /* 0x008fe20000000000 */
[----:B-1----:R-:W-:Y:S02]  /*dfb0*/  IMAD R16, R14, R16, R6 ;  /* 0x000000100e107224 */ /* 0x002fe400078e0206 */
[----:B------:R-:W-:Y:S01]  /*dfc0*/  IMAD.IADD R19, R5, 0x1, R19 ;  /* 0x0000000105137824 */ /* 0x000fe200078e0213 */
[----:B------:R-:W1:Y:S08]  /*dfd0*/  I2F.RP R8, R7 ;  /* 0x0000000700087306 */ /* 0x000e700000209400 */
[----:B-1----:R-:W2:Y:S02]  /*dfe0*/  MUFU.RCP R8, R8 ;  /* 0x0000000800087308 */ /* 0x002ea40000001000 */
[----:B--2---:R-:W-:-:S06]  /*dff0*/  VIADD R3, R8, 0xffffffe ;  /* 0x0ffffffe08037836 */ /* 0x004fcc0000000000 */
[----:B------:R-:W0:Y:S02]  /*e000*/  F2I.FTZ.U32.TRUNC.NTZ R3, R3 ;  /* 0x0000000300037305 */ /* 0x000e24000021f000 */
[----:B0---4-:R-:W-:-:S04]  /*e010*/  IMAD.MOV R2, RZ, RZ, -R3 ;  /* 0x000000ffff027224 */ /* 0x011fc800078e0a03 */
        /* <DEDUP_REMOVED lines=11> */
[----:B------:R-:W-:Y:S02]  /*e0d0*/  @!P0 IMAD.IADD R4, R4, 0x1, -R7 ;  /* 0x0000000104048824 */ /* 0x000fe400078e0a07 */
[----:B------:R-:W-:-:S03]  /*e0e0*/  @!P0 VIADD R6, R6, 0x1 ;  /* 0x0000000106068836 */ /* 0x000fc60000000000 */
[----:B------:R-:W-:-:S13]  /*e0f0*/  ISETP.GE.U32.AND P0, PT, R4, R7, PT ;  /* 0x000000070400720c */ /* 0x000fda0003f06070 */
[----:B------:R-:W-:Y:S02]  /*e100*/  @P0 IADD3 R6, R6, 0x1, RZ ;  /* 0x0000000106060810 */ /* 0x000fe40007ffe0ff */
[----:B------:R-:W-:-:S13]  /*e110*/  ISETP.GE.AND P0, PT, R3, RZ, PT ;  /* 0x000000ff0300720c */ /* 0x000fda0003f06270 */
[----:B------:R-:W-:Y:S01]  /*e120*/  @!P0 IMAD.MOV R6, RZ, RZ, -R6 ;  /* 0x000000ffff068224 */ /* 0x000fe200078e0a06 */
[----:B------:R-:W-:-:S13]  /*e130*/  ISETP.NE.AND P0, PT, R17, RZ, PT ;  /* 0x000000ff1100720c */ /* 0x000fda0003f05270 */
[----:B------:R-:W-:-:S04]  /*e140*/  @!P0 LOP3.LUT R6, RZ, R17, RZ, 0x33, !PT ;  /* 0x00000011ff068212 */ /* 0x000fc800078e33ff */
[----:B------:R-:W-:Y:S01]  /*e150*/  MOV R18, R6 ;  /* 0x0000000600127202 */ /* 0x000fe20000000f00 */
[----:B------:R-:W-:-:S04]  /*e160*/  IMAD.MOV R3, RZ, RZ, -R6 ;  /* 0x000000ffff037224 */ /* 0x000fc800078e0a06 */
[----:B------:R-:W-:Y:S01]  /*e170*/  IMAD R17, R17, R3, R2 ;  /* 0x0000000311117224 */ /* 0x000fe200078e0202 */
[----:B------:R-:W-:Y:S06]  /*e180*/  BRA `(.L_x_3037) ;  /* 0x00000000001c7947 */ /* 0x000fec0003800000 */
.L_x_3029:
[----:B------:R-:W-:Y:S01]  /*e190*/  UMOV UR4, URZ ;  /* 0x0000003f00047c82 */ /* 0x000fe20008000000 */
[----:B------:R-:W-:Y:S01]  /*e1a0*/  UMOV UR5, URZ ;  /* 0x0000003f00057c82 */ /* 0x000fe20008000000 */
[----:B------:R-:W-:Y:S01]  /*e1b0*/  ULDC UR6, c[0x0][0xc14] ;  /* 0x0003050000067ab9 */ /* 0x000fe20000000800 */
[----:B------:R-:W-:Y:S01]  /*e1c0*/  IMAD.MOV.U32 R16, RZ, RZ, R4 ;  /* 0x000000ffff107224 */ /* 0x000fe200078e0004 */
[----:B------:R-:W-:Y:S01]  /*e1d0*/  MOV R19, UR6 ;  /* 0x0000000600137c02 */ /* 0x000fe20008000f00 */
[----:B------:R-:W-:Y:S02]  /*e1e0*/  IMAD.U32 R17, RZ, RZ, UR4 ;  /* 0x00000004ff117e24 */ /* 0x000fe4000f8e00ff */
[----:B------:R-:W-:-:S07]  /*e1f0*/  IMAD.U32 R18, RZ, RZ, UR5 ;  /* 0x00000005ff127e24 */ /* 0x000fce000f8e00ff */
.L_x_3037:
        /* <DEDUP_REMOVED lines=12> */
.L_x_2975:
[----:B0-----:R-:W3:Y:S01]  /*e2c0*/  LDL.LU R0, [R1+0x24] ;  /* 0x0000240001007983 */ /* 0x001ee20000300800 */
[----:B------:R-:W-:Y:S01]  /*e2d0*/  BSSY B0, `(.L_x_3039) ;  /* 0x000000b000007945 */ /* 0x000fe20003800000 */
[----:B------:R-:W0:Y:S01]  /*e2e0*/  S2R R5, SR_CgaCtaId ;  /* 0x0000000000057919 */ /* 0x000e220000008800 */
[----:B---3--:R-:W-:-:S05]  /*e2f0*/  VIADD R0, R0, 0x1 ;  /* 0x0000000100007836 */ /* 0x008fca0000000000 */
[----:B--2---:R-:W-:-:S04]  /*e300*/  LEA.HI R2, R0, R0, RZ, 0x1 ;  /* 0x0000000000027211 */ /* 0x004fc800078f08ff */
[----:B------:R-:W-:-:S05]  /*e310*/  LOP3.LUT R3, R2, 0xfffffffe, RZ, 0xc0, !PT ;  /* 0xfffffffe02037812 */ /* 0x000fca00078ec0ff */
[----:B------:R-:W-:Y:S01]  /*e320*/  IMAD.IADD R3, R0, 0x1, -R3 ;  /* 0x0000000100037824 */ /* 0x000fe200078e0a03 */
[----:B------:R-:W-:-:S04]  /*e330*/  MOV R0, 0x400 ;  /* 0x0000040000007802 */ /* 0x000fc80000000f00 */
[----:B0-----:R-:W-:Y:S02]  /*e340*/  LEA R0, R5, R0, 0x18 ;  /* 0x0000000005007211 */ /* 0x001fe400078ec0ff */
[----:B------:R-:W-:-:S04]  /*e350*/  SHF.L.U32 R3, R3, 0x1f, RZ ;  /* 0x0000001f03037819 */ /* 0x000fc800000006ff */
[----:B------:R-:W0:Y:S02]  /*e360*/  SYNCS.PHASECHK.TRANS64.TRYWAIT P0, [R0+URZ+0x28c20], R3 ;  /* 0x028c2003000075a7 */ /* 0x000e24000800017f */
[----:B0-----:R-:W-:Y:S05]  /*e370*/  @!P0 BRA `(.L_x_3040) ;  /* 0x0000001000cc8947 */ /* 0x001fea0003800000 */
.L_x_3094:
[----:B------:R-:W-:Y:S05]  /*e380*/  BSYNC B0 ;  /* 0x0000000000007941 */ /* 0x000fea0003800000 */
.L_x_3039:
[----:B------:R-:W-:-:S03]  /*e390*/  UMOV UR4, 0xffffffff ;  /* 0xffffffff00047882 */ /* 0x000fc60000000000 */
[----:B------:R-:W-:Y:S05]  /*e3a0*/  BRA.DIV UR4, `(.L_x_3041) ;  /* 0x0000001204d47947 */ /* 0x000fea000b800000 */
[----:B------:R-:W2:Y:S02]  /*e3b0*/  S2R R2, SR_TID.X ;  /* 0x0000000000027919 */ /* 0x000ea40000002100 */
[----:B--2---:R-:W-:-:S04]  /*e3c0*/  SHF.R.U32.HI R2, RZ, 0x5, R2 ;  /* 0x00000005ff027819 */ /* 0x004fc80000011602 */
[----:B------:R-:W-:-:S05]  /*e3d0*/  LOP3.LUT R2, R2, 0x3, RZ, 0xc0, !PT ;  /* 0x0000000302027812 */ /* 0x000fca00078ec0ff */
[----:B------:R2:W3:Y:S02]  /*e3e0*/  SHFL.IDX PT, R14, R2, RZ, 0x1f ;  /* 0x00001fff020e7589 */ /* 0x0004e400000e0000 */
.L_x_3097:
[----:B---3--:R-:W-:Y:S01]  /*e3f0*/  ISETP.NE.AND P0, PT, R14, RZ, PT ;  /* 0x000000ff0e00720c */ /* 0x008fe20003f05270 */
[----:B------:R-:W-:-:S12]  /*e400*/  BSSY B0, `(.L_x_3042) ;  /* 0x0000027000007945 */ /* 0x000fd80003800000 */
[----:B------:R-:W-:Y:S05]  /*e410*/  @P0 BRA `(.L_x_3043) ;  /* 0x0000000000940947 */ /* 0x000fea0003800000 */
[----:B------:R-:W-:-:S03]  /*e420*/  UMOV UR4, 0xffffffff ;  /* 0xffffffff00047882 */ /* 0x000fc60000000000 */
[----:B------:R-:W-:Y:S05]  /*e430*/  BRA.DIV UR4, `(.L_x_3044) ;  /* 0x0000001204e47947 */ /* 0x000fea000b800000 */
[----:B------:R-:W-:-:S13]  /*e440*/  ELECT P6, URZ, PT ;  /* 0x00000000003f782f */ /* 0x000fda00038c0000 */
.L_x_3100:
[----:B------:R-:W-:Y:S05]  /*e450*/  @!P6 BRA `(.L_x_3043) ;  /* 0x000000000084e947 */ /* 0x000fea0003800000 */
[----:B------:R-:W-:-:S06]  /*e460*/  ULOP3.LUT UR4, UR36, 0x2, URZ, 0xfc, !UPT ;  /* 0x0000000224047892 */ /* 0x000fcc000f8efc3f */
[----:B--2---:R-:W-:-:S05]  /*e470*/  IMAD.U32 R2, RZ, RZ, UR4 ;  /* 0x00000004ff027e24 */ /* 0x004fca000f8e00ff */
[----:B------:R-:W-:-:S13]  /*e480*/  ISETP.NE.AND P2, PT, R2, 0x3, PT ;  /* 0x000000030200780c */ /* 0x000fda0003f45270 */
[----:B------:R-:W-:Y:S05]  /*e490*/  @!P2 BRA `(.L_x_3045) ;  /* 0x000000000004a947 */ /* 0x000fea0003800000 */
[----:B------:R-:W-:Y:S01]  /*e4a0*/  BPT.TRAP 0x1 ;  /* 0x000000040000795c */ /* 0x000fe20000300000 */
.L_x_3045:
[----:B0-----:R-:W2:Y:S04]  /*e4b0*/  LDL R3, [R1] ;  /* 0x0000000001037983 */ /* 0x001ea80000100800 */
[----:B------:R-:W3:Y:S01]  /*e4c0*/  LDL.LU R7, [R1+0x4] ;  /* 0x0000040001077983 */ /* 0x000ee20000300800 */
[----:B------:R-:W-:-:S05]  /*e4d0*/  IADD3 R2, R0, 0x28c40, RZ ;  /* 0x00028c4000027810 */ /* 0x000fca0007ffe0ff */
        /* <DEDUP_REMOVED lines=11> */
.L_x_3101:
[----:B------:R-:W2:Y:S02]  /*e590*/  SYNCS.PHASECHK.TRANS64.TRYWAIT P0, [R7+URZ], R2 ;  /* 0x00000002070075a7 */ /* 0x000ea4000800017f */
[----:B--2---:R-:W-:Y:S05]  /*e5a0*/  @!P0 BRA `(.L_x_3047) ;  /* 0x0000001000bc8947 */ /* 0x004fea0003800000 */
.L_x_3102:
[----:B------:R-:W-:Y:S05]  /*e5b0*/  @!P2 BRA `(.L_x_3048) ;  /* 0x000000000004a947 */ /* 0x000fea0003800000 */
[----:B------:R-:W-:Y:S01]  /*e5c0*/  BPT.TRAP 0x1 ;  /* 0x000000040000795c */ /* 0x000fe20000300000 */
.L_x_3048:
[----:B------:R-:W3:Y:S01]  /*e5d0*/  LDL.LU R4, [R1] ;  /* 0x0000000001047983 */ /* 0x000ee20000300800 */
[----:B------:R-:W-:-:S05]  /*e5e0*/  IADD3 R0, R0, 0x28c60, RZ ;  /* 0x00028c6000007810 */ /* 0x000fca0007ffe0ff */
[----:B---3--:R-:W-:-:S04]  /*e5f0*/  IMAD R4, R4, 0x8, R0 ;  /* 0x0000000804047824 */ /* 0x008fc800078e0200 */
[----:B------:R-:W3:Y:S02]  /*e600*/  SYNCS.PHASECHK.TRANS64.TRYWAIT P0, [R4+URZ], R5 ;  /* 0x00000005040075a7 */ /* 0x000ee4000800017f */
[----:B---3--:R-:W-:Y:S05]  /*e610*/  @!P0 BRA `(.L_x_3049) ;  /* 0x0000001000b48947 */ /* 0x008fea0003800000 */
.L_x_3103:
[----:B------:R-:W-:-:S07]  /*e620*/  IMAD R3, R3, 0x8, R0 ;  /* 0x0000000803037824 */ /* 0x000fce00078e0200 */
.L_x_3050:
[----:B----4-:R4:W0:Y:S02]  /*e630*/  SYNCS.PHASECHK.TRANS64.TRYWAIT P0, [R3+URZ], R2 ;  /* 0x00000002030075a7 */ /* 0x010824000800017f */
[----:B0-----:R-:W-:Y:S05]  /*e640*/  @!P0 NANOSLEEP.SYNCS 0x989680 ;  /* 0x009896800000895d */ /* 0x001fea0003900000 */
[----:B------:R-:W0:Y:S02]  /*e650*/  @!P0 SYNCS.PHASECHK.TRANS64 P0, [R3+URZ], R2 ;  /* 0x00000002030085a7 */ /* 0x000e24000800007f */
[----:B0-----:R-:W-:Y:S05]  /*e660*/  @!P0 BRA `(.L_x_3050) ;  /* 0xfffffffc00f08947 */ /* 0x001fea000383ffff */
.L_x_3043:
[----:B------:R-:W-:Y:S05]  /*e670*/  BSYNC B0 ;  /* 0x0000000000007941 */ /* 0x000fea0003800000 */
.L_x_3042:
[----:B------:R-:W-:Y:S05]  /*e680*/  EXIT ;  /* 0x000000000000794d */ /* 0x000fea0003800000 */
.L_x_2928:
[----:B0-----:R-:W-:-:S04]  /*e690*/  IMAD.U32 R3, RZ, RZ, UR16 ;  /* 0x00000010ff037e24 */ /* 0x001fc8000f8e00ff */
[----:B------:R0:W1:Y:S03]  /*e6a0*/  SYNCS.PHASECHK.TRANS64.TRYWAIT P0, [R3+URZ+0x28c50], R0 ;  /* 0x028c5000030075a7 */ /* 0x000066000800017f */
[----:B-1----:R-:W-:Y:S05]  /*e6b0*/  @!P0 NANOSLEEP.SYNCS 0x989680 ;  /* 0x009896800000895d */ /* 0x002fea0003900000 */
[----:B------:R-:W1:Y:S02]  /*e6c0*/  @!P0 SYNCS.PHASECHK.TRANS64 P0, [R3+URZ+0x28c50], R0 ;  /* 0x028c5000030085a7 */ /* 0x000e64000800007f */
[----:B-1----:R-:W-:Y:S05]  /*e6d0*/  @!P0 BRA `(.L_x_2928) ;  /* 0xfffffffc00ec8947 */ /* 0x002fea000383ffff */
[----:B------:R-:W-:Y:S05]  /*e6e0*/  BRA `(.L_x_3051) ;  /* 0xffffff3000507947 */ /* 0x000fea000383ffff */
.L_x_2933:
[----:B-1----:R-:W-:-:S04]  /*e6f0*/  MOV R3, UR6 ;  /* 0x0000000600037c02 */ /* 0x002fc80008000f00 */
[----:B------:R1:W2:Y:S03]  /*e700*/  SYNCS.PHASECHK.TRANS64.TRYWAIT P0, [R3+URZ+0x28c50], R0 ;  /* 0x028c5000030075a7 */ /* 0x0002a6000800017f */
[----:B--2---:R-:W-:Y:S05]  /*e710*/  @!P0 NANOSLEEP.SYNCS 0x989680 ;  /* 0x009896800000895d */ /* 0x004fea0003900000 */
[----:B------:R-:W2:Y:S02]  /*e720*/  @!P0 SYNCS.PHASECHK.TRANS64 P0, [R3+URZ+0x28c50], R0 ;  /* 0x028c5000030085a7 */ /* 0x000ea4000800007f */
[----:B--2---:R-:W-:Y:S05]  /*e730*/  @!P0 BRA `(.L_x_2933) ;  /* 0xfffffffc00ec8947 */ /* 0x004fea000383ffff */
[----:B------:R-:W-:Y:S05]  /*e740*/  BRA `(.L_x_2932) ;  /* 0xffffff3c005c7947 */ /* 0x000fea000383ffff */
.L_x_2936:
[----:B0-----:R-:W-:-:S04]  /*e750*/  IMAD.U32 R3, RZ, RZ, UR42 ;  /* 0x0000002aff037e24 */ /* 0x001fc8000f8e00ff */
[----:B------:R0:W1:Y:S03]  /*e760*/  SYNCS.PHASECHK.TRANS64.TRYWAIT P1, [R3+URZ+0x28c00], R0 ;  /* 0x028c0000030075a7 */ /* 0x000066000802017f */
[----:B-1----:R-:W-:Y:S05]  /*e770*/  @!P1 NANOSLEEP.SYNCS 0x989680 ;  /* 0x009896800000995d */ /* 0x002fea0003900000 */
[----:B------:R-:W1:Y:S02]  /*e780*/  @!P1 SYNCS.PHASECHK.TRANS64 P1, [R3+URZ+0x28c00], R0 ;  /* 0x028c0000030095a7 */ /* 0x000e64000802007f */
[----:B-1----:R-:W-:Y:S05]  /*e790*/  @!P1 BRA `(.L_x_2936) ;  /* 0xfffffffc00ec9947 */ /* 0x002fea000383ffff */
[----:B------:R-:W-:Y:S05]  /*e7a0*/  BRA `(.L_x_3052) ;  /* 0xffffff4800bc7947 */ /* 0x000fea000383ffff */
.L_x_2940:
[----:B--2---:R2:W3:Y:S02]  /*e7b0*/  SYNCS.PHASECHK.TRANS64.TRYWAIT P1, [R7+URZ+0x28c30], R8 ;  /* 0x028c3008070075a7 */ /* 0x0044e4000802017f */
[----:B---3--:R-:W-:Y:S05]  /*e7c0*/  @!P1 NANOSLEEP.SYNCS 0x989680 ;  /* 0x009896800000995d */ /* 0x008fea0003900000 */
[----:B------:R-:W3:Y:S02]  /*e7d0*/  @!P1 SYNCS.PHASECHK.TRANS64 P1, [R7+URZ+0x28c30], R8 ;  /* 0x028c3008070095a7 */ /* 0x000ee4000802007f */
[----:B---3--:R-:W-:Y:S05]  /*e7e0*/  @!P1 BRA `(.L_x_2940) ;  /* 0xfffffffc00f09947 */ /* 0x008fea000383ffff */
[----:B------:R-:W-:Y:S05]  /*e7f0*/  BRA `(.L_x_2939) ;  /* 0xffffff4800d87947 */ /* 0x000fea000383ffff */
.L_x_2944:
[----:B----4-:R4:W0:Y:S02]  /*e800*/  SYNCS.PHASECHK.TRANS64.TRYWAIT P2, [R7+URZ+0x28c50], R8 ;  /* 0x028c5008070075a7 */ /* 0x010824000804017f */
[----:B0-----:R-:W-:Y:S05]  /*e810*/  @!P2 NANOSLEEP.SYNCS 0x989680 ;  /* 0x009896800000a95d */ /* 0x001fea0003900000 */
[----:B------:R-:W0:Y:S02]  /*e820*/  @!P2 SYNCS.PHASECHK.TRANS64 P2, [R7+URZ+0x28c50], R8 ;  /* 0x028c50080700a5a7 */ /* 0x000e24000804007f */
[----:B0-----:R-:W-:Y:S05]  /*e830*/  @!P2 BRA `(.L_x_2944) ;  /* 0xfffffffc00f0a947 */ /* 0x001fea000383ffff */
[----:B------:R-:W-:Y:S05]  /*e840*/  BRA `(.L_x_2943) ;  /* 0xffffff5c00ec7947 */ /* 0x000fea000383ffff */
.L_x_2949:
[----:B--2---:R-:W-:-:S04]  /*e850*/  IMAD.U32 R5, RZ, RZ, UR23 ;  /* 0x00000017ff057e24 */ /* 0x004fc8000f8e00ff */
[----:B------:R2:W3:Y:S03]  /*e860*/  SYNCS.PHASECHK.TRANS64.TRYWAIT P3, [R5+URZ+0x28c30], R8 ;  /* 0x028c3008050075a7 */ /* 0x0004e6000806017f */
[----:B---3--:R-:W-:Y:S05]  /*e870*/  @!P3 NANOSLEEP.SYNCS 0x989680 ;  /* 0x009896800000b95d */ /* 0x008fea0003900000 */
[----:B------:R-:W3:Y:S02]  /*e880*/  @!P3 SYNCS.PHASECHK.TRANS64 P3, [R5+URZ+0x28c30], R8 ;  /* 0x028c30080500b5a7 */ /* 0x000ee4000806007f */
[----:B---3--:R-:W-:Y:S05]  /*e890*/  @!P3 BRA `(.L_x_2949) ;  /* 0xfffffffc00ecb947 */ /* 0x008fea000383ffff */
[----:B------:R-:W-:Y:S05]  /*e8a0*/  BRA `(.L_x_2948) ;  /* 0xffffff6000c47947 */ /* 0x000fea000383ffff */
.L_x_2953:
[----:B-1----:R1:W3:Y:S02]  /*e8b0*/  SYNCS.PHASECHK.TRANS64.TRYWAIT P3, [R169+URZ+0x28c50], R8 ;  /* 0x028c5008a90075a7 */ /* 0x0022e4000806017f */
[----:B---3--:R-:W-:Y:S05]  /*e8c0*/  @!P3 NANOSLEEP.SYNCS 0x989680 ;  /* 0x009896800000b95d */ /* 0x008fea0003900000 */
[----:B------:R-:W3:Y:S02]  /*e8d0*/  @!P3 SYNCS.PHASECHK.TRANS64 P3, [R169+URZ+0x28c50], R8 ;  /* 0x028c5008a900b5a7 */ /* 0x000ee4000806007f */
[----:B---3--:R-:W-:Y:S05]  /*e8e0*/  @!P3 BRA `(.L_x_2953) ;  /* 0xfffffffc00f0b947 */ /* 0x008fea000383ffff */
[----:B------:R-:W-:Y:S05]  /*e8f0*/  BRA `(.L_x_2952) ;  /* 0xffffff7800f87947 */ /* 0x000fea000383ffff */
.L_x_2984:
[----:B------:R-:W0:Y:S01]  /*e900*/  S2R R5, SR_TID.X ;  /* 0x0000000000057919 */ /* 0x000e220000002100 */
[----:B------:R-:W-:Y:S01]  /*e910*/  BSSY B0, `(.L_x_3053) ;  /* 0x000000a000007945 */ /* 0x000fe20003800000 */
[----:B------:R-:W-:Y:S01]  /*e920*/  MOV R12, RZ ;  /* 0x000000ff000c7202 */ /* 0x000fe20000000f00 */
[----:B------:R-:W-:Y:S02]  /*e930*/  IMAD.MOV.U32 R11, RZ, RZ, 0x1f ;  /* 0x0000001fff0b7424 */ /* 0x000fe400078e00ff */
[----:B------:R-:W-:Y:S01]  /*e940*/  IMAD.MOV.U32 R15, RZ, RZ, -0x1 ;  /* 0xffffffffff0f7424 */ /* 0x000fe200078e00ff */
[----:B0-----:R-:W-:-:S04]  /*e950*/  SHF.R.U32.HI R5, RZ, 0x5, R5 ;  /* 0x00000005ff057819 */ /* 0x001fc80000011605 */
[----:B------:R-:W-:-:S05]  /*e960*/  LOP3.LUT R5, R5, 0x3, RZ, 0xc0, !PT ;  /* 0x0000000305057812 */ /* 0x000fca00078ec0ff */
[----:B------:R-:W-:-:S07]  /*e970*/  IMAD.MOV.U32 R13, RZ, RZ, R5 ;  /* 0x000000ffff0d7224 */ /* 0x000fce00078e0005 */
[----:B------:R-:W-:Y:S05]  /*e980*/  WARPSYNC.COLLECTIVE R15, `(.L_x_3054) ;  /* 0x000000000f087348 */ /* 0x000fea0003c00000 */
[----:B------:R0:W1:Y:S02]  /*e990*/  SHFL.IDX P6, R14, R13, R12, R11 ;  /* 0x0000000c0d0e7389 */ /* 0x00006400000c000b */
[----:B01----:R-:W-:Y:S01]  /*e9a0*/  ENDCOLLECTIVE ;  /* 0x000000000000791b */ /* 0x003fe20003800000 */
.L_x_3054:
[----:B------:R-:W-:Y:S05]  /*e9b0*/  BSYNC B0 ;  /* 0x0000000000007941 */ /* 0x000fea0003800000 */
.L_x_3053:
[----:B------:R-:W-:Y:S05]  /*e9c0*/  BRA `(.L_x_3055) ;  /* 0xffffffc400c87947 */ /* 0x000fea000383ffff */
.L_x_2985:
[----:B------:R-:W-:Y:S01]  /*e9d0*/  BSSY B0, `(.L_x_3056) ;  /* 0x0000006000007945 */ /* 0x000fe20003800000 */
[----:B------:R-:W-:-:S07]  /*e9e0*/  IMAD.MOV.U32 R15, RZ, RZ, -0x1 ;  /* 0xffffffffff0f7424 */ /* 0x000fce00078e00ff */
[----:B------:R-:W-:Y:S05]  /*e9f0*/  WARPSYNC.COLLECTIVE R15, `(.L_x_3057) ;  /* 0x000000000f0c7348 */ /* 0x000fea0003c00000 */
[----:B------:R-:W-:Y:S02]  /*ea00*/  ELECT P6, UR62, PT ;  /* 0x00000000003e782f */ /* 0x000fe400038c0000 */
[----:B------:R-:W-:Y:S01]  /*ea10*/  MOV R14, UR62 ;  /* 0x0000003e000e7c02 */ /* 0x000fe20008000f00 */
[----:B------:R-:W-:Y:S10]  /*ea20*/  ENDCOLLECTIVE ;  /* 0x000000000000791b */ /* 0x000ff40003800000 */
.L_x_3057:
[----:B------:R-:W-:Y:S05]  /*ea30*/  BSYNC B0 ;  /* 0x0000000000007941 */ /* 0x000fea0003800000 */
.L_x_3056:
[----:B------:R-:W-:Y:S05]  /*ea40*/  BRA `(.L_x_3058) ;  /* 0xffffffc400c07947 */ /* 0x000fea000383ffff */
.L_x_2988:
[----:B0-----:R0:W1:Y:S02]  /*ea50*/  SYNCS.PHASECHK.TRANS64.TRYWAIT P0, [R8+URZ+0x28c40], R10 ;  /* 0x028c400a080075a7 */ /* 0x001064000800017f */
[----:B-1----:R-:W-:Y:S05]  /*ea60*/  @!P0 NANOSLEEP.SYNCS 0x989680 ;  /* 0x009896800000895d */ /* 0x002fea0003900000 */
[----:B------:R-:W1:Y:S02]  /*ea70*/  @!P0 SYNCS.PHASECHK.TRANS64 P0, [R8+URZ+0x28c40], R10 ;  /* 0x028c400a080085a7 */ /* 0x000e64000800007f */
[----:B-1----:R-:W-:Y:S05]  /*ea80*/  @!P0 BRA `(.L_x_2988) ;  /* 0xfffffffc00f08947 */ /* 0x002fea000383ffff */
[----:B------:R-:W-:Y:S05]  /*ea90*/  BRA `(.L_x_3059) ;  /* 0xffffffc800307947 */ /* 0x000fea000383ffff */
.L_x_2991:
        /* <DEDUP_REMOVED lines=8> */
.L_x_2994:
[----:B0-----:R0:W1:Y:S02]  /*eb20*/  SYNCS.PHASECHK.TRANS64.TRYWAIT P0, [R8+URZ+0x28c60], R6 ;  /* 0x028c6006080075a7 */ /* 0x001064000800017f */
[----:B-1----:R-:W-:Y:S05]  /*eb30*/  @!P0 NANOSLEEP.SYNCS 0x989680 ;  /* 0x009896800000895d */ /* 0x002fea0003900000 */
[----:B------:R-:W1:Y:S02]  /*eb40*/  @!P0 SYNCS.PHASECHK.TRANS64 P0, [R8+URZ+0x28c60], R6 ;  /* 0x028c6006080085a7 */ /* 0x000e64000800007f */
[----:B-1----:R-:W-:Y:S05]  /*eb50*/  @!P0 BRA `(.L_x_2994) ;  /* 0xfffffffc00f08947 */ /* 0x002fea000383ffff */
[----:B------:R-:W-:Y:S05]  /*eb60*/  BRA `(.L_x_3061) ;  /* 0xffffffcc002c7947 */ /* 0x000fea000383ffff */
.L_x_3003:
[----:B-1----:R1:W2:Y:S02]  /*eb70*/  SYNCS.PHASECHK.TRANS64.TRYWAIT P0, [R3+URZ+0x28c40], R6 ;  /* 0x028c4006030075a7 */ /* 0x0022a4000800017f */
[----:B--2---:R-:W-:Y:S05]  /*eb80*/  @!P0 NANOSLEEP.SYNCS 0x989680 ;  /* 0x009896800000895d */ /* 0x004fea0003900000 */
[----:B------:R-:W2:Y:S02]  /*eb90*/  @!P0 SYNCS.PHASECHK.TRANS64 P0, [R3+URZ+0x28c40], R6 ;  /* 0x028c4006030085a7 */ /* 0x000ea4000800007f */
[----:B--2---:R-:W-:Y:S05]  /*eba0*/  @!P0 BRA `(.L_x_3003) ;  /* 0xfffffffc00f08947 */ /* 0x004fea000383ffff */
[----:B------:R-:W-:Y:S05]  /*ebb0*/  BRA `(.L_x_3062) ;  /* 0xffffffd400047947 */ /* 0x000fea000383ffff */
.L_x_3005:
[----:B--2---:R2:W3:Y:S02]  /*ebc0*/  SYNCS.PHASECHK.TRANS64.TRYWAIT P0, [R3+URZ+0x28c60], R6 ;  /* 0x028c6006030075a7 */ /* 0x0044e4000800017f */
[----:B---3--:R-:W-:Y:S05]  /*ebd0*/  @!P0 NANOSLEEP.SYNCS 0x989680 ;  /* 0x009896800000895d */ /* 0x008fea0003900000 */
[----:B------:R-:W3:Y:S02]  /*ebe0*/  @!P0 SYNCS.PHASECHK.TRANS64 P0, [R3+URZ+0x28c60], R6 ;  /* 0x028c6006030085a7 */ /* 0x000ee4000800007f */
[----:B---3--:R-:W-:Y:S05]  /*ebf0*/  @!P0 BRA `(.L_x_3005) ;  /* 0xfffffffc00f08947 */ /* 0x008fea000383ffff */
[----:B------:R-:W-:Y:S05]  /*ec00*/  BRA `(.L_x_3063) ;  /* 0xffffffd400747947 */ /* 0x000fea000383ffff */
.L_x_3010:
[----:B--2---:R2:W3:Y:S02]  /*ec10*/  SYNCS.PHASECHK.TRANS64.TRYWAIT P0, [R2+URZ+0x28c40], R3 ;  /* 0x028c4003020075a7 */ /* 0x0044e4000800017f */
[----:B---3--:R-:W-:Y:S05]  /*ec20*/  @!P0 NANOSLEEP.SYNCS 0x989680 ;  /* 0x009896800000895d */ /* 0x008fea0003900000 */
[----:B------:R-:W3:Y:S02]  /*ec30*/  @!P0 SYNCS.PHASECHK.TRANS64 P0, [R2+URZ+0x28c40], R3 ;  /* 0x028c4003020085a7 */ /* 0x000ee4000800007f */
[----:B---3--:R-:W-:Y:S05]  /*ec40*/  @!P0 BRA `(.L_x_3010) ;  /* 0xfffffffc00f08947 */ /* 0x008fea000383ffff */
[----:B------:R-:W-:Y:S05]  /*ec50*/  BRA `(.L_x_3064) ;  /* 0xffffffdc00107947 */ /* 0x000fea000383ffff */
.L_x_3012:
[----:B-1----:R1:W3:Y:S02]  /*ec60*/  SYNCS.PHASECHK.TRANS64.TRYWAIT P1, [R2+URZ+0x28c60], R3 ;  /* 0x028c6003020075a7 */ /* 0x0022e4000802017f */
[----:B---3--:R-:W-:Y:S05]  /*ec70*/  @!P1 NANOSLEEP.SYNCS 0x989680 ;  /* 0x009896800000995d */ /* 0x008fea0003900000 */
[----:B------:R-:W3:Y:S02]  /*ec80*/  @!P1 SYNCS.PHASECHK.TRANS64 P1, [R2+URZ+0x28c60], R3 ;  /* 0x028c6003020095a7 */ /* 0x000ee4000802007f */
[----:B---3--:R-:W-:Y:S05]  /*ec90*/  @!P1 BRA `(.L_x_3012) ;  /* 0xfffffffc00f09947 */ /* 0x008fea000383ffff */
[----:B------:R-:W-:Y:S05]  /*eca0*/  BRA `(.L_x_3065) ;  /* 0xffffffdc007c7947 */ /* 0x000fea000383ffff */
.L_x_3017:
[----:B---3--:R3:W4:Y:S02]  /*ecb0*/  SYNCS.PHASECHK.TRANS64.TRYWAIT P0, [R2+URZ+0x28c40], R3 ;  /* 0x028c4003020075a7 */ /* 0x008724000800017f */
[----:B----4-:R-:W-:Y:S05]  /*ecc0*/  @!P0 NANOSLEEP.SYNCS 0x989680 ;  /* 0x009896800000895d */ /* 0x010fea0003900000 */
[----:B------:R-:W4:Y:S02]  /*ecd0*/  @!P0 SYNCS.PHASECHK.TRANS64 P0, [R2+URZ+0x28c40], R3 ;  /* 0x028c4003020085a7 */ /* 0x000f24000800007f */
[----:B----4-:R-:W-:Y:S05]  /*ece0*/  @!P0 BRA `(.L_x_3017) ;  /* 0xfffffffc00f08947 */ /* 0x010fea000383ffff */
[----:B------:R-:W-:Y:S05]  /*ecf0*/  BRA `(.L_x_3066) ;  /* 0xffffffe000f87947 */ /* 0x000fea000383ffff */
.L_x_3019:
[----:B-1----:R1:W2:Y:S02]  /*ed00*/  SYNCS.PHASECHK.TRANS64.TRYWAIT P1, [R2+URZ+0x28c60], R3 ;  /* 0x028c6003020075a7 */ /* 0x0022a4000802017f */
[----:B--2---:R-:W-:Y:S05]  /*ed10*/  @!P1 NANOSLEEP.SYNCS 0x989680 ;  /* 0x009896800000995d */ /* 0x004fea0003900000 */
[----:B------:R-:W2:Y:S02]  /*ed20*/  @!P1 SYNCS.PHASECHK.TRANS64 P1, [R2+URZ+0x28c60], R3 ;  /* 0x028c6003020095a7 */ /* 0x000ea4000802007f */
[----:B--2---:R-:W-:Y:S05]  /*ed30*/  @!P1 BRA `(.L_x_3019) ;  /* 0xfffffffc00f09947 */ /* 0x004fea000383ffff */
[----:B------:R-:W-:Y:S05]  /*ed40*/  BRA `(.L_x_3067) ;  /* 0xffffffe400687947 */ /* 0x000fea000383ffff */
.L_x_3024:
[----:B------:R-:W-:Y:S01]  /*ed50*/  BSSY B0, `(.L_x_3068) ;  /* 0x0000008000007945 */ /* 0x000fe20003800000 */
[----:B------:R-:W-:Y:S01]  /*ed60*/  MOV R13, R16 ;  /* 0x00000010000d7202 */ /* 0x000fe20000000f00 */
[----:B-1----:R-:W-:Y:S02]  /*ed70*/  IMAD.MOV.U32 R12, RZ, RZ, RZ ;  /* 0x000000ffff0c7224 */ /* 0x002fe400078e00ff */
[----:B------:R-:W-:Y:S02]  /*ed80*/  IMAD.MOV.U32 R11, RZ, RZ, 0x1f ;  /* 0x0000001fff0b7424 */ /* 0x000fe400078e00ff */
[----:B0-----:R-:W-:-:S07]  /*ed90*/  IMAD.MOV.U32 R15, RZ, RZ, -0x1 ;  /* 0xffffffffff0f7424 */ /* 0x001fce00078e00ff */
[----:B--2---:R-:W-:Y:S05]  /*eda0*/  WARPSYNC.COLLECTIVE R15, `(.L_x_3069) ;  /* 0x000000000f087348 */ /* 0x004fea0003c00000 */
[----:B------:R0:W1:Y:S02]  /*edb0*/  SHFL.IDX P6, R14, R13, R12, R11 ;  /* 0x0000000c0d0e7389 */ /* 0x00006400000c000b */
[----:B012---:R-:W-:Y:S01]  /*edc0*/  ENDCOLLECTIVE ;  /* 0x000000000000791b */ /* 0x007fe20003800000 */
.L_x_3069:
[----:B------:R-:W-:Y:S05]  /*edd0*/  BSYNC B0 ;  /* 0x0000000000007941 */ /* 0x000fea0003800000 */
.L_x_3068:
[----:B------:R-:W-:Y:S01]  /*ede0*/  IMAD.MOV.U32 R13, RZ, RZ, R16 ;  /* 0x000000ffff0d7224 */ /* 0x000fe200078e0010 */
[----:B------:R-:W-:Y:S01]  /*edf0*/  MOV R15, 0xffffffff ;  /* 0xffffffff000f7802 */ /* 0x000fe20000000f00 */
[----:B------:R-:W-:Y:S01]  /*ee00*/  IMAD.MOV.U32 R12, RZ, RZ, 0x1 ;  /* 0x00000001ff0c7424 */ /* 0x000fe200078e00ff */
[----:B------:R-:W-:Y:S01]  /*ee10*/  MOV R4, R14 ;  /* 0x0000000e00047202 */ /* 0x000fe20000000f00 */
[----:B------:R-:W-:-:S07]  /*ee20*/  IMAD.MOV.U32 R11, RZ, RZ, 0x1f ;  /* 0x0000001fff0b7424 */ /* 0x000fce00078e00ff */
[----:B------:R-:W-:Y:S05]  /*ee30*/  WARPSYNC.COLLECTIVE R15, `(.L_x_3070) ;  /* 0x000000000f087348 */ /* 0x000fea0003c00000 */
[----:B------:R0:W1:Y:S02]  /*ee40*/  SHFL.IDX P6, R14, R13, R12, R11 ;  /* 0x0000000c0d0e7389 */ /* 0x00006400000c000b */
[----:B01----:R-:W-:Y:S01]  /*ee50*/  ENDCOLLECTIVE ;  /* 0x000000000000791b */ /* 0x003fe20003800000 */
.L_x_3070:
[----:B------:R-:W-:Y:S01]  /*ee60*/  IMAD.MOV.U32 R5, RZ, RZ, R14 ;  /* 0x000000ffff057224 */ /* 0x000fe200078e000e */
[----:B------:R-:W-:Y:S06]  /*ee70*/  BRA `(.L_x_3071) ;  /* 0xffffffe800ac7947 */ /* 0x000fec000383ffff */
.L_x_3027:
[----:B------:R-:W-:Y:S01]  /*ee80*/  BSSY B0, `(.L_x_3072) ;  /* 0x0000008000007945 */ /* 0x000fe20003800000 */
[----:B-----5:R-:W-:Y:S01]  /*ee90*/  IMAD.MOV.U32 R13, RZ, RZ, R3 ;  /* 0x000000ffff0d7224 */ /* 0x020fe200078e0003 */
[----:B-1----:R-:W-:Y:S01]  /*eea0*/  MOV R11, RZ ;  /* 0x000000ff000b7202 */ /* 0x002fe20000000f00 */
[----:B------:R-:W-:Y:S02]  /*eeb0*/  IMAD.MOV.U32 R12, RZ, RZ, 0x1 ;  /* 0x00000001ff0c7424 */ /* 0x000fe400078e00ff */
[----:B------:R-:W-:-:S07]  /*eec0*/  IMAD.MOV.U32 R15, RZ, RZ, -0x1 ;  /* 0xffffffffff0f7424 */ /* 0x000fce00078e00ff */
[----:B0-234-:R-:W-:Y:S05]  /*eed0*/  WARPSYNC.COLLECTIVE R15, `(.L_x_3073) ;  /* 0x000000000f087348 */ /* 0x01dfea0003c00000 */
[----:B------:R1:W0:Y:S02]  /*eee0*/  SHFL.UP P6, R14, R13, R12, R11 ;  /* 0x0400000c0d0e7389 */ /* 0x00022400000c000b */
[----:B01234-:R-:W-:Y:S01]  /*eef0*/  ENDCOLLECTIVE ;  /* 0x000000000000791b */ /* 0x01ffe20003800000 */
.L_x_3073:
[----:B------:R-:W-:Y:S05]  /*ef00*/  BSYNC B0 ;  /* 0x0000000000007941 */ /* 0x000fea0003800000 */
.L_x_3072:
[----:B------:R-:W-:Y:S01]  /*ef10*/  ISETP.NE.AND P0, PT, R8, RZ, PT ;  /* 0x000000ff0800720c */ /* 0x000fe20003f05270 */
        /* <DEDUP_REMOVED lines=9> */
.L_x_3074:
        /* <DEDUP_REMOVED lines=8> */
.L_x_3075:
        /* <DEDUP_REMOVED lines=8> */
.L_x_3076:
        /* <DEDUP_REMOVED lines=8> */
.L_x_3077:
        /* <DEDUP_REMOVED lines=8> */
.L_x_3078:
[----:B------:R-:W-:Y:S05]  /*f1b0*/  BRA `(.L_x_3079) ;  /* 0xffffffe800707947 */ /* 0x000fea000383ffff */
.L_x_3032:
[----:B------:R-:W-:Y:S01]  /*f1c0*/  BSSY B0, `(.L_x_3080) ;  /* 0x0000008000007945 */ /* 0x000fe20003800000 */
[----:B-----5:R-:W-:Y:S01]  /*f1d0*/  IMAD.MOV.U32 R13, RZ, RZ, R3 ;  /* 0x000000ffff0d7224 */ /* 0x020fe200078e0003 */
[----:B-1----:R-:W-:Y:S01]  /*f1e0*/  MOV R12, 0x1 ;  /* 0x00000001000c7802 */ /* 0x002fe20000000f00 */
[----:B------:R-:W-:Y:S02]  /*f1f0*/  IMAD.MOV.U32 R11, RZ, RZ, RZ ;  /* 0x000000ffff0b7224 */ /* 0x000fe400078e00ff */
[----:B------:R-:W-:-:S07]  /*f200*/  IMAD.MOV.U32 R15, RZ, RZ, -0x1 ;  /* 0xffffffffff0f7424 */ /* 0x000fce00078e00ff */
[----:B0-----:R-:W-:Y:S05]  /*f210*/  WARPSYNC.COLLECTIVE R15, `(.L_x_3081) ;  /* 0x000000000f087348 */ /* 0x001fea0003c00000 */
[----:B------:R1:W2:Y:S02]  /*f220*/  SHFL.UP P6, R14, R13, R12, R11 ;  /* 0x0400000c0d0e7389 */ /* 0x0002a400000c000b */
[----:B012---:R-:W-:Y:S01]  /*f230*/  ENDCOLLECTIVE ;  /* 0x000000000000791b */ /* 0x007fe20003800000 */
.L_x_3081:
[----:B------:R-:W-:Y:S05]  /*f240*/  BSYNC B0 ;  /* 0x0000000000007941 */ /* 0x000fea0003800000 */
.L_x_3080:
[----:B------:R-:W-:Y:S01]  /*f250*/  ISETP.NE.AND P0, PT, R8, RZ, PT ;  /* 0x000000ff0800720c */ /* 0x000fe20003f05270 */
[----:B------:R-:W-:Y:S01]  /*f260*/  IMAD.MOV.U32 R11, RZ, RZ, RZ ;  /* 0x000000ffff0b7224 */ /* 0x000fe200078e00ff */
[----:B------:R-:W-:Y:S01]  /*f270*/  MOV R12, 0x2 ;  /* 0x00000002000c7802 */ /* 0x000fe20000000f00 */
[----:B------:R-:W-:Y:S01]  /*f280*/  IMAD.MOV.U32 R15, RZ, RZ, -0x1 ;  /* 0xffffffffff0f7424 */ /* 0x000fe200078e00ff */
[----:B------:R-:W-:Y:S02]  /*f290*/  SEL R14, R14, RZ, P0 ;  /* 0x000000ff0e0e7207 */ /* 0x000fe40000000000 */
[----:B------:R-:W-:-:S03]  /*f2a0*/  ISETP.GE.U32.AND P0, PT, R8, 0x2, PT ;  /* 0x000000020800780c */ /* 0x000fc60003f06070 */
[----:B------:R-:W-:-:S10]  /*f2b0*/  IMAD.IADD R13, R3, 0x1, R14 ;  /* 0x00000001030d7824 */ /* 0x000fd400078e020e */
[----:B------:R-:W-:Y:S05]  /*f2c0*/  WARPSYNC.COLLECTIVE R15, `(.L_x_3082) ;  /* 0x000000000f087348 */ /* 0x000fea0003c00000 */
[----:B------:R0:W1:Y:S02]  /*f2d0*/  SHFL.UP P6, R14, R13, R12, R11 ;  /* 0x0400000c0d0e7389 */ /* 0x00006400000c000b */
[----:B01----:R-:W-:Y:S01]  /*f2e0*/  ENDCOLLECTIVE ;  /* 0x000000000000791b */ /* 0x003fe20003800000 */
.L_x_3082:
        /* <DEDUP_REMOVED lines=8> */
.L_x_3083:
        /* <DEDUP_REMOVED lines=8> */
.L_x_3084:
        /* <DEDUP_REMOVED lines=8> */
.L_x_3085:
        /* <DEDUP_REMOVED lines=8> */
.L_x_3086:
[----:B------:R-:W-:Y:S05]  /*f4f0*/  BRA `(.L_x_3087) ;  /* 0xffffffe800547947 */ /* 0x000fea000383ffff */
.L_x_3034:
[----:B------:R-:W-:Y:S01]  /*f500*/  BSSY B0, `(.L_x_3088) ;  /* 0x0000006000007945 */ /* 0x000fe20003800000 */
[----:B------:R-:W-:Y:S02]  /*f510*/  PLOP3.LUT P6, PT, P6, PT, PT, 0x8, 0x0 ;  /* 0x000000000000781c */ /* 0x000fe400037ce170 */
[----:B------:R-:W-:-:S11]  /*f520*/  MOV R15, 0xffffffff ;  /* 0xffffffff000f7802 */ /* 0x000fd60000000f00 */
[----:B01----:R-:W-:Y:S05]  /*f530*/  WARPSYNC.COLLECTIVE R15, `(.L_x_3089) ;  /* 0x000000000f087348 */ /* 0x003fea0003c00000 */
[----:B------:R-:W-:Y:S01]  /*f540*/  VOTE.ANY R14, PT, P6 ;  /* 0x00000000000e7806 */ /* 0x000fe200030e0100 */
[----:B01----:R-:W-:Y:S06]  /*f550*/  ENDCOLLECTIVE ;  /* 0x000000000000791b */ /* 0x003fec0003800000 */
.L_x_3089:
[----:B------:R-:W-:Y:S05]  /*f560*/  BSYNC B0 ;  /* 0x0000000000007941 */ /* 0x000fea0003800000 */
.L_x_3088:
[----:B------:R-:W-:Y:S01]  /*f570*/  IMAD.MOV.U32 R7, RZ, RZ, R14 ;  /* 0x000000ffff077224 */ /* 0x000fe200078e000e */
[----:B------:R-:W-:Y:S01]  /*f580*/  MOV R11, 0x1f ;  /* 0x0000001f000b7802 */ /* 0x000fe20000000f00 */
[----:B------:R-:W-:Y:S02]  /*f590*/  IMAD.MOV.U32 R13, RZ, RZ, R3 ;  /* 0x000000ffff0d7224 */ /* 0x000fe400078e0003 */
[----:B------:R-:W0:Y:S01]  /*f5a0*/  POPC R5, R7 ;  /* 0x0000000700057309 */ /* 0x000e220000000000 */
[----:B------:R-:W-:Y:S02]  /*f5b0*/  IMAD.MOV.U32 R15, RZ, RZ, -0x1 ;  /* 0xffffffffff0f7424 */ /* 0x000fe400078e00ff */
[----:B0-----:R-:W-:-:S07]  /*f5c0*/  IMAD.MOV.U32 R12, RZ, RZ, R5 ;  /* 0x000000ffff0c7224 */ /* 0x001fce00078e0005 */
[----:B------:R-:W-:Y:S05]  /*f5d0*/  WARPSYNC.COLLECTIVE R15, `(.L_x_3090) ;  /* 0x000000000f087348 */ /* 0x000fea0003c00000 */
[----:B------:R0:W1:Y:S02]  /*f5e0*/  SHFL.IDX P6, R14, R13, R12, R11 ;  /* 0x0000000c0d0e7389 */ /* 0x00006400000c000b */
[----:B01----:R-:W-:Y:S01]  /*f5f0*/  ENDCOLLECTIVE ;  /* 0x000000000000791b */ /* 0x003fe20003800000 */
.L_x_3090:
[----:B------:R-:W-:Y:S01]  /*f600*/  IMAD.MOV.U32 R17, RZ, RZ, R14 ;  /* 0x000000ffff117224 */ /* 0x000fe200078e000e */
[----:B------:R-:W-:Y:S06]  /*f610*/  BRA `(.L_x_3091) ;  /* 0xffffffe800447947 */ /* 0x000fec000383ffff */
.L_x_3036:
[----:B------:R-:W-:Y:S01]  /*f620*/  BSSY B0, `(.L_x_3092) ;  /* 0x0000007000007945 */ /* 0x000fe20003800000 */
[----:B------:R-:W-:Y:S01]  /*f630*/  IMAD.MOV.U32 R13, RZ, RZ, R2 ;  /* 0x000000ffff0d7224 */ /* 0x000fe200078e0002 */
[----:B------:R-:W-:Y:S01]  /*f640*/  MOV R11, 0x1f ;  /* 0x0000001f000b7802 */ /* 0x000fe20000000f00 */
[----:B------:R-:W-:-:S07]  /*f650*/  IMAD.MOV.U32 R15, RZ, RZ, -0x1 ;  /* 0xffffffffff0f7424 */ /* 0x000fce00078e00ff */
[----:B0-23--:R-:W-:Y:S05]  /*f660*/  WARPSYNC.COLLECTIVE R15, `(.L_x_3093) ;  /* 0x000000000f087348 */ /* 0x00dfea0003c00000 */
[----:B------:R1:W4:Y:S02]  /*f670*/  SHFL.IDX P6, R14, R13, R12, R11 ;  /* 0x0000000c0d0e7389 */ /* 0x00032400000c000b */
[----:B01234-:R-:W-:Y:S01]  /*f680*/  ENDCOLLECTIVE ;  /* 0x000000000000791b */ /* 0x01ffe20003800000 */
.L_x_3093:
[----:B------:R-:W-:Y:S05]  /*f690*/  BSYNC B0 ;  /* 0x0000000000007941 */ /* 0x000fea0003800000 */
.L_x_3092:
[----:B------:R-:W-:Y:S05]  /*f6a0*/  BRA `(.L_x_3035) ;  /* 0xffffffe8003c7947 */ /* 0x000fea000383ffff */
.L_x_3040:
[----:B0-----:R0:W2:Y:S02]  /*f6b0*/  SYNCS.PHASECHK.TRANS64.TRYWAIT P0, [R0+URZ+0x28c20], R3 ;  /* 0x028c2003000075a7 */ /* 0x0010a4000800017f */
[----:B--2---:R-:W-:Y:S05]  /*f6c0*/  @!P0 NANOSLEEP.SYNCS 0x989680 ;  /* 0x009896800000895d */ /* 0x004fea0003900000 */
[----:B------:R-:W2:Y:S02]  /*f6d0*/  @!P0 SYNCS.PHASECHK.TRANS64 P0, [R0+URZ+0x28c20], R3 ;  /* 0x028c2003000085a7 */ /* 0x000ea4000800007f */
[----:B--2---:R-:W-:Y:S05]  /*f6e0*/  @!P0 BRA `(.L_x_3040) ;  /* 0xfffffffc00f08947 */ /* 0x004fea000383ffff */
[----:B------:R-:W-:Y:S05]  /*f6f0*/  BRA `(.L_x_3094) ;  /* 0xffffffec00207947 */ /* 0x000fea000383ffff */
.L_x_3041:
[----:B------:R-:W2:Y:S01]  /*f700*/  S2R R2, SR_TID.X ;  /* 0x0000000000027919 */ /* 0x000ea20000002100 */
[----:B------:R-:W-:Y:S01]  /*f710*/  BSSY B0, `(.L_x_3095) ;  /* 0x000000a000007945 */ /* 0x000fe20003800000 */
[----:B-1----:R-:W-:Y:S01]  /*f720*/  IMAD.MOV.U32 R12, RZ, RZ, RZ ;  /* 0x000000ffff0c7224 */ /* 0x002fe200078e00ff */
[----:B------:R-:W-:Y:S01]  /*f730*/  MOV R11, 0x1f ;  /* 0x0000001f000b7802 */ /* 0x000fe20000000f00 */
[----:B------:R-:W-:Y:S01]  /*f740*/  IMAD.MOV.U32 R15, RZ, RZ, -0x1 ;  /* 0xffffffffff0f7424 */ /* 0x000fe200078e00ff */
[----:B--2---:R-:W-:-:S04]  /*f750*/  SHF.R.U32.HI R2, RZ, 0x5, R2 ;  /* 0x00000005ff027819 */ /* 0x004fc80000011602 */
[----:B------:R-:W-:-:S05]  /*f760*/  LOP3.LUT R2, R2, 0x3, RZ, 0xc0, !PT ;  /* 0x0000000302027812 */ /* 0x000fca00078ec0ff */
[----:B------:R-:W-:-:S07]  /*f770*/  IMAD.MOV.U32 R13, RZ, RZ, R2 ;  /* 0x000000ffff0d7224 */ /* 0x000fce00078e0002 */
[----:B0-----:R-:W-:Y:S05]  /*f780*/  WARPSYNC.COLLECTIVE R15, `(.L_x_3096) ;  /* 0x000000000f087348 */ /* 0x001fea0003c00000 */
[----:B------:R1:W2:Y:S02]  /*f790*/  SHFL.IDX P6, R14, R13, R12, R11 ;  /* 0x0000000c0d0e7389 */ /* 0x0002a400000c000b */
[----:B012---:R-:W-:Y:S01]  /*f7a0*/  ENDCOLLECTIVE ;  /* 0x000000000000791b */ /* 0x007fe20003800000 */
.L_x_3096:
[----:B------:R-:W-:Y:S05]  /*f7b0*/  BSYNC B0 ;  /* 0x0000000000007941 */ /* 0x000fea0003800000 */
.L_x_3095:
[----:B------:R-:W-:Y:S05]  /*f7c0*/  BRA `(.L_x_3097) ;  /* 0xffffffec00087947 */ /* 0x000fea000383ffff */
.L_x_3044:
[----:B------:R-:W-:Y:S01]  /*f7d0*/  BSSY B1, `(.L_x_3098) ;  /* 0x0000006000017945 */ /* 0x000fe20003800000 */
[----:B------:R-:W-:-:S07]  /*f7e0*/  IMAD.MOV.U32 R15, RZ, RZ, -0x1 ;  /* 0xffffffffff0f7424 */ /* 0x000fce00078e00ff */
[----:B012---:R-:W-:Y:S05]  /*f7f0*/  WARPSYNC.COLLECTIVE R15, `(.L_x_3099) ;  /* 0x000000000f0c7348 */ /* 0x007fea0003c00000 */
[----:B------:R-:W-:Y:S02]  /*f800*/  ELECT P6, UR62, PT ;  /* 0x00000000003e782f */ /* 0x000fe400038c0000 */
[----:B------:R-:W-:Y:S01]  /*f810*/  MOV R14, UR62 ;  /* 0x0000003e000e7c02 */ /* 0x000fe20008000f00 */
[----:B012---:R-:W-:Y:S10]  /*f820*/  ENDCOLLECTIVE ;  /* 0x000000000000791b */ /* 0x007ff40003800000 */
.L_x_3099:
[----:B------:R-:W-:Y:S05]  /*f830*/  BSYNC B1 ;  /* 0x0000000000017941 */ /* 0x000fea0003800000 */
.L_x_3098:
[----:B------:R-:W-:Y:S05]  /*f840*/  BRA `(.L_x_3100) ;  /* 0xffffffec00007947 */ /* 0x000fea000383ffff */
.L_x_3046:
[----:B0-----:R0:W2:Y:S02]  /*f850*/  SYNCS.PHASECHK.TRANS64.TRYWAIT P0, [R6+URZ], R5 ;  /* 0x00000005060075a7 */ /* 0x0010a4000800017f */
[----:B--2---:R-:W-:Y:S05]  /*f860*/  @!P0 NANOSLEEP.SYNCS 0x989680 ;  /* 0x009896800000895d */ /* 0x004fea0003900000 */
[----:B------:R-:W2:Y:S02]  /*f870*/  @!P0 SYNCS.PHASECHK.TRANS64 P0, [R6+URZ], R5 ;  /* 0x00000005060085a7 */ /* 0x000ea4000800007f */
[----:B--2---:R-:W-:Y:S05]  /*f880*/  @!P0 BRA `(.L_x_3046) ;  /* 0xfffffffc00f08947 */ /* 0x004fea000383ffff */
[----:B------:R-:W-:Y:S05]  /*f890*/  BRA `(.L_x_3101) ;  /* 0xffffffec003c7947 */ /* 0x000fea000383ffff */
.L_x_3047:
[----:B--2---:R2:W3:Y:S02]  /*f8a0*/  SYNCS.PHASECHK.TRANS64.TRYWAIT P0, [R7+URZ], R2 ;  /* 0x00000002070075a7 */ /* 0x0044e4000800017f */
[----:B---3--:R-:W-:Y:S05]  /*f8b0*/  @!P0 NANOSLEEP.SYNCS 0x989680 ;  /* 0x009896800000895d */ /* 0x008fea0003900000 */
[----:B------:R-:W3:Y:S02]  /*f8c0*/  @!P0 SYNCS.PHASECHK.TRANS64 P0, [R7+URZ], R2 ;  /* 0x00000002070085a7 */ /* 0x000ee4000800007f */
[----:B---3--:R-:W-:Y:S05]  /*f8d0*/  @!P0 BRA `(.L_x_3047) ;  /* 0xfffffffc00f08947 */ /* 0x008fea000383ffff */
[----:B------:R-:W-:Y:S05]  /*f8e0*/  BRA `(.L_x_3102) ;  /* 0xffffffec00307947 */ /* 0x000fea000383ffff */
.L_x_3049:
[----:B---3--:R3:W4:Y:S02]  /*f8f0*/  SYNCS.PHASECHK.TRANS64.TRYWAIT P0, [R4+URZ], R5 ;  /* 0x00000005040075a7 */ /* 0x008724000800017f */
[----:B----4-:R-:W-:Y:S05]  /*f900*/  @!P0 NANOSLEEP.SYNCS 0x989680 ;  /* 0x009896800000895d */ /* 0x010fea0003900000 */
[----:B------:R-:W4:Y:S02]  /*f910*/  @!P0 SYNCS.PHASECHK.TRANS64 P0, [R4+URZ], R5 ;  /* 0x00000005040085a7 */ /* 0x000f24000800007f */
[----:B----4-:R-:W-:Y:S05]  /*f920*/  @!P0 BRA `(.L_x_3049) ;  /* 0xfffffffc00f08947 */ /* 0x010fea000383ffff */
[----:B------:R-:W-:Y:S05]  /*f930*/  BRA `(.L_x_3103) ;  /* 0xffffffec00387947 */ /* 0x000fea000383ffff */
.L_x_3104:
        /* <DEDUP_REMOVED lines=12> */
.L_x_11943:


//--------------------- .text._ZN7cutlass13device_kernelIN5flash11enable_sm90INS1_16FlashAttnFwdSm90INS1_25CollectiveMainloopFwdSm90ILi2EN4cute5tupleIJNS5_1CILi1EEES8_S8_EEENS6_IJNS7_ILi64EEESA_SA_EEELi512ENS_6half_tEfNS_4arch4Sm90ELb0ELb0ELb1ELb1ELb0ELb1ELb0ELb0ELb0ELb0ELb0ELb0EEENS1_21CollectiveEpilogueFwdINS6_IJSA_NS7_ILi512EEESA_EEES9_SC_SE_Li256ELb1ELb0ELb0ELb0EEENS1_36VarlenDynamicPersistentTileSchedulerILi64ELi64ELi256ELi32ELb0ELb0ELb1ELb0ELb1ELb1EEEEEEEEEvNT_6ParamsE --------------------------
	.section	.text._ZN7cutlass13device_kernelIN5flash11enable_sm90INS1_16FlashAttnFwdSm90INS1_25CollectiveMainloopFwdSm90ILi2EN4cute5tupleIJNS5_1CILi1EEES8_S8_EEENS6_IJNS7_ILi64EEESA_SA_EEELi512ENS_6half_tEfNS_4arch4Sm90ELb0ELb0ELb1ELb1ELb0ELb1ELb0ELb0ELb0ELb0ELb0ELb0EEENS1_21CollectiveEpilogueFwdINS6_IJSA_NS7_ILi512EEESA_EEES9_SC_SE_Li256ELb1ELb0ELb0ELb0EEENS1_36VarlenDynamicPersistentTileSchedulerILi64ELi64ELi256ELi32ELb0ELb0ELb1ELb0ELb1ELb1EEEEEEEEEvNT_6ParamsE,"ax",@progbits
	.align	128
.text._ZN7cutlass13device_kernelIN5flash11enable_sm90INS1_16FlashAttnFwdSm90INS1_25CollectiveMainloopFwdSm90ILi2EN4cute5tupleIJNS5_1CILi1EEES8_S8_EEENS6_IJNS7_ILi64EEESA_SA_EEELi512ENS_6half_tEfNS_4arch4Sm90ELb0ELb0ELb1ELb1ELb0ELb1ELb0ELb0ELb0ELb0ELb0ELb0EEENS1_21CollectiveEpilogueFwdINS6_IJSA_NS7_ILi512EEESA_EEES9_SC_SE_Li256ELb1ELb0ELb0ELb0EEENS1_36VarlenDynamicPersistentTileSchedulerILi64ELi64ELi256ELi32ELb0ELb0ELb1ELb0ELb1ELb1EEEEEEEEEvNT_6ParamsE:
        .type           _ZN7cutlass13device_kernelIN5flash11enable_sm90INS1_16FlashAttnFwdSm90INS1_25CollectiveMainloopFwdSm90ILi2EN4cute5tupleIJNS5_1CILi1EEES8_S8_EEENS6_IJNS7_ILi64EEESA_SA_EEELi512ENS_6half_tEfNS_4arch4Sm90ELb0ELb0ELb1ELb1ELb0ELb1ELb0ELb0ELb0ELb0ELb0ELb0EEENS1_21CollectiveEpilogueFwdINS6_IJSA_NS7_ILi512EEESA_EEES9_SC_SE_Li256ELb1ELb0ELb0ELb0EEENS1_36VarlenDynamicPersistentTileSchedulerILi64ELi64ELi256ELi32ELb0ELb0ELb1ELb0ELb1ELb1EEEEEEEEEvNT_6ParamsE,@function
        .size           _ZN7cutlass13device_kernelIN5flash11enable_sm90INS1_16FlashAttnFwdSm90INS1_25CollectiveMainloopFwdSm90ILi2EN4cute5tupleIJNS5_1CILi1EEES8_S8_EEENS6_IJNS7_ILi64EEESA_SA_EEELi512ENS_6half_tEfNS_4arch4Sm90ELb0ELb0ELb1ELb1ELb0ELb1ELb0ELb0ELb0ELb0ELb0ELb0EEENS1_21CollectiveEpilogueFwdINS6_IJSA_NS7_ILi512EEESA_EEES9_SC_SE_Li256ELb1ELb0ELb0ELb0EEENS1_36VarlenDynamicPersistentTileSchedulerILi64ELi64ELi256ELi32ELb0ELb0ELb1ELb0ELb1ELb1EEEEEEEEEvNT_6ParamsE,(.L_x_11944 - _ZN7cutlass13device_kernelIN5flash11enable_sm90INS1_16FlashAttnFwdSm90INS1_25CollectiveMainloopFwdSm90ILi2EN4cute5tupleIJNS5_1CILi1EEES8_S8_EEENS6_IJNS7_ILi64EEESA_SA_EEELi512ENS_6half_tEfNS_4arch4Sm90ELb0ELb0ELb1ELb1ELb0ELb1ELb0ELb0ELb0ELb0ELb0ELb0EEENS1_21CollectiveEpilogueFwdINS6_IJSA_NS7_ILi512EEESA_EEES9_SC_SE_Li256ELb1ELb0ELb0ELb0EEENS1_36VarlenDynamicPersistentTileSchedulerILi64ELi64ELi256ELi32ELb0ELb0ELb1ELb0ELb1ELb1EEEEEEEEEvNT_6ParamsE)
        .other          _ZN7cutlass13device_kernelIN5flash11enable_sm90INS1_16FlashAttnFwdSm90INS1_25CollectiveMainloopFwdSm90ILi2EN4cute5tupleIJNS5_1CILi1EEES8_S8_EEENS6_IJNS7_ILi64EEESA_SA_EEELi512ENS_6half_tEfNS_4arch4Sm90ELb0ELb0ELb1ELb1ELb0ELb1ELb0ELb0ELb0ELb0ELb0ELb0EEENS1_21CollectiveEpilogueFwdINS6_IJSA_NS7_ILi512EEESA_EEES9_SC_SE_Li256ELb1ELb0ELb0ELb0EEENS1_36VarlenDynamicPersistentTileSchedulerILi64ELi64ELi256ELi32ELb0ELb0ELb1ELb0ELb1ELb1EEEEEEEEEvNT_6ParamsE,@"STO_CUDA_ENTRY STV_DEFAULT"
_ZN7cutlass13device_kernelIN5flash11enable_sm90INS1_16FlashAttnFwdSm90INS1_25CollectiveMainloopFwdSm90ILi2EN4cute5tupleIJNS5_1CILi1EEES8_S8_EEENS6_IJNS7_ILi64EEESA_SA_EEELi512ENS_6half_tEfNS_4arch4Sm90ELb0ELb0ELb1ELb1ELb0ELb1ELb0ELb0ELb0ELb0ELb0ELb0EEENS1_21CollectiveEpilogueFwdINS6_IJSA_NS7_ILi512EEESA_EEES9_SC_SE_Li256ELb1ELb0ELb0ELb0EEENS1_36VarlenDynamicPersistentTileSchedulerILi64ELi64ELi256ELi32ELb0ELb0ELb1ELb0ELb1ELb1EEEEEEEEEvNT_6ParamsE:
        /* <DEDUP_REMOVED lines=26> */
.L_x_3106:
[----:B------:R-:W-:Y:S05]  /*01a0*/  BSYNC B0 ;  /* 0x0000000000007941 */ /* 0x000fea0003800000 */
.L_x_3105:
[----:B------:R-:W-:Y:S01]  /*01b0*/  SHF.R.U32.HI R3, RZ, 0x7, R3 ;  /* 0x00000007ff037819 */ /* 0x000fe20000011603 */
[----:B------:R-:W-:Y:S01]  /*01c0*/  VOTEU.ANY UP0, P0 ;  /* 0x00000000003f7886 */ /* 0x000fe20000000100 */
[----:B------:R-:W0:Y:S01]  /*01d0*/  SHFL.IDX PT, R2, R0, RZ, 0x1f ;  /* 0x00001fff00027589 */ /* 0x000e2200000e0000 */
[----:B------:R-:W-:Y:S01]  /*01e0*/  UMOV UR4, 0x1 ;  /* 0x0000000100047882 */ /* 0x000fe20000000000 */
[----:B------:R-:W-:Y:S01]  /*01f0*/  UMOV UR7, 0x100 ;  /* 0x0000010000077882 */ /* 0x000fe20000000000 */
[----:B------:R-:W-:Y:S01]  /*0200*/  VOTEU.ANY UP1, P0 ;  /* 0x00000000003f7886 */ /* 0x000fe20000020100 */
[----:B------:R-:W1:Y:S01]  /*0210*/  SHFL.IDX PT, R3, R3, RZ, 0x1f ;  /* 0x00001fff03037589 */ /* 0x000e6200000e0000 */
[----:B------:R-:W2:Y:S01]  /*0220*/  @UP0 S2UR UR8, SR_CgaCtaId ;  /* 0x00000000000809c3 */ /* 0x000ea20000008800 */
[----:B------:R-:W-:Y:S01]  /*0230*/  @UP0 UMOV UR6, 0x400 ;  /* 0x0000040000060882 */ /* 0x000fe20000000000 */
[----:B------:R-:W-:-:S04]  /*0240*/  @UP0 UIADD3 UR4, -UR4, 0x100000, URZ ;  /* 0x0010000004040890 */ /* 0x000fc8000fffe13f */
[----:B------:R-:W-:Y:S02]  /*0250*/  @UP0 USHF.L.U32 UR5, UR4, 0xb, URZ ;  /* 0x0000000b04050899 */ /* 0x000fe4000800063f */
[----:B------:R-:W-:Y:S01]  /*0260*/  @UP0 USHF.L.U32 UR4, UR4, 0x1, URZ ;  /* 0x0000000104040899 */ /* 0x000fe2000800063f */
[----:B0-----:R-:W-:Y:S01]  /*0270*/  ISETP.NE.AND P1, PT, R2, RZ, PT ;  /* 0x000000ff0200720c */ /* 0x001fe20003f25270 */
[----:B-1----:R0:W-:Y:S01]  /*0280*/  STL [R1], R3 ;  /* 0x0000000301007387 */ /* 0x0021e20000100800 */
[----:B--2---:R-:W-:Y:S02]  /*0290*/  @UP0 ULEA UR8, UR8, UR6, 0x18 ;  /* 0x0000000608080291 */ /* 0x004fe4000f8ec03f */
[----:B------:R-:W-:-:S04]  /*02a0*/  @UP0 UIADD3 UR6, -UR7, 0x100000, URZ ;  /* 0x0010000007060890 */ /* 0x000fc8000fffe13f */
[----:B------:R-:W-:Y:S02]  /*02b0*/  @UP0 USHF.L.U32 UR7, UR6, 0xb, URZ ;  /* 0x0000000b06070899 */ /* 0x000fe4000800063f */
[----:B------:R-:W-:Y:S01]  /*02c0*/  @UP0 USHF.L.U32 UR6, UR6, 0x1, URZ ;  /* 0x0000000106060899 */ /* 0x000fe2000800063f */
[----:B------:R-:W-:Y:S01]  /*02d0*/  VOTEU.ANY UP0, P0 ;  /* 0x00000000003f7886 */ /* 0x000fe20000000100 */
[----:B------:R-:W1:Y:S04]  /*02e0*/  FENCE.VIEW.ASYNC.S ;  /* 0x00000000000073c6 */ /* 0x000e680000000000 */
[----:B-1----:R0:W1:Y:S06]  /*02f0*/  @UP0 SYNCS.EXCH.64 URZ, [UR8+0x28c00], UR4 ;  /* 0x028c0004083f05b2 */ /* 0x00206c0008000100 */
[----:B------:R0:W2:Y:S02]  /*0300*/  @UP1 SYNCS.EXCH.64 URZ, [UR8+0x28c20], UR6 ;  /* 0x028c2006083f15b2 */ /* 0x0000a40008000100 */
[----:B0-----:R-:W-:Y:S05]  /*0310*/  @P1 BRA `(.L_x_3107) ;  /* 0x0000000000381947 */ /* 0x001fea0003800000 */
[----:B------:R-:W0:Y:S01]  /*0320*/  S2UR UR5, SR_CgaCtaId ;  /* 0x00000000000579c3 */ /* 0x000e220000008800 */
        /* <DEDUP_REMOVED lines=8> */
[----:B0-----:R0:W3:Y:S01]  /*03b0*/  SYNCS.EXCH.64 URZ, [UR6+0x28c30], UR4 ;  /* 0x028c3004063f75b2 */ /* 0x0010e20008000100 */
[----:B------:R0:W4:Y:S01]  /*03c0*/  SYNCS.EXCH.64 URZ, [UR6+0x28c40], UR4 ;  /* 0x028c4004063f75b2 */ /* 0x0001220008000100 */
[----:B------:R0:W0:Y:S01]  /*03d0*/  SYNCS.EXCH.64 URZ, [UR6+0x28c38], UR4 ;  /* 0x028c3804063f75b2 */ /* 0x0000220008000100 */
[----:B------:R0:W0:Y:S01]  /*03e0*/  SYNCS.EXCH.64 URZ, [UR6+0x28c48], UR4 ;  /* 0x028c4804063f75b2 */ /* 0x0000220008000100 */
[----:B------:R-:W-:Y:S01]  /*03f0*/  NOP ;  /* 0x0000000000007918 */ /* 0x000fe20000000000 */
.L_x_3107:
[----:B------:R-:W5:Y:S01]  /*0400*/  SHFL.IDX PT, R2, R0, RZ, 0x1f ;  /* 0x00001fff00027589 */ /* 0x000f6200000e0000 */
[----:B------:R-:W-:Y:S01]  /*0410*/  NOP ;  /* 0x0000000000007918 */ /* 0x000fe20000000000 */
[----:B-----5:R-:W-:-:S13]  /*0420*/  ISETP.NE.AND P0, PT, R2, RZ, PT ;  /* 0x000000ff0200720c */ /* 0x020fda0003f05270 */
        /* <DEDUP_REMOVED lines=17> */
[----:B------:R0:W0:Y:S01]  /*0540*/  SYNCS.EXCH.64 URZ, [UR8+0x28c68], UR4 ;  /* 0x028c6804083f75b2 */ /* 0x0000220008000100 */
[----:B------:R-:W-:Y:S01]  /*0550*/  NOP ;  /* 0x0000000000007918 */ /* 0x000fe20000000000 */
.L_x_3108:
[----:B------:R-:W5:Y:S01]  /*0560*/  SHFL.IDX PT, R2, R0, RZ, 0x1f ;  /* 0x00001fff00027589 */ /* 0x000f6200000e0000 */
[----:B------:R-:W-:Y:S01]  /*0570*/  NOP ;  /* 0x0000000000007918 */ /* 0x000fe20000000000 */
[----:B-----5:R-:W-:-:S13]  /*0580*/  ISETP.NE.AND P0, PT, R2, RZ, PT ;  /* 0x000000ff0200720c */ /* 0x020fda0003f05270 */
        /* <DEDUP_REMOVED lines=13> */
[----:B------:R0:W0:Y:S01]  /*0660*/  SYNCS.EXCH.64 URZ, [UR6+0x28c88], UR4 ;  /* 0x028c8804063f75b2 */ /* 0x0000220008000100 */
[----:B------:R-:W-:Y:S01]  /*0670*/  NOP ;  /* 0x0000000000007918 */ /* 0x000fe20000000000 */
.L_x_3109:
        /* <DEDUP_REMOVED lines=22> */
.L_x_3110:
        /* <DEDUP_REMOVED lines=22> */
.L_x_3111:
[----:B------:R-:W-:Y:S01]  /*0940*/  IMAD.MOV.U32 R2, RZ, RZ, 0x1 ;  /* 0x00000001ff027424 */ /* 0x000fe200078e00ff */
[----:B------:R-:W-:Y:S01]  /*0950*/  ISETP.NE.AND P0, PT, R3, RZ, PT ;  /* 0x000000ff0300720c */ /* 0x000fe20003f05270 */
[----:B------:R-:W-:Y:S01]  /*0960*/  NOP ;  /* 0x0000000000007918 */ /* 0x000fe20000000000 */
[----:B------:R-:W-:Y:S01]  /*0970*/  ULDC.64 UR40, c[0x0][0x208] ;  /* 0x0000820000287ab9 */ /* 0x000fe20000000a00 */
[----:B------:R-:W-:Y:S01]  /*0980*/  BSSY B8, `(.L_x_3112) ;  /* 0x0001429000087945 */ /* 0x000fe20003800000 */
[----:B------:R-:W-:-:S05]  /*0990*/  SEL R2, R2, 0x2, !P0 ;  /* 0x0000000202027807 */ /* 0x000fca0004000000 */
[----:B------:R0:W-:Y:S02]  /*09a0*/  STL [R1+0x38], R2 ;  /* 0x0000380201007387 */ /* 0x0001e40000100800 */
[----:B01234-:R-:W-:Y:S06]  /*09b0*/  BAR.SYNC.DEFER_BLOCKING 0x0 ;  /* 0x0000000000007b1d */ /* 0x01ffec0000010000 */
[----:B------:R-:W-:Y:S05]  /*09c0*/  @!P0 BRA `(.L_x_3113) ;  /* 0x000000e4003c8947 */ /* 0x000fea0003800000 */
.L_x_3114:
[----:B------:R-:W-:-:S08]  /*09d0*/  NOP ;  /* 0x0000000000007918 */ /* 0x000fd00000000000 */
[----:B------:R-:W0:Y:S02]  /*09e0*/  USETMAXREG.TRY_ALLOC.CTAPOOL UP0, 0xf0 ;  /* 0x000000f0000079c8 */ /* 0x000e240008000600 */
[----:B0-----:R-:W-:-:S13]  /*09f0*/  PLOP3.LUT P0, PT, PT, PT, UP0, 0x80, 0x0 ;  /* 0x000000000000781c */ /* 0x001fda0003f0f008 */
[----:B------:R-:W-:Y:S05]  /*0a00*/  @!P0 BRA `(.L_x_3114) ;  /* 0xfffffffc00f08947 */ /* 0x000fea000383ffff */
[----:B------:R-:W0:Y:S01]  /*0a10*/  S2R R0, SR_TID.X ;  /* 0x0000000000007919 */ /* 0x000e220000002100 */
[----:B------:R-:W1:Y:S01]  /*0a20*/  S2UR UR5, SR_CgaCtaId ;  /* 0x00000000000579c3 */ /* 0x000e620000008800 */
[----:B------:R-:W-:Y:S02]  /*0a30*/  UMOV UR4, 0x400 ;  /* 0x0000040000047882 */ /* 0x000fe40000000000 */
[----:B-1----:R-:W-:-:S06]  /*0a40*/  ULEA UR4, UR5, UR4, 0x18 ;  /* 0x0000000405047291 */ /* 0x002fcc000f8ec03f */
[----:B------:R-:W-:Y:S01]  /*0a50*/  IMAD.U32 R2, RZ, RZ, UR4 ;  /* 0x00000004ff027e24 */ /* 0x000fe2000f8e00ff */
[----:B0-----:R-:W-:Y:S01]  /*0a60*/  SHF.R.U32.HI R0, RZ, 0x7, R0 ;  /* 0x00000007ff007819 */ /* 0x001fe20000011600 */
[----:B------:R-:W-:-:S03]  /*0a70*/  ULDC UR4, c[0x0][0xc14] ;  /* 0x0003050000047ab9 */ /* 0x000fc60000000800 */
[----:B------:R-:W-:Y:S02]  /*0a80*/  ISETP.NE.AND P0, PT, R0, 0x1, PT ;  /* 0x000000010000780c */ /* 0x000fe40003f05270 */
[----:B------:R-:W0:Y:S11]  /*0a90*/  S2R R0, SR_TID.X ;  /* 0x0000000000007919 */ /* 0x000e360000002100 */
[----:B------:R-:W-:Y:S06]  /*0aa0*/  @!P0 BAR.ARV 0x8, 0xa0 ;  /* 0x0202800000008b1d */ /* 0x000fec0000002000 */
[----:B0-----:R-:W-:-:S13]  /*0ab0*/  ISETP.GE.U32.AND P0, PT, R0, 0x100, PT ;  /* 0x000001000000780c */ /* 0x001fda0003f06070 */
[----:B------:R-:W-:Y:S08]  /*0ac0*/  @P0 BAR.ARV 0xf, 0x100 ;  /* 0x03c4000000000b1d */ /* 0x000ff00000002000 */
[----:B------:R-:W-:Y:S06]  /*0ad0*/  BAR.SYNC.DEFER_BLOCKING 0x5, 0x120 ;  /* 0x0144800000007b1d */ /* 0x000fec0000010000 */
[----:B------:R-:W0:Y:S02]  /*0ae0*/  LDS.128 R24, [R2+0x28cd0] ;  /* 0x028cd00002187984 */ /* 0x000e240000000c00 */
[----:B------:R-:W-:Y:S06]  /*0af0*/  BAR.ARV 0x4, 0x120 ;  /* 0x0104800000007b1d */ /* 0x000fec0000002000 */
[----:B0-----:R-:W-:-:S13]  /*0b00*/  ISETP.GE.AND P0, PT, R27, UR4, PT ;  /* 0x000000041b007c0c */ /* 0x001fda000bf06270 */
[----:B------:R-:W-:Y:S05]  /*0b10*/  @P0 BRA `(.L_x_3115) ;  /* 0x00000140003c0947 */ /* 0x000fea0003800000 */
[----:B------:R-:W2:Y:S01]  /*0b20*/  LDL.LU R16, [R1+0x38] ;  /* 0x0000380001107983 */ /* 0x000ea20000300800 */
[----:B------:R-:W-:-:S04]  /*0b30*/  IADD3 R214, R0, -0x80, RZ ;  /* 0xffffff8000d67810 */ /* 0x000fc80007ffe0ff */
[----:B------:R-:W-:-:S04]  /*0b40*/  SHF.R.S32.HI R3, RZ, 0x1f, R214 ;  /* 0x0000001fff037819 */ /* 0x000fc800000114d6 */
[CC--:B------:R-:W-:Y:S02]  /*0b50*/  LEA.HI R5, R3.reuse, R214.reuse, RZ, 0x7 ;  /* 0x000000d603057211 */ /* 0x0c0fe400078f38ff */
[-C--:B------:R-:W-:Y:S02]  /*0b60*/  LEA.HI R4, R3, R214.reuse, RZ, 0x4 ;  /* 0x000000d603047211 */ /* 0x080fe400078f20ff */
[----:B------:R-:W-:Y:S02]  /*0b70*/  LOP3.LUT R7, R5, 0xffffff80, RZ, 0xc0, !PT ;  /* 0xffffff8005077812 */ /* 0x000fe400078ec0ff */
[----:B------:R-:W-:Y:S02]  /*0b80*/  LOP3.LUT R9, R4, 0xfffffff0, RZ, 0xc0, !PT ;  /* 0xfffffff004097812 */ /* 0x000fe400078ec0ff */
[----:B------:R-:W-:Y:S01]  /*0b90*/  LEA.HI R0, R3, R214, RZ, 0x5 ;  /* 0x000000d603007211 */ /* 0x000fe200078f28ff */
[C---:B------:R-:W-:Y:S01]  /*0ba0*/  IMAD.IADD R7, R214.reuse, 0x1, -R7 ;  /* 0x00000001d6077824 */ /* 0x040fe200078e0a07 */
[----:B------:R-:W-:Y:S01]  /*0bb0*/  SHF.R.S32.HI R13, RZ, 0x4, R4 ;  /* 0x00000004ff0d7819 */ /* 0x000fe20000011404 */
[----:B------:R-:W-:Y:S01]  /*0bc0*/  IMAD.IADD R11, R214, 0x1, -R9 ;  /* 0x00000001d60b7824 */ /* 0x000fe200078e0a09 */
[----:B------:R-:W-:-:S02]  /*0bd0*/  SHF.R.S32.HI R189, RZ, 0x5, R0 ;  /* 0x00000005ffbd7819 */ /* 0x000fc40000011400 */
[----:B------:R-:W-:Y:S02]  /*0be0*/  SHF.R.S32.HI R10, RZ, 0x1f, R0 ;  /* 0x0000001fff0a7819 */ /* 0x000fe40000011400 */
[----:B------:R-:W-:Y:S02]  /*0bf0*/  SHF.R.S32.HI R0, RZ, 0x1f, R7 ;  /* 0x0000001fff007819 */ /* 0x000fe40000011407 */
[----:B------:R-:W-:Y:S02]  /*0c00*/  SHF.R.S32.HI R6, RZ, 0x1f, R11 ;  /* 0x0000001fff067819 */ /* 0x000fe4000001140b */
[----:B------:R-:W-:Y:S02]  /*0c10*/  LEA.HI R9, R4, R13, RZ, 0x1 ;  /* 0x0000000d04097211 */ /* 0x000fe400078f08ff */
[----:B------:R-:W-:Y:S02]  /*0c20*/  LEA.HI R4, R0, R7, RZ, 0x2 ;  /* 0x0000000700047211 */ /* 0x000fe400078f10ff */
[----:B------:R-:W-:-:S02]  /*0c30*/  LEA.HI R8, R6, R11, RZ, 0x3 ;  /* 0x0000000b06087211 */ /* 0x000fc400078f18ff */
[----:B------:R-:W-:Y:S02]  /*0c40*/  LOP3.LUT R12, R9, 0x1ffffffe, RZ, 0xc0, !PT ;  /* 0x1ffffffe090c7812 */ /* 0x000fe400078ec0ff */
[--C-:B------:R-:W-:Y:S02]  /*0c50*/  SHF.R.S32.HI R6, RZ, 0x2, R4.reuse ;  /* 0x00000002ff067819 */ /* 0x100fe40000011404 */
[----:B------:R-:W-:-:S04]  /*0c60*/  SHF.R.S32.HI R9, RZ, 0x1f, R4 ;  /* 0x0000001fff097819 */ /* 0x000fc80000011404 */
[----:B------:R-:W-:Y:S02]  /*0c70*/  LEA.HI R9, R9, R6, RZ, 0x3 ;  /* 0x0000000609097211 */ /* 0x000fe400078f18ff */
[----:B------:R-:W-:Y:S02]  /*0c80*/  LEA.HI R0, R0, R7, RZ, 0x5 ;  /* 0x0000000700007211 */ /* 0x000fe400078f28ff */
[----:B------:R-:W-:Y:S02]  /*0c90*/  LOP3.LUT R9, R9, 0xfffffff8, RZ, 0xc0, !PT ;  /* 0xfffffff809097812 */ /* 0x000fe400078ec0ff */
[----:B------:R-:W-:Y:S02]  /*0ca0*/  LEA.HI R14, R10, R189, RZ, 0x2 ;  /* 0x000000bd0a0e7211 */ /* 0x000fe400078f10ff */
[----:B------:R-:W-:Y:S01]  /*0cb0*/  LOP3.LUT R10, R8, 0xfffffff8, RZ, 0xc0, !PT ;  /* 0xfffffff8080a7812 */ /* 0x000fe200078ec0ff */
[----:B------:R-:W-:Y:S01]  /*0cc0*/  IMAD.IADD R9, R6, 0x1, -R9 ;  /* 0x0000000106097824 */ /* 0x000fe200078e0a09 */
[----:B------:R-:W-:-:S02]  /*0cd0*/  SHF.R.S32.HI R0, RZ, 0x5, R0 ;  /* 0x00000005ff007819 */ /* 0x000fc40000011400 */
[----:B------:R-:W-:Y:S01]  /*0ce0*/  LOP3.LUT R14, R14, 0x3ffffc, RZ, 0xc0, !PT ;  /* 0x003ffffc0e0e7812 */ /* 0x000fe200078ec0ff */
[----:B------:R-:W-:Y:S01]  /*0cf0*/  IMAD.IADD R10, R11, 0x1, -R10 ;  /* 0x000000010b0a7824 */ /* 0x000fe200078e0a0a */
[----:B------:R-:W-:Y:S01]  /*0d00*/  SHF.R.S32.HI R206, RZ, 0x7, R5 ;  /* 0x00000007ffce7819 */ /* 0x000fe20000011405 */
[----:B------:R-:W-:Y:S01]  /*0d10*/  IMAD R188, R0, 0x10, R9 ;  /* 0x0000001000bc7824 */ /* 0x000fe200078e0209 */
[-C--:B------:R-:W-:Y:S01]  /*0d20*/  LEA.HI R0, R3, R214.reuse, RZ, 0x3 ;  /* 0x000000d603007211 */ /* 0x080fe200078f18ff */
[----:B------:R-:W-:Y:S01]  /*0d30*/  IMAD.IADD R14, R189, 0x1, -R14 ;  /* 0x00000001bd0e7824 */ /* 0x000fe200078e0a0e */
[----:B------:R-:W-:Y:S01]  /*0d40*/  LEA R15, R206, R11, 0x8 ;  /* 0x0000000bce0f7211 */ /* 0x000fe200078e40ff */
[----:B------:R-:W-:Y:S01]  /*0d50*/  IMAD.IADD R12, R13, 0x1, -R12 ;  /* 0x000000010d0c7824 */ /* 0x000fe200078e0a0c */
[----:B------:R-:W-:Y:S01]  /*0d60*/  LEA.HI R6, R3, R214, RZ, 0x2 ;  /* 0x000000d603067211 */ /* 0x000fe200078f10ff */
[----:B------:R-:W-:Y:S01]  /*0d70*/  IMAD.SHL.U32 R11, R10, 0x40, RZ ;  /* 0x000000400a0b7824 */ /* 0x000fe200078e00ff */
[----:B------:R-:W-:Y:S01]  /*0d80*/  LOP3.LUT R3, R0, 0x1ffffff8, RZ, 0xc0, !PT ;  /* 0x1ffffff800037812 */ /* 0x000fe200078ec0ff */
[----:B------:R-:W-:Y:S01]  /*0d90*/  IMAD.SHL.U32 R12, R12, 0x8, RZ ;  /* 0x000000080c0c7824 */ /* 0x000fe200078e00ff */
[----:B------:R-:W-:Y:S01]  /*0da0*/  SHF.R.S32.HI R23, RZ, 0x2, R6 ;  /* 0x00000002ff177819 */ /* 0x000fe20000011406 */
[----:B------:R-:W-:Y:S01]  /*0db0*/  IMAD.SHL.U32 R8, R8, 0x40, RZ ;  /* 0x0000004008087824 */ /* 0x000fe200078e00ff */
[----:B------:R-:W-:-:S02]  /*0dc0*/  LEA R15, R14, R15, 0x4 ;  /* 0x0000000f0e0f7211 */ /* 0x000fc400078e20ff */
[----:B------:R-:W-:Y:S01]  /*0dd0*/  LOP3.LUT R11, R11, 0x1c0, RZ, 0xc0, !PT ;  /* 0x000001c00b0b7812 */ /* 0x000fe200078ec0ff */
[----:B------:R-:W-:Y:S01]  /*0de0*/  IMAD.IADD R3, R214, 0x1, -R3 ;  /* 0x00000001d6037824 */ /* 0x000fe200078e0a03 */
[----:B------:R-:W-:Y:S01]  /*0df0*/  LOP3.LUT R4, R4, 0x7ffffffc, RZ, 0xc0, !PT ;  /* 0x7ffffffc04047812 */ /* 0x000fe200078ec0ff */
[----:B------:R-:W-:Y:S01]  /*0e00*/  VIADD R216, R23, 0x20 ;  /* 0x0000002017d87836 */ /* 0x000fe20000000000 */
[----:B------:R-:W-:Y:S02]  /*0e10*/  LEA R212, R15, R12, 0x6 ;  /* 0x0000000c0fd47211 */ /* 0x000fe400078e30ff */
[----:B------:R-:W-:Y:S02]  /*0e20*/  LOP3.LUT R8, R8, 0x7ffffe00, RZ, 0xc0, !PT ;  /* 0x7ffffe0008087812 */ /* 0x000fe400078ec0ff */
[----:B------:R-:W-:Y:S02]  /*0e30*/  LOP3.LUT R12, R11, 0x8, R12, 0xf8, !PT ;  /* 0x000000080b0c7812 */ /* 0x000fe400078ef80c */
[----:B------:R-:W-:Y:S01]  /*0e40*/  SHF.R.U32.HI R11, RZ, 0x3, R11 ;  /* 0x00000003ff0b7819 */ /* 0x000fe2000001160b */
[----:B------:R-:W-:Y:S01]  /*0e50*/  IMAD.IADD R4, R7, 0x1, -R4 ;  /* 0x0000000107047824 */ /* 0x000fe200078e0a04 */
[----:B------:R-:W-:Y:S01]  /*0e60*/  SHF.L.U32 R187, R3, 0x3, RZ ;  /* 0x0000000303bb7819 */ /* 0x000fe200000006ff */
[----:B------:R-:W-:Y:S01]  /*0e70*/  IMAD R8, R189, 0x400, R8 ;  /* 0x00000400bd087824 */ /* 0x000fe200078e0208 */
[----:B------:R-:W-:-:S02]  /*0e80*/  LOP3.LUT R7, R6, 0xfffffffc, RZ, 0xc0, !PT ;  /* 0xfffffffc06077812 */ /* 0x000fc400078ec0ff */
[----:B------:R-:W-:Y:S02]  /*0e90*/  SHF.R.S32.HI R3, RZ, 0x1f, R216 ;  /* 0x0000001fff037819 */ /* 0x000fe400000114d8 */
[----:B------:R-:W-:Y:S01]  /*0ea0*/  LOP3.LUT R11, R12, R11, RZ, 0x3c, !PT ;  /* 0x0000000b0c0b7212 */ /* 0x000fe200078e3cff */
[----:B------:R-:W-:Y:S01]  /*0eb0*/  IMAD.IADD R204, R214, 0x1, -R7 ;  /* 0x00000001d6cc7824 */ /* 0x000fe200078e0a07 */
[----:B------:R-:W-:Y:S01]  /*0ec0*/  LEA.HI R3, R3, R216, RZ, 0x3 ;  /* 0x000000d803037211 */ /* 0x000fe200078f18ff */
[----:B------:R-:W-:Y:S01]  /*0ed0*/  IMAD.SHL.U32 R209, R216, 0x40, RZ ;  /* 0x00000040d8d17824 */ /* 0x000fe200078e00ff */
[----:B------:R-:W-:Y:S02]  /*0ee0*/  R2P PR, R10, 0x6 ;  /* 0x000000060a007804 */ /* 0x000fe40000000000 */
[----:B------:R-:W-:Y:S01]  /*0ef0*/  IADD3 R11, R8, R11, RZ ;  /* 0x0000000b080b7210 */ /* 0x000fe20007ffe0ff */
[----:B------:R-:W-:Y:S01]  /*0f00*/  IMAD.SHL.U32 R3, R3, 0x40, RZ ;  /* 0x0000004003037824 */ /* 0x000fe200078e00ff */
[----:B------:R-:W-:Y:S01]  /*0f10*/  LEA.HI R5, R5, R206, RZ, 0x1 ;  /* 0x000000ce05057211 */ /* 0x000fe200078f08ff */
[----:B------:R-:W-:Y:S01]  /*0f20*/  IMAD.MOV.U32 R196, RZ, RZ, 0x20 ;  /* 0x00000020ffc47424 */ /* 0x000fe200078e00ff */
[----:B------:R-:W-:Y:S01]  /*0f30*/  SHF.R.S32.HI R6, RZ, 0x1f, R6 ;  /* 0x0000001fff067819 */ /* 0x000fe20000011406 */
[----:B------:R-:W-:Y:S01]  /*0f40*/  IMAD R194, R11, 0x2, R2 ;  /* 0x000000020bc27824 */ /* 0x000fe200078e0202 */
[----:B------:R-:W-:-:S02]  /*0f50*/  LOP3.LUT R209, R209, 0x1c0, RZ, 0xc0, !PT ;  /* 0x000001c0d1d17812 */ /* 0x000fc400078ec0ff */
[----:B------:R-:W-:Y:S01]  /*0f60*/  SHF.R.S32.HI R192, RZ, 0x3, R0 ;  /* 0x00000003ffc07819 */ /* 0x000fe20000011400 */
[----:B------:R-:W-:Y:S01]  /*0f70*/  VIADD R197, R194, 0x26800 ;  /* 0x00026800c2c57836 */ /* 0x000fe20000000000 */
[----:B------:R-:W-:Y:S02]  /*0f80*/  LOP3.LUT R5, R5, 0xfffffe, RZ, 0xc0, !PT ;  /* 0x00fffffe05057812 */ /* 0x000fe400078ec0ff */
[----:B------:R-:W-:Y:S02]  /*0f90*/  LEA.HI R6, R6, R23, RZ, 0x3 ;  /* 0x0000001706067211 */ /* 0x000fe400078f18ff */
[----:B------:R-:W-:Y:S02]  /*0fa0*/  SHF.R.U32.HI R215, RZ, 0x3, R209 ;  /* 0x00000003ffd77819 */ /* 0x000fe400000116d1 */
[----:B------:R-:W-:Y:S02]  /*0fb0*/  LOP3.LUT R210, R3, 0xfffffe00, RZ, 0xc0, !PT ;  /* 0xfffffe0003d27812 */ /* 0x000fe400078ec0ff */
[----:B------:R-:W-:Y:S01]  /*0fc0*/  SEL R196, R196, 0xffffffe0, !P1 ;  /* 0xffffffe0c4c47807 */ /* 0x000fe20004800000 */
[----:B------:R-:W-:Y:S01]  /*0fd0*/  IMAD.IADD R5, R206, 0x1, -R5 ;  /* 0x00000001ce057824 */ /* 0x000fe200078e0a05 */
[----:B------:R-:W-:Y:S01]  /*0fe0*/  IADD3 R195, R194, 0x26840, RZ ;  /* 0x00026840c2c37810 */ /* 0x000fe20007ffe0ff */
[C---:B------:R-:W-:Y:S01]  /*0ff0*/  @P2 VIADD R195, R197.reuse, 0xffffffc0 ;  /* 0xffffffc0c5c32836 */ /* 0x040fe20000000000 */
[----:B------:R-:W-:Y:S01]  /*1000*/  LOP3.LUT R6, R6, 0xfffffff8, RZ, 0xc0, !PT ;  /* 0xfffffff806067812 */ /* 0x000fe200078ec0ff */
[----:B------:R-:W-:Y:S01]  /*1010*/  IMAD.IADD R197, R197, 0x1, R196 ;  /* 0x00000001c5c57824 */ /* 0x000fe200078e02c4 */
[----:B------:R-:W-:Y:S01]  /*1020*/  CS2R R18, SRZ ;  /* 0x0000000000127805 */ /* 0x000fe2000001ff00 */
[----:B------:R-:W-:Y:S01]  /*1030*/  IMAD.MOV.U32 R202, RZ, RZ, RZ ;  /* 0x000000ffffca7224 */ /* 0x000fe200078e00ff */
[----:B------:R-:W-:Y:S01]  /*1040*/  MOV R22, RZ ;  /* 0x000000ff00167202 */ /* 0x000fe20000000f00 */
[----:B------:R-:W-:Y:S01]  /*1050*/  IMAD.MOV.U32 R185, RZ, RZ, RZ ;  /* 0x000000ffffb97224 */ /* 0x000fe200078e00ff */
[----:B------:R-:W-:Y:S01]  /*1060*/  SHF.R.S32.HI R208, RZ, 0x1f, R23 ;  /* 0x0000001fffd07819 */ /* 0x000fe20000011417 */
[----:B------:R-:W-:Y:S01]  /*1070*/  IMAD.SHL.U32 R191, R5, 0x100, RZ ;  /* 0x0000010005bf7824 */ /* 0x000fe200078e00ff */
[----:B------:R-:W-:Y:S01]  /*1080*/  IADD3 R186, R23, -R6, RZ ;  /* 0x8000000617ba7210 */ /* 0x000fe20007ffe0ff */
[----:B------:R-:W-:-:S02]  /*1090*/  IMAD.SHL.U32 R190, R4, 0x2, RZ ;  /* 0x0000000204be7824 */ /* 0x000fc400078e00ff */
[----:B------:R-:W-:Y:S01]  /*10a0*/  IMAD.IADD R196, R196, 0x1, R195 ;  /* 0x00000001c4c47824 */ /* 0x000fe200078e02c3 */
[----:B--2---:R-:W-:Y:S01]  /*10b0*/  LOP3.LUT R184, R16, 0x1, RZ, 0xfc, !PT ;  /* 0x0000000110b87812 */ /* 0x004fe200078efcff */
[----:B------:R-:W-:-:S05]  /*10c0*/  IMAD.SHL.U32 R16, R204, 0x8, RZ ;  /* 0x00000008cc107824 */ /* 0x000fca00078e00ff */
[----:B------:R-:W-:-:S04]  /*10d0*/  LOP3.LUT R0, R209, 0x38, R16, 0xf8, !PT ;  /* 0x00000038d1007812 */ /* 0x000fc800078ef810 */
[----:B------:R-:W-:-:S04]  /*10e0*/  LOP3.LUT R207, R210, R0, R215, 0xf6, !PT ;  /* 0x00000000d2cf7212 */ /* 0x000fc800078ef6d7 */
[----:B------:R-:W-:-:S07]  /*10f0*/  LEA R207, R207, R2, 0x1 ;  /* 0x00000002cfcf7211 */ /* 0x000fce00078e08ff */
.L_x_3238:
[----:B0----5:R-:W0:Y:S01]  /*1100*/  LDC.64 R4, c[0x0][0xc60] ;  /* 0x00031800ff047b82 */ /* 0x021e220000000a00 */
        /* <DEDUP_REMOVED lines=21> */
[----:B---3--:R-:W-:Y:S01]  /*1260*/  @P1 IADD3 R6, P2, R199, UR8, RZ ;  /* 0x00000008c7061c10 */ /* 0x008fe2000ff5e0ff */
        /* <DEDUP_REMOVED lines=29> */
.L_x_3116:
[----:B------:R-:W-:Y:S01]  /*1440*/  IMAD.U32 R24, RZ, RZ, UR5 ;  /* 0x00000005ff187e24 */ /* 0x000fe2000f8e00ff */
[----:B------:R-:W-:Y:S01]  /*1450*/  MOV R28, UR4 ;  /* 0x00000004001c7c02 */ /* 0x000fe20008000f00 */
[----:B------:R-:W-:Y:S06]  /*1460*/  @!P2 BRA `(.L_x_3117) ;  /* 0x000000000010a947 */ /* 0x000fec0003800000 */
[----:B------:R-:W-:-:S04]  /*1470*/  IADD3 R4, P0, R199, UR8, RZ ;  /* 0x00000008c7047c10 */ /* 0x000fc8000ff1e0ff */
[----:B------:R-:W-:-:S05]  /*1480*/  IADD3.X R5, R200, UR9, RZ, P0, !PT ;  /* 0x00000009c8057c10 */ /* 0x000fca00087fe4ff */
[----:B------:R0:W5:Y:S01]  /*1490*/  LDG.E R28, desc[UR40][R4.64] ;  /* 0x00000028041c7981 */ /* 0x000162000c1e1900 */
[----:B------:R-:W-:Y:S05]  /*14a0*/  BRA `(.L_x_3118) ;  /* 0x0000000000107947 */ /* 0x000fea0003800000 */
.L_x_3117:
[----:B------:R-:W-:Y:S05]  /*14b0*/  @!P0 BRA `(.L_x_3118) ;  /* 0x00000000000c8947 */ /* 0x000fea0003800000 */
[----:B------:R-:W2:Y:S04]  /*14c0*/  LDG.E R5, desc[UR40][R8.64] ;  /* 0x0000002808057981 */ /* 0x000ea8000c1e1900 */
[----:B------:R-:W2:Y:S02]  /*14d0*/  LDG.E R28, desc[UR40][R8.64+0x4] ;  /* 0x00000428081c7981 */ /* 0x000ea4000c1e1900 */
[----:B--2---:R-:W-:-:S07]  /*14e0*/  IMAD.IADD R28, R28, 0x1, -R5 ;  /* 0x000000011c1c7824 */ /* 0x004fce00078e0a05 */
.L_x_3118:
        /* <DEDUP_REMOVED lines=10> */
[----:B------:R-:W-:Y:S01]  /*1590*/  ISETP.NE.U32.AND P1, PT, RZ, UR4, PT ;  /* 0x00000004ff007c0c */ /* 0x000fe2000bf25070 */
[----:B------:R-:W-:-:S03]  /*15a0*/  IMAD.MOV.U32 R27, RZ, RZ, R28 ;  /* 0x000000ffff1b7224 */ /* 0x000fc600078e001c */
[----:B------:R-:W-:Y:S02]  /*15b0*/  VIMNMX R31, RZ, R31, !PT ;  /* 0x0000001fff1f7248 */ /* 0x000fe40007fe0100 */
[----:B------:R-:W-:-:S13]  /*15c0*/  ISETP.NE.AND.EX P1, PT, RZ, UR5, PT, P1 ;  /* 0x00000005ff007c0c */ /* 0x000fda000bf25310 */
[----:B------:R-:W-:-:S04]  /*15d0*/  @P1 IADD3 R6, P2, R199, UR4, RZ ;  /* 0x00000004c7061c10 */ /* 0x000fc8000ff5e0ff */
[----:B------:R-:W-:-:S05]  /*15e0*/  @P1 IADD3.X R7, R200, UR5, RZ, P2, !PT ;  /* 0x00000005c8071c10 */ /* 0x000fca00097fe4ff */
[----:B------:R0:W5:Y:S01]  /*15f0*/  @P1 LDG.E R27, desc[UR40][R6.64] ;  /* 0x00000028061b1981 */ /* 0x000162000c1e1900 */
[----:B--2---:R-:W-:-:S05]  /*1600*/  @P0 IADD3 R24, -R0, R9, RZ ;  /* 0x0000000900180210 */ /* 0x004fca0007ffe1ff */
[----:B------:R-:W-:-:S04]  /*1610*/  IMAD.IADD R168, R11, 0x1, R24 ;  /* 0x000000010ba87824 */ /* 0x000fc800078e0218 */
        /* <DEDUP_REMOVED lines=29> */
[----:B------:R-:W-:Y:S02]  /*17f0*/  IMAD.U32 R6, RZ, RZ, UR4 ;  /* 0x00000004ff067e24 */ /* 0x000fe4000f8e00ff */
[----:B------:R-:W-:-:S02]  /*1800*/  IMAD.U32 R7, RZ, RZ, UR5 ;  /* 0x00000005ff077e24 */ /* 0x000fc4000f8e00ff */
[----:B------:R-:W-:Y:S02]  /*1810*/  IMAD.MOV.U32 R8, RZ, RZ, 0x70 ;  /* 0x00000070ff087424 */ /* 0x000fe400078e00ff */
[----:B------:R-:W-:Y:S02]  /*1820*/  IMAD.MOV.U32 R12, RZ, RZ, 0x1 ;  /* 0x00000001ff0c7424 */ /* 0x000fe400078e00ff */
[----:B0-----:R-:W-:-:S07]  /*1830*/  IMAD.MOV.U32 R13, RZ, RZ, RZ ;  /* 0x000000ffff0d7224 */ /* 0x001fce00078e00ff */
[----:B------:R-:W-:-:S07]  /*1840*/  LEPC R20, `(.L_x_3121) ;  /* 0x000000001014794e */ /* 0x000fce0000000000 */
[----:B-1---5:R-:W-:Y:S05]  /*1850*/  CALL.ABS.NOINC R14 ;  /* 0x000000000e007343 */ /* 0x022fea0003c00000 */
.L_x_3121:
[----:B------:R-:W-:Y:S05]  /*1860*/  BSYNC B6 ;  /* 0x0000000000067941 */ /* 0x000fea0003800000 */
.L_x_3120:
        /* <DEDUP_REMOVED lines=20> */
.L_x_3123:
[----:B------:R-:W-:Y:S05]  /*19b0*/  BSYNC B6 ;  /* 0x0000000000067941 */ /* 0x000fea0003800000 */
.L_x_3122:
[----:B------:R-:W-:Y:S01]  /*19c0*/  ULDC.64 UR4, c[0x0][0x9f8] ;  /* 0x00027e0000047ab9 */ /* 0x000fe20000000a00 */
[----:B------:R-:W0:Y:S01]  /*19d0*/  LDC R0, c[0x0][0x428] ;  /* 0x00010a00ff007b82 */ /* 0x000e220000000800 */
[----:B------:R-:W-:-:S07]  /*19e0*/  ISETP.NE.U32.AND P0, PT, RZ, UR4, PT ;  /* 0x00000004ff007c0c */ /* 0x000fce000bf05070 */
[----:B------:R-:W1:Y:S01]  /*19f0*/  LDC.64 R34, c[0x0][0x2f0] ;  /* 0x0000bc00ff227b82 */ /* 0x000e620000000a00 */
[----:B------:R-:W-:Y:S01]  /*1a00*/  ISETP.NE.AND.EX P0, PT, RZ, UR5, PT, P0 ;  /* 0x00000005ff007c0c */ /* 0x000fe2000bf05300 */
[----:B------:R-:W-:Y:S01]  /*1a10*/  IMAD.IADD R48, R33, 0x1, R28 ;  /* 0x0000000121307824 */ /* 0x000fe200078e021c */
[----:B------:R-:W-:Y:S01]  /*1a20*/  ULDC.64 UR6, c[0x0][0xa08] ;  /* 0x0002820000067ab9 */ /* 0x000fe20000000a00 */
[----:B------:R-:W-:-:S04]  /*1a30*/  SHF.R.S32.HI R17, RZ, 0x1f, R16 ;  /* 0x0000001fff117819 */ /* 0x000fc80000011410 */
[----:B------:R-:W2:Y:S06]  /*1a40*/  LDC.64 R56, c[0x0][0x3d8] ;  /* 0x0000f600ff387b82 */ /* 0x000eac0000000a00 */
[----:B------:R-:W-:Y:S02]  /*1a50*/  @P0 IADD3 R4, P1, R199, UR4, RZ ;  /* 0x00000004c7040c10 */ /* 0x000fe4000ff3e0ff */
[----:B------:R-:W3:Y:S02]  /*1a60*/  LDC R33, c[0x0][0x3d4] ;  /* 0x0000f500ff217b82 */ /* 0x000ee40000000800 */
[----:B------:R-:W-:Y:S01]  /*1a70*/  @P0 IADD3.X R5, R200, UR5, RZ, P1, !PT ;  /* 0x00000005c8050c10 */ /* 0x000fe20008ffe4ff */
[----:B------:R-:W-:-:S04]  /*1a80*/  ULDC.64 UR4, c[0x0][0x2f8] ;  /* 0x0000be0000047ab9 */ /* 0x000fc80000000a00 */
[----:B------:R4:W3:Y:S01]  /*1a90*/  @P0 LDG.E R29, desc[UR40][R4.64] ;  /* 0x00000028041d0981 */ /* 0x0008e2000c1e1900 */
[----:B0-----:R-:W-:Y:S01]  /*1aa0*/  ISETP.NE.AND P0, PT, R0, 0x1, PT ;  /* 0x000000010000780c */ /* 0x001fe20003f05270 */
[----:B------:R-:W0:Y:S01]  /*1ab0*/  LDC.64 R46, c[0x0][0x3e8] ;  /* 0x0000fa00ff2e7b82 */ /* 0x000e220000000a00 */
[----:B------:R-:W-:Y:S01]  /*1ac0*/  SHF.R.S32.HI R15, RZ, 0x1f, R48 ;  /* 0x0000001fff0f7819 */ /* 0x000fe20000011430 */
[----:B------:R-:W-:Y:S01]  /*1ad0*/  IMAD.SHL.U32 R42, R204, 0x4, RZ ;  /* 0x00000004cc2a7824 */ /* 0x000fe200078e00ff */
[----:B------:R-:W0:Y:S01]  /*1ae0*/  S2R R32, SR_TID.X ;  /* 0x0000000000207919 */ /* 0x000e220000002100 */
[----:B------:R-:W-:Y:S01]  /*1af0*/  IMAD.SHL.U32 R61, R186, 0x40, RZ ;  /* 0x00000040ba3d7824 */ /* 0x000fe200078e00ff */
[----:B-1----:R-:W-:Y:S01]  /*1b00*/  SHF.L.U64.HI R52, R34, 0x6, R35 ;  /* 0x0000000622347819 */ /* 0x002fe20000010223 */
[-C--:B------:R-:W-:Y:S01]  /*1b10*/  IMAD R3, R15, R34.reuse, RZ ;  /* 0x000000220f037224 */ /* 0x080fe200078e02ff */
[----:B------:R-:W-:Y:S01]  /*1b20*/  SHF.R.S32.HI R43, RZ, 0x1f, R42 ;  /* 0x0000001fff2b7819 */ /* 0x000fe2000001142a */
[----:B----4-:R-:W-:Y:S01]  /*1b30*/  IMAD.WIDE.U32 R4, R48, R34, RZ ;  /* 0x0000002230047225 */ /* 0x010fe200078e00ff */
[----:B--2---:R-:W-:Y:S01]  /*1b40*/  SHF.L.U64.HI R54, R56, 0x6, R57 ;  /* 0x0000000638367819 */ /* 0x004fe20000010239 */
[----:B------:R-:W1:Y:S01]  /*1b50*/  LDC R63, c[0x0][0x3d4] ;  /* 0x0000f500ff3f7b82 */ /* 0x000e620000000800 */
[----:B------:R-:W-:Y:S01]  /*1b60*/  LOP3.LUT R61, R61, 0x1c0, RZ, 0xc0, !PT ;  /* 0x000001c03d3d7812 */ /* 0x000fe200078ec0ff */
[----:B------:R-:W-:-:S02]  /*1b70*/  IMAD R3, R48, R35, R3 ;  /* 0x0000002330037224 */ /* 0x000fc400078e0203 */
[C---:B------:R-:W-:Y:S01]  /*1b80*/  VIADD R82, R16.reuse, 0x20 ;  /* 0x0000002010527836 */ /* 0x040fe20000000000 */
[----:B---3--:R-:W-:Y:S01]  /*1b90*/  ISETP.GE.AND P2, PT, R16, R33, PT ;  /* 0x000000211000720c */ /* 0x008fe20003f46270 */
[----:B------:R-:W-:Y:S01]  /*1ba0*/  IMAD.IADD R5, R5, 0x1, R3 ;  /* 0x0000000105057824 */ /* 0x000fe200078e0203 */
[----:B------:R-:W-:Y:S01]  /*1bb0*/  SHF.R.U32.HI R62, RZ, 0x3, R61 ;  /* 0x00000003ff3e7819 */ /* 0x000fe2000001163d */
[----:B------:R-:W2:Y:S01]  /*1bc0*/  @P0 LDC R7, c[0x0][0x42c] ;  /* 0x00010b00ff070b82 */ /* 0x000ea20000000800 */
[C---:B------:R-:W-:Y:S01]  /*1bd0*/  SEL R13, R33.reuse, RZ, P2 ;  /* 0x000000ff210d7207 */ /* 0x040fe20001000000 */
[----:B------:R-:W-:Y:S01]  /*1be0*/  IMAD.SHL.U32 R53, R34, 0x40, RZ ;  /* 0x0000004022357824 */ /* 0x000fe200078e00ff */
[----:B------:R-:W-:Y:S01]  /*1bf0*/  P2R R74, PR, RZ, 0x4 ;  /* 0x00000004ff4a7803 */ /* 0x000fe20000000000 */
[----:B------:R-:W-:Y:S02]  /*1c00*/  IMAD.SHL.U32 R64, R33, 0x2, RZ ;  /* 0x0000000221407824 */ /* 0x000fe400078e00ff */
[----:B------:R-:W-:Y:S01]  /*1c10*/  IMAD.IADD R13, R16, 0x1, R13 ;  /* 0x00000001100d7824 */ /* 0x000fe200078e020d */
[----:B0-----:R-:W-:Y:S01]  /*1c20*/  SHF.L.U64.HI R55, R46, 0x6, R47 ;  /* 0x000000062e377819 */ /* 0x001fe2000001022f */
[----:B------:R-:W0:Y:S03]  /*1c30*/  @P0 LDC R9, c[0x0][0x430] ;  /* 0x00010c00ff090b82 */ /* 0x000e260000000800 */
[----:B------:R-:W-:-:S04]  /*1c40*/  SHF.R.S32.HI R50, RZ, 0x1f, R13 ;  /* 0x0000001fff327819 */ /* 0x000fc8000001140d */
[----:B------:R-:W-:Y:S01]  /*1c50*/  LEA.HI R50, R50, R13, RZ, 0x3 ;  /* 0x0000000d32327211 */ /* 0x000fe200078f18ff */
[----:B------:R-:W3:Y:S01]  /*1c60*/  LDC R65, c[0x0][0x2e4] ;  /* 0x0000b900ff417b82 */ /* 0x000ee20000000800 */
[----:B------:R-:W-:Y:S02]  /*1c70*/  SHF.R.U32.HI R32, RZ, 0x7, R32 ;  /* 0x00000007ff207819 */ /* 0x000fe40000011620 */
[----:B------:R-:W-:-:S03]  /*1c80*/  LOP3.LUT R71, R50, 0xfffffff8, RZ, 0xc0, !PT ;  /* 0xfffffff832477812 */ /* 0x000fc600078ec0ff */
[----:B------:R-:W-:Y:S01]  /*1c90*/  VIADD R60, R32, 0x8 ;  /* 0x00000008203c7836 */ /* 0x000fe20000000000 */
[----:B------:R-:W-:Y:S01]  /*1ca0*/  SHF.R.S32.HI R75, RZ, 0x1f, R71 ;  /* 0x0000001fff4b7819 */ /* 0x000fe20000011447 */
[----:B--2---:R-:W-:-:S05]  /*1cb0*/  @P0 IMAD.HI.U32 R0, R26, R7, RZ ;  /* 0x000000071a000227 */ /* 0x004fca00078e00ff */
[----:B0-----:R-:W-:Y:S02]  /*1cc0*/  @P0 SHF.R.U32.HI R26, RZ, R9, R0 ;  /* 0x00000009ff1a0219 */ /* 0x001fe40000011600 */
[----:B------:R-:W-:Y:S02]  /*1cd0*/  ISETP.NE.U32.AND P0, PT, RZ, UR6, PT ;  /* 0x00000006ff007c0c */ /* 0x000fe4000bf05070 */
[----:B------:R-:W-:Y:S01]  /*1ce0*/  SHF.R.S32.HI R0, RZ, 0x1f, R26 ;  /* 0x0000001fff007819 */ /* 0x000fe2000001141a */
[----:B------:R-:W-:Y:S01]  /*1cf0*/  IMAD.WIDE.U32 R4, R26, UR4, R4 ;  /* 0x000000041a047c25 */ /* 0x000fe2000f8e0004 */
[----:B------:R-:W-:Y:S01]  /*1d00*/  ISETP.NE.AND.EX P0, PT, RZ, UR7, PT, P0 ;  /* 0x00000007ff007c0c */ /* 0x000fe2000bf05300 */
[----:B------:R-:W-:Y:S02]  /*1d10*/  ULDC.64 UR6, c[0x0][0x320] ;  /* 0x0000c80000067ab9 */ /* 0x000fe40000000a00 */
[C---:B------:R-:W-:Y:S02]  /*1d20*/  IMAD R7, R0.reuse, UR6, RZ ;  /* 0x0000000600077c24 */ /* 0x040fe4000f8e02ff */
[----:B------:R-:W-:-:S02]  /*1d30*/  IMAD R3, R0, UR4, RZ ;  /* 0x0000000400037c24 */ /* 0x000fc4000f8e02ff */
[C---:B------:R-:W-:Y:S02]  /*1d40*/  IMAD R9, R26.reuse, UR7, R7 ;  /* 0x000000071a097c24 */ /* 0x040fe4000f8e0207 */
[----:B------:R-:W-:-:S04]  /*1d50*/  IMAD.WIDE.U32 R6, R26, UR6, R16 ;  /* 0x000000061a067c25 */ /* 0x000fc8000f8e0010 */
[----:B------:R-:W-:Y:S01]  /*1d60*/  IMAD R3, R26, UR5, R3 ;  /* 0x000000051a037c24 */ /* 0x000fe2000f8e0203 */
[----:B------:R-:W-:Y:S01]  /*1d70*/  ULDC.64 UR4, c[0x0][0x300] ;  /* 0x0000c00000047ab9 */ /* 0x000fe20000000a00 */
[----:B------:R-:W-:Y:S02]  /*1d80*/  IADD3 R7, R7, R9, RZ ;  /* 0x0000000907077210 */ /* 0x000fe40007ffe0ff */
[----:B------:R-:W-:Y:S01]  /*1d90*/  IMAD.IADD R5, R5, 0x1, R3 ;  /* 0x0000000105057824 */ /* 0x000fe200078e0203 */
[----:B------:R-:W-:Y:S02]  /*1da0*/  SHF.R.S32.HI R0, RZ, 0x1f, R29 ;  /* 0x0000001fff007819 */ /* 0x000fe4000001141d */
[----:B------:R-:W-:Y:S02]  /*1db0*/  SEL R9, R29, RZ, !P0 ;  /* 0x000000ff1d097207 */ /* 0x000fe40004000000 */
[----:B------:R-:W-:-:S03]  /*1dc0*/  SEL R0, R0, RZ, !P0 ;  /* 0x000000ff00007207 */ /* 0x000fc60004000000 */
[----:B------:R-:W-:-:S04]  /*1dd0*/  IMAD.WIDE.U32 R44, R9, UR4, R4 ;  /* 0x00000004092c7c25 */ /* 0x000fc8000f8e0004 */
[----:B------:R-:W-:Y:S02]  /*1de0*/  IMAD R8, R0, UR4, RZ ;  /* 0x0000000400087c24 */ /* 0x000fe4000f8e02ff */
[----:B------:R-:W-:-:S04]  /*1df0*/  IMAD.WIDE.U32 R4, R23, R34, R16 ;  /* 0x0000002217047225 */ /* 0x000fc800078e0010 */
[C---:B------:R-:W-:Y:S01]  /*1e00*/  IMAD R3, R9.reuse, UR5, R8 ;  /* 0x0000000509037c24 */ /* 0x040fe2000f8e0208 */
[----:B------:R-:W-:Y:S01]  /*1e10*/  ULDC.64 UR4, c[0x0][0x328] ;  /* 0x0000ca0000047ab9 */ /* 0x000fe20000000a00 */
[----:B------:R-:W-:Y:S02]  /*1e20*/  IMAD R8, R208, R34, RZ ;  /* 0x00000022d0087224 */ /* 0x000fe400078e02ff */
[----:B------:R-:W-:-:S04]  /*1e30*/  IMAD.WIDE.U32 R40, R9, UR4, R6 ;  /* 0x0000000409287c25 */ /* 0x000fc8000f8e0006 */
[----:B------:R-:W-:Y:S02]  /*1e40*/  IMAD R11, R23, R35, R8 ;  /* 0x00000023170b7224 */ /* 0x000fe400078e0208 */
[----:B------:R-:W-:Y:S01]  /*1e50*/  IMAD R8, R0, UR4, RZ ;  /* 0x0000000400087c24 */ /* 0x000fe2000f8e02ff */
[----:B------:R-:W-:Y:S01]  /*1e60*/  ULDC UR4, c[0x0][0x2e4] ;  /* 0x0000b90000047ab9 */ /* 0x000fe20000000800 */
[----:B------:R-:W-:Y:S01]  /*1e70*/  IMAD.IADD R0, R45, 0x1, R3 ;  /* 0x000000012d007824 */ /* 0x000fe200078e0203 */
[----:B------:R-:W-:Y:S01]  /*1e80*/  IADD3 R3, P0, R44, R4, RZ ;  /* 0x000000042c037210 */ /* 0x000fe20007f1e0ff */
[----:B------:R-:W-:Y:S01]  /*1e90*/  IMAD R4, R208, R56, RZ ;  /* 0x00000038d0047224 */ /* 0x000fe200078e02ff */
[----:B------:R-:W-:Y:S01]  /*1ea0*/  ISETP.GE.AND P4, PT, R16, UR4, PT ;  /* 0x0000000410007c0c */ /* 0x000fe2000bf86270 */
[----:B------:R-:W-:Y:S01]  /*1eb0*/  IMAD R77, R9, UR5, R8 ;  /* 0x00000005094d7c24 */ /* 0x000fe2000f8e0208 */
[----:B------:R-:W-:Y:S01]  /*1ec0*/  IADD3.X R26, R0, R5, R11, P0, !PT ;  /* 0x00000005001a7210 */ /* 0x000fe200007fe40b */
[C---:B------:R-:W-:Y:S01]  /*1ed0*/  IMAD R21, R23.reuse, R57, R4 ;  /* 0x0000003917157224 */ /* 0x040fe200078e0204 */
[C---:B------:R-:W-:Y:S01]  /*1ee0*/  IADD3 R48, P0, R23.reuse, R48, RZ ;  /* 0x0000003017307210 */ /* 0x040fe20007f1e0ff */
[----:B------:R-:W-:Y:S01]  /*1ef0*/  IMAD.WIDE.U32 R8, R23, R56, R16 ;  /* 0x0000003817087225 */ /* 0x000fe200078e0010 */
[----:B------:R-:W-:-:S02]  /*1f00*/  ISETP.GE.AND P3, PT, R82, UR4, PT ;  /* 0x0000000452007c0c */ /* 0x000fc4000bf66270 */
[----:B------:R-:W-:Y:S01]  /*1f10*/  IADD3.X R49, R208, R15, RZ, P0, !PT ;  /* 0x0000000fd0317210 */ /* 0x000fe200007fe4ff */
[----:B------:R-:W-:Y:S01]  /*1f20*/  IMAD.WIDE.U32 R4, R23, R56, R42 ;  /* 0x0000003817047225 */ /* 0x000fe200078e002a */
[----:B------:R-:W-:-:S03]  /*1f30*/  IADD3 R9, R21, R9, RZ ;  /* 0x0000000915097210 */ /* 0x000fc60007ffe0ff */
[-C--:B------:R-:W-:Y:S02]  /*1f40*/  IMAD R6, R208, R46.reuse, RZ ;  /* 0x0000002ed0067224 */ /* 0x080fe400078e02ff */
[----:B------:R-:W-:Y:S01]  /*1f50*/  IMAD.IADD R5, R5, 0x1, R21 ;  /* 0x0000000105057824 */ /* 0x000fe200078e0215 */
[----:B-----5:R-:W-:Y:S01]  /*1f60*/  SHF.R.S32.HI R21, RZ, 0x1f, R27 ;  /* 0x0000001fff157819 */ /* 0x020fe2000001141b */
[C---:B------:R-:W-:Y:S02]  /*1f70*/  IMAD R29, R23.reuse, R47, R6 ;  /* 0x0000002f171d7224 */ /* 0x040fe400078e0206 */
[----:B------:R-:W-:-:S04]  /*1f80*/  IMAD.WIDE.U32 R6, R23, R46, R42 ;  /* 0x0000002e17067225 */ /* 0x000fc800078e002a */
[----:B------:R-:W-:Y:S01]  /*1f90*/  IMAD R12, R21, R56, RZ ;  /* 0x00000038150c7224 */ /* 0x000fe200078e02ff */
[----:B------:R-:W-:Y:S01]  /*1fa0*/  IADD3 R7, R7, R29, RZ ;  /* 0x0000001d07077210 */ /* 0x000fe20007ffe0ff */
[----:B------:R-:W-:-:S04]  /*1fb0*/  IMAD.WIDE.U32 R10, R23, R46, R16 ;  /* 0x0000002e170a7225 */ /* 0x000fc800078e0010 */
[----:B------:R-:W-:Y:S01]  /*1fc0*/  IMAD R13, R27, R57, R12 ;  /* 0x000000391b0d7224 */ /* 0x000fe200078e020c */
[----:B------:R-:W-:Y:S01]  /*1fd0*/  SHF.L.U32 R57, R46, 0x6, RZ ;  /* 0x000000062e397819 */ /* 0x000fe200000006ff */
[----:B------:R-:W-:Y:S02]  /*1fe0*/  IMAD.IADD R11, R29, 0x1, R11 ;  /* 0x000000011d0b7824 */ /* 0x000fe400078e020b */
[-C--:B------:R-:W-:Y:S02]  /*1ff0*/  IMAD R12, R21, R46.reuse, RZ ;  /* 0x0000002e150c7224 */ /* 0x080fe400078e02ff */
[----:B------:R-:W-:-:S04]  /*2000*/  IMAD.WIDE.U32 R28, R27, R46, R10 ;  /* 0x0000002e1b1c7225 */ /* 0x000fc800078e000a */
[C---:B------:R-:W-:Y:S02]  /*2010*/  IMAD R73, R27.reuse, R47, R12 ;  /* 0x0000002f1b497224 */ /* 0x040fe400078e020c */
[C---:B------:R-:W-:Y:S02]  /*2020*/  IMAD.WIDE.U32 R20, R27.reuse, R46, R6 ;  /* 0x0000002e1b147225 */ /* 0x040fe400078e0006 */
[----:B------:R-:W0:Y:S02]  /*2030*/  LDC.64 R46, c[0x0][0x2d8] ;  /* 0x0000b600ff2e7b82 */ /* 0x000e240000000a00 */
[----:B------:R-:W-:Y:S01]  /*2040*/  IMAD.WIDE.U32 R36, R27, R56, R4 ;  /* 0x000000381b247225 */ /* 0x000fe200078e0004 */
[----:B------:R-:W-:-:S03]  /*2050*/  LOP3.LUT R5, R61, 0x18, R16, 0xf8, !PT ;  /* 0x000000183d057812 */ /* 0x000fc600078ef810 */
[----:B------:R-:W-:Y:S01]  /*2060*/  IMAD.WIDE.U32 R38, R27, R56, R8 ;  /* 0x000000381b267225 */ /* 0x000fe200078e0008 */
[-C--:B------:R-:W-:Y:S02]  /*2070*/  LOP3.LUT R66, R5, R62.reuse, RZ, 0x3c, !PT ;  /* 0x0000003e05427212 */ /* 0x080fe400078e3cff */
[----:B------:R-:W-:Y:S01]  /*2080*/  LOP3.LUT R5, R61, 0x38, R50, 0xf8, !PT ;  /* 0x000000383d057812 */ /* 0x000fe200078ef832 */
[----:B------:R-:W-:Y:S01]  /*2090*/  IMAD.IADD R69, R73, 0x1, R29 ;  /* 0x0000000149457824 */ /* 0x000fe200078e021d */
[----:B------:R-:W-:Y:S01]  /*20a0*/  IADD3 R68, R37, R13, RZ ;  /* 0x0000000d25447210 */ /* 0x000fe20007ffe0ff */
[----:B------:R-:W-:Y:S01]  /*20b0*/  IMAD.SHL.U32 R56, R56, 0x40, RZ ;  /* 0x0000004038387824 */ /* 0x000fe200078e00ff */
[----:B------:R-:W-:Y:S01]  /*20c0*/  LOP3.LUT R70, R5, R62, RZ, 0x3c, !PT ;  /* 0x0000003e05467212 */ /* 0x000fe200078e3cff */
[----:B------:R-:W-:Y:S02]  /*20d0*/  IMAD R66, R189, 0x200, R66 ;  /* 0x00000200bd427824 */ /* 0x000fe400078e0242 */
[----:B------:R-:W-:-:S02]  /*20e0*/  IMAD.IADD R67, R13, 0x1, R39 ;  /* 0x000000010d437824 */ /* 0x000fc400078e0227 */
[----:B------:R-:W-:Y:S02]  /*20f0*/  IMAD.IADD R73, R21, 0x1, R73 ;  /* 0x0000000115497824 */ /* 0x000fe400078e0249 */
[----:B------:R-:W-:Y:S02]  /*2100*/  IMAD R70, R189, 0x200, R70 ;  /* 0x00000200bd467824 */ /* 0x000fe400078e0246 */
[----:B-1-3--:R-:W-:-:S07]  /*2110*/  IMAD.IADD R77, R41, 0x1, R77 ;  /* 0x00000001294d7824 */ /* 0x00afce00078e024d */
.L_x_3153:
[----:B------:R-:W-:Y:S01]  /*2120*/  IADD3 R51, R51, -0x1, RZ ;  /* 0xffffffff33337810 */ /* 0x000fe20007ffe0ff */
[----:B--2---:R-:W-:Y:S01]  /*2130*/  IMAD.SHL.U32 R33, R19, 0x1000, RZ ;  /* 0x0000100013217824 */ /* 0x004fe200078e00ff */
[----:B------:R-:W-:Y:S05]  /*2140*/  YIELD ;  /* 0x0000000000007946 */ /* 0x000fea0003800000 */
[----:B------:R-:W-:Y:S01]  /*2150*/  SHF.R.S32.HI R58, RZ, 0x1f, R51 ;  /* 0x0000001fff3a7819 */ /* 0x000fe20000011433 */
[-C--:B------:R-:W-:Y:S01]  /*2160*/  IMAD R4, R52, R51.reuse, RZ ;  /* 0x0000003334047224 */ /* 0x080fe200078e02ff */
[----:B------:R-:W-:Y:S01]  /*2170*/  BSSY B0, `(.L_x_3124) ;  /* 0x0000179000007945 */ /* 0x000fe20003800000 */
[----:B---3--:R-:W-:Y:S01]  /*2180*/  IMAD.WIDE.U32 R14, R53, R51, RZ ;  /* 0x00000033350e7225 */ /* 0x008fe200078e00ff */
[----:B------:R-:W-:-:S03]  /*2190*/  ISETP.GT.AND P2, PT, R51, R31, PT ;  /* 0x0000001f3300720c */ /* 0x000fc60003f44270 */
[----:B------:R-:W-:Y:S01]  /*21a0*/  IMAD R5, R58, R53, R4 ;  /* 0x000000353a057224 */ /* 0x000fe200078e0204 */
[----:B------:R-:W-:-:S03]  /*21b0*/  IADD3 R4, P0, R3, R14, RZ ;  /* 0x0000000e03047210 */ /* 0x000fc60007f1e0ff */
[----:B------:R-:W-:Y:S01]  /*21c0*/  IMAD.IADD R79, R15, 0x1, R5 ;  /* 0x000000010f4f7824 */ /* 0x000fe200078e0205 */
[----:B------:R-:W-:Y:S02]  /*21d0*/  IADD3 R5, R66, R33, RZ ;  /* 0x0000002142057210 */ /* 0x000fe40007ffe0ff */
[----:B0-----:R-:W-:Y:S01]  /*21e0*/  LEA R12, P1, R4, R46, 0x1 ;  /* 0x0000002e040c7211 */ /* 0x001fe200078208ff */
[----:B------:R-:W-:Y:S01]  /*21f0*/  IMAD.X R6, R79, 0x1, R26, P0 ;  /* 0x000000014f067824 */ /* 0x000fe200000e061a */
[----:B------:R-:W-:Y:S01]  /*2200*/  ISETP.GE.AND P0, PT, R63, 0x1, PT ;  /* 0x000000013f00780c */ /* 0x000fe20003f06270 */
[----:B------:R-:W-:-:S03]  /*2210*/  IMAD R32, R5, 0x2, R2 ;  /* 0x0000000205207824 */ /* 0x000fc600078e0202 */
[----:B------:R-:W-:-:S09]  /*2220*/  LEA.HI.X R13, R4, R47, R6, 0x1, P1 ;  /* 0x0000002f040d7211 */ /* 0x000fd200008f0c06 */
[----:B----4-:R-:W-:Y:S05]  /*2230*/  @!P0 BRA `(.L_x_3125) ;  /* 0x0000001400508947 */ /* 0x010fea0003800000 */
[----:B------:R-:W-:Y:S01]  /*2240*/  ULDC.U8 UR4, c[0x0][0x3f0] ;  /* 0x0000fc0000047ab9 */ /* 0x000fe20000000000 */
[-C--:B------:R-:W-:Y:S01]  /*2250*/  IMAD R7, R54, R51.reuse, RZ ;  /* 0x0000003336077224 */ /* 0x080fe200078e02ff */
[----:B------:R-:W-:Y:S01]  /*2260*/  ISETP.NE.AND P0, PT, RZ, UR4, PT ;  /* 0x00000004ff007c0c */ /* 0x000fe2000bf05270 */
[----:B------:R-:W-:-:S04]  /*2270*/  IMAD.WIDE.U32 R4, R56, R51, RZ ;  /* 0x0000003338047225 */ /* 0x000fc800078e00ff */
[----:B------:R-:W-:-:S04]  /*2280*/  IMAD R7, R58, R56, R7 ;  /* 0x000000383a077224 */ /* 0x000fc800078e0207 */
[----:B------:R-:W-:-:S04]  /*2290*/  IMAD.IADD R59, R5, 0x1, R7 ;  /* 0x00000001053b7824 */ /* 0x000fc800078e0207 */
[----:B------:R-:W-:Y:S05]  /*22a0*/  @!P0 BRA `(.L_x_3126) ;  /* 0x00000008007c8947 */ /* 0x000fea0003800000 */
[----:B------:R-:W-:Y:S01]  /*22b0*/  IMAD R6, R51, -0x40, R24 ;  /* 0xffffffc033067824 */ /* 0x000fe200078e0218 */
[----:B------:R-:W-:Y:S01]  /*22c0*/  BSSY B1, `(.L_x_3127) ;  /* 0x000001e000017945 */ /* 0x000fe20003800000 */
[----:B------:R-:W-:Y:S02]  /*22d0*/  CS2R R8, SRZ ;  /* 0x0000000000087805 */ /* 0x000fe4000001ff00 */
[----:B------:R-:W-:Y:S02]  /*22e0*/  CS2R R34, SRZ ;  /* 0x0000000000227805 */ /* 0x000fe4000001ff00 */
[----:B------:R-:W-:Y:S02]  /*22f0*/  CS2R R10, SRZ ;  /* 0x00000000000a7805 */ /* 0x000fe4000001ff00 */
[----:B------:R-:W-:Y:S02]  /*2300*/  VIMNMX R6, R6, 0x40, PT ;  /* 0x0000004006067848 */ /* 0x000fe40003fe0100 */
[----:B------:R-:W-:-:S02]  /*2310*/  CS2R R14, SRZ ;  /* 0x00000000000e7805 */ /* 0x000fc4000001ff00 */
[----:B------:R-:W-:-:S13]  /*2320*/  ISETP.GE.AND P1, PT, R23, R6, PT ;  /* 0x000000061700720c */ /* 0x000fda0003f26270 */
[----:B------:R-:W-:Y:S05]  /*2330*/  @P1 BRA `(.L_x_3128) ;  /* 0x0000000000581947 */ /* 0x000fea0003800000 */
[----:B------:R-:W-:Y:S01]  /*2340*/  IMAD R6, R55, R51, RZ ;  /* 0x0000003337067224 */ /* 0x000fe200078e02ff */
[----:B------:R-:W-:Y:S01]  /*2350*/  IADD3 R7, P0, R36, R4, RZ ;  /* 0x0000000424077210 */ /* 0x000fe20007f1e0ff */
[----:B------:R-:W-:Y:S01]  /*2360*/  IMAD.MOV.U32 R72, RZ, RZ, R20 ;  /* 0x000000ffff487224 */ /* 0x000fe200078e0014 */
[----:B------:R-:W-:Y:S01]  /*2370*/  ULDC.64 UR4, c[0x0][0x3c8] ;  /* 0x0000f20000047ab9 */ /* 0x000fe20000000a00 */
[-C--:B------:R-:W-:Y:S01]  /*2380*/  IMAD R9, R58, R57.reuse, R6 ;  /* 0x000000393a097224 */ /* 0x080fe200078e0206 */
[----:B------:R-:W-:Y:S01]  /*2390*/  ULDC.64 UR6, c[0x0][0x3e0] ;  /* 0x0000f80000067ab9 */ /* 0x000fe20000000a00 */
[----:B------:R-:W-:Y:S01]  /*23a0*/  IMAD.WIDE.U32 R4, R51, R57, R72 ;  /* 0x0000003933047225 */ /* 0x000fe200078e0048 */
[----:B------:R-:W-:Y:S02]  /*23b0*/  IADD3.X R10, R59, R68, RZ, P0, !PT ;  /* 0x000000443b0a7210 */ /* 0x000fe400007fe4ff */
[----:B------:R-:W-:Y:S01]  /*23c0*/  LEA R6, P0, R7, UR4, 0x1 ;  /* 0x0000000407067c11 */ /* 0x000fe2000f8008ff */
[----:B------:R-:W-:Y:S01]  /*23d0*/  IMAD.IADD R5, R5, 0x1, R9 ;  /* 0x0000000105057824 */ /* 0x000fe200078e0209 */
[----:B------:R-:W-:Y:S01]  /*23e0*/  LEA R58, P5, R4, UR6, 0x1 ;  /* 0x00000006043a7c11 */ /* 0x000fe2000f8a08ff */
[----:B------:R-:W-:Y:S01]  /*23f0*/  VIADD R8, R42, 0x10 ;  /* 0x000000102a087836 */ /* 0x000fe20000000000 */
[----:B------:R-:W-:-:S02]  /*2400*/  LEA.HI.X R7, R7, UR5, R10, 0x1, P0 ;  /* 0x0000000507077c11 */ /* 0x000fc400080f0c0a */
[----:B------:R-:W-:Y:S02]  /*2410*/  CS2R R10, SRZ ;  /* 0x00000000000a7805 */ /* 0x000fe4000001ff00 */
[----:B------:R-:W-:Y:S02]  /*2420*/  LEA.HI.X R59, R4, UR7, R5, 0x1, P5 ;  /* 0x00000007043b7c11 */ /* 0x000fe4000a8f0c05 */
[-C--:B------:R-:W-:Y:S02]  /*2430*/  ISETP.GE.AND P0, PT, R42, R63.reuse, PT ;  /* 0x0000003f2a00720c */ /* 0x080fe40003f06270 */
[----:B------:R-:W-:Y:S02]  /*2440*/  ISETP.GE.AND P5, PT, R8, R63, PT ;  /* 0x0000003f0800720c */ /* 0x000fe40003fa6270 */
[----:B------:R-:W-:-:S09]  /*2450*/  CS2R R8, SRZ ;  /* 0x0000000000087805 */ /* 0x000fd2000001ff00 */
[----:B------:R0:W5:Y:S04]  /*2460*/  @!P0 LDG.E.64 R34, desc[UR40][R6.64] ;  /* 0x0000002806228981 */ /* 0x000168000c1e1b00 */
[----:B------:R0:W5:Y:S04]  /*2470*/  @!P5 LDG.E.64 R8, desc[UR40][R6.64+0x20] ;  /* 0x000020280608d981 */ /* 0x000168000c1e1b00 */
[----:B------:R0:W5:Y:S04]  /*2480*/  @!P0 LDG.E.64 R14, desc[UR40][R58.64] ;  /* 0x000000283a0e8981 */ /* 0x000168000c1e1b00 */
[----:B------:R0:W5:Y:S02]  /*2490*/  @!P5 LDG.E.64 R10, desc[UR40][R58.64+0x20] ;  /* 0x000020283a0ad981 */ /* 0x000164000c1e1b00 */
.L_x_3128:
[----:B------:R-:W-:Y:S05]  /*24a0*/  BSYNC B1 ;  /* 0x0000000000017941 */ /* 0x000fea0003800000 */
.L_x_3127:
[----:B------:R-:W-:Y:S01]  /*24b0*/  ISETP.NE.AND P0, PT, R184, 0x3, PT ;  /* 0x00000003b800780c */ /* 0x000fe20003f05270 */
[----:B-----5:R-:W-:Y:S01]  /*24c0*/  IMAD.MOV.U32 R4, RZ, RZ, R8 ;  /* 0x000000ffff047224 */ /* 0x020fe200078e0008 */
[----:B------:R-:W-:Y:S01]  /*24d0*/  MOV R5, R9 ;  /* 0x0000000900057202 */ /* 0x000fe20000000f00 */
[----:B0-----:R-:W-:Y:S02]  /*24e0*/  IMAD.MOV.U32 R6, RZ, RZ, R34 ;  /* 0x000000ffff067224 */ /* 0x001fe400078e0022 */
[----:B------:R-:W-:Y:S01]  /*24f0*/  IMAD.MOV.U32 R7, RZ, RZ, R35 ;  /* 0x000000ffff077224 */ /* 0x000fe200078e0023 */
[----:B------:R-:W-:Y:S01]  /*2500*/  PRMT R80, R4, 0x5410, R5 ;  /* 0x0000541004507816 */ /* 0x000fe20000000005 */
[----:B------:R-:W-:Y:S01]  /*2510*/  IMAD.MOV.U32 R4, RZ, RZ, R10 ;  /* 0x000000ffff047224 */ /* 0x000fe200078e000a */
[----:B------:R-:W-:Y:S02]  /*2520*/  MOV R5, R11 ;  /* 0x0000000b00057202 */ /* 0x000fe40000000f00 */
[----:B------:R-:W-:Y:S01]  /*2530*/  PRMT R79, R6, 0x5410, R7 ;  /* 0x00005410064f7816 */ /* 0x000fe20000000007 */
[----:B------:R-:W-:Y:S01]  /*2540*/  IMAD.MOV.U32 R6, RZ, RZ, R14 ;  /* 0x000000ffff067224 */ /* 0x000fe200078e000e */
[----:B------:R-:W-:Y:S01]  /*2550*/  PRMT R84, R4, 0x5410, R5 ;  /* 0x0000541004547816 */ /* 0x000fe20000000005 */
[----:B------:R-:W-:-:S05]  /*2560*/  IMAD.MOV.U32 R7, RZ, RZ, R15 ;  /* 0x000000ffff077224 */ /* 0x000fca00078e000f */
[----:B------:R-:W-:Y:S01]  /*2570*/  PRMT R83, R6, 0x5410, R7 ;  /* 0x0000541006537816 */ /* 0x000fe20000000007 */
[----:B------:R-:W-:Y:S06]  /*2580*/  @!P0 BRA `(.L_x_3129) ;  /* 0x0000000000048947 */ /* 0x000fec0003800000 */
[----:B------:R-:W-:Y:S01]  /*2590*/  BPT.TRAP 0x1 ;  /* 0x000000040000795c */ /* 0x000fe20000300000 */
.L_x_3129:
[----:B------:R-:W-:Y:S01]  /*25a0*/  IMAD R72, R19, 0x8, R2 ;  /* 0x0000000813487824 */ /* 0x000fe200078e0202 */
[----:B------:R-:W-:Y:S01]  /*25b0*/  SHF.L.U32 R59, R185, 0x1f, RZ ;  /* 0x0000001fb93b7819 */ /* 0x000fe200000006ff */
[----:B------:R-:W-:Y:S03]  /*25c0*/  BSSY B1, `(.L_x_3130) ;  /* 0x0000003000017945 */ /* 0x000fe60003800000 */
[----:B------:R-:W0:Y:S02]  /*25d0*/  SYNCS.PHASECHK.TRANS64.TRYWAIT P5, [R72+URZ+0x28c90], R59 ;  /* 0x028c903b480075a7 */ /* 0x000e2400080a017f */
[----:B0-----:R-:W-:Y:S05]  /*25e0*/  @!P5 BRA `(.L_x_3131) ;  /* 0x000001240090d947 */ /* 0x001fea0003800000 */
.L_x_3339:
[----:B------:R-:W-:Y:S05]  /*25f0*/  BSYNC B1 ;  /* 0x0000000000017941 */ /* 0x000fea0003800000 */
.L_x_3130:
[----:B------:R-:W-:Y:S05]  /*2600*/  @P1 BRA `(.L_x_3132) ;  /* 0x0000001000bc1947 */ /* 0x000fea0003800000 */
[----:B------:R-:W-:Y:S04]  /*2610*/  BSSY B1, `(.L_x_3133) ;  /* 0x0000031000017945 */ /* 0x000fe80003800000 */
[----:B------:R-:W-:Y:S05]  /*2620*/  @P4 BRA `(.L_x_3134) ;  /* 0x0000000000bc4947 */ /* 0x000fea0003800000 */
[----:B------:R1:W2:Y:S01]  /*2630*/  LDS.128 R4, [R32+0x22400] ;  /* 0x0224000020047984 */ /* 0x0002a20000000c00 */
[----:B------:R-:W-:Y:S01]  /*2640*/  ISETP.GE.AND P5, PT, R42, R63, PT ;  /* 0x0000003f2a00720c */ /* 0x000fe20003fa6270 */
[----:B------:R-:W-:-:S12]  /*2650*/  BSSY B2, `(.L_x_3135) ;  /* 0x000002b000027945 */ /* 0x000fd80003800000 */
[----:B-1----:R-:W-:Y:S05]  /*2660*/  @P5 BRA `(.L_x_3136) ;  /* 0x0000000000a45947 */ /* 0x002fea0003800000 */
[--C-:B------:R-:W-:Y:S02]  /*2670*/  SHF.R.U64 R32, R34, 0x10, R35.reuse ;  /* 0x0000001022207819 */ /* 0x100fe40000001223 */
[----:B------:R-:W-:Y:S02]  /*2680*/  SHF.R.U32.HI R34, RZ, 0x10, R35 ;  /* 0x00000010ff227819 */ /* 0x000fe40000011623 */
[--C-:B------:R-:W-:Y:S01]  /*2690*/  SHF.R.U64 R35, R14, 0x10, R15.reuse ;  /* 0x000000100e237819 */ /* 0x100fe2000000120f */
[----:B------:R-:W-:Y:S01]  /*26a0*/  HADD2.F32 R32, -RZ, R32.H0_H0 ;  /* 0x20000020ff207230 */ /* 0x000fe20000004100 */
[----:B------:R-:W-:Y:S01]  /*26b0*/  SHF.R.U32.HI R58, RZ, 0x10, R15 ;  /* 0x00000010ff3a7819 */ /* 0x000fe2000001160f */
[----:B--2---:R-:W-:Y:S01]  /*26c0*/  HADD2.F32 R15, -RZ, R7.H1_H1 ;  /* 0x30000007ff0f7230 */ /* 0x004fe20000004100 */
[----:B------:R-:W-:Y:S01]  /*26d0*/  MOV R14, R6 ;  /* 0x00000006000e7202 */ /* 0x000fe20000000f00 */
[----:B------:R-:W-:Y:S02]  /*26e0*/  HADD2.F32 R35, -RZ, R35.H0_H0 ;  /* 0x20000023ff237230 */ /* 0x000fe40000004100 */
[----:B------:R-:W-:-:S02]  /*26f0*/  HADD2.F32 R6, -RZ, R5.H1_H1 ;  /* 0x30000005ff067230 */ /* 0x000fc40000004100 */
[----:B------:R-:W-:Y:S02]  /*2700*/  HADD2.F32 R5, -RZ, R5.H0_H0 ;  /* 0x20000005ff057230 */ /* 0x000fe40000004100 */
[----:B------:R-:W-:Y:S02]  /*2710*/  HADD2.F32 R58, -RZ, R58.H0_H0 ;  /* 0x2000003aff3a7230 */ /* 0x000fe40000004100 */
[CC--:B------:R-:W-:Y:S01]  /*2720*/  FMUL.FTZ R76, R6.reuse, R35.reuse ;  /* 0x00000023064c7220 */ /* 0x0c0fe20000410000 */
[----:B------:R-:W-:Y:S02]  /*2730*/  HADD2.F32 R7, -RZ, R7.H0_H0 ;  /* 0x20000007ff077230 */ /* 0x000fe40000004100 */
[----:B------:R-:W-:Y:S01]  /*2740*/  FMUL.FTZ R35, R5, R35 ;  /* 0x0000002305237220 */ /* 0x000fe20000410000 */
[----:B------:R-:W-:Y:S02]  /*2750*/  HADD2.F32 R34, -RZ, R34.H0_H0 ;  /* 0x20000022ff227230 */ /* 0x000fe40000004100 */
[----:B------:R-:W-:Y:S01]  /*2760*/  FMUL.FTZ R78, R15, R58 ;  /* 0x0000003a0f4e7220 */ /* 0x000fe20000410000 */
[----:B------:R-:W-:Y:S01]  /*2770*/  FFMA.FTZ R76, R5, R32, -R76 ;  /* 0x00000020054c7223 */ /* 0x000fe2000001084c */
[----:B------:R-:W-:Y:S01]  /*2780*/  FMUL.FTZ R58, R7, R58 ;  /* 0x0000003a073a7220 */ /* 0x000fe20000410000 */
[----:B------:R-:W-:Y:S01]  /*2790*/  FFMA.FTZ R81, R6, R32, R35 ;  /* 0x0000002006517223 */ /* 0x000fe20000010023 */
[----:B------:R-:W-:-:S02]  /*27a0*/  HADD2.F32 R32, -RZ, R83.H0_H0 ;  /* 0x20000053ff207230 */ /* 0x000fc40000004100 */
[-C--:B------:R-:W-:Y:S01]  /*27b0*/  FFMA.FTZ R78, R7, R34.reuse, -R78 ;  /* 0x00000022074e7223 */ /* 0x080fe2000001084e */
[----:B------:R-:W-:Y:S02]  /*27c0*/  HADD2.F32 R35, -RZ, R83.H1_H1 ;  /* 0x30000053ff237230 */ /* 0x000fe40000004100 */
[----:B------:R-:W-:Y:S01]  /*27d0*/  FFMA.FTZ R85, R15, R34, R58 ;  /* 0x000000220f557223 */ /* 0x000fe2000001003a */
[----:B------:R-:W-:Y:S02]  /*27e0*/  HADD2.F32 R5, -RZ, R4.H1_H1 ;  /* 0x30000004ff057230 */ /* 0x000fe40000004100 */
[----:B------:R-:W-:Y:S02]  /*27f0*/  HADD2.F32 R6, -RZ, R14.H1_H1 ;  /* 0x3000000eff067230 */ /* 0x000fe40000004100 */
[----:B------:R-:W-:Y:S02]  /*2800*/  HADD2.F32 R4, -RZ, R4.H0_H0 ;  /* 0x20000004ff047230 */ /* 0x000fe40000004100 */
[----:B------:R-:W-:-:S02]  /*2810*/  HADD2.F32 R14, -RZ, R14.H0_H0 ;  /* 0x2000000eff0e7230 */ /* 0x000fc40000004100 */
[-C--:B------:R-:W-:Y:S01]  /*2820*/  FMUL.FTZ R83, R6, R35.reuse ;  /* 0x0000002306537220 */ /* 0x080fe20000410000 */
[--C-:B------:R-:W-:Y:S02]  /*2830*/  HADD2.F32 R7, -RZ, R79.reuse.H0_H0 ;  /* 0x2000004fff077230 */ /* 0x100fe40000004100 */
[----:B------:R-:W-:Y:S02]  /*2840*/  HADD2.F32 R15, -RZ, R79.H1_H1 ;  /* 0x3000004fff0f7230 */ /* 0x000fe40000004100 */
[CC--:B------:R-:W-:Y:S01]  /*2850*/  FMUL.FTZ R79, R5.reuse, R32.reuse ;  /* 0x00000020054f7220 */ /* 0x0c0fe20000410000 */
[----:B------:R-:W-:Y:S01]  /*2860*/  FMUL.FTZ R32, R4, R32 ;  /* 0x0000002004207220 */ /* 0x000fe20000410000 */
[----:B------:R-:W-:Y:S02]  /*2870*/  FMUL.FTZ R35, R14, R35 ;  /* 0x000000230e237220 */ /* 0x000fe40000410000 */
        /* <DEDUP_REMOVED lines=8> */
.L_x_3136:
[----:B------:R-:W-:Y:S05]  /*2900*/  BSYNC B2 ;  /* 0x0000000000027941 */ /* 0x000fea0003800000 */
.L_x_3135:
[----:B--2---:R1:W-:Y:S02]  /*2910*/  STG.E.128 desc[UR40][R12.64], R4 ;  /* 0x000000040c007986 */ /* 0x0043e4000c101d28 */
.L_x_3134:
[----:B------:R-:W-:Y:S05]  /*2920*/  BSYNC B1 ;  /* 0x0000000000017941 */ /* 0x000fea0003800000 */
.L_x_3133:
[----:B------:R-:W-:Y:S05]  /*2930*/  @P3 BRA `(.L_x_3132) ;  /* 0x0000000c00f03947 */ /* 0x000fea0003800000 */
[----:B-1----:R-:W-:Y:S01]  /*2940*/  IMAD.MOV.U32 R4, RZ, RZ, 0x20 ;  /* 0x00000020ff047424 */ /* 0x002fe200078e00ff */
[----:B------:R-:W-:Y:S01]  /*2950*/  LOP3.LUT P5, RZ, R186, 0x4, RZ, 0xc0, !PT ;  /* 0x00000004baff7812 */ /* 0x000fe200078ac0ff */
[----:B------:R-:W-:Y:S01]  /*2960*/  VIADD R14, R42, 0x10 ;  /* 0x000000102a0e7836 */ /* 0x000fe20000000000 */
[----:B------:R-:W-:Y:S02]  /*2970*/  BSSY B1, `(.L_x_3137) ;  /* 0x0000030000017945 */ /* 0x000fe40003800000 */
[----:B------:R-:W-:Y:S02]  /*2980*/  SEL R4, R4, 0xffffffe0, !P5 ;  /* 0xffffffe004047807 */ /* 0x000fe40006800000 */
[----:B------:R-:W-:Y:S02]  /*2990*/  ISETP.GE.AND P5, PT, R14, R63, PT ;  /* 0x0000003f0e00720c */ /* 0x000fe40003fa6270 */
[----:B------:R-:W-:-:S05]  /*29a0*/  IADD3 R33, R4, R66, R33 ;  /* 0x0000004204217210 */ /* 0x000fca0007ffe021 */
[----:B------:R-:W-:-:S06]  /*29b0*/  IMAD R4, R33, 0x2, R2 ;  /* 0x0000000221047824 */ /* 0x000fcc00078e0202 */
[----:B------:R-:W1:Y:S01]  /*29c0*/  LDS.128 R4, [R4+0x22400] ;  /* 0x0224000004047984 */ /* 0x000e620000000c00 */
[----:B------:R-:W-:Y:S05]  /*29d0*/  @P5 BRA `(.L_x_3138) ;  /* 0x0000000000a45947 */ /* 0x000fea0003800000 */
[--C-:B------:R-:W-:Y:S02]  /*29e0*/  SHF.R.U64 R15, R8, 0x10, R9.reuse ;  /* 0x00000010080f7819 */ /* 0x100fe40000001209 */
[----:B------:R-:W-:Y:S02]  /*29f0*/  SHF.R.U32.HI R14, RZ, 0x10, R9 ;  /* 0x00000010ff0e7819 */ /* 0x000fe40000011609 */
[--C-:B------:R-:W-:Y:S01]  /*2a00*/  SHF.R.U64 R9, R10, 0x10, R11.reuse ;  /* 0x000000100a097819 */ /* 0x100fe2000000120b */
[----:B------:R-:W-:Y:S01]  /*2a10*/  HADD2.F32 R10, -RZ, R15.H0_H0 ;  /* 0x2000000fff0a7230 */ /* 0x000fe20000004100 */
[----:B------:R-:W-:Y:S01]  /*2a20*/  SHF.R.U32.HI R32, RZ, 0x10, R11 ;  /* 0x00000010ff207819 */ /* 0x000fe2000001160b */
[----:B------:R-:W-:Y:S01]  /*2a30*/  HADD2.F32 R14, -RZ, R14.H0_H0 ;  /* 0x2000000eff0e7230 */ /* 0x000fe20000004100 */
[----:B-1----:R-:W-:Y:S01]  /*2a40*/  MOV R8, R6 ;  /* 0x0000000600087202 */ /* 0x002fe20000000f00 */
        /* <DEDUP_REMOVED lines=10> */
[----:B------:R-:W-:Y:S01]  /*2af0*/  FMUL.FTZ R58, R9, R32 ;  /* 0x00000020093a7220 */ /* 0x000fe20000410000 */
[----:B------:R-:W-:Y:S01]  /*2b00*/  FFMA.FTZ R33, R6, R10, R11 ;  /* 0x0000000a06217223 */ /* 0x000fe2000001000b */
[C---:B------:R-:W-:Y:S01]  /*2b10*/  FMUL.FTZ R32, R7.reuse, R32 ;  /* 0x0000002007207220 */ /* 0x040fe20000410000 */
[--C-:B------:R-:W-:Y:S02]  /*2b20*/  HADD2.F32 R10, -RZ, R84.reuse.H0_H0 ;  /* 0x20000054ff0a7230 */ /* 0x100fe40000004100 */
[-C--:B------:R-:W-:Y:S01]  /*2b30*/  FFMA.FTZ R58, R7, R14.reuse, -R58 ;  /* 0x0000000e073a7223 */ /* 0x080fe2000001083a */
[----:B------:R-:W-:Y:S02]  /*2b40*/  HADD2.F32 R11, -RZ, R84.H1_H1 ;  /* 0x30000054ff0b7230 */ /* 0x000fe40000004100 */
[----:B------:R-:W-:Y:S01]  /*2b50*/  FFMA.FTZ R79, R9, R14, R32 ;  /* 0x0000000e094f7223 */ /* 0x000fe20000010020 */
[----:B------:R-:W-:Y:S02]  /*2b60*/  HADD2.F32 R6, -RZ, R8.H1_H1 ;  /* 0x30000008ff067230 */ /* 0x000fe40000004100 */
[----:B------:R-:W-:Y:S01]  /*2b70*/  FMUL.FTZ R15, R5, R10 ;  /* 0x0000000a050f7220 */ /* 0x000fe20000410000 */
[----:B------:R-:W-:-:S02]  /*2b80*/  HADD2.F32 R4, -RZ, R4.H0_H0 ;  /* 0x20000004ff047230 */ /* 0x000fc40000004100 */
        /* <DEDUP_REMOVED lines=14> */
.L_x_3138:
[----:B------:R-:W-:Y:S05]  /*2c70*/  BSYNC B1 ;  /* 0x0000000000017941 */ /* 0x000fea0003800000 */
.L_x_3137:
[----:B-1----:R1:W-:Y:S01]  /*2c80*/  STG.E.128 desc[UR40][R12.64+0x40], R4 ;  /* 0x000040040c007986 */ /* 0x0023e2000c101d28 */
[----:B------:R-:W-:Y:S05]  /*2c90*/  BRA `(.L_x_3132) ;  /* 0x0000000c00187947 */ /* 0x000fea0003800000 */
.L_x_3126:
[----:B------:R-:W-:-:S05]  /*2ca0*/  IMAD R5, R51, -0x40, R24 ;  /* 0xffffffc033057824 */ /* 0x000fca00078e0218 */
[----:B------:R-:W-:-:S04]  /*2cb0*/  VIMNMX R6, R5, 0x40, PT ;  /* 0x0000004005067848 */ /* 0x000fc80003fe0100 */
[----:B------:R-:W-:-:S04]  /*2cc0*/  ISETP.GE.AND P1, PT, R23, R6, PT ;  /* 0x000000061700720c */ /* 0x000fc80003f26270 */
[----:B------:R-:W-:-:S13]  /*2cd0*/  ISETP.GE.OR P0, PT, R16, R63, P1 ;  /* 0x0000003f1000720c */ /* 0x000fda0000f06670 */
[----:B------:R-:W0:Y:S01]  /*2ce0*/  @!P0 LDC.64 R12, c[0x0][0x3c8] ;  /* 0x0000f200ff0c8b82 */ /* 0x000e220000000a00 */
[----:B------:R-:W-:Y:S01]  /*2cf0*/  @!P0 IADD3 R6, P5, R38, R4, RZ ;  /* 0x0000000426068210 */ /* 0x000fe20007fbe0ff */
[----:B------:R-:W-:Y:S02]  /*2d00*/  @!P0 IMAD R4, R55, R51, RZ ;  /* 0x0000003337048224 */ /* 0x000fe400078e02ff */
[----:B------:R-:W-:Y:S02]  /*2d10*/  @!P0 IMAD.MOV.U32 R5, RZ, RZ, R69 ;  /* 0x000000ffff058224 */ /* 0x000fe400078e0045 */
[----:B------:R-:W-:Y:S02]  /*2d20*/  @!P0 IMAD R9, R58, R57, R4 ;  /* 0x000000393a098224 */ /* 0x000fe400078e0204 */
[----:B------:R-:W1:Y:S01]  /*2d30*/  @!P0 LDC.64 R34, c[0x0][0x3e0] ;  /* 0x0000f800ff228b82 */ /* 0x000e620000000a00 */
[----:B------:R-:W-:Y:S02]  /*2d40*/  @!P0 IMAD.MOV.U32 R4, RZ, RZ, R28 ;  /* 0x000000ffff048224 */ /* 0x000fe400078e001c */
[----:B------:R-:W-:-:S02]  /*2d50*/  @!P0 IMAD.X R7, R59, 0x1, R67, P5 ;  /* 0x000000013b078824 */ /* 0x000fc400028e0643 */
[----:B------:R-:W-:Y:S01]  /*2d60*/  @!P0 IMAD.WIDE.U32 R10, R51, R57, R4 ;  /* 0x00000039330a8225 */ /* 0x000fe200078e0004 */
[----:B------:R-:W-:-:S04]  /*2d70*/  CS2R R4, SRZ ;  /* 0x0000000000047805 */ /* 0x000fc8000001ff00 */
[----:B------:R-:W-:Y:S02]  /*2d80*/  @!P0 IADD3 R11, R9, R11, RZ ;  /* 0x0000000b090b8210 */ /* 0x000fe40007ffe0ff */
[----:B0-----:R-:W-:-:S04]  /*2d90*/  @!P0 LEA R12, P5, R6, R12, 0x1 ;  /* 0x0000000c060c8211 */ /* 0x001fc800078a08ff */
[----:B------:R-:W-:Y:S02]  /*2da0*/  @!P0 LEA.HI.X R13, R6, R13, R7, 0x1, P5 ;  /* 0x0000000d060d8211 */ /* 0x000fe400028f0c07 */
[----:B------:R-:W-:Y:S02]  /*2db0*/  CS2R R6, SRZ ;  /* 0x0000000000067805 */ /* 0x000fe4000001ff00 */
[C---:B-1----:R-:W-:Y:S02]  /*2dc0*/  @!P0 LEA R34, P5, R10.reuse, R34, 0x1 ;  /* 0x000000220a228211 */ /* 0x042fe400078a08ff */
[----:B------:R-:W-:Y:S02]  /*2dd0*/  CS2R R8, SRZ ;  /* 0x0000000000087805 */ /* 0x000fe4000001ff00 */
[----:B------:R-:W2:Y:S01]  /*2de0*/  @!P0 LDG.E.128 R4, desc[UR40][R12.64] ;  /* 0x000000280c048981 */ /* 0x000ea2000c1e1d00 */
[----:B------:R-:W-:Y:S02]  /*2df0*/  @!P0 LEA.HI.X R35, R10, R35, R11, 0x1, P5 ;  /* 0x000000230a238211 */ /* 0x000fe400028f0c0b */
[----:B------:R-:W-:-:S06]  /*2e00*/  CS2R R10, SRZ ;  /* 0x00000000000a7805 */ /* 0x000fcc000001ff00 */
[----:B------:R0:W3:Y:S01]  /*2e10*/  @!P0 LDG.E.128 R8, desc[UR40][R34.64] ;  /* 0x0000002822088981 */ /* 0x0000e2000c1e1d00 */
[----:B------:R-:W-:Y:S02]  /*2e20*/  ISETP.NE.AND P0, PT, R184, 0x3, PT ;  /* 0x00000003b800780c */ /* 0x000fe40003f05270 */
[----:B------:R-:W-:-:S04]  /*2e30*/  ISETP.GE.AND P5, PT, R16, R63, PT ;  /* 0x0000003f1000720c */ /* 0x000fc80003fa6270 */
[----:B0-----:R-:W-:Y:S01]  /*2e40*/  P2R R35, PR, RZ, 0x20 ;  /* 0x00000020ff237803 */ /* 0x001fe20000000000 */
[----:B--2---:R-:W-:Y:S01]  /*2e50*/  IMAD.MOV.U32 R32, RZ, RZ, R4 ;  /* 0x000000ffff207224 */ /* 0x004fe200078e0004 */
[----:B------:R-:W-:Y:S01]  /*2e60*/  MOV R72, R7 ;  /* 0x0000000700487202 */ /* 0x000fe20000000f00 */
[----:B------:R-:W-:Y:S02]  /*2e70*/  IMAD.MOV.U32 R59, RZ, RZ, R6 ;  /* 0x000000ffff3b7224 */ /* 0x000fe400078e0006 */
[----:B------:R-:W-:Y:S01]  /*2e80*/  IMAD.MOV.U32 R58, RZ, RZ, R5 ;  /* 0x000000ffff3a7224 */ /* 0x000fe200078e0005 */
[----:B------:R-:W-:Y:S02]  /*2e90*/  PRMT R87, R87, 0x5410, R72 ;  /* 0x0000541057577816 */ /* 0x000fe40000000048 */
[----:B------:R-:W-:Y:S01]  /*2ea0*/  PRMT R95, R32, 0x5410, R59 ;  /* 0x00005410205f7816 */ /* 0x000fe2000000003b */
[----:B---3--:R-:W-:Y:S01]  /*2eb0*/  IMAD.MOV.U32 R12, RZ, RZ, R8 ;  /* 0x000000ffff0c7224 */ /* 0x008fe200078e0008 */
[----:B------:R-:W-:Y:S01]  /*2ec0*/  PRMT R83, R83, 0x5410, R58 ;  /* 0x0000541053537816 */ /* 0x000fe2000000003a */
[----:B------:R-:W-:Y:S01]  /*2ed0*/  IMAD.MOV.U32 R13, RZ, RZ, R9 ;  /* 0x000000ffff0d7224 */ /* 0x000fe200078e0009 */
[----:B------:R-:W-:Y:S01]  /*2ee0*/  MOV R34, R11 ;  /* 0x0000000b00227202 */ /* 0x000fe20000000f00 */
[----:B------:R-:W-:-:S03]  /*2ef0*/  IMAD.MOV.U32 R32, RZ, RZ, R10 ;  /* 0x000000ffff207224 */ /* 0x000fc600078e000a */
[----:B------:R-:W-:Y:S02]  /*2f00*/  PRMT R83, R13, 0x7610, R83 ;  /* 0x000076100d537816 */ /* 0x000fe40000000053 */
[----:B------:R-:W-:Y:S02]  /*2f10*/  PRMT R94, R12, 0x5410, R32 ;  /* 0x000054100c5e7816 */ /* 0x000fe40000000020 */
[----:B------:R-:W-:Y:S01]  /*2f20*/  PRMT R87, R34, 0x7610, R87 ;  /* 0x0000761022577816 */ /* 0x000fe20000000057 */
[----:B------:R-:W-:Y:S06]  /*2f30*/  @!P0 BRA `(.L_x_3139) ;  /* 0x0000000000048947 */ /* 0x000fec0003800000 */
[----:B------:R-:W-:Y:S01]  /*2f40*/  BPT.TRAP 0x1 ;  /* 0x000000040000795c */ /* 0x000fe20000300000 */
.L_x_3139:
[----:B------:R-:W-:Y:S01]  /*2f50*/  IMAD R72, R19, 0x8, R2 ;  /* 0x0000000813487824 */ /* 0x000fe200078e0202 */
[----:B------:R-:W-:Y:S01]  /*2f60*/  SHF.L.U32 R59, R185, 0x1f, RZ ;  /* 0x0000001fb93b7819 */ /* 0x000fe200000006ff */
[----:B------:R-:W-:Y:S03]  /*2f70*/  BSSY B1, `(.L_x_3140) ;  /* 0x0000003000017945 */ /* 0x000fe60003800000 */
[----:B------:R-:W0:Y:S02]  /*2f80*/  SYNCS.PHASECHK.TRANS64.TRYWAIT P5, [R72+URZ+0x28c90], R59 ;  /* 0x028c903b480075a7 */ /* 0x000e2400080a017f */
[----:B0-----:R-:W-:Y:S05]  /*2f90*/  @!P5 BRA `(.L_x_3141) ;  /* 0x0000011c0038d947 */ /* 0x001fea0003800000 */
.L_x_3340:
[----:B------:R-:W-:Y:S05]  /*2fa0*/  BSYNC B1 ;  /* 0x0000000000017941 */ /* 0x000fea0003800000 */
.L_x_3140:
[----:B------:R-:W-:Y:S01]  /*2fb0*/  ISETP.GE.OR P5, PT, R16, R65, P1 ;  /* 0x000000411000720c */ /* 0x000fe20000fa6670 */
[----:B------:R-:W-:Y:S01]  /*2fc0*/  ULDC.64 UR4, c[0x0][0x2f0] ;  /* 0x0000bc0000047ab9 */ /* 0x000fe20000000a00 */
[----:B------:R-:W-:Y:S02]  /*2fd0*/  IMAD.MOV.U32 R78, RZ, RZ, R14 ;  /* 0x000000ffff4e7224 */ /* 0x000fe400078e000e */
[----:B------:R-:W-:Y:S02]  /*2fe0*/  IMAD R12, R208, UR4, RZ ;  /* 0x00000004d00c7c24 */ /* 0x000fe4000f8e02ff */
[----:B------:R-:W-:-:S04]  /*2ff0*/  IMAD.WIDE.U32 R78, R23, UR4, R78 ;  /* 0x00000004174e7c25 */ /* 0x000fc8000f8e004e */
[----:B------:R-:W-:-:S03]  /*3000*/  IMAD R93, R23, UR5, R12 ;  /* 0x00000005175d7c24 */ /* 0x000fc6000f8e020c */
[----:B------:R-:W-:Y:S05]  /*3010*/  @P5 BRA `(.L_x_3132) ;  /* 0x0000000800385947 */ /* 0x000fea0003800000 */
[----:B------:R-:W-:Y:S01]  /*3020*/  IMAD.IADD R93, R93, 0x1, R79 ;  /* 0x000000015d5d7824 */ /* 0x000fe200078e024f */
[----:B------:R-:W-:Y:S01]  /*3030*/  IADD3 R12, P5, P6, R44, R78, R71 ;  /* 0x0000004e2c0c7210 */ /* 0x000fe20007ebe047 */
[----:B------:R-:W-:Y:S03]  /*3040*/  BSSY B1, `(.L_x_3142) ;  /* 0x0000069000017945 */ /* 0x000fe60003800000 */
[----:B------:R-:W-:Y:S02]  /*3050*/  IADD3.X R13, R0, R93, R75, P5, P6 ;  /* 0x0000005d000d7210 */ /* 0x000fe40002fec44b */
[C---:B------:R-:W-:Y:S02]  /*3060*/  LEA R80, P5, R12.reuse, R46, 0x1 ;  /* 0x0000002e0c507211 */ /* 0x040fe400078a08ff */
[----:B------:R-:W-:Y:S02]  /*3070*/  ISETP.NE.AND P6, PT, R35, RZ, PT ;  /* 0x000000ff2300720c */ /* 0x000fe40003fc5270 */
[----:B------:R-:W-:-:S02]  /*3080*/  LEA.HI.X R81, R12, R47, R13, 0x1, P5 ;  /* 0x0000002f0c517211 */ /* 0x000fc400028f0c0d */
[----:B------:R-:W-:Y:S02]  /*3090*/  ISETP.NE.AND P5, PT, R74, RZ, PT ;  /* 0x000000ff4a00720c */ /* 0x000fe40003fa5270 */
[----:B------:R-:W-:-:S04]  /*30a0*/  IADD3 R13, -R64, R65, RZ ;  /* 0x00000041400d7210 */ /* 0x000fc80007ffe1ff */
[----:B------:R-:W-:-:S04]  /*30b0*/  SEL R13, R64, R13, !P5 ;  /* 0x0000000d400d7207 */ /* 0x000fc80006800000 */
[----:B------:R-:W-:-:S04]  /*30c0*/  SHF.R.S32.HI R12, RZ, 0x1f, R13 ;  /* 0x0000001fff0c7819 */ /* 0x000fc8000001140d */
[----:B------:R-:W-:-:S04]  /*30d0*/  LEA.HI R12, R12, R13, RZ, 0x4 ;  /* 0x0000000d0c0c7211 */ /* 0x000fc800078f20ff */
[----:B------:R-:W-:-:S04]  /*30e0*/  SHF.R.S32.HI R13, RZ, 0x4, R12 ;  /* 0x00000004ff0d7819 */ /* 0x000fc8000001140c */
[----:B------:R-:W-:-:S05]  /*30f0*/  LEA.HI.SX32 R13, R50, R13, 0x1d ;  /* 0x0000000d320d7211 */ /* 0x000fca00078feaff */
[----:B------:R-:W-:-:S05]  /*3100*/  IMAD.SHL.U32 R58, R13, 0x8, RZ ;  /* 0x000000080d3a7824 */ /* 0x000fca00078e00ff */
[----:B------:R-:W-:-:S04]  /*3110*/  LOP3.LUT R13, R61, 0x38, R58, 0xf8, !PT ;  /* 0x000000383d0d7812 */ /* 0x000fc800078ef83a */
[----:B------:R-:W-:Y:S01]  /*3120*/  LOP3.LUT R12, R13, R62, RZ, 0x3c, !PT ;  /* 0x0000003e0d0c7212 */ /* 0x000fe200078e3cff */
[----:B------:R-:W-:-:S04]  /*3130*/  IMAD.IADD R13, R70, 0x1, R33 ;  /* 0x00000001460d7824 */ /* 0x000fc800078e0221 */
[----:B------:R-:W-:Y:S02]  /*3140*/  IMAD R12, R189, 0x200, R12 ;  /* 0x00000200bd0c7824 */ /* 0x000fe400078e020c */
[----:B------:R-:W-:-:S03]  /*3150*/  IMAD R13, R13, 0x2, R2 ;  /* 0x000000020d0d7824 */ /* 0x000fc600078e0202 */
[----:B------:R-:W-:-:S03]  /*3160*/  IADD3 R33, R33, R12, RZ ;  /* 0x0000000c21217210 */ /* 0x000fc60007ffe0ff */
[----:B------:R-:W1:Y:S02]  /*3170*/  LDS.128 R12, [R13+0x22400] ;  /* 0x022400000d0c7984 */ /* 0x000e640000000c00 */
[----:B------:R-:W-:-:S06]  /*3180*/  IMAD R33, R33, 0x2, R2 ;  /* 0x0000000221217824 */ /* 0x000fcc00078e0202 */
[----:B------:R-:W2:Y:S01]  /*3190*/  LDS.128 R32, [R33+0x22400] ;  /* 0x0224000021207984 */ /* 0x000ea20000000c00 */
[----:B------:R-:W-:Y:S05]  /*31a0*/  @P6 BRA `(.L_x_3143) ;  /* 0x0000000400486947 */ /* 0x000fea0003800000 */
[--C-:B------:R-:W-:Y:S02]  /*31b0*/  SHF.R.U64 R90, R8, 0x10, R9.reuse ;  /* 0x00000010085a7819 */ /* 0x100fe40000001209 */
[----:B------:R-:W-:Y:S02]  /*31c0*/  SHF.R.U32.HI R8, RZ, 0x10, R9 ;  /* 0x00000010ff087819 */ /* 0x000fe40000011609 */
[--C-:B------:R-:W-:Y:S01]  /*31d0*/  SHF.R.U64 R92, R4, 0x10, R5.reuse ;  /* 0x00000010045c7819 */ /* 0x100fe20000001205 */
[----:B-1----:R-:W-:Y:S01]  /*31e0*/  HADD2.F32 R4, -RZ, R13.H0_H0 ;  /* 0x2000000dff047230 */ /* 0x002fe20000004100 */
[----:B------:R-:W-:Y:S01]  /*31f0*/  SHF.R.U32.HI R76, RZ, 0x10, R5 ;  /* 0x00000010ff4c7819 */ /* 0x000fe20000011605 */
[--C-:B--2---:R-:W-:Y:S01]  /*3200*/  HADD2.F32 R5, -RZ, R33.reuse.H0_H0 ;  /* 0x20000021ff057230 */ /* 0x104fe20000004100 */
[--C-:B------:R-:W-:Y:S01]  /*3210*/  SHF.R.U64 R91, R6, 0x10, R7.reuse ;  /* 0x00000010065b7819 */ /* 0x100fe20000001207 */
[----:B------:R-:W-:Y:S01]  /*3220*/  HADD2.F32 R33, -RZ, R33.H1_H1 ;  /* 0x30000021ff217230 */ /* 0x000fe20000004100 */
[----:B------:R-:W-:Y:S01]  /*3230*/  SHF.R.U32.HI R85, RZ, 0x10, R7 ;  /* 0x00000010ff557819 */ /* 0x000fe20000011607 */
[----:B------:R-:W-:Y:S01]  /*3240*/  HADD2.F32 R7, -RZ, R83.H0_H0 ;  /* 0x20000053ff077230 */ /* 0x000fe20000004100 */
[--C-:B------:R-:W-:Y:S01]  /*3250*/  SHF.R.U64 R89, R10, 0x10, R11.reuse ;  /* 0x000000100a597819 */ /* 0x100fe2000000120b */
[----:B------:R-:W-:Y:S01]  /*3260*/  HADD2.F32 R10, -RZ, R8.H0_H0 ;  /* 0x20000008ff0a7230 */ /* 0x000fe20000004100 */
[----:B------:R-:W-:Y:S01]  /*3270*/  SHF.R.U32.HI R11, RZ, 0x10, R11 ;  /* 0x00000010ff0b7819 */ /* 0x000fe2000001160b */
[----:B------:R-:W-:-:S02]  /*3280*/  HADD2.F32 R13, -RZ, R13.H1_H1 ;  /* 0x3000000dff0d7230 */ /* 0x000fc40000004100 */
[CC--:B------:R-:W-:Y:S01]  /*3290*/  FMUL.FTZ R84, R4.reuse, R7.reuse ;  /* 0x0000000704547220 */ /* 0x0c0fe20000410000 */
[----:B------:R-:W-:Y:S02]  /*32a0*/  HADD2.F32 R6, -RZ, R83.H1_H1 ;  /* 0x30000053ff067230 */ /* 0x000fe40000004100 */
[-C--:B------:R-:W-:Y:S01]  /*32b0*/  FMUL.FTZ R86, R33, R10.reuse ;  /* 0x0000000a21567220 */ /* 0x080fe20000410000 */
[----:B------:R-:W-:Y:S02]  /*32c0*/  HADD2.F32 R8, -RZ, R76.H0_H0 ;  /* 0x2000004cff087230 */ /* 0x000fe40000004100 */
[----:B------:R-:W-:Y:S01]  /*32d0*/  FMUL.FTZ R9, R5, R7 ;  /* 0x0000000705097220 */ /* 0x000fe20000410000 */
[----:B------:R-:W-:Y:S01]  /*32e0*/  FMUL.FTZ R10, R13, R10 ;  /* 0x0000000a0d0a7220 */ /* 0x000fe20000410000 */
[-C--:B------:R-:W-:Y:S01]  /*32f0*/  FFMA.FTZ R84, R5, R6.reuse, R84 ;  /* 0x0000000605547223 */ /* 0x080fe20000010054 */
[--C-:B------:R-:W-:Y:S02]  /*3300*/  HADD2.F32 R5, -RZ, R35.reuse.H0_H0 ;  /* 0x20000023ff057230 */ /* 0x100fe40000004100 */
[----:B------:R-:W-:Y:S01]  /*3310*/  FFMA.FTZ R76, R4, R6, -R9 ;  /* 0x00000006044c7223 */ /* 0x000fe20000010809 */
[----:B------:R-:W-:Y:S01]  /*3320*/  FFMA.FTZ R33, R33, R8, R10 ;  /* 0x0000000821217223 */ /* 0x000fe2000001000a */
[----:B------:R-:W-:-:S02]  /*3330*/  HADD2.F32 R35, -RZ, R35.H1_H1 ;  /* 0x30000023ff237230 */ /* 0x000fc40000004100 */
[----:B------:R-:W-:Y:S01]  /*3340*/  FFMA.FTZ R83, R13, R8, -R86 ;  /* 0x000000080d537223 */ /* 0x000fe20000010856 */
[----:B------:R-:W-:Y:S02]  /*3350*/  HADD2.F32 R4, -RZ, R15.H0_H0 ;  /* 0x2000000fff047230 */ /* 0x000fe40000004100 */
[----:B------:R-:W-:Y:S01]  /*3360*/  HADD2.F32 R10, -RZ, R11.H0_H0 ;  /* 0x2000000bff0a7230 */ /* 0x000fe20000004100 */
[----:B------:R-:W-:Y:S01]  /*3370*/  F2FP.F16.F32.PACK_AB R33, R33, R84 ;  /* 0x000000542121723e */ /* 0x000fe200000000ff */
[----:B------:R-:W-:Y:S01]  /*3380*/  HADD2.F32 R7, -RZ, R87.H0_H0 ;  /* 0x20000057ff077230 */ /* 0x000fe20000004100 */
[----:B------:R-:W-:Y:S01]  /*3390*/  F2FP.F16.F32.PACK_AB R76, R83, R76 ;  /* 0x0000004c534c723e */ /* 0x000fe200000000ff */
[----:B------:R-:W-:Y:S02]  /*33a0*/  HADD2.F32 R15, -RZ, R15.H1_H1 ;  /* 0x3000000fff0f7230 */ /* 0x000fe40000004100 */
[----:B------:R-:W-:Y:S01]  /*33b0*/  FMUL.FTZ R88, R35, R10 ;  /* 0x0000000a23587220 */ /* 0x000fe20000410000 */
[----:B------:R-:W-:-:S02]  /*33c0*/  HADD2.F32 R6, -RZ, R87.H1_H1 ;  /* 0x30000057ff067230 */ /* 0x000fc40000004100 */
[CC--:B------:R-:W-:Y:S01]  /*33d0*/  FMUL.FTZ R86, R4.reuse, R7.reuse ;  /* 0x0000000704567220 */ /* 0x0c0fe20000410000 */
[----:B------:R-:W-:Y:S02]  /*33e0*/  HADD2.F32 R8, -RZ, R85.H0_H0 ;  /* 0x20000055ff087230 */ /* 0x000fe40000004100 */
[----:B------:R-:W-:Y:S01]  /*33f0*/  FMUL.FTZ R10, R15, R10 ;  /* 0x0000000a0f0a7220 */ /* 0x000fe20000410000 */
[C---:B------:R-:W-:Y:S01]  /*3400*/  FMUL.FTZ R9, R5.reuse, R7 ;  /* 0x0000000705097220 */ /* 0x040fe20000410000 */
[----:B------:R-:W-:Y:S01]  /*3410*/  FFMA.FTZ R86, R5, R6, R86 ;  /* 0x0000000605567223 */ /* 0x000fe20000010056 */
[----:B------:R-:W-:Y:S02]  /*3420*/  HADD2.F32 R5, -RZ, R32.H0_H0 ;  /* 0x20000020ff057230 */ /* 0x000fe40000004100 */
[-C--:B------:R-:W-:Y:S01]  /*3430*/  FFMA.FTZ R88, R15, R8.reuse, -R88 ;  /* 0x000000080f587223 */ /* 0x080fe20000010858 */
[----:B------:R-:W-:Y:S01]  /*3440*/  FFMA.FTZ R87, R35, R8, R10 ;  /* 0x0000000823577223 */ /* 0x000fe2000001000a */
[----:B------:R-:W-:Y:S01]  /*3450*/  FFMA.FTZ R85, R4, R6, -R9 ;  /* 0x0000000604557223 */ /* 0x000fe20000010809 */
[----:B------:R-:W-:-:S02]  /*3460*/  HADD2.F32 R8, -RZ, R94.H0_H0 ;  /* 0x2000005eff087230 */ /* 0x000fc40000004100 */
[----:B------:R-:W-:Y:S02]  /*3470*/  HADD2.F32 R9, -RZ, R90.H0_H0 ;  /* 0x2000005aff097230 */ /* 0x000fe40000004100 */
[----:B------:R-:W-:Y:S02]  /*3480*/  HADD2.F32 R4, -RZ, R12.H0_H0 ;  /* 0x2000000cff047230 */ /* 0x000fe40000004100 */
[-C--:B------:R-:W-:Y:S01]  /*3490*/  FMUL.FTZ R11, R5, R8.reuse ;  /* 0x00000008050b7220 */ /* 0x080fe20000410000 */
[----:B------:R-:W-:Y:S01]  /*34a0*/  HADD2.F32 R32, -RZ, R32.H1_H1 ;  /* 0x30000020ff207230 */ /* 0x000fe20000004100 */
[----:B------:R-:W-:Y:S01]  /*34b0*/  F2FP.F16.F32.PACK_AB R85, R88, R85 ;  /* 0x000000555855723e */ /* 0x000fe200000000ff */
[----:B------:R-:W-:Y:S02]  /*34c0*/  HADD2.F32 R12, -RZ, R12.H1_H1 ;  /* 0x3000000cff0c7230 */ /* 0x000fe40000004100 */
[----:B------:R-:W-:Y:S01]  /*34d0*/  FMUL.FTZ R8, R4, R8 ;  /* 0x0000000804087220 */ /* 0x000fe20000410000 */
[----:B------:R-:W-:-:S02]  /*34e0*/  HADD2.F32 R6, -RZ, R95.H0_H0 ;  /* 0x2000005fff067230 */ /* 0x000fc40000004100 */
[-C--:B------:R-:W-:Y:S01]  /*34f0*/  FMUL.FTZ R13, R32, R9.reuse ;  /* 0x00000009200d7220 */ /* 0x080fe20000410000 */
[----:B------:R-:W-:Y:S02]  /*3500*/  HADD2.F32 R7, -RZ, R92.H0_H0 ;  /* 0x2000005cff077230 */ /* 0x000fe40000004100 */
[----:B------:R-:W-:Y:S01]  /*3510*/  FMUL.FTZ R9, R12, R9 ;  /* 0x000000090c097220 */ /* 0x000fe20000410000 */
[-C--:B------:R-:W-:Y:S01]  /*3520*/  FFMA.FTZ R10, R5, R6.reuse, R8 ;  /* 0x00000006050a7223 */ /* 0x080fe20000010008 */
[----:B------:R-:W-:Y:S01]  /*3530*/  FFMA.FTZ R11, R4, R6, -R11 ;  /* 0x00000006040b7223 */ /* 0x000fe2000001080b */
[-C--:B------:R-:W-:Y:S01]  /*3540*/  FFMA.FTZ R12, R12, R7.reuse, -R13 ;  /* 0x000000070c0c7223 */ /* 0x080fe2000001080d */
[----:B------:R-:W-:Y:S01]  /*3550*/  FFMA.FTZ R13, R32, R7, R9 ;  /* 0x00000007200d7223 */ /* 0x000fe20000010009 */
[----:B------:R-:W-:Y:S02]  /*3560*/  HADD2.F32 R5, -RZ, R34.H0_H0 ;  /* 0x20000022ff057230 */ /* 0x000fe40000004100 */
[----:B------:R-:W-:Y:S01]  /*3570*/  HADD2.F32 R8, -RZ, R94.H1_H1 ;  /* 0x3000005eff087230 */ /* 0x000fe20000004100 */
[----:B------:R-:W-:Y:S01]  /*3580*/  F2FP.F16.F32.PACK_AB R12, R12, R11 ;  /* 0x0000000b0c0c723e */ /* 0x000fe200000000ff */
[----:B------:R-:W-:Y:S01]  /*3590*/  HADD2.F32 R9, -RZ, R89.H0_H0 ;  /* 0x20000059ff097230 */ /* 0x000fe20000004100 */
[----:B------:R-:W-:Y:S01]  /*35a0*/  F2FP.F16.F32.PACK_AB R32, R13, R10 ;  /* 0x0000000a0d20723e */ /* 0x000fe200000000ff */
[----:B------:R-:W-:-:S02]  /*35b0*/  HADD2.F32 R4, -RZ, R14.H0_H0 ;  /* 0x2000000eff047230 */ /* 0x000fc40000004100 */
[-C--:B------:R-:W-:Y:S01]  /*35c0*/  FMUL.FTZ R15, R5, R8.reuse ;  /* 0x00000008050f7220 */ /* 0x080fe20000410000 */
[----:B------:R-:W-:Y:S02]  /*35d0*/  HADD2.F32 R34, -RZ, R34.H1_H1 ;  /* 0x30000022ff227230 */ /* 0x000fe40000004100 */
[----:B------:R-:W-:Y:S02]  /*35e0*/  HADD2.F32 R14, -RZ, R14.H1_H1 ;  /* 0x3000000eff0e7230 */ /* 0x000fe40000004100 */
[----:B------:R-:W-:Y:S01]  /*35f0*/  FMUL.FTZ R8, R4, R8 ;  /* 0x0000000804087220 */ /* 0x000fe20000410000 */
[----:B------:R-:W-:Y:S02]  /*3600*/  HADD2.F32 R6, -RZ, R95.H1_H1 ;  /* 0x3000005fff067230 */ /* 0x000fe40000004100 */
[-C--:B------:R-:W-:Y:S01]  /*3610*/  FMUL.FTZ R35, R34, R9.reuse ;  /* 0x0000000922237220 */ /* 0x080fe20000410000 */
[----:B------:R-:W-:Y:S02]  /*3620*/  HADD2.F32 R7, -RZ, R91.H0_H0 ;  /* 0x2000005bff077230 */ /* 0x000fe40000004100 */
[----:B------:R-:W-:Y:S01]  /*3630*/  FMUL.FTZ R9, R14, R9 ;  /* 0x000000090e097220 */ /* 0x000fe20000410000 */
[----:B------:R-:W-:-:S02]  /*3640*/  IMAD.MOV.U32 R13, RZ, RZ, R76 ;  /* 0x000000ffff0d7224 */ /* 0x000fc400078e004c */
[-C--:B------:R-:W-:Y:S01]  /*3650*/  FFMA.FTZ R15, R4, R6.reuse, -R15 ;  /* 0x00000006040f7223 */ /* 0x080fe2000001080f */
[----:B------:R-:W-:Y:S01]  /*3660*/  FFMA.FTZ R8, R5, R6, R8 ;  /* 0x0000000605087223 */ /* 0x000fe20000010008 */
[-C--:B------:R-:W-:Y:S01]  /*3670*/  FFMA.FTZ R14, R14, R7.reuse, -R35 ;  /* 0x000000070e0e7223 */ /* 0x080fe20000010823 */
[----:B------:R-:W-:Y:S01]  /*3680*/  FFMA.FTZ R9, R34, R7, R9 ;  /* 0x0000000722097223 */ /* 0x000fe20000010009 */
[----:B------:R-:W-:-:S03]  /*3690*/  F2FP.F16.F32.PACK_AB R35, R87, R86 ;  /* 0x000000565723723e */ /* 0x000fc600000000ff */
[----:B------:R-:W-:Y:S02]  /*36a0*/  F2FP.F16.F32.PACK_AB R14, R14, R15 ;  /* 0x0000000f0e0e723e */ /* 0x000fe400000000ff */
[----:B------:R-:W-:Y:S02]  /*36b0*/  F2FP.F16.F32.PACK_AB R34, R9, R8 ;  /* 0x000000080922723e */ /* 0x000fe400000000ff */
[----:B------:R-:W-:-:S07]  /*36c0*/  MOV R15, R85 ;  /* 0x00000055000f7202 */ /* 0x000fce0000000f00 */
.L_x_3143:
[----:B------:R-:W-:Y:S05]  /*36d0*/  BSYNC B1 ;  /* 0x0000000000017941 */ /* 0x000fea0003800000 */
.L_x_3142:
[----:B-1----:R3:W-:Y:S01]  /*36e0*/  STG.E.128 desc[UR40][R80.64], R12 ;  /* 0x0000000c50007986 */ /* 0x0027e2000c101d28 */
[----:B------:R-:W-:-:S13]  /*36f0*/  ISETP.GE.AND P5, PT, R58, R65, PT ;  /* 0x000000413a00720c */ /* 0x000fda0003fa6270 */
[----:B------:R-:W-:Y:S05]  /*3700*/  @P5 BRA `(.L_x_3132) ;  /* 0x00000000007c5947 */ /* 0x000fea0003800000 */
[--C-:B------:R-:W-:Y:S02]  /*3710*/  SHF.R.S32.HI R5, RZ, 0x1f, R58.reuse ;  /* 0x0000001fff057819 */ /* 0x100fe4000001143a */
[----:B------:R-:W-:-:S04]  /*3720*/  IADD3 R58, P5, P6, R44, R78, R58 ;  /* 0x0000004e2c3a7210 */ /* 0x000fc80007ebe03a */
[----:B------:R-:W-:Y:S02]  /*3730*/  IADD3.X R5, R0, R93, R5, P5, P6 ;  /* 0x0000005d00057210 */ /* 0x000fe40002fec405 */
[----:B------:R-:W-:-:S04]  /*3740*/  LEA R4, P5, R58, R46, 0x1 ;  /* 0x0000002e3a047211 */ /* 0x000fc800078a08ff */
[----:B------:R-:W-:-:S05]  /*3750*/  LEA.HI.X R5, R58, R47, R5, 0x1, P5 ;  /* 0x0000002f3a057211 */ /* 0x000fca00028f0c05 */
[----:B--2---:R4:W-:Y:S01]  /*3760*/  STG.E.128 desc[UR40][R4.64], R32 ;  /* 0x0000002004007986 */ /* 0x0049e2000c101d28 */
[----:B------:R-:W-:Y:S05]  /*3770*/  BRA `(.L_x_3132) ;  /* 0x0000000000607947 */ /* 0x000fea0003800000 */
.L_x_3125:
[----:B------:R-:W-:-:S13]  /*3780*/  ISETP.NE.AND P0, PT, R184, 0x3, PT ;  /* 0x00000003b800780c */ /* 0x000fda0003f05270 */
[----:B------:R-:W-:Y:S05]  /*3790*/  @!P0 BRA `(.L_x_3144) ;  /* 0x0000000000048947 */ /* 0x000fea0003800000 */
[----:B------:R-:W-:Y:S01]  /*37a0*/  BPT.TRAP 0x1 ;  /* 0x000000040000795c */ /* 0x000fe20000300000 */
.L_x_3144:
        /* <DEDUP_REMOVED lines=8> */
.L_x_3341:
[----:B------:R-:W-:Y:S05]  /*3830*/  BSYNC B1 ;  /* 0x0000000000017941 */ /* 0x000fea0003800000 */
.L_x_3145:
[----:B------:R-:W-:Y:S05]  /*3840*/  @P1 BRA `(.L_x_3132) ;  /* 0x00000000002c1947 */ /* 0x000fea0003800000 */
[----:B------:R-:W-:Y:S01]  /*3850*/  @!P3 LOP3.LUT P5, RZ, R186, 0x4, RZ, 0xc0, !PT ;  /* 0x00000004baffb812 */ /* 0x000fe200078ac0ff */
[----:B------:R-:W-:Y:S01]  /*3860*/  @!P3 VIADD R4, R66, 0x20 ;  /* 0x000000204204b836 */ /* 0x000fe20000000000 */
[----:B------:R-:W-:Y:S02]  /*3870*/  PLOP3.LUT P6, PT, PT, PT, PT, 0x8, 0x0 ;  /* 0x000000000000781c */ /* 0x000fe40003fce170 */
[----:B------:R-:W-:-:S13]  /*3880*/  @!P3 PLOP3.LUT P6, PT, P5, PT, PT, 0x80, 0x0 ;  /* 0x000000000000b81c */ /* 0x000fda0002fcf070 */
[----:B------:R-:W-:-:S05]  /*3890*/  @P6 VIADD R4, R66, 0xffffffe0 ;  /* 0xffffffe042046836 */ /* 0x000fca0000000000 */
[----:B------:R-:W-:Y:S02]  /*38a0*/  @!P3 IADD3 R33, R33, R4, RZ ;  /* 0x000000042121b210 */ /* 0x000fe40007ffe0ff */
[----:B------:R-:W1:Y:S03]  /*38b0*/  @!P4 LDS.128 R4, [R32+0x22400] ;  /* 0x022400002004c984 */ /* 0x000e660000000c00 */
[----:B------:R-:W-:-:S06]  /*38c0*/  @!P3 IMAD R8, R33, 0x2, R2 ;  /* 0x000000022108b824 */ /* 0x000fcc00078e0202 */
[----:B------:R-:W2:Y:S04]  /*38d0*/  @!P3 LDS.128 R8, [R8+0x22400] ;  /* 0x022400000808b984 */ /* 0x000ea80000000c00 */
[----:B-1----:R1:W-:Y:S04]  /*38e0*/  @!P4 STG.E.128 desc[UR40][R12.64], R4 ;  /* 0x000000040c00c986 */ /* 0x0023e8000c101d28 */
[----:B--2---:R1:W-:Y:S02]  /*38f0*/  @!P3 STG.E.128 desc[UR40][R12.64+0x40], R8 ;  /* 0x000040080c00b986 */ /* 0x0043e4000c101d28 */
.L_x_3132:
[----:B------:R-:W-:Y:S05]  /*3900*/  BSYNC B0 ;  /* 0x0000000000007941 */ /* 0x000fea0003800000 */
.L_x_3124:
[----:B-1--4-:R-:W1:Y:S01]  /*3910*/  S2R R4, SR_TID.X ;  /* 0x0000000000047919 */ /* 0x012e620000002100 */
[----:B------:R-:W-:Y:S01]  /*3920*/  @!PT LDS RZ, [RZ] ;  /* 0x00000000fffff984 */ /* 0x000fe20000000800 */
[----:B------:R-:W-:Y:S01]  /*3930*/  @!PT LDS RZ, [RZ] ;  /* 0x00000000fffff984 */ /* 0x000fe20000000800 */
[----:B------:R-:W-:Y:S01]  /*3940*/  @!PT LDS RZ, [RZ] ;  /* 0x00000000fffff984 */ /* 0x000fe20000000800 */
[----:B------:R-:W-:Y:S01]  /*3950*/  @!PT LDS RZ, [RZ] ;  /* 0x00000000fffff984 */ /* 0x000fe20000000800 */
[----:B------:R4:W-:Y:S06]  /*3960*/  MEMBAR.ALL.CTA ;  /* 0x0000000000007992 */ /* 0x0009ec0000008000 */
[----:B----4-:R-:W4:Y:S01]  /*3970*/  FENCE.VIEW.ASYNC.S ;  /* 0x00000000000073c6 */ /* 0x010f220000000000 */
[----:B------:R-:W-:Y:S05]  /*3980*/  WARPSYNC.ALL ;  /* 0x0000000000007948 */ /* 0x000fea0003800000 */
[----:B------:R-:W-:Y:S01]  /*3990*/  BSSY B0, `(.L_x_3147) ;  /* 0x0000009000007945 */ /* 0x000fe20003800000 */
[----:B-1----:R-:W-:Y:S01]  /*39a0*/  LOP3.LUT R4, R4, 0x7f, RZ, 0xc0, !PT ;  /* 0x0000007f04047812 */ /* 0x002fe200078ec0ff */
[----:B----4-:R1:W-:Y:S03]  /*39b0*/  BAR.SYNC.DEFER_BLOCKING R60, 0x80 ;  /* 0x0002003c0000751d */ /* 0x0103e60000010000 */
[----:B------:R-:W-:-:S13]  /*39c0*/  ISETP.NE.AND P5, PT, R4, RZ, PT ;  /* 0x000000ff0400720c */ /* 0x000fda0003fa5270 */
[----:B------:R-:W-:-:S05]  /*39d0*/  @!P5 VIADD R4, R72, 0x28ca0 ;  /* 0x00028ca04804d836 */ /* 0x000fca0000000000 */
[----:B------:R-:W-:-:S04]  /*39e0*/  @!P5 PRMT R4, RZ, 0x654, R4 ;  /* 0x00000654ff04d816 */ /* 0x000fc80000000004 */
[----:B------:R1:W-:Y:S01]  /*39f0*/  @!P5 SYNCS.ARRIVE.TRANS64.RED.A1T0 RZ, [R4+URZ], RZ ;  /* 0x000000ff04ffd9a7 */ /* 0x0003e2000810043f */
[----:B------:R-:W-:Y:S05]  /*3a00*/  @!P0 BRA `(.L_x_3148) ;  /* 0x0000000000048947 */ /* 0x000fea0003800000 */
[----:B------:R-:W-:Y:S01]  /*3a10*/  BPT.TRAP 0x1 ;  /* 0x000000040000795c */ /* 0x000fe20000300000 */
.L_x_3148:
[----:B------:R-:W-:Y:S05]  /*3a20*/  BSYNC B0 ;  /* 0x0000000000007941 */ /* 0x000fea0003800000 */
.L_x_3147:
[----:B------:R-:W4:Y:S01]  /*3a30*/  SYNCS.PHASECHK.TRANS64.TRYWAIT P0, [R72+URZ+0x28cb0], R59 ;  /* 0x028cb03b480075a7 */ /* 0x000f22000800017f */
[----:B------:R-:W-:Y:S04]  /*3a40*/  BSSY B0, `(.L_x_3149) ;  /* 0x0000002000007945 */ /* 0x000fe80003800000 */
[----:B----4-:R-:W-:Y:S05]  /*3a50*/  @!P0 BRA `(.L_x_3150) ;  /* 0x0000011000b08947 */ /* 0x010fea0003800000 */
.L_x_3342:
[----:B------:R-:W-:Y:S05]  /*3a60*/  BSYNC B0 ;  /* 0x0000000000007941 */ /* 0x000fea0003800000 */
.L_x_3149:
[----:B------:R-:W-:Y:S04]  /*3a70*/  BSSY B0, `(.L_x_3151) ;  /* 0x0000051000007945 */ /* 0x000fe80003800000 */
[----:B------:R-:W-:Y:S05]  /*3a80*/  @P1 BRA `(.L_x_3152) ;  /* 0x00000004003c1947 */ /* 0x000fea0003800000 */
[----:B-1----:R-:W-:Y:S01]  /*3a90*/  IMAD.WIDE R4, R51, 0x40, R48 ;  /* 0x0000004033047825 */ /* 0x002fe200078e0230 */
[----:B------:R-:W-:Y:S01]  /*3aa0*/  ULDC.64 UR4, c[0x0][0x318] ;  /* 0x0000c60000047ab9 */ /* 0x000fe20000000a00 */
[----:B------:R-:W-:Y:S02]  /*3ab0*/  LOP3.LUT P0, RZ, R186, 0x4, RZ, 0xc0, !PT ;  /* 0x00000004baff7812 */ /* 0x000fe4000780c0ff */
[----:B------:R-:W-:Y:S01]  /*3ac0*/  IMAD R5, R5, UR4, RZ ;  /* 0x0000000405057c24 */ /* 0x000fe2000f8e02ff */
[----:B------:R-:W-:Y:S01]  /*3ad0*/  LEA R9, R19, R66, 0xf ;  /* 0x0000004213097211 */ /* 0x000fe200078e78ff */
[----:B------:R-:W-:Y:S02]  /*3ae0*/  IMAD.MOV.U32 R76, RZ, RZ, R40 ;  /* 0x000000ffff4c7224 */ /* 0x000fe400078e0028 */
[C---:B------:R-:W-:Y:S02]  /*3af0*/  IMAD R5, R4.reuse, UR5, R5 ;  /* 0x0000000504057c24 */ /* 0x040fe4000f8e0205 */
[----:B------:R-:W-:Y:S01]  /*3b00*/  IMAD.WIDE.U32 R6, R4, UR4, R76 ;  /* 0x0000000404067c25 */ /* 0x000fe2000f8e004c */
[----:B------:R-:W-:Y:S01]  /*3b10*/  ULDC.64 UR4, c[0x0][0x308] ;  /* 0x0000c20000047ab9 */ /* 0x000fe20000000a00 */
[----:B------:R-:W-:-:S02]  /*3b20*/  IADD3 R76, R16, 0x100, RZ ;  /* 0x00000100104c7810 */ /* 0x000fc40007ffe0ff */
[----:B------:R-:W-:Y:S01]  /*3b30*/  IMAD.IADD R5, R7, 0x1, R5 ;  /* 0x0000000107057824 */ /* 0x000fe200078e0205 */
[----:B------:R-:W-:Y:S01]  /*3b40*/  LEA R58, P1, R6, UR4, 0x1 ;  /* 0x00000004063a7c11 */ /* 0x000fe2000f8208ff */
[----:B------:R-:W-:Y:S01]  /*3b50*/  VIADD R4, R16, 0x40 ;  /* 0x0000004010047836 */ /* 0x000fe20000000000 */
[----:B------:R-:W-:Y:S01]  /*3b60*/  ULDC UR4, c[0x0][0x310] ;  /* 0x0000c40000047ab9 */ /* 0x000fe20000000800 */
[C---:B------:R-:W-:Y:S01]  /*3b70*/  VIADD R79, R9.reuse, 0x20 ;  /* 0x00000020094f7836 */ /* 0x040fe20000000000 */
[----:B0---4-:R-:W-:Y:S01]  /*3b80*/  LEA.HI.X R59, R6, UR5, R5, 0x1, P1 ;  /* 0x00000005063b7c11 */ /* 0x011fe200088f0c05 */
[C---:B---3--:R-:W-:Y:S01]  /*3b90*/  IMAD R80, R9.reuse, 0x2, R2 ;  /* 0x0000000209507824 */ /* 0x048fe200078e0202 */
[----:B------:R-:W-:Y:S01]  /*3ba0*/  @P0 IADD3 R79, R9, -0x20, RZ ;  /* 0xffffffe0094f0810 */ /* 0x000fe20007ffe0ff */
[C---:B------:R-:W-:Y:S01]  /*3bb0*/  VIADD R12, R16.reuse, 0x80 ;  /* 0x00000080100c7836 */ /* 0x040fe20000000000 */
[C---:B------:R-:W-:Y:S01]  /*3bc0*/  ISETP.GE.AND P1, PT, R16.reuse, UR4, PT ;  /* 0x0000000410007c0c */ /* 0x040fe2000bf26270 */
[----:B------:R-:W-:Y:S01]  /*3bd0*/  VIADD R13, R16, 0xc0 ;  /* 0x000000c0100d7836 */ /* 0x000fe20000000000 */
[----:B------:R-:W-:Y:S01]  /*3be0*/  ISETP.GE.AND P0, PT, R4, UR4, PT ;  /* 0x0000000404007c0c */ /* 0x000fe2000bf06270 */
[----:B------:R-:W-:-:S02]  /*3bf0*/  VIADD R78, R16, 0x140 ;  /* 0x00000140104e7836 */ /* 0x000fc40000000000 */
[----:B------:R-:W-:-:S08]  /*3c00*/  IMAD R79, R79, 0x2, R2 ;  /* 0x000000024f4f7824 */ /* 0x000fd000078e0202 */
[----:B------:R-:W0:Y:S04]  /*3c10*/  @!P1 LDS.128 R4, [R80+0x400] ;  /* 0x0004000050049984 */ /* 0x000e280000000c00 */
[----:B------:R-:W1:Y:S04]  /*3c20*/  @!P0 LDS.128 R8, [R80+0x2400] ;  /* 0x0024000050088984 */ /* 0x000e680000000c00 */
[----:B0-----:R-:W-:Y:S01]  /*3c30*/  @!P1 STG.E.128 desc[UR40][R58.64], R4 ;  /* 0x000000043a009986 */ /* 0x001fe2000c101d28 */
[----:B------:R-:W-:-:S03]  /*3c40*/  ISETP.GE.AND P1, PT, R12, UR4, PT ;  /* 0x000000040c007c0c */ /* 0x000fc6000bf26270 */
[----:B-1----:R-:W-:Y:S01]  /*3c50*/  @!P0 STG.E.128 desc[UR40][R58.64+0x80], R8 ;  /* 0x000080083a008986 */ /* 0x002fe2000c101d28 */
[----:B------:R-:W-:-:S09]  /*3c60*/  ISETP.GE.AND P0, PT, R13, UR4, PT ;  /* 0x000000040d007c0c */ /* 0x000fd2000bf06270 */
[----:B------:R-:W0:Y:S04]  /*3c70*/  @!P1 LDS.128 R12, [R80+0x4400] ;  /* 0x00440000500c9984 */ /* 0x000e280000000c00 */
[----:B--2---:R-:W1:Y:S04]  /*3c80*/  @!P0 LDS.128 R32, [R80+0x6400] ;  /* 0x0064000050208984 */ /* 0x004e680000000c00 */
[----:B0-----:R-:W-:Y:S01]  /*3c90*/  @!P1 STG.E.128 desc[UR40][R58.64+0x100], R12 ;  /* 0x0001000c3a009986 */ /* 0x001fe2000c101d28 */
[----:B------:R-:W-:Y:S01]  /*3ca0*/  ISETP.GE.AND P1, PT, R76, UR4, PT ;  /* 0x000000044c007c0c */ /* 0x000fe2000bf26270 */
[----:B------:R-:W-:-:S02]  /*3cb0*/  VIADD R76, R16, 0x180 ;  /* 0x00000180104c7836 */ /* 0x000fc40000000000 */
[----:B-1----:R-:W-:Y:S01]  /*3cc0*/  @!P0 STG.E.128 desc[UR40][R58.64+0x180], R32 ;  /* 0x000180203a008986 */ /* 0x002fe2000c101d28 */
[----:B------:R-:W-:Y:S01]  /*3cd0*/  ISETP.GE.AND P0, PT, R78, UR4, PT ;  /* 0x000000044e007c0c */ /* 0x000fe2000bf06270 */
[----:B------:R-:W-:-:S08]  /*3ce0*/  VIADD R78, R16, 0x1c0 ;  /* 0x000001c0104e7836 */ /* 0x000fd00000000000 */
[----:B------:R-:W0:Y:S04]  /*3cf0*/  @!P1 LDS.128 R4, [R80+0x8400] ;  /* 0x0084000050049984 */ /* 0x000e280000000c00 */
[----:B------:R-:W1:Y:S04]  /*3d00*/  @!P0 LDS.128 R8, [R80+0xa400] ;  /* 0x00a4000050088984 */ /* 0x000e680000000c00 */
[----:B0-----:R-:W-:Y:S01]  /*3d10*/  @!P1 STG.E.128 desc[UR40][R58.64+0x200], R4 ;  /* 0x000200043a009986 */ /* 0x001fe2000c101d28 */
[----:B------:R-:W-:Y:S02]  /*3d20*/  ISETP.GE.AND P1, PT, R76, UR4, PT ;  /* 0x000000044c007c0c */ /* 0x000fe4000bf26270 */
[----:B------:R-:W-:Y:S01]  /*3d30*/  IADD3 R76, R16, 0x60, RZ ;  /* 0x00000060104c7810 */ /* 0x000fe20007ffe0ff */
[----:B-1----:R-:W-:Y:S01]  /*3d40*/  @!P0 STG.E.128 desc[UR40][R58.64+0x280], R8 ;  /* 0x000280083a008986 */ /* 0x002fe2000c101d28 */
[----:B------:R-:W-:Y:S01]  /*3d50*/  ISETP.GE.AND P0, PT, R78, UR4, PT ;  /* 0x000000044e007c0c */ /* 0x000fe2000bf06270 */
[----:B------:R-:W-:-:S08]  /*3d60*/  VIADD R78, R16, 0xe0 ;  /* 0x000000e0104e7836 */ /* 0x000fd00000000000 */
[----:B------:R-:W0:Y:S04]  /*3d70*/  @!P1 LDS.128 R12, [R80+0xc400] ;  /* 0x00c40000500c9984 */ /* 0x000e280000000c00 */
[----:B------:R-:W1:Y:S04]  /*3d80*/  @!P0 LDS.128 R32, [R80+0xe400] ;  /* 0x00e4000050208984 */ /* 0x000e680000000c00 */
[----:B0-----:R-:W-:Y:S01]  /*3d90*/  @!P1 STG.E.128 desc[UR40][R58.64+0x300], R12 ;  /* 0x0003000c3a009986 */ /* 0x001fe2000c101d28 */
[----:B------:R-:W-:-:S03]  /*3da0*/  ISETP.GE.AND P1, PT, R82, UR4, PT ;  /* 0x0000000452007c0c */ /* 0x000fc6000bf26270 */
        /* <DEDUP_REMOVED lines=29> */
.L_x_3152:
[----:B------:R-:W-:Y:S05]  /*3f80*/  BSYNC B0 ;  /* 0x0000000000007941 */ /* 0x000fea0003800000 */
.L_x_3151:
[----:B------:R-:W-:Y:S01]  /*3f90*/  @!PT LDS RZ, [RZ] ;  /* 0x00000000fffff984 */ /* 0x000fe20000000800 */
[----:B------:R-:W-:Y:S01]  /*3fa0*/  @!PT LDS RZ, [RZ] ;  /* 0x00000000fffff984 */ /* 0x000fe20000000800 */
[----:B------:R-:W-:Y:S01]  /*3fb0*/  @!PT LDS RZ, [RZ] ;  /* 0x00000000fffff984 */ /* 0x000fe20000000800 */
[----:B------:R-:W-:Y:S01]  /*3fc0*/  @!PT LDS RZ, [RZ] ;  /* 0x00000000fffff984 */ /* 0x000fe20000000800 */
[----:B------:R5:W-:Y:S06]  /*3fd0*/  MEMBAR.ALL.CTA ;  /* 0x0000000000007992 */ /* 0x000bec0000008000 */
[----:B-----5:R-:W5:Y:S01]  /*3fe0*/  FENCE.VIEW.ASYNC.S ;  /* 0x00000000000073c6 */ /* 0x020f620000000000 */
[----:B------:R-:W-:Y:S01]  /*3ff0*/  VIADD R19, R19, 0x1 ;  /* 0x0000000113137836 */ /* 0x000fe20000000000 */
[----:B0---4-:R-:W-:Y:S01]  /*4000*/  @!P5 IADD3 R72, R72, 0x28cc0, RZ ;  /* 0x00028cc04848d810 */ /* 0x011fe20007ffe0ff */
[----:B-----5:R4:W-:Y:S03]  /*4010*/  BAR.SYNC.DEFER_BLOCKING R60, 0x80 ;  /* 0x0002003c0000751d */ /* 0x0209e60000010000 */
[----:B------:R-:W-:-:S02]  /*4020*/  ISETP.NE.AND P1, PT, R19, 0x2, PT ;  /* 0x000000021300780c */ /* 0x000fc40003f25270 */
[----:B------:R-:W-:Y:S02]  /*4030*/  @!P5 PRMT R72, RZ, 0x654, R72 ;  /* 0x00000654ff48d816 */ /* 0x000fe40000000048 */
[----:B-1----:R-:W-:Y:S02]  /*4040*/  SEL R4, RZ, 0x1, P1 ;  /* 0x00000001ff047807 */ /* 0x002fe40000800000 */
[----:B------:R-:W-:Y:S02]  /*4050*/  PLOP3.LUT P0, PT, PT, PT, PT, 0x8, 0x0 ;  /* 0x000000000000781c */ /* 0x000fe40003f0e170 */
[----:B------:R-:W-:Y:S02]  /*4060*/  LOP3.LUT R185, R185, R4, RZ, 0x3c, !PT ;  /* 0x00000004b9b97212 */ /* 0x000fe400078e3cff */
[----:B------:R-:W-:Y:S01]  /*4070*/  SEL R19, R19, RZ, P1 ;  /* 0x000000ff13137207 */ /* 0x000fe20000800000 */
[----:B------:R4:W-:Y:S01]  /*4080*/  @!P5 SYNCS.ARRIVE.TRANS64.RED.A1T0 RZ, [R72+URZ], RZ ;  /* 0x000000ff48ffd9a7 */ /* 0x0009e2000810043f */
[----:B------:R-:W-:Y:S07]  /*4090*/  @P2 BRA `(.L_x_3153) ;  /* 0xffffffe000202947 */ /* 0x000fee000383ffff */
.L_x_3119:
[----:B------:R-:W4:Y:S01]  /*40a0*/  LDL R4, [R1] ;  /* 0x0000000001047983 */ /* 0x000f220000100800 */
        /* <DEDUP_REMOVED lines=25> */
[----:B---3--:R-:W-:Y:S02]  /*4240*/  CS2R R80, SRZ ;  /* 0x0000000000507805 */ /* 0x008fe4000001ff00 */
        /* <DEDUP_REMOVED lines=28> */
[----:B------:R-:W-:Y:S01]  /*4410*/  IMAD.MOV.U32 R169, RZ, RZ, RZ ;  /* 0x000000ffffa97224 */ /* 0x000fe200078e00ff */
[----:B------:R-:W-:-:S02]  /*4420*/  CS2R R172, SRZ ;  /* 0x0000000000ac7805 */ /* 0x000fc4000001ff00 */
[----:B------:R-:W-:Y:S02]  /*4430*/  CS2R R46, SRZ ;  /* 0x00000000002e7805 */ /* 0x000fe4000001ff00 */
[----:B--2---:R-:W-:Y:S02]  /*4440*/  CS2R R32, SRZ ;  /* 0x0000000000207805 */ /* 0x004fe4000001ff00 */
[----:B------:R-:W-:Y:S02]  /*4450*/  CS2R R174, SRZ ;  /* 0x0000000000ae7805 */ /* 0x000fe4000001ff00 */
[----:B------:R-:W-:Y:S02]  /*4460*/  CS2R R38, SRZ ;  /* 0x0000000000267805 */ /* 0x000fe4000001ff00 */
[----:B------:R-:W-:Y:S01]  /*4470*/  CS2R R176, SRZ ;  /* 0x0000000000b07805 */ /* 0x000fe2000001ff00 */
[----:B------:R-:W-:Y:S01]  /*4480*/  IMAD.MOV.U32 R35, RZ, RZ, RZ ;  /* 0x000000ffff237224 */ /* 0x000fe200078e00ff */
[----:B------:R-:W-:-:S02]  /*4490*/  CS2R R28, SRZ ;  /* 0x00000000001c7805 */ /* 0x000fc4000001ff00 */
[----:B------:R-:W-:Y:S01]  /*44a0*/  MOV R178, RZ ;  /* 0x000000ff00b27202 */ /* 0x000fe20000000f00 */
[----:B------:R-:W-:Y:S01]  /*44b0*/  IMAD.MOV.U32 R31, RZ, RZ, RZ ;  /* 0x000000ffff1f7224 */ /* 0x000fe200078e00ff */
[----:B------:R-:W-:Y:S01]  /*44c0*/  MOV R0, RZ ;  /* 0x000000ff00007202 */ /* 0x000fe20000000f00 */
[----:B------:R-:W-:Y:S02]  /*44d0*/  IMAD.MOV.U32 R7, RZ, RZ, RZ ;  /* 0x000000ffff077224 */ /* 0x000fe400078e00ff */
[----:B------:R-:W-:Y:S02]  /*44e0*/  IMAD.MOV.U32 R180, RZ, RZ, RZ ;  /* 0x000000ffffb47224 */ /* 0x000fe400078e00ff */
[----:B------:R-:W-:Y:S01]  /*44f0*/  IMAD.MOV.U32 R5, RZ, RZ, RZ ;  /* 0x000000ffff057224 */ /* 0x000fe200078e00ff */
[----:B----4-:R-:W-:Y:S01]  /*4500*/  ISETP.NE.AND P1, PT, R4, 0x1, PT ;  /* 0x000000010400780c */ /* 0x010fe20003f25270 */
[----:B------:R-:W-:-:S12]  /*4510*/  @P0 BRA `(.L_x_3155) ;  /* 0x0000000000080947 */ /* 0x000fd80003800000 */
[----:B------:R-:W0:Y:S02]  /*4520*/  FENCE.VIEW.ASYNC.G ;  /* 0x00000000000073c6 */ /* 0x000e240000000100 */
[----:B0-----:R-:W-:Y:S06]  /*4530*/  BAR.ARV 0xc, 0x120 ;  /* 0x0304800000007b1d */ /* 0x001fec0000002000 */
.L_x_3155:
[----:B------:R-:W-:Y:S05]  /*4540*/  BSYNC B0 ;  /* 0x0000000000007941 */ /* 0x000fea0003800000 */
.L_x_3154:
[----:B------:R-:W-:Y:S01]  /*4550*/  BSSY B7, `(.L_x_3156) ;  /* 0x0000820000077945 */ /* 0x000fe20003800000 */
[----:B------:R-:W-:Y:S02]  /*4560*/  IMAD.MOV.U32 R179, RZ, RZ, RZ ;  /* 0x000000ffffb37224 */ /* 0x000fe400078e00ff */
[----:B------:R-:W-:Y:S01]  /*4570*/  IMAD.MOV.U32 R181, RZ, RZ, RZ ;  /* 0x000000ffffb57224 */ /* 0x000fe200078e00ff */
[----:B------:R-:W-:Y:S06]  /*4580*/  @!P1 BRA `(.L_x_3157) ;  /* 0x0000001800b89947 */ /* 0x000fec0003800000 */
[----:B------:R-:W-:Y:S02]  /*4590*/  ISETP.GE.AND P1, PT, R168, 0x1, PT ;  /* 0x00000001a800780c */ /* 0x000fe40003f26270 */
[----:B------:R-:W-:-:S11]  /*45a0*/  PLOP3.LUT P0, PT, PT, PT, PT, 0x80, 0x0 ;  /* 0x000000000000781c */ /* 0x000fd60003f0f070 */
[----:B------:R-:W-:Y:S05]  /*45b0*/  @!P1 BRA `(.L_x_3158) ;  /* 0x0000008000649947 */ /* 0x000fea0003800000 */
[----:B------:R-:W0:Y:S01]  /*45c0*/  SHFL.IDX PT, R0, R206, RZ, 0x1f ;  /* 0x00001fffce007589 */ /* 0x000e2200000e0000 */
[----:B------:R-:W-:Y:S02]  /*45d0*/  ISETP.NE.AND P0, PT, R184, 0x3, PT ;  /* 0x00000003b800780c */ /* 0x000fe40003f05270 */
[----:B0-----:R-:W-:-:S04]  /*45e0*/  LEA.HI R3, R0, R0, RZ, 0x1 ;  /* 0x0000000000037211 */ /* 0x001fc800078f08ff */
[----:B------:R-:W-:-:S04]  /*45f0*/  LOP3.LUT R3, R3, 0x1fffe, RZ, 0xc0, !PT ;  /* 0x0001fffe03037812 */ /* 0x000fc800078ec0ff */
[----:B------:R-:W-:-:S05]  /*4600*/  IADD3 R3, R0, -R3, RZ ;  /* 0x8000000300037210 */ /* 0x000fca0007ffe0ff */
[----:B------:R-:W-:-:S04]  /*4610*/  IMAD R3, R3, 0x8000, R2 ;  /* 0x0000800003037824 */ /* 0x000fc800078e0202 */
[----:B------:R-:W-:-:S05]  /*4620*/  VIADD R3, R3, 0x400 ;  /* 0x0000040003037836 */ /* 0x000fca0000000000 */
[----:B------:R-:W-:-:S04]  /*4630*/  SHF.R.U32.HI R3, RZ, 0x4, R3 ;  /* 0x00000004ff037819 */ /* 0x000fc80000011603 */
[----:B------:R-:W-:-:S04]  /*4640*/  LOP3.LUT R3, R3, 0x3fff, RZ, 0xc0, !PT ;  /* 0x00003fff03037812 */ /* 0x000fc800078ec0ff */
[----:B------:R-:W-:Y:S01]  /*4650*/  LOP3.LUT R15, R3, 0x2000000, RZ, 0xfc, !PT ;  /* 0x02000000030f7812 */ /* 0x000fe200078efcff */
[----:B------:R-:W-:Y:S06]  /*4660*/  @!P0 BRA `(.L_x_3159) ;  /* 0x0000000000048947 */ /* 0x000fec0003800000 */
[----:B------:R-:W-:Y:S01]  /*4670*/  BPT.TRAP 0x1 ;  /* 0x000000040000795c */ /* 0x000fe20000300000 */
.L_x_3159:
[----:B------:R-:W-:Y:S01]  /*4680*/  IMAD R8, R18, 0x8, R2 ;  /* 0x0000000812087824 */ /* 0x000fe200078e0202 */
[----:B------:R-:W-:Y:S01]  /*4690*/  SHF.L.U32 R3, R22, 0x1f, RZ ;  /* 0x0000001f16037819 */ /* 0x000fe200000006ff */
[----:B------:R-:W-:Y:S01]  /*46a0*/  BSSY B0, `(.L_x_3160) ;  /* 0x0000009000007945 */ /* 0x000fe20003800000 */
[----:B------:R-:W-:Y:S01]  /*46b0*/  IADD3 R0, R2, 0x26800, RZ ;  /* 0x0002680002007810 */ /* 0x000fe20007ffe0ff */
[----:B------:R-:W-:Y:S01]  /*46c0*/  IMAD R4, R18, 0x1000, R15 ;  /* 0x0000100012047824 */ /* 0x000fe200078e020f */
[----:B------:R-:W0:Y:S01]  /*46d0*/  SYNCS.PHASECHK.TRANS64.TRYWAIT P0, [R8+URZ+0x28c50], R3 ;  /* 0x028c5003080075a7 */ /* 0x000e22000800017f */
[----:B------:R-:W-:Y:S01]  /*46e0*/  IMAD.MOV.U32 R5, RZ, RZ, 0x40000040 ;  /* 0x40000040ff057424 */ /* 0x000fe200078e00ff */
[----:B------:R-:W-:-:S04]  /*46f0*/  SHF.R.U32.HI R0, RZ, 0x4, R0 ;  /* 0x00000004ff007819 */ /* 0x000fc80000011600 */
[----:B------:R-:W-:-:S04]  /*4700*/  LOP3.LUT R0, R0, 0x3fff, RZ, 0xc0, !PT ;  /* 0x00003fff00007812 */ /* 0x000fc800078ec0ff */
[----:B------:R-:W-:Y:S01]  /*4710*/  LOP3.LUT R0, R0, 0x10000, RZ, 0xfc, !PT ;  /* 0x0001000000007812 */ /* 0x000fe200078efcff */
[----:B0-----:R-:W-:Y:S06]  /*4720*/  @!P0 BRA `(.L_x_3161) ;  /* 0x0000010400908947 */ /* 0x001fec0003800000 */
.L_x_3343:
[----:B------:R-:W-:Y:S05]  /*4730*/  BSYNC B0 ;  /* 0x0000000000007941 */ /* 0x000fea0003800000 */
.L_x_3160:
[----:B------:R-:W-:Y:S01]  /*4740*/  BAR.SYNC.DEFER_BLOCKING 0xe, 0x100 ;  /* 0x0384000000007b1d */ /* 0x000fe20000010000 */
[----:B------:R-:W-:Y:S01]  /*4750*/  IMAD.MOV.U32 R6, RZ, RZ, R0 ;  /* 0x000000ffff067224 */ /* 0x000fe200078e0000 */
[----:B------:R-:W-:Y:S01]  /*4760*/  MOV R7, 0x40000040 ;  /* 0x4000004000077802 */ /* 0x000fe20000000f00 */
[----:B------:R-:W-:Y:S01]  /*4770*/  VIADD R10, R0, 0x2 ;  /* 0x00000002000a7836 */ /* 0x000fe20000000000 */
[----:B------:R-:W-:Y:S01]  /*4780*/  R2UR UR6, R4 ;  /* 0x00000000040672ca */ /* 0x000fe200000e0000 */
[----:B------:R-:W-:Y:S01]  /*4790*/  VIADD R12, R0, 0x4 ;  /* 0x00000004000c7836 */ /* 0x000fe20000000000 */
[----:B------:R-:W-:Y:S01]  /*47a0*/  R2UR UR7, R5 ;  /* 0x00000000050772ca */ /* 0x000fe200000e0000 */
[----:B------:R-:W-:Y:S01]  /*47b0*/  BSSY B0, `(.L_x_3162) ;  /* 0x00000fd000007945 */ /* 0x000fe20003800000 */
[----:B------:R-:W-:Y:S01]  /*47c0*/  R2UR UR4, R6 ;  /* 0x00000000060472ca */ /* 0x000fe200000e0000 */
[----:B------:R-:W-:Y:S01]  /*47d0*/  VIADD R6, R4, 0x80 ;  /* 0x0000008004067836 */ /* 0x000fe20000000000 */
[----:B------:R-:W-:Y:S01]  /*47e0*/  R2UR UR5, R7 ;  /* 0x00000000070572ca */ /* 0x000fe200000e0000 */
[----:B------:R-:W-:Y:S01]  /*47f0*/  IMAD.MOV.U32 R7, RZ, RZ, 0x40000040 ;  /* 0x40000040ff077424 */ /* 0x000fe200078e00ff */
[----:B------:R-:W-:Y:S01]  /*4800*/  MOV R11, 0x40000040 ;  /* 0x40000040000b7802 */ /* 0x000fe20000000f00 */
[----:B------:R-:W1:Y:S01]  /*4810*/  S2R R9, SR_TID.X ;  /* 0x0000000000097919 */ /* 0x000e620000002100 */
[----:B------:R-:W-:-:S02]  /*4820*/  MOV R13, 0x40000040 ;  /* 0x40000040000d7802 */ /* 0x000fc40000000f00 */
[----:B------:R-:W-:Y:S01]  /*4830*/  MOV R5, 0x40000040 ;  /* 0x4000004000057802 */ /* 0x000fe20000000f00 */
[----:B-----5:R-:W-:-:S06]  /*4840*/  WARPGROUP.ARRIVE ;  /* 0x00000000000079c5 */ /* 0x020fcc0000000000 */
[----:B------:R-:W-:Y:S01]  /*4850*/  HGMMA.64x256x16.F32 R24, gdesc[UR4].tnspB, RZ, !UPT, gsb0 ;  /* 0x43e00000041879f0 */ /* 0x000fe2000c0008ff */
[----:B------:R-:W-:Y:S01]  /*4860*/  R2UR UR6, R6 ;  /* 0x00000000060672ca */ /* 0x000fe200000e0000 */
[----:B------:R-:W-:Y:S01]  /*4870*/  VIADD R6, R4, 0x100 ;  /* 0x0000010004067836 */ /* 0x000fe20000000000 */
[----:B------:R-:W-:Y:S01]  /*4880*/  R2UR UR7, R7 ;  /* 0x00000000070772ca */ /* 0x000fe200000e0000 */
[----:B------:R-:W-:Y:S01]  /*4890*/  IMAD.MOV.U32 R7, RZ, RZ, 0x40000040 ;  /* 0x40000040ff077424 */ /* 0x000fe200078e00ff */
[----:B------:R-:W-:Y:S02]  /*48a0*/  R2UR UR4, R10 ;  /* 0x000000000a0472ca */ /* 0x000fe400000e0000 */
[----:B------:R-:W-:Y:S02]  /*48b0*/  R2UR UR5, R11 ;  /* 0x000000000b0572ca */ /* 0x000fe400000e0000 */
[----:B-1----:R-:W-:-:S04]  /*48c0*/  LOP3.LUT R9, R9, 0x7f, RZ, 0xc0, !PT ;  /* 0x0000007f09097812 */ /* 0x002fc800078ec0ff */
[----:B------:R-:W-:Y:S01]  /*48d0*/  ISETP.NE.AND P0, PT, R9, RZ, PT ;  /* 0x000000ff0900720c */ /* 0x000fe20003f05270 */
[----:B------:R-:W-:Y:S02]  /*48e0*/  WARPGROUP.DEPBAR.LE gsb0, 0x0 ;  /* 0x00008000000079c5 */ /* 0x000fe40000010000 */
[----:B------:R-:W-:-:S12]  /*48f0*/  WARPGROUP.ARRIVE ;  /* 0x00000000000079c5 */ /* 0x000fd80000000000 */
[----:B------:R-:W-:Y:S01]  /*4900*/  HGMMA.64x256x16.F32 R24, gdesc[UR4].tnspB, R24, gsb0 ;  /* 0x43e00000041879f0 */ /* 0x000fe20008000818 */
[----:B------:R-:W-:Y:S01]  /*4910*/  R2UR UR6, R6 ;  /* 0x00000000060672ca */ /* 0x000fe200000e0000 */
[----:B------:R-:W-:Y:S01]  /*4920*/  VIADD R6, R4, 0x180 ;  /* 0x0000018004067836 */ /* 0x000fe20000000000 */
[----:B------:R-:W-:Y:S01]  /*4930*/  R2UR UR7, R7 ;  /* 0x00000000070772ca */ /* 0x000fe200000e0000 */
[----:B------:R-:W-:Y:S01]  /*4940*/  VIADD R4, R0, 0x6 ;  /* 0x0000000600047836 */ /* 0x000fe20000000000 */
[----:B------:R-:W-:Y:S01]  /*4950*/  R2UR UR4, R12 ;  /* 0x000000000c0472ca */ /* 0x000fe200000e0000 */
[----:B------:R-:W-:Y:S01]  /*4960*/  IMAD.MOV.U32 R7, RZ, RZ, 0x40000040 ;  /* 0x40000040ff077424 */ /* 0x000fe200078e00ff */
[----:B------:R-:W-:Y:S01]  /*4970*/  R2UR UR5, R13 ;  /* 0x000000000d0572ca */ /* 0x000fe200000e0000 */
[----:B------:R-:W-:-:S05]  /*4980*/  @!P0 VIADD R0, R8, 0x28c60 ;  /* 0x00028c6008008836 */ /* 0x000fca0000000000 */
[----:B------:R-:W-:Y:S01]  /*4990*/  @!P0 PRMT R0, RZ, 0x654, R0 ;  /* 0x00000654ff008816 */ /* 0x000fe20000000000 */
[----:B------:R-:W-:Y:S02]  /*49a0*/  WARPGROUP.DEPBAR.LE gsb0, 0x0 ;  /* 0x00008000000079c5 */ /* 0x000fe40000010000 */
[----:B------:R-:W-:-:S12]  /*49b0*/  WARPGROUP.ARRIVE ;  /* 0x00000000000079c5 */ /* 0x000fd80000000000 */
[----:B------:R-:W-:Y:S01]  /*49c0*/  HGMMA.64x256x16.F32 R24, gdesc[UR4].tnspB, R24, gsb0 ;  /* 0x43e00000041879f0 */ /* 0x000fe20008000818 */
[----:B------:R-:W-:Y:S02]  /*49d0*/  R2UR UR6, R6 ;  /* 0x00000000060672ca */ /* 0x000fe400000e0000 */
[----:B------:R-:W-:Y:S02]  /*49e0*/  R2UR UR7, R7 ;  /* 0x00000000070772ca */ /* 0x000fe400000e0000 */
[----:B------:R-:W-:Y:S02]  /*49f0*/  R2UR UR4, R4 ;  /* 0x00000000040472ca */ /* 0x000fe400000e0000 */
[----:B------:R-:W-:Y:S01]  /*4a00*/  R2UR UR5, R5 ;  /* 0x00000000050572ca */ /* 0x000fe200000e0000 */
[----:B------:R-:W-:Y:S02]  /*4a10*/  WARPGROUP.DEPBAR.LE gsb0, 0x0 ;  /* 0x00008000000079c5 */ /* 0x000fe40000010000 */
[----:B------:R-:W-:-:S15]  /*4a20*/  WARPGROUP.ARRIVE ;  /* 0x00000000000079c5 */ /* 0x000fde0000000000 */
[----:B------:R-:W-:-:S03]  /*4a30*/  NOP ;  /* 0x0000000000007918 */ /* 0x000fc60000000000 */
[----:B------:R-:W-:Y:S03]  /*4a40*/  HGMMA.64x256x16.F32 R24, gdesc[UR4].tnspB, R24, gsb0 ;  /* 0x43e00000041879f0 */ /* 0x000fe60008000818 */
[----:B------:R-:W-:Y:S02]  /*4a50*/  WARPGROUP.DEPBAR.LE gsb0, 0x0 ;  /* 0x00008000000079c5 */ /* 0x000fe40000010000 */
[----:B------:R-:W-:Y:S06]  /*4a60*/  BAR.ARV 0xf, 0x100 ;  /* 0x03c4000000007b1d */ /* 0x000fec0000002000 */
[----:B------:R1:W-:Y:S01]  /*4a70*/  @!P0 SYNCS.ARRIVE.TRANS64.RED.A1T0 RZ, [R0+URZ], RZ ;  /* 0x000000ff00ff89a7 */ /* 0x0003e2000810043f */
[----:B------:R-:W-:-:S13]  /*4a80*/  ISETP.GE.AND P0, PT, R168, 0x41, PT ;  /* 0x00000041a800780c */ /* 0x000fda0003f06270 */
[----:B-1----:R-:W-:Y:S05]  /*4a90*/  @!P0 BRA `(.L_x_3163) ;  /* 0x0000000c00388947 */ /* 0x002fea0003800000 */
[----:B------:R-:W-:-:S07]  /*4aa0*/  VIADD R182, R182, 0xfffffffe ;  /* 0xfffffffeb6b67836 */ /* 0x000fce0000000000 */
.L_x_3169:
[----:B------:R-:W-:Y:S01]  /*4ab0*/  BAR.SYNC.DEFER_BLOCKING 0xe, 0x100 ;  /* 0x0384000000007b1d */ /* 0x000fe20000010000 */
[----:B0-----:R-:W-:Y:S01]  /*4ac0*/  IMAD R3, R18, 0x40, R188 ;  /* 0x0000004012037824 */ /* 0x001fe200078e02bc */
[----:B------:R-:W-:Y:S01]  /*4ad0*/  ISETP.NE.AND P2, PT, R184, 0x3, PT ;  /* 0x00000003b800780c */ /* 0x000fe20003f45270 */
[----:B------:R-:W-:Y:S01]  /*4ae0*/  VIADD R18, R18, 0x1 ;  /* 0x0000000112127836 */ /* 0x000fe20000000000 */
[C---:B------:R-:W-:Y:S01]  /*4af0*/  ISETP.GT.AND P1, PT, R182.reuse, RZ, PT ;  /* 0x000000ffb600720c */ /* 0x040fe20003f24270 */
[----:B------:R-:W-:Y:S01]  /*4b00*/  VIADD R182, R182, 0xffffffff ;  /* 0xffffffffb6b67836 */ /* 0x000fe20000000000 */
[----:B------:R-:W-:Y:S02]  /*4b10*/  LEA R3, R3, R2, 0x2 ;  /* 0x0000000203037211 */ /* 0x000fe400078e10ff */
[----:B------:R-:W-:-:S04]  /*4b20*/  ISETP.NE.AND P0, PT, R18, 0x2, PT ;  /* 0x000000021200780c */ /* 0x000fc80003f05270 */
[----:B------:R-:W-:Y:S02]  /*4b30*/  SEL R7, RZ, 0x1, P0 ;  /* 0x00000001ff077807 */ /* 0x000fe40000000000 */
[----:B------:R-:W-:Y:S02]  /*4b40*/  SEL R18, R18, RZ, P0 ;  /* 0x000000ff12127207 */ /* 0x000fe40000000000 */
[----:B------:R-:W-:Y:S01]  /*4b50*/  LOP3.LUT R22, R22, R7, RZ, 0x3c, !PT ;  /* 0x0000000716167212 */ /* 0x000fe200078e3cff */
[----:B-1----:R-:W0:Y:S04]  /*4b60*/  LDS R0, [R3+0x28800] ;  /* 0x0288000003007984 */ /* 0x002e280000000800 */
        /* <DEDUP_REMOVED lines=131> */
.L_x_3164:
[----:B------:R-:W-:Y:S01]  /*53a0*/  IMAD R0, R18, 0x8, R2 ;  /* 0x0000000812007824 */ /* 0x000fe200078e0202 */
[----:B------:R-:W-:-:S04]  /*53b0*/  SHF.L.U32 R3, R22, 0x1f, RZ ;  /* 0x0000001f16037819 */ /* 0x000fc800000006ff */
[----:B------:R0:W1:Y:S01]  /*53c0*/  SYNCS.PHASECHK.TRANS64.TRYWAIT P0, [R0+URZ+0x28c50], R3 ;  /* 0x028c5003000075a7 */ /* 0x000062000800017f */
[----:B------:R-:W-:Y:S05]  /*53d0*/  @!P2 BRA `(.L_x_3165) ;  /* 0x000000000004a947 */ /* 0x000fea0003800000 */
[----:B------:R-:W-:Y:S01]  /*53e0*/  BPT.TRAP 0x1 ;  /* 0x000000040000795c */ /* 0x000fe20000300000 */
.L_x_3165:
[----:B------:R-:W-:Y:S04]  /*53f0*/  BSSY B1, `(.L_x_3166) ;  /* 0x0000004000017945 */ /* 0x000fe80003800000 */
[----:B-1----:R-:W-:Y:S05]  /*5400*/  @P0 BRA `(.L_x_3167) ;  /* 0x0000000000080947 */ /* 0x002fea0003800000 */
[----:B------:R-:W1:Y:S02]  /*5410*/  SYNCS.PHASECHK.TRANS64.TRYWAIT P0, [R0+URZ+0x28c50], R3 ;  /* 0x028c5003000075a7 */ /* 0x000e64000800017f */
[----:B-1----:R-:W-:Y:S05]  /*5420*/  @!P0 BRA `(.L_x_3168) ;  /* 0x000000f800648947 */ /* 0x002fea0003800000 */
.L_x_3167:
[----:B------:R-:W-:Y:S05]  /*5430*/  BSYNC B1 ;  /* 0x0000000000017941 */ /* 0x000fea0003800000 */
.L_x_3166:
[----:B01----:R-:W-:Y:S01]  /*5440*/  IADD3 R0, R2, 0x26800, RZ ;  /* 0x0002680002007810 */ /* 0x003fe20007ffe0ff */
[----:B------:R-:W-:Y:S01]  /*5450*/  IMAD R6, R18, 0x1000, R15 ;  /* 0x0000100012067824 */ /* 0x000fe200078e020f */
[----:B------:R-:W-:Y:S01]  /*5460*/  WARPGROUP.ARRIVE ;  /* 0x00000000000079c5 */ /* 0x000fe20000000000 */
[----:B------:R-:W-:Y:S01]  /*5470*/  IMAD.MOV.U32 R7, RZ, RZ, 0x40000040 ;  /* 0x40000040ff077424 */ /* 0x000fe200078e00ff */
[----:B------:R-:W-:Y:S01]  /*5480*/  SHF.R.U32.HI R0, RZ, 0x4, R0 ;  /* 0x00000004ff007819 */ /* 0x000fe20000011600 */
[----:B------:R-:W-:Y:S01]  /*5490*/  IMAD.MOV.U32 R9, RZ, RZ, 0x40000040 ;  /* 0x40000040ff097424 */ /* 0x000fe200078e00ff */
[----:B------:R-:W-:Y:S02]  /*54a0*/  R2UR UR6, R6 ;  /* 0x00000000060672ca */ /* 0x000fe400000e0000 */
[----:B------:R-:W0:Y:S01]  /*54b0*/  S2R R14, SR_TID.X ;  /* 0x00000000000e7919 */ /* 0x000e220000002100 */
[----:B------:R-:W-:Y:S02]  /*54c0*/  LOP3.LUT R0, R0, 0x3fff, RZ, 0xc0, !PT ;  /* 0x00003fff00007812 */ /* 0x000fe400078ec0ff */
[----:B------:R-:W-:Y:S01]  /*54d0*/  R2UR UR7, R7 ;  /* 0x00000000070772ca */ /* 0x000fe200000e0000 */
[----:B------:R-:W-:Y:S01]  /*54e0*/  IMAD.MOV.U32 R7, RZ, RZ, 0x40000040 ;  /* 0x40000040ff077424 */ /* 0x000fe200078e00ff */
[----:B------:R-:W-:-:S02]  /*54f0*/  LOP3.LUT R8, R0, 0x10000, RZ, 0xfc, !PT ;  /* 0x0001000000087812 */ /* 0x000fc400078efcff */
[----:B------:R-:W-:Y:S01]  /*5500*/  R2UR UR5, R9 ;  /* 0x00000000090572ca */ /* 0x000fe200000e0000 */
[----:B------:R-:W-:Y:S01]  /*5510*/  IMAD.MOV.U32 R9, RZ, RZ, 0x40000040 ;  /* 0x40000040ff097424 */ /* 0x000fe200078e00ff */
[----:B------:R-:W-:Y:S02]  /*5520*/  R2UR UR4, R8 ;  /* 0x00000000080472ca */ /* 0x000fe400000e0000 */
[----:B------:R-:W-:-:S11]  /*5530*/  IADD3 R8, R6, 0x80, RZ ;  /* 0x0000008006087810 */ /* 0x000fd60007ffe0ff */
[----:B------:R-:W-:Y:S01]  /*5540*/  HGMMA.64x256x16.F32 R24, gdesc[UR4].tnspB, R24, gsb0 ;  /* 0x43e00000041879f0 */ /* 0x000fe20008000818 */
[----:B------:R-:W-:Y:S02]  /*5550*/  R2UR UR4, R10 ;  /* 0x000000000a0472ca */ /* 0x000fe400000e0000 */
[----:B------:R-:W-:Y:S02]  /*5560*/  R2UR UR5, R11 ;  /* 0x000000000b0572ca */ /* 0x000fe400000e0000 */
[----:B------:R-:W-:Y:S01]  /*5570*/  R2UR UR6, R8 ;  /* 0x00000000080672ca */ /* 0x000fe200000e0000 */
[C---:B------:R-:W-:Y:S01]  /*5580*/  VIADD R8, R6.reuse, 0x100 ;  /* 0x0000010006087836 */ /* 0x040fe20000000000 */
[----:B------:R-:W-:Y:S01]  /*5590*/  R2UR UR7, R9 ;  /* 0x00000000090772ca */ /* 0x000fe200000e0000 */
[----:B------:R-:W-:Y:S01]  /*55a0*/  IMAD.MOV.U32 R9, RZ, RZ, 0x40000040 ;  /* 0x40000040ff097424 */ /* 0x000fe200078e00ff */
[----:B------:R-:W-:Y:S02]  /*55b0*/  IADD3 R6, R6, 0x180, RZ ;  /* 0x0000018006067810 */ /* 0x000fe40007ffe0ff */
[----:B0-----:R-:W-:-:S04]  /*55c0*/  LOP3.LUT R14, R14, 0x7f, RZ, 0xc0, !PT ;  /* 0x0000007f0e0e7812 */ /* 0x001fc800078ec0ff */
[----:B------:R-:W-:-:S13]  /*55d0*/  ISETP.NE.AND P0, PT, R14, RZ, PT ;  /* 0x000000ff0e00720c */ /* 0x000fda0003f05270 */
[----:B------:R-:W-:-:S04]  /*55e0*/  @!P0 IMAD R0, R18, 0x8, R2 ;  /* 0x0000000812008824 */ /* 0x000fc800078e0202 */
[----:B------:R-:W-:-:S05]  /*55f0*/  @!P0 VIADD R0, R0, 0x28c60 ;  /* 0x00028c6000008836 */ /* 0x000fca0000000000 */
[----:B------:R-:W-:Y:S01]  /*5600*/  @!P0 PRMT R0, RZ, 0x654, R0 ;  /* 0x00000654ff008816 */ /* 0x000fe20000000000 */
[----:B------:R-:W-:Y:S02]  /*5610*/  WARPGROUP.DEPBAR.LE gsb0, 0x0 ;  /* 0x00008000000079c5 */ /* 0x000fe40000010000 */
[----:B------:R-:W-:-:S06]  /*5620*/  WARPGROUP.ARRIVE ;  /* 0x00000000000079c5 */ /* 0x000fcc0000000000 */
        /* <DEDUP_REMOVED lines=20> */
[----:B------:R-:W-:Y:S05]  /*5770*/  @P1 BRA `(.L_x_3169) ;  /* 0xfffffff000cc1947 */ /* 0x000fea000383ffff */
.L_x_3163:
[----:B------:R-:W-:Y:S05]  /*5780*/  BSYNC B0 ;  /* 0x0000000000007941 */ /* 0x000fea0003800000 */
.L_x_3162:
[----:B------:R-:W-:Y:S01]  /*5790*/  BAR.SYNC.DEFER_BLOCKING 0xe, 0x100 ;  /* 0x0384000000007b1d */ /* 0x000fe20000010000 */
[C---:B0-----:R-:W-:Y:S01]  /*57a0*/  LEA R3, R18.reuse, R188, 0x6 ;  /* 0x000000bc12037211 */ /* 0x041fe200078e30ff */
[----:B------:R-:W-:Y:S01]  /*57b0*/  VIADD R18, R18, 0x1 ;  /* 0x0000000112127836 */ /* 0x000fe20000000000 */
[----:B------:R-:W-:Y:S02]  /*57c0*/  PLOP3.LUT P0, PT, PT, PT, PT, 0x8, 0x0 ;  /* 0x000000000000781c */ /* 0x000fe40003f0e170 */
[----:B------:R-:W-:Y:S01]  /*57d0*/  CS2R R20, SRZ ;  /* 0x0000000000147805 */ /* 0x000fe2000001ff00 */
[----:B------:R-:W-:Y:S01]  /*57e0*/  IMAD R3, R3, 0x4, R2 ;  /* 0x0000000403037824 */ /* 0x000fe200078e0202 */
        /* <DEDUP_REMOVED lines=136> */
.L_x_3157:
[----:B------:R-:W-:Y:S02]  /*6070*/  ISETP.GE.AND P1, PT, R168, 0x1, PT ;  /* 0x00000001a800780c */ /* 0x000fe40003f26270 */
[----:B------:R-:W-:-:S11]  /*6080*/  PLOP3.LUT P0, PT, PT, PT, PT, 0x80, 0x0 ;  /* 0x000000000000781c */ /* 0x000fd60003f0f070 */
[----:B------:R-:W-:Y:S05]  /*6090*/  @!P1 BRA `(.L_x_3158) ;  /* 0x0000006400ac9947 */ /* 0x000fea0003800000 */
[----:B------:R-:W0:Y:S01]  /*60a0*/  SHFL.IDX PT, R0, R206, RZ, 0x1f ;  /* 0x00001fffce007589 */ /* 0x000e2200000e0000 */
[----:B------:R-:W-:Y:S01]  /*60b0*/  BSSY B6, `(.L_x_3170) ;  /* 0x000001b000067945 */ /* 0x000fe20003800000 */
[----:B0-----:R-:W-:-:S04]  /*60c0*/  LEA.HI R3, R0, R0, RZ, 0x1 ;  /* 0x0000000000037211 */ /* 0x001fc800078f08ff */
[----:B------:R-:W-:-:S05]  /*60d0*/  LOP3.LUT R3, R3, 0x1fffe, RZ, 0xc0, !PT ;  /* 0x0001fffe03037812 */ /* 0x000fca00078ec0ff */
[----:B------:R-:W-:Y:S02]  /*60e0*/  IMAD.IADD R3, R0, 0x1, -R3 ;  /* 0x0000000100037824 */ /* 0x000fe400078e0a03 */
[----:B------:R-:W-:-:S03]  /*60f0*/  VIADD R0, R2, 0x26800 ;  /* 0x0002680002007836 */ /* 0x000fc60000000000 */
[----:B------:R-:W-:Y:S02]  /*6100*/  LEA R3, R3, R2, 0xf ;  /* 0x0000000203037211 */ /* 0x000fe400078e78ff */
[----:B------:R-:W-:-:S03]  /*6110*/  LOP3.LUT P0, RZ, R0, 0x3ff, RZ, 0xc0, !PT ;  /* 0x000003ff00ff7812 */ /* 0x000fc6000780c0ff */
        /* <DEDUP_REMOVED lines=20> */
.L_x_3171:
[----:B------:R-:W-:Y:S05]  /*6260*/  BSYNC B6 ;  /* 0x0000000000067941 */ /* 0x000fea0003800000 */
.L_x_3170:
        /* <DEDUP_REMOVED lines=12> */
.L_x_3175:
[----:B-1----:R1:W2:Y:S02]  /*6330*/  SYNCS.PHASECHK.TRANS64.TRYWAIT P0, [R2+URZ+0x28c00], R3 ;  /* 0x028c0003020075a7 */ /* 0x0022a4000800017f */
[----:B--2---:R-:W-:Y:S05]  /*6340*/  @!P0 NANOSLEEP.SYNCS 0x989680 ;  /* 0x009896800000895d */ /* 0x004fea0003900000 */
[----:B------:R-:W2:Y:S02]  /*6350*/  @!P0 SYNCS.PHASECHK.TRANS64 P0, [R2+URZ+0x28c00], R3 ;  /* 0x028c0003020085a7 */ /* 0x000ea4000800007f */
[----:B--2---:R-:W-:Y:S05]  /*6360*/  @!P0 BRA `(.L_x_3175) ;  /* 0xfffffffc00f08947 */ /* 0x004fea000383ffff */
.L_x_3174:
[----:B------:R-:W-:Y:S05]  /*6370*/  BSYNC B0 ;  /* 0x0000000000007941 */ /* 0x000fea0003800000 */
.L_x_3173:
[----:B------:R-:W-:Y:S05]  /*6380*/  BRA `(.L_x_3176) ;  /* 0x00000020006c7947 */ /* 0x000fea0003800000 */
.L_x_3172:
[----:B-----5:R-:W-:Y:S01]  /*6390*/  SHF.R.S32.HI R0, RZ, 0x1f, R27 ;  /* 0x0000001fff007819 */ /* 0x020fe2000001141b */
[----:B------:R-:W-:Y:S01]  /*63a0*/  ULDC.64 UR4, c[0x0][0x3d8] ;  /* 0x0000f60000047ab9 */ /* 0x000fe20000000a00 */
[----:B------:R-:W-:Y:S01]  /*63b0*/  VIADD R3, R2, 0x20400 ;  /* 0x0002040002037836 */ /* 0x000fe20000000000 */
[----:B------:R-:W-:Y:S01]  /*63c0*/  ULDC.64 UR6, c[0x0][0x3e8] ;  /* 0x0000fa0000067ab9 */ /* 0x000fe20000000a00 */
[----:B------:R-:W-:Y:S01]  /*63d0*/  IMAD.WIDE.U32 R4, R27, UR4, RZ ;  /* 0x000000041b047c25 */ /* 0x000fe2000f8e00ff */
[----:B------:R-:W-:Y:S01]  /*63e0*/  SHF.R.S32.HI R14, RZ, 0x1f, R16 ;  /* 0x0000001fff0e7819 */ /* 0x000fe20000011410 */
[----:B------:R-:W-:Y:S01]  /*63f0*/  BSSY B6, `(.L_x_3177) ;  /* 0x0000032000067945 */ /* 0x000fe20003800000 */
[----:B------:R-:W-:Y:S01]  /*6400*/  LOP3.LUT P0, RZ, R3, 0x3ff, RZ, 0xc0, !PT ;  /* 0x000003ff03ff7812 */ /* 0x000fe2000780c0ff */
[----:B------:R-:W-:Y:S02]  /*6410*/  IMAD R6, R0, UR4, RZ ;  /* 0x0000000400067c24 */ /* 0x000fe4000f8e02ff */
[----:B------:R-:W-:-:S02]  /*6420*/  IMAD.SHL.U32 R29, R204, 0x4, RZ ;  /* 0x00000004cc1d7824 */ /* 0x000fc400078e00ff */
[----:B------:R-:W-:Y:S01]  /*6430*/  IMAD R11, R27, UR5, R6 ;  /* 0x000000051b0b7c24 */ /* 0x000fe2000f8e0206 */
[----:B------:R-:W-:Y:S01]  /*6440*/  ULDC.64 UR4, c[0x0][0x3c8] ;  /* 0x0000f20000047ab9 */ /* 0x000fe20000000a00 */
[----:B------:R-:W-:Y:S01]  /*6450*/  IMAD R0, R0, UR6, RZ ;  /* 0x0000000600007c24 */ /* 0x000fe2000f8e02ff */
[C---:B------:R-:W-:Y:S01]  /*6460*/  LEA R24, P2, R4.reuse, UR4, 0x1 ;  /* 0x0000000404187c11 */ /* 0x040fe2000f8408ff */
[----:B------:R-:W-:Y:S01]  /*6470*/  IMAD.IADD R11, R11, 0x1, R5 ;  /* 0x000000010b0b7824 */ /* 0x000fe200078e0205 */
[-C--:B------:R-:W-:Y:S01]  /*6480*/  IADD3 R3, P6, R29, R4.reuse, RZ ;  /* 0x000000041d037210 */ /* 0x080fe20007fde0ff */
[C---:B------:R-:W-:Y:S01]  /*6490*/  IMAD R9, R27.reuse, UR7, R0 ;  /* 0x000000071b097c24 */ /* 0x040fe2000f8e0200 */
[----:B------:R-:W-:Y:S01]  /*64a0*/  SHF.R.S32.HI R12, RZ, 0x1f, R29 ;  /* 0x0000001fff0c7819 */ /* 0x000fe2000001141d */
[----:B------:R-:W-:Y:S01]  /*64b0*/  IMAD.WIDE.U32 R6, R27, UR6, RZ ;  /* 0x000000061b067c25 */ /* 0x000fe2000f8e00ff */
[--C-:B------:R-:W-:Y:S01]  /*64c0*/  LEA.HI.X R26, R4, UR5, R11.reuse, 0x1, P2 ;  /* 0x00000005041a7c11 */ /* 0x100fe200090f0c0b */
[----:B------:R-:W-:Y:S01]  /*64d0*/  ULDC.64 UR6, c[0x0][0x3e0] ;  /* 0x0000f80000067ab9 */ /* 0x000fe20000000a00 */
[----:B------:R-:W-:Y:S01]  /*64e0*/  IADD3 R5, P1, R16, R4, RZ ;  /* 0x0000000410057210 */ /* 0x000fe20007f3e0ff */
[----:B------:R-:W-:Y:S01]  /*64f0*/  IMAD.X R10, R12, 0x1, R11, P6 ;  /* 0x000000010c0a7824 */ /* 0x000fe200030e060b */
[----:B------:R-:W-:-:S02]  /*6500*/  IADD3 R8, P2, R29, R6, RZ ;  /* 0x000000061d087210 */ /* 0x000fc40007f5e0ff */
[----:B------:R-:W-:Y:S01]  /*6510*/  IADD3 R9, R9, R7, RZ ;  /* 0x0000000709097210 */ /* 0x000fe20007ffe0ff */
[----:B------:R-:W-:Y:S01]  /*6520*/  IMAD.X R4, R14, 0x1, R11, P1 ;  /* 0x000000010e047824 */ /* 0x000fe200008e060b */
[C---:B------:R-:W-:Y:S02]  /*6530*/  LEA R32, P5, R3.reuse, UR4, 0x1 ;  /* 0x0000000403207c11 */ /* 0x040fe4000f8a08ff */
[----:B------:R-:W-:Y:S01]  /*6540*/  IADD3 R0, P4, R16, R6, RZ ;  /* 0x0000000610007210 */ /* 0x000fe20007f9e0ff */
[----:B------:R-:W-:Y:S01]  /*6550*/  IMAD.X R7, R12, 0x1, R9, P2 ;  /* 0x000000010c077824 */ /* 0x000fe200010e0609 */
[----:B------:R-:W-:Y:S02]  /*6560*/  LEA.HI.X R33, R3, UR5, R10, 0x1, P5 ;  /* 0x0000000503217c11 */ /* 0x000fe4000a8f0c0a */
[----:B------:R-:W-:Y:S02]  /*6570*/  LEA R27, P3, R6, UR6, 0x1 ;  /* 0x00000006061b7c11 */ /* 0x000fe4000f8608ff */
[----:B------:R-:W-:-:S02]  /*6580*/  LEA R34, P6, R8, UR6, 0x1 ;  /* 0x0000000608227c11 */ /* 0x000fc4000f8c08ff */
[C---:B------:R-:W-:Y:S02]  /*6590*/  LEA R36, P1, R5.reuse, UR4, 0x1 ;  /* 0x0000000405247c11 */ /* 0x040fe4000f8208ff */
[----:B------:R-:W-:Y:S02]  /*65a0*/  LEA R38, P2, R0, UR6, 0x1 ;  /* 0x0000000600267c11 */ /* 0x000fe4000f8408ff */
[----:B------:R-:W-:Y:S02]  /*65b0*/  IADD3.X R3, R14, R9, RZ, P4, !PT ;  /* 0x000000090e037210 */ /* 0x000fe400027fe4ff */
        /* <DEDUP_REMOVED lines=21> */
.L_x_3178:
[----:B------:R-:W-:Y:S05]  /*6710*/  BSYNC B6 ;  /* 0x0000000000067941 */ /* 0x000fea0003800000 */
.L_x_3177:
[----:B------:R-:W-:Y:S01]  /*6720*/  ULDC.U8 UR4, c[0x0][0x3f0] ;  /* 0x0000fc0000047ab9 */ /* 0x000fe20000000000 */
[----:B------:R-:W-:Y:S01]  /*6730*/  BSSY B0, `(.L_x_3179) ;  /* 0x00001d8000007945 */ /* 0x000fe20003800000 */
[----:B------:R-:W-:-:S13]  /*6740*/  ISETP.NE.AND P0, PT, RZ, UR4, PT ;  /* 0x00000004ff007c0c */ /* 0x000fda000bf05270 */
[----:B------:R-:W-:Y:S05]  /*6750*/  @!P0 BRA `(.L_x_3180) ;  /* 0x0000000c00d48947 */ /* 0x000fea0003800000 */
[----:B------:R-:W-:Y:S01]  /*6760*/  IMAD R30, R25, -0x40, R30 ;  /* 0xffffffc0191e7824 */ /* 0x000fe200078e021e */
[----:B------:R-:W-:Y:S01]  /*6770*/  LEA.HI R0, R202, R202, RZ, 0x1 ;  /* 0x000000caca007211 */ /* 0x000fe200078f08ff */
[----:B------:R-:W-:Y:S01]  /*6780*/  IMAD.SHL.U32 R3, R186, 0x40, RZ ;  /* 0x00000040ba037824 */ /* 0x000fe200078e00ff */
[----:B------:R-:W-:Y:S01]  /*6790*/  BSSY B1, `(.L_x_3181) ;  /* 0x0000019000017945 */ /* 0x000fe20003800000 */
[----:B------:R-:W-:Y:S02]  /*67a0*/  CS2R R6, SRZ ;  /* 0x0000000000067805 */ /* 0x000fe4000001ff00 */
[----:B------:R-:W-:Y:S02]  /*67b0*/  VIMNMX R30, R30, 0x40, PT ;  /* 0x000000401e1e7848 */ /* 0x000fe40003fe0100 */
[----:B------:R-:W-:Y:S02]  /*67c0*/  CS2R R8, SRZ ;  /* 0x0000000000087805 */ /* 0x000fe4000001ff00 */
[----:B------:R-:W-:-:S02]  /*67d0*/  LOP3.LUT R5, R3, 0x1c0, RZ, 0xc0, !PT ;  /* 0x000001c003057812 */ /* 0x000fc400078ec0ff */
[----:B------:R-:W-:Y:S02]  /*67e0*/  CS2R R20, SRZ ;  /* 0x0000000000147805 */ /* 0x000fe4000001ff00 */
[----:B------:R-:W-:Y:S02]  /*67f0*/  ISETP.GE.AND P1, PT, R23, R30, PT ;  /* 0x0000001e1700720c */ /* 0x000fe40003f26270 */
[----:B------:R-:W-:Y:S02]  /*6800*/  LOP3.LUT R3, R0, 0xfffffffe, RZ, 0xc0, !PT ;  /* 0xfffffffe00037812 */ /* 0x000fe400078ec0ff */
[----:B------:R-:W-:Y:S02]  /*6810*/  LOP3.LUT R0, R5, 0x18, R16, 0xf8, !PT ;  /* 0x0000001805007812 */ /* 0x000fe400078ef810 */
[----:B------:R-:W-:Y:S01]  /*6820*/  SHF.R.U32.HI R5, RZ, 0x3, R5 ;  /* 0x00000003ff057819 */ /* 0x000fe20000011605 */
[----:B------:R-:W-:-:S03]  /*6830*/  IMAD.IADD R3, R202, 0x1, -R3 ;  /* 0x00000001ca037824 */ /* 0x000fc600078e0a03 */
[----:B------:R-:W-:Y:S02]  /*6840*/  LOP3.LUT R0, R0, R5, RZ, 0x3c, !PT ;  /* 0x0000000500007212 */ /* 0x000fe400078e3cff */
[----:B------:R-:W-:Y:S02]  /*6850*/  CS2R R4, SRZ ;  /* 0x0000000000047805 */ /* 0x000fe4000001ff00 */
[----:B------:R-:W-:Y:S01]  /*6860*/  SHF.L.U32 R25, R3, 0x1f, RZ ;  /* 0x0000001f03197819 */ /* 0x000fe200000006ff */
[----:B------:R-:W-:Y:S06]  /*6870*/  @P1 BRA `(.L_x_3182) ;  /* 0x0000000000281947 */ /* 0x000fec0003800000 */
[C---:B------:R-:W-:Y:S01]  /*6880*/  IADD3 R3, R29.reuse, 0x10, RZ ;  /* 0x000000101d037810 */ /* 0x040fe20007ffe0ff */
[----:B------:R-:W-:Y:S01]  /*6890*/  ULDC UR4, c[0x0][0x3d4] ;  /* 0x0000f50000047ab9 */ /* 0x000fe20000000800 */
[----:B------:R-:W-:Y:S02]  /*68a0*/  CS2R R4, SRZ ;  /* 0x0000000000047805 */ /* 0x000fe4000001ff00 */
[----:B------:R-:W-:Y:S02]  /*68b0*/  ISETP.GE.AND P0, PT, R29, UR4, PT ;  /* 0x000000041d007c0c */ /* 0x000fe4000bf06270 */
[----:B------:R-:W-:Y:S02]  /*68c0*/  CS2R R8, SRZ ;  /* 0x0000000000087805 */ /* 0x000fe4000001ff00 */
[----:B------:R-:W-:-:S09]  /*68d0*/  ISETP.GE.AND P2, PT, R3, UR4, PT ;  /* 0x0000000403007c0c */ /* 0x000fd2000bf46270 */
[----:B------:R0:W5:Y:S04]  /*68e0*/  @!P0 LDG.E.64 R6, desc[UR40][R32.64] ;  /* 0x0000002820068981 */ /* 0x000168000c1e1b00 */
[----:B------:R0:W5:Y:S04]  /*68f0*/  @!P2 LDG.E.64 R4, desc[UR40][R32.64+0x20] ;  /* 0x000020282004a981 */ /* 0x000168000c1e1b00 */
[----:B------:R0:W5:Y:S04]  /*6900*/  @!P0 LDG.E.64 R20, desc[UR40][R34.64] ;  /* 0x0000002822148981 */ /* 0x000168000c1e1b00 */
[----:B------:R0:W5:Y:S02]  /*6910*/  @!P2 LDG.E.64 R8, desc[UR40][R34.64+0x20] ;  /* 0x000020282208a981 */ /* 0x000164000c1e1b00 */
.L_x_3182:
[----:B------:R-:W-:Y:S05]  /*6920*/  BSYNC B1 ;  /* 0x0000000000017941 */ /* 0x000fea0003800000 */
.L_x_3181:
[----:B------:R-:W-:-:S03]  /*6930*/  UMOV UR4, 0xffffffff ;  /* 0xffffffff00047882 */ /* 0x000fc60000000000 */
[----:B------:R-:W-:Y:S05]  /*6940*/  BRA.DIV UR4, `(.L_x_3183) ;  /* 0x000000e604307947 */ /* 0x000fea000b800000 */
.L_x_3346:
[----:B------:R-:W-:-:S03]  /*6950*/  UMOV UR4, 0xffffffff ;  /* 0xffffffff00047882 */ /* 0x000fc60000000000 */
[----:B------:R-:W-:Y:S05]  /*6960*/  BRA.DIV UR4, `(.L_x_3184) ;  /* 0x000000e604507947 */ /* 0x000fea000b800000 */
.L_x_3349:
[----:B------:R-:W-:-:S03]  /*6970*/  UMOV UR4, 0xffffffff ;  /* 0xffffffff00047882 */ /* 0x000fc60000000000 */
[----:B------:R-:W-:Y:S05]  /*6980*/  BRA.DIV UR4, `(.L_x_3185) ;  /* 0x000000e604707947 */ /* 0x000fea000b800000 */
.L_x_3352:
[----:B------:R-:W-:-:S03]  /*6990*/  UMOV UR4, 0xffffffff ;  /* 0xffffffff00047882 */ /* 0x000fc60000000000 */
[----:B------:R-:W-:Y:S05]  /*69a0*/  BRA.DIV UR4, `(.L_x_3186) ;  /* 0x000000e604907947 */ /* 0x000fea000b800000 */
.L_x_3355:
[----:B------:R-:W1:Y:S01]  /*69b0*/  SYNCS.PHASECHK.TRANS64.TRYWAIT P0, [R2+URZ+0x28c00], R25 ;  /* 0x028c0019020075a7 */ /* 0x000e62000800017f */
[----:B------:R-:W-:Y:S01]  /*69c0*/  LOP3.LUT P2, RZ, R186, 0x4, RZ, 0xc0, !PT ;  /* 0x00000004baff7812 */ /* 0x000fe2000784c0ff */
[----:B------:R-:W-:Y:S01]  /*69d0*/  IMAD R3, R189, 0x200, R0 ;  /* 0x00000200bd037824 */ /* 0x000fe200078e0200 */
[--C-:B0----5:R-:W-:Y:S01]  /*69e0*/  SHF.R.U64 R33, R6, 0x10, R7.reuse ;  /* 0x0000001006217819 */ /* 0x121fe20000001207 */
[----:B------:R-:W-:Y:S01]  /*69f0*/  IMAD.MOV.U32 R27, RZ, RZ, R6 ;  /* 0x000000ffff1b7224 */ /* 0x000fe200078e0006 */
[--C-:B------:R-:W-:Y:S01]  /*6a00*/  SHF.R.U32.HI R11, RZ, 0x10, R7.reuse ;  /* 0x00000010ff0b7819 */ /* 0x100fe20000011607 */
[----:B------:R-:W-:Y:S01]  /*6a10*/  IMAD R3, R3, 0x2, R2 ;  /* 0x0000000203037824 */ /* 0x000fe200078e0202 */
[----:B------:R-:W-:Y:S01]  /*6a20*/  MOV R28, R4 ;  /* 0x00000004001c7202 */ /* 0x000fe20000000f00 */
[----:B------:R-:W-:Y:S01]  /*6a30*/  IMAD.MOV.U32 R10, RZ, RZ, R7 ;  /* 0x000000ffff0a7224 */ /* 0x000fe200078e0007 */
[--C-:B------:R-:W-:Y:S01]  /*6a40*/  SHF.R.U64 R34, R4, 0x10, R5.reuse ;  /* 0x0000001004227819 */ /* 0x100fe20000001205 */
[--C-:B------:R-:W-:Y:S01]  /*6a50*/  IMAD.MOV.U32 R6, RZ, RZ, R5.reuse ;  /* 0x000000ffff067224 */ /* 0x100fe200078e0005 */
[----:B------:R-:W-:Y:S01]  /*6a60*/  SHF.R.U32.HI R12, RZ, 0x10, R5 ;  /* 0x00000010ff0c7819 */ /* 0x000fe20000011605 */
[----:B------:R-:W-:Y:S01]  /*6a70*/  IMAD.MOV.U32 R32, RZ, RZ, R20 ;  /* 0x000000ffff207224 */ /* 0x000fe200078e0014 */
[----:B------:R-:W-:Y:S01]  /*6a80*/  MOV R7, R21 ;  /* 0x0000001500077202 */ /* 0x000fe20000000f00 */
[----:B------:R-:W-:Y:S01]  /*6a90*/  IMAD.MOV.U32 R31, RZ, RZ, R8 ;  /* 0x000000ffff1f7224 */ /* 0x000fe200078e0008 */
[--C-:B------:R-:W-:Y:S01]  /*6aa0*/  SHF.R.U64 R35, R20, 0x10, R21.reuse ;  /* 0x0000001014237819 */ /* 0x100fe20000001215 */
[C---:B------:R-:W-:Y:S01]  /*6ab0*/  VIADD R4, R3.reuse, 0x20400 ;  /* 0x0002040003047836 */ /* 0x040fe20000000000 */
[----:B------:R-:W-:Y:S01]  /*6ac0*/  SHF.R.U32.HI R13, RZ, 0x10, R21 ;  /* 0x00000010ff0d7819 */ /* 0x000fe20000011615 */
[----:B------:R-:W-:Y:S01]  /*6ad0*/  BSSY B1, `(.L_x_3187) ;  /* 0x000000e000017945 */ /* 0x000fe20003800000 */
[----:B------:R-:W-:Y:S01]  /*6ae0*/  MOV R5, R9 ;  /* 0x0000000900057202 */ /* 0x000fe20000000f00 */
[----:B------:R-:W-:Y:S01]  /*6af0*/  VIADD R0, R3, 0x20440 ;  /* 0x0002044003007836 */ /* 0x000fe20000000000 */
[--C-:B------:R-:W-:Y:S01]  /*6b00*/  SHF.R.U64 R36, R8, 0x10, R9.reuse ;  /* 0x0000001008247819 */ /* 0x100fe20000001209 */
[----:B------:R-:W-:Y:S01]  /*6b10*/  @P2 VIADD R0, R4, 0xffffffc0 ;  /* 0xffffffc004002836 */ /* 0x000fe20000000000 */
[----:B------:R-:W-:-:S02]  /*6b20*/  SHF.R.U32.HI R8, RZ, 0x10, R9 ;  /* 0x00000010ff087819 */ /* 0x000fc40000011609 */
[----:B------:R-:W-:Y:S02]  /*6b30*/  PRMT R27, R27, 0x5410, R10 ;  /* 0x000054101b1b7816 */ /* 0x000fe4000000000a */
[----:B------:R-:W-:Y:S02]  /*6b40*/  PRMT R33, R33, 0x5410, R11 ;  /* 0x0000541021217816 */ /* 0x000fe4000000000b */
[----:B------:R-:W-:Y:S02]  /*6b50*/  PRMT R28, R28, 0x5410, R6 ;  /* 0x000054101c1c7816 */ /* 0x000fe40000000006 */
[----:B------:R-:W-:Y:S02]  /*6b60*/  PRMT R34, R34, 0x5410, R12 ;  /* 0x0000541022227816 */ /* 0x000fe4000000000c */
[----:B------:R-:W-:Y:S02]  /*6b70*/  PRMT R32, R32, 0x5410, R7 ;  /* 0x0000541020207816 */ /* 0x000fe40000000007 */
[----:B------:R-:W-:-:S02]  /*6b80*/  PRMT R35, R35, 0x5410, R13 ;  /* 0x0000541023237816 */ /* 0x000fc4000000000d */
[----:B------:R-:W-:Y:S01]  /*6b90*/  PRMT R31, R31, 0x5410, R5 ;  /* 0x000054101f1f7816 */ /* 0x000fe20000000005 */
[----:B-1----:R-:W-:Y:S06]  /*6ba0*/  @!P0 BRA `(.L_x_3188) ;  /* 0x000000e400388947 */ /* 0x002fec0003800000 */
.L_x_3356:
[----:B------:R-:W-:Y:S05]  /*6bb0*/  BSYNC B1 ;  /* 0x0000000000017941 */ /* 0x000fea0003800000 */
.L_x_3187:
[----:B------:R-:W-:Y:S01]  /*6bc0*/  BSSY B1, `(.L_x_3189) ;  /* 0x0000057000017945 */ /* 0x000fe20003800000 */
[----:B------:R-:W-:-:S03]  /*6bd0*/  PRMT R36, R36, 0x5410, R8 ;  /* 0x0000541024247816 */ /* 0x000fc60000000008 */
[----:B------:R-:W-:Y:S05]  /*6be0*/  @P1 BRA `(.L_x_3190) ;  /* 0x0000000400501947 */ /* 0x000fea0003800000 */
[----:B------:R-:W1:Y:S01]  /*6bf0*/  LDC R4, c[0x0][0x3d4] ;  /* 0x0000f500ff047b82 */ /* 0x000e620000000800 */
[C---:B------:R-:W-:Y:S01]  /*6c00*/  VIADD R5, R29.reuse, 0x10 ;  /* 0x000000101d057836 */ /* 0x040fe20000000000 */
[----:B------:R-:W-:Y:S01]  /*6c10*/  BSSY B2, `(.L_x_3191) ;  /* 0x000002a000027945 */ /* 0x000fe20003800000 */
[----:B-1----:R-:W-:-:S03]  /*6c20*/  ISETP.GE.AND P0, PT, R29, R4, PT ;  /* 0x000000041d00720c */ /* 0x002fc60003f06270 */
[----:B------:R-:W-:-:S10]  /*6c30*/  ISETP.GE.AND P1, PT, R5, R4, PT ;  /* 0x000000040500720c */ /* 0x000fd40003f26270 */
[----:B------:R-:W-:Y:S05]  /*6c40*/  @P0 BRA `(.L_x_3192) ;  /* 0x0000000000980947 */ /* 0x000fea0003800000 */
[----:B------:R-:W1:Y:S01]  /*6c50*/  LDS.128 R4, [R3+0x20400] ;  /* 0x0204000003047984 */ /* 0x000e620000000c00 */
[----:B------:R-:W-:Y:S02]  /*6c60*/  HADD2.F32 R15, -RZ, R32.H0_H0 ;  /* 0x20000020ff0f7230 */ /* 0x000fe40000004100 */
[----:B------:R-:W-:Y:S02]  /*6c70*/  HADD2.F32 R13, -RZ, R27.H0_H0 ;  /* 0x2000001bff0d7230 */ /* 0x000fe40000004100 */
[----:B------:R-:W-:Y:S02]  /*6c80*/  HADD2.F32 R12, -RZ, R33.H0_H0 ;  /* 0x20000021ff0c7230 */ /* 0x000fe40000004100 */
[----:B------:R-:W-:Y:S02]  /*6c90*/  HADD2.F32 R14, -RZ, R35.H0_H0 ;  /* 0x20000023ff0e7230 */ /* 0x000fe40000004100 */
[--C-:B-1----:R-:W-:Y:S02]  /*6ca0*/  HADD2.F32 R8, -RZ, R4.reuse.H0_H0 ;  /* 0x20000004ff087230 */ /* 0x102fe40000004100 */
[----:B------:R-:W-:-:S02]  /*6cb0*/  HADD2.F32 R4, -RZ, R4.H1_H1 ;  /* 0x30000004ff047230 */ /* 0x000fc40000004100 */
[--C-:B------:R-:W-:Y:S02]  /*6cc0*/  HADD2.F32 R9, -RZ, R5.reuse.H0_H0 ;  /* 0x20000005ff097230 */ /* 0x100fe40000004100 */
[----:B------:R-:W-:Y:S02]  /*6cd0*/  HADD2.F32 R5, -RZ, R5.H1_H1 ;  /* 0x30000005ff057230 */ /* 0x000fe40000004100 */
[C---:B------:R-:W-:Y:S01]  /*6ce0*/  FMUL.FTZ R21, R4.reuse, R15 ;  /* 0x0000000f04157220 */ /* 0x040fe20000410000 */
[-C--:B------:R-:W-:Y:S01]  /*6cf0*/  FMUL.FTZ R4, R4, R13.reuse ;  /* 0x0000000d04047220 */ /* 0x080fe20000410000 */
[--C-:B------:R-:W-:Y:S02]  /*6d00*/  HADD2.F32 R10, -RZ, R6.reuse.H0_H0 ;  /* 0x20000006ff0a7230 */ /* 0x100fe40000004100 */
[----:B------:R-:W-:Y:S02]  /*6d10*/  HADD2.F32 R11, -RZ, R7.H0_H0 ;  /* 0x20000007ff0b7230 */ /* 0x000fe40000004100 */
[C---:B------:R-:W-:Y:S01]  /*6d20*/  FMUL.FTZ R24, R5.reuse, R14 ;  /* 0x0000000e05187220 */ /* 0x040fe20000410000 */
        /* <DEDUP_REMOVED lines=15> */
[-C--:B0-----:R-:W-:Y:S01]  /*6e20*/  FMUL.FTZ R25, R7, R4.reuse ;  /* 0x0000000407197220 */ /* 0x081fe20000410000 */
[----:B------:R-:W-:Y:S01]  /*6e30*/  FFMA.FTZ R13, R10, R13, R12 ;  /* 0x0000000d0a0d7223 */ /* 0x000fe2000001000c */
[C---:B------:R-:W-:Y:S01]  /*6e40*/  FFMA.FTZ R7, R11.reuse, R4, -R14 ;  /* 0x000000040b077223 */ /* 0x040fe2000001080e */
[----:B------:R-:W-:Y:S01]  /*6e50*/  F2FP.F16.F32.PACK_AB R4, R20, R21 ;  /* 0x000000151404723e */ /* 0x000fe200000000ff */
[----:B------:R-:W-:Y:S01]  /*6e60*/  FFMA.FTZ R8, R11, R8, R25 ;  /* 0x000000080b087223 */ /* 0x000fe20000010019 */
[----:B------:R-:W-:Y:S02]  /*6e70*/  F2FP.F16.F32.PACK_AB R5, R9, R24 ;  /* 0x000000180905723e */ /* 0x000fe400000000ff */
[----:B------:R-:W-:-:S02]  /*6e80*/  F2FP.F16.F32.PACK_AB R6, R13, R6 ;  /* 0x000000060d06723e */ /* 0x000fc400000000ff */
[----:B------:R-:W-:-:S05]  /*6e90*/  F2FP.F16.F32.PACK_AB R7, R8, R7 ;  /* 0x000000070807723e */ /* 0x000fca00000000ff */
[----:B------:R1:W-:Y:S02]  /*6ea0*/  STS.128 [R3+0x20400], R4 ;  /* 0x0204000403007388 */ /* 0x0003e40000000c00 */
.L_x_3192:
[----:B------:R-:W-:Y:S05]  /*6eb0*/  BSYNC B2 ;  /* 0x0000000000027941 */ /* 0x000fea0003800000 */
.L_x_3191:
[----:B------:R-:W-:Y:S05]  /*6ec0*/  @P1 BRA `(.L_x_3190) ;  /* 0x0000000000981947 */ /* 0x000fea0003800000 */
[----:B-1----:R-:W1:Y:S01]  /*6ed0*/  LDS.128 R4, [R0] ;  /* 0x0000000000047984 */ /* 0x002e620000000c00 */
        /* <DEDUP_REMOVED lines=36> */
[----:B------:R2:W-:Y:S02]  /*7120*/  STS.128 [R0], R4 ;  /* 0x0000000400007388 */ /* 0x0005e40000000c00 */
.L_x_3190:
[----:B------:R-:W-:Y:S05]  /*7130*/  BSYNC B1 ;  /* 0x0000000000017941 */ /* 0x000fea0003800000 */
.L_x_3189:
[----:B------:R-:W-:-:S13]  /*7140*/  ISETP.GE.AND P0, PT, R216, R30, PT ;  /* 0x0000001ed800720c */ /* 0x000fda0003f06270 */
[----:B------:R-:W-:Y:S05]  /*7150*/  @P0 BRA `(.L_x_3193) ;  /* 0x0000001000d40947 */ /* 0x000fea0003800000 */
[----:B-12---:R-:W1:Y:S01]  /*7160*/  LDC R4, c[0x0][0x3d4] ;  /* 0x0000f500ff047b82 */ /* 0x006e620000000800 */
[C---:B------:R-:W-:Y:S01]  /*7170*/  VIADD R5, R29.reuse, 0x10 ;  /* 0x000000101d057836 */ /* 0x040fe20000000000 */
[----:B------:R-:W-:Y:S01]  /*7180*/  BSSY B1, `(.L_x_3194) ;  /* 0x000002a000017945 */ /* 0x000fe20003800000 */
[----:B-1----:R-:W-:-:S03]  /*7190*/  ISETP.GE.AND P0, PT, R29, R4, PT ;  /* 0x000000041d00720c */ /* 0x002fc60003f06270 */
[----:B------:R-:W-:-:S10]  /*71a0*/  ISETP.GE.AND P1, PT, R5, R4, PT ;  /* 0x000000040500720c */ /* 0x000fd40003f26270 */
[----:B------:R-:W-:Y:S05]  /*71b0*/  @P0 BRA `(.L_x_3195) ;  /* 0x0000000000980947 */ /* 0x000fea0003800000 */
[----:B------:R-:W1:Y:S01]  /*71c0*/  LDS.128 R4, [R3+0x21400] ;  /* 0x0214000003047984 */ /* 0x000e620000000c00 */
[----:B------:R-:W-:Y:S02]  /*71d0*/  HADD2.F32 R14, -RZ, R27.H0_H0 ;  /* 0x2000001bff0e7230 */ /* 0x000fe40000004100 */
[--C-:B------:R-:W-:Y:S02]  /*71e0*/  HADD2.F32 R20, -RZ, R32.reuse.H0_H0 ;  /* 0x20000020ff147230 */ /* 0x100fe40000004100 */
[----:B0-----:R-:W-:Y:S02]  /*71f0*/  HADD2.F32 R25, -RZ, R35.H0_H0 ;  /* 0x20000023ff197230 */ /* 0x001fe40000004100 */
[----:B------:R-:W-:Y:S02]  /*7200*/  HADD2.F32 R21, -RZ, R33.H0_H0 ;  /* 0x20000021ff157230 */ /* 0x000fe40000004100 */
[----:B------:R-:W-:Y:S02]  /*7210*/  HADD2.F32 R24, -RZ, R32.H1_H1 ;  /* 0x30000020ff187230 */ /* 0x000fe40000004100 */
[----:B-1----:R-:W-:-:S02]  /*7220*/  HADD2.F32 R8, -RZ, R4.H0_H0 ;  /* 0x20000004ff087230 */ /* 0x002fc40000004100 */
[----:B------:R-:W-:Y:S02]  /*7230*/  HADD2.F32 R4, -RZ, R4.H1_H1 ;  /* 0x30000004ff047230 */ /* 0x000fe40000004100 */
        /* <DEDUP_REMOVED lines=18> */
[----:B------:R-:W-:-:S02]  /*7360*/  HADD2.F32 R21, -RZ, R33.H1_H1 ;  /* 0x30000021ff157230 */ /* 0x000fc40000004100 */
[----:B------:R-:W-:Y:S01]  /*7370*/  FMUL.FTZ R13, R20, R6 ;  /* 0x00000006140d7220 */ /* 0x000fe20000410000 */
[----:B------:R-:W-:Y:S01]  /*7380*/  F2FP.F16.F32.PACK_AB R5, R8, R5 ;  /* 0x000000050805723e */ /* 0x000fe200000000ff */
[-C--:B------:R-:W-:Y:S01]  /*7390*/  FMUL.FTZ R12, R27, R7.reuse ;  /* 0x000000071b0c7220 */ /* 0x080fe20000410000 */
[-C--:B------:R-:W-:Y:S01]  /*73a0*/  FFMA.FTZ R6, R20, R10.reuse, -R9 ;  /* 0x0000000a14067223 */ /* 0x080fe20000010809 */
[C---:B------:R-:W-:Y:S01]  /*73b0*/  FMUL.FTZ R14, R21.reuse, R7 ;  /* 0x00000007150e7220 */ /* 0x040fe20000410000 */
[----:B------:R-:W-:Y:S01]  /*73c0*/  FFMA.FTZ R13, R24, R10, R13 ;  /* 0x0000000a180d7223 */ /* 0x000fe2000001000d */
[-C--:B------:R-:W-:Y:S02]  /*73d0*/  FFMA.FTZ R7, R21, R11.reuse, -R12 ;  /* 0x0000000b15077223 */ /* 0x080fe4000001080c */
[----:B------:R-:W-:Y:S02]  /*73e0*/  FFMA.FTZ R14, R27, R11, R14 ;  /* 0x0000000b1b0e7223 */ /* 0x000fe4000001000e */
[----:B------:R-:W-:-:S03]  /*73f0*/  F2FP.F16.F32.PACK_AB R6, R13, R6 ;  /* 0x000000060d06723e */ /* 0x000fc600000000ff */
[----:B------:R-:W-:-:S05]  /*7400*/  F2FP.F16.F32.PACK_AB R7, R14, R7 ;  /* 0x000000070e07723e */ /* 0x000fca00000000ff */
[----:B------:R1:W-:Y:S02]  /*7410*/  STS.128 [R3+0x21400], R4 ;  /* 0x0214000403007388 */ /* 0x0003e40000000c00 */
.L_x_3195:
[----:B------:R-:W-:Y:S05]  /*7420*/  BSYNC B1 ;  /* 0x0000000000017941 */ /* 0x000fea0003800000 */
.L_x_3194:
[----:B------:R-:W-:Y:S05]  /*7430*/  @P1 BRA `(.L_x_3193) ;  /* 0x00000010001c1947 */ /* 0x000fea0003800000 */
[----:B-1----:R-:W1:Y:S01]  /*7440*/  LDS.128 R4, [R0+0x1000] ;  /* 0x0010000000047984 */ /* 0x002e620000000c00 */
[----:B------:R-:W-:Y:S02]  /*7450*/  HADD2.F32 R15, -RZ, R31.H0_H0 ;  /* 0x2000001fff0f7230 */ /* 0x000fe40000004100 */
[----:B------:R-:W-:Y:S02]  /*7460*/  HADD2.F32 R13, -RZ, R28.H0_H0 ;  /* 0x2000001cff0d7230 */ /* 0x000fe40000004100 */
[----:B------:R-:W-:Y:S02]  /*7470*/  HADD2.F32 R20, -RZ, R36.H0_H0 ;  /* 0x20000024ff147230 */ /* 0x000fe40000004100 */
        /* <DEDUP_REMOVED lines=9> */
[----:B------:R-:W-:Y:S01]  /*7510*/  FMUL.FTZ R11, R20, R5 ;  /* 0x00000005140b7220 */ /* 0x000fe20000410000 */
[----:B------:R-:W-:Y:S01]  /*7520*/  FFMA.FTZ R12, R13, R3, -R12 ;  /* 0x000000030d0c7223 */ /* 0x000fe2000001080c */
[----:B------:R-:W-:-:S02]  /*7530*/  HADD2.F32 R10, -RZ, R7.H0_H0 ;  /* 0x20000007ff0a7230 */ /* 0x000fc40000004100 */
[----:B------:R-:W-:Y:S01]  /*7540*/  FFMA.FTZ R3, R15, R3, R4 ;  /* 0x000000030f037223 */ /* 0x000fe20000010004 */
[----:B------:R-:W-:Y:S02]  /*7550*/  HADD2.F32 R6, -RZ, R6.H1_H1 ;  /* 0x30000006ff067230 */ /* 0x000fe40000004100 */
[C---:B------:R-:W-:Y:S01]  /*7560*/  FMUL.FTZ R5, R14.reuse, R5 ;  /* 0x000000050e057220 */ /* 0x040fe20000410000 */
[----:B------:R-:W-:Y:S02]  /*7570*/  HADD2.F32 R7, -RZ, R7.H1_H1 ;  /* 0x30000007ff077230 */ /* 0x000fe40000004100 */
[-C--:B------:R-:W-:Y:S01]  /*7580*/  FFMA.FTZ R11, R14, R8.reuse, -R11 ;  /* 0x000000080e0b7223 */ /* 0x080fe2000001080b */
[----:B------:R-:W-:Y:S02]  /*7590*/  HADD2.F32 R15, -RZ, R31.H1_H1 ;  /* 0x3000001fff0f7230 */ /* 0x000fe40000004100 */
[----:B------:R-:W-:Y:S01]  /*75a0*/  FFMA.FTZ R8, R20, R8, R5 ;  /* 0x0000000814087223 */ /* 0x000fe20000010005 */
[----:B------:R-:W-:-:S02]  /*75b0*/  HADD2.F32 R13, -RZ, R28.H1_H1 ;  /* 0x3000001cff0d7230 */ /* 0x000fc40000004100 */
[-C--:B------:R-:W-:Y:S01]  /*75c0*/  FMUL.FTZ R5, R24, R7.reuse ;  /* 0x0000000718057220 */ /* 0x080fe20000410000 */
[----:B------:R-:W-:Y:S02]  /*75d0*/  HADD2.F32 R14, -RZ, R34.H1_H1 ;  /* 0x30000022ff0e7230 */ /* 0x000fe40000004100 */
[----:B------:R-:W-:Y:S01]  /*75e0*/  FMUL.FTZ R4, R15, R6 ;  /* 0x000000060f047220 */ /* 0x000fe20000410000 */
[----:B------:R-:W-:Y:S01]  /*75f0*/  F2FP.F16.F32.PACK_AB R12, R3, R12 ;  /* 0x0000000c030c723e */ /* 0x000fe200000000ff */
[C---:B------:R-:W-:Y:S01]  /*7600*/  FMUL.FTZ R6, R13.reuse, R6 ;  /* 0x000000060d067220 */ /* 0x040fe20000410000 */
[C---:B------:R-:W-:Y:S01]  /*7610*/  FMUL.FTZ R7, R14.reuse, R7 ;  /* 0x000000070e077220 */ /* 0x040fe20000410000 */
[-C--:B------:R-:W-:Y:S01]  /*7620*/  FFMA.FTZ R4, R13, R9.reuse, -R4 ;  /* 0x000000090d047223 */ /* 0x080fe20000010804 */
[-C--:B------:R-:W-:Y:S01]  /*7630*/  FFMA.FTZ R5, R14, R10.reuse, -R5 ;  /* 0x0000000a0e057223 */ /* 0x080fe20000010805 */
[----:B------:R-:W-:Y:S01]  /*7640*/  FFMA.FTZ R9, R15, R9, R6 ;  /* 0x000000090f097223 */ /* 0x000fe20000010006 */
[----:B------:R-:W-:Y:S01]  /*7650*/  FFMA.FTZ R10, R24, R10, R7 ;  /* 0x0000000a180a7223 */ /* 0x000fe20000010007 */
[----:B------:R-:W-:-:S03]  /*7660*/  F2FP.F16.F32.PACK_AB R13, R8, R11 ;  /* 0x0000000b080d723e */ /* 0x000fc600000000ff */
[----:B------:R-:W-:Y:S02]  /*7670*/  F2FP.F16.F32.PACK_AB R14, R9, R4 ;  /* 0x00000004090e723e */ /* 0x000fe400000000ff */
[----:B------:R-:W-:-:S05]  /*7680*/  F2FP.F16.F32.PACK_AB R15, R10, R5 ;  /* 0x000000050a0f723e */ /* 0x000fca00000000ff */
[----:B------:R3:W-:Y:S01]  /*7690*/  STS.128 [R0+0x1000], R12 ;  /* 0x0010000c00007388 */ /* 0x0007e20000000c00 */
[----:B------:R-:W-:Y:S05]  /*76a0*/  BRA `(.L_x_3193) ;  /* 0x0000000c00807947 */ /* 0x000fea0003800000 */
.L_x_3180:
[----:B------:R-:W0:Y:S01]  /*76b0*/  LDC R9, c[0x0][0x3d4] ;  /* 0x0000f500ff097b82 */ /* 0x000e220000000800 */
[----:B------:R-:W-:Y:S01]  /*76c0*/  IMAD R30, R25, -0x40, R30 ;  /* 0xffffffc0191e7824 */ /* 0x000fe200078e021e */
[----:B------:R-:W-:Y:S02]  /*76d0*/  CS2R R32, SRZ ;  /* 0x0000000000207805 */ /* 0x000fe4000001ff00 */
[----:B------:R-:W-:Y:S02]  /*76e0*/  CS2R R34, SRZ ;  /* 0x0000000000227805 */ /* 0x000fe4000001ff00 */
[----:B------:R-:W-:Y:S02]  /*76f0*/  CS2R R4, SRZ ;  /* 0x0000000000047805 */ /* 0x000fe4000001ff00 */
[----:B------:R-:W-:Y:S02]  /*7700*/  CS2R R6, SRZ ;  /* 0x0000000000067805 */ /* 0x000fe4000001ff00 */
[----:B------:R-:W-:-:S02]  /*7710*/  VIMNMX R30, R30, 0x40, PT ;  /* 0x000000401e1e7848 */ /* 0x000fc40003fe0100 */
[----:B0-----:R-:W-:-:S04]  /*7720*/  ISETP.GE.AND P0, PT, R16, R9, PT ;  /* 0x000000091000720c */ /* 0x001fc80003f06270 */
[----:B------:R-:W-:-:S13]  /*7730*/  ISETP.GE.OR P1, PT, R23, R30, P0 ;  /* 0x0000001e1700720c */ /* 0x000fda0000726670 */
[----:B------:R0:W5:Y:S04]  /*7740*/  @!P1 LDG.E.128 R32, desc[UR40][R36.64] ;  /* 0x0000002824209981 */ /* 0x000168000c1e1d00 */
[----:B------:R0:W5:Y:S01]  /*7750*/  @!P1 LDG.E.128 R4, desc[UR40][R38.64] ;  /* 0x0000002826049981 */ /* 0x000162000c1e1d00 */
[----:B------:R-:W-:Y:S01]  /*7760*/  UMOV UR4, 0xffffffff ;  /* 0xffffffff00047882 */ /* 0x000fe20000000000 */
[----:B------:R-:W-:Y:S02]  /*7770*/  LEA.HI R0, R202, R202, RZ, 0x1 ;  /* 0x000000caca007211 */ /* 0x000fe400078f08ff */
[----:B------:R-:W-:Y:S05]  /*7780*/  BRA.DIV UR4, `(.L_x_3196) ;  /* 0x000000da04547947 */ /* 0x000fea000b800000 */
.L_x_3359:
[----:B------:R-:W-:Y:S01]  /*7790*/  UMOV UR4, 0xffffffff ;  /* 0xffffffff00047882 */ /* 0x000fe20000000000 */
[----:B------:R-:W-:Y:S02]  /*77a0*/  LOP3.LUT R3, R0, 0xfffffffe, RZ, 0xc0, !PT ;  /* 0xfffffffe00037812 */ /* 0x000fe400078ec0ff */
[----:B------:R-:W-:Y:S05]  /*77b0*/  BRA.DIV UR4, `(.L_x_3197) ;  /* 0x000000da04707947 */ /* 0x000fea000b800000 */
.L_x_3362:
[----:B------:R-:W-:Y:S01]  /*77c0*/  UMOV UR4, 0xffffffff ;  /* 0xffffffff00047882 */ /* 0x000fe20000000000 */
[----:B------:R-:W-:Y:S02]  /*77d0*/  IADD3 R3, R202, -R3, RZ ;  /* 0x80000003ca037210 */ /* 0x000fe40007ffe0ff */
[----:B------:R-:W-:Y:S05]  /*77e0*/  BRA.DIV UR4, `(.L_x_3198) ;  /* 0x000000da048c7947 */ /* 0x000fea000b800000 */
.L_x_3365:
[----:B------:R-:W-:Y:S01]  /*77f0*/  UMOV UR4, 0xffffffff ;  /* 0xffffffff00047882 */ /* 0x000fe20000000000 */
[----:B------:R-:W-:Y:S02]  /*7800*/  SHF.L.U32 R3, R3, 0x1f, RZ ;  /* 0x0000001f03037819 */ /* 0x000fe400000006ff */
[----:B------:R-:W-:Y:S05]  /*7810*/  BRA.DIV UR4, `(.L_x_3199) ;  /* 0x000000da04a87947 */ /* 0x000fea000b800000 */
.L_x_3368:
[----:B------:R-:W1:Y:S01]  /*7820*/  SYNCS.PHASECHK.TRANS64.TRYWAIT P1, [R2+URZ+0x28c00], R3 ;  /* 0x028c0003020075a7 */ /* 0x000e62000802017f */
[----:B0----5:R-:W-:Y:S01]  /*7830*/  IMAD.MOV.U32 R36, RZ, RZ, R32 ;  /* 0x000000ffff247224 */ /* 0x021fe200078e0020 */
[--C-:B------:R-:W-:Y:S01]  /*7840*/  SHF.R.U64 R40, R32, 0x10, R33.reuse ;  /* 0x0000001020287819 */ /* 0x100fe20000001221 */
[--C-:B------:R-:W-:Y:S01]  /*7850*/  IMAD.MOV.U32 R0, RZ, RZ, R33.reuse ;  /* 0x000000ffff007224 */ /* 0x100fe200078e0021 */
[----:B------:R-:W-:Y:S01]  /*7860*/  SHF.R.U32.HI R8, RZ, 0x10, R33 ;  /* 0x00000010ff087819 */ /* 0x000fe20000011621 */
[----:B------:R-:W-:Y:S01]  /*7870*/  IMAD.MOV.U32 R37, RZ, RZ, R34 ;  /* 0x000000ffff257224 */ /* 0x000fe200078e0022 */
[--C-:B------:R-:W-:Y:S01]  /*7880*/  SHF.R.U64 R42, R4, 0x10, R5.reuse ;  /* 0x00000010042a7819 */ /* 0x100fe20000001205 */
[----:B------:R-:W-:Y:S01]  /*7890*/  IMAD.MOV.U32 R39, RZ, RZ, R6 ;  /* 0x000000ffff277224 */ /* 0x000fe200078e0006 */
[----:B------:R-:W-:Y:S01]  /*78a0*/  PRMT R36, R36, 0x5410, R0 ;  /* 0x0000541024247816 */ /* 0x000fe20000000000 */
[----:B------:R-:W-:Y:S01]  /*78b0*/  IMAD.MOV.U32 R0, RZ, RZ, R4 ;  /* 0x000000ffff007224 */ /* 0x000fe200078e0004 */
[----:B------:R-:W-:Y:S01]  /*78c0*/  PRMT R40, R40, 0x5410, R8 ;  /* 0x0000541028287816 */ /* 0x000fe20000000008 */
[----:B------:R-:W-:Y:S01]  /*78d0*/  IMAD.MOV.U32 R8, RZ, RZ, R5 ;  /* 0x000000ffff087224 */ /* 0x000fe200078e0005 */
[----:B------:R-:W-:Y:S01]  /*78e0*/  SHF.R.U64 R43, R6, 0x10, R7 ;  /* 0x00000010062b7819 */ /* 0x000fe20000001207 */
[----:B------:R-:W-:Y:S01]  /*78f0*/  BSSY B1, `(.L_x_3200) ;  /* 0x0000011000017945 */ /* 0x000fe20003800000 */
[----:B------:R-:W-:-:S02]  /*7900*/  MOV R38, R35 ;  /* 0x0000002300267202 */ /* 0x000fc40000000f00 */
[--C-:B------:R-:W-:Y:S02]  /*7910*/  SHF.R.U64 R41, R34, 0x10, R35.reuse ;  /* 0x0000001022297819 */ /* 0x100fe40000001223 */
[----:B------:R-:W-:Y:S02]  /*7920*/  SHF.R.U32.HI R10, RZ, 0x10, R35 ;  /* 0x00000010ff0a7819 */ /* 0x000fe40000011623 */
[----:B------:R-:W-:Y:S02]  /*7930*/  SHF.R.U32.HI R5, RZ, 0x10, R5 ;  /* 0x00000010ff057819 */ /* 0x000fe40000011605 */
[----:B------:R-:W-:Y:S02]  /*7940*/  MOV R4, R7 ;  /* 0x0000000700047202 */ /* 0x000fe40000000f00 */
[----:B------:R-:W-:Y:S02]  /*7950*/  SHF.R.U32.HI R6, RZ, 0x10, R7 ;  /* 0x00000010ff067819 */ /* 0x000fe40000011607 */
[----:B------:R-:W-:-:S02]  /*7960*/  ISETP.GE.OR P2, PT, R23, R30, P0 ;  /* 0x0000001e1700720c */ /* 0x000fc40000746670 */
[----:B------:R-:W-:Y:S01]  /*7970*/  PRMT R37, R37, 0x5410, R0 ;  /* 0x0000541025257816 */ /* 0x000fe20000000000 */
[----:B------:R-:W-:Y:S01]  /*7980*/  IMAD.IADD R0, R16, 0x1, R9 ;  /* 0x0000000110007824 */ /* 0x000fe200078e0209 */
[----:B------:R-:W-:Y:S02]  /*7990*/  ISETP.GE.OR P0, PT, R216, R30, P0 ;  /* 0x0000001ed800720c */ /* 0x000fe40000706670 */
[----:B------:R-:W-:Y:S02]  /*79a0*/  PRMT R41, R41, 0x5410, R10 ;  /* 0x0000541029297816 */ /* 0x000fe4000000000a */
[----:B------:R-:W-:Y:S02]  /*79b0*/  PRMT R38, R38, 0x5410, R8 ;  /* 0x0000541026267816 */ /* 0x000fe40000000008 */
[----:B------:R-:W-:Y:S02]  /*79c0*/  PRMT R42, R42, 0x5410, R5 ;  /* 0x000054102a2a7816 */ /* 0x000fe40000000005 */
[----:B------:R-:W-:-:S02]  /*79d0*/  PRMT R39, R39, 0x5410, R4 ;  /* 0x0000541027277816 */ /* 0x000fc40000000004 */
[----:B------:R-:W-:Y:S01]  /*79e0*/  PRMT R43, R43, 0x5410, R6 ;  /* 0x000054102b2b7816 */ /* 0x000fe20000000006 */
[----:B-1----:R-:W-:Y:S06]  /*79f0*/  @!P1 BRA `(.L_x_3201) ;  /* 0x000000d800589947 */ /* 0x002fec0003800000 */
.L_x_3369:
[----:B------:R-:W-:Y:S05]  /*7a00*/  BSYNC B1 ;  /* 0x0000000000017941 */ /* 0x000fea0003800000 */
.L_x_3200:
[----:B------:R-:W-:Y:S01]  /*7a10*/  BSSY B1, `(.L_x_3202) ;  /* 0x0000059000017945 */ /* 0x000fe20003800000 */
[----:B------:R-:W-:-:S03]  /*7a20*/  LOP3.LUT R0, R0, 0x38, RZ, 0xc0, !PT ;  /* 0x0000003800007812 */ /* 0x000fc600078ec0ff */
[----:B------:R-:W-:Y:S05]  /*7a30*/  @P2 BRA `(.L_x_3203) ;  /* 0x0000000400582947 */ /* 0x000fea0003800000 */
[----:B0-----:R-:W-:Y:S02]  /*7a40*/  IMAD.SHL.U32 R3, R186, 0x40, RZ ;  /* 0x00000040ba037824 */ /* 0x001fe400078e00ff */
[----:B------:R-:W-:Y:S02]  /*7a50*/  HADD2.F32 R26, -RZ, R36.H0_H0 ;  /* 0x20000024ff1a7230 */ /* 0x000fe40000004100 */
[----:B------:R-:W-:Y:S01]  /*7a60*/  HADD2.F32 R28, -RZ, R37.H1_H1 ;  /* 0x30000025ff1c7230 */ /* 0x000fe20000004100 */
[----:B------:R-:W-:Y:S01]  /*7a70*/  LOP3.LUT R5, R3, 0x1c0, RZ, 0xc0, !PT ;  /* 0x000001c003057812 */ /* 0x000fe200078ec0ff */
[----:B------:R-:W-:Y:S02]  /*7a80*/  HADD2.F32 R25, -RZ, R42.H0_H0 ;  /* 0x2000002aff197230 */ /* 0x000fe40000004100 */
[----:B------:R-:W-:Y:S01]  /*7a90*/  HADD2.F32 R27, -RZ, R38.H1_H1 ;  /* 0x30000026ff1b7230 */ /* 0x000fe20000004100 */
[----:B------:R-:W-:Y:S02]  /*7aa0*/  LOP3.LUT R3, R5, 0x38, R16, 0xf8, !PT ;  /* 0x0000003805037812 */ /* 0x000fe400078ef810 */
[----:B------:R-:W-:-:S04]  /*7ab0*/  SHF.R.U32.HI R6, RZ, 0x3, R5 ;  /* 0x00000003ff067819 */ /* 0x000fc80000011605 */
[----:B------:R-:W-:-:S05]  /*7ac0*/  LOP3.LUT R4, R3, R6, RZ, 0x3c, !PT ;  /* 0x0000000603047212 */ /* 0x000fca00078e3cff */
[----:B------:R-:W-:Y:S01]  /*7ad0*/  IMAD R3, R189, 0x200, R4 ;  /* 0x00000200bd037824 */ /* 0x000fe200078e0204 */
[----:B------:R-:W-:-:S04]  /*7ae0*/  LOP3.LUT R4, R6, R0, R5, 0x1e, !PT ;  /* 0x0000000006047212 */ /* 0x000fc800078e1e05 */
[----:B------:R-:W-:Y:S01]  /*7af0*/  LEA R33, R3, R2, 0x1 ;  /* 0x0000000203217211 */ /* 0x000fe200078e08ff */
[----:B------:R-:W-:-:S04]  /*7b00*/  IMAD R3, R189, 0x200, R4 ;  /* 0x00000200bd037824 */ /* 0x000fc800078e0204 */
[----:B------:R-:W-:Y:S01]  /*7b10*/  IMAD R35, R3, 0x2, R2 ;  /* 0x0000000203237824 */ /* 0x000fe200078e0202 */
[----:B------:R-:W0:Y:S04]  /*7b20*/  LDS.128 R8, [R33+0x20400] ;  /* 0x0204000021087984 */ /* 0x000e280000000c00 */
[----:B------:R-:W1:Y:S01]  /*7b30*/  LDS.128 R4, [R35+0x20400] ;  /* 0x0204000023047984 */ /* 0x000e620000000c00 */
[--C-:B0-----:R-:W-:Y:S02]  /*7b40*/  HADD2.F32 R3, -RZ, R8.reuse.H0_H0 ;  /* 0x20000008ff037230 */ /* 0x101fe40000004100 */
        /* <DEDUP_REMOVED lines=13> */
[----:B------:R-:W-:Y:S02]  /*7c20*/  HADD2.F32 R12, -RZ, R9.H0_H0 ;  /* 0x20000009ff0c7230 */ /* 0x000fe40000004100 */
[C---:B------:R-:W-:Y:S01]  /*7c30*/  FMUL.FTZ R15, R20.reuse, R27 ;  /* 0x0000001b140f7220 */ /* 0x040fe20000410000 */
[----:B------:R-:W-:Y:S02]  /*7c40*/  HADD2.F32 R5, -RZ, R5.H1_H1 ;  /* 0x30000005ff057230 */ /* 0x000fe40000004100 */
[----:B------:R-:W-:Y:S01]  /*7c50*/  FMUL.FTZ R20, R20, R3 ;  /* 0x0000000314147220 */ /* 0x000fe20000410000 */
[----:B------:R-:W-:Y:S02]  /*7c60*/  HADD2.F32 R26, -RZ, R42.H1_H1 ;  /* 0x3000002aff1a7230 */ /* 0x000fe40000004100 */
[----:B------:R-:W-:Y:S01]  /*7c70*/  FFMA.FTZ R31, R8, R25, R31 ;  /* 0x00000019081f7223 */ /* 0x000fe2000001001f */
[----:B------:R-:W-:-:S02]  /*7c80*/  HADD2.F32 R4, -RZ, R40.H1_H1 ;  /* 0x30000028ff047230 */ /* 0x000fc40000004100 */
[C---:B------:R-:W-:Y:S01]  /*7c90*/  FFMA.FTZ R15, R12.reuse, R3, -R15 ;  /* 0x000000030c0f7223 */ /* 0x040fe2000001080f */
[----:B------:R-:W-:Y:S02]  /*7ca0*/  HADD2.F32 R9, -RZ, R9.H1_H1 ;  /* 0x30000009ff097230 */ /* 0x000fe40000004100 */
        /* <DEDUP_REMOVED lines=11> */
[--C-:B------:R-:W-:Y:S02]  /*7d60*/  HADD2.F32 R13, -RZ, R10.reuse.H0_H0 ;  /* 0x2000000aff0d7230 */ /* 0x100fe40000004100 */
[----:B------:R-:W-:Y:S01]  /*7d70*/  FFMA.FTZ R21, R9, R26, R34 ;  /* 0x0000001a09157223 */ /* 0x000fe20000010022 */
[----:B------:R-:W-:-:S02]  /*7d80*/  HADD2.F32 R10, -RZ, R10.H1_H1 ;  /* 0x3000000aff0a7230 */ /* 0x000fc40000004100 */
[----:B------:R-:W-:Y:S01]  /*7d90*/  FMUL.FTZ R9, R6, R5 ;  /* 0x0000000506097220 */ /* 0x000fe20000410000 */
[----:B------:R-:W-:Y:S02]  /*7da0*/  HADD2.F32 R3, -RZ, R41.H0_H0 ;  /* 0x20000029ff037230 */ /* 0x000fe40000004100 */
[C---:B------:R-:W-:Y:S01]  /*7db0*/  FFMA.FTZ R27, R13.reuse, R12, R27 ;  /* 0x0000000c0d1b7223 */ /* 0x040fe2000001001b */
[----:B------:R-:W-:Y:S01]  /*7dc0*/  FFMA.FTZ R25, R13, R8, -R4 ;  /* 0x000000080d197223 */ /* 0x000fe20000010804 */
[----:B------:R-:W-:Y:S02]  /*7dd0*/  HADD2.F32 R24, -RZ, R7.H0_H0 ;  /* 0x20000007ff187230 */ /* 0x000fe40000004100 */
[-C--:B------:R-:W-:Y:S01]  /*7de0*/  FFMA.FTZ R12, R10, R3.reuse, -R9 ;  /* 0x000000030a0c7223 */ /* 0x080fe20000010809 */
[----:B------:R-:W-:Y:S01]  /*7df0*/  FMUL.FTZ R13, R6, R3 ;  /* 0x00000003060d7220 */ /* 0x000fe20000410000 */
[----:B------:R-:W-:Y:S02]  /*7e00*/  HADD2.F32 R9, -RZ, R39.H1_H1 ;  /* 0x30000027ff097230 */ /* 0x000fe40000004100 */
[----:B------:R-:W-:-:S02]  /*7e10*/  HADD2.F32 R3, -RZ, R38.H0_H0 ;  /* 0x20000026ff037230 */ /* 0x000fc40000004100 */
[----:B------:R-:W-:Y:S01]  /*7e20*/  FFMA.FTZ R10, R10, R5, R13 ;  /* 0x000000050a0a7223 */ /* 0x000fe2000001000d */
[----:B------:R-:W-:Y:S02]  /*7e30*/  HADD2.F32 R7, -RZ, R7.H1_H1 ;  /* 0x30000007ff077230 */ /* 0x000fe40000004100 */
[C---:B------:R-:W-:Y:S01]  /*7e40*/  FMUL.FTZ R5, R24.reuse, R9 ;  /* 0x0000000918057220 */ /* 0x040fe20000410000 */
[----:B------:R-:W-:Y:S02]  /*7e50*/  HADD2.F32 R6, -RZ, R43.H1_H1 ;  /* 0x3000002bff067230 */ /* 0x000fe40000004100 */
[----:B------:R-:W-:Y:S01]  /*7e60*/  FMUL.FTZ R24, R24, R3 ;  /* 0x0000000318187220 */ /* 0x000fe20000410000 */
[----:B------:R-:W-:Y:S01]  /*7e70*/  HADD2.F32 R4, -RZ, R41.H1_H1 ;  /* 0x30000029ff047230 */ /* 0x000fe20000004100 */
[----:B------:R-:W-:Y:S01]  /*7e80*/  F2FP.F16.F32.PACK_AB R10, R10, R27 ;  /* 0x0000001b0a0a723e */ /* 0x000fe200000000ff */
[--C-:B------:R-:W-:Y:S02]  /*7e90*/  HADD2.F32 R14, -RZ, R11.reuse.H0_H0 ;  /* 0x2000000bff0e7230 */ /* 0x100fe40000004100 */
[----:B------:R-:W-:Y:S01]  /*7ea0*/  FMUL.FTZ R8, R7, R6 ;  /* 0x0000000607087220 */ /* 0x000fe20000410000 */
[----:B------:R-:W-:-:S02]  /*7eb0*/  HADD2.F32 R11, -RZ, R11.H1_H1 ;  /* 0x3000000bff0b7230 */ /* 0x000fc40000004100 */
[-C--:B------:R-:W-:Y:S01]  /*7ec0*/  FMUL.FTZ R13, R7, R4.reuse ;  /* 0x00000004070d7220 */ /* 0x080fe20000410000 */
        /* <DEDUP_REMOVED lines=10> */
[----:B------:R1:W-:Y:S01]  /*7f70*/  STS.128 [R33+0x20400], R4 ;  /* 0x0204000421007388 */ /* 0x0003e20000000c00 */
[----:B------:R-:W-:-:S05]  /*7f80*/  F2FP.F16.F32.PACK_AB R11, R11, R24 ;  /* 0x000000180b0b723e */ /* 0x000fca00000000ff */
[----:B------:R1:W-:Y:S02]  /*7f90*/  STS.128 [R35+0x20400], R8 ;  /* 0x0204000823007388 */ /* 0x0003e40000000c00 */
.L_x_3203:
[----:B------:R-:W-:Y:S05]  /*7fa0*/  BSYNC B1 ;  /* 0x0000000000017941 */ /* 0x000fea0003800000 */
.L_x_3202:
[----:B------:R-:W-:Y:S05]  /*7fb0*/  @P0 BRA `(.L_x_3193) ;  /* 0x00000004003c0947 */ /* 0x000fea0003800000 */
[----:B0-----:R-:W-:Y:S01]  /*7fc0*/  LOP3.LUT R3, R215, R0, R209, 0x1e, !PT ;  /* 0x00000000d7037212 */ /* 0x001fe200078e1ed1 */
[----:B-1----:R-:W0:Y:S01]  /*7fd0*/  LDS.128 R8, [R207+0x20400] ;  /* 0x02040000cf087984 */ /* 0x002e220000000c00 */
[--C-:B------:R-:W-:Y:S02]  /*7fe0*/  HADD2.F32 R28, -RZ, R37.reuse.H1_H1 ;  /* 0x30000025ff1c7230 */ /* 0x100fe40000004100 */
[----:B------:R-:W-:Y:S02]  /*7ff0*/  HADD2.F32 R26, -RZ, R36.H0_H0 ;  /* 0x20000024ff1a7230 */ /* 0x000fe40000004100 */
[----:B------:R-:W-:Y:S02]  /*8000*/  IMAD.IADD R3, R210, 0x1, R3 ;  /* 0x00000001d2037824 */ /* 0x000fe400078e0203 */
[----:B------:R-:W-:Y:S02]  /*8010*/  HADD2.F32 R30, -RZ, R42.H0_H0 ;  /* 0x2000002aff1e7230 */ /* 0x000fe40000004100 */
[----:B------:R-:W-:Y:S01]  /*8020*/  HADD2.F32 R32, -RZ, R38.H1_H1 ;  /* 0x30000026ff207230 */ /* 0x000fe20000004100 */
[----:B------:R-:W-:Y:S01]  /*8030*/  LEA R3, R3, R2, 0x1 ;  /* 0x0000000203037211 */ /* 0x000fe200078e08ff */
[----:B------:R-:W-:-:S02]  /*8040*/  HADD2.F32 R33, -RZ, R37.H0_H0 ;  /* 0x20000025ff217230 */ /* 0x000fc40000004100 */
[----:B------:R-:W-:Y:S02]  /*8050*/  HADD2.F32 R35, -RZ, R42.H1_H1 ;  /* 0x3000002aff237230 */ /* 0x000fe40000004100 */
[----:B------:R-:W1:Y:S01]  /*8060*/  LDS.128 R4, [R3+0x20400] ;  /* 0x0204000003047984 */ /* 0x000e620000000c00 */
[----:B------:R-:W-:Y:S02]  /*8070*/  HADD2.F32 R37, -RZ, R39.H0_H0 ;  /* 0x20000027ff257230 */ /* 0x000fe40000004100 */
[--C-:B0-----:R-:W-:Y:S02]  /*8080*/  HADD2.F32 R0, -RZ, R8.reuse.H0_H0 ;  /* 0x20000008ff007230 */ /* 0x101fe40000004100 */
[----:B------:R-:W-:Y:S02]  /*8090*/  HADD2.F32 R8, -RZ, R8.H1_H1 ;  /* 0x30000008ff087230 */ /* 0x000fe40000004100 */
[--C-:B------:R-:W-:Y:S02]  /*80a0*/  HADD2.F32 R12, -RZ, R9.reuse.H0_H0 ;  /* 0x20000009ff0c7230 */ /* 0x100fe40000004100 */
[----:B------:R-:W-:-:S02]  /*80b0*/  HADD2.F32 R9, -RZ, R9.H1_H1 ;  /* 0x30000009ff097230 */ /* 0x000fc40000004100 */
[--C-:B------:R-:W-:Y:S02]  /*80c0*/  HADD2.F32 R13, -RZ, R10.reuse.H0_H0 ;  /* 0x2000000aff0d7230 */ /* 0x100fe40000004100 */
[----:B------:R-:W-:Y:S02]  /*80d0*/  HADD2.F32 R10, -RZ, R10.H1_H1 ;  /* 0x3000000aff0a7230 */ /* 0x000fe40000004100 */
[--C-:B------:R-:W-:Y:S02]  /*80e0*/  HADD2.F32 R14, -RZ, R11.reuse.H0_H0 ;  /* 0x2000000bff0e7230 */ /* 0x100fe40000004100 */
[----:B------:R-:W-:Y:S02]  /*80f0*/  HADD2.F32 R11, -RZ, R11.H1_H1 ;  /* 0x3000000bff0b7230 */ /* 0x000fe40000004100 */
[--C-:B-1----:R-:W-:Y:S02]  /*8100*/  HADD2.F32 R15, -RZ, R4.reuse.H0_H0 ;  /* 0x20000004ff0f7230 */ /* 0x102fe40000004100 */
[----:B------:R-:W-:-:S02]  /*8110*/  HADD2.F32 R4, -RZ, R4.H1_H1 ;  /* 0x30000004ff047230 */ /* 0x000fc40000004100 */
[--C-:B------:R-:W-:Y:S02]  /*8120*/  HADD2.F32 R20, -RZ, R5.reuse.H0_H0 ;  /* 0x20000005ff147230 */ /* 0x100fe40000004100 */
[-C--:B------:R-:W-:Y:S01]  /*8130*/  FMUL.FTZ R25, R28, R15.reuse ;  /* 0x0000000f1c197220 */ /* 0x080fe20000410000 */
[----:B------:R-:W-:Y:S01]  /*8140*/  FMUL.FTZ R15, R26, R15 ;  /* 0x0000000f1a0f7220 */ /* 0x000fe20000410000 */
[----:B------:R-:W-:Y:S01]  /*8150*/  FMUL.FTZ R27, R30, R4 ;  /* 0x000000041e1b7220 */ /* 0x000fe20000410000 */
[----:B------:R-:W-:Y:S02]  /*8160*/  HADD2.F32 R5, -RZ, R5.H1_H1 ;  /* 0x30000005ff057230 */ /* 0x000fe40000004100 */
[-C--:B------:R-:W-:Y:S01]  /*8170*/  FFMA.FTZ R25, R26, R0.reuse, -R25 ;  /* 0x000000001a197223 */ /* 0x080fe20000010819 */
[----:B------:R-:W-:Y:S02]  /*8180*/  HADD2.F32 R26, -RZ, R40.H0_H0 ;  /* 0x20000028ff1a7230 */ /* 0x000fe40000004100 */
[----:B------:R-:W-:Y:S01]  /*8190*/  FFMA.FTZ R15, R28, R0, R15 ;  /* 0x000000001c0f7223 */ /* 0x000fe2000001000f */
[----:B------:R-:W-:-:S02]  /*81a0*/  HADD2.F32 R0, -RZ, R36.H1_H1 ;  /* 0x30000024ff007230 */ /* 0x000fc40000004100 */
[----:B------:R-:W-:Y:S02]  /*81b0*/  HADD2.F32 R21, -RZ, R6.H0_H0 ;  /* 0x20000006ff157230 */ /* 0x000fe40000004100 */
[C---:B------:R-:W-:Y:S01]  /*81c0*/  FMUL.FTZ R29, R26.reuse, R4 ;  /* 0x000000041a1d7220 */ /* 0x040fe20000410000 */
[----:B------:R-:W-:Y:S01]  /*81d0*/  FFMA.FTZ R4, R26, R8, -R27 ;  /* 0x000000081a047223 */ /* 0x000fe2000001081b */
[-C--:B------:R-:W-:Y:S01]  /*81e0*/  FMUL.FTZ R27, R32, R20.reuse ;  /* 0x00000014201b7220 */ /* 0x080fe20000410000 */
[----:B------:R-:W-:Y:S01]  /*81f0*/  FMUL.FTZ R31, R0, R20 ;  /* 0x00000014001f7220 */ /* 0x000fe20000410000 */
[----:B------:R-:W-:Y:S01]  /*8200*/  FFMA.FTZ R8, R30, R8, R29 ;  /* 0x000000081e087223 */ /* 0x000fe2000001001d */
[----:B------:R-:W-:Y:S02]  /*8210*/  HADD2.F32 R29, -RZ, R40.H1_H1 ;  /* 0x30000028ff1d7230 */ /* 0x000fe40000004100 */
[----:B------:R-:W-:Y:S01]  /*8220*/  FFMA.FTZ R27, R0, R12, -R27 ;  /* 0x0000000c001b7223 */ /* 0x000fe2000001081b */
[----:B------:R-:W-:-:S02]  /*8230*/  HADD2.F32 R6, -RZ, R6.H1_H1 ;  /* 0x30000006ff067230 */ /* 0x000fc40000004100 */
[----:B------:R-:W-:Y:S01]  /*8240*/  FFMA.FTZ R31, R32, R12, R31 ;  /* 0x0000000c201f7223 */ /* 0x000fe2000001001f */
[----:B------:R-:W-:Y:S02]  /*8250*/  HADD2.F32 R30, -RZ, R43.H0_H0 ;  /* 0x2000002bff1e7230 */ /* 0x000fe40000004100 */
[-C--:B------:R-:W-:Y:S01]  /*8260*/  FMUL.FTZ R0, R35, R5.reuse ;  /* 0x0000000523007220 */ /* 0x080fe20000410000 */
[----:B------:R-:W-:Y:S01]  /*8270*/  FMUL.FTZ R12, R29, R5 ;  /* 0x000000051d0c7220 */ /* 0x000fe20000410000 */
[----:B------:R-:W-:Y:S02]  /*8280*/  HADD2.F32 R28, -RZ, R41.H0_H0 ;  /* 0x20000029ff1c7230 */ /* 0x000fe40000004100 */
[-C--:B------:R-:W-:Y:S01]  /*8290*/  FMUL.FTZ R20, R37, R21.reuse ;  /* 0x0000001525147220 */ /* 0x080fe20000410000 */
[----:B------:R-:W-:Y:S01]  /*82a0*/  FMUL.FTZ R26, R33, R21 ;  /* 0x00000015211a7220 */ /* 0x000fe20000410000 */
[----:B------:R-:W-:Y:S01]  /*82b0*/  FMUL.FTZ R5, R30, R6 ;  /* 0x000000061e057220 */ /* 0x000fe20000410000 */
[-C--:B------:R-:W-:Y:S01]  /*82c0*/  FFMA.FTZ R0, R29, R9.reuse, -R0 ;  /* 0x000000091d007223 */ /* 0x080fe20000010800 */
[----:B------:R-:W-:Y:S01]  /*82d0*/  FFMA.FTZ R12, R35, R9, R12 ;  /* 0x00000009230c7223 */ /* 0x000fe2000001000c */
[-C--:B------:R-:W-:Y:S01]  /*82e0*/  FFMA.FTZ R20, R33, R13.reuse, -R20 ;  /* 0x0000000d21147223 */ /* 0x080fe20000010814 */
[----:B------:R-:W-:Y:S01]  /*82f0*/  FFMA.FTZ R26, R37, R13, R26 ;  /* 0x0000000d251a7223 */ /* 0x000fe2000001001a */
[----:B------:R-:W-:-:S02]  /*8300*/  HADD2.F32 R24, -RZ, R7.H0_H0 ;  /* 0x20000007ff187230 */ /* 0x000fc40000004100 */
[C---:B------:R-:W-:Y:S01]  /*8310*/  FMUL.FTZ R13, R28.reuse, R6 ;  /* 0x000000061c0d7220 */ /* 0x040fe20000410000 */
[-C--:B------:R-:W-:Y:S01]  /*8320*/  FFMA.FTZ R9, R28, R10.reuse, -R5 ;  /* 0x0000000a1c097223 */ /* 0x080fe20000010805 */
[----:B------:R-:W-:Y:S01]  /*8330*/  HADD2.F32 R7, -RZ, R7.H1_H1 ;  /* 0x30000007ff077230 */ /* 0x000fe20000004100 */
[----:B------:R-:W-:Y:S01]  /*8340*/  F2FP.F16.F32.PACK_AB R4, R4, R25 ;  /* 0x000000190404723e */ /* 0x000fe200000000ff */
[----:B------:R-:W-:Y:S02]  /*8350*/  HADD2.F32 R32, -RZ, R39.H1_H1 ;  /* 0x30000027ff207230 */ /* 0x000fe40000004100 */
[----:B------:R-:W-:Y:S01]  /*8360*/  FFMA.FTZ R13, R30, R10, R13 ;  /* 0x0000000a1e0d7223 */ /* 0x000fe2000001000d */
[----:B------:R-:W-:Y:S02]  /*8370*/  HADD2.F32 R28, -RZ, R38.H0_H0 ;  /* 0x20000026ff1c7230 */ /* 0x000fe40000004100 */
[----:B------:R-:W-:Y:S02]  /*8380*/  HADD2.F32 R33, -RZ, R43.H1_H1 ;  /* 0x3000002bff217230 */ /* 0x000fe40000004100 */
[----:B------:R-:W-:Y:S01]  /*8390*/  FMUL.FTZ R5, R32, R24 ;  /* 0x0000001820057220 */ /* 0x000fe20000410000 */
[----:B------:R-:W-:-:S02]  /*83a0*/  HADD2.F32 R29, -RZ, R41.H1_H1 ;  /* 0x30000029ff1d7230 */ /* 0x000fc40000004100 */
[C---:B------:R-:W-:Y:S01]  /*83b0*/  FMUL.FTZ R21, R28.reuse, R24 ;  /* 0x000000181c157220 */ /* 0x040fe20000410000 */
[----:B------:R-:W-:Y:S01]  /*83c0*/  F2FP.F16.F32.PACK_AB R30, R13, R26 ;  /* 0x0000001a0d1e723e */ /* 0x000fe200000000ff */
[-C--:B------:R-:W-:Y:S01]  /*83d0*/  FMUL.FTZ R6, R33, R7.reuse ;  /* 0x0000000721067220 */ /* 0x080fe20000410000 */
[C---:B------:R-:W-:Y:S01]  /*83e0*/  FMUL.FTZ R24, R29.reuse, R7 ;  /* 0x000000071d187220 */ /* 0x040fe20000410000 */
[-C--:B------:R-:W-:Y:S02]  /*83f0*/  FFMA.FTZ R7, R28, R14.reuse, -R5 ;  /* 0x0000000e1c077223 */ /* 0x080fe40000010805 */
[-C--:B------:R-:W-:Y:S01]  /*8400*/  FFMA.FTZ R10, R29, R11.reuse, -R6 ;  /* 0x0000000b1d0a7223 */ /* 0x080fe20000010806 */
[----:B------:R-:W-:Y:S01]  /*8410*/  FFMA.FTZ R21, R32, R14, R21 ;  /* 0x0000000e20157223 */ /* 0x000fe20000010015 */
[----:B------:R-:W-:Y:S01]  /*8420*/  FFMA.FTZ R24, R33, R11, R24 ;  /* 0x0000000b21187223 */ /* 0x000fe20000010018 */
[----:B------:R-:W-:Y:S02]  /*8430*/  F2FP.F16.F32.PACK_AB R5, R0, R27 ;  /* 0x0000001b0005723e */ /* 0x000fe400000000ff */
[----:B------:R-:W-:-:S02]  /*8440*/  F2FP.F16.F32.PACK_AB R29, R12, R31 ;  /* 0x0000001f0c1d723e */ /* 0x000fc400000000ff */
[----:B------:R-:W-:Y:S02]  /*8450*/  F2FP.F16.F32.PACK_AB R6, R9, R20 ;  /* 0x000000140906723e */ /* 0x000fe400000000ff */
[----:B------:R-:W-:Y:S02]  /*8460*/  F2FP.F16.F32.PACK_AB R7, R10, R7 ;  /* 0x000000070a07723e */ /* 0x000fe400000000ff */
[----:B------:R-:W-:Y:S02]  /*8470*/  F2FP.F16.F32.PACK_AB R28, R8, R15 ;  /* 0x0000000f081c723e */ /* 0x000fe400000000ff */
[----:B------:R-:W-:Y:S01]  /*8480*/  F2FP.F16.F32.PACK_AB R31, R24, R21 ;  /* 0x00000015181f723e */ /* 0x000fe200000000ff */
[----:B------:R4:W-:Y:S04]  /*8490*/  STS.128 [R207+0x20400], R4 ;  /* 0x02040004cf007388 */ /* 0x0009e80000000c00 */
[----:B------:R4:W-:Y:S02]  /*84a0*/  STS.128 [R3+0x20400], R28 ;  /* 0x0204001c03007388 */ /* 0x0009e40000000c00 */
.L_x_3193:
[----:B------:R-:W-:Y:S05]  /*84b0*/  BSYNC B0 ;  /* 0x0000000000007941 */ /* 0x000fea0003800000 */
.L_x_3179:
        /* <DEDUP_REMOVED lines=8> */
.L_x_3176:
[----:B------:R-:W-:-:S13]  /*8540*/  ISETP.NE.AND P0, PT, R184, 0x3, PT ;  /* 0x00000003b800780c */ /* 0x000fda0003f05270 */
[----:B------:R-:W-:Y:S05]  /*8550*/  @!P0 BRA `(.L_x_3204) ;  /* 0x0000000000048947 */ /* 0x000fea0003800000 */
[----:B------:R-:W-:Y:S01]  /*8560*/  BPT.TRAP 0x1 ;  /* 0x000000040000795c */ /* 0x000fe20000300000 */
.L_x_3204:
[----:B---3--:R-:W-:Y:S01]  /*8570*/  IMAD R15, R18, 0x8, R2 ;  /* 0x00000008120f7824 */ /* 0x008fe200078e0202 */
[----:B------:R-:W-:-:S04]  /*8580*/  SHF.L.U32 R58, R22, 0x1f, RZ ;  /* 0x0000001f163a7819 */ /* 0x000fc800000006ff */
[----:B------:R3:W0:Y:S01]  /*8590*/  SYNCS.PHASECHK.TRANS64.TRYWAIT P1, [R15+URZ+0x28c30], R58 ;  /* 0x028c303a0f0075a7 */ /* 0x000622000802017f */
[----:B------:R-:W-:Y:S05]  /*85a0*/  @!P0 BRA `(.L_x_3205) ;  /* 0x0000000000048947 */ /* 0x000fea0003800000 */
[----:B------:R-:W-:Y:S01]  /*85b0*/  BPT.TRAP 0x1 ;  /* 0x000000040000795c */ /* 0x000fe20000300000 */
.L_x_3205:
[C---:B--2---:R-:W-:Y:S02]  /*85c0*/  VIADD R0, R2.reuse, 0x22400 ;  /* 0x0002240002007836 */ /* 0x044fe40000000000 */
[----:B01--4-:R-:W-:-:S03]  /*85d0*/  VIADD R3, R2, 0x20400 ;  /* 0x0002040002037836 */ /* 0x013fc60000000000 */
[----:B------:R-:W-:Y:S02]  /*85e0*/  SHF.R.U32.HI R0, RZ, 0x4, R0 ;  /* 0x00000004ff007819 */ /* 0x000fe40000011600 */
[----:B------:R-:W-:Y:S02]  /*85f0*/  SHF.R.U32.HI R3, RZ, 0x4, R3 ;  /* 0x00000004ff037819 */ /* 0x000fe40000011603 */
[----:B------:R-:W-:Y:S02]  /*8600*/  LOP3.LUT R0, R0, 0x3fff, RZ, 0xc0, !PT ;  /* 0x00003fff00007812 */ /* 0x000fe400078ec0ff */
[----:B------:R-:W-:Y:S02]  /*8610*/  LOP3.LUT R3, R3, 0x3fff, RZ, 0xc0, !PT ;  /* 0x00003fff03037812 */ /* 0x000fe400078ec0ff */
[----:B------:R-:W-:Y:S01]  /*8620*/  LOP3.LUT R0, R0, 0x10000, RZ, 0xfc, !PT ;  /* 0x0001000000007812 */ /* 0x000fe200078efcff */
[----:B------:R-:W-:Y:S06]  /*8630*/  @P1 BRA `(.L_x_3206) ;  /* 0x0000000000081947 */ /* 0x000fec0003800000 */
[----:B------:R-:W0:Y:S02]  /*8640*/  SYNCS.PHASECHK.TRANS64.TRYWAIT P1, [R15+URZ+0x28c30], R58 ;  /* 0x028c303a0f0075a7 */ /* 0x000e24000802017f */
[----:B0-----:R-:W-:Y:S05]  /*8650*/  @!P1 BRA `(.L_x_3207) ;  /* 0x000000cc00549947 */ /* 0x001fea0003800000 */
.L_x_3206:
[----:B------:R-:W-:Y:S01]  /*8660*/  IMAD.MOV.U32 R5, RZ, RZ, 0x40000040 ;  /* 0x40000040ff057424 */ /* 0x000fe200078e00ff */
[----:B------:R-:W-:Y:S01]  /*8670*/  LOP3.LUT R4, R3, 0x10000, RZ, 0xfc, !PT ;  /* 0x0001000003047812 */ /* 0x000fe200078efcff */
[----:B------:R-:W-:Y:S01]  /*8680*/  IMAD.MOV.U32 R11, RZ, RZ, 0x40000040 ;  /* 0x40000040ff0b7424 */ /* 0x000fe200078e00ff */
[----:B------:R-:W-:Y:S01]  /*8690*/  LEA R10, R18, R0, 0x9 ;  /* 0x00000000120a7211 */ /* 0x000fe200078e48ff */
[----:B------:R-:W-:Y:S05]  /*86a0*/  WARPSYNC.ALL ;  /* 0x0000000000007948 */ /* 0x000fea0003800000 */
[C---:B------:R-:W-:Y:S01]  /*86b0*/  R2UR UR4, R4.reuse ;  /* 0x00000000040472ca */ /* 0x040fe200000e0000 */
[----:B-----5:R-:W-:Y:S01]  /*86c0*/  WARPGROUP.ARRIVE ;  /* 0x00000000000079c5 */ /* 0x020fe20000000000 */
[----:B------:R-:W-:Y:S01]  /*86d0*/  R2UR UR5, R5 ;  /* 0x00000000050572ca */ /* 0x000fe200000e0000 */
[----:B------:R-:W-:Y:S01]  /*86e0*/  VIADD R8, R4, 0x2 ;  /* 0x0000000204087836 */ /* 0x000fe20000000000 */
[C---:B------:R-:W-:Y:S01]  /*86f0*/  R2UR UR6, R10.reuse ;  /* 0x000000000a0672ca */ /* 0x040fe200000e0000 */
[----:B------:R-:W-:Y:S01]  /*8700*/  IMAD.MOV.U32 R9, RZ, RZ, 0x40000040 ;  /* 0x40000040ff097424 */ /* 0x000fe200078e00ff */
[----:B------:R-:W-:Y:S01]  /*8710*/  R2UR UR7, R11 ;  /* 0x000000000b0772ca */ /* 0x000fe200000e0000 */
[----:B------:R-:W-:Y:S01]  /*8720*/  IMAD.MOV.U32 R7, RZ, RZ, 0x40000040 ;  /* 0x40000040ff077424 */ /* 0x000fe200078e00ff */
[C---:B------:R-:W-:Y:S01]  /*8730*/  IADD3 R6, R10.reuse, 0x2, RZ ;  /* 0x000000020a067810 */ /* 0x040fe20007ffe0ff */
[----:B------:R-:W-:Y:S01]  /*8740*/  IMAD.MOV.U32 R13, RZ, RZ, 0x40000040 ;  /* 0x40000040ff0d7424 */ /* 0x000fe200078e00ff */
[C---:B------:R-:W-:Y:S01]  /*8750*/  IADD3 R12, R10.reuse, 0x4, RZ ;  /* 0x000000040a0c7810 */ /* 0x040fe20007ffe0ff */
[----:B------:R-:W-:Y:S01]  /*8760*/  IMAD.MOV.U32 R5, RZ, RZ, 0x40000040 ;  /* 0x40000040ff057424 */ /* 0x000fe200078e00ff */
[----:B------:R-:W-:Y:S01]  /*8770*/  IADD3 R10, R10, 0x6, RZ ;  /* 0x000000060a0a7810 */ /* 0x000fe20007ffe0ff */
[----:B------:R-:W-:Y:S01]  /*8780*/  IMAD.MOV.U32 R11, RZ, RZ, 0x40000040 ;  /* 0x40000040ff0b7424 */ /* 0x000fe200078e00ff */
[----:B------:R-:W1:Y:S01]  /*8790*/  S2R R60, SR_TID.X ;  /* 0x00000000003c7919 */ /* 0x000e620000002100 */
[----:B------:R-:W-:-:S04]  /*87a0*/  IMAD R3, R182, -0x40, R168 ;  /* 0xffffffc0b6037824 */ /* 0x000fc800078e02a8 */
[----:B------:R-:W-:Y:S01]  /*87b0*/  HGMMA.64x64x16.F32 R24, gdesc[UR4], RZ, !UPT, gsb0 ;  /* 0x00e00000041879f0 */ /* 0x000fe2000c0008ff */
[----:B------:R-:W-:Y:S02]  /*87c0*/  R2UR UR4, R8 ;  /* 0x00000000080472ca */ /* 0x000fe400000e0000 */
[----:B------:R-:W-:Y:S02]  /*87d0*/  R2UR UR5, R9 ;  /* 0x00000000090572ca */ /* 0x000fe400000e0000 */
[----:B------:R-:W-:Y:S01]  /*87e0*/  R2UR UR6, R6 ;  /* 0x00000000060672ca */ /* 0x000fe200000e0000 */
[----:B------:R-:W-:Y:S01]  /*87f0*/  VIADD R6, R4, 0x4 ;  /* 0x0000000404067836 */ /* 0x000fe20000000000 */
[----:B------:R-:W-:Y:S01]  /*8800*/  R2UR UR7, R7 ;  /* 0x00000000070772ca */ /* 0x000fe200000e0000 */
[----:B------:R-:W-:Y:S01]  /*8810*/  IMAD.MOV.U32 R7, RZ, RZ, 0x40000040 ;  /* 0x40000040ff077424 */ /* 0x000fe200078e00ff */
[----:B------:R-:W-:Y:S01]  /*8820*/  IADD3 R3, -R190, 0x40, R3 ;  /* 0x00000040be037810 */ /* 0x000fe20007ffe103 */
[----:B------:R-:W-:-:S03]  /*8830*/  VIADD R4, R4, 0x6 ;  /* 0x0000000604047836 */ /* 0x000fc60000000000 */
[C---:B------:R-:W-:Y:S02]  /*8840*/  ISETP.GT.AND P1, PT, R3.reuse, RZ, PT ;  /* 0x000000ff0300720c */ /* 0x040fe40003f24270 */
[C---:B------:R-:W-:Y:S02]  /*8850*/  ISETP.GT.AND P2, PT, R3.reuse, 0x1, PT ;  /* 0x000000010300780c */ /* 0x040fe40003f44270 */
[C---:B------:R-:W-:Y:S02]  /*8860*/  ISETP.GT.AND P3, PT, R3.reuse, 0x8, PT ;  /* 0x000000080300780c */ /* 0x040fe40003f64270 */
[C---:B------:R-:W-:Y:S02]  /*8870*/  ISETP.GT.AND P4, PT, R3.reuse, 0x9, PT ;  /* 0x000000090300780c */ /* 0x040fe40003f84270 */
[C---:B------:R-:W-:Y:S02]  /*8880*/  ISETP.GT.AND P5, PT, R3.reuse, 0x10, PT ;  /* 0x000000100300780c */ /* 0x040fe40003fa4270 */
[----:B------:R-:W-:-:S02]  /*8890*/  ISETP.GT.AND P6, PT, R3, 0x11, PT ;  /* 0x000000110300780c */ /* 0x000fc40003fc4270 */
[----:B-1----:R-:W-:Y:S01]  /*88a0*/  LOP3.LUT R60, R60, 0x7f, RZ, 0xc0, !PT ;  /* 0x0000007f3c3c7812 */ /* 0x002fe200078ec0ff */
[----:B------:R-:W-:Y:S02]  /*88b0*/  WARPGROUP.DEPBAR.LE gsb0, 0x0 ;  /* 0x00008000000079c5 */ /* 0x000fe40000010000 */
[----:B------:R-:W-:-:S06]  /*88c0*/  WARPGROUP.ARRIVE ;  /* 0x00000000000079c5 */ /* 0x000fcc0000000000 */
[----:B------:R-:W-:Y:S01]  /*88d0*/  HGMMA.64x64x16.F32 R24, gdesc[UR4], R24, gsb0 ;  /* 0x00e00000041879f0 */ /* 0x000fe20008000818 */
[----:B------:R-:W-:Y:S02]  /*88e0*/  R2UR UR4, R6 ;  /* 0x00000000060472ca */ /* 0x000fe400000e0000 */
[----:B------:R-:W-:Y:S02]  /*88f0*/  R2UR UR5, R7 ;  /* 0x00000000070572ca */ /* 0x000fe400000e0000 */
[----:B------:R-:W-:Y:S02]  /*8900*/  R2UR UR6, R12 ;  /* 0x000000000c0672ca */ /* 0x000fe400000e0000 */
[----:B------:R-:W-:Y:S01]  /*8910*/  R2UR UR7, R13 ;  /* 0x000000000d0772ca */ /* 0x000fe200000e0000 */
[----:B------:R-:W-:Y:S02]  /*8920*/  WARPGROUP.DEPBAR.LE gsb0, 0x0 ;  /* 0x00008000000079c5 */ /* 0x000fe40000010000 */
[----:B------:R-:W-:-:S10]  /*8930*/  WARPGROUP.ARRIVE ;  /* 0x00000000000079c5 */ /* 0x000fd40000000000 */
        /* <DEDUP_REMOVED lines=8> */
[----:B------:R-:W-:Y:S01]  /*89c0*/  ULDC UR4, c[0x0][0x9d8] ;  /* 0x0002760000047ab9 */ /* 0x000fe20000000800 */
[----:B------:R-:W-:Y:S01]  /*89d0*/  ULDC UR5, c[0x0][0x988] ;  /* 0x0002620000057ab9 */ /* 0x000fe20000000800 */
        /* <DEDUP_REMOVED lines=40> */
[----:B----4-:R-:W-:Y:S01]  /*8c60*/  FSEL R57, R28, -INF , P3 ;  /* 0xff8000001c397808 */ /* 0x010fe20001800000 */
[----:B------:R-:W-:-:S03]  /*8c70*/  FMUL.FTZ R55, R55, UR4 ;  /* 0x0000000437377c20 */ /* 0x000fc60008410000 */
[----:B------:R-:W-:-:S03]  /*8c80*/  FMNMX.FTZ R10, R57, R10, !PT ;  /* 0x0000000a390a7209 */ /* 0x000fc60007810000 */
[----:B------:R-:W4:Y:S01]  /*8c90*/  MUFU.TANH R26, R26 ;  /* 0x0000001a001a7308 */ /* 0x000f220000002400 */
[----:B-1----:R-:W-:-:S04]  /*8ca0*/  FSEL R29, R29, -INF , P4 ;  /* 0xff8000001d1d7808 */ /* 0x002fc80002000000 */
[----:B------:R-:W-:-:S03]  /*8cb0*/  FMNMX.FTZ R10, R29, R10, !PT ;  /* 0x0000000a1d0a7209 */ /* 0x000fc60007810000 */
[----:B------:R-:W1:Y:S01]  /*8cc0*/  MUFU.TANH R33, R33 ;  /* 0x0000002100217308 */ /* 0x000e620000002400 */
[----:B--2---:R-:W-:-:S04]  /*8cd0*/  FSEL R59, R32, -INF , P5 ;  /* 0xff800000203b7808 */ /* 0x004fc80002800000 */
[----:B------:R-:W-:-:S03]  /*8ce0*/  FMNMX.FTZ R10, R59, R10, !PT ;  /* 0x0000000a3b0a7209 */ /* 0x000fc60007810000 */
[----:B------:R-:W2:Y:S01]  /*8cf0*/  MUFU.TANH R27, R27 ;  /* 0x0000001b001b7308 */ /* 0x000ea20000002400 */
[----:B----4-:R-:W-:Y:S02]  /*8d00*/  FSEL R13, R26, -INF , P1 ;  /* 0xff8000001a0d7808 */ /* 0x010fe40000800000 */
[----:B------:R-:W-:-:S05]  /*8d10*/  ISETP.GT.AND P1, PT, R3, 0x18, PT ;  /* 0x000000180300780c */ /* 0x000fca0003f24270 */
[----:B------:R-:W4:Y:S01]  /*8d20*/  MUFU.TANH R36, R36 ;  /* 0x0000002400247308 */ /* 0x000f220000002400 */
[----:B-1----:R-:W-:-:S04]  /*8d30*/  FSEL R61, R33, -INF , P6 ;  /* 0xff800000213d7808 */ /* 0x002fc80003000000 */
[----:B------:R-:W-:-:S03]  /*8d40*/  FMNMX.FTZ R10, R61, R10, !PT ;  /* 0x0000000a3d0a7209 */ /* 0x000fc60007810000 */
[----:B------:R-:W1:Y:S01]  /*8d50*/  MUFU.TANH R30, R30 ;  /* 0x0000001e001e7308 */ /* 0x000e620000002400 */
[----:B--2---:R-:W-:Y:S02]  /*8d60*/  FSEL R27, R27, -INF , P2 ;  /* 0xff8000001b1b7808 */ /* 0x004fe40001000000 */
[----:B------:R-:W-:-:S05]  /*8d70*/  ISETP.GT.AND P2, PT, R3, 0x19, PT ;  /* 0x000000190300780c */ /* 0x000fca0003f44270 */
[----:B------:R-:W2:Y:S01]  /*8d80*/  MUFU.TANH R37, R37 ;  /* 0x0000002500257308 */ /* 0x000ea20000002400 */
[----:B----4-:R-:W-:-:S04]  /*8d90*/  FSEL R63, R36, -INF , P1 ;  /* 0xff800000243f7808 */ /* 0x010fc80000800000 */
[----:B------:R-:W-:-:S03]  /*8da0*/  FMNMX.FTZ R10, R63, R10, !PT ;  /* 0x0000000a3f0a7209 */ /* 0x000fc60007810000 */
[----:B------:R-:W4:Y:S01]  /*8db0*/  MUFU.TANH R31, R31 ;  /* 0x0000001f001f7308 */ /* 0x000f220000002400 */
[----:B-1----:R-:W-:Y:S02]  /*8dc0*/  FSEL R21, R30, -INF , P3 ;  /* 0xff8000001e157808 */ /* 0x002fe40001800000 */
[----:B------:R-:W-:-:S05]  /*8dd0*/  ISETP.GT.AND P3, PT, R3, 0x20, PT ;  /* 0x000000200300780c */ /* 0x000fca0003f64270 */
        /* <DEDUP_REMOVED lines=42> */
[----:B------:R-:W-:Y:S01]  /*9080*/  MUFU.TANH R46, R46 ;  /* 0x0000002e002e7308 */ /* 0x000fe20000002400 */
[----:B-1----:R-:W-:-:S04]  /*9090*/  FSEL R79, R52, -INF , P3 ;  /* 0xff800000344f7808 */ /* 0x002fc80001800000 */
[----:B------:R-:W-:-:S03]  /*90a0*/  FMNMX.FTZ R10, R79, R10, !PT ;  /* 0x0000000a4f0a7209 */ /* 0x000fc60007810000 */
[----:B------:R-:W1:Y:S01]  /*90b0*/  MUFU.TANH R47, R47 ;  /* 0x0000002f002f7308 */ /* 0x000e620000002400 */
[----:B--2---:R-:W-:-:S04]  /*90c0*/  FSEL R81, R53, -INF , P4 ;  /* 0xff80000035517808 */ /* 0x004fc80002000000 */
[----:B------:R-:W-:-:S03]  /*90d0*/  FMNMX.FTZ R3, R81, R10, !PT ;  /* 0x0000000a51037209 */ /* 0x000fc60007810000 */
[----:B------:R-:W2:Y:S02]  /*90e0*/  MUFU.TANH R50, R50 ;  /* 0x0000003200327308 */ /* 0x000ea40000002400 */
[----:B------:R-:W4:Y:S06]  /*90f0*/  SHFL.BFLY PT, R10, R3, 0x2, 0x1f ;  /* 0x0c401f00030a7f89 */ /* 0x000f2c00000e0000 */
[----:B------:R-:W0:Y:S01]  /*9100*/  MUFU.TANH R51, R51 ;  /* 0x0000003300337308 */ /* 0x000e220000002400 */
[----:B-1----:R-:W-:-:S07]  /*9110*/  FSEL R47, R47, -INF , P6 ;  /* 0xff8000002f2f7808 */ /* 0x002fce0003000000 */
[----:B------:R-:W1:Y:S01]  /*9120*/  MUFU.TANH R54, R54 ;  /* 0x0000003600367308 */ /* 0x000e620000002400 */
[----:B--2---:R-:W-:-:S07]  /*9130*/  FSEL R49, R50, -INF , P1 ;  /* 0xff80000032317808 */ /* 0x004fce0000800000 */
[----:B------:R-:W2:Y:S01]  /*9140*/  MUFU.TANH R55, R55 ;  /* 0x0000003700377308 */ /* 0x000ea20000002400 */
[----:B0-----:R-:W-:Y:S02]  /*9150*/  FSEL R51, R51, -INF , P2 ;  /* 0xff80000033337808 */ /* 0x001fe40001000000 */
[----:B----4-:R-:W-:Y:S02]  /*9160*/  FMNMX.FTZ R14, R3, R10, !PT ;  /* 0x0000000a030e7209 */ /* 0x010fe40007810000 */
[----:B------:R-:W-:-:S03]  /*9170*/  FMNMX.FTZ R10, R13, R27, !PT ;  /* 0x0000001b0d0a7209 */ /* 0x000fc60007810000 */
[----:B------:R-:W0:Y:S01]  /*9180*/  SHFL.BFLY PT, R45, R14, 0x1, 0x1f ;  /* 0x0c201f000e2d7f89 */ /* 0x000e2200000e0000 */
[----:B------:R-:W-:Y:S02]  /*9190*/  FMNMX.FTZ R10, R21, R10, !PT ;  /* 0x0000000a150a7209 */ /* 0x000fe40007810000 */
[----:B-1----:R-:W-:Y:S02]  /*91a0*/  FSEL R53, R54, -INF , P3 ;  /* 0xff80000036357808 */ /* 0x002fe40001800000 */
[----:B------:R-:W-:-:S04]  /*91b0*/  FMNMX.FTZ R10, R31, R10, !PT ;  /* 0x0000000a1f0a7209 */ /* 0x000fc80007810000 */
[----:B------:R-:W-:Y:S02]  /*91c0*/  FMNMX.FTZ R10, R33, R10, !PT ;  /* 0x0000000a210a7209 */ /* 0x000fe40007810000 */
[----:B--2---:R-:W-:Y:S02]  /*91d0*/  FSEL R55, R55, -INF , P4 ;  /* 0xff80000037377808 */ /* 0x004fe40002000000 */
[----:B------:R-:W-:-:S04]  /*91e0*/  FMNMX.FTZ R10, R35, R10, !PT ;  /* 0x0000000a230a7209 */ /* 0x000fc80007810000 */
[----:B------:R-:W-:Y:S01]  /*91f0*/  FMNMX.FTZ R12, R37, R10, !PT ;  /* 0x0000000a250c7209 */ /* 0x000fe20007810000 */
[----:B------:R-:W-:-:S03]  /*9200*/  IMAD.U32 R10, RZ, RZ, UR5 ;  /* 0x00000005ff0a7e24 */ /* 0x000fc6000f8e00ff */
[----:B------:R-:W-:Y:S02]  /*9210*/  FMNMX.FTZ R12, R39, R12, !PT ;  /* 0x0000000c270c7209 */ /* 0x000fe40007810000 */
[----:B0-----:R-:W-:Y:S02]  /*9220*/  FMNMX.FTZ R3, R14, R45, !PT ;  /* 0x0000002d0e037209 */ /* 0x001fe40007810000 */
[----:B------:R-:W-:Y:S02]  /*9230*/  FMNMX.FTZ R12, R41, R12, !PT ;  /* 0x0000000c290c7209 */ /* 0x000fe40007810000 */
[----:B------:R-:W-:Y:S01]  /*9240*/  FSEL R45, R46, -INF , P5 ;  /* 0xff8000002e2d7808 */ /* 0x000fe20002800000 */
[----:B------:R-:W-:Y:S01]  /*9250*/  FMUL.FTZ R14, R3, R10 ;  /* 0x0000000a030e7220 */ /* 0x000fe20000410000 */
[----:B------:R-:W-:Y:S02]  /*9260*/  FMNMX.FTZ R12, R43, R12, !PT ;  /* 0x0000000c2b0c7209 */ /* 0x000fe40007810000 */
[----:B------:R-:W-:-:S02]  /*9270*/  FSETP.NEU.FTZ.AND P5, PT, R3, -INF , PT ;  /* 0xff8000000300780b */ /* 0x000fc40003fbd000 */
[----:B------:R-:W-:Y:S02]  /*9280*/  FMNMX.FTZ R12, R45, R12, !PT ;  /* 0x0000000c2d0c7209 */ /* 0x000fe40007810000 */
[----:B------:R-:W-:Y:S02]  /*9290*/  FSEL R20, R14, RZ, P5 ;  /* 0x000000ff0e147208 */ /* 0x000fe40002800000 */
[----:B------:R-:W-:-:S03]  /*92a0*/  FMNMX.FTZ R12, R47, R12, !PT ;  /* 0x0000000c2f0c7209 */ /* 0x000fc60007810000 */
        /* <DEDUP_REMOVED lines=16> */
[-CC-:B------:R-:W-:Y:S01]  /*93b0*/  FFMA.FTZ R71, R71, R10.reuse, -R20.reuse ;  /* 0x0000000a47477223 */ /* 0x180fe20000010814 */
[-CC-:B------:R-:W-:Y:S01]  /*93c0*/  FFMA.FTZ R73, R73, R10.reuse, -R20.reuse ;  /* 0x0000000a49497223 */ /* 0x180fe20000010814 */
[----:B0-----:R-:W0:Y:S01]  /*93d0*/  SHFL.BFLY PT, R11, R12, 0x2, 0x1f ;  /* 0x0c401f000c0b7f89 */ /* 0x001e2200000e0000 */
[-CC-:B------:R-:W-:Y:S01]  /*93e0*/  FFMA.FTZ R75, R75, R10.reuse, -R20.reuse ;  /* 0x0000000a4b4b7223 */ /* 0x180fe20000010814 */
[----:B------:R-:W2:Y:S01]  /*93f0*/  MUFU.EX2 R57, R57 ;  /* 0x0000003900397308 */ /* 0x000ea20000000800 */
[-CC-:B------:R-:W-:Y:S01]  /*9400*/  FFMA.FTZ R77, R77, R10.reuse, -R20.reuse ;  /* 0x0000000a4d4d7223 */ /* 0x180fe20000010814 */
[-CC-:B------:R-:W-:Y:S01]  /*9410*/  FFMA.FTZ R79, R79, R10.reuse, -R20.reuse ;  /* 0x0000000a4f4f7223 */ /* 0x180fe20000010814 */
[----:B------:R-:W-:-:S05]  /*9420*/  FFMA.FTZ R20, R81, R10, -R20 ;  /* 0x0000000a51147223 */ /* 0x000fca0000010814 */
[----:B------:R-:W4:Y:S08]  /*9430*/  MUFU.EX2 R154, R29 ;  /* 0x0000001d009a7308 */ /* 0x000f300000000800 */
        /* <DEDUP_REMOVED lines=11> */
[----:B------:R-:W-:Y:S01]  /*94f0*/  FSEL R24, R12, RZ, P1 ;  /* 0x000000ff0c187208 */ /* 0x000fe20000800000 */
[----:B-1----:R-:W-:Y:S01]  /*9500*/  FADD.FTZ R12, R152, R25 ;  /* 0x00000019980c7221 */ /* 0x002fe20000010000 */
        /* <DEDUP_REMOVED lines=17> */
[----:B------:R2:W0:Y:S01]  /*9620*/  MUFU.EX2 R26, R27 ;  /* 0x0000001b001a7308 */ /* 0x0004220000000800 */
[-CC-:B------:R-:W-:Y:S01]  /*9630*/  FFMA.FTZ R53, R53, R10.reuse, -R24.reuse ;  /* 0x0000000a35357223 */ /* 0x180fe20000010818 */
[----:B------:R-:W-:Y:S01]  /*9640*/  FFMA.FTZ R24, R55, R10, -R24 ;  /* 0x0000000a37187223 */ /* 0x000fe20000010818 */
[----:B------:R-:W-:-:S05]  /*9650*/  F2FP.F16.F32.PACK_AB R152, R25, R152 ;  /* 0x000000981998723e */ /* 0x000fca00000000ff */
[----:B------:R-:W1:Y:S01]  /*9660*/  MUFU.EX2 R21, R21 ;  /* 0x0000001500157308 */ /* 0x000e620000000800 */
[----:B--2---:R-:W-:-:S04]  /*9670*/  FADD.FTZ R27, R57, R12 ;  /* 0x0000000c391b7221 */ /* 0x004fc80000010000 */
[C---:B----4-:R-:W-:Y:S01]  /*9680*/  FADD.FTZ R38, R154.reuse, R27 ;  /* 0x0000001b9a267221 */ /* 0x050fe20000010000 */
[----:B------:R-:W-:Y:S02]  /*9690*/  F2FP.F16.F32.PACK_AB R154, R154, R57 ;  /* 0x000000399a9a723e */ /* 0x000fe400000000ff */
[----:B------:R-:W2:Y:S01]  /*96a0*/  MUFU.EX2 R28, R31 ;  /* 0x0000001f001c7308 */ /* 0x000ea20000000800 */
[----:B0-----:R-:W-:Y:S01]  /*96b0*/  FADD.FTZ R12, R13, R26 ;  /* 0x0000001a0d0c7221 */ /* 0x001fe20000010000 */
[----:B------:R-:W-:Y:S01]  /*96c0*/  FADD.FTZ R29, R59, R38 ;  /* 0x000000263b1d7221 */ /* 0x000fe20000010000 */
[----:B------:R-:W-:-:S03]  /*96d0*/  F2FP.F16.F32.PACK_AB R153, R26, R13 ;  /* 0x0000000d1a99723e */ /* 0x000fc600000000ff */
[C---:B------:R-:W-:Y:S01]  /*96e0*/  FADD.FTZ R42, R156.reuse, R29 ;  /* 0x0000001d9c2a7221 */ /* 0x040fe20000010000 */
[----:B------:R-:W-:Y:S01]  /*96f0*/  F2FP.F16.F32.PACK_AB R156, R156, R59 ;  /* 0x0000003b9c9c723e */ /* 0x000fe200000000ff */
[----:B------:R-:W0:Y:S01]  /*9700*/  MUFU.EX2 R33, R33 ;  /* 0x0000002100217308 */ /* 0x000e220000000800 */
[----:B-1----:R-:W-:Y:S01]  /*9710*/  FADD.FTZ R27, R21, R12 ;  /* 0x0000000c151b7221 */ /* 0x002fe20000010000 */
[----:B------:R-:W-:Y:S01]  /*9720*/  @!P1 IADD3 R12, R15, 0x28c40, RZ ;  /* 0x00028c400f0c9810 */ /* 0x000fe20007ffe0ff */
[----:B------:R-:W-:-:S03]  /*9730*/  FADD.FTZ R29, R63, R42 ;  /* 0x0000002a3f1d7221 */ /* 0x000fc60000010000 */
[----:B------:R-:W-:Y:S02]  /*9740*/  @!P1 PRMT R12, RZ, 0x654, R12 ;  /* 0x00000654ff0c9816 */ /* 0x000fe4000000000c */
[----:B------:R-:W1:Y:S01]  /*9750*/  MUFU.EX2 R30, R35 ;  /* 0x00000023001e7308 */ /* 0x000e620000000800 */
[C---:B--2---:R-:W-:Y:S01]  /*9760*/  FADD.FTZ R40, R28.reuse, R27 ;  /* 0x0000001b1c287221 */ /* 0x044fe20000010000 */
[----:B------:R1:W-:Y:S01]  /*9770*/  @!P1 SYNCS.ARRIVE.TRANS64.RED.A1T0 RZ, [R12+URZ], RZ ;  /* 0x000000ff0cff99a7 */ /* 0x0003e2000810043f */
[----:B------:R-:W-:Y:S01]  /*9780*/  F2FP.F16.F32.PACK_AB R155, R28, R21 ;  /* 0x000000151c9b723e */ /* 0x000fe200000000ff */
[----:B------:R-:W-:Y:S01]  /*9790*/  BAR.SYNC.DEFER_BLOCKING 0xf, 0x100 ;  /* 0x03c4000000007b1d */ /* 0x000fe20000010000 */
[----:B0-----:R-:W-:-:S05]  /*97a0*/  FADD.FTZ R27, R33, R40 ;  /* 0x00000028211b7221 */ /* 0x001fca0000010000 */
[----:B------:R-:W0:Y:S01]  /*97b0*/  MUFU.EX2 R37, R37 ;  /* 0x0000002500257308 */ /* 0x000e220000000800 */
[C---:B------:R-:W-:Y:S01]  /*97c0*/  FADD.FTZ R40, R158.reuse, R29 ;  /* 0x0000001d9e287221 */ /* 0x040fe20000010000 */
[----:B------:R-:W-:-:S03]  /*97d0*/  F2FP.F16.F32.PACK_AB R158, R158, R63 ;  /* 0x0000003f9e9e723e */ /* 0x000fc600000000ff */
[----:B------:R-:W-:Y:S01]  /*97e0*/  FADD.FTZ R29, R67, R40 ;  /* 0x00000028431d7221 */ /* 0x000fe20000010000 */
[----:B-1----:R-:W-:Y:S02]  /*97f0*/  FADD.FTZ R12, R30, R27 ;  /* 0x0000001b1e0c7221 */ /* 0x002fe40000010000 */
[----:B------:R-:W1:Y:S01]  /*9800*/  MUFU.EX2 R32, R39 ;  /* 0x0000002700207308 */ /* 0x000e620000000800 */
[----:B------:R-:W-:Y:S01]  /*9810*/  FADD.FTZ R40, R160, R29 ;  /* 0x0000001da0287221 */ /* 0x000fe20000010000 */
[----:B------:R-:W-:Y:S02]  /*9820*/  F2FP.F16.F32.PACK_AB R157, R30, R33 ;  /* 0x000000211e9d723e */ /* 0x000fe400000000ff */
[----:B------:R-:W-:-:S04]  /*9830*/  F2FP.F16.F32.PACK_AB R160, R160, R67 ;  /* 0x00000043a0a0723e */ /* 0x000fc800000000ff */
[----:B------:R-:W2:Y:S01]  /*9840*/  MUFU.EX2 R41, R41 ;  /* 0x0000002900297308 */ /* 0x000ea20000000800 */
[----:B0-----:R-:W-:Y:S01]  /*9850*/  FADD.FTZ R27, R37, R12 ;  /* 0x0000000c251b7221 */ /* 0x001fe20000010000 */
[----:B------:R0:W-:Y:S06]  /*9860*/  STSM.16.M88.4 [R194+0x26800], R152 ;  /* 0x02680098c2007844 */ /* 0x0001ec0000000200 */
[----:B------:R-:W4:Y:S01]  /*9870*/  MUFU.EX2 R34, R43 ;  /* 0x0000002b00227308 */ /* 0x000f220000000800 */
[C---:B-1----:R-:W-:Y:S01]  /*9880*/  FADD.FTZ R12, R32.reuse, R27 ;  /* 0x0000001b200c7221 */ /* 0x042fe20000010000 */
[----:B------:R-:W-:Y:S01]  /*9890*/  FADD.FTZ R27, R71, R40 ;  /* 0x00000028471b7221 */ /* 0x000fe20000010000 */
[----:B------:R-:W-:-:S05]  /*98a0*/  F2FP.F16.F32.PACK_AB R159, R32, R37 ;  /* 0x00000025209f723e */ /* 0x000fca00000000ff */
[----:B------:R-:W1:Y:S01]  /*98b0*/  MUFU.EX2 R45, R45 ;  /* 0x0000002d002d7308 */ /* 0x000e620000000800 */
[----:B--2---:R-:W-:Y:S01]  /*98c0*/  FADD.FTZ R25, R41, R12 ;  /* 0x0000000c29197221 */ /* 0x004fe20000010000 */
[----:B------:R0:W-:Y:S06]  /*98d0*/  STSM.16.M88.4 [R197], R156 ;  /* 0x0000009cc5007844 */ /* 0x0001ec0000000200 */
[----:B------:R-:W2:Y:S01]  /*98e0*/  MUFU.EX2 R162, R73 ;  /* 0x0000004900a27308 */ /* 0x000ea20000000800 */
[C---:B----4-:R-:W-:Y:S01]  /*98f0*/  FADD.FTZ R12, R34.reuse, R25 ;  /* 0x00000019220c7221 */ /* 0x050fe20000010000 */
[----:B------:R-:W-:-:S06]  /*9900*/  F2FP.F16.F32.PACK_AB R161, R34, R41 ;  /* 0x0000002922a1723e */ /* 0x000fcc00000000ff */
[----:B------:R-:W4:Y:S01]  /*9910*/  MUFU.EX2 R36, R47 ;  /* 0x0000002f00247308 */ /* 0x000f220000000800 */
[----:B-1----:R-:W-:-:S07]  /*9920*/  FADD.FTZ R13, R45, R12 ;  /* 0x0000000c2d0d7221 */ /* 0x002fce0000010000 */
[----:B------:R-:W-:Y:S01]  /*9930*/  MUFU.EX2 R75, R75 ;  /* 0x0000004b004b7308 */ /* 0x000fe20000000800 */
[C---:B--2---:R-:W-:Y:S01]  /*9940*/  FADD.FTZ R40, R162.reuse, R27 ;  /* 0x0000001ba2287221 */ /* 0x044fe20000010000 */
[----:B------:R-:W-:-:S06]  /*9950*/  F2FP.F16.F32.PACK_AB R162, R162, R71 ;  /* 0x00000047a2a2723e */ /* 0x000fcc00000000ff */
[----:B------:R-:W1:Y:S01]  /*9960*/  MUFU.EX2 R14, R77 ;  /* 0x0000004d000e7308 */ /* 0x000e620000000800 */
[C---:B----4-:R-:W-:Y:S01]  /*9970*/  FADD.FTZ R12, R36.reuse, R13 ;  /* 0x0000000d240c7221 */ /* 0x050fe20000010000 */
[----:B------:R-:W-:-:S05]  /*9980*/  F2FP.F16.F32.PACK_AB R163, R36, R45 ;  /* 0x0000002d24a3723e */ /* 0x000fca00000000ff */
[----:B------:R0:W-:Y:S01]  /*9990*/  STSM.16.M88.4 [R195], R160 ;  /* 0x000000a0c3007844 */ /* 0x0001e20000000200 */
[----:B------:R-:W-:Y:S08]  /*99a0*/  MUFU.EX2 R49, R49 ;  /* 0x0000003100317308 */ /* 0x000ff00000000800 */
[----:B------:R-:W2:Y:S01]  /*99b0*/  MUFU.EX2 R38, R51 ;  /* 0x0000003300267308 */ /* 0x000ea20000000800 */
[----:B-1----:R-:W-:Y:S01]  /*99c0*/  F2FP.F16.F32.PACK_AB R164, R14, R75 ;  /* 0x0000004b0ea4723e */ /* 0x002fe200000000ff */
[----:B------:R-:W-:-:S04]  /*99d0*/  FADD.FTZ R75, R75, R40 ;  /* 0x000000284b4b7221 */ /* 0x000fc80000010000 */
[----:B------:R-:W-:Y:S02]  /*99e0*/  FADD.FTZ R14, R14, R75 ;  /* 0x0000004b0e0e7221 */ /* 0x000fe40000010000 */
[----:B------:R-:W-:Y:S08]  /*99f0*/  MUFU.EX2 R79, R79 ;  /* 0x0000004f004f7308 */ /* 0x000ff00000000800 */
[----:B------:R-:W1:Y:S01]  /*9a00*/  MUFU.EX2 R20, R20 ;  /* 0x0000001400147308 */ /* 0x000e620000000800 */
[----:B--2---:R-:W-:Y:S01]  /*9a10*/  F2FP.F16.F32.PACK_AB R165, R38, R49 ;  /* 0x0000003126a5723e */ /* 0x004fe200000000ff */
[----:B------:R-:W-:-:S04]  /*9a20*/  FADD.FTZ R49, R49, R12 ;  /* 0x0000000c31317221 */ /* 0x000fc80000010000 */
[----:B------:R-:W-:Y:S02]  /*9a30*/  FADD.FTZ R38, R38, R49 ;  /* 0x0000003126267221 */ /* 0x000fe40000010000 */
[----:B------:R-:W2:Y:S08]  /*9a40*/  MUFU.EX2 R53, R53 ;  /* 0x0000003500357308 */ /* 0x000eb00000000800 */
[----:B------:R-:W4:Y:S01]  /*9a50*/  MUFU.EX2 R24, R24 ;  /* 0x0000001800187308 */ /* 0x000f220000000800 */
[----:B-1----:R-:W-:Y:S01]  /*9a60*/  F2FP.F16.F32.PACK_AB R166, R20, R79 ;  /* 0x0000004f14a6723e */ /* 0x002fe200000000ff */
[----:B------:R-:W-:-:S04]  /*9a70*/  FADD.FTZ R79, R79, R14 ;  /* 0x0000000e4f4f7221 */ /* 0x000fc80000010000 */
[----:B------:R-:W-:Y:S01]  /*9a80*/  FADD.FTZ R12, R20, R79 ;  /* 0x0000004f140c7221 */ /* 0x000fe20000010000 */
[----:B--2---:R-:W-:Y:S01]  /*9a90*/  FADD.FTZ R13, R53, R38 ;  /* 0x00000026350d7221 */ /* 0x004fe20000010000 */
[----:B----4-:R-:W-:-:S03]  /*9aa0*/  F2FP.F16.F32.PACK_AB R167, R24, R53 ;  /* 0x0000003518a7723e */ /* 0x010fc600000000ff */
[----:B------:R-:W-:Y:S02]  /*9ab0*/  FADD.FTZ R13, R24, R13 ;  /* 0x0000000d180d7221 */ /* 0x000fe40000010000 */
[----:B------:R0:W-:Y:S01]  /*9ac0*/  STSM.16.M88.4 [R196], R164 ;  /* 0x000000a4c4007844 */ /* 0x0001e20000000200 */
[----:B------:R-:W-:Y:S05]  /*9ad0*/  @!P0 BRA `(.L_x_3208) ;  /* 0x0000000000048947 */ /* 0x000fea0003800000 */
[----:B------:R-:W-:Y:S01]  /*9ae0*/  BPT.TRAP 0x1 ;  /* 0x000000040000795c */ /* 0x000fe20000300000 */
.L_x_3208:
[----:B------:R1:W2:Y:S01]  /*9af0*/  SYNCS.PHASECHK.TRANS64.TRYWAIT P2, [R15+URZ+0x28c50], R58 ;  /* 0x028c503a0f0075a7 */ /* 0x0002a2000804017f */
[----:B------:R-:W-:Y:S05]  /*9b00*/  @!P0 BRA `(.L_x_3209) ;  /* 0x0000000000048947 */ /* 0x000fea0003800000 */
[----:B------:R-:W-:Y:S01]  /*9b10*/  BPT.TRAP 0x1 ;  /* 0x000000040000795c */ /* 0x000fe20000300000 */
.L_x_3209:
[----:B------:R-:W-:Y:S01]  /*9b20*/  LOP3.LUT R14, R56, 0x2000000, RZ, 0xfc, !PT ;  /* 0x02000000380e7812 */ /* 0x000fe200078efcff */
[----:B------:R-:W-:Y:S01]  /*9b30*/  ULDC UR37, c[0x0][0x9d8] ;  /* 0x0002760000257ab9 */ /* 0x000fe20000000800 */
[----:B------:R-:W-:Y:S01]  /*9b40*/  ULDC UR36, c[0x0][0x988] ;  /* 0x0002620000247ab9 */ /* 0x000fe20000000800 */
[----:B------:R-:W-:Y:S01]  /*9b50*/  BSSY B0, `(.L_x_3210) ;  /* 0x0000006000007945 */ /* 0x000fe20003800000 */
[----:B------:R-:W-:Y:S02]  /*9b60*/  IMAD.MOV.U32 R21, RZ, RZ, 0x40000040 ;  /* 0x40000040ff157424 */ /* 0x000fe400078e00ff */
[----:B------:R-:W-:Y:S01]  /*9b70*/  IMAD R20, R18, 0x1000, R14 ;  /* 0x0000100012147824 */ /* 0x000fe200078e020e */
[----:B--2---:R-:W-:Y:S06]  /*9b80*/  @P2 BRA `(.L_x_3211) ;  /* 0x0000000000082947 */ /* 0x004fec0003800000 */
[----:B------:R-:W2:Y:S02]  /*9b90*/  SYNCS.PHASECHK.TRANS64.TRYWAIT P2, [R15+URZ+0x28c50], R58 ;  /* 0x028c503a0f0075a7 */ /* 0x000ea4000804017f */
[----:B--2---:R-:W-:Y:S05]  /*9ba0*/  @!P2 BRA `(.L_x_3212) ;  /* 0x000000b80014a947 */ /* 0x004fea0003800000 */
.L_x_3211:
[----:B------:R-:W-:Y:S05]  /*9bb0*/  BSYNC B0 ;  /* 0x0000000000007941 */ /* 0x000fea0003800000 */
.L_x_3210:
[----:B------:R-:W-:Y:S01]  /*9bc0*/  R2UR UR6, R20 ;  /* 0x00000000140672ca */ /* 0x000fe200000e0000 */
[----:B-123--:R-:W-:Y:S01]  /*9bd0*/  WARPGROUP.ARRIVE ;  /* 0x00000000000079c5 */ /* 0x00efe20000000000 */
[----:B------:R-:W-:Y:S01]  /*9be0*/  R2UR UR7, R21 ;  /* 0x00000000150772ca */ /* 0x000fe200000e0000 */
[----:B------:R-:W-:Y:S01]  /*9bf0*/  @!P1 VIADD R15, R15, 0x28c60 ;  /* 0x00028c600f0f9836 */ /* 0x000fe20000000000 */
[----:B------:R-:W-:Y:S01]  /*9c00*/  MOV R21, 0x40000040 ;  /* 0x4000004000157802 */ /* 0x000fe20000000f00 */
[----:B------:R-:W-:Y:S01]  /*9c10*/  BSSY B0, `(.L_x_3213) ;  /* 0x000020b000007945 */ /* 0x000fe20003800000 */
[----:B------:R-:W-:Y:S02]  /*9c20*/  ISETP.GE.AND P2, PT, R168, 0x41, PT ;  /* 0x00000041a800780c */ /* 0x000fe40003f46270 */
[----:B------:R-:W-:-:S07]  /*9c30*/  @!P1 PRMT R15, RZ, 0x654, R15 ;  /* 0x00000654ff0f9816 */ /* 0x000fce000000000f */
[----:B------:R-:W-:Y:S03]  /*9c40*/  HGMMA.64x256x16.F32 R24, R152, gdesc[UR4].tnspB, RZ, !UPT, gsb0 ;  /* 0x43e0000498187df0 */ /* 0x000fe6000c0008ff */
[----:B------:R-:W-:Y:S02]  /*9c50*/  WARPGROUP.DEPBAR.LE gsb0, 0x0 ;  /* 0x00008000000079c5 */ /* 0x000fe40000010000 */
[----:B0-----:R-:W-:Y:S01]  /*9c60*/  VIADD R152, R20, 0x80 ;  /* 0x0000008014987836 */ /* 0x001fe20000000000 */
[----:B------:R-:W-:Y:S01]  /*9c70*/  MOV R153, 0x40000040 ;  /* 0x4000004000997802 */ /* 0x000fe20000000f00 */
[----:B------:R-:W-:-:S03]  /*9c80*/  WARPGROUP.ARRIVE ;  /* 0x00000000000079c5 */ /* 0x000fc60000000000 */
[----:B------:R-:W-:Y:S01]  /*9c90*/  R2UR UR6, R152 ;  /* 0x00000000980672ca */ /* 0x000fe200000e0000 */
[C---:B------:R-:W-:Y:S01]  /*9ca0*/  VIADD R152, R20.reuse, 0x100 ;  /* 0x0000010014987836 */ /* 0x040fe20000000000 */
[----:B------:R-:W-:Y:S01]  /*9cb0*/  R2UR UR7, R153 ;  /* 0x00000000990772ca */ /* 0x000fe200000e0000 */
[----:B------:R-:W-:Y:S02]  /*9cc0*/  IMAD.MOV.U32 R153, RZ, RZ, 0x40000040 ;  /* 0x40000040ff997424 */ /* 0x000fe400078e00ff */
[----:B------:R-:W-:-:S13]  /*9cd0*/  VIADD R20, R20, 0x180 ;  /* 0x0000018014147836 */ /* 0x000fda0000000000 */
[----:B------:R-:W-:Y:S01]  /*9ce0*/  HGMMA.64x256x16.F32 R24, R156, gdesc[UR4].tnspB, R24, gsb0 ;  /* 0x43e000049c187df0 */ /* 0x000fe20008000818 */
[----:B------:R-:W-:Y:S02]  /*9cf0*/  R2UR UR6, R152 ;  /* 0x00000000980672ca */ /* 0x000fe400000e0000 */
[----:B------:R-:W-:Y:S01]  /*9d00*/  R2UR UR7, R153 ;  /* 0x00000000990772ca */ /* 0x000fe200000e0000 */
[----:B------:R-:W-:Y:S02]  /*9d10*/  WARPGROUP.DEPBAR.LE gsb0, 0x0 ;  /* 0x00008000000079c5 */ /* 0x000fe40000010000 */
[----:B------:R-:W-:-:S15]  /*9d20*/  WARPGROUP.ARRIVE ;  /* 0x00000000000079c5 */ /* 0x000fde0000000000 */
[----:B------:R-:W-:-:S07]  /*9d30*/  NOP ;  /* 0x0000000000007918 */ /* 0x000fce0000000000 */
[----:B------:R-:W-:Y:S01]  /*9d40*/  HGMMA.64x256x16.F32 R24, R160, gdesc[UR4].tnspB, R24, gsb0 ;  /* 0x43e00004a0187df0 */ /* 0x000fe20008000818 */
[----:B------:R-:W-:Y:S02]  /*9d50*/  R2UR UR6, R20 ;  /* 0x00000000140672ca */ /* 0x000fe400000e0000 */
[----:B------:R-:W-:Y:S01]  /*9d60*/  R2UR UR7, R21 ;  /* 0x00000000150772ca */ /* 0x000fe200000e0000 */
[----:B------:R-:W-:Y:S02]  /*9d70*/  WARPGROUP.DEPBAR.LE gsb0, 0x0 ;  /* 0x00008000000079c5 */ /* 0x000fe40000010000 */
[----:B------:R-:W-:-:S15]  /*9d80*/  WARPGROUP.ARRIVE ;  /* 0x00000000000079c5 */ /* 0x000fde0000000000 */
[----:B------:R-:W-:-:S07]  /*9d90*/  NOP ;  /* 0x0000000000007918 */ /* 0x000fce0000000000 */
[----:B------:R-:W-:Y:S03]  /*9da0*/  HGMMA.64x256x16.F32 R24, R164, gdesc[UR4].tnspB, R24, gsb0 ;  /* 0x43e00004a4187df0 */ /* 0x000fe60008000818 */
[----:B------:R-:W-:Y:S02]  /*9db0*/  WARPGROUP.DEPBAR.LE gsb0, 0x0 ;  /* 0x00008000000079c5 */ /* 0x000fe40000010000 */
[----:B------:R-:W-:Y:S01]  /*9dc0*/  @!PT LDS RZ, [RZ] ;  /* 0x00000000fffff984 */ /* 0x000fe20000000800 */
[----:B------:R-:W-:Y:S01]  /*9dd0*/  @!PT LDS RZ, [RZ] ;  /* 0x00000000fffff984 */ /* 0x000fe20000000800 */
[----:B------:R-:W-:Y:S01]  /*9de0*/  @!PT LDS RZ, [RZ] ;  /* 0x00000000fffff984 */ /* 0x000fe20000000800 */
[----:B------:R-:W-:Y:S01]  /*9df0*/  @!PT LDS RZ, [RZ] ;  /* 0x00000000fffff984 */ /* 0x000fe20000000800 */
[----:B------:R0:W-:Y:S06]  /*9e00*/  MEMBAR.ALL.CTA ;  /* 0x0000000000007992 */ /* 0x0001ec0000008000 */
[----:B0-----:R-:W0:Y:S02]  /*9e10*/  FENCE.VIEW.ASYNC.S ;  /* 0x00000000000073c6 */ /* 0x001e240000000000 */
[----:B0-----:R-:W-:Y:S01]  /*9e20*/  NOP ;  /* 0x0000000000007918 */ /* 0x001fe20000000000 */
[----:B------:R-:W-:Y:S06]  /*9e30*/  BAR.ARV 0xe, 0x100 ;  /* 0x0384000000007b1d */ /* 0x000fec0000002000 */
[----:B------:R0:W-:Y:S01]  /*9e40*/  @!P1 SYNCS.ARRIVE.TRANS64.RED.A1T0 RZ, [R15+URZ], RZ ;  /* 0x000000ff0fff99a7 */ /* 0x0001e2000810043f */
[----:B------:R-:W-:Y:S05]  /*9e50*/  @!P2 BRA `(.L_x_3214) ;  /* 0x0000001c0098a947 */ /* 0x000fea0003800000 */
[----:B------:R-:W-:Y:S01]  /*9e60*/  VIADD R211, R182, 0xfffffffe ;  /* 0xfffffffeb6d37836 */ /* 0x000fe20000000000 */
[----:B------:R-:W-:Y:S01]  /*9e70*/  MOV R220, R3 ;  /* 0x0000000300dc7202 */ /* 0x000fe20000000f00 */
[----:B------:R-:W-:Y:S02]  /*9e80*/  IMAD.MOV.U32 R218, RZ, RZ, R11 ;  /* 0x000000ffffda7224 */ /* 0x000fe400078e000b */
[----:B------:R-:W-:-:S07]  /*9e90*/  IMAD.MOV.U32 R217, RZ, RZ, R18 ;  /* 0x000000ffffd97224 */ /* 0x000fce00078e0012 */
.L_x_3225:
[----:B------:R-:W-:Y:S01]  /*9ea0*/  VIADD R18, R217, 0x1 ;  /* 0x00000001d9127836 */ /* 0x000fe20000000000 */
[C---:B------:R-:W-:Y:S01]  /*9eb0*/  ISETP.GT.AND P2, PT, R211.reuse, RZ, PT ;  /* 0x000000ffd300720c */ /* 0x040fe20003f44270 */
[----:B------:R-:W-:-:S03]  /*9ec0*/  VIADD R211, R211, 0xffffffff ;  /* 0xffffffffd3d37836 */ /* 0x000fc60000000000 */
[----:B------:R-:W-:-:S04]  /*9ed0*/  ISETP.NE.AND P3, PT, R18, 0x2, PT ;  /* 0x000000021200780c */ /* 0x000fc80003f65270 */
[----:B------:R-:W-:Y:S02]  /*9ee0*/  SEL R3, RZ, 0x1, P3 ;  /* 0x00000001ff037807 */ /* 0x000fe40001800000 */
[----:B------:R-:W-:Y:S02]  /*9ef0*/  SEL R18, R18, RZ, P3 ;  /* 0x000000ff12127207 */ /* 0x000fe40001800000 */
[----:B------:R-:W-:Y:S01]  /*9f00*/  LOP3.LUT R22, R22, R3, RZ, 0x3c, !PT ;  /* 0x0000000316167212 */ /* 0x000fe200078e3cff */
[----:B-1----:R-:W-:Y:S06]  /*9f10*/  @!P0 BRA `(.L_x_3215) ;  /* 0x0000000000048947 */ /* 0x002fec0003800000 */
[----:B------:R-:W-:Y:S01]  /*9f20*/  BPT.TRAP 0x1 ;  /* 0x000000040000795c */ /* 0x000fe20000300000 */
.L_x_3215:
[----:B0-----:R-:W-:Y:S02]  /*9f30*/  LEA R15, R18, R2, 0x3 ;  /* 0x00000002120f7211 */ /* 0x001fe400078e18ff */
[----:B------:R-:W-:-:S04]  /*9f40*/  SHF.L.U32 R213, R22, 0x1f, RZ ;  /* 0x0000001f16d57819 */ /* 0x000fc800000006ff */
[----:B------:R0:W1:Y:S01]  /*9f50*/  SYNCS.PHASECHK.TRANS64.TRYWAIT P3, [R15+URZ+0x28c30], R213 ;  /* 0x028c30d50f0075a7 */ /* 0x000062000806017f */
[----:B------:R-:W-:Y:S05]  /*9f60*/  @!P0 BRA `(.L_x_3216) ;  /* 0x0000000000048947 */ /* 0x000fea0003800000 */
[----:B------:R-:W-:Y:S01]  /*9f70*/  BPT.TRAP 0x1 ;  /* 0x000000040000795c */ /* 0x000fe20000300000 */
.L_x_3216:
[----:B------:R-:W-:Y:S01]  /*9f80*/  VIADD R3, R2, 0x20400 ;  /* 0x0002040002037836 */ /* 0x000fe20000000000 */
[----:B------:R-:W-:Y:S01]  /*9f90*/  BSSY B1, `(.L_x_3217) ;  /* 0x0000009000017945 */ /* 0x000fe20003800000 */
[----:B------:R-:W-:Y:S02]  /*9fa0*/  IMAD R10, R18, 0x200, R0 ;  /* 0x00000200120a7824 */ /* 0x000fe400078e0200 */
[----:B------:R-:W-:Y:S01]  /*9fb0*/  IMAD.MOV.U32 R11, RZ, RZ, 0x40000040 ;  /* 0x40000040ff0b7424 */ /* 0x000fe200078e00ff */
[----:B------:R-:W-:-:S04]  /*9fc0*/  SHF.R.U32.HI R3, RZ, 0x4, R3 ;  /* 0x00000004ff037819 */ /* 0x000fc80000011603 */
[----:B------:R-:W-:-:S04]  /*9fd0*/  LOP3.LUT R3, R3, 0x3fff, RZ, 0xc0, !PT ;  /* 0x00003fff03037812 */ /* 0x000fc800078ec0ff */
[----:B------:R-:W-:Y:S01]  /*9fe0*/  LOP3.LUT R20, R3, 0x10000, RZ, 0xfc, !PT ;  /* 0x0001000003147812 */ /* 0x000fe200078efcff */
[----:B-1----:R-:W-:Y:S06]  /*9ff0*/  @P3 BRA `(.L_x_3218) ;  /* 0x0000000000083947 */ /* 0x002fec0003800000 */
[----:B------:R-:W1:Y:S02]  /*a000*/  SYNCS.PHASECHK.TRANS64.TRYWAIT P3, [R15+URZ+0x28c30], R213 ;  /* 0x028c30d50f0075a7 */ /* 0x000e64000806017f */
[----:B-1----:R-:W-:Y:S05]  /*a010*/  @!P3 BRA `(.L_x_3219) ;  /* 0x000000b4000cb947 */ /* 0x002fea0003800000 */
.L_x_3218:
[----:B------:R-:W-:Y:S05]  /*a020*/  BSYNC B1 ;  /* 0x0000000000017941 */ /* 0x000fea0003800000 */
.L_x_3217:
[----:B------:R-:W-:Y:S01]  /*a030*/  MOV R21, 0x40000040 ;  /* 0x4000004000157802 */ /* 0x000fe20000000f00 */
[----:B------:R-:W-:Y:S01]  /*a040*/  WARPGROUP.ARRIVE ;  /* 0x00000000000079c5 */ /* 0x000fe20000000000 */
[----:B------:R-:W-:Y:S02]  /*a050*/  R2UR UR6, R10 ;  /* 0x000000000a0672ca */ /* 0x000fe400000e0000 */
[----:B------:R-:W-:Y:S01]  /*a060*/  R2UR UR7, R11 ;  /* 0x000000000b0772ca */ /* 0x000fe200000e0000 */
[----:B------:R-:W-:Y:S01]  /*a070*/  IMAD.MOV.U32 R11, RZ, RZ, 0x40000040 ;  /* 0x40000040ff0b7424 */ /* 0x000fe200078e00ff */
[----:B------:R-:W-:Y:S01]  /*a080*/  R2UR UR4, R20 ;  /* 0x00000000140472ca */ /* 0x000fe200000e0000 */
[----:B------:R-:W-:Y:S01]  /*a090*/  VIADD R20, R10, 0x2 ;  /* 0x000000020a147836 */ /* 0x000fe20000000000 */
[----:B------:R-:W-:Y:S01]  /*a0a0*/  R2UR UR5, R21 ;  /* 0x00000000150572ca */ /* 0x000fe200000e0000 */
[----:B------:R-:W-:-:S12]  /*a0b0*/  IMAD.MOV.U32 R21, RZ, RZ, 0x40000040 ;  /* 0x40000040ff157424 */ /* 0x000fd800078e00ff */
[----:B------:R-:W-:Y:S01]  /*a0c0*/  HGMMA.64x64x16.F32 R152, gdesc[UR4], RZ, !UPT, gsb0 ;  /* 0x00e00000049879f0 */ /* 0x000fe2000c0008ff */
[----:B------:R-:W-:Y:S01]  /*a0d0*/  R2UR UR6, R20 ;  /* 0x00000000140672ca */ /* 0x000fe200000e0000 */
[C---:B------:R-:W-:Y:S01]  /*a0e0*/  VIADD R20, R10.reuse, 0x4 ;  /* 0x000000040a147836 */ /* 0x040fe20000000000 */
[----:B------:R-:W-:Y:S01]  /*a0f0*/  R2UR UR7, R21 ;  /* 0x00000000150772ca */ /* 0x000fe200000e0000 */
[----:B------:R-:W-:Y:S01]  /*a100*/  VIADD R10, R10, 0x6 ;  /* 0x000000060a0a7836 */ /* 0x000fe20000000000 */
[----:B------:R-:W-:Y:S02]  /*a110*/  R2UR UR4, R8 ;  /* 0x00000000080472ca */ /* 0x000fe400000e0000 */
[----:B------:R-:W-:Y:S02]  /*a120*/  R2UR UR5, R9 ;  /* 0x00000000090572ca */ /* 0x000fe400000e0000 */
[----:B------:R-:W-:Y:S01]  /*a130*/  MOV R21, 0x40000040 ;  /* 0x4000004000157802 */ /* 0x000fe20000000f00 */
[----:B------:R-:W-:-:S02]  /*a140*/  WARPGROUP.DEPBAR.LE gsb0, 0x0 ;  /* 0x00008000000079c5 */ /* 0x000fc40000010000 */
[----:B------:R-:W-:-:S08]  /*a150*/  WARPGROUP.ARRIVE ;  /* 0x00000000000079c5 */ /* 0x000fd00000000000 */
        /* <DEDUP_REMOVED lines=55> */
[----:B----4-:R-:W-:-:S07]  /*a4d0*/  FMNMX.FTZ R10, R219, R10, !PT ;  /* 0x0000000adb0a7209 */ /* 0x010fce0007810000 */
[----:B------:R-:W4:Y:S01]  /*a4e0*/  MUFU.TANH R161, R161 ;  /* 0x000000a100a17308 */ /* 0x000f220000002400 */
[----:B--2---:R-:W-:-:S07]  /*a4f0*/  FMNMX.FTZ R10, R157, R10, !PT ;  /* 0x0000000a9d0a7209 */ /* 0x004fce0007810000 */
[----:B------:R-:W2:Y:S01]  /*a500*/  MUFU.TANH R225, R225 ;  /* 0x000000e100e17308 */ /* 0x000ea20000002400 */
[----:B---3--:R-:W-:-:S07]  /*a510*/  FMNMX.FTZ R10, R223, R10, !PT ;  /* 0x0000000adf0a7209 */ /* 0x008fce0007810000 */
        /* <DEDUP_REMOVED lines=21> */
[----:B--2---:R-:W-:-:S05]  /*a670*/  FMNMX.FTZ R10, R181, R10, !PT ;  /* 0x0000000ab50a7209 */ /* 0x004fca0007810000 */
[----:B------:R-:W2:Y:S02]  /*a680*/  SHFL.BFLY PT, R3, R10, 0x2, 0x1f ;  /* 0x0c401f000a037f89 */ /* 0x000ea400000e0000 */
[----:B------:R-:W5:Y:S08]  /*a690*/  MUFU.TANH R221, R221 ;  /* 0x000000dd00dd7308 */ /* 0x000f700000002400 */
[----:B------:R-:W0:Y:S08]  /*a6a0*/  MUFU.TANH R159, R159 ;  /* 0x0000009f009f7308 */ /* 0x000e300000002400 */
[----:B------:R-:W1:Y:S01]  /*a6b0*/  MUFU.TANH R235, R235 ;  /* 0x000000eb00eb7308 */ /* 0x000e620000002400 */
[----:B--2---:R-:W-:-:S02]  /*a6c0*/  FMNMX.FTZ R3, R10, R3, !PT ;  /* 0x000000030a037209 */ /* 0x004fc40007810000 */
[----:B---3--:R-:W-:-:S05]  /*a6d0*/  FMNMX.FTZ R10, R153, R218, !PT ;  /* 0x000000da990a7209 */ /* 0x008fca0007810000 */
[----:B------:R-:W2:Y:S01]  /*a6e0*/  MUFU.TANH R163, R163 ;  /* 0x000000a300a37308 */ /* 0x000ea20000002400 */
[----:B------:R-:W3:Y:S01]  /*a6f0*/  SHFL.BFLY PT, R160, R3, 0x1, 0x1f ;  /* 0x0c201f0003a07f89 */ /* 0x000ee200000e0000 */
[----:B----4-:R-:W-:-:S04]  /*a700*/  FMNMX.FTZ R10, R155, R10, !PT ;  /* 0x0000000a9b0a7209 */ /* 0x010fc80007810000 */
[----:B-----5:R-:W-:Y:S02]  /*a710*/  FMNMX.FTZ R10, R221, R10, !PT ;  /* 0x0000000add0a7209 */ /* 0x020fe40007810000 */
[----:B------:R-:W4:Y:S02]  /*a720*/  MUFU.TANH R237, R237 ;  /* 0x000000ed00ed7308 */ /* 0x000f240000002400 */
[----:B0-----:R-:W-:Y:S01]  /*a730*/  FMNMX.FTZ R158, R159, R10, !PT ;  /* 0x0000000a9f9e7209 */ /* 0x001fe20007810000 */
[----:B------:R-:W-:-:S03]  /*a740*/  IMAD.U32 R10, RZ, RZ, UR36 ;  /* 0x00000024ff0a7e24 */ /* 0x000fc6000f8e00ff */
[----:B-1----:R-:W-:Y:S02]  /*a750*/  FMNMX.FTZ R158, R235, R158, !PT ;  /* 0x0000009eeb9e7209 */ /* 0x002fe40007810000 */
[----:B------:R-:W0:Y:S02]  /*a760*/  MUFU.TANH R167, R167 ;  /* 0x000000a700a77308 */ /* 0x000e240000002400 */
[----:B--2---:R-:W-:-:S06]  /*a770*/  FMNMX.FTZ R158, R163, R158, !PT ;  /* 0x0000009ea39e7209 */ /* 0x004fcc0007810000 */
[----:B------:R-:W1:Y:S01]  /*a780*/  MUFU.TANH R20, R20 ;  /* 0x0000001400147308 */ /* 0x000e620000002400 */
[----:B---3--:R-:W-:-:S05]  /*a790*/  FMNMX.FTZ R3, R3, R160, !PT ;  /* 0x000000a003037209 */ /* 0x008fca0007810000 */
[C---:B------:R-:W-:Y:S02]  /*a7a0*/  FADD.FTZ R160, -R3.reuse, R220 ;  /* 0x000000dc03a07221 */ /* 0x040fe40000010100 */
[----:B------:R-:W2:Y:S01]  /*a7b0*/  MUFU.TANH R171, R171 ;  /* 0x000000ab00ab7308 */ /* 0x000ea20000002400 */
[-C--:B------:R-:W-:Y:S01]  /*a7c0*/  FMUL.FTZ R168, R3, R10.reuse ;  /* 0x0000000a03a87220 */ /* 0x080fe20000410000 */
[----:B------:R-:W-:Y:S01]  /*a7d0*/  FMUL.FTZ R164, R160, R10 ;  /* 0x0000000aa0a47220 */ /* 0x000fe20000410000 */
[----:B----4-:R-:W-:Y:S02]  /*a7e0*/  FMNMX.FTZ R160, R237, R158, !PT ;  /* 0x0000009eeda07209 */ /* 0x010fe40007810000 */
[-CC-:B------:R-:W-:Y:S01]  /*a7f0*/  FFMA.FTZ R166, R11, R10.reuse, -R168.reuse ;  /* 0x0000000a0ba67223 */ /* 0x180fe200000108a8 */
[-CC-:B------:R-:W-:Y:S01]  /*a800*/  FFMA.FTZ R180, R177, R10.reuse, -R168.reuse ;  /* 0x0000000ab1b47223 */ /* 0x180fe200000108a8 */
[--C-:B------:R-:W-:Y:S01]  /*a810*/  FFMA.FTZ R177, R181, R10, -R168.reuse ;  /* 0x0000000ab5b17223 */ /* 0x100fe200000108a8 */
[----:B------:R-:W3:Y:S01]  /*a820*/  MUFU.TANH R152, R152 ;  /* 0x0000009800987308 */ /* 0x000ee20000002400 */
[----:B0-----:R-:W-:Y:S01]  /*a830*/  FMNMX.FTZ R160, R167, R160, !PT ;  /* 0x000000a0a7a07209 */ /* 0x001fe20007810000 */
[-CC-:B------:R-:W-:Y:S01]  /*a840*/  FFMA.FTZ R21, R21, R10.reuse, -R168.reuse ;  /* 0x0000000a15157223 */ /* 0x180fe200000108a8 */
[-CC-:B------:R-:W-:Y:S01]  /*a850*/  FFMA.FTZ R157, R157, R10.reuse, -R168.reuse ;  /* 0x0000000a9d9d7223 */ /* 0x180fe200000108a8 */
[--C-:B------:R-:W-:Y:S01]  /*a860*/  FFMA.FTZ R161, R161, R10, -R168.reuse ;  /* 0x0000000aa1a17223 */ /* 0x100fe200000108a8 */
[----:B-1----:R-:W-:Y:S01]  /*a870*/  FMNMX.FTZ R162, R20, R160, !PT ;  /* 0x000000a014a27209 */ /* 0x002fe20007810000 */
[-CC-:B------:R-:W-:Y:S01]  /*a880*/  FFMA.FTZ R165, R165, R10.reuse, -R168.reuse ;  /* 0x0000000aa5a57223 */ /* 0x180fe200000108a8 */
[--C-:B------:R-:W-:Y:S01]  /*a890*/  FFMA.FTZ R170, R227, R10, -R168.reuse ;  /* 0x0000000ae3aa7223 */ /* 0x100fe200000108a8 */
[----:B------:R-:W0:Y:S01]  /*a8a0*/  MUFU.TANH R175, R175 ;  /* 0x000000af00af7308 */ /* 0x000e220000002400 */
[----:B--2---:R-:W-:Y:S01]  /*a8b0*/  FMNMX.FTZ R11, R171, R162, !PT ;  /* 0x000000a2ab0b7209 */ /* 0x004fe20007810000 */
[-CC-:B------:R-:W-:Y:S01]  /*a8c0*/  FFMA.FTZ R169, R169, R10.reuse, -R168.reuse ;  /* 0x0000000aa9a97223 */ /* 0x180fe200000108a8 */
[-CC-:B------:R-:W-:Y:S01]  /*a8d0*/  FFMA.FTZ R173, R173, R10.reuse, -R168.reuse ;  /* 0x0000000aadad7223 */ /* 0x180fe200000108a8 */
[----:B------:R-:W-:-:S04]  /*a8e0*/  FFMA.FTZ R174, R231, R10, -R168 ;  /* 0x0000000ae7ae7223 */ /* 0x000fc800000108a8 */
[----:B------:R-:W1:Y:S01]  /*a8f0*/  MUFU.TANH R154, R154 ;  /* 0x0000009a009a7308 */ /* 0x000e620000002400 */
[----:B---3--:R-:W-:-:S07]  /*a900*/  FMNMX.FTZ R162, R152, R11, !PT ;  /* 0x0000000b98a27209 */ /* 0x008fce0007810000 */
[----:B------:R-:W2:Y:S01]  /*a910*/  MUFU.TANH R179, R179 ;  /* 0x000000b300b37308 */ /* 0x000ea20000002400 */
[----:B0-----:R-:W-:Y:S01]  /*a920*/  FMNMX.FTZ R11, R175, R162, !PT ;  /* 0x000000a2af0b7209 */ /* 0x001fe20007810000 */
[-CC-:B------:R-:W-:Y:S01]  /*a930*/  FFMA.FTZ R162, R219, R10.reuse, -R168.reuse ;  /* 0x0000000adba27223 */ /* 0x180fe200000108a8 */
[----:B------:R-:W-:-:S05]  /*a940*/  FFMA.FTZ R219, R233, R10, -R168 ;  /* 0x0000000ae9db7223 */ /* 0x000fca00000108a8 */
[----:B------:R-:W0:Y:S08]  /*a950*/  MUFU.TANH R156, R156 ;  /* 0x0000009c009c7308 */ /* 0x000e300000002400 */
[----:B------:R-:W-:Y:S08]  /*a960*/  MUFU.TANH R183, R183 ;  /* 0x000000b700b77308 */ /* 0x000ff00000002400 */
[----:B------:R1:W3:Y:S08]  /*a970*/  MUFU.EX2 R158, R164 ;  /* 0x000000a4009e7308 */ /* 0x0002f00000000800 */
[----:B------:R4:W5:Y:S01]  /*a980*/  MUFU.EX2 R160, R166 ;  /* 0x000000a600a07308 */ /* 0x0009620000000800 */
[----:B-1----:R-:W-:-:S04]  /*a990*/  FMNMX.FTZ R164, R154, R11, !PT ;  /* 0x0000000b9aa47209 */ /* 0x002fc80007810000 */
[----:B--2---:R-:W-:-:S03]  /*a9a0*/  FMNMX.FTZ R11, R179, R164, !PT ;  /* 0x000000a4b30b7209 */ /* 0x004fc60007810000 */
[----:B------:R-:W-:Y:S01]  /*a9b0*/  MUFU.EX2 R21, R21 ;  /* 0x0000001500157308 */ /* 0x000fe20000000800 */
[----:B0-----:R-:W-:Y:S01]  /*a9c0*/  FMNMX.FTZ R164, R156, R11, !PT ;  /* 0x0000000b9ca47209 */ /* 0x001fe20007810000 */
[--C-:B----4-:R-:W-:Y:S01]  /*a9d0*/  FFMA.FTZ R166, R225, R10, -R168.reuse ;  /* 0x0000000ae1a67223 */ /* 0x110fe200000108a8 */
[-C--:B---3--:R-:W-:Y:S01]  /*a9e0*/  FMUL.FTZ R24, R24, R158.reuse ;  /* 0x0000009e18187220 */ /* 0x088fe20000410000 */
[----:B------:R-:W-:Y:S01]  /*a9f0*/  FMUL.FTZ R25, R25, R158 ;  /* 0x0000009e19197220 */ /* 0x000fe20000410000 */
[----:B------:R-:W-:Y:S01]  /*aa00*/  FMNMX.FTZ R11, R183, R164, !PT ;  /* 0x000000a4b70b7209 */ /* 0x000fe20007810000 */
[----:B------:R-:W-:Y:S01]  /*aa10*/  FFMA.FTZ R164, R223, R10, -R168 ;  /* 0x0000000adfa47223 */ /* 0x000fe200000108a8 */
[----:B------:R-:W-:Y:S01]  /*aa20*/  FMUL.FTZ R28, R28, R158 ;  /* 0x0000009e1c1c7220 */ /* 0x000fe20000410000 */
[----:B------:R-:W-:Y:S01]  /*aa30*/  MUFU.EX2 R162, R162 ;  /* 0x000000a200a27308 */ /* 0x000fe20000000800 */
[----:B-----5:R-:W-:Y:S01]  /*aa40*/  FFMA.FTZ R12, R158, R12, R160 ;  /* 0x0000000c9e0c7223 */ /* 0x020fe200000100a0 */
[----:B------:R-:W0:Y:S01]  /*aa50*/  SHFL.BFLY PT, R172, R11, 0x2, 0x1f ;  /* 0x0c401f000bac7f89 */ /* 0x000e2200000e0000 */
        /* <DEDUP_REMOVED lines=22> */
[----:B------:R-:W-:Y:S01]  /*abc0*/  FMUL.FTZ R68, R68, R158 ;  /* 0x0000009e44447220 */ /* 0x000fe20000410000 */
[----:B0-----:R-:W-:Y:S01]  /*abd0*/  FMNMX.FTZ R176, R11, R172, !PT ;  /* 0x000000ac0bb07209 */ /* 0x001fe20007810000 */
[----:B------:R-:W-:Y:S01]  /*abe0*/  FFMA.FTZ R172, R229, R10, -R168 ;  /* 0x0000000ae5ac7223 */ /* 0x000fe200000108a8 */
[-C--:B------:R-:W-:Y:S01]  /*abf0*/  FMUL.FTZ R69, R69, R158.reuse ;  /* 0x0000009e45457220 */ /* 0x080fe20000410000 */
[-C--:B------:R-:W-:Y:S01]  /*ac00*/  FMUL.FTZ R72, R72, R158.reuse ;  /* 0x0000009e48487220 */ /* 0x080fe20000410000 */
[-C--:B------:R-:W-:Y:S01]  /*ac10*/  FMUL.FTZ R73, R73, R158.reuse ;  /* 0x0000009e49497220 */ /* 0x080fe20000410000 */
[----:B------:R-:W0:Y:S01]  /*ac20*/  SHFL.BFLY PT, R11, R176, 0x1, 0x1f ;  /* 0x0c201f00b00b7f89 */ /* 0x000e2200000e0000 */
        /* <DEDUP_REMOVED lines=23> */
[----:B0-----:R-:W-:Y:S01]  /*ada0*/  FMNMX.FTZ R11, R176, R11, !PT ;  /* 0x0000000bb00b7209 */ /* 0x001fe20007810000 */
[----:B------:R-:W-:Y:S01]  /*adb0*/  MUFU.EX2 R169, R169 ;  /* 0x000000a900a97308 */ /* 0x000fe20000000800 */
[-C--:B------:R-:W-:Y:S01]  /*adc0*/  FMUL.FTZ R116, R116, R158.reuse ;  /* 0x0000009e74747220 */ /* 0x080fe20000410000 */
[-C--:B------:R-:W-:Y:S01]  /*add0*/  FMUL.FTZ R117, R117, R158.reuse ;  /* 0x0000009e75757220 */ /* 0x080fe20000410000 */
[----:B------:R-:W-:Y:S01]  /*ade0*/  FMUL.FTZ R120, R120, R158 ;  /* 0x0000009e78787220 */ /* 0x000fe20000410000 */
[C---:B------:R-:W-:Y:S01]  /*adf0*/  FADD.FTZ R181, -R11.reuse, R218 ;  /* 0x000000da0bb57221 */ /* 0x040fe20000010100 */
[----:B------:R-:W-:Y:S01]  /*ae00*/  FMUL.FTZ R222, R11, R10 ;  /* 0x0000000a0bde7220 */ /* 0x000fe20000410000 */
[-C--:B------:R-:W-:Y:S01]  /*ae10*/  FMUL.FTZ R121, R121, R158.reuse ;  /* 0x0000009e79797220 */ /* 0x080fe20000410000 */
[----:B------:R-:W-:Y:S01]  /*ae20*/  FMUL.FTZ R124, R124, R158 ;  /* 0x0000009e7c7c7220 */ /* 0x000fe20000410000 */
[-C--:B------:R-:W-:Y:S01]  /*ae30*/  FMUL.FTZ R168, R181, R10.reuse ;  /* 0x0000000ab5a87220 */ /* 0x080fe20000410000 */
[----:B------:R-:W-:Y:S01]  /*ae40*/  IADD3 R181, -R191, RZ, RZ ;  /* 0x000000ffbfb57210 */ /* 0x000fe20007ffe1ff */
[-CC-:B------:R-:W-:Y:S01]  /*ae50*/  FFMA.FTZ R153, R153, R10.reuse, -R222.reuse ;  /* 0x0000000a99997223 */ /* 0x180fe200000108de */
[-CC-:B------:R-:W-:Y:S01]  /*ae60*/  FFMA.FTZ R218, R167, R10.reuse, -R222.reuse ;  /* 0x0000000aa7da7223 */ /* 0x180fe200000108de */
[-CC-:B------:R-:W-:Y:S01]  /*ae70*/  FFMA.FTZ R167, R171, R10.reuse, -R222.reuse ;  /* 0x0000000aaba77223 */ /* 0x180fe200000108de */
[----:B------:R-:W-:Y:S01]  /*ae80*/  ISETP.NE.AND P3, PT, R190, R181, PT ;  /* 0x000000b5be00720c */ /* 0x000fe20003f65270 */
[----:B------:R-:W-:Y:S01]  /*ae90*/  MUFU.EX2 R168, R168 ;  /* 0x000000a800a87308 */ /* 0x000fe20000000800 */
[-CC-:B------:R-:W-:Y:S01]  /*aea0*/  FFMA.FTZ R178, R155, R10.reuse, -R222.reuse ;  /* 0x0000000a9bb27223 */ /* 0x180fe200000108de */
[----:B------:R-:W-:Y:S01]  /*aeb0*/  FFMA.FTZ R171, R152, R10, -R222 ;  /* 0x0000000a98ab7223 */ /* 0x000fe200000108de */
[----:B------:R-:W-:-:S02]  /*aec0*/  @!P1 VIADD R152, R15, 0x28c40 ;  /* 0x00028c400f989836 */ /* 0x000fc40000000000 */
[-CC-:B------:R-:W-:Y:S01]  /*aed0*/  FFMA.FTZ R155, R221, R10.reuse, -R222.reuse ;  /* 0x0000000add9b7223 */ /* 0x180fe200000108de */
[-CC-:B------:R-:W-:Y:S01]  /*aee0*/  FFMA.FTZ R182, R163, R10.reuse, -R222.reuse ;  /* 0x0000000aa3b67223 */ /* 0x180fe200000108de */
[-CC-:B------:R-:W-:Y:S01]  /*aef0*/  FFMA.FTZ R163, R237, R10.reuse, -R222.reuse ;  /* 0x0000000aeda37223 */ /* 0x180fe200000108de */
[-C--:B------:R-:W-:Y:S01]  /*af00*/  FFMA.FTZ R220, R175, R10.reuse, -R222 ;  /* 0x0000000aafdc7223 */ /* 0x080fe200000108de */
[----:B------:R-:W0:Y:S01]  /*af10*/  MUFU.EX2 R153, R153 ;  /* 0x0000009900997308 */ /* 0x000e220000000800 */
[----:B------:R-:W-:Y:S01]  /*af20*/  @!P1 PRMT R152, RZ, 0x654, R152 ;  /* 0x00000654ff989816 */ /* 0x000fe20000000098 */
[-CC-:B------:R-:W-:Y:S01]  /*af30*/  FFMA.FTZ R20, R20, R10.reuse, -R222.reuse ;  /* 0x0000000a14147223 */ /* 0x180fe200000108de */
[-C--:B------:R-:W-:Y:S01]  /*af40*/  FFMA.FTZ R175, R154, R10.reuse, -R222 ;  /* 0x0000000a9aaf7223 */ /* 0x080fe200000108de */
[----:B------:R-:W-:Y:S01]  /*af50*/  @!P3 IMAD R181, R217, 0x40, R188 ;  /* 0x00000040d9b5b824 */ /* 0x000fe200078e02bc */
[----:B------:R1:W-:Y:S01]  /*af60*/  @!P1 SYNCS.ARRIVE.TRANS64.RED.A1T0 RZ, [R152+URZ], RZ ;  /* 0x000000ff98ff99a7 */ /* 0x0003e2000810043f */
[----:B------:R-:W-:Y:S01]  /*af70*/  FFMA.FTZ R183, R183, R10, -R222 ;  /* 0x0000000ab7b77223 */ /* 0x000fe200000108de */
[----:B------:R-:W-:Y:S01]  /*af80*/  FMUL.FTZ R125, R125, R158 ;  /* 0x0000009e7d7d7220 */ /* 0x000fe20000410000 */
[----:B------:R-:W2:Y:S01]  /*af90*/  MUFU.EX2 R178, R178 ;  /* 0x000000b200b27308 */ /* 0x000ea20000000800 */
[----:B------:R-:W-:-:S02]  /*afa0*/  @!P3 IMAD R181, R181, 0x4, R2 ;  /* 0x00000004b5b5b824 */ /* 0x000fc400078e0202 */
[-C--:B------:R-:W-:Y:S01]  /*afb0*/  FMUL.FTZ R128, R128, R158.reuse ;  /* 0x0000009e80807220 */ /* 0x080fe20000410000 */
[-C--:B------:R-:W-:Y:S01]  /*afc0*/  FMUL.FTZ R129, R129, R158.reuse ;  /* 0x0000009e81817220 */ /* 0x080fe20000410000 */
[----:B------:R-:W-:Y:S01]  /*afd0*/  FMUL.FTZ R132, R132, R158 ;  /* 0x0000009e84847220 */ /* 0x000fe20000410000 */
[-CC-:B-1----:R-:W-:Y:S01]  /*afe0*/  FFMA.FTZ R152, R179, R10.reuse, -R222.reuse ;  /* 0x0000000ab3987223 */ /* 0x182fe200000108de */
[----:B------:R-:W-:Y:S01]  /*aff0*/  @!P3 STS [R181+0x28800], R158 ;  /* 0x0288009eb500b388 */ /* 0x000fe20000000800 */
[--C-:B------:R-:W-:Y:S01]  /*b000*/  FFMA.FTZ R179, R156, R10, -R222.reuse ;  /* 0x0000000a9cb37223 */ /* 0x100fe200000108de */
[----:B------:R1:W-:Y:S01]  /*b010*/  MUFU.EX2 R176, R180 ;  /* 0x000000b400b07308 */ /* 0x0003e20000000800 */
[----:B0-----:R-:W-:Y:S01]  /*b020*/  FFMA.FTZ R13, R168, R13, R153 ;  /* 0x0000000da80d7223 */ /* 0x001fe20000010099 */
[----:B------:R0:W-:Y:S01]  /*b030*/  @!P3 STS [R181+0x28820], R168 ;  /* 0x028820a8b500b388 */ /* 0x0001e20000000800 */
[-C--:B------:R-:W-:Y:S01]  /*b040*/  FMUL.FTZ R133, R133, R158.reuse ;  /* 0x0000009e85857220 */ /* 0x080fe20000410000 */
[-C--:B------:R-:W-:Y:S01]  /*b050*/  FMUL.FTZ R136, R136, R158.reuse ;  /* 0x0000009e88887220 */ /* 0x080fe20000410000 */
[-C--:B------:R-:W-:Y:S01]  /*b060*/  FMUL.FTZ R137, R137, R158.reuse ;  /* 0x0000009e89897220 */ /* 0x080fe20000410000 */
[-C--:B------:R-:W-:Y:S01]  /*b070*/  FMUL.FTZ R140, R140, R158.reuse ;  /* 0x0000009e8c8c7220 */ /* 0x080fe20000410000 */
[----:B------:R-:W-:Y:S01]  /*b080*/  FMUL.FTZ R141, R141, R158 ;  /* 0x0000009e8d8d7220 */ /* 0x000fe20000410000 */
[----:B------:R-:W3:Y:S01]  /*b090*/  MUFU.EX2 R155, R155 ;  /* 0x0000009b009b7308 */ /* 0x000ee20000000800 */
[-CC-:B-1----:R-:W-:Y:S01]  /*b0a0*/  FFMA.FTZ R180, R159, R10.reuse, -R222.reuse ;  /* 0x0000000a9fb47223 */ /* 0x182fe200000108de */
[----:B------:R-:W-:Y:S01]  /*b0b0*/  FFMA.FTZ R159, R235, R10, -R222 ;  /* 0x0000000aeb9f7223 */ /* 0x000fe200000108de */
[-C--:B------:R-:W-:Y:S01]  /*b0c0*/  FMUL.FTZ R144, R144, R158.reuse ;  /* 0x0000009e90907220 */ /* 0x080fe20000410000 */
[----:B0-----:R-:W-:Y:S01]  /*b0d0*/  FADD.FTZ R181, R21, R12 ;  /* 0x0000000c15b57221 */ /* 0x001fe20000010000 */
[-C--:B------:R-:W-:Y:S01]  /*b0e0*/  FMUL.FTZ R145, R145, R158.reuse ;  /* 0x0000009e91917220 */ /* 0x080fe20000410000 */
[-C--:B------:R-:W-:Y:S01]  /*b0f0*/  FMUL.FTZ R148, R148, R158.reuse ;  /* 0x0000009e94947220 */ /* 0x080fe20000410000 */
[----:B------:R-:W-:Y:S01]  /*b100*/  FMUL.FTZ R149, R149, R158 ;  /* 0x0000009e95957220 */ /* 0x000fe20000410000 */
[----:B------:R-:W0:Y:S01]  /*b110*/  MUFU.EX2 R180, R180 ;  /* 0x000000b400b47308 */ /* 0x000e220000000800 */
[----:B------:R-:W-:Y:S01]  /*b120*/  FADD.FTZ R12, R162, R181 ;  /* 0x000000b5a20c7221 */ /* 0x000fe20000010000 */
[----:B------:R-:W-:Y:S01]  /*b130*/  F2FP.F16.F32.PACK_AB R158, R165, R166 ;  /* 0x000000a6a59e723e */ /* 0x000fe200000000ff */
[----:B------:R-:W-:Y:S01]  /*b140*/  FMUL.FTZ R26, R26, R168 ;  /* 0x000000a81a1a7220 */ /* 0x000fe20000410000 */
[C---:B--2---:R-:W-:Y:S01]  /*b150*/  F2FP.F16.F32.PACK_AB R153, R178.reuse, R153 ;  /* 0x00000099b299723e */ /* 0x044fe200000000ff */
[----:B------:R-:W-:Y:S01]  /*b160*/  FADD.FTZ R181, R157, R12 ;  /* 0x0000000c9db57221 */ /* 0x000fe20000010000 */
[----:B------:R-:W-:Y:S01]  /*b170*/  FADD.FTZ R12, R178, R13 ;  /* 0x0000000db20c7221 */ /* 0x000fe20000010000 */
[----:B------:R-:W-:Y:S01]  /*b180*/  F2FP.F16.F32.PACK_AB R156, R161, R164 ;  /* 0x000000a4a19c723e */ /* 0x000fe200000000ff */
[----:B------:R-:W1:Y:S01]  /*b190*/  MUFU.EX2 R159, R159 ;  /* 0x0000009f009f7308 */ /* 0x000e620000000800 */
[-C--:B------:R-:W-:Y:S01]  /*b1a0*/  FMUL.FTZ R27, R27, R168.reuse ;  /* 0x000000a81b1b7220 */ /* 0x080fe20000410000 */
[----:B---3--:R-:W-:Y:S01]  /*b1b0*/  FADD.FTZ R13, R155, R12 ;  /* 0x0000000c9b0d7221 */ /* 0x008fe20000010000 */
[-C--:B------:R-:W-:Y:S01]  /*b1c0*/  FMUL.FTZ R30, R30, R168.reuse ;  /* 0x000000a81e1e7220 */ /* 0x080fe20000410000 */
[-C--:B------:R-:W-:Y:S01]  /*b1d0*/  FMUL.FTZ R31, R31, R168.reuse ;  /* 0x000000a81f1f7220 */ /* 0x080fe20000410000 */
[-C--:B------:R-:W-:Y:S01]  /*b1e0*/  FMUL.FTZ R34, R34, R168.reuse ;  /* 0x000000a822227220 */ /* 0x080fe20000410000 */
[-C--:B------:R-:W-:Y:S01]  /*b1f0*/  FMUL.FTZ R35, R35, R168.reuse ;  /* 0x000000a823237220 */ /* 0x080fe20000410000 */
[-C--:B------:R-:W-:Y:S01]  /*b200*/  FMUL.FTZ R38, R38, R168.reuse ;  /* 0x000000a826267220 */ /* 0x080fe20000410000 */
[----:B------:R-:W2:Y:S01]  /*b210*/  MUFU.EX2 R182, R182 ;  /* 0x000000b600b67308 */ /* 0x000ea20000000800 */
[C---:B0-----:R-:W-:Y:S01]  /*b220*/  FADD.FTZ R12, R180.reuse, R13 ;  /* 0x0000000db40c7221 */ /* 0x041fe20000010000 */
[----:B------:R-:W-:Y:S01]  /*b230*/  F2FP.F16.F32.PACK_AB R155, R180, R155 ;  /* 0x0000009bb49b723e */ /* 0x000fe200000000ff */
[-C--:B------:R-:W-:Y:S01]  /*b240*/  FMUL.FTZ R39, R39, R168.reuse ;  /* 0x000000a827277220 */ /* 0x080fe20000410000 */
[-C--:B------:R-:W-:Y:S01]  /*b250*/  FMUL.FTZ R42, R42, R168.reuse ;  /* 0x000000a82a2a7220 */ /* 0x080fe20000410000 */
[-C--:B------:R-:W-:Y:S01]  /*b260*/  FMUL.FTZ R43, R43, R168.reuse ;  /* 0x000000a82b2b7220 */ /* 0x080fe20000410000 */
[-C--:B------:R-:W-:Y:S01]  /*b270*/  FMUL.FTZ R46, R46, R168.reuse ;  /* 0x000000a82e2e7220 */ /* 0x080fe20000410000 */
[-C--:B------:R-:W-:Y:S01]  /*b280*/  FMUL.FTZ R47, R47, R168.reuse ;  /* 0x000000a82f2f7220 */ /* 0x080fe20000410000 */
[----:B------:R0:W-:Y:S01]  /*b290*/  MUFU.EX2 R222, R152 ;  /* 0x0000009800de7308 */ /* 0x0001e20000000800 */
        /* <DEDUP_REMOVED lines=9> */
[----:B--2---:R-:W-:Y:S01]  /*b330*/  FADD.FTZ R12, R182, R13 ;  /* 0x0000000db60c7221 */ /* 0x004fe20000010000 */
[-C--:B------:R-:W-:Y:S01]  /*b340*/  FMUL.FTZ R62, R62, R168.reuse ;  /* 0x000000a83e3e7220 */ /* 0x080fe20000410000 */
[-C--:B------:R-:W-:Y:S01]  /*b350*/  FMUL.FTZ R63, R63, R168.reuse ;  /* 0x000000a83f3f7220 */ /* 0x080fe20000410000 */
[----:B------:R-:W-:Y:S01]  /*b360*/  FADD.FTZ R181, R161, R152 ;  /* 0x00000098a1b57221 */ /* 0x000fe20000010000 */
[-C--:B------:R-:W-:Y:S01]  /*b370*/  FMUL.FTZ R66, R66, R168.reuse ;  /* 0x000000a842427220 */ /* 0x080fe20000410000 */
[-C--:B------:R-:W-:Y:S01]  /*b380*/  FMUL.FTZ R67, R67, R168.reuse ;  /* 0x000000a843437220 */ /* 0x080fe20000410000 */
[----:B------:R-:W0:Y:S01]  /*b390*/  MUFU.EX2 R218, R218 ;  /* 0x000000da00da7308 */ /* 0x000e220000000800 */
[----:B------:R-:W-:Y:S01]  /*b3a0*/  FADD.FTZ R152, R166, R181 ;  /* 0x000000b5a6987221 */ /* 0x000fe20000010000 */
[-C--:B------:R-:W-:Y:S01]  /*b3b0*/  FMUL.FTZ R70, R70, R168.reuse ;  /* 0x000000a846467220 */ /* 0x080fe20000410000 */
[-C--:B------:R-:W-:Y:S01]  /*b3c0*/  FMUL.FTZ R71, R71, R168.reuse ;  /* 0x000000a847477220 */ /* 0x080fe20000410000 */
[-C--:B------:R-:W-:Y:S01]  /*b3d0*/  FMUL.FTZ R74, R74, R168.reuse ;  /* 0x000000a84a4a7220 */ /* 0x080fe20000410000 */
[----:B------:R-:W-:Y:S01]  /*b3e0*/  FADD.FTZ R181, R165, R152 ;  /* 0x00000098a5b57221 */ /* 0x000fe20000010000 */
[-C--:B------:R-:W-:Y:S01]  /*b3f0*/  FMUL.FTZ R75, R75, R168.reuse ;  /* 0x000000a84b4b7220 */ /* 0x080fe20000410000 */
[-C--:B------:R-:W-:Y:S01]  /*b400*/  FMUL.FTZ R78, R78, R168.reuse ;  /* 0x000000a84e4e7220 */ /* 0x080fe20000410000 */
[----:B------:R-:W2:Y:S01]  /*b410*/  MUFU.EX2 R172, R172 ;  /* 0x000000ac00ac7308 */ /* 0x000ea20000000800 */
[----:B------:R-:W-:Y:S01]  /*b420*/  FADD.FTZ R152, R170, R181 ;  /* 0x000000b5aa987221 */ /* 0x000fe20000010000 */
[----:B-1----:R-:W-:Y:S01]  /*b430*/  FADD.FTZ R13, R163, R12 ;  /* 0x0000000ca30d7221 */ /* 0x002fe20000010000 */
[-C--:B------:R-:W-:Y:S01]  /*b440*/  FMUL.FTZ R79, R79, R168.reuse ;  /* 0x000000a84f4f7220 */ /* 0x080fe20000410000 */
[----:B------:R-:W-:Y:S01]  /*b450*/  FMUL.FTZ R82, R82, R168 ;  /* 0x000000a852527220 */ /* 0x000fe20000410000 */
[----:B------:R-:W-:Y:S01]  /*b460*/  FADD.FTZ R181, R169, R152 ;  /* 0x00000098a9b57221 */ /* 0x000fe20000010000 */
        /* <DEDUP_REMOVED lines=25> */
[----:B------:R-:W-:Y:S01]  /*b600*/  FMUL.FTZ R119, R119, R168 ;  /* 0x000000a877777220 */ /* 0x000fe20000410000 */
[----:B------:R-:W1:Y:S01]  /*b610*/  MUFU.EX2 R219, R219 ;  /* 0x000000db00db7308 */ /* 0x000e620000000800 */
[----:B0-----:R-:W-:Y:S01]  /*b620*/  FADD.FTZ R13, R173, R154 ;  /* 0x0000009aad0d7221 */ /* 0x001fe20000010000 */
[----:B------:R-:W-:Y:S01]  /*b630*/  F2FP.F16.F32.PACK_AB R154, R157, R162 ;  /* 0x000000a29d9a723e */ /* 0x000fe200000000ff */
[----:B------:R-:W-:Y:S01]  /*b640*/  BAR.SYNC.DEFER_BLOCKING 0xf, 0x100 ;  /* 0x03c4000000007b1d */ /* 0x000fe20000010000 */
[----:B------:R-:W-:Y:S01]  /*b650*/  F2FP.F16.F32.PACK_AB R157, R182, R159 ;  /* 0x0000009fb69d723e */ /* 0x000fe200000000ff */
[-C--:B------:R-:W-:Y:S01]  /*b660*/  FMUL.FTZ R122, R122, R168.reuse ;  /* 0x000000a87a7a7220 */ /* 0x080fe20000410000 */
[----:B------:R-:W-:Y:S01]  /*b670*/  F2FP.F16.F32.PACK_AB R159, R218, R163 ;  /* 0x000000a3da9f723e */ /* 0x000fe200000000ff */
[----:B------:R-:W-:Y:S01]  /*b680*/  FMUL.FTZ R123, R123, R168 ;  /* 0x000000a87b7b7220 */ /* 0x000fe20000410000 */
[----:B------:R-:W-:Y:S01]  /*b690*/  F2FP.F16.F32.PACK_AB R162, R173, R172 ;  /* 0x000000acada2723e */ /* 0x000fe200000000ff */
[----:B------:R-:W0:Y:S01]  /*b6a0*/  MUFU.EX2 R167, R167 ;  /* 0x000000a700a77308 */ /* 0x000e220000000800 */
[----:B--2---:R-:W-:Y:S01]  /*b6b0*/  FADD.FTZ R160, R174, R13 ;  /* 0x0000000daea07221 */ /* 0x004fe20000010000 */
[-C--:B------:R-:W-:Y:S01]  /*b6c0*/  FMUL.FTZ R126, R126, R168.reuse ;  /* 0x000000a87e7e7220 */ /* 0x080fe20000410000 */
[-C--:B------:R-:W-:Y:S01]  /*b6d0*/  FMUL.FTZ R127, R127, R168.reuse ;  /* 0x000000a87f7f7220 */ /* 0x080fe20000410000 */
[-C--:B------:R-:W-:Y:S01]  /*b6e0*/  FMUL.FTZ R130, R130, R168.reuse ;  /* 0x000000a882827220 */ /* 0x080fe20000410000 */
[-C--:B------:R-:W-:Y:S01]  /*b6f0*/  FMUL.FTZ R131, R131, R168.reuse ;  /* 0x000000a883837220 */ /* 0x080fe20000410000 */
[-C--:B------:R-:W-:Y:S01]  /*b700*/  FMUL.FTZ R134, R134, R168.reuse ;  /* 0x000000a886867220 */ /* 0x080fe20000410000 */
[----:B------:R-:W-:Y:S01]  /*b710*/  FMUL.FTZ R135, R135, R168 ;  /* 0x000000a887877220 */ /* 0x000fe20000410000 */
[----:B------:R-:W2:Y:S01]  /*b720*/  MUFU.EX2 R171, R171 ;  /* 0x000000ab00ab7308 */ /* 0x000ea20000000800 */
[----:B-1----:R-:W-:Y:S01]  /*b730*/  FADD.FTZ R21, R219, R160 ;  /* 0x000000a0db157221 */ /* 0x002fe20000010000 */
[----:B------:R-:W-:Y:S01]  /*b740*/  F2FP.F16.F32.PACK_AB R160, R169, R170 ;  /* 0x000000aaa9a0723e */ /* 0x000fe200000000ff */
[----:B------:R-:W-:Y:S01]  /*b750*/  FMUL.FTZ R138, R138, R168 ;  /* 0x000000a88a8a7220 */ /* 0x000fe20000410000 */
[----:B------:R-:W-:Y:S01]  /*b760*/  F2FP.F16.F32.PACK_AB R164, R219, R174 ;  /* 0x000000aedba4723e */ /* 0x000fe200000000ff */
[----:B------:R-:W-:Y:S01]  /*b770*/  FADD.FTZ R166, R176, R21 ;  /* 0x00000015b0a67221 */ /* 0x000fe20000010000 */
[-C--:B------:R-:W-:Y:S01]  /*b780*/  FMUL.FTZ R139, R139, R168.reuse ;  /* 0x000000a88b8b7220 */ /* 0x080fe20000410000 */
[----:B------:R-:W-:Y:S01]  /*b790*/  FMUL.FTZ R142, R142, R168 ;  /* 0x000000a88e8e7220 */ /* 0x000fe20000410000 */
[----:B------:R-:W1:Y:S01]  /*b7a0*/  MUFU.EX2 R220, R220 ;  /* 0x000000dc00dc7308 */ /* 0x000e620000000800 */
[C---:B0-----:R-:W-:Y:S01]  /*b7b0*/  FADD.FTZ R12, R167.reuse, R12 ;  /* 0x0000000ca70c7221 */ /* 0x041fe20000010000 */
[----:B------:R-:W-:Y:S01]  /*b7c0*/  F2FP.F16.F32.PACK_AB R161, R167, R20 ;  /* 0x00000014a7a1723e */ /* 0x000fe200000000ff */
[----:B------:R0:W-:Y:S01]  /*b7d0*/  STSM.16.M88.4 [R194+0x26800], R152 ;  /* 0x02680098c2007844 */ /* 0x0001e20000000200 */
[-C--:B------:R-:W-:Y:S01]  /*b7e0*/  FMUL.FTZ R143, R143, R168.reuse ;  /* 0x000000a88f8f7220 */ /* 0x080fe20000410000 */
[-C--:B------:R-:W-:Y:S01]  /*b7f0*/  FMUL.FTZ R146, R146, R168.reuse ;  /* 0x000000a892927220 */ /* 0x080fe20000410000 */
[-C--:B------:R-:W-:Y:S01]  /*b800*/  FMUL.FTZ R147, R147, R168.reuse ;  /* 0x000000a893937220 */ /* 0x080fe20000410000 */
[----:B------:R0:W-:Y:S01]  /*b810*/  STSM.16.M88.4 [R197], R156 ;  /* 0x0000009cc5007844 */ /* 0x0001e20000000200 */
[----:B------:R-:W3:Y:S01]  /*b820*/  MUFU.EX2 R175, R175 ;  /* 0x000000af00af7308 */ /* 0x000ee20000000800 */
[----:B--2---:R-:W-:Y:S01]  /*b830*/  FADD.FTZ R13, R171, R12 ;  /* 0x0000000cab0d7221 */ /* 0x004fe20000010000 */
[-C--:B------:R-:W-:Y:S01]  /*b840*/  FMUL.FTZ R150, R150, R168.reuse ;  /* 0x000000a896967220 */ /* 0x080fe20000410000 */
[----:B------:R-:W-:-:S05]  /*b850*/  FMUL.FTZ R151, R151, R168 ;  /* 0x000000a897977220 */ /* 0x000fca0000410000 */
[----:B------:R-:W2:Y:S01]  /*b860*/  MUFU.EX2 R177, R177 ;  /* 0x000000b100b17308 */ /* 0x000ea20000000800 */
[C---:B-1----:R-:W-:Y:S01]  /*b870*/  FADD.FTZ R12, R220.reuse, R13 ;  /* 0x0000000ddc0c7221 */ /* 0x042fe20000010000 */
[----:B------:R-:W-:-:S05]  /*b880*/  F2FP.F16.F32.PACK_AB R163, R220, R171 ;  /* 0x000000abdca3723e */ /* 0x000fca00000000ff */
[----:B------:R0:W-:Y:S01]  /*b890*/  STSM.16.M88.4 [R195], R160 ;  /* 0x000000a0c3007844 */ /* 0x0001e20000000200 */
[----:B------:R-:W1:Y:S01]  /*b8a0*/  MUFU.EX2 R179, R179 ;  /* 0x000000b300b37308 */ /* 0x000e620000000800 */
[----:B---3--:R-:W-:Y:S01]  /*b8b0*/  FADD.FTZ R13, R175, R12 ;  /* 0x0000000caf0d7221 */ /* 0x008fe20000010000 */
[----:B------:R-:W-:-:S03]  /*b8c0*/  F2FP.F16.F32.PACK_AB R165, R222, R175 ;  /* 0x000000afdea5723e */ /* 0x000fc600000000ff */
[----:B------:R-:W-:-:S03]  /*b8d0*/  FADD.FTZ R172, R222, R13 ;  /* 0x0000000ddeac7221 */ /* 0x000fc60000010000 */
[----:B------:R-:W3:Y:S01]  /*b8e0*/  MUFU.EX2 R170, R183 ;  /* 0x000000b700aa7308 */ /* 0x000ee20000000800 */
[C---:B--2---:R-:W-:Y:S01]  /*b8f0*/  FADD.FTZ R12, R177.reuse, R166 ;  /* 0x000000a6b10c7221 */ /* 0x044fe20000010000 */
[----:B------:R-:W-:Y:S01]  /*b900*/  F2FP.F16.F32.PACK_AB R166, R177, R176 ;  /* 0x000000b0b1a6723e */ /* 0x000fe200000000ff */
[----:B-1----:R-:W-:Y:S01]  /*b910*/  FADD.FTZ R13, R179, R172 ;  /* 0x000000acb30d7221 */ /* 0x002fe20000010000 */
[----:B---3--:R-:W-:-:S03]  /*b920*/  F2FP.F16.F32.PACK_AB R167, R170, R179 ;  /* 0x000000b3aaa7723e */ /* 0x008fc600000000ff */
[----:B------:R-:W-:Y:S02]  /*b930*/  FADD.FTZ R13, R170, R13 ;  /* 0x0000000daa0d7221 */ /* 0x000fe40000010000 */
[----:B------:R0:W-:Y:S01]  /*b940*/  STSM.16.M88.4 [R196], R164 ;  /* 0x000000a4c4007844 */ /* 0x0001e20000000200 */
[----:B------:R-:W-:Y:S05]  /*b950*/  @!P0 BRA `(.L_x_3220) ;  /* 0x0000000000048947 */ /* 0x000fea0003800000 */
[----:B------:R-:W-:Y:S01]  /*b960*/  BPT.TRAP 0x1 ;  /* 0x000000040000795c */ /* 0x000fe20000300000 */
.L_x_3220:
[----:B------:R1:W2:Y:S01]  /*b970*/  SYNCS.PHASECHK.TRANS64.TRYWAIT P3, [R15+URZ+0x28c50], R213 ;  /* 0x028c50d50f0075a7 */ /* 0x0002a2000806017f */
[----:B------:R-:W-:Y:S05]  /*b980*/  @!P0 BRA `(.L_x_3221) ;  /* 0x0000000000048947 */ /* 0x000fea0003800000 */
[----:B------:R-:W-:Y:S01]  /*b990*/  BPT.TRAP 0x1 ;  /* 0x000000040000795c */ /* 0x000fe20000300000 */
.L_x_3221:
[----:B------:R-:W-:Y:S04]  /*b9a0*/  BSSY B1, `(.L_x_3222) ;  /* 0x0000004000017945 */ /* 0x000fe80003800000 */
[----:B--2---:R-:W-:Y:S05]  /*b9b0*/  @P3 BRA `(.L_x_3223) ;  /* 0x0000000000083947 */ /* 0x004fea0003800000 */
[----:B------:R-:W2:Y:S02]  /*b9c0*/  SYNCS.PHASECHK.TRANS64.TRYWAIT P3, [R15+URZ+0x28c50], R213 ;  /* 0x028c50d50f0075a7 */ /* 0x000ea4000806017f */
[----:B--2---:R-:W-:Y:S05]  /*b9d0*/  @!P3 BRA `(.L_x_3224) ;  /* 0x0000009800b0b947 */ /* 0x004fea0003800000 */
.L_x_3223:
[----:B------:R-:W-:Y:S05]  /*b9e0*/  BSYNC B1 ;  /* 0x0000000000017941 */ /* 0x000fea0003800000 */
.L_x_3222:
[----:B------:R-:W-:Y:S01]  /*b9f0*/  IMAD.MOV.U32 R21, RZ, RZ, 0x40000040 ;  /* 0x40000040ff157424 */ /* 0x000fe200078e00ff */
[----:B------:R-:W-:Y:S01]  /*ba00*/  LEA R20, R18, R14, 0xc ;  /* 0x0000000e12147211 */ /* 0x000fe200078e60ff */
[----:B------:R-:W-:Y:S01]  /*ba10*/  WARPGROUP.ARRIVE ;  /* 0x00000000000079c5 */ /* 0x000fe20000000000 */
[----:B-12---:R-:W-:Y:S01]  /*ba20*/  @!P1 IADD3 R15, R15, 0x28c60, RZ ;  /* 0x00028c600f0f9810 */ /* 0x006fe20007ffe0ff */
[----:B------:R-:W-:Y:S01]  /*ba30*/  IMAD.MOV.U32 R218, RZ, RZ, R11 ;  /* 0x000000ffffda7224 */ /* 0x000fe200078e000b */
[----:B------:R-:W-:Y:S01]  /*ba40*/  R2UR UR6, R20 ;  /* 0x00000000140672ca */ /* 0x000fe200000e0000 */
[----:B------:R-:W-:Y:S01]  /*ba50*/  IMAD.MOV.U32 R220, RZ, RZ, R3 ;  /* 0x000000ffffdc7224 */ /* 0x000fe200078e0003 */
[----:B------:R-:W-:Y:S01]  /*ba60*/  R2UR UR7, R21 ;  /* 0x00000000150772ca */ /* 0x000fe200000e0000 */
[----:B------:R-:W-:Y:S01]  /*ba70*/  IMAD.MOV.U32 R21, RZ, RZ, 0x40000040 ;  /* 0x40000040ff157424 */ /* 0x000fe200078e00ff */
[----:B------:R-:W-:Y:S01]  /*ba80*/  @!P1 PRMT R15, RZ, 0x654, R15 ;  /* 0x00000654ff0f9816 */ /* 0x000fe2000000000f */
[----:B------:R-:W-:-:S10]  /*ba90*/  IMAD.MOV.U32 R217, RZ, RZ, R18 ;  /* 0x000000ffffd97224 */ /* 0x000fd400078e0012 */
[----:B------:R-:W-:Y:S03]  /*baa0*/  HGMMA.64x256x16.F32 R24, R152, gdesc[UR4].tnspB, R24, gsb0 ;  /* 0x43e0000498187df0 */ /* 0x000fe60008000818 */
[----:B------:R-:W-:Y:S02]  /*bab0*/  WARPGROUP.DEPBAR.LE gsb0, 0x0 ;  /* 0x00008000000079c5 */ /* 0x000fe40000010000 */
[----:B0-----:R-:W-:Y:S01]  /*bac0*/  VIADD R152, R20, 0x80 ;  /* 0x0000008014987836 */ /* 0x001fe20000000000 */
[----:B------:R-:W-:Y:S01]  /*bad0*/  WARPGROUP.ARRIVE ;  /* 0x00000000000079c5 */ /* 0x000fe20000000000 */
[----:B------:R-:W-:-:S03]  /*bae0*/  IMAD.MOV.U32 R153, RZ, RZ, 0x40000040 ;  /* 0x40000040ff997424 */ /* 0x000fc600078e00ff */
[----:B------:R-:W-:Y:S02]  /*baf0*/  R2UR UR6, R152 ;  /* 0x00000000980672ca */ /* 0x000fe400000e0000 */
[----:B------:R-:W-:Y:S01]  /*bb00*/  R2UR UR7, R153 ;  /* 0x00000000990772ca */ /* 0x000fe200000e0000 */
[----:B------:R-:W-:Y:S01]  /*bb10*/  IMAD.MOV.U32 R153, RZ, RZ, 0x40000040 ;  /* 0x40000040ff997424 */ /* 0x000fe200078e00ff */
[C---:B------:R-:W-:Y:S01]  /*bb20*/  IADD3 R152, R20.reuse, 0x100, RZ ;  /* 0x0000010014987810 */ /* 0x040fe20007ffe0ff */
        /* <DEDUP_REMOVED lines=24> */
[----:B------:R-:W-:Y:S05]  /*bcb0*/  @P2 BRA `(.L_x_3225) ;  /* 0xffffffe000782947 */ /* 0x000fea000383ffff */
.L_x_3214:
[----:B------:R-:W-:Y:S05]  /*bcc0*/  BSYNC B0 ;  /* 0x0000000000007941 */ /* 0x000fea0003800000 */
.L_x_3213:
[----:B------:R-:W2:Y:S01]  /*bcd0*/  SHFL.BFLY PT, R5, R12, 0x2, 0x1f ;  /* 0x0c401f000c057f89 */ /* 0x000ea200000e0000 */
[----:B------:R-:W-:Y:S01]  /*bce0*/  IMAD.MOV.U32 R6, RZ, RZ, RZ ;  /* 0x000000ffff067224 */ /* 0x000fe200078e00ff */
[----:B------:R-:W-:Y:S01]  /*bcf0*/  MOV R20, 0xff800000 ;  /* 0xff80000000147802 */ /* 0x000fe20000000f00 */
[----:B------:R-:W-:Y:S01]  /*bd00*/  IMAD.MOV.U32 R21, RZ, RZ, -0x800000 ;  /* 0xff800000ff157424 */ /* 0x000fe200078e00ff */
[----:B------:R-:W3:Y:S01]  /*bd10*/  SHFL.BFLY PT, R0, R13, 0x2, 0x1f ;  /* 0x0c401f000d007f89 */ /* 0x000ee200000e0000 */
[----:B------:R-:W-:Y:S01]  /*bd20*/  VIADD R202, R202, 0x1 ;  /* 0x00000001caca7836 */ /* 0x000fe20000000000 */
[----:B------:R-:W-:Y:S08]  /*bd30*/  BAR.ARV 0x8, 0xa0 ;  /* 0x0202800000007b1d */ /* 0x000ff00000002000 */
[----:B------:R-:W-:Y:S01]  /*bd40*/  BAR.SYNC.DEFER_BLOCKING 0xf, 0x100 ;  /* 0x03c4000000007b1d */ /* 0x000fe20000010000 */
[----:B--2---:R-:W-:Y:S01]  /*bd50*/  FADD.FTZ R4, R5, R12 ;  /* 0x0000000c05047221 */ /* 0x004fe20000010000 */
[----:B---3--:R-:W-:-:S04]  /*bd60*/  FADD.FTZ R7, R0, R13 ;  /* 0x0000000d00077221 */ /* 0x008fc80000010000 */
[----:B------:R-:W2:Y:S04]  /*bd70*/  SHFL.BFLY PT, R5, R4, 0x1, 0x1f ;  /* 0x0c201f0004057f89 */ /* 0x000ea800000e0000 */
[----:B------:R-:W3:Y:S01]  /*bd80*/  SHFL.BFLY PT, R0, R7, 0x1, 0x1f ;  /* 0x0c201f0007007f89 */ /* 0x000ee200000e0000 */
[----:B--2---:R-:W-:Y:S01]  /*bd90*/  FADD.FTZ R8, R4, R5 ;  /* 0x0000000504087221 */ /* 0x004fe20000010000 */
[----:B------:R-:W-:Y:S01]  /*bda0*/  IADD3 R5, -R191, RZ, RZ ;  /* 0x000000ffbf057210 */ /* 0x000fe20007ffe1ff */
[----:B------:R-:W-:Y:S02]  /*bdb0*/  VIADD R4, R18, 0x1 ;  /* 0x0000000112047836 */ /* 0x000fe40000000000 */
[----:B---3--:R-:W-:Y:S01]  /*bdc0*/  FADD.FTZ R0, R7, R0 ;  /* 0x0000000007007221 */ /* 0x008fe20000010000 */
[----:B------:R-:W-:-:S02]  /*bdd0*/  FSETP.NE.FTZ.AND P2, PT, R8, RZ, PT ;  /* 0x000000ff0800720b */ /* 0x000fc40003f55000 */
[----:B------:R-:W-:Y:S01]  /*bde0*/  ISETP.NE.AND P0, PT, R190, R5, PT ;  /* 0x00000005be00720c */ /* 0x000fe20003f05270 */
[----:B------:R-:W-:Y:S01]  /*bdf0*/  IMAD.MOV.U32 R5, RZ, RZ, RZ ;  /* 0x000000ffff057224 */ /* 0x000fe200078e00ff */
[----:B------:R-:W-:Y:S02]  /*be00*/  FSETP.NE.FTZ.AND P3, PT, R0, RZ, PT ;  /* 0x000000ff0000720b */ /* 0x000fe40003f75000 */
[----:B------:R-:W-:-:S04]  /*be10*/  ISETP.NE.AND P1, PT, R4, 0x2, PT ;  /* 0x000000020400780c */ /* 0x000fc80003f25270 */
[----:B------:R-:W-:-:S03]  /*be20*/  SEL R9, RZ, 0x1, P1 ;  /* 0x00000001ff097807 */ /* 0x000fc60000800000 */
[----:B------:R-:W2:Y:S01]  /*be30*/  @P2 MUFU.RCP R5, R8 ;  /* 0x0000000800052308 */ /* 0x000ea20000001000 */
[----:B------:R-:W-:Y:S02]  /*be40*/  LOP3.LUT R22, R22, R9, RZ, 0x3c, !PT ;  /* 0x0000000916167212 */ /* 0x000fe400078e3cff */
[----:B------:R-:W-:Y:S01]  /*be50*/  @!P0 LEA R7, R18, R188, 0x6 ;  /* 0x000000bc12078211 */ /* 0x000fe200078e30ff */
[C---:B------:R-:W-:Y:S01]  /*be60*/  @P2 FMUL.FTZ R18, R10.reuse, 0.69314718246459960938 ;  /* 0x3f3172180a122820 */ /* 0x040fe20000410000 */
[----:B------:R-:W-:-:S03]  /*be70*/  @P3 FMUL.FTZ R10, R10, 0.69314718246459960938 ;  /* 0x3f3172180a0a3820 */ /* 0x000fc60000410000 */
[----:B------:R-:W3:Y:S01]  /*be80*/  @P3 MUFU.RCP R6, R0 ;  /* 0x0000000000063308 */ /* 0x000ee20000001000 */
[----:B------:R-:W-:-:S07]  /*be90*/  @!P0 IMAD R7, R7, 0x4, R2 ;  /* 0x0000000407078824 */ /* 0x000fce00078e0202 */
[----:B------:R-:W4:Y:S01]  /*bea0*/  @P2 MUFU.LG2 R2, R8 ;  /* 0x0000000800022308 */ /* 0x000f220000000c00 */
[-C--:B--2---:R-:W-:Y:S01]  /*beb0*/  FMUL.FTZ R181, R24, R5.reuse ;  /* 0x0000000518b57220 */ /* 0x084fe20000410000 */
[----:B------:R2:W-:Y:S01]  /*bec0*/  @!P0 STS [R7+0x28800], R5 ;  /* 0x0288000507008388 */ /* 0x0005e20000000800 */
[-C--:B------:R-:W-:Y:S01]  /*bed0*/  FMUL.FTZ R179, R25, R5.reuse ;  /* 0x0000000519b37220 */ /* 0x080fe20000410000 */
[-C--:B------:R-:W-:Y:S01]  /*bee0*/  FMUL.FTZ R180, R28, R5.reuse ;  /* 0x000000051cb47220 */ /* 0x080fe20000410000 */
[-C--:B------:R-:W-:Y:S01]  /*bef0*/  FMUL.FTZ R178, R32, R5.reuse ;  /* 0x0000000520b27220 */ /* 0x080fe20000410000 */
[-C--:B------:R-:W-:Y:S01]  /*bf00*/  FMUL.FTZ R28, R33, R5.reuse ;  /* 0x00000005211c7220 */ /* 0x080fe20000410000 */
[-C--:B------:R-:W-:Y:S01]  /*bf10*/  FMUL.FTZ R175, R40, R5.reuse ;  /* 0x0000000528af7220 */ /* 0x080fe20000410000 */
[----:B------:R5:W1:Y:S01]  /*bf20*/  @P3 MUFU.LG2 R24, R0 ;  /* 0x0000000000183308 */ /* 0x000a620000000c00 */
[----:B---3--:R3:W-:Y:S01]  /*bf30*/  @!P0 STS [R7+0x28820], R6 ;  /* 0x0288200607008388 */ /* 0x0087e20000000800 */
[-C--:B------:R-:W-:Y:S01]  /*bf40*/  FMUL.FTZ R177, R29, R5.reuse ;  /* 0x000000051db17220 */ /* 0x080fe20000410000 */
[-C--:B------:R-:W-:Y:S01]  /*bf50*/  FMUL.FTZ R176, R36, R5.reuse ;  /* 0x0000000524b07220 */ /* 0x080fe20000410000 */
[-C--:B------:R-:W-:Y:S01]  /*bf60*/  FMUL.FTZ R174, R37, R5.reuse ;  /* 0x0000000525ae7220 */ /* 0x080fe20000410000 */
[-C--:B------:R-:W-:Y:S01]  /*bf70*/  FMUL.FTZ R32, R41, R5.reuse ;  /* 0x0000000529207220 */ /* 0x080fe20000410000 */
[-C--:B------:R-:W-:Y:S01]  /*bf80*/  FMUL.FTZ R173, R44, R5.reuse ;  /* 0x000000052cad7220 */ /* 0x080fe20000410000 */
[-C--:B------:R-:W-:Y:S01]  /*bf90*/  FMUL.FTZ R171, R45, R5.reuse ;  /* 0x000000052dab7220 */ /* 0x080fe20000410000 */
[-C--:B------:R-:W-:Y:S01]  /*bfa0*/  FMUL.FTZ R172, R48, R5.reuse ;  /* 0x0000000530ac7220 */ /* 0x080fe20000410000 */
[-C--:B-----5:R-:W-:Y:S01]  /*bfb0*/  FMUL.FTZ R0, R27, R6.reuse ;  /* 0x000000061b007220 */ /* 0x0a0fe20000410000 */
[----:B----4-:R-:W-:Y:S01]  /*bfc0*/  @P2 FMUL.FTZ R25, R2, 0.69314718246459960938 ;  /* 0x3f31721802192820 */ /* 0x010fe20000410000 */
        /* <DEDUP_REMOVED lines=57> */
[----:B------:R-:W-:Y:S01]  /*c360*/  @P2 FFMA.FTZ R21, R18, R3, R25 ;  /* 0x0000000312152223 */ /* 0x000fe20000010019 */
[----:B------:R-:W-:Y:S01]  /*c370*/  PLOP3.LUT P0, PT, PT, PT, PT, 0x8, 0x0 ;  /* 0x000000000000781c */ /* 0x000fe20003f0e170 */
[-C--:B--2---:R-:W-:Y:S01]  /*c380*/  FMUL.FTZ R5, R26, R6.reuse ;  /* 0x000000061a057220 */ /* 0x084fe20000410000 */
        /* <DEDUP_REMOVED lines=59> */
[----:B------:R-:W-:Y:S06]  /*c740*/  BAR.ARV 0xe, 0x100 ;  /* 0x0384000000007b1d */ /* 0x000fec0000002000 */
.L_x_3158:
[----:B------:R-:W-:Y:S05]  /*c750*/  BSYNC B7 ;  /* 0x0000000000077941 */ /* 0x000fea0003800000 */
.L_x_3156:
[----:B------:R-:W0:Y:S08]  /*c760*/  S2UR UR5, SR_CgaCtaId ;  /* 0x00000000000579c3 */ /* 0x000e300000008800 */
[----:B------:R-:W-:Y:S06]  /*c770*/  BAR.SYNC.DEFER_BLOCKING 0x5, 0x120 ;  /* 0x0144800000007b1d */ /* 0x000fec0000010000 */
[----:B------:R-:W-:Y:S01]  /*c780*/  UMOV UR4, 0x400 ;  /* 0x0000040000047882 */ /* 0x000fe20000000000 */
[----:B------:R-:W-:Y:S01]  /*c790*/  BSSY B0, `(.L_x_3226) ;  /* 0x000026e000007945 */ /* 0x000fe20003800000 */
[----:B0-----:R-:W-:-:S06]  /*c7a0*/  ULEA UR4, UR5, UR4, 0x18 ;  /* 0x0000000405047291 */ /* 0x001fcc000f8ec03f */
[----:B------:R-:W-:-:S05]  /*c7b0*/  IMAD.U32 R2, RZ, RZ, UR4 ;  /* 0x00000004ff027e24 */ /* 0x000fca000f8e00ff */
[----:B-----5:R0:W1:Y:S01]  /*c7c0*/  LDS.128 R24, [R2+0x28cd0] ;  /* 0x028cd00002187984 */ /* 0x0200620000000c00 */
        /* <DEDUP_REMOVED lines=20> */
[----:B------:R-:W-:Y:S02]  /*c910*/  MOV R36, R2 ;  /* 0x0000000200247202 */ /* 0x000fe40000000f00 */
[----:B--2---:R-:W-:-:S02]  /*c920*/  MOV R37, R3 ;  /* 0x0000000300257202 */ /* 0x004fc40000000f00 */
        /* <DEDUP_REMOVED lines=9> */
[----:B------:R-:W-:Y:S02]  /*c9c0*/  LOP3.LUT R52, R211, 0x380, RZ, 0xc0, !PT ;  /* 0x00000380d3347812 */ /* 0x000fe400078ec0ff */
[----:B------:R-:W-:Y:S02]  /*c9d0*/  IADD3 R213, P4, R118, 0x60, RZ ;  /* 0x0000006076d57810 */ /* 0x000fe40007f9e0ff */
[----:B------:R-:W-:Y:S02]  /*c9e0*/  LOP3.LUT R48, R183, 0x380, RZ, 0xc0, !PT ;  /* 0x00000380b7307812 */ /* 0x000fe400078ec0ff */
[----:B------:R-:W-:Y:S01]  /*c9f0*/  LOP3.LUT R60, R217, 0x380, RZ, 0xc0, !PT ;  /* 0x00000380d93c7812 */ /* 0x000fe200078ec0ff */
[----:B------:R-:W-:Y:S01]  /*ca00*/  IMAD.X R57, RZ, RZ, R119, P4 ;  /* 0x000000ffff397224 */ /* 0x000fe200020e0677 */
[----:B------:R-:W-:-:S02]  /*ca10*/  SHF.R.U64 R52, R52, 0x3, RZ ;  /* 0x0000000334347819 */ /* 0x000fc400000012ff */
[----:B------:R-:W-:Y:S02]  /*ca20*/  IADD3 R68, P5, R118, 0x2040, RZ ;  /* 0x0000204076447810 */ /* 0x000fe40007fbe0ff */
[----:B------:R-:W-:Y:S02]  /*ca30*/  IADD3.X R49, RZ, R119, RZ, P1, !PT ;  /* 0x00000077ff317210 */ /* 0x000fe40000ffe4ff */
[----:B------:R-:W-:Y:S01]  /*ca40*/  LOP3.LUT R56, R213, 0x380, RZ, 0xc0, !PT ;  /* 0x00000380d5387812 */ /* 0x000fe200078ec0ff */
[----:B------:R-:W-:Y:S01]  /*ca50*/  IMAD.X R69, RZ, RZ, R119, P5 ;  /* 0x000000ffff457224 */ /* 0x000fe200028e0677 */
[----:B------:R-:W-:Y:S02]  /*ca60*/  SHF.R.U64 R48, R48, 0x3, RZ ;  /* 0x0000000330307819 */ /* 0x000fe400000012ff */
[----:B------:R-:W-:Y:S02]  /*ca70*/  SHF.R.U64 R60, R60, 0x3, RZ ;  /* 0x000000033c3c7819 */ /* 0x000fe400000012ff */
[----:B------:R-:W-:-:S02]  /*ca80*/  IADD3 R44, P6, R118, 0x2020, RZ ;  /* 0x00002020762c7810 */ /* 0x000fc40007fde0ff */
[----:B------:R-:W-:Y:S02]  /*ca90*/  IADD3 R94, P1, R118, 0x4000, RZ ;  /* 0x00004000765e7810 */ /* 0x000fe40007f3e0ff */
[----:B------:R-:W-:Y:S01]  /*caa0*/  LOP3.LUT R52, R52, R211, RZ, 0x3c, !PT ;  /* 0x000000d334347212 */ /* 0x000fe200078e3cff */
[--C-:B------:R-:W-:Y:S01]  /*cab0*/  IMAD.X R65, RZ, RZ, R119.reuse, P6 ;  /* 0x000000ffff417224 */ /* 0x100fe200030e0677 */
[----:B------:R-:W-:Y:S01]  /*cac0*/  LOP3.LUT R211, R68, 0x380, RZ, 0xc0, !PT ;  /* 0x0000038044d37812 */ /* 0x000fe200078ec0ff */
[----:B------:R-:W-:Y:S01]  /*cad0*/  IMAD.X R95, RZ, RZ, R119, P1 ;  /* 0x000000ffff5f7224 */ /* 0x000fe200008e0677 */
[----:B------:R-:W-:Y:S02]  /*cae0*/  LOP3.LUT R11, R118, 0x380, RZ, 0xc0, !PT ;  /* 0x00000380760b7812 */ /* 0x000fe400078ec0ff */
[----:B------:R-:W-:Y:S02]  /*caf0*/  SHF.R.U64 R56, R56, 0x3, RZ ;  /* 0x0000000338387819 */ /* 0x000fe400000012ff */
[----:B------:R-:W-:-:S02]  /*cb00*/  LOP3.LUT R48, R48, R183, RZ, 0x3c, !PT ;  /* 0x000000b730307212 */ /* 0x000fc400078e3cff */
[----:B------:R-:W-:Y:S02]  /*cb10*/  LOP3.LUT R60, R60, R217, RZ, 0x3c, !PT ;  /* 0x000000d93c3c7212 */ /* 0x000fe400078e3cff */
[----:B------:R-:W-:Y:S02]  /*cb20*/  IADD3 R72, P2, R118, 0x2060, RZ ;  /* 0x0000206076487810 */ /* 0x000fe40007f5e0ff */
[----:B------:R-:W-:Y:S02]  /*cb30*/  LOP3.LUT R183, R44, 0x380, RZ, 0xc0, !PT ;  /* 0x000003802cb77812 */ /* 0x000fe400078ec0ff */
[----:B------:R-:W-:Y:S02]  /*cb40*/  LOP3.LUT R217, R94, 0x380, RZ, 0xc0, !PT ;  /* 0x000003805ed97812 */ /* 0x000fe400078ec0ff */
[----:B------:R-:W-:Y:S02]  /*cb50*/  SHF.R.U64 R211, R211, 0x3, RZ ;  /* 0x00000003d3d37819 */ /* 0x000fe400000012ff */
[----:B------:R-:W-:-:S02]  /*cb60*/  IADD3 R30, P4, R118, 0x4040, RZ ;  /* 0x00004040761e7810 */ /* 0x000fc40007f9e0ff */
[----:B------:R-:W-:Y:S02]  /*cb70*/  SHF.R.U64 R11, R11, 0x3, RZ ;  /* 0x000000030b0b7819 */ /* 0x000fe400000012ff */
[----:B------:R-:W-:Y:S02]  /*cb80*/  LOP3.LUT R56, R56, R213, RZ, 0x3c, !PT ;  /* 0x000000d538387212 */ /* 0x000fe400078e3cff */
[----:B------:R-:W-:Y:S02]  /*cb90*/  LOP3.LUT R213, R72, 0x380, RZ, 0xc0, !PT ;  /* 0x0000038048d57812 */ /* 0x000fe400078ec0ff */
[----:B------:R-:W-:Y:S02]  /*cba0*/  SHF.R.U64 R183, R183, 0x3, RZ ;  /* 0x00000003b7b77819 */ /* 0x000fe400000012ff */
[----:B------:R-:W-:Y:S02]  /*cbb0*/  SHF.R.U64 R217, R217, 0x3, RZ ;  /* 0x00000003d9d97819 */ /* 0x000fe400000012ff */
[----:B------:R-:W-:-:S02]  /*cbc0*/  IADD3 R4, P0, R118, 0x4020, RZ ;  /* 0x0000402076047810 */ /* 0x000fc40007f1e0ff */
[-C--:B------:R-:W-:Y:S02]  /*cbd0*/  IADD3.X R61, RZ, R119.reuse, RZ, P3, !PT ;  /* 0x00000077ff3d7210 */ /* 0x080fe40001ffe4ff */
[C---:B------:R-:W-:Y:S01]  /*cbe0*/  IADD3 R6, P6, R118.reuse, 0x6000, RZ ;  /* 0x0000600076067810 */ /* 0x040fe20007fde0ff */
[--C-:B------:R-:W-:Y:S01]  /*cbf0*/  IMAD.X R99, RZ, RZ, R119.reuse, P0 ;  /* 0x000000ffff637224 */ /* 0x100fe200000e0677 */
[----:B------:R-:W-:Y:S02]  /*cc00*/  IADD3.X R73, RZ, R119, RZ, P2, !PT ;  /* 0x00000077ff497210 */ /* 0x000fe400017fe4ff */
[C---:B------:R-:W-:Y:S01]  /*cc10*/  IADD3 R34, P3, R118.reuse, 0x4060, RZ ;  /* 0x0000406076227810 */ /* 0x040fe20007f7e0ff */
[--C-:B------:R-:W-:Y:S01]  /*cc20*/  IMAD.X R111, RZ, RZ, R119.reuse, P6 ;  /* 0x000000ffff6f7224 */ /* 0x100fe200030e0677 */
[C---:B------:R-:W-:Y:S02]  /*cc30*/  IADD3 R3, P5, R118.reuse, 0x6020, RZ ;  /* 0x0000602076037810 */ /* 0x040fe40007fbe0ff */
[C---:B------:R-:W-:Y:S01]  /*cc40*/  IADD3 R10, P2, R118.reuse, 0x6040, RZ ;  /* 0x00006040760a7810 */ /* 0x040fe20007f5e0ff */
[----:B------:R-:W-:Y:S01]  /*cc50*/  IMAD.X R107, RZ, RZ, R119, P3 ;  /* 0x000000ffff6b7224 */ /* 0x000fe200018e0677 */
[----:B-1----:R-:W-:-:S02]  /*cc60*/  IADD3 R24, P1, R118, 0x6060, RZ ;  /* 0x0000606076187810 */ /* 0x002fc40007f3e0ff */
[----:B------:R-:W-:Y:S02]  /*cc70*/  LOP3.LUT R68, R211, R68, RZ, 0x3c, !PT ;  /* 0x00000044d3447212 */ /* 0x000fe400078e3cff */
[----:B------:R-:W-:Y:S01]  /*cc80*/  LOP3.LUT R118, R11, R118, RZ, 0x3c, !PT ;  /* 0x000000760b767212 */ /* 0x000fe200078e3cff */
[--C-:B------:R-:W-:Y:S01]  /*cc90*/  IMAD.X R11, RZ, RZ, R119.reuse, P2 ;  /* 0x000000ffff0b7224 */ /* 0x100fe200010e0677 */
[----:B------:R-:W-:Y:S01]  /*cca0*/  LOP3.LUT R211, R30, 0x380, RZ, 0xc0, !PT ;  /* 0x000003801ed37812 */ /* 0x000fe200078ec0ff */
[----:B------:R-:W-:Y:S01]  /*ccb0*/  IMAD.X R45, RZ, RZ, R119, P1 ;  /* 0x000000ffff2d7224 */ /* 0x000fe200008e0677 */
[----:B------:R-:W-:Y:S02]  /*ccc0*/  SHF.R.U64 R213, R213, 0x3, RZ ;  /* 0x00000003d5d57819 */ /* 0x000fe400000012ff */
[----:B------:R-:W-:Y:S02]  /*ccd0*/  LOP3.LUT R64, R183, R44, RZ, 0x3c, !PT ;  /* 0x0000002cb7407212 */ /* 0x000fe400078e3cff */
[----:B------:R-:W-:-:S02]  /*cce0*/  LOP3.LUT R94, R217, R94, RZ, 0x3c, !PT ;  /* 0x0000005ed95e7212 */ /* 0x000fc400078e3cff */
[----:B------:R-:W-:Y:S02]  /*ccf0*/  LOP3.LUT R183, R4, 0x380, RZ, 0xc0, !PT ;  /* 0x0000038004b77812 */ /* 0x000fe400078ec0ff */
[----:B------:R-:W-:Y:S02]  /*cd00*/  LOP3.LUT R217, R6, 0x380, RZ, 0xc0, !PT ;  /* 0x0000038006d97812 */ /* 0x000fe400078ec0ff */
[-C--:B------:R-:W-:Y:S02]  /*cd10*/  IADD3.X R103, RZ, R119.reuse, RZ, P4, !PT ;  /* 0x00000077ff677210 */ /* 0x080fe400027fe4ff */
[-C--:B------:R-:W-:Y:S02]  /*cd20*/  IADD3.X R115, RZ, R119.reuse, RZ, P5, !PT ;  /* 0x00000077ff737210 */ /* 0x080fe40002ffe4ff */
[----:B------:R-:W-:Y:S02]  /*cd30*/  SHF.R.U64 R211, R211, 0x3, RZ ;  /* 0x00000003d3d37819 */ /* 0x000fe400000012ff */
[----:B------:R-:W-:-:S02]  /*cd40*/  MOV R118, R118 ;  /* 0x0000007600767202 */ /* 0x000fc40000000f00 */
[----:B------:R-:W-:Y:S02]  /*cd50*/  LOP3.LUT R72, R213, R72, RZ, 0x3c, !PT ;  /* 0x00000048d5487212 */ /* 0x000fe400078e3cff */
[----:B------:R-:W-:Y:S02]  /*cd60*/  LOP3.LUT R119, R10, 0x380, RZ, 0xc0, !PT ;  /* 0x000003800a777812 */ /* 0x000fe400078ec0ff */
[----:B------:R-:W-:Y:S02]  /*cd70*/  LOP3.LUT R213, R34, 0x380, RZ, 0xc0, !PT ;  /* 0x0000038022d57812 */ /* 0x000fe400078ec0ff */
[----:B------:R-:W-:Y:S02]  /*cd80*/  SHF.R.U64 R183, R183, 0x3, RZ ;  /* 0x00000003b7b77819 */ /* 0x000fe400000012ff */
[----:B------:R-:W-:Y:S02]  /*cd90*/  SHF.R.U64 R217, R217, 0x3, RZ ;  /* 0x00000003d9d97819 */ /* 0x000fe400000012ff */
[----:B------:R-:W-:-:S02]  /*cda0*/  LOP3.LUT R102, R211, R30, RZ, 0x3c, !PT ;  /* 0x0000001ed3667212 */ /* 0x000fc400078e3cff */
[----:B------:R-:W-:Y:S02]  /*cdb0*/  LOP3.LUT R30, R24, 0x380, RZ, 0xc0, !PT ;  /* 0x00000380181e7812 */ /* 0x000fe400078ec0ff */
[----:B------:R-:W-:Y:S02]  /*cdc0*/  SHF.R.U64 R119, R119, 0x3, RZ ;  /* 0x0000000377777819 */ /* 0x000fe400000012ff */
[----:B------:R-:W-:Y:S02]  /*cdd0*/  SHF.R.U64 R213, R213, 0x3, RZ ;  /* 0x00000003d5d57819 */ /* 0x000fe400000012ff */
[----:B------:R-:W-:Y:S02]  /*cde0*/  LOP3.LUT R98, R183, R4, RZ, 0x3c, !PT ;  /* 0x00000004b7627212 */ /* 0x000fe400078e3cff */
[----:B------:R-:W-:Y:S02]  /*cdf0*/  LOP3.LUT R110, R217, R6, RZ, 0x3c, !PT ;  /* 0x00000006d96e7212 */ /* 0x000fe400078e3cff */
[----:B------:R-:W-:-:S02]  /*ce00*/  F2FP.F16.F32.PACK_AB R4, R179, R181 ;  /* 0x000000b5b304723e */ /* 0x000fc400000000ff */
[----:B------:R-:W-:Y:S01]  /*ce10*/  F2FP.F16.F32.PACK_AB R6, R177, R180 ;  /* 0x000000b4b106723e */ /* 0x000fe200000000ff */
[----:B------:R-:W-:Y:S01]  /*ce20*/  BAR.SYNC.DEFER_BLOCKING 0x1, 0x100 ;  /* 0x0044000000007b1d */ /* 0x000fe20000010000 */
[----:B------:R-:W-:Y:S02]  /*ce30*/  LOP3.LUT R0, R3, 0x380, RZ, 0xc0, !PT ;  /* 0x0000038003007812 */ /* 0x000fe400078ec0ff */
[----:B------:R-:W-:Y:S02]  /*ce40*/  SHF.R.U64 R177, R30, 0x3, RZ ;  /* 0x000000031eb17819 */ /* 0x000fe400000012ff */
[----:B------:R-:W-:Y:S02]  /*ce50*/  LOP3.LUT R10, R119, R10, RZ, 0x3c, !PT ;  /* 0x0000000a770a7212 */ /* 0x000fe400078e3cff */
[----:B------:R-:W-:Y:S02]  /*ce60*/  LOP3.LUT R106, R213, R34, RZ, 0x3c, !PT ;  /* 0x00000022d56a7212 */ /* 0x000fe400078e3cff */
[----:B------:R-:W-:-:S02]  /*ce70*/  MOV R48, R48 ;  /* 0x0000003000307202 */ /* 0x000fc40000000f00 */
[----:B------:R-:W-:Y:S02]  /*ce80*/  F2FP.F16.F32.PACK_AB R30, R174, R176 ;  /* 0x000000b0ae1e723e */ /* 0x000fe400000000ff */
[----:B------:R-:W-:Y:S02]  /*ce90*/  MOV R52, R52 ;  /* 0x0000003400347202 */ /* 0x000fe40000000f00 */
[----:B------:R-:W-:Y:S02]  /*cea0*/  F2FP.F16.F32.PACK_AB R34, R171, R173 ;  /* 0x000000adab22723e */ /* 0x000fe400000000ff */
[----:B------:R-:W-:Y:S02]  /*ceb0*/  SHF.R.U64 R0, R0, 0x3, RZ ;  /* 0x0000000300007819 */ /* 0x000fe400000012ff */
[----:B------:R-:W-:Y:S02]  /*cec0*/  MOV R56, R56 ;  /* 0x0000003800387202 */ /* 0x000fe40000000f00 */
[----:B------:R-:W-:-:S02]  /*ced0*/  MOV R38, R10 ;  /* 0x0000000a00267202 */ /* 0x000fc40000000f00 */
[----:B------:R-:W-:Y:S01]  /*cee0*/  MOV R60, R60 ;  /* 0x0000003c003c7202 */ /* 0x000fe20000000f00 */
[----:B------:R1:W-:Y:S01]  /*cef0*/  STSM.16.M88.4 [R118], R4 ;  /* 0x0000000476007844 */ /* 0x0003e20000000200 */
[----:B------:R-:W-:Y:S02]  /*cf00*/  F2FP.F16.F32.PACK_AB R10, R163, R165 ;  /* 0x000000a5a30a723e */ /* 0x000fe400000000ff */
[----:B------:R-:W-:Y:S01]  /*cf10*/  F2FP.F16.F32.PACK_AB R11, R63, R62 ;  /* 0x0000003e3f0b723e */ /* 0x000fe200000000ff */
[----:B------:R2:W-:Y:S01]  /*cf20*/  STSM.16.M88.4 [R48], R28 ;  /* 0x0000001c30007844 */ /* 0x0005e20000000200 */
[----:B------:R-:W-:Y:S02]  /*cf30*/  MOV R64, R64 ;  /* 0x0000004000407202 */ /* 0x000fe40000000f00 */
[----:B------:R-:W-:Y:S01]  /*cf40*/  LOP3.LUT R114, R0, R3, RZ, 0x3c, !PT ;  /* 0x0000000300727212 */ /* 0x000fe200078e3cff */
[----:B------:R3:W-:Y:S01]  /*cf50*/  STSM.16.M88.4 [R52], R32 ;  /* 0x0000002034007844 */ /* 0x0007e20000000200 */
[----:B------:R-:W-:-:S02]  /*cf60*/  MOV R68, R68 ;  /* 0x0000004400447202 */ /* 0x000fc40000000f00 */
[----:B------:R-:W-:Y:S02]  /*cf70*/  MOV R72, R72 ;  /* 0x0000004800487202 */ /* 0x000fe40000000f00 */
[----:B------:R-:W-:Y:S02]  /*cf80*/  LOP3.LUT R44, R177, R24, RZ, 0x3c, !PT ;  /* 0x00000018b12c7212 */ /* 0x000fe400078e3cff */
[----:B------:R-:W-:Y:S02]  /*cf90*/  MOV R94, R94 ;  /* 0x0000005e005e7202 */ /* 0x000fe40000000f00 */
[----:B-1----:R-:W-:Y:S02]  /*cfa0*/  F2FP.F16.F32.PACK_AB R4, R169, R172 ;  /* 0x000000aca904723e */ /* 0x002fe400000000ff */
[----:B------:R-:W-:Y:S02]  /*cfb0*/  F2FP.F16.F32.PACK_AB R5, R51, R50 ;  /* 0x000000323305723e */ /* 0x000fe400000000ff */
[----:B------:R-:W-:-:S02]  /*cfc0*/  F2FP.F16.F32.PACK_AB R6, R166, R170 ;  /* 0x000000aaa606723e */ /* 0x000fc400000000ff */
[----:B------:R-:W-:Y:S02]  /*cfd0*/  F2FP.F16.F32.PACK_AB R7, R55, R54 ;  /* 0x000000363707723e */ /* 0x000fe400000000ff */
[----:B--2---:R-:W-:Y:S02]  /*cfe0*/  F2FP.F16.F32.PACK_AB R28, R159, R161 ;  /* 0x000000a19f1c723e */ /* 0x004fe400000000ff */
[----:B------:R-:W-:Y:S01]  /*cff0*/  F2FP.F16.F32.PACK_AB R29, R75, R74 ;  /* 0x0000004a4b1d723e */ /* 0x000fe200000000ff */
[----:B------:R-:W-:Y:S01]  /*d000*/  STSM.16.M88.4 [R56], R4 ;  /* 0x0000000438007844 */ /* 0x000fe20000000200 */
[----:B------:R-:W-:Y:S02]  /*d010*/  F2FP.F16.F32.PACK_AB R30, R77, R160 ;  /* 0x000000a04d1e723e */ /* 0x000fe400000000ff */
[----:B------:R-:W-:Y:S01]  /*d020*/  F2FP.F16.F32.PACK_AB R31, R79, R78 ;  /* 0x0000004e4f1f723e */ /* 0x000fe200000000ff */
[----:B------:R1:W-:Y:S01]  /*d030*/  STSM.16.M88.4 [R60], R8 ;  /* 0x000000083c007844 */ /* 0x0003e20000000200 */
[----:B---3--:R-:W-:-:S02]  /*d040*/  F2FP.F16.F32.PACK_AB R32, R81, R157 ;  /* 0x0000009d5120723e */ /* 0x008fc400000000ff */
[----:B------:R-:W-:Y:S01]  /*d050*/  F2FP.F16.F32.PACK_AB R33, R83, R82 ;  /* 0x000000525321723e */ /* 0x000fe200000000ff */
[----:B------:R-:W-:Y:S01]  /*d060*/  STSM.16.M88.4 [R64], R12 ;  /* 0x0000000c40007844 */ /* 0x000fe20000000200 */
[----:B------:R-:W-:Y:S02]  /*d070*/  F2FP.F16.F32.PACK_AB R34, R85, R84 ;  /* 0x000000545522723e */ /* 0x000fe400000000ff */
[----:B------:R-:W-:Y:S01]  /*d080*/  F2FP.F16.F32.PACK_AB R35, R87, R86 ;  /* 0x000000565723723e */ /* 0x000fe200000000ff */
[----:B------:R-:W-:Y:S01]  /*d090*/  STSM.16.M88.4 [R68], R28 ;  /* 0x0000001c44007844 */ /* 0x000fe20000000200 */
[----:B------:R-:W-:Y:S02]  /*d0a0*/  MOV R3, R98 ;  /* 0x0000006200037202 */ /* 0x000fe40000000f00 */
[----:B------:R-:W-:Y:S01]  /*d0b0*/  MOV R24, R106 ;  /* 0x0000006a00187202 */ /* 0x000fe20000000f00 */
[----:B------:R-:W-:Y:S01]  /*d0c0*/  STSM.16.M88.4 [R72], R32 ;  /* 0x0000002048007844 */ /* 0x000fe20000000200 */
[----:B------:R-:W-:-:S02]  /*d0d0*/  F2FP.F16.F32.PACK_AB R98, R101, R100 ;  /* 0x000000646562723e */ /* 0x000fc400000000ff */
[----:B------:R-:W-:Y:S01]  /*d0e0*/  F2FP.F16.F32.PACK_AB R99, R70, R58 ;  /* 0x0000003a4663723e */ /* 0x000fe200000000ff */
[----:B------:R-:W-:Y:S01]  /*d0f0*/  STSM.16.M88.4 [R94], R88 ;  /* 0x000000585e007844 */ /* 0x000fe20000000200 */
[----:B------:R-:W-:Y:S02]  /*d100*/  F2FP.F16.F32.PACK_AB R104, R105, R104 ;  /* 0x000000686968723e */ /* 0x000fe400000000ff */
[----:B------:R-:W-:Y:S01]  /*d110*/  MOV R102, R102 ;  /* 0x0000006600667202 */ /* 0x000fe20000000f00 */
[----:B------:R-:W-:Y:S01]  /*d120*/  STSM.16.M88.4 [R3], R96 ;  /* 0x0000006003007844 */ /* 0x000fe20000000200 */
[----:B------:R-:W-:Y:S02]  /*d130*/  MOV R0, R114 ;  /* 0x0000007200007202 */ /* 0x000fe40000000f00 */
[----:B------:R-:W-:Y:S02]  /*d140*/  F2FP.F16.F32.PACK_AB R105, R80, R76 ;  /* 0x0000004c5069723e */ /* 0x000fe400000000ff */
[----:B------:R-:W-:-:S02]  /*d150*/  F2FP.F16.F32.PACK_AB R106, R109, R108 ;  /* 0x0000006c6d6a723e */ /* 0x000fc400000000ff */
[----:B------:R-:W-:Y:S02]  /*d160*/  F2FP.F16.F32.PACK_AB R107, R153, R152 ;  /* 0x00000098996b723e */ /* 0x000fe400000000ff */
        /* <DEDUP_REMOVED lines=8> */
[----:B------:R2:W-:Y:S01]  /*d1f0*/  STSM.16.M88.4 [R24], R112 ;  /* 0x0000007018007844 */ /* 0x0005e20000000200 */
[----:B------:R-:W-:Y:S02]  /*d200*/  MOV R110, R110 ;  /* 0x0000006e006e7202 */ /* 0x000fe40000000f00 */
[----:B------:R-:W-:Y:S02]  /*d210*/  F2FP.F16.F32.PACK_AB R122, R125, R124 ;  /* 0x0000007c7d7a723e */ /* 0x000fe400000000ff */
[----:B------:R-:W-:Y:S02]  /*d220*/  F2FP.F16.F32.PACK_AB R123, R127, R126 ;  /* 0x0000007e7f7b723e */ /* 0x000fe400000000ff */
[----:B------:R-:W-:-:S02]  /*d230*/  F2FP.F16.F32.PACK_AB R129, R131, R130 ;  /* 0x000000828381723e */ /* 0x000fc400000000ff */
[----:B------:R-:W-:Y:S01]  /*d240*/  F2FP.F16.F32.PACK_AB R136, R137, R136 ;  /* 0x000000888988723e */ /* 0x000fe200000000ff */
[----:B------:R-:W-:Y:S01]  /*d250*/  STSM.16.M88.4 [R110], R120 ;  /* 0x000000786e007844 */ /* 0x000fe20000000200 */
[----:B------:R-:W-:Y:S02]  /*d260*/  ISETP.NE.U32.AND P0, PT, RZ, UR4, PT ;  /* 0x00000004ff007c0c */ /* 0x000fe4000bf05070 */
[----:B-1----:R-:W-:Y:S02]  /*d270*/  IADD3 R10, P1, R199, UR4, RZ ;  /* 0x00000004c70a7c10 */ /* 0x002fe4000ff3e0ff */
[----:B------:R-:W-:Y:S02]  /*d280*/  F2FP.F16.F32.PACK_AB R130, R133, R132 ;  /* 0x000000848582723e */ /* 0x000fe400000000ff */
[----:B------:R-:W-:Y:S02]  /*d290*/  F2FP.F16.F32.PACK_AB R131, R135, R134 ;  /* 0x000000868783723e */ /* 0x000fe400000000ff */
[----:B------:R-:W-:-:S02]  /*d2a0*/  F2FP.F16.F32.PACK_AB R137, R139, R138 ;  /* 0x0000008a8b89723e */ /* 0x000fc400000000ff */
[----:B------:R-:W-:Y:S01]  /*d2b0*/  F2FP.F16.F32.PACK_AB R144, R145, R144 ;  /* 0x000000909190723e */ /* 0x000fe200000000ff */
[----:B------:R1:W-:Y:S01]  /*d2c0*/  STSM.16.M88.4 [R0], R128 ;  /* 0x0000008000007844 */ /* 0x0003e20000000200 */
[----:B------:R-:W-:Y:S02]  /*d2d0*/  F2FP.F16.F32.PACK_AB R138, R141, R140 ;  /* 0x0000008c8d8a723e */ /* 0x000fe400000000ff */
[----:B------:R-:W-:Y:S02]  /*d2e0*/  F2FP.F16.F32.PACK_AB R139, R143, R142 ;  /* 0x0000008e8f8b723e */ /* 0x000fe400000000ff */
[----:B------:R-:W-:Y:S02]  /*d2f0*/  F2FP.F16.F32.PACK_AB R145, R147, R146 ;  /* 0x000000929391723e */ /* 0x000fe400000000ff */
[----:B------:R-:W-:Y:S01]  /*d300*/  MOV R44, R44 ;  /* 0x0000002c002c7202 */ /* 0x000fe20000000f00 */
[----:B------:R-:W-:Y:S01]  /*d310*/  STSM.16.M88.4 [R38], R136 ;  /* 0x0000008826007844 */ /* 0x000fe20000000200 */
[----:B------:R-:W-:-:S02]  /*d320*/  F2FP.F16.F32.PACK_AB R146, R149, R148 ;  /* 0x000000949592723e */ /* 0x000fc400000000ff */
[----:B------:R-:W-:Y:S02]  /*d330*/  F2FP.F16.F32.PACK_AB R147, R151, R150 ;  /* 0x000000969793723e */ /* 0x000fe400000000ff */
[----:B------:R-:W-:Y:S02]  /*d340*/  ISETP.NE.AND.EX P0, PT, RZ, UR5, PT, P0 ;  /* 0x00000005ff007c0c */ /* 0x000fe4000bf05300 */
[----:B------:R-:W-:Y:S01]  /*d350*/  IADD3.X R11, R200, UR5, RZ, P1, !PT ;  /* 0x00000005c80b7c10 */ /* 0x000fe20008ffe4ff */
[----:B------:R-:W-:Y:S01]  /*d360*/  ULDC.64 UR4, c[0x0][0xbe0] ;  /* 0x0002f80000047ab9 */ /* 0x000fe20000000a00 */
[----:B------:R3:W-:Y:S01]  /*d370*/  STSM.16.M88.4 [R44], R144 ;  /* 0x000000902c007844 */ /* 0x0007e20000000200 */
[----:B------:R-:W-:Y:S01]  /*d380*/  BAR.SYNC.DEFER_BLOCKING 0x1, 0x100 ;  /* 0x0044000000007b1d */ /* 0x000fe20000010000 */
[----:B------:R-:W-:Y:S02]  /*d390*/  ISETP.NE.U32.AND P6, PT, RZ, UR4, PT ;  /* 0x00000004ff007c0c */ /* 0x000fe4000bfc5070 */
[----:B--2---:R-:W-:-:S02]  /*d3a0*/  MOV R24, RZ ;  /* 0x000000ff00187202 */ /* 0x004fc40000000f00 */
[----:B------:R-:W-:-:S13]  /*d3b0*/  ISETP.NE.AND.EX P6, PT, RZ, UR5, PT, P6 ;  /* 0x00000005ff007c0c */ /* 0x000fda000bfc5360 */
[----:B------:R-:W-:Y:S01]  /*d3c0*/  @P6 IADD3 R6, P4, R199, UR4, RZ ;  /* 0x00000004c7066c10 */ /* 0x000fe2000ff9e0ff */
[----:B------:R-:W-:Y:S02]  /*d3d0*/  ULDC UR4, c[0x0][0xa88] ;  /* 0x0002a20000047ab9 */ /* 0x000fe40000000800 */
[----:B-1----:R-:W-:Y:S02]  /*d3e0*/  MOV R0, UR4 ;  /* 0x0000000400007c02 */ /* 0x002fe40008000f00 */
[----:B------:R-:W-:Y:S01]  /*d3f0*/  @P6 IADD3.X R7, R200, UR5, RZ, P4, !PT ;  /* 0x00000005c8076c10 */ /* 0x000fe2000a7fe4ff */
[----:B------:R1:W5:Y:S01]  /*d400*/  @P0 LDG.E R24, desc[UR40][R10.64] ;  /* 0x000000280a180981 */ /* 0x000362000c1e1900 */
[----:B------:R-:W-:-:S03]  /*d410*/  IMAD R5, R192, 0x40, R187 ;  /* 0x00000040c0057824 */ /* 0x000fc600078e02bb */
[----:B------:R1:W5:Y:S01]  /*d420*/  @P6 LDG.E R0, desc[UR40][R6.64] ;  /* 0x0000002806006981 */ /* 0x000362000c1e1900 */
[----:B------:R-:W-:-:S03]  /*d430*/  IMAD.WIDE R4, R5, 0x2, R36 ;  /* 0x0000000205047825 */ /* 0x000fc600078e0224 */
[C---:B------:R-:W-:Y:S02]  /*d440*/  IADD3 R9, P1, R4.reuse, 0x1000, RZ ;  /* 0x0000100004097810 */ /* 0x040fe40007f3e0ff */
[C---:B------:R-:W-:Y:S02]  /*d450*/  IADD3 R13, P2, R4.reuse, 0x2000, RZ ;  /* 0x00002000040d7810 */ /* 0x040fe40007f5e0ff */
[C---:B------:R-:W-:Y:S02]  /*d460*/  IADD3 R29, P3, R4.reuse, 0x3000, RZ ;  /* 0x00003000041d7810 */ /* 0x040fe40007f7e0ff */
[----:B------:R-:W-:Y:S02]  /*d470*/  IADD3 R33, P4, R4, 0x4000, RZ ;  /* 0x0000400004217810 */ /* 0x000fe40007f9e0ff */
[----:B------:R-:W-:Y:S02]  /*d480*/  LOP3.LUT R8, R9, 0x380, RZ, 0xc0, !PT ;  /* 0x0000038009087812 */ /* 0x000fe400078ec0ff */
[----:B------:R-:W-:-:S02]  /*d490*/  LOP3.LUT R12, R13, 0x380, RZ, 0xc0, !PT ;  /* 0x000003800d0c7812 */ /* 0x000fc400078ec0ff */
[----:B------:R-:W-:Y:S02]  /*d4a0*/  LOP3.LUT R28, R29, 0x380, RZ, 0xc0, !PT ;  /* 0x000003801d1c7812 */ /* 0x000fe400078ec0ff */
[----:B------:R-:W-:Y:S02]  /*d4b0*/  LOP3.LUT R32, R33, 0x380, RZ, 0xc0, !PT ;  /* 0x0000038021207812 */ /* 0x000fe400078ec0ff */
[----:B------:R-:W-:Y:S02]  /*d4c0*/  SHF.R.U64 R8, R8, 0x3, RZ ;  /* 0x0000000308087819 */ /* 0x000fe400000012ff */
[----:B------:R-:W-:Y:S02]  /*d4d0*/  SHF.R.U64 R12, R12, 0x3, RZ ;  /* 0x000000030c0c7819 */ /* 0x000fe400000012ff */
[----:B------:R-:W-:Y:S02]  /*d4e0*/  SHF.R.U64 R28, R28, 0x3, RZ ;  /* 0x000000031c1c7819 */ /* 0x000fe400000012ff */
[----:B------:R-:W-:-:S02]  /*d4f0*/  SHF.R.U64 R32, R32, 0x3, RZ ;  /* 0x0000000320207819 */ /* 0x000fc400000012ff */
[----:B------:R-:W-:Y:S02]  /*d500*/  IADD3 R37, P5, R4, 0x5000, RZ ;  /* 0x0000500004257810 */ /* 0x000fe40007fbe0ff */
[----:B------:R-:W-:Y:S01]  /*d510*/  LOP3.LUT R8, R8, R9, RZ, 0x3c, !PT ;  /* 0x0000000908087212 */ /* 0x000fe200078e3cff */
[--C-:B------:R-:W-:Y:S01]  /*d520*/  IMAD.X R9, RZ, RZ, R5.reuse, P1 ;  /* 0x000000ffff097224 */ /* 0x100fe200008e0605 */
[----:B------:R-:W-:Y:S02]  /*d530*/  LOP3.LUT R12, R12, R13, RZ, 0x3c, !PT ;  /* 0x0000000d0c0c7212 */ /* 0x000fe400078e3cff */
[----:B------:R-:W-:Y:S01]  /*d540*/  LOP3.LUT R28, R28, R29, RZ, 0x3c, !PT ;  /* 0x0000001d1c1c7212 */ /* 0x000fe200078e3cff */
[--C-:B------:R-:W-:Y:S01]  /*d550*/  IMAD.X R29, RZ, RZ, R5.reuse, P3 ;  /* 0x000000ffff1d7224 */ /* 0x100fe200018e0605 */
[----:B------:R-:W-:Y:S01]  /*d560*/  LOP3.LUT R32, R32, R33, RZ, 0x3c, !PT ;  /* 0x0000002120207212 */ /* 0x000fe200078e3cff */
[----:B------:R-:W-:Y:S01]  /*d570*/  IMAD.X R33, RZ, RZ, R5, P4 ;  /* 0x000000ffff217224 */ /* 0x000fe200020e0605 */
[----:B------:R-:W-:-:S02]  /*d580*/  P2R R14, PR, RZ, 0x20 ;  /* 0x00000020ff0e7803 */ /* 0x000fc40000000000 */
[----:B------:R-:W-:Y:S02]  /*d590*/  IADD3.X R13, RZ, R5, RZ, P2, !PT ;  /* 0x00000005ff0d7210 */ /* 0x000fe400017fe4ff */
[C---:B------:R-:W-:Y:S02]  /*d5a0*/  IADD3 R41, P1, R4.reuse, 0x6000, RZ ;  /* 0x0000600004297810 */ /* 0x040fe40007f3e0ff */
[C---:B------:R-:W-:Y:S02]  /*d5b0*/  IADD3 R45, P2, R4.reuse, 0x7000, RZ ;  /* 0x00007000042d7810 */ /* 0x040fe40007f5e0ff */
[C---:B------:R-:W-:Y:S02]  /*d5c0*/  IADD3 R49, P3, R4.reuse, 0x8000, RZ ;  /* 0x0000800004317810 */ /* 0x040fe40007f7e0ff */
[C---:B------:R-:W-:Y:S02]  /*d5d0*/  IADD3 R53, P4, R4.reuse, 0x9000, RZ ;  /* 0x0000900004357810 */ /* 0x040fe40007f9e0ff */
[----:B------:R-:W-:-:S02]  /*d5e0*/  IADD3 R57, P5, R4, 0xa000, RZ ;  /* 0x0000a00004397810 */ /* 0x000fc40007fbe0ff */
[----:B------:R-:W-:Y:S02]  /*d5f0*/  LOP3.LUT R36, R37, 0x380, RZ, 0xc0, !PT ;  /* 0x0000038025247812 */ /* 0x000fe400078ec0ff */
[----:B------:R-:W-:Y:S02]  /*d600*/  LOP3.LUT R40, R41, 0x380, RZ, 0xc0, !PT ;  /* 0x0000038029287812 */ /* 0x000fe400078ec0ff */
[----:B---3--:R-:W-:Y:S02]  /*d610*/  LOP3.LUT R44, R45, 0x380, RZ, 0xc0, !PT ;  /* 0x000003802d2c7812 */ /* 0x008fe400078ec0ff */
[----:B------:R-:W-:Y:S02]  /*d620*/  LOP3.LUT R48, R49, 0x380, RZ, 0xc0, !PT ;  /* 0x0000038031307812 */ /* 0x000fe400078ec0ff */
[----:B------:R-:W-:Y:S02]  /*d630*/  LOP3.LUT R52, R53, 0x380, RZ, 0xc0, !PT ;  /* 0x0000038035347812 */ /* 0x000fe400078ec0ff */
[----:B------:R-:W-:-:S02]  /*d640*/  LOP3.LUT R56, R57, 0x380, RZ, 0xc0, !PT ;  /* 0x0000038039387812 */ /* 0x000fc400078ec0ff */
[----:B------:R-:W-:Y:S02]  /*d650*/  SHF.R.U64 R36, R36, 0x3, RZ ;  /* 0x0000000324247819 */ /* 0x000fe400000012ff */
[----:B------:R-:W-:Y:S02]  /*d660*/  SHF.R.U64 R40, R40, 0x3, RZ ;  /* 0x0000000328287819 */ /* 0x000fe400000012ff */
[----:B------:R-:W-:Y:S02]  /*d670*/  SHF.R.U64 R44, R44, 0x3, RZ ;  /* 0x000000032c2c7819 */ /* 0x000fe400000012ff */
[----:B------:R-:W-:Y:S02]  /*d680*/  SHF.R.U64 R48, R48, 0x3, RZ ;  /* 0x0000000330307819 */ /* 0x000fe400000012ff */
[----:B------:R-:W-:Y:S02]  /*d690*/  SHF.R.U64 R52, R52, 0x3, RZ ;  /* 0x0000000334347819 */ /* 0x000fe400000012ff */
[----:B------:R-:W-:-:S02]  /*d6a0*/  SHF.R.U64 R56, R56, 0x3, RZ ;  /* 0x0000000338387819 */ /* 0x000fc400000012ff */
[----:B------:R-:W-:Y:S02]  /*d6b0*/  LOP3.LUT R36, R36, R37, RZ, 0x3c, !PT ;  /* 0x0000002524247212 */ /* 0x000fe400078e3cff */
[----:B------:R-:W-:Y:S02]  /*d6c0*/  LOP3.LUT R40, R40, R41, RZ, 0x3c, !PT ;  /* 0x0000002928287212 */ /* 0x000fe400078e3cff */
[----:B------:R-:W-:Y:S02]  /*d6d0*/  LOP3.LUT R44, R44, R45, RZ, 0x3c, !PT ;  /* 0x0000002d2c2c7212 */ /* 0x000fe400078e3cff */
[----:B------:R-:W-:Y:S02]  /*d6e0*/  LOP3.LUT R48, R48, R49, RZ, 0x3c, !PT ;  /* 0x0000003130307212 */ /* 0x000fe400078e3cff */
[----:B------:R-:W-:Y:S02]  /*d6f0*/  LOP3.LUT R52, R52, R53, RZ, 0x3c, !PT ;  /* 0x0000003534347212 */ /* 0x000fe400078e3cff */
[----:B------:R-:W-:Y:S01]  /*d700*/  LOP3.LUT R56, R56, R57, RZ, 0x3c, !PT ;  /* 0x0000003938387212 */ /* 0x000fe200078e3cff */
[----:B-1----:R-:W-:Y:S06]  /*d710*/  @P6 BRA `(.L_x_3228) ;  /* 0x0000000000106947 */ /* 0x002fec0003800000 */
[----:B------:R-:W-:Y:S05]  /*d720*/  @!P0 BRA `(.L_x_3228) ;  /* 0x00000000000c8947 */ /* 0x000fea0003800000 */
[----:B------:R-:W2:Y:S04]  /*d730*/  LDG.E R3, desc[UR40][R10.64] ;  /* 0x000000280a037981 */ /* 0x000ea8000c1e1900 */
[----:B-----5:R-:W2:Y:S02]  /*d740*/  LDG.E R0, desc[UR40][R10.64+0x4] ;  /* 0x000004280a007981 */ /* 0x020ea4000c1e1900 */
[----:B--2---:R-:W-:-:S07]  /*d750*/  IMAD.IADD R0, R0, 0x1, -R3 ;  /* 0x0000000100007824 */ /* 0x004fce00078e0a03 */
.L_x_3228:
[----:B------:R-:W1:Y:S01]  /*d760*/  SHFL.IDX PT, R3, R206, RZ, 0x1f ;  /* 0x00001fffce037589 */ /* 0x000e6200000e0000 */
[----:B------:R-:W-:Y:S01]  /*d770*/  ISETP.NE.AND P6, PT, R14, RZ, PT ;  /* 0x000000ff0e00720c */ /* 0x000fe20003fc5270 */
[--C-:B------:R-:W-:Y:S01]  /*d780*/  IMAD.X R57, RZ, RZ, R5.reuse, P5 ;  /* 0x000000ffff397224 */ /* 0x100fe200028e0605 */
[----:B------:R-:W-:Y:S01]  /*d790*/  IADD3.X R41, RZ, R5, RZ, P1, !PT ;  /* 0x00000005ff297210 */ /* 0x000fe20000ffe4ff */
[--C-:B------:R-:W-:Y:S01]  /*d7a0*/  IMAD.X R45, RZ, RZ, R5.reuse, P2 ;  /* 0x000000ffff2d7224 */ /* 0x100fe200010e0605 */
[C---:B------:R-:W-:Y:S01]  /*d7b0*/  IADD3 R65, P1, R4.reuse, 0xc000, RZ ;  /* 0x0000c00004417810 */ /* 0x040fe20007f3e0ff */
[--C-:B------:R-:W-:Y:S01]  /*d7c0*/  IMAD.X R37, RZ, RZ, R5.reuse, P6 ;  /* 0x000000ffff257224 */ /* 0x100fe200030e0605 */
[C---:B------:R-:W-:Y:S01]  /*d7d0*/  IADD3 R61, P6, R4.reuse, 0xb000, RZ ;  /* 0x0000b000043d7810 */ /* 0x040fe20007fde0ff */
[----:B------:R-:W-:Y:S01]  /*d7e0*/  IMAD.X R49, RZ, RZ, R5, P3 ;  /* 0x000000ffff317224 */ /* 0x000fe200018e0605 */
[C---:B------:R-:W-:Y:S02]  /*d7f0*/  IADD3 R69, P2, R4.reuse, 0xd000, RZ ;  /* 0x0000d00004457810 */ /* 0x040fe40007f5e0ff */
[----:B------:R-:W-:-:S02]  /*d800*/  IADD3 R73, P3, R4, 0xe000, RZ ;  /* 0x0000e00004497810 */ /* 0x000fc40007f7e0ff */
[----:B------:R-:W-:Y:S02]  /*d810*/  IADD3.X R53, RZ, R5, RZ, P4, !PT ;  /* 0x00000005ff357210 */ /* 0x000fe400027fe4ff */
[----:B------:R-:W-:Y:S02]  /*d820*/  IADD3 R10, P4, R4, 0xf000, RZ ;  /* 0x0000f000040a7810 */ /* 0x000fe40007f9e0ff */
[----:B------:R-:W-:Y:S02]  /*d830*/  LOP3.LUT R60, R61, 0x380, RZ, 0xc0, !PT ;  /* 0x000003803d3c7812 */ /* 0x000fe400078ec0ff */
[----:B------:R-:W-:Y:S02]  /*d840*/  LOP3.LUT R64, R65, 0x380, RZ, 0xc0, !PT ;  /* 0x0000038041407812 */ /* 0x000fe400078ec0ff */
[----:B------:R-:W-:Y:S02]  /*d850*/  LOP3.LUT R68, R69, 0x380, RZ, 0xc0, !PT ;  /* 0x0000038045447812 */ /* 0x000fe400078ec0ff */
[----:B------:R-:W-:-:S02]  /*d860*/  LOP3.LUT R72, R73, 0x380, RZ, 0xc0, !PT ;  /* 0x0000038049487812 */ /* 0x000fc400078ec0ff */
[----:B-1----:R-:W-:Y:S02]  /*d870*/  ISETP.NE.AND P5, PT, R3, RZ, PT ;  /* 0x000000ff0300720c */ /* 0x002fe40003fa5270 */
[----:B------:R-:W-:Y:S02]  /*d880*/  LOP3.LUT R7, R4, 0x380, RZ, 0xc0, !PT ;  /* 0x0000038004077812 */ /* 0x000fe400078ec0ff */
[----:B------:R-:W-:Y:S02]  /*d890*/  LOP3.LUT R3, R10, 0x380, RZ, 0xc0, !PT ;  /* 0x000003800a037812 */ /* 0x000fe400078ec0ff */
[----:B------:R-:W-:Y:S02]  /*d8a0*/  SHF.R.U64 R60, R60, 0x3, RZ ;  /* 0x000000033c3c7819 */ /* 0x000fe400000012ff */
[----:B------:R-:W-:Y:S02]  /*d8b0*/  SHF.R.U64 R64, R64, 0x3, RZ ;  /* 0x0000000340407819 */ /* 0x000fe400000012ff */
[----:B------:R-:W-:-:S02]  /*d8c0*/  SHF.R.U64 R68, R68, 0x3, RZ ;  /* 0x0000000344447819 */ /* 0x000fc400000012ff */
[----:B------:R-:W-:Y:S02]  /*d8d0*/  SHF.R.U64 R72, R72, 0x3, RZ ;  /* 0x0000000348487819 */ /* 0x000fe400000012ff */
[----:B------:R-:W-:Y:S02]  /*d8e0*/  SHF.R.U64 R7, R7, 0x3, RZ ;  /* 0x0000000307077819 */ /* 0x000fe400000012ff */
[----:B------:R-:W-:Y:S02]  /*d8f0*/  SHF.R.U64 R3, R3, 0x3, RZ ;  /* 0x0000000303037819 */ /* 0x000fe400000012ff */
[----:B------:R-:W-:Y:S01]  /*d900*/  LOP3.LUT R60, R60, R61, RZ, 0x3c, !PT ;  /* 0x0000003d3c3c7212 */ /* 0x000fe200078e3cff */
[--C-:B------:R-:W-:Y:S01]  /*d910*/  IMAD.X R61, RZ, RZ, R5.reuse, P6 ;  /* 0x000000ffff3d7224 */ /* 0x100fe200030e0605 */
[----:B------:R-:W-:Y:S02]  /*d920*/  LOP3.LUT R64, R64, R65, RZ, 0x3c, !PT ;  /* 0x0000004140407212 */ /* 0x000fe400078e3cff */
[----:B------:R-:W-:Y:S01]  /*d930*/  LOP3.LUT R68, R68, R69, RZ, 0x3c, !PT ;  /* 0x0000004544447212 */ /* 0x000fe200078e3cff */
[--C-:B------:R-:W-:Y:S01]  /*d940*/  IMAD.X R69, RZ, RZ, R5.reuse, P2 ;  /* 0x000000ffff457224 */ /* 0x100fe200010e0605 */
[----:B------:R-:W-:Y:S01]  /*d950*/  LOP3.LUT R72, R72, R73, RZ, 0x3c, !PT ;  /* 0x0000004948487212 */ /* 0x000fe200078e3cff */
[--C-:B------:R-:W-:Y:S01]  /*d960*/  IMAD.X R73, RZ, RZ, R5.reuse, P3 ;  /* 0x000000ffff497224 */ /* 0x100fe200018e0605 */
[----:B------:R-:W-:Y:S01]  /*d970*/  LOP3.LUT R6, R7, R4, RZ, 0x3c, !PT ;  /* 0x0000000407067212 */ /* 0x000fe200078e3cff */
[----:B------:R-:W-:Y:S01]  /*d980*/  IMAD.MOV.U32 R7, RZ, RZ, R5 ;  /* 0x000000ffff077224 */ /* 0x000fe200078e0005 */
[----:B------:R-:W-:-:S02]  /*d990*/  IADD3.X R65, RZ, R5, RZ, P1, !PT ;  /* 0x00000005ff417210 */ /* 0x000fc40000ffe4ff */
[----:B------:R-:W-:Y:S02]  /*d9a0*/  IADD3.X R77, RZ, R5, RZ, P4, !PT ;  /* 0x00000005ff4d7210 */ /* 0x000fe400027fe4ff */
[----:B------:R-:W-:Y:S02]  /*d9b0*/  LOP3.LUT R76, R3, R10, RZ, 0x3c, !PT ;  /* 0x0000000a034c7212 */ /* 0x000fe400078e3cff */
[----:B------:R-:W-:Y:S02]  /*d9c0*/  SHF.R.S32.HI R80, RZ, 0x1f, R198 ;  /* 0x0000001fff507819 */ /* 0x000fe400000114c6 */
[----:B------:R-:W-:Y:S02]  /*d9d0*/  SEL R83, R201, RZ, !P0 ;  /* 0x000000ffc9537207 */ /* 0x000fe40004000000 */
[----:B------:R-:W-:Y:S02]  /*d9e0*/  SEL R205, R205, RZ, !P0 ;  /* 0x000000ffcdcd7207 */ /* 0x000fe40004000000 */
[----:B-----5:R-:W-:Y:S01]  /*d9f0*/  SHF.R.S32.HI R81, RZ, 0x1f, R24 ;  /* 0x0000001fff517819 */ /* 0x020fe20000011418 */
[----:B------:R-:W-:Y:S06]  /*da00*/  @P5 BRA `(.L_x_3229) ;  /* 0x0000000000645947 */ /* 0x000fec0003800000 */
[----:B------:R-:W-:Y:S01]  /*da10*/  ULDC.64 UR4, c[0x0][0xb70] ;  /* 0x0002dc0000047ab9 */ /* 0x000fe20000000a00 */
[----:B------:R-:W-:Y:S01]  /*da20*/  MOV R5, R81 ;  /* 0x0000005100057202 */ /* 0x000fe20000000f00 */
[----:B------:R-:W-:Y:S01]  /*da30*/  IMAD R3, R80, UR4, RZ ;  /* 0x0000000450037c24 */ /* 0x000fe2000f8e02ff */
[----:B------:R-:W-:Y:S01]  /*da40*/  LEA R15, R203, R188, 0x6 ;  /* 0x000000bccb0f7211 */ /* 0x000fe200078e30ff */
[----:B------:R-:W-:Y:S02]  /*da50*/  IMAD.MOV.U32 R4, RZ, RZ, R24 ;  /* 0x000000ffff047224 */ /* 0x000fe400078e0018 */
[C---:B------:R-:W-:Y:S02]  /*da60*/  IMAD R3, R198.reuse, UR5, R3 ;  /* 0x00000005c6037c24 */ /* 0x040fe4000f8e0203 */
[----:B------:R-:W-:Y:S01]  /*da70*/  IMAD.WIDE.U32 R4, R198, UR4, R4 ;  /* 0x00000004c6047c25 */ /* 0x000fe2000f8e0004 */
[----:B------:R-:W-:-:S03]  /*da80*/  ULDC.64 UR4, c[0x0][0xb78] ;  /* 0x0002de0000047ab9 */ /* 0x000fc60000000a00 */
[----:B------:R-:W-:Y:S02]  /*da90*/  IMAD.IADD R5, R5, 0x1, R3 ;  /* 0x0000000105057824 */ /* 0x000fe400078e0203 */
[----:B------:R-:W-:Y:S02]  /*daa0*/  IMAD.MOV R11, RZ, RZ, -R191 ;  /* 0x000000ffff0b7224 */ /* 0x000fe400078e0abf */
[----:B------:R-:W-:Y:S02]  /*dab0*/  IMAD R3, R205, UR4, RZ ;  /* 0x00000004cd037c24 */ /* 0x000fe4000f8e02ff */
[C---:B------:R-:W-:Y:S01]  /*dac0*/  IMAD.WIDE.U32 R4, R83.reuse, UR4, R4 ;  /* 0x0000000453047c25 */ /* 0x040fe2000f8e0004 */
[----:B------:R-:W-:Y:S02]  /*dad0*/  ISETP.NE.AND P0, PT, R190, R11, PT ;  /* 0x0000000bbe00720c */ /* 0x000fe40003f05270 */
[----:B------:R-:W-:Y:S01]  /*dae0*/  SHF.R.S32.HI R11, RZ, 0x1f, R15 ;  /* 0x0000001fff0b7819 */ /* 0x000fe2000001140f */
[----:B------:R-:W-:Y:S01]  /*daf0*/  IMAD R14, R83, UR5, R3 ;  /* 0x00000005530e7c24 */ /* 0x000fe2000f8e0203 */
[C---:B------:R-:W-:Y:S01]  /*db00*/  IADD3 R10, P2, R15.reuse, R4, RZ ;  /* 0x000000040f0a7210 */ /* 0x040fe20007f5e0ff */
[C---:B------:R-:W-:Y:S01]  /*db10*/  VIADD R3, R15.reuse, 0x8 ;  /* 0x000000080f037836 */ /* 0x040fe20000000000 */
[----:B------:R-:W-:Y:S01]  /*db20*/  ISETP.GE.OR P1, PT, R15, R0, P0 ;  /* 0x000000000f00720c */ /* 0x000fe20000726670 */
[----:B------:R-:W-:Y:S01]  /*db30*/  ULDC.64 UR4, c[0x0][0xb40] ;  /* 0x0002d00000047ab9 */ /* 0x000fe20000000a00 */
[----:B------:R-:W-:-:S02]  /*db40*/  IADD3.X R11, R11, R5, R14, P2, !PT ;  /* 0x000000050b0b7210 */ /* 0x000fc400017fe40e */
[----:B------:R-:W-:Y:S02]  /*db50*/  ISETP.GE.OR P0, PT, R3, R0, P0 ;  /* 0x000000000300720c */ /* 0x000fe40000706670 */
[----:B------:R-:W-:-:S04]  /*db60*/  LEA R4, P2, R10, UR4, 0x2 ;  /* 0x000000040a047c11 */ /* 0x000fc8000f8410ff */
[----:B------:R-:W-:-:S05]  /*db70*/  LEA.HI.X R5, R10, UR5, R11, 0x2, P2 ;  /* 0x000000050a057c11 */ /* 0x000fca00090f140b */
[----:B------:R1:W-:Y:S04]  /*db80*/  @!P1 STG.E desc[UR40][R4.64], R21 ;  /* 0x0000001504009986 */ /* 0x0003e8000c101928 */
[----:B------:R1:W-:Y:S02]  /*db90*/  @!P0 STG.E desc[UR40][R4.64+0x20], R20 ;  /* 0x0000201404008986 */ /* 0x0003e4000c101928 */
.L_x_3229:
[----:B------:R-:W2:Y:S01]  /*dba0*/  LDC R90, c[0x0][0xa8c] ;  /* 0x0002a300ff5a7b82 */ /* 0x000ea20000000800 */
[----:B------:R-:W-:Y:S01]  /*dbb0*/  ULDC.64 UR4, c[0x0][0xaa0] ;  /* 0x0002a80000047ab9 */ /* 0x000fe20000000a00 */
[--C-:B-1----:R-:W-:Y:S01]  /*dbc0*/  SHF.R.S32.HI R21, RZ, 0x1f, R187.reuse ;  /* 0x0000001fff157819 */ /* 0x102fe200000114bb */
[----:B------:R-:W-:Y:S01]  /*dbd0*/  IMAD R3, R81, UR4, RZ ;  /* 0x0000000451037c24 */ /* 0x000fe2000f8e02ff */
[----:B------:R-:W5:Y:S01]  /*dbe0*/  LD.E.128 R4, desc[UR40][R6.64] ;  /* 0x0000002806047980 */ /* 0x000f62000c101d00 */
[----:B------:R-:W-:Y:S02]  /*dbf0*/  IMAD.MOV.U32 R20, RZ, RZ, R187 ;  /* 0x000000ffff147224 */ /* 0x000fe400078e00bb */
[C---:B------:R-:W-:Y:S01]  /*dc00*/  IMAD R3, R24.reuse, UR5, R3 ;  /* 0x0000000518037c24 */ /* 0x040fe2000f8e0203 */
[----:B------:R-:W5:Y:S01]  /*dc10*/  LD.E.128 R8, desc[UR40][R8.64] ;  /* 0x0000002808087980 */ /* 0x000f62000c101d00 */
[----:B------:R-:W-:Y:S01]  /*dc20*/  IMAD.WIDE.U32 R20, R24, UR4, R20 ;  /* 0x0000000418147c25 */ /* 0x000fe2000f8e0014 */
[----:B------:R-:W-:-:S02]  /*dc30*/  ULDC.64 UR4, c[0x0][0xae0] ;  /* 0x0002b80000047ab9 */ /* 0x000fc40000000a00 */
[----:B------:R-:W5:Y:S02]  /*dc40*/  LD.E.128 R12, desc[UR40][R12.64] ;  /* 0x000000280c0c7980 */ /* 0x000f64000c101d00 */
[----:B------:R-:W-:Y:S01]  /*dc50*/  IADD3 R21, R21, R3, RZ ;  /* 0x0000000315157210 */ /* 0x000fe20007ffe0ff */
[----:B------:R-:W-:Y:S01]  /*dc60*/  VIADD R3, R187, 0x40 ;  /* 0x00000040bb037836 */ /* 0x000fe20000000000 */
[----:B------:R-:W5:Y:S01]  /*dc70*/  LD.E.128 R28, desc[UR40][R28.64] ;  /* 0x000000281c1c7980 */ /* 0x000f62000c101d00 */
[----:B------:R-:W-:Y:S02]  /*dc80*/  IMAD R81, R80, UR4, RZ ;  /* 0x0000000450517c24 */ /* 0x000fe4000f8e02ff */
[----:B------:R-:W-:Y:S01]  /*dc90*/  IMAD R85, R203, -0x40, R0 ;  /* 0xffffffc0cb557824 */ /* 0x000fe200078e0200 */
[----:B------:R-:W5:Y:S01]  /*dca0*/  LD.E.128 R32, desc[UR40][R32.64] ;  /* 0x0000002820207980 */ /* 0x000f62000c101d00 */
[----:B------:R-:W-:Y:S01]  /*dcb0*/  VIADD R0, R192, 0x20 ;  /* 0x00000020c0007836 */ /* 0x000fe20000000000 */
[----:B--2---:R-:W-:-:S02]  /*dcc0*/  ISETP.GE.AND P3, PT, R3, R90, PT ;  /* 0x0000005a0300720c */ /* 0x004fc40003f66270 */
[----:B------:R-:W5:Y:S01]  /*dcd0*/  LD.E.128 R36, desc[UR40][R36.64] ;  /* 0x0000002824247980 */ /* 0x000f62000c101d00 */
[C---:B------:R-:W-:Y:S02]  /*dce0*/  IMAD R81, R198.reuse, UR5, R81 ;  /* 0x00000005c6517c24 */ /* 0x040fe4000f8e0251 */
[----:B------:R-:W-:Y:S01]  /*dcf0*/  IMAD.WIDE.U32 R20, R198, UR4, R20 ;  /* 0x00000004c6147c25 */ /* 0x000fe2000f8e0014 */
[----:B------:R-:W5:Y:S01]  /*dd00*/  LD.E.128 R40, desc[UR40][R40.64] ;  /* 0x0000002828287980 */ /* 0x000f62000c101d00 */
[C---:B------:R-:W-:Y:S01]  /*dd10*/  ISETP.GE.AND P2, PT, R187.reuse, R90, PT ;  /* 0x0000005abb00720c */ /* 0x040fe20003f46270 */
[----:B------:R-:W-:Y:S02]  /*dd20*/  ULDC.64 UR4, c[0x0][0xae8] ;  /* 0x0002ba0000047ab9 */ /* 0x000fe40000000a00 */
[----:B------:R-:W5:Y:S01]  /*dd30*/  LD.E.128 R44, desc[UR40][R44.64] ;  /* 0x000000282c2c7980 */ /* 0x000f62000c101d00 */
[----:B------:R-:W-:Y:S01]  /*dd40*/  SEL R24, RZ, 0xffffffff, P3 ;  /* 0xffffffffff187807 */ /* 0x000fe20001800000 */
[----:B------:R-:W-:-:S02]  /*dd50*/  VIADD R86, R187, 0x80 ;  /* 0x00000080bb567836 */ /* 0x000fc40000000000 */
[----:B------:R-:W5:Y:S01]  /*dd60*/  LD.E.128 R48, desc[UR40][R48.64] ;  /* 0x0000002830307980 */ /* 0x000f62000c101d00 */
[----:B------:R-:W-:-:S03]  /*dd70*/  VIADD R87, R187, 0xc0 ;  /* 0x000000c0bb577836 */ /* 0x000fc60000000000 */
[----:B------:R-:W5:Y:S04]  /*dd80*/  LD.E.128 R52, desc[UR40][R52.64] ;  /* 0x0000002834347980 */ /* 0x000f68000c101d00 */
[----:B------:R-:W5:Y:S04]  /*dd90*/  LD.E.128 R56, desc[UR40][R56.64] ;  /* 0x0000002838387980 */ /* 0x000f68000c101d00 */
[----:B------:R-:W5:Y:S04]  /*dda0*/  LD.E.128 R60, desc[UR40][R60.64] ;  /* 0x000000283c3c7980 */ /* 0x000f68000c101d00 */
[----:B------:R-:W5:Y:S04]  /*ddb0*/  LD.E.128 R64, desc[UR40][R64.64] ;  /* 0x0000002840407980 */ /* 0x000f68000c101d00 */
[----:B------:R-:W5:Y:S04]  /*ddc0*/  LD.E.128 R68, desc[UR40][R68.64] ;  /* 0x0000002844447980 */ /* 0x000f68000c101d00 */
[----:B------:R-:W5:Y:S04]  /*ddd0*/  LD.E.128 R72, desc[UR40][R72.64] ;  /* 0x0000002848487980 */ /* 0x000f68000c101d00 */
[----:B------:R-:W5:Y:S01]  /*dde0*/  LD.E.128 R76, desc[UR40][R76.64] ;  /* 0x000000284c4c7980 */ /* 0x000f62000c101d00 */
[----:B------:R-:W-:Y:S01]  /*ddf0*/  ISETP.GE.AND P0, PT, R0, R85, PT ;  /* 0x000000550000720c */ /* 0x000fe20003f06270 */
[----:B------:R-:W-:Y:S01]  /*de00*/  VIADD R88, R187, 0x100 ;  /* 0x00000100bb587836 */ /* 0x000fe20000000000 */
[----:B------:R-:W-:Y:S01]  /*de10*/  IADD3 R21, R21, R81, RZ ;  /* 0x0000005115157210 */ /* 0x000fe20007ffe0ff */
[----:B------:R-:W-:Y:S01]  /*de20*/  @!PT LDS RZ, [RZ] ;  /* 0x00000000fffff984 */ /* 0x000fe20000000800 */
[----:B------:R-:W-:Y:S01]  /*de30*/  @!PT LDS RZ, [RZ] ;  /* 0x00000000fffff984 */ /* 0x000fe20000000800 */
[----:B------:R-:W-:Y:S01]  /*de40*/  @!PT LDS RZ, [RZ] ;  /* 0x00000000fffff984 */ /* 0x000fe20000000800 */
[----:B------:R-:W-:Y:S01]  /*de50*/  @!PT LDS RZ, [RZ] ;  /* 0x00000000fffff984 */ /* 0x000fe20000000800 */
[----:B------:R1:W-:Y:S06]  /*de60*/  MEMBAR.ALL.CTA ;  /* 0x0000000000007992 */ /* 0x0003ec0000008000 */
[----:B-1----:R-:W1:Y:S01]  /*de70*/  FENCE.VIEW.ASYNC.S ;  /* 0x00000000000073c6 */ /* 0x002e620000000000 */
[----:B------:R-:W-:Y:S01]  /*de80*/  SEL R0, RZ, 0x1, P2 ;  /* 0x00000001ff007807 */ /* 0x000fe20001000000 */
[C---:B------:R-:W-:Y:S01]  /*de90*/  VIADD R80, R187.reuse, 0x180 ;  /* 0x00000180bb507836 */ /* 0x040fe20000000000 */
[----:B------:R-:W-:Y:S01]  /*dea0*/  SHF.L.U32 R81, R24, 0x1, RZ ;  /* 0x0000000118517819 */ /* 0x000fe200000006ff */
[----:B------:R-:W-:Y:S01]  /*deb0*/  VIADD R82, R187, 0x1c0 ;  /* 0x000001c0bb527836 */ /* 0x000fe20000000000 */
[-C--:B------:R-:W-:Y:S01]  /*dec0*/  ISETP.GE.AND P2, PT, R86, R90.reuse, PT ;  /* 0x0000005a5600720c */ /* 0x080fe20003f46270 */
[----:B------:R-:W-:Y:S01]  /*ded0*/  BSSY B1, `(.L_x_3230) ;  /* 0x0000037000017945 */ /* 0x000fe20003800000 */
[----:B------:R-:W-:-:S02]  /*dee0*/  ISETP.GE.AND P3, PT, R87, R90, PT ;  /* 0x0000005a5700720c */ /* 0x000fc40003f66270 */
[----:B------:R-:W-:Y:S02]  /*def0*/  LOP3.LUT R0, R81, 0x2, R0, 0xe2, !PT ;  /* 0x0000000251007812 */ /* 0x000fe400078ee200 */
[----:B------:R-:W-:Y:S02]  /*df00*/  SEL R81, RZ, 0x4, P2 ;  /* 0x00000004ff517807 */ /* 0x000fe40001000000 */
[----:B------:R-:W-:Y:S02]  /*df10*/  SEL R24, RZ, 0x8, P3 ;  /* 0x00000008ff187807 */ /* 0x000fe40001800000 */
[----:B------:R-:W-:Y:S02]  /*df20*/  IADD3 R89, R187, 0x140, RZ ;  /* 0x00000140bb597810 */ /* 0x000fe40007ffe0ff */
[----:B------:R-:W-:Y:S01]  /*df30*/  LOP3.LUT R24, R24, R0, R81, 0xfe, !PT ;  /* 0x0000000018187212 */ /* 0x000fe200078efe51 */
[----:B------:R-:W-:Y:S01]  /*df40*/  VIADD R0, R2, 0x28c20 ;  /* 0x00028c2002007836 */ /* 0x000fe20000000000 */
[----:B------:R-:W-:-:S02]  /*df50*/  ISETP.GE.AND P2, PT, R88, R90, PT ;  /* 0x0000005a5800720c */ /* 0x000fc40003f46270 */
[-C--:B------:R-:W-:Y:S02]  /*df60*/  ISETP.GE.AND P3, PT, R89, R90.reuse, PT ;  /* 0x0000005a5900720c */ /* 0x080fe40003f66270 */
[----:B------:R-:W-:Y:S02]  /*df70*/  ISETP.GE.AND P4, PT, R80, R90, PT ;  /* 0x0000005a5000720c */ /* 0x000fe40003f86270 */
[----:B------:R-:W-:Y:S02]  /*df80*/  ISETP.GE.AND P1, PT, R192, R85, PT ;  /* 0x00000055c000720c */ /* 0x000fe40003f26270 */
[----:B------:R-:W-:Y:S02]  /*df90*/  SEL R81, RZ, 0x10, P2 ;  /* 0x00000010ff517807 */ /* 0x000fe40001000000 */
[----:B------:R-:W-:Y:S02]  /*dfa0*/  SEL R80, RZ, 0x20, P3 ;  /* 0x00000020ff507807 */ /* 0x000fe40001800000 */
[----:B------:R-:W-:-:S02]  /*dfb0*/  PRMT R0, RZ, 0x654, R0 ;  /* 0x00000654ff007816 */ /* 0x000fc40000000000 */
[----:B------:R-:W-:Y:S01]  /*dfc0*/  LOP3.LUT R81, R80, R24, R81, 0xfe, !PT ;  /* 0x0000001850517212 */ /* 0x000fe200078efe51 */
[----:B------:R-:W-:Y:S01]  /*dfd0*/  IMAD R24, R205, UR4, RZ ;  /* 0x00000004cd187c24 */ /* 0x000fe2000f8e02ff */
[----:B-1----:R1:W-:Y:S01]  /*dfe0*/  SYNCS.ARRIVE.TRANS64.RED.A1T0 RZ, [R0+URZ], RZ ;  /* 0x000000ff00ff79a7 */ /* 0x0023e2000810043f */
[----:B------:R-:W-:Y:S02]  /*dff0*/  ISETP.GE.AND P2, PT, R82, R90, PT ;  /* 0x0000005a5200720c */ /* 0x000fe40003f46270 */
[C---:B------:R-:W-:Y:S01]  /*e000*/  IMAD R85, R83.reuse, UR5, R24 ;  /* 0x0000000553557c24 */ /* 0x040fe2000f8e0218 */
[----:B------:R-:W-:Y:S01]  /*e010*/  SHF.R.S32.HI R193, RZ, 0x1f, R192 ;  /* 0x0000001fffc17819 */ /* 0x000fe200000114c0 */
[----:B------:R-:W-:Y:S01]  /*e020*/  IMAD.WIDE.U32 R82, R83, UR4, R20 ;  /* 0x0000000453527c25 */ /* 0x000fe2000f8e0014 */
[----:B------:R-:W-:Y:S02]  /*e030*/  SEL R21, RZ, 0x80, P2 ;  /* 0x00000080ff157807 */ /* 0x000fe40001000000 */
[----:B-1----:R-:W-:-:S02]  /*e040*/  SEL R0, RZ, 0x40, P4 ;  /* 0x00000040ff007807 */ /* 0x002fc40002000000 */
[----:B------:R-:W-:Y:S02]  /*e050*/  IADD3 R91, R83, R85, RZ ;  /* 0x00000055535b7210 */ /* 0x000fe40007ffe0ff */
[----:B------:R-:W-:Y:S01]  /*e060*/  LOP3.LUT R0, R81, R0, RZ, 0xfc, !PT ;  /* 0x0000000051007212 */ /* 0x000fe200078efcff */
[----:B------:R-:W-:-:S03]  /*e070*/  IMAD.WIDE R80, R203, 0x40, R192 ;  /* 0x00000040cb507825 */ /* 0x000fc600078e02c0 */
[----:B------:R-:W-:Y:S01]  /*e080*/  LOP3.LUT R24, R0, R21, RZ, 0xfc, !PT ;  /* 0x0000001500187212 */ /* 0x000fe200078efcff */
[----:B------:R-:W-:Y:S06]  /*e090*/  @P1 BRA `(.L_x_3231) ;  /* 0x0000000000681947 */ /* 0x000fec0003800000 */
[----:B------:R-:W-:Y:S01]  /*e0a0*/  ULDC.64 UR4, c[0x0][0xad8] ;  /* 0x0002b60000047ab9 */ /* 0x000fe20000000a00 */
[----:B------:R-:W-:Y:S01]  /*e0b0*/  IMAD.MOV.U32 R20, RZ, RZ, R82 ;  /* 0x000000ffff147224 */ /* 0x000fe200078e0052 */
[-C--:B------:R-:W-:Y:S01]  /*e0c0*/  ISETP.GE.AND P2, PT, R187, R90.reuse, PT ;  /* 0x0000005abb00720c */ /* 0x080fe20003f46270 */
[----:B------:R-:W-:Y:S01]  /*e0d0*/  IMAD R85, R81, UR4, RZ ;  /* 0x0000000451557c24 */ /* 0x000fe2000f8e02ff */
[-C--:B------:R-:W-:Y:S01]  /*e0e0*/  ISETP.GE.AND P3, PT, R3, R90.reuse, PT ;  /* 0x0000005a0300720c */ /* 0x080fe20003f66270 */
[----:B------:R-:W-:Y:S01]  /*e0f0*/  IMAD.MOV.U32 R21, RZ, RZ, R91 ;  /* 0x000000ffff157224 */ /* 0x000fe200078e005b */
[----:B------:R-:W-:Y:S01]  /*e100*/  ISETP.GE.AND P4, PT, R89, R90, PT ;  /* 0x0000005a5900720c */ /* 0x000fe20003f86270 */
[----:B------:R-:W-:Y:S01]  /*e110*/  IMAD R85, R80, UR5, R85 ;  /* 0x0000000550557c24 */ /* 0x000fe2000f8e0255 */
[----:B------:R-:W-:Y:S01]  /*e120*/  LOP3.LUT P5, RZ, R0, 0x40, RZ, 0xc0, !PT ;  /* 0x0000004000ff7812 */ /* 0x000fe200078ac0ff */
[----:B------:R-:W-:Y:S01]  /*e130*/  IMAD.WIDE.U32 R20, R80, UR4, R20 ;  /* 0x0000000450147c25 */ /* 0x000fe2000f8e0014 */
[----:B------:R-:W-:Y:S01]  /*e140*/  ULDC.64 UR4, c[0x0][0xa80] ;  /* 0x0002a00000047ab9 */ /* 0x000fe20000000a00 */
[----:B------:R-:W-:-:S02]  /*e150*/  LOP3.LUT P6, RZ, R24, 0x80, RZ, 0xc0, !PT ;  /* 0x0000008018ff7812 */ /* 0x000fc400078cc0ff */
[----:B------:R-:W-:Y:S02]  /*e160*/  LEA R84, P1, R20, UR4, 0x1 ;  /* 0x0000000414547c11 */ /* 0x000fe4000f8208ff */
[----:B------:R-:W-:-:S04]  /*e170*/  IADD3 R21, R21, R85, RZ ;  /* 0x0000005515157210 */ /* 0x000fc80007ffe0ff */
[----:B------:R-:W-:Y:S02]  /*e180*/  LEA.HI.X R85, R20, UR5, R21, 0x1, P1 ;  /* 0x0000000514557c11 */ /* 0x000fe400088f0c15 */
[----:B------:R-:W-:-:S03]  /*e190*/  ISETP.GE.AND P1, PT, R86, R90, PT ;  /* 0x0000005a5600720c */ /* 0x000fc60003f26270 */
[----:B-----5:R1:W-:Y:S01]  /*e1a0*/  @!P2 STG.E.128 desc[UR40][R84.64], R4 ;  /* 0x000000045400a986 */ /* 0x0203e2000c101d28 */
[----:B------:R-:W-:-:S03]  /*e1b0*/  ISETP.GE.AND P2, PT, R87, R90, PT ;  /* 0x0000005a5700720c */ /* 0x000fc60003f46270 */
[----:B------:R1:W-:Y:S01]  /*e1c0*/  @!P3 STG.E.128 desc[UR40][R84.64+0x80], R12 ;  /* 0x0000800c5400b986 */ /* 0x0003e2000c101d28 */
[----:B------:R-:W-:-:S03]  /*e1d0*/  ISETP.GE.AND P3, PT, R88, R90, PT ;  /* 0x0000005a5800720c */ /* 0x000fc60003f66270 */
[----:B------:R1:W-:Y:S04]  /*e1e0*/  @!P4 STG.E.128 desc[UR40][R84.64+0x280], R56 ;  /* 0x000280385400c986 */ /* 0x0003e8000c101d28 */
[----:B------:R1:W-:Y:S04]  /*e1f0*/  @!P1 STG.E.128 desc[UR40][R84.64+0x100], R32 ;  /* 0x0001002054009986 */ /* 0x0003e8000c101d28 */
[----:B------:R1:W-:Y:S04]  /*e200*/  @!P2 STG.E.128 desc[UR40][R84.64+0x180], R40 ;  /* 0x000180285400a986 */ /* 0x0003e8000c101d28 */
[----:B------:R1:W-:Y:S04]  /*e210*/  @!P3 STG.E.128 desc[UR40][R84.64+0x200], R48 ;  /* 0x000200305400b986 */ /* 0x0003e8000c101d28 */
[----:B------:R1:W-:Y:S04]  /*e220*/  @P5 STG.E.128 desc[UR40][R84.64+0x300], R64 ;  /* 0x0003004054005986 */ /* 0x0003e8000c101d28 */
[----:B------:R1:W-:Y:S02]  /*e230*/  @P6 STG.E.128 desc[UR40][R84.64+0x380], R72 ;  /* 0x0003804854006986 */ /* 0x0003e4000c101d28 */
.L_x_3231:
[----:B------:R-:W-:Y:S05]  /*e240*/  BSYNC B1 ;  /* 0x0000000000017941 */ /* 0x000fea0003800000 */
.L_x_3230:
[----:B------:R-:W-:Y:S05]  /*e250*/  @P0 BRA `(.L_x_3232) ;  /* 0x0000000c00040947 */ /* 0x000fea0003800000 */
[----:B-1---5:R-:W-:Y:S01]  /*e260*/  IADD3 R7, P0, R80, 0x20, RZ ;  /* 0x0000002050077810 */ /* 0x022fe20007f1e0ff */
[----:B------:R-:W-:Y:S01]  /*e270*/  ULDC.64 UR4, c[0x0][0xad8] ;  /* 0x0002b60000047ab9 */ /* 0x000fe20000000a00 */
[----:B------:R-:W-:Y:S01]  /*e280*/  MOV R5, R91 ;  /* 0x0000005b00057202 */ /* 0x000fe20000000f00 */
[----:B------:R-:W-:Y:S01]  /*e290*/  IMAD.MOV.U32 R4, RZ, RZ, R82 ;  /* 0x000000ffff047224 */ /* 0x000fe200078e0052 */
[-C--:B------:R-:W-:Y:S01]  /*e2a0*/  ISETP.GE.AND P4, PT, R3, R90.reuse, PT ;  /* 0x0000005a0300720c */ /* 0x080fe20003f86270 */
[----:B------:R-:W-:Y:S01]  /*e2b0*/  IMAD.X R80, RZ, RZ, R81, P0 ;  /* 0x000000ffff507224 */ /* 0x000fe200000e0651 */
[-C--:B------:R-:W-:Y:S01]  /*e2c0*/  ISETP.GE.AND P3, PT, R86, R90.reuse, PT ;  /* 0x0000005a5600720c */ /* 0x080fe20003f66270 */
[----:B------:R-:W-:Y:S01]  /*e2d0*/  IMAD.WIDE.U32 R4, R7, UR4, R4 ;  /* 0x0000000407047c25 */ /* 0x000fe2000f8e0004 */
[-C--:B------:R-:W-:Y:S02]  /*e2e0*/  ISETP.GE.AND P5, PT, R187, R90.reuse, PT ;  /* 0x0000005abb00720c */ /* 0x080fe40003fa6270 */
[-C--:B------:R-:W-:Y:S01]  /*e2f0*/  ISETP.GE.AND P2, PT, R87, R90.reuse, PT ;  /* 0x0000005a5700720c */ /* 0x080fe20003f46270 */
[----:B------:R-:W-:Y:S01]  /*e300*/  IMAD R80, R80, UR4, RZ ;  /* 0x0000000450507c24 */ /* 0x000fe2000f8e02ff */
[----:B------:R-:W-:-:S02]  /*e310*/  ISETP.GE.AND P1, PT, R88, R90, PT ;  /* 0x0000005a5800720c */ /* 0x000fc40003f26270 */
[----:B------:R-:W-:Y:S01]  /*e320*/  ISETP.GE.AND P0, PT, R89, R90, PT ;  /* 0x0000005a5900720c */ /* 0x000fe20003f06270 */
        /* <DEDUP_REMOVED lines=17> */
.L_x_3227:
[----:B------:R-:W-:Y:S01]  /*e440*/  ULDC.64 UR4, c[0x0][0xbd8] ;  /* 0x0002f60000047ab9 */ /* 0x000fe20000000a00 */
[----:B------:R-:W-:Y:S01]  /*e450*/  IMAD.MOV.U32 R3, RZ, RZ, RZ ;  /* 0x000000ffff037224 */ /* 0x000fe200078e00ff */
[----:B------:R-:W-:Y:S01]  /*e460*/  ISETP.NE.U32.AND P0, PT, RZ, UR4, PT ;  /* 0x00000004ff007c0c */ /* 0x000fe2000bf05070 */
[----:B------:R-:W2:Y:S01]  /*e470*/  LDC R12, c[0x0][0xa8c] ;  /* 0x0002a300ff0c7b82 */ /* 0x000ea20000000800 */
        /* <DEDUP_REMOVED lines=12> */
[----:B------:R-:W-:Y:S01]  /*e540*/  ISETP.GE.AND P2, PT, R214, 0x40, PT ;  /* 0x00000040d600780c */ /* 0x000fe20003f46270 */
[----:B------:R-:W-:-:S12]  /*e550*/  @P1 BRA `(.L_x_3233) ;  /* 0x0000000000101947 */ /* 0x000fd80003800000 */
[----:B------:R-:W-:Y:S05]  /*e560*/  @!P0 BRA `(.L_x_3233) ;  /* 0x00000000000c8947 */ /* 0x000fea0003800000 */
[----:B---3--:R-:W3:Y:S04]  /*e570*/  LDG.E R7, desc[UR40][R4.64] ;  /* 0x0000002804077981 */ /* 0x008ee8000c1e1900 */
[----:B-----5:R-:W3:Y:S02]  /*e580*/  LDG.E R0, desc[UR40][R4.64+0x4] ;  /* 0x0000042804007981 */ /* 0x020ee4000c1e1900 */
[----:B---3--:R-:W-:-:S07]  /*e590*/  IMAD.IADD R0, R0, 0x1, -R7 ;  /* 0x0000000100007824 */ /* 0x008fce00078e0a07 */
.L_x_3233:
[----:B------:R-:W-:Y:S01]  /*e5a0*/  BSSY B1, `(.L_x_3234) ;  /* 0x000001d000017945 */ /* 0x000fe20003800000 */
[----:B------:R-:W-:Y:S02]  /*e5b0*/  SHF.R.S32.HI R9, RZ, 0x1f, R198 ;  /* 0x0000001fff097819 */ /* 0x000fe400000114c6 */
[----:B------:R-:W-:Y:S02]  /*e5c0*/  SHF.R.S32.HI R10, RZ, 0x1f, R187 ;  /* 0x0000001fff0a7819 */ /* 0x000fe400000114bb */
[----:B------:R-:W-:Y:S02]  /*e5d0*/  SEL R201, R201, RZ, !P0 ;  /* 0x000000ffc9c97207 */ /* 0x000fe40004000000 */
[----:B------:R-:W-:Y:S02]  /*e5e0*/  SEL R205, R205, RZ, !P0 ;  /* 0x000000ffcdcd7207 */ /* 0x000fe40004000000 */
[----:B-----5:R-:W-:Y:S01]  /*e5f0*/  SHF.R.S32.HI R8, RZ, 0x1f, R3 ;  /* 0x0000001fff087819 */ /* 0x020fe20000011403 */
[----:B------:R-:W-:Y:S06]  /*e600*/  @P2 BRA `(.L_x_3235) ;  /* 0x0000000000582947 */ /* 0x000fec0003800000 */
[----:B---3--:R-:W3:Y:S02]  /*e610*/  S2R R4, SR_TID.X ;  /* 0x0000000000047919 */ /* 0x008ee40000002100 */
[----:B---3--:R-:W-:-:S05]  /*e620*/  IMAD R4, R203, 0x40, R4 ;  /* 0x00000040cb047824 */ /* 0x008fca00078e0204 */
        /* <DEDUP_REMOVED lines=17> */
[----:B------:R-:W-:Y:S02]  /*e740*/  LEA.HI.X R7, R4, UR5, R5, 0x2, P0 ;  /* 0x0000000504077c11 */ /* 0x000fe400080f1405 */
[----:B------:R-:W-:-:S05]  /*e750*/  MOV R5, 0xff800000 ;  /* 0xff80000000057802 */ /* 0x000fca0000000f00 */
[----:B------:R4:W-:Y:S02]  /*e760*/  STG.E desc[UR40][R6.64], R5 ;  /* 0x0000000506007986 */ /* 0x0009e4000c101928 */
.L_x_3235:
[----:B------:R-:W-:Y:S05]  /*e770*/  BSYNC B1 ;  /* 0x0000000000017941 */ /* 0x000fea0003800000 */
.L_x_3234:
[----:B------:R-:W-:Y:S01]  /*e780*/  ULDC.64 UR4, c[0x0][0xaa0] ;  /* 0x0002a80000047ab9 */ /* 0x000fe20000000a00 */
[----:B---3--:R-:W-:Y:S01]  /*e790*/  IMAD.MOV.U32 R4, RZ, RZ, R187 ;  /* 0x000000ffff047224 */ /* 0x008fe200078e00bb */
[C---:B------:R-:W-:Y:S01]  /*e7a0*/  IADD3 R13, R187.reuse, 0x40, RZ ;  /* 0x00000040bb0d7810 */ /* 0x040fe20007ffe0ff */
[----:B----4-:R-:W-:Y:S01]  /*e7b0*/  IMAD.MOV.U32 R5, RZ, RZ, R10 ;  /* 0x000000ffff057224 */ /* 0x010fe200078e000a */
[-C--:B--2---:R-:W-:Y:S01]  /*e7c0*/  ISETP.GE.AND P2, PT, R187, R12.reuse, PT ;  /* 0x0000000cbb00720c */ /* 0x084fe20003f46270 */
[----:B------:R-:W-:Y:S01]  /*e7d0*/  IMAD R6, R8, UR4, RZ ;  /* 0x0000000408067c24 */ /* 0x000fe2000f8e02ff */
[-C--:B------:R-:W-:Y:S01]  /*e7e0*/  ISETP.GE.AND P0, PT, R13, R12.reuse, PT ;  /* 0x0000000c0d00720c */ /* 0x080fe20003f06270 */
[----:B------:R-:W-:Y:S01]  /*e7f0*/  IMAD.WIDE.U32 R4, R3, UR4, R4 ;  /* 0x0000000403047c25 */ /* 0x000fe2000f8e0004 */
[C---:B------:R-:W-:Y:S01]  /*e800*/  IADD3 R21, R187.reuse, 0xc0, RZ ;  /* 0x000000c0bb157810 */ /* 0x040fe20007ffe0ff */
[----:B------:R-:W-:Y:S01]  /*e810*/  BSSY B1, `(.L_x_3236) ;  /* 0x0000048000017945 */ /* 0x000fe20003800000 */
[----:B------:R-:W-:Y:S01]  /*e820*/  IADD3 R31, R187, 0x140, RZ ;  /* 0x00000140bb1f7810 */ /* 0x000fe20007ffe0ff */
[----:B------:R-:W-:Y:S01]  /*e830*/  IMAD R3, R3, UR5, R6 ;  /* 0x0000000503037c24 */ /* 0x000fe2000f8e0206 */
[----:B------:R-:W-:Y:S01]  /*e840*/  ULDC.64 UR4, c[0x0][0xae0] ;  /* 0x0002b80000047ab9 */ /* 0x000fe20000000a00 */
[----:B------:R-:W-:Y:S01]  /*e850*/  SEL R6, RZ, 0xffffffff, P0 ;  /* 0xffffffffff067807 */ /* 0x000fe20000000000 */
[----:B------:R-:W-:Y:S01]  /*e860*/  IMAD R7, R9, UR4, RZ ;  /* 0x0000000409077c24 */ /* 0x000fe2000f8e02ff */
[----:B------:R-:W-:Y:S01]  /*e870*/  ISETP.GE.AND P3, PT, R21, R12, PT ;  /* 0x0000000c1500720c */ /* 0x000fe20003f66270 */
[----:B------:R-:W-:-:S02]  /*e880*/  IMAD.IADD R5, R5, 0x1, R3 ;  /* 0x0000000105057824 */ /* 0x000fc400078e0203 */
[----:B------:R-:W-:Y:S02]  /*e890*/  IMAD R3, R203, -0x40, R0 ;  /* 0xffffffc0cb037824 */ /* 0x000fe400078e0200 */
[C---:B------:R-:W-:Y:S02]  /*e8a0*/  VIADD R0, R192.reuse, 0x20 ;  /* 0x00000020c0007836 */ /* 0x040fe40000000000 */
[----:B------:R-:W-:Y:S01]  /*e8b0*/  VIADD R15, R187, 0x80 ;  /* 0x00000080bb0f7836 */ /* 0x000fe20000000000 */
[-C--:B------:R-:W-:Y:S01]  /*e8c0*/  ISETP.GE.AND P1, PT, R192, R3.reuse, PT ;  /* 0x00000003c000720c */ /* 0x080fe20003f26270 */
[----:B------:R-:W-:Y:S01]  /*e8d0*/  IMAD R7, R198, UR5, R7 ;  /* 0x00000005c6077c24 */ /* 0x000fe2000f8e0207 */
[----:B------:R-:W-:Y:S01]  /*e8e0*/  ISETP.GE.AND P0, PT, R0, R3, PT ;  /* 0x000000030000720c */ /* 0x000fe20003f06270 */
[----:B------:R-:W-:Y:S01]  /*e8f0*/  IMAD.WIDE.U32 R4, R198, UR4, R4 ;  /* 0x00000004c6047c25 */ /* 0x000fe2000f8e0004 */
[----:B------:R-:W-:Y:S01]  /*e900*/  SEL R0, RZ, 0x1, P2 ;  /* 0x00000001ff007807 */ /* 0x000fe20001000000 */
[----:B------:R-:W-:Y:S01]  /*e910*/  ULDC.64 UR4, c[0x0][0xae8] ;  /* 0x0002ba0000047ab9 */ /* 0x000fe20000000a00 */
[----:B------:R-:W-:Y:S01]  /*e920*/  ISETP.GE.AND P2, PT, R15, R12, PT ;  /* 0x0000000c0f00720c */ /* 0x000fe20003f46270 */
[----:B------:R-:W-:Y:S01]  /*e930*/  IMAD.SHL.U32 R3, R6, 0x2, RZ ;  /* 0x0000000206037824 */ /* 0x000fe200078e00ff */
[----:B------:R-:W-:Y:S01]  /*e940*/  IADD3 R5, R5, R7, RZ ;  /* 0x0000000705057210 */ /* 0x000fe20007ffe0ff */
[C---:B------:R-:W-:Y:S01]  /*e950*/  VIADD R29, R187.reuse, 0x100 ;  /* 0x00000100bb1d7836 */ /* 0x040fe20000000000 */
[----:B------:R-:W-:Y:S01]  /*e960*/  SEL R6, RZ, 0x8, P3 ;  /* 0x00000008ff067807 */ /* 0x000fe20001800000 */
[----:B------:R-:W-:Y:S01]  /*e970*/  VIADD R7, R187, 0x180 ;  /* 0x00000180bb077836 */ /* 0x000fe20000000000 */
[----:B------:R-:W-:Y:S01]  /*e980*/  LOP3.LUT R0, R3, 0x2, R0, 0xe2, !PT ;  /* 0x0000000203007812 */ /* 0x000fe200078ee200 */
[----:B------:R-:W-:Y:S01]  /*e990*/  VIADD R9, R187, 0x1c0 ;  /* 0x000001c0bb097836 */ /* 0x000fe20000000000 */
[----:B------:R-:W-:-:S02]  /*e9a0*/  SEL R3, RZ, 0x4, P2 ;  /* 0x00000004ff037807 */ /* 0x000fc40001000000 */
[-C--:B------:R-:W-:Y:S02]  /*e9b0*/  ISETP.GE.AND P2, PT, R29, R12.reuse, PT ;  /* 0x0000000c1d00720c */ /* 0x080fe40003f46270 */
[-C--:B------:R-:W-:Y:S02]  /*e9c0*/  ISETP.GE.AND P3, PT, R31, R12.reuse, PT ;  /* 0x0000000c1f00720c */ /* 0x080fe40003f66270 */
[----:B------:R-:W-:Y:S02]  /*e9d0*/  ISETP.GE.AND P4, PT, R7, R12, PT ;  /* 0x0000000c0700720c */ /* 0x000fe40003f86270 */
[----:B------:R-:W-:Y:S01]  /*e9e0*/  LOP3.LUT R3, R6, R0, R3, 0xfe, !PT ;  /* 0x0000000006037212 */ /* 0x000fe200078efe03 */
[----:B------:R-:W-:Y:S01]  /*e9f0*/  IMAD R0, R205, UR4, RZ ;  /* 0x00000004cd007c24 */ /* 0x000fe2000f8e02ff */
[----:B------:R-:W-:Y:S02]  /*ea00*/  SEL R6, RZ, 0x10, P2 ;  /* 0x00000010ff067807 */ /* 0x000fe40001000000 */
[----:B------:R-:W-:-:S02]  /*ea10*/  SEL R7, RZ, 0x20, P3 ;  /* 0x00000020ff077807 */ /* 0x000fc40001800000 */
[----:B------:R-:W-:Y:S02]  /*ea20*/  SEL R8, RZ, 0x40, P4 ;  /* 0x00000040ff087807 */ /* 0x000fe40002000000 */
[----:B------:R-:W-:Y:S01]  /*ea30*/  LOP3.LUT R11, R7, R3, R6, 0xfe, !PT ;  /* 0x00000003070b7212 */ /* 0x000fe200078efe06 */
[----:B------:R-:W-:Y:S01]  /*ea40*/  IMAD R3, R201, UR5, R0 ;  /* 0x00000005c9037c24 */ /* 0x000fe2000f8e0200 */
[----:B------:R-:W-:Y:S01]  /*ea50*/  ISETP.GE.AND P2, PT, R9, R12, PT ;  /* 0x0000000c0900720c */ /* 0x000fe20003f46270 */
[----:B------:R-:W-:Y:S01]  /*ea60*/  IMAD.WIDE.U32 R6, R201, UR4, R4 ;  /* 0x00000004c9067c25 */ /* 0x000fe2000f8e0004 */
[--C-:B------:R-:W-:Y:S02]  /*ea70*/  SHF.R.S32.HI R9, RZ, 0x1f, R192.reuse ;  /* 0x0000001fff097819 */ /* 0x100fe400000114c0 */
[----:B------:R-:W-:Y:S01]  /*ea80*/  LOP3.LUT R33, R11, R8, RZ, 0xfc, !PT ;  /* 0x000000080b217212 */ /* 0x000fe200078efcff */
[----:B------:R-:W-:Y:S01]  /*ea90*/  IMAD.MOV.U32 R8, RZ, RZ, R192 ;  /* 0x000000ffff087224 */ /* 0x000fe200078e00c0 */
[----:B------:R-:W-:-:S02]  /*eaa0*/  SEL R0, RZ, 0x80, P2 ;  /* 0x00000080ff007807 */ /* 0x000fc40001000000 */
[----:B------:R-:W-:Y:S01]  /*eab0*/  IADD3 R11, R7, R3, RZ ;  /* 0x00000003070b7210 */ /* 0x000fe20007ffe0ff */
[----:B------:R-:W-:Y:S01]  /*eac0*/  IMAD.WIDE R8, R203, 0x40, R8 ;  /* 0x00000040cb087825 */ /* 0x000fe200078e0208 */
        /* <DEDUP_REMOVED lines=8> */
[-C--:B------:R-:W-:Y:S01]  /*eb50*/  ISETP.GE.AND P4, PT, R21, R12.reuse, PT ;  /* 0x0000000c1500720c */ /* 0x080fe20003f86270 */
[C---:B------:R-:W-:Y:S01]  /*eb60*/  IMAD R3, R8.reuse, UR5, R3 ;  /* 0x0000000508037c24 */ /* 0x040fe2000f8e0203 */
[-C--:B------:R-:W-:Y:S01]  /*eb70*/  ISETP.GE.AND P3, PT, R29, R12.reuse, PT ;  /* 0x0000000c1d00720c */ /* 0x080fe20003f66270 */
[----:B------:R-:W-:Y:S01]  /*eb80*/  IMAD.WIDE.U32 R4, R8, UR4, R4 ;  /* 0x0000000408047c25 */ /* 0x000fe2000f8e0004 */
[----:B------:R-:W-:Y:S01]  /*eb90*/  ULDC.64 UR4, c[0x0][0xa80] ;  /* 0x0002a00000047ab9 */ /* 0x000fe20000000a00 */
[----:B------:R-:W-:-:S02]  /*eba0*/  ISETP.GE.AND P2, PT, R31, R12, PT ;  /* 0x0000000c1f00720c */ /* 0x000fc40003f46270 */
[----:B------:R-:W-:Y:S02]  /*ebb0*/  LEA R34, P1, R4, UR4, 0x1 ;  /* 0x0000000404227c11 */ /* 0x000fe4000f8208ff */
[----:B------:R-:W-:-:S04]  /*ebc0*/  IADD3 R3, R5, R3, RZ ;  /* 0x0000000305037210 */ /* 0x000fc80007ffe0ff */
[----:B------:R-:W-:Y:S02]  /*ebd0*/  LEA.HI.X R35, R4, UR5, R3, 0x1, P1 ;  /* 0x0000000504237c11 */ /* 0x000fe400088f0c03 */
[----:B------:R-:W-:-:S03]  /*ebe0*/  ISETP.GE.AND P1, PT, R15, R12, PT ;  /* 0x0000000c0f00720c */ /* 0x000fc60003f26270 */
        /* <DEDUP_REMOVED lines=10> */
.L_x_3237:
[----:B------:R-:W-:Y:S05]  /*ec90*/  BSYNC B1 ;  /* 0x0000000000017941 */ /* 0x000fea0003800000 */
.L_x_3236:
[----:B------:R-:W-:Y:S05]  /*eca0*/  @P0 BRA `(.L_x_3232) ;  /* 0x0000000000700947 */ /* 0x000fea0003800000 */
[----:B------:R-:W-:Y:S01]  /*ecb0*/  IADD3 R3, P0, R8, 0x20, RZ ;  /* 0x0000002008037810 */ /* 0x000fe20007f1e0ff */
        /* <DEDUP_REMOVED lines=18> */
[----:B------:R3:W-:Y:S01]  /*ede0*/  @!P0 STG.E.128 desc[UR40][R6.64+0x80], RZ ;  /* 0x000080ff06008986 */ /* 0x0007e2000c101d28 */
[----:B------:R-:W-:-:S03]  /*edf0*/  LOP3.LUT P0, RZ, R0, 0x80, RZ, 0xc0, !PT ;  /* 0x0000008000ff7812 */ /* 0x000fc6000780c0ff */
[----:B------:R3:W-:Y:S04]  /*ee00*/  @!P1 STG.E.128 desc[UR40][R6.64+0x100], RZ ;  /* 0x000100ff06009986 */ /* 0x0007e8000c101d28 */
[----:B------:R3:W-:Y:S04]  /*ee10*/  @!P2 STG.E.128 desc[UR40][R6.64+0x180], RZ ;  /* 0x000180ff0600a986 */ /* 0x0007e8000c101d28 */
[----:B------:R3:W-:Y:S04]  /*ee20*/  @!P6 STG.E.128 desc[UR40][R6.64+0x200], RZ ;  /* 0x000200ff0600e986 */ /* 0x0007e8000c101d28 */
[----:B------:R3:W-:Y:S04]  /*ee30*/  @!P5 STG.E.128 desc[UR40][R6.64], RZ ;  /* 0x000000ff0600d986 */ /* 0x0007e8000c101d28 */
[----:B------:R3:W-:Y:S04]  /*ee40*/  @!P4 STG.E.128 desc[UR40][R6.64+0x280], RZ ;  /* 0x000280ff0600c986 */ /* 0x0007e8000c101d28 */
[----:B------:R3:W-:Y:S04]  /*ee50*/  @P3 STG.E.128 desc[UR40][R6.64+0x300], RZ ;  /* 0x000300ff06003986 */ /* 0x0007e8000c101d28 */
[----:B------:R3:W-:Y:S02]  /*ee60*/  @P0 STG.E.128 desc[UR40][R6.64+0x380], RZ ;  /* 0x000380ff06000986 */ /* 0x0007e4000c101d28 */
.L_x_3232:
[----:B------:R-:W-:Y:S05]  /*ee70*/  BSYNC B0 ;  /* 0x0000000000007941 */ /* 0x000fea0003800000 */
.L_x_3226:
[----:B------:R-:W-:Y:S02]  /*ee80*/  ULDC UR4, c[0x0][0xc14] ;  /* 0x0003050000047ab9 */ /* 0x000fe40000000800 */
[----:B-1----:R-:W-:-:S13]  /*ee90*/  ISETP.GE.AND P0, PT, R27, UR4, PT ;  /* 0x000000041b007c0c */ /* 0x002fda000bf06270 */
[----:B------:R-:W-:Y:S05]  /*eea0*/  @!P0 BRA `(.L_x_3238) ;  /* 0xffffff2000948947 */ /* 0x000fea000383ffff */
[----:B------:R-:W-:Y:S05]  /*eeb0*/  BRA `(.L_x_3115) ;  /* 0x0000005c00547947 */ /* 0x000fea0003800000 */
.L_x_3113:
[----:B------:R-:W-:-:S08]  /*eec0*/  NOP ;  /* 0x0000000000007918 */ /* 0x000fd00000000000 */
[----:B------:R-:W0:-:S00]  /*eed0*/  USETMAXREG.DEALLOC.CTAPOOL 0x18 ;  /* 0x00000018000079c8 */ /* 0x000e0000080e0500 */
[----:B0-----:R-:W-:-:S06]  /*eee0*/  LOP3.LUT R0, R0, 0x3, RZ, 0xc0, !PT ;  /* 0x0000000300007812 */ /* 0x001fcc00078ec0ff */
[----:B------:R-:W0:Y:S02]  /*eef0*/  SHFL.IDX PT, R0, R0, RZ, 0x1f ;  /* 0x00001fff00007589 */ /* 0x000e2400000e0000 */
[----:B0-----:R-:W-:-:S13]  /*ef00*/  ISETP.NE.AND P0, PT, R0, RZ, PT ;  /* 0x000000ff0000720c */ /* 0x001fda0003f05270 */
[----:B------:R-:W-:Y:S05]  /*ef10*/  @P0 BRA `(.L_x_3115) ;  /* 0x0000005c003c0947 */ /* 0x000fea0003800000 */
[----:B------:R-:W0:Y:S01]  /*ef20*/  S2R R2, SR_TID.X ;  /* 0x0000000000027919 */ /* 0x000e220000002100 */
[----:B------:R-:W-:Y:S01]  /*ef30*/  LOP3.LUT R4, R4, 0xffffffdf, RZ, 0xc0, !PT ;  /* 0xffffffdf04047812 */ /* 0x000fe200078ec0ff */
[----:B------:R-:W-:Y:S01]  /*ef40*/  ULDC UR5, c[0x0][0xc14] ;  /* 0x0003050000057ab9 */ /* 0x000fe20000000800 */
[----:B------:R-:W-:Y:S01]  /*ef50*/  IMAD.MOV.U32 R0, RZ, RZ, RZ ;  /* 0x000000ffff007224 */ /* 0x000fe200078e00ff */
        /* <DEDUP_REMOVED lines=18> */
[----:B--2---:R-:W0:Y:S02]  /*f080*/  SHFL.UP PT, R5, R0, 0x1, RZ ;  /* 0x0420000000057989 */ /* 0x004e2400000e00ff */
[----:B0-----:R-:W-:-:S04]  /*f090*/  SEL R5, R5, RZ, P1 ;  /* 0x000000ff05057207 */ /* 0x001fc80000800000 */
[----:B------:R-:W-:-:S05]  /*f0a0*/  IADD3 R5, R0, R5, RZ ;  /* 0x0000000500057210 */ /* 0x000fca0007ffe0ff */
        /* <DEDUP_REMOVED lines=21> */
[----:B0-----:R-:W-:-:S04]  /*f200*/  IMAD R5, R5, UR4, RZ ;  /* 0x0000000405057c24 */ /* 0x001fc8000f8e02ff */
[----:B------:R-:W-:Y:S01]  /*f210*/  IMAD.MOV.U32 R6, RZ, RZ, R5 ;  /* 0x000000ffff067224 */ /* 0x000fe200078e0005 */
[----:B-1----:R-:W-:-:S13]  /*f220*/  ISETP.GT.AND P0, PT, R5, UR6, PT ;  /* 0x0000000605007c0c */ /* 0x002fda000bf04270 */
[----:B------:R-:W-:Y:S05]  /*f230*/  @P0 BRA `(.L_x_3239) ;  /* 0x0000000000c00947 */ /* 0x000fea0003800000 */
[----:B------:R-:W-:Y:S01]  /*f240*/  IMAD.MOV.U32 R5, RZ, RZ, R6 ;  /* 0x000000ffff057224 */ /* 0x000fe200078e0006 */
[----:B------:R-:W-:Y:S01]  /*f250*/  MOV R19, RZ ;  /* 0x000000ff00137202 */ /* 0x000fe20000000f00 */
[----:B------:R-:W-:Y:S01]  /*f260*/  ULDC UR5, c[0x0][0xc14] ;  /* 0x0003050000057ab9 */ /* 0x000fe20000000800 */
[----:B------:R-:W-:Y:S01]  /*f270*/  ULDC UR7, c[0x0][0xc14] ;  /* 0x0003050000077ab9 */ /* 0x000fe20000000800 */
[----:B------:R-:W-:-:S05]  /*f280*/  ULDC UR4, c[0x0][0xc10] ;  /* 0x0003040000047ab9 */ /* 0x000fca0000000800 */
.L_x_3243:
[----:B------:R-:W-:Y:S02]  /*f290*/  VIADD R0, R19, 0x1f ;  /* 0x0000001f13007836 */ /* 0x000fe40000000000 */
[----:B------:R-:W-:-:S03]  /*f2a0*/  IMAD.U32 R19, RZ, RZ, UR7 ;  /* 0x00000007ff137e24 */ /* 0x000fc6000f8e00ff */
[----:B------:R-:W-:-:S13]  /*f2b0*/  ISETP.GE.AND P0, PT, R0, UR5, PT ;  /* 0x0000000500007c0c */ /* 0x000fda000bf06270 */
[----:B------:R-:W-:Y:S05]  /*f2c0*/  @P0 BRA `(.L_x_3240) ;  /* 0x0000000400400947 */ /* 0x000fea0003800000 */
[----:B------:R-:W0:Y:S01]  /*f2d0*/  S2R R2, SR_TID.X ;  /* 0x0000000000027919 */ /* 0x000e220000002100 */
[----:B------:R-:W-:Y:S01]  /*f2e0*/  MOV R19, R0 ;  /* 0x0000000000137202 */ /* 0x000fe20000000f00 */
        /* <DEDUP_REMOVED lines=10> */
.L_x_3242:
[----:B------:R-:W-:Y:S05]  /*f390*/  BSYNC B0 ;  /* 0x0000000000007941 */ /* 0x000fea0003800000 */
.L_x_3241:
        /* <DEDUP_REMOVED lines=26> */
.L_x_3239:
        /* <DEDUP_REMOVED lines=16> */
.L_x_3244:
[----:B-1----:R-:W-:Y:S01]  /*f640*/  IMAD R16, R16, UR4, R7 ;  /* 0x0000000410107c24 */ /* 0x002fe2000f8e0207 */
[----:B------:R-:W-:Y:S01]  /*f650*/  IADD3 R19, R5, R19, RZ ;  /* 0x0000001305137210 */ /* 0x000fe20007ffe0ff */
[----:B------:R-:W-:Y:S02]  /*f660*/  IMAD R7, R11, R6, RZ ;  /* 0x000000060b077224 */ /* 0x000fe400078e02ff */
[----:B0-----:R-:W-:Y:S01]  /*f670*/  IMAD.MOV.U32 R2, RZ, RZ, RZ ;  /* 0x000000ffff027224 */ /* 0x001fe200078e00ff */
[----:B------:R-:W-:-:S03]  /*f680*/  IADD3 R17, -R16, UR6, RZ ;  /* 0x0000000610117c10 */ /* 0x000fc6000fffe1ff */
[----:B------:R-:W-:Y:S01]  /*f690*/  IMAD.HI.U32 R2, R3, R7, R2 ;  /* 0x0000000703027227 */ /* 0x000fe200078e0002 */
[----:B------:R-:W-:Y:S02]  /*f6a0*/  IABS R7, R0 ;  /* 0x0000000000077213 */ /* 0x000fe40000000000 */
[----:B------:R-:W-:Y:S02]  /*f6b0*/  IABS R3, R17 ;  /* 0x0000001100037213 */ /* 0x000fe40000000000 */
        /* <DEDUP_REMOVED lines=17> */
.L_x_3240:
[----:B------:R-:W-:Y:S01]  /*f7d0*/  IMAD.MOV.U32 R17, RZ, RZ, RZ ;  /* 0x000000ffff117224 */ /* 0x000fe200078e00ff */
[----:B------:R-:W-:Y:S01]  /*f7e0*/  MOV R16, UR6 ;  /* 0x0000000600107c02 */ /* 0x000fe20008000f00 */
[----:B------:R-:W-:-:S07]  /*f7f0*/  IMAD.MOV.U32 R18, RZ, RZ, RZ ;  /* 0x000000ffff127224 */ /* 0x000fce00078e00ff */
.L_x_3245:
        /* <DEDUP_REMOVED lines=16> */
[----:B------:R-:W-:Y:S01]  /*f900*/  ULDC.64 UR38, c[0x0][0x198] ;  /* 0x0000660000267ab9 */ /* 0x000fe20000000a00 */
[----:B------:R-:W-:Y:S02]  /*f910*/  ULDC UR36, c[0x0][0xc] ;  /* 0x0000030000247ab9 */ /* 0x000fe40000000800 */
[----:B------:R0:W-:Y:S04]  /*f920*/  STL [R1+0x8], R0 ;  /* 0x0000080001007387 */ /* 0x0001e80000100800 */
[----:B------:R0:W-:Y:S04]  /*f930*/  STL [R1+0x4], RZ ;  /* 0x000004ff01007387 */ /* 0x0001e80000100800 */
[----:B------:R0:W-:Y:S04]  /*f940*/  STL [R1+0xc], R0 ;  /* 0x00000c0001007387 */ /* 0x0001e80000100800 */
[----:B------:R0:W-:Y:S02]  /*f950*/  STL [R1+0x28], RZ ;  /* 0x000028ff01007387 */ /* 0x0001e40000100800 */
.L_x_3328:
[----:B-1-3--:R-:W1:Y:S02]  /*f960*/  LDC.64 R2, c[0x0][0xc60] ;  /* 0x00031800ff027b82 */ /* 0x00ae640000000a00 */
[----:B-1----:R-:W-:-:S05]  /*f970*/  IMAD.WIDE R2, R19, 0x4, R2 ;  /* 0x0000000413027825 */ /* 0x002fca00078e0202 */
[----:B--2---:R-:W0:Y:S01]  /*f980*/  LDG.E R11, desc[UR40][R2.64] ;  /* 0x00000028020b7981 */ /* 0x004e22000c1e1900 */
[----:B------:R-:W-:Y:S05]  /*f990*/  YIELD ;  /* 0x0000000000007946 */ /* 0x000fea0003800000 */
[----:B------:R-:W-:Y:S01]  /*f9a0*/  ULDC.64 UR4, c[0x0][0xa28] ;  /* 0x00028a0000047ab9 */ /* 0x000fe20000000a00 */
[----:B------:R-:W-:Y:S01]  /*f9b0*/  IMAD.MOV.U32 R6, RZ, RZ, RZ ;  /* 0x000000ffff067224 */ /* 0x000fe200078e00ff */
[----:B------:R-:W-:Y:S01]  /*f9c0*/  ISETP.NE.U32.AND P0, PT, RZ, UR4, PT ;  /* 0x00000004ff007c0c */ /* 0x000fe2000bf05070 */
[----:B------:R-:W-:Y:S01]  /*f9d0*/  IMAD.MOV.U32 R4, RZ, RZ, RZ ;  /* 0x000000ffff047224 */ /* 0x000fe200078e00ff */
[----:B------:R-:W-:-:S02]  /*f9e0*/  ULDC.64 UR6, c[0x0][0xa10] ;  /* 0x0002840000067ab9 */ /* 0x000fc40000000a00 */
[----:B------:R-:W-:Y:S02]  /*f9f0*/  ISETP.NE.AND.EX P0, PT, RZ, UR5, PT, P0 ;  /* 0x00000005ff007c0c */ /* 0x000fe4000bf05300 */
[----:B0-----:R-:W-:Y:S01]  /*fa00*/  SHF.R.S32.HI R0, RZ, 0x1f, R11 ;  /* 0x0000001fff007819 */ /* 0x001fe2000001140b */
        /* <DEDUP_REMOVED lines=13> */
[C---:B------:R-:W-:Y:S02]  /*fae0*/  SHF.L.U32 R7, R11.reuse, 0x2, RZ ;  /* 0x000000020b077819 */ /* 0x040fe400000006ff */
[----:B------:R-:W-:Y:S02]  /*faf0*/  ISETP.NE.AND.EX P1, PT, RZ, UR5, PT, P1 ;  /* 0x00000005ff007c0c */ /* 0x000fe4000bf25310 */
[----:B------:R-:W-:Y:S01]  /*fb00*/  SHF.L.U64.HI R0, R11, 0x2, R0 ;  /* 0x000000020b007819 */ /* 0x000fe20000010200 */
[----:B------:R-:W-:Y:S04]  /*fb10*/  STL [R1+0x20], R7 ;  /* 0x0000200701007387 */ /* 0x000fe80000100800 */
[----:B------:R-:W-:Y:S06]  /*fb20*/  STL [R1+0x24], R0 ;  /* 0x0000240001007387 */ /* 0x000fec0000100800 */
[----:B------:R-:W-:-:S04]  /*fb30*/  @P1 IADD3 R8, P0, R7, UR4, RZ ;  /* 0x0000000407081c10 */ /* 0x000fc8000ff1e0ff */
[----:B------:R-:W-:Y:S01]  /*fb40*/  @P1 IADD3.X R9, R0, UR5, RZ, P0, !PT ;  /* 0x0000000500091c10 */ /* 0x000fe200087fe4ff */
[----:B------:R-:W-:Y:S02]  /*fb50*/  ULDC.64 UR4, c[0x0][0xa08] ;  /* 0x0002820000047ab9 */ /* 0x000fe40000000a00 */
[----:B------:R-:W-:-:S04]  /*fb60*/  ISETP.NE.U32.AND P2, PT, RZ, UR4, PT ;  /* 0x00000004ff007c0c */ /* 0x000fc8000bf45070 */
[----:B------:R-:W-:Y:S01]  /*fb70*/  ISETP.NE.AND.EX P2, PT, RZ, UR5, PT, P2 ;  /* 0x00000005ff007c0c */ /* 0x000fe2000bf45320 */
[----:B--2---:R0:W-:Y:S02]  /*fb80*/  STL [R1+0x34], R4 ;  /* 0x0000340401007387 */ /* 0x0041e40000100800 */
[----:B0-----:R-:W-:-:S04]  /*fb90*/  IADD3 R4, P0, R7, UR4, RZ ;  /* 0x0000000407047c10 */ /* 0x001fc8000ff1e0ff */
[----:B------:R-:W-:Y:S01]  /*fba0*/  IADD3.X R5, R0, UR5, RZ, P0, !PT ;  /* 0x0000000500057c10 */ /* 0x000fe200087fe4ff */
[----:B------:R-:W-:Y:S01]  /*fbb0*/  ULDC.64 UR4, c[0x0][0x3f8] ;  /* 0x0000fe0000047ab9 */ /* 0x000fe20000000a00 */
[----:B------:R-:W-:Y:S01]  /*fbc0*/  IADD3 R2, P0, R7, UR6, RZ ;  /* 0x0000000607027c10 */ /* 0x000fe2000ff1e0ff */
[----:B------:R-:W-:-:S03]  /*fbd0*/  UISETP.NE.U32.AND UP0, UPT, UR4, URZ, UPT ;  /* 0x0000003f0400728c */ /* 0x000fc6000bf05070 */
[----:B------:R0:W5:Y:S01]  /*fbe0*/  @P2 LDG.E R10, desc[UR40][R4.64] ;  /* 0x00000028040a2981 */ /* 0x000162000c1e1900 */
[----:B------:R-:W-:Y:S01]  /*fbf0*/  ULDC UR4, c[0x0][0x404] ;  /* 0x0001010000047ab9 */ /* 0x000fe20000000800 */
[----:B------:R-:W-:Y:S01]  /*fc00*/  UISETP.NE.AND.EX UP0, UPT, UR5, URZ, UPT, UP0 ;  /* 0x0000003f0500728c */ /* 0x000fe2000bf05300 */
[----:B------:R-:W-:Y:S02]  /*fc10*/  IADD3.X R3, R0, UR7, RZ, P0, !PT ;  /* 0x0000000700037c10 */ /* 0x000fe400087fe4ff */
[----:B------:R-:W-:Y:S01]  /*fc20*/  ULDC UR5, c[0x0][0x2e0] ;  /* 0x0000b80000057ab9 */ /* 0x000fe20000000800 */
[----:B------:R-:W-:-:S04]  /*fc30*/  USEL UR4, UR4, 0x1, UP0 ;  /* 0x0000000104047887 */ /* 0x000fc80008000000 */
[----:B------:R-:W-:-:S06]  /*fc40*/  UIMAD UR4, UR4, UR5, URZ ;  /* 0x00000005040472a4 */ /* 0x000fcc000f8e023f */
[----:B------:R-:W-:-:S06]  /*fc50*/  IMAD.U32 R0, RZ, RZ, UR4 ;  /* 0x00000004ff007e24 */ /* 0x000fcc000f8e00ff */
[----:B------:R0:W5:Y:S01]  /*fc60*/  @P1 LDG.E R0, desc[UR40][R8.64] ;  /* 0x0000002808001981 */ /* 0x000162000c1e1900 */
[----:B------:R-:W-:Y:S01]  /*fc70*/  ISETP.NE.U32.AND P0, PT, RZ, UR6, PT ;  /* 0x00000006ff007c0c */ /* 0x000fe2000bf05070 */
[----:B------:R-:W-:Y:S02]  /*fc80*/  ULDC UR4, c[0x0][0x338] ;  /* 0x0000ce0000047ab9 */ /* 0x000fe40000000800 */
[----:B------:R-:W-:Y:S02]  /*fc90*/  MOV R7, UR4 ;  /* 0x0000000400077c02 */ /* 0x000fe40008000f00 */
[----:B------:R-:W-:Y:S01]  /*fca0*/  ISETP.NE.AND.EX P0, PT, RZ, UR7, PT, P0 ;  /* 0x00000007ff007c0c */ /* 0x000fe2000bf05300 */
[----:B------:R-:W-:-:S12]  /*fcb0*/  @P1 BRA `(.L_x_3247) ;  /* 0x0000000000101947 */ /* 0x000fd80003800000 */
[----:B------:R-:W-:Y:S05]  /*fcc0*/  @!P2 BRA `(.L_x_3247) ;  /* 0x00000000000ca947 */ /* 0x000fea0003800000 */
[----:B0-----:R-:W2:Y:S04]  /*fcd0*/  LDG.E R8, desc[UR40][R4.64] ;  /* 0x0000002804087981 */ /* 0x001ea8000c1e1900 */
[----:B-----5:R-:W2:Y:S02]  /*fce0*/  LDG.E R0, desc[UR40][R4.64+0x4] ;  /* 0x0000042804007981 */ /* 0x020ea4000c1e1900 */
[----:B--2---:R-:W-:-:S07]  /*fcf0*/  IMAD.IADD R0, R0, 0x1, -R8 ;  /* 0x0000000100007824 */ /* 0x004fce00078e0a08 */
.L_x_3247:
[----:B0-----:R-:W2:Y:S04]  /*fd00*/  @P0 LDG.E R4, desc[UR40][R2.64] ;  /* 0x0000002802040981 */ /* 0x001ea8000c1e1900 */
[----:B------:R-:W2:Y:S01]  /*fd10*/  @P0 LDG.E R5, desc[UR40][R2.64+0x4] ;  /* 0x0000042802050981 */ /* 0x000ea2000c1e1900 */
[----:B-----5:R-:W-:Y:S01]  /*fd20*/  IADD3 R0, -R6, R0, RZ ;  /* 0x0000000006007210 */ /* 0x020fe20007ffe1ff */
[----:B------:R-:W-:Y:S01]  /*fd30*/  BSSY B0, `(.L_x_3248) ;  /* 0x0000115000007945 */ /* 0x000fe20003800000 */
[----:B------:R-:W-:Y:S01]  /*fd40*/  PLOP3.LUT P2, PT, PT, PT, PT, 0x80, 0x0 ;  /* 0x000000000000781c */ /* 0x000fe20003f4f070 */
[----:B--2---:R-:W-:-:S04]  /*fd50*/  @P0 IMAD.IADD R7, R5, 0x1, -R4 ;  /* 0x0000000105070824 */ /* 0x004fc800078e0a04 */
[----:B------:R-:W-:-:S04]  /*fd60*/  IMAD.IADD R8, R0, 0x1, R7 ;  /* 0x0000000100087824 */ /* 0x000fc800078e0207 */
[----:B------:R-:W-:Y:S01]  /*fd70*/  VIADD R5, R8, 0x3f ;  /* 0x0000003f08057836 */ /* 0x000fe20000000000 */
[----:B------:R0:W-:Y:S04]  /*fd80*/  STL [R1+0x2c], R8 ;  /* 0x00002c0801007387 */ /* 0x0001e80000100800 */
[----:B------:R-:W-:-:S04]  /*fd90*/  SHF.R.S32.HI R4, RZ, 0x1f, R5 ;  /* 0x0000001fff047819 */ /* 0x000fc80000011405 */
[----:B------:R-:W-:-:S04]  /*fda0*/  LEA.HI R5, R4, R5, RZ, 0x6 ;  /* 0x0000000504057211 */ /* 0x000fc800078f30ff */
[----:B------:R-:W-:-:S04]  /*fdb0*/  LOP3.LUT R4, R5, 0xffffffc0, RZ, 0xc0, !PT ;  /* 0xffffffc005047812 */ /* 0x000fc800078ec0ff */
[----:B------:R-:W-:Y:S02]  /*fdc0*/  VIADDMNMX R7, R4, -R0, R7, PT ;  /* 0x8000000004077246 */ /* 0x000fe40003800107 */
[----:B------:R-:W-:-:S04]  /*fdd0*/  IADD3 R4, -R0, RZ, RZ ;  /* 0x000000ff00047210 */ /* 0x000fc80007ffe1ff */
[----:B------:R-:W-:-:S04]  /*fde0*/  VIMNMX R4, RZ, R4, !PT ;  /* 0x00000004ff047248 */ /* 0x000fc80007fe0100 */
[----:B------:R-:W-:Y:S02]  /*fdf0*/  ISETP.GT.AND P1, PT, R7, R4, PT ;  /* 0x000000040700720c */ /* 0x000fe40003f24270 */
[----:B------:R-:W-:-:S11]  /*fe00*/  SHF.R.U32.HI R4, RZ, 0x6, R4 ;  /* 0x00000006ff047819 */ /* 0x000fd60000011604 */
[----:B------:R-:W-:-:S05]  /*fe10*/  @P1 VIADD R7, R7, 0x3f ;  /* 0x0000003f07071836 */ /* 0x000fca0000000000 */
[----:B------:R-:W-:-:S04]  /*fe20*/  @P1 SHF.R.S32.HI R0, RZ, 0x1f, R7 ;  /* 0x0000001fff001819 */ /* 0x000fc80000011407 */
[----:B------:R-:W-:Y:S01]  /*fe30*/  @P1 LEA.HI R7, R0, R7, RZ, 0x6 ;  /* 0x0000000700071211 */ /* 0x000fe200078f30ff */
[----:B------:R-:W-:-:S03]  /*fe40*/  IMAD.MOV.U32 R0, RZ, RZ, R4 ;  /* 0x000000ffff007224 */ /* 0x000fc600078e0004 */
[----:B------:R-:W-:Y:S02]  /*fe50*/  @P1 SHF.R.S32.HI R0, RZ, 0x6, R7 ;  /* 0x00000006ff001819 */ /* 0x000fe40000011407 */
[----:B------:R-:W-:-:S06]  /*fe60*/  MOV R7, RZ ;  /* 0x000000ff00077202 */ /* 0x000fcc0000000f00 */
[----:B------:R1:W5:Y:S01]  /*fe70*/  @P0 LDG.E R7, desc[UR40][R2.64] ;  /* 0x0000002802070981 */ /* 0x000362000c1e1900 */
[----:B------:R-:W-:Y:S01]  /*fe80*/  ISETP.GT.AND P1, PT, R0, R4, PT ;  /* 0x000000040000720c */ /* 0x000fe20003f24270 */
[----:B-1----:R-:W-:Y:S01]  /*fe90*/  IMAD.IADD R3, R10, 0x1, R6 ;  /* 0x000000010a037824 */ /* 0x002fe200078e0206 */
[----:B------:R-:W-:-:S04]  /*fea0*/  SHF.R.S32.HI R2, RZ, 0x6, R5 ;  /* 0x00000006ff027819 */ /* 0x000fc80000011405 */
[----:B------:R0:W-:Y:S04]  /*feb0*/  STL [R1+0x10], R3 ;  /* 0x0000100301007387 */ /* 0x0001e80000100800 */
[----:B------:R0:W-:Y:S03]  /*fec0*/  STL [R1+0x1c], R2 ;  /* 0x00001c0201007387 */ /* 0x0001e60000100800 */
[----:B------:R-:W-:Y:S05]  /*fed0*/  @!P1 BRA `(.L_x_3249) ;  /* 0x0000000c00e89947 */ /* 0x000fea0003800000 */
[----:B0-----:R-:W0:Y:S01]  /*fee0*/  LDC R2, c[0x0][0x428] ;  /* 0x00010a00ff027b82 */ /* 0x001e220000000800 */
[----:B------:R-:W-:Y:S01]  /*fef0*/  UMOV UR4, 0xffffffff ;  /* 0xffffffff00047882 */ /* 0x000fe20000000000 */
[----:B------:R-:W-:Y:S01]  /*ff00*/  IMAD.MOV.U32 R3, RZ, RZ, R18 ;  /* 0x000000ffff037224 */ /* 0x000fe200078e0012 */
[----:B0-----:R-:W-:-:S13]  /*ff10*/  ISETP.NE.AND P1, PT, R2, 0x1, PT ;  /* 0x000000010200780c */ /* 0x001fda0003f25270 */
[----:B------:R-:W0:Y:S08]  /*ff20*/  @P1 LDC R2, c[0x0][0x42c] ;  /* 0x00010b00ff021b82 */ /* 0x000e300000000800 */
[----:B------:R-:W1:Y:S01]  /*ff30*/  @P1 LDC R5, c[0x0][0x430] ;  /* 0x00010c00ff051b82 */ /* 0x000e620000000800 */
[----:B0-----:R-:W-:-:S05]  /*ff40*/  @P1 IMAD.HI.U32 R2, R18, R2, RZ ;  /* 0x0000000212021227 */ /* 0x001fca00078e00ff */
[----:B-1----:R-:W-:Y:S02]  /*ff50*/  @P1 SHF.R.U32.HI R3, RZ, R5, R2 ;  /* 0x00000005ff031219 */ /* 0x002fe40000011602 */
[----:B------:R-:W-:Y:S01]  /*ff60*/  SEL R2, R11, RZ, !P0 ;  /* 0x000000ff0b027207 */ /* 0x000fe20004000000 */
[----:B------:R-:W-:Y:S06]  /*ff70*/  BRA.DIV UR4, `(.L_x_3250) ;  /* 0x00000056045c7947 */ /* 0x000fec000b800000 */
.L_x_3372:
[----:B------:R-:W-:-:S03]  /*ff80*/  UMOV UR4, 0xffffffff ;  /* 0xffffffff00047882 */ /* 0x000fc60000000000 */
[----:B------:R-:W-:Y:S05]  /*ff90*/  BRA.DIV UR4, `(.L_x_3251) ;  /* 0x0000005604887947 */ /* 0x000fea000b800000 */
[----:B------:R-:W-:-:S13]  /*ffa0*/  ELECT P6, URZ, PT ;  /* 0x00000000003f782f */ /* 0x000fda00038c0000 */
.L_x_3375:
[----:B------:R-:W2:Y:S01]  /*ffb0*/  LDL R5, [R1+0x28] ;  /* 0x0000280001057983 */ /* 0x000ea20000100800 */
[----:B------:R-:W-:Y:S01]  /*ffc0*/  MOV R8, 0x400 ;  /* 0x0000040000087802 */ /* 0x000fe20000000f00 */
[----:B------:R-:W-:Y:S01]  /*ffd0*/  BSSY B1, `(.L_x_3252) ;  /* 0x000000a000017945 */ /* 0x000fe20003800000 */
[----:B--2---:R-:W-:-:S04]  /*ffe0*/  IADD3 R5, R5, 0x1, RZ ;  /* 0x0000000105057810 */ /* 0x004fc80007ffe0ff */
[----:B------:R-:W-:-:S04]  /*fff0*/  LEA.HI R6, R5, R5, RZ, 0x1 ;  /* 0x0000000505067211 */ /* 0x000fc800078f08ff */
[----:B------:R-:W-:-:S05]  /*10000*/  LOP3.LUT R6, R6, 0xfffffffe, RZ, 0xc0, !PT ;  /* 0xfffffffe06067812 */ /* 0x000fca00078ec0ff */
[----:B------:R-:W-:Y:S02]  /*10010*/  IMAD.IADD R6, R5, 0x1, -R6 ;  /* 0x0000000105067824 */ /* 0x000fe400078e0a06 */
[----:B------:R-:W0:Y:S03]  /*10020*/  S2R R5, SR_CgaCtaId ;  /* 0x0000000000057919 */ /* 0x000e260000008800 */
[----:B------:R-:W-:Y:S02]  /*10030*/  SHF.L.U32 R6, R6, 0x1f, RZ ;  /* 0x0000001f06067819 */ /* 0x000fe400000006ff */
[----:B0-----:R-:W-:-:S04]  /*10040*/  LEA R5, R5, R8, 0x18 ;  /* 0x0000000805057211 */ /* 0x001fc800078ec0ff */
[----:B------:R-:W0:Y:S02]  /*10050*/  SYNCS.PHASECHK.TRANS64.TRYWAIT P0, [R5+URZ+0x28c20], R6 ;  /* 0x028c2006050075a7 */ /* 0x000e24000800017f */
[----:B0-----:R-:W-:Y:S05]  /*10060*/  @!P0 BRA `(.L_x_3253) ;  /* 0x0000005400748947 */ /* 0x001fea0003800000 */
.L_x_3376:
[----:B------:R-:W-:Y:S05]  /*10070*/  BSYNC B1 ;  /* 0x0000000000017941 */ /* 0x000fea0003800000 */
.L_x_3252:
        /* <DEDUP_REMOVED lines=8> */
.L_x_3377:
        /* <DEDUP_REMOVED lines=11> */
.L_x_3257:
[----:B-1----:R-:W2:Y:S01]  /*101b0*/  LDL R8, [R1+0x4] ;  /* 0x0000040001087983 */ /* 0x002ea20000100800 */
[----:B------:R-:W-:Y:S01]  /*101c0*/  R2UR UR9, R6 ;  /* 0x00000000060972ca */ /* 0x000fe200000e0000 */
[----:B------:R-:W-:Y:S01]  /*101d0*/  UIADD3 UR4, UP0, UR38, 0x570, URZ ;  /* 0x0000057026047890 */ /* 0x000fe2000ff1e03f */
[----:B------:R-:W-:Y:S01]  /*101e0*/  R2UR UR12, R3 ;  /* 0x00000000030c72ca */ /* 0x000fe200000e0000 */
[----:B------:R-:W-:Y:S01]  /*101f0*/  UMOV UR6, 0x0 ;  /* 0x0000000000067882 */ /* 0x000fe20000000000 */
[----:B------:R-:W-:Y:S01]  /*10200*/  R2UR UR13, R2 ;  /* 0x00000000020d72ca */ /* 0x000fe200000e0000 */
[----:B------:R-:W-:Y:S01]  /*10210*/  UIADD3.X UR5, URZ, UR39, URZ, UP0, !UPT ;  /* 0x000000273f057290 */ /* 0x000fe200087fe43f */
[----:B------:R-:W-:Y:S01]  /*10220*/  UMOV UR7, 0x12f00000 ;  /* 0x12f0000000077882 */ /* 0x000fe20000000000 */
[----:B------:R-:W-:-:S06]  /*10230*/  UMOV UR10, URZ ;  /* 0x0000003f000a7c82 */ /* 0x000fcc0008000000 */
[----:B------:R-:W-:Y:S01]  /*10240*/  UIADD3 UR9, UR9, 0x28c90, URZ ;  /* 0x00028c9009097890 */ /* 0x000fe2000fffe03f */
[----:B--2---:R-:W-:-:S05]  /*10250*/  IMAD R8, R8, 0x2000, R5 ;  /* 0x0000200008087824 */ /* 0x004fca00078e0205 */
[----:B------:R-:W-:Y:S01]  /*10260*/  R2UR UR8, R8 ;  /* 0x00000000080872ca */ /* 0x000fe200000e0000 */
[----:B-----5:R-:W-:-:S05]  /*10270*/  IMAD R8, R0, 0x40, R7 ;  /* 0x0000004000087824 */ /* 0x020fca00078e0207 */
[----:B------:R-:W-:-:S04]  /*10280*/  IADD3 R8, R8, -0x40, RZ ;  /* 0xffffffc008087810 */ /* 0x000fc80007ffe0ff */
[----:B------:R-:W-:-:S03]  /*10290*/  R2UR UR11, R8 ;  /* 0x00000000080b72ca */ /* 0x000fc600000e0000 */
[----:B------:R-:W-:-:S10]  /*102a0*/  UIADD3 UR8, UR8, 0x22400, URZ ;  /* 0x0002240008087890 */ /* 0x000fd4000fffe03f */
[----:B------:R1:W-:Y:S01]  /*102b0*/  UTMALDG.4D [UR8], [UR4], desc[UR6] ;  /* 0x00000608040075b4 */ /* 0x0003e20008019000 */
[----:B------:R-:W2:Y:S02]  /*102c0*/  SYNCS.PHASECHK.TRANS64.TRYWAIT P0, [R6+URZ+0x28cc0], R9 ;  /* 0x028cc009060075a7 */ /* 0x000ea4000800017f */
[----:B-12---:R-:W-:Y:S05]  /*102d0*/  @!P0 BRA `(.L_x_3258) ;  /* 0x0000005400008947 */ /* 0x006fea0003800000 */
.L_x_3378:
        /* <DEDUP_REMOVED lines=8> */
.L_x_3259:
        /* <DEDUP_REMOVED lines=29> */
[----:B------:R-:W-:Y:S01]  /*10530*/  UMOV UR10, UR18 ;  /* 0x00000012000a7c82 */ /* 0x000fe20008000000 */
[----:B------:R-:W-:Y:S01]  /*10540*/  UIADD3 UR17, UR14, 0xc400, URZ ;  /* 0x0000c4000e117890 */ /* 0x000fe2000fffe03f */
[----:B------:R0:W-:Y:S02]  /*10550*/  UTMALDG.4D [UR8], [UR4], desc[UR6] ;  /* 0x00000608040075b4 */ /* 0x0001e40008019000 */
        /* <DEDUP_REMOVED lines=19> */
.L_x_3255:
[----:B------:R-:W-:Y:S05]  /*10690*/  BSYNC B1 ;  /* 0x0000000000017941 */ /* 0x000fea0003800000 */
.L_x_3254:
[----:B0-----:R-:W2:Y:S04]  /*106a0*/  LDL.LU R6, [R1+0x4] ;  /* 0x0000040001067983 */ /* 0x001ea80000300800 */
[----:B------:R-:W3:Y:S01]  /*106b0*/  LDL.LU R9, [R1+0xc] ;  /* 0x00000c0001097983 */ /* 0x000ee20000300800 */
[----:B------:R-:W-:Y:S02]  /*106c0*/  PLOP3.LUT P2, PT, PT, PT, PT, 0x8, 0x0 ;  /* 0x000000000000781c */ /* 0x000fe40003f4e170 */
[----:B--2---:R-:W-:-:S04]  /*106d0*/  IADD3 R6, R6, 0x1, RZ ;  /* 0x0000000106067810 */ /* 0x004fc80007ffe0ff */
[----:B------:R-:W-:-:S04]  /*106e0*/  ISETP.NE.AND P0, PT, R6, 0x2, PT ;  /* 0x000000020600780c */ /* 0x000fc80003f05270 */
[----:B------:R-:W-:Y:S02]  /*106f0*/  SEL R8, RZ, 0x1, P0 ;  /* 0x00000001ff087807 */ /* 0x000fe40000000000 */
[----:B------:R-:W-:Y:S01]  /*10700*/  SEL R10, R6, RZ, P0 ;  /* 0x000000ff060a7207 */ /* 0x000fe20000000000 */
[----:B------:R-:W-:Y:S01]  /*10710*/  VIADD R6, R0, 0xfffffffe ;  /* 0xfffffffe00067836 */ /* 0x000fe20000000000 */
[----:B---3--:R-:W-:-:S03]  /*10720*/  LOP3.LUT R9, R9, R8, RZ, 0x3c, !PT ;  /* 0x0000000809097212 */ /* 0x008fc600078e3cff */
[----:B------:R1:W-:Y:S01]  /*10730*/  STL [R1+0x4], R10 ;  /* 0x0000040a01007387 */ /* 0x0003e20000100800 */
[----:B------:R-:W-:-:S03]  /*10740*/  ISETP.GE.AND P0, PT, R6, R4, PT ;  /* 0x000000040600720c */ /* 0x000fc60003f06270 */
[----:B------:R1:W-:Y:S10]  /*10750*/  STL [R1+0xc], R9 ;  /* 0x00000c0901007387 */ /* 0x0003f40000100800 */
[----:B-1----:R-:W-:Y:S05]  /*10760*/  @!P0 BRA `(.L_x_3249) ;  /* 0x0000000400c48947 */ /* 0x002fea0003800000 */
[C---:B-----5:R-:W-:Y:S01]  /*10770*/  IMAD R6, R0.reuse, 0x40, R7 ;  /* 0x0000004000067824 */ /* 0x060fe200078e0207 */
[----:B------:R-:W-:-:S03]  /*10780*/  IADD3 R0, R0, -0x1, RZ ;  /* 0xffffffff00007810 */ /* 0x000fc60007ffe0ff */
[----:B------:R-:W-:-:S07]  /*10790*/  VIADD R6, R6, 0xffffff80 ;  /* 0xffffff8006067836 */ /* 0x000fce0000000000 */
.L_x_3266:
[----:B------:R-:W-:Y:S05]  /*107a0*/  YIELD ;  /* 0x0000000000007946 */ /* 0x000fea0003800000 */
[----:B------:R-:W-:Y:S04]  /*107b0*/  BSSY B1, `(.L_x_3260) ;  /* 0x000005f000017945 */ /* 0x000fe80003800000 */
[----:B-1----:R-:W-:Y:S05]  /*107c0*/  @!P6 BRA `(.L_x_3261) ;  /* 0x000000040074e947 */ /* 0x002fea0003800000 */
[----:B------:R-:W2:Y:S04]  /*107d0*/  LDL R7, [R1+0x4] ;  /* 0x0000040001077983 */ /* 0x000ea80000100800 */
[----:B------:R-:W3:Y:S01]  /*107e0*/  LDL R8, [R1+0xc] ;  /* 0x00000c0001087983 */ /* 0x000ee20000100800 */
[----:B--2---:R-:W-:Y:S01]  /*107f0*/  IMAD R7, R7, 0x8, R5 ;  /* 0x0000000807077824 */ /* 0x004fe200078e0205 */
[----:B---3--:R-:W-:-:S04]  /*10800*/  SHF.L.U32 R8, R8, 0x1f, RZ ;  /* 0x0000001f08087819 */ /* 0x008fc800000006ff */
[----:B------:R-:W0:Y:S02]  /*10810*/  SYNCS.PHASECHK.TRANS64.TRYWAIT P0, [R7+URZ+0x28ca0], R8 ;  /* 0x028ca008070075a7 */ /* 0x000e24000800017f */
[----:B0-----:R-:W-:Y:S05]  /*10820*/  @!P0 BRA `(.L_x_3262) ;  /* 0x0000004c00c08947 */ /* 0x001fea0003800000 */
.L_x_3379:
        /* <DEDUP_REMOVED lines=11> */
.L_x_3263:
[----:B-1----:R-:W2:Y:S01]  /*108e0*/  LDL R9, [R1+0x4] ;  /* 0x0000040001097983 */ /* 0x002ea20000100800 */
[----:B------:R-:W-:Y:S01]  /*108f0*/  R2UR UR9, R7 ;  /* 0x00000000070972ca */ /* 0x000fe200000e0000 */
[----:B------:R-:W-:Y:S01]  /*10900*/  UIADD3 UR4, UP0, UR38, 0x570, URZ ;  /* 0x0000057026047890 */ /* 0x000fe2000ff1e03f */
[----:B------:R-:W-:Y:S01]  /*10910*/  R2UR UR11, R6 ;  /* 0x00000000060b72ca */ /* 0x000fe200000e0000 */
[----:B------:R-:W-:Y:S01]  /*10920*/  UMOV UR6, 0x0 ;  /* 0x0000000000067882 */ /* 0x000fe20000000000 */
[----:B------:R-:W-:Y:S01]  /*10930*/  R2UR UR12, R3 ;  /* 0x00000000030c72ca */ /* 0x000fe200000e0000 */
[----:B------:R-:W-:Y:S01]  /*10940*/  UIADD3.X UR5, URZ, UR39, URZ, UP0, !UPT ;  /* 0x000000273f057290 */ /* 0x000fe200087fe43f */
[----:B------:R-:W-:Y:S01]  /*10950*/  R2UR UR13, R2 ;  /* 0x00000000020d72ca */ /* 0x000fe200000e0000 */
[----:B------:R-:W-:Y:S01]  /*10960*/  UMOV UR7, 0x12f00000 ;  /* 0x12f0000000077882 */ /* 0x000fe20000000000 */
[----:B------:R-:W-:-:S05]  /*10970*/  UMOV UR10, URZ ;  /* 0x0000003f000a7c82 */ /* 0x000fca0008000000 */
[----:B------:R-:W-:Y:S01]  /*10980*/  UIADD3 UR9, UR9, 0x28c90, URZ ;  /* 0x00028c9009097890 */ /* 0x000fe2000fffe03f */
[----:B--2---:R-:W-:-:S05]  /*10990*/  IMAD R9, R9, 0x2000, R5 ;  /* 0x0000200009097824 */ /* 0x004fca00078e0205 */
[----:B------:R-:W-:-:S13]  /*109a0*/  R2UR UR8, R9 ;  /* 0x00000000090872ca */ /* 0x000fda00000e0000 */
[----:B------:R-:W-:-:S09]  /*109b0*/  UIADD3 UR8, UR8, 0x22400, URZ ;  /* 0x0002240008087890 */ /* 0x000fd2000fffe03f */
[----:B------:R1:W-:Y:S01]  /*109c0*/  UTMALDG.4D [UR8], [UR4], desc[UR6] ;  /* 0x00000608040075b4 */ /* 0x0003e20008019000 */
[----:B------:R-:W2:Y:S02]  /*109d0*/  SYNCS.PHASECHK.TRANS64.TRYWAIT P1, [R7+URZ+0x28cc0], R8 ;  /* 0x028cc008070075a7 */ /* 0x000ea4000802017f */
[----:B-12---:R-:W-:Y:S05]  /*109e0*/  @!P1 BRA `(.L_x_3264) ;  /* 0x0000004c00649947 */ /* 0x006fea0003800000 */
.L_x_3380:
        /* <DEDUP_REMOVED lines=8> */
.L_x_3265:
        /* <DEDUP_REMOVED lines=16> */
[----:B--2---:R-:W-:-:S04]  /*10b70*/  LEA R7, R8, R5, 0x10 ;  /* 0x0000000508077211 */ /* 0x004fc800078e80ff */
        /* <DEDUP_REMOVED lines=21> */
[----:B------:R-:W-:Y:S01]  /*10cd0*/  UMOV UR15, 0x180 ;  /* 0x00000180000f7882 */ /* 0x000fe20000000000 */
[----:B------:R0:W-:Y:S02]  /*10ce0*/  UTMALDG.4D [UR8], [UR4], desc[UR6] ;  /* 0x00000608040075b4 */ /* 0x0001e40008019000 */
[----:B0-----:R-:W-:Y:S01]  /*10cf0*/  UMOV UR8, UR16 ;  /* 0x0000001000087c82 */ /* 0x001fe20008000000 */
[----:B------:R-:W-:-:S02]  /*10d00*/  UMOV UR10, UR22 ;  /* 0x00000016000a7c82 */ /* 0x000fc40008000000 */
[----:B------:R0:W-:Y:S02]  /*10d10*/  UTMALDG.4D [UR8], [UR4], desc[UR6] ;  /* 0x00000608040075b4 */ /* 0x0001e40008019000 */
[----:B0-----:R-:W-:Y:S01]  /*10d20*/  UMOV UR8, UR17 ;  /* 0x0000001100087c82 */ /* 0x001fe20008000000 */
[----:B------:R-:W-:Y:S01]  /*10d30*/  UMOV UR10, UR15 ;  /* 0x0000000f000a7c82 */ /* 0x000fe20008000000 */
[----:B------:R-:W-:Y:S01]  /*10d40*/  UMOV UR15, 0x1c0 ;  /* 0x000001c0000f7882 */ /* 0x000fe20000000000 */
[----:B------:R0:W-:Y:S02]  /*10d50*/  UTMALDG.4D [UR8], [UR4], desc[UR6] ;  /* 0x00000608040075b4 */ /* 0x0001e40008019000 */
[----:B0-----:R-:W-:Y:S01]  /*10d60*/  UMOV UR8, UR14 ;  /* 0x0000000e00087c82 */ /* 0x001fe20008000000 */
[----:B------:R-:W-:Y:S02]  /*10d70*/  UMOV UR10, UR15 ;  /* 0x0000000f000a7c82 */ /* 0x000fe40008000000 */
[----:B------:R0:W-:Y:S02]  /*10d80*/  UTMALDG.4D [UR8], [UR4], desc[UR6] ;  /* 0x00000608040075b4 */ /* 0x0001e40008019000 */
[----:B0-----:R-:W-:Y:S01]  /*10d90*/  NOP ;  /* 0x0000000000007918 */ /* 0x001fe20000000000 */
.L_x_3261:
[----:B------:R-:W-:Y:S05]  /*10da0*/  BSYNC B1 ;  /* 0x0000000000017941 */ /* 0x000fea0003800000 */
.L_x_3260:
[----:B------:R-:W2:Y:S04]  /*10db0*/  LDL.LU R7, [R1+0x4] ;  /* 0x0000040001077983 */ /* 0x000ea80000300800 */
[----:B------:R-:W3:Y:S01]  /*10dc0*/  LDL.LU R8, [R1+0xc] ;  /* 0x00000c0001087983 */ /* 0x000ee20000300800 */
[----:B------:R-:W-:Y:S01]  /*10dd0*/  VIADD R0, R0, 0xffffffff ;  /* 0xffffffff00007836 */ /* 0x000fe20000000000 */
[----:B------:R-:W-:Y:S01]  /*10de0*/  IADD3 R6, R6, -0x40, RZ ;  /* 0xffffffc006067810 */ /* 0x000fe20007ffe0ff */
        /* <DEDUP_REMOVED lines=9> */
.L_x_3249:
[----:B------:R-:W-:Y:S05]  /*10e80*/  BSYNC B0 ;  /* 0x0000000000007941 */ /* 0x000fea0003800000 */
.L_x_3248:
[----:B-----5:R-:W2:Y:S01]  /*10e90*/  LDL R7, [R1+0x2c] ;  /* 0x00002c0001077983 */ /* 0x020ea20000100800 */
[----:B------:R-:W-:Y:S05]  /*10ea0*/  @!P2 WARPSYNC.ALL ;  /* 0x000000000000a948 */ /* 0x000fea0003800000 */
[----:B------:R-:W-:Y:S01]  /*10eb0*/  BSSY B6, `(.L_x_3267) ;  /* 0x00002fe000067945 */ /* 0x000fe20003800000 */
[----:B------:R-:W-:Y:S01]  /*10ec0*/  @!P2 BAR.SYNC.DEFER_BLOCKING 0xc, 0x120 ;  /* 0x030480000000ab1d */ /* 0x000fe20000010000 */
[----:B--2---:R-:W-:-:S13]  /*10ed0*/  ISETP.GT.AND P0, PT, R7, RZ, PT ;  /* 0x000000ff0700720c */ /* 0x004fda0003f04270 */
[----:B------:R-:W-:Y:S05]  /*10ee0*/  @P0 BRA `(.L_x_3268) ;  /* 0x0000000000440947 */ /* 0x000fea0003800000 */
[----:B------:R-:W2:Y:S02]  /*10ef0*/  S2R R7, SR_TID.X ;  /* 0x0000000000077919 */ /* 0x000ea40000002100 */
[----:B--2---:R-:W-:-:S04]  /*10f00*/  LOP3.LUT R7, R7, 0x1f, RZ, 0xc0, !PT ;  /* 0x0000001f07077812 */ /* 0x004fc800078ec0ff */
[----:B------:R-:W-:-:S13]  /*10f10*/  ISETP.NE.AND P1, PT, R7, RZ, PT ;  /* 0x000000ff0700720c */ /* 0x000fda0003f25270 */
[----:B------:R-:W-:Y:S05]  /*10f20*/  @P1 BRA `(.L_x_3269) ;  /* 0x0000002c00d81947 */ /* 0x000fea0003800000 */
[----:B------:R-:W2:Y:S01]  /*10f30*/  S2R R7, SR_LANEID ;  /* 0x0000000000077919 */ /* 0x000ea20000000000 */
[----:B------:R-:W-:Y:S01]  /*10f40*/  VOTEU.ANY UR4, UPT, PT ;  /* 0x0000000000047886 */ /* 0x000fe200038e0100 */
[----:B0-----:R-:W0:Y:S01]  /*10f50*/  LDC.64 R2, c[0x0][0xc38] ;  /* 0x00030e00ff027b82 */ /* 0x001e220000000a00 */
[----:B------:R-:W2:Y:S08]  /*10f60*/  FLO.U32 R0, UR4 ;  /* 0x0000000400007d00 */ /* 0x000eb000080e0000 */
[----:B------:R-:W0:Y:S01]  /*10f70*/  POPC R5, UR4 ;  /* 0x0000000400057d09 */ /* 0x000e220008000000 */
[----:B--2---:R-:W-:-:S13]  /*10f80*/  ISETP.EQ.U32.AND P0, PT, R0, R7, PT ;  /* 0x000000070000720c */ /* 0x004fda0003f02070 */
[----:B0-----:R-:W2:Y:S01]  /*10f90*/  @P0 ATOMG.E.ADD.STRONG.GPU PT, R3, desc[UR40][R2.64], R5 ;  /* 0x00000005020309a8 */ /* 0x001ea200081ee1e8 */
[----:B------:R-:W0:Y:S02]  /*10fa0*/  S2R R4, SR_LTMASK ;  /* 0x0000000000047919 */ /* 0x000e240000003900 */
[----:B0-----:R-:W-:-:S04]  /*10fb0*/  LOP3.LUT R4, R4, UR4, RZ, 0xc0, !PT ;  /* 0x0000000404047c12 */ /* 0x001fc8000f8ec0ff */
[----:B------:R-:W0:Y:S01]  /*10fc0*/  POPC R7, R4 ;  /* 0x0000000400077309 */ /* 0x000e220000000000 */
[----:B--2---:R-:W0:Y:S02]  /*10fd0*/  SHFL.IDX PT, R0, R3, R0, 0x1f ;  /* 0x00001f0003007589 */ /* 0x004e2400000e0000 */
[----:B0-----:R-:W-:Y:S01]  /*10fe0*/  IADD3 R16, R0, UR36, R7 ;  /* 0x0000002400107c10 */ /* 0x001fe2000fffe007 */
[----:B------:R-:W-:Y:S06]  /*10ff0*/  BRA `(.L_x_3269) ;  /* 0x0000002c00a47947 */ /* 0x000fec0003800000 */
.L_x_3268:
[----:B------:R-:W2:Y:S01]  /*11000*/  S2R R0, SR_CgaCtaId ;  /* 0x0000000000007919 */ /* 0x000ea20000008800 */
[----:B0-----:R-:W-:-:S04]  /*11010*/  MOV R2, 0x400 ;  /* 0x0000040000027802 */ /* 0x001fc80000000f00 */
[----:B--2---:R-:W-:-:S05]  /*11020*/  LEA R3, R0, R2, 0x18 ;  /* 0x0000000200037211 */ /* 0x004fca00078ec0ff */
        /* <DEDUP_REMOVED lines=13> */
[----:B------:R-:W-:Y:S01]  /*11100*/  IMAD.U32 R7, RZ, RZ, UR9 ;  /* 0x00000009ff077e24 */ /* 0x000fe2000f8e00ff */
[----:B------:R-:W-:Y:S01]  /*11110*/  MOV R12, 0x1 ;  /* 0x00000001000c7802 */ /* 0x000fe20000000f00 */
[----:B------:R-:W-:-:S02]  /*11120*/  IMAD.U32 R11, RZ, RZ, UR5 ;  /* 0x00000005ff0b7e24 */ /* 0x000fc4000f8e00ff */
[----:B-1----:R-:W-:Y:S02]  /*11130*/  IMAD.MOV.U32 R8, RZ, RZ, 0x70 ;  /* 0x00000070ff087424 */ /* 0x002fe400078e00ff */
[----:B------:R-:W-:-:S07]  /*11140*/  IMAD.MOV.U32 R13, RZ, RZ, RZ ;  /* 0x000000ffff0d7224 */ /* 0x000fce00078e00ff */
[----:B------:R-:W-:-:S07]  /*11150*/  LEPC R20, `(.L_x_3270) ;  /* 0x000000001014794e */ /* 0x000fce0000000000 */
[----:B0-----:R-:W-:Y:S05]  /*11160*/  CALL.ABS.NOINC R2 ;  /* 0x0000000002007343 */ /* 0x001fea0003c00000 */
.L_x_3270:
        /* <DEDUP_REMOVED lines=13> */
[----:B-1----:R-:W-:Y:S01]  /*11240*/  MOV R8, 0x70 ;  /* 0x0000007000087802 */ /* 0x002fe20000000f00 */
[----:B------:R-:W-:-:S02]  /*11250*/  IMAD.U32 R10, RZ, RZ, UR4 ;  /* 0x00000004ff0a7e24 */ /* 0x000fc4000f8e00ff */
[----:B------:R-:W-:Y:S02]  /*11260*/  IMAD.U32 R11, RZ, RZ, UR5 ;  /* 0x00000005ff0b7e24 */ /* 0x000fe4000f8e00ff */
[----:B------:R-:W-:Y:S02]  /*11270*/  IMAD.MOV.U32 R12, RZ, RZ, 0x1 ;  /* 0x00000001ff0c7424 */ /* 0x000fe400078e00ff */
[----:B0-----:R-:W-:-:S07]  /*11280*/  IMAD.MOV.U32 R13, RZ, RZ, RZ ;  /* 0x000000ffff0d7224 */ /* 0x001fce00078e00ff */
[----:B------:R-:W-:-:S07]  /*11290*/  LEPC R20, `(.L_x_3272) ;  /* 0x000000001014794e */ /* 0x000fce0000000000 */
[----:B--2---:R-:W-:Y:S05]  /*112a0*/  CALL.ABS.NOINC R2 ;  /* 0x0000000002007343 */ /* 0x004fea0003c00000 */
.L_x_3272:
[----:B------:R-:W-:Y:S01]  /*112b0*/  MOV R2, 0x0 ;  /* 0x0000000000027802 */ /* 0x000fe20000000f00 */
[----:B------:R-:W-:Y:S01]  /*112c0*/  ULDC.64 UR4, c[0x4][0x108] ;  /* 0x0100420000047ab9 */ /* 0x000fe20000000a00 */
[----:B------:R-:W-:Y:S01]  /*112d0*/  ULDC.64 UR6, c[0x4][0x110] ;  /* 0x0100440000067ab9 */ /* 0x000fe20000000a00 */
[----:B------:R-:W-:Y:S01]  /*112e0*/  ULDC.64 UR8, c[0x4][0x48] ;  /* 0x0100120000087ab9 */ /* 0x000fe20000000a00 */
[----:B------:R-:W-:Y:S01]  /*112f0*/  MOV R4, UR4 ;  /* 0x0000000400047c02 */ /* 0x000fe20008000f00 */
[----:B------:R-:W-:Y:S01]  /*11300*/  IMAD.U32 R5, RZ, RZ, UR5 ;  /* 0x00000005ff057e24 */ /* 0x000fe2000f8e00ff */
[----:B------:R-:W0:Y:S01]  /*11310*/  LDC.64 R2, c[0x4][R2] ;  /* 0x0100000002027b82 */ /* 0x000e220000000a00 */
        /* <DEDUP_REMOVED lines=8> */
[----:B0-----:R-:W-:Y:S05]  /*113a0*/  CALL.ABS.NOINC R2 ;  /* 0x0000000002007343 */ /* 0x001fea0003c00000 */
.L_x_3271:
        /* <DEDUP_REMOVED lines=19> */
[----:B------:R-:W-:-:S06]  /*114e0*/  MOV R0, R5 ;  /* 0x0000000500007202 */ /* 0x000fcc0000000f00 */
[----:B------:R2:W5:Y:S01]  /*114f0*/  @P0 LDG.E R0, desc[UR40][R2.64] ;  /* 0x0000002802000981 */ /* 0x000562000c1e1900 */
[----:B------:R-:W-:Y:S02]  /*11500*/  PLOP3.LUT P1, PT, P6, PT, PT, 0x8, 0x0 ;  /* 0x000000000000781c */ /* 0x000fe4000372e170 */
[----:B0-----:R-:W-:Y:S01]  /*11510*/  ISETP.NE.AND P0, PT, R4, 0x1, PT ;  /* 0x000000010400780c */ /* 0x001fe20003f05270 */
[----:B------:R-:W-:-:S12]  /*11520*/  IMAD.MOV.U32 R4, RZ, RZ, R18 ;  /* 0x000000ffff047224 */ /* 0x000fd800078e0012 */
[----:B--2---:R-:W0:Y:S08]  /*11530*/  @P0 LDC R3, c[0x0][0x42c] ;  /* 0x00010b00ff030b82 */ /* 0x004e300000000800 */
[----:B------:R-:W2:Y:S01]  /*11540*/  @P0 LDC R2, c[0x0][0x430] ;  /* 0x00010c00ff020b82 */ /* 0x000ea20000000800 */
[----:B0-----:R-:W-:-:S05]  /*11550*/  @P0 IMAD.HI.U32 R3, R18, R3, RZ ;  /* 0x0000000312030227 */ /* 0x001fca00078e00ff */
[----:B--2---:R-:W-:Y:S02]  /*11560*/  @P0 SHF.R.U32.HI R4, RZ, R2, R3 ;  /* 0x00000002ff040219 */ /* 0x004fe40000011603 */
[----:B------:R-:W-:-:S04]  /*11570*/  ISETP.NE.U32.AND P0, PT, RZ, UR4, PT ;  /* 0x00000004ff007c0c */ /* 0x000fc8000bf05070 */
[----:B------:R-:W-:-:S04]  /*11580*/  ISETP.NE.AND.EX P0, PT, RZ, UR5, PT, P0 ;  /* 0x00000005ff007c0c */ /* 0x000fc8000bf05300 */
[----:B------:R-:W-:-:S09]  /*11590*/  SEL R2, R5, RZ, !P0 ;  /* 0x000000ff05027207 */ /* 0x000fd20004000000 */
.L_x_3273:
        /* <DEDUP_REMOVED lines=17> */
.L_x_3383:
[----:B------:R-:W2:Y:S01]  /*116b0*/  LDL R3, [R1+0x1c] ;  /* 0x00001c0001037983 */ /* 0x000ea20000100800 */
[----:B------:R-:W-:Y:S01]  /*116c0*/  UMOV UR4, 0xffffffff ;  /* 0xffffffff00047882 */ /* 0x000fe20000000000 */
[----:B-1----:R-:W-:Y:S02]  /*116d0*/  SHF.R.S32.HI R8, RZ, 0x1f, R0 ;  /* 0x0000001fff087819 */ /* 0x002fe40000011400 */
[----:B--2---:R-:W-:Y:S01]  /*116e0*/  IADD3 R3, R3, -0x1, RZ ;  /* 0xffffffff03037810 */ /* 0x004fe20007ffe0ff */
[----:B------:R-:W-:Y:S06]  /*116f0*/  BRA.DIV UR4, `(.L_x_3275) ;  /* 0x0000004204687947 */ /* 0x000fec000b800000 */
[----:B------:R-:W-:-:S13]  /*11700*/  ELECT P6, URZ, PT ;  /* 0x00000000003f782f */ /* 0x000fda00038c0000 */
.L_x_3386:
        /* <DEDUP_REMOVED lines=24> */
.L_x_3277:
        /* <DEDUP_REMOVED lines=9> */
.L_x_3387:
        /* <DEDUP_REMOVED lines=11> */
.L_x_3279:
        /* <DEDUP_REMOVED lines=23> */
.L_x_3276:
        /* <DEDUP_REMOVED lines=30> */
.L_x_3388:
[----:B------:R-:W-:Y:S05]  /*11d20*/  BSYNC B0 ;  /* 0x0000000000007941 */ /* 0x000fea0003800000 */
.L_x_3280:
[----:B------:R-:W-:Y:S04]  /*11d30*/  BSSY B0, `(.L_x_3282) ;  /* 0x0000050000007945 */ /* 0x000fe80003800000 */
[----:B------:R-:W-:Y:S05]  /*11d40*/  @!P6 BRA `(.L_x_3283) ;  /* 0x000000040038e947 */ /* 0x000fea0003800000 */
[----:B------:R-:W2:Y:S01]  /*11d50*/  LDL R7, [R1] ;  /* 0x0000000001077983 */ /* 0x000ea20000100800 */
[----:B------:R-:W-:-:S03]  /*11d60*/  MOV R9, 0x400 ;  /* 0x0000040000097802 */ /* 0x000fc60000000f00 */
[----:B0-----:R-:W3:Y:S01]  /*11d70*/  LDL R5, [R1+0x8] ;  /* 0x0000080001057983 */ /* 0x001ee20000100800 */
[----:B------:R-:W0:Y:S02]  /*11d80*/  S2R R10, SR_CgaCtaId ;  /* 0x00000000000a7919 */ /* 0x000e240000008800 */
[----:B0-----:R-:W-:-:S05]  /*11d90*/  LEA R9, R10, R9, 0x18 ;  /* 0x000000090a097211 */ /* 0x001fca00078ec0ff */
[----:B--2---:R-:W-:Y:S01]  /*11da0*/  IMAD R2, R7, 0x8, R9 ;  /* 0x0000000807027824 */ /* 0x004fe200078e0209 */
[----:B---3--:R-:W-:-:S04]  /*11db0*/  SHF.L.U32 R5, R5, 0x1f, RZ ;  /* 0x0000001f05057819 */ /* 0x008fc800000006ff */
[----:B------:R-:W0:Y:S02]  /*11dc0*/  SYNCS.PHASECHK.TRANS64.TRYWAIT P0, [R2+URZ+0x28c60], R5 ;  /* 0x028c6005020075a7 */ /* 0x000e24000800017f */
[----:B0-----:R-:W-:Y:S05]  /*11dd0*/  @!P0 BRA `(.L_x_3284) ;  /* 0x0000003c00048947 */ /* 0x001fea0003800000 */
.L_x_3389:
        /* <DEDUP_REMOVED lines=11> */
.L_x_3285:
        /* <DEDUP_REMOVED lines=44> */
[----:B------:R-:W-:-:S02]  /*12150*/  UMOV UR10, UR21 ;  /* 0x00000015000a7c82 */ /* 0x000fc40008000000 */
[----:B------:R0:W-:Y:S01]  /*12160*/  UTMALDG.4D [UR8], [UR4], desc[UR6] ;  /* 0x00000608040075b4 */ /* 0x0001e20008019000 */
        /* <DEDUP_REMOVED lines=12> */
.L_x_3283:
[----:B------:R-:W-:Y:S05]  /*12230*/  BSYNC B0 ;  /* 0x0000000000007941 */ /* 0x000fea0003800000 */
.L_x_3282:
[----:B0-----:R-:W2:Y:S01]  /*12240*/  LDL.LU R2, [R1+0x2c] ;  /* 0x00002c0001027983 */ /* 0x001ea20000300800 */
[----:B------:R-:W-:Y:S01]  /*12250*/  BSSY B0, `(.L_x_3286) ;  /* 0x00001a8000007945 */ /* 0x000fe20003800000 */
[----:B--2---:R-:W-:-:S13]  /*12260*/  ISETP.GE.AND P0, PT, R2, 0x41, PT ;  /* 0x000000410200780c */ /* 0x004fda0003f06270 */
[----:B------:R-:W-:Y:S05]  /*12270*/  @!P0 BRA `(.L_x_3287) ;  /* 0x0000001800948947 */ /* 0x000fea0003800000 */
[----:B------:R-:W2:Y:S01]  /*12280*/  LDL R5, [R1+0x1c] ;  /* 0x00001c0001057983 */ /* 0x000ea20000100800 */
[----:B------:R-:W-:Y:S01]  /*12290*/  MOV R2, 0x1 ;  /* 0x0000000100027802 */ /* 0x000fe20000000f00 */
[----:B------:R-:W-:Y:S01]  /*122a0*/  BSSY B1, `(.L_x_3288) ;  /* 0x0000091000017945 */ /* 0x000fe20003800000 */
[----:B--2---:R-:W-:-:S05]  /*122b0*/  IMAD.MOV R9, RZ, RZ, -R5 ;  /* 0x000000ffff097224 */ /* 0x004fca00078e0a05 */
        /* <DEDUP_REMOVED lines=38> */
.L_x_3292:
[----:B------:R-:W2:Y:S01]  /*12520*/  S2R R7, SR_CgaCtaId ;  /* 0x0000000000077919 */ /* 0x000ea20000008800 */
[----:B------:R-:W-:-:S04]  /*12530*/  MOV R2, 0x400 ;  /* 0x0000040000027802 */ /* 0x000fc80000000f00 */
[----:B--2---:R-:W-:Y:S02]  /*12540*/  LEA R2, R7, R2, 0x18 ;  /* 0x0000000207027211 */ /* 0x004fe400078ec0ff */
[----:B------:R-:W-:-:S03]  /*12550*/  SHF.L.U32 R7, R12, 0x1f, RZ ;  /* 0x0000001f0c077819 */ /* 0x000fc600000006ff */
[----:B------:R-:W-:-:S04]  /*12560*/  IMAD R2, R13, 0x8, R2 ;  /* 0x000000080d027824 */ /* 0x000fc800078e0202 */
[----:B------:R-:W2:Y:S02]  /*12570*/  SYNCS.PHASECHK.TRANS64.TRYWAIT P0, [R2+URZ+0x28c40], R7 ;  /* 0x028c4007020075a7 */ /* 0x000ea4000800017f */
[----:B--2---:R-:W-:Y:S05]  /*12580*/  @!P0 BRA `(.L_x_3293) ;  /* 0x00000034002c8947 */ /* 0x004fea0003800000 */
.L_x_3390:
[----:B------:R-:W3:Y:S02]  /*12590*/  S2R R10, SR_TID.X ;  /* 0x00000000000a7919 */ /* 0x000ee40000002100 */
[----:B---3--:R-:W-:-:S04]  /*125a0*/  LOP3.LUT R10, R10, 0x7f, RZ, 0xc0, !PT ;  /* 0x0000007f0a0a7812 */ /* 0x008fc800078ec0ff */
[----:B------:R-:W-:-:S13]  /*125b0*/  ISETP.NE.AND P1, PT, R10, RZ, PT ;  /* 0x000000ff0a00720c */ /* 0x000fda0003f25270 */
[----:B------:R-:W-:Y:S05]  /*125c0*/  @P1 BRA `(.L_x_3294) ;  /* 0x00000000001c1947 */ /* 0x000fea0003800000 */
[----:B------:R-:W3:Y:S02]  /*125d0*/  S2R R10, SR_TID.X ;  /* 0x00000000000a7919 */ /* 0x000ee40000002100 */
[----:B---3--:R-:W-:-:S04]  /*125e0*/  LOP3.LUT R10, R10, 0x1f, RZ, 0xc0, !PT ;  /* 0x0000001f0a0a7812 */ /* 0x008fc800078ec0ff */
[----:B------:R-:W-:Y:S02]  /*125f0*/  ISETP.NE.AND P0, PT, R10, RZ, PT ;  /* 0x000000ff0a00720c */ /* 0x000fe40003f05270 */
[----:B------:R-:W-:-:S04]  /*12600*/  MOV R10, 0x2000 ;  /* 0x00002000000a7802 */ /* 0x000fc80000000f00 */
[----:B------:R3:W-:Y:S07]  /*12610*/  SYNCS.ARRIVE.TRANS64 RZ, [R2+URZ+0x28c30], R10 ;  /* 0x028c300a02ff79a7 */ /* 0x0007ee000800003f */
[----:B------:R-:W-:Y:S05]  /*12620*/  @!P0 BRA `(.L_x_3294) ;  /* 0x0000000000048947 */ /* 0x000fea0003800000 */
[----:B------:R-:W-:Y:S01]  /*12630*/  BPT.TRAP 0x1 ;  /* 0x000000040000795c */ /* 0x000fe20000300000 */
.L_x_3294:
[----:B---3--:R-:W3:Y:S01]  /*12640*/  LDL R10, [R1] ;  /* 0x00000000010a7983 */ /* 0x008ee20000100800 */
[----:B0-----:R-:W-:-:S03]  /*12650*/  MOV R12, 0x400 ;  /* 0x00000400000c7802 */ /* 0x001fc60000000f00 */
[----:B------:R-:W4:Y:S01]  /*12660*/  LDL R11, [R1+0x10] ;  /* 0x00001000010b7983 */ /* 0x000f220000100800 */
[----:B------:R-:W0:Y:S01]  /*12670*/  S2R R13, SR_CgaCtaId ;  /* 0x00000000000d7919 */ /* 0x000e220000008800 */
        /* <DEDUP_REMOVED lines=8> */
[----:B------:R-:W-:Y:S01]  /*12700*/  UMOV UR7, 0x14f00000 ;  /* 0x14f0000000077882 */ /* 0x000fe20000000000 */
[----:B------:R-:W-:Y:S01]  /*12710*/  UMOV UR10, URZ ;  /* 0x0000003f000a7c82 */ /* 0x000fe20008000000 */
[----:B---3--:R-:W-:-:S05]  /*12720*/  IMAD R10, R10, 0x2000, R12 ;  /* 0x000020000a0a7824 */ /* 0x008fca00078e020c */
[----:B------:R-:W-:Y:S01]  /*12730*/  R2UR UR8, R10 ;  /* 0x000000000a0872ca */ /* 0x000fe200000e0000 */
[----:B----4-:R-:W-:-:S05]  /*12740*/  IMAD R5, R5, 0x40, R11 ;  /* 0x0000004005057824 */ /* 0x010fca00078e020b */
[----:B------:R-:W-:-:S07]  /*12750*/  R2UR UR11, R5 ;  /* 0x00000000050b72ca */ /* 0x000fce00000e0000 */
[----:B------:R-:W-:-:S09]  /*12760*/  UIADD3 UR8, UR8, 0x22400, URZ ;  /* 0x0002240008087890 */ /* 0x000fd2000fffe03f */
[----:B------:R0:W-:Y:S01]  /*12770*/  UTMALDG.4D [UR8], [UR4], desc[UR6] ;  /* 0x00000608040075b4 */ /* 0x0001e20008019000 */
[----:B------:R-:W3:Y:S02]  /*12780*/  SYNCS.PHASECHK.TRANS64.TRYWAIT P0, [R2+URZ+0x28c60], R7 ;  /* 0x028c6007020075a7 */ /* 0x000ee4000800017f */
[----:B0--3--:R-:W-:Y:S05]  /*12790*/  @!P0 BRA `(.L_x_3295) ;  /* 0x0000003000bc8947 */ /* 0x009fea0003800000 */
.L_x_3391:
[----:B------:R-:W-:Y:S05]  /*127a0*/  @P1 BRA `(.L_x_3296) ;  /* 0x00000000001c1947 */ /* 0x000fea0003800000 */
[----:B------:R-:W3:Y:S01]  /*127b0*/  S2R R10, SR_TID.X ;  /* 0x00000000000a7919 */ /* 0x000ee20000002100 */
[----:B0-2---:R-:W-:-:S04]  /*127c0*/  MOV R7, 0x10000 ;  /* 0x0001000000077802 */ /* 0x005fc80000000f00 */
[----:B------:R4:W-:Y:S01]  /*127d0*/  SYNCS.ARRIVE.TRANS64 RZ, [R2+URZ+0x28c50], R7 ;  /* 0x028c500702ff79a7 */ /* 0x0009e2000800003f */
[----:B---3--:R-:W-:-:S04]  /*127e0*/  LOP3.LUT R10, R10, 0x1f, RZ, 0xc0, !PT ;  /* 0x0000001f0a0a7812 */ /* 0x008fc800078ec0ff */
[----:B------:R-:W-:-:S13]  /*127f0*/  ISETP.NE.AND P0, PT, R10, RZ, PT ;  /* 0x000000ff0a00720c */ /* 0x000fda0003f05270 */
[----:B----4-:R-:W-:Y:S05]  /*12800*/  @!P0 BRA `(.L_x_3296) ;  /* 0x0000000000048947 */ /* 0x010fea0003800000 */
[----:B------:R-:W-:Y:S01]  /*12810*/  BPT.TRAP 0x1 ;  /* 0x000000040000795c */ /* 0x000fe20000300000 */
.L_x_3296:
[----:B0-2---:R-:W2:Y:S01]  /*12820*/  LDL R7, [R1] ;  /* 0x0000000001077983 */ /* 0x005ea20000100800 */
[----:B------:R-:W-:Y:S01]  /*12830*/  MOV R10, 0x400 ;  /* 0x00000400000a7802 */ /* 0x000fe20000000f00 */
[----:B------:R-:W0:Y:S01]  /*12840*/  S2R R11, SR_CgaCtaId ;  /* 0x00000000000b7919 */ /* 0x000e220000008800 */
[----:B------:R-:W-:Y:S01]  /*12850*/  R2UR UR9, R2 ;  /* 0x00000000020972ca */ /* 0x000fe200000e0000 */
[----:B------:R-:W-:Y:S01]  /*12860*/  UIADD3 UR4, UP0, UR38, 0x470, URZ ;  /* 0x0000047026047890 */ /* 0x000fe2000ff1e03f */
[----:B------:R-:W-:Y:S02]  /*12870*/  R2UR UR11, R5 ;  /* 0x00000000050b72ca */ /* 0x000fe400000e0000 */
[----:B------:R-:W-:Y:S02]  /*12880*/  R2UR UR12, R4 ;  /* 0x00000000040c72ca */ /* 0x000fe400000e0000 */
[----:B------:R-:W-:Y:S01]  /*12890*/  R2UR UR13, R6 ;  /* 0x00000000060d72ca */ /* 0x000fe200000e0000 */
[----:B------:R-:W-:Y:S01]  /*128a0*/  UIADD3.X UR5, URZ, UR39, URZ, UP0, !UPT ;  /* 0x000000273f057290 */ /* 0x000fe200087fe43f */
[----:B0-----:R-:W-:-:S05]  /*128b0*/  LEA R10, R11, R10, 0x18 ;  /* 0x0000000a0b0a7211 */ /* 0x001fca00078ec0ff */
        /* <DEDUP_REMOVED lines=43> */
[----:B--2---:R-:W-:Y:S01]  /*12b70*/  NOP ;  /* 0x0000000000007918 */ /* 0x004fe20000000000 */
.L_x_3291:
[----:B------:R-:W-:Y:S05]  /*12b80*/  BSYNC B2 ;  /* 0x0000000000027941 */ /* 0x000fea0003800000 */
.L_x_3290:
[----:B------:R-:W2:Y:S02]  /*12b90*/  LDL.LU R2, [R1+0x1c] ;  /* 0x00001c0001027983 */ /* 0x000ea40000300800 */
[----:B--2---:R-:W-:-:S07]  /*12ba0*/  VIADD R5, R2, 0xfffffffd ;  /* 0xfffffffd02057836 */ /* 0x004fce0000000000 */
.L_x_3289:
[----:B------:R-:W-:Y:S05]  /*12bb0*/  BSYNC B1 ;  /* 0x0000000000017941 */ /* 0x000fea0003800000 */
.L_x_3288:
[----:B------:R-:W-:-:S04]  /*12bc0*/  IADD3 R2, -R9, RZ, RZ ;  /* 0x000000ff09027210 */ /* 0x000fc80007ffe1ff */
[----:B------:R-:W-:-:S13]  /*12bd0*/  ISETP.NE.AND P0, PT, R3, R2, PT ;  /* 0x000000020300720c */ /* 0x000fda0003f05270 */
[----:B------:R-:W-:Y:S05]  /*12be0*/  @!P0 BRA `(.L_x_3287) ;  /* 0x0000001000388947 */ /* 0x000fea0003800000 */
.L_x_3311:
[----:B--2---:R-:W2:Y:S04]  /*12bf0*/  LDL.LU R3, [R1] ;  /* 0x0000000001037983 */ /* 0x004ea80000300800 */
        /* <DEDUP_REMOVED lines=8> */
[----:B------:R-:W-:Y:S06]  /*12c80*/  @!P6 BRA `(.L_x_3298) ;  /* 0x0000000400e8e947 */ /* 0x000fec0003800000 */
[----:B------:R-:W-:Y:S01]  /*12c90*/  ULDC.64 UR4, c[0x0][0x3f8] ;  /* 0x0000fe0000047ab9 */ /* 0x000fe20000000a00 */
[----:B------:R-:W-:Y:S01]  /*12ca0*/  IMAD.MOV.U32 R11, RZ, RZ, R5 ;  /* 0x000000ffff0b7224 */ /* 0x000fe200078e0005 */
[----:B------:R-:W-:-:S04]  /*12cb0*/  ISETP.NE.U32.AND P0, PT, RZ, UR4, PT ;  /* 0x00000004ff007c0c */ /* 0x000fc8000bf05070 */
[----:B------:R-:W-:-:S13]  /*12cc0*/  ISETP.NE.AND.EX P0, PT, RZ, UR5, PT, P0 ;  /* 0x00000005ff007c0c */ /* 0x000fda000bf05300 */
        /* <DEDUP_REMOVED lines=8> */
[--C-:B------:R-:W-:Y:S01]  /*12d50*/  SHF.R.S32.HI R3, RZ, 0x1f, R2.reuse ;  /* 0x0000001fff037819 */ /* 0x100fe20000011402 */
[----:B------:R-:W-:-:S04]  /*12d60*/  IMAD.MOV R6, RZ, RZ, -R2 ;  /* 0x000000ffff067224 */ /* 0x000fc800078e0a02 */
        /* <DEDUP_REMOVED lines=8> */
.L_x_3299:
[----:B------:R-:W3:Y:S01]  /*12df0*/  S2R R3, SR_CgaCtaId ;  /* 0x0000000000037919 */ /* 0x000ee20000008800 */
[----:B------:R-:W-:-:S04]  /*12e00*/  MOV R2, 0x400 ;  /* 0x0000040000027802 */ /* 0x000fc80000000f00 */
[----:B---3--:R-:W-:Y:S02]  /*12e10*/  LEA R2, R3, R2, 0x18 ;  /* 0x0000000203027211 */ /* 0x008fe400078ec0ff */
[----:B------:R-:W-:Y:S02]  /*12e20*/  SHF.L.U32 R3, R10, 0x1f, RZ ;  /* 0x0000001f0a037819 */ /* 0x000fe400000006ff */
[----:B------:R-:W-:-:S04]  /*12e30*/  LEA R2, R9, R2, 0x3 ;  /* 0x0000000209027211 */ /* 0x000fc800078e18ff */
[----:B------:R-:W3:Y:S02]  /*12e40*/  SYNCS.PHASECHK.TRANS64.TRYWAIT P0, [R2+URZ+0x28c40], R3 ;  /* 0x028c4003020075a7 */ /* 0x000ee4000800017f */
[----:B---3--:R-:W-:Y:S05]  /*12e50*/  @!P0 BRA `(.L_x_3300) ;  /* 0x0000002c00208947 */ /* 0x008fea0003800000 */
.L_x_3392:
[----:B--2---:R-:W2:Y:S02]  /*12e60*/  S2R R7, SR_TID.X ;  /* 0x0000000000077919 */ /* 0x004ea40000002100 */
        /* <DEDUP_REMOVED lines=10> */
.L_x_3301:
[----:B0-----:R-:W4:Y:S01]  /*12f10*/  LDL R12, [R1+0x10] ;  /* 0x00001000010c7983 */ /* 0x001f220000100800 */
[----:B--2---:R-:W-:Y:S01]  /*12f20*/  MOV R7, 0x400 ;  /* 0x0000040000077802 */ /* 0x004fe20000000f00 */
[----:B------:R-:W0:Y:S01]  /*12f30*/  S2R R13, SR_CgaCtaId ;  /* 0x00000000000d7919 */ /* 0x000e220000008800 */
[----:B------:R-:W-:Y:S01]  /*12f40*/  R2UR UR9, R2 ;  /* 0x00000000020972ca */ /* 0x000fe200000e0000 */
[----:B------:R-:W-:Y:S01]  /*12f50*/  UIADD3 UR4, UP0, UR38, 0x370, URZ ;  /* 0x0000037026047890 */ /* 0x000fe2000ff1e03f */
[----:B------:R-:W-:Y:S02]  /*12f60*/  R2UR UR12, R4 ;  /* 0x00000000040c72ca */ /* 0x000fe400000e0000 */
[----:B-----5:R-:W-:Y:S01]  /*12f70*/  R2UR UR13, R6 ;  /* 0x00000000060d72ca */ /* 0x020fe200000e0000 */
[----:B------:R-:W-:Y:S01]  /*12f80*/  UIADD3.X UR5, URZ, UR39, URZ, UP0, !UPT ;  /* 0x000000273f057290 */ /* 0x000fe200087fe43f */
[----:B0-----:R-:W-:-:S05]  /*12f90*/  LEA R7, R13, R7, 0x18 ;  /* 0x000000070d077211 */ /* 0x001fca00078ec0ff */
[----:B------:R-:W-:-:S05]  /*12fa0*/  IMAD R7, R9, 0x2000, R7 ;  /* 0x0000200009077824 */ /* 0x000fca00078e0207 */
[----:B------:R-:W-:Y:S01]  /*12fb0*/  R2UR UR8, R7 ;  /* 0x00000000070872ca */ /* 0x000fe200000e0000 */
[----:B------:R-:W-:Y:S01]  /*12fc0*/  UIADD3 UR9, UR9, 0x28c30, URZ ;  /* 0x00028c3009097890 */ /* 0x000fe2000fffe03f */
[----:B------:R-:W-:Y:S01]  /*12fd0*/  UMOV UR6, 0x0 ;  /* 0x0000000000067882 */ /* 0x000fe20000000000 */
[----:B------:R-:W-:Y:S01]  /*12fe0*/  UMOV UR7, 0x14f00000 ;  /* 0x14f0000000077882 */ /* 0x000fe20000000000 */
[----:B------:R-:W-:-:S09]  /*12ff0*/  UMOV UR10, URZ ;  /* 0x0000003f000a7c82 */ /* 0x000fd20008000000 */
[----:B------:R-:W-:Y:S01]  /*13000*/  UIADD3 UR8, UR8, 0x22400, URZ ;  /* 0x0002240008087890 */ /* 0x000fe2000fffe03f */
[----:B----4-:R-:W-:-:S04]  /*13010*/  LEA R7, R11, R12, 0x6 ;  /* 0x0000000c0b077211 */ /* 0x010fc800078e30ff */
[----:B------:R-:W-:-:S13]  /*13020*/  R2UR UR11, R7 ;  /* 0x00000000070b72ca */ /* 0x000fda00000e0000 */
[----:B------:R0:W-:Y:S01]  /*13030*/  UTMALDG.4D [UR8], [UR4], desc[UR6] ;  /* 0x00000608040075b4 */ /* 0x0001e20008019000 */
[----:B------:R-:W2:Y:S02]  /*13040*/  SYNCS.PHASECHK.TRANS64.TRYWAIT P1, [R2+URZ+0x28c60], R3 ;  /* 0x028c6003020075a7 */ /* 0x000ea4000802017f */
[----:B0-2---:R-:W-:Y:S05]  /*13050*/  @!P1 BRA `(.L_x_3302) ;  /* 0x0000002800b49947 */ /* 0x005fea0003800000 */
.L_x_3393:
[----:B------:R-:W-:Y:S05]  /*13060*/  @P0 BRA `(.L_x_3303) ;  /* 0x00000000001c0947 */ /* 0x000fea0003800000 */
[----:B------:R-:W2:Y:S01]  /*13070*/  S2R R11, SR_TID.X ;  /* 0x00000000000b7919 */ /* 0x000ea20000002100 */
[----:B0--3--:R-:W-:-:S04]  /*13080*/  IMAD.MOV.U32 R3, RZ, RZ, 0x10000 ;  /* 0x00010000ff037424 */ /* 0x009fc800078e00ff */
[----:B------:R4:W-:Y:S01]  /*13090*/  SYNCS.ARRIVE.TRANS64 RZ, [R2+URZ+0x28c50], R3 ;  /* 0x028c500302ff79a7 */ /* 0x0009e2000800003f */
[----:B--2---:R-:W-:-:S04]  /*130a0*/  LOP3.LUT R11, R11, 0x1f, RZ, 0xc0, !PT ;  /* 0x0000001f0b0b7812 */ /* 0x004fc800078ec0ff */
[----:B------:R-:W-:-:S13]  /*130b0*/  ISETP.NE.AND P1, PT, R11, RZ, PT ;  /* 0x000000ff0b00720c */ /* 0x000fda0003f25270 */
[----:B----4-:R-:W-:Y:S05]  /*130c0*/  @!P1 BRA `(.L_x_3303) ;  /* 0x0000000000049947 */ /* 0x010fea0003800000 */
[----:B------:R-:W-:Y:S01]  /*130d0*/  BPT.TRAP 0x1 ;  /* 0x000000040000795c */ /* 0x000fe20000300000 */
.L_x_3303:
[----:B------:R-:W2:Y:S01]  /*130e0*/  S2R R11, SR_CgaCtaId ;  /* 0x00000000000b7919 */ /* 0x000ea20000008800 */
[----:B0--3--:R-:W-:Y:S01]  /*130f0*/  MOV R3, 0x400 ;  /* 0x0000040000037802 */ /* 0x009fe20000000f00 */
        /* <DEDUP_REMOVED lines=15> */
[----:B--2---:R-:W-:-:S05]  /*131f0*/  LEA R3, R11, R3, 0x18 ;  /* 0x000000030b037211 */ /* 0x004fca00078ec0ff */
[----:B------:R-:W-:-:S05]  /*13200*/  IMAD R2, R9, 0x10000, R3 ;  /* 0x0001000009027824 */ /* 0x000fca00078e0203 */
        /* <DEDUP_REMOVED lines=33> */
[----:B--2---:R-:W-:Y:S01]  /*13420*/  NOP ;  /* 0x0000000000007918 */ /* 0x004fe20000000000 */
.L_x_3298:
[----:B------:R-:W-:Y:S05]  /*13430*/  BSYNC B1 ;  /* 0x0000000000017941 */ /* 0x000fea0003800000 */
.L_x_3297:
        /* <DEDUP_REMOVED lines=14> */
[----:B------:R-:W3:Y:S01]  /*13520*/  LDC R6, c[0x0][0x41c] ;  /* 0x00010700ff067b82 */ /* 0x000ee20000000800 */
[----:B------:R-:W-:Y:S01]  /*13530*/  ULDC.64 UR6, c[0x0][0x408] ;  /* 0x0001020000067ab9 */ /* 0x000fe20000000a00 */
[----:B---3--:R-:W-:-:S13]  /*13540*/  ISETP.NE.AND P0, PT, R6, 0x1, PT ;  /* 0x000000010600780c */ /* 0x008fda0003f05270 */
[----:B------:R-:W3:Y:S02]  /*13550*/  @P0 LDC.64 R2, c[0x0][0x420] ;  /* 0x00010800ff020b82 */ /* 0x000ee40000000a00 */
[----:B---3--:R-:W-:-:S04]  /*13560*/  @P0 IMAD.HI.U32 R7, R9, R2, RZ ;  /* 0x0000000209070227 */ /* 0x008fc800078e00ff */
[----:B------:R-:W-:Y:S01]  /*13570*/  IMAD.MOV.U32 R2, RZ, RZ, R9 ;  /* 0x000000ffff027224 */ /* 0x000fe200078e0009 */
[----:B------:R-:W-:-:S04]  /*13580*/  @P0 SHF.R.U32.HI R2, RZ, R3, R7 ;  /* 0x00000003ff020219 */ /* 0x000fc80000011607 */
[----:B------:R-:W-:-:S05]  /*13590*/  IADD3 R3, -R2, RZ, RZ ;  /* 0x000000ff02037210 */ /* 0x000fca0007ffe1ff */
[----:B------:R-:W-:Y:S01]  /*135a0*/  IMAD R9, R6, R3, R9 ;  /* 0x0000000306097224 */ /* 0x000fe200078e0209 */
[----:B------:R-:W-:Y:S01]  /*135b0*/  SHF.R.S32.HI R3, RZ, 0x1f, R2 ;  /* 0x0000001fff037819 */ /* 0x000fe20000011402 */
[----:B------:R-:W-:-:S04]  /*135c0*/  IMAD R6, R8, UR6, RZ ;  /* 0x0000000608067c24 */ /* 0x000fc8000f8e02ff */
[C---:B------:R-:W-:Y:S02]  /*135d0*/  IMAD R6, R0.reuse, UR7, R6 ;  /* 0x0000000700067c24 */ /* 0x040fe4000f8e0206 */
[----:B------:R-:W-:-:S04]  /*135e0*/  IMAD.WIDE.U32 R2, R0, UR6, R2 ;  /* 0x0000000600027c25 */ /* 0x000fc8000f8e0002 */
[----:B------:R-:W-:Y:S01]  /*135f0*/  IMAD.IADD R3, R6, 0x1, R3 ;  /* 0x0000000106037824 */ /* 0x000fe200078e0203 */
[----:B------:R-:W-:-:S04]  /*13600*/  LEA R6, P0, R2, UR4, 0x2 ;  /* 0x0000000402067c11 */ /* 0x000fc8000f8010ff */
[----:B------:R-:W-:-:S05]  /*13610*/  LEA.HI.X R7, R2, UR5, R3, 0x2, P0 ;  /* 0x0000000502077c11 */ /* 0x000fca00080f1403 */
[----:B------:R3:W5:Y:S04]  /*13620*/  LDG.E R6, desc[UR40][R6.64] ;  /* 0x0000002806067981 */ /* 0x000768000c1e1900 */
.L_x_3306:
[----:B------:R-:W4:Y:S01]  /*13630*/  S2R R3, SR_CgaCtaId ;  /* 0x0000000000037919 */ /* 0x000f220000008800 */
[----:B------:R-:W-:-:S04]  /*13640*/  MOV R2, 0x400 ;  /* 0x0000040000027802 */ /* 0x000fc80000000f00 */
[----:B----4-:R-:W-:Y:S02]  /*13650*/  LEA R2, R3, R2, 0x18 ;  /* 0x0000000203027211 */ /* 0x010fe400078ec0ff */
[----:B------:R-:W-:-:S03]  /*13660*/  SHF.L.U32 R3, R10, 0x1f, RZ ;  /* 0x0000001f0a037819 */ /* 0x000fc600000006ff */
[----:B------:R-:W-:-:S04]  /*13670*/  IMAD R2, R11, 0x8, R2 ;  /* 0x000000080b027824 */ /* 0x000fc800078e0202 */
[----:B------:R-:W4:Y:S02]  /*13680*/  SYNCS.PHASECHK.TRANS64.TRYWAIT P0, [R2+URZ+0x28c40], R3 ;  /* 0x028c4003020075a7 */ /* 0x000f24000800017f */
[----:B----4-:R-:W-:Y:S05]  /*13690*/  @!P0 BRA `(.L_x_3307) ;  /* 0x0000002400388947 */ /* 0x010fea0003800000 */
.L_x_3394:
[----:B---3--:R-:W3:Y:S02]  /*136a0*/  S2R R7, SR_TID.X ;  /* 0x0000000000077919 */ /* 0x008ee40000002100 */
        /* <DEDUP_REMOVED lines=10> */
.L_x_3308:
[----:B---3--:R-:W3:Y:S01]  /*13750*/  LDL R7, [R1] ;  /* 0x0000000001077983 */ /* 0x008ee20000100800 */
[----:B--2---:R-:W-:-:S03]  /*13760*/  MOV R11, 0x400 ;  /* 0x00000400000b7802 */ /* 0x004fc60000000f00 */
[----:B------:R-:W2:Y:S01]  /*13770*/  LDL R10, [R1+0x10] ;  /* 0x00001000010a7983 */ /* 0x000ea20000100800 */
[----:B0-----:R-:W0:Y:S01]  /*13780*/  S2R R12, SR_CgaCtaId ;  /* 0x00000000000c7919 */ /* 0x001e220000008800 */
        /* <DEDUP_REMOVED lines=12> */
[----:B--2---:R-:W-:-:S05]  /*13850*/  IMAD R9, R9, 0x40, R10 ;  /* 0x0000004009097824 */ /* 0x004fca00078e020a */
[----:B------:R-:W-:-:S07]  /*13860*/  R2UR UR11, R9 ;  /* 0x00000000090b72ca */ /* 0x000fce00000e0000 */
[----:B------:R-:W-:-:S09]  /*13870*/  UIADD3 UR8, UR8, 0x22400, URZ ;  /* 0x0002240008087890 */ /* 0x000fd2000fffe03f */
[----:B------:R0:W-:Y:S01]  /*13880*/  UTMALDG.4D [UR8], [UR4], desc[UR6] ;  /* 0x00000608040075b4 */ /* 0x0001e20008019000 */
[----:B------:R-:W2:Y:S02]  /*13890*/  SYNCS.PHASECHK.TRANS64.TRYWAIT P1, [R2+URZ+0x28c60], R3 ;  /* 0x028c6003020075a7 */ /* 0x000ea4000802017f */
[----:B0-2---:R-:W-:Y:S05]  /*138a0*/  @!P1 BRA `(.L_x_3309) ;  /* 0x0000002000c89947 */ /* 0x005fea0003800000 */
.L_x_3395:
[----:B------:R-:W-:Y:S05]  /*138b0*/  @P0 BRA `(.L_x_3310) ;  /* 0x00000000001c0947 */ /* 0x000fea0003800000 */
[----:B------:R-:W2:Y:S01]  /*138c0*/  S2R R7, SR_TID.X ;  /* 0x0000000000077919 */ /* 0x000ea20000002100 */
[----:B0---4-:R-:W-:-:S04]  /*138d0*/  MOV R3, 0x10000 ;  /* 0x0001000000037802 */ /* 0x011fc80000000f00 */
[----:B------:R3:W-:Y:S01]  /*138e0*/  SYNCS.ARRIVE.TRANS64 RZ, [R2+URZ+0x28c50], R3 ;  /* 0x028c500302ff79a7 */ /* 0x0007e2000800003f */
[----:B--2---:R-:W-:-:S04]  /*138f0*/  LOP3.LUT R7, R7, 0x1f, RZ, 0xc0, !PT ;  /* 0x0000001f07077812 */ /* 0x004fc800078ec0ff */
[----:B------:R-:W-:-:S13]  /*13900*/  ISETP.NE.AND P1, PT, R7, RZ, PT ;  /* 0x000000ff0700720c */ /* 0x000fda0003f25270 */
[----:B---3--:R-:W-:Y:S05]  /*13910*/  @!P1 BRA `(.L_x_3310) ;  /* 0x0000000000049947 */ /* 0x008fea0003800000 */
[----:B------:R-:W-:Y:S01]  /*13920*/  BPT.TRAP 0x1 ;  /* 0x000000040000795c */ /* 0x000fe20000300000 */
.L_x_3310:
[----:B0---4-:R-:W2:Y:S01]  /*13930*/  LDL R3, [R1] ;  /* 0x0000000001037983 */ /* 0x011ea20000100800 */
        /* <DEDUP_REMOVED lines=52> */
[----:B---3--:R-:W-:Y:S01]  /*13c80*/  NOP ;  /* 0x0000000000007918 */ /* 0x008fe20000000000 */
.L_x_3305:
[----:B------:R-:W-:Y:S05]  /*13c90*/  BSYNC B1 ;  /* 0x0000000000017941 */ /* 0x000fea0003800000 */
.L_x_3304:
[C---:B------:R-:W-:Y:S01]  /*13ca0*/  ISETP.GT.AND P0, PT, R5.reuse, 0x1, PT ;  /* 0x000000010500780c */ /* 0x040fe20003f04270 */
[----:B------:R-:W-:-:S12]  /*13cb0*/  VIADD R5, R5, 0xfffffffe ;  /* 0xfffffffe05057836 */ /* 0x000fd80000000000 */
[----:B------:R-:W-:Y:S05]  /*13cc0*/  @P0 BRA `(.L_x_3311) ;  /* 0xffffffec00c80947 */ /* 0x000fea000383ffff */
.L_x_3287:
[----:B------:R-:W-:Y:S05]  /*13cd0*/  BSYNC B0 ;  /* 0x0000000000007941 */ /* 0x000fea0003800000 */
.L_x_3286:
[----:B------:R-:W3:Y:S01]  /*13ce0*/  LDL.LU R3, [R1] ;  /* 0x0000000001037983 */ /* 0x000ee20000300800 */
[----:B------:R-:W-:Y:S01]  /*13cf0*/  BSSY B0, `(.L_x_3312) ;  /* 0x0000016000007945 */ /* 0x000fe20003800000 */
[----:B------:R-:W4:Y:S02]  /*13d00*/  S2R R2, SR_TID.X ;  /* 0x0000000000027919 */ /* 0x000f240000002100 */
[----:B----4-:R-:W-:-:S04]  /*13d10*/  LOP3.LUT R2, R2, 0x1f, RZ, 0xc0, !PT ;  /* 0x0000001f02027812 */ /* 0x010fc800078ec0ff */
[----:B------:R-:W-:Y:S02]  /*13d20*/  ISETP.NE.AND P1, PT, R2, RZ, PT ;  /* 0x000000ff0200720c */ /* 0x000fe40003f25270 */
[----:B---3--:R-:W-:-:S04]  /*13d30*/  IADD3 R0, R3, 0x1, RZ ;  /* 0x0000000103007810 */ /* 0x008fc80007ffe0ff */
[----:B------:R-:W-:-:S04]  /*13d40*/  ISETP.NE.AND P0, PT, R0, 0x2, PT ;  /* 0x000000020000780c */ /* 0x000fc80003f05270 */
[----:B------:R-:W-:Y:S02]  /*13d50*/  SEL R2, R0, RZ, P0 ;  /* 0x000000ff00027207 */ /* 0x000fe40000000000 */
[----:B------:R-:W-:-:S03]  /*13d60*/  SEL R0, RZ, 0x1, P0 ;  /* 0x00000001ff007807 */ /* 0x000fc60000000000 */
[----:B------:R3:W-:Y:S01]  /*13d70*/  STL [R1], R2 ;  /* 0x0000000201007387 */ /* 0x0007e20000100800 */
[----:B------:R-:W-:Y:S05]  /*13d80*/  @P1 BRA `(.L_x_3313) ;  /* 0x0000000000301947 */ /* 0x000fea0003800000 */
[----:B------:R-:W4:Y:S01]  /*13d90*/  S2R R7, SR_LANEID ;  /* 0x0000000000077919 */ /* 0x000f220000000000 */
[----:B------:R-:W-:Y:S01]  /*13da0*/  VOTEU.ANY UR4, UPT, PT ;  /* 0x0000000000047886 */ /* 0x000fe200038e0100 */
[----:B---3--:R-:W3:Y:S01]  /*13db0*/  LDC.64 R2, c[0x0][0xc38] ;  /* 0x00030e00ff027b82 */ /* 0x008ee20000000a00 */
[----:B------:R-:W4:Y:S08]  /*13dc0*/  FLO.U32 R4, UR4 ;  /* 0x0000000400047d00 */ /* 0x000f3000080e0000 */
[----:B------:R-:W3:Y:S01]  /*13dd0*/  POPC R5, UR4 ;  /* 0x0000000400057d09 */ /* 0x000ee20008000000 */
[----:B----4-:R-:W-:-:S13]  /*13de0*/  ISETP.EQ.U32.AND P0, PT, R4, R7, PT ;  /* 0x000000070400720c */ /* 0x010fda0003f02070 */
[----:B---3--:R-:W3:Y:S01]  /*13df0*/  @P0 ATOMG.E.ADD.STRONG.GPU PT, R3, desc[UR40][R2.64], R5 ;  /* 0x00000005020309a8 */ /* 0x008ee200081ee1e8 */
[----:B------:R-:W4:Y:S02]  /*13e00*/  S2R R6, SR_LTMASK ;  /* 0x0000000000067919 */ /* 0x000f240000003900 */
[----:B----4-:R-:W-:-:S04]  /*13e10*/  LOP3.LUT R6, R6, UR4, RZ, 0xc0, !PT ;  /* 0x0000000406067c12 */ /* 0x010fc8000f8ec0ff */
[----:B------:R-:W4:Y:S01]  /*13e20*/  POPC R7, R6 ;  /* 0x0000000600077309 */ /* 0x000f220000000000 */
[----:B---3--:R-:W4:Y:S02]  /*13e30*/  SHFL.IDX PT, R4, R3, R4, 0x1f ;  /* 0x00001f0403047589 */ /* 0x008f2400000e0000 */
[----:B----4-:R-:W-:-:S07]  /*13e40*/  IADD3 R16, R4, UR36, R7 ;  /* 0x0000002404107c10 */ /* 0x010fce000fffe007 */
.L_x_3313:
[----:B------:R-:W-:Y:S05]  /*13e50*/  BSYNC B0 ;  /* 0x0000000000007941 */ /* 0x000fea0003800000 */
.L_x_3312:
[----:B---3--:R-:W3:Y:S02]  /*13e60*/  LDL.LU R2, [R1+0x8] ;  /* 0x0000080001027983 */ /* 0x008ee40000300800 */
[----:B---3--:R-:W-:-:S05]  /*13e70*/  LOP3.LUT R2, R2, R0, RZ, 0x3c, !PT ;  /* 0x0000000002027212 */ /* 0x008fca00078e3cff */
[----:B------:R3:W-:Y:S02]  /*13e80*/  STL [R1+0x8], R2 ;  /* 0x0000080201007387 */ /* 0x0007e40000100800 */
.L_x_3269:
[----:B------:R-:W-:Y:S05]  /*13e90*/  BSYNC B6 ;  /* 0x0000000000067941 */ /* 0x000fea0003800000 */
.L_x_3267:
[----:B------:R-:W-:-:S03]  /*13ea0*/  UMOV UR4, 0xffffffff ;  /* 0xffffffff00047882 */ /* 0x000fc60000000000 */
[----:B------:R-:W-:Y:S05]  /*13eb0*/  BRA.DIV UR4, `(.L_x_3314) ;  /* 0x0000001e04587947 */ /* 0x000fea000b800000 */
[----:B------:R4:W0:Y:S04]  /*13ec0*/  SHFL.IDX PT, R4, R16, RZ, 0x1f ;  /* 0x00001fff10047589 */ /* 0x00082800000e0000 */
[----:B------:R4:W0:Y:S02]  /*13ed0*/  SHFL.IDX PT, R6, R16, 0x1, 0x1f ;  /* 0x00201f0010067f89 */ /* 0x00082400000e0000 */
.L_x_3399:
[----:B------:R-:W0:Y:S01]  /*13ee0*/  S2R R0, SR_TID.X ;  /* 0x0000000000007919 */ /* 0x000e220000002100 */
[----:B------:R-:W-:Y:S01]  /*13ef0*/  ULDC UR4, c[0x0][0xc14] ;  /* 0x0003050000047ab9 */ /* 0x000fe20000000800 */
[----:B------:R-:W-:Y:S01]  /*13f00*/  BSSY B0, `(.L_x_3315) ;  /* 0x000000b000007945 */ /* 0x000fe20003800000 */
[----:B------:R-:W-:Y:S02]  /*13f10*/  MOV R17, RZ ;  /* 0x000000ff00117202 */ /* 0x000fe40000000f00 */
[----:B01----:R-:W-:Y:S01]  /*13f20*/  LOP3.LUT R8, R0, 0x1f, RZ, 0xc0, !PT ;  /* 0x0000001f00087812 */ /* 0x003fe200078ec0ff */
[----:B------:R-:W-:-:S03]  /*13f30*/  IMAD.U32 R0, RZ, RZ, UR4 ;  /* 0x00000004ff007e24 */ /* 0x000fc6000f8e00ff */
[C---:B------:R-:W-:Y:S01]  /*13f40*/  ISETP.NE.AND P0, PT, R8.reuse, 0x1f, PT ;  /* 0x0000001f0800780c */ /* 0x040fe20003f05270 */
[----:B------:R-:W-:-:S05]  /*13f50*/  IMAD.IADD R5, R8, 0x1, R19 ;  /* 0x0000000108057824 */ /* 0x000fca00078e0213 */
[----:B------:R-:W-:-:S13]  /*13f60*/  ISETP.GE.OR P0, PT, R5, R0, !P0 ;  /* 0x000000000500720c */ /* 0x000fda0004706670 */
[----:B------:R-:W-:Y:S05]  /*13f70*/  @P0 BRA `(.L_x_3316) ;  /* 0x00000000000c0947 */ /* 0x000fea0003800000 */
[----:B---3--:R-:W0:Y:S02]  /*13f80*/  LDC.64 R2, c[0x0][0xc58] ;  /* 0x00031600ff027b82 */ /* 0x008e240000000a00 */
[----:B0-----:R-:W-:-:S05]  /*13f90*/  IMAD.WIDE R2, R5, 0x4, R2 ;  /* 0x0000000405027825 */ /* 0x001fca00078e0202 */
[----:B------:R0:W5:Y:S02]  /*13fa0*/  LDG.E R17, desc[UR40][R2.64] ;  /* 0x0000002802117981 */ /* 0x000164000c1e1900 */
.L_x_3316:
[----:B------:R-:W-:Y:S05]  /*13fb0*/  BSYNC B0 ;  /* 0x0000000000007941 */ /* 0x000fea0003800000 */
.L_x_3315:
        /* <DEDUP_REMOVED lines=10> */
[----:B------:R-:W-:-:S03]  /*14060*/  ISETP.GE.U32.AND P1, PT, R8, 0x8, PT ;  /* 0x000000080800780c */ /* 0x000fc60003f26070 */
[----:B0-----:R-:W-:-:S05]  /*14070*/  IMAD.IADD R3, R13, 0x1, R14 ;  /* 0x000000010d037824 */ /* 0x001fca00078e020e */
[----:B------:R-:W0:Y:S02]  /*14080*/  SHFL.UP PT, R14, R3, 0x4, RZ ;  /* 0x04800000030e7989 */ /* 0x000e2400000e00ff */
[----:B0-----:R-:W-:Y:S02]  /*14090*/  SEL R14, R14, RZ, P0 ;  /* 0x000000ff0e0e7207 */ /* 0x001fe40000000000 */
[----:B------:R-:W-:Y:S02]  /*140a0*/  ISETP.GE.U32.AND P0, PT, R8, 0x10, PT ;  /* 0x000000100800780c */ /* 0x000fe40003f06070 */
[----:B------:R-:W-:-:S05]  /*140b0*/  IADD3 R5, R3, R14, RZ ;  /* 0x0000000e03057210 */ /* 0x000fca0007ffe0ff */
[----:B------:R-:W0:Y:S02]  /*140c0*/  SHFL.UP PT, R14, R5, 0x8, RZ ;  /* 0x05000000050e7989 */ /* 0x000e2400000e00ff */
[----:B0-----:R-:W-:-:S05]  /*140d0*/  SEL R14, R14, RZ, P1 ;  /* 0x000000ff0e0e7207 */ /* 0x001fca0000800000 */
[----:B------:R-:W-:-:S05]  /*140e0*/  IMAD.IADD R7, R5, 0x1, R14 ;  /* 0x0000000105077824 */ /* 0x000fca00078e020e */
[----:B------:R-:W3:Y:S02]  /*140f0*/  SHFL.UP PT, R14, R7, 0x10, RZ ;  /* 0x06000000070e7989 */ /* 0x000ee400000e00ff */
[----:B---3--:R-:W-:-:S05]  /*14100*/  SEL R2, R14, RZ, P0 ;  /* 0x000000ff0e027207 */ /* 0x008fca0000000000 */
[----:B------:R-:W-:-:S05]  /*14110*/  IMAD.IADD R2, R7, 0x1, R2 ;  /* 0x0000000107027824 */ /* 0x000fca00078e0202 */
[----:B------:R0:W1:Y:S02]  /*14120*/  SHFL.IDX PT, R14, R2, 0x1f, 0x1f ;  /* 0x03e01f00020e7f89 */ /* 0x00006400000e0000 */
.L_x_3407:
[----:B------:R-:W-:Y:S02]  /*14130*/  ULDC UR4, c[0x0][0xc10] ;  /* 0x0003040000047ab9 */ /* 0x000fe40000000800 */
[----:B----4-:R-:W-:-:S05]  /*14140*/  MOV R16, UR4 ;  /* 0x0000000400107c02 */ /* 0x010fca0008000f00 */
[----:B-1----:R-:W-:-:S04]  /*14150*/  IMAD R3, R14, R16, RZ ;  /* 0x000000100e037224 */ /* 0x002fc800078e02ff */
[----:B------:R-:W-:-:S05]  /*14160*/  IMAD.IADD R6, R6, 0x1, R3 ;  /* 0x0000000106067824 */ /* 0x000fca00078e0203 */
[----:B------:R-:W-:-:S13]  /*14170*/  ISETP.GT.AND P0, PT, R6, R4, PT ;  /* 0x000000040600720c */ /* 0x000fda0003f04270 */
[----:B------:R-:W-:Y:S05]  /*14180*/  @P0 BRA `(.L_x_3318) ;  /* 0x0000000000b40947 */ /* 0x000fea0003800000 */
[----:B------:R-:W1:Y:S02]  /*14190*/  LDC R0, c[0x0][0xc14] ;  /* 0x00030500ff007b82 */ /* 0x000e640000000800 */
.L_x_3323:
        /* <DEDUP_REMOVED lines=11> */
[----:B------:R-:W0:Y:S02]  /*14250*/  LDC.64 R2, c[0x0][0xc58] ;  /* 0x00031600ff027b82 */ /* 0x000e240000000a00 */
[----:B0-----:R-:W-:-:S05]  /*14260*/  IMAD.WIDE R2, R5, 0x4, R2 ;  /* 0x0000000405027825 */ /* 0x001fca00078e0202 */
[----:B------:R0:W5:Y:S02]  /*14270*/  LDG.E R17, desc[UR40][R2.64] ;  /* 0x0000002802117981 */ /* 0x000164000c1e1900 */
.L_x_3321:
[----:B------:R-:W-:Y:S05]  /*14280*/  BSYNC B0 ;  /* 0x0000000000007941 */ /* 0x000fea0003800000 */
.L_x_3320:
        /* <DEDUP_REMOVED lines=11> */
[----:B0-----:R-:W-:-:S05]  /*14340*/  IADD3 R3, R13, R14, RZ ;  /* 0x0000000e0d037210 */ /* 0x001fca0007ffe0ff */
        /* <DEDUP_REMOVED lines=10> */
[----:B------:R0:W1:Y:S02]  /*143f0*/  SHFL.IDX PT, R14, R2, 0x1f, 0x1f ;  /* 0x03e01f00020e7f89 */ /* 0x00006400000e0000 */
.L_x_3415:
[----:B------:R-:W-:Y:S02]  /*14400*/  ULDC UR4, c[0x0][0xc10] ;  /* 0x0003040000047ab9 */ /* 0x000fe40000000800 */
[----:B------:R-:W-:-:S04]  /*14410*/  IMAD.U32 R16, RZ, RZ, UR4 ;  /* 0x00000004ff107e24 */ /* 0x000fc8000f8e00ff */
[----:B-1----:R-:W-:-:S04]  /*14420*/  IMAD R3, R14, R16, RZ ;  /* 0x000000100e037224 */ /* 0x002fc800078e02ff */
[----:B------:R-:W-:-:S05]  /*14430*/  IMAD.IADD R6, R3, 0x1, R6 ;  /* 0x0000000103067824 */ /* 0x000fca00078e0206 */
[----:B------:R-:W-:-:S13]  /*14440*/  ISETP.GT.AND P0, PT, R6, R4, PT ;  /* 0x000000040600720c */ /* 0x000fda0003f04270 */
[----:B------:R-:W-:Y:S05]  /*14450*/  @!P0 BRA `(.L_x_3323) ;  /* 0xfffffffc00508947 */ /* 0x000fea000383ffff */
.L_x_3318:
[----:B------:R-:W-:Y:S01]  /*14460*/  IADD3 R6, -R3, R6, RZ ;  /* 0x0000000603067210 */ /* 0x000fe20007ffe1ff */
[----:B------:R-:W-:-:S04]  /*14470*/  UMOV UR4, 0xffffffff ;  /* 0xffffffff00047882 */ /* 0x000fc80000000000 */
[----:B------:R-:W-:-:S05]  /*14480*/  IMAD R3, R2, R16, R6 ;  /* 0x0000001002037224 */ /* 0x000fca00078e0206 */
[----:B------:R-:W-:Y:S01]  /*14490*/  ISETP.GT.AND P6, PT, R3, R4, PT ;  /* 0x000000040300720c */ /* 0x000fe20003fc4270 */
[----:B------:R-:W-:-:S12]  /*144a0*/  BRA.DIV UR4, `(.L_x_3324) ;  /* 0x0000001e04c87947 */ /* 0x000fd8000b800000 */
[----:B------:R-:W-:-:S04]  /*144b0*/  VOTE.ANY R3, PT, !P6 ;  /* 0x0000000000037806 */ /* 0x000fc800070e0100 */
[----:B------:R-:W1:Y:S02]  /*144c0*/  POPC R5, R3 ;  /* 0x0000000300057309 */ /* 0x000e640000000000 */
[----:B-1----:R1:W3:Y:S02]  /*144d0*/  SHFL.IDX PT, R17, R17, R5, 0x1f ;  /* 0x00001f0511117589 */ /* 0x0022e400000e0000 */
.L_x_3419:
[----:B------:R-:W-:Y:S01]  /*144e0*/  ISETP.NE.AND P0, PT, R3, RZ, PT ;  /* 0x000000ff0300720c */ /* 0x000fe20003f05270 */
[----:B------:R-:W-:-:S12]  /*144f0*/  IMAD.MOV.U32 R14, RZ, RZ, RZ ;  /* 0x000000ffff0e7224 */ /* 0x000fd800078e00ff */
[----:B------:R-:W-:Y:S05]  /*14500*/  @!P0 BRA `(.L_x_3325) ;  /* 0x0000000000108947 */ /* 0x000fea0003800000 */
[----:B------:R-:W-:Y:S01]  /*14510*/  UMOV UR4, 0xffffffff ;  /* 0xffffffff00047882 */ /* 0x000fe20000000000 */
[----:B------:R-:W-:Y:S02]  /*14520*/  VIADD R12, R5, 0xffffffff ;  /* 0xffffffff050c7836 */ /* 0x000fe40000000000 */
[----:B------:R-:W-:Y:S05]  /*14530*/  BRA.DIV UR4, `(.L_x_3326) ;  /* 0x0000001e04ec7947 */ /* 0x000fea000b800000 */
[----:B------:R4:W0:Y:S02]  /*14540*/  SHFL.IDX PT, R14, R2, R12, 0x1f ;  /* 0x00001f0c020e7589 */ /* 0x00082400000e0000 */
.L_x_3325:
[----:B0-----:R-:W-:Y:S01]  /*14550*/  IMAD R16, R14, R16, R6 ;  /* 0x000000100e107224 */ /* 0x001fe200078e0206 */
[----:B---3--:R-:W-:Y:S01]  /*14560*/  IABS R6, R17 ;  /* 0x0000001100067213 */ /* 0x008fe20000000000 */
[----:B----4-:R-:W-:Y:S02]  /*14570*/  IMAD.MOV.U32 R2, RZ, RZ, RZ ;  /* 0x000000ffff027224 */ /* 0x010fe400078e00ff */
[----:B------:R-:W-:Y:S01]  /*14580*/  IMAD.IADD R19, R5, 0x1, R19 ;  /* 0x0000000105137824 */ /* 0x000fe200078e0213 */
[----:B------:R-:W0:Y:S08]  /*14590*/  I2F.RP R7, R6 ;  /* 0x0000000600077306 */ /* 0x000e300000209400 */
[----:B0-----:R-:W0:Y:S02]  /*145a0*/  MUFU.RCP R7, R7 ;  /* 0x0000000700077308 */ /* 0x001e240000001000 */
[----:B0-----:R-:W-:-:S06]  /*145b0*/  IADD3 R8, R7, 0xffffffe, RZ ;  /* 0x0ffffffe07087810 */ /* 0x001fcc0007ffe0ff */
[----:B------:R-:W0:Y:S02]  /*145c0*/  F2I.FTZ.U32.TRUNC.NTZ R3, R8 ;  /* 0x0000000800037305 */ /* 0x000e24000021f000 */
[----:B0-----:R-:W-:-:S04]  /*145d0*/  IMAD.MOV R9, RZ, RZ, -R3 ;  /* 0x000000ffff097224 */ /* 0x001fc800078e0a03 */
[----:B------:R-:W-:-:S04]  /*145e0*/  IMAD R9, R9, R6, RZ ;  /* 0x0000000609097224 */ /* 0x000fc800078e02ff */
        /* <DEDUP_REMOVED lines=9> */
[----:B------:R-:W-:Y:S01]  /*14680*/  @!P0 IMAD.IADD R7, R7, 0x1, -R6 ;  /* 0x0000000107078824 */ /* 0x000fe200078e0a06 */
[----:B------:R-:W-:-:S04]  /*14690*/  @!P0 IADD3 R3, R3, 0x1, RZ ;  /* 0x0000000103038810 */ /* 0x000fc80007ffe0ff */
[----:B------:R-:W-:-:S13]  /*146a0*/  ISETP.GE.U32.AND P0, PT, R7, R6, PT ;  /* 0x000000060700720c */ /* 0x000fda0003f06070 */
        /* <DEDUP_REMOVED lines=9> */
.L_x_3319:
[----:B------:R-:W-:Y:S01]  /*14740*/  UMOV UR4, URZ ;  /* 0x0000003f00047c82 */ /* 0x000fe20008000000 */
[----:B------:R-:W-:Y:S01]  /*14750*/  UMOV UR5, URZ ;  /* 0x0000003f00057c82 */ /* 0x000fe20008000000 */
[----:B------:R-:W-:Y:S01]  /*14760*/  ULDC UR6, c[0x0][0xc14] ;  /* 0x0003050000067ab9 */ /* 0x000fe20000000800 */
[----:B------:R-:W-:Y:S01]  /*14770*/  MOV R16, R4 ;  /* 0x0000000400107202 */ /* 0x000fe20000000f00 */
[----:B------:R-:W-:Y:S01]  /*14780*/  IMAD.U32 R17, RZ, RZ, UR4 ;  /* 0x00000004ff117e24 */ /* 0x000fe2000f8e00ff */
[----:B------:R-:W-:Y:S01]  /*14790*/  MOV R19, UR6 ;  /* 0x0000000600137c02 */ /* 0x000fe20008000f00 */
[----:B------:R-:W-:-:S07]  /*147a0*/  IMAD.U32 R18, RZ, RZ, UR5 ;  /* 0x00000005ff127e24 */ /* 0x000fce000f8e00ff */
.L_x_3327:
        /* <DEDUP_REMOVED lines=12> */
.L_x_3246:
[----:B0-----:R-:W4:Y:S01]  /*14870*/  LDL.LU R0, [R1+0x28] ;  /* 0x0000280001007983 */ /* 0x001f220000300800 */
[----:B------:R-:W-:Y:S01]  /*14880*/  BSSY B0, `(.L_x_3329) ;  /* 0x000000b000007945 */ /* 0x000fe20003800000 */
[----:B-1----:R-:W0:Y:S01]  /*14890*/  S2R R5, SR_CgaCtaId ;  /* 0x0000000000057919 */ /* 0x002e220000008800 */
[----:B----4-:R-:W-:-:S05]  /*148a0*/  VIADD R0, R0, 0x1 ;  /* 0x0000000100007836 */ /* 0x010fca0000000000 */
[----:B---3--:R-:W-:-:S04]  /*148b0*/  LEA.HI R2, R0, R0, RZ, 0x1 ;  /* 0x0000000000027211 */ /* 0x008fc800078f08ff */
[----:B------:R-:W-:-:S05]  /*148c0*/  LOP3.LUT R3, R2, 0xfffffffe, RZ, 0xc0, !PT ;  /* 0xfffffffe02037812 */ /* 0x000fca00078ec0ff */
[----:B------:R-:W-:Y:S01]  /*148d0*/  IMAD.IADD R3, R0, 0x1, -R3 ;  /* 0x0000000100037824 */ /* 0x000fe200078e0a03 */
[----:B------:R-:W-:-:S04]  /*148e0*/  MOV R0, 0x400 ;  /* 0x0000040000007802 */ /* 0x000fc80000000f00 */
[----:B0-----:R-:W-:Y:S02]  /*148f0*/  LEA R0, R5, R0, 0x18 ;  /* 0x0000000005007211 */ /* 0x001fe400078ec0ff */
[----:B------:R-:W-:-:S04]  /*14900*/  SHF.L.U32 R3, R3, 0x1f, RZ ;  /* 0x0000001f03037819 */ /* 0x000fc800000006ff */
[----:B------:R-:W0:Y:S02]  /*14910*/  SYNCS.PHASECHK.TRANS64.TRYWAIT P0, [R0+URZ+0x28c20], R3 ;  /* 0x028c2003000075a7 */ /* 0x000e24000800017f */
[----:B0-----:R-:W-:Y:S05]  /*14920*/  @!P0 BRA `(.L_x_3330) ;  /* 0x0000001c00148947 */ /* 0x001fea0003800000 */
.L_x_3422:
[----:B------:R-:W-:Y:S05]  /*14930*/  BSYNC B0 ;  /* 0x0000000000007941 */ /* 0x000fea0003800000 */
.L_x_3329:
[----:B------:R-:W-:-:S03]  /*14940*/  UMOV UR4, 0xffffffff ;  /* 0xffffffff00047882 */ /* 0x000fc60000000000 */
[----:B------:R-:W-:Y:S05]  /*14950*/  BRA.DIV UR4, `(.L_x_3331) ;  /* 0x0000001e041c7947 */ /* 0x000fea000b800000 */
[----:B------:R-:W1:Y:S02]  /*14960*/  S2R R2, SR_TID.X ;  /* 0x0000000000027919 */ /* 0x000e640000002100 */
[----:B-1----:R-:W-:-:S04]  /*14970*/  SHF.R.U32.HI R2, RZ, 0x5, R2 ;  /* 0x00000005ff027819 */ /* 0x002fc80000011602 */
[----:B------:R-:W-:-:S05]  /*14980*/  LOP3.LUT R2, R2, 0x3, RZ, 0xc0, !PT ;  /* 0x0000000302027812 */ /* 0x000fca00078ec0ff */
[----:B------:R1:W3:Y:S02]  /*14990*/  SHFL.IDX PT, R14, R2, RZ, 0x1f ;  /* 0x00001fff020e7589 */ /* 0x0002e400000e0000 */
.L_x_3425:
[----:B---3--:R-:W-:-:S13]  /*149a0*/  ISETP.NE.AND P0, PT, R14, RZ, PT ;  /* 0x000000ff0e00720c */ /* 0x008fda0003f05270 */
[----:B------:R-:W-:Y:S05]  /*149b0*/  @P0 BRA `(.L_x_3115) ;  /* 0x0000000000940947 */ /* 0x000fea0003800000 */
[----:B------:R-:W-:-:S03]  /*149c0*/  UMOV UR4, 0xffffffff ;  /* 0xffffffff00047882 */ /* 0x000fc60000000000 */
[----:B------:R-:W-:Y:S05]  /*149d0*/  BRA.DIV UR4, `(.L_x_3332) ;  /* 0x0000001e04307947 */ /* 0x000fea000b800000 */
[----:B------:R-:W-:-:S13]  /*149e0*/  ELECT P6, URZ, PT ;  /* 0x00000000003f782f */ /* 0x000fda00038c0000 */
.L_x_3428:
[----:B------:R-:W-:Y:S05]  /*149f0*/  @!P6 BRA `(.L_x_3115) ;  /* 0x000000000084e947 */ /* 0x000fea0003800000 */
[----:B-1----:R-:W3:Y:S02]  /*14a00*/  LDL.LU R2, [R1+0x38] ;  /* 0x0000380001027983 */ /* 0x002ee40000300800 */
[----:B---3--:R-:W-:-:S04]  /*14a10*/  LOP3.LUT R2, R2, 0x2, RZ, 0xfc, !PT ;  /* 0x0000000202027812 */ /* 0x008fc800078efcff */
[----:B------:R-:W-:-:S13]  /*14a20*/  ISETP.NE.AND P2, PT, R2, 0x3, PT ;  /* 0x000000030200780c */ /* 0x000fda0003f45270 */
[----:B------:R-:W-:Y:S05]  /*14a30*/  @!P2 BRA `(.L_x_3333) ;  /* 0x000000000004a947 */ /* 0x000fea0003800000 */
[----:B------:R-:W-:Y:S01]  /*14a40*/  BPT.TRAP 0x1 ;  /* 0x000000040000795c */ /* 0x000fe20000300000 */
.L_x_3333:
[----:B0-----:R-:W3:Y:S04]  /*14a50*/  LDL R3, [R1] ;  /* 0x0000000001037983 */ /* 0x001ee80000100800 */
[----:B------:R-:W4:Y:S01]  /*14a60*/  LDL.LU R7, [R1+0x8] ;  /* 0x0000080001077983 */ /* 0x000f220000300800 */
[----:B------:R-:W-:-:S05]  /*14a70*/  IADD3 R2, R0, 0x28c40, RZ ;  /* 0x00028c4000027810 */ /* 0x000fca0007ffe0ff */
[C---:B---3--:R-:W-:Y:S02]  /*14a80*/  IMAD R6, R3.reuse, 0x8, R2 ;  /* 0x0000000803067824 */ /* 0x048fe400078e0202 */
[----:B------:R-:W-:Y:S01]  /*14a90*/  VIADD R3, R3, 0x1 ;  /* 0x0000000103037836 */ /* 0x000fe20000000000 */
[----:B----4-:R-:W-:-:S04]  /*14aa0*/  SHF.L.U32 R5, R7, 0x1f, RZ ;  /* 0x0000001f07057819 */ /* 0x010fc800000006ff */
        /* <DEDUP_REMOVED lines=8> */
.L_x_3429:
[----:B------:R-:W1:Y:S02]  /*14b30*/  SYNCS.PHASECHK.TRANS64.TRYWAIT P0, [R7+URZ], R2 ;  /* 0x00000002070075a7 */ /* 0x000e64000800017f */
[----:B-1----:R-:W-:Y:S05]  /*14b40*/  @!P0 BRA `(.L_x_3335) ;  /* 0x0000001c00088947 */ /* 0x002fea0003800000 */
.L_x_3430:
[----:B------:R-:W-:Y:S05]  /*14b50*/  @!P2 BRA `(.L_x_3336) ;  /* 0x000000000004a947 */ /* 0x000fea0003800000 */
[----:B------:R-:W-:Y:S01]  /*14b60*/  BPT.TRAP 0x1 ;  /* 0x000000040000795c */ /* 0x000fe20000300000 */
.L_x_3336:
[----:B------:R-:W3:Y:S01]  /*14b70*/  LDL.LU R4, [R1] ;  /* 0x0000000001047983 */ /* 0x000ee20000300800 */
[----:B------:R-:W-:-:S04]  /*14b80*/  VIADD R0, R0, 0x28c60 ;  /* 0x00028c6000007836 */ /* 0x000fc80000000000 */
[----:B---3--:R-:W-:-:S04]  /*14b90*/  IMAD R4, R4, 0x8, R0 ;  /* 0x0000000804047824 */ /* 0x008fc800078e0200 */
[----:B------:R-:W3:Y:S02]  /*14ba0*/  SYNCS.PHASECHK.TRANS64.TRYWAIT P0, [R4+URZ], R5 ;  /* 0x00000005040075a7 */ /* 0x000ee4000800017f */
[----:B---3--:R-:W-:Y:S05]  /*14bb0*/  @!P0 BRA `(.L_x_3337) ;  /* 0x0000001c00008947 */ /* 0x008fea0003800000 */
.L_x_3431:
[----:B------:R-:W-:-:S07]  /*14bc0*/  LEA R3, R3, R0, 0x3 ;  /* 0x0000000003037211 */ /* 0x000fce00078e18ff */
.L_x_3338:
[----:B----4-:R4:W0:Y:S02]  /*14bd0*/  SYNCS.PHASECHK.TRANS64.TRYWAIT P0, [R3+URZ], R2 ;  /* 0x00000002030075a7 */ /* 0x010824000800017f */
[----:B0-----:R-:W-:Y:S05]  /*14be0*/  @!P0 NANOSLEEP.SYNCS 0x989680 ;  /* 0x009896800000895d */ /* 0x001fea0003900000 */
[----:B------:R-:W0:Y:S02]  /*14bf0*/  @!P0 SYNCS.PHASECHK.TRANS64 P0, [R3+URZ], R2 ;  /* 0x00000002030085a7 */ /* 0x000e24000800007f */
[----:B0-----:R-:W-:Y:S05]  /*14c00*/  @!P0 BRA `(.L_x_3338) ;  /* 0xfffffffc00f08947 */ /* 0x001fea000383ffff */
.L_x_3115:
[----:B------:R-:W-:Y:S05]  /*14c10*/  BSYNC B8 ;  /* 0x0000000000087941 */ /* 0x000fea0003800000 */
.L_x_3112:
[----:B------:R-:W-:Y:S05]  /*14c20*/  EXIT ;  /* 0x000000000000794d */ /* 0x000fea0003800000 */
.L_x_3131:
[----:B0-----:R0:W1:Y:S02]  /*14c30*/  SYNCS.PHASECHK.TRANS64.TRYWAIT P5, [R72+URZ+0x28c90], R59 ;  /* 0x028c903b480075a7 */ /* 0x00106400080a017f */
[----:B-1----:R-:W-:Y:S05]  /*14c40*/  @!P5 NANOSLEEP.SYNCS 0x989680 ;  /* 0x009896800000d95d */ /* 0x002fea0003900000 */
[----:B------:R-:W1:Y:S02]  /*14c50*/  @!P5 SYNCS.PHASECHK.TRANS64 P5, [R72+URZ+0x28c90], R59 ;  /* 0x028c903b4800d5a7 */ /* 0x000e6400080a007f */
[----:B-1----:R-:W-:Y:S05]  /*14c60*/  @!P5 BRA `(.L_x_3131) ;  /* 0xfffffffc00f0d947 */ /* 0x002fea000383ffff */
[----:B------:R-:W-:Y:S05]  /*14c70*/  BRA `(.L_x_3339) ;  /* 0xfffffed8005c7947 */ /* 0x000fea000383ffff */
.L_x_3141:
[----:B0-----:R0:W1:Y:S02]  /*14c80*/  SYNCS.PHASECHK.TRANS64.TRYWAIT P5, [R72+URZ+0x28c90], R59 ;  /* 0x028c903b480075a7 */ /* 0x00106400080a017f */
[----:B-1----:R-:W-:Y:S05]  /*14c90*/  @!P5 NANOSLEEP.SYNCS 0x989680 ;  /* 0x009896800000d95d */ /* 0x002fea0003900000 */
[----:B------:R-:W1:Y:S02]  /*14ca0*/  @!P5 SYNCS.PHASECHK.TRANS64 P5, [R72+URZ+0x28c90], R59 ;  /* 0x028c903b4800d5a7 */ /* 0x000e6400080a007f */
[----:B-1----:R-:W-:Y:S05]  /*14cb0*/  @!P5 BRA `(.L_x_3141) ;  /* 0xfffffffc00f0d947 */ /* 0x002fea000383ffff */
[----:B------:R-:W-:Y:S05]  /*14cc0*/  BRA `(.L_x_3340) ;  /* 0xfffffee000b47947 */ /* 0x000fea000383ffff */
.L_x_3146:
[----:B0-----:R0:W1:Y:S02]  /*14cd0*/  SYNCS.PHASECHK.TRANS64.TRYWAIT P5, [R72+URZ+0x28c90], R59 ;  /* 0x028c903b480075a7 */ /* 0x00106400080a017f */
[----:B-1----:R-:W-:Y:S05]  /*14ce0*/  @!P5 NANOSLEEP.SYNCS 0x989680 ;  /* 0x009896800000d95d */ /* 0x002fea0003900000 */
[----:B------:R-:W1:Y:S02]  /*14cf0*/  @!P5 SYNCS.PHASECHK.TRANS64 P5, [R72+URZ+0x28c90], R59 ;  /* 0x028c903b4800d5a7 */ /* 0x000e6400080a007f */
[----:B-1----:R-:W-:Y:S05]  /*14d00*/  @!P5 BRA `(.L_x_3146) ;  /* 0xfffffffc00f0d947 */ /* 0x002fea000383ffff */
[----:B------:R-:W-:Y:S05]  /*14d10*/  BRA `(.L_x_3341) ;  /* 0xfffffee800c47947 */ /* 0x000fea000383ffff */
.L_x_3150:
[----:B----4-:R4:W0:Y:S02]  /*14d20*/  SYNCS.PHASECHK.TRANS64.TRYWAIT P0, [R72+URZ+0x28cb0], R59 ;  /* 0x028cb03b480075a7 */ /* 0x010824000800017f */
[----:B0-----:R-:W-:Y:S05]  /*14d30*/  @!P0 NANOSLEEP.SYNCS 0x989680 ;  /* 0x009896800000895d */ /* 0x001fea0003900000 */
[----:B------:R-:W0:Y:S02]  /*14d40*/  @!P0 SYNCS.PHASECHK.TRANS64 P0, [R72+URZ+0x28cb0], R59 ;  /* 0x028cb03b480085a7 */ /* 0x000e24000800007f */
[----:B0-----:R-:W-:Y:S05]  /*14d50*/  @!P0 BRA `(.L_x_3150) ;  /* 0xfffffffc00f08947 */ /* 0x001fea000383ffff */
[----:B------:R-:W-:Y:S05]  /*14d60*/  BRA `(.L_x_3342) ;  /* 0xfffffeec003c7947 */ /* 0x000fea000383ffff */
.L_x_3161:
[----:B0-----:R0:W1:Y:S02]  /*14d70*/  SYNCS.PHASECHK.TRANS64.TRYWAIT P0, [R8+URZ+0x28c50], R3 ;  /* 0x028c5003080075a7 */ /* 0x001064000800017f */
[----:B-1----:R-:W-:Y:S05]  /*14d80*/  @!P0 NANOSLEEP.SYNCS 0x989680 ;  /* 0x009896800000895d */ /* 0x002fea0003900000 */
[----:B------:R-:W1:Y:S02]  /*14d90*/  @!P0 SYNCS.PHASECHK.TRANS64 P0, [R8+URZ+0x28c50], R3 ;  /* 0x028c5003080085a7 */ /* 0x000e64000800007f */
[----:B-1----:R-:W-:Y:S05]  /*14da0*/  @!P0 BRA `(.L_x_3161) ;  /* 0xfffffffc00f08947 */ /* 0x002fea000383ffff */
[----:B------:R-:W-:Y:S05]  /*14db0*/  BRA `(.L_x_3343) ;  /* 0xfffffef8005c7947 */ /* 0x000fea000383ffff */
.L_x_3168:
[----:B-1----:R1:W2:Y:S02]  /*14dc0*/  SYNCS.PHASECHK.TRANS64.TRYWAIT P0, [R0+URZ+0x28c50], R3 ;  /* 0x028c5003000075a7 */ /* 0x0022a4000800017f */
[----:B--2---:R-:W-:Y:S05]  /*14dd0*/  @!P0 NANOSLEEP.SYNCS 0x989680 ;  /* 0x009896800000895d */ /* 0x004fea0003900000 */
[----:B------:R-:W2:Y:S02]  /*14de0*/  @!P0 SYNCS.PHASECHK.TRANS64 P0, [R0+URZ+0x28c50], R3 ;  /* 0x028c5003000085a7 */ /* 0x000ea4000800007f */
[----:B--2---:R-:W-:Y:S05]  /*14df0*/  @!P0 BRA `(.L_x_3168) ;  /* 0xfffffffc00f08947 */ /* 0x004fea000383ffff */
[----:B------:R-:W-:Y:S05]  /*14e00*/  BRA `(.L_x_3167) ;  /* 0xffffff0400887947 */ /* 0x000fea000383ffff */
.L_x_3183:
[----:B------:R-:W-:Y:S01]  /*14e10*/  BSSY B1, `(.L_x_3344) ;  /* 0x0000008000017945 */ /* 0x000fe20003800000 */
[----:B------:R-:W-:Y:S01]  /*14e20*/  IMAD.MOV.U32 R13, RZ, RZ, R26 ;  /* 0x000000ffff0d7224 */ /* 0x000fe200078e001a */
[----:B------:R-:W-:Y:S01]  /*14e30*/  MOV R11, 0x1c1f ;  /* 0x00001c1f000b7802 */ /* 0x000fe20000000f00 */
[----:B------:R-:W-:Y:S02]  /*14e40*/  IMAD.MOV.U32 R12, RZ, RZ, RZ ;  /* 0x000000ffff0c7224 */ /* 0x000fe400078e00ff */
[----:B------:R-:W-:-:S07]  /*14e50*/  IMAD.MOV.U32 R15, RZ, RZ, -0x1 ;  /* 0xffffffffff0f7424 */ /* 0x000fce00078e00ff */
[----:B0----5:R-:W-:Y:S05]  /*14e60*/  WARPSYNC.COLLECTIVE R15, `(.L_x_3345) ;  /* 0x000000000f087348 */ /* 0x021fea0003c00000 */
[----:B------:R1:W2:Y:S02]  /*14e70*/  SHFL.IDX P6, R14, R13, R12, R11 ;  /* 0x0000000c0d0e7389 */ /* 0x0002a400000c000b */
[----:B012--5:R-:W-:Y:S01]  /*14e80*/  ENDCOLLECTIVE ;  /* 0x000000000000791b */ /* 0x027fe20003800000 */
.L_x_3345:
[----:B------:R-:W-:Y:S05]  /*14e90*/  BSYNC B1 ;  /* 0x0000000000017941 */ /* 0x000fea0003800000 */
.L_x_3344:
[----:B------:R-:W-:Y:S05]  /*14ea0*/  BRA `(.L_x_3346) ;  /* 0xffffff1800a87947 */ /* 0x000fea000383ffff */
.L_x_3184:
[----:B------:R-:W-:Y:S01]  /*14eb0*/  BSSY B1, `(.L_x_3347) ;  /* 0x0000008000017945 */ /* 0x000fe20003800000 */
[----:B------:R-:W-:Y:S01]  /*14ec0*/  IMAD.MOV.U32 R13, RZ, RZ, R24 ;  /* 0x000000ffff0d7224 */ /* 0x000fe200078e0018 */
[----:B------:R-:W-:Y:S01]  /*14ed0*/  MOV R12, RZ ;  /* 0x000000ff000c7202 */ /* 0x000fe20000000f00 */
[----:B------:R-:W-:Y:S02]  /*14ee0*/  IMAD.MOV.U32 R11, RZ, RZ, 0x1c1f ;  /* 0x00001c1fff0b7424 */ /* 0x000fe400078e00ff */
[----:B------:R-:W-:-:S07]  /*14ef0*/  IMAD.MOV.U32 R15, RZ, RZ, -0x1 ;  /* 0xffffffffff0f7424 */ /* 0x000fce00078e00ff */
[----:B0----5:R-:W-:Y:S05]  /*14f00*/  WARPSYNC.COLLECTIVE R15, `(.L_x_3348) ;  /* 0x000000000f087348 */ /* 0x021fea0003c00000 */
[----:B------:R1:W2:Y:S02]  /*14f10*/  SHFL.IDX P6, R14, R13, R12, R11 ;  /* 0x0000000c0d0e7389 */ /* 0x0002a400000c000b */
[----:B012--5:R-:W-:Y:S01]  /*14f20*/  ENDCOLLECTIVE ;  /* 0x000000000000791b */ /* 0x027fe20003800000 */
.L_x_3348:
[----:B------:R-:W-:Y:S05]  /*14f30*/  BSYNC B1 ;  /* 0x0000000000017941 */ /* 0x000fea0003800000 */
.L_x_3347:
[----:B------:R-:W-:Y:S05]  /*14f40*/  BRA `(.L_x_3349) ;  /* 0xffffff1800887947 */ /* 0x000fea000383ffff */
.L_x_3185:
[----:B------:R-:W-:Y:S01]  /*14f50*/  BSSY B1, `(.L_x_3350) ;  /* 0x0000008000017945 */ /* 0x000fe20003800000 */
[----:B------:R-:W-:Y:S01]  /*14f60*/  MOV R13, R28 ;  /* 0x0000001c000d7202 */ /* 0x000fe20000000f00 */
[----:B------:R-:W-:Y:S01]  /*14f70*/  IMAD.MOV.U32 R12, RZ, RZ, RZ ;  /* 0x000000ffff0c7224 */ /* 0x000fe200078e00ff */
[----:B------:R-:W-:Y:S01]  /*14f80*/  MOV R15, 0xffffffff ;  /* 0xffffffff000f7802 */ /* 0x000fe20000000f00 */
[----:B------:R-:W-:-:S07]  /*14f90*/  IMAD.MOV.U32 R11, RZ, RZ, 0x1c1f ;  /* 0x00001c1fff0b7424 */ /* 0x000fce00078e00ff */
[----:B0----5:R-:W-:Y:S05]  /*14fa0*/  WARPSYNC.COLLECTIVE R15, `(.L_x_3351) ;  /* 0x000000000f087348 */ /* 0x021fea0003c00000 */
[----:B------:R1:W2:Y:S02]  /*14fb0*/  SHFL.IDX P6, R14, R13, R12, R11 ;  /* 0x0000000c0d0e7389 */ /* 0x0002a400000c000b */
[----:B012--5:R-:W-:Y:S01]  /*14fc0*/  ENDCOLLECTIVE ;  /* 0x000000000000791b */ /* 0x027fe20003800000 */
.L_x_3351:
[----:B------:R-:W-:Y:S05]  /*14fd0*/  BSYNC B1 ;  /* 0x0000000000017941 */ /* 0x000fea0003800000 */
.L_x_3350:
[----:B------:R-:W-:Y:S05]  /*14fe0*/  BRA `(.L_x_3352) ;  /* 0xffffff1800687947 */ /* 0x000fea000383ffff */
.L_x_3186:
        /* <DEDUP_REMOVED lines=8> */
.L_x_3354:
[----:B------:R-:W-:Y:S05]  /*15070*/  BSYNC B1 ;  /* 0x0000000000017941 */ /* 0x000fea0003800000 */
.L_x_3353:
[----:B------:R-:W-:Y:S05]  /*15080*/  BRA `(.L_x_3355) ;  /* 0xffffff1800487947 */ /* 0x000fea000383ffff */
.L_x_3188:
[----:B0-----:R0:W1:Y:S02]  /*15090*/  SYNCS.PHASECHK.TRANS64.TRYWAIT P0, [R2+URZ+0x28c00], R25 ;  /* 0x028c0019020075a7 */ /* 0x001064000800017f */
[----:B-1----:R-:W-:Y:S05]  /*150a0*/  @!P0 NANOSLEEP.SYNCS 0x989680 ;  /* 0x009896800000895d */ /* 0x002fea0003900000 */
[----:B------:R-:W1:Y:S02]  /*150b0*/  @!P0 SYNCS.PHASECHK.TRANS64 P0, [R2+URZ+0x28c00], R25 ;  /* 0x028c0019020085a7 */ /* 0x000e64000800007f */
[----:B-1----:R-:W-:Y:S05]  /*150c0*/  @!P0 BRA `(.L_x_3188) ;  /* 0xfffffffc00f08947 */ /* 0x002fea000383ffff */
[----:B------:R-:W-:Y:S05]  /*150d0*/  BRA `(.L_x_3356) ;  /* 0xffffff1800b47947 */ /* 0x000fea000383ffff */
.L_x_3196:
        /* <DEDUP_REMOVED lines=8> */
.L_x_3358:
[----:B------:R-:W-:Y:S05]  /*15160*/  BSYNC B1 ;  /* 0x0000000000017941 */ /* 0x000fea0003800000 */
.L_x_3357:
[----:B------:R-:W-:Y:S05]  /*15170*/  BRA `(.L_x_3359) ;  /* 0xffffff2400847947 */ /* 0x000fea000383ffff */
.L_x_3197:
        /* <DEDUP_REMOVED lines=8> */
.L_x_3361:
[----:B------:R-:W-:Y:S05]  /*15200*/  BSYNC B1 ;  /* 0x0000000000017941 */ /* 0x000fea0003800000 */
.L_x_3360:
[----:B------:R-:W-:Y:S05]  /*15210*/  BRA `(.L_x_3362) ;  /* 0xffffff2400687947 */ /* 0x000fea000383ffff */
.L_x_3198:
        /* <DEDUP_REMOVED lines=8> */
.L_x_3364:
[----:B------:R-:W-:Y:S05]  /*152a0*/  BSYNC B1 ;  /* 0x0000000000017941 */ /* 0x000fea0003800000 */
.L_x_3363:
[----:B------:R-:W-:Y:S05]  /*152b0*/  BRA `(.L_x_3365) ;  /* 0xffffff24004c7947 */ /* 0x000fea000383ffff */
.L_x_3199:
        /* <DEDUP_REMOVED lines=8> */
.L_x_3367:
[----:B------:R-:W-:Y:S05]  /*15340*/  BSYNC B1 ;  /* 0x0000000000017941 */ /* 0x000fea0003800000 */
.L_x_3366:
[----:B------:R-:W-:Y:S05]  /*15350*/  BRA `(.L_x_3368) ;  /* 0xffffff2400307947 */ /* 0x000fea000383ffff */
.L_x_3201:
[----:B0-----:R0:W1:Y:S02]  /*15360*/  SYNCS.PHASECHK.TRANS64.TRYWAIT P1, [R2+URZ+0x28c00], R3 ;  /* 0x028c0003020075a7 */ /* 0x001064000802017f */
[----:B-1----:R-:W-:Y:S05]  /*15370*/  @!P1 NANOSLEEP.SYNCS 0x989680 ;  /* 0x009896800000995d */ /* 0x002fea0003900000 */
[----:B------:R-:W1:Y:S02]  /*15380*/  @!P1 SYNCS.PHASECHK.TRANS64 P1, [R2+URZ+0x28c00], R3 ;  /* 0x028c0003020095a7 */ /* 0x000e64000802007f */
[----:B-1----:R-:W-:Y:S05]  /*15390*/  @!P1 BRA `(.L_x_3201) ;  /* 0xfffffffc00f09947 */ /* 0x002fea000383ffff */
[----:B------:R-:W-:Y:S05]  /*153a0*/  BRA `(.L_x_3369) ;  /* 0xffffff2400947947 */ /* 0x000fea000383ffff */
.L_x_3207:
[----:B0-----:R0:W1:Y:S02]  /*153b0*/  SYNCS.PHASECHK.TRANS64.TRYWAIT P1, [R15+URZ+0x28c30], R58 ;  /* 0x028c303a0f0075a7 */ /* 0x001064000802017f */
[----:B-1----:R-:W-:Y:S05]  /*153c0*/  @!P1 NANOSLEEP.SYNCS 0x989680 ;  /* 0x009896800000995d */ /* 0x002fea0003900000 */
[----:B------:R-:W1:Y:S02]  /*153d0*/  @!P1 SYNCS.PHASECHK.TRANS64 P1, [R15+URZ+0x28c30], R58 ;  /* 0x028c303a0f0095a7 */ /* 0x000e64000802007f */
[----:B-1----:R-:W-:Y:S05]  /*153e0*/  @!P1 BRA `(.L_x_3207) ;  /* 0xfffffffc00f09947 */ /* 0x002fea000383ffff */
[----:B------:R-:W-:Y:S05]  /*153f0*/  BRA `(.L_x_3206) ;  /* 0xffffff3000987947 */ /* 0x000fea000383ffff */
.L_x_3212:
[----:B--2---:R2:W4:Y:S02]  /*15400*/  SYNCS.PHASECHK.TRANS64.TRYWAIT P2, [R15+URZ+0x28c50], R58 ;  /* 0x028c503a0f0075a7 */ /* 0x004524000804017f */
[----:B----4-:R-:W-:Y:S05]  /*15410*/  @!P2 NANOSLEEP.SYNCS 0x989680 ;  /* 0x009896800000a95d */ /* 0x010fea0003900000 */
[----:B------:R-:W4:Y:S02]  /*15420*/  @!P2 SYNCS.PHASECHK.TRANS64 P2, [R15+URZ+0x28c50], R58 ;  /* 0x028c503a0f00a5a7 */ /* 0x000f24000804007f */
[----:B----4-:R-:W-:Y:S05]  /*15430*/  @!P2 BRA `(.L_x_3212) ;  /* 0xfffffffc00f0a947 */ /* 0x010fea000383ffff */
[----:B------:R-:W-:Y:S05]  /*15440*/  BRA `(.L_x_3211) ;  /* 0xffffff4400d87947 */ /* 0x000fea000383ffff */
.L_x_3219:
[----:B-1----:R1:W2:Y:S02]  /*15450*/  SYNCS.PHASECHK.TRANS64.TRYWAIT P3, [R15+URZ+0x28c30], R213 ;  /* 0x028c30d50f0075a7 */ /* 0x0022a4000806017f */
[----:B--2---:R-:W-:Y:S05]  /*15460*/  @!P3 NANOSLEEP.SYNCS 0x989680 ;  /* 0x009896800000b95d */ /* 0x004fea0003900000 */
[----:B------:R-:W2:Y:S02]  /*15470*/  @!P3 SYNCS.PHASECHK.TRANS64 P3, [R15+URZ+0x28c30], R213 ;  /* 0x028c30d50f00b5a7 */ /* 0x000ea4000806007f */
[----:B--2---:R-:W-:Y:S05]  /*15480*/  @!P3 BRA `(.L_x_3219) ;  /* 0xfffffffc00f0b947 */ /* 0x004fea000383ffff */
[----:B------:R-:W-:Y:S05]  /*15490*/  BRA `(.L_x_3218) ;  /* 0xffffff4800e07947 */ /* 0x000fea000383ffff */
.L_x_3224:
[----:B--2---:R2:W3:Y:S02]  /*154a0*/  SYNCS.PHASECHK.TRANS64.TRYWAIT P3, [R15+URZ+0x28c50], R213 ;  /* 0x028c50d50f0075a7 */ /* 0x0044e4000806017f */
[----:B---3--:R-:W-:Y:S05]  /*154b0*/  @!P3 NANOSLEEP.SYNCS 0x989680 ;  /* 0x009896800000b95d */ /* 0x008fea0003900000 */
[----:B------:R-:W3:Y:S02]  /*154c0*/  @!P3 SYNCS.PHASECHK.TRANS64 P3, [R15+URZ+0x28c50], R213 ;  /* 0x028c50d50f00b5a7 */ /* 0x000ee4000806007f */
[----:B---3--:R-:W-:Y:S05]  /*154d0*/  @!P3 BRA `(.L_x_3224) ;  /* 0xfffffffc00f0b947 */ /* 0x008fea000383ffff */
[----:B------:R-:W-:Y:S05]  /*154e0*/  BRA `(.L_x_3223) ;  /* 0xffffff64003c7947 */ /* 0x000fea000383ffff */
.L_x_3250:
[----:B------:R-:W0:Y:S01]  /*154f0*/  S2R R8, SR_TID.X ;  /* 0x0000000000087919 */ /* 0x000e220000002100 */
[----:B------:R-:W-:Y:S01]  /*15500*/  BSSY B1, `(.L_x_3370) ;  /* 0x000000a000017945 */ /* 0x000fe20003800000 */
[----:B------:R-:W-:Y:S01]  /*15510*/  IMAD.MOV.U32 R12, RZ, RZ, RZ ;  /* 0x000000ffff0c7224 */ /* 0x000fe200078e00ff */
[----:B------:R-:W-:Y:S01]  /*15520*/  MOV R15, 0xffffffff ;  /* 0xffffffff000f7802 */ /* 0x000fe20000000f00 */
[----:B------:R-:W-:Y:S01]  /*15530*/  IMAD.MOV.U32 R11, RZ, RZ, 0x1f ;  /* 0x0000001fff0b7424 */ /* 0x000fe200078e00ff */
[----:B0-----:R-:W-:-:S04]  /*15540*/  SHF.R.U32.HI R8, RZ, 0x5, R8 ;  /* 0x00000005ff087819 */ /* 0x001fc80000011608 */
[----:B------:R-:W-:-:S04]  /*15550*/  LOP3.LUT R8, R8, 0x3, RZ, 0xc0, !PT ;  /* 0x0000000308087812 */ /* 0x000fc800078ec0ff */
[----:B------:R-:W-:-:S07]  /*15560*/  MOV R13, R8 ;  /* 0x00000008000d7202 */ /* 0x000fce0000000f00 */
[----:B-----5:R-:W-:Y:S05]  /*15570*/  WARPSYNC.COLLECTIVE R15, `(.L_x_3371) ;  /* 0x000000000f087348 */ /* 0x020fea0003c00000 */
[----:B------:R0:W1:Y:S02]  /*15580*/  SHFL.IDX P6, R14, R13, R12, R11 ;  /* 0x0000000c0d0e7389 */ /* 0x00006400000c000b */
[----:B01---5:R-:W-:Y:S01]  /*15590*/  ENDCOLLECTIVE ;  /* 0x000000000000791b */ /* 0x023fe20003800000 */
.L_x_3371:
[----:B------:R-:W-:Y:S05]  /*155a0*/  BSYNC B1 ;  /* 0x0000000000017941 */ /* 0x000fea0003800000 */
.L_x_3370:
[----:B------:R-:W-:Y:S05]  /*155b0*/  BRA `(.L_x_3372) ;  /* 0xffffffa800707947 */ /* 0x000fea000383ffff */
.L_x_3251:
[----:B------:R-:W-:Y:S01]  /*155c0*/  BSSY B1, `(.L_x_3373) ;  /* 0x0000006000017945 */ /* 0x000fe20003800000 */
[----:B------:R-:W-:-:S07]  /*155d0*/  IMAD.MOV.U32 R15, RZ, RZ, -0x1 ;  /* 0xffffffffff0f7424 */ /* 0x000fce00078e00ff */
[----:B-----5:R-:W-:Y:S05]  /*155e0*/  WARPSYNC.COLLECTIVE R15, `(.L_x_3374) ;  /* 0x000000000f0c7348 */ /* 0x020fea0003c00000 */
[----:B------:R-:W-:Y:S02]  /*155f0*/  ELECT P6, UR62, PT ;  /* 0x00000000003e782f */ /* 0x000fe400038c0000 */
[----:B------:R-:W-:Y:S01]  /*15600*/  MOV R14, UR62 ;  /* 0x0000003e000e7c02 */ /* 0x000fe20008000f00 */
[----:B-----5:R-:W-:Y:S10]  /*15610*/  ENDCOLLECTIVE ;  /* 0x000000000000791b */ /* 0x020ff40003800000 */
.L_x_3374:
[----:B------:R-:W-:Y:S05]  /*15620*/  BSYNC B1 ;  /* 0x0000000000017941 */ /* 0x000fea0003800000 */
.L_x_3373:
[----:B------:R-:W-:Y:S05]  /*15630*/  BRA `(.L_x_3375) ;  /* 0xffffffa8005c7947 */ /* 0x000fea000383ffff */
.L_x_3253:
[----:B0-----:R0:W1:Y:S02]  /*15640*/  SYNCS.PHASECHK.TRANS64.TRYWAIT P0, [R5+URZ+0x28c20], R6 ;  /* 0x028c2006050075a7 */ /* 0x001064000800017f */
[----:B-1----:R-:W-:Y:S05]  /*15650*/  @!P0 NANOSLEEP.SYNCS 0x989680 ;  /* 0x009896800000895d */ /* 0x002fea0003900000 */
[----:B------:R-:W1:Y:S02]  /*15660*/  @!P0 SYNCS.PHASECHK.TRANS64 P0, [R5+URZ+0x28c20], R6 ;  /* 0x028c2006050085a7 */ /* 0x000e64000800007f */
[----:B-1----:R-:W-:Y:S05]  /*15670*/  @!P0 BRA `(.L_x_3253) ;  /* 0xfffffffc00f08947 */ /* 0x002fea000383ffff */
[----:B------:R-:W-:Y:S05]  /*15680*/  BRA `(.L_x_3376) ;  /* 0xffffffa800787947 */ /* 0x000fea000383ffff */
.L_x_3256:
[----:B0-----:R0:W1:Y:S02]  /*15690*/  SYNCS.PHASECHK.TRANS64.TRYWAIT P0, [R6+URZ+0x28ca0], R9 ;  /* 0x028ca009060075a7 */ /* 0x001064000800017f */
[----:B-1----:R-:W-:Y:S05]  /*156a0*/  @!P0 NANOSLEEP.SYNCS 0x989680 ;  /* 0x009896800000895d */ /* 0x002fea0003900000 */
[----:B------:R-:W1:Y:S02]  /*156b0*/  @!P0 SYNCS.PHASECHK.TRANS64 P0, [R6+URZ+0x28ca0], R9 ;  /* 0x028ca009060085a7 */ /* 0x000e64000800007f */
[----:B-1----:R-:W-:Y:S05]  /*156c0*/  @!P0 BRA `(.L_x_3256) ;  /* 0xfffffffc00f08947 */ /* 0x002fea000383ffff */
[----:B------:R-:W-:Y:S05]  /*156d0*/  BRA `(.L_x_3377) ;  /* 0xffffffa800887947 */ /* 0x000fea000383ffff */
.L_x_3258:
[----:B-1----:R1:W2:Y:S02]  /*156e0*/  SYNCS.PHASECHK.TRANS64.TRYWAIT P0, [R6+URZ+0x28cc0], R9 ;  /* 0x028cc009060075a7 */ /* 0x0022a4000800017f */
[----:B--2---:R-:W-:Y:S05]  /*156f0*/  @!P0 NANOSLEEP.SYNCS 0x989680 ;  /* 0x009896800000895d */ /* 0x004fea0003900000 */
[----:B------:R-:W2:Y:S02]  /*15700*/  @!P0 SYNCS.PHASECHK.TRANS64 P0, [R6+URZ+0x28cc0], R9 ;  /* 0x028cc009060085a7 */ /* 0x000ea4000800007f */
[----:B--2---:R-:W-:Y:S05]  /*15710*/  @!P0 BRA `(.L_x_3258) ;  /* 0xfffffffc00f08947 */ /* 0x004fea000383ffff */
[----:B------:R-:W-:Y:S05]  /*15720*/  BRA `(.L_x_3378) ;  /* 0xffffffa800ec7947 */ /* 0x000fea000383ffff */
.L_x_3262:
[----:B0-----:R0:W1:Y:S02]  /*15730*/  SYNCS.PHASECHK.TRANS64.TRYWAIT P0, [R7+URZ+0x28ca0], R8 ;  /* 0x028ca008070075a7 */ /* 0x001064000800017f */
[----:B-1----:R-:W-:Y:S05]  /*15740*/  @!P0 NANOSLEEP.SYNCS 0x989680 ;  /* 0x009896800000895d */ /* 0x002fea0003900000 */
[----:B------:R-:W1:Y:S02]  /*15750*/  @!P0 SYNCS.PHASECHK.TRANS64 P0, [R7+URZ+0x28ca0], R8 ;  /* 0x028ca008070085a7 */ /* 0x000e64000800007f */
[----:B-1----:R-:W-:Y:S05]  /*15760*/  @!P0 BRA `(.L_x_3262) ;  /* 0xfffffffc00f08947 */ /* 0x002fea000383ffff */
[----:B------:R-:W-:Y:S05]  /*15770*/  BRA `(.L_x_3379) ;  /* 0xffffffb0002c7947 */ /* 0x000fea000383ffff */
.L_x_3264:
[----:B-1----:R1:W2:Y:S02]  /*15780*/  SYNCS.PHASECHK.TRANS64.TRYWAIT P1, [R7+URZ+0x28cc0], R8 ;  /* 0x028cc008070075a7 */ /* 0x0022a4000802017f */
[----:B--2---:R-:W-:Y:S05]  /*15790*/  @!P1 NANOSLEEP.SYNCS 0x989680 ;  /* 0x009896800000995d */ /* 0x004fea0003900000 */
[----:B------:R-:W2:Y:S02]  /*157a0*/  @!P1 SYNCS.PHASECHK.TRANS64 P1, [R7+URZ+0x28cc0], R8 ;  /* 0x028cc008070095a7 */ /* 0x000ea4000802007f */
[----:B--2---:R-:W-:Y:S05]  /*157b0*/  @!P1 BRA `(.L_x_3264) ;  /* 0xfffffffc00f09947 */ /* 0x004fea000383ffff */
[----:B------:R-:W-:Y:S05]  /*157c0*/  BRA `(.L_x_3380) ;  /* 0xffffffb000887947 */ /* 0x000fea000383ffff */
.L_x_3274:
        /* <DEDUP_REMOVED lines=8> */
[----:B-1----:R-:W-:Y:S05]  /*15850*/  WARPSYNC.COLLECTIVE R15, `(.L_x_3382) ;  /* 0x000000000f087348 */ /* 0x002fea0003c00000 */
[----:B------:R0:W2:Y:S02]  /*15860*/  SHFL.IDX P6, R14, R13, R12, R11 ;  /* 0x0000000c0d0e7389 */ /* 0x0000a400000c000b */
[----:B012---:R-:W-:Y:S01]  /*15870*/  ENDCOLLECTIVE ;  /* 0x000000000000791b */ /* 0x007fe20003800000 */
.L_x_3382:
[----:B------:R-:W-:Y:S05]  /*15880*/  BSYNC B0 ;  /* 0x0000000000007941 */ /* 0x000fea0003800000 */
.L_x_3381:
[----:B------:R-:W-:Y:S05]  /*15890*/  BRA `(.L_x_3383) ;  /* 0xffffffbc00847947 */ /* 0x000fea000383ffff */
.L_x_3275:
[----:B------:R-:W-:Y:S01]  /*158a0*/  BSSY B0, `(.L_x_3384) ;  /* 0x0000006000007945 */ /* 0x000fe20003800000 */
[----:B------:R-:W-:-:S07]  /*158b0*/  MOV R15, 0xffffffff ;  /* 0xffffffff000f7802 */ /* 0x000fce0000000f00 */
[----:B------:R-:W-:Y:S05]  /*158c0*/  WARPSYNC.COLLECTIVE R15, `(.L_x_3385) ;  /* 0x000000000f0c7348 */ /* 0x000fea0003c00000 */
[----:B------:R-:W-:Y:S02]  /*158d0*/  ELECT P6, UR62, PT ;  /* 0x00000000003e782f */ /* 0x000fe400038c0000 */
[----:B------:R-:W-:Y:S01]  /*158e0*/  MOV R14, UR62 ;  /* 0x0000003e000e7c02 */ /* 0x000fe20008000f00 */
[----:B------:R-:W-:Y:S10]  /*158f0*/  ENDCOLLECTIVE ;  /* 0x000000000000791b */ /* 0x000ff40003800000 */
.L_x_3385:
[----:B------:R-:W-:Y:S05]  /*15900*/  BSYNC B0 ;  /* 0x0000000000007941 */ /* 0x000fea0003800000 */
.L_x_3384:
[----:B------:R-:W-:Y:S05]  /*15910*/  BRA `(.L_x_3386) ;  /* 0xffffffbc007c7947 */ /* 0x000fea000383ffff */
.L_x_3278:
[----:B0-----:R0:W1:Y:S02]  /*15920*/  SYNCS.PHASECHK.TRANS64.TRYWAIT P0, [R5+URZ+0x28c40], R7 ;  /* 0x028c4007050075a7 */ /* 0x001064000800017f */
[----:B-1----:R-:W-:Y:S05]  /*15930*/  @!P0 NANOSLEEP.SYNCS 0x989680 ;  /* 0x009896800000895d */ /* 0x002fea0003900000 */
[----:B------:R-:W1:Y:S02]  /*15940*/  @!P0 SYNCS.PHASECHK.TRANS64 P0, [R5+URZ+0x28c40], R7 ;  /* 0x028c4007050085a7 */ /* 0x000e64000800007f */
[----:B-1----:R-:W-:Y:S05]  /*15950*/  @!P0 BRA `(.L_x_3278) ;  /* 0xfffffffc00f08947 */ /* 0x002fea000383ffff */
[----:B------:R-:W-:Y:S05]  /*15960*/  BRA `(.L_x_3387) ;  /* 0xffffffbc00ec7947 */ /* 0x000fea000383ffff */
.L_x_3281:
        /* <DEDUP_REMOVED lines=8> */
.L_x_3284:
[----:B0-----:R0:W1:Y:S02]  /*159f0*/  SYNCS.PHASECHK.TRANS64.TRYWAIT P0, [R2+URZ+0x28c60], R5 ;  /* 0x028c6005020075a7 */ /* 0x001064000800017f */
[----:B-1----:R-:W-:Y:S05]  /*15a00*/  @!P0 NANOSLEEP.SYNCS 0x989680 ;  /* 0x009896800000895d */ /* 0x002fea0003900000 */
[----:B------:R-:W1:Y:S02]  /*15a10*/  @!P0 SYNCS.PHASECHK.TRANS64 P0, [R2+URZ+0x28c60], R5 ;  /* 0x028c6005020085a7 */ /* 0x000e64000800007f */
[----:B-1----:R-:W-:Y:S05]  /*15a20*/  @!P0 BRA `(.L_x_3284) ;  /* 0xfffffffc00f08947 */ /* 0x002fea000383ffff */
[----:B------:R-:W-:Y:S05]  /*15a30*/  BRA `(.L_x_3389) ;  /* 0xffffffc000e87947 */ /* 0x000fea000383ffff */
.L_x_3293:
[----:B--2---:R2:W3:Y:S02]  /*15a40*/  SYNCS.PHASECHK.TRANS64.TRYWAIT P0, [R2+URZ+0x28c40], R7 ;  /* 0x028c4007020075a7 */ /* 0x0044e4000800017f */
[----:B---3--:R-:W-:Y:S05]  /*15a50*/  @!P0 NANOSLEEP.SYNCS 0x989680 ;  /* 0x009896800000895d */ /* 0x008fea0003900000 */
[----:B------:R-:W3:Y:S02]  /*15a60*/  @!P0 SYNCS.PHASECHK.TRANS64 P0, [R2+URZ+0x28c40], R7 ;  /* 0x028c4007020085a7 */ /* 0x000ee4000800007f */
[----:B---3--:R-:W-:Y:S05]  /*15a70*/  @!P0 BRA `(.L_x_3293) ;  /* 0xfffffffc00f08947 */ /* 0x008fea000383ffff */
[----:B------:R-:W-:Y:S05]  /*15a80*/  BRA `(.L_x_3390) ;  /* 0xffffffc800c07947 */ /* 0x000fea000383ffff */
.L_x_3295:
[----:B0-----:R0:W3:Y:S02]  /*15a90*/  SYNCS.PHASECHK.TRANS64.TRYWAIT P0, [R2+URZ+0x28c60], R7 ;  /* 0x028c6007020075a7 */ /* 0x0010e4000800017f */
[----:B---3--:R-:W-:Y:S05]  /*15aa0*/  @!P0 NANOSLEEP.SYNCS 0x989680 ;  /* 0x009896800000895d */ /* 0x008fea0003900000 */
[----:B------:R-:W3:Y:S02]  /*15ab0*/  @!P0 SYNCS.PHASECHK.TRANS64 P0, [R2+URZ+0x28c60], R7 ;  /* 0x028c6007020085a7 */ /* 0x000ee4000800007f */
[----:B---3--:R-:W-:Y:S05]  /*15ac0*/  @!P0 BRA `(.L_x_3295) ;  /* 0xfffffffc00f08947 */ /* 0x008fea000383ffff */
[----:B------:R-:W-:Y:S05]  /*15ad0*/  BRA `(.L_x_3391) ;  /* 0xffffffcc00307947 */ /* 0x000fea000383ffff */
.L_x_3300:
[----:B---3--:R3:W4:Y:S02]  /*15ae0*/  SYNCS.PHASECHK.TRANS64.TRYWAIT P0, [R2+URZ+0x28c40], R3 ;  /* 0x028c4003020075a7 */ /* 0x008724000800017f */
[----:B----4-:R-:W-:Y:S05]  /*15af0*/  @!P0 NANOSLEEP.SYNCS 0x989680 ;  /* 0x009896800000895d */ /* 0x010fea0003900000 */
[----:B------:R-:W4:Y:S02]  /*15b00*/  @!P0 SYNCS.PHASECHK.TRANS64 P0, [R2+URZ+0x28c40], R3 ;  /* 0x028c4003020085a7 */ /* 0x000f24000800007f */
[----:B----4-:R-:W-:Y:S05]  /*15b10*/  @!P0 BRA `(.L_x_3300) ;  /* 0xfffffffc00f08947 */ /* 0x010fea000383ffff */
[----:B------:R-:W-:Y:S05]  /*15b20*/  BRA `(.L_x_3392) ;  /* 0xffffffd000cc7947 */ /* 0x000fea000383ffff */
.L_x_3302:
[----:B0-----:R0:W2:Y:S02]  /*15b30*/  SYNCS.PHASECHK.TRANS64.TRYWAIT P1, [R2+URZ+0x28c60], R3 ;  /* 0x028c6003020075a7 */ /* 0x0010a4000802017f */
[----:B--2---:R-:W-:Y:S05]  /*15b40*/  @!P1 NANOSLEEP.SYNCS 0x989680 ;  /* 0x009896800000995d */ /* 0x004fea0003900000 */
[----:B------:R-:W2:Y:S02]  /*15b50*/  @!P1 SYNCS.PHASECHK.TRANS64 P1, [R2+URZ+0x28c60], R3 ;  /* 0x028c6003020095a7 */ /* 0x000ea4000802007f */
[----:B--2---:R-:W-:Y:S05]  /*15b60*/  @!P1 BRA `(.L_x_3302) ;  /* 0xfffffffc00f09947 */ /* 0x004fea000383ffff */
[----:B------:R-:W-:Y:S05]  /*15b70*/  BRA `(.L_x_3393) ;  /* 0xffffffd400387947 */ /* 0x000fea000383ffff */
.L_x_3307:
[----:B----4-:R4:W0:Y:S02]  /*15b80*/  SYNCS.PHASECHK.TRANS64.TRYWAIT P0, [R2+URZ+0x28c40], R3 ;  /* 0x028c4003020075a7 */ /* 0x010824000800017f */
[----:B0-----:R-:W-:Y:S05]  /*15b90*/  @!P0 NANOSLEEP.SYNCS 0x989680 ;  /* 0x009896800000895d */ /* 0x001fea0003900000 */
[----:B------:R-:W0:Y:S02]  /*15ba0*/  @!P0 SYNCS.PHASECHK.TRANS64 P0, [R2+URZ+0x28c40], R3 ;  /* 0x028c4003020085a7 */ /* 0x000e24000800007f */
[----:B0-----:R-:W-:Y:S05]  /*15bb0*/  @!P0 BRA `(.L_x_3307) ;  /* 0xfffffffc00f08947 */ /* 0x001fea000383ffff */
[----:B------:R-:W-:Y:S05]  /*15bc0*/  BRA `(.L_x_3394) ;  /* 0xffffffd800b47947 */ /* 0x000fea000383ffff */
.L_x_3309:
[----:B0-----:R0:W2:Y:S02]  /*15bd0*/  SYNCS.PHASECHK.TRANS64.TRYWAIT P1, [R2+URZ+0x28c60], R3 ;  /* 0x028c6003020075a7 */ /* 0x0010a4000802017f */
[----:B--2---:R-:W-:Y:S05]  /*15be0*/  @!P1 NANOSLEEP.SYNCS 0x989680 ;  /* 0x009896800000995d */ /* 0x004fea0003900000 */
[----:B------:R-:W2:Y:S02]  /*15bf0*/  @!P1 SYNCS.PHASECHK.TRANS64 P1, [R2+URZ+0x28c60], R3 ;  /* 0x028c6003020095a7 */ /* 0x000ea4000802007f */
[----:B--2---:R-:W-:Y:S05]  /*15c00*/  @!P1 BRA `(.L_x_3309) ;  /* 0xfffffffc00f09947 */ /* 0x004fea000383ffff */
[----:B------:R-:W-:Y:S05]  /*15c10*/  BRA `(.L_x_3395) ;  /* 0xffffffdc00247947 */ /* 0x000fea000383ffff */
.L_x_3314:
[----:B------:R-:W-:Y:S01]  /*15c20*/  BSSY B0, `(.L_x_3396) ;  /* 0x0000008000007945 */ /* 0x000fe20003800000 */
[----:B0-----:R-:W-:Y:S01]  /*15c30*/  IMAD.MOV.U32 R13, RZ, RZ, R16 ;  /* 0x000000ffff0d7224 */ /* 0x001fe200078e0010 */
[----:B--2---:R-:W-:Y:S01]  /*15c40*/  MOV R11, 0x1f ;  /* 0x0000001f000b7802 */ /* 0x004fe20000000f00 */
[----:B------:R-:W-:Y:S02]  /*15c50*/  IMAD.MOV.U32 R12, RZ, RZ, RZ ;  /* 0x000000ffff0c7224 */ /* 0x000fe400078e00ff */
[----:B------:R-:W-:-:S07]  /*15c60*/  IMAD.MOV.U32 R15, RZ, RZ, -0x1 ;  /* 0xffffffffff0f7424 */ /* 0x000fce00078e00ff */
[----:B-1-3--:R-:W-:Y:S05]  /*15c70*/  WARPSYNC.COLLECTIVE R15, `(.L_x_3397) ;  /* 0x000000000f087348 */ /* 0x00afea0003c00000 */
[----:B------:R0:W2:Y:S02]  /*15c80*/  SHFL.IDX P6, R14, R13, R12, R11 ;  /* 0x0000000c0d0e7389 */ /* 0x0000a400000c000b */
[----:B0123--:R-:W-:Y:S01]  /*15c90*/  ENDCOLLECTIVE ;  /* 0x000000000000791b */ /* 0x00ffe20003800000 */
.L_x_3397:
[----:B------:R-:W-:Y:S05]  /*15ca0*/  BSYNC B0 ;  /* 0x0000000000007941 */ /* 0x000fea0003800000 */
.L_x_3396:
[----:B------:R-:W-:Y:S01]  /*15cb0*/  MOV R13, R16 ;  /* 0x00000010000d7202 */ /* 0x000fe20000000f00 */
[----:B------:R-:W-:Y:S01]  /*15cc0*/  IMAD.MOV.U32 R12, RZ, RZ, 0x1 ;  /* 0x00000001ff0c7424 */ /* 0x000fe200078e00ff */
[----:B------:R-:W-:Y:S01]  /*15cd0*/  MOV R15, 0xffffffff ;  /* 0xffffffff000f7802 */ /* 0x000fe20000000f00 */
[----:B------:R-:W-:Y:S02]  /*15ce0*/  IMAD.MOV.U32 R11, RZ, RZ, 0x1f ;  /* 0x0000001fff0b7424 */ /* 0x000fe400078e00ff */
[----:B------:R-:W-:-:S07]  /*15cf0*/  IMAD.MOV.U32 R4, RZ, RZ, R14 ;  /* 0x000000ffff047224 */ /* 0x000fce00078e000e */
[----:B------:R-:W-:Y:S05]  /*15d00*/  WARPSYNC.COLLECTIVE R15, `(.L_x_3398) ;  /* 0x000000000f087348 */ /* 0x000fea0003c00000 */
[----:B------:R0:W1:Y:S02]  /*15d10*/  SHFL.IDX P6, R14, R13, R12, R11 ;  /* 0x0000000c0d0e7389 */ /* 0x00006400000c000b */
[----:B01----:R-:W-:Y:S01]  /*15d20*/  ENDCOLLECTIVE ;  /* 0x000000000000791b */ /* 0x003fe20003800000 */
.L_x_3398:
[----:B------:R-:W-:Y:S01]  /*15d30*/  IMAD.MOV.U32 R6, RZ, RZ, R14 ;  /* 0x000000ffff067224 */ /* 0x000fe200078e000e */
[----:B------:R-:W-:Y:S06]  /*15d40*/  BRA `(.L_x_3399) ;  /* 0xffffffe000647947 */ /* 0x000fec000383ffff */
.L_x_3317:
[----:B------:R-:W-:Y:S01]  /*15d50*/  BSSY B0, `(.L_x_3400) ;  /* 0x0000008000007945 */ /* 0x000fe20003800000 */
[----:B-----5:R-:W-:Y:S01]  /*15d60*/  IMAD.MOV.U32 R13, RZ, RZ, R17 ;  /* 0x000000ffff0d7224 */ /* 0x020fe200078e0011 */
[----:B------:R-:W-:Y:S01]  /*15d70*/  MOV R12, 0x1 ;  /* 0x00000001000c7802 */ /* 0x000fe20000000f00 */
[----:B--2---:R-:W-:Y:S02]  /*15d80*/  IMAD.MOV.U32 R11, RZ, RZ, RZ ;  /* 0x000000ffff0b7224 */ /* 0x004fe400078e00ff */
[----:B------:R-:W-:-:S07]  /*15d90*/  IMAD.MOV.U32 R15, RZ, RZ, -0x1 ;  /* 0xffffffffff0f7424 */ /* 0x000fce00078e00ff */
[----:B0--34-:R-:W-:Y:S05]  /*15da0*/  WARPSYNC.COLLECTIVE R15, `(.L_x_3401) ;  /* 0x000000000f087348 */ /* 0x019fea0003c00000 */
[----:B------:R1:W2:Y:S02]  /*15db0*/  SHFL.UP P6, R14, R13, R12, R11 ;  /* 0x0400000c0d0e7389 */ /* 0x0002a400000c000b */
[----:B01234-:R-:W-:Y:S01]  /*15dc0*/  ENDCOLLECTIVE ;  /* 0x000000000000791b */ /* 0x01ffe20003800000 */
.L_x_3401:
[----:B------:R-:W-:Y:S05]  /*15dd0*/  BSYNC B0 ;  /* 0x0000000000007941 */ /* 0x000fea0003800000 */
.L_x_3400:
[----:B------:R-:W-:Y:S01]  /*15de0*/  ISETP.NE.AND P0, PT, R8, RZ, PT ;  /* 0x000000ff0800720c */ /* 0x000fe20003f05270 */
[----:B------:R-:W-:Y:S01]  /*15df0*/  IMAD.MOV.U32 R12, RZ, RZ, 0x2 ;  /* 0x00000002ff0c7424 */ /* 0x000fe200078e00ff */
[----:B------:R-:W-:Y:S01]  /*15e00*/  MOV R15, 0xffffffff ;  /* 0xffffffff000f7802 */ /* 0x000fe20000000f00 */
[----:B------:R-:W-:Y:S01]  /*15e10*/  IMAD.MOV.U32 R11, RZ, RZ, RZ ;  /* 0x000000ffff0b7224 */ /* 0x000fe200078e00ff */
[----:B------:R-:W-:Y:S02]  /*15e20*/  SEL R14, R14, RZ, P0 ;  /* 0x000000ff0e0e7207 */ /* 0x000fe40000000000 */
[----:B------:R-:W-:Y:S02]  /*15e30*/  ISETP.GE.U32.AND P0, PT, R8, 0x2, PT ;  /* 0x000000020800780c */ /* 0x000fe40003f06070 */
[----:B------:R-:W-:-:S11]  /*15e40*/  IADD3 R13, R17, R14, RZ ;  /* 0x0000000e110d7210 */ /* 0x000fd60007ffe0ff */
[----:B------:R-:W-:Y:S05]  /*15e50*/  WARPSYNC.COLLECTIVE R15, `(.L_x_3402) ;  /* 0x000000000f087348 */ /* 0x000fea0003c00000 */
[----:B------:R0:W1:Y:S02]  /*15e60*/  SHFL.UP P6, R14, R13, R12, R11 ;  /* 0x0400000c0d0e7389 */ /* 0x00006400000c000b */
[----:B01----:R-:W-:Y:S01]  /*15e70*/  ENDCOLLECTIVE ;  /* 0x000000000000791b */ /* 0x003fe20003800000 */
.L_x_3402:
        /* <DEDUP_REMOVED lines=8> */
.L_x_3403:
        /* <DEDUP_REMOVED lines=8> */
.L_x_3404:
        /* <DEDUP_REMOVED lines=8> */
.L_x_3405:
        /* <DEDUP_REMOVED lines=8> */
.L_x_3406:
[----:B------:R-:W-:Y:S05]  /*16080*/  BRA `(.L_x_3407) ;  /* 0xffffffe000287947 */ /* 0x000fea000383ffff */
.L_x_3322:
[----:B------:R-:W-:Y:S01]  /*16090*/  BSSY B0, `(.L_x_3408) ;  /* 0x0000008000007945 */ /* 0x000fe20003800000 */
[----:B-----5:R-:W-:Y:S01]  /*160a0*/  IMAD.MOV.U32 R13, RZ, RZ, R17 ;  /* 0x000000ffff0d7224 */ /* 0x020fe200078e0011 */
[----:B------:R-:W-:Y:S01]  /*160b0*/  MOV R12, 0x1 ;  /* 0x00000001000c7802 */ /* 0x000fe20000000f00 */
[----:B--2---:R-:W-:Y:S02]  /*160c0*/  IMAD.MOV.U32 R11, RZ, RZ, RZ ;  /* 0x000000ffff0b7224 */ /* 0x004fe400078e00ff */
[----:B------:R-:W-:-:S07]  /*160d0*/  IMAD.MOV.U32 R15, RZ, RZ, -0x1 ;  /* 0xffffffffff0f7424 */ /* 0x000fce00078e00ff */
[----:B0-----:R-:W-:Y:S05]  /*160e0*/  WARPSYNC.COLLECTIVE R15, `(.L_x_3409) ;  /* 0x000000000f087348 */ /* 0x001fea0003c00000 */
[----:B------:R1:W2:Y:S02]  /*160f0*/  SHFL.UP P6, R14, R13, R12, R11 ;  /* 0x0400000c0d0e7389 */ /* 0x0002a400000c000b */
[----:B012---:R-:W-:Y:S01]  /*16100*/  ENDCOLLECTIVE ;  /* 0x000000000000791b */ /* 0x007fe20003800000 */
.L_x_3409:
[----:B------:R-:W-:Y:S05]  /*16110*/  BSYNC B0 ;  /* 0x0000000000007941 */ /* 0x000fea0003800000 */
.L_x_3408:
        /* <DEDUP_REMOVED lines=10> */
.L_x_3410:
        /* <DEDUP_REMOVED lines=8> */
.L_x_3411:
        /* <DEDUP_REMOVED lines=8> */
.L_x_3412:
        /* <DEDUP_REMOVED lines=8> */
.L_x_3413:
        /* <DEDUP_REMOVED lines=8> */
.L_x_3414:
[----:B------:R-:W-:Y:S05]  /*163c0*/  BRA `(.L_x_3415) ;  /* 0xffffffe0000c7947 */ /* 0x000fea000383ffff */
.L_x_3324:
[----:B------:R-:W-:Y:S01]  /*163d0*/  BSSY B0, `(.L_x_3416) ;  /* 0x0000006000007945 */ /* 0x000fe20003800000 */
[----:B------:R-:W-:Y:S01]  /*163e0*/  PLOP3.LUT P6, PT, P6, PT, PT, 0x8, 0x0 ;  /* 0x000000000000781c */ /* 0x000fe200037ce170 */
[----:B------:R-:W-:-:S12]  /*163f0*/  IMAD.MOV.U32 R15, RZ, RZ, -0x1 ;  /* 0xffffffffff0f7424 */ /* 0x000fd800078e00ff */
[----:B0-2---:R-:W-:Y:S05]  /*16400*/  WARPSYNC.COLLECTIVE R15, `(.L_x_3417) ;  /* 0x000000000f087348 */ /* 0x005fea0003c00000 */
[----:B------:R-:W-:Y:S01]  /*16410*/  VOTE.ANY R14, PT, P6 ;  /* 0x00000000000e7806 */ /* 0x000fe200030e0100 */
[----:B0-2---:R-:W-:Y:S06]  /*16420*/  ENDCOLLECTIVE ;  /* 0x000000000000791b */ /* 0x005fec0003800000 */
.L_x_3417:
[----:B------:R-:W-:Y:S05]  /*16430*/  BSYNC B0 ;  /* 0x0000000000007941 */ /* 0x000fea0003800000 */
.L_x_3416:
[----:B------:R-:W-:Y:S01]  /*16440*/  MOV R3, R14 ;  /* 0x0000000e00037202 */ /* 0x000fe20000000f00 */
[----:B------:R-:W-:Y:S01]  /*16450*/  IMAD.MOV.U32 R13, RZ, RZ, R17 ;  /* 0x000000ffff0d7224 */ /* 0x000fe200078e0011 */
[----:B------:R-:W-:Y:S01]  /*16460*/  MOV R11, 0x1f ;  /* 0x0000001f000b7802 */ /* 0x000fe20000000f00 */
[----:B------:R-:W-:Y:S01]  /*16470*/  IMAD.MOV.U32 R15, RZ, RZ, -0x1 ;  /* 0xffffffffff0f7424 */ /* 0x000fe200078e00ff */
[----:B------:R-:W0:Y:S02]  /*16480*/  POPC R5, R3 ;  /* 0x0000000300057309 */ /* 0x000e240000000000 */
[----:B0-----:R-:W-:-:S07]  /*16490*/  IMAD.MOV.U32 R12, RZ, RZ, R5 ;  /* 0x000000ffff0c7224 */ /* 0x001fce00078e0005 */
[----:B------:R-:W-:Y:S05]  /*164a0*/  WARPSYNC.COLLECTIVE R15, `(.L_x_3418) ;  /* 0x000000000f087348 */ /* 0x000fea0003c00000 */
[----:B------:R0:W1:Y:S02]  /*164b0*/  SHFL.IDX P6, R14, R13, R12, R11 ;  /* 0x0000000c0d0e7389 */ /* 0x00006400000c000b */
[----:B01----:R-:W-:Y:S01]  /*164c0*/  ENDCOLLECTIVE ;  /* 0x000000000000791b */ /* 0x003fe20003800000 */
.L_x_3418:
[----:B------:R-:W-:Y:S01]  /*164d0*/  IMAD.MOV.U32 R17, RZ, RZ, R14 ;  /* 0x000000ffff117224 */ /* 0x000fe200078e000e */
[----:B------:R-:W-:Y:S06]  /*164e0*/  BRA `(.L_x_3419) ;  /* 0xffffffdc00fc7947 */ /* 0x000fec000383ffff */
.L_x_3326:
[----:B------:R-:W-:Y:S01]  /*164f0*/  BSSY B0, `(.L_x_3420) ;  /* 0x0000007000007945 */ /* 0x000fe20003800000 */
[----:B------:R-:W-:Y:S01]  /*16500*/  MOV R13, R2 ;  /* 0x00000002000d7202 */ /* 0x000fe20000000f00 */
[----:B--2---:R-:W-:Y:S02]  /*16510*/  IMAD.MOV.U32 R11, RZ, RZ, 0x1f ;  /* 0x0000001fff0b7424 */ /* 0x004fe400078e00ff */
[----:B------:R-:W-:-:S07]  /*16520*/  IMAD.MOV.U32 R15, RZ, RZ, -0x1 ;  /* 0xffffffffff0f7424 */ /* 0x000fce00078e00ff */
[----:B01-3--:R-:W-:Y:S05]  /*16530*/  WARPSYNC.COLLECTIVE R15, `(.L_x_3421) ;  /* 0x000000000f087348 */ /* 0x00bfea0003c00000 */
[----:B------:R2:W4:Y:S02]  /*16540*/  SHFL.IDX P6, R14, R13, R12, R11 ;  /* 0x0000000c0d0e7389 */ /* 0x00052400000c000b */
[----:B01234-:R-:W-:Y:S01]  /*16550*/  ENDCOLLECTIVE ;  /* 0x000000000000791b */ /* 0x01ffe20003800000 */
.L_x_3421:
[----:B------:R-:W-:Y:S05]  /*16560*/  BSYNC B0 ;  /* 0x0000000000007941 */ /* 0x000fea0003800000 */
.L_x_3420:
[----:B------:R-:W-:Y:S05]  /*16570*/  BRA `(.L_x_3325) ;  /* 0xffffffdc00f47947 */ /* 0x000fea000383ffff */
.L_x_3330:
[----:B0-----:R0:W1:Y:S02]  /*16580*/  SYNCS.PHASECHK.TRANS64.TRYWAIT P0, [R0+URZ+0x28c20], R3 ;  /* 0x028c2003000075a7 */ /* 0x001064000800017f */
[----:B-1----:R-:W-:Y:S05]  /*16590*/  @!P0 NANOSLEEP.SYNCS 0x989680 ;  /* 0x009896800000895d */ /* 0x002fea0003900000 */
[----:B------:R-:W1:Y:S02]  /*165a0*/  @!P0 SYNCS.PHASECHK.TRANS64 P0, [R0+URZ+0x28c20], R3 ;  /* 0x028c2003000085a7 */ /* 0x000e64000800007f */
[----:B-1----:R-:W-:Y:S05]  /*165b0*/  @!P0 BRA `(.L_x_3330) ;  /* 0xfffffffc00f08947 */ /* 0x002fea000383ffff */
[----:B------:R-:W-:Y:S05]  /*165c0*/  BRA `(.L_x_3422) ;  /* 0xffffffe000d87947 */ /* 0x000fea000383ffff */
.L_x_3331:
[----:B------:R-:W1:Y:S01]  /*165d0*/  S2R R2, SR_TID.X ;  /* 0x0000000000027919 */ /* 0x000e620000002100 */
[----:B------:R-:W-:Y:S01]  /*165e0*/  BSSY B0, `(.L_x_3423) ;  /* 0x000000a000007945 */ /* 0x000fe20003800000 */
[----:B------:R-:W-:Y:S01]  /*165f0*/  IMAD.MOV.U32 R12, RZ, RZ, RZ ;  /* 0x000000ffff0c7224 */ /* 0x000fe200078e00ff */
[----:B------:R-:W-:Y:S01]  /*16600*/  MOV R15, 0xffffffff ;  /* 0xffffffff000f7802 */ /* 0x000fe20000000f00 */
[----:B--2---:R-:W-:Y:S01]  /*16610*/  IMAD.MOV.U32 R11, RZ, RZ, 0x1f ;  /* 0x0000001fff0b7424 */ /* 0x004fe200078e00ff */
[----:B-1----:R-:W-:-:S04]  /*16620*/  SHF.R.U32.HI R2, RZ, 0x5, R2 ;  /* 0x00000005ff027819 */ /* 0x002fc80000011602 */
[----:B------:R-:W-:-:S04]  /*16630*/  LOP3.LUT R2, R2, 0x3, RZ, 0xc0, !PT ;  /* 0x0000000302027812 */ /* 0x000fc800078ec0ff */
[----:B------:R-:W-:-:S07]  /*16640*/  MOV R13, R2 ;  /* 0x00000002000d7202 */ /* 0x000fce0000000f00 */
[----:B0-----:R-:W-:Y:S05]  /*16650*/  WARPSYNC.COLLECTIVE R15, `(.L_x_3424) ;  /* 0x000000000f087348 */ /* 0x001fea0003c00000 */
[----:B------:R1:W2:Y:S02]  /*16660*/  SHFL.IDX P6, R14, R13, R12, R11 ;  /* 0x0000000c0d0e7389 */ /* 0x0002a400000c000b */
[----:B012---:R-:W-:Y:S01]  /*16670*/  ENDCOLLECTIVE ;  /* 0x000000000000791b */ /* 0x007fe20003800000 */
.L_x_3424:
[----:B------:R-:W-:Y:S05]  /*16680*/  BSYNC B0 ;  /* 0x0000000000007941 */ /* 0x000fea0003800000 */
.L_x_3423:
[----:B------:R-:W-:Y:S05]  /*16690*/  BRA `(.L_x_3425) ;  /* 0xffffffe000c07947 */ /* 0x000fea000383ffff */
.L_x_3332:
[----:B------:R-:W-:Y:S01]  /*166a0*/  BSSY B0, `(.L_x_3426) ;  /* 0x0000006000007945 */ /* 0x000fe20003800000 */
[----:B------:R-:W-:-:S07]  /*166b0*/  IMAD.MOV.U32 R15, RZ, RZ, -0x1 ;  /* 0xffffffffff0f7424 */ /* 0x000fce00078e00ff */
[----:B012---:R-:W-:Y:S05]  /*166c0*/  WARPSYNC.COLLECTIVE R15, `(.L_x_3427) ;  /* 0x000000000f0c7348 */ /* 0x007fea0003c00000 */
[----:B------:R-:W-:Y:S02]  /*166d0*/  ELECT P6, UR62, PT ;  /* 0x00000000003e782f */ /* 0x000fe400038c0000 */
[----:B------:R-:W-:Y:S01]  /*166e0*/  MOV R14, UR62 ;  /* 0x0000003e000e7c02 */ /* 0x000fe20008000f00 */
[----:B012---:R-:W-:Y:S10]  /*166f0*/  ENDCOLLECTIVE ;  /* 0x000000000000791b */ /* 0x007ff40003800000 */
.L_x_3427:
[----:B------:R-:W-:Y:S05]  /*16700*/  BSYNC B0 ;  /* 0x0000000000007941 */ /* 0x000fea0003800000 */
.L_x_3426:
[----:B------:R-:W-:Y:S05]  /*16710*/  BRA `(.L_x_3428) ;  /* 0xffffffe000b47947 */ /* 0x000fea000383ffff */
.L_x_3334:
[----:B0-----:R0:W1:Y:S02]  /*16720*/  SYNCS.PHASECHK.TRANS64.TRYWAIT P0, [R6+URZ], R5 ;  /* 0x00000005060075a7 */ /* 0x001064000800017f */
[----:B-1----:R-:W-:Y:S05]  /*16730*/  @!P0 NANOSLEEP.SYNCS 0x989680 ;  /* 0x009896800000895d */ /* 0x002fea0003900000 */
[----:B------:R-:W1:Y:S02]  /*16740*/  @!P0 SYNCS.PHASECHK.TRANS64 P0, [R6+URZ], R5 ;  /* 0x00000005060085a7 */ /* 0x000e64000800007f */
[----:B-1----:R-:W-:Y:S05]  /*16750*/  @!P0 BRA `(.L_x_3334) ;  /* 0xfffffffc00f08947 */ /* 0x002fea000383ffff */
[----:B------:R-:W-:Y:S05]  /*16760*/  BRA `(.L_x_3429) ;  /* 0xffffffe000f07947 */ /* 0x000fea000383ffff */
.L_x_3335:
[----:B-1----:R1:W3:Y:S02]  /*16770*/  SYNCS.PHASECHK.TRANS64.TRYWAIT P0, [R7+URZ], R2 ;  /* 0x00000002070075a7 */ /* 0x0022e4000800017f */
[----:B---3--:R-:W-:Y:S05]  /*16780*/  @!P0 NANOSLEEP.SYNCS 0x989680 ;  /* 0x009896800000895d */ /* 0x008fea0003900000 */
[----:B------:R-:W3:Y:S02]  /*16790*/  @!P0 SYNCS.PHASECHK.TRANS64 P0, [R7+URZ], R2 ;  /* 0x00000002070085a7 */ /* 0x000ee4000800007f */
[----:B---3--:R-:W-:Y:S05]  /*167a0*/  @!P0 BRA `(.L_x_3335) ;  /* 0xfffffffc00f08947 */ /* 0x008fea000383ffff */
[----:B------:R-:W-:Y:S05]  /*167b0*/  BRA `(.L_x_3430) ;  /* 0xffffffe000e47947 */ /* 0x000fea000383ffff */
.L_x_3337:
[----:B---3--:R3:W4:Y:S02]  /*167c0*/  SYNCS.PHASECHK.TRANS64.TRYWAIT P0, [R4+URZ], R5 ;  /* 0x00000005040075a7 */ /* 0x008724000800017f */
[----:B----4-:R-:W-:Y:S05]  /*167d0*/  @!P0 NANOSLEEP.SYNCS 0x989680 ;  /* 0x009896800000895d */ /* 0x010fea0003900000 */
[----:B------:R-:W4:Y:S02]  /*167e0*/  @!P0 SYNCS.PHASECHK.TRANS64 P0, [R4+URZ], R5 ;  /* 0x00000005040085a7 */ /* 0x000f24000800007f */
[----:B----4-:R-:W-:Y:S05]  /*167f0*/  @!P0 BRA `(.L_x_3337) ;  /* 0xfffffffc00f08947 */ /* 0x010fea000383ffff */
[----:B------:R-:W-:Y:S05]  /*16800*/  BRA `(.L_x_3431) ;  /* 0xffffffe000ec7947 */ /* 0x000fea000383ffff */
.L_x_3432:
        /* <DEDUP_REMOVED lines=15> */
.L_x_11944:


//--------------------- .text._ZN7cutlass13device_kernelIN5flash11enable_sm90INS1_16FlashAttnFwdSm90INS1_25CollectiveMainloopFwdSm90ILi2EN4cute5tupleIJNS5_1CILi1EEES8_S8_EEENS6_IJNS7_ILi64EEESA_SA_EEELi512ENS_6half_tEfNS_4arch4Sm90ELb0ELb0ELb1ELb1ELb0ELb0ELb1ELb0ELb0ELb0ELb0ELb0EEENS1_21CollectiveEpilogueFwdINS6_IJSA_NS7_ILi512EEESA_EEES9_SC_SE_Li256ELb1ELb0ELb0ELb0EEENS1_36VarlenDynamicPersistentTileSchedulerILi64ELi64ELi256ELi32ELb0ELb0ELb1ELb0ELb1ELb1EEEEEEEEEvNT_6ParamsE --------------------------
	.section	.text._ZN7cutlass13device_kernelIN5flash11enable_sm90INS1_16FlashAttnFwdSm90INS1_25CollectiveMainloopFwdSm90ILi2EN4cute5tupleIJNS5_1CILi1EEES8_S8_EEENS6_IJNS7_ILi64EEESA_SA_EEELi512ENS_6half_tEfNS_4arch4Sm90ELb0ELb0ELb1ELb1ELb0ELb0ELb1ELb0ELb0ELb0ELb0ELb0EEENS1_21CollectiveEpilogueFwdINS6_IJSA_NS7_ILi512EEESA_EEES9_SC_SE_Li256ELb1ELb0ELb0ELb0EEENS1_36VarlenDynamicPersistentTileSchedulerILi64ELi64ELi256ELi32ELb0ELb0ELb1ELb0ELb1ELb1EEEEEEEEEvNT_6ParamsE,"ax",@progbits
	.align	128
.text._ZN7cutlass13device_kernelIN5flash11enable_sm90INS1_16FlashAttnFwdSm90INS1_25CollectiveMainloopFwdSm90ILi2EN4cute5tupleIJNS5_1CILi1EEES8_S8_EEENS6_IJNS7_ILi64EEESA_SA_EEELi512ENS_6half_tEfNS_4arch4Sm90ELb0ELb0ELb1ELb1ELb0ELb0ELb1ELb0ELb0ELb0ELb0ELb0EEENS1_21CollectiveEpilogueFwdINS6_IJSA_NS7_ILi512EEESA_EEES9_SC_SE_Li256ELb1ELb0ELb0ELb0EEENS1_36VarlenDynamicPersistentTileSchedulerILi64ELi64ELi256ELi32ELb0ELb0ELb1ELb0ELb1ELb1EEEEEEEEEvNT_6ParamsE:
        .type           _ZN7cutlass13device_kernelIN5flash11enable_sm90INS1_16FlashAttnFwdSm90INS1_25CollectiveMainloopFwdSm90ILi2EN4cute5tupleIJNS5_1CILi1EEES8_S8_EEENS6_IJNS7_ILi64EEESA_SA_EEELi512ENS_6half_tEfNS_4arch4Sm90ELb0ELb0ELb1ELb1ELb0ELb0ELb1ELb0ELb0ELb0ELb0ELb0EEENS1_21CollectiveEpilogueFwdINS6_IJSA_NS7_ILi512EEESA_EEES9_SC_SE_Li256ELb1ELb0ELb0ELb0EEENS1_36VarlenDynamicPersistentTileSchedulerILi64ELi64ELi256ELi32ELb0ELb0ELb1ELb0ELb1ELb1EEEEEEEEEvNT_6ParamsE,@function
        .size           _ZN7cutlass13device_kernelIN5flash11enable_sm90INS1_16FlashAttnFwdSm90INS1_25CollectiveMainloopFwdSm90ILi2EN4cute5tupleIJNS5_1CILi1EEES8_S8_EEENS6_IJNS7_ILi64EEESA_SA_EEELi512ENS_6half_tEfNS_4arch4Sm90ELb0ELb0ELb1ELb1ELb0ELb0ELb1ELb0ELb0ELb0ELb0ELb0EEENS1_21CollectiveEpilogueFwdINS6_IJSA_NS7_ILi512EEESA_EEES9_SC_SE_Li256ELb1ELb0ELb0ELb0EEENS1_36VarlenDynamicPersistentTileSchedulerILi64ELi64ELi256ELi32ELb0ELb0ELb1ELb0ELb1ELb1EEEEEEEEEvNT_6ParamsE,(.L_x_11945 - _ZN7cutlass13device_kernelIN5flash11enable_sm90INS1_16FlashAttnFwdSm90INS1_25CollectiveMainloopFwdSm90ILi2EN4cute5tupleIJNS5_1CILi1EEES8_S8_EEENS6_IJNS7_ILi64EEESA_SA_EEELi512ENS_6half_tEfNS_4arch4Sm90ELb0ELb0ELb1ELb1ELb0ELb0ELb1ELb0ELb0ELb0ELb0ELb0EEENS1_21CollectiveEpilogueFwdINS6_IJSA_NS7_ILi512EEESA_EEES9_SC_SE_Li256ELb1ELb0ELb0ELb0EEENS1_36VarlenDynamicPersistentTileSchedulerILi64ELi64ELi256ELi32ELb0ELb0ELb1ELb0ELb1ELb1EEEEEEEEEvNT_6ParamsE)
        .other          _ZN7cutlass13device_kernelIN5flash11enable_sm90INS1_16FlashAttnFwdSm90INS1_25CollectiveMainloopFwdSm90ILi2EN4cute5tupleIJNS5_1CILi1EEES8_S8_EEENS6_IJNS7_ILi64EEESA_SA_EEELi512ENS_6half_tEfNS_4arch4Sm90ELb0ELb0ELb1ELb1ELb0ELb0ELb1ELb0ELb0ELb0ELb0ELb0EEENS1_21CollectiveEpilogueFwdINS6_IJSA_NS7_ILi512EEESA_EEES9_SC_SE_Li256ELb1ELb0ELb0ELb0EEENS1_36VarlenDynamicPersistentTileSchedulerILi64ELi64ELi256ELi32ELb0ELb0ELb1ELb0ELb1ELb1EEEEEEEEEvNT_6ParamsE,@"STO_CUDA_ENTRY STV_DEFAULT"
_ZN7cutlass13device_kernelIN5flash11enable_sm90INS1_16FlashAttnFwdSm90INS1_25CollectiveMainloopFwdSm90ILi2EN4cute5tupleIJNS5_1CILi1EEES8_S8_EEENS6_IJNS7_ILi64EEESA_SA_EEELi512ENS_6half_tEfNS_4arch4Sm90ELb0ELb0ELb1ELb1ELb0ELb0ELb1ELb0ELb0ELb0ELb0ELb0EEENS1_21CollectiveEpilogueFwdINS6_IJSA_NS7_ILi512EEESA_EEES9_SC_SE_Li256ELb1ELb0ELb0ELb0EEENS1_36VarlenDynamicPersistentTileSchedulerILi64ELi64ELi256ELi32ELb0ELb0ELb1ELb0ELb1ELb1EEEEEEEEEvNT_6ParamsE:
        /* <DEDUP_REMOVED lines=22> */
[----:B0-----:R-:W-:Y:S01]  /*0160*/  NOP ;  /* 0x0000000000007918 */ /* 0x001fe20000000000 */
.L_x_3434:
[----:B------:R-:W-:Y:S05]  /*0170*/  BSYNC B0 ;  /* 0x0000000000007941 */ /* 0x000fea0003800000 */
.L_x_3433:
        /* <DEDUP_REMOVED lines=12> */
[----:B------:R-:W-:Y:S01]  /*0240*/  VOTEU.ANY UP2, P0 ;  /* 0x00000000003f7886 */ /* 0x000fe20000040100 */
        /* <DEDUP_REMOVED lines=8> */
[----:B-1----:R0:W1:Y:S01]  /*02d0*/  @UP0 SYNCS.EXCH.64 URZ, [UR8+0x38800], UR4 ;  /* 0x03880004083f05b2 */ /* 0x0020620008000100 */
[----:B------:R0:W2:Y:S05]  /*02e0*/  @UP1 SYNCS.EXCH.64 URZ, [UR8+0x38810], UR4 ;  /* 0x03881004083f15b2 */ /* 0x0000aa0008000100 */
[----:B------:R0:W3:Y:S02]  /*02f0*/  @UP2 SYNCS.EXCH.64 URZ, [UR8+0x38820], UR6 ;  /* 0x03882006083f25b2 */ /* 0x0000e40008000100 */
        /* <DEDUP_REMOVED lines=13> */
[----:B------:R0:W0:Y:S01]  /*03d0*/  SYNCS.EXCH.64 URZ, [UR6+0x38848], UR4 ;  /* 0x03884804063f75b2 */ /* 0x0000220008000100 */
[----:B------:R-:W-:Y:S01]  /*03e0*/  NOP ;  /* 0x0000000000007918 */ /* 0x000fe20000000000 */
.L_x_3435:
        /* <DEDUP_REMOVED lines=22> */
.L_x_3436:
        /* <DEDUP_REMOVED lines=18> */
.L_x_3437:
        /* <DEDUP_REMOVED lines=22> */
.L_x_3438:
        /* <DEDUP_REMOVED lines=22> */
.L_x_3439:
[----:B------:R-:W-:Y:S01]  /*0930*/  ISETP.NE.AND P0, PT, R3, RZ, PT ;  /* 0x000000ff0300720c */ /* 0x000fe20003f05270 */
[----:B------:R-:W-:Y:S01]  /*0940*/  NOP ;  /* 0x0000000000007918 */ /* 0x000fe20000000000 */
[----:B01234-:R-:W-:Y:S11]  /*0950*/  BAR.SYNC.DEFER_BLOCKING 0x0 ;  /* 0x0000000000007b1d */ /* 0x01fff60000010000 */
[----:B------:R-:W-:Y:S05]  /*0960*/  @!P0 BRA `(.L_x_3440) ;  /* 0x000000b000d08947 */ /* 0x000fea0003800000 */
.L_x_3441:
        /* <DEDUP_REMOVED lines=22> */
[----:B------:R-:W-:Y:S01]  /*0ad0*/  UMOV UR36, URZ ;  /* 0x0000003f00247c82 */ /* 0x000fe20008000000 */
[----:B------:R-:W-:Y:S01]  /*0ae0*/  UMOV UR41, URZ ;  /* 0x0000003f00297c82 */ /* 0x000fe20008000000 */
        /* <DEDUP_REMOVED lines=8> */
[----:B------:R-:W-:Y:S01]  /*0b70*/  SHF.R.S32.HI R5, RZ, 0x1f, R6 ;  /* 0x0000001fff057819 */ /* 0x000fe20000011406 */
[----:B------:R-:W-:Y:S01]  /*0b80*/  IMAD.IADD R6, R191, 0x1, -R2 ;  /* 0x00000001bf067824 */ /* 0x000fe200078e0a02 */
[----:B------:R-:W-:Y:S01]  /*0b90*/  LEA.HI R4, R0, R191, RZ, 0x7 ;  /* 0x000000bf00047211 */ /* 0x000fe200078f38ff */
[----:B------:R-:W-:Y:S01]  /*0ba0*/  IMAD.IADD R9, R3, 0x1, -R8 ;  /* 0x0000000103097824 */ /* 0x000fe200078e0a08 */
[----:B------:R-:W-:Y:S02]  /*0bb0*/  LEA.HI R5, R5, R12, RZ, 0x2 ;  /* 0x0000000c05057211 */ /* 0x000fe400078f10ff */
[----:B------:R-:W-:Y:S01]  /*0bc0*/  SHF.R.S32.HI R3, RZ, 0x1f, R6 ;  /* 0x0000001fff037819 */ /* 0x000fe20000011406 */
[----:B------:R-:W-:Y:S01]  /*0bd0*/  IMAD.SHL.U32 R9, R9, 0x8, RZ ;  /* 0x0000000809097824 */ /* 0x000fe200078e00ff */
[----:B------:R-:W-:-:S02]  /*0be0*/  SHF.R.S32.HI R189, RZ, 0x7, R4 ;  /* 0x00000007ffbd7819 */ /* 0x000fc40000011404 */
[----:B------:R-:W-:Y:S02]  /*0bf0*/  LOP3.LUT R7, R5, 0x3ffffc, RZ, 0xc0, !PT ;  /* 0x003ffffc05077812 */ /* 0x000fe400078ec0ff */
        /* <DEDUP_REMOVED lines=9> */
[----:B------:R-:W-:Y:S01]  /*0c90*/  LOP3.LUT R11, R10, 0x7ffffe00, RZ, 0xc0, !PT ;  /* 0x7ffffe000a0b7812 */ /* 0x000fe200078ec0ff */
[----:B------:R-:W-:Y:S01]  /*0ca0*/  IMAD.U32 R190, R190, 0x40, R9 ;  /* 0x00000040bebe7824 */ /* 0x000fe200078e0009 */
[----:B------:R-:W-:Y:S01]  /*0cb0*/  SHF.R.S32.HI R3, RZ, 0x1f, R2 ;  /* 0x0000001fff037819 */ /* 0x000fe20000011402 */
[C---:B------:R-:W-:Y:S01]  /*0cc0*/  IMAD.SHL.U32 R10, R8.reuse, 0x40, RZ ;  /* 0x00000040080a7824 */ /* 0x040fe200078e00ff */
[----:B------:R-:W-:Y:S01]  /*0cd0*/  R2P PR, R8, 0x6 ;  /* 0x0000000608007804 */ /* 0x000fe20000000000 */
[----:B------:R-:W-:Y:S01]  /*0ce0*/  IMAD R11, R12, 0x400, R11 ;  /* 0x000004000c0b7824 */ /* 0x000fe200078e020b */
[----:B------:R-:W-:Y:S02]  /*0cf0*/  LEA.HI R5, R3, R2, RZ, 0x2 ;  /* 0x0000000203057211 */ /* 0x000fe400078f10ff */
[----:B------:R-:W-:Y:S02]  /*0d00*/  LOP3.LUT R10, R10, 0x1c0, RZ, 0xc0, !PT ;  /* 0x000001c00a0a7812 */ /* 0x000fe400078ec0ff */
[----:B------:R-:W-:-:S02]  /*0d10*/  SHF.R.S32.HI R6, RZ, 0x2, R5 ;  /* 0x00000002ff067819 */ /* 0x000fc40000011405 */
[----:B------:R-:W-:Y:S02]  /*0d20*/  LOP3.LUT R9, R10, 0x8, R9, 0xf8, !PT ;  /* 0x000000080a097812 */ /* 0x000fe400078ef809 */
[----:B------:R-:W-:Y:S02]  /*0d30*/  SHF.R.S32.HI R7, RZ, 0x1f, R5 ;  /* 0x0000001fff077819 */ /* 0x000fe40000011405 */
[----:B------:R-:W-:Y:S02]  /*0d40*/  SHF.R.U32.HI R10, RZ, 0x3, R10 ;  /* 0x00000003ff0a7819 */ /* 0x000fe4000001160a */
[----:B------:R-:W-:Y:S02]  /*0d50*/  LEA.HI R7, R7, R6, RZ, 0x3 ;  /* 0x0000000607077211 */ /* 0x000fe400078f18ff */
[----:B------:R-:W-:Y:S02]  /*0d60*/  LOP3.LUT R10, R9, R10, RZ, 0x3c, !PT ;  /* 0x0000000a090a7212 */ /* 0x000fe400078e3cff */
[----:B------:R-:W-:-:S02]  /*0d70*/  LEA.HI R3, R3, R2, RZ, 0x5 ;  /* 0x0000000203037211 */ /* 0x000fc400078f28ff */
[----:B------:R-:W-:Y:S01]  /*0d80*/  LOP3.LUT R7, R7, 0xfffffff8, RZ, 0xc0, !PT ;  /* 0xfffffff807077812 */ /* 0x000fe200078ec0ff */
[----:B------:R-:W-:Y:S01]  /*0d90*/  IMAD.IADD R10, R11, 0x1, R10 ;  /* 0x000000010b0a7824 */ /* 0x000fe200078e020a */
[----:B------:R-:W-:Y:S02]  /*0da0*/  SHF.R.S32.HI R3, RZ, 0x5, R3 ;  /* 0x00000005ff037819 */ /* 0x000fe40000011403 */
[----:B------:R-:W-:Y:S02]  /*0db0*/  IADD3 R6, R6, -R7, RZ ;  /* 0x8000000706067210 */ /* 0x000fe40007ffe0ff */
[----:B------:R-:W-:Y:S02]  /*0dc0*/  LEA.HI R0, R0, R191, RZ, 0x3 ;  /* 0x000000bf00007211 */ /* 0x000fe400078f18ff */
[----:B------:R-:W-:Y:S01]  /*0dd0*/  LEA.HI R4, R4, R189, RZ, 0x1 ;  /* 0x000000bd04047211 */ /* 0x000fe200078f08ff */
[----:B------:R-:W-:Y:S01]  /*0de0*/  IMAD R17, R3, 0x10, R6 ;  /* 0x0000001003117824 */ /* 0x000fe200078e0206 */
[----:B------:R-:W-:-:S02]  /*0df0*/  LEA R184, R10, UR37, 0x1 ;  /* 0x000000250ab87c11 */ /* 0x000fc4000f8e08ff */
[----:B------:R-:W-:Y:S02]  /*0e00*/  LOP3.LUT R5, R5, 0x7ffffffc, RZ, 0xc0, !PT ;  /* 0x7ffffffc05057812 */ /* 0x000fe400078ec0ff */
[----:B------:R-:W-:Y:S01]  /*0e10*/  LOP3.LUT R6, R0, 0x1ffffff8, RZ, 0xc0, !PT ;  /* 0x1ffffff800067812 */ /* 0x000fe200078ec0ff */
[----:B------:R-:W-:Y:S01]  /*0e20*/  VIADD R187, R184, 0x36400 ;  /* 0x00036400b8bb7836 */ /* 0x000fe20000000000 */
[----:B------:R-:W-:Y:S01]  /*0e30*/  LOP3.LUT R4, R4, 0xfffffe, RZ, 0xc0, !PT ;  /* 0x00fffffe04047812 */ /* 0x000fe200078ec0ff */
[----:B------:R-:W-:Y:S01]  /*0e40*/  IMAD.IADD R22, R2, 0x1, -R5 ;  /* 0x0000000102167824 */ /* 0x000fe200078e0a05 */
[----:B------:R-:W-:Y:S01]  /*0e50*/  SEL R186, R186, 0xffffffe0, !P1 ;  /* 0xffffffe0baba7807 */ /* 0x000fe20004800000 */
[----:B------:R-:W-:Y:S01]  /*0e60*/  IMAD.IADD R6, R191, 0x1, -R6 ;  /* 0x00000001bf067824 */ /* 0x000fe200078e0a06 */
[----:B------:R-:W-:Y:S01]  /*0e70*/  IADD3 R185, R184, 0x36440, RZ ;  /* 0x00036440b8b97810 */ /* 0x000fe20007ffe0ff */
[----:B------:R-:W-:Y:S01]  /*0e80*/  IMAD.IADD R4, R189, 0x1, -R4 ;  /* 0x00000001bd047824 */ /* 0x000fe200078e0a04 */
[----:B------:R-:W-:Y:S01]  /*0e90*/  MOV R7, R15 ;  /* 0x0000000f00077202 */ /* 0x000fe20000000f00 */
[C---:B------:R-:W-:Y:S01]  /*0ea0*/  @P2 VIADD R185, R187.reuse, 0xffffffc0 ;  /* 0xffffffc0bbb92836 */ /* 0x040fe20000000000 */
[----:B------:R-:W-:Y:S01]  /*0eb0*/  SHF.R.S32.HI R18, RZ, 0x3, R0 ;  /* 0x00000003ff127819 */ /* 0x000fe20000011400 */
[----:B------:R-:W-:Y:S01]  /*0ec0*/  IMAD.IADD R187, R187, 0x1, R186 ;  /* 0x00000001bbbb7824 */ /* 0x000fe200078e02ba */
[----:B------:R-:W-:Y:S01]  /*0ed0*/  SHF.L.U32 R22, R22, 0x1, RZ ;  /* 0x0000000116167819 */ /* 0x000fe200000006ff */
[----:B------:R-:W-:-:S02]  /*0ee0*/  IMAD.MOV.U32 R5, RZ, RZ, R13 ;  /* 0x000000ffff057224 */ /* 0x000fc400078e000d */
[----:B------:R-:W-:Y:S02]  /*0ef0*/  IMAD.MOV.U32 R2, RZ, RZ, RZ ;  /* 0x000000ffff027224 */ /* 0x000fe400078e00ff */
[----:B------:R-:W-:Y:S02]  /*0f00*/  IMAD.SHL.U32 R16, R6, 0x8, RZ ;  /* 0x0000000806107824 */ /* 0x000fe400078e00ff */
[----:B------:R-:W-:Y:S02]  /*0f10*/  IMAD.SHL.U32 R23, R4, 0x100, RZ ;  /* 0x0000010004177824 */ /* 0x000fe400078e00ff */
[----:B------:R-:W-:-:S07]  /*0f20*/  IMAD.IADD R186, R186, 0x1, R185 ;  /* 0x00000001baba7824 */ /* 0x000fce00078e02b9 */
.L_x_3480:
[----:B0-2---:R-:W0:Y:S01]  /*0f30*/  LDC.64 R8, c[0x0][0xd60] ;  /* 0x00035800ff087b82 */ /* 0x005e220000000a00 */
[----:B------:R-:W-:Y:S01]  /*0f40*/  ULDC.64 UR10, c[0x0][0x208] ;  /* 0x00008200000a7ab9 */ /* 0x000fe20000000a00 */
        /* <DEDUP_REMOVED lines=8> */
[----:B------:R-:W-:Y:S01]  /*0fd0*/  PLOP3.LUT P0, PT, PT, PT, UP0, 0x80, 0x0 ;  /* 0x000000000000781c */ /* 0x000fe20003f0f008 */
[----:B------:R-:W-:Y:S01]  /*0fe0*/  UMOV UR39, UR5 ;  /* 0x0000000500277c82 */ /* 0x000fe20008000000 */
        /* <DEDUP_REMOVED lines=22> */
[----:B-1-3--:R-:W-:Y:S05]  /*1150*/  @P0 BRA `(.L_x_3442) ;  /* 0x0000000000300947 */ /* 0x00afea0003800000 */
[----:B------:R-:W-:Y:S02]  /*1160*/  ULDC.64 UR4, c[0x0][0xb00] ;  /* 0x0002c00000047ab9 */ /* 0x000fe40000000a00 */
[----:B------:R-:W-:-:S04]  /*1170*/  ISETP.NE.U32.AND P0, PT, RZ, UR4, PT ;  /* 0x00000004ff007c0c */ /* 0x000fc8000bf05070 */
[----:B------:R-:W-:-:S13]  /*1180*/  ISETP.NE.AND.EX P0, PT, RZ, UR5, PT, P0 ;  /* 0x00000005ff007c0c */ /* 0x000fda000bf05300 */
[----:B------:R-:W-:Y:S05]  /*1190*/  @!P0 BRA `(.L_x_3442) ;  /* 0x0000000000208947 */ /* 0x000fea0003800000 */
[----:B------:R-:W-:Y:S01]  /*11a0*/  ULDC.64 UR4, c[0x0][0xb00] ;  /* 0x0002c00000047ab9 */ /* 0x000fe20000000a00 */
[----:B------:R-:W-:Y:S01]  /*11b0*/  ULDC.64 UR6, c[0x0][0x208] ;  /* 0x0000820000067ab9 */ /* 0x000fe20000000a00 */
[----:B------:R-:W-:-:S06]  /*11c0*/  UIMAD.WIDE UR4, UR38, 0x4, UR4 ;  /* 0x00000004260478a5 */ /* 0x000fcc000f8e0204 */
[----:B0-----:R-:W-:Y:S01]  /*11d0*/  IMAD.U32 R6, RZ, RZ, UR4 ;  /* 0x00000004ff067e24 */ /* 0x001fe2000f8e00ff */
[----:B------:R-:W-:-:S05]  /*11e0*/  MOV R7, UR5 ;  /* 0x0000000500077c02 */ /* 0x000fca0008000f00 */
[----:B-----5:R-:W2:Y:S04]  /*11f0*/  LDG.E R152, desc[UR6][R6.64] ;  /* 0x0000000606987981 */ /* 0x020ea8000c1e1900 */
[----:B------:R-:W2:Y:S02]  /*1200*/  LDG.E R9, desc[UR6][R6.64+0x4] ;  /* 0x0000040606097981 */ /* 0x000ea4000c1e1900 */
[----:B--2---:R-:W-:-:S07]  /*1210*/  IMAD.IADD R152, R9, 0x1, -R152 ;  /* 0x0000000109987824 */ /* 0x004fce00078e0a98 */
.L_x_3442:
[----:B------:R-:W2:Y:S01]  /*1220*/  LDL R4, [R1] ;  /* 0x0000000001047983 */ /* 0x000ea20000100800 */
[----:B-----5:R-:W-:Y:S01]  /*1230*/  IMAD.IADD R152, R152, 0x1, -R3 ;  /* 0x0000000198987824 */ /* 0x020fe200078e0a03 */
[----:B------:R-:W-:Y:S01]  /*1240*/  CS2R R150, SRZ ;  /* 0x0000000000967805 */ /* 0x000fe2000001ff00 */
[----:B------:R-:W-:Y:S01]  /*1250*/  IMAD.MOV.U32 R188, RZ, RZ, R5 ;  /* 0x000000ffffbc7224 */ /* 0x000fe200078e0005 */
[----:B------:R-:W-:Y:S01]  /*1260*/  CS2R R148, SRZ ;  /* 0x0000000000947805 */ /* 0x000fe2000001ff00 */
[----:B------:R-:W-:Y:S01]  /*1270*/  VIADD R0, R152, 0x3f ;  /* 0x0000003f98007836 */ /* 0x000fe20000000000 */
[----:B------:R-:W-:Y:S01]  /*1280*/  CS2R R174, SRZ ;  /* 0x0000000000ae7805 */ /* 0x000fe2000001ff00 */
[----:B------:R-:W-:Y:S01]  /*1290*/  IMAD.MOV.U32 R176, RZ, RZ, RZ ;  /* 0x000000ffffb07224 */ /* 0x000fe200078e00ff */
[----:B------:R-:W-:Y:S02]  /*12a0*/  CS2R R144, SRZ ;  /* 0x0000000000907805 */ /* 0x000fe4000001ff00 */
[----:B------:R-:W-:-:S02]  /*12b0*/  CS2R R142, SRZ ;  /* 0x00000000008e7805 */ /* 0x000fc4000001ff00 */
[----:B------:R-:W-:Y:S02]  /*12c0*/  SHF.R.S32.HI R3, RZ, 0x1f, R0 ;  /* 0x0000001fff037819 */ /* 0x000fe40000011400 */
[----:B------:R-:W-:Y:S02]  /*12d0*/  CS2R R140, SRZ ;  /* 0x00000000008c7805 */ /* 0x000fe4000001ff00 */
[----:B------:R-:W-:Y:S02]  /*12e0*/  CS2R R138, SRZ ;  /* 0x00000000008a7805 */ /* 0x000fe4000001ff00 */
[----:B------:R-:W-:Y:S02]  /*12f0*/  CS2R R136, SRZ ;  /* 0x0000000000887805 */ /* 0x000fe4000001ff00 */
[----:B------:R-:W-:Y:S01]  /*1300*/  LEA.HI R173, R3, R0, RZ, 0x6 ;  /* 0x0000000003ad7211 */ /* 0x000fe200078f30ff */
[----:B------:R-:W-:Y:S01]  /*1310*/  IMAD.MOV.U32 R0, RZ, RZ, RZ ;  /* 0x000000ffff007224 */ /* 0x000fe200078e00ff */
[----:B------:R-:W-:-:S02]  /*1320*/  MOV R3, RZ ;  /* 0x000000ff00037202 */ /* 0x000fc40000000f00 */
[----:B------:R-:W-:Y:S02]  /*1330*/  CS2R R134, SRZ ;  /* 0x0000000000867805 */ /* 0x000fe4000001ff00 */
[----:B------:R-:W-:Y:S01]  /*1340*/  CS2R R132, SRZ ;  /* 0x0000000000847805 */ /* 0x000fe2000001ff00 */
[----:B------:R-:W-:Y:S01]  /*1350*/  IMAD.MOV.U32 R172, RZ, RZ, RZ ;  /* 0x000000ffffac7224 */ /* 0x000fe200078e00ff */
        /* <DEDUP_REMOVED lines=17> */
[----:B------:R-:W-:Y:S01]  /*1470*/  IMAD.MOV.U32 R153, RZ, RZ, RZ ;  /* 0x000000ffff997224 */ /* 0x000fe200078e00ff */
        /* <DEDUP_REMOVED lines=34> */
[----:B------:R-:W-:-:S02]  /*16a0*/  MOV R20, RZ ;  /* 0x000000ff00147202 */ /* 0x000fc40000000f00 */
[----:B0-----:R-:W-:Y:S02]  /*16b0*/  CS2R R8, SRZ ;  /* 0x0000000000087805 */ /* 0x001fe4000001ff00 */
[----:B------:R-:W-:Y:S02]  /*16c0*/  SHF.R.S32.HI R173, RZ, 0x6, R173 ;  /* 0x00000006ffad7819 */ /* 0x000fe400000114ad */
[----:B--2---:R-:W-:-:S13]  /*16d0*/  ISETP.NE.AND P0, PT, R4, 0x1, PT ;  /* 0x000000010400780c */ /* 0x004fda0003f05270 */
[----:B------:R-:W-:Y:S05]  /*16e0*/  @!P0 BRA `(.L_x_3443) ;  /* 0x0000001400d48947 */ /* 0x000fea0003800000 */
[----:B------:R-:W-:Y:S02]  /*16f0*/  ISETP.GE.AND P1, PT, R152, 0x1, PT ;  /* 0x000000019800780c */ /* 0x000fe40003f26270 */
[----:B------:R-:W-:-:S11]  /*1700*/  PLOP3.LUT P0, PT, PT, PT, PT, 0x80, 0x0 ;  /* 0x000000000000781c */ /* 0x000fd60003f0f070 */
[----:B------:R-:W-:Y:S05]  /*1710*/  @!P1 BRA `(.L_x_3444) ;  /* 0x0000007800fc9947 */ /* 0x000fea0003800000 */
[----:B------:R-:W0:Y:S01]  /*1720*/  SHFL.IDX PT, R4, R189, RZ, 0x1f ;  /* 0x00001fffbd047589 */ /* 0x000e2200000e0000 */
[----:B------:R-:W-:Y:S01]  /*1730*/  UMOV UR7, 0x40000040 ;  /* 0x4000004000077882 */ /* 0x000fe20000000000 */
[----:B------:R-:W-:Y:S01]  /*1740*/  UMOV UR9, 0x40000040 ;  /* 0x4000004000097882 */ /* 0x000fe20000000000 */
[----:B------:R-:W-:Y:S01]  /*1750*/  UMOV UR11, 0x40000040 ;  /* 0x40000040000b7882 */ /* 0x000fe20000000000 */
[----:B------:R-:W-:Y:S01]  /*1760*/  BAR.SYNC.DEFER_BLOCKING 0xe, 0x100 ;  /* 0x0384000000007b1d */ /* 0x000fe20000010000 */
[----:B------:R-:W-:-:S05]  /*1770*/  ISETP.GE.AND P0, PT, R152, 0x41, PT ;  /* 0x000000419800780c */ /* 0x000fca0003f06270 */
[----:B------:R-:W-:Y:S01]  /*1780*/  UMOV UR13, 0x40000040 ;  /* 0x40000040000d7882 */ /* 0x000fe20000000000 */
[----:B------:R-:W-:Y:S01]  /*1790*/  UMOV UR15, 0x40000040 ;  /* 0x40000040000f7882 */ /* 0x000fe20000000000 */
[----:B------:R-:W-:Y:S01]  /*17a0*/  UMOV UR17, 0x40000040 ;  /* 0x4000004000117882 */ /* 0x000fe20000000000 */
[----:B------:R-:W-:Y:S01]  /*17b0*/  UMOV UR19, 0x40000040 ;  /* 0x4000004000137882 */ /* 0x000fe20000000000 */
[----:B------:R-:W1:Y:S01]  /*17c0*/  S2R R6, SR_TID.X ;  /* 0x0000000000067919 */ /* 0x000e620000002100 */
[----:B0-----:R-:W-:Y:S01]  /*17d0*/  R2UR UR4, R4 ;  /* 0x00000000040472ca */ /* 0x001fe200000e0000 */
[----:B------:R-:W-:Y:S01]  /*17e0*/  IMAD.U32 R4, RZ, RZ, UR36 ;  /* 0x00000024ff047e24 */ /* 0x000fe2000f8e00ff */
[----:B------:R-:W-:-:S11]  /*17f0*/  WARPGROUP.ARRIVE ;  /* 0x00000000000079c5 */ /* 0x000fd60000000000 */
[----:B------:R-:W-:-:S04]  /*1800*/  ULEA.HI UR5, UR4, UR4, URZ, 0x1 ;  /* 0x0000000404057291 */ /* 0x000fc8000f8f083f */
[----:B------:R-:W-:-:S04]  /*1810*/  ULOP3.LUT UR5, UR5, 0x1fffe, URZ, 0xc0, !UPT ;  /* 0x0001fffe05057892 */ /* 0x000fc8000f8ec03f */
[----:B------:R-:W-:Y:S01]  /*1820*/  UIADD3 UR5, UR4, -UR5, URZ ;  /* 0x8000000504057290 */ /* 0x000fe2000fffe03f */
[----:B-1----:R-:W-:Y:S01]  /*1830*/  LOP3.LUT R5, R6, 0x7f, RZ, 0xc0, !PT ;  /* 0x0000007f06057812 */ /* 0x002fe200078ec0ff */
[----:B------:R-:W-:Y:S02]  /*1840*/  UIADD3 UR4, UR37, 0x36400, URZ ;  /* 0x0003640025047890 */ /* 0x000fe4000fffe03f */
[----:B------:R-:W-:Y:S01]  /*1850*/  ULEA UR5, UR5, UR37, 0xf ;  /* 0x0000002505057291 */ /* 0x000fe2000f8e783f */
[----:B------:R-:W-:Y:S01]  /*1860*/  ISETP.NE.AND P1, PT, R5, RZ, PT ;  /* 0x000000ff0500720c */ /* 0x000fe20003f25270 */
[----:B------:R-:W-:Y:S02]  /*1870*/  USHF.R.U32.HI UR4, URZ, 0x4, UR4 ;  /* 0x000000043f047899 */ /* 0x000fe40008011604 */
[----:B------:R-:W-:Y:S02]  /*1880*/  UIADD3 UR5, UR5, 0x400, URZ ;  /* 0x0000040005057890 */ /* 0x000fe4000fffe03f */
[----:B------:R-:W-:-:S02]  /*1890*/  ULOP3.LUT UR4, UR4, 0x3fff, URZ, 0xc0, !UPT ;  /* 0x00003fff04047892 */ /* 0x000fc4000f8ec03f */
[----:B------:R-:W-:Y:S02]  /*18a0*/  USHF.R.U32.HI UR5, URZ, 0x4, UR5 ;  /* 0x000000043f057899 */ /* 0x000fe40008011605 */
[----:B------:R-:W-:Y:S02]  /*18b0*/  ULOP3.LUT UR4, UR4, 0x10000, URZ, 0xfc, !UPT ;  /* 0x0001000004047892 */ /* 0x000fe4000f8efc3f */
[----:B------:R-:W-:Y:S02]  /*18c0*/  ULOP3.LUT UR5, UR5, 0x3fff, URZ, 0xc0, !UPT ;  /* 0x00003fff05057892 */ /* 0x000fe4000f8ec03f */
[----:B------:R-:W-:Y:S01]  /*18d0*/  UIADD3 UR8, UR4, 0x2, URZ ;  /* 0x0000000204087890 */ /* 0x000fe2000fffe03f */
[----:B------:R-:W-:Y:S01]  /*18e0*/  @!P1 LEA R4, R4, UR37, 0x3 ;  /* 0x0000002504049c11 */ /* 0x000fe2000f8e18ff */
[----:B------:R-:W-:Y:S02]  /*18f0*/  ULOP3.LUT UR20, UR5, 0x2000000, URZ, 0xfc, !UPT ;  /* 0x0200000005147892 */ /* 0x000fe4000f8efc3f */
[----:B------:R-:W-:-:S02]  /*1900*/  UIADD3 UR12, UR4, 0x4, URZ ;  /* 0x00000004040c7890 */ /* 0x000fc4000fffe03f */
[----:B------:R-:W-:Y:S01]  /*1910*/  ULEA UR6, UR36, UR20, 0xc ;  /* 0x0000001424067291 */ /* 0x000fe2000f8e603f */
[----:B------:R-:W-:Y:S01]  /*1920*/  @!P1 VIADD R4, R4, 0x38860 ;  /* 0x0003886004049836 */ /* 0x000fe20000000000 */
[----:B------:R-:W-:Y:S01]  /*1930*/  UMOV UR5, 0x40000040 ;  /* 0x4000004000057882 */ /* 0x000fe20000000000 */
[----:B------:R-:W-:Y:S02]  /*1940*/  UIADD3 UR16, UR4, 0x6, URZ ;  /* 0x0000000604107890 */ /* 0x000fe4000fffe03f */
[----:B------:R-:W-:Y:S01]  /*1950*/  UIADD3 UR10, UR6, 0x80, URZ ;  /* 0x00000080060a7890 */ /* 0x000fe2000fffe03f */
[----:B------:R-:W-:Y:S01]  /*1960*/  @!P1 PRMT R4, RZ, 0x654, R4 ;  /* 0x00000654ff049816 */ /* 0x000fe20000000004 */
[----:B------:R-:W-:Y:S02]  /*1970*/  UIADD3 UR14, UR6, 0x100, URZ ;  /* 0x00000100060e7890 */ /* 0x000fe4000fffe03f */
[----:B------:R-:W-:Y:S01]  /*1980*/  HGMMA.64x256x16.F32 R24, gdesc[UR4].tnspB, RZ, !UPT, gsb0 ;  /* 0x43e00000041879f0 */ /* 0x000fe2000c0008ff */
[----:B------:R-:W-:-:S02]  /*1990*/  UIADD3 UR18, UR6, 0x180, URZ ;  /* 0x0000018006127890 */ /* 0x000fc4000fffe03f */
        /* <DEDUP_REMOVED lines=16> */
[----:B------:R-:W-:-:S07]  /*1aa0*/  VIADD R173, R173, 0xfffffffe ;  /* 0xfffffffeadad7836 */ /* 0x000fce0000000000 */
.L_x_3446:
[----:B------:R-:W-:Y:S01]  /*1ab0*/  BAR.SYNC.DEFER_BLOCKING 0xe, 0x100 ;  /* 0x0384000000007b1d */ /* 0x000fe20000010000 */
[----:B01----:R-:W-:Y:S01]  /*1ac0*/  IMAD.U32 R4, RZ, RZ, UR36 ;  /* 0x00000024ff047e24 */ /* 0x003fe2000f8e00ff */
[----:B------:R-:W-:Y:S01]  /*1ad0*/  UIADD3 UR36, UR36, 0x1, URZ ;  /* 0x0000000124247890 */ /* 0x000fe2000fffe03f */
[C---:B------:R-:W-:Y:S01]  /*1ae0*/  ISETP.GT.AND P0, PT, R173.reuse, RZ, PT ;  /* 0x000000ffad00720c */ /* 0x040fe20003f04270 */
[----:B------:R-:W-:Y:S02]  /*1af0*/  VIADD R173, R173, 0xffffffff ;  /* 0xffffffffadad7836 */ /* 0x000fe40000000000 */
[----:B------:R-:W-:Y:S01]  /*1b00*/  LEA R4, R4, R17, 0x6 ;  /* 0x0000001104047211 */ /* 0x000fe200078e30ff */
[----:B------:R-:W-:Y:S01]  /*1b10*/  UISETP.NE.AND UP0, UPT, UR36, 0x2, UPT ;  /* 0x000000022400788c */ /* 0x000fe2000bf05270 */
[----:B------:R-:W-:Y:S02]  /*1b20*/  UMOV UR7, 0x40000040 ;  /* 0x4000004000077882 */ /* 0x000fe40000000000 */
[----:B------:R-:W-:Y:S01]  /*1b30*/  LEA R4, R4, UR37, 0x2 ;  /* 0x0000002504047c11 */ /* 0x000fe2000f8e10ff */
[----:B------:R-:W-:Y:S01]  /*1b40*/  USEL UR36, UR36, URZ, UP0 ;  /* 0x0000003f24247287 */ /* 0x000fe20008000000 */
[----:B------:R-:W-:Y:S01]  /*1b50*/  UMOV UR11, 0x40000040 ;  /* 0x40000040000b7882 */ /* 0x000fe20000000000 */
[----:B------:R-:W-:-:S02]  /*1b60*/  UMOV UR15, 0x40000040 ;  /* 0x40000040000f7882 */ /* 0x000fc40000000000 */
[----:B------:R-:W-:Y:S01]  /*1b70*/  ULEA UR6, UR36, UR20, 0xc ;  /* 0x0000001424067291 */ /* 0x000fe2000f8e603f */
[----:B------:R-:W-:-:S03]  /*1b80*/  UMOV UR19, 0x40000040 ;  /* 0x4000004000137882 */ /* 0x000fc60000000000 */
[----:B------:R-:W-:Y:S02]  /*1b90*/  UIADD3 UR10, UR6, 0x80, URZ ;  /* 0x00000080060a7890 */ /* 0x000fe4000fffe03f */
[----:B------:R-:W-:Y:S02]  /*1ba0*/  UIADD3 UR14, UR6, 0x100, URZ ;  /* 0x00000100060e7890 */ /* 0x000fe4000fffe03f */
[----:B------:R-:W-:Y:S01]  /*1bb0*/  UIADD3 UR18, UR6, 0x180, URZ ;  /* 0x0000018006127890 */ /* 0x000fe2000fffe03f */
[----:B------:R-:W0:Y:S04]  /*1bc0*/  LDS R5, [R4+0x38400] ;  /* 0x0384000004057984 */ /* 0x000e280000000800 */
[----:B------:R1:W2:Y:S02]  /*1bd0*/  LDS R6, [R4+0x38420] ;  /* 0x0384200004067984 */ /* 0x0002a40000000800 */
[----:B-1----:R-:W-:-:S05]  /*1be0*/  IMAD.U32 R4, RZ, RZ, UR36 ;  /* 0x00000024ff047e24 */ /* 0x002fca000f8e00ff */
[----:B------:R-:W-:-:S05]  /*1bf0*/  @!P1 LEA R4, R4, UR37, 0x3 ;  /* 0x0000002504049c11 */ /* 0x000fca000f8e18ff */
[----:B------:R-:W-:-:S05]  /*1c00*/  @!P1 VIADD R4, R4, 0x38860 ;  /* 0x0003886004049836 */ /* 0x000fca0000000000 */
[----:B------:R-:W-:Y:S01]  /*1c10*/  @!P1 PRMT R4, RZ, 0x654, R4 ;  /* 0x00000654ff049816 */ /* 0x000fe20000000004 */
        /* <DEDUP_REMOVED lines=127> */
[----:B------:R-:W-:-:S06]  /*2410*/  FMUL.FTZ R151, R151, R6 ;  /* 0x0000000697977220 */ /* 0x000fcc0000410000 */
[----:B------:R-:W-:-:S06]  /*2420*/  WARPGROUP.ARRIVE ;  /* 0x00000000000079c5 */ /* 0x000fcc0000000000 */
[----:B------:R-:W-:Y:S01]  /*2430*/  HGMMA.64x256x16.F32 R24, gdesc[UR4].tnspB, R24, gsb0 ;  /* 0x43e00000041879f0 */ /* 0x000fe20008000818 */
[----:B------:R-:W-:-:S06]  /*2440*/  USEL UR6, URZ, 0x1, UP0 ;  /* 0x000000013f067887 */ /* 0x000fcc0008000000 */
[----:B------:R-:W-:Y:S01]  /*2450*/  LOP3.LUT R2, R2, UR6, RZ, 0x3c, !PT ;  /* 0x0000000602027c12 */ /* 0x000fe2000f8e3cff */
[----:B------:R-:W-:Y:S02]  /*2460*/  WARPGROUP.DEPBAR.LE gsb0, 0x0 ;  /* 0x00008000000079c5 */ /* 0x000fe40000010000 */
[----:B------:R-:W-:-:S15]  /*2470*/  WARPGROUP.ARRIVE ;  /* 0x00000000000079c5 */ /* 0x000fde0000000000 */
[----:B------:R-:W-:-:S03]  /*2480*/  NOP ;  /* 0x0000000000007918 */ /* 0x000fc60000000000 */
        /* <DEDUP_REMOVED lines=13> */
.L_x_3445:
[----:B------:R-:W-:Y:S01]  /*2560*/  BAR.SYNC.DEFER_BLOCKING 0xe, 0x100 ;  /* 0x0384000000007b1d */ /* 0x000fe20000010000 */
[----:B01----:R-:W-:Y:S01]  /*2570*/  IMAD.U32 R4, RZ, RZ, UR36 ;  /* 0x00000024ff047e24 */ /* 0x003fe2000f8e00ff */
[----:B------:R-:W-:Y:S01]  /*2580*/  UIADD3 UR36, UR36, 0x1, URZ ;  /* 0x0000000124247890 */ /* 0x000fe2000fffe03f */
[----:B------:R-:W-:-:S03]  /*2590*/  PLOP3.LUT P0, PT, PT, PT, PT, 0x8, 0x0 ;  /* 0x000000000000781c */ /* 0x000fc60003f0e170 */
[----:B------:R-:W-:Y:S01]  /*25a0*/  LEA R4, R4, R17, 0x6 ;  /* 0x0000001104047211 */ /* 0x000fe200078e30ff */
[----:B------:R-:W-:-:S03]  /*25b0*/  UISETP.NE.AND UP0, UPT, UR36, 0x2, UPT ;  /* 0x000000022400788c */ /* 0x000fc6000bf05270 */
[----:B------:R-:W-:Y:S01]  /*25c0*/  LEA R6, R4, UR37, 0x2 ;  /* 0x0000002504067c11 */ /* 0x000fe2000f8e10ff */
[----:B------:R-:W-:Y:S02]  /*25d0*/  USEL UR4, URZ, 0x1, UP0 ;  /* 0x000000013f047887 */ /* 0x000fe40008000000 */
[----:B------:R-:W-:-:S04]  /*25e0*/  USEL UR36, UR36, URZ, UP0 ;  /* 0x0000003f24247287 */ /* 0x000fc80008000000 */
[----:B------:R-:W-:Y:S01]  /*25f0*/  LOP3.LUT R2, R2, UR4, RZ, 0x3c, !PT ;  /* 0x0000000402027c12 */ /* 0x000fe2000f8e3cff */
[----:B------:R-:W0:Y:S04]  /*2600*/  LDS R5, [R6+0x38400] ;  /* 0x0384000006057984 */ /* 0x000e280000000800 */
[----:B------:R-:W1:Y:S01]  /*2610*/  LDS R4, [R6+0x38420] ;  /* 0x0384200006047984 */ /* 0x000e620000000800 */
[-C--:B0-----:R-:W-:Y:S01]  /*2620*/  FMUL.FTZ R160, R36, R5.reuse ;  /* 0x0000000524a07220 */ /* 0x081fe20000410000 */
        /* <DEDUP_REMOVED lines=129> */
.L_x_3443:
        /* <DEDUP_REMOVED lines=32> */
.L_x_3447:
[----:B------:R-:W2:Y:S01]  /*3040*/  LDL R20, [R1] ;  /* 0x0000000001147983 */ /* 0x000ea20000100800 */
[----:B------:R-:W-:-:S04]  /*3050*/  ULEA.HI UR4, UR41, UR41, URZ, 0x1 ;  /* 0x0000002929047291 */ /* 0x000fc8000f8f083f */
[----:B------:R-:W-:-:S04]  /*3060*/  ULOP3.LUT UR4, UR4, 0xfffffffe, URZ, 0xc0, !UPT ;  /* 0xfffffffe04047892 */ /* 0x000fc8000f8ec03f */
[----:B------:R-:W-:-:S06]  /*3070*/  UIADD3 UR4, UR41, -UR4, URZ ;  /* 0x8000000429047290 */ /* 0x000fcc000fffe03f */
[----:B------:R-:W-:-:S04]  /*3080*/  MOV R4, UR4 ;  /* 0x0000000400047c02 */ /* 0x000fc80008000f00 */
[----:B------:R-:W-:-:S04]  /*3090*/  SHF.L.U32 R4, R4, 0x1f, RZ ;  /* 0x0000001f04047819 */ /* 0x000fc800000006ff */
[----:B------:R-:W0:Y:S01]  /*30a0*/  SYNCS.PHASECHK.TRANS64.TRYWAIT P1, [UR37+0x38800], R4 ;  /* 0x03880004ff0075a7 */ /* 0x000e220008020165 */
[----:B--2---:R-:W-:Y:S01]  /*30b0*/  ISETP.NE.AND P0, PT, R20, RZ, PT ;  /* 0x000000ff1400720c */ /* 0x004fe20003f05270 */
[----:B0-----:R-:W-:-:S12]  /*30c0*/  @!P1 BRA `(.L_x_3448) ;  /* 0x000000dc00289947 */ /* 0x001fd80003800000 */
.L_x_3562:
[----:B------:R-:W-:Y:S05]  /*30d0*/  @P0 BRA `(.L_x_3449) ;  /* 0x0000000000040947 */ /* 0x000fea0003800000 */
[----:B------:R-:W-:Y:S01]  /*30e0*/  BPT.TRAP 0x1 ;  /* 0x000000040000795c */ /* 0x000fe20000300000 */
.L_x_3449:
[----:B0-----:R-:W-:Y:S01]  /*30f0*/  IMAD.U32 R3, RZ, RZ, UR36 ;  /* 0x00000024ff037e24 */ /* 0x001fe2000f8e00ff */
[----:B------:R-:W-:-:S04]  /*3100*/  SHF.L.U32 R6, R2, 0x1f, RZ ;  /* 0x0000001f02067819 */ /* 0x000fc800000006ff */
[----:B------:R-:W-:-:S04]  /*3110*/  LEA R3, R3, UR37, 0x3 ;  /* 0x0000002503037c11 */ /* 0x000fc8000f8e18ff */
[----:B------:R0:W1:Y:S01]  /*3120*/  SYNCS.PHASECHK.TRANS64.TRYWAIT P1, [R3+URZ+0x38830], R6 ;  /* 0x03883006030075a7 */ /* 0x000062000802017f */
[----:B------:R-:W-:Y:S05]  /*3130*/  @P0 BRA `(.L_x_3450) ;  /* 0x0000000000040947 */ /* 0x000fea0003800000 */
[----:B------:R-:W-:Y:S01]  /*3140*/  BPT.TRAP 0x1 ;  /* 0x000000040000795c */ /* 0x000fe20000300000 */
.L_x_3450:
[----:B-1----:R-:W-:Y:S05]  /*3150*/  @P1 BRA `(.L_x_3451) ;  /* 0x0000000000081947 */ /* 0x002fea0003800000 */
[----:B------:R-:W1:Y:S02]  /*3160*/  SYNCS.PHASECHK.TRANS64.TRYWAIT P1, [R3+URZ+0x38830], R6 ;  /* 0x03883006030075a7 */ /* 0x000e64000802017f */
[----:B-1----:R-:W-:Y:S05]  /*3170*/  @!P1 BRA `(.L_x_3452) ;  /* 0x000000dc00149947 */ /* 0x002fea0003800000 */
.L_x_3451:
[----:B------:R-:W-:-:S04]  /*3180*/  UIADD3 UR4, UR37, 0x22400, URZ ;  /* 0x0002240025047890 */ /* 0x000fc8000fffe03f */
[----:B------:R-:W-:-:S04]  /*3190*/  USHF.R.U32.HI UR4, URZ, 0x4, UR4 ;  /* 0x000000043f047899 */ /* 0x000fc80008011604 */
[----:B------:R-:W-:-:S06]  /*31a0*/  ULOP3.LUT UR4, UR4, 0x3fff, URZ, 0xc0, !UPT ;  /* 0x00003fff04047892 */ /* 0x000fcc000f8ec03f */
[----:B------:R-:W-:Y:S01]  /*31b0*/  IMAD.U32 R0, RZ, RZ, UR4 ;  /* 0x00000004ff007e24 */ /* 0x000fe2000f8e00ff */
[----:B------:R-:W-:Y:S05]  /*31c0*/  WARPSYNC.ALL ;  /* 0x0000000000007948 */ /* 0x000fea0003800000 */
[----:B------:R-:W-:-:S04]  /*31d0*/  LOP3.LUT R0, R0, 0x10000, RZ, 0xfc, !PT ;  /* 0x0001000000007812 */ /* 0x000fc800078efcff */
        /* <DEDUP_REMOVED lines=10> */
[----:B------:R-:W-:-:S02]  /*3280*/  UMOV UR17, 0x40000040 ;  /* 0x4000004000117882 */ /* 0x000fc40000000000 */
[----:B------:R-:W-:Y:S02]  /*3290*/  ULEA UR6, UR36, UR6, 0x9 ;  /* 0x0000000624067291 */ /* 0x000fe4000f8e483f */
[----:B------:R-:W-:Y:S02]  /*32a0*/  ULOP3.LUT UR4, UR4, 0x10000, URZ, 0xfc, !UPT ;  /* 0x0001000004047892 */ /* 0x000fe4000f8efc3f */
[----:B------:R-:W-:Y:S02]  /*32b0*/  UIADD3 UR14, UR6, 0x2, URZ ;  /* 0x00000002060e7890 */ /* 0x000fe4000fffe03f */
[----:B------:R-:W-:Y:S02]  /*32c0*/  UIADD3 UR12, UR4, 0x2, URZ ;  /* 0x00000002040c7890 */ /* 0x000fe4000fffe03f */
[----:B------:R-:W-:Y:S02]  /*32d0*/  UIADD3 UR18, UR6, 0x4, URZ ;  /* 0x0000000406127890 */ /* 0x000fe4000fffe03f */
[----:B------:R-:W-:-:S02]  /*32e0*/  UIADD3 UR16, UR4, 0x4, URZ ;  /* 0x0000000404107890 */ /* 0x000fc4000fffe03f */
[----:B------:R-:W-:Y:S01]  /*32f0*/  HGMMA.64x64x16.F32 R24, gdesc[UR4], RZ, !UPT, gsb0 ;  /* 0x00e00000041879f0 */ /* 0x000fe2000c0008ff */
[----:B------:R-:W-:Y:S02]  /*3300*/  UIADD3 UR22, UR6, 0x6, URZ ;  /* 0x0000000606167890 */ /* 0x000fe4000fffe03f */
[----:B------:R-:W-:Y:S01]  /*3310*/  UIADD3 UR20, UR4, 0x6, URZ ;  /* 0x0000000604147890 */ /* 0x000fe2000fffe03f */
[----:B------:R-:W-:Y:S01]  /*3320*/  UMOV UR23, 0x40000040 ;  /* 0x4000004000177882 */ /* 0x000fe20000000000 */
[----:B------:R-:W-:Y:S01]  /*3330*/  UMOV UR21, 0x40000040 ;  /* 0x4000004000157882 */ /* 0x000fe20000000000 */
        /* <DEDUP_REMOVED lines=10> */
[----:B------:R-:W2:Y:S02]  /*33e0*/  SYNCS.PHASECHK.TRANS64.TRYWAIT P1, [UR37+0x38810], R4 ;  /* 0x03881004ff0075a7 */ /* 0x000ea40008020165 */
[----:B--2---:R-:W-:Y:S05]  /*33f0*/  @!P1 BRA `(.L_x_3453) ;  /* 0x000000d800889947 */ /* 0x004fea0003800000 */
.L_x_3563:
[----:B------:R-:W-:Y:S05]  /*3400*/  @P0 BRA `(.L_x_3454) ;  /* 0x0000000000040947 */ /* 0x000fea0003800000 */
[----:B------:R-:W-:Y:S01]  /*3410*/  BPT.TRAP 0x1 ;  /* 0x000000040000795c */ /* 0x000fe20000300000 */
.L_x_3454:
[----:B------:R3:W4:Y:S01]  /*3420*/  SYNCS.PHASECHK.TRANS64.TRYWAIT P1, [R3+URZ+0x38850], R6 ;  /* 0x03885006030075a7 */ /* 0x000722000802017f */
[----:B------:R-:W-:Y:S05]  /*3430*/  @P0 BRA `(.L_x_3455) ;  /* 0x0000000000040947 */ /* 0x000fea0003800000 */
[----:B------:R-:W-:Y:S01]  /*3440*/  BPT.TRAP 0x1 ;  /* 0x000000040000795c */ /* 0x000fe20000300000 */
.L_x_3455:
[----:B----4-:R-:W-:Y:S05]  /*3450*/  @P1 BRA `(.L_x_3456) ;  /* 0x0000000000081947 */ /* 0x010fea0003800000 */
[----:B------:R-:W4:Y:S02]  /*3460*/  SYNCS.PHASECHK.TRANS64.TRYWAIT P1, [R3+URZ+0x38850], R6 ;  /* 0x03885006030075a7 */ /* 0x000f24000802017f */
[----:B----4-:R-:W-:Y:S05]  /*3470*/  @!P1 BRA `(.L_x_3457) ;  /* 0x000000d800809947 */ /* 0x010fea0003800000 */
.L_x_3456:
[----:B------:R-:W-:Y:S01]  /*3480*/  UIADD3 UR4, UR37, 0x400, URZ ;  /* 0x0000040025047890 */ /* 0x000fe2000fffe03f */
[----:B------:R-:W-:Y:S01]  /*3490*/  WARPGROUP.ARRIVE ;  /* 0x00000000000079c5 */ /* 0x000fe20000000000 */
[----:B------:R-:W-:-:S05]  /*34a0*/  UIADD3 UR5, UR37, 0x26400, URZ ;  /* 0x0002640025057890 */ /* 0x000fca000fffe03f */
[----:B--2---:R-:W2:Y:S01]  /*34b0*/  S2R R4, SR_TID.X ;  /* 0x0000000000047919 */ /* 0x004ea20000002100 */
[----:B------:R-:W-:Y:S01]  /*34c0*/  USHF.R.U32.HI UR4, URZ, 0x4, UR4 ;  /* 0x000000043f047899 */ /* 0x000fe20008011604 */
[----:B------:R-:W-:Y:S01]  /*34d0*/  IMAD R5, R173, -0x40, R152 ;  /* 0xffffffc0ad057824 */ /* 0x000fe200078e0298 */
[----:B------:R-:W-:Y:S01]  /*34e0*/  USHF.R.U32.HI UR5, URZ, 0x4, UR5 ;  /* 0x000000043f057899 */ /* 0x000fe20008011605 */
[----:B------:R-:W5:Y:S01]  /*34f0*/  S2R R57, SR_TID.X ;  /* 0x0000000000397919 */ /* 0x000f620000002100 */
[----:B------:R-:W-:Y:S02]  /*3500*/  ULOP3.LUT UR4, UR4, 0x3fff, URZ, 0xc0, !UPT ;  /* 0x00003fff04047892 */ /* 0x000fe4000f8ec03f */
[----:B------:R-:W-:Y:S01]  /*3510*/  ULOP3.LUT UR5, UR5, 0x3fff, URZ, 0xc0, !UPT ;  /* 0x00003fff05057892 */ /* 0x000fe2000f8ec03f */
[----:B------:R-:W-:Y:S01]  /*3520*/  IADD3 R5, -R22, 0x40, R5 ;  /* 0x0000004016057810 */ /* 0x000fe20007ffe105 */
[----:B------:R-:W-:Y:S02]  /*3530*/  ULOP3.LUT UR4, UR4, 0x10000, URZ, 0xfc, !UPT ;  /* 0x0001000004047892 */ /* 0x000fe4000f8efc3f */
[----:B------:R-:W-:Y:S01]  /*3540*/  ULOP3.LUT UR5, UR5, 0x10000, URZ, 0xfc, !UPT ;  /* 0x0001000005057892 */ /* 0x000fe2000f8efc3f */
[C---:B------:R-:W-:Y:S01]  /*3550*/  ISETP.GT.AND P1, PT, R5.reuse, RZ, PT ;  /* 0x000000ff0500720c */ /* 0x040fe20003f24270 */
[----:B------:R-:W-:Y:S01]  /*3560*/  ULEA UR6, UR36, UR4, 0xc ;  /* 0x0000000424067291 */ /* 0x000fe2000f8e603f */
[C---:B------:R-:W-:Y:S01]  /*3570*/  ISETP.GT.AND P2, PT, R5.reuse, 0x1, PT ;  /* 0x000000010500780c */ /* 0x040fe20003f44270 */
[----:B------:R-:W-:Y:S01]  /*3580*/  UMOV UR9, 0x40000040 ;  /* 0x4000004000097882 */ /* 0x000fe20000000000 */
[----:B------:R-:W-:Y:S01]  /*3590*/  UMOV UR11, 0x40000040 ;  /* 0x40000040000b7882 */ /* 0x000fe20000000000 */
[----:B------:R-:W-:Y:S01]  /*35a0*/  UIADD3 UR14, UR5, 0x800, URZ ;  /* 0x00000800050e7890 */ /* 0x000fe2000fffe03f */
[C---:B------:R-:W-:Y:S01]  /*35b0*/  ISETP.GT.AND P3, PT, R5.reuse, 0x8, PT ;  /* 0x000000080500780c */ /* 0x040fe20003f64270 */
[----:B------:R-:W-:Y:S01]  /*35c0*/  UMOV UR8, UR5 ;  /* 0x0000000500087c82 */ /* 0x000fe20008000000 */
[----:B------:R-:W-:Y:S01]  /*35d0*/  UMOV UR10, UR6 ;  /* 0x00000006000a7c82 */ /* 0x000fe20008000000 */
[----:B------:R-:W-:Y:S01]  /*35e0*/  UIADD3 UR15, UR6, 0x800, URZ ;  /* 0x00000800060f7890 */ /* 0x000fe2000fffe03f */
[----:B------:R-:W-:Y:S01]  /*35f0*/  HGMMA.64x64x16.F32 R24, gdesc[UR8], R24, gsb0 ;  /* 0x00e00000081879f0 */ /* 0x000fe20008000818 */
[----:B------:R-:W-:Y:S01]  /*3600*/  UIADD3 UR8, UR5, 0x2, URZ ;  /* 0x0000000205087890 */ /* 0x000fe2000fffe03f */
[C---:B------:R-:W-:Y:S01]  /*3610*/  ISETP.GT.AND P4, PT, R5.reuse, 0x9, PT ;  /* 0x000000090500780c */ /* 0x040fe20003f84270 */
[----:B------:R-:W-:Y:S01]  /*3620*/  UIADD3 UR10, UR6, 0x2, URZ ;  /* 0x00000002060a7890 */ /* 0x000fe2000fffe03f */
[C---:B------:R-:W-:Y:S01]  /*3630*/  ISETP.GT.AND P5, PT, R5.reuse, 0x10, PT ;  /* 0x000000100500780c */ /* 0x040fe20003fa4270 */
[----:B------:R-:W-:Y:S01]  /*3640*/  UMOV UR9, 0x40000040 ;  /* 0x4000004000097882 */ /* 0x000fe20000000000 */
[----:B------:R-:W-:Y:S01]  /*3650*/  UMOV UR11, 0x40000040 ;  /* 0x40000040000b7882 */ /* 0x000fe20000000000 */
[----:B------:R-:W-:Y:S01]  /*3660*/  UMOV UR25, 0x40000040 ;  /* 0x4000004000197882 */ /* 0x000fe20000000000 */
[----:B------:R-:W-:Y:S01]  /*3670*/  UMOV UR27, 0x40000040 ;  /* 0x40000040001b7882 */ /* 0x000fe20000000000 */
[----:B------:R-:W-:-:S02]  /*3680*/  ISETP.GT.AND P6, PT, R5, 0x11, PT ;  /* 0x000000110500780c */ /* 0x000fc40003fc4270 */
[----:B--2---:R-:W-:Y:S02]  /*3690*/  SHF.R.U32.HI R4, RZ, 0x7, R4 ;  /* 0x00000007ff047819 */ /* 0x004fe40000011604 */
[----:B-----5:R-:W-:-:S04]  /*36a0*/  LOP3.LUT R57, R57, 0x7f, RZ, 0xc0, !PT ;  /* 0x0000007f39397812 */ /* 0x020fc800078ec0ff */
[----:B------:R-:W2:Y:S02]  /*36b0*/  SHFL.IDX PT, R4, R4, RZ, 0x1f ;  /* 0x00001fff04047589 */ /* 0x000ea400000e0000 */
[----:B--2---:R-:W-:-:S13]  /*36c0*/  R2UR UR7, R4 ;  /* 0x00000000040772ca */ /* 0x004fda00000e0000 */
[----:B------:R-:W-:-:S04]  /*36d0*/  UISETP.GT.AND UP0, UPT, UR7, 0x7f, UPT ;  /* 0x0000007f0700788c */ /* 0x000fc8000bf04270 */
[----:B------:R-:W-:Y:S01]  /*36e0*/  USEL UR7, URZ, 0x2, !UP0 ;  /* 0x000000023f077887 */ /* 0x000fe2000c000000 */
[----:B------:R-:W-:Y:S02]  /*36f0*/  WARPGROUP.DEPBAR.LE gsb0, 0x0 ;  /* 0x00008000000079c5 */ /* 0x000fe40000010000 */
[----:B------:R-:W-:-:S06]  /*3700*/  WARPGROUP.ARRIVE ;  /* 0x00000000000079c5 */ /* 0x000fcc0000000000 */
[----:B------:R-:W-:Y:S01]  /*3710*/  HGMMA.64x64x16.F32 R24, gdesc[UR8], R24, gsb0 ;  /* 0x00e00000081879f0 */ /* 0x000fe20008000818 */
[----:B------:R-:W-:Y:S02]  /*3720*/  UIADD3 UR8, UR5, 0x4, URZ ;  /* 0x0000000405087890 */ /* 0x000fe4000fffe03f */
[----:B------:R-:W-:Y:S01]  /*3730*/  UIADD3 UR10, UR6, 0x4, URZ ;  /* 0x00000004060a7890 */ /* 0x000fe2000fffe03f */
[----:B------:R-:W-:Y:S01]  /*3740*/  UMOV UR9, 0x40000040 ;  /* 0x4000004000097882 */ /* 0x000fe20000000000 */
[----:B------:R-:W-:Y:S01]  /*3750*/  UMOV UR11, 0x40000040 ;  /* 0x40000040000b7882 */ /* 0x000fe20000000000 */
        /* <DEDUP_REMOVED lines=94> */
[----:B------:R-:W-:Y:S02]  /*3d40*/  UIADD3 UR8, UR7, UR14, URZ ;  /* 0x0000000e07087290 */ /* 0x000fe4000fffe03f */
[----:B------:R-:W-:Y:S01]  /*3d50*/  UIADD3 UR10, UR7, UR15, URZ ;  /* 0x0000000f070a7290 */ /* 0x000fe2000fffe03f */
[----:B------:R-:W-:Y:S01]  /*3d60*/  UMOV UR9, 0x40000040 ;  /* 0x4000004000097882 */ /* 0x000fe20000000000 */
[----:B------:R-:W-:Y:S01]  /*3d70*/  UMOV UR11, 0x40000040 ;  /* 0x40000040000b7882 */ /* 0x000fe20000000000 */
[----:B------:R-:W-:Y:S02]  /*3d80*/  WARPGROUP.DEPBAR.LE gsb0, 0x0 ;  /* 0x00008000000079c5 */ /* 0x000fe40000010000 */
[----:B------:R-:W-:-:S06]  /*3d90*/  WARPGROUP.ARRIVE ;  /* 0x00000000000079c5 */ /* 0x000fcc0000000000 */
[----:B------:R-:W-:Y:S01]  /*3da0*/  HGMMA.64x64x16.F32 R24, gdesc[UR8], R24, gsb0 ;  /* 0x00e00000081879f0 */ /* 0x000fe20008000818 */
[----:B------:R-:W-:Y:S01]  /*3db0*/  UMOV UR9, 0x4 ;  /* 0x0000000400097882 */ /* 0x000fe20000000000 */
[----:B------:R-:W-:Y:S01]  /*3dc0*/  UMOV UR10, 0x28 ;  /* 0x00000028000a7882 */ /* 0x000fe20000000000 */
[----:B------:R-:W-:Y:S02]  /*3dd0*/  USEL UR8, UR9, 0x2, UP0 ;  /* 0x0000000209087887 */ /* 0x000fe40008000000 */
[----:B------:R-:W-:Y:S02]  /*3de0*/  USEL UR9, UR9, 0x6, !UP0 ;  /* 0x0000000609097887 */ /* 0x000fe4000c000000 */
[----:B------:R-:W-:Y:S02]  /*3df0*/  UIADD3 UR24, UR14, UR8, URZ ;  /* 0x000000080e187290 */ /* 0x000fe4000fffe03f */
[----:B------:R-:W-:Y:S01]  /*3e00*/  UIADD3 UR26, UR15, UR8, URZ ;  /* 0x000000080f1a7290 */ /* 0x000fe2000fffe03f */
[----:B------:R-:W-:Y:S01]  /*3e10*/  UMOV UR11, 0xa00 ;  /* 0x00000a00000b7882 */ /* 0x000fe20000000000 */
[----:B------:R-:W-:-:S02]  /*3e20*/  USEL UR10, UR10, 0x26, UP0 ;  /* 0x000000260a0a7887 */ /* 0x000fc40008000000 */
[----:B------:R-:W-:Y:S02]  /*3e30*/  USEL UR11, UR11, 0x980, UP0 ;  /* 0x000009800b0b7887 */ /* 0x000fe40008000000 */
[----:B------:R-:W-:Y:S02]  /*3e40*/  ULOP3.LUT UR10, UR10, 0x6, URZ, 0xc0, !UPT ;  /* 0x000000060a0a7892 */ /* 0x000fe4000f8ec03f */
[----:B------:R-:W-:Y:S01]  /*3e50*/  ULOP3.LUT UR11, UR11, 0xa00, URZ, 0xc0, !UPT ;  /* 0x00000a000b0b7892 */ /* 0x000fe2000f8ec03f */
[----:B------:R-:W-:Y:S02]  /*3e60*/  WARPGROUP.DEPBAR.LE gsb0, 0x0 ;  /* 0x00008000000079c5 */ /* 0x000fe40000010000 */
[----:B------:R-:W-:-:S06]  /*3e70*/  WARPGROUP.ARRIVE ;  /* 0x00000000000079c5 */ /* 0x000fcc0000000000 */
[----:B------:R-:W-:Y:S01]  /*3e80*/  HGMMA.64x64x16.F32 R24, gdesc[UR24], R24, gsb0 ;  /* 0x00e00000181879f0 */ /* 0x000fe20008000818 */
[----:B------:R-:W-:Y:S02]  /*3e90*/  UIADD3 UR24, UR14, UR9, URZ ;  /* 0x000000090e187290 */ /* 0x000fe4000fffe03f */
[----:B------:R-:W-:Y:S01]  /*3ea0*/  UIADD3 UR26, UR15, UR9, URZ ;  /* 0x000000090f1a7290 */ /* 0x000fe2000fffe03f */
[----:B------:R-:W-:Y:S01]  /*3eb0*/  UMOV UR25, 0x40000040 ;  /* 0x4000004000197882 */ /* 0x000fe20000000000 */
[----:B------:R-:W-:Y:S01]  /*3ec0*/  UMOV UR27, 0x40000040 ;  /* 0x40000040001b7882 */ /* 0x000fe20000000000 */
[----:B------:R-:W-:Y:S01]  /*3ed0*/  ULOP3.LUT UR15, UR42, 0x2000000, URZ, 0xfc, !UPT ;  /* 0x020000002a0f7892 */ /* 0x000fe2000f8efc3f */
[----:B------:R-:W-:Y:S02]  /*3ee0*/  WARPGROUP.DEPBAR.LE gsb0, 0x0 ;  /* 0x00008000000079c5 */ /* 0x000fe40000010000 */
[----:B------:R-:W-:-:S06]  /*3ef0*/  WARPGROUP.ARRIVE ;  /* 0x00000000000079c5 */ /* 0x000fcc0000000000 */
[----:B------:R-:W-:Y:S01]  /*3f00*/  HGMMA.64x64x16.F32 R24, gdesc[UR24], R24, gsb0 ;  /* 0x00e00000181879f0 */ /* 0x000fe20008000818 */
[----:B------:R-:W-:Y:S02]  /*3f10*/  UIADD3 UR24, UR10, UR11, UR5 ;  /* 0x0000000b0a187290 */ /* 0x000fe4000fffe005 */
[----:B------:R-:W-:Y:S01]  /*3f20*/  UIADD3 UR26, UR10, UR11, UR6 ;  /* 0x0000000b0a1a7290 */ /* 0x000fe2000fffe006 */
[----:B------:R-:W-:Y:S01]  /*3f30*/  UMOV UR25, 0x40000040 ;  /* 0x4000004000197882 */ /* 0x000fe20000000000 */
[----:B------:R-:W-:Y:S01]  /*3f40*/  UMOV UR27, 0x40000040 ;  /* 0x40000040001b7882 */ /* 0x000fe20000000000 */
[----:B------:R-:W-:Y:S02]  /*3f50*/  UIADD3 UR10, UR5, 0xa00, URZ ;  /* 0x00000a00050a7890 */ /* 0x000fe4000fffe03f */
[----:B------:R-:W-:Y:S01]  /*3f60*/  UIADD3 UR11, UR6, 0xa00, URZ ;  /* 0x00000a00060b7890 */ /* 0x000fe2000fffe03f */
        /* <DEDUP_REMOVED lines=21> */
[----:B------:R-:W-:Y:S01]  /*40c0*/  UMOV UR10, 0x30 ;  /* 0x00000030000a7882 */ /* 0x000fe20000000000 */
[----:B------:R-:W-:Y:S01]  /*40d0*/  UMOV UR11, 0xc00 ;  /* 0x00000c00000b7882 */ /* 0x000fe20000000000 */
[----:B------:R-:W-:Y:S02]  /*40e0*/  USEL UR10, UR10, 0x2e, UP0 ;  /* 0x0000002e0a0a7887 */ /* 0x000fe40008000000 */
[----:B------:R-:W-:-:S02]  /*40f0*/  USEL UR11, UR11, 0xb80, UP0 ;  /* 0x00000b800b0b7887 */ /* 0x000fc40008000000 */
[----:B------:R-:W-:Y:S02]  /*4100*/  ULOP3.LUT UR10, UR10, 0x6, URZ, 0xc0, !UPT ;  /* 0x000000060a0a7892 */ /* 0x000fe4000f8ec03f */
        /* <DEDUP_REMOVED lines=53> */
[----:B------:R-:W-:Y:S02]  /*4460*/  UMOV UR7, 0x40 ;  /* 0x0000004000077882 */ /* 0x000fe40000000000 */
[----:B------:R-:W-:-:S04]  /*4470*/  USEL UR7, UR7, 0x3e, UP0 ;  /* 0x0000003e07077887 */ /* 0x000fc80008000000 */
        /* <DEDUP_REMOVED lines=8> */
[----:B------:R-:W-:Y:S02]  /*4500*/  UIADD3 UR8, UR9, UR10, URZ ;  /* 0x0000000a09087290 */ /* 0x000fe4000fffe03f */
[----:B------:R-:W-:-:S03]  /*4510*/  UIADD3 UR10, UR9, UR11, URZ ;  /* 0x0000000b090a7290 */ /* 0x000fc6000fffe03f */
[----:B------:R-:W-:Y:S01]  /*4520*/  UMOV UR9, 0x40000040 ;  /* 0x4000004000097882 */ /* 0x000fe20000000000 */
[----:B------:R-:W-:Y:S01]  /*4530*/  UMOV UR11, 0x40000040 ;  /* 0x40000040000b7882 */ /* 0x000fe20000000000 */
[----:B------:R-:W-:Y:S02]  /*4540*/  WARPGROUP.DEPBAR.LE gsb0, 0x0 ;  /* 0x00008000000079c5 */ /* 0x000fe40000010000 */
[----:B------:R-:W-:-:S06]  /*4550*/  WARPGROUP.ARRIVE ;  /* 0x00000000000079c5 */ /* 0x000fcc0000000000 */
[----:B------:R-:W-:Y:S03]  /*4560*/  HGMMA.64x64x16.F32 R24, gdesc[UR24], R24, gsb0 ;  /* 0x00e00000181879f0 */ /* 0x000fe60008000818 */
[----:B------:R-:W-:Y:S02]  /*4570*/  WARPGROUP.DEPBAR.LE gsb0, 0x0 ;  /* 0x00008000000079c5 */ /* 0x000fe40000010000 */
[----:B------:R-:W-:-:S06]  /*4580*/  WARPGROUP.ARRIVE ;  /* 0x00000000000079c5 */ /* 0x000fcc0000000000 */
[----:B------:R-:W-:Y:S01]  /*4590*/  HGMMA.64x64x16.F32 R24, gdesc[UR8], R24, gsb0 ;  /* 0x00e00000081879f0 */ /* 0x000fe20008000818 */
[----:B------:R-:W-:Y:S01]  /*45a0*/  UMOV UR8, 0x1000 ;  /* 0x0000100000087882 */ /* 0x000fe20000000000 */
[----:B------:R-:W-:Y:S01]  /*45b0*/  UMOV UR9, 0x40000040 ;  /* 0x4000004000097882 */ /* 0x000fe20000000000 */
[----:B------:R-:W-:Y:S01]  /*45c0*/  USEL UR8, UR8, 0xf80, UP0 ;  /* 0x00000f8008087887 */ /* 0x000fe20008000000 */
[----:B------:R-:W-:-:S03]  /*45d0*/  UMOV UR11, 0x40000040 ;  /* 0x40000040000b7882 */ /* 0x000fc60000000000 */
[----:B------:R-:W-:-:S04]  /*45e0*/  ULOP3.LUT UR8, UR8, 0x1e00, URZ, 0xc0, !UPT ;  /* 0x00001e0008087892 */ /* 0x000fc8000f8ec03f */
[----:B------:R-:W-:Y:S02]  /*45f0*/  UIADD3 UR10, UR7, UR8, UR5 ;  /* 0x00000008070a7290 */ /* 0x000fe4000fffe005 */
[----:B------:R-:W-:-:S03]  /*4600*/  UIADD3 UR6, UR7, UR8, UR6 ;  /* 0x0000000807067290 */ /* 0x000fc6000fffe006 */
[----:B------:R-:W-:Y:S02]  /*4610*/  UMOV UR7, 0x40000040 ;  /* 0x4000004000077882 */ /* 0x000fe40000000000 */
[----:B------:R-:W-:Y:S02]  /*4620*/  UMOV UR8, UR10 ;  /* 0x0000000a00087c82 */ /* 0x000fe40008000000 */
[----:B------:R-:W-:Y:S01]  /*4630*/  UMOV UR10, UR6 ;  /* 0x00000006000a7c82 */ /* 0x000fe20008000000 */
[----:B------:R-:W-:Y:S01]  /*4640*/  ULDC UR6, c[0x0][0xad0] ;  /* 0x0002b40000067ab9 */ /* 0x000fe20000000800 */
[----:B------:R-:W-:Y:S02]  /*4650*/  WARPGROUP.DEPBAR.LE gsb0, 0x0 ;  /* 0x00008000000079c5 */ /* 0x000fe40000010000 */
[----:B------:R-:W-:-:S06]  /*4660*/  WARPGROUP.ARRIVE ;  /* 0x00000000000079c5 */ /* 0x000fcc0000000000 */
[----:B------:R-:W-:Y:S01]  /*4670*/  HGMMA.64x64x16.F32 R24, gdesc[UR8], R24, gsb0 ;  /* 0x00e00000081879f0 */ /* 0x000fe20008000818 */
[----:B------:R-:W-:Y:S01]  /*4680*/  ULDC UR9, c[0x0][0xa80] ;  /* 0x0002a00000097ab9 */ /* 0x000fe20000000800 */
[----:B------:R-:W-:Y:S01]  /*4690*/  UMOV UR11, 0x40000040 ;  /* 0x40000040000b7882 */ /* 0x000fe20000000000 */
        /* <DEDUP_REMOVED lines=24> */
[----:B--2---:R-:W-:Y:S01]  /*4820*/  FSEL R24, R24, -INF , P1 ;  /* 0xff80000018187808 */ /* 0x004fe20000800000 */
[----:B------:R-:W-:Y:S01]  /*4830*/  FMUL.FTZ R48, R48, UR6 ;  /* 0x0000000630307c20 */ /* 0x000fe20008410000 */
[----:B------:R-:W-:Y:S01]  /*4840*/  FMUL.FTZ R42, R42, UR6 ;  /* 0x000000062a2a7c20 */ /* 0x000fe20008410000 */
[----:B------:R-:W-:Y:S01]  /*4850*/  FMUL.FTZ R49, R49, UR6 ;  /* 0x0000000631317c20 */ /* 0x000fe20008410000 */
[----:B------:R-:W-:Y:S01]  /*4860*/  FMUL.FTZ R43, R43, UR6 ;  /* 0x000000062b2b7c20 */ /* 0x000fe20008410000 */
[----:B------:R-:W-:Y:S01]  /*4870*/  FMUL.FTZ R52, R52, UR6 ;  /* 0x0000000634347c20 */ /* 0x000fe20008410000 */
[----:B------:R-:W-:Y:S01]  /*4880*/  FMUL.FTZ R53, R53, UR6 ;  /* 0x0000000635357c20 */ /* 0x000fe20008410000 */
[----:B------:R-:W2:Y:S01]  /*4890*/  MUFU.TANH R29, R29 ;  /* 0x0000001d001d7308 */ /* 0x000ea20000002400 */
[----:B-----5:R-:W-:Y:S01]  /*48a0*/  FSEL R25, R25, -INF , P2 ;  /* 0xff80000019197808 */ /* 0x020fe20001000000 */
[----:B------:R-:W-:Y:S01]  /*48b0*/  FMUL.FTZ R46, R46, UR6 ;  /* 0x000000062e2e7c20 */ /* 0x000fe20008410000 */
[----:B------:R-:W-:Y:S01]  /*48c0*/  FMUL.FTZ R47, R47, UR6 ;  /* 0x000000062f2f7c20 */ /* 0x000fe20008410000 */
[----:B------:R-:W-:Y:S01]  /*48d0*/  FMUL.FTZ R50, R50, UR6 ;  /* 0x0000000632327c20 */ /* 0x000fe20008410000 */
[----:B------:R-:W-:Y:S01]  /*48e0*/  FMNMX.FTZ R7, R24, R25, !PT ;  /* 0x0000001918077209 */ /* 0x000fe20007810000 */
[----:B------:R-:W-:Y:S01]  /*48f0*/  FMUL.FTZ R51, R51, UR6 ;  /* 0x0000000633337c20 */ /* 0x000fe20008410000 */
[----:B------:R-:W-:Y:S01]  /*4900*/  FMUL.FTZ R54, R54, UR6 ;  /* 0x0000000636367c20 */ /* 0x000fe20008410000 */
[----:B------:R-:W5:Y:S01]  /*4910*/  MUFU.TANH R32, R32 ;  /* 0x0000002000207308 */ /* 0x000f620000002400 */
[----:B0-----:R-:W-:Y:S01]  /*4920*/  FSEL R28, R28, -INF , P3 ;  /* 0xff8000001c1c7808 */ /* 0x001fe20001800000 */
[----:B------:R-:W-:Y:S01]  /*4930*/  FMUL.FTZ R55, R55, UR6 ;  /* 0x0000000637377c20 */ /* 0x000fe20008410000 */
[----:B------:R-:W-:-:S02]  /*4940*/  ULEA UR6, UR36, UR15, 0xc ;  /* 0x0000000f24067291 */ /* 0x000fc4000f8e603f */
[----:B------:R-:W-:Y:S02]  /*4950*/  FMNMX.FTZ R4, R28, R7, !PT ;  /* 0x000000071c047209 */ /* 0x000fe40007810000 */
[----:B------:R-:W-:Y:S01]  /*4960*/  UIADD3 UR8, UR6, 0x80, URZ ;  /* 0x0000008006087890 */ /* 0x000fe2000fffe03f */
[----:B------:R-:W0:Y:S01]  /*4970*/  MUFU.TANH R26, R26 ;  /* 0x0000001a001a7308 */ /* 0x000e220000002400 */
[----:B--2---:R-:W-:-:S04]  /*4980*/  FSEL R29, R29, -INF , P4 ;  /* 0xff8000001d1d7808 */ /* 0x004fc80002000000 */
[----:B------:R-:W-:Y:S01]  /*4990*/  FMNMX.FTZ R7, R29, R4, !PT ;  /* 0x000000041d077209 */ /* 0x000fe20007810000 */
[----:B------:R-:W-:Y:S01]  /*49a0*/  UMOV UR10, UR8 ;  /* 0x00000008000a7c82 */ /* 0x000fe20008000000 */
[----:B------:R-:W-:Y:S01]  /*49b0*/  UIADD3 UR8, UR6, 0x100, URZ ;  /* 0x0000010006087890 */ /* 0x000fe2000fffe03f */
[----:B------:R-:W2:Y:S01]  /*49c0*/  MUFU.TANH R33, R33 ;  /* 0x0000002100217308 */ /* 0x000ea20000002400 */
[----:B-----5:R-:W-:-:S04]  /*49d0*/  FSEL R32, R32, -INF , P5 ;  /* 0xff80000020207808 */ /* 0x020fc80002800000 */
[----:B------:R-:W-:-:S03]  /*49e0*/  FMNMX.FTZ R4, R32, R7, !PT ;  /* 0x0000000720047209 */ /* 0x000fc60007810000 */
[----:B------:R-:W5:Y:S01]  /*49f0*/  MUFU.TANH R27, R27 ;  /* 0x0000001b001b7308 */ /* 0x000f620000002400 */
[----:B0-----:R-:W-:Y:S02]  /*4a00*/  FSEL R26, R26, -INF , P1 ;  /* 0xff8000001a1a7808 */ /* 0x001fe40000800000 */
[----:B------:R-:W-:-:S05]  /*4a10*/  ISETP.GT.AND P1, PT, R5, 0x18, PT ;  /* 0x000000180500780c */ /* 0x000fca0003f24270 */
[----:B------:R-:W0:Y:S01]  /*4a20*/  MUFU.TANH R36, R36 ;  /* 0x0000002400247308 */ /* 0x000e220000002400 */
[----:B--2---:R-:W-:-:S04]  /*4a30*/  FSEL R33, R33, -INF , P6 ;  /* 0xff80000021217808 */ /* 0x004fc80003000000 */
[----:B------:R-:W-:-:S03]  /*4a40*/  FMNMX.FTZ R7, R33, R4, !PT ;  /* 0x0000000421077209 */ /* 0x000fc60007810000 */
[----:B------:R-:W2:Y:S01]  /*4a50*/  MUFU.TANH R30, R30 ;  /* 0x0000001e001e7308 */ /* 0x000ea20000002400 */
[----:B-----5:R-:W-:Y:S02]  /*4a60*/  FSEL R27, R27, -INF , P2 ;  /* 0xff8000001b1b7808 */ /* 0x020fe40001000000 */
[----:B------:R-:W-:-:S05]  /*4a70*/  ISETP.GT.AND P2, PT, R5, 0x19, PT ;  /* 0x000000190500780c */ /* 0x000fca0003f44270 */
[----:B------:R-:W5:Y:S01]  /*4a80*/  MUFU.TANH R37, R37 ;  /* 0x0000002500257308 */ /* 0x000f620000002400 */
[----:B0-----:R-:W-:-:S04]  /*4a90*/  FSEL R36, R36, -INF , P1 ;  /* 0xff80000024247808 */ /* 0x001fc80000800000 */
[----:B------:R-:W-:-:S03]  /*4aa0*/  FMNMX.FTZ R4, R36, R7, !PT ;  /* 0x0000000724047209 */ /* 0x000fc60007810000 */
[----:B------:R-:W0:Y:S01]  /*4ab0*/  MUFU.TANH R31, R31 ;  /* 0x0000001f001f7308 */ /* 0x000e220000002400 */
[----:B--2---:R-:W-:Y:S02]  /*4ac0*/  FSEL R30, R30, -INF , P3 ;  /* 0xff8000001e1e7808 */ /* 0x004fe40001800000 */
[----:B------:R-:W-:-:S05]  /*4ad0*/  ISETP.GT.AND P3, PT, R5, 0x20, PT ;  /* 0x000000200500780c */ /* 0x000fca0003f64270 */
        /* <DEDUP_REMOVED lines=37> */
[----:B-----5:R-:W-:-:S07]  /*4d30*/  FSEL R49, R49, -INF , P2 ;  /* 0xff80000031317808 */ /* 0x020fce0001000000 */
[----:B------:R-:W5:Y:S01]  /*4d40*/  MUFU.TANH R53, R53 ;  /* 0x0000003500357308 */ /* 0x000f620000002400 */
[----:B0-----:R-:W-:Y:S02]  /*4d50*/  FSEL R43, R43, -INF , P4 ;  /* 0xff8000002b2b7808 */ /* 0x001fe40002000000 */
[----:B------:R-:W-:Y:S02]  /*4d60*/  ISETP.GT.AND P4, PT, R5, 0x39, PT ;  /* 0x000000390500780c */ /* 0x000fe40003f84270 */
[----:B------:R-:W-:-:S03]  /*4d70*/  FMNMX.FTZ R5, R49, R4, !PT ;  /* 0x0000000431057209 */ /* 0x000fc60007810000 */
[----:B------:R-:W0:Y:S01]  /*4d80*/  MUFU.TANH R46, R46 ;  /* 0x0000002e002e7308 */ /* 0x000e220000002400 */
[----:B--2---:R-:W-:-:S04]  /*4d90*/  FSEL R52, R52, -INF , P3 ;  /* 0xff80000034347808 */ /* 0x004fc80001800000 */
[----:B------:R-:W-:-:S03]  /*4da0*/  FMNMX.FTZ R4, R52, R5, !PT ;  /* 0x0000000534047209 */ /* 0x000fc60007810000 */
[----:B------:R-:W2:Y:S01]  /*4db0*/  MUFU.TANH R47, R47 ;  /* 0x0000002f002f7308 */ /* 0x000ea20000002400 */
[----:B-----5:R-:W-:-:S04]  /*4dc0*/  FSEL R53, R53, -INF , P4 ;  /* 0xff80000035357808 */ /* 0x020fc80002000000 */
[----:B-1-34-:R-:W-:-:S03]  /*4dd0*/  FMNMX.FTZ R6, R53, R4, !PT ;  /* 0x0000000435067209 */ /* 0x01afc60007810000 */
[----:B------:R-:W1:Y:S01]  /*4de0*/  MUFU.TANH R50, R50 ;  /* 0x0000003200327308 */ /* 0x000e620000002400 */
[----:B0-----:R-:W-:Y:S01]  /*4df0*/  FSEL R46, R46, -INF , P5 ;  /* 0xff8000002e2e7808 */ /* 0x001fe20002800000 */
[----:B------:R-:W0:Y:S06]  /*4e00*/  SHFL.BFLY PT, R5, R6, 0x2, 0x1f ;  /* 0x0c401f0006057f89 */ /* 0x000e2c00000e0000 */
[----:B------:R-:W3:Y:S01]  /*4e10*/  MUFU.TANH R51, R51 ;  /* 0x0000003300337308 */ /* 0x000ee20000002400 */
[----:B--2---:R-:W-:-:S07]  /*4e20*/  FSEL R47, R47, -INF , P6 ;  /* 0xff8000002f2f7808 */ /* 0x004fce0003000000 */
[----:B------:R-:W2:Y:S01]  /*4e30*/  MUFU.TANH R54, R54 ;  /* 0x0000003600367308 */ /* 0x000ea20000002400 */
[----:B-1----:R-:W-:-:S07]  /*4e40*/  FSEL R50, R50, -INF , P1 ;  /* 0xff80000032327808 */ /* 0x002fce0000800000 */
[----:B------:R-:W1:Y:S01]  /*4e50*/  MUFU.TANH R55, R55 ;  /* 0x0000003700377308 */ /* 0x000e620000002400 */
[----:B---3--:R-:W-:Y:S02]  /*4e60*/  FSEL R51, R51, -INF , P2 ;  /* 0xff80000033337808 */ /* 0x008fe40001000000 */
[----:B0-----:R-:W-:Y:S02]  /*4e70*/  FMNMX.FTZ R7, R6, R5, !PT ;  /* 0x0000000506077209 */ /* 0x001fe40007810000 */
[----:B------:R-:W-:Y:S02]  /*4e80*/  FMNMX.FTZ R5, R26, R27, !PT ;  /* 0x0000001b1a057209 */ /* 0x000fe40007810000 */
[----:B------:R-:W-:Y:S01]  /*4e90*/  ISETP.GE.AND P2, PT, R152, 0x41, PT ;  /* 0x000000419800780c */ /* 0x000fe20003f46270 */
[----:B------:R-:W0:Y:S01]  /*4ea0*/  SHFL.BFLY PT, R8, R7, 0x1, 0x1f ;  /* 0x0c201f0007087f89 */ /* 0x000e2200000e0000 */
[----:B------:R-:W-:Y:S02]  /*4eb0*/  FMNMX.FTZ R4, R30, R5, !PT ;  /* 0x000000051e047209 */ /* 0x000fe40007810000 */
[----:B--2---:R-:W-:-:S02]  /*4ec0*/  FSEL R54, R54, -INF , P3 ;  /* 0xff80000036367808 */ /* 0x004fc40001800000 */
[----:B------:R-:W-:-:S04]  /*4ed0*/  FMNMX.FTZ R5, R31, R4, !PT ;  /* 0x000000041f057209 */ /* 0x000fc80007810000 */
[----:B------:R-:W-:Y:S02]  /*4ee0*/  FMNMX.FTZ R4, R34, R5, !PT ;  /* 0x0000000522047209 */ /* 0x000fe40007810000 */
[----:B-1----:R-:W-:Y:S02]  /*4ef0*/  FSEL R55, R55, -INF , P4 ;  /* 0xff80000037377808 */ /* 0x002fe40002000000 */
        /* <DEDUP_REMOVED lines=15> */
[----:B------:R-:W-:Y:S01]  /*4ff0*/  MUFU.EX2 R6, R24 ;  /* 0x0000001800067308 */ /* 0x000fe20000000800 */
        /* <DEDUP_REMOVED lines=14> */
[--C-:B------:R-:W-:Y:S01]  /*50e0*/  FFMA.FTZ R155, R52, UR9, -R56.reuse ;  /* 0x00000009349b7c23 */ /* 0x100fe20008010838 */
[--C-:B------:R-:W-:Y:S01]  /*50f0*/  FFMA.FTZ R172, R53, UR9, -R56.reuse ;  /* 0x0000000935ac7c23 */ /* 0x100fe20008010838 */
[----:B------:R-:W1:Y:S08]  /*5100*/  MUFU.EX2 R7, R7 ;  /* 0x0000000700077308 */ /* 0x000e700000000800 */
[----:B------:R-:W-:Y:S08]  /*5110*/  MUFU.EX2 R8, R28 ;  /* 0x0000001c00087308 */ /* 0x000ff00000000800 */
[----:B------:R-:W2:Y:S01]  /*5120*/  MUFU.EX2 R9, R9 ;  /* 0x0000000900097308 */ /* 0x000ea20000000800 */
[----:B-1----:R-:W-:Y:S01]  /*5130*/  F2FP.F16.F32.PACK_AB R156, R7, R6 ;  /* 0x00000006079c723e */ /* 0x002fe200000000ff */
[----:B------:R-:W-:Y:S01]  /*5140*/  FADD.FTZ R7, R6, R7 ;  /* 0x0000000706077221 */ /* 0x000fe20000010000 */
[----:B0-----:R-:W-:Y:S01]  /*5150*/  FMNMX.FTZ R24, R5, R14, !PT ;  /* 0x0000000e05187209 */ /* 0x001fe20007810000 */
[----:B------:R-:W-:-:S04]  /*5160*/  FFMA.FTZ R14, R40, UR9, -R56 ;  /* 0x00000009280e7c23 */ /* 0x000fc80008010838 */
[----:B------:R-:W-:Y:S01]  /*5170*/  MUFU.EX2 R10, R10 ;  /* 0x0000000a000a7308 */ /* 0x000fe20000000800 */
[----:B------:R-:W0:Y:S07]  /*5180*/  SHFL.BFLY PT, R5, R24, 0x1, 0x1f ;  /* 0x0c201f0018057f89 */ /* 0x000e2e00000e0000 */
[----:B------:R-:W1:Y:S01]  /*5190*/  MUFU.EX2 R11, R11 ;  /* 0x0000000b000b7308 */ /* 0x000e620000000800 */
[----:B--2---:R-:W-:Y:S01]  /*51a0*/  F2FP.F16.F32.PACK_AB R158, R9, R8 ;  /* 0x00000008099e723e */ /* 0x004fe200000000ff */
[----:B------:R-:W-:-:S04]  /*51b0*/  FADD.FTZ R8, R8, R7 ;  /* 0x0000000708087221 */ /* 0x000fc80000010000 */
[----:B------:R-:W-:Y:S02]  /*51c0*/  FADD.FTZ R9, R9, R8 ;  /* 0x0000000809097221 */ /* 0x000fe40000010000 */
[----:B------:R-:W-:Y:S08]  /*51d0*/  MUFU.EX2 R12, R12 ;  /* 0x0000000c000c7308 */ /* 0x000ff00000000800 */
[----:B------:R-:W2:Y:S01]  /*51e0*/  MUFU.EX2 R13, R13 ;  /* 0x0000000d000d7308 */ /* 0x000ea20000000800 */
[----:B-1----:R-:W-:Y:S01]  /*51f0*/  F2FP.F16.F32.PACK_AB R160, R11, R10 ;  /* 0x0000000a0ba0723e */ /* 0x002fe200000000ff */
[----:B------:R-:W-:Y:S01]  /*5200*/  FADD.FTZ R10, R10, R9 ;  /* 0x000000090a0a7221 */ /* 0x000fe20000010000 */
[----:B0-----:R-:W-:-:S03]  /*5210*/  FMNMX.FTZ R5, R24, R5, !PT ;  /* 0x0000000518057209 */ /* 0x001fc60007810000 */
[----:B------:R-:W-:Y:S01]  /*5220*/  FADD.FTZ R11, R11, R10 ;  /* 0x0000000a0b0b7221 */ /* 0x000fe20000010000 */
[C---:B------:R-:W-:Y:S01]  /*5230*/  FSETP.NEU.FTZ.AND P1, PT, R5.reuse, -INF , PT ;  /* 0xff8000000500780b */ /* 0x040fe20003f3d000 */
[----:B------:R-:W-:Y:S01]  /*5240*/  FMUL.FTZ R24, R5, UR9 ;  /* 0x0000000905187c20 */ /* 0x000fe20008410000 */
[----:B------:R-:W-:Y:S04]  /*5250*/  MUFU.EX2 R14, R14 ;  /* 0x0000000e000e7308 */ /* 0x000fe80000000800 */
[----:B------:R-:W-:Y:S02]  /*5260*/  FSEL R25, R24, RZ, P1 ;  /* 0x000000ff18197208 */ /* 0x000fe40000800000 */
[----:B------:R-:W-:Y:S02]  /*5270*/  ISETP.NE.AND P1, PT, R57, RZ, PT ;  /* 0x000000ff3900720c */ /* 0x000fe40003f25270 */
        /* <DEDUP_REMOVED lines=21> */
[----:B--2---:R-:W-:Y:S01]  /*53d0*/  F2FP.F16.F32.PACK_AB R162, R13, R12 ;  /* 0x0000000c0da2723e */ /* 0x004fe200000000ff */
[----:B------:R-:W-:Y:S01]  /*53e0*/  FADD.FTZ R12, R12, R11 ;  /* 0x0000000b0c0c7221 */ /* 0x000fe20000010000 */
[----:B0-----:R-:W-:Y:S01]  /*53f0*/  F2FP.F16.F32.PACK_AB R164, R15, R14 ;  /* 0x0000000e0fa4723e */ /* 0x001fe200000000ff */
[----:B------:R-:W-:-:S02]  /*5400*/  @!P1 VIADD R3, R3, 0x38860 ;  /* 0x0003886003039836 */ /* 0x000fc40000000000 */
[----:B------:R-:W-:Y:S01]  /*5410*/  FADD.FTZ R13, R13, R12 ;  /* 0x0000000c0d0d7221 */ /* 0x000fe20000010000 */
[----:B------:R-:W0:Y:S02]  /*5420*/  MUFU.EX2 R175, R27 ;  /* 0x0000001b00af7308 */ /* 0x000e240000000800 */
[----:B------:R-:W-:Y:S01]  /*5430*/  @!P1 PRMT R3, RZ, 0x654, R3 ;  /* 0x00000654ff039816 */ /* 0x000fe20000000003 */
[----:B------:R-:W-:-:S04]  /*5440*/  FADD.FTZ R14, R14, R13 ;  /* 0x0000000d0e0e7221 */ /* 0x000fc80000010000 */
[----:B------:R-:W-:Y:S01]  /*5450*/  FADD.FTZ R15, R15, R14 ;  /* 0x0000000e0f0f7221 */ /* 0x000fe20000010000 */
[----:B------:R-:W-:Y:S08]  /*5460*/  MUFU.EX2 R176, R30 ;  /* 0x0000001e00b07308 */ /* 0x000ff00000000800 */
[----:B------:R-:W2:Y:S01]  /*5470*/  MUFU.EX2 R177, R31 ;  /* 0x0000001f00b17308 */ /* 0x000ea20000000800 */
[----:B0-----:R-:W-:Y:S01]  /*5480*/  F2FP.F16.F32.PACK_AB R157, R175, R174 ;  /* 0x000000aeaf9d723e */ /* 0x001fe200000000ff */
[----:B------:R-:W-:-:S06]  /*5490*/  FADD.FTZ R175, R174, R175 ;  /* 0x000000afaeaf7221 */ /* 0x000fcc0000010000 */
[----:B------:R-:W-:Y:S08]  /*54a0*/  MUFU.EX2 R178, R34 ;  /* 0x0000002200b27308 */ /* 0x000ff00000000800 */
[----:B------:R-:W0:Y:S01]  /*54b0*/  MUFU.EX2 R179, R35 ;  /* 0x0000002300b37308 */ /* 0x000e220000000800 */
[----:B--2---:R-:W-:Y:S01]  /*54c0*/  F2FP.F16.F32.PACK_AB R159, R177, R176 ;  /* 0x000000b0b19f723e */ /* 0x004fe200000000ff */
[----:B------:R-:W-:Y:S01]  /*54d0*/  BAR.SYNC.DEFER_BLOCKING 0xf, 0x100 ;  /* 0x03c4000000007b1d */ /* 0x000fe20000010000 */
[----:B------:R-:W-:-:S04]  /*54e0*/  FADD.FTZ R176, R176, R175 ;  /* 0x000000afb0b07221 */ /* 0x000fc80000010000 */
[----:B------:R-:W-:Y:S01]  /*54f0*/  FADD.FTZ R177, R177, R176 ;  /* 0x000000b0b1b17221 */ /* 0x000fe20000010000 */
[----:B------:R-:W-:Y:S08]  /*5500*/  MUFU.EX2 R180, R38 ;  /* 0x0000002600b47308 */ /* 0x000ff00000000800 */
[----:B------:R-:W2:Y:S01]  /*5510*/  MUFU.EX2 R181, R39 ;  /* 0x0000002700b57308 */ /* 0x000ea20000000800 */
[----:B0-----:R-:W-:Y:S01]  /*5520*/  F2FP.F16.F32.PACK_AB R161, R179, R178 ;  /* 0x000000b2b3a1723e */ /* 0x001fe200000000ff */
[----:B------:R-:W-:-:S04]  /*5530*/  FADD.FTZ R178, R178, R177 ;  /* 0x000000b1b2b27221 */ /* 0x000fc80000010000 */
[----:B------:R-:W-:Y:S02]  /*5540*/  FADD.FTZ R179, R179, R178 ;  /* 0x000000b2b3b37221 */ /* 0x000fe40000010000 */
[----:B------:R-:W-:Y:S01]  /*5550*/  MUFU.EX2 R20, R20 ;  /* 0x0000001400147308 */ /* 0x000fe20000000800 */
[----:B------:R0:W-:Y:S07]  /*5560*/  STSM.16.M88.4 [R184+0x36400], R156 ;  /* 0x0364009cb8007844 */ /* 0x0001ee0000000200 */
[----:B------:R-:W3:Y:S01]  /*5570*/  MUFU.EX2 R21, R21 ;  /* 0x0000001500157308 */ /* 0x000ee20000000800 */
[----:B--2---:R-:W-:Y:S01]  /*5580*/  F2FP.F16.F32.PACK_AB R163, R181, R180 ;  /* 0x000000b4b5a3723e */ /* 0x004fe200000000ff */
[----:B------:R-:W-:-:S04]  /*5590*/  FADD.FTZ R180, R180, R179 ;  /* 0x000000b3b4b47221 */ /* 0x000fc80000010000 */
[----:B------:R0:W-:Y:S01]  /*55a0*/  STSM.16.M88.4 [R187], R160 ;  /* 0x000000a0bb007844 */ /* 0x0001e20000000200 */
[----:B------:R-:W-:Y:S01]  /*55b0*/  FADD.FTZ R181, R181, R180 ;  /* 0x000000b4b5b57221 */ /* 0x000fe20000010000 */
[----:B------:R-:W-:Y:S08]  /*55c0*/  MUFU.EX2 R182, R42 ;  /* 0x0000002a00b67308 */ /* 0x000ff00000000800 */
[----:B------:R-:W2:Y:S01]  /*55d0*/  MUFU.EX2 R183, R43 ;  /* 0x0000002b00b77308 */ /* 0x000ea20000000800 */
[----:B---3--:R-:W-:Y:S01]  /*55e0*/  F2FP.F16.F32.PACK_AB R166, R21, R20 ;  /* 0x0000001415a6723e */ /* 0x008fe200000000ff */
[----:B------:R-:W-:-:S04]  /*55f0*/  FADD.FTZ R20, R20, R15 ;  /* 0x0000000f14147221 */ /* 0x000fc80000010000 */
[----:B------:R-:W-:Y:S02]  /*5600*/  FADD.FTZ R20, R21, R20 ;  /* 0x0000001415147221 */ /* 0x000fe40000010000 */
[----:B------:R-:W-:Y:S08]  /*5610*/  MUFU.EX2 R192, R46 ;  /* 0x0000002e00c07308 */ /* 0x000ff00000000800 */
[----:B------:R-:W3:Y:S01]  /*5620*/  MUFU.EX2 R193, R47 ;  /* 0x0000002f00c17308 */ /* 0x000ee20000000800 */
[----:B--2---:R-:W-:Y:S01]  /*5630*/  F2FP.F16.F32.PACK_AB R165, R183, R182 ;  /* 0x000000b6b7a5723e */ /* 0x004fe200000000ff */
[----:B------:R-:W-:-:S04]  /*5640*/  FADD.FTZ R182, R182, R181 ;  /* 0x000000b5b6b67221 */ /* 0x000fc80000010000 */
[----:B------:R-:W-:Y:S02]  /*5650*/  FADD.FTZ R183, R183, R182 ;  /* 0x000000b6b7b77221 */ /* 0x000fe40000010000 */
[----:B------:R-:W-:Y:S08]  /*5660*/  MUFU.EX2 R153, R153 ;  /* 0x0000009900997308 */ /* 0x000ff00000000800 */
[----:B------:R-:W2:Y:S01]  /*5670*/  MUFU.EX2 R154, R154 ;  /* 0x0000009a009a7308 */ /* 0x000ea20000000800 */
[----:B---3--:R-:W-:Y:S01]  /*5680*/  F2FP.F16.F32.PACK_AB R167, R193, R192 ;  /* 0x000000c0c1a7723e */ /* 0x008fe200000000ff */
[----:B------:R-:W-:-:S04]  /*5690*/  FADD.FTZ R192, R192, R183 ;  /* 0x000000b7c0c07221 */ /* 0x000fc80000010000 */
[----:B------:R0:W-:Y:S01]  /*56a0*/  STSM.16.M88.4 [R185], R164 ;  /* 0x000000a4b9007844 */ /* 0x0001e20000000200 */
[----:B------:R-:W-:Y:S01]  /*56b0*/  FADD.FTZ R193, R193, R192 ;  /* 0x000000c0c1c17221 */ /* 0x000fe20000010000 */
[----:B------:R-:W-:Y:S08]  /*56c0*/  MUFU.EX2 R155, R155 ;  /* 0x0000009b009b7308 */ /* 0x000ff00000000800 */
[----:B------:R-:W3:Y:S01]  /*56d0*/  MUFU.EX2 R172, R172 ;  /* 0x000000ac00ac7308 */ /* 0x000ee20000000800 */
[----:B--2---:R-:W-:Y:S01]  /*56e0*/  F2FP.F16.F32.PACK_AB R168, R154, R153 ;  /* 0x000000999aa8723e */ /* 0x004fe200000000ff */
[----:B------:R-:W-:-:S04]  /*56f0*/  FADD.FTZ R153, R153, R20 ;  /* 0x0000001499997221 */ /* 0x000fc80000010000 */
[----:B------:R-:W-:Y:S02]  /*5700*/  FADD.FTZ R154, R154, R153 ;  /* 0x000000999a9a7221 */ /* 0x000fe40000010000 */
[----:B------:R-:W-:Y:S08]  /*5710*/  MUFU.EX2 R194, R50 ;  /* 0x0000003200c27308 */ /* 0x000ff00000000800 */
[----:B------:R-:W2:Y:S01]  /*5720*/  MUFU.EX2 R195, R51 ;  /* 0x0000003300c37308 */ /* 0x000ea20000000800 */
[----:B---3--:R-:W-:-:S07]  /*5730*/  F2FP.F16.F32.PACK_AB R170, R172, R155 ;  /* 0x0000009bacaa723e */ /* 0x008fce00000000ff */
[----:B------:R-:W3:Y:S08]  /*5740*/  MUFU.EX2 R196, R54 ;  /* 0x0000003600c47308 */ /* 0x000ef00000000800 */
[----:B------:R-:W4:Y:S01]  /*5750*/  MUFU.EX2 R197, R25 ;  /* 0x0000001900c57308 */ /* 0x000f220000000800 */
[----:B--2---:R-:W-:Y:S01]  /*5760*/  F2FP.F16.F32.PACK_AB R169, R195, R194 ;  /* 0x000000c2c3a9723e */ /* 0x004fe200000000ff */
[----:B------:R-:W-:-:S04]  /*5770*/  FADD.FTZ R194, R194, R193 ;  /* 0x000000c1c2c27221 */ /* 0x000fc80000010000 */
[----:B------:R-:W-:-:S04]  /*5780*/  FADD.FTZ R195, R195, R194 ;  /* 0x000000c2c3c37221 */ /* 0x000fc80000010000 */
[----:B---3--:R-:W-:Y:S01]  /*5790*/  FADD.FTZ R6, R196, R195 ;  /* 0x000000c3c4067221 */ /* 0x008fe20000010000 */
[----:B----4-:R-:W-:-:S03]  /*57a0*/  F2FP.F16.F32.PACK_AB R171, R197, R196 ;  /* 0x000000c4c5ab723e */ /* 0x010fc600000000ff */
[----:B------:R-:W-:Y:S02]  /*57b0*/  FADD.FTZ R6, R197, R6 ;  /* 0x00000006c5067221 */ /* 0x000fe40000010000 */
[----:B------:R0:W-:Y:S01]  /*57c0*/  STSM.16.M88.4 [R186], R168 ;  /* 0x000000a8ba007844 */ /* 0x0001e20000000200 */
[----:B-1----:R-:W-:-:S06]  /*57d0*/  WARPGROUP.ARRIVE ;  /* 0x00000000000079c5 */ /* 0x002fcc0000000000 */
[----:B------:R-:W-:Y:S01]  /*57e0*/  HGMMA.64x256x16.F32 R24, R156, gdesc[UR4].tnspB, RZ, !UPT, gsb0 ;  /* 0x43e000049c187df0 */ /* 0x000fe2000c0008ff */
[----:B------:R-:W-:Y:S01]  /*57f0*/  UIADD3 UR6, UR6, 0x180, URZ ;  /* 0x0000018006067890 */ /* 0x000fe2000fffe03f */
[----:B------:R-:W-:Y:S01]  /*5800*/  UMOV UR7, 0x40000040 ;  /* 0x4000004000077882 */ /* 0x000fe20000000000 */
[----:B------:R-:W-:Y:S02]  /*5810*/  WARPGROUP.DEPBAR.LE gsb0, 0x0 ;  /* 0x00008000000079c5 */ /* 0x000fe40000010000 */
[----:B------:R-:W-:-:S15]  /*5820*/  WARPGROUP.ARRIVE ;  /* 0x00000000000079c5 */ /* 0x000fde0000000000 */
[----:B------:R-:W-:-:S08]  /*5830*/  NOP ;  /* 0x0000000000007918 */ /* 0x000fd00000000000 */
[----:B------:R-:W-:Y:S01]  /*5840*/  HGMMA.64x256x16.F32 R24, R160, gdesc[UR8].tnspB, R24, gsb0 ;  /* 0x43e00008a0187df0 */ /* 0x000fe20008000818 */
[----:B------:R-:W-:Y:S01]  /*5850*/  UMOV UR10, UR8 ;  /* 0x00000008000a7c82 */ /* 0x000fe20008000000 */
[----:B------:R-:W-:Y:S01]  /*5860*/  UMOV UR11, 0x40000040 ;  /* 0x40000040000b7882 */ /* 0x000fe20000000000 */
[----:B------:R-:W-:Y:S02]  /*5870*/  WARPGROUP.DEPBAR.LE gsb0, 0x0 ;  /* 0x00008000000079c5 */ /* 0x000fe40000010000 */
[----:B------:R-:W-:-:S15]  /*5880*/  WARPGROUP.ARRIVE ;  /* 0x00000000000079c5 */ /* 0x000fde0000000000 */
[----:B------:R-:W-:-:S08]  /*5890*/  NOP ;  /* 0x0000000000007918 */ /* 0x000fd00000000000 */
        /* <DEDUP_REMOVED lines=17> */
[----:B0-----:R-:W-:Y:S06]  /*59b0*/  @!P2 BRA `(.L_x_3458) ;  /* 0x0000002c00aca947 */ /* 0x001fec0003800000 */
[----:B------:R-:W-:Y:S01]  /*59c0*/  IADD3 R7, R173, -0x2, RZ ;  /* 0xfffffffead077810 */ /* 0x000fe20007ffe0ff */
[----:B------:R-:W-:Y:S01]  /*59d0*/  IMAD.MOV.U32 R8, RZ, RZ, R5 ;  /* 0x000000ffff087224 */ /* 0x000fe200078e0005 */
[----:B------:R-:W-:Y:S01]  /*59e0*/  UMOV UR7, UR36 ;  /* 0x0000002400077c82 */ /* 0x000fe20008000000 */
[----:B------:R-:W-:-:S07]  /*59f0*/  IMAD.MOV.U32 R13, RZ, RZ, R4 ;  /* 0x000000ffff0d7224 */ /* 0x000fce00078e0004 */
.L_x_3467:
[----:B------:R-:W-:Y:S01]  /*5a00*/  UIADD3 UR14, UR7, 0x1, URZ ;  /* 0x00000001070e7890 */ /* 0x000fe2000fffe03f */
[C---:B------:R-:W-:Y:S01]  /*5a10*/  ISETP.GT.AND P2, PT, R7.reuse, RZ, PT ;  /* 0x000000ff0700720c */ /* 0x040fe20003f44270 */
[----:B------:R-:W-:Y:S02]  /*5a20*/  VIADD R7, R7, 0xffffffff ;  /* 0xffffffff07077836 */ /* 0x000fe40000000000 */
[----:B------:R-:W-:-:S04]  /*5a30*/  UISETP.NE.AND UP0, UPT, UR14, 0x2, UPT ;  /* 0x000000020e00788c */ /* 0x000fc8000bf05270 */
[----:B------:R-:W-:Y:S02]  /*5a40*/  USEL UR14, UR14, URZ, UP0 ;  /* 0x0000003f0e0e7287 */ /* 0x000fe40008000000 */
[----:B------:R-:W-:-:S05]  /*5a50*/  USEL UR6, URZ, 0x1, UP0 ;  /* 0x000000013f067887 */ /* 0x000fca0008000000 */
[----:B------:R-:W-:Y:S01]  /*5a60*/  UMOV UR36, UR14 ;  /* 0x0000000e00247c82 */ /* 0x000fe20008000000 */
[----:B------:R-:W-:Y:S01]  /*5a70*/  LOP3.LUT R2, R2, UR6, RZ, 0x3c, !PT ;  /* 0x0000000602027c12 */ /* 0x000fe2000f8e3cff */
[----:B------:R-:W-:Y:S06]  /*5a80*/  @P0 BRA `(.L_x_3459) ;  /* 0x0000000000040947 */ /* 0x000fec0003800000 */
[----:B------:R-:W-:Y:S01]  /*5a90*/  BPT.TRAP 0x1 ;  /* 0x000000040000795c */ /* 0x000fe20000300000 */
.L_x_3459:
[----:B------:R-:W-:Y:S01]  /*5aa0*/  ULEA UR6, UR36, UR37, 0x3 ;  /* 0x0000002524067291 */ /* 0x000fe2000f8e183f */
[----:B------:R-:W-:-:S08]  /*5ab0*/  SHF.L.U32 R4, R2, 0x1f, RZ ;  /* 0x0000001f02047819 */ /* 0x000fd000000006ff */
[----:B------:R0:W1:Y:S01]  /*5ac0*/  SYNCS.PHASECHK.TRANS64.TRYWAIT P3, [UR6+0x38830], R4 ;  /* 0x03883004ff0075a7 */ /* 0x0000620008060146 */
[----:B------:R-:W-:Y:S05]  /*5ad0*/  @P0 BRA `(.L_x_3460) ;  /* 0x0000000000040947 */ /* 0x000fea0003800000 */
[----:B------:R-:W-:Y:S01]  /*5ae0*/  BPT.TRAP 0x1 ;  /* 0x000000040000795c */ /* 0x000fe20000300000 */
.L_x_3460:
[----:B-1----:R-:W-:Y:S05]  /*5af0*/  @P3 BRA `(.L_x_3461) ;  /* 0x0000000000083947 */ /* 0x002fea0003800000 */
[----:B------:R-:W1:Y:S02]  /*5b00*/  SYNCS.PHASECHK.TRANS64.TRYWAIT P3, [UR6+0x38830], R4 ;  /* 0x03883004ff0075a7 */ /* 0x000e640008060146 */
[----:B-1----:R-:W-:Y:S05]  /*5b10*/  @!P3 BRA `(.L_x_3462) ;  /* 0x000000b000ecb947 */ /* 0x002fea0003800000 */
.L_x_3461:
[----:B------:R-:W-:Y:S01]  /*5b20*/  R2UR UR18, R0 ;  /* 0x00000000001272ca */ /* 0x000fe200000e0000 */
[----:B------:R-:W-:Y:S01]  /*5b30*/  UIADD3 UR8, UR37, 0x20400, URZ ;  /* 0x0002040025087890 */ /* 0x000fe2000fffe03f */
[----:B------:R-:W-:Y:S01]  /*5b40*/  WARPGROUP.ARRIVE ;  /* 0x00000000000079c5 */ /* 0x000fe20000000000 */
[----:B------:R-:W-:Y:S01]  /*5b50*/  UMOV UR11, 0x40000040 ;  /* 0x40000040000b7882 */ /* 0x000fe20000000000 */
[----:B------:R-:W-:Y:S01]  /*5b60*/  UMOV UR9, 0x40000040 ;  /* 0x4000004000097882 */ /* 0x000fe20000000000 */
[----:B------:R-:W-:-:S04]  /*5b70*/  USHF.R.U32.HI UR8, URZ, 0x4, UR8 ;  /* 0x000000043f087899 */ /* 0x000fc80008011608 */
[----:B------:R-:W-:-:S04]  /*5b80*/  ULOP3.LUT UR8, UR8, 0x3fff, URZ, 0xc0, !UPT ;  /* 0x00003fff08087892 */ /* 0x000fc8000f8ec03f */
[----:B------:R-:W-:Y:S02]  /*5b90*/  ULEA UR18, UR36, UR18, 0x9 ;  /* 0x0000001224127291 */ /* 0x000fe4000f8e483f */
[----:B------:R-:W-:-:S05]  /*5ba0*/  ULOP3.LUT UR8, UR8, 0x10000, URZ, 0xfc, !UPT ;  /* 0x0001000008087892 */ /* 0x000fca000f8efc3f */
[----:B------:R-:W-:-:S04]  /*5bb0*/  UMOV UR10, UR18 ;  /* 0x00000012000a7c82 */ /* 0x000fc80008000000 */
[----:B------:R-:W-:Y:S01]  /*5bc0*/  HGMMA.64x64x16.F32 R152, gdesc[UR8], RZ, !UPT, gsb0 ;  /* 0x00e00000089879f0 */ /* 0x000fe2000c0008ff */
[----:B------:R-:W-:Y:S01]  /*5bd0*/  UIADD3 UR10, UR18, 0x2, URZ ;  /* 0x00000002120a7890 */ /* 0x000fe2000fffe03f */
[----:B------:R-:W-:Y:S01]  /*5be0*/  UMOV UR8, UR12 ;  /* 0x0000000c00087c82 */ /* 0x000fe20008000000 */
[----:B------:R-:W-:Y:S01]  /*5bf0*/  UMOV UR9, UR13 ;  /* 0x0000000d00097c82 */ /* 0x000fe20008000000 */
[----:B------:R-:W-:Y:S01]  /*5c00*/  UMOV UR11, 0x40000040 ;  /* 0x40000040000b7882 */ /* 0x000fe20000000000 */
[----:B------:R-:W-:Y:S02]  /*5c10*/  WARPGROUP.DEPBAR.LE gsb0, 0x0 ;  /* 0x00008000000079c5 */ /* 0x000fe40000010000 */
[----:B------:R-:W-:-:S06]  /*5c20*/  WARPGROUP.ARRIVE ;  /* 0x00000000000079c5 */ /* 0x000fcc0000000000 */
[----:B------:R-:W-:Y:S01]  /*5c30*/  HGMMA.64x64x16.F32 R152, gdesc[UR8], R152, gsb0 ;  /* 0x00e00000089879f0 */ /* 0x000fe20008000898 */
        /* <DEDUP_REMOVED lines=13> */
[----:B------:R-:W-:Y:S03]  /*5d10*/  HGMMA.64x64x16.F32 R152, gdesc[UR8], R152, gsb0 ;  /* 0x00e00000089879f0 */ /* 0x000fe60008000898 */
[----:B------:R-:W-:Y:S02]  /*5d20*/  WARPGROUP.DEPBAR.LE gsb0, 0x0 ;  /* 0x00008000000079c5 */ /* 0x000fe40000010000 */
[----:B------:R-:W-:Y:S05]  /*5d30*/  @P0 BRA `(.L_x_3463) ;  /* 0x0000000000040947 */ /* 0x000fea0003800000 */
[----:B------:R-:W-:Y:S01]  /*5d40*/  BPT.TRAP 0x1 ;  /* 0x000000040000795c */ /* 0x000fe20000300000 */
.L_x_3463:
[----:B------:R2:W3:Y:S01]  /*5d50*/  SYNCS.PHASECHK.TRANS64.TRYWAIT P3, [UR6+0x38850], R4 ;  /* 0x03885004ff0075a7 */ /* 0x0004e20008060146 */
[----:B------:R-:W-:Y:S05]  /*5d60*/  @P0 BRA `(.L_x_3464) ;  /* 0x0000000000040947 */ /* 0x000fea0003800000 */
[----:B------:R-:W-:Y:S01]  /*5d70*/  BPT.TRAP 0x1 ;  /* 0x000000040000795c */ /* 0x000fe20000300000 */
.L_x_3464:
[----:B---3--:R-:W-:Y:S05]  /*5d80*/  @P3 BRA `(.L_x_3465) ;  /* 0x0000000000083947 */ /* 0x008fea0003800000 */
[----:B------:R-:W3:Y:S02]  /*5d90*/  SYNCS.PHASECHK.TRANS64.TRYWAIT P3, [UR6+0x38850], R4 ;  /* 0x03885004ff0075a7 */ /* 0x000ee40008060146 */
[----:B---3--:R-:W-:Y:S05]  /*5da0*/  @!P3 BRA `(.L_x_3466) ;  /* 0x000000b00060b947 */ /* 0x008fea0003800000 */
.L_x_3465:
[----:B------:R-:W-:Y:S01]  /*5db0*/  UIADD3 UR8, UR37, 0x26400, URZ ;  /* 0x0002640025087890 */ /* 0x000fe2000fffe03f */
[----:B------:R-:W-:Y:S01]  /*5dc0*/  WARPGROUP.ARRIVE ;  /* 0x00000000000079c5 */ /* 0x000fe20000000000 */
[----:B------:R-:W-:-:S05]  /*5dd0*/  UIADD3 UR11, UR5, 0x2, URZ ;  /* 0x00000002050b7890 */ /* 0x000fca000fffe03f */
[----:B-1----:R-:W1:Y:S01]  /*5de0*/  S2R R5, SR_TID.X ;  /* 0x0000000000057919 */ /* 0x002e620000002100 */
[----:B------:R-:W-:Y:S01]  /*5df0*/  USHF.R.U32.HI UR8, URZ, 0x4, UR8 ;  /* 0x000000043f087899 */ /* 0x000fe20008011608 */
[----:B------:R-:W-:Y:S01]  /*5e00*/  MOV R200, UR6 ;  /* 0x0000000600c87c02 */ /* 0x000fe20008000f00 */
[----:B------:R-:W-:Y:S02]  /*5e10*/  UIADD3 UR9, UR5, 0x6, URZ ;  /* 0x0000000605097890 */ /* 0x000fe4000fffe03f */
[----:B------:R-:W-:Y:S02]  /*5e20*/  ULOP3.LUT UR18, UR8, 0x3fff, URZ, 0xc0, !UPT ;  /* 0x00003fff08127892 */ /* 0x000fe4000f8ec03f */
[----:B------:R-:W-:Y:S02]  /*5e30*/  UIADD3 UR10, UR5, 0x4, URZ ;  /* 0x00000004050a7890 */ /* 0x000fe4000fffe03f */
[----:B------:R-:W-:Y:S02]  /*5e40*/  ULEA UR8, UR14, UR4, 0xc ;  /* 0x000000040e087291 */ /* 0x000fe4000f8e603f */
[----:B------:R-:W-:Y:S01]  /*5e50*/  ULOP3.LUT UR5, UR18, 0x10000, URZ, 0xfc, !UPT ;  /* 0x0001000012057892 */ /* 0x000fe2000f8efc3f */
[----:B------:R-:W-:Y:S01]  /*5e60*/  UMOV UR27, 0x40000040 ;  /* 0x40000040001b7882 */ /* 0x000fe20000000000 */
[----:B------:R-:W-:Y:S01]  /*5e70*/  UMOV UR25, 0x40000040 ;  /* 0x4000004000197882 */ /* 0x000fe20000000000 */
[----:B------:R-:W-:-:S02]  /*5e80*/  UIADD3 UR18, UR8, 0x800, URZ ;  /* 0x0000080008127890 */ /* 0x000fc4000fffe03f */
[----:B------:R-:W-:Y:S02]  /*5e90*/  UMOV UR26, UR8 ;  /* 0x00000008001a7c82 */ /* 0x000fe40008000000 */
[----:B------:R-:W-:Y:S01]  /*5ea0*/  UMOV UR24, UR5 ;  /* 0x0000000500187c82 */ /* 0x000fe20008000000 */
[----:B------:R-:W-:Y:S01]  /*5eb0*/  UIADD3 UR19, UR5, 0x800, URZ ;  /* 0x0000080005137890 */ /* 0x000fe2000fffe03f */
[----:B------:R-:W-:Y:S01]  /*5ec0*/  HGMMA.64x64x16.F32 R152, gdesc[UR24], R152, gsb0 ;  /* 0x00e00000189879f0 */ /* 0x000fe20008000898 */
[----:B------:R-:W-:Y:S01]  /*5ed0*/  UIADD3 UR26, UR8, 0x2, URZ ;  /* 0x00000002081a7890 */ /* 0x000fe2000fffe03f */
[----:B------:R-:W-:Y:S01]  /*5ee0*/  UMOV UR24, UR11 ;  /* 0x0000000b00187c82 */ /* 0x000fe20008000000 */
[----:B------:R-:W-:Y:S01]  /*5ef0*/  UMOV UR25, 0x40000040 ;  /* 0x4000004000197882 */ /* 0x000fe20000000000 */
[----:B------:R-:W-:Y:S01]  /*5f00*/  UMOV UR27, 0x40000040 ;  /* 0x40000040001b7882 */ /* 0x000fe20000000000 */
[----:B------:R-:W-:Y:S01]  /*5f10*/  UMOV UR11, 0x4 ;  /* 0x00000004000b7882 */ /* 0x000fe20000000000 */
[----:B------:R-:W-:Y:S01]  /*5f20*/  ULEA UR6, UR14, UR15, 0xc ;  /* 0x0000000f0e067291 */ /* 0x000fe2000f8e603f */
[----:B-1----:R-:W-:-:S05]  /*5f30*/  SHF.R.U32.HI R5, RZ, 0x7, R5 ;  /* 0x00000007ff057819 */ /* 0x002fca0000011605 */
[----:B0-2---:R-:W0:Y:S01]  /*5f40*/  SHFL.IDX PT, R4, R5, RZ, 0x1f ;  /* 0x00001fff05047589 */ /* 0x005e2200000e0000 */
[----:B------:R-:W-:Y:S02]  /*5f50*/  WARPGROUP.DEPBAR.LE gsb0, 0x0 ;  /* 0x00008000000079c5 */ /* 0x000fe40000010000 */
[----:B------:R-:W-:-:S06]  /*5f60*/  WARPGROUP.ARRIVE ;  /* 0x00000000000079c5 */ /* 0x000fcc0000000000 */
[----:B------:R-:W-:Y:S01]  /*5f70*/  HGMMA.64x64x16.F32 R152, gdesc[UR24], R152, gsb0 ;  /* 0x00e00000189879f0 */ /* 0x000fe20008000898 */
[----:B------:R-:W-:Y:S01]  /*5f80*/  UIADD3 UR26, UR8, 0x4, URZ ;  /* 0x00000004081a7890 */ /* 0x000fe2000fffe03f */
[----:B------:R-:W-:Y:S01]  /*5f90*/  UMOV UR24, UR10 ;  /* 0x0000000a00187c82 */ /* 0x000fe20008000000 */
[----:B------:R-:W-:Y:S01]  /*5fa0*/  UMOV UR25, 0x40000040 ;  /* 0x4000004000197882 */ /* 0x000fe20000000000 */
[----:B------:R-:W-:Y:S01]  /*5fb0*/  UMOV UR27, 0x40000040 ;  /* 0x40000040001b7882 */ /* 0x000fe20000000000 */
[----:B------:R-:W-:Y:S02]  /*5fc0*/  WARPGROUP.DEPBAR.LE gsb0, 0x0 ;  /* 0x00008000000079c5 */ /* 0x000fe40000010000 */
[----:B------:R-:W-:-:S06]  /*5fd0*/  WARPGROUP.ARRIVE ;  /* 0x00000000000079c5 */ /* 0x000fcc0000000000 */
[----:B------:R-:W-:Y:S01]  /*5fe0*/  HGMMA.64x64x16.F32 R152, gdesc[UR24], R152, gsb0 ;  /* 0x00e00000189879f0 */ /* 0x000fe20008000898 */
[----:B------:R-:W-:Y:S01]  /*5ff0*/  UIADD3 UR26, UR8, 0x6, URZ ;  /* 0x00000006081a7890 */ /* 0x000fe2000fffe03f */
[----:B------:R-:W-:Y:S01]  /*6000*/  UMOV UR24, UR9 ;  /* 0x0000000900187c82 */ /* 0x000fe20008000000 */
[----:B------:R-:W-:Y:S01]  /*6010*/  UMOV UR25, 0x40000040 ;  /* 0x4000004000197882 */ /* 0x000fe20000000000 */
[----:B------:R-:W-:Y:S01]  /*6020*/  UMOV UR27, 0x40000040 ;  /* 0x40000040001b7882 */ /* 0x000fe20000000000 */
[----:B0-----:R-:W-:-:S13]  /*6030*/  R2UR UR9, R4 ;  /* 0x00000000040972ca */ /* 0x001fda00000e0000 */
[----:B------:R-:W-:-:S04]  /*6040*/  UISETP.GT.AND UP0, UPT, UR9, 0x7f, UPT ;  /* 0x0000007f0900788c */ /* 0x000fc8000bf04270 */
[----:B------:R-:W-:Y:S02]  /*6050*/  USEL UR9, URZ, 0x2, !UP0 ;  /* 0x000000023f097887 */ /* 0x000fe4000c000000 */
[----:B------:R-:W-:Y:S02]  /*6060*/  USEL UR10, UR11, 0x2, UP0 ;  /* 0x000000020b0a7887 */ /* 0x000fe40008000000 */
[----:B------:R-:W-:Y:S01]  /*6070*/  USEL UR11, UR11, 0x6, !UP0 ;  /* 0x000000060b0b7887 */ /* 0x000fe2000c000000 */
        /* <DEDUP_REMOVED lines=219> */
[----:B------:R-:W-:Y:S02]  /*6e30*/  UIADD3 UR11, UR9, UR10, UR5 ;  /* 0x0000000a090b7290 */ /* 0x000fe4000fffe005 */
[----:B------:R-:W-:-:S03]  /*6e40*/  UIADD3 UR10, UR9, UR10, UR8 ;  /* 0x0000000a090a7290 */ /* 0x000fc6000fffe008 */
[----:B------:R-:W-:Y:S02]  /*6e50*/  UMOV UR9, 0x40000040 ;  /* 0x4000004000097882 */ /* 0x000fe40000000000 */
[----:B------:R-:W-:Y:S01]  /*6e60*/  UMOV UR8, UR11 ;  /* 0x0000000b00087c82 */ /* 0x000fe20008000000 */
[----:B------:R-:W-:Y:S01]  /*6e70*/  UMOV UR11, 0x40000040 ;  /* 0x40000040000b7882 */ /* 0x000fe20000000000 */
[----:B------:R-:W-:Y:S02]  /*6e80*/  WARPGROUP.DEPBAR.LE gsb0, 0x0 ;  /* 0x00008000000079c5 */ /* 0x000fe40000010000 */
[----:B------:R-:W-:-:S06]  /*6e90*/  WARPGROUP.ARRIVE ;  /* 0x00000000000079c5 */ /* 0x000fcc0000000000 */
[----:B------:R-:W-:Y:S03]  /*6ea0*/  HGMMA.64x64x16.F32 R152, gdesc[UR24], R152, gsb0 ;  /* 0x00e00000189879f0 */ /* 0x000fe60008000898 */
[----:B------:R-:W-:Y:S02]  /*6eb0*/  WARPGROUP.DEPBAR.LE gsb0, 0x0 ;  /* 0x00008000000079c5 */ /* 0x000fe40000010000 */
[----:B------:R-:W-:-:S06]  /*6ec0*/  WARPGROUP.ARRIVE ;  /* 0x00000000000079c5 */ /* 0x000fcc0000000000 */
[----:B------:R-:W-:Y:S01]  /*6ed0*/  HGMMA.64x64x16.F32 R152, gdesc[UR8], R152, gsb0 ;  /* 0x00e00000089879f0 */ /* 0x000fe20008000898 */
[----:B------:R-:W-:Y:S01]  /*6ee0*/  ULDC UR8, c[0x0][0xad0] ;  /* 0x0002b40000087ab9 */ /* 0x000fe20000000800 */
        /* <DEDUP_REMOVED lines=28> */
[----:B------:R-:W-:-:S05]  /*70b0*/  FMUL.FTZ R172, R178, UR8 ;  /* 0x00000008b2ac7c20 */ /* 0x000fca0008410000 */
[----:B------:R-:W0:Y:S01]  /*70c0*/  MUFU.TANH R20, R20 ;  /* 0x0000001400147308 */ /* 0x000e220000002400 */
[----:B-1----:R-:W-:-:S07]  /*70d0*/  FMNMX.FTZ R4, R5, R4, !PT ;  /* 0x0000000405047209 */ /* 0x002fce0007810000 */
[----:B------:R-:W1:Y:S01]  /*70e0*/  MUFU.TANH R21, R21 ;  /* 0x0000001500157308 */ /* 0x000e620000002400 */
[----:B--2---:R-:W-:-:S07]  /*70f0*/  FMNMX.FTZ R161, R15, R4, !PT ;  /* 0x000000040fa17209 */ /* 0x004fce0007810000 */
[----:B------:R-:W2:Y:S01]  /*7100*/  MUFU.TANH R152, R152 ;  /* 0x0000009800987308 */ /* 0x000ea20000002400 */
[----:B0-----:R-:W-:Y:S01]  /*7110*/  FMNMX.FTZ R4, R20, R161, !PT ;  /* 0x000000a114047209 */ /* 0x001fe20007810000 */
[----:B------:R-:W-:-:S06]  /*7120*/  FMUL.FTZ R161, R177, UR8 ;  /* 0x00000008b1a17c20 */ /* 0x000fcc0008410000 */
[----:B------:R-:W0:Y:S01]  /*7130*/  MUFU.TANH R153, R153 ;  /* 0x0000009900997308 */ /* 0x000e220000002400 */
[----:B-1----:R-:W-:-:S07]  /*7140*/  FMNMX.FTZ R165, R21, R4, !PT ;  /* 0x0000000415a57209 */ /* 0x002fce0007810000 */
[----:B------:R-:W1:Y:S01]  /*7150*/  MUFU.TANH R154, R154 ;  /* 0x0000009a009a7308 */ /* 0x000e620000002400 */
[----:B--2---:R-:W-:-:S07]  /*7160*/  FMNMX.FTZ R4, R152, R165, !PT ;  /* 0x000000a598047209 */ /* 0x004fce0007810000 */
[----:B------:R-:W2:Y:S01]  /*7170*/  MUFU.TANH R155, R155 ;  /* 0x0000009b009b7308 */ /* 0x000ea20000002400 */
[----:B0-----:R-:W-:-:S07]  /*7180*/  FMNMX.FTZ R165, R153, R4, !PT ;  /* 0x0000000499a57209 */ /* 0x001fce0007810000 */
        /* <DEDUP_REMOVED lines=9> */
[----:B--2---:R-:W-:Y:S01]  /*7220*/  FMNMX.FTZ R4, R158, R165, !PT ;  /* 0x000000a59e047209 */ /* 0x004fe20007810000 */
[----:B------:R-:W-:Y:S01]  /*7230*/  FMUL.FTZ R165, R167, UR8 ;  /* 0x00000008a7a57c20 */ /* 0x000fe20008410000 */
[----:B------:R-:W-:Y:S01]  /*7240*/  FMUL.FTZ R167, R171, UR8 ;  /* 0x00000008aba77c20 */ /* 0x000fe20008410000 */
[----:B------:R-:W-:-:S04]  /*7250*/  FMUL.FTZ R171, R175, UR8 ;  /* 0x00000008afab7c20 */ /* 0x000fc80008410000 */
        /* <DEDUP_REMOVED lines=8> */
[----:B------:R-:W-:Y:S01]  /*72e0*/  FMUL.FTZ R170, R174, UR8 ;  /* 0x00000008aeaa7c20 */ /* 0x000fe20008410000 */
[----:B------:R-:W-:-:S03]  /*72f0*/  FMUL.FTZ R174, R182, UR8 ;  /* 0x00000008b6ae7c20 */ /* 0x000fc60008410000 */
[----:B------:R-:W2:Y:S01]  /*7300*/  MUFU.TANH R10, R10 ;  /* 0x0000000a000a7308 */ /* 0x000ea20000002400 */
[----:B0-----:R-:W-:-:S05]  /*7310*/  FMNMX.FTZ R4, R169, R4, !PT ;  /* 0x00000004a9047209 */ /* 0x001fca0007810000 */
[----:B------:R-:W0:Y:S02]  /*7320*/  SHFL.BFLY PT, R173, R4, 0x2, 0x1f ;  /* 0x0c401f0004ad7f89 */ /* 0x000e2400000e0000 */
[----:B------:R-:W3:Y:S01]  /*7330*/  MUFU.TANH R11, R11 ;  /* 0x0000000b000b7308 */ /* 0x000ee20000002400 */
[----:B-1----:R-:W-:-:S07]  /*7340*/  FMNMX.FTZ R175, R9, R8, !PT ;  /* 0x0000000809af7209 */ /* 0x002fce0007810000 */
[----:B------:R-:W1:Y:S08]  /*7350*/  MUFU.TANH R12, R12 ;  /* 0x0000000c000c7308 */ /* 0x000e700000002400 */
[----:B------:R-:W4:Y:S01]  /*7360*/  MUFU.TANH R160, R160 ;  /* 0x000000a000a07308 */ /* 0x000f220000002400 */
[----:B0-----:R-:W-:Y:S01]  /*7370*/  FMNMX.FTZ R168, R4, R173, !PT ;  /* 0x000000ad04a87209 */ /* 0x001fe20007810000 */
[----:B------:R-:W-:-:S06]  /*7380*/  FMUL.FTZ R173, R179, UR8 ;  /* 0x00000008b3ad7c20 */ /* 0x000fcc0008410000 */
[----:B------:R-:W0:Y:S01]  /*7390*/  MUFU.TANH R162, R162 ;  /* 0x000000a200a27308 */ /* 0x000e220000002400 */
[----:B--2---:R-:W-:Y:S01]  /*73a0*/  FMNMX.FTZ R4, R10, R175, !PT ;  /* 0x000000af0a047209 */ /* 0x004fe20007810000 */
[----:B------:R-:W2:Y:S03]  /*73b0*/  SHFL.BFLY PT, R181, R168, 0x1, 0x1f ;  /* 0x0c201f00a8b57f89 */ /* 0x000ea600000e0000 */
[----:B---3--:R-:W-:-:S03]  /*73c0*/  FMNMX.FTZ R175, R11, R4, !PT ;  /* 0x000000040baf7209 */ /* 0x008fc60007810000 */
[----:B------:R-:W3:Y:S01]  /*73d0*/  MUFU.TANH R163, R163 ;  /* 0x000000a300a37308 */ /* 0x000ee20000002400 */
[----:B-1----:R-:W-:-:S04]  /*73e0*/  FMNMX.FTZ R175, R12, R175, !PT ;  /* 0x000000af0caf7209 */ /* 0x002fc80007810000 */
[----:B----4-:R-:W-:Y:S01]  /*73f0*/  FMNMX.FTZ R177, R160, R175, !PT ;  /* 0x000000afa0b17209 */ /* 0x010fe20007810000 */
[----:B------:R-:W-:Y:S01]  /*7400*/  FMUL.FTZ R175, R183, UR8 ;  /* 0x00000008b7af7c20 */ /* 0x000fe20008410000 */
[----:B------:R-:W-:Y:S01]  /*7410*/  UIADD3 UR8, UR6, 0x80, URZ ;  /* 0x0000008006087890 */ /* 0x000fe2000fffe03f */
[----:B------:R-:W1:Y:S06]  /*7420*/  MUFU.TANH R165, R165 ;  /* 0x000000a500a57308 */ /* 0x000e6c0000002400 */
[----:B------:R-:W-:Y:S01]  /*7430*/  UMOV UR10, UR8 ;  /* 0x00000008000a7c82 */ /* 0x000fe20008000000 */
[----:B------:R-:W-:Y:S01]  /*7440*/  UIADD3 UR8, UR6, 0x100, URZ ;  /* 0x0000010006087890 */ /* 0x000fe2000fffe03f */
[----:B------:R-:W4:Y:S01]  /*7450*/  MUFU.TANH R166, R166 ;  /* 0x000000a600a67308 */ /* 0x000f220000002400 */
[----:B--2---:R-:W-:-:S02]  /*7460*/  FMNMX.FTZ R4, R168, R181, !PT ;  /* 0x000000b5a8047209 */ /* 0x004fc40007810000 */
[----:B0-----:R-:W-:-:S05]  /*7470*/  FMNMX.FTZ R168, R162, R177, !PT ;  /* 0x000000b1a2a87209 */ /* 0x001fca0007810000 */
[----:B------:R-:W0:Y:S01]  /*7480*/  MUFU.TANH R167, R167 ;  /* 0x000000a700a77308 */ /* 0x000e220000002400 */
[C---:B------:R-:W-:Y:S01]  /*7490*/  FADD.FTZ R13, -R4.reuse, R13 ;  /* 0x0000000d040d7221 */ /* 0x040fe20000010100 */
[----:B---3--:R-:W-:Y:S01]  /*74a0*/  FMNMX.FTZ R168, R163, R168, !PT ;  /* 0x000000a8a3a87209 */ /* 0x008fe20007810000 */
[----:B------:R-:W-:Y:S02]  /*74b0*/  FMUL.FTZ R194, R4, UR9 ;  /* 0x0000000904c27c20 */ /* 0x000fe40008410000 */
[----:B------:R-:W-:Y:S01]  /*74c0*/  FMUL.FTZ R178, R13, UR9 ;  /* 0x000000090db27c20 */ /* 0x000fe20008410000 */
[----:B-1----:R-:W-:Y:S01]  /*74d0*/  FMNMX.FTZ R13, R165, R168, !PT ;  /* 0x000000a8a50d7209 */ /* 0x002fe20007810000 */
[--C-:B------:R-:W-:Y:S01]  /*74e0*/  FFMA.FTZ R15, R15, UR9, -R194.reuse ;  /* 0x000000090f0f7c23 */ /* 0x100fe200080108c2 */
[----:B------:R-:W1:Y:S01]  /*74f0*/  MUFU.TANH R170, R170 ;  /* 0x000000aa00aa7308 */ /* 0x000e620000002400 */
[--C-:B------:R-:W-:Y:S01]  /*7500*/  FFMA.FTZ R20, R20, UR9, -R194.reuse ;  /* 0x0000000914147c23 */ /* 0x100fe200080108c2 */
[----:B----4-:R-:W-:Y:S01]  /*7510*/  FMNMX.FTZ R176, R166, R13, !PT ;  /* 0x0000000da6b07209 */ /* 0x010fe20007810000 */
[--C-:B------:R-:W-:Y:S01]  /*7520*/  FFMA.FTZ R13, R14, UR9, -R194.reuse ;  /* 0x000000090e0d7c23 */ /* 0x100fe200080108c2 */
[--C-:B------:R-:W-:Y:S01]  /*7530*/  FFMA.FTZ R21, R21, UR9, -R194.reuse ;  /* 0x0000000915157c23 */ /* 0x100fe200080108c2 */
[--C-:B------:R-:W-:Y:S01]  /*7540*/  FFMA.FTZ R179, R155, UR9, -R194.reuse ;  /* 0x000000099bb37c23 */ /* 0x100fe200080108c2 */
[--C-:B------:R-:W-:Y:S01]  /*7550*/  FFMA.FTZ R181, R157, UR9, -R194.reuse ;  /* 0x000000099db57c23 */ /* 0x100fe200080108c2 */
[--C-:B------:R-:W-:Y:S01]  /*7560*/  FFMA.FTZ R182, R158, UR9, -R194.reuse ;  /* 0x000000099eb67c23 */ /* 0x100fe200080108c2 */
[----:B------:R-:W2:Y:S01]  /*7570*/  MUFU.TANH R171, R171 ;  /* 0x000000ab00ab7308 */ /* 0x000ea20000002400 */
[----:B0-----:R-:W-:Y:S01]  /*7580*/  FMNMX.FTZ R177, R167, R176, !PT ;  /* 0x000000b0a7b17209 */ /* 0x001fe20007810000 */
[--C-:B------:R-:W-:Y:S01]  /*7590*/  FFMA.FTZ R183, R159, UR9, -R194.reuse ;  /* 0x000000099fb77c23 */ /* 0x100fe200080108c2 */
[--C-:B------:R-:W-:Y:S01]  /*75a0*/  FFMA.FTZ R192, R161, UR9, -R194.reuse ;  /* 0x00000009a1c07c23 */ /* 0x100fe200080108c2 */
[----:B------:R-:W-:-:S04]  /*75b0*/  FFMA.FTZ R193, R164, UR9, -R194 ;  /* 0x00000009a4c17c23 */ /* 0x000fc800080108c2 */
[----:B------:R-:W0:Y:S01]  /*75c0*/  MUFU.TANH R172, R172 ;  /* 0x000000ac00ac7308 */ /* 0x000e220000002400 */
[----:B-1----:R-:W-:Y:S01]  /*75d0*/  FMNMX.FTZ R14, R170, R177, !PT ;  /* 0x000000b1aa0e7209 */ /* 0x002fe20007810000 */
[----:B------:R-:W-:-:S06]  /*75e0*/  FFMA.FTZ R177, R5, UR9, -R194 ;  /* 0x0000000905b17c23 */ /* 0x000fcc00080108c2 */
[----:B------:R-:W1:Y:S01]  /*75f0*/  MUFU.TANH R173, R173 ;  /* 0x000000ad00ad7308 */ /* 0x000e620000002400 */
[----:B--2---:R-:W-:-:S07]  /*7600*/  FMNMX.FTZ R5, R171, R14, !PT ;  /* 0x0000000eab057209 */ /* 0x004fce0007810000 */
[----:B------:R-:W2:Y:S01]  /*7610*/  MUFU.TANH R174, R174 ;  /* 0x000000ae00ae7308 */ /* 0x000ea20000002400 */
[----:B0-----:R-:W-:-:S07]  /*7620*/  FMNMX.FTZ R176, R172, R5, !PT ;  /* 0x00000005acb07209 */ /* 0x001fce0007810000 */
[----:B------:R-:W0:Y:S01]  /*7630*/  MUFU.TANH R175, R175 ;  /* 0x000000af00af7308 */ /* 0x000e220000002400 */
[----:B-1----:R-:W-:-:S07]  /*7640*/  FMNMX.FTZ R5, R173, R176, !PT ;  /* 0x000000b0ad057209 */ /* 0x002fce0007810000 */
[----:B------:R1:W-:Y:S01]  /*7650*/  MUFU.EX2 R14, R177 ;  /* 0x000000b1000e7308 */ /* 0x0003e20000000800 */
[----:B--2---:R-:W-:-:S07]  /*7660*/  FMNMX.FTZ R176, R174, R5, !PT ;  /* 0x00000005aeb07209 */ /* 0x004fce0007810000 */
[----:B------:R2:W3:Y:S01]  /*7670*/  MUFU.EX2 R168, R178 ;  /* 0x000000b200a87308 */ /* 0x0004e20000000800 */
[----:B0-----:R-:W-:Y:S01]  /*7680*/  FMNMX.FTZ R5, R175, R176, !PT ;  /* 0x000000b0af057209 */ /* 0x001fe20007810000 */
[--C-:B------:R-:W-:Y:S01]  /*7690*/  FFMA.FTZ R176, R152, UR9, -R194.reuse ;  /* 0x0000000998b07c23 */ /* 0x100fe200080108c2 */
[--C-:B-1----:R-:W-:Y:S01]  /*76a0*/  FFMA.FTZ R177, R153, UR9, -R194.reuse ;  /* 0x0000000999b17c23 */ /* 0x102fe200080108c2 */
[--C-:B------:R-:W-:Y:S02]  /*76b0*/  FFMA.FTZ R153, R169, UR9, -R194.reuse ;  /* 0x00000009a9997c23 */ /* 0x100fe400080108c2 */
[----:B------:R-:W0:Y:S02]  /*76c0*/  SHFL.BFLY PT, R180, R5, 0x2, 0x1f ;  /* 0x0c401f0005b47f89 */ /* 0x000e2400000e0000 */
[----:B------:R-:W-:Y:S01]  /*76d0*/  MUFU.EX2 R13, R13 ;  /* 0x0000000d000d7308 */ /* 0x000fe20000000800 */
[----:B--2---:R-:W-:-:S07]  /*76e0*/  FFMA.FTZ R178, R154, UR9, -R194 ;  /* 0x000000099ab27c23 */ /* 0x004fce00080108c2 */
[----:B------:R-:W-:Y:S01]  /*76f0*/  MUFU.EX2 R15, R15 ;  /* 0x0000000f000f7308 */ /* 0x000fe20000000800 */
[-C--:B---3--:R-:W-:Y:S01]  /*7700*/  FMUL.FTZ R24, R24, R168.reuse ;  /* 0x000000a818187220 */ /* 0x088fe20000410000 */
        /* <DEDUP_REMOVED lines=11> */
[----:B------:R-:W-:Y:S01]  /*77c0*/  FMUL.FTZ R45, R45, R168 ;  /* 0x000000a82d2d7220 */ /* 0x000fe20000410000 */
[----:B0-----:R-:W-:Y:S01]  /*77d0*/  FMNMX.FTZ R152, R5, R180, !PT ;  /* 0x000000b405987209 */ /* 0x001fe20007810000 */
[----:B------:R-:W-:Y:S01]  /*77e0*/  FFMA.FTZ R180, R156, UR9, -R194 ;  /* 0x000000099cb47c23 */ /* 0x000fe200080108c2 */
[----:B------:R-:W-:Y:S01]  /*77f0*/  IMAD.U32 R156, RZ, RZ, UR7 ;  /* 0x00000007ff9c7e24 */ /* 0x000fe2000f8e00ff */
[----:B------:R-:W-:Y:S01]  /*7800*/  MUFU.EX2 R21, R21 ;  /* 0x0000001500157308 */ /* 0x000fe20000000800 */
[-C--:B------:R-:W-:Y:S01]  /*7810*/  FMUL.FTZ R48, R48, R168.reuse ;  /* 0x000000a830307220 */ /* 0x080fe20000410000 */
        /* <DEDUP_REMOVED lines=22> */
[----:B------:R-:W1:Y:S01]  /*7980*/  MUFU.EX2 R178, R178 ;  /* 0x000000b200b27308 */ /* 0x000e620000000800 */
[-C--:B------:R-:W-:Y:S01]  /*7990*/  FMUL.FTZ R88, R88, R168.reuse ;  /* 0x000000a858587220 */ /* 0x080fe20000410000 */
[----:B0-----:R-:W-:Y:S01]  /*79a0*/  FMNMX.FTZ R5, R152, R5, !PT ;  /* 0x0000000598057209 */ /* 0x001fe20007810000 */
[-C--:B------:R-:W-:Y:S01]  /*79b0*/  FMUL.FTZ R89, R89, R168.reuse ;  /* 0x000000a859597220 */ /* 0x080fe20000410000 */
[-C--:B------:R-:W-:Y:S01]  /*79c0*/  FMUL.FTZ R92, R92, R168.reuse ;  /* 0x000000a85c5c7220 */ /* 0x080fe20000410000 */
[-C--:B------:R-:W-:Y:S01]  /*79d0*/  FMUL.FTZ R93, R93, R168.reuse ;  /* 0x000000a85d5d7220 */ /* 0x080fe20000410000 */
[-C--:B------:R-:W-:Y:S01]  /*79e0*/  FMUL.FTZ R96, R96, R168.reuse ;  /* 0x000000a860607220 */ /* 0x080fe20000410000 */
[C---:B------:R-:W-:Y:S01]  /*79f0*/  FADD.FTZ R152, -R5.reuse, R8 ;  /* 0x0000000805987221 */ /* 0x040fe20000010100 */
[----:B------:R-:W-:Y:S01]  /*7a00*/  FMUL.FTZ R154, R5, UR9 ;  /* 0x00000009059a7c20 */ /* 0x000fe20008410000 */
[----:B------:R0:W-:Y:S01]  /*7a10*/  MUFU.EX2 R8, R153 ;  /* 0x0000009900087308 */ /* 0x0001e20000000800 */
[----:B------:R-:W-:Y:S01]  /*7a20*/  FMUL.FTZ R97, R97, R168 ;  /* 0x000000a861617220 */ /* 0x000fe20000410000 */
[----:B------:R-:W-:Y:S01]  /*7a30*/  FMUL.FTZ R152, R152, UR9 ;  /* 0x0000000998987c20 */ /* 0x000fe20008410000 */
[--C-:B------:R-:W-:Y:S01]  /*7a40*/  FFMA.FTZ R194, R9, UR9, -R154.reuse ;  /* 0x0000000909c27c23 */ /* 0x100fe2000801089a */
[--C-:B------:R-:W-:Y:S01]  /*7a50*/  FFMA.FTZ R9, R10, UR9, -R154.reuse ;  /* 0x000000090a097c23 */ /* 0x100fe2000801089a */
[--C-:B------:R-:W-:Y:S01]  /*7a60*/  FFMA.FTZ R10, R11, UR9, -R154.reuse ;  /* 0x000000090b0a7c23 */ /* 0x100fe2000801089a */
[--C-:B------:R-:W-:Y:S01]  /*7a70*/  FFMA.FTZ R11, R12, UR9, -R154.reuse ;  /* 0x000000090c0b7c23 */ /* 0x100fe2000801089a */
[----:B------:R-:W-:Y:S01]  /*7a80*/  FFMA.FTZ R12, R160, UR9, -R154 ;  /* 0x00000009a00c7c23 */ /* 0x000fe2000801089a */
[----:B------:R2:W3:Y:S01]  /*7a90*/  MUFU.EX2 R169, R152 ;  /* 0x0000009800a97308 */ /* 0x0004e20000000800 */
[----:B0-----:R-:W-:-:S02]  /*7aa0*/  IMAD.MOV R153, RZ, RZ, -R23 ;  /* 0x000000ffff997224 */ /* 0x001fc400078e0a17 */
[--C-:B------:R-:W-:Y:S01]  /*7ab0*/  FFMA.FTZ R195, R162, UR9, -R154.reuse ;  /* 0x00000009a2c37c23 */ /* 0x100fe2000801089a */
[--C-:B------:R-:W-:Y:S01]  /*7ac0*/  FFMA.FTZ R196, R163, UR9, -R154.reuse ;  /* 0x00000009a3c47c23 */ /* 0x100fe2000801089a */
[--C-:B------:R-:W-:Y:S01]  /*7ad0*/  FFMA.FTZ R197, R165, UR9, -R154.reuse ;  /* 0x00000009a5c57c23 */ /* 0x100fe2000801089a */
[--C-:B------:R-:W-:Y:S01]  /*7ae0*/  FFMA.FTZ R198, R166, UR9, -R154.reuse ;  /* 0x00000009a6c67c23 */ /* 0x100fe2000801089a */
[----:B------:R-:W-:Y:S01]  /*7af0*/  ISETP.NE.AND P3, PT, R22, R153, PT ;  /* 0x000000991600720c */ /* 0x000fe20003f65270 */
[--C-:B------:R-:W-:Y:S01]  /*7b00*/  FFMA.FTZ R199, R167, UR9, -R154.reuse ;  /* 0x00000009a7c77c23 */ /* 0x100fe2000801089a */
[--C-:B------:R-:W-:Y:S01]  /*7b10*/  FFMA.FTZ R170, R170, UR9, -R154.reuse ;  /* 0x00000009aaaa7c23 */ /* 0x100fe2000801089a */
[----:B--2---:R-:W-:Y:S02]  /*7b20*/  @!P1 VIADD R152, R200, 0x38840 ;  /* 0x00038840c8989836 */ /* 0x004fe40000000000 */
[--C-:B------:R-:W-:Y:S01]  /*7b30*/  FFMA.FTZ R171, R171, UR9, -R154.reuse ;  /* 0x00000009abab7c23 */ /* 0x100fe2000801089a */
[--C-:B------:R-:W-:Y:S01]  /*7b40*/  FFMA.FTZ R172, R172, UR9, -R154.reuse ;  /* 0x00000009acac7c23 */ /* 0x100fe2000801089a */
[--C-:B------:R-:W-:Y:S01]  /*7b50*/  FFMA.FTZ R173, R173, UR9, -R154.reuse ;  /* 0x00000009adad7c23 */ /* 0x100fe2000801089a */
[----:B------:R-:W-:Y:S01]  /*7b60*/  FFMA.FTZ R174, R174, UR9, -R154 ;  /* 0x00000009aeae7c23 */ /* 0x000fe2000801089a */
[----:B------:R-:W-:Y:S01]  /*7b70*/  @!P1 PRMT R152, RZ, 0x654, R152 ;  /* 0x00000654ff989816 */ /* 0x000fe20000000098 */
[----:B------:R-:W-:Y:S01]  /*7b80*/  FFMA.FTZ R154, R175, UR9, -R154 ;  /* 0x00000009af9a7c23 */ /* 0x000fe2000801089a */
[----:B------:R-:W-:Y:S01]  /*7b90*/  MUFU.EX2 R194, R194 ;  /* 0x000000c200c27308 */ /* 0x000fe20000000800 */
[----:B-1----:R-:W-:Y:S01]  /*7ba0*/  F2FP.F16.F32.PACK_AB R158, R178, R177 ;  /* 0x000000b1b29e723e */ /* 0x002fe200000000ff */
[----:B------:R0:W-:Y:S01]  /*7bb0*/  @!P1 SYNCS.ARRIVE.TRANS64.RED.A1T0 RZ, [R152+URZ], RZ ;  /* 0x000000ff98ff99a7 */ /* 0x0001e2000810043f */
[----:B------:R-:W-:Y:S01]  /*7bc0*/  @!P3 IMAD R153, R156, 0x40, R17 ;  /* 0x000000409c99b824 */ /* 0x000fe200078e0211 */
[----:B------:R-:W-:Y:S01]  /*7bd0*/  F2FP.F16.F32.PACK_AB R156, R176, R21 ;  /* 0x00000015b09c723e */ /* 0x000fe200000000ff */
[-C--:B---3--:R-:W-:Y:S01]  /*7be0*/  FMUL.FTZ R26, R26, R169.reuse ;  /* 0x000000a91a1a7220 */ /* 0x088fe20000410000 */
[-C--:B------:R-:W-:Y:S01]  /*7bf0*/  FMUL.FTZ R27, R27, R169.reuse ;  /* 0x000000a91b1b7220 */ /* 0x080fe20000410000 */
[----:B------:R-:W-:Y:S01]  /*7c00*/  FMUL.FTZ R30, R30, R169 ;  /* 0x000000a91e1e7220 */ /* 0x000fe20000410000 */
[----:B------:R-:W-:Y:S01]  /*7c10*/  @!P3 LEA R153, R153, UR37, 0x2 ;  /* 0x000000259999bc11 */ /* 0x000fe2000f8e10ff */
[----:B------:R-:W1:Y:S01]  /*7c20*/  MUFU.EX2 R9, R9 ;  /* 0x0000000900097308 */ /* 0x000e620000000800 */
[----:B0-----:R-:W-:Y:S01]  /*7c30*/  F2FP.F16.F32.PACK_AB R152, R14, R13 ;  /* 0x0000000d0e98723e */ /* 0x001fe200000000ff */
[-C--:B------:R-:W-:Y:S01]  /*7c40*/  FMUL.FTZ R31, R31, R169.reuse ;  /* 0x000000a91f1f7220 */ /* 0x080fe20000410000 */
[-C--:B------:R-:W-:Y:S01]  /*7c50*/  FMUL.FTZ R34, R34, R169.reuse ;  /* 0x000000a922227220 */ /* 0x080fe20000410000 */
[----:B------:R-:W-:Y:S01]  /*7c60*/  @!P3 STS [R153+0x38400], R168 ;  /* 0x038400a89900b388 */ /* 0x000fe20000000800 */
[-C--:B------:R-:W-:Y:S01]  /*7c70*/  FMUL.FTZ R35, R35, R169.reuse ;  /* 0x000000a923237220 */ /* 0x080fe20000410000 */
[-C--:B------:R-:W-:Y:S01]  /*7c80*/  FMUL.FTZ R38, R38, R169.reuse ;  /* 0x000000a926267220 */ /* 0x080fe20000410000 */
[-C--:B------:R-:W-:Y:S01]  /*7c90*/  FMUL.FTZ R39, R39, R169.reuse ;  /* 0x000000a927277220 */ /* 0x080fe20000410000 */
[----:B------:R1:W-:Y:S01]  /*7ca0*/  @!P3 STS [R153+0x38420], R169 ;  /* 0x038420a99900b388 */ /* 0x0003e20000000800 */
        /* <DEDUP_REMOVED lines=8> */
[----:B------:R-:W0:Y:S01]  /*7d30*/  MUFU.EX2 R11, R11 ;  /* 0x0000000b000b7308 */ /* 0x000e220000000800 */
[----:B-1----:R-:W-:Y:S01]  /*7d40*/  F2FP.F16.F32.PACK_AB R153, R9, R194 ;  /* 0x000000c20999723e */ /* 0x002fe200000000ff */
        /* <DEDUP_REMOVED lines=15> */
[----:B0-----:R-:W-:Y:S01]  /*7e40*/  F2FP.F16.F32.PACK_AB R155, R11, R10 ;  /* 0x0000000a0b9b723e */ /* 0x001fe200000000ff */
        /* <DEDUP_REMOVED lines=12> */
[----:B------:R-:W-:Y:S01]  /*7f10*/  FMUL.FTZ R101, R101, R168 ;  /* 0x000000a865657220 */ /* 0x000fe20000410000 */
        /* <DEDUP_REMOVED lines=60> */
[-C--:B------:R-:W-:Y:S01]  /*82e0*/  FMUL.FTZ R150, R150, R169.reuse ;  /* 0x000000a996967220 */ /* 0x080fe20000410000 */
[----:B------:R-:W-:Y:S01]  /*82f0*/  FMUL.FTZ R151, R151, R169 ;  /* 0x000000a997977220 */ /* 0x000fe20000410000 */
[----:B------:R-:W-:Y:S01]  /*8300*/  UMOV UR7, 0x40000040 ;  /* 0x4000004000077882 */ /* 0x000fe20000000000 */
[----:B------:R-:W-:Y:S01]  /*8310*/  FFMA.FTZ R3, R168, R3, R13 ;  /* 0x00000003a8037223 */ /* 0x000fe2000001000d */
[----:B------:R-:W-:Y:S01]  /*8320*/  FFMA.FTZ R6, R169, R6, R194 ;  /* 0x00000006a9067223 */ /* 0x000fe200000100c2 */
[----:B------:R-:W0:Y:S01]  /*8330*/  MUFU.EX2 R171, R171 ;  /* 0x000000ab00ab7308 */ /* 0x000e220000000800 */
[----:B-1----:R-:W-:Y:S01]  /*8340*/  F2FP.F16.F32.PACK_AB R161, R199, R198 ;  /* 0x000000c6c7a1723e */ /* 0x002fe200000000ff */
[----:B------:R-:W-:Y:S01]  /*8350*/  FADD.FTZ R14, R14, R3 ;  /* 0x000000030e0e7221 */ /* 0x000fe20000010000 */
[----:B------:R-:W-:Y:S01]  /*8360*/  FADD.FTZ R9, R9, R6 ;  /* 0x0000000609097221 */ /* 0x000fe20000010000 */
[----:B------:R-:W-:-:S02]  /*8370*/  @!P1 VIADD R3, R200, 0x38860 ;  /* 0x00038860c8039836 */ /* 0x000fc40000000000 */
[----:B------:R-:W-:Y:S02]  /*8380*/  IMAD.MOV.U32 R13, RZ, RZ, R4 ;  /* 0x000000ffff0d7224 */ /* 0x000fe400078e0004 */
[----:B------:R-:W-:Y:S01]  /*8390*/  FADD.FTZ R10, R10, R9 ;  /* 0x000000090a0a7221 */ /* 0x000fe20000010000 */
[----:B------:R-:W-:Y:S01]  /*83a0*/  MUFU.EX2 R183, R183 ;  /* 0x000000b700b77308 */ /* 0x000fe20000000800 */
[----:B------:R-:W-:Y:S02]  /*83b0*/  @!P1 PRMT R3, RZ, 0x654, R3 ;  /* 0x00000654ff039816 */ /* 0x000fe40000000003 */
[----:B------:R-:W-:-:S04]  /*83c0*/  FADD.FTZ R11, R11, R10 ;  /* 0x0000000a0b0b7221 */ /* 0x000fc80000010000 */
[----:B------:R-:W-:Y:S01]  /*83d0*/  FADD.FTZ R12, R12, R11 ;  /* 0x0000000b0c0c7221 */ /* 0x000fe20000010000 */
[----:B------:R-:W1:Y:S01]  /*83e0*/  MUFU.EX2 R192, R192 ;  /* 0x000000c000c07308 */ /* 0x000e620000000800 */
[----:B0-----:R-:W-:Y:S02]  /*83f0*/  F2FP.F16.F32.PACK_AB R163, R171, R170 ;  /* 0x000000aaaba3723e */ /* 0x001fe400000000ff */
[----:B------:R-:W-:-:S04]  /*8400*/  FADD.FTZ R195, R195, R12 ;  /* 0x0000000cc3c37221 */ /* 0x000fc80000010000 */
[----:B------:R-:W-:Y:S01]  /*8410*/  FADD.FTZ R196, R196, R195 ;  /* 0x000000c3c4c47221 */ /* 0x000fe20000010000 */
[----:B------:R-:W0:Y:S03]  /*8420*/  MUFU.EX2 R193, R193 ;  /* 0x000000c100c17308 */ /* 0x000e260000000800 */
[----:B------:R-:W-:-:S04]  /*8430*/  FADD.FTZ R197, R197, R196 ;  /* 0x000000c4c5c57221 */ /* 0x000fc80000010000 */
[----:B------:R-:W-:Y:S01]  /*8440*/  FADD.FTZ R198, R198, R197 ;  /* 0x000000c5c6c67221 */ /* 0x000fe20000010000 */
[----:B------:R-:W-:Y:S01]  /*8450*/  MUFU.EX2 R172, R172 ;  /* 0x000000ac00ac7308 */ /* 0x000fe20000000800 */
[----:B-1----:R-:W-:Y:S02]  /*8460*/  F2FP.F16.F32.PACK_AB R164, R192, R183 ;  /* 0x000000b7c0a4723e */ /* 0x002fe400000000ff */
[----:B------:R-:W-:-:S04]  /*8470*/  FADD.FTZ R199, R199, R198 ;  /* 0x000000c6c7c77221 */ /* 0x000fc80000010000 */
[----:B------:R-:W-:Y:S01]  /*8480*/  FADD.FTZ R170, R170, R199 ;  /* 0x000000c7aaaa7221 */ /* 0x000fe20000010000 */
[----:B------:R-:W1:Y:S01]  /*8490*/  MUFU.EX2 R173, R173 ;  /* 0x000000ad00ad7308 */ /* 0x000e620000000800 */
[----:B0-----:R-:W-:Y:S02]  /*84a0*/  F2FP.F16.F32.PACK_AB R166, R8, R193 ;  /* 0x000000c108a6723e */ /* 0x001fe400000000ff */
[----:B------:R-:W-:-:S05]  /*84b0*/  FADD.FTZ R171, R171, R170 ;  /* 0x000000aaabab7221 */ /* 0x000fca0000010000 */
[----:B------:R-:W0:Y:S08]  /*84c0*/  MUFU.EX2 R174, R174 ;  /* 0x000000ae00ae7308 */ /* 0x000e300000000800 */
[----:B------:R2:W3:Y:S01]  /*84d0*/  MUFU.EX2 R175, R154 ;  /* 0x0000009a00af7308 */ /* 0x0004e20000000800 */
[----:B-1----:R-:W-:Y:S01]  /*84e0*/  F2FP.F16.F32.PACK_AB R165, R173, R172 ;  /* 0x000000acada5723e */ /* 0x002fe200000000ff */
[----:B------:R-:W-:-:S04]  /*84f0*/  FADD.FTZ R172, R172, R171 ;  /* 0x000000abacac7221 */ /* 0x000fc80000010000 */
[----:B------:R-:W-:Y:S01]  /*8500*/  FADD.FTZ R173, R173, R172 ;  /* 0x000000acadad7221 */ /* 0x000fe20000010000 */
[----:B--2---:R-:W-:Y:S01]  /*8510*/  F2FP.F16.F32.PACK_AB R154, R20, R15 ;  /* 0x0000000f149a723e */ /* 0x004fe200000000ff */
[----:B------:R-:W-:Y:S01]  /*8520*/  BAR.SYNC.DEFER_BLOCKING 0xf, 0x100 ;  /* 0x03c4000000007b1d */ /* 0x000fe20000010000 */
[----:B------:R-:W-:Y:S01]  /*8530*/  FADD.FTZ R15, R15, R14 ;  /* 0x0000000e0f0f7221 */ /* 0x000fe20000010000 */
[----:B0-----:R-:W-:-:S03]  /*8540*/  FADD.FTZ R6, R174, R173 ;  /* 0x000000adae067221 */ /* 0x001fc60000010000 */
[----:B------:R-:W-:Y:S01]  /*8550*/  FADD.FTZ R20, R20, R15 ;  /* 0x0000000f14147221 */ /* 0x000fe20000010000 */
[C---:B---3--:R-:W-:Y:S01]  /*8560*/  F2FP.F16.F32.PACK_AB R167, R175.reuse, R174 ;  /* 0x000000aeafa7723e */ /* 0x048fe200000000ff */
[----:B------:R-:W-:Y:S02]  /*8570*/  FADD.FTZ R6, R175, R6 ;  /* 0x00000006af067221 */ /* 0x000fe40000010000 */
[----:B------:R-:W-:-:S04]  /*8580*/  FADD.FTZ R21, R21, R20 ;  /* 0x0000001415157221 */ /* 0x000fc80000010000 */
[----:B------:R-:W-:-:S04]  /*8590*/  FADD.FTZ R176, R176, R21 ;  /* 0x00000015b0b07221 */ /* 0x000fc80000010000 */
[----:B------:R-:W-:-:S04]  /*85a0*/  FADD.FTZ R177, R177, R176 ;  /* 0x000000b0b1b17221 */ /* 0x000fc80000010000 */
[----:B------:R-:W-:Y:S01]  /*85b0*/  FADD.FTZ R178, R178, R177 ;  /* 0x000000b1b2b27221 */ /* 0x000fe20000010000 */
[----:B------:R0:W-:Y:S03]  /*85c0*/  STSM.16.M88.4 [R184+0x36400], R152 ;  /* 0x03640098b8007844 */ /* 0x0001e60000000200 */
[----:B------:R-:W-:Y:S01]  /*85d0*/  FADD.FTZ R179, R179, R178 ;  /* 0x000000b2b3b37221 */ /* 0x000fe20000010000 */
[----:B------:R0:W-:Y:S03]  /*85e0*/  STSM.16.M88.4 [R187], R156 ;  /* 0x0000009cbb007844 */ /* 0x0001e60000000200 */
[----:B------:R-:W-:Y:S01]  /*85f0*/  FADD.FTZ R180, R180, R179 ;  /* 0x000000b3b4b47221 */ /* 0x000fe20000010000 */
[----:B------:R0:W-:Y:S03]  /*8600*/  STSM.16.M88.4 [R185], R160 ;  /* 0x000000a0b9007844 */ /* 0x0001e60000000200 */
[----:B------:R-:W-:Y:S01]  /*8610*/  FADD.FTZ R181, R181, R180 ;  /* 0x000000b4b5b57221 */ /* 0x000fe20000010000 */
[----:B------:R0:W-:Y:S01]  /*8620*/  STSM.16.M88.4 [R186], R164 ;  /* 0x000000a4ba007844 */ /* 0x0001e20000000200 */
[----:B------:R-:W-:-:S02]  /*8630*/  WARPGROUP.ARRIVE ;  /* 0x00000000000079c5 */ /* 0x000fc40000000000 */
[----:B------:R-:W-:-:S04]  /*8640*/  FADD.FTZ R182, R182, R181 ;  /* 0x000000b5b6b67221 */ /* 0x000fc80000010000 */
[----:B------:R-:W-:Y:S01]  /*8650*/  FADD.FTZ R183, R183, R182 ;  /* 0x000000b6b7b77221 */ /* 0x000fe20000010000 */
[----:B------:R-:W-:Y:S01]  /*8660*/  HGMMA.64x256x16.F32 R24, R152, gdesc[UR4].tnspB, R24, gsb0 ;  /* 0x43e0000498187df0 */ /* 0x000fe20008000818 */
[----:B------:R-:W-:Y:S01]  /*8670*/  UIADD3 UR6, UR6, 0x180, URZ ;  /* 0x0000018006067890 */ /* 0x000fe2000fffe03f */
[----:B------:R-:W-:Y:S01]  /*8680*/  UMOV UR7, 0x40000040 ;  /* 0x4000004000077882 */ /* 0x000fe20000000000 */
[----:B------:R-:W-:Y:S01]  /*8690*/  FADD.FTZ R192, R192, R183 ;  /* 0x000000b7c0c07221 */ /* 0x000fe20000010000 */
[----:B------:R-:W-:Y:S02]  /*86a0*/  WARPGROUP.DEPBAR.LE gsb0, 0x0 ;  /* 0x00008000000079c5 */ /* 0x000fe40000010000 */
[----:B------:R-:W-:-:S15]  /*86b0*/  WARPGROUP.ARRIVE ;  /* 0x00000000000079c5 */ /* 0x000fde0000000000 */
[----:B------:R-:W-:-:S07]  /*86c0*/  NOP ;  /* 0x0000000000007918 */ /* 0x000fce0000000000 */
        /* <DEDUP_REMOVED lines=10> */
[----:B------:R-:W-:Y:S01]  /*8770*/  HGMMA.64x256x16.F32 R24, R164, gdesc[UR4].tnspB, R24, gsb0 ;  /* 0x43e00004a4187df0 */ /* 0x000fe20008000818 */
[----:B------:R-:W-:Y:S02]  /*8780*/  UMOV UR7, UR36 ;  /* 0x0000002400077c82 */ /* 0x000fe40008000000 */
        /* <DEDUP_REMOVED lines=12> */
[----:B------:R-:W-:Y:S01]  /*8850*/  MOV R8, R5 ;  /* 0x0000000500087202 */ /* 0x000fe20000000f00 */
[----:B0-----:R-:W-:Y:S06]  /*8860*/  @P2 BRA `(.L_x_3467) ;  /* 0xffffffd000642947 */ /* 0x001fec000383ffff */
.L_x_3458:
[----:B------:R-:W0:Y:S01]  /*8870*/  SHFL.BFLY PT, R0, R3, 0x2, 0x1f ;  /* 0x0c401f0003007f89 */ /* 0x000e2200000e0000 */
[----:B------:R-:W-:Y:S01]  /*8880*/  MOV R11, UR9 ;  /* 0x00000009000b7c02 */ /* 0x000fe20008000f00 */
[----:B------:R-:W-:Y:S02]  /*8890*/  UIADD3 UR41, UR41, 0x1, URZ ;  /* 0x0000000129297890 */ /* 0x000fe4000fffe03f */
[----:B------:R-:W1:Y:S01]  /*88a0*/  SHFL.BFLY PT, R9, R6, 0x2, 0x1f ;  /* 0x0c401f0006097f89 */ /* 0x000e6200000e0000 */
[----:B------:R-:W-:Y:S08]  /*88b0*/  BAR.ARV 0x8, 0xa0 ;  /* 0x0202800000007b1d */ /* 0x000ff00000002000 */
[----:B------:R-:W-:Y:S01]  /*88c0*/  BAR.SYNC.DEFER_BLOCKING 0xf, 0x100 ;  /* 0x03c4000000007b1d */ /* 0x000fe20000010000 */
[----:B0-----:R-:W-:Y:S01]  /*88d0*/  FADD.FTZ R0, R0, R3 ;  /* 0x0000000300007221 */ /* 0x001fe20000010000 */
[----:B------:R-:W-:-:S02]  /*88e0*/  IMAD.MOV.U32 R3, RZ, RZ, -0x800000 ;  /* 0xff800000ff037424 */ /* 0x000fc400078e00ff */
[----:B-1----:R-:W-:Y:S02]  /*88f0*/  FADD.FTZ R9, R9, R6 ;  /* 0x0000000609097221 */ /* 0x002fe40000010000 */
[----:B------:R-:W0:Y:S04]  /*8900*/  SHFL.BFLY PT, R7, R0, 0x1, 0x1f ;  /* 0x0c201f0000077f89 */ /* 0x000e2800000e0000 */
[----:B------:R-:W1:Y:S01]  /*8910*/  SHFL.BFLY PT, R8, R9, 0x1, 0x1f ;  /* 0x0c201f0009087f89 */ /* 0x000e6200000e0000 */
[----:B0-----:R-:W-:Y:S01]  /*8920*/  FADD.FTZ R21, R0, R7 ;  /* 0x0000000700157221 */ /* 0x001fe20000010000 */
[----:B------:R-:W-:Y:S02]  /*8930*/  IMAD.MOV R7, RZ, RZ, -R23 ;  /* 0x000000ffff077224 */ /* 0x000fe400078e0a17 */
[----:B-1----:R-:W-:-:S02]  /*8940*/  FADD.FTZ R15, R9, R8 ;  /* 0x00000008090f7221 */ /* 0x002fc40000010000 */
[----:B------:R-:W-:Y:S01]  /*8950*/  FSETP.NE.FTZ.AND P1, PT, R21, RZ, PT ;  /* 0x000000ff1500720b */ /* 0x000fe20003f35000 */
[----:B------:R-:W-:Y:S01]  /*8960*/  IMAD.U32 R8, RZ, RZ, UR36 ;  /* 0x00000024ff087e24 */ /* 0x000fe2000f8e00ff */
[----:B------:R-:W-:Y:S02]  /*8970*/  ISETP.NE.AND P0, PT, R22, R7, PT ;  /* 0x000000071600720c */ /* 0x000fe40003f05270 */
[----:B------:R-:W-:Y:S02]  /*8980*/  CS2R R6, SRZ ;  /* 0x0000000000067805 */ /* 0x000fe4000001ff00 */
[----:B------:R-:W-:Y:S01]  /*8990*/  FSETP.NE.FTZ.AND P2, PT, R15, RZ, PT ;  /* 0x000000ff0f00720b */ /* 0x000fe20003f55000 */
[----:B------:R-:W-:-:S04]  /*89a0*/  UIADD3 UR36, UR36, 0x1, URZ ;  /* 0x0000000124247890 */ /* 0x000fc8000fffe03f */
[----:B------:R-:W-:Y:S02]  /*89b0*/  UISETP.NE.AND UP0, UPT, UR36, 0x2, UPT ;  /* 0x000000022400788c */ /* 0x000fe4000bf05270 */
[----:B------:R-:W0:Y:S02]  /*89c0*/  @P1 MUFU.RCP R7, R21 ;  /* 0x0000001500071308 */ /* 0x000e240000001000 */
[----:B------:R-:W-:Y:S01]  /*89d0*/  USEL UR4, URZ, 0x1, UP0 ;  /* 0x000000013f047887 */ /* 0x000fe20008000000 */
[----:B------:R-:W-:Y:S01]  /*89e0*/  @!P0 IMAD R0, R8, 0x40, R17 ;  /* 0x0000004008008824 */ /* 0x000fe200078e0211 */
[----:B------:R-:W-:-:S04]  /*89f0*/  USEL UR36, UR36, URZ, UP0 ;  /* 0x0000003f24247287 */ /* 0x000fc80008000000 */
[----:B------:R-:W-:Y:S01]  /*8a00*/  @!P0 LEA R9, R0, UR37, 0x2 ;  /* 0x0000002500098c11 */ /* 0x000fe2000f8e10ff */
[----:B------:R-:W1:Y:S01]  /*8a10*/  @P2 MUFU.RCP R6, R15 ;  /* 0x0000000f00062308 */ /* 0x000e620000001000 */
[----:B------:R-:W-:Y:S01]  /*8a20*/  IMAD.MOV.U32 R0, RZ, RZ, -0x800000 ;  /* 0xff800000ff007424 */ /* 0x000fe200078e00ff */
[----:B------:R-:W-:-:S06]  /*8a30*/  LOP3.LUT R2, R2, UR4, RZ, 0x3c, !PT ;  /* 0x0000000402027c12 */ /* 0x000fcc000f8e3cff */
[----:B------:R-:W2:Y:S01]  /*8a40*/  @P1 MUFU.LG2 R21, R21 ;  /* 0x0000001500151308 */ /* 0x000ea20000000c00 */
[-C--:B0-----:R-:W-:Y:S01]  /*8a50*/  FMUL.FTZ R8, R25, R7.reuse ;  /* 0x0000000719087220 */ /* 0x081fe20000410000 */
[----:B------:R0:W-:Y:S01]  /*8a60*/  @!P0 STS [R9+0x38400], R7 ;  /* 0x0384000709008388 */ /* 0x0001e20000000800 */
[-C--:B------:R-:W-:Y:S01]  /*8a70*/  FMUL.FTZ R10, R29, R7.reuse ;  /* 0x000000071d0a7220 */ /* 0x080fe20000410000 */
[----:B------:R-:W-:Y:S02]  /*8a80*/  IMAD.U32 R29, RZ, RZ, UR9 ;  /* 0x00000009ff1d7e24 */ /* 0x000fe4000f8e00ff */
[-C--:B------:R-:W-:Y:S01]  /*8a90*/  FMUL.FTZ R167, R24, R7.reuse ;  /* 0x0000000718a77220 */ /* 0x080fe20000410000 */
[-C--:B------:R-:W-:Y:S01]  /*8aa0*/  FMUL.FTZ R20, R28, R7.reuse ;  /* 0x000000071c147220 */ /* 0x080fe20000410000 */
[-C--:B------:R-:W-:Y:S01]  /*8ab0*/  FMUL.FTZ R163, R32, R7.reuse ;  /* 0x0000000720a37220 */ /* 0x080fe20000410000 */
        /* <DEDUP_REMOVED lines=61> */
[----:B0-----:R-:W-:Y:S01]  /*8e90*/  @P1 FMUL.FTZ R7, R11, 0.69314718246459960938 ;  /* 0x3f3172180b071820 */ /* 0x001fe20000410000 */
[----:B------:R-:W-:Y:S01]  /*8ea0*/  @P2 FMUL.FTZ R29, R29, 0.69314718246459960938 ;  /* 0x3f3172181d1d2820 */ /* 0x000fe20000410000 */
[----:B--2---:R-:W-:Y:S01]  /*8eb0*/  @P1 FMUL.FTZ R24, R21, 0.69314718246459960938 ;  /* 0x3f31721815181820 */ /* 0x004fe20000410000 */
[----:B---3--:R-:W-:Y:S01]  /*8ec0*/  @P2 FMUL.FTZ R28, R25, 0.69314718246459960938 ;  /* 0x3f317218191c2820 */ /* 0x008fe20000410000 */
[-C--:B-1----:R-:W-:Y:S01]  /*8ed0*/  FMUL.FTZ R9, R26, R6.reuse ;  /* 0x000000061a097220 */ /* 0x082fe20000410000 */
[-C--:B------:R-:W-:Y:S01]  /*8ee0*/  FMUL.FTZ R11, R30, R6.reuse ;  /* 0x000000061e0b7220 */ /* 0x080fe20000410000 */
        /* <DEDUP_REMOVED lines=66> */
.L_x_3444:
        /* <DEDUP_REMOVED lines=32> */
[----:B------:R-:W-:Y:S01]  /*9510*/  UISETP.NE.U32.AND UP0, UPT, UR6, URZ, UPT ;  /* 0x0000003f0600728c */ /* 0x000fe2000bf05070 */
[----:B------:R-:W-:Y:S01]  /*9520*/  F2FP.F16.F32.PACK_AB R64, R65, R64 ;  /* 0x000000404140723e */ /* 0x000fe200000000ff */
[----:B------:R-:W-:Y:S01]  /*9530*/  IMAD.WIDE R130, R190, 0x2, R146 ;  /* 0x00000002be827825 */ /* 0x000fe200078e0292 */
[----:B------:R-:W-:Y:S01]  /*9540*/  F2FP.F16.F32.PACK_AB R58, R61, R60 ;  /* 0x0000003c3d3a723e */ /* 0x000fe200000000ff */
[----:B------:R-:W-:Y:S01]  /*9550*/  UISETP.NE.AND.EX UP0, UPT, UR7, URZ, UPT, UP0 ;  /* 0x0000003f0700728c */ /* 0x000fe2000bf05300 */
[----:B------:R-:W-:Y:S01]  /*9560*/  F2FP.F16.F32.PACK_AB R59, R63, R62 ;  /* 0x0000003e3f3b723e */ /* 0x000fe200000000ff */
[----:B------:R-:W-:Y:S01]  /*9570*/  UIADD3 UR4, UP1, UR8, UR6, URZ ;  /* 0x0000000608047290 */ /* 0x000fe2000ff3e03f */
[----:B------:R-:W-:-:S02]  /*9580*/  IADD3 R173, P1, R130, 0x20, RZ ;  /* 0x0000002082ad7810 */ /* 0x000fc40007f3e0ff */
[C---:B------:R-:W-:Y:S01]  /*9590*/  LOP3.LUT R21, R130.reuse, 0x380, RZ, 0xc0, !PT ;  /* 0x0000038082157812 */ /* 0x040fe200078ec0ff */
[----:B------:R-:W-:Y:S01]  /*95a0*/  UIADD3.X UR6, UR9, UR7, URZ, UP1, !UPT ;  /* 0x0000000709067290 */ /* 0x000fe20008ffe43f */
[C---:B------:R-:W-:Y:S01]  /*95b0*/  IADD3 R177, P0, R130.reuse, 0x40, RZ ;  /* 0x0000004082b17810 */ /* 0x040fe20007f1e0ff */
[--C-:B------:R-:W-:Y:S01]  /*95c0*/  IMAD.X R25, RZ, RZ, R131.reuse, P1 ;  /* 0x000000ffff197224 */ /* 0x100fe200008e0683 */
[C---:B------:R-:W-:Y:S02]  /*95d0*/  IADD3 R179, P4, R130.reuse, 0x60, RZ ;  /* 0x0000006082b37810 */ /* 0x040fe40007f9e0ff */
[C---:B------:R-:W-:Y:S01]  /*95e0*/  IADD3 R181, P3, R130.reuse, 0x2000, RZ ;  /* 0x0000200082b57810 */ /* 0x040fe20007f7e0ff */
[--C-:B------:R-:W-:Y:S01]  /*95f0*/  IMAD.X R29, RZ, RZ, R131.reuse, P0 ;  /* 0x000000ffff1d7224 */ /* 0x100fe200000e0683 */
        /* <DEDUP_REMOVED lines=8> */
[----:B------:R-:W-:Y:S01]  /*9680*/  SHF.R.U64 R21, R21, 0x3, RZ ;  /* 0x0000000315157819 */ /* 0x000fe200000012ff */
[----:B------:R-:W-:Y:S01]  /*9690*/  IMAD.X R103, RZ, RZ, R131, P1 ;  /* 0x000000ffff677224 */ /* 0x000fe200008e0683 */
[----:B------:R-:W-:-:S02]  /*96a0*/  IADD3.X R91, RZ, R131, RZ, P6, !PT ;  /* 0x00000083ff5b7210 */ /* 0x000fc400037fe4ff */
[----:B------:R-:W-:Y:S02]  /*96b0*/  LOP3.LUT R24, R173, 0x380, RZ, 0xc0, !PT ;  /* 0x00000380ad187812 */ /* 0x000fe400078ec0ff */
[C---:B------:R-:W-:Y:S02]  /*96c0*/  IADD3 R199, P0, R130.reuse, 0x4020, RZ ;  /* 0x0000402082c77810 */ /* 0x040fe40007f1e0ff */
[C---:B------:R-:W-:Y:S02]  /*96d0*/  IADD3 R201, P4, R130.reuse, 0x4040, RZ ;  /* 0x0000404082c97810 */ /* 0x040fe40007f9e0ff */
[C---:B------:R-:W-:Y:S01]  /*96e0*/  IADD3 R203, P3, R130.reuse, 0x4060, RZ ;  /* 0x0000406082cb7810 */ /* 0x040fe20007f7e0ff */
[--C-:B------:R-:W-:Y:S01]  /*96f0*/  IMAD.X R107, RZ, RZ, R131.reuse, P0 ;  /* 0x000000ffff6b7224 */ /* 0x100fe200000e0683 */
[C---:B------:R-:W-:Y:S02]  /*9700*/  IADD3 R205, P6, R130.reuse, 0x6000, RZ ;  /* 0x0000600082cd7810 */ /* 0x040fe40007fde0ff */
[C---:B------:R-:W-:Y:S01]  /*9710*/  IADD3 R4, P5, R130.reuse, 0x6020, RZ ;  /* 0x0000602082047810 */ /* 0x040fe20007fbe0ff */
[--C-:B------:R-:W-:Y:S01]  /*9720*/  IMAD.X R115, RZ, RZ, R131.reuse, P3 ;  /* 0x000000ffff737224 */ /* 0x100fe200018e0683 */
[C---:B------:R-:W-:Y:S01]  /*9730*/  IADD3 R126, P2, R130.reuse, 0x6040, RZ ;  /* 0x00006040827e7810 */ /* 0x040fe20007f5e0ff */
[--C-:B------:R-:W-:Y:S01]  /*9740*/  IMAD.X R119, RZ, RZ, R131.reuse, P6 ;  /* 0x000000ffff777224 */ /* 0x100fe200030e0683 */
[----:B------:R-:W-:Y:S01]  /*9750*/  IADD3 R6, P1, R130, 0x6060, RZ ;  /* 0x0000606082067810 */ /* 0x000fe20007f3e0ff */
[--C-:B------:R-:W-:Y:S01]  /*9760*/  IMAD.X R123, RZ, RZ, R131.reuse, P5 ;  /* 0x000000ffff7b7224 */ /* 0x100fe200028e0683 */
[----:B------:R-:W-:Y:S01]  /*9770*/  LOP3.LUT R28, R177, 0x380, RZ, 0xc0, !PT ;  /* 0x00000380b11c7812 */ /* 0x000fe200078ec0ff */
[----:B------:R-:W-:Y:S01]  /*9780*/  IMAD.X R127, RZ, RZ, R131, P2 ;  /* 0x000000ffff7f7224 */ /* 0x000fe200010e0683 */
[----:B------:R-:W-:-:S02]  /*9790*/  LOP3.LUT R130, R21, R130, RZ, 0x3c, !PT ;  /* 0x0000008215827212 */ /* 0x000fc400078e3cff */
[----:B------:R-:W-:Y:S02]  /*97a0*/  LOP3.LUT R32, R179, 0x380, RZ, 0xc0, !PT ;  /* 0x00000380b3207812 */ /* 0x000fe400078ec0ff */
[----:B------:R-:W-:Y:S02]  /*97b0*/  LOP3.LUT R86, R181, 0x380, RZ, 0xc0, !PT ;  /* 0x00000380b5567812 */ /* 0x000fe400078ec0ff */
[----:B------:R-:W-:Y:S02]  /*97c0*/  SHF.R.U64 R24, R24, 0x3, RZ ;  /* 0x0000000318187819 */ /* 0x000fe400000012ff */
[----:B------:R-:W-:Y:S02]  /*97d0*/  LOP3.LUT R90, R183, 0x380, RZ, 0xc0, !PT ;  /* 0x00000380b75a7812 */ /* 0x000fe400078ec0ff */
[----:B------:R-:W-:Y:S02]  /*97e0*/  SHF.R.U64 R28, R28, 0x3, RZ ;  /* 0x000000031c1c7819 */ /* 0x000fe400000012ff */
[----:B------:R-:W-:-:S02]  /*97f0*/  LOP3.LUT R94, R193, 0x380, RZ, 0xc0, !PT ;  /* 0x00000380c15e7812 */ /* 0x000fc400078ec0ff */
[----:B------:R-:W-:Y:S02]  /*9800*/  SHF.R.U64 R32, R32, 0x3, RZ ;  /* 0x0000000320207819 */ /* 0x000fe400000012ff */
[----:B------:R-:W-:Y:S02]  /*9810*/  LOP3.LUT R98, R195, 0x380, RZ, 0xc0, !PT ;  /* 0x00000380c3627812 */ /* 0x000fe400078ec0ff */
[----:B------:R-:W-:Y:S02]  /*9820*/  MOV R130, R130 ;  /* 0x0000008200827202 */ /* 0x000fe40000000f00 */
[----:B------:R-:W-:Y:S02]  /*9830*/  SHF.R.U64 R86, R86, 0x3, RZ ;  /* 0x0000000356567819 */ /* 0x000fe400000012ff */
[----:B------:R-:W-:Y:S01]  /*9840*/  LOP3.LUT R102, R197, 0x380, RZ, 0xc0, !PT ;  /* 0x00000380c5667812 */ /* 0x000fe200078ec0ff */
[----:B------:R0:W-:Y:S01]  /*9850*/  STSM.16.M88.4 [R130], R8 ;  /* 0x0000000882007844 */ /* 0x0001e20000000200 */
[----:B------:R-:W-:-:S02]  /*9860*/  LOP3.LUT R24, R24, R173, RZ, 0x3c, !PT ;  /* 0x000000ad18187212 */ /* 0x000fc400078e3cff */
[----:B------:R-:W-:Y:S02]  /*9870*/  SHF.R.U64 R90, R90, 0x3, RZ ;  /* 0x000000035a5a7819 */ /* 0x000fe400000012ff */
[----:B------:R-:W-:Y:S02]  /*9880*/  LOP3.LUT R106, R199, 0x380, RZ, 0xc0, !PT ;  /* 0x00000380c76a7812 */ /* 0x000fe400078ec0ff */
[----:B------:R-:W-:Y:S02]  /*9890*/  LOP3.LUT R28, R28, R177, RZ, 0x3c, !PT ;  /* 0x000000b11c1c7212 */ /* 0x000fe400078e3cff */
[----:B------:R-:W-:Y:S02]  /*98a0*/  SHF.R.U64 R94, R94, 0x3, RZ ;  /* 0x000000035e5e7819 */ /* 0x000fe400000012ff */
[----:B------:R-:W-:Y:S02]  /*98b0*/  LOP3.LUT R110, R201, 0x380, RZ, 0xc0, !PT ;  /* 0x00000380c96e7812 */ /* 0x000fe400078ec0ff */
[----:B------:R-:W-:-:S02]  /*98c0*/  LOP3.LUT R114, R203, 0x380, RZ, 0xc0, !PT ;  /* 0x00000380cb727812 */ /* 0x000fc400078ec0ff */
[----:B------:R-:W-:Y:S02]  /*98d0*/  LOP3.LUT R32, R32, R179, RZ, 0x3c, !PT ;  /* 0x000000b320207212 */ /* 0x000fe400078e3cff */
[----:B------:R-:W-:Y:S02]  /*98e0*/  SHF.R.U64 R98, R98, 0x3, RZ ;  /* 0x0000000362627819 */ /* 0x000fe400000012ff */
[----:B------:R-:W-:Y:S02]  /*98f0*/  LOP3.LUT R27, R4, 0x380, RZ, 0xc0, !PT ;  /* 0x00000380041b7812 */ /* 0x000fe400078ec0ff */
[----:B------:R-:W-:Y:S02]  /*9900*/  LOP3.LUT R86, R86, R181, RZ, 0x3c, !PT ;  /* 0x000000b556567212 */ /* 0x000fe400078e3cff */
[----:B------:R-:W-:Y:S02]  /*9910*/  SHF.R.U64 R102, R102, 0x3, RZ ;  /* 0x0000000366667819 */ /* 0x000fe400000012ff */
[----:B------:R-:W-:-:S02]  /*9920*/  LOP3.LUT R118, R205, 0x380, RZ, 0xc0, !PT ;  /* 0x00000380cd767812 */ /* 0x000fc400078ec0ff */
[-C--:B------:R-:W-:Y:S02]  /*9930*/  IADD3.X R111, RZ, R131.reuse, RZ, P4, !PT ;  /* 0x00000083ff6f7210 */ /* 0x080fe400027fe4ff */
[----:B------:R-:W-:Y:S02]  /*9940*/  IADD3.X R21, RZ, R131, RZ, P1, !PT ;  /* 0x00000083ff157210 */ /* 0x000fe40000ffe4ff */
[----:B------:R-:W-:Y:S02]  /*9950*/  LOP3.LUT R90, R90, R183, RZ, 0x3c, !PT ;  /* 0x000000b75a5a7212 */ /* 0x000fe400078e3cff */
[----:B------:R-:W-:Y:S02]  /*9960*/  SHF.R.U64 R106, R106, 0x3, RZ ;  /* 0x000000036a6a7819 */ /* 0x000fe400000012ff */
[----:B------:R-:W-:Y:S02]  /*9970*/  MOV R25, R24 ;  /* 0x0000001800197202 */ /* 0x000fe40000000f00 */
[----:B0-----:R-:W-:-:S02]  /*9980*/  F2FP.F16.F32.PACK_AB R8, R14, R163 ;  /* 0x000000a30e08723e */ /* 0x001fc400000000ff */
[----:B------:R-:W-:Y:S02]  /*9990*/  F2FP.F16.F32.PACK_AB R9, R35, R34 ;  /* 0x000000222309723e */ /* 0x000fe400000000ff */
[----:B------:R-:W-:Y:S02]  /*99a0*/  F2FP.F16.F32.PACK_AB R10, R37, R160 ;  /* 0x000000a0250a723e */ /* 0x000fe400000000ff */
[----:B------:R-:W-:Y:S02]  /*99b0*/  F2FP.F16.F32.PACK_AB R11, R39, R38 ;  /* 0x00000026270b723e */ /* 0x000fe400000000ff */
[----:B------:R-:W-:Y:S02]  /*99c0*/  LOP3.LUT R94, R94, R193, RZ, 0x3c, !PT ;  /* 0x000000c15e5e7212 */ /* 0x000fe400078e3cff */
[----:B------:R-:W-:Y:S01]  /*99d0*/  SHF.R.U64 R110, R110, 0x3, RZ ;  /* 0x000000036e6e7819 */ /* 0x000fe200000012ff */
[----:B------:R0:W-:Y:S01]  /*99e0*/  STSM.16.M88.4 [R25], R8 ;  /* 0x0000000819007844 */ /* 0x0001e20000000200 */
[----:B------:R-:W-:-:S02]  /*99f0*/  SHF.R.U64 R114, R114, 0x3, RZ ;  /* 0x0000000372727819 */ /* 0x000fc400000012ff */
[----:B------:R-:W-:Y:S02]  /*9a00*/  LOP3.LUT R131, R126, 0x380, RZ, 0xc0, !PT ;  /* 0x000003807e837812 */ /* 0x000fe400078ec0ff */
[----:B------:R-:W-:Y:S02]  /*9a10*/  LOP3.LUT R167, R6, 0x380, RZ, 0xc0, !PT ;  /* 0x0000038006a77812 */ /* 0x000fe400078ec0ff */
[----:B------:R-:W-:Y:S02]  /*9a20*/  MOV R28, R28 ;  /* 0x0000001c001c7202 */ /* 0x000fe40000000f00 */
[----:B------:R-:W-:Y:S02]  /*9a30*/  F2FP.F16.F32.PACK_AB R14, R45, R44 ;  /* 0x0000002c2d0e723e */ /* 0x000fe400000000ff */
[----:B------:R-:W-:Y:S02]  /*9a40*/  LOP3.LUT R98, R98, R195, RZ, 0x3c, !PT ;  /* 0x000000c362627212 */ /* 0x000fe400078e3cff */
[----:B------:R-:W-:Y:S01]  /*9a50*/  SHF.R.U64 R27, R27, 0x3, RZ ;  /* 0x000000031b1b7819 */ /* 0x000fe200000012ff */
[----:B------:R1:W-:Y:S01]  /*9a60*/  STSM.16.M88.4 [R28], R12 ;  /* 0x0000000c1c007844 */ /* 0x0003e20000000200 */
[----:B------:R-:W-:Y:S01]  /*9a70*/  MOV R32, R32 ;  /* 0x0000002000207202 */ /* 0x000fe20000000f00 */
[----:B0-----:R-:W-:Y:S01]  /*9a80*/  IMAD.U32 R10, RZ, RZ, UR4 ;  /* 0x00000004ff0a7e24 */ /* 0x001fe2000f8e00ff */
[----:B------:R-:W-:Y:S01]  /*9a90*/  LOP3.LUT R102, R102, R197, RZ, 0x3c, !PT ;  /* 0x000000c566667212 */ /* 0x000fe200078e3cff */
[----:B------:R-:W-:Y:S01]  /*9aa0*/  IMAD.U32 R11, RZ, RZ, UR6 ;  /* 0x00000006ff0b7e24 */ /* 0x000fe2000f8e00ff */
[----:B------:R-:W-:Y:S01]  /*9ab0*/  SHF.R.U64 R118, R118, 0x3, RZ ;  /* 0x0000000376767819 */ /* 0x000fe200000012ff */
[----:B------:R-:W-:Y:S01]  /*9ac0*/  STSM.16.M88.4 [R32], R48 ;  /* 0x0000003020007844 */ /* 0x000fe20000000200 */
[----:B------:R-:W-:Y:S01]  /*9ad0*/  MOV R86, R86 ;  /* 0x0000005600567202 */ /* 0x000fe20000000f00 */
[----:B------:R-:W-:Y:S01]  /*9ae0*/  ULDC.64 UR6, c[0x0][0xce0] ;  /* 0x0003380000067ab9 */ /* 0x000fe20000000a00 */
[----:B------:R-:W-:-:S02]  /*9af0*/  F2FP.F16.F32.PACK_AB R65, R67, R66 ;  /* 0x000000424341723e */ /* 0x000fc400000000ff */
[----:B------:R-:W-:Y:S01]  /*9b00*/  F2FP.F16.F32.PACK_AB R72, R73, R72 ;  /* 0x000000484948723e */ /* 0x000fe200000000ff */
[----:B------:R-:W-:Y:S01]  /*9b10*/  STSM.16.M88.4 [R86], R56 ;  /* 0x0000003856007844 */ /* 0x000fe20000000200 */
[----:B------:R-:W-:Y:S02]  /*9b20*/  LOP3.LUT R106, R106, R199, RZ, 0x3c, !PT ;  /* 0x000000c76a6a7212 */ /* 0x000fe400078e3cff */
[----:B------:R-:W-:Y:S02]  /*9b30*/  MOV R24, R90 ;  /* 0x0000005a00187202 */ /* 0x000fe40000000f00 */
[----:B------:R-:W-:Y:S02]  /*9b40*/  F2FP.F16.F32.PACK_AB R66, R69, R68 ;  /* 0x000000444542723e */ /* 0x000fe400000000ff */
[----:B------:R-:W-:Y:S02]  /*9b50*/  F2FP.F16.F32.PACK_AB R67, R71, R70 ;  /* 0x000000464743723e */ /* 0x000fe400000000ff */
[----:B------:R-:W-:-:S02]  /*9b60*/  F2FP.F16.F32.PACK_AB R73, R75, R74 ;  /* 0x0000004a4b49723e */ /* 0x000fc400000000ff */
[----:B------:R-:W-:Y:S01]  /*9b70*/  F2FP.F16.F32.PACK_AB R80, R81, R80 ;  /* 0x000000505150723e */ /* 0x000fe200000000ff */
[----:B------:R-:W-:Y:S01]  /*9b80*/  STSM.16.M88.4 [R24], R64 ;  /* 0x0000004018007844 */ /* 0x000fe20000000200 */
[----:B------:R-:W-:Y:S02]  /*9b90*/  LOP3.LUT R110, R110, R201, RZ, 0x3c, !PT ;  /* 0x000000c96e6e7212 */ /* 0x000fe400078e3cff */
[----:B------:R-:W-:Y:S02]  /*9ba0*/  LOP3.LUT R114, R114, R203, RZ, 0x3c, !PT ;  /* 0x000000cb72727212 */ /* 0x000fe400078e3cff */
[----:B------:R-:W-:Y:S02]  /*9bb0*/  SHF.R.U64 R131, R131, 0x3, RZ ;  /* 0x0000000383837819 */ /* 0x000fe400000012ff */
[----:B------:R-:W-:Y:S02]  /*9bc0*/  SHF.R.U64 R167, R167, 0x3, RZ ;  /* 0x00000003a7a77819 */ /* 0x000fe400000012ff */
[----:B------:R-:W-:-:S02]  /*9bd0*/  MOV R94, R94 ;  /* 0x0000005e005e7202 */ /* 0x000fc40000000f00 */
[----:B------:R-:W-:Y:S02]  /*9be0*/  F2FP.F16.F32.PACK_AB R74, R77, R76 ;  /* 0x0000004c4d4a723e */ /* 0x000fe400000000ff */
[----:B------:R-:W-:Y:S02]  /*9bf0*/  F2FP.F16.F32.PACK_AB R75, R79, R78 ;  /* 0x0000004e4f4b723e */ /* 0x000fe400000000ff */
[----:B------:R-:W-:Y:S02]  /*9c00*/  F2FP.F16.F32.PACK_AB R81, R83, R82 ;  /* 0x000000525351723e */ /* 0x000fe400000000ff */
[----:B------:R-:W-:Y:S01]  /*9c10*/  LOP3.LUT R122, R27, R4, RZ, 0x3c, !PT ;  /* 0x000000041b7a7212 */ /* 0x000fe200078e3cff */
[----:B------:R-:W-:Y:S01]  /*9c20*/  STSM.16.M88.4 [R94], R72 ;  /* 0x000000485e007844 */ /* 0x000fe20000000200 */
[----:B------:R-:W-:Y:S02]  /*9c30*/  MOV R98, R98 ;  /* 0x0000006200627202 */ /* 0x000fe40000000f00 */
[----:B------:R-:W-:-:S02]  /*9c40*/  F2FP.F16.F32.PACK_AB R82, R85, R84 ;  /* 0x000000545552723e */ /* 0x000fc400000000ff */
[----:B------:R-:W-:Y:S02]  /*9c50*/  F2FP.F16.F32.PACK_AB R83, R30, R26 ;  /* 0x0000001a1e53723e */ /* 0x000fe400000000ff */
[----:B------:R-:W-:Y:S02]  /*9c60*/  F2FP.F16.F32.PACK_AB R88, R89, R88 ;  /* 0x000000585958723e */ /* 0x000fe400000000ff */
[----:B------:R-:W-:Y:S01]  /*9c70*/  LOP3.LUT R118, R118, R205, RZ, 0x3c, !PT ;  /* 0x000000cd76767212 */ /* 0x000fe200078e3cff */
[----:B------:R-:W-:Y:S01]  /*9c80*/  STSM.16.M88.4 [R98], R80 ;  /* 0x0000005062007844 */ /* 0x000fe20000000200 */
[----:B------:R-:W-:Y:S02]  /*9c90*/  MOV R102, R102 ;  /* 0x0000006600667202 */ /* 0x000fe40000000f00 */
[----:B------:R-:W-:Y:S02]  /*9ca0*/  F2FP.F16.F32.PACK_AB R89, R40, R36 ;  /* 0x000000242859723e */ /* 0x000fe400000000ff */
        /* <DEDUP_REMOVED lines=8> */
[----:B------:R-:W-:Y:S02]  /*9d30*/  F2FP.F16.F32.PACK_AB R157, R158, R157 ;  /* 0x0000009d9e9d723e */ /* 0x000fe400000000ff */
[----:B------:R-:W-:Y:S01]  /*9d40*/  LOP3.LUT R126, R131, R126, RZ, 0x3c, !PT ;  /* 0x0000007e837e7212 */ /* 0x000fe200078e3cff */
[----:B------:R-:W-:Y:S01]  /*9d50*/  STSM.16.M88.4 [R106], R152 ;  /* 0x000000986a007844 */ /* 0x000fe20000000200 */
[----:B------:R-:W-:Y:S02]  /*9d60*/  LOP3.LUT R20, R167, R6, RZ, 0x3c, !PT ;  /* 0x00000006a7147212 */ /* 0x000fe400078e3cff */
[----:B------:R-:W-:Y:S02]  /*9d70*/  MOV R110, R110 ;  /* 0x0000006e006e7202 */ /* 0x000fe40000000f00 */
[----:B------:R-:W-:Y:S02]  /*9d80*/  MOV R4, R114 ;  /* 0x0000007200047202 */ /* 0x000fe40000000f00 */
[----:B------:R-:W-:-:S02]  /*9d90*/  F2FP.F16.F32.PACK_AB R156, R105, R104 ;  /* 0x00000068699c723e */ /* 0x000fc400000000ff */
[----:B------:R-:W-:Y:S02]  /*9da0*/  F2FP.F16.F32.PACK_AB R158, R109, R108 ;  /* 0x0000006c6d9e723e */ /* 0x000fe400000000ff */
[----:B------:R-:W-:Y:S02]  /*9db0*/  F2FP.F16.F32.PACK_AB R159, R161, R159 ;  /* 0x0000009fa19f723e */ /* 0x000fe400000000ff */
[----:B------:R-:W-:Y:S02]  /*9dc0*/  F2FP.F16.F32.PACK_AB R112, R113, R112 ;  /* 0x000000707170723e */ /* 0x000fe400000000ff */
[----:B------:R-:W-:Y:S01]  /*9dd0*/  MOV R6, R122 ;  /* 0x0000007a00067202 */ /* 0x000fe20000000f00 */
[----:B------:R-:W-:Y:S01]  /*9de0*/  STSM.16.M88.4 [R110], R156 ;  /* 0x0000009c6e007844 */ /* 0x000fe20000000200 */
[----:B------:R-:W-:Y:S02]  /*9df0*/  F2FP.F16.F32.PACK_AB R113, R164, R162 ;  /* 0x000000a2a471723e */ /* 0x000fe400000000ff */
[----:B------:R-:W-:-:S02]  /*9e00*/  F2FP.F16.F32.PACK_AB R114, R117, R116 ;  /* 0x000000747572723e */ /* 0x000fc400000000ff */
[----:B------:R-:W-:Y:S02]  /*9e10*/  F2FP.F16.F32.PACK_AB R115, R166, R165 ;  /* 0x000000a5a673723e */ /* 0x000fe400000000ff */
[----:B------:R-:W-:Y:S02]  /*9e20*/  F2FP.F16.F32.PACK_AB R120, R121, R120 ;  /* 0x000000787978723e */ /* 0x000fe400000000ff */
[----:B------:R-:W-:Y:S01]  /*9e30*/  MOV R118, R118 ;  /* 0x0000007600767202 */ /* 0x000fe20000000f00 */
[----:B------:R0:W-:Y:S01]  /*9e40*/  STSM.16.M88.4 [R4], R112 ;  /* 0x0000007004007844 */ /* 0x0001e20000000200 */
        /* <DEDUP_REMOVED lines=9> */
[----:B------:R-:W-:-:S02]  /*9ee0*/  F2FP.F16.F32.PACK_AB R137, R139, R138 ;  /* 0x0000008a8b89723e */ /* 0x000fc400000000ff */
[----:B------:R-:W-:Y:S01]  /*9ef0*/  MOV R126, R126 ;  /* 0x0000007e007e7202 */ /* 0x000fe20000000f00 */
[----:B------:R2:W-:Y:S01]  /*9f00*/  STSM.16.M88.4 [R6], R128 ;  /* 0x0000008006007844 */ /* 0x0005e20000000200 */
[----:B------:R-:W-:Y:S02]  /*9f10*/  F2FP.F16.F32.PACK_AB R138, R141, R140 ;  /* 0x0000008c8d8a723e */ /* 0x000fe400000000ff */
[----:B------:R-:W-:Y:S02]  /*9f20*/  F2FP.F16.F32.PACK_AB R139, R143, R142 ;  /* 0x0000008e8f8b723e */ /* 0x000fe400000000ff */
[----:B------:R-:W-:Y:S02]  /*9f30*/  MOV R20, R20 ;  /* 0x0000001400147202 */ /* 0x000fe40000000f00 */
[----:B-1----:R-:W-:Y:S01]  /*9f40*/  F2FP.F16.F32.PACK_AB R12, R145, R144 ;  /* 0x00000090910c723e */ /* 0x002fe200000000ff */
[----:B------:R-:W-:Y:S01]  /*9f50*/  STSM.16.M88.4 [R126], R136 ;  /* 0x000000887e007844 */ /* 0x000fe20000000200 */
[----:B------:R-:W-:-:S02]  /*9f60*/  F2FP.F16.F32.PACK_AB R13, R176, R175 ;  /* 0x000000afb00d723e */ /* 0x000fc400000000ff */
[----:B------:R-:W-:Y:S02]  /*9f70*/  F2FP.F16.F32.PACK_AB R14, R149, R148 ;  /* 0x00000094950e723e */ /* 0x000fe400000000ff */
[----:B------:R-:W-:Y:S02]  /*9f80*/  F2FP.F16.F32.PACK_AB R15, R151, R150 ;  /* 0x00000096970f723e */ /* 0x000fe400000000ff */
[----:B------:R-:W-:-:S03]  /*9f90*/  PLOP3.LUT P0, PT, PT, PT, UP0, 0x80, 0x0 ;  /* 0x000000000000781c */ /* 0x000fc60003f0f008 */
[----:B------:R1:W-:Y:S01]  /*9fa0*/  STSM.16.M88.4 [R20], R12 ;  /* 0x0000000c14007844 */ /* 0x0003e20000000200 */
[----:B------:R-:W-:Y:S09]  /*9fb0*/  BAR.SYNC.DEFER_BLOCKING 0x1, 0x100 ;  /* 0x0044000000007b1d */ /* 0x000ff20000010000 */
[----:B0-----:R-:W3:Y:S01]  /*9fc0*/  @P0 LDG.E R4, desc[UR10][R10.64] ;  /* 0x0000000a0a040981 */ /* 0x001ee2000c1e1900 */
[----:B------:R-:W-:Y:S01]  /*9fd0*/  UISETP.NE.U32.AND UP1, UPT, UR6, URZ, UPT ;  /* 0x0000003f0600728c */ /* 0x000fe2000bf25070 */
[----:B------:R-:W0:Y:S01]  /*9fe0*/  LDC R81, c[0x0][0xb88] ;  /* 0x0002e200ff517b82 */ /* 0x000e220000000800 */
[----:B------:R-:W-:-:S02]  /*9ff0*/  IMAD R9, R18, 0x40, R16 ;  /* 0x0000004012097824 */ /* 0x000fc400078e0210 */
[----:B------:R-:W-:Y:S02]  /*a000*/  UISETP.NE.AND.EX UP1, UPT, UR7, URZ, UPT, UP1 ;  /* 0x0000003f0700728c */ /* 0x000fe4000bf25310 */
[----:B------:R-:W-:-:S04]  /*a010*/  IMAD.WIDE R146, R9, 0x2, R146 ;  /* 0x0000000209927825 */ /* 0x000fc800078e0292 */
[----:B------:R-:W-:Y:S02]  /*a020*/  PLOP3.LUT P6, PT, PT, PT, UP1, 0x80, 0x0 ;  /* 0x000000000000781c */ /* 0x000fe40003fcf018 */
[C---:B------:R-:W-:Y:S02]  /*a030*/  IADD3 R9, P2, R146.reuse, 0x1000, RZ ;  /* 0x0000100092097810 */ /* 0x040fe40007f5e0ff */
[C---:B------:R-:W-:Y:S01]  /*a040*/  IADD3 R29, P1, R146.reuse, 0x2000, RZ ;  /* 0x00002000921d7810 */ /* 0x040fe20007f3e0ff */
[----:B------:R-:W-:Y:S01]  /*a050*/  @UP1 UIADD3 UR6, UP2, UR8, UR6, URZ ;  /* 0x0000000608061290 */ /* 0x000fe2000ff5e03f */
[----:B--2---:R-:W-:Y:S02]  /*a060*/  P2R R6, PR, RZ, 0x4 ;  /* 0x00000004ff067803 */ /* 0x004fe40000000000 */
[C---:B------:R-:W-:Y:S01]  /*a070*/  IADD3 R25, P2, R146.reuse, 0x3000, RZ ;  /* 0x0000300092197810 */ /* 0x040fe20007f5e0ff */
[----:B------:R-:W-:Y:S01]  /*a080*/  @UP1 UIADD3.X UR7, UR9, UR7, URZ, UP2, !UPT ;  /* 0x0000000709071290 */ /* 0x000fe200097fe43f */
[C---:B------:R-:W-:Y:S01]  /*a090*/  IADD3 R41, P3, R146.reuse, 0x4000, RZ ;  /* 0x0000400092297810 */ /* 0x040fe20007f7e0ff */
[----:B-1----:R-:W-:Y:S01]  /*a0a0*/  IMAD.U32 R12, RZ, RZ, UR6 ;  /* 0x00000006ff0c7e24 */ /* 0x002fe2000f8e00ff */
[----:B------:R-:W-:-:S02]  /*a0b0*/  IADD3 R33, P4, R146, 0x5000, RZ ;  /* 0x0000500092217810 */ /* 0x000fc40007f9e0ff */
[----:B------:R-:W-:Y:S02]  /*a0c0*/  IADD3 R45, P5, R146, 0x6000, RZ ;  /* 0x00006000922d7810 */ /* 0x000fe40007fbe0ff */
[----:B------:R-:W-:Y:S02]  /*a0d0*/  LOP3.LUT R8, R9, 0x380, RZ, 0xc0, !PT ;  /* 0x0000038009087812 */ /* 0x000fe400078ec0ff */
[----:B------:R-:W-:Y:S02]  /*a0e0*/  LOP3.LUT R28, R29, 0x380, RZ, 0xc0, !PT ;  /* 0x000003801d1c7812 */ /* 0x000fe400078ec0ff */
[----:B------:R-:W-:Y:S02]  /*a0f0*/  LOP3.LUT R24, R25, 0x380, RZ, 0xc0, !PT ;  /* 0x0000038019187812 */ /* 0x000fe400078ec0ff */
[----:B------:R-:W-:Y:S02]  /*a100*/  LOP3.LUT R40, R41, 0x380, RZ, 0xc0, !PT ;  /* 0x0000038029287812 */ /* 0x000fe400078ec0ff */
[----:B------:R-:W-:-:S02]  /*a110*/  LOP3.LUT R32, R33, 0x380, RZ, 0xc0, !PT ;  /* 0x0000038021207812 */ /* 0x000fc400078ec0ff */
[----:B------:R-:W-:Y:S02]  /*a120*/  LOP3.LUT R44, R45, 0x380, RZ, 0xc0, !PT ;  /* 0x000003802d2c7812 */ /* 0x000fe400078ec0ff */
[----:B------:R-:W-:Y:S01]  /*a130*/  MOV R13, UR7 ;  /* 0x00000007000d7c02 */ /* 0x000fe20008000f00 */
[----:B------:R-:W-:Y:S01]  /*a140*/  UMOV UR4, URZ ;  /* 0x0000003f00047c82 */ /* 0x000fe20008000000 */
[----:B------:R-:W-:Y:S02]  /*a150*/  SHF.R.U64 R8, R8, 0x3, RZ ;  /* 0x0000000308087819 */ /* 0x000fe400000012ff */
[----:B------:R-:W-:Y:S01]  /*a160*/  SHF.R.U64 R28, R28, 0x3, RZ ;  /* 0x000000031c1c7819 */ /* 0x000fe200000012ff */
[----:B0-----:R0:W5:Y:S01]  /*a170*/  @P6 LDG.E R81, desc[UR10][R12.64] ;  /* 0x0000000a0c516981 */ /* 0x001162000c1e1900 */
        /* <DEDUP_REMOVED lines=10> */
[----:B---3--:R-:W-:Y:S01]  /*a220*/  @P0 R2UR UR4, R4 ;  /* 0x00000000040402ca */ /* 0x008fe200000e0000 */
[----:B0-----:R-:W-:-:S14]  /*a230*/  @P6 BRA `(.L_x_3470) ;  /* 0x0000000000146947 */ /* 0x001fdc0003800000 */
[----:B------:R-:W-:Y:S05]  /*a240*/  @!P0 BRA `(.L_x_3470) ;  /* 0x0000000000108947 */ /* 0x000fea0003800000 */
[----:B------:R-:W-:Y:S02]  /*a250*/  ULDC.64 UR6, c[0x0][0x208] ;  /* 0x0000820000067ab9 */ /* 0x000fe40000000a00 */
[----:B------:R-:W2:Y:S04]  /*a260*/  LDG.E R4, desc[UR6][R10.64] ;  /* 0x000000060a047981 */ /* 0x000ea8000c1e1900 */
[----:B-----5:R-:W2:Y:S02]  /*a270*/  LDG.E R81, desc[UR6][R10.64+0x4] ;  /* 0x000004060a517981 */ /* 0x020ea4000c1e1900 */
[----:B--2---:R-:W-:-:S07]  /*a280*/  IMAD.IADD R81, R81, 0x1, -R4 ;  /* 0x0000000151517824 */ /* 0x004fce00078e0a04 */
.L_x_3470:
[----:B------:R-:W0:Y:S01]  /*a290*/  SHFL.IDX PT, R4, R189, RZ, 0x1f ;  /* 0x00001fffbd047589 */ /* 0x000e2200000e0000 */
[----:B------:R-:W-:Y:S01]  /*a2a0*/  ISETP.NE.AND P6, PT, R6, RZ, PT ;  /* 0x000000ff0600720c */ /* 0x000fe20003fc5270 */
[--C-:B------:R-:W-:Y:S01]  /*a2b0*/  IMAD.X R29, RZ, RZ, R147.reuse, P1 ;  /* 0x000000ffff1d7224 */ /* 0x100fe200008e0693 */
        /* <DEDUP_REMOVED lines=8> */
[----:B------:R-:W-:Y:S01]  /*a340*/  LOP3.LUT R52, R53, 0x380, RZ, 0xc0, !PT ;  /* 0x0000038035347812 */ /* 0x000fe200078ec0ff */
[----:B------:R-:W-:Y:S01]  /*a350*/  USHF.R.S32.HI UR9, URZ, 0x1f, UR4 ;  /* 0x0000001f3f097899 */ /* 0x000fe20008011404 */
[----:B------:R-:W-:Y:S01]  /*a360*/  LOP3.LUT R48, R49, 0x380, RZ, 0xc0, !PT ;  /* 0x0000038031307812 */ /* 0x000fe200078ec0ff */
[----:B------:R-:W-:Y:S01]  /*a370*/  USHF.R.S32.HI UR12, URZ, 0x1f, UR39 ;  /* 0x0000001f3f0c7899 */ /* 0x000fe20008011427 */
[----:B------:R-:W-:Y:S01]  /*a380*/  SHF.R.U64 R52, R52, 0x3, RZ ;  /* 0x0000000334347819 */ /* 0x000fe200000012ff */
[----:B------:R-:W-:Y:S01]  /*a390*/  USEL UR38, UR38, URZ, !UP0 ;  /* 0x0000003f26267287 */ /* 0x000fe2000c000000 */
[----:B------:R-:W-:Y:S01]  /*a3a0*/  SHF.R.U64 R36, R36, 0x3, RZ ;  /* 0x0000000324247819 */ /* 0x000fe200000012ff */
[----:B------:R-:W-:Y:S01]  /*a3b0*/  USEL UR40, UR40, URZ, !UP0 ;  /* 0x0000003f28287287 */ /* 0x000fe2000c000000 */
[----:B------:R-:W-:-:S02]  /*a3c0*/  SHF.R.U64 R48, R48, 0x3, RZ ;  /* 0x0000000330307819 */ /* 0x000fc400000012ff */
[----:B------:R-:W-:Y:S01]  /*a3d0*/  LOP3.LUT R52, R52, R53, RZ, 0x3c, !PT ;  /* 0x0000003534347212 */ /* 0x000fe200078e3cff */
[--C-:B------:R-:W-:Y:S01]  /*a3e0*/  IMAD.X R53, RZ, RZ, R147.reuse, P6 ;  /* 0x000000ffff357224 */ /* 0x100fe200030e0693 */
[----:B------:R-:W-:Y:S01]  /*a3f0*/  LOP3.LUT R36, R36, R37, RZ, 0x3c, !PT ;  /* 0x0000002524247212 */ /* 0x000fe200078e3cff */
[----:B------:R-:W-:Y:S01]  /*a400*/  IMAD.X R37, RZ, RZ, R147, P0 ;  /* 0x000000ffff257224 */ /* 0x000fe200000e0693 */
[----:B0-----:R-:W-:Y:S02]  /*a410*/  ISETP.NE.AND P6, PT, R4, RZ, PT ;  /* 0x000000ff0400720c */ /* 0x001fe40003fc5270 */
[----:B------:R-:W-:Y:S02]  /*a420*/  LOP3.LUT R48, R48, R49, RZ, 0x3c, !PT ;  /* 0x0000003130307212 */ /* 0x000fe400078e3cff */
[----:B------:R-:W-:Y:S02]  /*a430*/  IADD3.X R41, RZ, R147, RZ, P3, !PT ;  /* 0x00000093ff297210 */ /* 0x000fe40001ffe4ff */
[----:B------:R-:W-:-:S02]  /*a440*/  IADD3 R61, P2, R146, 0xa000, RZ ;  /* 0x0000a000923d7810 */ /* 0x000fc40007f5e0ff */
[C---:B------:R-:W-:Y:S02]  /*a450*/  IADD3 R57, P3, R146.reuse, 0xb000, RZ ;  /* 0x0000b00092397810 */ /* 0x040fe40007f7e0ff */
[C---:B------:R-:W-:Y:S02]  /*a460*/  IADD3 R69, P4, R146.reuse, 0xc000, RZ ;  /* 0x0000c00092457810 */ /* 0x040fe40007f9e0ff */
[C---:B------:R-:W-:Y:S02]  /*a470*/  IADD3 R65, P5, R146.reuse, 0xd000, RZ ;  /* 0x0000d00092417810 */ /* 0x040fe40007fbe0ff */
[C---:B------:R-:W-:Y:S02]  /*a480*/  IADD3 R77, P0, R146.reuse, 0xe000, RZ ;  /* 0x0000e000924d7810 */ /* 0x040fe40007f1e0ff */
[----:B------:R-:W-:Y:S02]  /*a490*/  IADD3.X R49, RZ, R147, RZ, P1, !PT ;  /* 0x00000093ff317210 */ /* 0x000fe40000ffe4ff */
        /* <DEDUP_REMOVED lines=24> */
[----:B------:R-:W-:-:S02]  /*a620*/  LOP3.LUT R76, R76, R77, RZ, 0x3c, !PT ;  /* 0x0000004d4c4c7212 */ /* 0x000fc400078e3cff */
        /* <DEDUP_REMOVED lines=12> */
[----:B------:R-:W-:Y:S01]  /*a6f0*/  ISETP.NE.AND P0, PT, R22, R11, PT ;  /* 0x0000000b1600720c */ /* 0x000fe20003f05270 */
[C---:B------:R-:W-:Y:S01]  /*a700*/  VIADD R4, R10.reuse, 0x8 ;  /* 0x000000080a047836 */ /* 0x040fe20000000000 */
[----:B------:R-:W-:Y:S01]  /*a710*/  ULDC.64 UR10, c[0x0][0xc78] ;  /* 0x00031e00000a7ab9 */ /* 0x000fe20000000a00 */
[----:B------:R-:W-:Y:S01]  /*a720*/  UIADD3 UR7, UR7, UR8, URZ ;  /* 0x0000000807077290 */ /* 0x000fe2000fffe03f */
[----:B------:R-:W-:Y:S01]  /*a730*/  SHF.R.S32.HI R6, RZ, 0x1f, R10 ;  /* 0x0000001fff067819 */ /* 0x000fe2000001140a */
[----:B------:R-:W-:Y:S01]  /*a740*/  UIMAD UR8, UR40, UR10, URZ ;  /* 0x0000000a280872a4 */ /* 0x000fe2000f8e023f */
[-C--:B-----5:R-:W-:Y:S01]  /*a750*/  ISETP.GE.OR P1, PT, R10, R81.reuse, P0 ;  /* 0x000000510a00720c */ /* 0x0a0fe20000726670 */
[----:B------:R-:W-:Y:S01]  /*a760*/  UIMAD.WIDE.U32 UR6, UR38, UR10, UR6 ;  /* 0x0000000a260672a5 */ /* 0x000fe2000f8e0006 */
[----:B------:R-:W-:Y:S01]  /*a770*/  ISETP.GE.OR P0, PT, R4, R81, P0 ;  /* 0x000000510400720c */ /* 0x000fe20000706670 */
[----:B------:R-:W-:Y:S01]  /*a780*/  UIMAD UR8, UR38, UR11, UR8 ;  /* 0x0000000b260872a4 */ /* 0x000fe2000f8e0208 */
[----:B------:R-:W-:-:S02]  /*a790*/  ULDC.64 UR14, c[0x0][0x208] ;  /* 0x00008200000e7ab9 */ /* 0x000fc40000000a00 */
[----:B------:R-:W-:Y:S01]  /*a7a0*/  ULDC.64 UR10, c[0x0][0xc40] ;  /* 0x00031000000a7ab9 */ /* 0x000fe20000000a00 */
[----:B------:R-:W-:Y:S02]  /*a7b0*/  IADD3 R11, P2, R10, UR6, RZ ;  /* 0x000000060a0b7c10 */ /* 0x000fe4000ff5e0ff */
[----:B------:R-:W-:-:S04]  /*a7c0*/  MOV R13, UR8 ;  /* 0x00000008000d7c02 */ /* 0x000fc80008000f00 */
[----:B------:R-:W-:Y:S02]  /*a7d0*/  IADD3.X R6, R6, UR7, R13, P2, !PT ;  /* 0x0000000706067c10 */ /* 0x000fe400097fe40d */
[----:B------:R-:W-:-:S04]  /*a7e0*/  LEA R10, P2, R11, UR10, 0x2 ;  /* 0x0000000a0b0a7c11 */ /* 0x000fc8000f8410ff */
[----:B------:R-:W-:-:S05]  /*a7f0*/  LEA.HI.X R11, R11, UR11, R6, 0x2, P2 ;  /* 0x0000000b0b0b7c11 */ /* 0x000fca00090f1406 */
[----:B------:R0:W-:Y:S04]  /*a800*/  @!P1 STG.E desc[UR14][R10.64], R0 ;  /* 0x000000000a009986 */ /* 0x0001e8000c10190e */
[----:B------:R0:W-:Y:S02]  /*a810*/  @!P0 STG.E desc[UR14][R10.64+0x20], R3 ;  /* 0x000020030a008986 */ /* 0x0001e4000c10190e */
.L_x_3471:
[C---:B0-----:R-:W-:Y:S01]  /*a820*/  VIADD R3, R16.reuse, 0x40 ;  /* 0x0000004010037836 */ /* 0x041fe20000000000 */
[----:B------:R-:W-:Y:S01]  /*a830*/  ULDC UR8, c[0x0][0xb8c] ;  /* 0x0002e30000087ab9 */ /* 0x000fe20000000800 */
[C---:B------:R-:W-:Y:S01]  /*a840*/  VIADD R6, R16.reuse, 0x80 ;  /* 0x0000008010067836 */ /* 0x040fe20000000000 */
[----:B------:R-:W-:Y:S01]  /*a850*/  ULDC.64 UR6, c[0x0][0x208] ;  /* 0x0000820000067ab9 */ /* 0x000fe20000000a00 */
[C---:B------:R-:W-:Y:S01]  /*a860*/  VIADD R86, R16.reuse, 0xc0 ;  /* 0x000000c010567836 */ /* 0x040fe20000000000 */
[----:B------:R-:W-:Y:S01]  /*a870*/  ISETP.GE.AND P1, PT, R3, UR8, PT ;  /* 0x0000000803007c0c */ /* 0x000fe2000bf26270 */
[C---:B------:R-:W-:Y:S01]  /*a880*/  VIADD R20, R16.reuse, 0x180 ;  /* 0x0000018010147836 */ /* 0x040fe20000000000 */
[----:B------:R-:W-:Y:S01]  /*a890*/  ISETP.GE.AND P0, PT, R16, UR8, PT ;  /* 0x0000000810007c0c */ /* 0x000fe2000bf06270 */
[----:B------:R-:W-:Y:S01]  /*a8a0*/  ULDC.64 UR10, c[0x0][0xba0] ;  /* 0x0002e800000a7ab9 */ /* 0x000fe20000000a00 */
[----:B------:R-:W-:Y:S01]  /*a8b0*/  SEL R4, RZ, 0xffffffff, P1 ;  /* 0xffffffffff047807 */ /* 0x000fe20000800000 */
[----:B------:R0:W5:Y:S01]  /*a8c0*/  LD.E.128 R12, desc[UR6][R146.64] ;  /* 0x00000006920c7980 */ /* 0x000162000c101d00 */
[----:B------:R-:W-:-:S02]  /*a8d0*/  SEL R0, RZ, 0x1, P0 ;  /* 0x00000001ff007807 */ /* 0x000fc40000000000 */
[----:B------:R-:W-:Y:S01]  /*a8e0*/  SHF.L.U32 R19, R4, 0x1, RZ ;  /* 0x0000000104137819 */ /* 0x000fe200000006ff */
[----:B------:R-:W5:Y:S01]  /*a8f0*/  LD.E.128 R8, desc[UR6][R8.64] ;  /* 0x0000000608087980 */ /* 0x000f62000c101d00 */
[----:B------:R-:W-:Y:S02]  /*a900*/  ISETP.GE.AND P0, PT, R6, UR8, PT ;  /* 0x0000000806007c0c */ /* 0x000fe4000bf06270 */
[----:B------:R-:W-:Y:S01]  /*a910*/  ISETP.GE.AND P1, PT, R86, UR8, PT ;  /* 0x0000000856007c0c */ /* 0x000fe2000bf26270 */
[----:B------:R-:W5:Y:S01]  /*a920*/  LD.E.128 R28, desc[UR6][R28.64] ;  /* 0x000000061c1c7980 */ /* 0x000f62000c101d00 */
[----:B------:R-:W-:Y:S02]  /*a930*/  LOP3.LUT R0, R19, 0x2, R0, 0xe2, !PT ;  /* 0x0000000213007812 */ /* 0x000fe400078ee200 */
[----:B------:R-:W-:Y:S01]  /*a940*/  SEL R19, RZ, 0x4, P0 ;  /* 0x00000004ff137807 */ /* 0x000fe20000000000 */
[----:B------:R-:W5:Y:S01]  /*a950*/  LD.E.128 R24, desc[UR6][R24.64] ;  /* 0x0000000618187980 */ /* 0x000f62000c101d00 */
[----:B------:R-:W-:-:S03]  /*a960*/  SEL R4, RZ, 0x8, P1 ;  /* 0x00000008ff047807 */ /* 0x000fc60000800000 */
[----:B------:R-:W5:Y:S01]  /*a970*/  LD.E.128 R40, desc[UR6][R40.64] ;  /* 0x0000000628287980 */ /* 0x000f62000c101d00 */
[----:B------:R-:W-:-:S03]  /*a980*/  LOP3.LUT R0, R4, R0, R19, 0xfe, !PT ;  /* 0x0000000004007212 */ /* 0x000fc600078efe13 */
[----:B------:R-:W5:Y:S01]  /*a990*/  LD.E.128 R32, desc[UR6][R32.64] ;  /* 0x0000000620207980 */ /* 0x000f62000c101d00 */
[----:B------:R-:W-:-:S03]  /*a9a0*/  ISETP.GE.AND P2, PT, R20, UR8, PT ;  /* 0x0000000814007c0c */ /* 0x000fc6000bf46270 */
[----:B------:R-:W5:Y:S01]  /*a9b0*/  LD.E.128 R44, desc[UR6][R44.64] ;  /* 0x000000062c2c7980 */ /* 0x000f62000c101d00 */
[----:B------:R-:W-:-:S03]  /*a9c0*/  SHF.R.S32.HI R21, RZ, 0x1f, R16 ;  /* 0x0000001fff157819 */ /* 0x000fc60000011410 */
[----:B------:R-:W5:Y:S01]  /*a9d0*/  LD.E.128 R36, desc[UR6][R36.64] ;  /* 0x0000000624247980 */ /* 0x000f62000c101d00 */
[----:B------:R-:W-:-:S03]  /*a9e0*/  MOV R19, UR10 ;  /* 0x0000000a00137c02 */ /* 0x000fc60008000f00 */
[----:B------:R-:W5:Y:S01]  /*a9f0*/  LD.E.128 R52, desc[UR6][R52.64] ;  /* 0x0000000634347980 */ /* 0x000f62000c101d00 */
[----:B------:R-:W-:-:S03]  /*aa00*/  IMAD.MOV.U32 R20, RZ, RZ, R16 ;  /* 0x000000ffff147224 */ /* 0x000fc600078e0010 */
[----:B------:R-:W5:Y:S04]  /*aa10*/  LD.E.128 R48, desc[UR6][R48.64] ;  /* 0x0000000630307980 */ /* 0x000f68000c101d00 */
[----:B------:R-:W5:Y:S04]  /*aa20*/  LD.E.128 R60, desc[UR6][R60.64] ;  /* 0x000000063c3c7980 */ /* 0x000f68000c101d00 */
[----:B------:R-:W5:Y:S04]  /*aa30*/  LD.E.128 R56, desc[UR6][R56.64] ;  /* 0x0000000638387980 */ /* 0x000f68000c101d00 */
[----:B------:R-:W5:Y:S04]  /*aa40*/  LD.E.128 R68, desc[UR6][R68.64] ;  /* 0x0000000644447980 */ /* 0x000f68000c101d00 */
[----:B------:R-:W5:Y:S04]  /*aa50*/  LD.E.128 R64, desc[UR6][R64.64] ;  /* 0x0000000640407980 */ /* 0x000f68000c101d00 */
[----:B------:R-:W5:Y:S04]  /*aa60*/  LD.E.128 R76, desc[UR6][R76.64] ;  /* 0x000000064c4c7980 */ /* 0x000f68000c101d00 */
[----:B------:R-:W5:Y:S01]  /*aa70*/  LD.E.128 R72, desc[UR6][R72.64] ;  /* 0x0000000648487980 */ /* 0x000f62000c101d00 */
[----:B------:R-:W-:Y:S01]  /*aa80*/  UIMAD UR6, UR9, UR10, URZ ;  /* 0x0000000a090672a4 */ /* 0x000fe2000f8e023f */
[C---:B------:R-:W-:Y:S01]  /*aa90*/  VIADD R88, R16.reuse, 0x100 ;  /* 0x0000010010587836 */ /* 0x040fe20000000000 */
[----:B------:R-:W-:Y:S01]  /*aaa0*/  BSSY B1, `(.L_x_3472) ;  /* 0x0000047000017945 */ /* 0x000fe20003800000 */
[----:B------:R-:W-:Y:S01]  /*aab0*/  VIADD R89, R16, 0x140 ;  /* 0x0000014010597836 */ /* 0x000fe20000000000 */
[----:B------:R-:W-:-:S02]  /*aac0*/  UIMAD UR6, UR4, UR11, UR6 ;  /* 0x0000000b040672a4 */ /* 0x000fc4000f8e0206 */
[----:B------:R-:W-:Y:S01]  /*aad0*/  IMAD.WIDE.U32 R20, R19, UR4, R20 ;  /* 0x0000000413147c25 */ /* 0x000fe2000f8e0014 */
[----:B------:R-:W-:Y:S01]  /*aae0*/  @!PT LDS RZ, [RZ] ;  /* 0x00000000fffff984 */ /* 0x000fe20000000800 */
[----:B------:R-:W-:Y:S01]  /*aaf0*/  @!PT LDS RZ, [RZ] ;  /* 0x00000000fffff984 */ /* 0x000fe20000000800 */
[----:B------:R-:W-:Y:S01]  /*ab00*/  @!PT LDS RZ, [RZ] ;  /* 0x00000000fffff984 */ /* 0x000fe20000000800 */
[----:B------:R-:W-:Y:S01]  /*ab10*/  @!PT LDS RZ, [RZ] ;  /* 0x00000000fffff984 */ /* 0x000fe20000000800 */
[----:B------:R1:W-:Y:S06]  /*ab20*/  MEMBAR.ALL.CTA ;  /* 0x0000000000007992 */ /* 0x0003ec0000008000 */
[----:B-1----:R-:W1:Y:S01]  /*ab30*/  FENCE.VIEW.ASYNC.S ;  /* 0x00000000000073c6 */ /* 0x002e620000000000 */
[----:B------:R-:W-:Y:S01]  /*ab40*/  ULDC.64 UR10, c[0x0][0xbe0] ;  /* 0x0002f800000a7ab9 */ /* 0x000fe20000000a00 */
[----:B------:R-:W-:Y:S01]  /*ab50*/  ISETP.GE.AND P0, PT, R88, UR8, PT ;  /* 0x0000000858007c0c */ /* 0x000fe2000bf06270 */
[----:B------:R-:W-:-:S02]  /*ab60*/  UIMAD UR4, UR12, UR10, URZ ;  /* 0x0000000a0c0472a4 */ /* 0x000fc4000f8e023f */
[----:B------:R-:W-:Y:S01]  /*ab70*/  MOV R83, UR10 ;  /* 0x0000000a00537c02 */ /* 0x000fe20008000f00 */
[----:B------:R-:W-:Y:S01]  /*ab80*/  VIADD R21, R21, UR6 ;  /* 0x0000000615157c36 */ /* 0x000fe20008000000 */
[----:B------:R-:W-:Y:S01]  /*ab90*/  ISETP.GE.AND P1, PT, R89, UR8, PT ;  /* 0x0000000859007c0c */ /* 0x000fe2000bf26270 */
[----:B------:R-:W-:Y:S01]  /*aba0*/  UIMAD UR6, UR39, UR11, UR4 ;  /* 0x0000000b270672a4 */ /* 0x000fe2000f8e0204 */
[----:B------:R-:W-:Y:S01]  /*abb0*/  SEL R19, RZ, 0x10, P0 ;  /* 0x00000010ff137807 */ /* 0x000fe20000000000 */
[----:B------:R-:W-:Y:S01]  /*abc0*/  IMAD.WIDE.U32 R20, R83, UR39, R20 ;  /* 0x0000002753147c25 */ /* 0x000fe2000f8e0014 */
[----:B------:R-:W-:Y:S01]  /*abd0*/  SEL R4, RZ, 0x20, P1 ;  /* 0x00000020ff047807 */ /* 0x000fe20000800000 */
[----:B------:R-:W-:Y:S02]  /*abe0*/  UIADD3 UR4, UR37, 0x38820, URZ ;  /* 0x0003882025047890 */ /* 0x000fe4000fffe03f */
[----:B-----5:R-:W-:Y:S01]  /*abf0*/  IMAD R81, R188, -0x40, R81 ;  /* 0xffffffc0bc517824 */ /* 0x020fe200078e0251 */
[----:B------:R-:W-:Y:S01]  /*ac00*/  LOP3.LUT R19, R4, R0, R19, 0xfe, !PT ;  /* 0x0000000004137212 */ /* 0x000fe200078efe13 */
[----:B------:R-:W-:Y:S01]  /*ac10*/  VIADD R21, R21, UR6 ;  /* 0x0000000615157c36 */ /* 0x000fe20008000000 */
[----:B------:R-:W-:Y:S01]  /*ac20*/  SEL R0, RZ, 0x40, P2 ;  /* 0x00000040ff007807 */ /* 0x000fe20001000000 */
[----:B------:R-:W-:Y:S01]  /*ac30*/  ULDC.64 UR6, c[0x0][0xbe8] ;  /* 0x0002fa0000067ab9 */ /* 0x000fe20000000a00 */
[----:B------:R-:W-:Y:S01]  /*ac40*/  ISETP.GE.AND P2, PT, R18, R81, PT ;  /* 0x000000511200720c */ /* 0x000fe20003f46270 */
[----:B------:R-:W-:Y:S01]  /*ac50*/  IMAD.U32 R83, RZ, RZ, UR6 ;  /* 0x00000006ff537e24 */ /* 0x000fe2000f8e00ff */
[----:B------:R-:W-:Y:S01]  /*ac60*/  UIMAD UR6, UR40, UR6, URZ ;  /* 0x00000006280672a4 */ /* 0x000fe2000f8e023f */
[----:B------:R-:W-:Y:S01]  /*ac70*/  VIADD R80, R16, 0x1c0 ;  /* 0x000001c010507836 */ /* 0x000fe20000000000 */
[----:B------:R-:W-:Y:S01]  /*ac80*/  UPRMT UR4, URZ, 0x654, UR4 ;  /* 0x000006543f047896 */ /* 0x000fe20008000004 */
[----:B------:R-:W-:Y:S01]  /*ac90*/  IMAD.WIDE.U32 R82, R83, UR38, R20 ;  /* 0x0000002653527c25 */ /* 0x000fe2000f8e0014 */
[----:B------:R-:W-:Y:S01]  /*aca0*/  UIMAD UR6, UR38, UR7, UR6 ;  /* 0x00000007260672a4 */ /* 0x000fe2000f8e0206 */
[----:B------:R-:W-:-:S02]  /*acb0*/  LOP3.LUT R0, R19, R0, RZ, 0xfc, !PT ;  /* 0x0000000013007212 */ /* 0x000fc400078efcff */
[----:B------:R-:W-:Y:S01]  /*acc0*/  ISETP.GE.AND P1, PT, R80, UR8, PT ;  /* 0x0000000850007c0c */ /* 0x000fe2000bf26270 */
[----:B------:R-:W-:Y:S01]  /*acd0*/  VIADD R4, R18, 0x20 ;  /* 0x0000002012047836 */ /* 0x000fe20000000000 */
[--C-:B------:R-:W-:Y:S02]  /*ace0*/  SHF.R.S32.HI R19, RZ, 0x1f, R18.reuse ;  /* 0x0000001fff137819 */ /* 0x100fe40000011412 */
[----:B------:R-:W-:Y:S01]  /*acf0*/  SEL R21, RZ, 0x80, P1 ;  /* 0x00000080ff157807 */ /* 0x000fe20000800000 */
[----:B-1----:R-:W-:Y:S01]  /*ad00*/  SYNCS.ARRIVE.TRANS64.RED.A1T0 RZ, [UR4], RZ ;  /* 0x000000ffffff79a7 */ /* 0x002fe20008100404 */
[----:B------:R-:W-:Y:S02]  /*ad10*/  IADD3 R87, R83, UR6, RZ ;  /* 0x0000000653577c10 */ /* 0x000fe4000fffe0ff */
[----:B------:R-:W-:Y:S01]  /*ad20*/  ISETP.GE.AND P0, PT, R4, R81, PT ;  /* 0x000000510400720c */ /* 0x000fe20003f06270 */
[----:B------:R-:W-:Y:S01]  /*ad30*/  IMAD.WIDE R80, R188, 0x40, R18 ;  /* 0x00000040bc507825 */ /* 0x000fe200078e0212 */
[----:B------:R-:W-:Y:S01]  /*ad40*/  LOP3.LUT R4, R0, R21, RZ, 0xfc, !PT ;  /* 0x0000001500047212 */ /* 0x000fe200078efcff */
[----:B0-----:R-:W-:Y:S10]  /*ad50*/  @P2 BRA `(.L_x_3473) ;  /* 0x00000000006c2947 */ /* 0x001ff40003800000 */
[----:B------:R-:W-:Y:S01]  /*ad60*/  ULDC.64 UR6, c[0x0][0xbd8] ;  /* 0x0002f60000067ab9 */ /* 0x000fe20000000a00 */
[----:B------:R-:W-:Y:S01]  /*ad70*/  IMAD.MOV.U32 R20, RZ, RZ, R82 ;  /* 0x000000ffff147224 */ /* 0x000fe200078e0052 */
[----:B------:R-:W-:Y:S01]  /*ad80*/  ISETP.GE.AND P2, PT, R16, UR8, PT ;  /* 0x0000000810007c0c */ /* 0x000fe2000bf46270 */
[----:B------:R-:W-:Y:S01]  /*ad90*/  IMAD R85, R81, UR6, RZ ;  /* 0x0000000651557c24 */ /* 0x000fe2000f8e02ff */
[----:B------:R-:W-:Y:S01]  /*ada0*/  ISETP.GE.AND P3, PT, R3, UR8, PT ;  /* 0x0000000803007c0c */ /* 0x000fe2000bf66270 */
[----:B------:R-:W-:Y:S01]  /*adb0*/  IMAD.MOV.U32 R21, RZ, RZ, R87 ;  /* 0x000000ffff157224 */ /* 0x000fe200078e0057 */
[----:B------:R-:W-:Y:S01]  /*adc0*/  ULDC.64 UR10, c[0x0][0x208] ;  /* 0x00008200000a7ab9 */ /* 0x000fe20000000a00 */
[C---:B------:R-:W-:Y:S01]  /*add0*/  IMAD R85, R80.reuse, UR7, R85 ;  /* 0x0000000750557c24 */ /* 0x040fe2000f8e0255 */
[----:B------:R-:W-:Y:S01]  /*ade0*/  ISETP.GE.AND P4, PT, R89, UR8, PT ;  /* 0x0000000859007c0c */ /* 0x000fe2000bf86270 */
[----:B------:R-:W-:Y:S01]  /*adf0*/  IMAD.WIDE.U32 R20, R80, UR6, R20 ;  /* 0x0000000650147c25 */ /* 0x000fe2000f8e0014 */
[----:B------:R-:W-:Y:S01]  /*ae00*/  ULDC.64 UR6, c[0x0][0xb80] ;  /* 0x0002e00000067ab9 */ /* 0x000fe20000000a00 */
[----:B------:R-:W-:-:S02]  /*ae10*/  LOP3.LUT P5, RZ, R0, 0x40, RZ, 0xc0, !PT ;  /* 0x0000004000ff7812 */ /* 0x000fc400078ac0ff */
[----:B------:R-:W-:Y:S01]  /*ae20*/  IMAD.IADD R21, R21, 0x1, R85 ;  /* 0x0000000115157824 */ /* 0x000fe200078e0255 */
[----:B------:R-:W-:Y:S02]  /*ae30*/  LEA R84, P1, R20, UR6, 0x1 ;  /* 0x0000000614547c11 */ /* 0x000fe4000f8208ff */
[----:B------:R-:W-:Y:S02]  /*ae40*/  LOP3.LUT P6, RZ, R4, 0x80, RZ, 0xc0, !PT ;  /* 0x0000008004ff7812 */ /* 0x000fe400078cc0ff */
        /* <DEDUP_REMOVED lines=12> */
.L_x_3473:
[----:B------:R-:W-:Y:S05]  /*af10*/  BSYNC B1 ;  /* 0x0000000000017941 */ /* 0x000fea0003800000 */
.L_x_3472:
[----:B------:R-:W-:Y:S05]  /*af20*/  @P0 BRA `(.L_x_3474) ;  /* 0x0000000c004c0947 */ /* 0x000fea0003800000 */
[----:B0-----:R-:W-:Y:S01]  /*af30*/  IADD3 R15, P0, R80, 0x20, RZ ;  /* 0x00000020500f7810 */ /* 0x001fe20007f1e0ff */
[----:B------:R-:W-:Y:S01]  /*af40*/  ULDC.64 UR6, c[0x0][0xbd8] ;  /* 0x0002f60000067ab9 */ /* 0x000fe20000000a00 */
[----:B------:R-:W-:Y:S01]  /*af50*/  IMAD.MOV.U32 R12, RZ, RZ, R82 ;  /* 0x000000ffff0c7224 */ /* 0x000fe200078e0052 */
[----:B------:R-:W-:Y:S01]  /*af60*/  ISETP.GE.AND P4, PT, R3, UR8, PT ;  /* 0x0000000803007c0c */ /* 0x000fe2000bf86270 */
[----:B------:R-:W-:Y:S01]  /*af70*/  IMAD.MOV.U32 R13, RZ, RZ, R87 ;  /* 0x000000ffff0d7224 */ /* 0x000fe200078e0057 */
[----:B------:R-:W-:Y:S01]  /*af80*/  IADD3.X R80, RZ, R81, RZ, P0, !PT ;  /* 0x00000051ff507210 */ /* 0x000fe200007fe4ff */
[----:B------:R-:W-:Y:S01]  /*af90*/  ULDC.64 UR10, c[0x0][0x208] ;  /* 0x00008200000a7ab9 */ /* 0x000fe20000000a00 */
        /* <DEDUP_REMOVED lines=13> */
[----:B------:R2:W-:Y:S01]  /*b070*/  @!P0 STG.E.128 desc[UR10][R14.64+0x280], R56 ;  /* 0x000280380e008986 */ /* 0x0005e2000c101d0a */
[----:B------:R-:W-:-:S03]  /*b080*/  LOP3.LUT P0, RZ, R4, 0x80, RZ, 0xc0, !PT ;  /* 0x0000008004ff7812 */ /* 0x000fc6000780c0ff */
[----:B------:R2:W-:Y:S04]  /*b090*/  @!P5 STG.E.128 desc[UR10][R14.64], R8 ;  /* 0x000000080e00d986 */ /* 0x0005e8000c101d0a */
[----:B------:R2:W-:Y:S04]  /*b0a0*/  @!P4 STG.E.128 desc[UR10][R14.64+0x80], R24 ;  /* 0x000080180e00c986 */ /* 0x0005e8000c101d0a */
[----:B------:R2:W-:Y:S04]  /*b0b0*/  @!P3 STG.E.128 desc[UR10][R14.64+0x100], R32 ;  /* 0x000100200e00b986 */ /* 0x0005e8000c101d0a */
[----:B------:R2:W-:Y:S04]  /*b0c0*/  @!P2 STG.E.128 desc[UR10][R14.64+0x180], R36 ;  /* 0x000180240e00a986 */ /* 0x0005e8000c101d0a */
[----:B------:R2:W-:Y:S04]  /*b0d0*/  @!P1 STG.E.128 desc[UR10][R14.64+0x200], R48 ;  /* 0x000200300e009986 */ /* 0x0005e8000c101d0a */
[----:B------:R2:W-:Y:S01]  /*b0e0*/  @P6 STG.E.128 desc[UR10][R14.64+0x300], R64 ;  /* 0x000300400e006986 */ /* 0x0005e2000c101d0a */
[----:B------:R-:W-:Y:S05]  /*b0f0*/  @!P0 BRA `(.L_x_3474) ;  /* 0x0000000800d88947 */ /* 0x000fea0003800000 */
[----:B------:R-:W-:Y:S02]  /*b100*/  ULDC.64 UR6, c[0x0][0x208] ;  /* 0x0000820000067ab9 */ /* 0x000fe40000000a00 */
[----:B------:R3:W-:Y:S01]  /*b110*/  STG.E.128 desc[UR6][R14.64+0x380], R72 ;  /* 0x000380480e007986 */ /* 0x0007e2000c101d06 */
[----:B------:R-:W-:Y:S05]  /*b120*/  BRA `(.L_x_3474) ;  /* 0x0000000800cc7947 */ /* 0x000fea0003800000 */
.L_x_3469:
[----:B------:R-:W-:Y:S01]  /*b130*/  USHF.L.U32 UR8, UR38, 0x2, URZ ;  /* 0x0000000226087899 */ /* 0x000fe2000800063f */
[----:B------:R-:W-:Y:S01]  /*b140*/  ULDC.64 UR6, c[0x0][0xcd8] ;  /* 0x0003360000067ab9 */ /* 0x000fe20000000a00 */
[----:B------:R-:W-:Y:S01]  /*b150*/  USHF.L.U64.HI UR9, UR38, 0x2, UR40 ;  /* 0x0000000226097899 */ /* 0x000fe20008010228 */
[----:B------:R-:W-:Y:S01]  /*b160*/  IMAD.MOV.U32 R13, RZ, RZ, RZ ;  /* 0x000000ffff0d7224 */ /* 0x000fe200078e00ff */
[----:B------:R-:W-:Y:S02]  /*b170*/  UIADD3 UR4, UP1, UR8, UR6, URZ ;  /* 0x0000000608047290 */ /* 0x000fe4000ff3e03f */
[----:B------:R-:W-:Y:S02]  /*b180*/  UISETP.NE.U32.AND UP0, UPT, UR6, URZ, UPT ;  /* 0x0000003f0600728c */ /* 0x000fe4000bf05070 */
[----:B------:R-:W-:Y:S02]  /*b190*/  UIADD3.X UR6, UR9, UR7, URZ, UP1, !UPT ;  /* 0x0000000709067290 */ /* 0x000fe40008ffe43f */
[----:B------:R-:W-:Y:S01]  /*b1a0*/  UISETP.NE.AND.EX UP0, UPT, UR7, URZ, UPT, UP0 ;  /* 0x0000003f0700728c */ /* 0x000fe2000bf05300 */
[----:B------:R-:W0:Y:S01]  /*b1b0*/  LDC R3, c[0x0][0xb88] ;  /* 0x0002e200ff037b82 */ /* 0x000e220000000800 */
[----:B------:R-:W-:Y:S01]  /*b1c0*/  MOV R8, UR4 ;  /* 0x0000000400087c02 */ /* 0x000fe20008000f00 */
[----:B------:R-:W-:Y:S01]  /*b1d0*/  ULDC.64 UR10, c[0x0][0x208] ;  /* 0x00008200000a7ab9 */ /* 0x000fe20000000a00 */
[----:B------:R-:W-:Y:S01]  /*b1e0*/  IMAD.U32 R9, RZ, RZ, UR6 ;  /* 0x00000006ff097e24 */ /* 0x000fe2000f8e00ff */
[----:B------:R-:W-:Y:S01]  /*b1f0*/  ULDC.64 UR6, c[0x0][0xce0] ;  /* 0x0003380000067ab9 */ /* 0x000fe20000000a00 */
[----:B------:R-:W-:Y:S01]  /*b200*/  PLOP3.LUT P1, PT, PT, PT, UP0, 0x80, 0x0 ;  /* 0x000000000000781c */ /* 0x000fe20003f2f008 */
[----:B------:R-:W-:-:S04]  /*b210*/  UISETP.NE.U32.AND UP1, UPT, UR6, URZ, UPT ;  /* 0x0000003f0600728c */ /* 0x000fc8000bf25070 */
[----:B------:R-:W-:-:S06]  /*b220*/  UISETP.NE.AND.EX UP1, UPT, UR7, URZ, UPT, UP1 ;  /* 0x0000003f0700728c */ /* 0x000fcc000bf25310 */
[----:B------:R-:W-:Y:S01]  /*b230*/  PLOP3.LUT P2, PT, PT, PT, UP1, 0x80, 0x0 ;  /* 0x000000000000781c */ /* 0x000fe20003f4f018 */
[----:B------:R-:W-:Y:S01]  /*b240*/  VIADD R6, R16, 0x40 ;  /* 0x0000004010067836 */ /* 0x000fe20000000000 */
[----:B------:R-:W5:Y:S03]  /*b250*/  @P1 LDG.E R13, desc[UR10][R8.64] ;  /* 0x0000000a080d1981 */ /* 0x000f66000c1e1900 */
[----:B------:R-:W-:-:S04]  /*b260*/  @UP1 UIADD3 UR6, UP2, UR8, UR6, URZ ;  /* 0x0000000608061290 */ /* 0x000fc8000ff5e03f */
[----:B------:R-:W-:Y:S02]  /*b270*/  @UP1 UIADD3.X UR7, UR9, UR7, URZ, UP2, !UPT ;  /* 0x0000000709071290 */ /* 0x000fe400097fe43f */
[----:B------:R-:W-:-:S04]  /*b280*/  IMAD.U32 R10, RZ, RZ, UR6 ;  /* 0x00000006ff0a7e24 */ /* 0x000fc8000f8e00ff */
[----:B------:R-:W-:-:S05]  /*b290*/  MOV R11, UR7 ;  /* 0x00000007000b7c02 */ /* 0x000fca0008000f00 */
[----:B0-----:R0:W5:Y:S01]  /*b2a0*/  @P2 LDG.E R3, desc[UR10][R10.64] ;  /* 0x0000000a0a032981 */ /* 0x001162000c1e1900 */
[----:B------:R-:W-:Y:S01]  /*b2b0*/  ULDC UR10, c[0x0][0xb8c] ;  /* 0x0002e300000a7ab9 */ /* 0x000fe20000000800 */
[----:B------:R-:W-:Y:S01]  /*b2c0*/  VIADD R14, R16, 0x80 ;  /* 0x00000080100e7836 */ /* 0x000fe20000000000 */
[----:B------:R-:W-:Y:S01]  /*b2d0*/  ISETP.GE.AND P3, PT, R6, UR10, PT ;  /* 0x0000000a06007c0c */ /* 0x000fe2000bf66270 */
[C---:B------:R-:W-:Y:S01]  /*b2e0*/  VIADD R12, R16.reuse, 0x180 ;  /* 0x00000180100c7836 */ /* 0x040fe20000000000 */
[C---:B------:R-:W-:Y:S02]  /*b2f0*/  ISETP.GE.AND P0, PT, R16.reuse, UR10, PT ;  /* 0x0000000a10007c0c */ /* 0x040fe4000bf06270 */
[----:B------:R-:W-:Y:S02]  /*b300*/  SEL R4, RZ, 0xffffffff, P3 ;  /* 0xffffffffff047807 */ /* 0x000fe40001800000 */
[----:B------:R-:W-:Y:S02]  /*b310*/  IADD3 R20, R16, 0xc0, RZ ;  /* 0x000000c010147810 */ /* 0x000fe40007ffe0ff */
[----:B------:R-:W-:Y:S01]  /*b320*/  SEL R0, RZ, 0x1, P0 ;  /* 0x00000001ff007807 */ /* 0x000fe20000000000 */
[----:B------:R-:W-:Y:S01]  /*b330*/  IMAD.SHL.U32 R15, R4, 0x2, RZ ;  /* 0x00000002040f7824 */ /* 0x000fe200078e00ff */
[----:B------:R-:W-:-:S02]  /*b340*/  ISETP.GE.AND P4, PT, R14, UR10, PT ;  /* 0x0000000a0e007c0c */ /* 0x000fc4000bf86270 */
[----:B------:R-:W-:Y:S02]  /*b350*/  ISETP.GE.AND P5, PT, R20, UR10, PT ;  /* 0x0000000a14007c0c */ /* 0x000fe4000bfa6270 */
[----:B------:R-:W-:Y:S02]  /*b360*/  LOP3.LUT R0, R15, 0x2, R0, 0xe2, !PT ;  /* 0x000000020f007812 */ /* 0x000fe400078ee200 */
[----:B0-----:R-:W-:Y:S02]  /*b370*/  SEL R11, RZ, 0x4, P4 ;  /* 0x00000004ff0b7807 */ /* 0x001fe40002000000 */
[----:B------:R-:W-:Y:S02]  /*b380*/  SEL R4, RZ, 0x8, P5 ;  /* 0x00000008ff047807 */ /* 0x000fe40002800000 */
[----:B------:R-:W-:Y:S02]  /*b390*/  ISETP.GE.AND P0, PT, R12, UR10, PT ;  /* 0x0000000a0c007c0c */ /* 0x000fe4000bf06270 */
[----:B------:R-:W-:-:S02]  /*b3a0*/  ISETP.GE.AND P3, PT, R191, 0x40, PT ;  /* 0x00000040bf00780c */ /* 0x000fc40003f66270 */
[----:B------:R-:W-:Y:S01]  /*b3b0*/  LOP3.LUT R12, R4, R0, R11, 0xfe, !PT ;  /* 0x00000000040c7212 */ /* 0x000fe200078efe0b */
[----:B------:R-:W-:Y:S10]  /*b3c0*/  @P2 BRA `(.L_x_3475) ;  /* 0x0000000000142947 */ /* 0x000ff40003800000 */
[----:B------:R-:W-:Y:S05]  /*b3d0*/  @!P1 BRA `(.L_x_3475) ;  /* 0x0000000000109947 */ /* 0x000fea0003800000 */
[----:B------:R-:W-:Y:S02]  /*b3e0*/  ULDC.64 UR6, c[0x0][0x208] ;  /* 0x0000820000067ab9 */ /* 0x000fe40000000a00 */
[----:B------:R-:W2:Y:S04]  /*b3f0*/  LDG.E R0, desc[UR6][R8.64] ;  /* 0x0000000608007981 */ /* 0x000ea8000c1e1900 */
[----:B-----5:R-:W2:Y:S02]  /*b400*/  LDG.E R3, desc[UR6][R8.64+0x4] ;  /* 0x0000040608037981 */ /* 0x020ea4000c1e1900 */
[----:B--2---:R-:W-:-:S07]  /*b410*/  IMAD.IADD R3, R3, 0x1, -R0 ;  /* 0x0000000103037824 */ /* 0x004fce00078e0a00 */
.L_x_3475:
        /* <DEDUP_REMOVED lines=15> */
[----:B------:R-:W-:Y:S01]  /*b510*/  ULDC.64 UR8, c[0x0][0xc70] ;  /* 0x00031c0000087ab9 */ /* 0x000fe20000000a00 */
[----:B------:R-:W-:Y:S01]  /*b520*/  ULDC.64 UR12, c[0x0][0x208] ;  /* 0x00008200000c7ab9 */ /* 0x000fe20000000a00 */
        /* <DEDUP_REMOVED lines=17> */
.L_x_3477:
[----:B------:R-:W-:Y:S05]  /*b640*/  BSYNC B1 ;  /* 0x0000000000017941 */ /* 0x000fea0003800000 */
.L_x_3476:
[----:B------:R-:W-:Y:S01]  /*b650*/  ULDC.64 UR8, c[0x0][0xba0] ;  /* 0x0002e80000087ab9 */ /* 0x000fe20000000a00 */
[----:B------:R-:W-:Y:S01]  /*b660*/  MOV R8, R16 ;  /* 0x0000001000087202 */ /* 0x000fe20000000f00 */
[----:B0-----:R-:W-:Y:S01]  /*b670*/  IMAD.MOV.U32 R9, RZ, RZ, R15 ;  /* 0x000000ffff097224 */ /* 0x001fe200078e000f */
[----:B------:R-:W-:Y:S01]  /*b680*/  ISETP.GE.AND P1, PT, R26, UR10, PT ;  /* 0x0000000a1a007c0c */ /* 0x000fe2000bf26270 */
[----:B------:R-:W-:Y:S01]  /*b690*/  IMAD R0, R4, UR8, RZ ;  /* 0x0000000804007c24 */ /* 0x000fe2000f8e02ff */
        /* <DEDUP_REMOVED lines=9> */
[----:B------:R-:W-:Y:S01]  /*b730*/  MOV R13, UR8 ;  /* 0x00000008000d7c02 */ /* 0x000fe20008000f00 */
[----:B------:R-:W-:Y:S01]  /*b740*/  IMAD R3, R188, -0x40, R3 ;  /* 0xffffffc0bc037824 */ /* 0x000fe200078e0203 */
[----:B------:R-:W-:Y:S01]  /*b750*/  UIMAD UR4, UR39, UR9, UR4 ;  /* 0x00000009270472a4 */ /* 0x000fe2000f8e0204 */
[----:B------:R-:W-:Y:S01]  /*b760*/  LOP3.LUT R11, R0, R12, R11, 0xfe, !PT ;  /* 0x0000000c000b7212 */ /* 0x000fe200078efe0b */
[----:B------:R-:W-:Y:S01]  /*b770*/  ULDC.64 UR6, c[0x0][0xbe8] ;  /* 0x0002fa0000067ab9 */ /* 0x000fe20000000a00 */
[----:B------:R-:W-:Y:S01]  /*b780*/  IMAD.WIDE.U32 R8, R13, UR39, R8 ;  /* 0x000000270d087c25 */ /* 0x000fe2000f8e0008 */
[----:B------:R-:W-:-:S02]  /*b790*/  SEL R0, RZ, 0x40, P0 ;  /* 0x00000040ff007807 */ /* 0x000fc40000000000 */
[----:B------:R-:W-:Y:S01]  /*b7a0*/  ISETP.GE.AND P1, PT, R18, R3, PT ;  /* 0x000000031200720c */ /* 0x000fe20003f26270 */
[----:B------:R-:W-:Y:S01]  /*b7b0*/  VIADD R9, R9, UR4 ;  /* 0x0000000409097c36 */ /* 0x000fe20008000000 */
[----:B------:R-:W-:Y:S01]  /*b7c0*/  UIMAD UR4, UR40, UR6, URZ ;  /* 0x00000006280472a4 */ /* 0x000fe2000f8e023f */
[----:B------:R-:W-:Y:S01]  /*b7d0*/  VIADD R4, R16, 0x1c0 ;  /* 0x000001c010047836 */ /* 0x000fe20000000000 */
[----:B------:R-:W-:Y:S01]  /*b7e0*/  LOP3.LUT R21, R11, R0, RZ, 0xfc, !PT ;  /* 0x000000000b157212 */ /* 0x000fe200078efcff */
[----:B------:R-:W-:Y:S01]  /*b7f0*/  IMAD.U32 R11, RZ, RZ, UR6 ;  /* 0x00000006ff0b7e24 */ /* 0x000fe2000f8e00ff */
[----:B------:R-:W-:Y:S01]  /*b800*/  UIMAD UR4, UR38, UR7, UR4 ;  /* 0x00000007260472a4 */ /* 0x000fe2000f8e0204 */
[----:B------:R-:W-:Y:S02]  /*b810*/  SHF.R.S32.HI R13, RZ, 0x1f, R18 ;  /* 0x0000001fff0d7819 */ /* 0x000fe40000011412 */
[----:B------:R-:W-:Y:S01]  /*b820*/  ISETP.GE.AND P2, PT, R4, UR10, PT ;  /* 0x0000000a04007c0c */ /* 0x000fe2000bf46270 */
[----:B------:R-:W-:Y:S01]  /*b830*/  IMAD.WIDE.U32 R10, R11, UR38, R8 ;  /* 0x000000260b0a7c25 */ /* 0x000fe2000f8e0008 */
[----:B------:R-:W-:-:S02]  /*b840*/  MOV R12, R18 ;  /* 0x00000012000c7202 */ /* 0x000fc40000000f00 */
[----:B------:R-:W-:Y:S01]  /*b850*/  SEL R0, RZ, 0x80, P2 ;  /* 0x00000080ff007807 */ /* 0x000fe20001000000 */
[----:B------:R-:W-:Y:S02]  /*b860*/  VIADD R4, R18, 0x20 ;  /* 0x0000002012047836 */ /* 0x000fe40000000000 */
[----:B------:R-:W-:Y:S01]  /*b870*/  VIADD R15, R11, UR4 ;  /* 0x000000040b0f7c36 */ /* 0x000fe20008000000 */
[----:B------:R-:W-:Y:S01]  /*b880*/  LOP3.LUT R0, R21, R0, RZ, 0xfc, !PT ;  /* 0x0000000015007212 */ /* 0x000fe200078efcff */
[----:B------:R-:W-:Y:S01]  /*b890*/  IMAD.WIDE R12, R188, 0x40, R12 ;  /* 0x00000040bc0c7825 */ /* 0x000fe200078e020c */
[----:B------:R-:W-:Y:S01]  /*b8a0*/  ISETP.GE.AND P0, PT, R4, R3, PT ;  /* 0x000000030400720c */ /* 0x000fe20003f06270 */
[----:B------:R-:W-:-:S12]  /*b8b0*/  @P1 BRA `(.L_x_3479) ;  /* 0x00000000006c1947 */ /* 0x000fd80003800000 */
[----:B------:R-:W-:Y:S01]  /*b8c0*/  ULDC.64 UR6, c[0x0][0xbd8] ;  /* 0x0002f60000067ab9 */ /* 0x000fe20000000a00 */
[----:B------:R-:W-:Y:S01]  /*b8d0*/  IMAD.MOV.U32 R8, RZ, RZ, R10 ;  /* 0x000000ffff087224 */ /* 0x000fe200078e000a */
[----:B------:R-:W-:Y:S01]  /*b8e0*/  ISETP.GE.AND P6, PT, R16, UR10, PT ;  /* 0x0000000a10007c0c */ /* 0x000fe2000bfc6270 */
[----:B------:R-:W-:Y:S01]  /*b8f0*/  IMAD R3, R13, UR6, RZ ;  /* 0x000000060d037c24 */ /* 0x000fe2000f8e02ff */
[----:B------:R-:W-:Y:S01]  /*b900*/  ISETP.GE.AND P5, PT, R6, UR10, PT ;  /* 0x0000000a06007c0c */ /* 0x000fe2000bfa6270 */
[----:B------:R-:W-:Y:S01]  /*b910*/  IMAD.MOV.U32 R9, RZ, RZ, R15 ;  /* 0x000000ffff097224 */ /* 0x000fe200078e000f */
[----:B------:R-:W-:Y:S01]  /*b920*/  ULDC.64 UR8, c[0x0][0x208] ;  /* 0x0000820000087ab9 */ /* 0x000fe20000000a00 */
[----:B------:R-:W-:Y:S01]  /*b930*/  IMAD R3, R12, UR7, R3 ;  /* 0x000000070c037c24 */ /* 0x000fe2000f8e0203 */
[----:B------:R-:W-:Y:S01]  /*b940*/  ISETP.GE.AND P4, PT, R20, UR10, PT ;  /* 0x0000000a14007c0c */ /* 0x000fe2000bf86270 */
[----:B------:R-:W-:Y:S01]  /*b950*/  IMAD.WIDE.U32 R8, R12, UR6, R8 ;  /* 0x000000060c087c25 */ /* 0x000fe2000f8e0008 */
[----:B------:R-:W-:Y:S01]  /*b960*/  ULDC.64 UR6, c[0x0][0xb80] ;  /* 0x0002e00000067ab9 */ /* 0x000fe20000000a00 */
[----:B------:R-:W-:-:S02]  /*b970*/  ISETP.GE.AND P3, PT, R26, UR10, PT ;  /* 0x0000000a1a007c0c */ /* 0x000fc4000bf66270 */
[----:B------:R-:W-:Y:S02]  /*b980*/  ISETP.GE.AND P2, PT, R27, UR10, PT ;  /* 0x0000000a1b007c0c */ /* 0x000fe4000bf46270 */
[----:B------:R-:W-:Y:S02]  /*b990*/  LEA R24, P1, R8, UR6, 0x1 ;  /* 0x0000000608187c11 */ /* 0x000fe4000f8208ff */
[----:B------:R-:W-:-:S04]  /*b9a0*/  IADD3 R3, R9, R3, RZ ;  /* 0x0000000309037210 */ /* 0x000fc80007ffe0ff */
        /* <DEDUP_REMOVED lines=12> */
.L_x_3479:
[----:B------:R-:W-:Y:S05]  /*ba70*/  BSYNC B1 ;  /* 0x0000000000017941 */ /* 0x000fea0003800000 */
.L_x_3478:
[----:B------:R-:W-:Y:S05]  /*ba80*/  @P0 BRA `(.L_x_3474) ;  /* 0x0000000000740947 */ /* 0x000fea0003800000 */
[----:B------:R-:W-:Y:S01]  /*ba90*/  IADD3 R3, P0, R12, 0x20, RZ ;  /* 0x000000200c037810 */ /* 0x000fe20007f1e0ff */
[----:B------:R-:W-:Y:S01]  /*baa0*/  ULDC.64 UR6, c[0x0][0xbd8] ;  /* 0x0002f60000067ab9 */ /* 0x000fe20000000a00 */
[----:B------:R-:W-:Y:S01]  /*bab0*/  IMAD.MOV.U32 R8, RZ, RZ, R10 ;  /* 0x000000ffff087224 */ /* 0x000fe200078e000a */
[----:B------:R-:W-:Y:S01]  /*bac0*/  ULDC.64 UR8, c[0x0][0x208] ;  /* 0x0000820000087ab9 */ /* 0x000fe20000000a00 */
[----:B------:R-:W-:Y:S01]  /*bad0*/  IMAD.MOV.U32 R9, RZ, RZ, R15 ;  /* 0x000000ffff097224 */ /* 0x000fe200078e000f */
[----:B------:R-:W-:Y:S01]  /*bae0*/  ISETP.GE.AND P1, PT, R14, UR10, PT ;  /* 0x0000000a0e007c0c */ /* 0x000fe2000bf26270 */
[----:B------:R-:W-:Y:S01]  /*baf0*/  IMAD.X R12, RZ, RZ, R13, P0 ;  /* 0x000000ffff0c7224 */ /* 0x000fe200000e060d */
        /* <DEDUP_REMOVED lines=9> */
[----:B------:R-:W-:Y:S02]  /*bb90*/  LEA R10, P3, R8, UR6, 0x1 ;  /* 0x00000006080a7c11 */ /* 0x000fe4000f8608ff */
[----:B------:R-:W-:-:S04]  /*bba0*/  IADD3 R3, R9, R3, RZ ;  /* 0x0000000309037210 */ /* 0x000fc80007ffe0ff */
        /* <DEDUP_REMOVED lines=11> */
.L_x_3474:
[----:B------:R-:W-:Y:S05]  /*bc60*/  BSYNC B0 ;  /* 0x0000000000007941 */ /* 0x000fea0003800000 */
.L_x_3468:
[----:B------:R-:W-:Y:S02]  /*bc70*/  ULDC UR4, c[0x0][0xd14] ;  /* 0x0003450000047ab9 */ /* 0x000fe40000000800 */
[----:B------:R-:W-:-:S13]  /*bc80*/  ISETP.GE.AND P0, PT, R7, UR4, PT ;  /* 0x0000000407007c0c */ /* 0x000fda000bf06270 */
[----:B------:R-:W-:Y:S05]  /*bc90*/  @!P0 BRA `(.L_x_3480) ;  /* 0xffffff5000a48947 */ /* 0x000fea000383ffff */
[----:B------:R-:W-:Y:S05]  /*bca0*/  EXIT ;  /* 0x000000000000794d */ /* 0x000fea0003800000 */
.L_x_3440:
        /* <DEDUP_REMOVED lines=62> */
.L_x_3485:
        /* <DEDUP_REMOVED lines=17> */
.L_x_3484:
[----:B------:R-:W-:Y:S05]  /*c1a0*/  BSYNC B0 ;  /* 0x0000000000007941 */ /* 0x000fea0003800000 */
.L_x_3483:
        /* <DEDUP_REMOVED lines=25> */
[----:B------:R-:W-:-:S07]  /*c340*/  IMAD.MOV.U32 R2, RZ, RZ, R9 ;  /* 0x000000ffff027224 */ /* 0x000fce00078e0009 */
.L_x_3481:
        /* <DEDUP_REMOVED lines=16> */
.L_x_3486:
[----:B-1----:R-:W-:Y:S01]  /*c450*/  IMAD R16, R16, UR4, R7 ;  /* 0x0000000410107c24 */ /* 0x002fe2000f8e0207 */
[----:B0-----:R-:W-:Y:S01]  /*c460*/  MOV R2, RZ ;  /* 0x000000ff00027202 */ /* 0x001fe20000000f00 */
[----:B------:R-:W-:Y:S02]  /*c470*/  IMAD R7, R11, R6, RZ ;  /* 0x000000060b077224 */ /* 0x000fe400078e02ff */
[----:B------:R-:W-:Y:S01]  /*c480*/  IMAD.IADD R19, R5, 0x1, R19 ;  /* 0x0000000105137824 */ /* 0x000fe200078e0213 */
[----:B------:R-:W-:Y:S01]  /*c490*/  IADD3 R9, -R16, UR6, RZ ;  /* 0x0000000610097c10 */ /* 0x000fe2000fffe1ff */
[----:B------:R-:W-:Y:S01]  /*c4a0*/  IMAD.HI.U32 R2, R3, R7, R2 ;  /* 0x0000000703027227 */ /* 0x000fe200078e0002 */
        /* <DEDUP_REMOVED lines=19> */
.L_x_3482:
[----:B------:R-:W-:Y:S02]  /*c5e0*/  IMAD.MOV.U32 R17, RZ, RZ, RZ ;  /* 0x000000ffff117224 */ /* 0x000fe400078e00ff */
[----:B------:R-:W-:Y:S02]  /*c5f0*/  IMAD.U32 R16, RZ, RZ, UR6 ;  /* 0x00000006ff107e24 */ /* 0x000fe4000f8e00ff */
[----:B------:R-:W-:-:S07]  /*c600*/  IMAD.MOV.U32 R18, RZ, RZ, RZ ;  /* 0x000000ffff127224 */ /* 0x000fce00078e00ff */
.L_x_3487:
[----:B------:R-:W0:Y:S01]  /*c610*/  S2R R0, SR_TID.X ;  /* 0x0000000000007919 */ /* 0x000e220000002100 */
[----:B------:R-:W-:Y:S01]  /*c620*/  UMOV UR4, URZ ;  /* 0x0000003f00047c82 */ /* 0x000fe20008000000 */
[----:B------:R-:W-:Y:S01]  /*c630*/  STL [R1], RZ ;  /* 0x000000ff01007387 */ /* 0x000fe20000100800 */
[----:B0-----:R-:W-:-:S04]  /*c640*/  LOP3.LUT R0, R0, 0x1f, RZ, 0xc0, !PT ;  /* 0x0000001f00007812 */ /* 0x001fc800078ec0ff */
[----:B------:R-:W-:-:S13]  /*c650*/  ISETP.NE.AND P0, PT, R0, RZ, PT ;  /* 0x000000ff0000720c */ /* 0x000fda0003f05270 */
[----:B------:R-:W0:Y:S01]  /*c660*/  @!P0 S2R R3, SR_CgaCtaId ;  /* 0x0000000000038919 */ /* 0x000e220000008800 */
[----:B------:R-:W-:-:S04]  /*c670*/  @!P0 MOV R0, 0x400 ;  /* 0x0000040000008802 */ /* 0x000fc80000000f00 */
[----:B0-----:R-:W-:-:S05]  /*c680*/  @!P0 LEA R0, R3, R0, 0x18 ;  /* 0x0000000003008211 */ /* 0x001fca00078ec0ff */
[----:B------:R0:W-:Y:S01]  /*c690*/  @!P0 STS.128 [R0+0x388d0], R16 ;  /* 0x0388d01000008388 */ /* 0x0001e20000000c00 */
[----:B------:R-:W-:Y:S06]  /*c6a0*/  BAR.ARV 0x5, 0x120 ;  /* 0x0144800000007b1d */ /* 0x000fec0000002000 */
[----:B------:R-:W-:Y:S02]  /*c6b0*/  ISETP.GE.AND P0, PT, R19, UR5, PT ;  /* 0x0000000513007c0c */ /* 0x000fe4000bf06270 */
[----:B0-----:R-:W-:-:S05]  /*c6c0*/  MOV R0, 0x1 ;  /* 0x0000000100007802 */ /* 0x001fca0000000f00 */
[----:B------:R0:W-:Y:S02]  /*c6d0*/  STL [R1+0x4], R0 ;  /* 0x0000040001007387 */ /* 0x0001e40000100800 */
[----:B0-----:R-:W-:-:S05]  /*c6e0*/  IMAD.U32 R0, RZ, RZ, UR4 ;  /* 0x00000004ff007e24 */ /* 0x001fca000f8e00ff */
[----:B------:R0:W-:Y:S01]  /*c6f0*/  STL [R1+0x2c], R0 ;  /* 0x00002c0001007387 */ /* 0x0001e20000100800 */
[----:B------:R-:W-:Y:S05]  /*c700*/  @P0 BRA `(.L_x_3488) ;  /* 0x0000004000c00947 */ /* 0x000fea0003800000 */
[----:B------:R-:W-:Y:S01]  /*c710*/  ULDC UR4, c[0x0][0xc] ;  /* 0x0000030000047ab9 */ /* 0x000fe20000000800 */
[----:B------:R-:W-:Y:S01]  /*c720*/  IMAD.MOV.U32 R2, RZ, RZ, 0x1 ;  /* 0x00000001ff027424 */ /* 0x000fe200078e00ff */
[----:B------:R-:W-:Y:S01]  /*c730*/  ULDC.64 UR54, c[0x0][0x198] ;  /* 0x0000660000367ab9 */ /* 0x000fe20000000a00 */
[----:B0-----:R-:W-:Y:S01]  /*c740*/  IMAD.U32 R0, RZ, RZ, UR4 ;  /* 0x00000004ff007e24 */ /* 0x001fe2000f8e00ff */
[----:B------:R-:W-:Y:S02]  /*c750*/  UMOV UR4, URZ ;  /* 0x0000003f00047c82 */ /* 0x000fe40008000000 */
[----:B------:R-:W-:Y:S04]  /*c760*/  STL [R1+0x4], R2 ;  /* 0x0000040201007387 */ /* 0x000fe80000100800 */
[----:B------:R-:W-:Y:S04]  /*c770*/  STL [R1], RZ ;  /* 0x000000ff01007387 */ /* 0x000fe80000100800 */
[----:B------:R0:W-:Y:S02]  /*c780*/  STL [R1+0x30], R0 ;  /* 0x0000300001007387 */ /* 0x0001e40000100800 */
[----:B0-----:R-:W-:-:S05]  /*c790*/  MOV R0, UR4 ;  /* 0x0000000400007c02 */ /* 0x001fca0008000f00 */
[----:B------:R0:W-:Y:S02]  /*c7a0*/  STL [R1+0x2c], R0 ;  /* 0x00002c0001007387 */ /* 0x0001e40000100800 */
.L_x_3552:
[----:B-1-3--:R-:W1:Y:S01]  /*c7b0*/  LDC.64 R2, c[0x0][0xd60] ;  /* 0x00035800ff027b82 */ /* 0x00ae620000000a00 */
[----:B------:R-:W-:Y:S01]  /*c7c0*/  ULDC.64 UR4, c[0x0][0x208] ;  /* 0x0000820000047ab9 */ /* 0x000fe20000000a00 */
[----:B-1----:R-:W-:-:S05]  /*c7d0*/  IMAD.WIDE R2, R19, 0x4, R2 ;  /* 0x0000000413027825 */ /* 0x002fca00078e0202 */
[----:B--2---:R-:W2:Y:S01]  /*c7e0*/  LDG.E R5, desc[UR4][R2.64] ;  /* 0x0000000402057981 */ /* 0x004ea2000c1e1900 */
        /* <DEDUP_REMOVED lines=50> */
.L_x_3489:
        /* <DEDUP_REMOVED lines=16> */
[----:B------:R-:W2:Y:S01]  /*cc10*/  LDL R2, [R1+0x30] ;  /* 0x0000300001027983 */ /* 0x000ea20000100800 */
[----:B------:R-:W-:Y:S01]  /*cc20*/  VOTEU.ANY UR4, UPT, PT ;  /* 0x0000000000047886 */ /* 0x000fe200038e0100 */
[----:B------:R-:W-:Y:S01]  /*cc30*/  ULDC.64 UR6, c[0x0][0x208] ;  /* 0x0000820000067ab9 */ /* 0x000fe20000000a00 */
[----:B0-----:R-:W0:Y:S01]  /*cc40*/  FLO.U32 R0, UR4 ;  /* 0x0000000400007d00 */ /* 0x001e2200080e0000 */
[----:B------:R-:W0:Y:S07]  /*cc50*/  S2R R7, SR_LANEID ;  /* 0x0000000000077919 */ /* 0x000e2e0000000000 */
[----:B------:R-:W1:Y:S01]  /*cc60*/  POPC R5, UR4 ;  /* 0x0000000400057d09 */ /* 0x000e620008000000 */
[----:B0-----:R-:W-:-:S02]  /*cc70*/  ISETP.EQ.U32.AND P0, PT, R0, R7, PT ;  /* 0x000000070000720c */ /* 0x001fc40003f02070 */
[----:B--2---:R-:W-:Y:S02]  /*cc80*/  R2UR UR5, R2 ;  /* 0x00000000020572ca */ /* 0x004fe400000e0000 */
[----:B------:R-:W1:Y:S09]  /*cc90*/  LDC.64 R2, c[0x0][0xd38] ;  /* 0x00034e00ff027b82 */ /* 0x000e720000000a00 */
[----:B-1----:R-:W2:Y:S01]  /*cca0*/  @P0 ATOMG.E.ADD.STRONG.GPU PT, R3, desc[UR6][R2.64], R5 ;  /* 0x00000005020309a8 */ /* 0x002ea200081ee1c6 */
[----:B------:R-:W0:Y:S02]  /*ccb0*/  S2R R4, SR_LTMASK ;  /* 0x0000000000047919 */ /* 0x000e240000003900 */
[----:B0-----:R-:W-:-:S04]  /*ccc0*/  LOP3.LUT R4, R4, UR4, RZ, 0xc0, !PT ;  /* 0x0000000404047c12 */ /* 0x001fc8000f8ec0ff */
[----:B------:R-:W0:Y:S01]  /*ccd0*/  POPC R7, R4 ;  /* 0x0000000400077309 */ /* 0x000e220000000000 */
[----:B--2---:R-:W0:Y:S02]  /*cce0*/  SHFL.IDX PT, R0, R3, R0, 0x1f ;  /* 0x00001f0003007589 */ /* 0x004e2400000e0000 */
[----:B0-----:R-:W-:Y:S01]  /*ccf0*/  IADD3 R16, R0, UR5, R7 ;  /* 0x0000000500107c10 */ /* 0x001fe2000fffe007 */
[----:B------:R-:W-:Y:S06]  /*cd00*/  BRA `(.L_x_3492) ;  /* 0x0000003000c07947 */ /* 0x000fec0003800000 */
.L_x_3491:
        /* <DEDUP_REMOVED lines=23> */
.L_x_3493:
        /* <DEDUP_REMOVED lines=20> */
.L_x_3495:
        /* <DEDUP_REMOVED lines=16> */
.L_x_3494:
[----:B------:R-:W2:Y:S01]  /*d0c0*/  LDL.LU R2, [R1+0x18] ;  /* 0x0000180001027983 */ /* 0x000ea20000300800 */
[----:B------:R-:W-:Y:S01]  /*d0d0*/  ULDC.64 UR4, c[0x0][0xaf0] ;  /* 0x0002bc0000047ab9 */ /* 0x000fe20000000a00 */
[----:B------:R-:W0:Y:S02]  /*d0e0*/  LDC R4, c[0x0][0x428] ;  /* 0x00010a00ff047b82 */ /* 0x000e240000000800 */
        /* <DEDUP_REMOVED lines=18> */
[----:B0-----:R-:W-:Y:S01]  /*d210*/  ISETP.NE.AND P0, PT, R4, 0x1, PT ;  /* 0x000000010400780c */ /* 0x001fe20003f05270 */
[----:B------:R-:W-:Y:S01]  /*d220*/  IMAD R17, R17, 0x40, R7 ;  /* 0x0000004011117824 */ /* 0x000fe200078e0207 */
[----:B------:R-:W-:Y:S02]  /*d230*/  MOV R4, R18 ;  /* 0x0000001200047202 */ /* 0x000fe40000000f00 */
[----:B------:R-:W-:-:S09]  /*d240*/  PLOP3.LUT P1, PT, P6, PT, PT, 0x8, 0x0 ;  /* 0x000000000000781c */ /* 0x000fd2000372e170 */
[----:B------:R-:W0:Y:S08]  /*d250*/  @P0 LDC R5, c[0x0][0x42c] ;  /* 0x00010b00ff050b82 */ /* 0x000e300000000800 */
[----:B-1----:R-:W1:Y:S01]  /*d260*/  @P0 LDC R2, c[0x0][0x430] ;  /* 0x00010c00ff020b82 */ /* 0x002e620000000800 */
[----:B0-----:R-:W-:-:S05]  /*d270*/  @P0 IMAD.HI.U32 R3, R18, R5, RZ ;  /* 0x0000000512030227 */ /* 0x001fca00078e00ff */
[----:B-1----:R-:W-:Y:S02]  /*d280*/  @P0 SHF.R.U32.HI R4, RZ, R2, R3 ;  /* 0x00000002ff040219 */ /* 0x002fe40000011603 */
[----:B------:R-:W-:-:S04]  /*d290*/  ISETP.NE.U32.AND P0, PT, RZ, UR4, PT ;  /* 0x00000004ff007c0c */ /* 0x000fc8000bf05070 */
[----:B------:R-:W-:-:S04]  /*d2a0*/  ISETP.NE.AND.EX P0, PT, RZ, UR5, PT, P0 ;  /* 0x00000005ff007c0c */ /* 0x000fc8000bf05300 */
[----:B------:R-:W-:-:S09]  /*d2b0*/  SEL R6, R6, RZ, !P0 ;  /* 0x000000ff06067207 */ /* 0x000fd20004000000 */
.L_x_3496:
        /* <DEDUP_REMOVED lines=17> */
.L_x_3566:
[----:B------:R-:W2:Y:S01]  /*d3d0*/  LDL R8, [R1+0x14] ;  /* 0x0000140001087983 */ /* 0x000ea20000100800 */
[----:B------:R-:W-:Y:S01]  /*d3e0*/  UMOV UR4, 0xffffffff ;  /* 0xffffffff00047882 */ /* 0x000fe20000000000 */
[----:B------:R-:W-:Y:S01]  /*d3f0*/  SHF.R.S32.HI R5, RZ, 0x1f, R0 ;  /* 0x0000001fff057819 */ /* 0x000fe20000011400 */
[----:B--2---:R-:W-:Y:S01]  /*d400*/  VIADD R9, R8, 0xffffffff ;  /* 0xffffffff08097836 */ /* 0x004fe20000000000 */
[----:B------:R-:W-:Y:S06]  /*d410*/  BRA.DIV UR4, `(.L_x_3498) ;  /* 0x0000003e04107947 */ /* 0x000fec000b800000 */
[----:B------:R-:W-:-:S13]  /*d420*/  ELECT P6, URZ, PT ;  /* 0x00000000003f782f */ /* 0x000fda00038c0000 */
.L_x_3569:
        /* <DEDUP_REMOVED lines=25> */
.L_x_3500:
        /* <DEDUP_REMOVED lines=9> */
.L_x_3570:
        /* <DEDUP_REMOVED lines=11> */
.L_x_3502:
        /* <DEDUP_REMOVED lines=23> */
.L_x_3499:
[----:B------:R-:W0:Y:S01]  /*d870*/  S2R R12, SR_CgaCtaId ;  /* 0x00000000000c7919 */ /* 0x000e220000008800 */
[----:B------:R-:W-:Y:S05]  /*d880*/  WARPSYNC.ALL ;  /* 0x0000000000007948 */ /* 0x000fea0003800000 */
[----:B------:R-:W-:Y:S01]  /*d890*/  BAR.SYNC.DEFER_BLOCKING 0x8, 0xa0 ;  /* 0x0202800000007b1d */ /* 0x000fe20000010000 */
[----:B------:R-:W-:Y:S02]  /*d8a0*/  ELECT P0, URZ, PT ;  /* 0x00000000003f782f */ /* 0x000fe40003800000 */
[----:B------:R-:W-:-:S03]  /*d8b0*/  MOV R11, 0x400 ;  /* 0x00000400000b7802 */ /* 0x000fc60000000f00 */
[----:B------:R-:W-:Y:S01]  /*d8c0*/  BSSY B0, `(.L_x_3503) ;  /* 0x000004c000007945 */ /* 0x000fe20003800000 */
[----:B0-----:R-:W-:-:S07]  /*d8d0*/  LEA R11, R12, R11, 0x18 ;  /* 0x0000000b0c0b7211 */ /* 0x001fce00078ec0ff */
[----:B------:R-:W-:Y:S05]  /*d8e0*/  @!P0 BRA `(.L_x_3504) ;  /* 0x0000000400248947 */ /* 0x000fea0003800000 */
[----:B------:R-:W-:Y:S01]  /*d8f0*/  R2UR UR16, R11 ;  /* 0x000000000b1072ca */ /* 0x000fe200000e0000 */
[----:B------:R-:W-:Y:S01]  /*d900*/  UIADD3 UR14, UP0, UR54, 0x270, URZ ;  /* 0x00000270360e7890 */ /* 0x000fe2000ff1e03f */
[----:B------:R-:W-:Y:S01]  /*d910*/  R2UR UR11, R17 ;  /* 0x00000000110b72ca */ /* 0x000fe200000e0000 */
[----:B------:R-:W-:Y:S01]  /*d920*/  UMOV UR6, 0x0 ;  /* 0x0000000000067882 */ /* 0x000fe20000000000 */
[----:B------:R-:W-:Y:S01]  /*d930*/  R2UR UR12, R18 ;  /* 0x00000000120c72ca */ /* 0x000fe200000e0000 */
[----:B------:R-:W-:Y:S01]  /*d940*/  UIADD3.X UR15, URZ, UR55, URZ, UP0, !UPT ;  /* 0x000000373f0f7290 */ /* 0x000fe200087fe43f */
[----:B------:R-:W-:Y:S01]  /*d950*/  R2UR UR13, R6 ;  /* 0x00000000060d72ca */ /* 0x000fe200000e0000 */
[----:B------:R-:W-:Y:S01]  /*d960*/  IMAD.MOV.U32 R6, RZ, RZ, 0x2000 ;  /* 0x00002000ff067424 */ /* 0x000fe200078e00ff */
[----:B------:R-:W-:Y:S01]  /*d970*/  UIADD3 UR4, UP0, UR54, 0x770, URZ ;  /* 0x0000077036047890 */ /* 0x000fe2000ff1e03f */
[----:B------:R-:W-:Y:S01]  /*d980*/  MOV R8, UR46 ;  /* 0x0000002e00087c02 */ /* 0x000fe20008000f00 */
[----:B------:R-:W-:Y:S01]  /*d990*/  UMOV UR7, 0x12f00000 ;  /* 0x12f0000000077882 */ /* 0x000fe20000000000 */
[----:B------:R-:W-:Y:S01]  /*d9a0*/  UMOV UR10, URZ ;  /* 0x0000003f000a7c82 */ /* 0x000fe20008000000 */
[----:B------:R0:W-:Y:S01]  /*d9b0*/  SYNCS.ARRIVE.TRANS64 RZ, [R11+URZ+0x38800], R6 ;  /* 0x038800060bff79a7 */ /* 0x0001e2000800003f */
[----:B------:R-:W-:Y:S01]  /*d9c0*/  UIADD3 UR8, UR16, 0x20400, URZ ;  /* 0x0002040010087890 */ /* 0x000fe2000fffe03f */
[----:B------:R-:W-:Y:S01]  /*d9d0*/  R2UR UR46, R8 ;  /* 0x00000000082e72ca */ /* 0x000fe200000e0000 */
[----:B------:R-:W-:-:S02]  /*d9e0*/  UIADD3 UR9, UR16, 0x38800, URZ ;  /* 0x0003880010097890 */ /* 0x000fc4000fffe03f */
[----:B------:R-:W-:Y:S02]  /*d9f0*/  UIADD3.X UR5, URZ, UR55, URZ, UP0, !UPT ;  /* 0x000000373f057290 */ /* 0x000fe400087fe43f */
[----:B------:R-:W-:Y:S01]  /*da00*/  UIADD3 UR40, UR16, 0x28400, URZ ;  /* 0x0002840010287890 */ /* 0x000fe2000fffe03f */
[----:B------:R-:W-:Y:S01]  /*da10*/  UMOV UR42, 0x100 ;  /* 0x00000100002a7882 */ /* 0x000fe20000000000 */
[----:B0-----:R-:W-:Y:S01]  /*da20*/  IMAD.MOV.U32 R6, RZ, RZ, 0x10000 ;  /* 0x00010000ff067424 */ /* 0x001fe200078e00ff */
[----:B------:R-:W-:Y:S02]  /*da30*/  MOV R10, UR42 ;  /* 0x0000002a000a7c02 */ /* 0x000fe40008000f00 */
[----:B------:R0:W-:Y:S01]  /*da40*/  UTMALDG.4D [UR8], [UR14], desc[UR6] ;  /* 0x000006080e0075b4 */ /* 0x0001e20008019000 */
[----:B------:R-:W-:Y:S01]  /*da50*/  UMOV UR42, 0x40 ;  /* 0x00000040002a7882 */ /* 0x000fe20000000000 */
[----:B------:R-:W-:Y:S01]  /*da60*/  UMOV UR43, UR11 ;  /* 0x0000000b002b7c82 */ /* 0x000fe20008000000 */
[----:B------:R-:W-:Y:S01]  /*da70*/  UMOV UR44, UR12 ;  /* 0x0000000c002c7c82 */ /* 0x000fe20008000000 */
        /* <DEDUP_REMOVED lines=18> */
[----:B0-----:R-:W-:Y:S01]  /*dba0*/  UIADD3 UR8, UR16, 0x26400, URZ ;  /* 0x0002640010087890 */ /* 0x001fe2000fffe03f */
[----:B-1----:R-:W-:Y:S01]  /*dbb0*/  MOV R6, UR47 ;  /* 0x0000002f00067c02 */ /* 0x002fe20008000f00 */
[----:B------:R-:W-:Y:S01]  /*dbc0*/  UIADD3 UR9, UR16, 0x38810, URZ ;  /* 0x0003881010097890 */ /* 0x000fe2000fffe03f */
[----:B------:R-:W-:Y:S01]  /*dbd0*/  UMOV UR26, 0x180 ;  /* 0x00000180001a7882 */ /* 0x000fe20000000000 */
[----:B------:R-:W-:Y:S01]  /*dbe0*/  UMOV UR27, UR11 ;  /* 0x0000000b001b7c82 */ /* 0x000fe20008000000 */
[----:B------:R-:W-:Y:S01]  /*dbf0*/  UMOV UR28, UR12 ;  /* 0x0000000c001c7c82 */ /* 0x000fe20008000000 */
[----:B------:R-:W-:Y:S01]  /*dc00*/  UMOV UR29, UR13 ;  /* 0x0000000d001d7c82 */ /* 0x000fe20008000000 */
[----:B------:R-:W-:-:S02]  /*dc10*/  UMOV UR18, 0x1c0 ;  /* 0x000001c000127882 */ /* 0x000fc40000000000 */
[----:B------:R-:W-:Y:S01]  /*dc20*/  UMOV UR41, UR9 ;  /* 0x0000000900297c82 */ /* 0x000fe20008000000 */
[----:B------:R-:W-:Y:S01]  /*dc30*/  UMOV UR57, UR9 ;  /* 0x0000000900397c82 */ /* 0x000fe20008000000 */
[----:B------:R-:W-:Y:S01]  /*dc40*/  UTMALDG.4D [UR8], [UR4], desc[UR6] ;  /* 0x00000608040075b4 */ /* 0x000fe20008019000 */
[----:B------:R-:W-:Y:S01]  /*dc50*/  UMOV UR49, UR9 ;  /* 0x0000000900317c82 */ /* 0x000fe20008000000 */
[----:B------:R-:W-:Y:S01]  /*dc60*/  UMOV UR33, UR9 ;  /* 0x0000000900217c82 */ /* 0x000fe20008000000 */
[----:B------:R-:W-:Y:S01]  /*dc70*/  UMOV UR25, UR9 ;  /* 0x0000000900197c82 */ /* 0x000fe20008000000 */
[----:B------:R-:W-:Y:S01]  /*dc80*/  UMOV UR19, UR11 ;  /* 0x0000000b00137c82 */ /* 0x000fe20008000000 */
[----:B------:R-:W-:Y:S01]  /*dc90*/  UMOV UR20, UR12 ;  /* 0x0000000c00147c82 */ /* 0x000fe20008000000 */
[----:B------:R-:W-:Y:S01]  /*dca0*/  UMOV UR21, UR13 ;  /* 0x0000000d00157c82 */ /* 0x000fe20008000000 */
[----:B------:R-:W-:Y:S01]  /*dcb0*/  UMOV UR17, UR9 ;  /* 0x0000000900117c82 */ /* 0x000fe20008000000 */
[----:B------:R0:W-:Y:S01]  /*dcc0*/  UTMALDG.4D [UR40], [UR4], desc[UR6] ;  /* 0x00000628040075b4 */ /* 0x0001e20008019000 */
[----:B------:R-:W-:Y:S01]  /*dcd0*/  R2UR UR47, R6 ;  /* 0x00000000062f72ca */ /* 0x000fe200000e0000 */
[----:B------:R1:W-:Y:S01]  /*dce0*/  UTMALDG.4D [UR56], [UR4], desc[UR6] ;  /* 0x00000638040075b4 */ /* 0x0003e20008019000 */
[----:B------:R1:W-:Y:S01]  /*dcf0*/  UTMALDG.4D [UR48], [UR4], desc[UR6] ;  /* 0x00000630040075b4 */ /* 0x0003e20008019000 */
[----:B0-----:R-:W-:Y:S01]  /*dd00*/  R2UR UR42, R10 ;  /* 0x000000000a2a72ca */ /* 0x001fe200000e0000 */
[----:B------:R-:W-:-:S02]  /*dd10*/  UIADD3 UR40, UR16, 0x2e400, URZ ;  /* 0x0002e40010287890 */ /* 0x000fc4000fffe03f */
[----:B------:R-:W-:-:S10]  /*dd20*/  UIADD3 UR16, UR16, 0x34400, URZ ;  /* 0x0003440010107890 */ /* 0x000fd4000fffe03f */
[----:B------:R1:W-:Y:S01]  /*dd30*/  UTMALDG.4D [UR40], [UR4], desc[UR6] ;  /* 0x00000628040075b4 */ /* 0x0003e20008019000 */
[----:B------:R1:W-:Y:S01]  /*dd40*/  UTMALDG.4D [UR32], [UR4], desc[UR6] ;  /* 0x00000620040075b4 */ /* 0x0003e20008019000 */
[----:B------:R1:W-:Y:S01]  /*dd50*/  UTMALDG.4D [UR24], [UR4], desc[UR6] ;  /* 0x00000618040075b4 */ /* 0x0003e20008019000 */
[----:B------:R1:W-:Y:S02]  /*dd60*/  UTMALDG.4D [UR16], [UR4], desc[UR6] ;  /* 0x00000610040075b4 */ /* 0x0003e40008019000 */
[----:B-1----:R-:W-:Y:S01]  /*dd70*/  NOP ;  /* 0x0000000000007918 */ /* 0x002fe20000000000 */
.L_x_3504:
[----:B------:R-:W-:Y:S05]  /*dd80*/  BSYNC B0 ;  /* 0x0000000000007941 */ /* 0x000fea0003800000 */
.L_x_3503:
[----:B------:R-:W2:Y:S02]  /*dd90*/  LDL.LU R6, [R1+0x2c] ;  /* 0x00002c0001067983 */ /* 0x000ea40000300800 */
[----:B--2---:R-:W-:-:S13]  /*dda0*/  R2UR UR5, R6 ;  /* 0x00000000060572ca */ /* 0x004fda00000e0000 */
[----:B------:R-:W-:-:S04]  /*ddb0*/  UIADD3 UR5, UR5, 0x1, URZ ;  /* 0x0000000105057890 */ /* 0x000fc8000fffe03f */
[----:B------:R-:W-:Y:S02]  /*ddc0*/  ULEA.HI UR4, UR5, UR5, URZ, 0x1 ;  /* 0x0000000505047291 */ /* 0x000fe4000f8f083f */
[----:B------:R-:W-:Y:S02]  /*ddd0*/  MOV R6, UR5 ;  /* 0x0000000500067c02 */ /* 0x000fe40008000f00 */
[----:B------:R-:W-:-:S03]  /*dde0*/  ULOP3.LUT UR4, UR4, 0xfffffffe, URZ, 0xc0, !UPT ;  /* 0xfffffffe04047892 */ /* 0x000fc6000f8ec03f */
[----:B------:R0:W-:Y:S01]  /*ddf0*/  STL [R1+0x2c], R6 ;  /* 0x00002c0601007387 */ /* 0x0001e20000100800 */
[----:B------:R-:W-:-:S06]  /*de00*/  UIADD3 UR4, UR5, -UR4, URZ ;  /* 0x8000000405047290 */ /* 0x000fcc000fffe03f */
[----:B0-----:R-:W-:-:S05]  /*de10*/  IMAD.U32 R6, RZ, RZ, UR4 ;  /* 0x00000004ff067e24 */ /* 0x001fca000f8e00ff */
[----:B------:R-:W-:-:S04]  /*de20*/  SHF.L.U32 R6, R6, 0x1f, RZ ;  /* 0x0000001f06067819 */ /* 0x000fc800000006ff */
[----:B------:R-:W0:Y:S02]  /*de30*/  SYNCS.PHASECHK.TRANS64.TRYWAIT P0, [R11+URZ+0x38820], R6 ;  /* 0x038820060b0075a7 */ /* 0x000e24000800017f */
[----:B0-----:R-:W-:Y:S05]  /*de40*/  @!P0 BRA `(.L_x_3505) ;  /* 0x0000003000b88947 */ /* 0x001fea0003800000 */
.L_x_3571:
[----:B------:R-:W-:Y:S01]  /*de50*/  ULDC.64 UR38, c[0x0][0x3f8] ;  /* 0x0000fe0000267ab9 */ /* 0x000fe20000000a00 */
[----:B------:R-:W-:Y:S01]  /*de60*/  ULDC.64 UR46, c[0x0][0x408] ;  /* 0x00010200002e7ab9 */ /* 0x000fe20000000a00 */
        /* <DEDUP_REMOVED lines=11> */
.L_x_3572:
        /* <DEDUP_REMOVED lines=11> */
.L_x_3509:
        /* <DEDUP_REMOVED lines=19> */
[----:B--2---:R-:W-:Y:S02]  /*e100*/  LEA R6, R10, R11, 0x10 ;  /* 0x0000000b0a067211 */ /* 0x004fe400078e80ff */
[----:B---3--:R-:W-:-:S02]  /*e110*/  R2UR UR11, R13 ;  /* 0x000000000d0b72ca */ /* 0x008fc400000e0000 */
        /* <DEDUP_REMOVED lines=37> */
.L_x_3507:
[----:B------:R-:W-:Y:S05]  /*e370*/  BSYNC B0 ;  /* 0x0000000000007941 */ /* 0x000fea0003800000 */
.L_x_3506:
[----:B0-----:R-:W2:Y:S01]  /*e380*/  LDL.LU R6, [R1+0x20] ;  /* 0x0000200001067983 */ /* 0x001ea20000300800 */
[----:B------:R-:W-:Y:S01]  /*e390*/  BSSY B0, `(.L_x_3510) ;  /* 0x00001a9000007945 */ /* 0x000fe20003800000 */
[----:B--2---:R-:W-:-:S13]  /*e3a0*/  ISETP.GE.AND P0, PT, R6, 0x41, PT ;  /* 0x000000410600780c */ /* 0x004fda0003f06270 */
[----:B------:R-:W-:Y:S05]  /*e3b0*/  @!P0 BRA `(.L_x_3511) ;  /* 0x0000001800988947 */ /* 0x000fea0003800000 */
[----:B------:R-:W2:Y:S01]  /*e3c0*/  LDL R8, [R1+0x14] ;  /* 0x0000140001087983 */ /* 0x000ea20000100800 */
[----:B------:R-:W-:Y:S01]  /*e3d0*/  IMAD.MOV.U32 R6, RZ, RZ, 0x1 ;  /* 0x00000001ff067424 */ /* 0x000fe200078e00ff */
[----:B------:R-:W-:Y:S01]  /*e3e0*/  BSSY B1, `(.L_x_3512) ;  /* 0x0000092000017945 */ /* 0x000fe20003800000 */
[----:B--2---:R-:W-:-:S05]  /*e3f0*/  IMAD.MOV R11, RZ, RZ, -R8 ;  /* 0x000000ffff0b7224 */ /* 0x004fca00078e0a08 */
[----:B------:R-:W-:-:S05]  /*e400*/  VIADDMNMX R11, R11, R6, 0xffffffff, !PT ;  /* 0xffffffff0b0b7446 */ /* 0x000fca0007800106 */
[C---:B------:R-:W-:Y:S01]  /*e410*/  IMAD.IADD R6, R8.reuse, 0x1, R11 ;  /* 0x0000000108067824 */ /* 0x040fe200078e020b */
[----:B------:R-:W-:-:S04]  /*e420*/  IADD3 R8, R8, -0x2, RZ ;  /* 0xfffffffe08087810 */ /* 0x000fc80007ffe0ff */
[----:B------:R-:W-:-:S04]  /*e430*/  LOP3.LUT R6, R6, 0x1, RZ, 0xc0, !PT ;  /* 0x0000000106067812 */ /* 0x000fc800078ec0ff */
[----:B------:R-:W-:-:S13]  /*e440*/  ISETP.NE.U32.AND P0, PT, R6, 0x1, PT ;  /* 0x000000010600780c */ /* 0x000fda0003f05070 */
[----:B------:R-:W-:Y:S05]  /*e450*/  @P0 BRA `(.L_x_3513) ;  /* 0x0000000800280947 */ /* 0x000fea0003800000 */
[----:B------:R-:W2:Y:S04]  /*e460*/  LDL.LU R10, [R1] ;  /* 0x00000000010a7983 */ /* 0x000ea80000300800 */
[----:B------:R-:W3:Y:S01]  /*e470*/  LDL.LU R14, [R1+0x4] ;  /* 0x00000400010e7983 */ /* 0x000ee20000300800 */
[----:B------:R-:W-:Y:S01]  /*e480*/  BSSY B2, `(.L_x_3514) ;  /* 0x0000085000027945 */ /* 0x000fe20003800000 */
[----:B--2---:R-:W-:-:S05]  /*e490*/  VIADD R6, R10, 0x1 ;  /* 0x000000010a067836 */ /* 0x004fca0000000000 */
        /* <DEDUP_REMOVED lines=22> */
[----:B------:R-:W-:-:S05]  /*e600*/  IMAD.WIDE.U32 R6, R0, UR4, R6 ;  /* 0x0000000400067c25 */ /* 0x000fca000f8e0006 */
[----:B------:R-:W-:Y:S02]  /*e610*/  IADD3 R12, R12, R7, RZ ;  /* 0x000000070c0c7210 */ /* 0x000fe40007ffe0ff */
[----:B------:R-:W-:-:S04]  /*e620*/  LEA R2, P0, R6, R2, 0x2 ;  /* 0x0000000206027211 */ /* 0x000fc800078010ff */
[----:B------:R-:W-:Y:S01]  /*e630*/  LEA.HI.X R3, R6, R3, R12, 0x2, P0 ;  /* 0x0000000306037211 */ /* 0x000fe200000f140c */
[----:B------:R-:W-:-:S04]  /*e640*/  IMAD.MOV R6, RZ, RZ, -R10 ;  /* 0x000000ffff067224 */ /* 0x000fc800078e0a0a */
[----:B------:R1:W5:Y:S01]  /*e650*/  LDG.E R7, desc[UR6][R2.64] ;  /* 0x0000000602077981 */ /* 0x000362000c1e1900 */
[----:B------:R-:W-:-:S07]  /*e660*/  IMAD R8, R13, R6, R8 ;  /* 0x000000060d087224 */ /* 0x000fce00078e0208 */
.L_x_3516:
[----:B-1----:R-:W1:Y:S01]  /*e670*/  S2R R3, SR_CgaCtaId ;  /* 0x0000000000037919 */ /* 0x002e620000008800 */
[----:B------:R-:W-:-:S04]  /*e680*/  MOV R2, 0x400 ;  /* 0x0000040000027802 */ /* 0x000fc80000000f00 */
[----:B-1----:R-:W-:Y:S02]  /*e690*/  LEA R2, R3, R2, 0x18 ;  /* 0x0000000203027211 */ /* 0x002fe400078ec0ff */
[----:B------:R-:W-:-:S03]  /*e6a0*/  SHF.L.U32 R3, R14, 0x1f, RZ ;  /* 0x0000001f0e037819 */ /* 0x000fc600000006ff */
[----:B------:R-:W-:-:S04]  /*e6b0*/  IMAD R2, R15, 0x8, R2 ;  /* 0x000000080f027824 */ /* 0x000fc800078e0202 */
[----:B------:R-:W1:Y:S02]  /*e6c0*/  SYNCS.PHASECHK.TRANS64.TRYWAIT P0, [R2+URZ+0x38840], R3 ;  /* 0x03884003020075a7 */ /* 0x000e64000800017f */
[----:B-1----:R-:W-:Y:S05]  /*e6d0*/  @!P0 BRA `(.L_x_3517) ;  /* 0x0000002800c88947 */ /* 0x002fea0003800000 */
.L_x_3573:
        /* <DEDUP_REMOVED lines=11> */
.L_x_3518:
        /* <DEDUP_REMOVED lines=14> */
[----:B--2---:R-:W-:-:S04]  /*e870*/  LEA R6, R6, R12, 0xd ;  /* 0x0000000c06067211 */ /* 0x004fc800078e68ff */
[----:B------:R-:W-:Y:S01]  /*e880*/  R2UR UR8, R6 ;  /* 0x00000000060872ca */ /* 0x000fe200000e0000 */
[----:B---3--:R-:W-:-:S05]  /*e890*/  IMAD R8, R8, 0x40, R10 ;  /* 0x0000004008087824 */ /* 0x008fca00078e020a */
[----:B------:R-:W-:-:S07]  /*e8a0*/  R2UR UR11, R8 ;  /* 0x00000000080b72ca */ /* 0x000fce00000e0000 */
[----:B------:R-:W-:-:S09]  /*e8b0*/  UIADD3 UR8, UR8, 0x22400, URZ ;  /* 0x0002240008087890 */ /* 0x000fd2000fffe03f */
[----:B------:R2:W-:Y:S01]  /*e8c0*/  UTMALDG.4D [UR8], [UR4], desc[UR6] ;  /* 0x00000608040075b4 */ /* 0x0005e20008019000 */
[----:B------:R-:W3:Y:S02]  /*e8d0*/  SYNCS.PHASECHK.TRANS64.TRYWAIT P0, [R2+URZ+0x38860], R3 ;  /* 0x03886003020075a7 */ /* 0x000ee4000800017f */
[----:B--23--:R-:W-:Y:S05]  /*e8e0*/  @!P0 BRA `(.L_x_3519) ;  /* 0x0000002800588947 */ /* 0x00cfea0003800000 */
.L_x_3574:
        /* <DEDUP_REMOVED lines=8> */
.L_x_3520:
[----:B-12---:R-:W2:Y:S01]  /*e970*/  LDL R3, [R1] ;  /* 0x0000000001037983 */ /* 0x006ea20000100800 */
        /* <DEDUP_REMOVED lines=53> */
.L_x_3515:
[----:B------:R-:W-:Y:S05]  /*ecd0*/  BSYNC B2 ;  /* 0x0000000000027941 */ /* 0x000fea0003800000 */
.L_x_3514:
[----:B------:R-:W2:Y:S02]  /*ece0*/  LDL.LU R2, [R1+0x14] ;  /* 0x0000140001027983 */ /* 0x000ea40000300800 */
[----:B--2---:R-:W-:-:S07]  /*ecf0*/  IADD3 R8, R2, -0x3, RZ ;  /* 0xfffffffd02087810 */ /* 0x004fce0007ffe0ff */
.L_x_3513:
[----:B------:R-:W-:Y:S05]  /*ed00*/  BSYNC B1 ;  /* 0x0000000000017941 */ /* 0x000fea0003800000 */
.L_x_3512:
[----:B------:R-:W-:-:S05]  /*ed10*/  IMAD.MOV R2, RZ, RZ, -R11 ;  /* 0x000000ffff027224 */ /* 0x000fca00078e0a0b */
[----:B------:R-:W-:-:S13]  /*ed20*/  ISETP.NE.AND P0, PT, R9, R2, PT ;  /* 0x000000020900720c */ /* 0x000fda0003f05270 */
[----:B------:R-:W-:Y:S05]  /*ed30*/  @!P0 BRA `(.L_x_3511) ;  /* 0x0000001000388947 */ /* 0x000fea0003800000 */
.L_x_3535:
        /* <DEDUP_REMOVED lines=10> */
[----:B------:R-:W-:Y:S01]  /*ede0*/  ISETP.NE.U32.AND P0, PT, RZ, UR38, PT ;  /* 0x00000026ff007c0c */ /* 0x000fe2000bf05070 */
[----:B------:R-:W-:-:S03]  /*edf0*/  IMAD.MOV.U32 R12, RZ, RZ, R8 ;  /* 0x000000ffff0c7224 */ /* 0x000fc600078e0008 */
[----:B------:R-:W-:-:S13]  /*ee00*/  ISETP.NE.AND.EX P0, PT, RZ, UR39, PT, P0 ;  /* 0x00000027ff007c0c */ /* 0x000fda000bf05300 */
[----:B------:R-:W-:Y:S05]  /*ee10*/  @!P0 BRA `(.L_x_3523) ;  /* 0x0000000000488947 */ /* 0x000fea0003800000 */
[----:B------:R-:W1:Y:S01]  /*ee20*/  LDC R12, c[0x0][0x41c] ;  /* 0x00010700ff0c7b82 */ /* 0x000e620000000800 */
[----:B------:R-:W-:Y:S01]  /*ee30*/  MOV R11, R8 ;  /* 0x00000008000b7202 */ /* 0x000fe20000000f00 */
[----:B------:R-:W-:Y:S01]  /*ee40*/  IMAD R7, R5, UR46, RZ ;  /* 0x0000002e05077c24 */ /* 0x000fe2000f8e02ff */
[----:B------:R-:W-:-:S03]  /*ee50*/  ULDC.64 UR4, c[0x0][0x208] ;  /* 0x0000820000047ab9 */ /* 0x000fc60000000a00 */
        /* <DEDUP_REMOVED lines=9> */
[----:B------:R-:W-:-:S04]  /*eef0*/  LEA R6, P0, R2, UR38, 0x2 ;  /* 0x0000002602067c11 */ /* 0x000fc8000f8010ff */
[----:B------:R-:W-:Y:S01]  /*ef00*/  LEA.HI.X R7, R2, UR39, R3, 0x2, P0 ;  /* 0x0000002702077c11 */ /* 0x000fe200080f1403 */
[----:B------:R-:W-:-:S04]  /*ef10*/  IMAD.MOV R3, RZ, RZ, -R11 ;  /* 0x000000ffff037224 */ /* 0x000fc800078e0a0b */
[----:B------:R-:W-:Y:S01]  /*ef20*/  IMAD R12, R12, R3, R8 ;  /* 0x000000030c0c7224 */ /* 0x000fe200078e0208 */
[----:B------:R1:W5:Y:S06]  /*ef30*/  LDG.E R7, desc[UR4][R6.64] ;  /* 0x0000000406077981 */ /* 0x00036c000c1e1900 */
.L_x_3523:
[----:B------:R-:W2:Y:S01]  /*ef40*/  S2R R3, SR_CgaCtaId ;  /* 0x0000000000037919 */ /* 0x000ea20000008800 */
[----:B------:R-:W-:-:S04]  /*ef50*/  MOV R2, 0x400 ;  /* 0x0000040000027802 */ /* 0x000fc80000000f00 */
[----:B--2---:R-:W-:Y:S02]  /*ef60*/  LEA R2, R3, R2, 0x18 ;  /* 0x0000000203027211 */ /* 0x004fe400078ec0ff */
[----:B------:R-:W-:Y:S02]  /*ef70*/  SHF.L.U32 R3, R10, 0x1f, RZ ;  /* 0x0000001f0a037819 */ /* 0x000fe400000006ff */
[----:B------:R-:W-:-:S04]  /*ef80*/  LEA R2, R9, R2, 0x3 ;  /* 0x0000000209027211 */ /* 0x000fc800078e18ff */
[----:B------:R-:W2:Y:S02]  /*ef90*/  SYNCS.PHASECHK.TRANS64.TRYWAIT P0, [R2+URZ+0x38840], R3 ;  /* 0x03884003020075a7 */ /* 0x000ea4000800017f */
[----:B--2---:R-:W-:Y:S05]  /*efa0*/  @!P0 BRA `(.L_x_3524) ;  /* 0x0000002000bc8947 */ /* 0x004fea0003800000 */
.L_x_3575:
        /* <DEDUP_REMOVED lines=11> */
.L_x_3525:
        /* <DEDUP_REMOVED lines=8> */
[----:B-1----:R-:W-:-:S05]  /*f0e0*/  LEA R6, R13, R6, 0x18 ;  /* 0x000000060d067211 */ /* 0x002fca00078ec0ff */
[----:B------:R-:W-:-:S05]  /*f0f0*/  IMAD R6, R9, 0x2000, R6 ;  /* 0x0000200009067824 */ /* 0x000fca00078e0206 */
        /* <DEDUP_REMOVED lines=11> */
.L_x_3576:
        /* <DEDUP_REMOVED lines=8> */
.L_x_3527:
        /* <DEDUP_REMOVED lines=53> */
.L_x_3522:
[----:B------:R-:W-:Y:S05]  /*f580*/  BSYNC B1 ;  /* 0x0000000000017941 */ /* 0x000fea0003800000 */
.L_x_3521:
        /* <DEDUP_REMOVED lines=9> */
[----:B------:R-:W-:Y:S01]  /*f620*/  ISETP.NE.U32.AND P0, PT, RZ, UR38, PT ;  /* 0x00000026ff007c0c */ /* 0x000fe2000bf05070 */
[----:B------:R-:W-:-:S03]  /*f630*/  VIADD R9, R8, 0xffffffff ;  /* 0xffffffff08097836 */ /* 0x000fc60000000000 */
[----:B------:R-:W-:-:S13]  /*f640*/  ISETP.NE.AND.EX P0, PT, RZ, UR39, PT, P0 ;  /* 0x00000027ff007c0c */ /* 0x000fda000bf05300 */
[----:B------:R-:W-:Y:S05]  /*f650*/  @!P0 BRA `(.L_x_3530) ;  /* 0x0000000000448947 */ /* 0x000fea0003800000 */
[----:B------:R-:W2:Y:S01]  /*f660*/  LDC R6, c[0x0][0x41c] ;  /* 0x00010700ff067b82 */ /* 0x000ea20000000800 */
[----:B------:R-:W-:Y:S01]  /*f670*/  IMAD R7, R5, UR46, RZ ;  /* 0x0000002e05077c24 */ /* 0x000fe2000f8e02ff */
[----:B------:R-:W-:Y:S01]  /*f680*/  ULDC.64 UR4, c[0x0][0x208] ;  /* 0x0000820000047ab9 */ /* 0x000fe20000000a00 */
[----:B--2---:R-:W-:-:S13]  /*f690*/  ISETP.NE.AND P0, PT, R6, 0x1, PT ;  /* 0x000000010600780c */ /* 0x004fda0003f05270 */
[----:B------:R-:W2:Y:S02]  /*f6a0*/  @P0 LDC.64 R2, c[0x0][0x420] ;  /* 0x00010800ff020b82 */ /* 0x000ea40000000a00 */
[----:B--2---:R-:W-:Y:S01]  /*f6b0*/  @P0 IMAD.HI.U32 R10, R9, R2, RZ ;  /* 0x00000002090a0227 */ /* 0x004fe200078e00ff */
[----:B------:R-:W-:-:S04]  /*f6c0*/  MOV R2, R9 ;  /* 0x0000000900027202 */ /* 0x000fc80000000f00 */
[----:B------:R-:W-:-:S05]  /*f6d0*/  @P0 SHF.R.U32.HI R2, RZ, R3, R10 ;  /* 0x00000003ff020219 */ /* 0x000fca000001160a */
[----:B------:R-:W-:-:S04]  /*f6e0*/  IMAD.MOV R3, RZ, RZ, -R2 ;  /* 0x000000ffff037224 */ /* 0x000fc800078e0a02 */
[----:B------:R-:W-:Y:S01]  /*f6f0*/  IMAD R9, R6, R3, R9 ;  /* 0x0000000306097224 */ /* 0x000fe200078e0209 */
[--C-:B------:R-:W-:Y:S01]  /*f700*/  SHF.R.S32.HI R3, RZ, 0x1f, R2.reuse ;  /* 0x0000001fff037819 */ /* 0x100fe20000011402 */
[C---:B------:R-:W-:Y:S02]  /*f710*/  IMAD R6, R0.reuse, UR47, R7 ;  /* 0x0000002f00067c24 */ /* 0x040fe4000f8e0207 */
[----:B------:R-:W-:-:S04]  /*f720*/  IMAD.WIDE.U32 R2, R0, UR46, R2 ;  /* 0x0000002e00027c25 */ /* 0x000fc8000f8e0002 */
[----:B------:R-:W-:Y:S01]  /*f730*/  IMAD.IADD R3, R6, 0x1, R3 ;  /* 0x0000000106037824 */ /* 0x000fe200078e0203 */
[----:B------:R-:W-:-:S04]  /*f740*/  LEA R6, P0, R2, UR38, 0x2 ;  /* 0x0000002602067c11 */ /* 0x000fc8000f8010ff */
[----:B------:R-:W-:-:S06]  /*f750*/  LEA.HI.X R7, R2, UR39, R3, 0x2, P0 ;  /* 0x0000002702077c11 */ /* 0x000fcc00080f1403 */
[----:B------:R2:W5:Y:S03]  /*f760*/  LDG.E R7, desc[UR4][R6.64] ;  /* 0x0000000406077981 */ /* 0x000566000c1e1900 */
.L_x_3530:
[----:B------:R-:W3:Y:S01]  /*f770*/  S2R R3, SR_CgaCtaId ;  /* 0x0000000000037919 */ /* 0x000ee20000008800 */
[----:B------:R-:W-:-:S04]  /*f780*/  MOV R2, 0x400 ;  /* 0x0000040000027802 */ /* 0x000fc80000000f00 */
[----:B---3--:R-:W-:Y:S02]  /*f790*/  LEA R2, R3, R2, 0x18 ;  /* 0x0000000203027211 */ /* 0x008fe400078ec0ff */
[----:B------:R-:W-:-:S03]  /*f7a0*/  SHF.L.U32 R3, R11, 0x1f, RZ ;  /* 0x0000001f0b037819 */ /* 0x000fc600000006ff */
[----:B------:R-:W-:-:S04]  /*f7b0*/  IMAD R2, R12, 0x8, R2 ;  /* 0x000000080c027824 */ /* 0x000fc800078e0202 */
[----:B------:R-:W3:Y:S02]  /*f7c0*/  SYNCS.PHASECHK.TRANS64.TRYWAIT P0, [R2+URZ+0x38840], R3 ;  /* 0x03884003020075a7 */ /* 0x000ee4000800017f */
[----:B---3--:R-:W-:Y:S05]  /*f7d0*/  @!P0 BRA `(.L_x_3531) ;  /* 0x0000001800d88947 */ /* 0x008fea0003800000 */
.L_x_3577:
[----:B--2---:R-:W2:Y:S02]  /*f7e0*/  S2R R6, SR_TID.X ;  /* 0x0000000000067919 */ /* 0x004ea40000002100 */
        /* <DEDUP_REMOVED lines=8> */
[----:B----4-:R-:W-:Y:S05]  /*f870*/  @!P1 BRA `(.L_x_3532) ;  /* 0x0000000000049947 */ /* 0x010fea0003800000 */
[----:B------:R-:W-:Y:S01]  /*f880*/  BPT.TRAP 0x1 ;  /* 0x000000040000795c */ /* 0x000fe20000300000 */
.L_x_3532:
        /* <DEDUP_REMOVED lines=15> */
[----:B------:R-:W-:Y:S01]  /*f980*/  R2UR UR8, R6 ;  /* 0x00000000060872ca */ /* 0x000fe200000e0000 */
[----:B----4-:R-:W-:-:S05]  /*f990*/  IMAD R9, R9, 0x40, R10 ;  /* 0x0000004009097824 */ /* 0x010fca00078e020a */
[----:B------:R-:W-:-:S07]  /*f9a0*/  R2UR UR11, R9 ;  /* 0x00000000090b72ca */ /* 0x000fce00000e0000 */
[----:B------:R-:W-:-:S09]  /*f9b0*/  UIADD3 UR8, UR8, 0x22400, URZ ;  /* 0x0002240008087890 */ /* 0x000fd2000fffe03f */
[----:B------:R1:W-:Y:S01]  /*f9c0*/  UTMALDG.4D [UR8], [UR4], desc[UR6] ;  /* 0x00000608040075b4 */ /* 0x0003e20008019000 */
[----:B------:R-:W2:Y:S02]  /*f9d0*/  SYNCS.PHASECHK.TRANS64.TRYWAIT P1, [R2+URZ+0x38860], R3 ;  /* 0x03886003020075a7 */ /* 0x000ea4000802017f */
[----:B-12---:R-:W-:Y:S05]  /*f9e0*/  @!P1 BRA `(.L_x_3533) ;  /* 0x0000001800689947 */ /* 0x006fea0003800000 */
.L_x_3578:
        /* <DEDUP_REMOVED lines=8> */
.L_x_3534:
        /* <DEDUP_REMOVED lines=54> */
.L_x_3529:
[----:B------:R-:W-:Y:S05]  /*fdd0*/  BSYNC B1 ;  /* 0x0000000000017941 */ /* 0x000fea0003800000 */
.L_x_3528:
[C---:B------:R-:W-:Y:S01]  /*fde0*/  ISETP.GT.AND P0, PT, R8.reuse, 0x1, PT ;  /* 0x000000010800780c */ /* 0x040fe20003f04270 */
[----:B------:R-:W-:-:S04]  /*fdf0*/  VIADD R2, R8, 0xfffffffe ;  /* 0xfffffffe08027836 */ /* 0x000fc80000000000 */
[----:B------:R-:W-:-:S08]  /*fe00*/  IMAD.MOV.U32 R8, RZ, RZ, R2 ;  /* 0x000000ffff087224 */ /* 0x000fd000078e0002 */
[----:B------:R-:W-:Y:S05]  /*fe10*/  @P0 BRA `(.L_x_3535) ;  /* 0xffffffec00c80947 */ /* 0x000fea000383ffff */
.L_x_3511:
[----:B------:R-:W-:Y:S05]  /*fe20*/  BSYNC B0 ;  /* 0x0000000000007941 */ /* 0x000fea0003800000 */
.L_x_3510:
        /* <DEDUP_REMOVED lines=11> */
[----:B--2---:R-:W2:Y:S01]  /*fee0*/  LDL R2, [R1+0x30] ;  /* 0x0000300001027983 */ /* 0x004ea20000100800 */
[----:B------:R-:W-:Y:S01]  /*fef0*/  VOTEU.ANY UR4, UPT, PT ;  /* 0x0000000000047886 */ /* 0x000fe200038e0100 */
[----:B------:R-:W-:Y:S01]  /*ff00*/  ULDC.64 UR6, c[0x0][0x208] ;  /* 0x0000820000067ab9 */ /* 0x000fe20000000a00 */
[----:B------:R-:W3:Y:S01]  /*ff10*/  FLO.U32 R4, UR4 ;  /* 0x0000000400047d00 */ /* 0x000ee200080e0000 */
[----:B------:R-:W3:Y:S07]  /*ff20*/  S2R R7, SR_LANEID ;  /* 0x0000000000077919 */ /* 0x000eee0000000000 */
[----:B------:R-:W4:Y:S01]  /*ff30*/  POPC R5, UR4 ;  /* 0x0000000400057d09 */ /* 0x000f220008000000 */
[----:B---3--:R-:W-:-:S02]  /*ff40*/  ISETP.EQ.U32.AND P0, PT, R4, R7, PT ;  /* 0x000000070400720c */ /* 0x008fc40003f02070 */
[----:B--2---:R-:W-:Y:S02]  /*ff50*/  R2UR UR5, R2 ;  /* 0x00000000020572ca */ /* 0x004fe400000e0000 */
[----:B------:R-:W4:Y:S09]  /*ff60*/  LDC.64 R2, c[0x0][0xd38] ;  /* 0x00034e00ff027b82 */ /* 0x000f320000000a00 */
[----:B----4-:R-:W2:Y:S01]  /*ff70*/  @P0 ATOMG.E.ADD.STRONG.GPU PT, R3, desc[UR6][R2.64], R5 ;  /* 0x00000005020309a8 */ /* 0x010ea200081ee1c6 */
[----:B------:R-:W3:Y:S02]  /*ff80*/  S2R R6, SR_LTMASK ;  /* 0x0000000000067919 */ /* 0x000ee40000003900 */
[----:B---3--:R-:W-:-:S04]  /*ff90*/  LOP3.LUT R6, R6, UR4, RZ, 0xc0, !PT ;  /* 0x0000000406067c12 */ /* 0x008fc8000f8ec0ff */
[----:B------:R-:W3:Y:S01]  /*ffa0*/  POPC R7, R6 ;  /* 0x0000000600077309 */ /* 0x000ee20000000000 */
[----:B--2---:R-:W3:Y:S02]  /*ffb0*/  SHFL.IDX PT, R4, R3, R4, 0x1f ;  /* 0x00001f0403047589 */ /* 0x004ee400000e0000 */
[----:B---3--:R-:W-:-:S07]  /*ffc0*/  IADD3 R16, R4, UR5, R7 ;  /* 0x0000000504107c10 */ /* 0x008fce000fffe007 */
.L_x_3537:
[----:B------:R-:W-:Y:S05]  /*ffd0*/  BSYNC B0 ;  /* 0x0000000000007941 */ /* 0x000fea0003800000 */
.L_x_3536:
[----:B--2---:R-:W2:Y:S02]  /*ffe0*/  LDL.LU R2, [R1+0x4] ;  /* 0x0000040001027983 */ /* 0x004ea40000300800 */
[----:B--2---:R-:W-:-:S05]  /*fff0*/  LOP3.LUT R2, R2, R0, RZ, 0x3c, !PT ;  /* 0x0000000002027212 */ /* 0x004fca00078e3cff */
[----:B------:R2:W-:Y:S02]  /*10000*/  STL [R1+0x4], R2 ;  /* 0x0000040201007387 */ /* 0x0005e40000100800 */
.L_x_3492:
[----:B------:R-:W-:Y:S05]  /*10010*/  BSYNC B6 ;  /* 0x0000000000067941 */ /* 0x000fea0003800000 */
.L_x_3490:
[----:B------:R-:W-:-:S03]  /*10020*/  UMOV UR4, 0xffffffff ;  /* 0xffffffff00047882 */ /* 0x000fc60000000000 */
[----:B------:R-:W-:Y:S05]  /*10030*/  BRA.DIV UR4, `(.L_x_3538) ;  /* 0x0000001204e87947 */ /* 0x000fea000b800000 */
[----:B------:R3:W4:Y:S04]  /*10040*/  SHFL.IDX PT, R4, R16, RZ, 0x1f ;  /* 0x00001fff10047589 */ /* 0x00072800000e0000 */
[----:B------:R3:W0:Y:S02]  /*10050*/  SHFL.IDX PT, R5, R16, 0x1, 0x1f ;  /* 0x00201f0010057f89 */ /* 0x00062400000e0000 */
.L_x_3582:
[----:B0-----:R-:W0:Y:S01]  /*10060*/  S2R R0, SR_TID.X ;  /* 0x0000000000007919 */ /* 0x001e220000002100 */
[----:B------:R-:W-:Y:S01]  /*10070*/  ULDC UR4, c[0x0][0xd14] ;  /* 0x0003450000047ab9 */ /* 0x000fe20000000800 */
[----:B------:R-:W-:Y:S01]  /*10080*/  BSSY B0, `(.L_x_3539) ;  /* 0x000000c000007945 */ /* 0x000fe20003800000 */
[----:B------:R-:W-:Y:S01]  /*10090*/  IMAD.MOV.U32 R17, RZ, RZ, RZ ;  /* 0x000000ffff117224 */ /* 0x000fe200078e00ff */
[----:B0-----:R-:W-:Y:S01]  /*100a0*/  LOP3.LUT R8, R0, 0x1f, RZ, 0xc0, !PT ;  /* 0x0000001f00087812 */ /* 0x001fe200078ec0ff */
[----:B------:R-:W-:-:S03]  /*100b0*/  IMAD.U32 R0, RZ, RZ, UR4 ;  /* 0x00000004ff007e24 */ /* 0x000fc6000f8e00ff */
[C---:B------:R-:W-:Y:S02]  /*100c0*/  ISETP.NE.AND P0, PT, R8.reuse, 0x1f, PT ;  /* 0x0000001f0800780c */ /* 0x040fe40003f05270 */
[----:B------:R-:W-:-:S04]  /*100d0*/  IADD3 R7, R8, R19, RZ ;  /* 0x0000001308077210 */ /* 0x000fc80007ffe0ff */
[----:B------:R-:W-:-:S13]  /*100e0*/  ISETP.GE.OR P0, PT, R7, R0, !P0 ;  /* 0x000000000700720c */ /* 0x000fda0004706670 */
[----:B------:R-:W-:Y:S05]  /*100f0*/  @P0 BRA `(.L_x_3540) ;  /* 0x0000000000100947 */ /* 0x000fea0003800000 */
[----:B--2---:R-:W0:Y:S01]  /*10100*/  LDC.64 R2, c[0x0][0xd58] ;  /* 0x00035600ff027b82 */ /* 0x004e220000000a00 */
[----:B------:R-:W-:Y:S01]  /*10110*/  ULDC.64 UR4, c[0x0][0x208] ;  /* 0x0000820000047ab9 */ /* 0x000fe20000000a00 */
[----:B0-----:R-:W-:-:S05]  /*10120*/  IMAD.WIDE R2, R7, 0x4, R2 ;  /* 0x0000000407027825 */ /* 0x001fca00078e0202 */
[----:B------:R0:W5:Y:S02]  /*10130*/  LDG.E R17, desc[UR4][R2.64] ;  /* 0x0000000402117981 */ /* 0x000164000c1e1900 */
.L_x_3540:
[----:B------:R-:W-:Y:S05]  /*10140*/  BSYNC B0 ;  /* 0x0000000000007941 */ /* 0x000fea0003800000 */
.L_x_3539:
        /* <DEDUP_REMOVED lines=23> */
.L_x_3590:
[----:B------:R-:W-:Y:S02]  /*102c0*/  ULDC UR4, c[0x0][0xd10] ;  /* 0x0003440000047ab9 */ /* 0x000fe40000000800 */
[----:B---3--:R-:W-:-:S05]  /*102d0*/  MOV R16, UR4 ;  /* 0x0000000400107c02 */ /* 0x008fca0008000f00 */
[----:B--2---:R-:W-:-:S04]  /*102e0*/  IMAD R2, R14, R16, RZ ;  /* 0x000000100e027224 */ /* 0x004fc800078e02ff */
[----:B------:R-:W-:-:S05]  /*102f0*/  IMAD.IADD R5, R5, 0x1, R2 ;  /* 0x0000000105057824 */ /* 0x000fca00078e0202 */
[----:B----4-:R-:W-:-:S13]  /*10300*/  ISETP.GT.AND P0, PT, R5, R4, PT ;  /* 0x000000040500720c */ /* 0x010fda0003f04270 */
[----:B------:R-:W-:Y:S05]  /*10310*/  @P0 BRA `(.L_x_3542) ;  /* 0x0000000000b80947 */ /* 0x000fea0003800000 */
[----:B------:R-:W2:Y:S02]  /*10320*/  LDC R0, c[0x0][0xd14] ;  /* 0x00034500ff007b82 */ /* 0x000ea40000000800 */
.L_x_3547:
[----:B------:R-:W-:-:S05]  /*10330*/  VIADD R19, R19, 0x1f ;  /* 0x0000001f13137836 */ /* 0x000fca0000000000 */
[----:B--2---:R-:W-:-:S13]  /*10340*/  ISETP.GE.AND P0, PT, R19, R0, PT ;  /* 0x000000001300720c */ /* 0x004fda0003f06270 */
[----:B------:R-:W-:Y:S05]  /*10350*/  @P0 BRA `(.L_x_3543) ;  /* 0x0000000400600947 */ /* 0x000fea0003800000 */
[----:B------:R-:W2:Y:S01]  /*10360*/  S2R R2, SR_TID.X ;  /* 0x0000000000027919 */ /* 0x000ea20000002100 */
[----:B------:R-:W-:Y:S01]  /*10370*/  BSSY B0, `(.L_x_3544) ;  /* 0x000000b000007945 */ /* 0x000fe20003800000 */
[----:B------:R-:W-:Y:S02]  /*10380*/  MOV R17, RZ ;  /* 0x000000ff00117202 */ /* 0x000fe40000000f00 */
[----:B--2---:R-:W-:-:S04]  /*10390*/  LOP3.LUT R8, R2, 0x1f, RZ, 0xc0, !PT ;  /* 0x0000001f02087812 */ /* 0x004fc800078ec0ff */
        /* <DEDUP_REMOVED lines=8> */
.L_x_3545:
[----:B------:R-:W-:Y:S05]  /*10420*/  BSYNC B0 ;  /* 0x0000000000007941 */ /* 0x000fea0003800000 */
.L_x_3544:
[----:B------:R-:W-:-:S03]  /*10430*/  UMOV UR4, 0xffffffff ;  /* 0xffffffff00047882 */ /* 0x000fc60000000000 */
[----:B------:R-:W-:Y:S05]  /*10440*/  BRA.DIV UR4, `(.L_x_3546) ;  /* 0x0000001604007947 */ /* 0x000fea000b800000 */
[----:B-----5:R-:W3:Y:S01]  /*10450*/  SHFL.UP PT, R14, R17, 0x1, RZ ;  /* 0x04200000110e7989 */ /* 0x020ee200000e00ff */
[C---:B------:R-:W-:Y:S02]  /*10460*/  ISETP.NE.AND P0, PT, R8.reuse, RZ, PT ;  /* 0x000000ff0800720c */ /* 0x040fe40003f05270 */
[----:B------:R-:W-:Y:S02]  /*10470*/  ISETP.GE.U32.AND P1, PT, R8, 0x2, PT ;  /* 0x000000020800780c */ /* 0x000fe40003f26070 */
[----:B---3--:R-:W-:Y:S02]  /*10480*/  SEL R14, R14, RZ, P0 ;  /* 0x000000ff0e0e7207 */ /* 0x008fe40000000000 */
        /* <DEDUP_REMOVED lines=17> */
.L_x_3598:
[----:B------:R-:W-:Y:S02]  /*105a0*/  ULDC UR4, c[0x0][0xd10] ;  /* 0x0003440000047ab9 */ /* 0x000fe40000000800 */
[----:B------:R-:W-:-:S04]  /*105b0*/  IMAD.U32 R16, RZ, RZ, UR4 ;  /* 0x00000004ff107e24 */ /* 0x000fc8000f8e00ff */
[----:B--2---:R-:W-:-:S04]  /*105c0*/  IMAD R2, R14, R16, RZ ;  /* 0x000000100e027224 */ /* 0x004fc800078e02ff */
[----:B------:R-:W-:-:S05]  /*105d0*/  IMAD.IADD R5, R2, 0x1, R5 ;  /* 0x0000000102057824 */ /* 0x000fca00078e0205 */
[----:B------:R-:W-:-:S13]  /*105e0*/  ISETP.GT.AND P0, PT, R5, R4, PT ;  /* 0x000000040500720c */ /* 0x000fda0003f04270 */
[----:B------:R-:W-:Y:S05]  /*105f0*/  @!P0 BRA `(.L_x_3547) ;  /* 0xfffffffc004c8947 */ /* 0x000fea000383ffff */
.L_x_3542:
[----:B------:R-:W-:Y:S01]  /*10600*/  IADD3 R2, -R2, R5, RZ ;  /* 0x0000000502027210 */ /* 0x000fe20007ffe1ff */
[----:B------:R-:W-:-:S04]  /*10610*/  UMOV UR4, 0xffffffff ;  /* 0xffffffff00047882 */ /* 0x000fc80000000000 */
[----:B------:R-:W-:-:S05]  /*10620*/  IMAD R5, R3, R16, R2 ;  /* 0x0000001003057224 */ /* 0x000fca00078e0202 */
[----:B------:R-:W-:Y:S01]  /*10630*/  ISETP.GT.AND P6, PT, R5, R4, PT ;  /* 0x000000040500720c */ /* 0x000fe20003fc4270 */
[----:B------:R-:W-:-:S12]  /*10640*/  BRA.DIV UR4, `(.L_x_3548) ;  /* 0x0000001604507947 */ /* 0x000fd8000b800000 */
[----:B------:R-:W-:-:S04]  /*10650*/  VOTE.ANY R6, PT, !P6 ;  /* 0x0000000000067806 */ /* 0x000fc800070e0100 */
[----:B------:R-:W2:Y:S02]  /*10660*/  POPC R5, R6 ;  /* 0x0000000600057309 */ /* 0x000ea40000000000 */
[----:B--2---:R2:W3:Y:S02]  /*10670*/  SHFL.IDX PT, R17, R17, R5, 0x1f ;  /* 0x00001f0511117589 */ /* 0x0044e400000e0000 */
.L_x_3602:
[----:B------:R-:W-:Y:S01]  /*10680*/  ISETP.NE.AND P0, PT, R6, RZ, PT ;  /* 0x000000ff0600720c */ /* 0x000fe20003f05270 */
[----:B------:R-:W-:-:S12]  /*10690*/  IMAD.MOV.U32 R14, RZ, RZ, RZ ;  /* 0x000000ffff0e7224 */ /* 0x000fd800078e00ff */
[----:B------:R-:W-:Y:S05]  /*106a0*/  @!P0 BRA `(.L_x_3549) ;  /* 0x0000000000108947 */ /* 0x000fea0003800000 */
[----:B------:R-:W-:Y:S01]  /*106b0*/  UMOV UR4, 0xffffffff ;  /* 0xffffffff00047882 */ /* 0x000fe20000000000 */
[----:B-1----:R-:W-:Y:S02]  /*106c0*/  VIADD R12, R5, 0xffffffff ;  /* 0xffffffff050c7836 */ /* 0x002fe40000000000 */
[----:B------:R-:W-:Y:S05]  /*106d0*/  BRA.DIV UR4, `(.L_x_3550) ;  /* 0x0000001604747947 */ /* 0x000fea000b800000 */
[----:B------:R4:W1:Y:S02]  /*106e0*/  SHFL.IDX PT, R14, R3, R12, 0x1f ;  /* 0x00001f0c030e7589 */ /* 0x00086400000e0000 */
.L_x_3549:
[----:B---3--:R-:W-:Y:S01]  /*106f0*/  IABS R6, R17 ;  /* 0x0000001100067213 */ /* 0x008fe20000000000 */
[----:B-1----:R-:W-:Y:S02]  /*10700*/  IMAD R16, R14, R16, R2 ;  /* 0x000000100e107224 */ /* 0x002fe400078e0202 */
[----:B------:R-:W-:Y:S01]  /*10710*/  IMAD.MOV.U32 R2, RZ, RZ, RZ ;  /* 0x000000ffff027224 */ /* 0x000fe200078e00ff */
[----:B------:R-:W1:Y:S01]  /*10720*/  I2F.RP R7, R6 ;  /* 0x0000000600077306 */ /* 0x000e620000209400 */
[----:B------:R-:W-:-:S07]  /*10730*/  IMAD.IADD R19, R5, 0x1, R19 ;  /* 0x0000000105137824 */ /* 0x000fce00078e0213 */
[----:B-1----:R-:W1:Y:S02]  /*10740*/  MUFU.RCP R7, R7 ;  /* 0x0000000700077308 */ /* 0x002e640000001000 */
[----:B-1----:R-:W-:-:S06]  /*10750*/  VIADD R8, R7, 0xffffffe ;  /* 0x0ffffffe07087836 */ /* 0x002fcc0000000000 */
[----:B0---4-:R-:W0:Y:S02]  /*10760*/  F2I.FTZ.U32.TRUNC.NTZ R3, R8 ;  /* 0x0000000800037305 */ /* 0x011e24000021f000 */
[----:B0-----:R-:W-:-:S05]  /*10770*/  IADD3 R9, RZ, -R3, RZ ;  /* 0x80000003ff097210 */ /* 0x001fca0007ffe0ff */
[----:B------:R-:W-:-:S04]  /*10780*/  IMAD R9, R9, R6, RZ ;  /* 0x0000000609097224 */ /* 0x000fc800078e02ff */
[----:B------:R-:W-:Y:S01]  /*10790*/  IMAD.HI.U32 R3, R3, R9, R2 ;  /* 0x0000000903037227 */ /* 0x000fe200078e0002 */
[----:B------:R-:W-:-:S03]  /*107a0*/  IABS R9, R17 ;  /* 0x0000001100097213 */ /* 0x000fc60000000000 */
[----:B------:R-:W-:Y:S02]  /*107b0*/  IMAD.IADD R2, R4, 0x1, -R16 ;  /* 0x0000000104027824 */ /* 0x000fe400078e0a10 */
[----:B------:R-:W-:-:S03]  /*107c0*/  IMAD.MOV R7, RZ, RZ, -R9 ;  /* 0x000000ffff077224 */ /* 0x000fc600078e0a09 */
        /* <DEDUP_REMOVED lines=17> */
.L_x_3543:
[----:B------:R-:W-:Y:S01]  /*108e0*/  UMOV UR4, URZ ;  /* 0x0000003f00047c82 */ /* 0x000fe20008000000 */
[----:B------:R-:W-:Y:S01]  /*108f0*/  UMOV UR5, URZ ;  /* 0x0000003f00057c82 */ /* 0x000fe20008000000 */
[----:B------:R-:W-:Y:S01]  /*10900*/  ULDC UR6, c[0x0][0xd14] ;  /* 0x0003450000067ab9 */ /* 0x000fe20000000800 */
[----:B------:R-:W-:Y:S01]  /*10910*/  IMAD.MOV.U32 R16, RZ, RZ, R4 ;  /* 0x000000ffff107224 */ /* 0x000fe200078e0004 */
[----:B------:R-:W-:Y:S01]  /*10920*/  MOV R17, UR4 ;  /* 0x0000000400117c02 */ /* 0x000fe20008000f00 */
[----:B------:R-:W-:Y:S02]  /*10930*/  IMAD.U32 R18, RZ, RZ, UR5 ;  /* 0x00000005ff127e24 */ /* 0x000fe4000f8e00ff */
[----:B------:R-:W-:-:S07]  /*10940*/  IMAD.U32 R19, RZ, RZ, UR6 ;  /* 0x00000006ff137e24 */ /* 0x000fce000f8e00ff */
.L_x_3551:
[----:B------:R-:W3:Y:S01]  /*10950*/  S2R R2, SR_TID.X ;  /* 0x0000000000027919 */ /* 0x000ee20000002100 */
[----:B------:R-:W-:Y:S05]  /*10960*/  WARPSYNC.ALL ;  /* 0x0000000000007948 */ /* 0x000fea0003800000 */
[----:B------:R-:W-:Y:S01]  /*10970*/  BAR.SYNC.DEFER_BLOCKING 0x4, 0x120 ;  /* 0x0104800000007b1d */ /* 0x000fe20000010000 */
[----:B---3--:R-:W-:-:S04]  /*10980*/  LOP3.LUT R2, R2, 0x1f, RZ, 0xc0, !PT ;  /* 0x0000001f02027812 */ /* 0x008fc800078ec0ff */
[----:B------:R-:W-:-:S13]  /*10990*/  ISETP.NE.AND P0, PT, R2, RZ, PT ;  /* 0x000000ff0200720c */ /* 0x000fda0003f05270 */
[----:B0-----:R-:W0:Y:S01]  /*109a0*/  @!P0 S2R R3, SR_CgaCtaId ;  /* 0x0000000000038919 */ /* 0x001e220000008800 */
[----:B------:R-:W-:-:S04]  /*109b0*/  @!P0 MOV R2, 0x400 ;  /* 0x0000040000028802 */ /* 0x000fc80000000f00 */
[----:B0-----:R-:W-:-:S05]  /*109c0*/  @!P0 LEA R2, R3, R2, 0x18 ;  /* 0x0000000203028211 */ /* 0x001fca00078ec0ff */
[----:B------:R3:W-:Y:S01]  /*109d0*/  @!P0 STS.128 [R2+0x388d0], R16 ;  /* 0x0388d01002008388 */ /* 0x0007e20000000c00 */
[----:B------:R-:W-:Y:S06]  /*109e0*/  BAR.ARV 0x5, 0x120 ;  /* 0x0144800000007b1d */ /* 0x000fec0000002000 */
[----:B------:R-:W-:-:S13]  /*109f0*/  ISETP.GE.AND P0, PT, R19, R0, PT ;  /* 0x000000001300720c */ /* 0x000fda0003f06270 */
[----:B------:R-:W-:Y:S05]  /*10a00*/  @!P0 BRA `(.L_x_3552) ;  /* 0xffffffbc00688947 */ /* 0x000fea000383ffff */
.L_x_3488:
[----:B0-----:R-:W4:Y:S01]  /*10a10*/  LDL R0, [R1+0x2c] ;  /* 0x00002c0001007983 */ /* 0x001f220000100800 */
[----:B------:R-:W0:Y:S01]  /*10a20*/  S2R R3, SR_CgaCtaId ;  /* 0x0000000000037919 */ /* 0x000e220000008800 */
[----:B----4-:R-:W-:Y:S02]  /*10a30*/  R2UR UR4, R0 ;  /* 0x00000000000472ca */ /* 0x010fe400000e0000 */
[----:B------:R-:W-:-:S04]  /*10a40*/  MOV R0, 0x400 ;  /* 0x0000040000007802 */ /* 0x000fc80000000f00 */
[----:B0-----:R-:W-:-:S07]  /*10a50*/  LEA R0, R3, R0, 0x18 ;  /* 0x0000000003007211 */ /* 0x001fce00078ec0ff */
[----:B------:R-:W-:-:S04]  /*10a60*/  UIADD3 UR4, UR4, 0x1, URZ ;  /* 0x0000000104047890 */ /* 0x000fc8000fffe03f */
[----:B------:R-:W-:-:S04]  /*10a70*/  ULEA.HI UR5, UR4, UR4, URZ, 0x1 ;  /* 0x0000000404057291 */ /* 0x000fc8000f8f083f */
[----:B------:R-:W-:-:S04]  /*10a80*/  ULOP3.LUT UR5, UR5, 0xfffffffe, URZ, 0xc0, !UPT ;  /* 0xfffffffe05057892 */ /* 0x000fc8000f8ec03f */
[----:B------:R-:W-:-:S06]  /*10a90*/  UIADD3 UR5, UR4, -UR5, URZ ;  /* 0x8000000504057290 */ /* 0x000fcc000fffe03f */
[----:B------:R-:W-:-:S05]  /*10aa0*/  IMAD.U32 R3, RZ, RZ, UR5 ;  /* 0x00000005ff037e24 */ /* 0x000fca000f8e00ff */
[----:B------:R-:W-:-:S04]  /*10ab0*/  SHF.L.U32 R3, R3, 0x1f, RZ ;  /* 0x0000001f03037819 */ /* 0x000fc800000006ff */
[----:B------:R-:W0:Y:S02]  /*10ac0*/  SYNCS.PHASECHK.TRANS64.TRYWAIT P0, [R0+URZ+0x38820], R3 ;  /* 0x03882003000075a7 */ /* 0x000e24000800017f */
[----:B0-----:R-:W-:Y:S05]  /*10ad0*/  @!P0 BRA `(.L_x_3553) ;  /* 0x0000001000988947 */ /* 0x001fea0003800000 */
.L_x_3605:
[----:B------:R-:W-:-:S03]  /*10ae0*/  UMOV UR4, 0xffffffff ;  /* 0xffffffff00047882 */ /* 0x000fc60000000000 */
[----:B------:R-:W-:Y:S05]  /*10af0*/  BRA.DIV UR4, `(.L_x_3554) ;  /* 0x0000001204a47947 */ /* 0x000fea000b800000 */
[----:B---3--:R-:W3:Y:S02]  /*10b00*/  S2R R2, SR_TID.X ;  /* 0x0000000000027919 */ /* 0x008ee40000002100 */
[----:B---3--:R-:W-:-:S04]  /*10b10*/  SHF.R.U32.HI R2, RZ, 0x5, R2 ;  /* 0x00000005ff027819 */ /* 0x008fc80000011602 */
[----:B------:R-:W-:-:S05]  /*10b20*/  LOP3.LUT R2, R2, 0x3, RZ, 0xc0, !PT ;  /* 0x0000000302027812 */ /* 0x000fca00078ec0ff */
[----:B------:R3:W4:Y:S02]  /*10b30*/  SHFL.IDX PT, R14, R2, RZ, 0x1f ;  /* 0x00001fff020e7589 */ /* 0x00072400000e0000 */
.L_x_3608:
[----:B----4-:R-:W-:Y:S01]  /*10b40*/  ISETP.NE.AND P0, PT, R14, RZ, PT ;  /* 0x000000ff0e00720c */ /* 0x010fe20003f05270 */
[----:B------:R-:W-:-:S12]  /*10b50*/  BSSY B0, `(.L_x_3555) ;  /* 0x0000020000007945 */ /* 0x000fd80003800000 */
[----:B------:R-:W-:Y:S05]  /*10b60*/  @P0 BRA `(.L_x_3556) ;  /* 0x0000000000780947 */ /* 0x000fea0003800000 */
[----:B------:R-:W-:-:S03]  /*10b70*/  UMOV UR4, 0xffffffff ;  /* 0xffffffff00047882 */ /* 0x000fc60000000000 */
[----:B------:R-:W-:Y:S05]  /*10b80*/  BRA.DIV UR4, `(.L_x_3557) ;  /* 0x0000001204b47947 */ /* 0x000fea000b800000 */
[----:B------:R-:W-:-:S13]  /*10b90*/  ELECT P6, URZ, PT ;  /* 0x00000000003f782f */ /* 0x000fda00038c0000 */
.L_x_3611:
[----:B------:R-:W-:Y:S05]  /*10ba0*/  @!P6 BRA `(.L_x_3556) ;  /* 0x000000000068e947 */ /* 0x000fea0003800000 */
[----:B0-----:R-:W4:Y:S04]  /*10bb0*/  LDL R3, [R1] ;  /* 0x0000000001037983 */ /* 0x001f280000100800 */
[----:B------:R-:W2:Y:S01]  /*10bc0*/  LDL.LU R7, [R1+0x4] ;  /* 0x0000040001077983 */ /* 0x000ea20000300800 */
[----:B---3--:R-:W-:-:S05]  /*10bd0*/  IADD3 R2, R0, 0x38840, RZ ;  /* 0x0003884000027810 */ /* 0x008fca0007ffe0ff */
[C---:B----4-:R-:W-:Y:S02]  /*10be0*/  IMAD R6, R3.reuse, 0x8, R2 ;  /* 0x0000000803067824 */ /* 0x050fe400078e0202 */
[----:B------:R-:W-:Y:S01]  /*10bf0*/  VIADD R3, R3, 0x1 ;  /* 0x0000000103037836 */ /* 0x000fe20000000000 */
[----:B--2---:R-:W-:-:S04]  /*10c00*/  SHF.L.U32 R5, R7, 0x1f, RZ ;  /* 0x0000001f07057819 */ /* 0x004fc800000006ff */
        /* <DEDUP_REMOVED lines=8> */
.L_x_3612:
[----:B------:R-:W2:Y:S01]  /*10c90*/  LDL.LU R4, [R1] ;  /* 0x0000000001047983 */ /* 0x000ea20000300800 */
[----:B------:R-:W3:Y:S01]  /*10ca0*/  SYNCS.PHASECHK.TRANS64.TRYWAIT P0, [R7+URZ], R2 ;  /* 0x00000002070075a7 */ /* 0x000ee2000800017f */
[----:B------:R-:W-:-:S05]  /*10cb0*/  IADD3 R0, R0, 0x38860, RZ ;  /* 0x0003886000007810 */ /* 0x000fca0007ffe0ff */
[----:B--2---:R-:W-:Y:S01]  /*10cc0*/  IMAD R4, R4, 0x8, R0 ;  /* 0x0000000804047824 */ /* 0x004fe200078e0200 */
[----:B---3--:R-:W-:Y:S06]  /*10cd0*/  @!P0 BRA `(.L_x_3559) ;  /* 0x0000001000948947 */ /* 0x008fec0003800000 */
.L_x_3613:
[----:B------:R-:W3:Y:S02]  /*10ce0*/  SYNCS.PHASECHK.TRANS64.TRYWAIT P0, [R4+URZ], R5 ;  /* 0x00000005040075a7 */ /* 0x000ee4000800017f */
[----:B---3--:R-:W-:Y:S05]  /*10cf0*/  @!P0 BRA `(.L_x_3560) ;  /* 0x0000001000a08947 */ /* 0x008fea0003800000 */
.L_x_3614:
[----:B------:R-:W-:-:S07]  /*10d00*/  IMAD R3, R3, 0x8, R0 ;  /* 0x0000000803037824 */ /* 0x000fce00078e0200 */
.L_x_3561:
[----:B----4-:R4:W0:Y:S02]  /*10d10*/  SYNCS.PHASECHK.TRANS64.TRYWAIT P0, [R3+URZ], R2 ;  /* 0x00000002030075a7 */ /* 0x010824000800017f */
[----:B0-----:R-:W-:Y:S05]  /*10d20*/  @!P0 NANOSLEEP.SYNCS 0x989680 ;  /* 0x009896800000895d */ /* 0x001fea0003900000 */
[----:B------:R-:W0:Y:S02]  /*10d30*/  @!P0 SYNCS.PHASECHK.TRANS64 P0, [R3+URZ], R2 ;  /* 0x00000002030085a7 */ /* 0x000e24000800007f */
[----:B0-----:R-:W-:Y:S05]  /*10d40*/  @!P0 BRA `(.L_x_3561) ;  /* 0xfffffffc00f08947 */ /* 0x001fea000383ffff */
.L_x_3556:
[----:B------:R-:W-:Y:S05]  /*10d50*/  BSYNC B0 ;  /* 0x0000000000007941 */ /* 0x000fea0003800000 */
.L_x_3555:
[----:B------:R-:W-:Y:S05]  /*10d60*/  EXIT ;  /* 0x000000000000794d */ /* 0x000fea0003800000 */
.L_x_3448:
[----:B0-----:R-:W-:-:S04]  /*10d70*/  IMAD.U32 R3, RZ, RZ, UR37 ;  /* 0x00000025ff037e24 */ /* 0x001fc8000f8e00ff */
[----:B------:R0:W1:Y:S03]  /*10d80*/  SYNCS.PHASECHK.TRANS64.TRYWAIT P1, [R3+URZ+0x38800], R4 ;  /* 0x03880004030075a7 */ /* 0x000066000802017f */
[----:B-1----:R-:W-:Y:S05]  /*10d90*/  @!P1 NANOSLEEP.SYNCS 0x989680 ;  /* 0x009896800000995d */ /* 0x002fea0003900000 */
[----:B------:R-:W1:Y:S02]  /*10da0*/  @!P1 SYNCS.PHASECHK.TRANS64 P1, [R3+URZ+0x38800], R4 ;  /* 0x03880004030095a7 */ /* 0x000e64000802007f */
[----:B-1----:R-:W-:Y:S05]  /*10db0*/  @!P1 BRA `(.L_x_3448) ;  /* 0xfffffffc00ec9947 */ /* 0x002fea000383ffff */
[----:B------:R-:W-:Y:S05]  /*10dc0*/  BRA `(.L_x_3562) ;  /* 0xffffff2000c07947 */ /* 0x000fea000383ffff */
.L_x_3452:
[----:B-1----:R1:W2:Y:S02]  /*10dd0*/  SYNCS.PHASECHK.TRANS64.TRYWAIT P1, [R3+URZ+0x38830], R6 ;  /* 0x03883006030075a7 */ /* 0x0022a4000802017f */
[----:B--2---:R-:W-:Y:S05]  /*10de0*/  @!P1 NANOSLEEP.SYNCS 0x989680 ;  /* 0x009896800000995d */ /* 0x004fea0003900000 */
[----:B------:R-:W2:Y:S02]  /*10df0*/  @!P1 SYNCS.PHASECHK.TRANS64 P1, [R3+URZ+0x38830], R6 ;  /* 0x03883006030095a7 */ /* 0x000ea4000802007f */
[----:B--2---:R-:W-:Y:S05]  /*10e00*/  @!P1 BRA `(.L_x_3452) ;  /* 0xfffffffc00f09947 */ /* 0x004fea000383ffff */
[----:B------:R-:W-:Y:S05]  /*10e10*/  BRA `(.L_x_3451) ;  /* 0xffffff2000d87947 */ /* 0x000fea000383ffff */
.L_x_3453:
[----:B--2---:R-:W-:-:S04]  /*10e20*/  MOV R5, UR37 ;  /* 0x0000002500057c02 */ /* 0x004fc80008000f00 */
[----:B------:R2:W3:Y:S03]  /*10e30*/  SYNCS.PHASECHK.TRANS64.TRYWAIT P1, [R5+URZ+0x38810], R4 ;  /* 0x03881004050075a7 */ /* 0x0004e6000802017f */
[----:B---3--:R-:W-:Y:S05]  /*10e40*/  @!P1 NANOSLEEP.SYNCS 0x989680 ;  /* 0x009896800000995d */ /* 0x008fea0003900000 */
[----:B------:R-:W3:Y:S02]  /*10e50*/  @!P1 SYNCS.PHASECHK.TRANS64 P1, [R5+URZ+0x38810], R4 ;  /* 0x03881004050095a7 */ /* 0x000ee4000802007f */
[----:B---3--:R-:W-:Y:S05]  /*10e60*/  @!P1 BRA `(.L_x_3453) ;  /* 0xfffffffc00ec9947 */ /* 0x008fea000383ffff */
[----:B------:R-:W-:Y:S05]  /*10e70*/  BRA `(.L_x_3563) ;  /* 0xffffff2400607947 */ /* 0x000fea000383ffff */
.L_x_3457:
[----:B----4-:R4:W0:Y:S02]  /*10e80*/  SYNCS.PHASECHK.TRANS64.TRYWAIT P1, [R3+URZ+0x38850], R6 ;  /* 0x03885006030075a7 */ /* 0x010824000802017f */
[----:B0-----:R-:W-:Y:S05]  /*10e90*/  @!P1 NANOSLEEP.SYNCS 0x989680 ;  /* 0x009896800000995d */ /* 0x001fea0003900000 */
[----:B------:R-:W0:Y:S02]  /*10ea0*/  @!P1 SYNCS.PHASECHK.TRANS64 P1, [R3+URZ+0x38850], R6 ;  /* 0x03885006030095a7 */ /* 0x000e24000802007f */
[----:B0-----:R-:W-:Y:S05]  /*10eb0*/  @!P1 BRA `(.L_x_3457) ;  /* 0xfffffffc00f09947 */ /* 0x001fea000383ffff */
[----:B------:R-:W-:Y:S05]  /*10ec0*/  BRA `(.L_x_3456) ;  /* 0xffffff24006c7947 */ /* 0x000fea000383ffff */
.L_x_3462:
[----:B-1----:R-:W-:-:S04]  /*10ed0*/  IMAD.U32 R5, RZ, RZ, UR6 ;  /* 0x00000006ff057e24 */ /* 0x002fc8000f8e00ff */
[----:B------:R1:W2:Y:S03]  /*10ee0*/  SYNCS.PHASECHK.TRANS64.TRYWAIT P3, [R5+URZ+0x38830], R4 ;  /* 0x03883004050075a7 */ /* 0x0002a6000806017f */
[----:B--2---:R-:W-:Y:S05]  /*10ef0*/  @!P3 NANOSLEEP.SYNCS 0x989680 ;  /* 0x009896800000b95d */ /* 0x004fea0003900000 */
[----:B------:R-:W2:Y:S02]  /*10f00*/  @!P3 SYNCS.PHASECHK.TRANS64 P3, [R5+URZ+0x38830], R4 ;  /* 0x038830040500b5a7 */ /* 0x000ea4000806007f */
[----:B--2---:R-:W-:Y:S05]  /*10f10*/  @!P3 BRA `(.L_x_3462) ;  /* 0xfffffffc00ecb947 */ /* 0x004fea000383ffff */
[----:B------:R-:W-:Y:S05]  /*10f20*/  BRA `(.L_x_3461) ;  /* 0xffffff4800fc7947 */ /* 0x000fea000383ffff */
.L_x_3466:
[----:B-1----:R-:W-:-:S04]  /*10f30*/  IMAD.U32 R5, RZ, RZ, UR6 ;  /* 0x00000006ff057e24 */ /* 0x002fc8000f8e00ff */
[----:B------:R1:W3:Y:S03]  /*10f40*/  SYNCS.PHASECHK.TRANS64.TRYWAIT P3, [R5+URZ+0x38850], R4 ;  /* 0x03885004050075a7 */ /* 0x0002e6000806017f */
[----:B---3--:R-:W-:Y:S05]  /*10f50*/  @!P3 NANOSLEEP.SYNCS 0x989680 ;  /* 0x009896800000b95d */ /* 0x008fea0003900000 */
[----:B------:R-:W3:Y:S02]  /*10f60*/  @!P3 SYNCS.PHASECHK.TRANS64 P3, [R5+URZ+0x38850], R4 ;  /* 0x038850040500b5a7 */ /* 0x000ee4000806007f */
[----:B---3--:R-:W-:Y:S05]  /*10f70*/  @!P3 BRA `(.L_x_3466) ;  /* 0xfffffffc00ecb947 */ /* 0x008fea000383ffff */
[----:B------:R-:W-:Y:S05]  /*10f80*/  BRA `(.L_x_3465) ;  /* 0xffffff4c00887947 */ /* 0x000fea000383ffff */
.L_x_3497:
        /* <DEDUP_REMOVED lines=11> */
.L_x_3565:
[----:B------:R-:W-:Y:S05]  /*11040*/  BSYNC B0 ;  /* 0x0000000000007941 */ /* 0x000fea0003800000 */
.L_x_3564:
[----:B------:R-:W-:Y:S05]  /*11050*/  BRA `(.L_x_3566) ;  /* 0xffffffc000dc7947 */ /* 0x000fea000383ffff */
.L_x_3498:
[----:B------:R-:W-:Y:S01]  /*11060*/  BSSY B0, `(.L_x_3567) ;  /* 0x0000006000007945 */ /* 0x000fe20003800000 */
[----:B------:R-:W-:-:S07]  /*11070*/  IMAD.MOV.U32 R15, RZ, RZ, -0x1 ;  /* 0xffffffffff0f7424 */ /* 0x000fce00078e00ff */
[----:B------:R-:W-:Y:S05]  /*11080*/  WARPSYNC.COLLECTIVE R15, `(.L_x_3568) ;  /* 0x000000000f0c7348 */ /* 0x000fea0003c00000 */
[----:B------:R-:W-:Y:S02]  /*11090*/  ELECT P6, UR62, PT ;  /* 0x00000000003e782f */ /* 0x000fe400038c0000 */
[----:B------:R-:W-:Y:S01]  /*110a0*/  MOV R14, UR62 ;  /* 0x0000003e000e7c02 */ /* 0x000fe20008000f00 */
[----:B------:R-:W-:Y:S10]  /*110b0*/  ENDCOLLECTIVE ;  /* 0x000000000000791b */ /* 0x000ff40003800000 */
.L_x_3568:
[----:B------:R-:W-:Y:S05]  /*110c0*/  BSYNC B0 ;  /* 0x0000000000007941 */ /* 0x000fea0003800000 */
.L_x_3567:
[----:B------:R-:W-:Y:S05]  /*110d0*/  BRA `(.L_x_3569) ;  /* 0xffffffc000d47947 */ /* 0x000fea000383ffff */
.L_x_3501:
[----:B0-----:R0:W1:Y:S02]  /*110e0*/  SYNCS.PHASECHK.TRANS64.TRYWAIT P0, [R8+URZ+0x38840], R10 ;  /* 0x0388400a080075a7 */ /* 0x001064000800017f */
[----:B-1----:R-:W-:Y:S05]  /*110f0*/  @!P0 NANOSLEEP.SYNCS 0x989680 ;  /* 0x009896800000895d */ /* 0x002fea0003900000 */
[----:B------:R-:W1:Y:S02]  /*11100*/  @!P0 SYNCS.PHASECHK.TRANS64 P0, [R8+URZ+0x38840], R10 ;  /* 0x0388400a080085a7 */ /* 0x000e64000800007f */
[----:B-1----:R-:W-:Y:S05]  /*11110*/  @!P0 BRA `(.L_x_3501) ;  /* 0xfffffffc00f08947 */ /* 0x002fea000383ffff */
[----:B------:R-:W-:Y:S05]  /*11120*/  BRA `(.L_x_3570) ;  /* 0xffffffc400487947 */ /* 0x000fea000383ffff */
.L_x_3505:
        /* <DEDUP_REMOVED lines=8> */
.L_x_3508:
[----:B0-----:R0:W1:Y:S02]  /*111b0*/  SYNCS.PHASECHK.TRANS64.TRYWAIT P0, [R6+URZ+0x38860], R8 ;  /* 0x03886008060075a7 */ /* 0x001064000800017f */
[----:B-1----:R-:W-:Y:S05]  /*111c0*/  @!P0 NANOSLEEP.SYNCS 0x989680 ;  /* 0x009896800000895d */ /* 0x002fea0003900000 */
[----:B------:R-:W1:Y:S02]  /*111d0*/  @!P0 SYNCS.PHASECHK.TRANS64 P0, [R6+URZ+0x38860], R8 ;  /* 0x03886008060085a7 */ /* 0x000e64000800007f */
[----:B-1----:R-:W-:Y:S05]  /*111e0*/  @!P0 BRA `(.L_x_3508) ;  /* 0xfffffffc00f08947 */ /* 0x002fea000383ffff */
[----:B------:R-:W-:Y:S05]  /*111f0*/  BRA `(.L_x_3572) ;  /* 0xffffffcc00487947 */ /* 0x000fea000383ffff */
.L_x_3517:
[----:B-1----:R1:W2:Y:S02]  /*11200*/  SYNCS.PHASECHK.TRANS64.TRYWAIT P0, [R2+URZ+0x38840], R3 ;  /* 0x03884003020075a7 */ /* 0x0022a4000800017f */
[----:B--2---:R-:W-:Y:S05]  /*11210*/  @!P0 NANOSLEEP.SYNCS 0x989680 ;  /* 0x009896800000895d */ /* 0x004fea0003900000 */
[----:B------:R-:W2:Y:S02]  /*11220*/  @!P0 SYNCS.PHASECHK.TRANS64 P0, [R2+URZ+0x38840], R3 ;  /* 0x03884003020085a7 */ /* 0x000ea4000800007f */
[----:B--2---:R-:W-:Y:S05]  /*11230*/  @!P0 BRA `(.L_x_3517) ;  /* 0xfffffffc00f08947 */ /* 0x004fea000383ffff */
[----:B------:R-:W-:Y:S05]  /*11240*/  BRA `(.L_x_3573) ;  /* 0xffffffd400247947 */ /* 0x000fea000383ffff */
.L_x_3519:
[----:B--2---:R2:W3:Y:S02]  /*11250*/  SYNCS.PHASECHK.TRANS64.TRYWAIT P0, [R2+URZ+0x38860], R3 ;  /* 0x03886003020075a7 */ /* 0x0044e4000800017f */
[----:B---3--:R-:W-:Y:S05]  /*11260*/  @!P0 NANOSLEEP.SYNCS 0x989680 ;  /* 0x009896800000895d */ /* 0x008fea0003900000 */
[----:B------:R-:W3:Y:S02]  /*11270*/  @!P0 SYNCS.PHASECHK.TRANS64 P0, [R2+URZ+0x38860], R3 ;  /* 0x03886003020085a7 */ /* 0x000ee4000800007f */
[----:B---3--:R-:W-:Y:S05]  /*11280*/  @!P0 BRA `(.L_x_3519) ;  /* 0xfffffffc00f08947 */ /* 0x008fea000383ffff */
[----:B------:R-:W-:Y:S05]  /*11290*/  BRA `(.L_x_3574) ;  /* 0xffffffd400947947 */ /* 0x000fea000383ffff */
.L_x_3524:
[----:B--2---:R2:W3:Y:S02]  /*112a0*/  SYNCS.PHASECHK.TRANS64.TRYWAIT P0, [R2+URZ+0x38840], R3 ;  /* 0x03884003020075a7 */ /* 0x0044e4000800017f */
[----:B---3--:R-:W-:Y:S05]  /*112b0*/  @!P0 NANOSLEEP.SYNCS 0x989680 ;  /* 0x009896800000895d */ /* 0x008fea0003900000 */
[----:B------:R-:W3:Y:S02]  /*112c0*/  @!P0 SYNCS.PHASECHK.TRANS64 P0, [R2+URZ+0x38840], R3 ;  /* 0x03884003020085a7 */ /* 0x000ee4000800007f */
[----:B---3--:R-:W-:Y:S05]  /*112d0*/  @!P0 BRA `(.L_x_3524) ;  /* 0xfffffffc00f08947 */ /* 0x008fea000383ffff */
[----:B------:R-:W-:Y:S05]  /*112e0*/  BRA `(.L_x_3575) ;  /* 0xffffffdc00307947 */ /* 0x000fea000383ffff */
.L_x_3526:
[----:B-1----:R1:W3:Y:S02]  /*112f0*/  SYNCS.PHASECHK.TRANS64.TRYWAIT P1, [R2+URZ+0x38860], R3 ;  /* 0x03886003020075a7 */ /* 0x0022e4000802017f */
[----:B---3--:R-:W-:Y:S05]  /*11300*/  @!P1 NANOSLEEP.SYNCS 0x989680 ;  /* 0x009896800000995d */ /* 0x008fea0003900000 */
[----:B------:R-:W3:Y:S02]  /*11310*/  @!P1 SYNCS.PHASECHK.TRANS64 P1, [R2+URZ+0x38860], R3 ;  /* 0x03886003020095a7 */ /* 0x000ee4000802007f */
[----:B---3--:R-:W-:Y:S05]  /*11320*/  @!P1 BRA `(.L_x_3526) ;  /* 0xfffffffc00f09947 */ /* 0x008fea000383ffff */
[----:B------:R-:W-:Y:S05]  /*11330*/  BRA `(.L_x_3576) ;  /* 0xffffffdc009c7947 */ /* 0x000fea000383ffff */
.L_x_3531:
[----:B---3--:R3:W4:Y:S02]  /*11340*/  SYNCS.PHASECHK.TRANS64.TRYWAIT P0, [R2+URZ+0x38840], R3 ;  /* 0x03884003020075a7 */ /* 0x008724000800017f */
[----:B----4-:R-:W-:Y:S05]  /*11350*/  @!P0 NANOSLEEP.SYNCS 0x989680 ;  /* 0x009896800000895d */ /* 0x010fea0003900000 */
[----:B------:R-:W4:Y:S02]  /*11360*/  @!P0 SYNCS.PHASECHK.TRANS64 P0, [R2+URZ+0x38840], R3 ;  /* 0x03884003020085a7 */ /* 0x000f24000800007f */
[----:B----4-:R-:W-:Y:S05]  /*11370*/  @!P0 BRA `(.L_x_3531) ;  /* 0xfffffffc00f08947 */ /* 0x010fea000383ffff */
[----:B------:R-:W-:Y:S05]  /*11380*/  BRA `(.L_x_3577) ;  /* 0xffffffe400147947 */ /* 0x000fea000383ffff */
.L_x_3533:
[----:B-1----:R1:W2:Y:S02]  /*11390*/  SYNCS.PHASECHK.TRANS64.TRYWAIT P1, [R2+URZ+0x38860], R3 ;  /* 0x03886003020075a7 */ /* 0x0022a4000802017f */
[----:B--2---:R-:W-:Y:S05]  /*113a0*/  @!P1 NANOSLEEP.SYNCS 0x989680 ;  /* 0x009896800000995d */ /* 0x004fea0003900000 */
[----:B------:R-:W2:Y:S02]  /*113b0*/  @!P1 SYNCS.PHASECHK.TRANS64 P1, [R2+URZ+0x38860], R3 ;  /* 0x03886003020095a7 */ /* 0x000ea4000802007f */
[----:B--2---:R-:W-:Y:S05]  /*113c0*/  @!P1 BRA `(.L_x_3533) ;  /* 0xfffffffc00f09947 */ /* 0x004fea000383ffff */
[----:B------:R-:W-:Y:S05]  /*113d0*/  BRA `(.L_x_3578) ;  /* 0xffffffe400847947 */ /* 0x000fea000383ffff */
.L_x_3538:
        /* <DEDUP_REMOVED lines=8> */
.L_x_3580:
[----:B------:R-:W-:Y:S05]  /*11460*/  BSYNC B0 ;  /* 0x0000000000007941 */ /* 0x000fea0003800000 */
.L_x_3579:
        /* <DEDUP_REMOVED lines=8> */
.L_x_3581:
[----:B------:R-:W-:Y:S01]  /*114f0*/  IMAD.MOV.U32 R5, RZ, RZ, R14 ;  /* 0x000000ffff057224 */ /* 0x000fe200078e000e */
[----:B------:R-:W-:Y:S06]  /*11500*/  BRA `(.L_x_3582) ;  /* 0xffffffe800d47947 */ /* 0x000fec000383ffff */
.L_x_3541:
        /* <DEDUP_REMOVED lines=8> */
.L_x_3584:
[----:B------:R-:W-:Y:S05]  /*11590*/  BSYNC B0 ;  /* 0x0000000000007941 */ /* 0x000fea0003800000 */
.L_x_3583:
        /* <DEDUP_REMOVED lines=10> */
.L_x_3585:
        /* <DEDUP_REMOVED lines=8> */
.L_x_3586:
        /* <DEDUP_REMOVED lines=8> */
.L_x_3587:
        /* <DEDUP_REMOVED lines=8> */
.L_x_3588:
        /* <DEDUP_REMOVED lines=8> */
.L_x_3589:
[----:B------:R-:W-:Y:S05]  /*11840*/  BRA `(.L_x_3590) ;  /* 0xffffffe8009c7947 */ /* 0x000fea000383ffff */
.L_x_3546:
[----:B------:R-:W-:Y:S01]  /*11850*/  BSSY B0, `(.L_x_3591) ;  /* 0x0000008000007945 */ /* 0x000fe20003800000 */
[----:B-----5:R-:W-:Y:S01]  /*11860*/  IMAD.MOV.U32 R13, RZ, RZ, R17 ;  /* 0x000000ffff0d7224 */ /* 0x020fe200078e0011 */
[----:B-1----:R-:W-:Y:S01]  /*11870*/  MOV R12, 0x1 ;  /* 0x00000001000c7802 */ /* 0x002fe20000000f00 */
[----:B------:R-:W-:Y:S02]  /*11880*/  IMAD.MOV.U32 R11, RZ, RZ, RZ ;  /* 0x000000ffff0b7224 */ /* 0x000fe400078e00ff */
[----:B------:R-:W-:-:S07]  /*11890*/  IMAD.MOV.U32 R15, RZ, RZ, -0x1 ;  /* 0xffffffffff0f7424 */ /* 0x000fce00078e00ff */
[----:B0-2---:R-:W-:Y:S05]  /*118a0*/  WARPSYNC.COLLECTIVE R15, `(.L_x_3592) ;  /* 0x000000000f087348 */ /* 0x005fea0003c00000 */
[----:B------:R1:W3:Y:S02]  /*118b0*/  SHFL.UP P6, R14, R13, R12, R11 ;  /* 0x0400000c0d0e7389 */ /* 0x0002e400000c000b */
[----:B0123--:R-:W-:Y:S01]  /*118c0*/  ENDCOLLECTIVE ;  /* 0x000000000000791b */ /* 0x00ffe20003800000 */
.L_x_3592:
[----:B------:R-:W-:Y:S05]  /*118d0*/  BSYNC B0 ;  /* 0x0000000000007941 */ /* 0x000fea0003800000 */
.L_x_3591:
        /* <DEDUP_REMOVED lines=10> */
.L_x_3593:
        /* <DEDUP_REMOVED lines=8> */
.L_x_3594:
        /* <DEDUP_REMOVED lines=8> */
.L_x_3595:
        /* <DEDUP_REMOVED lines=8> */
.L_x_3596:
        /* <DEDUP_REMOVED lines=8> */
.L_x_3597:
[----:B------:R-:W-:Y:S05]  /*11b80*/  BRA `(.L_x_3598) ;  /* 0xffffffe800847947 */ /* 0x000fea000383ffff */
.L_x_3548:
[----:B------:R-:W-:Y:S01]  /*11b90*/  BSSY B0, `(.L_x_3599) ;  /* 0x0000006000007945 */ /* 0x000fe20003800000 */
[----:B------:R-:W-:Y:S02]  /*11ba0*/  PLOP3.LUT P6, PT, P6, PT, PT, 0x8, 0x0 ;  /* 0x000000000000781c */ /* 0x000fe400037ce170 */
[----:B------:R-:W-:-:S11]  /*11bb0*/  MOV R15, 0xffffffff ;  /* 0xffffffff000f7802 */ /* 0x000fd60000000f00 */
[----:B01----:R-:W-:Y:S05]  /*11bc0*/  WARPSYNC.COLLECTIVE R15, `(.L_x_3600) ;  /* 0x000000000f087348 */ /* 0x003fea0003c00000 */
[----:B------:R-:W-:Y:S01]  /*11bd0*/  VOTE.ANY R14, PT, P6 ;  /* 0x00000000000e7806 */ /* 0x000fe200030e0100 */
[----:B01----:R-:W-:Y:S06]  /*11be0*/  ENDCOLLECTIVE ;  /* 0x000000000000791b */ /* 0x003fec0003800000 */
.L_x_3600:
[----:B------:R-:W-:Y:S05]  /*11bf0*/  BSYNC B0 ;  /* 0x0000000000007941 */ /* 0x000fea0003800000 */
.L_x_3599:
        /* <DEDUP_REMOVED lines=9> */
.L_x_3601:
[----:B------:R-:W-:Y:S01]  /*11c90*/  IMAD.MOV.U32 R17, RZ, RZ, R14 ;  /* 0x000000ffff117224 */ /* 0x000fe200078e000e */
[----:B------:R-:W-:Y:S06]  /*11ca0*/  BRA `(.L_x_3602) ;  /* 0xffffffe800747947 */ /* 0x000fec000383ffff */
.L_x_3550:
[----:B------:R-:W-:Y:S01]  /*11cb0*/  BSSY B0, `(.L_x_3603) ;  /* 0x0000007000007945 */ /* 0x000fe20003800000 */
[----:B------:R-:W-:Y:S01]  /*11cc0*/  IMAD.MOV.U32 R13, RZ, RZ, R3 ;  /* 0x000000ffff0d7224 */ /* 0x000fe200078e0003 */
[----:B------:R-:W-:Y:S01]  /*11cd0*/  MOV R11, 0x1f ;  /* 0x0000001f000b7802 */ /* 0x000fe20000000f00 */
[----:B------:R-:W-:-:S07]  /*11ce0*/  IMAD.MOV.U32 R15, RZ, RZ, -0x1 ;  /* 0xffffffffff0f7424 */ /* 0x000fce00078e00ff */
[----:B0-23--:R-:W-:Y:S05]  /*11cf0*/  WARPSYNC.COLLECTIVE R15, `(.L_x_3604) ;  /* 0x000000000f087348 */ /* 0x00dfea0003c00000 */
[----:B------:R1:W4:Y:S02]  /*11d00*/  SHFL.IDX P6, R14, R13, R12, R11 ;  /* 0x0000000c0d0e7389 */ /* 0x00032400000c000b */
[----:B01234-:R-:W-:Y:S01]  /*11d10*/  ENDCOLLECTIVE ;  /* 0x000000000000791b */ /* 0x01ffe20003800000 */
.L_x_3604:
[----:B------:R-:W-:Y:S05]  /*11d20*/  BSYNC B0 ;  /* 0x0000000000007941 */ /* 0x000fea0003800000 */
.L_x_3603:
[----:B------:R-:W-:Y:S05]  /*11d30*/  BRA `(.L_x_3549) ;  /* 0xffffffe8006c7947 */ /* 0x000fea000383ffff */
.L_x_3553:
[----:B0-----:R0:W4:Y:S02]  /*11d40*/  SYNCS.PHASECHK.TRANS64.TRYWAIT P0, [R0+URZ+0x38820], R3 ;  /* 0x03882003000075a7 */ /* 0x001124000800017f */
[----:B----4-:R-:W-:Y:S05]  /*11d50*/  @!P0 NANOSLEEP.SYNCS 0x989680 ;  /* 0x009896800000895d */ /* 0x010fea0003900000 */
[----:B------:R-:W4:Y:S02]  /*11d60*/  @!P0 SYNCS.PHASECHK.TRANS64 P0, [R0+URZ+0x38820], R3 ;  /* 0x03882003000085a7 */ /* 0x000f24000800007f */
[----:B----4-:R-:W-:Y:S05]  /*11d70*/  @!P0 BRA `(.L_x_3553) ;  /* 0xfffffffc00f08947 */ /* 0x010fea000383ffff */
[----:B------:R-:W-:Y:S05]  /*11d80*/  BRA `(.L_x_3605) ;  /* 0xffffffec00547947 */ /* 0x000fea000383ffff */
.L_x_3554:
[----:B---3--:R-:W3:Y:S01]  /*11d90*/  S2R R2, SR_TID.X ;  /* 0x0000000000027919 */ /* 0x008ee20000002100 */
[----:B------:R-:W-:Y:S01]  /*11da0*/  BSSY B0, `(.L_x_3606) ;  /* 0x000000a000007945 */ /* 0x000fe20003800000 */
[----:B-1----:R-:W-:Y:S01]  /*11db0*/  IMAD.MOV.U32 R12, RZ, RZ, RZ ;  /* 0x000000ffff0c7224 */ /* 0x002fe200078e00ff */
[----:B------:R-:W-:Y:S01]  /*11dc0*/  MOV R11, 0x1f ;  /* 0x0000001f000b7802 */ /* 0x000fe20000000f00 */
[----:B------:R-:W-:Y:S01]  /*11dd0*/  IMAD.MOV.U32 R15, RZ, RZ, -0x1 ;  /* 0xffffffffff0f7424 */ /* 0x000fe200078e00ff */
[----:B---3--:R-:W-:-:S04]  /*11de0*/  SHF.R.U32.HI R2, RZ, 0x5, R2 ;  /* 0x00000005ff027819 */ /* 0x008fc80000011602 */
[----:B------:R-:W-:-:S05]  /*11df0*/  LOP3.LUT R2, R2, 0x3, RZ, 0xc0, !PT ;  /* 0x0000000302027812 */ /* 0x000fca00078ec0ff */
[----:B------:R-:W-:-:S07]  /*11e00*/  IMAD.MOV.U32 R13, RZ, RZ, R2 ;  /* 0x000000ffff0d7224 */ /* 0x000fce00078e0002 */
[----:B0-2---:R-:W-:Y:S05]  /*11e10*/  WARPSYNC.COLLECTIVE R15, `(.L_x_3607) ;  /* 0x000000000f087348 */ /* 0x005fea0003c00000 */
[----:B------:R1:W3:Y:S02]  /*11e20*/  SHFL.IDX P6, R14, R13, R12, R11 ;  /* 0x0000000c0d0e7389 */ /* 0x0002e400000c000b */
[----:B0123--:R-:W-:Y:S01]  /*11e30*/  ENDCOLLECTIVE ;  /* 0x000000000000791b */ /* 0x00ffe20003800000 */
.L_x_3607:
[----:B------:R-:W-:Y:S05]  /*11e40*/  BSYNC B0 ;  /* 0x0000000000007941 */ /* 0x000fea0003800000 */
.L_x_3606:
[----:B------:R-:W-:Y:S05]  /*11e50*/  BRA `(.L_x_3608) ;  /* 0xffffffec00387947 */ /* 0x000fea000383ffff */
.L_x_3557:
[----:B------:R-:W-:Y:S01]  /*11e60*/  BSSY B1, `(.L_x_3609) ;  /* 0x0000006000017945 */ /* 0x000fe20003800000 */
[----:B------:R-:W-:-:S07]  /*11e70*/  IMAD.MOV.U32 R15, RZ, RZ, -0x1 ;  /* 0xffffffffff0f7424 */ /* 0x000fce00078e00ff */
[----:B0123--:R-:W-:Y:S05]  /*11e80*/  WARPSYNC.COLLECTIVE R15, `(.L_x_3610) ;  /* 0x000000000f0c7348 */ /* 0x00ffea0003c00000 */
[----:B------:R-:W-:Y:S02]  /*11e90*/  ELECT P6, UR62, PT ;  /* 0x00000000003e782f */ /* 0x000fe400038c0000 */
[----:B------:R-:W-:Y:S01]  /*11ea0*/  MOV R14, UR62 ;  /* 0x0000003e000e7c02 */ /* 0x000fe20008000f00 */
[----:B0123--:R-:W-:Y:S10]  /*11eb0*/  ENDCOLLECTIVE ;  /* 0x000000000000791b */ /* 0x00fff40003800000 */
.L_x_3610:
[----:B------:R-:W-:Y:S05]  /*11ec0*/  BSYNC B1 ;  /* 0x0000000000017941 */ /* 0x000fea0003800000 */
.L_x_3609:
[----:B------:R-:W-:Y:S05]  /*11ed0*/  BRA `(.L_x_3611) ;  /* 0xffffffec00307947 */ /* 0x000fea000383ffff */
.L_x_3558:
[----:B0-----:R0:W2:Y:S02]  /*11ee0*/  SYNCS.PHASECHK.TRANS64.TRYWAIT P0, [R6+URZ], R5 ;  /* 0x00000005060075a7 */ /* 0x0010a4000800017f */
[----:B--2---:R-:W-:Y:S05]  /*11ef0*/  @!P0 NANOSLEEP.SYNCS 0x989680 ;  /* 0x009896800000895d */ /* 0x004fea0003900000 */
[----:B------:R-:W2:Y:S02]  /*11f00*/  @!P0 SYNCS.PHASECHK.TRANS64 P0, [R6+URZ], R5 ;  /* 0x00000005060085a7 */ /* 0x000ea4000800007f */
[----:B--2---:R-:W-:Y:S05]  /*11f10*/  @!P0 BRA `(.L_x_3558) ;  /* 0xfffffffc00f08947 */ /* 0x004fea000383ffff */
[----:B------:R-:W-:Y:S05]  /*11f20*/  BRA `(.L_x_3612) ;  /* 0xffffffec00587947 */ /* 0x000fea000383ffff */
.L_x_3559:
[----:B--2---:R2:W3:Y:S02]  /*11f30*/  SYNCS.PHASECHK.TRANS64.TRYWAIT P0, [R7+URZ], R2 ;  /* 0x00000002070075a7 */ /* 0x0044e4000800017f */
[----:B---3--:R-:W-:Y:S05]  /*11f40*/  @!P0 NANOSLEEP.SYNCS 0x989680 ;  /* 0x009896800000895d */ /* 0x008fea0003900000 */
[----:B------:R-:W3:Y:S02]  /*11f50*/  @!P0 SYNCS.PHASECHK.TRANS64 P0, [R7+URZ], R2 ;  /* 0x00000002070085a7 */ /* 0x000ee4000800007f */
[----:B---3--:R-:W-:Y:S05]  /*11f60*/  @!P0 BRA `(.L_x_3559) ;  /* 0xfffffffc00f08947 */ /* 0x008fea000383ffff */
[----:B------:R-:W-:Y:S05]  /*11f70*/  BRA `(.L_x_3613) ;  /* 0xffffffec00587947 */ /* 0x000fea000383ffff */
.L_x_3560:
[----:B---3--:R3:W4:Y:S02]  /*11f80*/  SYNCS.PHASECHK.TRANS64.TRYWAIT P0, [R4+URZ], R5 ;  /* 0x00000005040075a7 */ /* 0x008724000800017f */
[----:B----4-:R-:W-:Y:S05]  /*11f90*/  @!P0 NANOSLEEP.SYNCS 0x989680 ;  /* 0x009896800000895d */ /* 0x010fea0003900000 */
[----:B------:R-:W4:Y:S02]  /*11fa0*/  @!P0 SYNCS.PHASECHK.TRANS64 P0, [R4+URZ], R5 ;  /* 0x00000005040085a7 */ /* 0x000f24000800007f */
[----:B----4-:R-:W-:Y:S05]  /*11fb0*/  @!P0 BRA `(.L_x_3560) ;  /* 0xfffffffc00f08947 */ /* 0x010fea000383ffff */
[----:B------:R-:W-:Y:S05]  /*11fc0*/  BRA `(.L_x_3614) ;  /* 0xffffffec004c7947 */ /* 0x000fea000383ffff */
.L_x_3615:
        /* <DEDUP_REMOVED lines=11> */
.L_x_11945:


//--------------------- .text._ZN7cutlass13device_kernelIN5flash11enable_sm90INS1_16FlashAttnFwdSm90INS1_25CollectiveMainloopFwdSm90ILi2EN4cute5tupleIJNS5_1CILi1EEES8_S8_EEENS6_IJNS7_ILi64EEESA_SA_EEELi512ENS_6half_tEfNS_4arch4Sm90ELb0ELb0ELb1ELb1ELb0ELb1ELb1ELb0ELb0ELb0ELb0ELb0EEENS1_21CollectiveEpilogueFwdINS6_IJSA_NS7_ILi512EEESA_EEES9_SC_SE_Li256ELb1ELb0ELb0ELb0EEENS1_36VarlenDynamicPersistentTileSchedulerILi64ELi64ELi256ELi32ELb0ELb0ELb1ELb0ELb1ELb1EEEEEEEEEvNT_6ParamsE --------------------------
	.section	.text._ZN7cutlass13device_kernelIN5flash11enable_sm90INS1_16FlashAttnFwdSm90INS1_25CollectiveMainloopFwdSm90ILi2EN4cute5tupleIJNS5_1CILi1EEES8_S8_EEENS6_IJNS7_ILi64EEESA_SA_EEELi512ENS_6half_tEfNS_4arch4Sm90ELb0ELb0ELb1ELb1ELb0ELb1ELb1ELb0ELb0ELb0ELb0ELb0EEENS1_21CollectiveEpilogueFwdINS6_IJSA_NS7_ILi512EEESA_EEES9_SC_SE_Li256ELb1ELb0ELb0ELb0EEENS1_36VarlenDynamicPersistentTileSchedulerILi64ELi64ELi256ELi32ELb0ELb0ELb1ELb0ELb1ELb1EEEEEEEEEvNT_6ParamsE,"ax",@progbits
	.align	128
.text._ZN7cutlass13device_kernelIN5flash11enable_sm90INS1_16FlashAttnFwdSm90INS1_25CollectiveMainloopFwdSm90ILi2EN4cute5tupleIJNS5_1CILi1EEES8_S8_EEENS6_IJNS7_ILi64EEESA_SA_EEELi512ENS_6half_tEfNS_4arch4Sm90ELb0ELb0ELb1ELb1ELb0ELb1ELb1ELb0ELb0ELb0ELb0ELb0EEENS1_21CollectiveEpilogueFwdINS6_IJSA_NS7_ILi512EEESA_EEES9_SC_SE_Li256ELb1ELb0ELb0ELb0EEENS1_36VarlenDynamicPersistentTileSchedulerILi64ELi64ELi256ELi32ELb0ELb0ELb1ELb0ELb1ELb1EEEEEEEEEvNT_6ParamsE:
        .type           _ZN7cutlass13device_kernelIN5flash11enable_sm90INS1_16FlashAttnFwdSm90INS1_25CollectiveMainloopFwdSm90ILi2EN4cute5tupleIJNS5_1CILi1EEES8_S8_EEENS6_IJNS7_ILi64EEESA_SA_EEELi512ENS_6half_tEfNS_4arch4Sm90ELb0ELb0ELb1ELb1ELb0ELb1ELb1ELb0ELb0ELb0ELb0ELb0EEENS1_21CollectiveEpilogueFwdINS6_IJSA_NS7_ILi512EEESA_EEES9_SC_SE_Li256ELb1ELb0ELb0ELb0EEENS1_36VarlenDynamicPersistentTileSchedulerILi64ELi64ELi256ELi32ELb0ELb0ELb1ELb0ELb1ELb1EEEEEEEEEvNT_6ParamsE,@function
        .size           _ZN7cutlass13device_kernelIN5flash11enable_sm90INS1_16FlashAttnFwdSm90INS1_25CollectiveMainloopFwdSm90ILi2EN4cute5tupleIJNS5_1CILi1EEES8_S8_EEENS6_IJNS7_ILi64EEESA_SA_EEELi512ENS_6half_tEfNS_4arch4Sm90ELb0ELb0ELb1ELb1ELb0ELb1ELb1ELb0ELb0ELb0ELb0ELb0EEENS1_21CollectiveEpilogueFwdINS6_IJSA_NS7_ILi512EEESA_EEES9_SC_SE_Li256ELb1ELb0ELb0ELb0EEENS1_36VarlenDynamicPersistentTileSchedulerILi64ELi64ELi256ELi32ELb0ELb0ELb1ELb0ELb1ELb1EEEEEEEEEvNT_6ParamsE,(.L_x_11946 - _ZN7cutlass13device_kernelIN5flash11enable_sm90INS1_16FlashAttnFwdSm90INS1_25CollectiveMainloopFwdSm90ILi2EN4cute5tupleIJNS5_1CILi1EEES8_S8_EEENS6_IJNS7_ILi64EEESA_SA_EEELi512ENS_6half_tEfNS_4arch4Sm90ELb0ELb0ELb1ELb1ELb0ELb1ELb1ELb0ELb0ELb0ELb0ELb0EEENS1_21CollectiveEpilogueFwdINS6_IJSA_NS7_ILi512EEESA_EEES9_SC_SE_Li256ELb1ELb0ELb0ELb0EEENS1_36VarlenDynamicPersistentTileSchedulerILi64ELi64ELi256ELi32ELb0ELb0ELb1ELb0ELb1ELb1EEEEEEEEEvNT_6ParamsE)
        .other          _ZN7cutlass13device_kernelIN5flash11enable_sm90INS1_16FlashAttnFwdSm90INS1_25CollectiveMainloopFwdSm90ILi2EN4cute5tupleIJNS5_1CILi1EEES8_S8_EEENS6_IJNS7_ILi64EEESA_SA_EEELi512ENS_6half_tEfNS_4arch4Sm90ELb0ELb0ELb1ELb1ELb0ELb1ELb1ELb0ELb0ELb0ELb0ELb0EEENS1_21CollectiveEpilogueFwdINS6_IJSA_NS7_ILi512EEESA_EEES9_SC_SE_Li256ELb1ELb0ELb0ELb0EEENS1_36VarlenDynamicPersistentTileSchedulerILi64ELi64ELi256ELi32ELb0ELb0ELb1ELb0ELb1ELb1EEEEEEEEEvNT_6ParamsE,@"STO_CUDA_ENTRY STV_DEFAULT"
_ZN7cutlass13device_kernelIN5flash11enable_sm90INS1_16FlashAttnFwdSm90INS1_25CollectiveMainloopFwdSm90ILi2EN4cute5tupleIJNS5_1CILi1EEES8_S8_EEENS6_IJNS7_ILi64EEESA_SA_EEELi512ENS_6half_tEfNS_4arch4Sm90ELb0ELb0ELb1ELb1ELb0ELb1ELb1ELb0ELb0ELb0ELb0ELb0EEENS1_21CollectiveEpilogueFwdINS6_IJSA_NS7_ILi512EEESA_EEES9_SC_SE_Li256ELb1ELb0ELb0ELb0EEENS1_36VarlenDynamicPersistentTileSchedulerILi64ELi64ELi256ELi32ELb0ELb0ELb1ELb0ELb1ELb1EEEEEEEEEvNT_6ParamsE:
        /* <DEDUP_REMOVED lines=16> */
[----:B------:R-:W-:Y:S02]  /*0100*/  UIADD3 UR4, UP5, UR4, 0x670, URZ ;  /* 0x0000067004047890 */ /* 0x000fe4000ffbe03f */
[----:B------:R-:W-:Y:S02]  /*0110*/  UIADD3.X UR9, URZ, UR5, URZ, UP1, !UPT ;  /* 0x000000053f097290 */ /* 0x000fe40008ffe43f */
[----:B------:R-:W-:Y:S02]  /*0120*/  UIADD3.X UR11, URZ, UR5, URZ, UP2, !UPT ;  /* 0x000000053f0b7290 */ /* 0x000fe400097fe43f */
[----:B------:R-:W-:Y:S01]  /*0130*/  UIADD3.X UR13, URZ, UR5, URZ, UP3, !UPT ;  /* 0x000000053f0d7290 */ /* 0x000fe20009ffe43f */
[----:B------:R0:W-:Y:S01]  /*0140*/  UTMACCTL.PF [UR6] ;  /* 0x00000000060079b9 */ /* 0x0001e20008040000 */
[----:B------:R-:W-:-:S03]  /*0150*/  UIADD3.X UR15, URZ, UR5, URZ, UP4, !UPT ;  /* 0x000000053f0f7290 */ /* 0x000fc6000a7fe43f */
[----:B------:R0:W-:Y:S01]  /*0160*/  UTMACCTL.PF [UR8] ;  /* 0x00000000080079b9 */ /* 0x0001e20008040000 */
[----:B------:R-:W-:Y:S01]  /*0170*/  UIADD3.X UR5, URZ, UR5, URZ, UP5, !UPT ;  /* 0x000000053f057290 */ /* 0x000fe2000affe43f */
[----:B------:R0:W-:Y:S02]  /*0180*/  UTMACCTL.PF [UR10] ;  /* 0x000000000a0079b9 */ /* 0x0001e40008040000 */
[----:B------:R0:W-:Y:S02]  /*0190*/  UTMACCTL.PF [UR12] ;  /* 0x000000000c0079b9 */ /* 0x0001e40008040000 */
[----:B------:R0:W-:Y:S04]  /*01a0*/  UTMACCTL.PF [UR14] ;  /* 0x000000000e0079b9 */ /* 0x0001e80008040000 */
[----:B------:R0:W-:Y:S02]  /*01b0*/  UTMACCTL.PF [UR4] ;  /* 0x00000000040079b9 */ /* 0x0001e40008040000 */
[----:B0-----:R-:W-:Y:S01]  /*01c0*/  NOP ;  /* 0x0000000000007918 */ /* 0x001fe20000000000 */
.L_x_3617:
[----:B------:R-:W-:Y:S05]  /*01d0*/  BSYNC B0 ;  /* 0x0000000000007941 */ /* 0x000fea0003800000 */
.L_x_3616:
        /* <DEDUP_REMOVED lines=14> */
[----:B-1----:R0:W-:Y:S01]  /*02c0*/  STL [R1+0x4], R3 ;  /* 0x0000040301007387 */ /* 0x0021e20000100800 */
        /* <DEDUP_REMOVED lines=24> */
.L_x_3618:
        /* <DEDUP_REMOVED lines=22> */
.L_x_3619:
        /* <DEDUP_REMOVED lines=18> */
.L_x_3620:
        /* <DEDUP_REMOVED lines=22> */
.L_x_3621:
        /* <DEDUP_REMOVED lines=22> */
.L_x_3622:
        /* <DEDUP_REMOVED lines=9> */
.L_x_3625:
        /* <DEDUP_REMOVED lines=22> */
[----:B------:R-:W-:-:S05]  /*0b80*/  VIADD R232, R0, 0xffffff80 ;  /* 0xffffff8000e87836 */ /* 0x000fca0000000000 */
[----:B------:R-:W-:-:S04]  /*0b90*/  SHF.R.S32.HI R3, RZ, 0x1f, R232 ;  /* 0x0000001fff037819 */ /* 0x000fc800000114e8 */
[CC--:B------:R-:W-:Y:S02]  /*0ba0*/  LEA.HI R5, R3.reuse, R232.reuse, RZ, 0x7 ;  /* 0x000000e803057211 */ /* 0x0c0fe400078f38ff */
[-C--:B------:R-:W-:Y:S02]  /*0bb0*/  LEA.HI R4, R3, R232.reuse, RZ, 0x4 ;  /* 0x000000e803047211 */ /* 0x080fe400078f20ff */
[----:B------:R-:W-:Y:S02]  /*0bc0*/  LOP3.LUT R7, R5, 0xffffff80, RZ, 0xc0, !PT ;  /* 0xffffff8005077812 */ /* 0x000fe400078ec0ff */
[----:B------:R-:W-:Y:S02]  /*0bd0*/  LOP3.LUT R9, R4, 0xfffffff0, RZ, 0xc0, !PT ;  /* 0xfffffff004097812 */ /* 0x000fe400078ec0ff */
[----:B------:R-:W-:Y:S02]  /*0be0*/  LEA.HI R0, R3, R232, RZ, 0x5 ;  /* 0x000000e803007211 */ /* 0x000fe400078f28ff */
[C---:B------:R-:W-:Y:S01]  /*0bf0*/  IADD3 R7, R232.reuse, -R7, RZ ;  /* 0x80000007e8077210 */ /* 0x040fe20007ffe0ff */
[----:B------:R-:W-:Y:S01]  /*0c00*/  IMAD.IADD R11, R232, 0x1, -R9 ;  /* 0x00000001e80b7824 */ /* 0x000fe200078e0a09 */
[----:B------:R-:W-:-:S02]  /*0c10*/  SHF.R.S32.HI R189, RZ, 0x5, R0 ;  /* 0x00000005ffbd7819 */ /* 0x000fc40000011400 */
[----:B------:R-:W-:Y:S02]  /*0c20*/  SHF.R.S32.HI R10, RZ, 0x1f, R0 ;  /* 0x0000001fff0a7819 */ /* 0x000fe40000011400 */
[----:B------:R-:W-:Y:S02]  /*0c30*/  SHF.R.S32.HI R13, RZ, 0x4, R4 ;  /* 0x00000004ff0d7819 */ /* 0x000fe40000011404 */
[----:B------:R-:W-:Y:S02]  /*0c40*/  SHF.R.S32.HI R0, RZ, 0x1f, R7 ;  /* 0x0000001fff007819 */ /* 0x000fe40000011407 */
[----:B------:R-:W-:Y:S02]  /*0c50*/  SHF.R.S32.HI R6, RZ, 0x1f, R11 ;  /* 0x0000001fff067819 */ /* 0x000fe4000001140b */
[----:B------:R-:W-:Y:S02]  /*0c60*/  LEA.HI R9, R4, R13, RZ, 0x1 ;  /* 0x0000000d04097211 */ /* 0x000fe400078f08ff */
[----:B------:R-:W-:-:S02]  /*0c70*/  LEA.HI R4, R0, R7, RZ, 0x2 ;  /* 0x0000000700047211 */ /* 0x000fc400078f10ff */
[----:B------:R-:W-:Y:S02]  /*0c80*/  LEA.HI R8, R6, R11, RZ, 0x3 ;  /* 0x0000000b06087211 */ /* 0x000fe400078f18ff */
        /* <DEDUP_REMOVED lines=10> */
[----:B------:R-:W-:Y:S02]  /*0d30*/  LOP3.LUT R14, R14, 0x3ffffc, RZ, 0xc0, !PT ;  /* 0x003ffffc0e0e7812 */ /* 0x000fe400078ec0ff */
[----:B------:R-:W-:Y:S01]  /*0d40*/  SHF.R.S32.HI R0, RZ, 0x5, R0 ;  /* 0x00000005ff007819 */ /* 0x000fe20000011400 */
[----:B------:R-:W-:Y:S01]  /*0d50*/  IMAD.IADD R10, R11, 0x1, -R10 ;  /* 0x000000010b0a7824 */ /* 0x000fe200078e0a0a */
[-C--:B------:R-:W-:Y:S01]  /*0d60*/  LEA.HI R6, R3, R232.reuse, RZ, 0x2 ;  /* 0x000000e803067211 */ /* 0x080fe200078f10ff */
[----:B------:R-:W-:Y:S02]  /*0d70*/  IMAD R15, R216, 0x100, R11 ;  /* 0x00000100d80f7824 */ /* 0x000fe400078e020b */
[----:B------:R-:W-:Y:S02]  /*0d80*/  IMAD.IADD R14, R189, 0x1, -R14 ;  /* 0x00000001bd0e7824 */ /* 0x000fe400078e0a0e */
[----:B------:R-:W-:Y:S01]  /*0d90*/  IMAD R188, R0, 0x10, R9 ;  /* 0x0000001000bc7824 */ /* 0x000fe200078e0209 */
[----:B------:R-:W-:Y:S01]  /*0da0*/  LEA.HI R0, R3, R232, RZ, 0x3 ;  /* 0x000000e803007211 */ /* 0x000fe200078f18ff */
[----:B------:R-:W-:-:S02]  /*0db0*/  IMAD.IADD R12, R13, 0x1, -R12 ;  /* 0x000000010d0c7824 */ /* 0x000fc400078e0a0c */
[----:B------:R-:W-:Y:S01]  /*0dc0*/  IMAD.SHL.U32 R11, R10, 0x40, RZ ;  /* 0x000000400a0b7824 */ /* 0x000fe200078e00ff */
[----:B------:R-:W-:Y:S01]  /*0dd0*/  LEA R15, R14, R15, 0x4 ;  /* 0x0000000f0e0f7211 */ /* 0x000fe200078e20ff */
[----:B------:R-:W-:Y:S01]  /*0de0*/  IMAD.SHL.U32 R12, R12, 0x8, RZ ;  /* 0x000000080c0c7824 */ /* 0x000fe200078e00ff */
[----:B------:R-:W-:Y:S02]  /*0df0*/  LOP3.LUT R3, R0, 0x1ffffff8, RZ, 0xc0, !PT ;  /* 0x1ffffff800037812 */ /* 0x000fe400078ec0ff */
[----:B------:R-:W-:Y:S01]  /*0e00*/  SHF.R.S32.HI R22, RZ, 0x2, R6 ;  /* 0x00000002ff167819 */ /* 0x000fe20000011406 */
[----:B------:R-:W-:Y:S01]  /*0e10*/  IMAD.SHL.U32 R8, R8, 0x40, RZ ;  /* 0x0000004008087824 */ /* 0x000fe200078e00ff */
[----:B------:R-:W-:Y:S01]  /*0e20*/  LOP3.LUT R11, R11, 0x1c0, RZ, 0xc0, !PT ;  /* 0x000001c00b0b7812 */ /* 0x000fe200078ec0ff */
[--C-:B------:R-:W-:Y:S01]  /*0e30*/  IMAD.U32 R231, R15, 0x40, R12.reuse ;  /* 0x000000400fe77824 */ /* 0x100fe200078e000c */
[----:B------:R-:W-:Y:S01]  /*0e40*/  LOP3.LUT R4, R4, 0x7ffffffc, RZ, 0xc0, !PT ;  /* 0x7ffffffc04047812 */ /* 0x000fe200078ec0ff */
[----:B------:R-:W-:Y:S01]  /*0e50*/  IMAD.IADD R3, R232, 0x1, -R3 ;  /* 0x00000001e8037824 */ /* 0x000fe200078e0a03 */
[----:B------:R-:W-:Y:S01]  /*0e60*/  LOP3.LUT R12, R11, 0x8, R12, 0xf8, !PT ;  /* 0x000000080b0c7812 */ /* 0x000fe200078ef80c */
[----:B------:R-:W-:Y:S01]  /*0e70*/  VIADD R234, R22, 0x20 ;  /* 0x0000002016ea7836 */ /* 0x000fe20000000000 */
[----:B------:R-:W-:-:S02]  /*0e80*/  SHF.R.U32.HI R11, RZ, 0x3, R11 ;  /* 0x00000003ff0b7819 */ /* 0x000fc4000001160b */
[----:B------:R-:W-:Y:S01]  /*0e90*/  LOP3.LUT R8, R8, 0x7ffffe00, RZ, 0xc0, !PT ;  /* 0x7ffffe0008087812 */ /* 0x000fe200078ec0ff */
[----:B------:R-:W-:Y:S01]  /*0ea0*/  IMAD.SHL.U32 R187, R3, 0x8, RZ ;  /* 0x0000000803bb7824 */ /* 0x000fe200078e00ff */
[----:B------:R-:W-:Y:S02]  /*0eb0*/  IADD3 R4, R7, -R4, RZ ;  /* 0x8000000407047210 */ /* 0x000fe40007ffe0ff */
[----:B------:R-:W-:Y:S02]  /*0ec0*/  LOP3.LUT R7, R6, 0xfffffffc, RZ, 0xc0, !PT ;  /* 0xfffffffc06077812 */ /* 0x000fe400078ec0ff */
[----:B------:R-:W-:Y:S01]  /*0ed0*/  SHF.R.S32.HI R3, RZ, 0x1f, R234 ;  /* 0x0000001fff037819 */ /* 0x000fe200000114ea */
[----:B------:R-:W-:Y:S01]  /*0ee0*/  IMAD R8, R189, 0x400, R8 ;  /* 0x00000400bd087824 */ /* 0x000fe200078e0208 */
[----:B------:R-:W-:Y:S01]  /*0ef0*/  LOP3.LUT R11, R12, R11, RZ, 0x3c, !PT ;  /* 0x0000000b0c0b7212 */ /* 0x000fe200078e3cff */
[----:B------:R-:W-:Y:S01]  /*0f00*/  IMAD.IADD R214, R232, 0x1, -R7 ;  /* 0x00000001e8d67824 */ /* 0x000fe200078e0a07 */
[----:B------:R-:W-:Y:S01]  /*0f10*/  LEA.HI R3, R3, R234, RZ, 0x3 ;  /* 0x000000ea03037211 */ /* 0x000fe200078f18ff */
[----:B------:R-:W-:Y:S01]  /*0f20*/  IMAD.SHL.U32 R219, R234, 0x40, RZ ;  /* 0x00000040eadb7824 */ /* 0x000fe200078e00ff */
[----:B------:R-:W-:Y:S01]  /*0f30*/  R2P PR, R10, 0x6 ;  /* 0x000000060a007804 */ /* 0x000fe20000000000 */
[----:B------:R-:W-:Y:S01]  /*0f40*/  IMAD.IADD R11, R8, 0x1, R11 ;  /* 0x00000001080b7824 */ /* 0x000fe200078e020b */
[----:B------:R-:W-:Y:S01]  /*0f50*/  SHF.R.S32.HI R9, RZ, 0x1f, R6 ;  /* 0x0000001fff097819 */ /* 0x000fe20000011406 */
[----:B------:R-:W-:Y:S01]  /*0f60*/  IMAD.SHL.U32 R3, R3, 0x40, RZ ;  /* 0x0000004003037824 */ /* 0x000fe200078e00ff */
[----:B------:R-:W-:Y:S01]  /*0f70*/  LEA.HI R5, R5, R216, RZ, 0x1 ;  /* 0x000000d805057211 */ /* 0x000fe200078f08ff */
[----:B------:R-:W-:Y:S01]  /*0f80*/  IMAD R194, R11, 0x2, R2 ;  /* 0x000000020bc27824 */ /* 0x000fe200078e0202 */
[----:B------:R-:W-:Y:S01]  /*0f90*/  LOP3.LUT R219, R219, 0x1c0, RZ, 0xc0, !PT ;  /* 0x000001c0dbdb7812 */ /* 0x000fe200078ec0ff */
[----:B------:R-:W-:Y:S01]  /*0fa0*/  IMAD.MOV.U32 R196, RZ, RZ, 0x20 ;  /* 0x00000020ffc47424 */ /* 0x000fe200078e00ff */
[----:B------:R-:W-:Y:S01]  /*0fb0*/  SHF.R.S32.HI R192, RZ, 0x3, R0 ;  /* 0x00000003ffc07819 */ /* 0x000fe20000011400 */
[----:B------:R-:W-:Y:S01]  /*0fc0*/  VIADD R201, R194, 0x36400 ;  /* 0x00036400c2c97836 */ /* 0x000fe20000000000 */
[----:B------:R-:W-:-:S02]  /*0fd0*/  LEA.HI R9, R9, R22, RZ, 0x3 ;  /* 0x0000001609097211 */ /* 0x000fc400078f18ff */
[----:B------:R-:W-:Y:S02]  /*0fe0*/  LOP3.LUT R5, R5, 0xfffffe, RZ, 0xc0, !PT ;  /* 0x00fffffe05057812 */ /* 0x000fe400078ec0ff */
[----:B------:R-:W-:Y:S02]  /*0ff0*/  SHF.R.U32.HI R233, RZ, 0x3, R219 ;  /* 0x00000003ffe97819 */ /* 0x000fe400000116db */
[----:B------:R-:W-:Y:S02]  /*1000*/  LOP3.LUT R220, R3, 0xfffffe00, RZ, 0xc0, !PT ;  /* 0xfffffe0003dc7812 */ /* 0x000fe400078ec0ff */
[----:B------:R-:W-:Y:S01]  /*1010*/  IADD3 R195, R194, 0x36440, RZ ;  /* 0x00036440c2c37810 */ /* 0x000fe20007ffe0ff */
[----:B------:R-:W-:Y:S01]  /*1020*/  @P2 VIADD R195, R201, 0xffffffc0 ;  /* 0xffffffc0c9c32836 */ /* 0x000fe20000000000 */
[----:B------:R-:W-:Y:S01]  /*1030*/  SEL R196, R196, 0xffffffe0, !P1 ;  /* 0xffffffe0c4c47807 */ /* 0x000fe20004800000 */
[----:B------:R-:W-:Y:S01]  /*1040*/  IMAD.IADD R5, R216, 0x1, -R5 ;  /* 0x00000001d8057824 */ /* 0x000fe200078e0a05 */
[----:B------:R-:W-:Y:S01]  /*1050*/  LOP3.LUT R9, R9, 0xfffffff8, RZ, 0xc0, !PT ;  /* 0xfffffff809097812 */ /* 0x000fe200078ec0ff */
[----:B------:R-:W-:Y:S01]  /*1060*/  IMAD.MOV.U32 R184, RZ, RZ, RZ ;  /* 0x000000ffffb87224 */ /* 0x000fe200078e00ff */
[----:B------:R-:W-:Y:S01]  /*1070*/  CS2R R18, SRZ ;  /* 0x0000000000127805 */ /* 0x000fe2000001ff00 */
[----:B------:R-:W-:Y:S01]  /*1080*/  IMAD.IADD R201, R201, 0x1, R196 ;  /* 0x00000001c9c97824 */ /* 0x000fe200078e02c4 */
[----:B------:R-:W-:Y:S01]  /*1090*/  MOV R212, RZ ;  /* 0x000000ff00d47202 */ /* 0x000fe20000000f00 */
[----:B------:R-:W-:Y:S01]  /*10a0*/  IMAD.MOV.U32 R23, RZ, RZ, RZ ;  /* 0x000000ffff177224 */ /* 0x000fe200078e00ff */
[----:B------:R-:W-:Y:S01]  /*10b0*/  SHF.R.S32.HI R218, RZ, 0x1f, R22 ;  /* 0x0000001fffda7819 */ /* 0x000fe20000011416 */
[----:B------:R-:W-:Y:S01]  /*10c0*/  IMAD.IADD R186, R22, 0x1, -R9 ;  /* 0x0000000116ba7824 */ /* 0x000fe200078e0a09 */
[----:B------:R-:W-:Y:S01]  /*10d0*/  IADD3 R196, R196, R195, RZ ;  /* 0x000000c3c4c47210 */ /* 0x000fe20007ffe0ff */
[----:B------:R-:W-:-:S02]  /*10e0*/  IMAD.SHL.U32 R191, R5, 0x100, RZ ;  /* 0x0000010005bf7824 */ /* 0x000fc400078e00ff */
[----:B------:R-:W-:Y:S01]  /*10f0*/  IMAD.SHL.U32 R190, R4, 0x2, RZ ;  /* 0x0000000204be7824 */ /* 0x000fe200078e00ff */
[----:B--2---:R-:W-:Y:S02]  /*1100*/  LOP3.LUT R185, R16, 0x1, RZ, 0xfc, !PT ;  /* 0x0000000110b97812 */ /* 0x004fe400078efcff */
[----:B------:R-:W-:-:S04]  /*1110*/  SHF.L.U32 R16, R214, 0x3, RZ ;  /* 0x00000003d6107819 */ /* 0x000fc800000006ff */
[----:B------:R-:W-:-:S04]  /*1120*/  LOP3.LUT R0, R219, 0x38, R16, 0xf8, !PT ;  /* 0x00000038db007812 */ /* 0x000fc800078ef810 */
[----:B------:R-:W-:-:S05]  /*1130*/  LOP3.LUT R217, R220, R0, R233, 0xf6, !PT ;  /* 0x00000000dcd97212 */ /* 0x000fca00078ef6e9 */
[----:B------:R-:W-:-:S07]  /*1140*/  IMAD R217, R217, 0x2, R2 ;  /* 0x00000002d9d97824 */ /* 0x000fce00078e0202 */
.L_x_3743:
        /* <DEDUP_REMOVED lines=8> */
[----:B------:R-:W-:Y:S01]  /*11d0*/  ISETP.NE.U32.AND P1, PT, RZ, UR8, PT ;  /* 0x00000008ff007c0c */ /* 0x000fe2000bf25070 */
[----:B------:R-:W-:Y:S01]  /*11e0*/  IMAD.MOV.U32 R33, RZ, RZ, RZ ;  /* 0x000000ffff217224 */ /* 0x000fe200078e00ff */
[----:B------:R-:W-:Y:S02]  /*11f0*/  ISETP.NE.AND.EX P2, PT, RZ, UR5, PT, P2 ;  /* 0x00000005ff007c0c */ /* 0x000fe4000bf45320 */
[----:B------:R-:W-:Y:S02]  /*1200*/  ISETP.NE.AND.EX P1, PT, RZ, UR9, PT, P1 ;  /* 0x00000009ff007c0c */ /* 0x000fe4000bf25310 */
[----:B------:R-:W-:-:S04]  /*1210*/  ISETP.NE.U32.AND P0, PT, RZ, UR6, PT ;  /* 0x00000006ff007c0c */ /* 0x000fc8000bf05070 */
        /* <DEDUP_REMOVED lines=39> */
.L_x_3627:
[----:B------:R-:W-:Y:S02]  /*1490*/  IMAD.U32 R24, RZ, RZ, UR5 ;  /* 0x00000005ff187e24 */ /* 0x000fe4000f8e00ff */
[----:B------:R-:W-:Y:S01]  /*14a0*/  IMAD.U32 R28, RZ, RZ, UR4 ;  /* 0x00000004ff1c7e24 */ /* 0x000fe2000f8e00ff */
[----:B------:R-:W-:Y:S06]  /*14b0*/  @!P2 BRA `(.L_x_3628) ;  /* 0x000000000010a947 */ /* 0x000fec0003800000 */
[----:B------:R-:W-:-:S04]  /*14c0*/  IADD3 R4, P0, R209, UR8, RZ ;  /* 0x00000008d1047c10 */ /* 0x000fc8000ff1e0ff */
[----:B------:R-:W-:-:S05]  /*14d0*/  IADD3.X R5, R210, UR9, RZ, P0, !PT ;  /* 0x00000009d2057c10 */ /* 0x000fca00087fe4ff */
[----:B------:R0:W5:Y:S01]  /*14e0*/  LDG.E R28, desc[UR54][R4.64] ;  /* 0x00000036041c7981 */ /* 0x000162000c1e1900 */
[----:B------:R-:W-:Y:S05]  /*14f0*/  BRA `(.L_x_3629) ;  /* 0x0000000000107947 */ /* 0x000fea0003800000 */
.L_x_3628:
[----:B------:R-:W-:Y:S05]  /*1500*/  @!P0 BRA `(.L_x_3629) ;  /* 0x00000000000c8947 */ /* 0x000fea0003800000 */
[----:B------:R-:W2:Y:S04]  /*1510*/  LDG.E R5, desc[UR54][R8.64] ;  /* 0x0000003608057981 */ /* 0x000ea8000c1e1900 */
[----:B------:R-:W2:Y:S02]  /*1520*/  LDG.E R28, desc[UR54][R8.64+0x4] ;  /* 0x00000436081c7981 */ /* 0x000ea4000c1e1900 */
[----:B--2---:R-:W-:-:S07]  /*1530*/  IMAD.IADD R28, R28, 0x1, -R5 ;  /* 0x000000011c1c7824 */ /* 0x004fce00078e0a05 */
.L_x_3629:
        /* <DEDUP_REMOVED lines=17> */
[----:B--2---:R-:W-:-:S04]  /*1650*/  @P0 IMAD.IADD R24, R9, 0x1, -R0 ;  /* 0x0000000109180824 */ /* 0x004fc800078e0a00 */
        /* <DEDUP_REMOVED lines=37> */
.L_x_3632:
[----:B------:R-:W-:Y:S05]  /*18b0*/  BSYNC B6 ;  /* 0x0000000000067941 */ /* 0x000fea0003800000 */
.L_x_3631:
        /* <DEDUP_REMOVED lines=20> */
.L_x_3634:
[----:B------:R-:W-:Y:S05]  /*1a00*/  BSYNC B6 ;  /* 0x0000000000067941 */ /* 0x000fea0003800000 */
.L_x_3633:
        /* <DEDUP_REMOVED lines=27> */
[----:B------:R-:W-:-:S02]  /*1bc0*/  VIADD R82, R16, 0x20 ;  /* 0x0000002010527836 */ /* 0x000fc40000000000 */
[----:B------:R-:W-:Y:S01]  /*1bd0*/  IMAD.SHL.U32 R53, R34, 0x40, RZ ;  /* 0x0000004022357824 */ /* 0x000fe200078e00ff */
[----:B---3--:R-:W-:Y:S01]  /*1be0*/  ISETP.GE.AND P2, PT, R16, R49, PT ;  /* 0x000000311000720c */ /* 0x008fe20003f46270 */
[C---:B------:R-:W-:Y:S01]  /*1bf0*/  IMAD.SHL.U32 R64, R49.reuse, 0x2, RZ ;  /* 0x0000000231407824 */ /* 0x040fe200078e00ff */
[----:B------:R-:W-:Y:S01]  /*1c00*/  SHF.R.U32.HI R62, RZ, 0x3, R61 ;  /* 0x00000003ff3e7819 */ /* 0x000fe2000001163d */
[----:B------:R-:W2:Y:S01]  /*1c10*/  @P0 LDC R3, c[0x0][0x42c] ;  /* 0x00010b00ff030b82 */ /* 0x000ea20000000800 */
[----:B------:R-:W-:Y:S02]  /*1c20*/  SEL R13, R49, RZ, P2 ;  /* 0x000000ff310d7207 */ /* 0x000fe40001000000 */
[----:B------:R-:W-:-:S03]  /*1c30*/  P2R R74, PR, RZ, 0x4 ;  /* 0x00000004ff4a7803 */ /* 0x000fc60000000000 */
        /* <DEDUP_REMOVED lines=10> */
[----:B--2---:R-:W-:-:S04]  /*1ce0*/  @P0 IMAD.HI.U32 R0, R26, R3, RZ ;  /* 0x000000031a000227 */ /* 0x004fc800078e00ff */
[----:B------:R-:W-:Y:S01]  /*1cf0*/  IMAD R3, R33, R35, R6 ;  /* 0x0000002321037224 */ /* 0x000fe200078e0206 */
[----:B0-----:R-:W-:-:S03]  /*1d00*/  @P0 SHF.R.U32.HI R26, RZ, R7, R0 ;  /* 0x00000007ff1a0219 */ /* 0x001fc60000011600 */
[----:B------:R-:W-:Y:S01]  /*1d10*/  IMAD.IADD R5, R5, 0x1, R3 ;  /* 0x0000000105057824 */ /* 0x000fe200078e0203 */
        /* <DEDUP_REMOVED lines=28> */
[-C--:B------:R-:W-:Y:S01]  /*1ee0*/  IMAD R4, R218, R56.reuse, RZ ;  /* 0x00000038da047224 */ /* 0x080fe200078e02ff */
[----:B------:R-:W-:Y:S01]  /*1ef0*/  ISETP.GE.AND P4, PT, R16, UR4, PT ;  /* 0x0000000410007c0c */ /* 0x000fe2000bf86270 */
[----:B------:R-:W-:Y:S01]  /*1f00*/  IMAD R77, R9, UR5, R8 ;  /* 0x00000005094d7c24 */ /* 0x000fe2000f8e0208 */
[----:B------:R-:W-:Y:S01]  /*1f10*/  IADD3.X R26, R0, R5, R11, P0, !PT ;  /* 0x00000005001a7210 */ /* 0x000fe200007fe40b */
[C---:B------:R-:W-:Y:S01]  /*1f20*/  IMAD R21, R22.reuse, R57, R4 ;  /* 0x0000003916157224 */ /* 0x040fe200078e0204 */
[C---:B------:R-:W-:Y:S01]  /*1f30*/  IADD3 R48, P0, R22.reuse, R33, RZ ;  /* 0x0000002116307210 */ /* 0x040fe20007f1e0ff */
[----:B------:R-:W-:Y:S01]  /*1f40*/  IMAD.WIDE.U32 R8, R22, R56, R16 ;  /* 0x0000003816087225 */ /* 0x000fe200078e0010 */
[----:B------:R-:W-:-:S03]  /*1f50*/  ISETP.GE.AND P3, PT, R82, UR4, PT ;  /* 0x0000000452007c0c */ /* 0x000fc6000bf66270 */
[----:B------:R-:W-:-:S04]  /*1f60*/  IMAD.WIDE.U32 R4, R22, R56, R42 ;  /* 0x0000003816047225 */ /* 0x000fc800078e002a */
[----:B------:R-:W-:Y:S02]  /*1f70*/  IMAD.IADD R9, R21, 0x1, R9 ;  /* 0x0000000115097824 */ /* 0x000fe400078e0209 */
[----:B------:R-:W-:Y:S01]  /*1f80*/  IMAD.IADD R5, R5, 0x1, R21 ;  /* 0x0000000105057824 */ /* 0x000fe200078e0215 */
[----:B-----5:R-:W-:Y:S01]  /*1f90*/  SHF.R.S32.HI R21, RZ, 0x1f, R27 ;  /* 0x0000001fff157819 */ /* 0x020fe2000001141b */
[-C--:B------:R-:W-:Y:S02]  /*1fa0*/  IMAD R6, R218, R46.reuse, RZ ;  /* 0x0000002eda067224 */ /* 0x080fe400078e02ff */
[----:B------:R-:W-:-:S04]  /*1fb0*/  IMAD.WIDE.U32 R10, R22, R46, R16 ;  /* 0x0000002e160a7225 */ /* 0x000fc800078e0010 */
[C---:B------:R-:W-:Y:S02]  /*1fc0*/  IMAD R29, R22.reuse, R47, R6 ;  /* 0x0000002f161d7224 */ /* 0x040fe400078e0206 */
[----:B------:R-:W-:Y:S02]  /*1fd0*/  IMAD R12, R21, R56, RZ ;  /* 0x00000038150c7224 */ /* 0x000fe400078e02ff */
[----:B------:R-:W-:Y:S01]  /*1fe0*/  IMAD.WIDE.U32 R6, R22, R46, R42 ;  /* 0x0000002e16067225 */ /* 0x000fe200078e002a */
[----:B------:R-:W-:-:S03]  /*1ff0*/  IADD3 R11, R29, R11, RZ ;  /* 0x0000000b1d0b7210 */ /* 0x000fc60007ffe0ff */
        /* <DEDUP_REMOVED lines=11> */
[----:B------:R-:W-:Y:S02]  /*20b0*/  LOP3.LUT R66, R5, R62, RZ, 0x3c, !PT ;  /* 0x0000003e05427212 */ /* 0x000fe400078e3cff */
[----:B------:R-:W-:Y:S01]  /*20c0*/  LOP3.LUT R5, R61, 0x38, R50, 0xf8, !PT ;  /* 0x000000383d057812 */ /* 0x000fe200078ef832 */
[----:B------:R-:W-:Y:S01]  /*20d0*/  IMAD.IADD R69, R73, 0x1, R29 ;  /* 0x0000000149457824 */ /* 0x000fe200078e021d */
[----:B------:R-:W-:Y:S01]  /*20e0*/  LEA R66, R189, R66, 0x9 ;  /* 0x00000042bd427211 */ /* 0x000fe200078e48ff */
[----:B------:R-:W-:Y:S01]  /*20f0*/  IMAD.SHL.U32 R56, R56, 0x40, RZ ;  /* 0x0000004038387824 */ /* 0x000fe200078e00ff */
[----:B------:R-:W-:Y:S01]  /*2100*/  LOP3.LUT R70, R5, R62, RZ, 0x3c, !PT ;  /* 0x0000003e05467212 */ /* 0x000fe200078e3cff */
[----:B------:R-:W-:Y:S02]  /*2110*/  IMAD.X R49, R218, 0x1, R15, P0 ;  /* 0x00000001da317824 */ /* 0x000fe400000e060f */
[----:B------:R-:W-:Y:S01]  /*2120*/  IMAD.IADD R67, R13, 0x1, R39 ;  /* 0x000000010d437824 */ /* 0x000fe200078e0227 */
[----:B------:R-:W-:Y:S01]  /*2130*/  LEA R70, R189, R70, 0x9 ;  /* 0x00000046bd467211 */ /* 0x000fe200078e48ff */
[----:B------:R-:W-:-:S02]  /*2140*/  IMAD.IADD R68, R37, 0x1, R13 ;  /* 0x0000000125447824 */ /* 0x000fc400078e020d */
[----:B------:R-:W-:Y:S02]  /*2150*/  IMAD.IADD R73, R21, 0x1, R73 ;  /* 0x0000000115497824 */ /* 0x000fe400078e0249 */
[----:B-1-3--:R-:W-:-:S07]  /*2160*/  IMAD.IADD R77, R41, 0x1, R77 ;  /* 0x00000001294d7824 */ /* 0x00afce00078e024d */
.L_x_3664:
[----:B------:R-:W-:Y:S01]  /*2170*/  VIADD R51, R51, 0xffffffff ;  /* 0xffffffff33337836 */ /* 0x000fe20000000000 */
[----:B------:R-:W-:Y:S05]  /*2180*/  YIELD ;  /* 0x0000000000007946 */ /* 0x000fea0003800000 */
[----:B------:R-:W-:Y:S01]  /*2190*/  SHF.R.S32.HI R58, RZ, 0x1f, R51 ;  /* 0x0000001fff3a7819 */ /* 0x000fe20000011433 */
[-C--:B-1----:R-:W-:Y:S01]  /*21a0*/  IMAD R4, R52, R51.reuse, RZ ;  /* 0x0000003334047224 */ /* 0x082fe200078e02ff */
[----:B------:R-:W-:Y:S01]  /*21b0*/  BSSY B0, `(.L_x_3635) ;  /* 0x000017a000007945 */ /* 0x000fe20003800000 */
[----:B---3--:R-:W-:Y:S01]  /*21c0*/  IMAD.WIDE.U32 R14, R53, R51, RZ ;  /* 0x00000033350e7225 */ /* 0x008fe200078e00ff */
[----:B------:R-:W-:-:S03]  /*21d0*/  ISETP.GT.AND P2, PT, R51, R31, PT ;  /* 0x0000001f3300720c */ /* 0x000fc60003f44270 */
[----:B------:R-:W-:Y:S01]  /*21e0*/  IMAD R5, R58, R53, R4 ;  /* 0x000000353a057224 */ /* 0x000fe200078e0204 */
[----:B------:R-:W-:Y:S01]  /*21f0*/  IADD3 R4, P0, R3, R14, RZ ;  /* 0x0000000e03047210 */ /* 0x000fe20007f1e0ff */
[----:B--2---:R-:W-:Y:S02]  /*2200*/  IMAD.SHL.U32 R33, R19, 0x1000, RZ ;  /* 0x0000100013217824 */ /* 0x004fe400078e00ff */
[----:B------:R-:W-:Y:S01]  /*2210*/  IMAD.IADD R79, R15, 0x1, R5 ;  /* 0x000000010f4f7824 */ /* 0x000fe200078e0205 */
[----:B0-----:R-:W-:Y:S01]  /*2220*/  LEA R12, P1, R4, R46, 0x1 ;  /* 0x0000002e040c7211 */ /* 0x001fe200078208ff */
[----:B------:R-:W-:-:S03]  /*2230*/  IMAD.IADD R5, R66, 0x1, R33 ;  /* 0x0000000142057824 */ /* 0x000fc600078e0221 */
[----:B------:R-:W-:Y:S01]  /*2240*/  IADD3.X R6, R79, R26, RZ, P0, !PT ;  /* 0x0000001a4f067210 */ /* 0x000fe200007fe4ff */
[----:B------:R-:W-:Y:S01]  /*2250*/  IMAD R32, R5, 0x2, R2 ;  /* 0x0000000205207824 */ /* 0x000fe200078e0202 */
[----:B------:R-:W-:Y:S02]  /*2260*/  ISETP.GE.AND P0, PT, R63, 0x1, PT ;  /* 0x000000013f00780c */ /* 0x000fe40003f06270 */
[----:B------:R-:W-:-:S11]  /*2270*/  LEA.HI.X R13, R4, R47, R6, 0x1, P1 ;  /* 0x0000002f040d7211 */ /* 0x000fd600008f0c06 */
[----:B------:R-:W-:Y:S05]  /*2280*/  @!P0 BRA `(.L_x_3636) ;  /* 0x0000001400508947 */ /* 0x000fea0003800000 */
        /* <DEDUP_REMOVED lines=38> */
.L_x_3639:
[----:B------:R-:W-:Y:S05]  /*24f0*/  BSYNC B1 ;  /* 0x0000000000017941 */ /* 0x000fea0003800000 */
.L_x_3638:
[----:B------:R-:W-:Y:S01]  /*2500*/  ISETP.NE.AND P0, PT, R185, 0x3, PT ;  /* 0x00000003b900780c */ /* 0x000fe20003f05270 */
[----:B-----5:R-:W-:Y:S01]  /*2510*/  IMAD.MOV.U32 R4, RZ, RZ, R8 ;  /* 0x000000ffff047224 */ /* 0x020fe200078e0008 */
[----:B0-----:R-:W-:Y:S01]  /*2520*/  MOV R6, R34 ;  /* 0x0000002200067202 */ /* 0x001fe20000000f00 */
        /* <DEDUP_REMOVED lines=8> */
[----:B------:R-:W-:Y:S02]  /*25b0*/  PRMT R84, R4, 0x5410, R5 ;  /* 0x0000541004547816 */ /* 0x000fe40000000005 */
[----:B------:R-:W-:Y:S01]  /*25c0*/  PRMT R83, R6, 0x5410, R7 ;  /* 0x0000541006537816 */ /* 0x000fe20000000007 */
[----:B------:R-:W-:Y:S06]  /*25d0*/  @!P0 BRA `(.L_x_3640) ;  /* 0x0000000000048947 */ /* 0x000fec0003800000 */
[----:B------:R-:W-:Y:S01]  /*25e0*/  BPT.TRAP 0x1 ;  /* 0x000000040000795c */ /* 0x000fe20000300000 */
.L_x_3640:
[----:B------:R-:W-:Y:S01]  /*25f0*/  IMAD R72, R19, 0x8, R2 ;  /* 0x0000000813487824 */ /* 0x000fe200078e0202 */
[----:B------:R-:W-:Y:S01]  /*2600*/  SHF.L.U32 R59, R184, 0x1f, RZ ;  /* 0x0000001fb83b7819 */ /* 0x000fe200000006ff */
[----:B------:R-:W-:Y:S03]  /*2610*/  BSSY B1, `(.L_x_3641) ;  /* 0x0000003000017945 */ /* 0x000fe60003800000 */
[----:B------:R-:W0:Y:S02]  /*2620*/  SYNCS.PHASECHK.TRANS64.TRYWAIT P5, [R72+URZ+0x38890], R59 ;  /* 0x0388903b480075a7 */ /* 0x000e2400080a017f */
[----:B0-----:R-:W-:Y:S05]  /*2630*/  @!P5 BRA `(.L_x_3642) ;  /* 0x0000015800d0d947 */ /* 0x001fea0003800000 */
.L_x_3843:
[----:B------:R-:W-:Y:S05]  /*2640*/  BSYNC B1 ;  /* 0x0000000000017941 */ /* 0x000fea0003800000 */
.L_x_3641:
        /* <DEDUP_REMOVED lines=10> */
[----:B--2---:R-:W-:Y:S01]  /*26f0*/  IMAD.MOV.U32 R14, RZ, RZ, R6 ;  /* 0x000000ffff0e7224 */ /* 0x004fe200078e0006 */
[----:B------:R-:W-:Y:S01]  /*2700*/  SHF.R.U32.HI R58, RZ, 0x10, R15 ;  /* 0x00000010ff3a7819 */ /* 0x000fe2000001160f */
[----:B------:R-:W-:Y:S02]  /*2710*/  HADD2.F32 R6, -RZ, R5.H1_H1 ;  /* 0x30000005ff067230 */ /* 0x000fe40000004100 */
[----:B------:R-:W-:Y:S02]  /*2720*/  HADD2.F32 R35, -RZ, R35.H0_H0 ;  /* 0x20000023ff237230 */ /* 0x000fe40000004100 */
        /* <DEDUP_REMOVED lines=9> */
[-C--:B------:R-:W-:Y:S01]  /*27c0*/  FFMA.FTZ R76, R5, R32.reuse, -R76 ;  /* 0x00000020054c7223 */ /* 0x080fe2000001084c */
[----:B------:R-:W-:Y:S01]  /*27d0*/  FFMA.FTZ R81, R6, R32, R35 ;  /* 0x0000002006517223 */ /* 0x000fe20000010023 */
[C---:B------:R-:W-:Y:S01]  /*27e0*/  FMUL.FTZ R58, R7.reuse, R58 ;  /* 0x0000003a073a7220 */ /* 0x040fe20000410000 */
[--C-:B------:R-:W-:Y:S02]  /*27f0*/  HADD2.F32 R32, -RZ, R83.reuse.H0_H0 ;  /* 0x20000053ff207230 */ /* 0x100fe40000004100 */
[-C--:B------:R-:W-:Y:S01]  /*2800*/  FFMA.FTZ R78, R7, R34.reuse, -R78 ;  /* 0x00000022074e7223 */ /* 0x080fe2000001084e */
[----:B------:R-:W-:Y:S02]  /*2810*/  HADD2.F32 R35, -RZ, R83.H1_H1 ;  /* 0x30000053ff237230 */ /* 0x000fe40000004100 */
[----:B------:R-:W-:Y:S01]  /*2820*/  FFMA.FTZ R85, R15, R34, R58 ;  /* 0x000000220f557223 */ /* 0x000fe2000001003a */
[----:B------:R-:W-:Y:S02]  /*2830*/  HADD2.F32 R5, -RZ, R4.H1_H1 ;  /* 0x30000004ff057230 */ /* 0x000fe40000004100 */
[----:B------:R-:W-:-:S02]  /*2840*/  HADD2.F32 R6, -RZ, R14.H1_H1 ;  /* 0x3000000eff067230 */ /* 0x000fc40000004100 */
[----:B------:R-:W-:Y:S02]  /*2850*/  HADD2.F32 R4, -RZ, R4.H0_H0 ;  /* 0x20000004ff047230 */ /* 0x000fe40000004100 */
[----:B------:R-:W-:Y:S02]  /*2860*/  HADD2.F32 R14, -RZ, R14.H0_H0 ;  /* 0x2000000eff0e7230 */ /* 0x000fe40000004100 */
[-C--:B------:R-:W-:Y:S01]  /*2870*/  FMUL.FTZ R83, R6, R35.reuse ;  /* 0x0000002306537220 */ /* 0x080fe20000410000 */
[--C-:B------:R-:W-:Y:S02]  /*2880*/  HADD2.F32 R7, -RZ, R79.reuse.H0_H0 ;  /* 0x2000004fff077230 */ /* 0x100fe40000004100 */
[----:B------:R-:W-:Y:S02]  /*2890*/  HADD2.F32 R15, -RZ, R79.H1_H1 ;  /* 0x3000004fff0f7230 */ /* 0x000fe40000004100 */
[-C--:B------:R-:W-:Y:S01]  /*28a0*/  FMUL.FTZ R79, R5, R32.reuse ;  /* 0x00000020054f7220 */ /* 0x080fe20000410000 */
[----:B------:R-:W-:Y:S01]  /*28b0*/  FMUL.FTZ R32, R4, R32 ;  /* 0x0000002004207220 */ /* 0x000fe20000410000 */
[----:B------:R-:W-:-:S02]  /*28c0*/  FMUL.FTZ R35, R14, R35 ;  /* 0x000000230e237220 */ /* 0x000fc40000410000 */
[-C--:B------:R-:W-:Y:S01]  /*28d0*/  FFMA.FTZ R79, R4, R7.reuse, -R79 ;  /* 0x00000007044f7223 */ /* 0x080fe2000001084f */
[----:B------:R-:W-:Y:S01]  /*28e0*/  FFMA.FTZ R32, R5, R7, R32 ;  /* 0x0000000705207223 */ /* 0x000fe20000010020 */
[-C--:B------:R-:W-:Y:S01]  /*28f0*/  FFMA.FTZ R83, R14, R15.reuse, -R83 ;  /* 0x0000000f0e537223 */ /* 0x080fe20000010853 */
[----:B------:R-:W-:Y:S01]  /*2900*/  FFMA.FTZ R6, R6, R15, R35 ;  /* 0x0000000f06067223 */ /* 0x000fe20000010023 */
[----:B------:R-:W-:Y:S02]  /*2910*/  F2FP.F16.F32.PACK_AB R5, R81, R76 ;  /* 0x0000004c5105723e */ /* 0x000fe400000000ff */
[----:B------:R-:W-:Y:S02]  /*2920*/  F2FP.F16.F32.PACK_AB R7, R85, R78 ;  /* 0x0000004e5507723e */ /* 0x000fe400000000ff */
[----:B------:R-:W-:Y:S02]  /*2930*/  F2FP.F16.F32.PACK_AB R4, R32, R79 ;  /* 0x0000004f2004723e */ /* 0x000fe400000000ff */
[----:B------:R-:W-:-:S07]  /*2940*/  F2FP.F16.F32.PACK_AB R6, R6, R83 ;  /* 0x000000530606723e */ /* 0x000fce00000000ff */
.L_x_3647:
[----:B------:R-:W-:Y:S05]  /*2950*/  BSYNC B2 ;  /* 0x0000000000027941 */ /* 0x000fea0003800000 */
.L_x_3646:
[----:B--2---:R1:W-:Y:S02]  /*2960*/  STG.E.128 desc[UR54][R12.64], R4 ;  /* 0x000000040c007986 */ /* 0x0043e4000c101d36 */
.L_x_3645:
[----:B------:R-:W-:Y:S05]  /*2970*/  BSYNC B1 ;  /* 0x0000000000017941 */ /* 0x000fea0003800000 */
.L_x_3644:
[----:B------:R-:W-:Y:S05]  /*2980*/  @P3 BRA `(.L_x_3643) ;  /* 0x0000000c00f03947 */ /* 0x000fea0003800000 */
[----:B-1----:R-:W-:Y:S01]  /*2990*/  IMAD.MOV.U32 R4, RZ, RZ, 0x20 ;  /* 0x00000020ff047424 */ /* 0x002fe200078e00ff */
[----:B------:R-:W-:Y:S01]  /*29a0*/  LOP3.LUT P5, RZ, R186, 0x4, RZ, 0xc0, !PT ;  /* 0x00000004baff7812 */ /* 0x000fe200078ac0ff */
[----:B------:R-:W-:Y:S01]  /*29b0*/  BSSY B1, `(.L_x_3648) ;  /* 0x0000031000017945 */ /* 0x000fe20003800000 */
[----:B------:R-:W-:Y:S02]  /*29c0*/  IADD3 R14, R42, 0x10, RZ ;  /* 0x000000102a0e7810 */ /* 0x000fe40007ffe0ff */
[----:B------:R-:W-:Y:S02]  /*29d0*/  SEL R4, R4, 0xffffffe0, !P5 ;  /* 0xffffffe004047807 */ /* 0x000fe40006800000 */
[----:B------:R-:W-:Y:S02]  /*29e0*/  ISETP.GE.AND P5, PT, R14, R63, PT ;  /* 0x0000003f0e00720c */ /* 0x000fe40003fa6270 */
[----:B------:R-:W-:-:S05]  /*29f0*/  IADD3 R33, R4, R66, R33 ;  /* 0x0000004204217210 */ /* 0x000fca0007ffe021 */
[----:B------:R-:W-:-:S06]  /*2a00*/  IMAD R4, R33, 0x2, R2 ;  /* 0x0000000221047824 */ /* 0x000fcc00078e0202 */
[----:B------:R-:W1:Y:S01]  /*2a10*/  LDS.128 R4, [R4+0x22400] ;  /* 0x0224000004047984 */ /* 0x000e620000000c00 */
[----:B------:R-:W-:Y:S05]  /*2a20*/  @P5 BRA `(.L_x_3649) ;  /* 0x0000000000a45947 */ /* 0x000fea0003800000 */
[--C-:B------:R-:W-:Y:S01]  /*2a30*/  SHF.R.U64 R15, R8, 0x10, R9.reuse ;  /* 0x00000010080f7819 */ /* 0x100fe20000001209 */
[----:B-1----:R-:W-:Y:S01]  /*2a40*/  IMAD.MOV.U32 R8, RZ, RZ, R6 ;  /* 0x000000ffff087224 */ /* 0x002fe200078e0006 */
        /* <DEDUP_REMOVED lines=39> */
.L_x_3649:
[----:B------:R-:W-:Y:S05]  /*2cc0*/  BSYNC B1 ;  /* 0x0000000000017941 */ /* 0x000fea0003800000 */
.L_x_3648:
[----:B-1----:R1:W-:Y:S01]  /*2cd0*/  STG.E.128 desc[UR54][R12.64+0x40], R4 ;  /* 0x000040040c007986 */ /* 0x0023e2000c101d36 */
[----:B------:R-:W-:Y:S05]  /*2ce0*/  BRA `(.L_x_3643) ;  /* 0x0000000c00187947 */ /* 0x000fea0003800000 */
.L_x_3637:
        /* <DEDUP_REMOVED lines=27> */
[----:B--2---:R-:W-:Y:S02]  /*2ea0*/  IMAD.MOV.U32 R32, RZ, RZ, R4 ;  /* 0x000000ffff207224 */ /* 0x004fe400078e0004 */
[----:B------:R-:W-:Y:S02]  /*2eb0*/  IMAD.MOV.U32 R59, RZ, RZ, R6 ;  /* 0x000000ffff3b7224 */ /* 0x000fe400078e0006 */
[----:B------:R-:W-:Y:S02]  /*2ec0*/  IMAD.MOV.U32 R58, RZ, RZ, R5 ;  /* 0x000000ffff3a7224 */ /* 0x000fe400078e0005 */
[----:B------:R-:W-:Y:S01]  /*2ed0*/  IMAD.MOV.U32 R72, RZ, RZ, R7 ;  /* 0x000000ffff487224 */ /* 0x000fe200078e0007 */
[----:B------:R-:W-:Y:S01]  /*2ee0*/  PRMT R95, R32, 0x5410, R59 ;  /* 0x00005410205f7816 */ /* 0x000fe2000000003b */
[----:B---3--:R-:W-:Y:S01]  /*2ef0*/  IMAD.MOV.U32 R13, RZ, RZ, R9 ;  /* 0x000000ffff0d7224 */ /* 0x008fe200078e0009 */
        /* <DEDUP_REMOVED lines=10> */
.L_x_3650:
[----:B------:R-:W-:Y:S01]  /*2fa0*/  IMAD R72, R19, 0x8, R2 ;  /* 0x0000000813487824 */ /* 0x000fe200078e0202 */
[----:B------:R-:W-:Y:S01]  /*2fb0*/  SHF.L.U32 R59, R184, 0x1f, RZ ;  /* 0x0000001fb83b7819 */ /* 0x000fe200000006ff */
[----:B------:R-:W-:Y:S03]  /*2fc0*/  BSSY B1, `(.L_x_3651) ;  /* 0x0000003000017945 */ /* 0x000fe60003800000 */
[----:B------:R-:W0:Y:S02]  /*2fd0*/  SYNCS.PHASECHK.TRANS64.TRYWAIT P5, [R72+URZ+0x38890], R59 ;  /* 0x0388903b480075a7 */ /* 0x000e2400080a017f */
[----:B0-----:R-:W-:Y:S05]  /*2fe0*/  @!P5 BRA `(.L_x_3652) ;  /* 0x000001500078d947 */ /* 0x001fea0003800000 */
.L_x_3844:
[----:B------:R-:W-:Y:S05]  /*2ff0*/  BSYNC B1 ;  /* 0x0000000000017941 */ /* 0x000fea0003800000 */
.L_x_3651:
[----:B------:R-:W-:Y:S01]  /*3000*/  ISETP.GE.OR P5, PT, R16, R65, P1 ;  /* 0x000000411000720c */ /* 0x000fe20000fa6670 */
[----:B------:R-:W-:Y:S01]  /*3010*/  ULDC.64 UR4, c[0x0][0x2f0] ;  /* 0x0000bc0000047ab9 */ /* 0x000fe20000000a00 */
[----:B------:R-:W-:Y:S01]  /*3020*/  MOV R78, R14 ;  /* 0x0000000e004e7202 */ /* 0x000fe20000000f00 */
[----:B------:R-:W-:-:S04]  /*3030*/  IMAD R13, R218, UR4, RZ ;  /* 0x00000004da0d7c24 */ /* 0x000fc8000f8e02ff */
[----:B------:R-:W-:-:S04]  /*3040*/  IMAD.WIDE.U32 R78, R22, UR4, R78 ;  /* 0x00000004164e7c25 */ /* 0x000fc8000f8e004e */
[----:B------:R-:W-:Y:S02]  /*3050*/  IMAD R13, R22, UR5, R13 ;  /* 0x00000005160d7c24 */ /* 0x000fe4000f8e020d */
[----:B------:R-:W-:Y:S05]  /*3060*/  @P5 BRA `(.L_x_3643) ;  /* 0x0000000800385947 */ /* 0x000fea0003800000 */
[----:B------:R-:W-:Y:S01]  /*3070*/  IMAD.IADD R93, R13, 0x1, R79 ;  /* 0x000000010d5d7824 */ /* 0x000fe200078e024f */
[----:B------:R-:W-:Y:S01]  /*3080*/  IADD3 R12, P5, P6, R44, R78, R71 ;  /* 0x0000004e2c0c7210 */ /* 0x000fe20007ebe047 */
[----:B------:R-:W-:Y:S03]  /*3090*/  BSSY B1, `(.L_x_3653) ;  /* 0x0000069000017945 */ /* 0x000fe60003800000 */
[----:B------:R-:W-:Y:S02]  /*30a0*/  IADD3.X R13, R0, R93, R75, P5, P6 ;  /* 0x0000005d000d7210 */ /* 0x000fe40002fec44b */
[C---:B------:R-:W-:Y:S02]  /*30b0*/  LEA R80, P5, R12.reuse, R46, 0x1 ;  /* 0x0000002e0c507211 */ /* 0x040fe400078a08ff */
[----:B------:R-:W-:Y:S02]  /*30c0*/  ISETP.NE.AND P6, PT, R35, RZ, PT ;  /* 0x000000ff2300720c */ /* 0x000fe40003fc5270 */
[----:B------:R-:W-:Y:S01]  /*30d0*/  LEA.HI.X R81, R12, R47, R13, 0x1, P5 ;  /* 0x0000002f0c517211 */ /* 0x000fe200028f0c0d */
[----:B------:R-:W-:Y:S01]  /*30e0*/  IMAD.IADD R13, R65, 0x1, -R64 ;  /* 0x00000001410d7824 */ /* 0x000fe200078e0a40 */
[----:B------:R-:W-:-:S04]  /*30f0*/  ISETP.NE.AND P5, PT, R74, RZ, PT ;  /* 0x000000ff4a00720c */ /* 0x000fc80003fa5270 */
[----:B------:R-:W-:-:S04]  /*3100*/  SEL R13, R64, R13, !P5 ;  /* 0x0000000d400d7207 */ /* 0x000fc80006800000 */
[----:B------:R-:W-:-:S04]  /*3110*/  SHF.R.S32.HI R12, RZ, 0x1f, R13 ;  /* 0x0000001fff0c7819 */ /* 0x000fc8000001140d */
[----:B------:R-:W-:-:S04]  /*3120*/  LEA.HI R12, R12, R13, RZ, 0x4 ;  /* 0x0000000d0c0c7211 */ /* 0x000fc800078f20ff */
[----:B------:R-:W-:-:S04]  /*3130*/  SHF.R.S32.HI R13, RZ, 0x4, R12 ;  /* 0x00000004ff0d7819 */ /* 0x000fc8000001140c */
[----:B------:R-:W-:-:S05]  /*3140*/  LEA.HI.SX32 R13, R50, R13, 0x1d ;  /* 0x0000000d320d7211 */ /* 0x000fca00078feaff */
[----:B------:R-:W-:-:S05]  /*3150*/  IMAD.SHL.U32 R58, R13, 0x8, RZ ;  /* 0x000000080d3a7824 */ /* 0x000fca00078e00ff */
[----:B------:R-:W-:-:S04]  /*3160*/  LOP3.LUT R13, R61, 0x38, R58, 0xf8, !PT ;  /* 0x000000383d0d7812 */ /* 0x000fc800078ef83a */
[----:B------:R-:W-:Y:S02]  /*3170*/  LOP3.LUT R12, R13, R62, RZ, 0x3c, !PT ;  /* 0x0000003e0d0c7212 */ /* 0x000fe400078e3cff */
[----:B------:R-:W-:-:S03]  /*3180*/  IADD3 R13, R70, R33, RZ ;  /* 0x00000021460d7210 */ /* 0x000fc60007ffe0ff */
[----:B------:R-:W-:Y:S02]  /*3190*/  IMAD R12, R189, 0x200, R12 ;  /* 0x00000200bd0c7824 */ /* 0x000fe400078e020c */
[----:B------:R-:W-:Y:S02]  /*31a0*/  IMAD R13, R13, 0x2, R2 ;  /* 0x000000020d0d7824 */ /* 0x000fe400078e0202 */
[----:B------:R-:W-:-:S04]  /*31b0*/  IMAD.IADD R33, R33, 0x1, R12 ;  /* 0x0000000121217824 */ /* 0x000fc800078e020c */
[----:B------:R-:W-:Y:S01]  /*31c0*/  IMAD R33, R33, 0x2, R2 ;  /* 0x0000000221217824 */ /* 0x000fe200078e0202 */
[----:B------:R-:W1:Y:S05]  /*31d0*/  LDS.128 R12, [R13+0x22400] ;  /* 0x022400000d0c7984 */ /* 0x000e6a0000000c00 */
        /* <DEDUP_REMOVED lines=84> */
.L_x_3654:
[----:B------:R-:W-:Y:S05]  /*3720*/  BSYNC B1 ;  /* 0x0000000000017941 */ /* 0x000fea0003800000 */
.L_x_3653:
        /* <DEDUP_REMOVED lines=10> */
.L_x_3636:
[----:B------:R-:W-:-:S13]  /*37d0*/  ISETP.NE.AND P0, PT, R185, 0x3, PT ;  /* 0x00000003b900780c */ /* 0x000fda0003f05270 */
[----:B------:R-:W-:Y:S05]  /*37e0*/  @!P0 BRA `(.L_x_3655) ;  /* 0x0000000000048947 */ /* 0x000fea0003800000 */
[----:B------:R-:W-:Y:S01]  /*37f0*/  BPT.TRAP 0x1 ;  /* 0x000000040000795c */ /* 0x000fe20000300000 */
.L_x_3655:
        /* <DEDUP_REMOVED lines=8> */
.L_x_3845:
[----:B------:R-:W-:Y:S05]  /*3880*/  BSYNC B1 ;  /* 0x0000000000017941 */ /* 0x000fea0003800000 */
.L_x_3656:
[----:B------:R-:W-:Y:S05]  /*3890*/  @P1 BRA `(.L_x_3643) ;  /* 0x00000000002c1947 */ /* 0x000fea0003800000 */
[----:B------:R-:W-:Y:S01]  /*38a0*/  @!P3 LOP3.LUT P5, RZ, R186, 0x4, RZ, 0xc0, !PT ;  /* 0x00000004baffb812 */ /* 0x000fe200078ac0ff */
[----:B------:R-:W-:Y:S01]  /*38b0*/  @!P3 VIADD R4, R66, 0x20 ;  /* 0x000000204204b836 */ /* 0x000fe20000000000 */
[----:B------:R-:W-:Y:S02]  /*38c0*/  PLOP3.LUT P6, PT, PT, PT, PT, 0x8, 0x0 ;  /* 0x000000000000781c */ /* 0x000fe40003fce170 */
[----:B------:R-:W-:-:S13]  /*38d0*/  @!P3 PLOP3.LUT P6, PT, P5, PT, PT, 0x80, 0x0 ;  /* 0x000000000000b81c */ /* 0x000fda0002fcf070 */
[----:B------:R-:W-:-:S04]  /*38e0*/  @P6 VIADD R4, R66, 0xffffffe0 ;  /* 0xffffffe042046836 */ /* 0x000fc80000000000 */
[----:B------:R-:W-:Y:S02]  /*38f0*/  @!P3 IMAD.IADD R33, R33, 0x1, R4 ;  /* 0x000000012121b824 */ /* 0x000fe400078e0204 */
[----:B------:R-:W1:Y:S03]  /*3900*/  @!P4 LDS.128 R4, [R32+0x22400] ;  /* 0x022400002004c984 */ /* 0x000e660000000c00 */
[----:B------:R-:W-:-:S06]  /*3910*/  @!P3 LEA R8, R33, R2, 0x1 ;  /* 0x000000022108b211 */ /* 0x000fcc00078e08ff */
[----:B------:R-:W2:Y:S04]  /*3920*/  @!P3 LDS.128 R8, [R8+0x22400] ;  /* 0x022400000808b984 */ /* 0x000ea80000000c00 */
[----:B-1----:R1:W-:Y:S04]  /*3930*/  @!P4 STG.E.128 desc[UR54][R12.64], R4 ;  /* 0x000000040c00c986 */ /* 0x0023e8000c101d36 */
[----:B--2---:R1:W-:Y:S02]  /*3940*/  @!P3 STG.E.128 desc[UR54][R12.64+0x40], R8 ;  /* 0x000040080c00b986 */ /* 0x0043e4000c101d36 */
.L_x_3643:
[----:B------:R-:W-:Y:S05]  /*3950*/  BSYNC B0 ;  /* 0x0000000000007941 */ /* 0x000fea0003800000 */
.L_x_3635:
        /* <DEDUP_REMOVED lines=17> */
.L_x_3659:
[----:B------:R-:W-:Y:S05]  /*3a70*/  BSYNC B0 ;  /* 0x0000000000007941 */ /* 0x000fea0003800000 */
.L_x_3658:
[----:B------:R-:W4:Y:S01]  /*3a80*/  SYNCS.PHASECHK.TRANS64.TRYWAIT P0, [R72+URZ+0x388b0], R59 ;  /* 0x0388b03b480075a7 */ /* 0x000f22000800017f */
[----:B------:R-:W-:Y:S04]  /*3a90*/  BSSY B0, `(.L_x_3660) ;  /* 0x0000002000007945 */ /* 0x000fe80003800000 */
[----:B----4-:R-:W-:Y:S05]  /*3aa0*/  @!P0 BRA `(.L_x_3661) ;  /* 0x0000014400f08947 */ /* 0x010fea0003800000 */
.L_x_3846:
[----:B------:R-:W-:Y:S05]  /*3ab0*/  BSYNC B0 ;  /* 0x0000000000007941 */ /* 0x000fea0003800000 */
.L_x_3660:
[----:B------:R-:W-:Y:S04]  /*3ac0*/  BSSY B0, `(.L_x_3662) ;  /* 0x0000051000007945 */ /* 0x000fe80003800000 */
[----:B------:R-:W-:Y:S05]  /*3ad0*/  @P1 BRA `(.L_x_3663) ;  /* 0x00000004003c1947 */ /* 0x000fea0003800000 */
[----:B-1----:R-:W-:Y:S01]  /*3ae0*/  IMAD.WIDE R4, R51, 0x40, R48 ;  /* 0x0000004033047825 */ /* 0x002fe200078e0230 */
[----:B------:R-:W-:Y:S01]  /*3af0*/  ULDC.64 UR4, c[0x0][0x318] ;  /* 0x0000c60000047ab9 */ /* 0x000fe20000000a00 */
[----:B------:R-:W-:Y:S02]  /*3b00*/  LOP3.LUT P0, RZ, R186, 0x4, RZ, 0xc0, !PT ;  /* 0x00000004baff7812 */ /* 0x000fe4000780c0ff */
[----:B------:R-:W-:Y:S01]  /*3b10*/  IMAD R5, R5, UR4, RZ ;  /* 0x0000000405057c24 */ /* 0x000fe2000f8e02ff */
[----:B---3--:R-:W-:Y:S01]  /*3b20*/  IADD3 R13, R16, 0xc0, RZ ;  /* 0x000000c0100d7810 */ /* 0x008fe20007ffe0ff */
[----:B------:R-:W-:Y:S02]  /*3b30*/  IMAD.MOV.U32 R76, RZ, RZ, R40 ;  /* 0x000000ffff4c7224 */ /* 0x000fe400078e0028 */
[C---:B------:R-:W-:Y:S02]  /*3b40*/  IMAD R5, R4.reuse, UR5, R5 ;  /* 0x0000000504057c24 */ /* 0x040fe4000f8e0205 */
[----:B------:R-:W-:Y:S01]  /*3b50*/  IMAD.WIDE.U32 R6, R4, UR4, R76 ;  /* 0x0000000404067c25 */ /* 0x000fe2000f8e004c */
[----:B------:R-:W-:-:S03]  /*3b60*/  ULDC.64 UR4, c[0x0][0x308] ;  /* 0x0000c20000047ab9 */ /* 0x000fc60000000a00 */
[----:B------:R-:W-:Y:S01]  /*3b70*/  IMAD R9, R19, 0x8000, R66 ;  /* 0x0000800013097824 */ /* 0x000fe200078e0242 */
[----:B------:R-:W-:Y:S01]  /*3b80*/  LEA R58, P1, R6, UR4, 0x1 ;  /* 0x00000004063a7c11 */ /* 0x000fe2000f8208ff */
[----:B------:R-:W-:Y:S01]  /*3b90*/  IMAD.IADD R5, R7, 0x1, R5 ;  /* 0x0000000107057824 */ /* 0x000fe200078e0205 */
[----:B------:R-:W-:Y:S01]  /*3ba0*/  ULDC UR4, c[0x0][0x310] ;  /* 0x0000c40000047ab9 */ /* 0x000fe20000000800 */
[----:B------:R-:W-:Y:S01]  /*3bb0*/  VIADD R4, R16, 0x40 ;  /* 0x0000004010047836 */ /* 0x000fe20000000000 */
[C---:B------:R-:W-:Y:S01]  /*3bc0*/  IADD3 R79, R9.reuse, 0x20, RZ ;  /* 0x00000020094f7810 */ /* 0x040fe20007ffe0ff */
[C---:B------:R-:W-:Y:S01]  /*3bd0*/  @P0 VIADD R79, R9.reuse, 0xffffffe0 ;  /* 0xffffffe0094f0836 */ /* 0x040fe20000000000 */
[----:B0---4-:R-:W-:Y:S01]  /*3be0*/  LEA.HI.X R59, R6, UR5, R5, 0x1, P1 ;  /* 0x00000005063b7c11 */ /* 0x011fe200088f0c05 */
[----:B------:R-:W-:Y:S01]  /*3bf0*/  IMAD R80, R9, 0x2, R2 ;  /* 0x0000000209507824 */ /* 0x000fe200078e0202 */
[C---:B------:R-:W-:Y:S01]  /*3c00*/  ISETP.GE.AND P1, PT, R16.reuse, UR4, PT ;  /* 0x0000000410007c0c */ /* 0x040fe2000bf26270 */
[----:B------:R-:W-:Y:S01]  /*3c10*/  VIADD R12, R16, 0x80 ;  /* 0x00000080100c7836 */ /* 0x000fe20000000000 */
[----:B------:R-:W-:Y:S01]  /*3c20*/  ISETP.GE.AND P0, PT, R4, UR4, PT ;  /* 0x0000000404007c0c */ /* 0x000fe2000bf06270 */
[----:B------:R-:W-:-:S02]  /*3c30*/  VIADD R76, R16, 0x100 ;  /* 0x00000100104c7836 */ /* 0x000fc40000000000 */
[----:B------:R-:W-:Y:S02]  /*3c40*/  VIADD R78, R16, 0x140 ;  /* 0x00000140104e7836 */ /* 0x000fe40000000000 */
[----:B------:R-:W-:-:S06]  /*3c50*/  IMAD R79, R79, 0x2, R2 ;  /* 0x000000024f4f7824 */ /* 0x000fcc00078e0202 */
        /* <DEDUP_REMOVED lines=35> */
[----:B------:R-:W-:Y:S02]  /*3e90*/  ISETP.GE.AND P0, PT, R78, UR4, PT ;  /* 0x000000044e007c0c */ /* 0x000fe4000bf06270 */
[----:B------:R-:W-:-:S07]  /*3ea0*/  IADD3 R78, R16, 0x160, RZ ;  /* 0x00000160104e7810 */ /* 0x000fce0007ffe0ff */
        /* <DEDUP_REMOVED lines=18> */
.L_x_3663:
[----:B------:R-:W-:Y:S05]  /*3fd0*/  BSYNC B0 ;  /* 0x0000000000007941 */ /* 0x000fea0003800000 */
.L_x_3662:
[----:B------:R-:W-:Y:S01]  /*3fe0*/  @!PT LDS RZ, [RZ] ;  /* 0x00000000fffff984 */ /* 0x000fe20000000800 */
[----:B------:R-:W-:Y:S01]  /*3ff0*/  @!PT LDS RZ, [RZ] ;  /* 0x00000000fffff984 */ /* 0x000fe20000000800 */
[----:B------:R-:W-:Y:S01]  /*4000*/  @!PT LDS RZ, [RZ] ;  /* 0x00000000fffff984 */ /* 0x000fe20000000800 */
[----:B------:R-:W-:Y:S01]  /*4010*/  @!PT LDS RZ, [RZ] ;  /* 0x00000000fffff984 */ /* 0x000fe20000000800 */
[----:B------:R5:W-:Y:S06]  /*4020*/  MEMBAR.ALL.CTA ;  /* 0x0000000000007992 */ /* 0x000bec0000008000 */
[----:B-----5:R-:W5:Y:S01]  /*4030*/  FENCE.VIEW.ASYNC.S ;  /* 0x00000000000073c6 */ /* 0x020f620000000000 */
[----:B------:R-:W-:Y:S01]  /*4040*/  VIADD R19, R19, 0x1 ;  /* 0x0000000113137836 */ /* 0x000fe20000000000 */
[----:B-----5:R1:W-:Y:S01]  /*4050*/  BAR.SYNC.DEFER_BLOCKING R60, 0x80 ;  /* 0x0002003c0000751d */ /* 0x0203e20000010000 */
[----:B0---4-:R-:W-:-:S03]  /*4060*/  @!P5 VIADD R72, R72, 0x388c0 ;  /* 0x000388c04848d836 */ /* 0x011fc60000000000 */
[C---:B------:R-:W-:Y:S02]  /*4070*/  ISETP.NE.AND P1, PT, R19.reuse, 0x2, PT ;  /* 0x000000021300780c */ /* 0x040fe40003f25270 */
[----:B------:R-:W-:Y:S02]  /*4080*/  PLOP3.LUT P0, PT, PT, PT, PT, 0x8, 0x0 ;  /* 0x000000000000781c */ /* 0x000fe40003f0e170 */
[----:B------:R-:W-:Y:S02]  /*4090*/  @!P5 PRMT R72, RZ, 0x654, R72 ;  /* 0x00000654ff48d816 */ /* 0x000fe40000000048 */
[----:B------:R-:W-:Y:S02]  /*40a0*/  SEL R5, RZ, 0x1, P1 ;  /* 0x00000001ff057807 */ /* 0x000fe40000800000 */
[----:B------:R-:W-:Y:S02]  /*40b0*/  SEL R19, R19, RZ, P1 ;  /* 0x000000ff13137207 */ /* 0x000fe40000800000 */
[----:B------:R-:W-:Y:S01]  /*40c0*/  LOP3.LUT R184, R184, R5, RZ, 0x3c, !PT ;  /* 0x00000005b8b87212 */ /* 0x000fe200078e3cff */
[----:B------:R1:W-:Y:S01]  /*40d0*/  @!P5 SYNCS.ARRIVE.TRANS64.RED.A1T0 RZ, [R72+URZ], RZ ;  /* 0x000000ff48ffd9a7 */ /* 0x0003e2000810043f */
[----:B------:R-:W-:Y:S05]  /*40e0*/  @P2 BRA `(.L_x_3664) ;  /* 0xffffffe000202947 */ /* 0x000fea000383ffff */
.L_x_3630:
[----:B-1----:R-:W4:Y:S01]  /*40f0*/  LDL R4, [R1+0x4] ;  /* 0x0000040001047983 */ /* 0x002f220000100800 */
        /* <DEDUP_REMOVED lines=33> */
[----:B------:R-:W-:Y:S02]  /*4310*/  MOV R3, RZ ;  /* 0x000000ff00037202 */ /* 0x000fe40000000f00 */
        /* <DEDUP_REMOVED lines=8> */
[----:B---3--:R-:W-:Y:S02]  /*43a0*/  CS2R R80, SRZ ;  /* 0x0000000000507805 */ /* 0x008fe4000001ff00 */
        /* <DEDUP_REMOVED lines=14> */
[----:B--2---:R-:W-:Y:S02]  /*4490*/  CS2R R32, SRZ ;  /* 0x0000000000207805 */ /* 0x004fe4000001ff00 */
[----:B------:R-:W-:Y:S02]  /*44a0*/  CS2R R176, SRZ ;  /* 0x0000000000b07805 */ /* 0x000fe4000001ff00 */
[----:B------:R-:W-:-:S02]  /*44b0*/  CS2R R38, SRZ ;  /* 0x0000000000267805 */ /* 0x000fc4000001ff00 */
[----:B------:R-:W-:Y:S01]  /*44c0*/  CS2R R178, SRZ ;  /* 0x0000000000b27805 */ /* 0x000fe2000001ff00 */
[----:B------:R-:W-:Y:S01]  /*44d0*/  IMAD.MOV.U32 R35, RZ, RZ, RZ ;  /* 0x000000ffff237224 */ /* 0x000fe200078e00ff */
[----:B------:R-:W-:Y:S01]  /*44e0*/  CS2R R28, SRZ ;  /* 0x00000000001c7805 */ /* 0x000fe2000001ff00 */
[----:B------:R-:W-:Y:S01]  /*44f0*/  IMAD.MOV.U32 R180, RZ, RZ, RZ ;  /* 0x000000ffffb47224 */ /* 0x000fe200078e00ff */
[----:B------:R-:W-:Y:S01]  /*4500*/  MOV R182, RZ ;  /* 0x000000ff00b67202 */ /* 0x000fe20000000f00 */
[----:B------:R-:W-:Y:S02]  /*4510*/  IMAD.MOV.U32 R31, RZ, RZ, RZ ;  /* 0x000000ffff1f7224 */ /* 0x000fe400078e00ff */
[----:B------:R-:W-:Y:S02]  /*4520*/  IMAD.MOV.U32 R7, RZ, RZ, RZ ;  /* 0x000000ffff077224 */ /* 0x000fe400078e00ff */
[----:B------:R-:W-:Y:S02]  /*4530*/  IMAD.MOV.U32 R0, RZ, RZ, RZ ;  /* 0x000000ffff007224 */ /* 0x000fe400078e00ff */
[----:B------:R-:W-:Y:S01]  /*4540*/  IMAD.MOV.U32 R5, RZ, RZ, RZ ;  /* 0x000000ffff057224 */ /* 0x000fe200078e00ff */
[----:B----4-:R-:W-:Y:S01]  /*4550*/  ISETP.NE.AND P1, PT, R4, 0x1, PT ;  /* 0x000000010400780c */ /* 0x010fe20003f25270 */
[----:B------:R-:W-:-:S12]  /*4560*/  @P0 BRA `(.L_x_3666) ;  /* 0x0000000000080947 */ /* 0x000fd80003800000 */
[----:B------:R-:W0:Y:S02]  /*4570*/  FENCE.VIEW.ASYNC.G ;  /* 0x00000000000073c6 */ /* 0x000e240000000100 */
[----:B0-----:R-:W-:Y:S06]  /*4580*/  BAR.ARV 0xc, 0x120 ;  /* 0x0304800000007b1d */ /* 0x001fec0000002000 */
.L_x_3666:
[----:B------:R-:W-:Y:S05]  /*4590*/  BSYNC B0 ;  /* 0x0000000000007941 */ /* 0x000fea0003800000 */
.L_x_3665:
        /* <DEDUP_REMOVED lines=8> */
[----:B------:R-:W-:Y:S01]  /*4620*/  IMAD.MOV.U32 R7, RZ, RZ, 0x40000040 ;  /* 0x40000040ff077424 */ /* 0x000fe200078e00ff */
[----:B------:R-:W-:Y:S01]  /*4630*/  MOV R5, 0x40000040 ;  /* 0x4000004000057802 */ /* 0x000fe20000000f00 */
[----:B------:R-:W-:Y:S01]  /*4640*/  IMAD.MOV.U32 R11, RZ, RZ, 0x40000040 ;  /* 0x40000040ff0b7424 */ /* 0x000fe200078e00ff */
[----:B------:R-:W-:Y:S01]  /*4650*/  BAR.SYNC.DEFER_BLOCKING 0xe, 0x100 ;  /* 0x0384000000007b1d */ /* 0x000fe20000010000 */
[----:B------:R-:W-:Y:S01]  /*4660*/  MOV R9, 0x40000040 ;  /* 0x4000004000097802 */ /* 0x000fe20000000f00 */
[----:B------:R-:W-:Y:S01]  /*4670*/  IMAD.MOV.U32 R13, RZ, RZ, 0x40000040 ;  /* 0x40000040ff0d7424 */ /* 0x000fe200078e00ff */
[----:B------:R-:W-:Y:S02]  /*4680*/  R2UR UR5, R5 ;  /* 0x00000000050572ca */ /* 0x000fe400000e0000 */
[----:B------:R-:W-:Y:S01]  /*4690*/  R2UR UR7, R7 ;  /* 0x00000000070772ca */ /* 0x000fe200000e0000 */
[----:B------:R-:W-:Y:S01]  /*46a0*/  IMAD.MOV.U32 R7, RZ, RZ, 0x40000040 ;  /* 0x40000040ff077424 */ /* 0x000fe200078e00ff */
[----:B------:R-:W-:Y:S01]  /*46b0*/  ISETP.GE.AND P0, PT, R168, 0x41, PT ;  /* 0x00000041a800780c */ /* 0x000fe20003f06270 */
[----:B------:R-:W1:Y:S01]  /*46c0*/  S2R R20, SR_TID.X ;  /* 0x0000000000147919 */ /* 0x000e620000002100 */
[----:B------:R-:W-:Y:S01]  /*46d0*/  BSSY B0, `(.L_x_3670) ;  /* 0x00000f5000007945 */ /* 0x000fe20003800000 */
[----:B0-----:R-:W-:-:S04]  /*46e0*/  LEA.HI R3, R0, R0, RZ, 0x1 ;  /* 0x0000000000037211 */ /* 0x001fc800078f08ff */
[----:B------:R-:W-:Y:S01]  /*46f0*/  LOP3.LUT R3, R3, 0x1fffe, RZ, 0xc0, !PT ;  /* 0x0001fffe03037812 */ /* 0x000fe200078ec0ff */
[----:B-----5:R-:W-:-:S03]  /*4700*/  WARPGROUP.ARRIVE ;  /* 0x00000000000079c5 */ /* 0x020fc60000000000 */
[----:B------:R-:W-:Y:S01]  /*4710*/  IADD3 R3, R0, -R3, RZ ;  /* 0x8000000300037210 */ /* 0x000fe20007ffe0ff */
[----:B------:R-:W-:-:S04]  /*4720*/  VIADD R0, R2, 0x36400 ;  /* 0x0003640002007836 */ /* 0x000fc80000000000 */
[----:B------:R-:W-:Y:S01]  /*4730*/  IMAD R3, R3, 0x8000, R2 ;  /* 0x0000800003037824 */ /* 0x000fe200078e0202 */
[----:B------:R-:W-:-:S03]  /*4740*/  SHF.R.U32.HI R0, RZ, 0x4, R0 ;  /* 0x00000004ff007819 */ /* 0x000fc60000011600 */
[----:B------:R-:W-:Y:S01]  /*4750*/  VIADD R3, R3, 0x400 ;  /* 0x0000040003037836 */ /* 0x000fe20000000000 */
[----:B------:R-:W-:Y:S02]  /*4760*/  LOP3.LUT R0, R0, 0x3fff, RZ, 0xc0, !PT ;  /* 0x00003fff00007812 */ /* 0x000fe400078ec0ff */
[----:B-1----:R-:W-:Y:S02]  /*4770*/  LOP3.LUT R20, R20, 0x7f, RZ, 0xc0, !PT ;  /* 0x0000007f14147812 */ /* 0x002fe400078ec0ff */
[----:B------:R-:W-:Y:S02]  /*4780*/  SHF.R.U32.HI R3, RZ, 0x4, R3 ;  /* 0x00000004ff037819 */ /* 0x000fe40000011603 */
[----:B------:R-:W-:Y:S02]  /*4790*/  LOP3.LUT R4, R0, 0x10000, RZ, 0xfc, !PT ;  /* 0x0001000000047812 */ /* 0x000fe400078efcff */
[----:B------:R-:W-:Y:S02]  /*47a0*/  LOP3.LUT R3, R3, 0x3fff, RZ, 0xc0, !PT ;  /* 0x00003fff03037812 */ /* 0x000fe400078ec0ff */
[C---:B------:R-:W-:Y:S01]  /*47b0*/  R2UR UR4, R4.reuse ;  /* 0x00000000040472ca */ /* 0x040fe200000e0000 */
[----:B------:R-:W-:Y:S01]  /*47c0*/  VIADD R10, R4, 0x2 ;  /* 0x00000002040a7836 */ /* 0x000fe20000000000 */
[----:B------:R-:W-:-:S02]  /*47d0*/  LOP3.LUT R15, R3, 0x2000000, RZ, 0xfc, !PT ;  /* 0x02000000030f7812 */ /* 0x000fc400078efcff */
[----:B------:R-:W-:-:S03]  /*47e0*/  ISETP.NE.AND P2, PT, R20, RZ, PT ;  /* 0x000000ff1400720c */ /* 0x000fc60003f45270 */
[----:B------:R-:W-:-:S04]  /*47f0*/  IMAD R6, R18, 0x1000, R15 ;  /* 0x0000100012067824 */ /* 0x000fc800078e020f */
[C---:B------:R-:W-:Y:S01]  /*4800*/  VIADD R8, R6.reuse, 0x80 ;  /* 0x0000008006087836 */ /* 0x040fe20000000000 */
[C---:B------:R-:W-:Y:S01]  /*4810*/  R2UR UR6, R6.reuse ;  /* 0x00000000060672ca */ /* 0x040fe200000e0000 */
[C---:B------:R-:W-:Y:S01]  /*4820*/  VIADD R12, R6.reuse, 0x100 ;  /* 0x00000100060c7836 */ /* 0x040fe20000000000 */
[----:B------:R-:W-:-:S03]  /*4830*/  IADD3 R6, R6, 0x180, RZ ;  /* 0x0000018006067810 */ /* 0x000fc60007ffe0ff */
[----:B------:R-:W-:-:S05]  /*4840*/  @!P2 IMAD R0, R18, 0x8, R2 ;  /* 0x000000081200a824 */ /* 0x000fca00078e0202 */
[----:B------:R-:W-:-:S03]  /*4850*/  @!P2 IADD3 R0, R0, 0x38860, RZ ;  /* 0x000388600000a810 */ /* 0x000fc60007ffe0ff */
[----:B------:R-:W-:Y:S01]  /*4860*/  HGMMA.64x256x16.F32 R24, gdesc[UR4].tnspB, RZ, !UPT, gsb0 ;  /* 0x43e00000041879f0 */ /* 0x000fe2000c0008ff */
[----:B------:R-:W-:Y:S02]  /*4870*/  R2UR UR4, R10 ;  /* 0x000000000a0472ca */ /* 0x000fe400000e0000 */
[----:B------:R-:W-:Y:S02]  /*4880*/  R2UR UR5, R11 ;  /* 0x000000000b0572ca */ /* 0x000fe400000e0000 */
[----:B------:R-:W-:Y:S01]  /*4890*/  R2UR UR6, R8 ;  /* 0x00000000080672ca */ /* 0x000fe200000e0000 */
[----:B------:R-:W-:Y:S01]  /*48a0*/  VIADD R8, R4, 0x4 ;  /* 0x0000000404087836 */ /* 0x000fe20000000000 */
[----:B------:R-:W-:Y:S01]  /*48b0*/  R2UR UR7, R9 ;  /* 0x00000000090772ca */ /* 0x000fe200000e0000 */
[----:B------:R-:W-:Y:S01]  /*48c0*/  IMAD.MOV.U32 R9, RZ, RZ, 0x40000040 ;  /* 0x40000040ff097424 */ /* 0x000fe200078e00ff */
[----:B------:R-:W-:Y:S01]  /*48d0*/  @!P2 PRMT R0, RZ, 0x654, R0 ;  /* 0x00000654ff00a816 */ /* 0x000fe20000000000 */
[----:B------:R-:W-:-:S02]  /*48e0*/  WARPGROUP.DEPBAR.LE gsb0, 0x0 ;  /* 0x00008000000079c5 */ /* 0x000fc40000010000 */
[----:B------:R-:W-:-:S15]  /*48f0*/  WARPGROUP.ARRIVE ;  /* 0x00000000000079c5 */ /* 0x000fde0000000000 */
[----:B------:R-:W-:-:S01]  /*4900*/  NOP ;  /* 0x0000000000007918 */ /* 0x000fc20000000000 */
[----:B------:R-:W-:Y:S01]  /*4910*/  HGMMA.64x256x16.F32 R24, gdesc[UR4].tnspB, R24, gsb0 ;  /* 0x43e00000041879f0 */ /* 0x000fe20008000818 */
[----:B------:R-:W-:Y:S02]  /*4920*/  R2UR UR4, R8 ;  /* 0x00000000080472ca */ /* 0x000fe400000e0000 */
[----:B------:R-:W-:Y:S02]  /*4930*/  R2UR UR5, R9 ;  /* 0x00000000090572ca */ /* 0x000fe400000e0000 */
[----:B------:R-:W-:Y:S01]  /*4940*/  R2UR UR6, R12 ;  /* 0x000000000c0672ca */ /* 0x000fe200000e0000 */
[----:B------:R-:W-:Y:S01]  /*4950*/  VIADD R12, R4, 0x6 ;  /* 0x00000006040c7836 */ /* 0x000fe20000000000 */
[----:B------:R-:W-:Y:S01]  /*4960*/  R2UR UR7, R13 ;  /* 0x000000000d0772ca */ /* 0x000fe200000e0000 */
[----:B------:R-:W-:Y:S01]  /*4970*/  IMAD.MOV.U32 R13, RZ, RZ, 0x40000040 ;  /* 0x40000040ff0d7424 */ /* 0x000fe200078e00ff */
[----:B------:R-:W-:Y:S02]  /*4980*/  WARPGROUP.DEPBAR.LE gsb0, 0x0 ;  /* 0x00008000000079c5 */ /* 0x000fe40000010000 */
[----:B------:R-:W-:-:S15]  /*4990*/  WARPGROUP.ARRIVE ;  /* 0x00000000000079c5 */ /* 0x000fde0000000000 */
[----:B------:R-:W-:-:S02]  /*49a0*/  NOP ;  /* 0x0000000000007918 */ /* 0x000fc40000000000 */
        /* <DEDUP_REMOVED lines=12> */
[----:B------:R-:W-:Y:S05]  /*4a70*/  @!P0 BRA `(.L_x_3671) ;  /* 0x0000000800e88947 */ /* 0x000fea0003800000 */
[----:B------:R-:W-:-:S07]  /*4a80*/  VIADD R197, R197, 0xfffffffe ;  /* 0xfffffffec5c57836 */ /* 0x000fce0000000000 */
.L_x_3672:
[----:B------:R-:W-:Y:S01]  /*4a90*/  BAR.SYNC.DEFER_BLOCKING 0xe, 0x100 ;  /* 0x0384000000007b1d */ /* 0x000fe20000010000 */
[----:B------:R-:W-:Y:S01]  /*4aa0*/  IMAD R3, R18, 0x40, R188 ;  /* 0x0000004012037824 */ /* 0x000fe200078e02bc */
[----:B------:R-:W-:Y:S01]  /*4ab0*/  R2UR UR4, R4 ;  /* 0x00000000040472ca */ /* 0x000fe200000e0000 */
[----:B------:R-:W-:Y:S01]  /*4ac0*/  VIADD R18, R18, 0x1 ;  /* 0x0000000112127836 */ /* 0x000fe20000000000 */
[----:B------:R-:W-:Y:S01]  /*4ad0*/  R2UR UR5, R5 ;  /* 0x00000000050572ca */ /* 0x000fe200000e0000 */
[----:B------:R-:W-:Y:S01]  /*4ae0*/  IMAD R3, R3, 0x4, R2 ;  /* 0x0000000403037824 */ /* 0x000fe200078e0202 */
[C---:B------:R-:W-:Y:S01]  /*4af0*/  ISETP.GT.AND P1, PT, R197.reuse, RZ, PT ;  /* 0x000000ffc500720c */ /* 0x040fe20003f24270 */
[----:B------:R-:W-:Y:S01]  /*4b00*/  IMAD.MOV.U32 R7, RZ, RZ, 0x40000040 ;  /* 0x40000040ff077424 */ /* 0x000fe200078e00ff */
[----:B------:R-:W-:Y:S01]  /*4b10*/  ISETP.NE.AND P0, PT, R18, 0x2, PT ;  /* 0x000000021200780c */ /* 0x000fe20003f05270 */
[----:B------:R-:W-:Y:S01]  /*4b20*/  IMAD.MOV.U32 R21, RZ, RZ, 0x40000040 ;  /* 0x40000040ff157424 */ /* 0x000fe200078e00ff */
[----:B------:R-:W-:-:S02]  /*4b30*/  IADD3 R197, R197, -0x1, RZ ;  /* 0xffffffffc5c57810 */ /* 0x000fc40007ffe0ff */
[----:B------:R-:W-:Y:S02]  /*4b40*/  SEL R18, R18, RZ, P0 ;  /* 0x000000ff12127207 */ /* 0x000fe40000000000 */
[----:B------:R-:W-:Y:S01]  /*4b50*/  R2UR UR7, R7 ;  /* 0x00000000070772ca */ /* 0x000fe200000e0000 */
[----:B------:R-:W-:Y:S01]  /*4b60*/  IMAD.MOV.U32 R7, RZ, RZ, 0x40000040 ;  /* 0x40000040ff077424 */ /* 0x000fe200078e00ff */
[----:B------:R-:W-:-:S04]  /*4b70*/  LEA R6, R18, R15, 0xc ;  /* 0x0000000f12067211 */ /* 0x000fc800078e60ff */
[C---:B------:R-:W-:Y:S01]  /*4b80*/  R2UR UR6, R6.reuse ;  /* 0x00000000060672ca */ /* 0x040fe200000e0000 */
[----:B------:R-:W-:Y:S01]  /*4b90*/  VIADD R20, R6, 0x80 ;  /* 0x0000008006147836 */ /* 0x000fe20000000000 */
[----:B0-----:R-:W0:Y:S04]  /*4ba0*/  LDS R0, [R3+0x38400] ;  /* 0x0384000003007984 */ /* 0x001e280000000800 */
        /* <DEDUP_REMOVED lines=129> */
[----:B------:R-:W-:-:S04]  /*53c0*/  @!P2 IMAD R0, R18, 0x8, R2 ;  /* 0x000000081200a824 */ /* 0x000fc800078e0202 */
[----:B------:R-:W-:Y:S01]  /*53d0*/  @!P2 VIADD R0, R0, 0x38860 ;  /* 0x000388600000a836 */ /* 0x000fe20000000000 */
[----:B------:R-:W-:-:S04]  /*53e0*/  WARPGROUP.ARRIVE ;  /* 0x00000000000079c5 */ /* 0x000fc80000000000 */
[----:B------:R-:W-:Y:S02]  /*53f0*/  @!P2 PRMT R0, RZ, 0x654, R0 ;  /* 0x00000654ff00a816 */ /* 0x000fe40000000000 */
[----:B------:R-:W-:Y:S01]  /*5400*/  HGMMA.64x256x16.F32 R24, gdesc[UR4].tnspB, R24, gsb0 ;  /* 0x43e00000041879f0 */ /* 0x000fe20008000818 */
[----:B------:R-:W-:Y:S02]  /*5410*/  R2UR UR4, R10 ;  /* 0x000000000a0472ca */ /* 0x000fe400000e0000 */
[----:B------:R-:W-:Y:S02]  /*5420*/  R2UR UR5, R11 ;  /* 0x000000000b0572ca */ /* 0x000fe400000e0000 */
[----:B------:R-:W-:Y:S01]  /*5430*/  R2UR UR6, R20 ;  /* 0x00000000140672ca */ /* 0x000fe200000e0000 */
[C---:B------:R-:W-:Y:S01]  /*5440*/  VIADD R20, R6.reuse, 0x100 ;  /* 0x0000010006147836 */ /* 0x040fe20000000000 */
[----:B------:R-:W-:Y:S01]  /*5450*/  R2UR UR7, R21 ;  /* 0x00000000150772ca */ /* 0x000fe200000e0000 */
[----:B------:R-:W-:Y:S01]  /*5460*/  VIADD R6, R6, 0x180 ;  /* 0x0000018006067836 */ /* 0x000fe20000000000 */
[----:B------:R-:W-:Y:S01]  /*5470*/  MOV R21, 0x40000040 ;  /* 0x4000004000157802 */ /* 0x000fe20000000f00 */
[----:B------:R-:W-:-:S02]  /*5480*/  WARPGROUP.DEPBAR.LE gsb0, 0x0 ;  /* 0x00008000000079c5 */ /* 0x000fc40000010000 */
[----:B------:R-:W-:-:S15]  /*5490*/  WARPGROUP.ARRIVE ;  /* 0x00000000000079c5 */ /* 0x000fde0000000000 */
[----:B------:R-:W-:-:S01]  /*54a0*/  NOP ;  /* 0x0000000000007918 */ /* 0x000fc20000000000 */
        /* <DEDUP_REMOVED lines=19> */
[----:B------:R0:W-:Y:S02]  /*55e0*/  @!P2 SYNCS.ARRIVE.TRANS64.RED.A1T0 RZ, [R0+URZ], RZ ;  /* 0x000000ff00ffa9a7 */ /* 0x0001e4000810043f */
[----:B0-----:R-:W-:-:S04]  /*55f0*/  SEL R0, RZ, 0x1, P0 ;  /* 0x00000001ff007807 */ /* 0x001fc80000000000 */
[----:B------:R-:W-:Y:S01]  /*5600*/  LOP3.LUT R23, R23, R0, RZ, 0x3c, !PT ;  /* 0x0000000017177212 */ /* 0x000fe200078e3cff */
[----:B------:R-:W-:Y:S06]  /*5610*/  @P1 BRA `(.L_x_3672) ;  /* 0xfffffff4001c1947 */ /* 0x000fec000383ffff */
.L_x_3671:
[----:B------:R-:W-:Y:S05]  /*5620*/  BSYNC B0 ;  /* 0x0000000000007941 */ /* 0x000fea0003800000 */
.L_x_3670:
[----:B------:R-:W-:Y:S01]  /*5630*/  BAR.SYNC.DEFER_BLOCKING 0xe, 0x100 ;  /* 0x0384000000007b1d */ /* 0x000fe20000010000 */
[C---:B------:R-:W-:Y:S01]  /*5640*/  IMAD R3, R18.reuse, 0x40, R188 ;  /* 0x0000004012037824 */ /* 0x040fe200078e02bc */
[----:B------:R-:W-:Y:S01]  /*5650*/  PLOP3.LUT P0, PT, PT, PT, PT, 0x8, 0x0 ;  /* 0x000000000000781c */ /* 0x000fe20003f0e170 */
[----:B------:R-:W-:Y:S02]  /*5660*/  VIADD R18, R18, 0x1 ;  /* 0x0000000112127836 */ /* 0x000fe40000000000 */
[----:B------:R-:W-:-:S03]  /*5670*/  IMAD R3, R3, 0x4, R2 ;  /* 0x0000000403037824 */ /* 0x000fc600078e0202 */
[----:B------:R-:W-:-:S04]  /*5680*/  ISETP.NE.AND P1, PT, R18, 0x2, PT ;  /* 0x000000021200780c */ /* 0x000fc80003f25270 */
[----:B------:R-:W-:Y:S02]  /*5690*/  SEL R4, RZ, 0x1, P1 ;  /* 0x00000001ff047807 */ /* 0x000fe40000800000 */
[----:B------:R-:W-:Y:S02]  /*56a0*/  SEL R18, R18, RZ, P1 ;  /* 0x000000ff12127207 */ /* 0x000fe40000800000 */
[----:B------:R-:W-:Y:S01]  /*56b0*/  LOP3.LUT R23, R23, R4, RZ, 0x3c, !PT ;  /* 0x0000000417177212 */ /* 0x000fe200078e3cff */
        /* <DEDUP_REMOVED lines=132> */
.L_x_3668:
        /* <DEDUP_REMOVED lines=24> */
[----:B------:R-:W-:Y:S01]  /*6080*/  MOV R12, 0x1 ;  /* 0x00000001000c7802 */ /* 0x000fe20000000f00 */
[----:B------:R-:W-:-:S02]  /*6090*/  IMAD.U32 R10, RZ, RZ, UR4 ;  /* 0x00000004ff0a7e24 */ /* 0x000fc4000f8e00ff */
[----:B------:R-:W-:Y:S02]  /*60a0*/  IMAD.U32 R11, RZ, RZ, UR5 ;  /* 0x00000005ff0b7e24 */ /* 0x000fe4000f8e00ff */
[----:B------:R-:W-:Y:S02]  /*60b0*/  IMAD.MOV.U32 R8, RZ, RZ, 0x70 ;  /* 0x00000070ff087424 */ /* 0x000fe400078e00ff */
[----:B0-----:R-:W-:-:S07]  /*60c0*/  IMAD.MOV.U32 R13, RZ, RZ, RZ ;  /* 0x000000ffff0d7224 */ /* 0x001fce00078e00ff */
[----:B------:R-:W-:-:S07]  /*60d0*/  LEPC R20, `(.L_x_3674) ;  /* 0x000000001014794e */ /* 0x000fce0000000000 */
[----:B-1---5:R-:W-:Y:S05]  /*60e0*/  CALL.ABS.NOINC R14 ;  /* 0x000000000e007343 */ /* 0x022fea0003c00000 */
.L_x_3674:
[----:B------:R-:W-:Y:S05]  /*60f0*/  BSYNC B6 ;  /* 0x0000000000067941 */ /* 0x000fea0003800000 */
.L_x_3673:
        /* <DEDUP_REMOVED lines=12> */
.L_x_3678:
[----:B-1----:R1:W2:Y:S02]  /*61c0*/  SYNCS.PHASECHK.TRANS64.TRYWAIT P0, [R2+URZ+0x38800], R5 ;  /* 0x03880005020075a7 */ /* 0x0022a4000800017f */
[----:B--2---:R-:W-:Y:S05]  /*61d0*/  @!P0 NANOSLEEP.SYNCS 0x989680 ;  /* 0x009896800000895d */ /* 0x004fea0003900000 */
[----:B------:R-:W2:Y:S02]  /*61e0*/  @!P0 SYNCS.PHASECHK.TRANS64 P0, [R2+URZ+0x38800], R5 ;  /* 0x03880005020085a7 */ /* 0x000ea4000800007f */
[----:B--2---:R-:W-:Y:S05]  /*61f0*/  @!P0 BRA `(.L_x_3678) ;  /* 0xfffffffc00f08947 */ /* 0x004fea000383ffff */
.L_x_3677:
[----:B------:R-:W-:Y:S05]  /*6200*/  BSYNC B0 ;  /* 0x0000000000007941 */ /* 0x000fea0003800000 */
.L_x_3676:
[----:B------:R-:W-:Y:S05]  /*6210*/  BRA `(.L_x_3679) ;  /* 0x00000020006c7947 */ /* 0x000fea0003800000 */
.L_x_3675:
        /* <DEDUP_REMOVED lines=10> */
[C---:B------:R-:W-:Y:S01]  /*62c0*/  IMAD R11, R27.reuse, UR5, R6 ;  /* 0x000000051b0b7c24 */ /* 0x040fe2000f8e0206 */
[----:B------:R-:W-:Y:S01]  /*62d0*/  ULDC.64 UR4, c[0x0][0x3c8] ;  /* 0x0000f20000047ab9 */ /* 0x000fe20000000a00 */
[----:B------:R-:W-:Y:S01]  /*62e0*/  IMAD R0, R0, UR6, RZ ;  /* 0x0000000600007c24 */ /* 0x000fe2000f8e02ff */
[C---:B------:R-:W-:Y:S01]  /*62f0*/  LEA R24, P2, R4.reuse, UR4, 0x1 ;  /* 0x0000000404187c11 */ /* 0x040fe2000f8408ff */
[----:B------:R-:W-:Y:S01]  /*6300*/  IMAD.WIDE.U32 R6, R27, UR6, RZ ;  /* 0x000000061b067c25 */ /* 0x000fe2000f8e00ff */
[----:B------:R-:W-:Y:S02]  /*6310*/  IADD3 R11, R11, R5, RZ ;  /* 0x000000050b0b7210 */ /* 0x000fe40007ffe0ff */
[-C--:B------:R-:W-:Y:S01]  /*6320*/  IADD3 R3, P6, R29, R4.reuse, RZ ;  /* 0x000000041d037210 */ /* 0x080fe20007fde0ff */
[----:B------:R-:W-:Y:S01]  /*6330*/  IMAD R9, R27, UR7, R0 ;  /* 0x000000071b097c24 */ /* 0x000fe2000f8e0200 */
[----:B------:R-:W-:Y:S01]  /*6340*/  SHF.R.S32.HI R12, RZ, 0x1f, R29 ;  /* 0x0000001fff0c7819 */ /* 0x000fe2000001141d */
[----:B------:R-:W-:Y:S01]  /*6350*/  ULDC.64 UR6, c[0x0][0x3e0] ;  /* 0x0000f80000067ab9 */ /* 0x000fe20000000a00 */
[----:B------:R-:W-:Y:S01]  /*6360*/  LEA.HI.X R26, R4, UR5, R11, 0x1, P2 ;  /* 0x00000005041a7c11 */ /* 0x000fe200090f0c0b */
[----:B------:R-:W-:Y:S01]  /*6370*/  IMAD.IADD R9, R9, 0x1, R7 ;  /* 0x0000000109097824 */ /* 0x000fe200078e0207 */
[----:B------:R-:W-:Y:S01]  /*6380*/  IADD3 R5, P1, R16, R4, RZ ;  /* 0x0000000410057210 */ /* 0x000fe20007f3e0ff */
[----:B------:R-:W-:Y:S01]  /*6390*/  IMAD.X R10, R12, 0x1, R11, P6 ;  /* 0x000000010c0a7824 */ /* 0x000fe200030e060b */
[----:B------:R-:W-:-:S02]  /*63a0*/  IADD3 R8, P2, R29, R6, RZ ;  /* 0x000000061d087210 */ /* 0x000fc40007f5e0ff */
[C---:B------:R-:W-:Y:S01]  /*63b0*/  LEA R32, P5, R3.reuse, UR4, 0x1 ;  /* 0x0000000403207c11 */ /* 0x040fe2000f8a08ff */
[----:B------:R-:W-:Y:S01]  /*63c0*/  IMAD.X R4, R14, 0x1, R11, P1 ;  /* 0x000000010e047824 */ /* 0x000fe200008e060b */
[----:B------:R-:W-:Y:S01]  /*63d0*/  IADD3 R0, P4, R16, R6, RZ ;  /* 0x0000000610007210 */ /* 0x000fe20007f9e0ff */
[----:B------:R-:W-:Y:S01]  /*63e0*/  IMAD.X R7, R12, 0x1, R9, P2 ;  /* 0x000000010c077824 */ /* 0x000fe200010e0609 */
[----:B------:R-:W-:Y:S02]  /*63f0*/  LEA.HI.X R33, R3, UR5, R10, 0x1, P5 ;  /* 0x0000000503217c11 */ /* 0x000fe4000a8f0c0a */
[----:B------:R-:W-:Y:S02]  /*6400*/  LEA R27, P3, R6, UR6, 0x1 ;  /* 0x00000006061b7c11 */ /* 0x000fe4000f8608ff */
[----:B------:R-:W-:Y:S02]  /*6410*/  LEA R34, P6, R8, UR6, 0x1 ;  /* 0x0000000608227c11 */ /* 0x000fe4000f8c08ff */
[----:B------:R-:W-:-:S02]  /*6420*/  LEA R36, P1, R5, UR4, 0x1 ;  /* 0x0000000405247c11 */ /* 0x000fc4000f8208ff */
[----:B------:R-:W-:Y:S02]  /*6430*/  LEA R38, P2, R0, UR6, 0x1 ;  /* 0x0000000600267c11 */ /* 0x000fe4000f8408ff */
[----:B------:R-:W-:Y:S02]  /*6440*/  IADD3.X R3, R14, R9, RZ, P4, !PT ;  /* 0x000000090e037210 */ /* 0x000fe400027fe4ff */
[----:B------:R-:W-:Y:S02]  /*6450*/  LEA.HI.X R35, R8, UR7, R7, 0x1, P6 ;  /* 0x0000000708237c11 */ /* 0x000fe4000b0f0c07 */
[----:B------:R-:W-:Y:S02]  /*6460*/  LEA.HI.X R28, R6, UR7, R9, 0x1, P3 ;  /* 0x00000007061c7c11 */ /* 0x000fe400098f0c09 */
[----:B------:R-:W-:Y:S02]  /*6470*/  LEA.HI.X R37, R5, UR5, R4, 0x1, P1 ;  /* 0x0000000505257c11 */ /* 0x000fe400088f0c04 */
        /* <DEDUP_REMOVED lines=18> */
.L_x_3681:
[----:B------:R-:W-:Y:S05]  /*65a0*/  BSYNC B6 ;  /* 0x0000000000067941 */ /* 0x000fea0003800000 */
.L_x_3680:
[----:B------:R-:W-:Y:S01]  /*65b0*/  ULDC.U8 UR4, c[0x0][0x3f0] ;  /* 0x0000fc0000047ab9 */ /* 0x000fe20000000000 */
[----:B------:R-:W-:Y:S01]  /*65c0*/  BSSY B0, `(.L_x_3682) ;  /* 0x00001d8000007945 */ /* 0x000fe20003800000 */
[----:B------:R-:W-:-:S13]  /*65d0*/  ISETP.NE.AND P0, PT, RZ, UR4, PT ;  /* 0x00000004ff007c0c */ /* 0x000fda000bf05270 */
[----:B------:R-:W-:Y:S05]  /*65e0*/  @!P0 BRA `(.L_x_3683) ;  /* 0x0000000c00d48947 */ /* 0x000fea0003800000 */
[----:B------:R-:W-:Y:S01]  /*65f0*/  IMAD R30, R25, -0x40, R30 ;  /* 0xffffffc0191e7824 */ /* 0x000fe200078e021e */
[----:B------:R-:W-:Y:S01]  /*6600*/  SHF.L.U32 R3, R186, 0x6, RZ ;  /* 0x00000006ba037819 */ /* 0x000fe200000006ff */
[----:B------:R-:W-:Y:S01]  /*6610*/  BSSY B1, `(.L_x_3684) ;  /* 0x000001a000017945 */ /* 0x000fe20003800000 */
[----:B------:R-:W-:Y:S02]  /*6620*/  LEA.HI R0, R212, R212, RZ, 0x1 ;  /* 0x000000d4d4007211 */ /* 0x000fe400078f08ff */
        /* <DEDUP_REMOVED lines=14> */
[C---:B------:R-:W-:Y:S01]  /*6710*/  VIADD R4, R29.reuse, 0x10 ;  /* 0x000000101d047836 */ /* 0x040fe20000000000 */
[----:B------:R-:W-:Y:S01]  /*6720*/  ULDC UR4, c[0x0][0x3d4] ;  /* 0x0000f50000047ab9 */ /* 0x000fe20000000800 */
[----:B------:R-:W-:Y:S02]  /*6730*/  CS2R R8, SRZ ;  /* 0x0000000000087805 */ /* 0x000fe4000001ff00 */
[----:B------:R-:W-:Y:S02]  /*6740*/  ISETP.GE.AND P0, PT, R29, UR4, PT ;  /* 0x000000041d007c0c */ /* 0x000fe4000bf06270 */
[----:B------:R-:W-:Y:S02]  /*6750*/  ISETP.GE.AND P2, PT, R4, UR4, PT ;  /* 0x0000000404007c0c */ /* 0x000fe4000bf46270 */
[----:B------:R-:W-:-:S09]  /*6760*/  CS2R R4, SRZ ;  /* 0x0000000000047805 */ /* 0x000fd2000001ff00 */
[----:B------:R0:W5:Y:S04]  /*6770*/  @!P0 LDG.E.64 R6, desc[UR54][R32.64] ;  /* 0x0000003620068981 */ /* 0x000168000c1e1b00 */
[----:B------:R0:W5:Y:S04]  /*6780*/  @!P2 LDG.E.64 R4, desc[UR54][R32.64+0x20] ;  /* 0x000020362004a981 */ /* 0x000168000c1e1b00 */
[----:B------:R0:W5:Y:S04]  /*6790*/  @!P0 LDG.E.64 R20, desc[UR54][R34.64] ;  /* 0x0000003622148981 */ /* 0x000168000c1e1b00 */
[----:B------:R0:W5:Y:S02]  /*67a0*/  @!P2 LDG.E.64 R8, desc[UR54][R34.64+0x20] ;  /* 0x000020362208a981 */ /* 0x000164000c1e1b00 */
.L_x_3685:
[----:B------:R-:W-:Y:S05]  /*67b0*/  BSYNC B1 ;  /* 0x0000000000017941 */ /* 0x000fea0003800000 */
.L_x_3684:
[----:B------:R-:W-:-:S03]  /*67c0*/  UMOV UR4, 0xffffffff ;  /* 0xffffffff00047882 */ /* 0x000fc60000000000 */
[----:B------:R-:W-:Y:S05]  /*67d0*/  BRA.DIV UR4, `(.L_x_3686) ;  /* 0x0000011a04b87947 */ /* 0x000fea000b800000 */
.L_x_3849:
[----:B------:R-:W-:-:S03]  /*67e0*/  UMOV UR4, 0xffffffff ;  /* 0xffffffff00047882 */ /* 0x000fc60000000000 */
[----:B------:R-:W-:Y:S05]  /*67f0*/  BRA.DIV UR4, `(.L_x_3687) ;  /* 0x0000011a04d87947 */ /* 0x000fea000b800000 */
.L_x_3852:
[----:B------:R-:W-:-:S03]  /*6800*/  UMOV UR4, 0xffffffff ;  /* 0xffffffff00047882 */ /* 0x000fc60000000000 */
[----:B------:R-:W-:Y:S05]  /*6810*/  BRA.DIV UR4, `(.L_x_3688) ;  /* 0x0000011a04f87947 */ /* 0x000fea000b800000 */
.L_x_3855:
[----:B------:R-:W-:-:S03]  /*6820*/  UMOV UR4, 0xffffffff ;  /* 0xffffffff00047882 */ /* 0x000fc60000000000 */
[----:B------:R-:W-:Y:S05]  /*6830*/  BRA.DIV UR4, `(.L_x_3689) ;  /* 0x0000011e04187947 */ /* 0x000fea000b800000 */
.L_x_3858:
[----:B------:R-:W1:Y:S01]  /*6840*/  SYNCS.PHASECHK.TRANS64.TRYWAIT P0, [R2+URZ+0x38800], R25 ;  /* 0x03880019020075a7 */ /* 0x000e62000800017f */
[--C-:B0----5:R-:W-:Y:S01]  /*6850*/  IMAD.MOV.U32 R32, RZ, RZ, R7.reuse ;  /* 0x000000ffff207224 */ /* 0x121fe200078e0007 */
[--C-:B------:R-:W-:Y:S01]  /*6860*/  SHF.R.U64 R34, R6, 0x10, R7.reuse ;  /* 0x0000001006227819 */ /* 0x100fe20000001207 */
[----:B------:R-:W-:Y:S01]  /*6870*/  IMAD.MOV.U32 R27, RZ, RZ, R6 ;  /* 0x000000ffff1b7224 */ /* 0x000fe200078e0006 */
[----:B------:R-:W-:Y:S01]  /*6880*/  SHF.R.U32.HI R12, RZ, 0x10, R7 ;  /* 0x00000010ff0c7819 */ /* 0x000fe20000011607 */
[----:B------:R-:W-:Y:S01]  /*6890*/  IMAD.MOV.U32 R30, RZ, RZ, R4 ;  /* 0x000000ffff1e7224 */ /* 0x000fe200078e0004 */
[----:B------:R-:W-:Y:S01]  /*68a0*/  LEA R7, R189, R0, 0x9 ;  /* 0x00000000bd077211 */ /* 0x000fe200078e48ff */
[----:B------:R-:W-:Y:S01]  /*68b0*/  IMAD.MOV.U32 R6, RZ, RZ, R5 ;  /* 0x000000ffff067224 */ /* 0x000fe200078e0005 */
[----:B------:R-:W-:Y:S01]  /*68c0*/  LOP3.LUT P2, RZ, R186, 0x4, RZ, 0xc0, !PT ;  /* 0x00000004baff7812 */ /* 0x000fe2000784c0ff */
[----:B------:R-:W-:Y:S01]  /*68d0*/  IMAD.MOV.U32 R33, RZ, RZ, R9 ;  /* 0x000000ffff217224 */ /* 0x000fe200078e0009 */
[--C-:B------:R-:W-:Y:S01]  /*68e0*/  SHF.R.U64 R35, R4, 0x10, R5.reuse ;  /* 0x0000001004237819 */ /* 0x100fe20000001205 */
[----:B------:R-:W-:Y:S01]  /*68f0*/  IMAD R10, R7, 0x2, R2 ;  /* 0x00000002070a7824 */ /* 0x000fe200078e0202 */
        /* <DEDUP_REMOVED lines=8> */
[----:B------:R-:W-:Y:S01]  /*6980*/  VIADD R0, R10, 0x20440 ;  /* 0x000204400a007836 */ /* 0x000fe20000000000 */
[----:B------:R-:W-:-:S02]  /*6990*/  SHF.R.U64 R37, R8, 0x10, R9 ;  /* 0x0000001008257819 */ /* 0x000fc40000001209 */
[----:B------:R-:W-:Y:S02]  /*69a0*/  SHF.R.U32.HI R8, RZ, 0x10, R9 ;  /* 0x00000010ff087819 */ /* 0x000fe40000011609 */
[----:B------:R-:W-:Y:S02]  /*69b0*/  @P2 IADD3 R0, R4, -0x40, RZ ;  /* 0xffffffc004002810 */ /* 0x000fe40007ffe0ff */
[----:B------:R-:W-:Y:S02]  /*69c0*/  PRMT R34, R34, 0x5410, R12 ;  /* 0x0000541022227816 */ /* 0x000fe4000000000c */
[----:B------:R-:W-:Y:S02]  /*69d0*/  PRMT R30, R30, 0x5410, R6 ;  /* 0x000054101e1e7816 */ /* 0x000fe40000000006 */
[----:B------:R-:W-:Y:S02]  /*69e0*/  PRMT R35, R35, 0x5410, R13 ;  /* 0x0000541023237816 */ /* 0x000fe4000000000d */
[----:B------:R-:W-:-:S02]  /*69f0*/  PRMT R27, R27, 0x5410, R7 ;  /* 0x000054101b1b7816 */ /* 0x000fc40000000007 */
[----:B------:R-:W-:Y:S02]  /*6a00*/  PRMT R33, R33, 0x5410, R11 ;  /* 0x0000541021217816 */ /* 0x000fe4000000000b */
[----:B------:R-:W-:Y:S02]  /*6a10*/  PRMT R36, R36, 0x5410, R14 ;  /* 0x0000541024247816 */ /* 0x000fe4000000000e */
[----:B------:R-:W-:Y:S01]  /*6a20*/  PRMT R32, R32, 0x5410, R5 ;  /* 0x0000541020207816 */ /* 0x000fe20000000005 */
[----:B-1----:R-:W-:Y:S06]  /*6a30*/  @!P0 BRA `(.L_x_3691) ;  /* 0x0000011800c08947 */ /* 0x002fec0003800000 */
.L_x_3859:
[----:B------:R-:W-:Y:S05]  /*6a40*/  BSYNC B1 ;  /* 0x0000000000017941 */ /* 0x000fea0003800000 */
.L_x_3690:
        /* <DEDUP_REMOVED lines=10> */
[--C-:B------:R-:W-:Y:S02]  /*6af0*/  HADD2.F32 R15, -RZ, R27.reuse.H1_H1 ;  /* 0x3000001bff0f7230 */ /* 0x100fe40000004100 */
        /* <DEDUP_REMOVED lines=20> */
[----:B------:R-:W-:Y:S02]  /*6c40*/  HADD2.F32 R4, -RZ, R32.H0_H0 ;  /* 0x20000020ff047230 */ /* 0x000fe40000004100 */
[----:B------:R-:W-:Y:S02]  /*6c50*/  HADD2.F32 R13, -RZ, R36.H1_H1 ;  /* 0x30000024ff0d7230 */ /* 0x000fe40000004100 */
[----:B------:R-:W-:Y:S01]  /*6c60*/  FMUL.FTZ R14, R6, R8 ;  /* 0x00000008060e7220 */ /* 0x000fe20000410000 */
[----:B------:R-:W-:-:S02]  /*6c70*/  HADD2.F32 R5, -RZ, R34.H1_H1 ;  /* 0x30000022ff057230 */ /* 0x000fc40000004100 */
[-C--:B------:R-:W-:Y:S01]  /*6c80*/  FMUL.FTZ R15, R6, R4.reuse ;  /* 0x00000004060f7220 */ /* 0x080fe20000410000 */
[----:B0-----:R-:W-:Y:S01]  /*6c90*/  FMUL.FTZ R25, R7, R13 ;  /* 0x0000000d07197220 */ /* 0x001fe20000410000 */
[----:B------:R-:W-:Y:S01]  /*6ca0*/  FFMA.FTZ R6, R11, R4, -R14 ;  /* 0x000000040b067223 */ /* 0x000fe2000001080e */
        /* <DEDUP_REMOVED lines=9> */
.L_x_3695:
[----:B------:R-:W-:Y:S05]  /*6d40*/  BSYNC B2 ;  /* 0x0000000000027941 */ /* 0x000fea0003800000 */
.L_x_3694:
[----:B------:R-:W-:Y:S05]  /*6d50*/  @P1 BRA `(.L_x_3693) ;  /* 0x0000000000981947 */ /* 0x000fea0003800000 */
[----:B-1----:R-:W1:Y:S01]  /*6d60*/  LDS.128 R4, [R0] ;  /* 0x0000000000047984 */ /* 0x002e620000000c00 */
[----:B------:R-:W-:Y:S02]  /*6d70*/  HADD2.F32 R15, -RZ, R32.H1_H1 ;  /* 0x30000020ff0f7230 */ /* 0x000fe40000004100 */
        /* <DEDUP_REMOVED lines=19> */
[----:B------:R-:W-:Y:S02]  /*6eb0*/  HADD2.F32 R8, -RZ, R33.H0_H0 ;  /* 0x20000021ff087230 */ /* 0x000fe40000004100 */
[----:B------:R-:W-:Y:S02]  /*6ec0*/  HADD2.F32 R4, -RZ, R30.H1_H1 ;  /* 0x3000001eff047230 */ /* 0x000fe40000004100 */
        /* <DEDUP_REMOVED lines=15> */
.L_x_3693:
[----:B------:R-:W-:Y:S05]  /*6fc0*/  BSYNC B1 ;  /* 0x0000000000017941 */ /* 0x000fea0003800000 */
.L_x_3692:
        /* <DEDUP_REMOVED lines=9> */
[--C-:B------:R-:W-:Y:S02]  /*7060*/  HADD2.F32 R20, -RZ, R27.reuse.H0_H0 ;  /* 0x2000001bff147230 */ /* 0x100fe40000004100 */
[----:B------:R-:W-:Y:S02]  /*7070*/  HADD2.F32 R24, -RZ, R27.H1_H1 ;  /* 0x3000001bff187230 */ /* 0x000fe40000004100 */
[----:B0-----:R-:W-:Y:S02]  /*7080*/  HADD2.F32 R25, -RZ, R36.H0_H0 ;  /* 0x20000024ff197230 */ /* 0x001fe40000004100 */
[----:B------:R-:W-:Y:S02]  /*7090*/  HADD2.F32 R21, -RZ, R34.H0_H0 ;  /* 0x20000022ff157230 */ /* 0x000fe40000004100 */
[----:B------:R-:W-:Y:S02]  /*70a0*/  HADD2.F32 R27, -RZ, R33.H1_H1 ;  /* 0x30000021ff1b7230 */ /* 0x000fe40000004100 */
[----:B------:R-:W-:-:S02]  /*70b0*/  HADD2.F32 R26, -RZ, R36.H1_H1 ;  /* 0x30000024ff1a7230 */ /* 0x000fc40000004100 */
[--C-:B-1----:R-:W-:Y:S02]  /*70c0*/  HADD2.F32 R8, -RZ, R4.reuse.H0_H0 ;  /* 0x20000004ff087230 */ /* 0x102fe40000004100 */
[----:B------:R-:W-:Y:S02]  /*70d0*/  HADD2.F32 R4, -RZ, R4.H1_H1 ;  /* 0x30000004ff047230 */ /* 0x000fe40000004100 */
[--C-:B------:R-:W-:Y:S02]  /*70e0*/  HADD2.F32 R9, -RZ, R5.reuse.H0_H0 ;  /* 0x20000005ff097230 */ /* 0x100fe40000004100 */
[----:B------:R-:W-:Y:S02]  /*70f0*/  HADD2.F32 R5, -RZ, R5.H1_H1 ;  /* 0x30000005ff057230 */ /* 0x000fe40000004100 */
[-C--:B------:R-:W-:Y:S01]  /*7100*/  FMUL.FTZ R13, R24, R4.reuse ;  /* 0x00000004180d7220 */ /* 0x080fe20000410000 */
[----:B------:R-:W-:Y:S01]  /*7110*/  FMUL.FTZ R15, R20, R4 ;  /* 0x00000004140f7220 */ /* 0x000fe20000410000 */
[----:B------:R-:W-:-:S02]  /*7120*/  HADD2.F32 R11, -RZ, R6.H0_H0 ;  /* 0x20000006ff0b7230 */ /* 0x000fc40000004100 */
[-C--:B------:R-:W-:Y:S01]  /*7130*/  FMUL.FTZ R14, R25, R5.reuse ;  /* 0x00000005190e7220 */ /* 0x080fe20000410000 */
[-C--:B------:R-:W-:Y:S01]  /*7140*/  FFMA.FTZ R4, R20, R8.reuse, -R13 ;  /* 0x0000000814047223 */ /* 0x080fe2000001080d */
[----:B------:R-:W-:Y:S01]  /*7150*/  FFMA.FTZ R15, R24, R8, R15 ;  /* 0x00000008180f7223 */ /* 0x000fe2000001000f */
[--C-:B------:R-:W-:Y:S02]  /*7160*/  HADD2.F32 R12, -RZ, R7.reuse.H0_H0 ;  /* 0x20000007ff0c7230 */ /* 0x100fe40000004100 */
[C---:B------:R-:W-:Y:S01]  /*7170*/  FMUL.FTZ R8, R21.reuse, R5 ;  /* 0x0000000515087220 */ /* 0x040fe20000410000 */
[----:B------:R-:W-:Y:S02]  /*7180*/  HADD2.F32 R6, -RZ, R6.H1_H1 ;  /* 0x30000006ff067230 */ /* 0x000fe40000004100 */
[-C--:B------:R-:W-:Y:S01]  /*7190*/  FFMA.FTZ R5, R21, R9.reuse, -R14 ;  /* 0x0000000915057223 */ /* 0x080fe2000001080e */
[----:B------:R-:W-:Y:S02]  /*71a0*/  HADD2.F32 R7, -RZ, R7.H1_H1 ;  /* 0x30000007ff077230 */ /* 0x000fe40000004100 */
[----:B------:R-:W-:Y:S01]  /*71b0*/  FFMA.FTZ R8, R25, R9, R8 ;  /* 0x0000000919087223 */ /* 0x000fe20000010008 */
[----:B------:R-:W-:-:S02]  /*71c0*/  HADD2.F32 R21, -RZ, R32.H0_H0 ;  /* 0x20000020ff157230 */ /* 0x000fc40000004100 */
[----:B------:R-:W-:Y:S01]  /*71d0*/  FMUL.FTZ R14, R27, R6 ;  /* 0x000000061b0e7220 */ /* 0x000fe20000410000 */
[----:B------:R-:W-:Y:S02]  /*71e0*/  HADD2.F32 R24, -RZ, R34.H1_H1 ;  /* 0x30000022ff187230 */ /* 0x000fe40000004100 */
[----:B------:R-:W-:Y:S01]  /*71f0*/  FMUL.FTZ R9, R26, R7 ;  /* 0x000000071a097220 */ /* 0x000fe20000410000 */
[----:B------:R-:W-:Y:S01]  /*7200*/  F2FP.F16.F32.PACK_AB R4, R15, R4 ;  /* 0x000000040f04723e */ /* 0x000fe200000000ff */
[C---:B------:R-:W-:Y:S01]  /*7210*/  FMUL.FTZ R20, R21.reuse, R6 ;  /* 0x0000000615147220 */ /* 0x040fe20000410000 */
[----:B------:R-:W-:Y:S01]  /*7220*/  FFMA.FTZ R6, R21, R11, -R14 ;  /* 0x0000000b15067223 */ /* 0x000fe2000001080e */
[C---:B------:R-:W-:Y:S01]  /*7230*/  FMUL.FTZ R13, R24.reuse, R7 ;  /* 0x00000007180d7220 */ /* 0x040fe20000410000 */
[-C--:B------:R-:W-:Y:S01]  /*7240*/  FFMA.FTZ R7, R24, R12.reuse, -R9 ;  /* 0x0000000c18077223 */ /* 0x080fe20000010809 */
[----:B------:R-:W-:Y:S01]  /*7250*/  FFMA.FTZ R11, R27, R11, R20 ;  /* 0x0000000b1b0b7223 */ /* 0x000fe20000010014 */
[----:B------:R-:W-:Y:S01]  /*7260*/  F2FP.F16.F32.PACK_AB R5, R8, R5 ;  /* 0x000000050805723e */ /* 0x000fe200000000ff */
[----:B------:R-:W-:-:S03]  /*7270*/  FFMA.FTZ R12, R26, R12, R13 ;  /* 0x0000000c1a0c7223 */ /* 0x000fc6000001000d */
[----:B------:R-:W-:Y:S02]  /*7280*/  F2FP.F16.F32.PACK_AB R6, R11, R6 ;  /* 0x000000060b06723e */ /* 0x000fe400000000ff */
[----:B------:R-:W-:-:S05]  /*7290*/  F2FP.F16.F32.PACK_AB R7, R12, R7 ;  /* 0x000000070c07723e */ /* 0x000fca00000000ff */
[----:B------:R1:W-:Y:S02]  /*72a0*/  STS.128 [R10+0x21400], R4 ;  /* 0x021400040a007388 */ /* 0x0003e40000000c00 */
.L_x_3698:
[----:B------:R-:W-:Y:S05]  /*72b0*/  BSYNC B1 ;  /* 0x0000000000017941 */ /* 0x000fea0003800000 */
.L_x_3697:
[----:B------:R-:W-:Y:S05]  /*72c0*/  @P1 BRA `(.L_x_3696) ;  /* 0x00000010001c1947 */ /* 0x000fea0003800000 */
[----:B-1----:R-:W1:Y:S01]  /*72d0*/  LDS.128 R4, [R0+0x1000] ;  /* 0x0010000000047984 */ /* 0x002e620000000c00 */
[----:B------:R-:W-:Y:S02]  /*72e0*/  HADD2.F32 R14, -RZ, R32.H1_H1 ;  /* 0x30000020ff0e7230 */ /* 0x000fe40000004100 */
[----:B------:R-:W-:Y:S02]  /*72f0*/  HADD2.F32 R12, -RZ, R30.H0_H0 ;  /* 0x2000001eff0c7230 */ /* 0x000fe40000004100 */
[----:B0-----:R-:W-:Y:S02]  /*7300*/  HADD2.F32 R25, -RZ, R37.H0_H0 ;  /* 0x20000025ff197230 */ /* 0x001fe40000004100 */
[----:B------:R-:W-:Y:S02]  /*7310*/  HADD2.F32 R21, -RZ, R35.H0_H0 ;  /* 0x20000023ff157230 */ /* 0x000fe40000004100 */
[----:B------:R-:W-:Y:S02]  /*7320*/  HADD2.F32 R20, -RZ, R33.H0_H0 ;  /* 0x20000021ff147230 */ /* 0x000fe40000004100 */
        /* <DEDUP_REMOVED lines=11> */
[----:B------:R-:W-:Y:S02]  /*73e0*/  HADD2.F32 R6, -RZ, R6.H1_H1 ;  /* 0x30000006ff067230 */ /* 0x000fe40000004100 */
[C---:B------:R-:W-:Y:S01]  /*73f0*/  FMUL.FTZ R12, R21.reuse, R5 ;  /* 0x00000005150c7220 */ /* 0x040fe20000410000 */
[--C-:B------:R-:W-:Y:S02]  /*7400*/  HADD2.F32 R11, -RZ, R7.reuse.H0_H0 ;  /* 0x20000007ff0b7230 */ /* 0x100fe40000004100 */
[----:B------:R-:W-:Y:S01]  /*7410*/  FFMA.FTZ R4, R21, R9, -R4 ;  /* 0x0000000915047223 */ /* 0x000fe20000010804 */
[----:B------:R-:W-:Y:S02]  /*7420*/  HADD2.F32 R14, -RZ, R30.H1_H1 ;  /* 0x3000001eff0e7230 */ /* 0x000fe40000004100 */
[----:B------:R-:W-:Y:S01]  /*7430*/  FMUL.FTZ R5, R20, R6 ;  /* 0x0000000614057220 */ /* 0x000fe20000410000 */
[----:B------:R-:W-:-:S02]  /*7440*/  HADD2.F32 R7, -RZ, R7.H1_H1 ;  /* 0x30000007ff077230 */ /* 0x000fc40000004100 */
[----:B------:R-:W-:Y:S01]  /*7450*/  FFMA.FTZ R9, R25, R9, R12 ;  /* 0x0000000919097223 */ /* 0x000fe2000001000c */
[----:B------:R-:W-:Y:S02]  /*7460*/  HADD2.F32 R21, -RZ, R35.H1_H1 ;  /* 0x30000023ff157230 */ /* 0x000fe40000004100 */
[C---:B------:R-:W-:Y:S01]  /*7470*/  FMUL.FTZ R15, R14.reuse, R6 ;  /* 0x000000060e0f7220 */ /* 0x040fe20000410000 */
[-C--:B------:R-:W-:Y:S01]  /*7480*/  FFMA.FTZ R5, R14, R10.reuse, -R5 ;  /* 0x0000000a0e057223 */ /* 0x080fe20000010805 */
[----:B------:R-:W-:Y:S01]  /*7490*/  FMUL.FTZ R6, R27, R7 ;  /* 0x000000071b067220 */ /* 0x000fe20000410000 */
[----:B------:R-:W-:Y:S01]  /*74a0*/  F2FP.F16.F32.PACK_AB R8, R8, R13 ;  /* 0x0000000d0808723e */ /* 0x000fe200000000ff */
[C---:B------:R-:W-:Y:S01]  /*74b0*/  FMUL.FTZ R12, R21.reuse, R7 ;  /* 0x00000007150c7220 */ /* 0x040fe20000410000 */
[----:B------:R-:W-:Y:S01]  /*74c0*/  FFMA.FTZ R10, R20, R10, R15 ;  /* 0x0000000a140a7223 */ /* 0x000fe2000001000f */
[-C--:B------:R-:W-:Y:S01]  /*74d0*/  FFMA.FTZ R6, R21, R11.reuse, -R6 ;  /* 0x0000000b15067223 */ /* 0x080fe20000010806 */
[----:B------:R-:W-:Y:S01]  /*74e0*/  F2FP.F16.F32.PACK_AB R9, R9, R4 ;  /* 0x000000040909723e */ /* 0x000fe200000000ff */
[----:B------:R-:W-:-:S02]  /*74f0*/  FFMA.FTZ R11, R27, R11, R12 ;  /* 0x0000000b1b0b7223 */ /* 0x000fc4000001000c */
[----:B------:R-:W-:-:S03]  /*7500*/  F2FP.F16.F32.PACK_AB R10, R10, R5 ;  /* 0x000000050a0a723e */ /* 0x000fc600000000ff */
[----:B------:R-:W-:-:S05]  /*7510*/  F2FP.F16.F32.PACK_AB R11, R11, R6 ;  /* 0x000000060b0b723e */ /* 0x000fca00000000ff */
[----:B------:R3:W-:Y:S01]  /*7520*/  STS.128 [R0+0x1000], R8 ;  /* 0x0010000800007388 */ /* 0x0007e20000000c00 */
[----:B------:R-:W-:Y:S05]  /*7530*/  BRA `(.L_x_3696) ;  /* 0x0000000c00807947 */ /* 0x000fea0003800000 */
.L_x_3683:
        /* <DEDUP_REMOVED lines=14> */
.L_x_3862:
[----:B------:R-:W-:Y:S01]  /*7620*/  UMOV UR4, 0xffffffff ;  /* 0xffffffff00047882 */ /* 0x000fe20000000000 */
[----:B------:R-:W-:Y:S02]  /*7630*/  LOP3.LUT R3, R0, 0xfffffffe, RZ, 0xc0, !PT ;  /* 0xfffffffe00037812 */ /* 0x000fe400078ec0ff */
[----:B------:R-:W-:Y:S05]  /*7640*/  BRA.DIV UR4, `(.L_x_3700) ;  /* 0x0000010e04f87947 */ /* 0x000fea000b800000 */
.L_x_3865:
[----:B------:R-:W-:Y:S01]  /*7650*/  UMOV UR4, 0xffffffff ;  /* 0xffffffff00047882 */ /* 0x000fe20000000000 */
[----:B------:R-:W-:Y:S02]  /*7660*/  IMAD.IADD R3, R212, 0x1, -R3 ;  /* 0x00000001d4037824 */ /* 0x000fe400078e0a03 */
[----:B------:R-:W-:Y:S05]  /*7670*/  BRA.DIV UR4, `(.L_x_3701) ;  /* 0x0000011204147947 */ /* 0x000fea000b800000 */
.L_x_3868:
[----:B------:R-:W-:Y:S01]  /*7680*/  UMOV UR4, 0xffffffff ;  /* 0xffffffff00047882 */ /* 0x000fe20000000000 */
[----:B------:R-:W-:Y:S02]  /*7690*/  SHF.L.U32 R9, R3, 0x1f, RZ ;  /* 0x0000001f03097819 */ /* 0x000fe400000006ff */
[----:B------:R-:W-:Y:S05]  /*76a0*/  BRA.DIV UR4, `(.L_x_3702) ;  /* 0x0000011204307947 */ /* 0x000fea000b800000 */
.L_x_3871:
[----:B------:R-:W1:Y:S01]  /*76b0*/  SYNCS.PHASECHK.TRANS64.TRYWAIT P1, [R2+URZ+0x38800], R9 ;  /* 0x03880009020075a7 */ /* 0x000e62000802017f */
[----:B0----5:R-:W-:Y:S01]  /*76c0*/  IMAD.MOV.U32 R38, RZ, RZ, R32 ;  /* 0x000000ffff267224 */ /* 0x021fe200078e0020 */
[----:B------:R-:W-:Y:S01]  /*76d0*/  MOV R0, R33 ;  /* 0x0000002100007202 */ /* 0x000fe20000000f00 */
[----:B------:R-:W-:Y:S01]  /*76e0*/  IMAD.MOV.U32 R40, RZ, RZ, R4 ;  /* 0x000000ffff287224 */ /* 0x000fe200078e0004 */
[--C-:B------:R-:W-:Y:S01]  /*76f0*/  SHF.R.U64 R44, R4, 0x10, R5.reuse ;  /* 0x00000010042c7819 */ /* 0x100fe20000001205 */
[----:B------:R-:W-:Y:S01]  /*7700*/  IMAD.MOV.U32 R39, RZ, RZ, R34 ;  /* 0x000000ffff277224 */ /* 0x000fe200078e0022 */
[----:B------:R-:W-:Y:S01]  /*7710*/  PRMT R38, R38, 0x5410, R0 ;  /* 0x0000541026267816 */ /* 0x000fe20000000000 */
[----:B------:R-:W-:Y:S01]  /*7720*/  IMAD.MOV.U32 R0, RZ, RZ, R5 ;  /* 0x000000ffff007224 */ /* 0x000fe200078e0005 */
[----:B------:R-:W-:Y:S01]  /*7730*/  MOV R41, R6 ;  /* 0x0000000600297202 */ /* 0x000fe20000000f00 */
[----:B------:R-:W-:Y:S01]  /*7740*/  IMAD.MOV.U32 R8, RZ, RZ, R35 ;  /* 0x000000ffff087224 */ /* 0x000fe200078e0023 */
[--C-:B------:R-:W-:Y:S01]  /*7750*/  SHF.R.U64 R45, R6, 0x10, R7.reuse ;  /* 0x00000010062d7819 */ /* 0x100fe20000001207 */
[----:B------:R-:W-:Y:S01]  /*7760*/  IMAD.MOV.U32 R4, RZ, RZ, R7 ;  /* 0x000000ffff047224 */ /* 0x000fe200078e0007 */
[--C-:B------:R-:W-:Y:S01]  /*7770*/  SHF.R.U64 R42, R32, 0x10, R33.reuse ;  /* 0x00000010202a7819 */ /* 0x100fe20000001221 */
[----:B------:R-:W-:Y:S01]  /*7780*/  BSSY B1, `(.L_x_3703) ;  /* 0x0000011000017945 */ /* 0x000fe20003800000 */
[----:B------:R-:W-:-:S02]  /*7790*/  SHF.R.U32.HI R10, RZ, 0x10, R33 ;  /* 0x00000010ff0a7819 */ /* 0x000fc40000011621 */
[--C-:B------:R-:W-:Y:S02]  /*77a0*/  SHF.R.U64 R43, R34, 0x10, R35.reuse ;  /* 0x00000010222b7819 */ /* 0x100fe40000001223 */
[----:B------:R-:W-:Y:S02]  /*77b0*/  SHF.R.U32.HI R11, RZ, 0x10, R35 ;  /* 0x00000010ff0b7819 */ /* 0x000fe40000011623 */
[----:B------:R-:W-:Y:S02]  /*77c0*/  SHF.R.U32.HI R5, RZ, 0x10, R5 ;  /* 0x00000010ff057819 */ /* 0x000fe40000011605 */
[----:B------:R-:W-:Y:S02]  /*77d0*/  SHF.R.U32.HI R6, RZ, 0x10, R7 ;  /* 0x00000010ff067819 */ /* 0x000fe40000011607 */
[-C--:B------:R-:W-:Y:S02]  /*77e0*/  ISETP.GE.OR P2, PT, R22, R21.reuse, P0 ;  /* 0x000000151600720c */ /* 0x080fe40000746670 */
[----:B------:R-:W-:Y:S01]  /*77f0*/  PRMT R40, R40, 0x5410, R0 ;  /* 0x0000541028287816 */ /* 0x000fe20000000000 */
[----:B------:R-:W-:Y:S01]  /*7800*/  IMAD.IADD R0, R16, 0x1, R29 ;  /* 0x0000000110007824 */ /* 0x000fe200078e021d */
[----:B------:R-:W-:-:S02]  /*7810*/  ISETP.GE.OR P0, PT, R234, R21, P0 ;  /* 0x00000015ea00720c */ /* 0x000fc40000706670 */
[----:B------:R-:W-:Y:S02]  /*7820*/  PRMT R42, R42, 0x5410, R10 ;  /* 0x000054102a2a7816 */ /* 0x000fe4000000000a */
[----:B------:R-:W-:Y:S02]  /*7830*/  PRMT R39, R39, 0x5410, R8 ;  /* 0x0000541027277816 */ /* 0x000fe40000000008 */
[----:B------:R-:W-:Y:S02]  /*7840*/  PRMT R43, R43, 0x5410, R11 ;  /* 0x000054102b2b7816 */ /* 0x000fe4000000000b */
[----:B------:R-:W-:Y:S02]  /*7850*/  PRMT R44, R44, 0x5410, R5 ;  /* 0x000054102c2c7816 */ /* 0x000fe40000000005 */
[----:B------:R-:W-:Y:S02]  /*7860*/  PRMT R41, R41, 0x5410, R4 ;  /* 0x0000541029297816 */ /* 0x000fe40000000004 */
[----:B------:R-:W-:Y:S01]  /*7870*/  PRMT R45, R45, 0x5410, R6 ;  /* 0x000054102d2d7816 */ /* 0x000fe20000000006 */
[----:B-1----:R-:W-:Y:S06]  /*7880*/  @!P1 BRA `(.L_x_3704) ;  /* 0x0000010c00e09947 */ /* 0x002fec0003800000 */
.L_x_3872:
[----:B------:R-:W-:Y:S05]  /*7890*/  BSYNC B1 ;  /* 0x0000000000017941 */ /* 0x000fea0003800000 */
.L_x_3703:
[----:B------:R-:W-:Y:S01]  /*78a0*/  BSSY B1, `(.L_x_3705) ;  /* 0x0000059000017945 */ /* 0x000fe20003800000 */
[----:B------:R-:W-:-:S03]  /*78b0*/  LOP3.LUT R0, R0, 0x38, RZ, 0xc0, !PT ;  /* 0x0000003800007812 */ /* 0x000fc600078ec0ff */
[----:B------:R-:W-:Y:S05]  /*78c0*/  @P2 BRA `(.L_x_3706) ;  /* 0x0000000400582947 */ /* 0x000fea0003800000 */
[----:B------:R-:W-:Y:S02]  /*78d0*/  IMAD.SHL.U32 R4, R186, 0x40, RZ ;  /* 0x00000040ba047824 */ /* 0x000fe400078e00ff */
[----:B------:R-:W-:Y:S02]  /*78e0*/  HADD2.F32 R29, -RZ, R40.H0_H0 ;  /* 0x20000028ff1d7230 */ /* 0x000fe40000004100 */
[----:B------:R-:W-:Y:S01]  /*78f0*/  HADD2.F32 R27, -RZ, R38.H0_H0 ;  /* 0x20000026ff1b7230 */ /* 0x000fe20000004100 */
[----:B------:R-:W-:Y:S01]  /*7900*/  LOP3.LUT R7, R4, 0x1c0, RZ, 0xc0, !PT ;  /* 0x000001c004077812 */ /* 0x000fe200078ec0ff */
[--C-:B------:R-:W-:Y:S02]  /*7910*/  HADD2.F32 R31, -RZ, R44.reuse.H0_H0 ;  /* 0x2000002cff1f7230 */ /* 0x100fe40000004100 */
[----:B------:R-:W-:Y:S01]  /*7920*/  HADD2.F32 R26, -RZ, R44.H1_H1 ;  /* 0x3000002cff1a7230 */ /* 0x000fe20000004100 */
[----:B------:R-:W-:Y:S02]  /*7930*/  LOP3.LUT R4, R7, 0x38, R16, 0xf8, !PT ;  /* 0x0000003807047812 */ /* 0x000fe400078ef810 */
[----:B0-----:R-:W-:-:S04]  /*7940*/  SHF.R.U32.HI R9, RZ, 0x3, R7 ;  /* 0x00000003ff097819 */ /* 0x001fc80000011607 */
        /* <DEDUP_REMOVED lines=14> */
[----:B------:R-:W-:Y:S01]  /*7a30*/  FMUL.FTZ R35, R20, R27 ;  /* 0x0000001b14237220 */ /* 0x000fe20000410000 */
[----:B------:R-:W-:Y:S02]  /*7a40*/  HADD2.F32 R20, -RZ, R40.H1_H1 ;  /* 0x30000028ff147230 */ /* 0x000fe40000004100 */
[----:B------:R-:W-:Y:S01]  /*7a50*/  FMUL.FTZ R37, R4, R31 ;  /* 0x0000001f04257220 */ /* 0x000fe20000410000 */
[----:B------:R-:W-:Y:S01]  /*7a60*/  FFMA.FTZ R33, R12, R27, -R33 ;  /* 0x0000001b0c217223 */ /* 0x000fe20000010821 */
[----:B------:R-:W-:-:S02]  /*7a70*/  HADD2.F32 R27, -RZ, R42.H0_H0 ;  /* 0x2000002aff1b7230 */ /* 0x000fc40000004100 */
[----:B------:R-:W-:Y:S01]  /*7a80*/  FFMA.FTZ R35, R12, R29, R35 ;  /* 0x0000001d0c237223 */ /* 0x000fe20000010023 */
[----:B------:R-:W-:Y:S02]  /*7a90*/  HADD2.F32 R12, -RZ, R38.H1_H1 ;  /* 0x30000026ff0c7230 */ /* 0x000fe40000004100 */
[----:B------:R-:W-:Y:S02]  /*7aa0*/  HADD2.F32 R13, -RZ, R9.H0_H0 ;  /* 0x20000009ff0d7230 */ /* 0x000fe40000004100 */
[----:B------:R-:W-:Y:S01]  /*7ab0*/  FMUL.FTZ R29, R4, R27 ;  /* 0x0000001b041d7220 */ /* 0x000fe20000410000 */
[C---:B------:R-:W-:Y:S01]  /*7ac0*/  FMUL.FTZ R4, R21.reuse, R20 ;  /* 0x0000001415047220 */ /* 0x040fe20000410000 */
[-C--:B------:R-:W-:Y:S01]  /*7ad0*/  FMUL.FTZ R21, R21, R12.reuse ;  /* 0x0000000c15157220 */ /* 0x080fe20000410000 */
[----:B------:R-:W-:Y:S02]  /*7ae0*/  HADD2.F32 R5, -RZ, R5.H1_H1 ;  /* 0x30000005ff057230 */ /* 0x000fe40000004100 */
[----:B------:R-:W-:Y:S01]  /*7af0*/  FFMA.FTZ R30, R8, R31, R29 ;  /* 0x0000001f081e7223 */ /* 0x000fe2000001001d */
[----:B------:R-:W-:Y:S01]  /*7b00*/  FFMA.FTZ R29, R13, R12, -R4 ;  /* 0x0000000c0d1d7223 */ /* 0x000fe20000010804 */
[----:B------:R-:W-:-:S02]  /*7b10*/  HADD2.F32 R4, -RZ, R42.H1_H1 ;  /* 0x3000002aff047230 */ /* 0x000fc40000004100 */
[----:B------:R-:W-:Y:S01]  /*7b20*/  FFMA.FTZ R20, R13, R20, R21 ;  /* 0x000000140d147223 */ /* 0x000fe20000010015 */
[----:B------:R-:W-:Y:S02]  /*7b30*/  HADD2.F32 R24, -RZ, R6.H0_H0 ;  /* 0x20000006ff187230 */ /* 0x000fe40000004100 */
[----:B------:R-:W-:Y:S01]  /*7b40*/  FFMA.FTZ R28, R8, R27, -R37 ;  /* 0x0000001b081c7223 */ /* 0x000fe20000010825 */
[----:B------:R-:W-:Y:S02]  /*7b50*/  HADD2.F32 R21, -RZ, R41.H0_H0 ;  /* 0x20000029ff157230 */ /* 0x000fe40000004100 */
[C---:B------:R-:W-:Y:S01]  /*7b60*/  FMUL.FTZ R8, R5.reuse, R26 ;  /* 0x0000001a05087220 */ /* 0x040fe20000410000 */
[----:B------:R-:W-:Y:S02]  /*7b70*/  HADD2.F32 R9, -RZ, R9.H1_H1 ;  /* 0x30000009ff097230 */ /* 0x000fe40000004100 */
[----:B------:R-:W-:Y:S01]  /*7b80*/  FMUL.FTZ R12, R5, R4 ;  /* 0x00000004050c7220 */ /* 0x000fe20000410000 */
[----:B------:R-:W-:-:S02]  /*7b90*/  HADD2.F32 R14, -RZ, R10.H0_H0 ;  /* 0x2000000aff0e7230 */ /* 0x000fc40000004100 */
[C---:B------:R-:W-:Y:S01]  /*7ba0*/  FMUL.FTZ R31, R24.reuse, R21 ;  /* 0x00000015181f7220 */ /* 0x040fe20000410000 */
[----:B------:R-:W-:Y:S02]  /*7bb0*/  HADD2.F32 R13, -RZ, R39.H0_H0 ;  /* 0x20000027ff0d7230 */ /* 0x000fe40000004100 */
[C---:B------:R-:W-:Y:S01]  /*7bc0*/  FFMA.FTZ R32, R9.reuse, R4, -R8 ;  /* 0x0000000409207223 */ /* 0x040fe20000010808 */
[----:B------:R-:W-:Y:S02]  /*7bd0*/  HADD2.F32 R6, -RZ, R6.H1_H1 ;  /* 0x30000006ff067230 */ /* 0x000fe40000004100 */
[----:B------:R-:W-:Y:S01]  /*7be0*/  FFMA.FTZ R9, R9, R26, R12 ;  /* 0x0000001a09097223 */ /* 0x000fe2000001000c */
[----:B------:R-:W-:Y:S02]  /*7bf0*/  HADD2.F32 R27, -RZ, R45.H0_H0 ;  /* 0x2000002dff1b7230 */ /* 0x000fe40000004100 */
[----:B------:R-:W-:Y:S01]  /*7c00*/  FMUL.FTZ R24, R24, R13 ;  /* 0x0000000d18187220 */ /* 0x000fe20000410000 */
[----:B------:R-:W-:-:S02]  /*7c10*/  HADD2.F32 R5, -RZ, R43.H0_H0 ;  /* 0x2000002bff057230 */ /* 0x000fc40000004100 */
[----:B------:R-:W-:Y:S01]  /*7c20*/  FFMA.FTZ R31, R14, R13, -R31 ;  /* 0x0000000d0e1f7223 */ /* 0x000fe2000001081f */
[----:B------:R-:W-:Y:S02]  /*7c30*/  HADD2.F32 R10, -RZ, R10.H1_H1 ;  /* 0x3000000aff0a7230 */ /* 0x000fe40000004100 */
[C---:B------:R-:W-:Y:S01]  /*7c40*/  FMUL.FTZ R37, R6.reuse, R27 ;  /* 0x0000001b06257220 */ /* 0x040fe20000410000 */
[--C-:B------:R-:W-:Y:S02]  /*7c50*/  HADD2.F32 R25, -RZ, R7.reuse.H0_H0 ;  /* 0x20000007ff197230 */ /* 0x100fe40000004100 */
[----:B------:R-:W-:Y:S01]  /*7c60*/  FMUL.FTZ R13, R6, R5 ;  /* 0x00000005060d7220 */ /* 0x000fe20000410000 */
[----:B------:R-:W-:Y:S02]  /*7c70*/  HADD2.F32 R7, -RZ, R7.H1_H1 ;  /* 0x30000007ff077230 */ /* 0x000fe40000004100 */
[----:B------:R-:W-:Y:S01]  /*7c80*/  FFMA.FTZ R24, R14, R21, R24 ;  /* 0x000000150e187223 */ /* 0x000fe20000010018 */
[----:B------:R-:W-:-:S02]  /*7c90*/  HADD2.F32 R8, -RZ, R41.H1_H1 ;  /* 0x30000029ff087230 */ /* 0x000fc40000004100 */
[C---:B------:R-:W-:Y:S01]  /*7ca0*/  FFMA.FTZ R14, R10.reuse, R5, -R37 ;  /* 0x000000050a0e7223 */ /* 0x040fe20000010825 */
[----:B------:R-:W-:Y:S02]  /*7cb0*/  HADD2.F32 R12, -RZ, R45.H1_H1 ;  /* 0x3000002dff0c7230 */ /* 0x000fe40000004100 */
[----:B------:R-:W-:Y:S01]  /*7cc0*/  FFMA.FTZ R13, R10, R27, R13 ;  /* 0x0000001b0a0d7223 */ /* 0x000fe2000001000d */
[----:B------:R-:W-:Y:S02]  /*7cd0*/  HADD2.F32 R4, -RZ, R39.H1_H1 ;  /* 0x30000027ff047230 */ /* 0x000fe40000004100 */
[----:B------:R-:W-:Y:S01]  /*7ce0*/  FMUL.FTZ R10, R25, R8 ;  /* 0x00000008190a7220 */ /* 0x000fe20000410000 */
[----:B------:R-:W-:Y:S02]  /*7cf0*/  HADD2.F32 R6, -RZ, R43.H1_H1 ;  /* 0x3000002bff067230 */ /* 0x000fe40000004100 */
[----:B------:R-:W-:Y:S01]  /*7d00*/  FMUL.FTZ R26, R7, R12 ;  /* 0x0000000c071a7220 */ /* 0x000fe20000410000 */
[----:B------:R-:W-:-:S02]  /*7d10*/  HADD2.F32 R15, -RZ, R11.H0_H0 ;  /* 0x2000000bff0f7230 */ /* 0x000fc40000004100 */
[----:B------:R-:W-:Y:S01]  /*7d20*/  FMUL.FTZ R25, R25, R4 ;  /* 0x0000000419197220 */ /* 0x000fe20000410000 */
[----:B------:R-:W-:Y:S02]  /*7d30*/  HADD2.F32 R11, -RZ, R11.H1_H1 ;  /* 0x3000000bff0b7230 */ /* 0x000fe40000004100 */
[----:B------:R-:W-:Y:S01]  /*7d40*/  FMUL.FTZ R5, R7, R6 ;  /* 0x0000000607057220 */ /* 0x000fe20000410000 */
[----:B------:R-:W-:Y:S01]  /*7d50*/  F2FP.F16.F32.PACK_AB R9, R9, R20 ;  /* 0x000000140909723e */ /* 0x000fe200000000ff */
        /* <DEDUP_REMOVED lines=11> */
[----:B------:R-:W-:-:S05]  /*7e10*/  F2FP.F16.F32.PACK_AB R11, R12, R25 ;  /* 0x000000190c0b723e */ /* 0x000fca00000000ff */
[----:B------:R1:W-:Y:S02]  /*7e20*/  STS.128 [R36+0x20400], R8 ;  /* 0x0204000824007388 */ /* 0x0003e40000000c00 */
.L_x_3706:
[----:B------:R-:W-:Y:S05]  /*7e30*/  BSYNC B1 ;  /* 0x0000000000017941 */ /* 0x000fea0003800000 */
.L_x_3705:
[----:B------:R-:W-:Y:S05]  /*7e40*/  @P0 BRA `(.L_x_3696) ;  /* 0x00000004003c0947 */ /* 0x000fea0003800000 */
[----:B-1----:R-:W-:Y:S01]  /*7e50*/  LOP3.LUT R5, R233, R0, R219, 0x1e, !PT ;  /* 0x00000000e9057212 */ /* 0x002fe200078e1edb */
[----:B0-----:R-:W0:Y:S01]  /*7e60*/  LDS.128 R8, [R217+0x20400] ;  /* 0x02040000d9087984 */ /* 0x001e220000000c00 */
[----:B------:R-:W-:Y:S02]  /*7e70*/  HADD2.F32 R26, -RZ, R38.H0_H0 ;  /* 0x20000026ff1a7230 */ /* 0x000fe40000004100 */
[----:B------:R-:W-:Y:S02]  /*7e80*/  HADD2.F32 R28, -RZ, R40.H0_H0 ;  /* 0x20000028ff1c7230 */ /* 0x000fe40000004100 */
[----:B------:R-:W-:Y:S02]  /*7e90*/  IMAD.IADD R5, R220, 0x1, R5 ;  /* 0x00000001dc057824 */ /* 0x000fe400078e0205 */
[----:B------:R-:W-:Y:S02]  /*7ea0*/  HADD2.F32 R30, -RZ, R44.H0_H0 ;  /* 0x2000002cff1e7230 */ /* 0x000fe40000004100 */
[----:B------:R-:W-:-:S02]  /*7eb0*/  IMAD R0, R5, 0x2, R2 ;  /* 0x0000000205007824 */ /* 0x000fc400078e0202 */
[----:B------:R-:W-:Y:S02]  /*7ec0*/  HADD2.F32 R37, -RZ, R40.H1_H1 ;  /* 0x30000028ff257230 */ /* 0x000fe40000004100 */
[----:B------:R-:W-:Y:S01]  /*7ed0*/  HADD2.F32 R35, -RZ, R38.H1_H1 ;  /* 0x30000026ff237230 */ /* 0x000fe20000004100 */
[----:B------:R-:W1:Y:S01]  /*7ee0*/  LDS.128 R4, [R0+0x20400] ;  /* 0x0204000000047984 */ /* 0x000e620000000c00 */
[----:B------:R-:W-:Y:S02]  /*7ef0*/  HADD2.F32 R34, -RZ, R45.H0_H0 ;  /* 0x2000002dff227230 */ /* 0x000fe40000004100 */
[----:B------:R-:W-:Y:S02]  /*7f00*/  HADD2.F32 R32, -RZ, R41.H0_H0 ;  /* 0x20000029ff207230 */ /* 0x000fe40000004100 */
[--C-:B0-----:R-:W-:Y:S02]  /*7f10*/  HADD2.F32 R12, -RZ, R8.reuse.H0_H0 ;  /* 0x20000008ff0c7230 */ /* 0x101fe40000004100 */
[----:B------:R-:W-:-:S02]  /*7f20*/  HADD2.F32 R8, -RZ, R8.H1_H1 ;  /* 0x30000008ff087230 */ /* 0x000fc40000004100 */
[--C-:B------:R-:W-:Y:S02]  /*7f30*/  HADD2.F32 R13, -RZ, R9.reuse.H0_H0 ;  /* 0x20000009ff0d7230 */ /* 0x100fe40000004100 */
[----:B------:R-:W-:Y:S02]  /*7f40*/  HADD2.F32 R9, -RZ, R9.H1_H1 ;  /* 0x30000009ff097230 */ /* 0x000fe40000004100 */
[--C-:B------:R-:W-:Y:S02]  /*7f50*/  HADD2.F32 R14, -RZ, R10.reuse.H0_H0 ;  /* 0x2000000aff0e7230 */ /* 0x100fe40000004100 */
[----:B------:R-:W-:Y:S02]  /*7f60*/  HADD2.F32 R10, -RZ, R10.H1_H1 ;  /* 0x3000000aff0a7230 */ /* 0x000fe40000004100 */
[----:B------:R-:W-:Y:S02]  /*7f70*/  HADD2.F32 R15, -RZ, R11.H0_H0 ;  /* 0x2000000bff0f7230 */ /* 0x000fe40000004100 */
[----:B-1----:R-:W-:-:S02]  /*7f80*/  HADD2.F32 R20, -RZ, R4.H0_H0 ;  /* 0x20000004ff147230 */ /* 0x002fc40000004100 */
[----:B------:R-:W-:Y:S02]  /*7f90*/  HADD2.F32 R4, -RZ, R4.H1_H1 ;  /* 0x30000004ff047230 */ /* 0x000fe40000004100 */
[--C-:B------:R-:W-:Y:S02]  /*7fa0*/  HADD2.F32 R21, -RZ, R5.reuse.H0_H0 ;  /* 0x20000005ff157230 */ /* 0x100fe40000004100 */
[-C--:B------:R-:W-:Y:S01]  /*7fb0*/  FMUL.FTZ R27, R28, R20.reuse ;  /* 0x000000141c1b7220 */ /* 0x080fe20000410000 */
[----:B------:R-:W-:Y:S01]  /*7fc0*/  FMUL.FTZ R29, R26, R20 ;  /* 0x000000141a1d7220 */ /* 0x000fe20000410000 */
[----:B------:R-:W-:Y:S02]  /*7fd0*/  HADD2.F32 R20, -RZ, R42.H0_H0 ;  /* 0x2000002aff147230 */ /* 0x000fe40000004100 */
[----:B------:R-:W-:Y:S01]  /*7fe0*/  FMUL.FTZ R31, R30, R4 ;  /* 0x000000041e1f7220 */ /* 0x000fe20000410000 */
[----:B------:R-:W-:Y:S02]  /*7ff0*/  HADD2.F32 R5, -RZ, R5.H1_H1 ;  /* 0x30000005ff057230 */ /* 0x000fe40000004100 */
[-C--:B------:R-:W-:Y:S01]  /*8000*/  FFMA.FTZ R27, R26, R12.reuse, -R27 ;  /* 0x0000000c1a1b7223 */ /* 0x080fe2000001081b */
[----:B------:R-:W-:Y:S01]  /*8010*/  FFMA.FTZ R29, R28, R12, R29 ;  /* 0x0000000c1c1d7223 */ /* 0x000fe2000001001d */
[C---:B------:R-:W-:Y:S01]  /*8020*/  FMUL.FTZ R33, R20.reuse, R4 ;  /* 0x0000000414217220 */ /* 0x040fe20000410000 */
[----:B------:R-:W-:Y:S01]  /*8030*/  FFMA.FTZ R4, R20, R8, -R31 ;  /* 0x0000000814047223 */ /* 0x000fe2000001081f */
[----:B------:R-:W-:-:S02]  /*8040*/  HADD2.F32 R31, -RZ, R44.H1_H1 ;  /* 0x3000002cff1f7230 */ /* 0x000fc40000004100 */
[-C--:B------:R-:W-:Y:S01]  /*8050*/  FMUL.FTZ R12, R37, R21.reuse ;  /* 0x00000015250c7220 */ /* 0x080fe20000410000 */
[----:B------:R-:W-:Y:S01]  /*8060*/  FMUL.FTZ R20, R35, R21 ;  /* 0x0000001523147220 */ /* 0x000fe20000410000 */
[----:B------:R-:W-:Y:S02]  /*8070*/  HADD2.F32 R21, -RZ, R42.H1_H1 ;  /* 0x3000002aff157230 */ /* 0x000fe40000004100 */
[----:B------:R-:W-:Y:S01]  /*8080*/  FFMA.FTZ R8, R30, R8, R33 ;  /* 0x000000081e087223 */ /* 0x000fe20000010021 */
[----:B------:R-:W-:Y:S01]  /*8090*/  FMUL.FTZ R26, R31, R5 ;  /* 0x000000051f1a7220 */ /* 0x000fe20000410000 */
[--C-:B------:R-:W-:Y:S02]  /*80a0*/  HADD2.F32 R24, -RZ, R6.reuse.H0_H0 ;  /* 0x20000006ff187230 */ /* 0x100fe40000004100 */
[----:B------:R-:W-:Y:S01]  /*80b0*/  FFMA.FTZ R12, R35, R13, -R12 ;  /* 0x0000000d230c7223 */ /* 0x000fe2000001080c */
[----:B------:R-:W-:Y:S02]  /*80c0*/  HADD2.F32 R6, -RZ, R6.H1_H1 ;  /* 0x30000006ff067230 */ /* 0x000fe40000004100 */
[C---:B------:R-:W-:Y:S01]  /*80d0*/  FMUL.FTZ R28, R21.reuse, R5 ;  /* 0x00000005151c7220 */ /* 0x040fe20000410000 */
[----:B------:R-:W-:Y:S01]  /*80e0*/  FFMA.FTZ R5, R21, R9, -R26 ;  /* 0x0000000915057223 */ /* 0x000fe2000001081a */
[----:B------:R-:W-:-:S02]  /*80f0*/  HADD2.F32 R26, -RZ, R43.H0_H0 ;  /* 0x2000002bff1a7230 */ /* 0x000fc40000004100 */
[----:B------:R-:W-:Y:S01]  /*8100*/  FFMA.FTZ R20, R37, R13, R20 ;  /* 0x0000000d25147223 */ /* 0x000fe20000010014 */
[----:B------:R-:W-:Y:S01]  /*8110*/  FFMA.FTZ R9, R31, R9, R28 ;  /* 0x000000091f097223 */ /* 0x000fe2000001001c */
[-C--:B------:R-:W-:Y:S01]  /*8120*/  FMUL.FTZ R31, R34, R6.reuse ;  /* 0x00000006221f7220 */ /* 0x080fe20000410000 */
[----:B------:R-:W-:Y:S02]  /*8130*/  HADD2.F32 R30, -RZ, R39.H0_H0 ;  /* 0x20000027ff1e7230 */ /* 0x000fe40000004100 */
[C---:B------:R-:W-:Y:S01]  /*8140*/  FMUL.FTZ R33, R26.reuse, R6 ;  /* 0x000000061a217220 */ /* 0x040fe20000410000 */
[----:B------:R-:W-:Y:S02]  /*8150*/  HADD2.F32 R25, -RZ, R7.H0_H0 ;  /* 0x20000007ff197230 */ /* 0x000fe40000004100 */
[----:B------:R-:W-:Y:S01]  /*8160*/  FFMA.FTZ R6, R26, R10, -R31 ;  /* 0x0000000a1a067223 */ /* 0x000fe2000001081f */
[----:B------:R-:W-:Y:S02]  /*8170*/  HADD2.F32 R31, -RZ, R39.H1_H1 ;  /* 0x30000027ff1f7230 */ /* 0x000fe40000004100 */
[----:B------:R-:W-:Y:S01]  /*8180*/  FMUL.FTZ R13, R32, R24 ;  /* 0x00000018200d7220 */ /* 0x000fe20000410000 */
[----:B------:R-:W-:-:S02]  /*8190*/  HADD2.F32 R7, -RZ, R7.H1_H1 ;  /* 0x30000007ff077230 */ /* 0x000fc40000004100 */
[C---:B------:R-:W-:Y:S01]  /*81a0*/  FMUL.FTZ R21, R30.reuse, R24 ;  /* 0x000000181e157220 */ /* 0x040fe20000410000 */
[----:B------:R-:W-:Y:S02]  /*81b0*/  HADD2.F32 R37, -RZ, R41.H1_H1 ;  /* 0x30000029ff257230 */ /* 0x000fe40000004100 */
[-C--:B------:R-:W-:Y:S01]  /*81c0*/  FFMA.FTZ R13, R30, R14.reuse, -R13 ;  /* 0x0000000e1e0d7223 */ /* 0x080fe2000001080d */
[----:B------:R-:W-:Y:S02]  /*81d0*/  HADD2.F32 R39, -RZ, R45.H1_H1 ;  /* 0x3000002dff277230 */ /* 0x000fe40000004100 */
[----:B------:R-:W-:Y:S01]  /*81e0*/  FFMA.FTZ R21, R32, R14, R21 ;  /* 0x0000000e20157223 */ /* 0x000fe20000010015 */
[----:B------:R-:W-:Y:S02]  /*81f0*/  HADD2.F32 R35, -RZ, R43.H1_H1 ;  /* 0x3000002bff237230 */ /* 0x000fe40000004100 */
[----:B------:R-:W-:Y:S01]  /*8200*/  FMUL.FTZ R14, R37, R25 ;  /* 0x00000019250e7220 */ /* 0x000fe20000410000 */
[----:B------:R-:W-:-:S02]  /*8210*/  HADD2.F32 R11, -RZ, R11.H1_H1 ;  /* 0x3000000bff0b7230 */ /* 0x000fc40000004100 */
[----:B------:R-:W-:Y:S01]  /*8220*/  FMUL.FTZ R26, R39, R7 ;  /* 0x00000007271a7220 */ /* 0x000fe20000410000 */
[----:B------:R-:W-:Y:S01]  /*8230*/  FMUL.FTZ R24, R31, R25 ;  /* 0x000000191f187220 */ /* 0x000fe20000410000 */
[----:B------:R-:W-:Y:S01]  /*8240*/  FMUL.FTZ R28, R35, R7 ;  /* 0x00000007231c7220 */ /* 0x000fe20000410000 */
[----:B------:R-:W-:Y:S01]  /*8250*/  FFMA.FTZ R7, R31, R15, -R14 ;  /* 0x0000000f1f077223 */ /* 0x000fe2000001080e */
[----:B------:R-:W-:Y:S01]  /*8260*/  FFMA.FTZ R26, R35, R11, -R26 ;  /* 0x0000000b231a7223 */ /* 0x000fe2000001081a */
[----:B------:R-:W-:Y:S01]  /*8270*/  FFMA.FTZ R10, R34, R10, R33 ;  /* 0x0000000a220a7223 */ /* 0x000fe20000010021 */
        /* <DEDUP_REMOVED lines=12> */
.L_x_3696:
[----:B------:R-:W-:Y:S05]  /*8340*/  BSYNC B0 ;  /* 0x0000000000007941 */ /* 0x000fea0003800000 */
.L_x_3682:
        /* <DEDUP_REMOVED lines=8> */
.L_x_3679:
[----:B------:R-:W-:-:S13]  /*83d0*/  ISETP.NE.AND P0, PT, R185, 0x3, PT ;  /* 0x00000003b900780c */ /* 0x000fda0003f05270 */
[----:B------:R-:W-:Y:S05]  /*83e0*/  @!P0 BRA `(.L_x_3707) ;  /* 0x0000000000048947 */ /* 0x000fea0003800000 */
[----:B------:R-:W-:Y:S01]  /*83f0*/  BPT.TRAP 0x1 ;  /* 0x000000040000795c */ /* 0x000fe20000300000 */
.L_x_3707:
[----:B------:R-:W-:Y:S02]  /*8400*/  LEA R20, R18, R2, 0x3 ;  /* 0x0000000212147211 */ /* 0x000fe400078e18ff */
[----:B------:R-:W-:-:S04]  /*8410*/  SHF.L.U32 R13, R23, 0x1f, RZ ;  /* 0x0000001f170d7819 */ /* 0x000fc800000006ff */
[----:B------:R0:W0:Y:S01]  /*8420*/  SYNCS.PHASECHK.TRANS64.TRYWAIT P1, [R20+URZ+0x38830], R13 ;  /* 0x0388300d140075a7 */ /* 0x000022000802017f */
[----:B------:R-:W-:Y:S05]  /*8430*/  @!P0 BRA `(.L_x_3708) ;  /* 0x0000000000048947 */ /* 0x000fea0003800000 */
[----:B------:R-:W-:Y:S01]  /*8440*/  BPT.TRAP 0x1 ;  /* 0x000000040000795c */ /* 0x000fe20000300000 */
.L_x_3708:
[C---:B--234-:R-:W-:Y:S02]  /*8450*/  VIADD R0, R2.reuse, 0x22400 ;  /* 0x0002240002007836 */ /* 0x05cfe40000000000 */
[----:B-1----:R-:W-:-:S03]  /*8460*/  VIADD R4, R2, 0x20400 ;  /* 0x0002040002047836 */ /* 0x002fc60000000000 */
[----:B------:R-:W-:Y:S02]  /*8470*/  SHF.R.U32.HI R0, RZ, 0x4, R0 ;  /* 0x00000004ff007819 */ /* 0x000fe40000011600 */
[----:B------:R-:W-:Y:S02]  /*8480*/  SHF.R.U32.HI R4, RZ, 0x4, R4 ;  /* 0x00000004ff047819 */ /* 0x000fe40000011604 */
[----:B------:R-:W-:Y:S02]  /*8490*/  LOP3.LUT R0, R0, 0x3fff, RZ, 0xc0, !PT ;  /* 0x00003fff00007812 */ /* 0x000fe400078ec0ff */
[----:B------:R-:W-:Y:S02]  /*84a0*/  LOP3.LUT R4, R4, 0x3fff, RZ, 0xc0, !PT ;  /* 0x00003fff04047812 */ /* 0x000fe400078ec0ff */
[----:B------:R-:W-:Y:S01]  /*84b0*/  LOP3.LUT R0, R0, 0x10000, RZ, 0xfc, !PT ;  /* 0x0001000000007812 */ /* 0x000fe200078efcff */
[----:B0-----:R-:W-:Y:S06]  /*84c0*/  @P1 BRA `(.L_x_3709) ;  /* 0x0000000000081947 */ /* 0x001fec0003800000 */
[----:B------:R-:W0:Y:S02]  /*84d0*/  SYNCS.PHASECHK.TRANS64.TRYWAIT P1, [R20+URZ+0x38830], R13 ;  /* 0x0388300d140075a7 */ /* 0x000e24000802017f */
[----:B0-----:R-:W-:Y:S05]  /*84e0*/  @!P1 BRA `(.L_x_3710) ;  /* 0x0000010000dc9947 */ /* 0x001fea0003800000 */
.L_x_3709:
[----:B------:R-:W-:Y:S01]  /*84f0*/  IMAD R10, R18, 0x200, R0 ;  /* 0x00000200120a7824 */ /* 0x000fe200078e0200 */
[----:B------:R-:W-:Y:S01]  /*8500*/  LOP3.LUT R8, R4, 0x10000, RZ, 0xfc, !PT ;  /* 0x0001000004087812 */ /* 0x000fe200078efcff */
[----:B------:R-:W-:Y:S01]  /*8510*/  IMAD.MOV.U32 R9, RZ, RZ, 0x40000040 ;  /* 0x40000040ff097424 */ /* 0x000fe200078e00ff */
[----:B------:R-:W-:Y:S01]  /*8520*/  MOV R11, 0x40000040 ;  /* 0x40000040000b7802 */ /* 0x000fe20000000f00 */
[----:B------:R-:W-:Y:S05]  /*8530*/  WARPSYNC.ALL ;  /* 0x0000000000007948 */ /* 0x000fea0003800000 */
[C---:B------:R-:W-:Y:S01]  /*8540*/  R2UR UR4, R8.reuse ;  /* 0x00000000080472ca */ /* 0x040fe200000e0000 */
[----:B-----5:R-:W-:Y:S01]  /*8550*/  WARPGROUP.ARRIVE ;  /* 0x00000000000079c5 */ /* 0x020fe20000000000 */
[----:B------:R-:W-:Y:S01]  /*8560*/  R2UR UR5, R9 ;  /* 0x00000000090572ca */ /* 0x000fe200000e0000 */
[----:B------:R-:W-:Y:S01]  /*8570*/  VIADD R4, R8, 0x2 ;  /* 0x0000000208047836 */ /* 0x000fe20000000000 */
[C---:B------:R-:W-:Y:S01]  /*8580*/  R2UR UR6, R10.reuse ;  /* 0x000000000a0672ca */ /* 0x040fe200000e0000 */
[C---:B------:R-:W-:Y:S01]  /*8590*/  VIADD R6, R10.reuse, 0x2 ;  /* 0x000000020a067836 */ /* 0x040fe20000000000 */
[----:B------:R-:W-:Y:S01]  /*85a0*/  R2UR UR7, R11 ;  /* 0x000000000b0772ca */ /* 0x000fe200000e0000 */
[----:B------:R-:W-:Y:S01]  /*85b0*/  IMAD.MOV.U32 R5, RZ, RZ, 0x40000040 ;  /* 0x40000040ff057424 */ /* 0x000fe200078e00ff */
[----:B------:R-:W-:Y:S01]  /*85c0*/  SHF.L.U32 R3, R3, 0x1f, RZ ;  /* 0x0000001f03037819 */ /* 0x000fe200000006ff */
[----:B------:R-:W-:Y:S01]  /*85d0*/  IMAD.MOV.U32 R7, RZ, RZ, 0x40000040 ;  /* 0x40000040ff077424 */ /* 0x000fe200078e00ff */
[----:B------:R-:W-:Y:S01]  /*85e0*/  BSSY B0, `(.L_x_3711) ;  /* 0x0000022000007945 */ /* 0x000fe20003800000 */
[C---:B------:R-:W-:Y:S01]  /*85f0*/  VIADD R14, R10.reuse, 0x4 ;  /* 0x000000040a0e7836 */ /* 0x040fe20000000000 */
[----:B------:R-:W-:Y:S01]  /*8600*/  IADD3 R10, R10, 0x6, RZ ;  /* 0x000000060a0a7810 */ /* 0x000fe20007ffe0ff */
[----:B------:R-:W-:-:S02]  /*8610*/  IMAD.MOV.U32 R15, RZ, RZ, 0x40000040 ;  /* 0x40000040ff0f7424 */ /* 0x000fc400078e00ff */
[----:B------:R-:W-:Y:S02]  /*8620*/  IMAD.MOV.U32 R9, RZ, RZ, 0x40000040 ;  /* 0x40000040ff097424 */ /* 0x000fe400078e00ff */
[----:B------:R-:W-:Y:S02]  /*8630*/  IMAD.MOV.U32 R11, RZ, RZ, 0x40000040 ;  /* 0x40000040ff0b7424 */ /* 0x000fe400078e00ff */
[----:B------:R-:W-:Y:S01]  /*8640*/  HGMMA.64x64x16.F32 R24, gdesc[UR4], RZ, !UPT, gsb0 ;  /* 0x00e00000041879f0 */ /* 0x000fe2000c0008ff */
[----:B------:R-:W-:Y:S02]  /*8650*/  R2UR UR4, R4 ;  /* 0x00000000040472ca */ /* 0x000fe400000e0000 */
[----:B------:R-:W-:Y:S02]  /*8660*/  R2UR UR5, R5 ;  /* 0x00000000050572ca */ /* 0x000fe400000e0000 */
[----:B------:R-:W-:Y:S02]  /*8670*/  R2UR UR6, R6 ;  /* 0x00000000060672ca */ /* 0x000fe400000e0000 */
[----:B------:R-:W-:Y:S01]  /*8680*/  R2UR UR7, R7 ;  /* 0x00000000070772ca */ /* 0x000fe200000e0000 */
[----:B------:R-:W-:Y:S01]  /*8690*/  IMAD.MOV.U32 R7, RZ, RZ, 0x40000040 ;  /* 0x40000040ff077424 */ /* 0x000fe200078e00ff */
[C---:B------:R-:W-:Y:S01]  /*86a0*/  IADD3 R6, R8.reuse, 0x4, RZ ;  /* 0x0000000408067810 */ /* 0x040fe20007ffe0ff */
[----:B------:R-:W-:Y:S01]  /*86b0*/  VIADD R8, R8, 0x6 ;  /* 0x0000000608087836 */ /* 0x000fe20000000000 */
[----:B------:R-:W-:-:S02]  /*86c0*/  WARPGROUP.DEPBAR.LE gsb0, 0x0 ;  /* 0x00008000000079c5 */ /* 0x000fc40000010000 */
[----:B------:R-:W-:-:S07]  /*86d0*/  WARPGROUP.ARRIVE ;  /* 0x00000000000079c5 */ /* 0x000fce0000000000 */
        /* <DEDUP_REMOVED lines=16> */
[----:B------:R-:W1:Y:S02]  /*87e0*/  SYNCS.PHASECHK.TRANS64.TRYWAIT P1, [R2+URZ+0x38810], R3 ;  /* 0x03881003020075a7 */ /* 0x000e64000802017f */
[----:B-1----:R-:W-:Y:S05]  /*87f0*/  @!P1 BRA `(.L_x_3712) ;  /* 0x00000100002c9947 */ /* 0x002fea0003800000 */
.L_x_3873:
[----:B------:R-:W-:Y:S05]  /*8800*/  BSYNC B0 ;  /* 0x0000000000007941 */ /* 0x000fea0003800000 */
.L_x_3711:
[----:B------:R-:W-:Y:S05]  /*8810*/  @!P0 BRA `(.L_x_3713) ;  /* 0x0000000000048947 */ /* 0x000fea0003800000 */
[----:B------:R-:W-:Y:S01]  /*8820*/  BPT.TRAP 0x1 ;  /* 0x000000040000795c */ /* 0x000fe20000300000 */
.L_x_3713:
[----:B------:R2:W3:Y:S01]  /*8830*/  SYNCS.PHASECHK.TRANS64.TRYWAIT P1, [R20+URZ+0x38850], R13 ;  /* 0x0388500d140075a7 */ /* 0x0004e2000802017f */
[----:B------:R-:W-:Y:S05]  /*8840*/  @!P0 BRA `(.L_x_3714) ;  /* 0x0000000000048947 */ /* 0x000fea0003800000 */
[----:B------:R-:W-:Y:S01]  /*8850*/  BPT.TRAP 0x1 ;  /* 0x000000040000795c */ /* 0x000fe20000300000 */
.L_x_3714:
[C---:B-1----:R-:W-:Y:S01]  /*8860*/  VIADD R3, R2.reuse, 0x400 ;  /* 0x0000040002037836 */ /* 0x042fe20000000000 */
[----:B------:R-:W-:Y:S01]  /*8870*/  BSSY B0, `(.L_x_3715) ;  /* 0x000000a000007945 */ /* 0x000fe20003800000 */
[----:B------:R-:W-:-:S03]  /*8880*/  VIADD R10, R2, 0x26400 ;  /* 0x00026400020a7836 */ /* 0x000fc60000000000 */
[----:B------:R-:W-:Y:S02]  /*8890*/  SHF.R.U32.HI R3, RZ, 0x4, R3 ;  /* 0x00000004ff037819 */ /* 0x000fe40000011603 */
[----:B------:R-:W-:Y:S02]  /*88a0*/  SHF.R.U32.HI R10, RZ, 0x4, R10 ;  /* 0x00000004ff0a7819 */ /* 0x000fe4000001160a */
[----:B------:R-:W-:Y:S02]  /*88b0*/  LOP3.LUT R3, R3, 0x3fff, RZ, 0xc0, !PT ;  /* 0x00003fff03037812 */ /* 0x000fe400078ec0ff */
[----:B------:R-:W-:Y:S02]  /*88c0*/  LOP3.LUT R11, R10, 0x3fff, RZ, 0xc0, !PT ;  /* 0x00003fff0a0b7812 */ /* 0x000fe400078ec0ff */
[----:B------:R-:W-:Y:S01]  /*88d0*/  LOP3.LUT R10, R3, 0x10000, RZ, 0xfc, !PT ;  /* 0x00010000030a7812 */ /* 0x000fe200078efcff */
[----:B---3--:R-:W-:Y:S06]  /*88e0*/  @P1 BRA `(.L_x_3716) ;  /* 0x0000000000081947 */ /* 0x008fec0003800000 */
[----:B------:R-:W1:Y:S02]  /*88f0*/  SYNCS.PHASECHK.TRANS64.TRYWAIT P1, [R20+URZ+0x38850], R13 ;  /* 0x0388500d140075a7 */ /* 0x000e64000802017f */
[----:B-1----:R-:W-:Y:S05]  /*8900*/  @!P1 BRA `(.L_x_3717) ;  /* 0x000000fc00fc9947 */ /* 0x002fea0003800000 */
.L_x_3716:
[----:B------:R-:W-:Y:S05]  /*8910*/  BSYNC B0 ;  /* 0x0000000000007941 */ /* 0x000fea0003800000 */
.L_x_3715:
[----:B------:R-:W-:Y:S01]  /*8920*/  LOP3.LUT R3, R11, 0x10000, RZ, 0xfc, !PT ;  /* 0x000100000b037812 */ /* 0x000fe200078efcff */
[----:B------:R-:W-:Y:S01]  /*8930*/  IMAD.MOV.U32 R15, RZ, RZ, 0x40000040 ;  /* 0x40000040ff0f7424 */ /* 0x000fe200078e00ff */
[----:B------:R-:W-:Y:S01]  /*8940*/  LEA R12, R18, R10, 0xc ;  /* 0x0000000a120c7211 */ /* 0x000fe200078e60ff */
[----:B012---:R-:W-:Y:S01]  /*8950*/  IMAD.MOV.U32 R13, RZ, RZ, 0x40000040 ;  /* 0x40000040ff0d7424 */ /* 0x007fe200078e00ff */
[----:B------:R-:W-:Y:S05]  /*8960*/  WARPSYNC.ALL ;  /* 0x0000000000007948 */ /* 0x000fea0003800000 */
[----:B------:R-:W-:Y:S01]  /*8970*/  IMAD.MOV.U32 R14, RZ, RZ, R3 ;  /* 0x000000ffff0e7224 */ /* 0x000fe200078e0003 */
[----:B------:R-:W-:Y:S01]  /*8980*/  R2UR UR5, R15 ;  /* 0x000000000f0572ca */ /* 0x000fe200000e0000 */
[----:B------:R-:W-:Y:S01]  /*8990*/  WARPGROUP.ARRIVE ;  /* 0x00000000000079c5 */ /* 0x000fe20000000000 */
[----:B------:R-:W-:Y:S01]  /*89a0*/  R2UR UR6, R12 ;  /* 0x000000000c0672ca */ /* 0x000fe200000e0000 */
[----:B------:R-:W-:Y:S01]  /*89b0*/  VIADD R58, R3, 0x2 ;  /* 0x00000002033a7836 */ /* 0x000fe20000000000 */
[----:B------:R-:W-:Y:S01]  /*89c0*/  R2UR UR4, R14 ;  /* 0x000000000e0472ca */ /* 0x000fe200000e0000 */
[----:B------:R-:W-:Y:S01]  /*89d0*/  IMAD.MOV.U32 R59, RZ, RZ, 0x40000040 ;  /* 0x40000040ff3b7424 */ /* 0x000fe200078e00ff */
[----:B------:R-:W-:Y:S01]  /*89e0*/  R2UR UR7, R13 ;  /* 0x000000000d0772ca */ /* 0x000fe200000e0000 */
[----:B------:R-:W-:Y:S01]  /*89f0*/  IMAD.MOV.U32 R15, RZ, RZ, 0x40000040 ;  /* 0x40000040ff0f7424 */ /* 0x000fe200078e00ff */
[C---:B------:R-:W-:Y:S01]  /*8a00*/  IADD3 R14, R12.reuse, 0x2, RZ ;  /* 0x000000020c0e7810 */ /* 0x040fe20007ffe0ff */
[----:B------:R-:W0:Y:S01]  /*8a10*/  S2R R21, SR_TID.X ;  /* 0x0000000000157919 */ /* 0x000e220000002100 */
[----:B------:R-:W-:Y:S01]  /*8a20*/  IADD3 R60, R3, 0x800, RZ ;  /* 0x00000800033c7810 */ /* 0x000fe20007ffe0ff */
[----:B------:R-:W-:Y:S01]  /*8a30*/  VIADD R62, R12, 0x800 ;  /* 0x000008000c3e7836 */ /* 0x000fe20000000000 */
[----:B------:R-:W-:Y:S01]  /*8a40*/  BSSY B0, `(.L_x_3718) ;  /* 0x0000634000007945 */ /* 0x000fe20003800000 */
[----:B------:R-:W-:Y:S01]  /*8a50*/  IMAD.MOV.U32 R61, RZ, RZ, 0x40000040 ;  /* 0x40000040ff3d7424 */ /* 0x000fe200078e00ff */
[----:B------:R-:W1:Y:S01]  /*8a60*/  S2R R64, SR_TID.X ;  /* 0x0000000000407919 */ /* 0x000e620000002100 */
[----:B------:R-:W-:-:S04]  /*8a70*/  IMAD.MOV.U32 R63, RZ, RZ, 0x40000040 ;  /* 0x40000040ff3f7424 */ /* 0x000fc800078e00ff */
[----:B------:R-:W-:Y:S01]  /*8a80*/  HGMMA.64x64x16.F32 R24, gdesc[UR4], R24, gsb0 ;  /* 0x00e00000041879f0 */ /* 0x000fe20008000818 */
[----:B------:R-:W-:Y:S01]  /*8a90*/  R2UR UR4, R58 ;  /* 0x000000003a0472ca */ /* 0x000fe200000e0000 */
[----:B------:R-:W-:Y:S01]  /*8aa0*/  VIADD R58, R3, 0x4 ;  /* 0x00000004033a7836 */ /* 0x000fe20000000000 */
[----:B------:R-:W-:Y:S02]  /*8ab0*/  R2UR UR5, R59 ;  /* 0x000000003b0572ca */ /* 0x000fe400000e0000 */
[----:B------:R-:W-:Y:S01]  /*8ac0*/  R2UR UR6, R14 ;  /* 0x000000000e0672ca */ /* 0x000fe200000e0000 */
[----:B------:R-:W-:Y:S01]  /*8ad0*/  VIADD R14, R12, 0x4 ;  /* 0x000000040c0e7836 */ /* 0x000fe20000000000 */
[----:B------:R-:W-:Y:S01]  /*8ae0*/  R2UR UR7, R15 ;  /* 0x000000000f0772ca */ /* 0x000fe200000e0000 */
[----:B------:R-:W-:Y:S01]  /*8af0*/  IMAD.MOV.U32 R15, RZ, RZ, 0x40000040 ;  /* 0x40000040ff0f7424 */ /* 0x000fe200078e00ff */
[----:B------:R-:W-:Y:S02]  /*8b00*/  MOV R59, 0x40000040 ;  /* 0x40000040003b7802 */ /* 0x000fe40000000f00 */
[----:B0-----:R-:W-:-:S05]  /*8b10*/  SHF.R.U32.HI R21, RZ, 0x7, R21 ;  /* 0x00000007ff157819 */ /* 0x001fca0000011615 */
[----:B------:R0:W2:Y:S01]  /*8b20*/  SHFL.IDX PT, R11, R21, RZ, 0x1f ;  /* 0x00001fff150b7589 */ /* 0x0000a200000e0000 */
[----:B-1----:R-:W-:Y:S02]  /*8b30*/  LOP3.LUT R64, R64, 0x7f, RZ, 0xc0, !PT ;  /* 0x0000007f40407812 */ /* 0x002fe400078ec0ff */
[----:B0-----:R-:W-:Y:S02]  /*8b40*/  MOV R21, 0x4 ;  /* 0x0000000400157802 */ /* 0x001fe40000000f00 */
[----:B--2---:R-:W-:-:S04]  /*8b50*/  ISETP.GT.AND P1, PT, R11, 0x7f, PT ;  /* 0x0000007f0b00780c */ /* 0x004fc80003f24270 */
[----:B------:R-:W-:Y:S02]  /*8b60*/  SEL R11, RZ, 0x2, !P1 ;  /* 0x00000002ff0b7807 */ /* 0x000fe40004800000 */
[C---:B------:R-:W-:Y:S02]  /*8b70*/  SEL R13, R21.reuse, 0x2, P1 ;  /* 0x00000002150d7807 */ /* 0x040fe40000800000 */
[----:B------:R-:W-:Y:S01]  /*8b80*/  SEL R21, R21, 0x6, !P1 ;  /* 0x0000000615157807 */ /* 0x000fe20004800000 */
[----:B------:R-:W-:Y:S02]  /*8b90*/  WARPGROUP.DEPBAR.LE gsb0, 0x0 ;  /* 0x00008000000079c5 */ /* 0x000fe40000010000 */
[----:B------:R-:W-:-:S06]  /*8ba0*/  WARPGROUP.ARRIVE ;  /* 0x00000000000079c5 */ /* 0x000fcc0000000000 */
[----:B------:R-:W-:Y:S01]  /*8bb0*/  HGMMA.64x64x16.F32 R24, gdesc[UR4], R24, gsb0 ;  /* 0x00e00000041879f0 */ /* 0x000fe20008000818 */
[----:B------:R-:W-:Y:S01]  /*8bc0*/  R2UR UR4, R58 ;  /* 0x000000003a0472ca */ /* 0x000fe200000e0000 */
[----:B------:R-:W-:Y:S01]  /*8bd0*/  VIADD R58, R3, 0x6 ;  /* 0x00000006033a7836 */ /* 0x000fe20000000000 */
[----:B------:R-:W-:Y:S01]  /*8be0*/  R2UR UR5, R59 ;  /* 0x000000003b0572ca */ /* 0x000fe200000e0000 */
[----:B------:R-:W-:Y:S01]  /*8bf0*/  IMAD.MOV.U32 R59, RZ, RZ, 0x40000040 ;  /* 0x40000040ff3b7424 */ /* 0x000fe200078e00ff */
[----:B------:R-:W-:Y:S01]  /*8c00*/  R2UR UR6, R14 ;  /* 0x000000000e0672ca */ /* 0x000fe200000e0000 */
[----:B------:R-:W-:Y:S01]  /*8c10*/  VIADD R14, R12, 0x6 ;  /* 0x000000060c0e7836 */ /* 0x000fe20000000000 */
[----:B------:R-:W-:Y:S02]  /*8c20*/  R2UR UR7, R15 ;  /* 0x000000000f0772ca */ /* 0x000fe400000e0000 */
[----:B------:R-:W-:Y:S01]  /*8c30*/  MOV R15, 0x40000040 ;  /* 0x40000040000f7802 */ /* 0x000fe20000000f00 */
[----:B------:R-:W-:-:S02]  /*8c40*/  WARPGROUP.DEPBAR.LE gsb0, 0x0 ;  /* 0x00008000000079c5 */ /* 0x000fc40000010000 */
[----:B------:R-:W-:-:S08]  /*8c50*/  WARPGROUP.ARRIVE ;  /* 0x00000000000079c5 */ /* 0x000fd00000000000 */
[----:B------:R-:W-:Y:S01]  /*8c60*/  HGMMA.64x64x16.F32 R24, gdesc[UR4], R24, gsb0 ;  /* 0x00e00000041879f0 */ /* 0x000fe20008000818 */
[----:B------:R-:W-:Y:S01]  /*8c70*/  R2UR UR4, R58 ;  /* 0x000000003a0472ca */ /* 0x000fe200000e0000 */
[----:B------:R-:W-:Y:S01]  /*8c80*/  VIADD R58, R3, 0x200 ;  /* 0x00000200033a7836 */ /* 0x000fe20000000000 */
[----:B------:R-:W-:Y:S01]  /*8c90*/  R2UR UR5, R59 ;  /* 0x000000003b0572ca */ /* 0x000fe200000e0000 */
[----:B------:R-:W-:Y:S01]  /*8ca0*/  IMAD.MOV.U32 R59, RZ, RZ, 0x40000040 ;  /* 0x40000040ff3b7424 */ /* 0x000fe200078e00ff */
[----:B------:R-:W-:Y:S01]  /*8cb0*/  R2UR UR6, R14 ;  /* 0x000000000e0672ca */ /* 0x000fe200000e0000 */
[----:B------:R-:W-:Y:S01]  /*8cc0*/  VIADD R14, R12, 0x200 ;  /* 0x000002000c0e7836 */ /* 0x000fe20000000000 */
[----:B------:R-:W-:Y:S01]  /*8cd0*/  R2UR UR7, R15 ;  /* 0x000000000f0772ca */ /* 0x000fe200000e0000 */
[----:B------:R-:W-:Y:S01]  /*8ce0*/  IMAD.MOV.U32 R15, RZ, RZ, 0x40000040 ;  /* 0x40000040ff0f7424 */ /* 0x000fe200078e00ff */
[----:B------:R-:W-:Y:S02]  /*8cf0*/  WARPGROUP.DEPBAR.LE gsb0, 0x0 ;  /* 0x00008000000079c5 */ /* 0x000fe40000010000 */
[----:B------:R-:W-:-:S09]  /*8d00*/  WARPGROUP.ARRIVE ;  /* 0x00000000000079c5 */ /* 0x000fd20000000000 */
[----:B------:R-:W-:Y:S01]  /*8d10*/  HGMMA.64x64x16.F32 R24, gdesc[UR4], R24, gsb0 ;  /* 0x00e00000041879f0 */ /* 0x000fe20008000818 */
[----:B------:R-:W-:Y:S02]  /*8d20*/  R2UR UR4, R58 ;  /* 0x000000003a0472ca */ /* 0x000fe400000e0000 */
[----:B------:R-:W-:Y:S01]  /*8d30*/  R2UR UR5, R59 ;  /* 0x000000003b0572ca */ /* 0x000fe200000e0000 */
[----:B------:R-:W-:Y:S01]  /*8d40*/  IMAD.MOV.U32 R59, RZ, RZ, 0x40000040 ;  /* 0x40000040ff3b7424 */ /* 0x000fe200078e00ff */
[----:B------:R-:W-:Y:S01]  /*8d50*/  R2UR UR6, R14 ;  /* 0x000000000e0672ca */ /* 0x000fe200000e0000 */
[----:B------:R-:W-:Y:S01]  /*8d60*/  VIADD R14, R12, 0x202 ;  /* 0x000002020c0e7836 */ /* 0x000fe20000000000 */
[----:B------:R-:W-:Y:S01]  /*8d70*/  R2UR UR7, R15 ;  /* 0x000000000f0772ca */ /* 0x000fe200000e0000 */
[----:B------:R-:W-:Y:S01]  /*8d80*/  IMAD.MOV.U32 R15, RZ, RZ, 0x40000040 ;  /* 0x40000040ff0f7424 */ /* 0x000fe200078e00ff */
[----:B------:R-:W-:Y:S01]  /*8d90*/  IADD3 R58, R3, 0x202, RZ ;  /* 0x00000202033a7810 */ /* 0x000fe20007ffe0ff */
[----:B------:R-:W-:-:S02]  /*8da0*/  WARPGROUP.DEPBAR.LE gsb0, 0x0 ;  /* 0x00008000000079c5 */ /* 0x000fc40000010000 */
[----:B------:R-:W-:-:S08]  /*8db0*/  WARPGROUP.ARRIVE ;  /* 0x00000000000079c5 */ /* 0x000fd00000000000 */
[----:B------:R-:W-:Y:S01]  /*8dc0*/  HGMMA.64x64x16.F32 R24, gdesc[UR4], R24, gsb0 ;  /* 0x00e00000041879f0 */ /* 0x000fe20008000818 */
[----:B------:R-:W-:Y:S01]  /*8dd0*/  R2UR UR4, R58 ;  /* 0x000000003a0472ca */ /* 0x000fe200000e0000 */
[----:B------:R-:W-:Y:S01]  /*8de0*/  VIADD R58, R3, 0x204 ;  /* 0x00000204033a7836 */ /* 0x000fe20000000000 */
[----:B------:R-:W-:Y:S01]  /*8df0*/  R2UR UR5, R59 ;  /* 0x000000003b0572ca */ /* 0x000fe200000e0000 */
[----:B------:R-:W-:Y:S01]  /*8e00*/  IMAD.MOV.U32 R59, RZ, RZ, 0x40000040 ;  /* 0x40000040ff3b7424 */ /* 0x000fe200078e00ff */
[----:B------:R-:W-:Y:S02]  /*8e10*/  R2UR UR6, R14 ;  /* 0x000000000e0672ca */ /* 0x000fe400000e0000 */
        /* <DEDUP_REMOVED lines=106> */
[----:B------:R-:W-:Y:S01]  /*94c0*/  IMAD.IADD R58, R11, 0x1, R62 ;  /* 0x000000010b3a7824 */ /* 0x000fe200078e023e */
[----:B------:R-:W-:Y:S01]  /*94d0*/  R2UR UR5, R59 ;  /* 0x000000003b0572ca */ /* 0x000fe200000e0000 */
[----:B------:R-:W-:Y:S01]  /*94e0*/  IMAD.MOV.U32 R59, RZ, RZ, 0x40000040 ;  /* 0x40000040ff3b7424 */ /* 0x000fe200078e00ff */
[----:B------:R-:W-:Y:S01]  /*94f0*/  R2UR UR6, R14 ;  /* 0x000000000e0672ca */ /* 0x000fe200000e0000 */
[----:B------:R-:W-:Y:S01]  /*9500*/  IMAD.IADD R14, R11, 0x1, R60 ;  /* 0x000000010b0e7824 */ /* 0x000fe200078e023c */
[----:B------:R-:W-:Y:S01]  /*9510*/  R2UR UR7, R15 ;  /* 0x000000000f0772ca */ /* 0x000fe200000e0000 */
[----:B------:R-:W-:Y:S01]  /*9520*/  IMAD.MOV.U32 R15, RZ, RZ, 0x40000040 ;  /* 0x40000040ff0f7424 */ /* 0x000fe200078e00ff */
[----:B------:R-:W-:Y:S02]  /*9530*/  WARPGROUP.DEPBAR.LE gsb0, 0x0 ;  /* 0x00008000000079c5 */ /* 0x000fe40000010000 */
[----:B------:R-:W-:-:S09]  /*9540*/  WARPGROUP.ARRIVE ;  /* 0x00000000000079c5 */ /* 0x000fd20000000000 */
[----:B------:R-:W-:Y:S01]  /*9550*/  HGMMA.64x64x16.F32 R24, gdesc[UR4], R24, gsb0 ;  /* 0x00e00000041879f0 */ /* 0x000fe20008000818 */
[----:B------:R-:W-:Y:S01]  /*9560*/  R2UR UR6, R58 ;  /* 0x000000003a0672ca */ /* 0x000fe200000e0000 */
[--C-:B------:R-:W-:Y:S01]  /*9570*/  IMAD.IADD R58, R62, 0x1, R13.reuse ;  /* 0x000000013e3a7824 */ /* 0x100fe200078e020d */
        /* <DEDUP_REMOVED lines=10> */
[----:B------:R-:W-:Y:S01]  /*9620*/  IMAD.IADD R58, R62, 0x1, R21 ;  /* 0x000000013e3a7824 */ /* 0x000fe200078e0215 */
[----:B------:R-:W-:Y:S01]  /*9630*/  R2UR UR7, R59 ;  /* 0x000000003b0772ca */ /* 0x000fe200000e0000 */
[----:B------:R-:W-:Y:S01]  /*9640*/  IMAD.MOV.U32 R59, RZ, RZ, 0x40000040 ;  /* 0x40000040ff3b7424 */ /* 0x000fe200078e00ff */
[----:B------:R-:W-:Y:S02]  /*9650*/  R2UR UR4, R14 ;  /* 0x000000000e0472ca */ /* 0x000fe400000e0000 */
[----:B------:R-:W-:Y:S01]  /*9660*/  R2UR UR5, R15 ;  /* 0x000000000f0572ca */ /* 0x000fe200000e0000 */
[----:B------:R-:W-:Y:S01]  /*9670*/  IMAD.MOV.U32 R15, RZ, RZ, 0x40000040 ;  /* 0x40000040ff0f7424 */ /* 0x000fe200078e00ff */
[----:B------:R-:W-:Y:S01]  /*9680*/  IADD3 R14, R60, R21, RZ ;  /* 0x000000153c0e7210 */ /* 0x000fe20007ffe0ff */
[----:B------:R-:W-:-:S02]  /*9690*/  WARPGROUP.DEPBAR.LE gsb0, 0x0 ;  /* 0x00008000000079c5 */ /* 0x000fc40000010000 */
[----:B------:R-:W-:-:S08]  /*96a0*/  WARPGROUP.ARRIVE ;  /* 0x00000000000079c5 */ /* 0x000fd00000000000 */
[----:B------:R-:W-:Y:S01]  /*96b0*/  HGMMA.64x64x16.F32 R24, gdesc[UR4], R24, gsb0 ;  /* 0x00e00000041879f0 */ /* 0x000fe20008000818 */
[----:B------:R-:W-:Y:S01]  /*96c0*/  R2UR UR4, R14 ;  /* 0x000000000e0472ca */ /* 0x000fe200000e0000 */
[----:B------:R-:W-:Y:S01]  /*96d0*/  IMAD.MOV.U32 R14, RZ, RZ, 0x28 ;  /* 0x00000028ff0e7424 */ /* 0x000fe200078e00ff */
[----:B------:R-:W-:Y:S02]  /*96e0*/  R2UR UR5, R15 ;  /* 0x000000000f0572ca */ /* 0x000fe400000e0000 */
[----:B------:R-:W-:Y:S02]  /*96f0*/  R2UR UR6, R58 ;  /* 0x000000003a0672ca */ /* 0x000fe400000e0000 */
[----:B------:R-:W-:Y:S01]  /*9700*/  R2UR UR7, R59 ;  /* 0x000000003b0772ca */ /* 0x000fe200000e0000 */
[----:B------:R-:W-:Y:S01]  /*9710*/  IMAD.MOV.U32 R59, RZ, RZ, 0x40000040 ;  /* 0x40000040ff3b7424 */ /* 0x000fe200078e00ff */
[----:B------:R-:W-:Y:S02]  /*9720*/  MOV R15, 0xa00 ;  /* 0x00000a00000f7802 */ /* 0x000fe40000000f00 */
[----:B------:R-:W-:-:S02]  /*9730*/  SEL R14, R14, 0x26, P1 ;  /* 0x000000260e0e7807 */ /* 0x000fc40000800000 */
[----:B------:R-:W-:Y:S02]  /*9740*/  SEL R15, R15, 0x980, P1 ;  /* 0x000009800f0f7807 */ /* 0x000fe40000800000 */
[----:B------:R-:W-:Y:S02]  /*9750*/  LOP3.LUT R14, R14, 0x6, RZ, 0xc0, !PT ;  /* 0x000000060e0e7812 */ /* 0x000fe400078ec0ff */
[----:B------:R-:W-:-:S04]  /*9760*/  LOP3.LUT R15, R15, 0xa00, RZ, 0xc0, !PT ;  /* 0x00000a000f0f7812 */ /* 0x000fc800078ec0ff */
[CC--:B------:R-:W-:Y:S02]  /*9770*/  IADD3 R58, R14.reuse, R15.reuse, R3 ;  /* 0x0000000f0e3a7210 */ /* 0x0c0fe40007ffe003 */
[----:B------:R-:W-:Y:S01]  /*9780*/  IADD3 R14, R14, R15, R12 ;  /* 0x0000000f0e0e7210 */ /* 0x000fe20007ffe00c */
[----:B------:R-:W-:Y:S01]  /*9790*/  IMAD.MOV.U32 R15, RZ, RZ, 0x40000040 ;  /* 0x40000040ff0f7424 */ /* 0x000fe200078e00ff */
        /* <DEDUP_REMOVED lines=10> */
[C---:B------:R-:W-:Y:S01]  /*9840*/  IMAD.IADD R62, R11.reuse, 0x1, R58 ;  /* 0x000000010b3e7824 */ /* 0x040fe200078e023a */
[----:B------:R-:W-:Y:S02]  /*9850*/  MOV R15, 0x40000040 ;  /* 0x40000040000f7802 */ /* 0x000fe40000000f00 */
[----:B------:R-:W-:Y:S01]  /*9860*/  IADD3 R60, R11, R14, RZ ;  /* 0x0000000e0b3c7210 */ /* 0x000fe20007ffe0ff */
[----:B------:R-:W-:-:S02]  /*9870*/  WARPGROUP.DEPBAR.LE gsb0, 0x0 ;  /* 0x00008000000079c5 */ /* 0x000fc40000010000 */
[----:B------:R-:W-:-:S06]  /*9880*/  WARPGROUP.ARRIVE ;  /* 0x00000000000079c5 */ /* 0x000fcc0000000000 */
        /* <DEDUP_REMOVED lines=9> */
[----:B------:R-:W-:Y:S01]  /*9920*/  IADD3 R62, R13, R58, RZ ;  /* 0x0000003a0d3e7210 */ /* 0x000fe20007ffe0ff */
[----:B------:R-:W-:Y:S01]  /*9930*/  IMAD.IADD R58, R21, 0x1, R58 ;  /* 0x00000001153a7824 */ /* 0x000fe200078e023a */
[----:B------:R-:W-:-:S02]  /*9940*/  WARPGROUP.DEPBAR.LE gsb0, 0x0 ;  /* 0x00008000000079c5 */ /* 0x000fc40000010000 */
[----:B------:R-:W-:-:S07]  /*9950*/  WARPGROUP.ARRIVE ;  /* 0x00000000000079c5 */ /* 0x000fce0000000000 */
[----:B------:R-:W-:Y:S01]  /*9960*/  HGMMA.64x64x16.F32 R24, gdesc[UR4], R24, gsb0 ;  /* 0x00e00000041879f0 */ /* 0x000fe20008000818 */
[----:B------:R-:W-:Y:S02]  /*9970*/  R2UR UR4, R60 ;  /* 0x000000003c0472ca */ /* 0x000fe400000e0000 */
[----:B------:R-:W-:Y:S02]  /*9980*/  R2UR UR5, R61 ;  /* 0x000000003d0572ca */ /* 0x000fe400000e0000 */
[----:B------:R-:W-:Y:S02]  /*9990*/  R2UR UR6, R62 ;  /* 0x000000003e0672ca */ /* 0x000fe400000e0000 */
[----:B------:R-:W-:Y:S01]  /*99a0*/  R2UR UR7, R63 ;  /* 0x000000003f0772ca */ /* 0x000fe200000e0000 */
[----:B------:R-:W-:Y:S01]  /*99b0*/  IMAD.MOV.U32 R63, RZ, RZ, 0x40000040 ;  /* 0x40000040ff3f7424 */ /* 0x000fe200078e00ff */
[----:B------:R-:W-:Y:S01]  /*99c0*/  MOV R61, 0x40000040 ;  /* 0x40000040003d7802 */ /* 0x000fe20000000f00 */
[----:B------:R-:W-:-:S02]  /*99d0*/  WARPGROUP.DEPBAR.LE gsb0, 0x0 ;  /* 0x00008000000079c5 */ /* 0x000fc40000010000 */
[----:B------:R-:W-:-:S08]  /*99e0*/  WARPGROUP.ARRIVE ;  /* 0x00000000000079c5 */ /* 0x000fd00000000000 */
[----:B------:R-:W-:Y:S01]  /*99f0*/  HGMMA.64x64x16.F32 R24, gdesc[UR4], R24, gsb0 ;  /* 0x00e00000041879f0 */ /* 0x000fe20008000818 */
[----:B------:R-:W-:Y:S01]  /*9a00*/  R2UR UR4, R14 ;  /* 0x000000000e0472ca */ /* 0x000fe200000e0000 */
[----:B------:R-:W-:Y:S01]  /*9a10*/  IMAD.MOV.U32 R14, RZ, RZ, 0x30 ;  /* 0x00000030ff0e7424 */ /* 0x000fe200078e00ff */
[----:B------:R-:W-:Y:S01]  /*9a20*/  R2UR UR5, R15 ;  /* 0x000000000f0572ca */ /* 0x000fe200000e0000 */
[----:B------:R-:W-:Y:S01]  /*9a30*/  IMAD.MOV.U32 R15, RZ, RZ, 0xc00 ;  /* 0x00000c00ff0f7424 */ /* 0x000fe200078e00ff */
[----:B------:R-:W-:Y:S02]  /*9a40*/  R2UR UR6, R58 ;  /* 0x000000003a0672ca */ /* 0x000fe400000e0000 */
[----:B------:R-:W-:Y:S01]  /*9a50*/  R2UR UR7, R59 ;  /* 0x000000003b0772ca */ /* 0x000fe200000e0000 */
[----:B------:R-:W-:Y:S01]  /*9a60*/  IMAD.MOV.U32 R59, RZ, RZ, 0x40000040 ;  /* 0x40000040ff3b7424 */ /* 0x000fe200078e00ff */
[----:B------:R-:W-:Y:S02]  /*9a70*/  SEL R14, R14, 0x2e, P1 ;  /* 0x0000002e0e0e7807 */ /* 0x000fe40000800000 */
[----:B------:R-:W-:-:S02]  /*9a80*/  SEL R15, R15, 0xb80, P1 ;  /* 0x00000b800f0f7807 */ /* 0x000fc40000800000 */
[----:B------:R-:W-:Y:S02]  /*9a90*/  LOP3.LUT R14, R14, 0x6, RZ, 0xc0, !PT ;  /* 0x000000060e0e7812 */ /* 0x000fe400078ec0ff */
[----:B------:R-:W-:-:S04]  /*9aa0*/  LOP3.LUT R15, R15, 0xe00, RZ, 0xc0, !PT ;  /* 0x00000e000f0f7812 */ /* 0x000fc800078ec0ff */
[CC--:B------:R-:W-:Y:S02]  /*9ab0*/  IADD3 R58, R14.reuse, R15.reuse, R3 ;  /* 0x0000000f0e3a7210 */ /* 0x0c0fe40007ffe003 */
[----:B------:R-:W-:Y:S02]  /*9ac0*/  IADD3 R14, R14, R15, R12 ;  /* 0x0000000f0e0e7210 */ /* 0x000fe40007ffe00c */
[----:B------:R-:W-:Y:S01]  /*9ad0*/  MOV R15, 0x40000040 ;  /* 0x40000040000f7802 */ /* 0x000fe20000000f00 */
        /* <DEDUP_REMOVED lines=10> */
[C---:B------:R-:W-:Y:S02]  /*9b80*/  IMAD.IADD R62, R11.reuse, 0x1, R58 ;  /* 0x000000010b3e7824 */ /* 0x040fe400078e023a */
[----:B------:R-:W-:-:S02]  /*9b90*/  IMAD.IADD R60, R11, 0x1, R14 ;  /* 0x000000010b3c7824 */ /* 0x000fc400078e020e */
[----:B------:R-:W-:Y:S01]  /*9ba0*/  IMAD.MOV.U32 R15, RZ, RZ, 0x40000040 ;  /* 0x40000040ff0f7424 */ /* 0x000fe200078e00ff */
[----:B------:R-:W-:Y:S02]  /*9bb0*/  WARPGROUP.DEPBAR.LE gsb0, 0x0 ;  /* 0x00008000000079c5 */ /* 0x000fe40000010000 */
[----:B------:R-:W-:-:S06]  /*9bc0*/  WARPGROUP.ARRIVE ;  /* 0x00000000000079c5 */ /* 0x000fcc0000000000 */
        /* <DEDUP_REMOVED lines=8> */
[C---:B------:R-:W-:Y:S01]  /*9c50*/  IMAD.IADD R14, R21.reuse, 0x1, R14 ;  /* 0x00000001150e7824 */ /* 0x040fe200078e020e */
[----:B------:R-:W-:Y:S01]  /*9c60*/  MOV R63, 0x40000040 ;  /* 0x40000040003f7802 */ /* 0x000fe20000000f00 */
[----:B------:R-:W-:Y:S01]  /*9c70*/  IMAD.IADD R58, R21, 0x1, R58 ;  /* 0x00000001153a7824 */ /* 0x000fe200078e023a */
[----:B------:R-:W-:-:S02]  /*9c80*/  WARPGROUP.DEPBAR.LE gsb0, 0x0 ;  /* 0x00008000000079c5 */ /* 0x000fc40000010000 */
[----:B------:R-:W-:-:S07]  /*9c90*/  WARPGROUP.ARRIVE ;  /* 0x00000000000079c5 */ /* 0x000fce0000000000 */
[----:B------:R-:W-:Y:S01]  /*9ca0*/  HGMMA.64x64x16.F32 R24, gdesc[UR4], R24, gsb0 ;  /* 0x00e00000041879f0 */ /* 0x000fe20008000818 */
[----:B------:R-:W-:Y:S01]  /*9cb0*/  R2UR UR4, R60 ;  /* 0x000000003c0472ca */ /* 0x000fe200000e0000 */
[----:B------:R-:W-:Y:S01]  /*9cc0*/  VIADD R60, R12, 0xe00 ;  /* 0x00000e000c3c7836 */ /* 0x000fe20000000000 */
[----:B------:R-:W-:Y:S02]  /*9cd0*/  R2UR UR5, R61 ;  /* 0x000000003d0572ca */ /* 0x000fe400000e0000 */
[----:B------:R-:W-:Y:S01]  /*9ce0*/  R2UR UR6, R62 ;  /* 0x000000003e0672ca */ /* 0x000fe200000e0000 */
[----:B------:R-:W-:Y:S01]  /*9cf0*/  IMAD.IADD R62, R11, 0x1, R60 ;  /* 0x000000010b3e7824 */ /* 0x000fe200078e023c */
        /* <DEDUP_REMOVED lines=22> */
[----:B------:R-:W-:Y:S02]  /*9e60*/  R2UR UR4, R58 ;  /* 0x000000003a0472ca */ /* 0x000fe400000e0000 */
[----:B------:R-:W-:Y:S01]  /*9e70*/  R2UR UR5, R59 ;  /* 0x000000003b0572ca */ /* 0x000fe200000e0000 */
[----:B------:R-:W-:Y:S01]  /*9e80*/  IMAD.MOV.U32 R59, RZ, RZ, 0x40000040 ;  /* 0x40000040ff3b7424 */ /* 0x000fe200078e00ff */
[----:B------:R-:W-:Y:S02]  /*9e90*/  R2UR UR6, R14 ;  /* 0x000000000e0672ca */ /* 0x000fe400000e0000 */
[----:B------:R-:W-:Y:S01]  /*9ea0*/  R2UR UR7, R15 ;  /* 0x000000000f0772ca */ /* 0x000fe200000e0000 */
[----:B------:R-:W-:Y:S01]  /*9eb0*/  IMAD.MOV.U32 R15, RZ, RZ, 0x40000040 ;  /* 0x40000040ff0f7424 */ /* 0x000fe200078e00ff */
[----:B------:R-:W-:-:S05]  /*9ec0*/  IADD3 R58, R3, 0xe00, RZ ;  /* 0x00000e00033a7810 */ /* 0x000fca0007ffe0ff */
[----:B------:R-:W-:Y:S02]  /*9ed0*/  IMAD.IADD R14, R11, 0x1, R58 ;  /* 0x000000010b0e7824 */ /* 0x000fe400078e023a */
[----:B------:R-:W-:-:S05]  /*9ee0*/  IMAD.MOV.U32 R11, RZ, RZ, 0x40 ;  /* 0x00000040ff0b7424 */ /* 0x000fca00078e00ff */
[----:B------:R-:W-:-:S04]  /*9ef0*/  SEL R11, R11, 0x3e, P1 ;  /* 0x0000003e0b0b7807 */ /* 0x000fc80000800000 */
[----:B------:R-:W-:Y:S01]  /*9f00*/  LOP3.LUT R11, R11, 0x6, RZ, 0xc0, !PT ;  /* 0x000000060b0b7812 */ /* 0x000fe200078ec0ff */
[----:B------:R-:W-:Y:S02]  /*9f10*/  WARPGROUP.DEPBAR.LE gsb0, 0x0 ;  /* 0x00008000000079c5 */ /* 0x000fe40000010000 */
[----:B------:R-:W-:-:S06]  /*9f20*/  WARPGROUP.ARRIVE ;  /* 0x00000000000079c5 */ /* 0x000fcc0000000000 */
[----:B------:R-:W-:Y:S01]  /*9f30*/  HGMMA.64x64x16.F32 R24, gdesc[UR4], R24, gsb0 ;  /* 0x00e00000041879f0 */ /* 0x000fe20008000818 */
[----:B------:R-:W-:Y:S02]  /*9f40*/  R2UR UR6, R62 ;  /* 0x000000003e0672ca */ /* 0x000fe400000e0000 */
[----:B------:R-:W-:Y:S01]  /*9f50*/  R2UR UR7, R63 ;  /* 0x000000003f0772ca */ /* 0x000fe200000e0000 */
[----:B------:R-:W-:Y:S01]  /*9f60*/  IMAD.MOV.U32 R63, RZ, RZ, 0x40000040 ;  /* 0x40000040ff3f7424 */ /* 0x000fe200078e00ff */
[----:B------:R-:W-:Y:S01]  /*9f70*/  R2UR UR4, R14 ;  /* 0x000000000e0472ca */ /* 0x000fe200000e0000 */
[----:B------:R-:W-:Y:S01]  /*9f80*/  IMAD.IADD R14, R13, 0x1, R60 ;  /* 0x000000010d0e7824 */ /* 0x000fe200078e023c */
[----:B------:R-:W-:Y:S01]  /*9f90*/  R2UR UR5, R15 ;  /* 0x000000000f0572ca */ /* 0x000fe200000e0000 */
[----:B------:R-:W-:Y:S01]  /*9fa0*/  IMAD.MOV.U32 R15, RZ, RZ, 0x40000040 ;  /* 0x40000040ff0f7424 */ /* 0x000fe200078e00ff */
[----:B------:R-:W-:Y:S01]  /*9fb0*/  IADD3 R62, R13, R58, RZ ;  /* 0x0000003a0d3e7210 */ /* 0x000fe20007ffe0ff */
[----:B------:R-:W-:-:S05]  /*9fc0*/  IMAD.MOV.U32 R13, RZ, RZ, 0x1000 ;  /* 0x00001000ff0d7424 */ /* 0x000fca00078e00ff */
[----:B------:R-:W-:Y:S01]  /*9fd0*/  SEL R13, R13, 0xf80, P1 ;  /* 0x00000f800d0d7807 */ /* 0x000fe20000800000 */
[----:B------:R-:W-:Y:S02]  /*9fe0*/  WARPGROUP.DEPBAR.LE gsb0, 0x0 ;  /* 0x00008000000079c5 */ /* 0x000fe40000010000 */
[----:B------:R-:W-:-:S06]  /*9ff0*/  WARPGROUP.ARRIVE ;  /* 0x00000000000079c5 */ /* 0x000fcc0000000000 */
[----:B------:R-:W-:Y:S01]  /*a000*/  HGMMA.64x64x16.F32 R24, gdesc[UR4], R24, gsb0 ;  /* 0x00e00000041879f0 */ /* 0x000fe20008000818 */
[----:B------:R-:W-:Y:S02]  /*a010*/  R2UR UR4, R62 ;  /* 0x000000003e0472ca */ /* 0x000fe400000e0000 */
[----:B------:R-:W-:Y:S02]  /*a020*/  R2UR UR5, R63 ;  /* 0x000000003f0572ca */ /* 0x000fe400000e0000 */
[----:B------:R-:W-:Y:S01]  /*a030*/  R2UR UR6, R14 ;  /* 0x000000000e0672ca */ /* 0x000fe200000e0000 */
[----:B------:R-:W-:Y:S01]  /*a040*/  IMAD.IADD R14, R21, 0x1, R58 ;  /* 0x00000001150e7824 */ /* 0x000fe200078e023a */
[----:B------:R-:W-:Y:S01]  /*a050*/  R2UR UR7, R15 ;  /* 0x000000000f0772ca */ /* 0x000fe200000e0000 */
[----:B------:R-:W-:Y:S01]  /*a060*/  IMAD.MOV.U32 R15, RZ, RZ, 0x40000040 ;  /* 0x40000040ff0f7424 */ /* 0x000fe200078e00ff */
[----:B------:R-:W-:Y:S01]  /*a070*/  IADD3 R58, R21, R60, RZ ;  /* 0x0000003c153a7210 */ /* 0x000fe20007ffe0ff */
[----:B------:R-:W-:-:S02]  /*a080*/  WARPGROUP.DEPBAR.LE gsb0, 0x0 ;  /* 0x00008000000079c5 */ /* 0x000fc40000010000 */
[----:B------:R-:W-:-:S08]  /*a090*/  WARPGROUP.ARRIVE ;  /* 0x00000000000079c5 */ /* 0x000fd00000000000 */
[----:B------:R-:W-:Y:S01]  /*a0a0*/  HGMMA.64x64x16.F32 R24, gdesc[UR4], R24, gsb0 ;  /* 0x00e00000041879f0 */ /* 0x000fe20008000818 */
[----:B------:R-:W-:Y:S02]  /*a0b0*/  R2UR UR4, R14 ;  /* 0x000000000e0472ca */ /* 0x000fe400000e0000 */
[----:B------:R-:W-:Y:S02]  /*a0c0*/  R2UR UR5, R15 ;  /* 0x000000000f0572ca */ /* 0x000fe400000e0000 */
[----:B------:R-:W-:Y:S02]  /*a0d0*/  R2UR UR6, R58 ;  /* 0x000000003a0672ca */ /* 0x000fe400000e0000 */
[----:B------:R-:W-:Y:S02]  /*a0e0*/  R2UR UR7, R59 ;  /* 0x000000003b0772ca */ /* 0x000fe400000e0000 */
[----:B------:R-:W-:Y:S01]  /*a0f0*/  LOP3.LUT R14, R13, 0x1e00, RZ, 0xc0, !PT ;  /* 0x00001e000d0e7812 */ /* 0x000fe200078ec0ff */
[----:B------:R-:W-:Y:S01]  /*a100*/  IMAD.MOV.U32 R13, RZ, RZ, 0x40000040 ;  /* 0x40000040ff0d7424 */ /* 0x000fe200078e00ff */
[----:B------:R-:W-:-:S02]  /*a110*/  MOV R59, 0x40000040 ;  /* 0x40000040003b7802 */ /* 0x000fc40000000f00 */
[CC--:B------:R-:W-:Y:S02]  /*a120*/  IADD3 R58, R11.reuse, R14.reuse, R3 ;  /* 0x0000000e0b3a7210 */ /* 0x0c0fe40007ffe003 */
[----:B------:R-:W-:Y:S01]  /*a130*/  IADD3 R12, R11, R14, R12 ;  /* 0x0000000e0b0c7210 */ /* 0x000fe20007ffe00c */
[----:B------:R-:W-:-:S05]  /*a140*/  IMAD R11, R197, -0x40, R168 ;  /* 0xffffffc0c50b7824 */ /* 0x000fca00078e02a8 */
        /* <DEDUP_REMOVED lines=18> */
[----:B------:R-:W-:Y:S02]  /*a270*/  ULDC UR5, c[0x0][0xa80] ;  /* 0x0002a00000057ab9 */ /* 0x000fe40000000800 */
[----:B------:R-:W-:Y:S01]  /*a280*/  IMAD.U32 R170, RZ, RZ, UR5 ;  /* 0x00000005ffaa7e24 */ /* 0x000fe2000f8e00ff */
        /* <DEDUP_REMOVED lines=41> */
[----:B------:R-:W-:-:S03]  /*a520*/  FMUL.FTZ R55, R55, UR4 ;  /* 0x0000000437377c20 */ /* 0x000fc60008410000 */
[----:B------:R-:W-:-:S03]  /*a530*/  FMNMX.FTZ R12, R57, R12, !PT ;  /* 0x0000000c390c7209 */ /* 0x000fc60007810000 */
[----:B------:R-:W2:Y:S01]  /*a540*/  MUFU.TANH R26, R26 ;  /* 0x0000001a001a7308 */ /* 0x000ea20000002400 */
[----:B0-----:R-:W-:-:S04]  /*a550*/  FSEL R29, R29, -INF , P4 ;  /* 0xff8000001d1d7808 */ /* 0x001fc80002000000 */
[----:B------:R-:W-:-:S03]  /*a560*/  FMNMX.FTZ R12, R29, R12, !PT ;  /* 0x0000000c1d0c7209 */ /* 0x000fc60007810000 */
[----:B------:R-:W0:Y:S01]  /*a570*/  MUFU.TANH R33, R33 ;  /* 0x0000002100217308 */ /* 0x000e220000002400 */
[----:B-1----:R-:W-:-:S04]  /*a580*/  FSEL R59, R32, -INF , P5 ;  /* 0xff800000203b7808 */ /* 0x002fc80002800000 */
[----:B------:R-:W-:-:S03]  /*a590*/  FMNMX.FTZ R12, R59, R12, !PT ;  /* 0x0000000c3b0c7209 */ /* 0x000fc60007810000 */
[----:B------:R-:W1:Y:S01]  /*a5a0*/  MUFU.TANH R27, R27 ;  /* 0x0000001b001b7308 */ /* 0x000e620000002400 */
[----:B--2---:R-:W-:Y:S02]  /*a5b0*/  FSEL R13, R26, -INF , P1 ;  /* 0xff8000001a0d7808 */ /* 0x004fe40000800000 */
[----:B------:R-:W-:-:S05]  /*a5c0*/  ISETP.GT.AND P1, PT, R11, 0x18, PT ;  /* 0x000000180b00780c */ /* 0x000fca0003f24270 */
[----:B------:R-:W2:Y:S01]  /*a5d0*/  MUFU.TANH R36, R36 ;  /* 0x0000002400247308 */ /* 0x000ea20000002400 */
[----:B0-----:R-:W-:-:S04]  /*a5e0*/  FSEL R61, R33, -INF , P6 ;  /* 0xff800000213d7808 */ /* 0x001fc80003000000 */
[----:B------:R-:W-:-:S03]  /*a5f0*/  FMNMX.FTZ R12, R61, R12, !PT ;  /* 0x0000000c3d0c7209 */ /* 0x000fc60007810000 */
[----:B------:R-:W0:Y:S01]  /*a600*/  MUFU.TANH R30, R30 ;  /* 0x0000001e001e7308 */ /* 0x000e220000002400 */
[----:B-1----:R-:W-:Y:S02]  /*a610*/  FSEL R27, R27, -INF , P2 ;  /* 0xff8000001b1b7808 */ /* 0x002fe40001000000 */
[----:B------:R-:W-:-:S05]  /*a620*/  ISETP.GT.AND P2, PT, R11, 0x19, PT ;  /* 0x000000190b00780c */ /* 0x000fca0003f44270 */
[----:B------:R-:W1:Y:S01]  /*a630*/  MUFU.TANH R37, R37 ;  /* 0x0000002500257308 */ /* 0x000e620000002400 */
[----:B--2---:R-:W-:-:S04]  /*a640*/  FSEL R63, R36, -INF , P1 ;  /* 0xff800000243f7808 */ /* 0x004fc80000800000 */
[----:B------:R-:W-:-:S03]  /*a650*/  FMNMX.FTZ R12, R63, R12, !PT ;  /* 0x0000000c3f0c7209 */ /* 0x000fc60007810000 */
[----:B------:R-:W2:Y:S01]  /*a660*/  MUFU.TANH R31, R31 ;  /* 0x0000001f001f7308 */ /* 0x000ea20000002400 */
[----:B0-----:R-:W-:Y:S02]  /*a670*/  FSEL R21, R30, -INF , P3 ;  /* 0xff8000001e157808 */ /* 0x001fe40001800000 */
[----:B------:R-:W-:-:S05]  /*a680*/  ISETP.GT.AND P3, PT, R11, 0x20, PT ;  /* 0x000000200b00780c */ /* 0x000fca0003f64270 */
        /* <DEDUP_REMOVED lines=42> */
[----:B------:R-:W-:Y:S01]  /*a930*/  MUFU.TANH R46, R46 ;  /* 0x0000002e002e7308 */ /* 0x000fe20000002400 */
[----:B0-----:R-:W-:-:S04]  /*a940*/  FSEL R77, R52, -INF , P3 ;  /* 0xff800000344d7808 */ /* 0x001fc80001800000 */
[----:B------:R-:W-:-:S03]  /*a950*/  FMNMX.FTZ R12, R77, R12, !PT ;  /* 0x0000000c4d0c7209 */ /* 0x000fc60007810000 */
[----:B------:R-:W0:Y:S01]  /*a960*/  MUFU.TANH R47, R47 ;  /* 0x0000002f002f7308 */ /* 0x000e220000002400 */
[----:B-1----:R-:W-:-:S04]  /*a970*/  FSEL R53, R53, -INF , P4 ;  /* 0xff80000035357808 */ /* 0x002fc80002000000 */
[----:B------:R-:W-:-:S03]  /*a980*/  FMNMX.FTZ R11, R53, R12, !PT ;  /* 0x0000000c350b7209 */ /* 0x000fc60007810000 */
[----:B------:R-:W1:Y:S02]  /*a990*/  MUFU.TANH R50, R50 ;  /* 0x0000003200327308 */ /* 0x000e640000002400 */
[----:B------:R-:W2:Y:S06]  /*a9a0*/  SHFL.BFLY PT, R12, R11, 0x2, 0x1f ;  /* 0x0c401f000b0c7f89 */ /* 0x000eac00000e0000 */
[----:B------:R-:W3:Y:S01]  /*a9b0*/  MUFU.TANH R51, R51 ;  /* 0x0000003300337308 */ /* 0x000ee20000002400 */
[----:B0-----:R-:W-:-:S07]  /*a9c0*/  FSEL R47, R47, -INF , P6 ;  /* 0xff8000002f2f7808 */ /* 0x001fce0003000000 */
[----:B------:R-:W-:Y:S01]  /*a9d0*/  MUFU.TANH R54, R54 ;  /* 0x0000003600367308 */ /* 0x000fe20000002400 */
[----:B-1----:R-:W-:-:S07]  /*a9e0*/  FSEL R49, R50, -INF , P1 ;  /* 0xff80000032317808 */ /* 0x002fce0000800000 */
[----:B------:R-:W0:Y:S01]  /*a9f0*/  MUFU.TANH R55, R55 ;  /* 0x0000003700377308 */ /* 0x000e220000002400 */
[----:B---3--:R-:W-:Y:S02]  /*aa00*/  FSEL R51, R51, -INF , P2 ;  /* 0xff80000033337808 */ /* 0x008fe40001000000 */
[----:B--2---:R-:W-:Y:S02]  /*aa10*/  FMNMX.FTZ R169, R11, R12, !PT ;  /* 0x0000000c0ba97209 */ /* 0x004fe40007810000 */
[----:B------:R-:W-:Y:S02]  /*aa20*/  FMNMX.FTZ R12, R13, R27, !PT ;  /* 0x0000001b0d0c7209 */ /* 0x000fe40007810000 */
[----:B------:R-:W-:Y:S01]  /*aa30*/  FSEL R11, R46, -INF , P5 ;  /* 0xff8000002e0b7808 */ /* 0x000fe20002800000 */
[----:B------:R-:W1:Y:S01]  /*aa40*/  SHFL.BFLY PT, R14, R169, 0x1, 0x1f ;  /* 0x0c201f00a90e7f89 */ /* 0x000e6200000e0000 */
[----:B------:R-:W-:Y:S02]  /*aa50*/  FMNMX.FTZ R12, R21, R12, !PT ;  /* 0x0000000c150c7209 */ /* 0x000fe40007810000 */
[----:B------:R-:W-:-:S02]  /*aa60*/  ISETP.GE.AND P2, PT, R168, 0x41, PT ;  /* 0x00000041a800780c */ /* 0x000fc40003f46270 */
[----:B------:R-:W-:-:S04]  /*aa70*/  FMNMX.FTZ R12, R31, R12, !PT ;  /* 0x0000000c1f0c7209 */ /* 0x000fc80007810000 */
[----:B------:R-:W-:Y:S02]  /*aa80*/  FMNMX.FTZ R12, R33, R12, !PT ;  /* 0x0000000c210c7209 */ /* 0x000fe40007810000 */
[----:B0-----:R-:W-:Y:S02]  /*aa90*/  FSEL R55, R55, -INF , P4 ;  /* 0xff80000037377808 */ /* 0x001fe40002000000 */
        /* <DEDUP_REMOVED lines=10> */
[----:B------:R-:W-:-:S03]  /*ab40*/  FMNMX.FTZ R12, R47, R12, !PT ;  /* 0x0000000c2f0c7209 */ /* 0x000fc60007810000 */
[--C-:B------:R-:W-:Y:S01]  /*ab50*/  FFMA.FTZ R172, R15, R170, -R14.reuse ;  /* 0x000000aa0fac7223 */ /* 0x100fe2000001080e */
[----:B------:R-:W-:Y:S01]  /*ab60*/  FMNMX.FTZ R12, R49, R12, !PT ;  /* 0x0000000c310c7209 */ /* 0x000fe20007810000 */
[-CC-:B------:R-:W-:Y:S01]  /*ab70*/  FFMA.FTZ R173, R25, R170.reuse, -R14.reuse ;  /* 0x000000aa19ad7223 */ /* 0x180fe2000001080e */
[----:B------:R-:W-:Y:S01]  /*ab80*/  FSEL R15, R54, -INF , P3 ;  /* 0xff800000360f7808 */ /* 0x000fe20001800000 */
        /* <DEDUP_REMOVED lines=12> */
[-CC-:B------:R-:W-:Y:S01]  /*ac50*/  FFMA.FTZ R183, R45, R170.reuse, -R14.reuse ;  /* 0x000000aa2db77223 */ /* 0x180fe2000001080e */
[-CC-:B------:R-:W-:Y:S01]  /*ac60*/  FFMA.FTZ R198, R73, R170.reuse, -R14.reuse ;  /* 0x000000aa49c67223 */ /* 0x180fe2000001080e */
[----:B------:R-:W0:Y:S01]  /*ac70*/  SHFL.BFLY PT, R25, R12, 0x2, 0x1f ;  /* 0x0c401f000c197f89 */ /* 0x000e2200000e0000 */
[-CC-:B------:R-:W-:Y:S01]  /*ac80*/  FFMA.FTZ R199, R75, R170.reuse, -R14.reuse ;  /* 0x000000aa4bc77223 */ /* 0x180fe2000001080e */
[-CC-:B------:R-:W-:Y:S01]  /*ac90*/  FFMA.FTZ R200, R77, R170.reuse, -R14.reuse ;  /* 0x000000aa4dc87223 */ /* 0x180fe2000001080e */
[----:B------:R-:W-:Y:S01]  /*aca0*/  FFMA.FTZ R202, R53, R170, -R14 ;  /* 0x000000aa35ca7223 */ /* 0x000fe2000001080e */
[----:B------:R-:W-:Y:S08]  /*acb0*/  MUFU.EX2 R172, R172 ;  /* 0x000000ac00ac7308 */ /* 0x000ff00000000800 */
[----:B------:R-:W1:Y:S08]  /*acc0*/  MUFU.EX2 R173, R173 ;  /* 0x000000ad00ad7308 */ /* 0x000e700000000800 */
[----:B------:R-:W-:Y:S01]  /*acd0*/  MUFU.EX2 R174, R174 ;  /* 0x000000ae00ae7308 */ /* 0x000fe20000000800 */
[----:B0-----:R-:W-:-:S07]  /*ace0*/  FMNMX.FTZ R25, R12, R25, !PT ;  /* 0x000000190c197209 */ /* 0x001fce0007810000 */
[----:B------:R-:W0:Y:S01]  /*acf0*/  MUFU.EX2 R175, R175 ;  /* 0x000000af00af7308 */ /* 0x000e220000000800 */
[----:B------:R-:W2:Y:S01]  /*ad00*/  SHFL.BFLY PT, R12, R25, 0x1, 0x1f ;  /* 0x0c201f00190c7f89 */ /* 0x000ea200000e0000 */
[----:B-1----:R-:W-:Y:S01]  /*ad10*/  F2FP.F16.F32.PACK_AB R152, R173, R172 ;  /* 0x000000acad98723e */ /* 0x002fe200000000ff */
[----:B------:R-:W-:-:S05]  /*ad20*/  FADD.FTZ R173, R172, R173 ;  /* 0x000000adacad7221 */ /* 0x000fca0000010000 */
[----:B------:R-:W-:Y:S08]  /*ad30*/  MUFU.EX2 R176, R176 ;  /* 0x000000b000b07308 */ /* 0x000ff00000000800 */
[----:B------:R-:W1:Y:S01]  /*ad40*/  MUFU.EX2 R177, R177 ;  /* 0x000000b100b17308 */ /* 0x000e620000000800 */
[----:B0-----:R-:W-:Y:S01]  /*ad50*/  F2FP.F16.F32.PACK_AB R154, R175, R174 ;  /* 0x000000aeaf9a723e */ /* 0x001fe200000000ff */
[----:B------:R-:W-:-:S04]  /*ad60*/  FADD.FTZ R174, R174, R173 ;  /* 0x000000adaeae7221 */ /* 0x000fc80000010000 */
[----:B------:R-:W-:Y:S02]  /*ad70*/  FADD.FTZ R175, R175, R174 ;  /* 0x000000aeafaf7221 */ /* 0x000fe40000010000 */
[----:B------:R-:W-:Y:S01]  /*ad80*/  MUFU.EX2 R178, R178 ;  /* 0x000000b200b27308 */ /* 0x000fe20000000800 */
[----:B--2---:R-:W-:-:S04]  /*ad90*/  FMNMX.FTZ R171, R25, R12, !PT ;  /* 0x0000000c19ab7209 */ /* 0x004fc80007810000 */
[C---:B------:R-:W-:Y:S01]  /*ada0*/  FSETP.NEU.FTZ.AND P1, PT, R171.reuse, -INF , PT ;  /* 0xff800000ab00780b */ /* 0x040fe20003f3d000 */
[----:B------:R-:W-:Y:S02]  /*adb0*/  FMUL.FTZ R12, R171, R170 ;  /* 0x000000aaab0c7220 */ /* 0x000fe40000410000 */
[----:B------:R-:W0:Y:S01]  /*adc0*/  MUFU.EX2 R179, R179 ;  /* 0x000000b300b37308 */ /* 0x000e220000000800 */
[C---:B-1----:R-:W-:Y:S01]  /*add0*/  F2FP.F16.F32.PACK_AB R156, R177.reuse, R176 ;  /* 0x000000b0b19c723e */ /* 0x042fe200000000ff */
[----:B------:R-:W-:Y:S01]  /*ade0*/  FADD.FTZ R176, R176, R175 ;  /* 0x000000afb0b07221 */ /* 0x000fe20000010000 */
[----:B------:R-:W-:Y:S02]  /*adf0*/  FSEL R14, R12, RZ, P1 ;  /* 0x000000ff0c0e7208 */ /* 0x000fe40000800000 */
[----:B------:R-:W-:Y:S01]  /*ae00*/  ISETP.NE.AND P1, PT, R64, RZ, PT ;  /* 0x000000ff4000720c */ /* 0x000fe20003f25270 */
[----:B------:R-:W-:Y:S02]  /*ae10*/  FADD.FTZ R177, R177, R176 ;  /* 0x000000b0b1b17221 */ /* 0x000fe40000010000 */
        /* <DEDUP_REMOVED lines=9> */
[----:B------:R-:W-:Y:S01]  /*aeb0*/  FFMA.FTZ R225, R43, R170, -R14 ;  /* 0x000000aa2be17223 */ /* 0x000fe2000001080e */
[----:B------:R-:W-:-:S02]  /*aec0*/  @!P1 VIADD R13, R20, 0x38840 ;  /* 0x00038840140d9836 */ /* 0x000fc40000000000 */
[-CC-:B------:R-:W-:Y:S01]  /*aed0*/  FFMA.FTZ R226, R11, R170.reuse, -R14.reuse ;  /* 0x000000aa0be27223 */ /* 0x180fe2000001080e */
[-CC-:B------:R-:W-:Y:S01]  /*aee0*/  FFMA.FTZ R227, R47, R170.reuse, -R14.reuse ;  /* 0x000000aa2fe37223 */ /* 0x180fe2000001080e */
[-CC-:B------:R-:W-:Y:S01]  /*aef0*/  FFMA.FTZ R228, R49, R170.reuse, -R14.reuse ;  /* 0x000000aa31e47223 */ /* 0x180fe2000001080e */
[-CC-:B------:R-:W-:Y:S01]  /*af00*/  FFMA.FTZ R229, R51, R170.reuse, -R14.reuse ;  /* 0x000000aa33e57223 */ /* 0x180fe2000001080e */
[----:B------:R-:W-:Y:S01]  /*af10*/  @!P1 PRMT R13, RZ, 0x654, R13 ;  /* 0x00000654ff0d9816 */ /* 0x000fe2000000000d */
[-CC-:B------:R-:W-:Y:S01]  /*af20*/  FFMA.FTZ R230, R15, R170.reuse, -R14.reuse ;  /* 0x000000aa0fe67223 */ /* 0x180fe2000001080e */
[----:B------:R-:W-:Y:S01]  /*af30*/  FFMA.FTZ R21, R55, R170, -R14 ;  /* 0x000000aa37157223 */ /* 0x000fe2000001080e */
[----:B------:R-:W-:Y:S01]  /*af40*/  MUFU.EX2 R203, R203 ;  /* 0x000000cb00cb7308 */ /* 0x000fe20000000800 */
[----:B------:R1:W-:Y:S01]  /*af50*/  @!P1 SYNCS.ARRIVE.TRANS64.RED.A1T0 RZ, [R13+URZ], RZ ;  /* 0x000000ff0dff99a7 */ /* 0x0003e2000810043f */
[----:B------:R-:W-:Y:S01]  /*af60*/  LOP3.LUT R11, R56, 0x2000000, RZ, 0xfc, !PT ;  /* 0x02000000380b7812 */ /* 0x000fe200078efcff */
[----:B------:R-:W-:Y:S01]  /*af70*/  IMAD.MOV.U32 R15, RZ, RZ, 0x40000040 ;  /* 0x40000040ff0f7424 */ /* 0x000fe200078e00ff */
[----:B0-----:R-:W-:Y:S01]  /*af80*/  F2FP.F16.F32.PACK_AB R158, R179, R178 ;  /* 0x000000b2b39e723e */ /* 0x001fe200000000ff */
[----:B------:R-:W-:Y:S01]  /*af90*/  FADD.FTZ R178, R178, R177 ;  /* 0x000000b1b2b27221 */ /* 0x000fe20000010000 */
[----:B------:R-:W-:-:S02]  /*afa0*/  @!P1 VIADD R20, R20, 0x38860 ;  /* 0x0003886014149836 */ /* 0x000fc40000000000 */
[----:B------:R-:W0:Y:S01]  /*afb0*/  MUFU.EX2 R204, R204 ;  /* 0x000000cc00cc7308 */ /* 0x000e220000000800 */
[----:B------:R-:W-:Y:S01]  /*afc0*/  IMAD R12, R18, 0x1000, R11 ;  /* 0x00001000120c7824 */ /* 0x000fe200078e020b */
[----:B-1----:R-:W-:Y:S01]  /*afd0*/  MOV R13, 0x40000040 ;  /* 0x40000040000d7802 */ /* 0x002fe20000000f00 */
[----:B------:R-:W-:Y:S01]  /*afe0*/  FADD.FTZ R179, R179, R178 ;  /* 0x000000b2b3b37221 */ /* 0x000fe20000010000 */
[----:B------:R-:W-:Y:S01]  /*aff0*/  @!P1 PRMT R20, RZ, 0x654, R20 ;  /* 0x00000654ff149816 */ /* 0x000fe20000000014 */
[C---:B------:R-:W-:Y:S01]  /*b000*/  VIADD R14, R12.reuse, 0x80 ;  /* 0x000000800c0e7836 */ /* 0x040fe20000000000 */
[----:B------:R-:W-:Y:S02]  /*b010*/  R2UR UR6, R12 ;  /* 0x000000000c0672ca */ /* 0x000fe400000e0000 */
[----:B------:R-:W-:Y:S01]  /*b020*/  MUFU.EX2 R205, R205 ;  /* 0x000000cd00cd7308 */ /* 0x000fe20000000800 */
[----:B------:R-:W-:Y:S01]  /*b030*/  R2UR UR7, R13 ;  /* 0x000000000d0772ca */ /* 0x000fe200000e0000 */
[----:B------:R-:W-:-:S06]  /*b040*/  IMAD.MOV.U32 R13, RZ, RZ, 0x40000040 ;  /* 0x40000040ff0d7424 */ /* 0x000fcc00078e00ff */
[----:B------:R-:W1:Y:S01]  /*b050*/  MUFU.EX2 R206, R206 ;  /* 0x000000ce00ce7308 */ /* 0x000e620000000800 */
[----:B0-----:R-:W-:Y:S01]  /*b060*/  F2FP.F16.F32.PACK_AB R153, R204, R203 ;  /* 0x000000cbcc99723e */ /* 0x001fe200000000ff */
[----:B------:R-:W-:-:S06]  /*b070*/  FADD.FTZ R204, R203, R204 ;  /* 0x000000cccbcc7221 */ /* 0x000fcc0000010000 */
[----:B------:R-:W0:Y:S08]  /*b080*/  MUFU.EX2 R207, R207 ;  /* 0x000000cf00cf7308 */ /* 0x000e300000000800 */
[----:B------:R-:W2:Y:S01]  /*b090*/  MUFU.EX2 R221, R221 ;  /* 0x000000dd00dd7308 */ /* 0x000ea20000000800 */
[----:B-1----:R-:W-:Y:S01]  /*b0a0*/  F2FP.F16.F32.PACK_AB R155, R206, R205 ;  /* 0x000000cdce9b723e */ /* 0x002fe200000000ff */
[----:B------:R-:W-:Y:S01]  /*b0b0*/  BAR.SYNC.DEFER_BLOCKING 0xf, 0x100 ;  /* 0x03c4000000007b1d */ /* 0x000fe20000010000 */
[----:B------:R-:W-:-:S04]  /*b0c0*/  FADD.FTZ R205, R205, R204 ;  /* 0x000000cccdcd7221 */ /* 0x000fc80000010000 */
[----:B------:R-:W-:Y:S01]  /*b0d0*/  FADD.FTZ R206, R206, R205 ;  /* 0x000000cdcece7221 */ /* 0x000fe20000010000 */
[----:B------:R-:W-:Y:S03]  /*b0e0*/  MUFU.EX2 R222, R222 ;  /* 0x000000de00de7308 */ /* 0x000fe60000000800 */
[----:B0-----:R-:W-:-:S05]  /*b0f0*/  FADD.FTZ R206, R207, R206 ;  /* 0x000000cecfce7221 */ /* 0x001fca0000010000 */
[----:B------:R-:W0:Y:S01]  /*b100*/  MUFU.EX2 R223, R223 ;  /* 0x000000df00df7308 */ /* 0x000e220000000800 */
[C---:B--2---:R-:W-:Y:S01]  /*b110*/  F2FP.F16.F32.PACK_AB R157, R221.reuse, R207 ;  /* 0x000000cfdd9d723e */ /* 0x044fe200000000ff */
[----:B------:R-:W-:-:S06]  /*b120*/  FADD.FTZ R221, R221, R206 ;  /* 0x000000cedddd7221 */ /* 0x000fcc0000010000 */
[----:B------:R-:W-:Y:S01]  /*b130*/  MUFU.EX2 R180, R180 ;  /* 0x000000b400b47308 */ /* 0x000fe20000000800 */
[----:B------:R1:W-:Y:S07]  /*b140*/  STSM.16.M88.4 [R194+0x36400], R152 ;  /* 0x03640098c2007844 */ /* 0x0003ee0000000200 */
[----:B------:R-:W2:Y:S01]  /*b150*/  MUFU.EX2 R181, R181 ;  /* 0x000000b500b57308 */ /* 0x000ea20000000800 */
[----:B0-----:R-:W-:Y:S01]  /*b160*/  F2FP.F16.F32.PACK_AB R159, R223, R222 ;  /* 0x000000dedf9f723e */ /* 0x001fe200000000ff */
[----:B------:R-:W-:-:S04]  /*b170*/  FADD.FTZ R222, R222, R221 ;  /* 0x000000dddede7221 */ /* 0x000fc80000010000 */
[----:B------:R1:W-:Y:S01]  /*b180*/  STSM.16.M88.4 [R201], R156 ;  /* 0x0000009cc9007844 */ /* 0x0003e20000000200 */
[----:B------:R-:W-:Y:S01]  /*b190*/  FADD.FTZ R223, R223, R222 ;  /* 0x000000dedfdf7221 */ /* 0x000fe20000010000 */
[----:B------:R-:W-:Y:S08]  /*b1a0*/  MUFU.EX2 R182, R182 ;  /* 0x000000b600b67308 */ /* 0x000ff00000000800 */
[----:B------:R-:W0:Y:S01]  /*b1b0*/  MUFU.EX2 R183, R183 ;  /* 0x000000b700b77308 */ /* 0x000e220000000800 */
[----:B--2---:R-:W-:Y:S01]  /*b1c0*/  F2FP.F16.F32.PACK_AB R160, R181, R180 ;  /* 0x000000b4b5a0723e */ /* 0x004fe200000000ff */
[----:B------:R-:W-:-:S04]  /*b1d0*/  FADD.FTZ R180, R180, R179 ;  /* 0x000000b3b4b47221 */ /* 0x000fc80000010000 */
[----:B------:R-:W-:Y:S02]  /*b1e0*/  FADD.FTZ R181, R181, R180 ;  /* 0x000000b4b5b57221 */ /* 0x000fe40000010000 */
[----:B------:R-:W-:Y:S08]  /*b1f0*/  MUFU.EX2 R224, R224 ;  /* 0x000000e000e07308 */ /* 0x000ff00000000800 */
[----:B------:R-:W2:Y:S01]  /*b200*/  MUFU.EX2 R225, R225 ;  /* 0x000000e100e17308 */ /* 0x000ea20000000800 */
[----:B0-----:R-:W-:Y:S01]  /*b210*/  F2FP.F16.F32.PACK_AB R162, R183, R182 ;  /* 0x000000b6b7a2723e */ /* 0x001fe200000000ff */
[----:B------:R-:W-:-:S04]  /*b220*/  FADD.FTZ R182, R182, R181 ;  /* 0x000000b5b6b67221 */ /* 0x000fc80000010000 */
[----:B------:R-:W-:Y:S02]  /*b230*/  FADD.FTZ R183, R183, R182 ;  /* 0x000000b6b7b77221 */ /* 0x000fe40000010000 */
        /* <DEDUP_REMOVED lines=9> */
[----:B------:R1:W-:Y:S01]  /*b2d0*/  STSM.16.M88.4 [R195], R160 ;  /* 0x000000a0c3007844 */ /* 0x0003e20000000200 */
[----:B------:R-:W-:Y:S01]  /*b2e0*/  FADD.FTZ R227, R227, R226 ;  /* 0x000000e2e3e37221 */ /* 0x000fe20000010000 */
[----:B------:R-:W0:Y:S08]  /*b2f0*/  MUFU.EX2 R200, R200 ;  /* 0x000000c800c87308 */ /* 0x000e300000000800 */
[----:B------:R-:W3:Y:S01]  /*b300*/  MUFU.EX2 R202, R202 ;  /* 0x000000ca00ca7308 */ /* 0x000ee20000000800 */
[----:B--2---:R-:W-:Y:S01]  /*b310*/  F2FP.F16.F32.PACK_AB R164, R199, R198 ;  /* 0x000000c6c7a4723e */ /* 0x004fe200000000ff */
[----:B------:R-:W-:-:S04]  /*b320*/  FADD.FTZ R198, R198, R183 ;  /* 0x000000b7c6c67221 */ /* 0x000fc80000010000 */
[----:B------:R-:W-:Y:S02]  /*b330*/  FADD.FTZ R199, R199, R198 ;  /* 0x000000c6c7c77221 */ /* 0x000fe40000010000 */
[----:B------:R-:W-:Y:S02]  /*b340*/  MUFU.EX2 R228, R228 ;  /* 0x000000e400e47308 */ /* 0x000fe40000000800 */
[----:B0-----:R-:W-:-:S06]  /*b350*/  FADD.FTZ R199, R200, R199 ;  /* 0x000000c7c8c77221 */ /* 0x001fcc0000010000 */
[----:B------:R-:W0:Y:S01]  /*b360*/  MUFU.EX2 R229, R229 ;  /* 0x000000e500e57308 */ /* 0x000e220000000800 */
[----:B---3--:R-:W-:-:S07]  /*b370*/  F2FP.F16.F32.PACK_AB R166, R202, R200 ;  /* 0x000000c8caa6723e */ /* 0x008fce00000000ff */
[----:B------:R-:W-:Y:S08]  /*b380*/  MUFU.EX2 R230, R230 ;  /* 0x000000e600e67308 */ /* 0x000ff00000000800 */
[----:B------:R-:W2:Y:S01]  /*b390*/  MUFU.EX2 R21, R21 ;  /* 0x0000001500157308 */ /* 0x000ea20000000800 */
[----:B0-----:R-:W-:Y:S01]  /*b3a0*/  F2FP.F16.F32.PACK_AB R165, R229, R228 ;  /* 0x000000e4e5a5723e */ /* 0x001fe200000000ff */
[----:B------:R-:W-:-:S04]  /*b3b0*/  FADD.FTZ R228, R228, R227 ;  /* 0x000000e3e4e47221 */ /* 0x000fc80000010000 */
[----:B------:R-:W-:Y:S01]  /*b3c0*/  FADD.FTZ R229, R229, R228 ;  /* 0x000000e4e5e57221 */ /* 0x000fe20000010000 */
[----:B--2---:R-:W-:-:S03]  /*b3d0*/  F2FP.F16.F32.PACK_AB R167, R21, R230 ;  /* 0x000000e615a7723e */ /* 0x004fc600000000ff */
[----:B------:R-:W-:Y:S02]  /*b3e0*/  FADD.FTZ R230, R230, R229 ;  /* 0x000000e5e6e67221 */ /* 0x000fe40000010000 */
[----:B------:R1:W-:Y:S01]  /*b3f0*/  STSM.16.M88.4 [R196], R164 ;  /* 0x000000a4c4007844 */ /* 0x0003e20000000200 */
[----:B------:R-:W-:Y:S01]  /*b400*/  WARPGROUP.ARRIVE ;  /* 0x00000000000079c5 */ /* 0x000fe20000000000 */
[----:B------:R-:W-:-:S05]  /*b410*/  FADD.FTZ R21, R21, R230 ;  /* 0x000000e615157221 */ /* 0x000fca0000010000 */
[----:B------:R-:W-:Y:S01]  /*b420*/  HGMMA.64x256x16.F32 R24, R152, gdesc[UR4].tnspB, RZ, !UPT, gsb0 ;  /* 0x43e0000498187df0 */ /* 0x000fe2000c0008ff */
[----:B------:R-:W-:Y:S01]  /*b430*/  R2UR UR6, R14 ;  /* 0x000000000e0672ca */ /* 0x000fe200000e0000 */
[C---:B------:R-:W-:Y:S01]  /*b440*/  VIADD R14, R12.reuse, 0x100 ;  /* 0x000001000c0e7836 */ /* 0x040fe20000000000 */
[----:B------:R-:W-:Y:S01]  /*b450*/  R2UR UR7, R15 ;  /* 0x000000000f0772ca */ /* 0x000fe200000e0000 */
[----:B------:R-:W-:Y:S01]  /*b460*/  IMAD.MOV.U32 R15, RZ, RZ, 0x40000040 ;  /* 0x40000040ff0f7424 */ /* 0x000fe200078e00ff */
[----:B------:R-:W-:Y:S01]  /*b470*/  IADD3 R12, R12, 0x180, RZ ;  /* 0x000001800c0c7810 */ /* 0x000fe20007ffe0ff */
[----:B------:R-:W-:Y:S02]  /*b480*/  WARPGROUP.DEPBAR.LE gsb0, 0x0 ;  /* 0x00008000000079c5 */ /* 0x000fe40000010000 */
[----:B------:R-:W-:-:S15]  /*b490*/  WARPGROUP.ARRIVE ;  /* 0x00000000000079c5 */ /* 0x000fde0000000000 */
[----:B------:R-:W-:-:S05]  /*b4a0*/  NOP ;  /* 0x0000000000007918 */ /* 0x000fca0000000000 */
        /* <DEDUP_REMOVED lines=22> */
[----:B------:R0:W-:Y:S02]  /*b610*/  @!P1 SYNCS.ARRIVE.TRANS64.RED.A1T0 RZ, [R20+URZ], RZ ;  /* 0x000000ff14ff99a7 */ /* 0x0001e4000810043f */
[----:B0-----:R-:W-:Y:S01]  /*b620*/  FADD.FTZ R20, R202, R199 ;  /* 0x000000c7ca147221 */ /* 0x001fe20000010000 */
[----:B-1----:R-:W-:Y:S06]  /*b630*/  @!P2 BRA `(.L_x_3719) ;  /* 0x0000003400d0a947 */ /* 0x002fec0003800000 */
[----:B------:R-:W-:Y:S01]  /*b640*/  VIADD R13, R197, 0xfffffffe ;  /* 0xfffffffec50d7836 */ /* 0x000fe20000000000 */
[----:B------:R-:W-:Y:S01]  /*b650*/  MOV R14, R169 ;  /* 0x000000a9000e7202 */ /* 0x000fe20000000f00 */
[----:B------:R-:W-:Y:S02]  /*b660*/  IMAD.MOV.U32 R197, RZ, RZ, R171 ;  /* 0x000000ffffc57224 */ /* 0x000fe400078e00ab */
[----:B------:R-:W-:-:S07]  /*b670*/  IMAD.MOV.U32 R15, RZ, RZ, R18 ;  /* 0x000000ffff0f7224 */ /* 0x000fce00078e0012 */
.L_x_3730:
[----:B------:R-:W-:Y:S01]  /*b680*/  VIADD R18, R15, 0x1 ;  /* 0x000000010f127836 */ /* 0x000fe20000000000 */
[C---:B------:R-:W-:Y:S01]  /*b690*/  ISETP.GT.AND P2, PT, R13.reuse, RZ, PT ;  /* 0x000000ff0d00720c */ /* 0x040fe20003f44270 */
[----:B------:R-:W-:-:S03]  /*b6a0*/  VIADD R13, R13, 0xffffffff ;  /* 0xffffffff0d0d7836 */ /* 0x000fc60000000000 */
[----:B------:R-:W-:-:S04]  /*b6b0*/  ISETP.NE.AND P3, PT, R18, 0x2, PT ;  /* 0x000000021200780c */ /* 0x000fc80003f65270 */
[----:B--2---:R-:W-:Y:S02]  /*b6c0*/  SEL R12, RZ, 0x1, P3 ;  /* 0x00000001ff0c7807 */ /* 0x004fe40001800000 */
[----:B------:R-:W-:Y:S02]  /*b6d0*/  SEL R18, R18, RZ, P3 ;  /* 0x000000ff12127207 */ /* 0x000fe40001800000 */
[----:B------:R-:W-:Y:S01]  /*b6e0*/  LOP3.LUT R23, R23, R12, RZ, 0x3c, !PT ;  /* 0x0000000c17177212 */ /* 0x000fe200078e3cff */
[----:B------:R-:W-:Y:S06]  /*b6f0*/  @!P0 BRA `(.L_x_3720) ;  /* 0x0000000000048947 */ /* 0x000fec0003800000 */
[----:B------:R-:W-:Y:S01]  /*b700*/  BPT.TRAP 0x1 ;  /* 0x000000040000795c */ /* 0x000fe20000300000 */
.L_x_3720:
[----:B------:R-:W-:Y:S01]  /*b710*/  IMAD R12, R18, 0x8, R2 ;  /* 0x00000008120c7824 */ /* 0x000fe200078e0202 */
[----:B------:R-:W-:-:S04]  /*b720*/  SHF.L.U32 R205, R23, 0x1f, RZ ;  /* 0x0000001f17cd7819 */ /* 0x000fc800000006ff */
[----:B------:R0:W1:Y:S01]  /*b730*/  SYNCS.PHASECHK.TRANS64.TRYWAIT P3, [R12+URZ+0x38830], R205 ;  /* 0x038830cd0c0075a7 */ /* 0x000062000806017f */
[----:B------:R-:W-:Y:S05]  /*b740*/  @!P0 BRA `(.L_x_3721) ;  /* 0x0000000000048947 */ /* 0x000fea0003800000 */
[----:B------:R-:W-:Y:S01]  /*b750*/  BPT.TRAP 0x1 ;  /* 0x000000040000795c */ /* 0x000fe20000300000 */
.L_x_3721:
[----:B------:R-:W-:Y:S01]  /*b760*/  IADD3 R152, R2, 0x20400, RZ ;  /* 0x0002040002987810 */ /* 0x000fe20007ffe0ff */
[----:B------:R-:W-:Y:S01]  /*b770*/  BSSY B1, `(.L_x_3722) ;  /* 0x0000009000017945 */ /* 0x000fe20003800000 */
[----:B------:R-:W-:Y:S02]  /*b780*/  IMAD R198, R18, 0x200, R0 ;  /* 0x0000020012c67824 */ /* 0x000fe400078e0200 */
[----:B------:R-:W-:Y:S01]  /*b790*/  SHF.R.U32.HI R152, RZ, 0x4, R152 ;  /* 0x00000004ff987819 */ /* 0x000fe20000011698 */
[----:B------:R-:W-:-:S03]  /*b7a0*/  IMAD.MOV.U32 R199, RZ, RZ, 0x40000040 ;  /* 0x40000040ffc77424 */ /* 0x000fc600078e00ff */
[----:B------:R-:W-:-:S04]  /*b7b0*/  LOP3.LUT R152, R152, 0x3fff, RZ, 0xc0, !PT ;  /* 0x00003fff98987812 */ /* 0x000fc800078ec0ff */
[----:B------:R-:W-:Y:S01]  /*b7c0*/  LOP3.LUT R152, R152, 0x10000, RZ, 0xfc, !PT ;  /* 0x0001000098987812 */ /* 0x000fe200078efcff */
[----:B-1----:R-:W-:Y:S06]  /*b7d0*/  @P3 BRA `(.L_x_3723) ;  /* 0x0000000000083947 */ /* 0x002fec0003800000 */
[----:B------:R-:W1:Y:S02]  /*b7e0*/  SYNCS.PHASECHK.TRANS64.TRYWAIT P3, [R12+URZ+0x38830], R205 ;  /* 0x038830cd0c0075a7 */ /* 0x000e64000806017f */
[----:B-1----:R-:W-:Y:S05]  /*b7f0*/  @!P3 BRA `(.L_x_3724) ;  /* 0x000000d00054b947 */ /* 0x002fea0003800000 */
.L_x_3723:
[----:B------:R-:W-:Y:S05]  /*b800*/  BSYNC B1 ;  /* 0x0000000000017941 */ /* 0x000fea0003800000 */
.L_x_3722:
[----:B------:R-:W-:Y:S01]  /*b810*/  IMAD.MOV.U32 R153, RZ, RZ, 0x40000040 ;  /* 0x40000040ff997424 */ /* 0x000fe200078e00ff */
[C---:B------:R-:W-:Y:S01]  /*b820*/  R2UR UR6, R198.reuse ;  /* 0x00000000c60672ca */ /* 0x040fe200000e0000 */
[----:B------:R-:W-:Y:S01]  /*b830*/  VIADD R202, R198, 0x2 ;  /* 0x00000002c6ca7836 */ /* 0x000fe20000000000 */
[----:B------:R-:W-:Y:S01]  /*b840*/  R2UR UR7, R199 ;  /* 0x00000000c70772ca */ /* 0x000fe200000e0000 */
[----:B------:R-:W-:Y:S01]  /*b850*/  IMAD.MOV.U32 R199, RZ, RZ, 0x40000040 ;  /* 0x40000040ffc77424 */ /* 0x000fe200078e00ff */
[----:B------:R-:W-:Y:S02]  /*b860*/  R2UR UR4, R152 ;  /* 0x00000000980472ca */ /* 0x000fe400000e0000 */
[----:B------:R-:W-:Y:S02]  /*b870*/  R2UR UR5, R153 ;  /* 0x00000000990572ca */ /* 0x000fe400000e0000 */
[----:B------:R-:W-:Y:S01]  /*b880*/  WARPGROUP.ARRIVE ;  /* 0x00000000000079c5 */ /* 0x000fe20000000000 */
[----:B------:R-:W-:-:S10]  /*b890*/  MOV R203, 0x40000040 ;  /* 0x4000004000cb7802 */ /* 0x000fd40000000f00 */
[----:B------:R-:W-:Y:S01]  /*b8a0*/  HGMMA.64x64x16.F32 R152, gdesc[UR4], RZ, !UPT, gsb0 ;  /* 0x00e00000049879f0 */ /* 0x000fe2000c0008ff */
[----:B------:R-:W-:Y:S01]  /*b8b0*/  R2UR UR6, R202 ;  /* 0x00000000ca0672ca */ /* 0x000fe200000e0000 */
[----:B------:R-:W-:Y:S01]  /*b8c0*/  VIADD R202, R198, 0x4 ;  /* 0x00000004c6ca7836 */ /* 0x000fe20000000000 */
[----:B------:R-:W-:Y:S01]  /*b8d0*/  R2UR UR7, R203 ;  /* 0x00000000cb0772ca */ /* 0x000fe200000e0000 */
[----:B------:R-:W-:Y:S01]  /*b8e0*/  IMAD.MOV.U32 R203, RZ, RZ, 0x40000040 ;  /* 0x40000040ffcb7424 */ /* 0x000fe200078e00ff */
[----:B------:R-:W-:Y:S01]  /*b8f0*/  R2UR UR4, R4 ;  /* 0x00000000040472ca */ /* 0x000fe200000e0000 */
[----:B------:R-:W-:Y:S01]  /*b900*/  VIADD R198, R198, 0x6 ;  /* 0x00000006c6c67836 */ /* 0x000fe20000000000 */
        /* <DEDUP_REMOVED lines=19> */
[----:B------:R-:W-:Y:S05]  /*ba40*/  @!P0 BRA `(.L_x_3725) ;  /* 0x0000000000048947 */ /* 0x000fea0003800000 */
[----:B------:R-:W-:Y:S01]  /*ba50*/  BPT.TRAP 0x1 ;  /* 0x000000040000795c */ /* 0x000fe20000300000 */
.L_x_3725:
[----:B------:R2:W3:Y:S01]  /*ba60*/  SYNCS.PHASECHK.TRANS64.TRYWAIT P3, [R12+URZ+0x38850], R205 ;  /* 0x038850cd0c0075a7 */ /* 0x0004e2000806017f */
[----:B------:R-:W-:Y:S05]  /*ba70*/  @!P0 BRA `(.L_x_3726) ;  /* 0x0000000000048947 */ /* 0x000fea0003800000 */
[----:B------:R-:W-:Y:S01]  /*ba80*/  BPT.TRAP 0x1 ;  /* 0x000000040000795c */ /* 0x000fe20000300000 */
.L_x_3726:
[----:B------:R-:W-:Y:S04]  /*ba90*/  BSSY B1, `(.L_x_3727) ;  /* 0x0000004000017945 */ /* 0x000fe80003800000 */
[----:B---3--:R-:W-:Y:S05]  /*baa0*/  @P3 BRA `(.L_x_3728) ;  /* 0x0000000000083947 */ /* 0x008fea0003800000 */
[----:B------:R-:W3:Y:S02]  /*bab0*/  SYNCS.PHASECHK.TRANS64.TRYWAIT P3, [R12+URZ+0x38850], R205 ;  /* 0x038850cd0c0075a7 */ /* 0x000ee4000806017f */
[----:B---3--:R-:W-:Y:S05]  /*bac0*/  @!P3 BRA `(.L_x_3729) ;  /* 0x000000cc00b4b947 */ /* 0x008fea0003800000 */
.L_x_3728:
[----:B------:R-:W-:Y:S05]  /*bad0*/  BSYNC B1 ;  /* 0x0000000000017941 */ /* 0x000fea0003800000 */
.L_x_3727:
[----:B------:R-:W-:Y:S01]  /*bae0*/  IADD3 R198, R2, 0x26400, RZ ;  /* 0x0002640002c67810 */ /* 0x000fe20007ffe0ff */
[----:B------:R-:W-:Y:S01]  /*baf0*/  VIADD R204, R3, 0x4 ;  /* 0x0000000403cc7836 */ /* 0x000fe20000000000 */
[----:B------:R-:W-:Y:S01]  /*bb00*/  WARPGROUP.ARRIVE ;  /* 0x00000000000079c5 */ /* 0x000fe20000000000 */
[----:B------:R-:W-:Y:S01]  /*bb10*/  IMAD R202, R18, 0x1000, R10 ;  /* 0x0000100012ca7824 */ /* 0x000fe200078e020a */
[----:B------:R-:W-:Y:S01]  /*bb20*/  SHF.R.U32.HI R198, RZ, 0x4, R198 ;  /* 0x00000004ffc67819 */ /* 0x000fe200000116c6 */
[----:B------:R-:W-:-:S03]  /*bb30*/  IMAD.MOV.U32 R203, RZ, RZ, 0x40000040 ;  /* 0x40000040ffcb7424 */ /* 0x000fc600078e00ff */
[----:B------:R-:W4:Y:S01]  /*bb40*/  S2R R200, SR_TID.X ;  /* 0x0000000000c87919 */ /* 0x000f220000002100 */
[----:B------:R-:W-:Y:S01]  /*bb50*/  IMAD.MOV.U32 R207, RZ, RZ, 0x40000040 ;  /* 0x40000040ffcf7424 */ /* 0x000fe200078e00ff */
[----:B------:R-:W-:Y:S01]  /*bb60*/  LOP3.LUT R199, R198, 0x3fff, RZ, 0xc0, !PT ;  /* 0x00003fffc6c77812 */ /* 0x000fe200078ec0ff */
[----:B------:R-:W-:Y:S01]  /*bb70*/  VIADD R198, R3, 0x6 ;  /* 0x0000000603c67836 */ /* 0x000fe20000000000 */
[----:B------:R-:W-:Y:S01]  /*bb80*/  R2UR UR6, R202 ;  /* 0x00000000ca0672ca */ /* 0x000fe200000e0000 */
[----:B0123--:R-:W-:Y:S01]  /*bb90*/  IMAD.MOV.U32 R205, RZ, RZ, 0x40000040 ;  /* 0x40000040ffcd7424 */ /* 0x00ffe200078e00ff */
[----:B------:R-:W-:Y:S01]  /*bba0*/  LOP3.LUT R3, R199, 0x10000, RZ, 0xfc, !PT ;  /* 0x00010000c7037812 */ /* 0x000fe200078efcff */
[----:B------:R-:W-:Y:S01]  /*bbb0*/  IMAD.MOV.U32 R199, RZ, RZ, 0x40000040 ;  /* 0x40000040ffc77424 */ /* 0x000fe200078e00ff */
[----:B------:R-:W-:Y:S02]  /*bbc0*/  R2UR UR7, R203 ;  /* 0x00000000cb0772ca */ /* 0x000fe400000e0000 */
[----:B------:R-:W-:-:S02]  /*bbd0*/  MOV R206, R3 ;  /* 0x0000000300ce7202 */ /* 0x000fc40000000f00 */
[----:B------:R-:W-:Y:S01]  /*bbe0*/  R2UR UR5, R207 ;  /* 0x00000000cf0572ca */ /* 0x000fe200000e0000 */
[----:B------:R-:W-:Y:S01]  /*bbf0*/  IMAD.MOV.U32 R207, RZ, RZ, 0x40000040 ;  /* 0x40000040ffcf7424 */ /* 0x000fe200078e00ff */
[----:B------:R-:W-:Y:S01]  /*bc00*/  R2UR UR4, R206 ;  /* 0x00000000ce0472ca */ /* 0x000fe200000e0000 */
[C---:B------:R-:W-:Y:S01]  /*bc10*/  VIADD R206, R202.reuse, 0x2 ;  /* 0x00000002cace7836 */ /* 0x040fe20000000000 */
[----:B------:R-:W-:-:S11]  /*bc20*/  IADD3 R203, R202, 0x800, RZ ;  /* 0x00000800cacb7810 */ /* 0x000fd60007ffe0ff */
[----:B------:R-:W-:Y:S01]  /*bc30*/  HGMMA.64x64x16.F32 R152, gdesc[UR4], R152, gsb0 ;  /* 0x00e00000049879f0 */ /* 0x000fe20008000898 */
[----:B------:R-:W-:Y:S01]  /*bc40*/  R2UR UR6, R206 ;  /* 0x00000000ce0672ca */ /* 0x000fe200000e0000 */
[----:B------:R-:W-:Y:S01]  /*bc50*/  VIADD R206, R3, 0x2 ;  /* 0x0000000203ce7836 */ /* 0x000fe20000000000 */
[----:B------:R-:W-:Y:S02]  /*bc60*/  R2UR UR7, R207 ;  /* 0x00000000cf0772ca */ /* 0x000fe400000e0000 */
[----:B------:R-:W-:Y:S02]  /*bc70*/  MOV R207, 0x40000040 ;  /* 0x4000004000cf7802 */ /* 0x000fe40000000f00 */
[----:B------:R-:W-:Y:S02]  /*bc80*/  R2UR UR4, R206 ;  /* 0x00000000ce0472ca */ /* 0x000fe400000e0000 */
[----:B------:R-:W-:Y:S01]  /*bc90*/  R2UR UR5, R207 ;  /* 0x00000000cf0572ca */ /* 0x000fe200000e0000 */
[----:B------:R-:W-:Y:S01]  /*bca0*/  VIADD R207, R3, 0x800 ;  /* 0x0000080003cf7836 */ /* 0x000fe20000000000 */
[----:B----4-:R-:W-:Y:S01]  /*bcb0*/  SHF.R.U32.HI R200, RZ, 0x7, R200 ;  /* 0x00000007ffc87819 */ /* 0x010fe200000116c8 */
[----:B------:R-:W-:-:S02]  /*bcc0*/  WARPGROUP.DEPBAR.LE gsb0, 0x0 ;  /* 0x00008000000079c5 */ /* 0x000fc40000010000 */
[----:B------:R-:W-:-:S08]  /*bcd0*/  WARPGROUP.ARRIVE ;  /* 0x00000000000079c5 */ /* 0x000fd00000000000 */
[----:B------:R-:W-:Y:S01]  /*bce0*/  HGMMA.64x64x16.F32 R152, gdesc[UR4], R152, gsb0 ;  /* 0x00e00000049879f0 */ /* 0x000fe20008000898 */
[----:B------:R-:W-:Y:S01]  /*bcf0*/  R2UR UR4, R204 ;  /* 0x00000000cc0472ca */ /* 0x000fe200000e0000 */
[----:B------:R-:W-:Y:S01]  /*bd00*/  VIADD R204, R202, 0x4 ;  /* 0x00000004cacc7836 */ /* 0x000fe20000000000 */
[----:B------:R-:W-:Y:S01]  /*bd10*/  R2UR UR5, R205 ;  /* 0x00000000cd0572ca */ /* 0x000fe200000e0000 */
[----:B------:R-:W-:-:S03]  /*bd20*/  IMAD.MOV.U32 R205, RZ, RZ, 0x40000040 ;  /* 0x40000040ffcd7424 */ /* 0x000fc600078e00ff */
[----:B------:R-:W-:Y:S02]  /*bd30*/  R2UR UR6, R204 ;  /* 0x00000000cc0672ca */ /* 0x000fe400000e0000 */
[----:B------:R-:W-:Y:S01]  /*bd40*/  R2UR UR7, R205 ;  /* 0x00000000cd0772ca */ /* 0x000fe200000e0000 */
[----:B------:R-:W-:Y:S01]  /*bd50*/  IMAD.MOV.U32 R205, RZ, RZ, 0x40000040 ;  /* 0x40000040ffcd7424 */ /* 0x000fe200078e00ff */
[----:B------:R-:W-:Y:S02]  /*bd60*/  WARPGROUP.DEPBAR.LE gsb0, 0x0 ;  /* 0x00008000000079c5 */ /* 0x000fe40000010000 */
[----:B------:R-:W-:-:S09]  /*bd70*/  WARPGROUP.ARRIVE ;  /* 0x00000000000079c5 */ /* 0x000fd20000000000 */
[----:B------:R-:W-:Y:S01]  /*bd80*/  HGMMA.64x64x16.F32 R152, gdesc[UR4], R152, gsb0 ;  /* 0x00e00000049879f0 */ /* 0x000fe20008000898 */
[----:B------:R-:W-:Y:S01]  /*bd90*/  R2UR UR5, R199 ;  /* 0x00000000c70572ca */ /* 0x000fe200000e0000 */
[----:B------:R-:W-:Y:S01]  /*bda0*/  IMAD.MOV.U32 R199, RZ, RZ, 0x40000040 ;  /* 0x40000040ffc77424 */ /* 0x000fe200078e00ff */
[----:B------:R-:W-:Y:S02]  /*bdb0*/  R2UR UR4, R198 ;  /* 0x00000000c60472ca */ /* 0x000fe400000e0000 */
[----:B------:R-:W-:Y:S02]  /*bdc0*/  IADD3 R198, R202, 0x6, RZ ;  /* 0x00000006cac67810 */ /* 0x000fe40007ffe0ff */
[----:B------:R-:W-:Y:S01]  /*bdd0*/  R2UR UR7, R199 ;  /* 0x00000000c70772ca */ /* 0x000fe200000e0000 */
[----:B------:R-:W-:Y:S01]  /*bde0*/  IMAD.MOV.U32 R199, RZ, RZ, 0x40000040 ;  /* 0x40000040ffc77424 */ /* 0x000fe200078e00ff */
[----:B------:R-:W-:Y:S01]  /*bdf0*/  R2UR UR6, R198 ;  /* 0x00000000c60672ca */ /* 0x000fe200000e0000 */
[----:B------:R-:W-:Y:S01]  /*be00*/  VIADD R198, R202, 0x200 ;  /* 0x00000200cac67836 */ /* 0x000fe20000000000 */
[----:B------:R-:W-:-:S02]  /*be10*/  WARPGROUP.DEPBAR.LE gsb0, 0x0 ;  /* 0x00008000000079c5 */ /* 0x000fc40000010000 */
[----:B------:R-:W-:-:S09]  /*be20*/  WARPGROUP.ARRIVE ;  /* 0x00000000000079c5 */ /* 0x000fd20000000000 */
[----:B------:R-:W-:Y:S01]  /*be30*/  HGMMA.64x64x16.F32 R152, gdesc[UR4], R152, gsb0 ;  /* 0x00e00000049879f0 */ /* 0x000fe20008000898 */
[----:B------:R-:W-:Y:S01]  /*be40*/  R2UR UR6, R198 ;  /* 0x00000000c60672ca */ /* 0x000fe200000e0000 */
[----:B------:R-:W-:Y:S01]  /*be50*/  VIADD R198, R3, 0x200 ;  /* 0x0000020003c67836 */ /* 0x000fe20000000000 */
[----:B------:R-:W-:Y:S02]  /*be60*/  R2UR UR7, R199 ;  /* 0x00000000c70772ca */ /* 0x000fe400000e0000 */
[----:B------:R-:W-:Y:S02]  /*be70*/  MOV R199, 0x40000040 ;  /* 0x4000004000c77802 */ /* 0x000fe40000000f00 */
[----:B------:R-:W-:Y:S01]  /*be80*/  R2UR UR4, R198 ;  /* 0x00000000c60472ca */ /* 0x000fe200000e0000 */
[----:B------:R-:W-:Y:S01]  /*be90*/  VIADD R198, R202, 0x202 ;  /* 0x00000202cac67836 */ /* 0x000fe20000000000 */
[----:B------:R-:W-:Y:S01]  /*bea0*/  R2UR UR5, R199 ;  /* 0x00000000c70572ca */ /* 0x000fe200000e0000 */
[----:B------:R-:W-:Y:S01]  /*beb0*/  IMAD.MOV.U32 R199, RZ, RZ, 0x40000040 ;  /* 0x40000040ffc77424 */ /* 0x000fe200078e00ff */
[----:B------:R-:W-:-:S02]  /*bec0*/  WARPGROUP.DEPBAR.LE gsb0, 0x0 ;  /* 0x00008000000079c5 */ /* 0x000fc40000010000 */
[----:B------:R-:W-:-:S09]  /*bed0*/  WARPGROUP.ARRIVE ;  /* 0x00000000000079c5 */ /* 0x000fd20000000000 */
        /* <DEDUP_REMOVED lines=8> */
[----:B------:R-:W-:Y:S01]  /*bf60*/  IADD3 R198, R202, 0x204, RZ ;  /* 0x00000204cac67810 */ /* 0x000fe20007ffe0ff */
[----:B------:R-:W-:Y:S02]  /*bf70*/  WARPGROUP.DEPBAR.LE gsb0, 0x0 ;  /* 0x00008000000079c5 */ /* 0x000fe40000010000 */
[----:B------:R-:W-:-:S08]  /*bf80*/  WARPGROUP.ARRIVE ;  /* 0x00000000000079c5 */ /* 0x000fd00000000000 */
[----:B------:R-:W-:Y:S01]  /*bf90*/  HGMMA.64x64x16.F32 R152, gdesc[UR4], R152, gsb0 ;  /* 0x00e00000049879f0 */ /* 0x000fe20008000898 */
[----:B------:R-:W-:Y:S01]  /*bfa0*/  R2UR UR6, R198 ;  /* 0x00000000c60672ca */ /* 0x000fe200000e0000 */
[----:B------:R-:W-:Y:S01]  /*bfb0*/  VIADD R198, R3, 0x204 ;  /* 0x0000020403c67836 */ /* 0x000fe20000000000 */
[----:B------:R-:W-:Y:S01]  /*bfc0*/  R2UR UR7, R199 ;  /* 0x00000000c70772ca */ /* 0x000fe200000e0000 */
[----:B------:R-:W-:-:S03]  /*bfd0*/  IMAD.MOV.U32 R199, RZ, RZ, 0x40000040 ;  /* 0x40000040ffc77424 */ /* 0x000fc600078e00ff */
[----:B------:R-:W-:Y:S01]  /*bfe0*/  R2UR UR4, R198 ;  /* 0x00000000c60472ca */ /* 0x000fe200000e0000 */
[----:B------:R-:W-:Y:S01]  /*bff0*/  VIADD R198, R202, 0x206 ;  /* 0x00000206cac67836 */ /* 0x000fe20000000000 */
[----:B------:R-:W-:Y:S02]  /*c000*/  R2UR UR5, R199 ;  /* 0x00000000c70572ca */ /* 0x000fe400000e0000 */
[----:B------:R-:W-:Y:S01]  /*c010*/  MOV R199, 0x40000040 ;  /* 0x4000004000c77802 */ /* 0x000fe20000000f00 */
        /* <DEDUP_REMOVED lines=97> */
[----:B------:R0:W1:Y:S02]  /*c630*/  SHFL.IDX PT, R198, R200, RZ, 0x1f ;  /* 0x00001fffc8c67589 */ /* 0x00006400000e0000 */
[----:B0-----:R-:W-:Y:S01]  /*c640*/  IMAD.MOV.U32 R200, RZ, RZ, 0x4 ;  /* 0x00000004ffc87424 */ /* 0x001fe200078e00ff */
[----:B-1----:R-:W-:-:S04]  /*c650*/  ISETP.GT.AND P3, PT, R198, 0x7f, PT ;  /* 0x0000007fc600780c */ /* 0x002fc80003f64270 */
[----:B------:R-:W-:Y:S02]  /*c660*/  SEL R199, RZ, 0x2, !P3 ;  /* 0x00000002ffc77807 */ /* 0x000fe40005800000 */
[C---:B------:R-:W-:Y:S02]  /*c670*/  SEL R198, R200.reuse, 0x2, P3 ;  /* 0x00000002c8c67807 */ /* 0x040fe40001800000 */
[----:B------:R-:W-:Y:S01]  /*c680*/  SEL R200, R200, 0x6, !P3 ;  /* 0x00000006c8c87807 */ /* 0x000fe20005800000 */
[----:B------:R-:W-:Y:S01]  /*c690*/  IMAD.IADD R204, R199, 0x1, R203 ;  /* 0x00000001c7cc7824 */ /* 0x000fe200078e02cb */
[----:B------:R-:W-:Y:S02]  /*c6a0*/  WARPGROUP.DEPBAR.LE gsb0, 0x0 ;  /* 0x00008000000079c5 */ /* 0x000fe40000010000 */
[----:B------:R-:W-:-:S06]  /*c6b0*/  WARPGROUP.ARRIVE ;  /* 0x00000000000079c5 */ /* 0x000fcc0000000000 */
[----:B------:R-:W-:Y:S01]  /*c6c0*/  HGMMA.64x64x16.F32 R152, gdesc[UR4], R152, gsb0 ;  /* 0x00e00000049879f0 */ /* 0x000fe20008000898 */
[----:B------:R-:W-:Y:S01]  /*c6d0*/  R2UR UR6, R204 ;  /* 0x00000000cc0672ca */ /* 0x000fe200000e0000 */
[----:B------:R-:W-:Y:S01]  /*c6e0*/  IMAD.IADD R204, R207, 0x1, R199 ;  /* 0x00000001cfcc7824 */ /* 0x000fe200078e02c7 */
[----:B------:R-:W-:Y:S02]  /*c6f0*/  R2UR UR7, R205 ;  /* 0x00000000cd0772ca */ /* 0x000fe400000e0000 */
[----:B------:R-:W-:Y:S02]  /*c700*/  MOV R205, 0x40000040 ;  /* 0x4000004000cd7802 */ /* 0x000fe40000000f00 */
[----:B------:R-:W-:Y:S01]  /*c710*/  R2UR UR4, R204 ;  /* 0x00000000cc0472ca */ /* 0x000fe200000e0000 */
[----:B------:R-:W-:Y:S01]  /*c720*/  IMAD.IADD R204, R203, 0x1, R198 ;  /* 0x00000001cbcc7824 */ /* 0x000fe200078e02c6 */
[----:B------:R-:W-:Y:S01]  /*c730*/  R2UR UR5, R205 ;  /* 0x00000000cd0572ca */ /* 0x000fe200000e0000 */
[----:B------:R-:W-:Y:S01]  /*c740*/  IMAD.MOV.U32 R205, RZ, RZ, 0x40000040 ;  /* 0x40000040ffcd7424 */ /* 0x000fe200078e00ff */
[----:B------:R-:W-:-:S02]  /*c750*/  WARPGROUP.DEPBAR.LE gsb0, 0x0 ;  /* 0x00008000000079c5 */ /* 0x000fc40000010000 */
[----:B------:R-:W-:-:S09]  /*c760*/  WARPGROUP.ARRIVE ;  /* 0x00000000000079c5 */ /* 0x000fd20000000000 */
        /* <DEDUP_REMOVED lines=9> */
[----:B------:R-:W-:-:S04]  /*c800*/  MOV R203, 0x28 ;  /* 0x0000002800cb7802 */ /* 0x000fc80000000f00 */
[----:B------:R-:W-:-:S04]  /*c810*/  SEL R203, R203, 0x26, P3 ;  /* 0x00000026cbcb7807 */ /* 0x000fc80001800000 */
[----:B------:R-:W-:Y:S01]  /*c820*/  LOP3.LUT R203, R203, 0x6, RZ, 0xc0, !PT ;  /* 0x00000006cbcb7812 */ /* 0x000fe200078ec0ff */
[----:B------:R-:W-:Y:S02]  /*c830*/  WARPGROUP.DEPBAR.LE gsb0, 0x0 ;  /* 0x00008000000079c5 */ /* 0x000fe40000010000 */
[----:B------:R-:W-:-:S06]  /*c840*/  WARPGROUP.ARRIVE ;  /* 0x00000000000079c5 */ /* 0x000fcc0000000000 */
[----:B------:R-:W-:Y:S01]  /*c850*/  HGMMA.64x64x16.F32 R152, gdesc[UR4], R152, gsb0 ;  /* 0x00e00000049879f0 */ /* 0x000fe20008000898 */
[----:B------:R-:W-:Y:S01]  /*c860*/  R2UR UR6, R204 ;  /* 0x00000000cc0672ca */ /* 0x000fe200000e0000 */
[----:B------:R-:W-:Y:S01]  /*c870*/  IMAD.IADD R204, R207, 0x1, R200 ;  /* 0x00000001cfcc7824 */ /* 0x000fe200078e02c8 */
[----:B------:R-:W-:Y:S01]  /*c880*/  R2UR UR7, R205 ;  /* 0x00000000cd0772ca */ /* 0x000fe200000e0000 */
[----:B------:R-:W-:Y:S02]  /*c890*/  IMAD.MOV.U32 R205, RZ, RZ, 0x40000040 ;  /* 0x40000040ffcd7424 */ /* 0x000fe400078e00ff */
[----:B------:R-:W-:Y:S01]  /*c8a0*/  IMAD.MOV.U32 R207, RZ, RZ, 0x40000040 ;  /* 0x40000040ffcf7424 */ /* 0x000fe200078e00ff */
[----:B------:R-:W-:Y:S01]  /*c8b0*/  R2UR UR4, R204 ;  /* 0x00000000cc0472ca */ /* 0x000fe200000e0000 */
[----:B------:R-:W-:Y:S01]  /*c8c0*/  IMAD.MOV.U32 R204, RZ, RZ, 0xa00 ;  /* 0x00000a00ffcc7424 */ /* 0x000fe200078e00ff */
[----:B------:R-:W-:Y:S01]  /*c8d0*/  R2UR UR5, R205 ;  /* 0x00000000cd0572ca */ /* 0x000fe200000e0000 */
[----:B------:R-:W-:-:S03]  /*c8e0*/  IMAD.MOV.U32 R205, RZ, RZ, 0x40000040 ;  /* 0x40000040ffcd7424 */ /* 0x000fc600078e00ff */
        /* <DEDUP_REMOVED lines=13> */
[----:B------:R-:W-:Y:S01]  /*c9c0*/  VIADD R207, R3, 0xa00 ;  /* 0x00000a0003cf7836 */ /* 0x000fe20000000000 */
[----:B------:R-:W-:Y:S01]  /*c9d0*/  IADD3 R204, R199, R203, RZ ;  /* 0x000000cbc7cc7210 */ /* 0x000fe20007ffe0ff */
[----:B------:R-:W-:-:S02]  /*c9e0*/  WARPGROUP.DEPBAR.LE gsb0, 0x0 ;  /* 0x00008000000079c5 */ /* 0x000fc40000010000 */
[----:B------:R-:W-:-:S08]  /*c9f0*/  WARPGROUP.ARRIVE ;  /* 0x00000000000079c5 */ /* 0x000fd00000000000 */
[----:B------:R-:W-:Y:S01]  /*ca00*/  HGMMA.64x64x16.F32 R152, gdesc[UR4], R152, gsb0 ;  /* 0x00e00000049879f0 */ /* 0x000fe20008000898 */
[----:B------:R-:W-:Y:S01]  /*ca10*/  R2UR UR6, R204 ;  /* 0x00000000cc0672ca */ /* 0x000fe200000e0000 */
[----:B------:R-:W-:Y:S01]  /*ca20*/  IMAD.IADD R204, R207, 0x1, R199 ;  /* 0x00000001cfcc7824 */ /* 0x000fe200078e02c7 */
[----:B------:R-:W-:Y:S01]  /*ca30*/  R2UR UR7, R205 ;  /* 0x00000000cd0772ca */ /* 0x000fe200000e0000 */
[----:B------:R-:W-:-:S03]  /*ca40*/  IMAD.MOV.U32 R205, RZ, RZ, 0x40000040 ;  /* 0x40000040ffcd7424 */ /* 0x000fc600078e00ff */
[----:B------:R-:W-:Y:S02]  /*ca50*/  R2UR UR4, R204 ;  /* 0x00000000cc0472ca */ /* 0x000fe400000e0000 */
[----:B------:R-:W-:Y:S01]  /*ca60*/  R2UR UR5, R205 ;  /* 0x00000000cd0572ca */ /* 0x000fe200000e0000 */
[----:B------:R-:W-:Y:S01]  /*ca70*/  IMAD.MOV.U32 R205, RZ, RZ, 0x40000040 ;  /* 0x40000040ffcd7424 */ /* 0x000fe200078e00ff */
[----:B------:R-:W-:Y:S01]  /*ca80*/  IADD3 R204, R198, R203, RZ ;  /* 0x000000cbc6cc7210 */ /* 0x000fe20007ffe0ff */
[----:B------:R-:W-:Y:S02]  /*ca90*/  WARPGROUP.DEPBAR.LE gsb0, 0x0 ;  /* 0x00008000000079c5 */ /* 0x000fe40000010000 */
[----:B------:R-:W-:-:S08]  /*caa0*/  WARPGROUP.ARRIVE ;  /* 0x00000000000079c5 */ /* 0x000fd00000000000 */
[----:B------:R-:W-:Y:S01]  /*cab0*/  HGMMA.64x64x16.F32 R152, gdesc[UR4], R152, gsb0 ;  /* 0x00e00000049879f0 */ /* 0x000fe20008000898 */
[----:B------:R-:W-:Y:S01]  /*cac0*/  R2UR UR6, R204 ;  /* 0x00000000cc0672ca */ /* 0x000fe200000e0000 */
[----:B------:R-:W-:Y:S01]  /*cad0*/  IMAD.IADD R204, R207, 0x1, R198 ;  /* 0x00000001cfcc7824 */ /* 0x000fe200078e02c6 */
[----:B------:R-:W-:Y:S01]  /*cae0*/  R2UR UR7, R205 ;  /* 0x00000000cd0772ca */ /* 0x000fe200000e0000 */
[----:B------:R-:W-:-:S03]  /*caf0*/  IMAD.MOV.U32 R205, RZ, RZ, 0x40000040 ;  /* 0x40000040ffcd7424 */ /* 0x000fc600078e00ff */
        /* <DEDUP_REMOVED lines=17> */
[----:B------:R-:W-:Y:S02]  /*cc10*/  R2UR UR5, R205 ;  /* 0x00000000cd0572ca */ /* 0x000fe400000e0000 */
[----:B------:R-:W-:-:S02]  /*cc20*/  MOV R205, 0x40000040 ;  /* 0x4000004000cd7802 */ /* 0x000fc40000000f00 */
        /* <DEDUP_REMOVED lines=9> */
[----:B------:R-:W-:Y:S01]  /*ccc0*/  IMAD.IADD R204, R199, 0x1, R203 ;  /* 0x00000001c7cc7824 */ /* 0x000fe200078e02cb */
[----:B------:R-:W-:Y:S01]  /*ccd0*/  R2UR UR5, R205 ;  /* 0x00000000cd0572ca */ /* 0x000fe200000e0000 */
[----:B------:R-:W-:Y:S01]  /*cce0*/  IMAD.MOV.U32 R205, RZ, RZ, 0x40000040 ;  /* 0x40000040ffcd7424 */ /* 0x000fe200078e00ff */
[----:B------:R-:W-:Y:S02]  /*ccf0*/  R2UR UR6, R206 ;  /* 0x00000000ce0672ca */ /* 0x000fe400000e0000 */
[----:B------:R-:W-:Y:S02]  /*cd00*/  R2UR UR7, R207 ;  /* 0x00000000cf0772ca */ /* 0x000fe400000e0000 */
[----:B------:R-:W-:Y:S01]  /*cd10*/  IADD3 R207, R3, 0xc00, RZ ;  /* 0x00000c0003cf7810 */ /* 0x000fe20007ffe0ff */
[----:B------:R-:W-:-:S02]  /*cd20*/  WARPGROUP.DEPBAR.LE gsb0, 0x0 ;  /* 0x00008000000079c5 */ /* 0x000fc40000010000 */
        /* <DEDUP_REMOVED lines=16> */
[----:B------:R-:W-:Y:S02]  /*ce30*/  IADD3 R204, R207, R198, RZ ;  /* 0x000000c6cfcc7210 */ /* 0x000fe40007ffe0ff */
[----:B------:R-:W-:Y:S01]  /*ce40*/  R2UR UR5, R205 ;  /* 0x00000000cd0572ca */ /* 0x000fe200000e0000 */
[----:B------:R-:W-:Y:S01]  /*ce50*/  IMAD.MOV.U32 R205, RZ, RZ, 0x40000040 ;  /* 0x40000040ffcd7424 */ /* 0x000fe200078e00ff */
[----:B------:R-:W-:Y:S01]  /*ce60*/  R2UR UR4, R204 ;  /* 0x00000000cc0472ca */ /* 0x000fe200000e0000 */
[----:B------:R-:W-:-:S02]  /*ce70*/  IMAD.IADD R204, R200, 0x1, R203 ;  /* 0x00000001c8cc7824 */ /* 0x000fc400078e02cb */
[----:B------:R-:W-:-:S05]  /*ce80*/  IMAD.MOV.U32 R203, RZ, RZ, 0x38 ;  /* 0x00000038ffcb7424 */ /* 0x000fca00078e00ff */
        /* <DEDUP_REMOVED lines=8> */
[----:B------:R-:W-:Y:S01]  /*cf10*/  IMAD.MOV.U32 R207, RZ, RZ, 0x40000040 ;  /* 0x40000040ffcf7424 */ /* 0x000fe200078e00ff */
[----:B------:R-:W-:Y:S02]  /*cf20*/  MOV R205, 0x40000040 ;  /* 0x4000004000cd7802 */ /* 0x000fe40000000f00 */
[----:B------:R-:W-:Y:S01]  /*cf30*/  R2UR UR4, R204 ;  /* 0x00000000cc0472ca */ /* 0x000fe200000e0000 */
[----:B------:R-:W-:Y:S01]  /*cf40*/  IMAD.MOV.U32 R204, RZ, RZ, 0xe00 ;  /* 0x00000e00ffcc7424 */ /* 0x000fe200078e00ff */
[----:B------:R-:W-:Y:S01]  /*cf50*/  R2UR UR5, R205 ;  /* 0x00000000cd0572ca */ /* 0x000fe200000e0000 */
[----:B------:R-:W-:-:S03]  /*cf60*/  IMAD.MOV.U32 R205, RZ, RZ, 0x40000040 ;  /* 0x40000040ffcd7424 */ /* 0x000fc600078e00ff */
        /* <DEDUP_REMOVED lines=13> */
[----:B------:R-:W-:Y:S01]  /*d040*/  R2UR UR7, R207 ;  /* 0x00000000cf0772ca */ /* 0x000fe200000e0000 */
[----:B------:R-:W-:Y:S01]  /*d050*/  VIADD R207, R3, 0xe00 ;  /* 0x00000e0003cf7836 */ /* 0x000fe20000000000 */
[----:B------:R-:W-:Y:S02]  /*d060*/  WARPGROUP.DEPBAR.LE gsb0, 0x0 ;  /* 0x00008000000079c5 */ /* 0x000fe40000010000 */
[----:B------:R-:W-:-:S09]  /*d070*/  WARPGROUP.ARRIVE ;  /* 0x00000000000079c5 */ /* 0x000fd20000000000 */
[----:B------:R-:W-:Y:S01]  /*d080*/  HGMMA.64x64x16.F32 R152, gdesc[UR4], R152, gsb0 ;  /* 0x00e00000049879f0 */ /* 0x000fe20008000898 */
[----:B------:R-:W-:Y:S01]  /*d090*/  R2UR UR6, R204 ;  /* 0x00000000cc0672ca */ /* 0x000fe200000e0000 */
[----:B------:R-:W-:Y:S01]  /*d0a0*/  IMAD.IADD R204, R207, 0x1, R199 ;  /* 0x00000001cfcc7824 */ /* 0x000fe200078e02c7 */
[----:B------:R-:W-:Y:S01]  /*d0b0*/  R2UR UR7, R205 ;  /* 0x00000000cd0772ca */ /* 0x000fe200000e0000 */
[----:B------:R-:W-:Y:S01]  /*d0c0*/  IMAD.MOV.U32 R199, RZ, RZ, 0x40000040 ;  /* 0x40000040ffc77424 */ /* 0x000fe200078e00ff */
[----:B------:R-:W-:Y:S02]  /*d0d0*/  MOV R205, 0x40000040 ;  /* 0x4000004000cd7802 */ /* 0x000fe40000000f00 */
[----:B------:R-:W-:Y:S01]  /*d0e0*/  R2UR UR4, R204 ;  /* 0x00000000cc0472ca */ /* 0x000fe200000e0000 */
[----:B------:R-:W-:Y:S01]  /*d0f0*/  IMAD.IADD R204, R198, 0x1, R203 ;  /* 0x00000001c6cc7824 */ /* 0x000fe200078e02cb */
[----:B------:R-:W-:Y:S01]  /*d100*/  R2UR UR5, R205 ;  /* 0x00000000cd0572ca */ /* 0x000fe200000e0000 */
[----:B------:R-:W-:-:S02]  /*d110*/  IMAD.MOV.U32 R205, RZ, RZ, 0x40000040 ;  /* 0x40000040ffcd7424 */ /* 0x000fc400078e00ff */
[----:B------:R-:W-:Y:S01]  /*d120*/  IMAD.IADD R198, R207, 0x1, R198 ;  /* 0x00000001cfc67824 */ /* 0x000fe200078e02c6 */
[----:B------:R-:W-:Y:S02]  /*d130*/  WARPGROUP.DEPBAR.LE gsb0, 0x0 ;  /* 0x00008000000079c5 */ /* 0x000fe40000010000 */
[----:B------:R-:W-:-:S07]  /*d140*/  WARPGROUP.ARRIVE ;  /* 0x00000000000079c5 */ /* 0x000fce0000000000 */
        /* <DEDUP_REMOVED lines=16> */
[----:B------:R-:W-:Y:S02]  /*d250*/  R2UR UR5, R205 ;  /* 0x00000000cd0572ca */ /* 0x000fe400000e0000 */
[----:B------:R-:W-:Y:S02]  /*d260*/  MOV R199, 0x1000 ;  /* 0x0000100000c77802 */ /* 0x000fe40000000f00 */
[----:B------:R-:W-:-:S02]  /*d270*/  SEL R198, R198, 0x3e, P3 ;  /* 0x0000003ec6c67807 */ /* 0x000fc40001800000 */
[----:B------:R-:W-:Y:S02]  /*d280*/  SEL R199, R199, 0xf80, P3 ;  /* 0x00000f80c7c77807 */ /* 0x000fe40001800000 */
[----:B------:R-:W-:Y:S02]  /*d290*/  LOP3.LUT R203, R198, 0x6, RZ, 0xc0, !PT ;  /* 0x00000006c6cb7812 */ /* 0x000fe400078ec0ff */
[----:B------:R-:W-:Y:S01]  /*d2a0*/  LOP3.LUT R200, R199, 0x1e00, RZ, 0xc0, !PT ;  /* 0x00001e00c7c87812 */ /* 0x000fe200078ec0ff */
[----:B------:R-:W-:-:S03]  /*d2b0*/  IMAD.MOV.U32 R199, RZ, RZ, 0x40000040 ;  /* 0x40000040ffc77424 */ /* 0x000fc600078e00ff */
[CC--:B------:R-:W-:Y:S02]  /*d2c0*/  IADD3 R198, R203.reuse, R200.reuse, R3 ;  /* 0x000000c8cbc67210 */ /* 0x0c0fe40007ffe003 */
[----:B------:R-:W-:Y:S01]  /*d2d0*/  IADD3 R202, R203, R200, R202 ;  /* 0x000000c8cbca7210 */ /* 0x000fe20007ffe0ca */
[----:B------:R-:W-:Y:S01]  /*d2e0*/  IMAD.MOV.U32 R203, RZ, RZ, 0x40000040 ;  /* 0x40000040ffcb7424 */ /* 0x000fe200078e00ff */
        /* <DEDUP_REMOVED lines=10> */
[----:B------:R-:W-:Y:S02]  /*d390*/  ULDC UR4, c[0x0][0xad0] ;  /* 0x0002b40000047ab9 */ /* 0x000fe40000000800 */
        /* <DEDUP_REMOVED lines=32> */
[----:B-1----:R-:W-:Y:S01]  /*d5a0*/  FMNMX.FTZ R168, R198, R169, !PT ;  /* 0x000000a9c6a87209 */ /* 0x002fe20007810000 */
[----:B------:R-:W-:Y:S01]  /*d5b0*/  FMUL.FTZ R203, R171, UR4 ;  /* 0x00000004abcb7c20 */ /* 0x000fe20008410000 */
[----:B------:R-:W-:Y:S01]  /*d5c0*/  FMUL.FTZ R204, R174, UR4 ;  /* 0x00000004aecc7c20 */ /* 0x000fe20008410000 */
[----:B------:R-:W-:Y:S01]  /*d5d0*/  FMUL.FTZ R207, R179, UR4 ;  /* 0x00000004b3cf7c20 */ /* 0x000fe20008410000 */
[----:B------:R-:W-:Y:S01]  /*d5e0*/  FMUL.FTZ R221, R182, UR4 ;  /* 0x00000004b6dd7c20 */ /* 0x000fe20008410000 */
[----:B------:R-:W-:-:S02]  /*d5f0*/  FMUL.FTZ R223, R183, UR4 ;  /* 0x00000004b7df7c20 */ /* 0x000fc40008410000 */
        /* <DEDUP_REMOVED lines=26> */
[----:B------:R-:W-:-:S05]  /*d7a0*/  IMAD.MOV.U32 R169, RZ, RZ, 0x40000040 ;  /* 0x40000040ffa97424 */ /* 0x000fca00078e00ff */
[----:B------:R-:W-:Y:S01]  /*d7b0*/  R2UR UR7, R169 ;  /* 0x00000000a90772ca */ /* 0x000fe200000e0000 */
[----:B------:R-:W2:Y:S01]  /*d7c0*/  MUFU.TANH R154, R154 ;  /* 0x0000009a009a7308 */ /* 0x000ea20000002400 */
[----:B0-----:R-:W-:Y:S01]  /*d7d0*/  FMNMX.FTZ R177, R181, R168, !PT ;  /* 0x000000a8b5b17209 */ /* 0x001fe20007810000 */
[----:B------:R-:W-:-:S04]  /*d7e0*/  IMAD R168, R18, 0x1000, R11 ;  /* 0x0000100012a87824 */ /* 0x000fc800078e020b */
[----:B------:R-:W0:Y:S01]  /*d7f0*/  SHFL.BFLY PT, R206, R177, 0x2, 0x1f ;  /* 0x0c401f00b1ce7f89 */ /* 0x000e2200000e0000 */
[----:B------:R-:W-:Y:S01]  /*d800*/  R2UR UR6, R168 ;  /* 0x00000000a80672ca */ /* 0x000fe200000e0000 */
[----:B------:R-:W3:Y:S01]  /*d810*/  MUFU.TANH R156, R156 ;  /* 0x0000009c009c7308 */ /* 0x000ee20000002400 */
[----:B-1----:R-:W-:-:S07]  /*d820*/  FMNMX.FTZ R169, R153, R197, !PT ;  /* 0x000000c599a97209 */ /* 0x002fce0007810000 */
[----:B------:R-:W1:Y:S01]  /*d830*/  MUFU.TANH R158, R158 ;  /* 0x0000009e009e7308 */ /* 0x000e620000002400 */
[----:B--2---:R-:W-:-:S07]  /*d840*/  FMNMX.FTZ R169, R154, R169, !PT ;  /* 0x000000a99aa97209 */ /* 0x004fce0007810000 */
[----:B------:R-:W2:Y:S01]  /*d850*/  MUFU.TANH R162, R162 ;  /* 0x000000a200a27308 */ /* 0x000ea20000002400 */
[----:B---3--:R-:W-:Y:S02]  /*d860*/  FMNMX.FTZ R169, R156, R169, !PT ;  /* 0x000000a99ca97209 */ /* 0x008fe40007810000 */
[----:B0-----:R-:W-:Y:S01]  /*d870*/  FMNMX.FTZ R170, R177, R206, !PT ;  /* 0x000000ceb1aa7209 */ /* 0x001fe20007810000 */
[----:B------:R-:W-:-:S04]  /*d880*/  FMUL.FTZ R206, R178, UR4 ;  /* 0x00000004b2ce7c20 */ /* 0x000fc80008410000 */
[----:B------:R-:W0:Y:S01]  /*d890*/  MUFU.TANH R163, R163 ;  /* 0x000000a300a37308 */ /* 0x000e220000002400 */
[----:B-1----:R-:W-:Y:S01]  /*d8a0*/  FMNMX.FTZ R171, R158, R169, !PT ;  /* 0x000000a99eab7209 */ /* 0x002fe20007810000 */
[----:B------:R-:W-:Y:S01]  /*d8b0*/  ULDC UR4, c[0x0][0xa80] ;  /* 0x0002a00000047ab9 */ /* 0x000fe20000000800 */
[----:B------:R-:W1:Y:S05]  /*d8c0*/  SHFL.BFLY PT, R175, R170, 0x1, 0x1f ;  /* 0x0c201f00aaaf7f89 */ /* 0x000e6a00000e0000 */
[----:B------:R-:W3:Y:S08]  /*d8d0*/  MUFU.TANH R166, R166 ;  /* 0x000000a600a67308 */ /* 0x000ef00000002400 */
[----:B------:R-:W4:Y:S08]  /*d8e0*/  MUFU.TANH R167, R167 ;  /* 0x000000a700a77308 */ /* 0x000f300000002400 */
[----:B------:R-:W5:Y:S01]  /*d8f0*/  MUFU.TANH R202, R202 ;  /* 0x000000ca00ca7308 */ /* 0x000f620000002400 */
[----:B-1----:R-:W-:-:S02]  /*d900*/  FMNMX.FTZ R169, R170, R175, !PT ;  /* 0x000000afaaa97209 */ /* 0x002fc40007810000 */
[----:B--2---:R-:W-:-:S05]  /*d910*/  FMNMX.FTZ R170, R162, R171, !PT ;  /* 0x000000aba2aa7209 */ /* 0x004fca0007810000 */
[----:B------:R-:W1:Y:S01]  /*d920*/  MUFU.TANH R203, R203 ;  /* 0x000000cb00cb7308 */ /* 0x000e620000002400 */
[----:B0-----:R-:W-:Y:S01]  /*d930*/  FMNMX.FTZ R171, R163, R170, !PT ;  /* 0x000000aaa3ab7209 */ /* 0x001fe20007810000 */
[----:B------:R-:W-:Y:S01]  /*d940*/  FADD.FTZ R175, -R169, R14 ;  /* 0x0000000ea9af7221 */ /* 0x000fe20000010100 */
[----:B------:R-:W-:Y:S02]  /*d950*/  MOV R170, UR4 ;  /* 0x0000000400aa7c02 */ /* 0x000fe40008000f00 */
[----:B---3--:R-:W-:-:S03]  /*d960*/  FMNMX.FTZ R14, R166, R171, !PT ;  /* 0x000000aba60e7209 */ /* 0x008fc60007810000 */
[----:B------:R-:W0:Y:S01]  /*d970*/  MUFU.TANH R204, R204 ;  /* 0x000000cc00cc7308 */ /* 0x000e220000002400 */
[----:B----4-:R-:W-:Y:S01]  /*d980*/  FMNMX.FTZ R171, R167, R14, !PT ;  /* 0x0000000ea7ab7209 */ /* 0x010fe20007810000 */
[-C--:B------:R-:W-:Y:S01]  /*d990*/  FMUL.FTZ R222, R169, R170.reuse ;  /* 0x000000aaa9de7220 */ /* 0x080fe20000410000 */
[-C--:B------:R-:W-:Y:S02]  /*d9a0*/  FMUL.FTZ R175, R175, R170.reuse ;  /* 0x000000aaafaf7220 */ /* 0x080fe40000410000 */
[----:B-----5:R-:W-:Y:S01]  /*d9b0*/  FMNMX.FTZ R14, R202, R171, !PT ;  /* 0x000000abca0e7209 */ /* 0x020fe20007810000 */
[--C-:B------:R-:W-:Y:S01]  /*d9c0*/  FFMA.FTZ R177, R159, R170, -R222.reuse ;  /* 0x000000aa9fb17223 */ /* 0x100fe200000108de */
[----:B------:R-:W-:Y:S01]  /*d9d0*/  IMAD.MOV R159, RZ, RZ, -R191 ;  /* 0x000000ffff9f7224 */ /* 0x000fe200078e0abf */
[----:B------:R-:W2:Y:S01]  /*d9e0*/  MUFU.TANH R205, R205 ;  /* 0x000000cd00cd7308 */ /* 0x000ea20000002400 */
[----:B-1----:R-:W-:Y:S01]  /*d9f0*/  FMNMX.FTZ R171, R203, R14, !PT ;  /* 0x0000000ecbab7209 */ /* 0x002fe20007810000 */
[-CC-:B------:R-:W-:Y:S01]  /*da00*/  FFMA.FTZ R14, R198, R170.reuse, -R222.reuse ;  /* 0x000000aac60e7223 */ /* 0x180fe200000108de */
[-CC-:B------:R-:W-:Y:S01]  /*da10*/  FFMA.FTZ R152, R152, R170.reuse, -R222.reuse ;  /* 0x000000aa98987223 */ /* 0x180fe200000108de */
[----:B------:R-:W-:Y:S01]  /*da20*/  ISETP.NE.AND P3, PT, R190, R159, PT ;  /* 0x0000009fbe00720c */ /* 0x000fe20003f65270 */
[-CC-:B------:R-:W-:Y:S01]  /*da30*/  FFMA.FTZ R179, R161, R170.reuse, -R222.reuse ;  /* 0x000000aaa1b37223 */ /* 0x180fe200000108de */
[-CC-:B------:R-:W-:Y:S01]  /*da40*/  FFMA.FTZ R182, R164, R170.reuse, -R222.reuse ;  /* 0x000000aaa4b67223 */ /* 0x180fe200000108de */
[-CC-:B------:R-:W-:Y:S01]  /*da50*/  FFMA.FTZ R183, R165, R170.reuse, -R222.reuse ;  /* 0x000000aaa5b77223 */ /* 0x180fe200000108de */
[----:B------:R-:W1:Y:S01]  /*da60*/  MUFU.TANH R206, R206 ;  /* 0x000000ce00ce7308 */ /* 0x000e620000002400 */
[----:B0-----:R-:W-:Y:S01]  /*da70*/  FMNMX.FTZ R174, R204, R171, !PT ;  /* 0x000000abccae7209 */ /* 0x001fe20007810000 */
[-CC-:B------:R-:W-:Y:S01]  /*da80*/  FFMA.FTZ R172, R172, R170.reuse, -R222.reuse ;  /* 0x000000aaacac7223 */ /* 0x180fe200000108de */
[-CC-:B------:R-:W-:Y:S01]  /*da90*/  FFMA.FTZ R173, R173, R170.reuse, -R222.reuse ;  /* 0x000000aaadad7223 */ /* 0x180fe200000108de */
[-CC-:B------:R-:W-:Y:S01]  /*daa0*/  FFMA.FTZ R176, R176, R170.reuse, -R222.reuse ;  /* 0x000000aab0b07223 */ /* 0x180fe200000108de */
[-CC-:B------:R-:W-:Y:S01]  /*dab0*/  FFMA.FTZ R180, R180, R170.reuse, -R222.reuse ;  /* 0x000000aab4b47223 */ /* 0x180fe200000108de */
[----:B------:R-:W-:-:S02]  /*dac0*/  FFMA.FTZ R181, R181, R170, -R222 ;  /* 0x000000aab5b57223 */ /* 0x000fc400000108de */
[----:B------:R-:W0:Y:S01]  /*dad0*/  MUFU.TANH R207, R207 ;  /* 0x000000cf00cf7308 */ /* 0x000e220000002400 */
[----:B--2---:R-:W-:Y:S01]  /*dae0*/  FMNMX.FTZ R171, R205, R174, !PT ;  /* 0x000000aecdab7209 */ /* 0x004fe20007810000 */
[----:B------:R-:W-:Y:S01]  /*daf0*/  FFMA.FTZ R174, R155, R170, -R222 ;  /* 0x000000aa9bae7223 */ /* 0x000fe200000108de */
[----:B------:R-:W-:-:S04]  /*db00*/  @!P3 IMAD R159, R15, 0x40, R188 ;  /* 0x000000400f9fb824 */ /* 0x000fc800078e02bc */
[----:B------:R-:W-:Y:S01]  /*db10*/  @!P3 IMAD R159, R159, 0x4, R2 ;  /* 0x000000049f9fb824 */ /* 0x000fe200078e0202 */
[----:B------:R-:W2:Y:S01]  /*db20*/  MUFU.TANH R221, R221 ;  /* 0x000000dd00dd7308 */ /* 0x000ea20000002400 */
[----:B-1----:R-:W-:-:S07]  /*db30*/  FMNMX.FTZ R178, R206, R171, !PT ;  /* 0x000000abceb27209 */ /* 0x002fce0007810000 */
[----:B------:R-:W1:Y:S01]  /*db40*/  MUFU.TANH R223, R223 ;  /* 0x000000df00df7308 */ /* 0x000e620000002400 */
[----:B0-----:R-:W-:-:S07]  /*db50*/  FMNMX.FTZ R178, R207, R178, !PT ;  /* 0x000000b2cfb27209 */ /* 0x001fce0007810000 */
[----:B------:R0:W3:Y:S01]  /*db60*/  MUFU.EX2 R224, R175 ;  /* 0x000000af00e07308 */ /* 0x0000e20000000800 */
[----:B--2---:R-:W-:-:S07]  /*db70*/  FMNMX.FTZ R178, R221, R178, !PT ;  /* 0x000000b2ddb27209 */ /* 0x004fce0007810000 */
[----:B------:R-:W-:Y:S01]  /*db80*/  MUFU.EX2 R152, R152 ;  /* 0x0000009800987308 */ /* 0x000fe20000000800 */
[----:B-1----:R-:W-:Y:S01]  /*db90*/  FMNMX.FTZ R155, R223, R178, !PT ;  /* 0x000000b2df9b7209 */ /* 0x002fe20007810000 */
[-CC-:B0-----:R-:W-:Y:S01]  /*dba0*/  FFMA.FTZ R175, R157, R170.reuse, -R222.reuse ;  /* 0x000000aa9daf7223 */ /* 0x181fe200000108de */
[----:B------:R-:W-:-:S03]  /*dbb0*/  FFMA.FTZ R178, R160, R170, -R222 ;  /* 0x000000aaa0b27223 */ /* 0x000fc600000108de */
[----:B------:R-:W0:Y:S02]  /*dbc0*/  SHFL.BFLY PT, R198, R155, 0x2, 0x1f ;  /* 0x0c401f009bc67f89 */ /* 0x000e2400000e0000 */
        /* <DEDUP_REMOVED lines=23> */
[-CC-:B------:R-:W-:Y:S01]  /*dd40*/  FFMA.FTZ R198, R199, R170.reuse, -R222.reuse ;  /* 0x000000aac7c67223 */ /* 0x180fe200000108de */
[----:B------:R-:W-:Y:S01]  /*dd50*/  FFMA.FTZ R199, R200, R170, -R222 ;  /* 0x000000aac8c77223 */ /* 0x000fe200000108de */
        /* <DEDUP_REMOVED lines=27> */
[-C--:B------:R-:W-:Y:S01]  /*df10*/  FMUL.FTZ R104, R104, R224.reuse ;  /* 0x000000e068687220 */ /* 0x080fe20000410000 */
[-C--:B------:R-:W-:Y:S01]  /*df20*/  FMUL.FTZ R105, R105, R224.reuse ;  /* 0x000000e069697220 */ /* 0x080fe20000410000 */
[-C--:B------:R-:W-:Y:S01]  /*df30*/  FMUL.FTZ R108, R108, R224.reuse ;  /* 0x000000e06c6c7220 */ /* 0x080fe20000410000 */
[----:B------:R-:W-:Y:S01]  /*df40*/  FMUL.FTZ R109, R109, R224 ;  /* 0x000000e06d6d7220 */ /* 0x000fe20000410000 */
[C---:B------:R-:W-:Y:S01]  /*df50*/  FADD.FTZ R155, -R171.reuse, R197 ;  /* 0x000000c5ab9b7221 */ /* 0x040fe20000010100 */
[----:B------:R-:W-:Y:S01]  /*df60*/  FMUL.FTZ R157, R171, R170 ;  /* 0x000000aaab9d7220 */ /* 0x000fe20000410000 */
[----:B------:R-:W-:Y:S01]  /*df70*/  MUFU.EX2 R183, R183 ;  /* 0x000000b700b77308 */ /* 0x000fe20000000800 */
[----:B------:R-:W-:Y:S01]  /*df80*/  FMUL.FTZ R112, R112, R224 ;  /* 0x000000e070707220 */ /* 0x000fe20000410000 */
[-C--:B------:R-:W-:Y:S01]  /*df90*/  FMUL.FTZ R155, R155, R170.reuse ;  /* 0x000000aa9b9b7220 */ /* 0x080fe20000410000 */
[----:B------:R-:W-:Y:S01]  /*dfa0*/  FFMA.FTZ R197, R154, R170, -R157 ;  /* 0x000000aa9ac57223 */ /* 0x000fe2000001089d */
[----:B------:R-:W-:-:S02]  /*dfb0*/  @!P1 VIADD R154, R12, 0x38840 ;  /* 0x000388400c9a9836 */ /* 0x000fc40000000000 */
[-CC-:B------:R-:W-:Y:S01]  /*dfc0*/  FFMA.FTZ R153, R153, R170.reuse, -R157.reuse ;  /* 0x000000aa99997223 */ /* 0x180fe2000001089d */
[-CC-:B------:R-:W-:Y:S01]  /*dfd0*/  FFMA.FTZ R200, R156, R170.reuse, -R157.reuse ;  /* 0x000000aa9cc87223 */ /* 0x180fe2000001089d */
[-CC-:B------:R-:W-:Y:S01]  /*dfe0*/  FFMA.FTZ R222, R158, R170.reuse, -R157.reuse ;  /* 0x000000aa9ede7223 */ /* 0x180fe2000001089d */
[----:B------:R-:W0:Y:S01]  /*dff0*/  MUFU.EX2 R155, R155 ;  /* 0x0000009b009b7308 */ /* 0x000e220000000800 */
[----:B------:R-:W-:Y:S01]  /*e000*/  @!P1 PRMT R154, RZ, 0x654, R154 ;  /* 0x00000654ff9a9816 */ /* 0x000fe2000000009a */
[-CC-:B------:R-:W-:Y:S01]  /*e010*/  FFMA.FTZ R225, R162, R170.reuse, -R157.reuse ;  /* 0x000000aaa2e17223 */ /* 0x180fe2000001089d */
[-CC-:B------:R-:W-:Y:S01]  /*e020*/  FFMA.FTZ R226, R163, R170.reuse, -R157.reuse ;  /* 0x000000aaa3e27223 */ /* 0x180fe2000001089d */
[-CC-:B------:R-:W-:Y:S01]  /*e030*/  FFMA.FTZ R227, R166, R170.reuse, -R157.reuse ;  /* 0x000000aaa6e37223 */ /* 0x180fe2000001089d */
[-CC-:B------:R-:W-:Y:S01]  /*e040*/  FFMA.FTZ R228, R167, R170.reuse, -R157.reuse ;  /* 0x000000aaa7e47223 */ /* 0x180fe2000001089d */
[----:B------:R1:W-:Y:S01]  /*e050*/  @!P1 SYNCS.ARRIVE.TRANS64.RED.A1T0 RZ, [R154+URZ], RZ ;  /* 0x000000ff9aff99a7 */ /* 0x0003e2000810043f */
[-CC-:B------:R-:W-:Y:S01]  /*e060*/  FFMA.FTZ R202, R202, R170.reuse, -R157.reuse ;  /* 0x000000aacaca7223 */ /* 0x180fe2000001089d */
[-CC-:B------:R-:W-:Y:S01]  /*e070*/  FFMA.FTZ R203, R203, R170.reuse, -R157.reuse ;  /* 0x000000aacbcb7223 */ /* 0x180fe2000001089d */
[-CC-:B------:R-:W-:Y:S01]  /*e080*/  FFMA.FTZ R204, R204, R170.reuse, -R157.reuse ;  /* 0x000000aacccc7223 */ /* 0x180fe2000001089d */
[-CC-:B------:R-:W-:Y:S01]  /*e090*/  FFMA.FTZ R205, R205, R170.reuse, -R157.reuse ;  /* 0x000000aacdcd7223 */ /* 0x180fe2000001089d */
[-CC-:B------:R-:W-:Y:S01]  /*e0a0*/  FFMA.FTZ R221, R221, R170.reuse, -R157.reuse ;  /* 0x000000aadddd7223 */ /* 0x180fe2000001089d */
[-CC-:B------:R-:W-:Y:S01]  /*e0b0*/  FFMA.FTZ R223, R223, R170.reuse, -R157.reuse ;  /* 0x000000aadfdf7223 */ /* 0x180fe2000001089d */
[----:B------:R2:W-:Y:S01]  /*e0c0*/  @!P3 STS [R159+0x38400], R224 ;  /* 0x038400e09f00b388 */ /* 0x0005e20000000800 */
[-CC-:B-1----:R-:W-:Y:S01]  /*e0d0*/  FFMA.FTZ R154, R206, R170.reuse, -R157.reuse ;  /* 0x000000aace9a7223 */ /* 0x182fe2000001089d */
[----:B------:R-:W-:Y:S01]  /*e0e0*/  FFMA.FTZ R206, R207, R170, -R157 ;  /* 0x000000aacfce7223 */ /* 0x000fe2000001089d */
[----:B------:R-:W2:Y:S01]  /*e0f0*/  MUFU.EX2 R153, R153 ;  /* 0x0000009900997308 */ /* 0x000ea20000000800 */
[----:B0-----:R0:W-:Y:S01]  /*e100*/  @!P3 STS [R159+0x38420], R155 ;  /* 0x0384209b9f00b388 */ /* 0x0011e20000000800 */
[----:B------:R-:W-:Y:S01]  /*e110*/  FFMA.FTZ R207, R224, R20, R152 ;  /* 0x00000014e0cf7223 */ /* 0x000fe20000010098 */
[-C--:B------:R-:W-:Y:S01]  /*e120*/  FMUL.FTZ R113, R113, R224.reuse ;  /* 0x000000e071717220 */ /* 0x080fe20000410000 */
[-C--:B------:R-:W-:Y:S01]  /*e130*/  FMUL.FTZ R116, R116, R224.reuse ;  /* 0x000000e074747220 */ /* 0x080fe20000410000 */
[-C--:B------:R-:W-:Y:S01]  /*e140*/  FMUL.FTZ R117, R117, R224.reuse ;  /* 0x000000e075757220 */ /* 0x080fe20000410000 */
[-C--:B------:R-:W-:Y:S01]  /*e150*/  FMUL.FTZ R120, R120, R224.reuse ;  /* 0x000000e078787220 */ /* 0x080fe20000410000 */
[-C--:B------:R-:W-:Y:S01]  /*e160*/  FMUL.FTZ R121, R121, R224.reuse ;  /* 0x000000e079797220 */ /* 0x080fe20000410000 */
[----:B------:R-:W1:Y:S01]  /*e170*/  MUFU.EX2 R197, R197 ;  /* 0x000000c500c57308 */ /* 0x000e620000000800 */
        /* <DEDUP_REMOVED lines=15> */
[----:B------:R-:W0:Y:S01]  /*e270*/  MUFU.EX2 R222, R222 ;  /* 0x000000de00de7308 */ /* 0x000e220000000800 */
[----:B--2---:R-:W-:Y:S01]  /*e280*/  FFMA.FTZ R224, R155, R21, R153 ;  /* 0x000000159be07223 */ /* 0x004fe20000010099 */
        /* <DEDUP_REMOVED lines=30> */
[----:B------:R-:W3:Y:S01]  /*e470*/  MUFU.EX2 R228, R228 ;  /* 0x000000e400e47308 */ /* 0x000ee20000000800 */
[-C--:B------:R-:W-:Y:S01]  /*e480*/  FMUL.FTZ R79, R79, R155.reuse ;  /* 0x0000009b4f4f7220 */ /* 0x080fe20000410000 */
[-C--:B------:R-:W-:Y:S01]  /*e490*/  FMUL.FTZ R82, R82, R155.reuse ;  /* 0x0000009b52527220 */ /* 0x080fe20000410000 */
[-C--:B------:R-:W-:Y:S01]  /*e4a0*/  FMUL.FTZ R83, R83, R155.reuse ;  /* 0x0000009b53537220 */ /* 0x080fe20000410000 */
[-C--:B------:R-:W-:Y:S01]  /*e4b0*/  FMUL.FTZ R86, R86, R155.reuse ;  /* 0x0000009b56567220 */ /* 0x080fe20000410000 */
[-C--:B------:R-:W-:Y:S01]  /*e4c0*/  FMUL.FTZ R87, R87, R155.reuse ;  /* 0x0000009b57577220 */ /* 0x080fe20000410000 */
[-C--:B------:R-:W-:Y:S01]  /*e4d0*/  FMUL.FTZ R90, R90, R155.reuse ;  /* 0x0000009b5a5a7220 */ /* 0x080fe20000410000 */
[-C--:B------:R-:W-:Y:S01]  /*e4e0*/  FMUL.FTZ R91, R91, R155.reuse ;  /* 0x0000009b5b5b7220 */ /* 0x080fe20000410000 */
[----:B------:R-:W4:Y:S01]  /*e4f0*/  MUFU.EX2 R198, R198 ;  /* 0x000000c600c67308 */ /* 0x000f220000000800 */
        /* <DEDUP_REMOVED lines=31> */
[----:B------:R-:W5:Y:S01]  /*e6f0*/  MUFU.EX2 R203, R203 ;  /* 0x000000cb00cb7308 */ /* 0x000f620000000800 */
[-C--:B------:R-:W-:Y:S01]  /*e700*/  FMUL.FTZ R150, R150, R155.reuse ;  /* 0x0000009b96967220 */ /* 0x080fe20000410000 */
[----:B------:R-:W-:Y:S01]  /*e710*/  FMUL.FTZ R151, R151, R155 ;  /* 0x0000009b97977220 */ /* 0x000fe20000410000 */
[C---:B------:R-:W-:Y:S01]  /*e720*/  F2FP.F16.F32.PACK_AB R152, R14.reuse, R152 ;  /* 0x000000980e98723e */ /* 0x040fe200000000ff */
[----:B------:R-:W-:Y:S01]  /*e730*/  IMAD.MOV.U32 R21, RZ, RZ, 0x40000040 ;  /* 0x40000040ff157424 */ /* 0x000fe200078e00ff */
[C---:B-1----:R-:W-:Y:S01]  /*e740*/  F2FP.F16.F32.PACK_AB R153, R197.reuse, R153 ;  /* 0x00000099c599723e */ /* 0x042fe200000000ff */
[----:B------:R-:W-:Y:S01]  /*e750*/  FADD.FTZ R207, R14, R207 ;  /* 0x000000cf0ecf7221 */ /* 0x000fe20000010000 */
[----:B0-----:R-:W-:Y:S01]  /*e760*/  F2FP.F16.F32.PACK_AB R155, R222, R200 ;  /* 0x000000c8de9b723e */ /* 0x001fe200000000ff */
[----:B------:R-:W-:Y:S01]  /*e770*/  MUFU.EX2 R204, R204 ;  /* 0x000000cc00cc7308 */ /* 0x000fe20000000800 */
[----:B------:R-:W-:Y:S01]  /*e780*/  F2FP.F16.F32.PACK_AB R156, R178, R177 ;  /* 0x000000b1b29c723e */ /* 0x000fe200000000ff */
[----:B------:R-:W-:Y:S01]  /*e790*/  FADD.FTZ R197, R197, R224 ;  /* 0x000000e0c5c57221 */ /* 0x000fe20000010000 */
[----:B--2---:R-:W-:Y:S01]  /*e7a0*/  F2FP.F16.F32.PACK_AB R157, R226, R225 ;  /* 0x000000e1e29d723e */ /* 0x004fe200000000ff */
[----:B------:R-:W-:Y:S01]  /*e7b0*/  @!P1 VIADD R12, R12, 0x38860 ;  /* 0x000388600c0c9836 */ /* 0x000fe20000000000 */
[----:B------:R-:W-:Y:S01]  /*e7c0*/  F2FP.F16.F32.PACK_AB R158, R182, R179 ;  /* 0x000000b3b69e723e */ /* 0x000fe200000000ff */
[----:B------:R-:W-:Y:S01]  /*e7d0*/  FADD.FTZ R197, R200, R197 ;  /* 0x000000c5c8c57221 */ /* 0x000fe20000010000 */
[----:B---3--:R-:W-:Y:S01]  /*e7e0*/  F2FP.F16.F32.PACK_AB R159, R228, R227 ;  /* 0x000000e3e49f723e */ /* 0x008fe200000000ff */
[----:B------:R-:W0:Y:S01]  /*e7f0*/  MUFU.EX2 R205, R205 ;  /* 0x000000cd00cd7308 */ /* 0x000e220000000800 */
[----:B----4-:R-:W-:Y:S01]  /*e800*/  F2FP.F16.F32.PACK_AB R160, R198, R183 ;  /* 0x000000b7c6a0723e */ /* 0x010fe200000000ff */
[----:B------:R-:W-:Y:S01]  /*e810*/  FADD.FTZ R222, R222, R197 ;  /* 0x000000c5dede7221 */ /* 0x000fe20000010000 */
[----:B-----5:R-:W-:Y:S01]  /*e820*/  F2FP.F16.F32.PACK_AB R161, R203, R202 ;  /* 0x000000cacba1723e */ /* 0x020fe200000000ff */
[----:B------:R-:W-:Y:S01]  /*e830*/  IMAD.MOV.U32 R197, RZ, RZ, R171 ;  /* 0x000000ffffc57224 */ /* 0x000fe200078e00ab */
[----:B------:R-:W-:Y:S01]  /*e840*/  F2FP.F16.F32.PACK_AB R162, R173, R172 ;  /* 0x000000acada2723e */ /* 0x000fe200000000ff */
[----:B------:R-:W-:Y:S01]  /*e850*/  FADD.FTZ R225, R225, R222 ;  /* 0x000000dee1e17221 */ /* 0x000fe20000010000 */
[----:B------:R-:W-:Y:S01]  /*e860*/  IADD3 R20, R168, 0x80, RZ ;  /* 0x00000080a8147810 */ /* 0x000fe20007ffe0ff */
[----:B------:R-:W-:Y:S01]  /*e870*/  MUFU.EX2 R176, R176 ;  /* 0x000000b000b07308 */ /* 0x000fe20000000800 */
[----:B------:R-:W-:Y:S01]  /*e880*/  @!P1 PRMT R12, RZ, 0x654, R12 ;  /* 0x00000654ff0c9816 */ /* 0x000fe2000000000c */
[----:B------:R-:W-:Y:S01]  /*e890*/  FADD.FTZ R226, R226, R225 ;  /* 0x000000e1e2e27221 */ /* 0x000fe20000010000 */
[----:B------:R-:W-:-:S03]  /*e8a0*/  IMAD.MOV.U32 R14, RZ, RZ, R169 ;  /* 0x000000ffff0e7224 */ /* 0x000fc600078e00a9 */
[----:B------:R-:W-:Y:S02]  /*e8b0*/  FADD.FTZ R227, R227, R226 ;  /* 0x000000e2e3e37221 */ /* 0x000fe40000010000 */
[----:B------:R-:W1:Y:S01]  /*e8c0*/  MUFU.EX2 R199, R199 ;  /* 0x000000c700c77308 */ /* 0x000e620000000800 */
[----:B0-----:R-:W-:Y:S01]  /*e8d0*/  F2FP.F16.F32.PACK_AB R163, R205, R204 ;  /* 0x000000cccda3723e */ /* 0x001fe200000000ff */
[----:B------:R-:W-:-:S04]  /*e8e0*/  FADD.FTZ R227, R228, R227 ;  /* 0x000000e3e4e37221 */ /* 0x000fc80000010000 */
[----:B------:R-:W-:Y:S02]  /*e8f0*/  FADD.FTZ R202, R202, R227 ;  /* 0x000000e3caca7221 */ /* 0x000fe40000010000 */
[----:B------:R-:W-:Y:S02]  /*e900*/  MUFU.EX2 R180, R180 ;  /* 0x000000b400b47308 */ /* 0x000fe40000000800 */
[----:B------:R-:W-:-:S04]  /*e910*/  FADD.FTZ R203, R203, R202 ;  /* 0x000000cacbcb7221 */ /* 0x000fc80000010000 */
[----:B------:R-:W-:Y:S02]  /*e920*/  FADD.FTZ R204, R204, R203 ;  /* 0x000000cbcccc7221 */ /* 0x000fe40000010000 */
[----:B------:R-:W0:Y:S01]  /*e930*/  MUFU.EX2 R181, R181 ;  /* 0x000000b500b57308 */ /* 0x000e220000000800 */
[----:B-1----:R-:W-:Y:S01]  /*e940*/  F2FP.F16.F32.PACK_AB R164, R199, R176 ;  /* 0x000000b0c7a4723e */ /* 0x002fe200000000ff */
[----:B------:R-:W-:-:S06]  /*e950*/  FADD.FTZ R204, R205, R204 ;  /* 0x000000cccdcc7221 */ /* 0x000fcc0000010000 */
[----:B------:R1:W-:Y:S08]  /*e960*/  MUFU.EX2 R15, R154 ;  /* 0x0000009a000f7308 */ /* 0x0003f00000000800 */
[----:B------:R-:W2:Y:S01]  /*e970*/  MUFU.EX2 R206, R206 ;  /* 0x000000ce00ce7308 */ /* 0x000ea20000000800 */
[----:B-1----:R-:W-:Y:S01]  /*e980*/  F2FP.F16.F32.PACK_AB R154, R175, R174 ;  /* 0x000000aeaf9a723e */ /* 0x002fe200000000ff */
[----:B------:R-:W-:Y:S01]  /*e990*/  BAR.SYNC.DEFER_BLOCKING 0xf, 0x100 ;  /* 0x03c4000000007b1d */ /* 0x000fe20000010000 */
[----:B0-----:R-:W-:Y:S01]  /*e9a0*/  F2FP.F16.F32.PACK_AB R166, R181, R180 ;  /* 0x000000b4b5a6723e */ /* 0x001fe200000000ff */
[----:B------:R-:W-:-:S04]  /*e9b0*/  FADD.FTZ R174, R174, R207 ;  /* 0x000000cfaeae7221 */ /* 0x000fc80000010000 */
[----:B------:R-:W0:Y:S01]  /*e9c0*/  MUFU.EX2 R221, R221 ;  /* 0x000000dd00dd7308 */ /* 0x000e220000000800 */
[----:B------:R-:W-:-:S04]  /*e9d0*/  FADD.FTZ R174, R175, R174 ;  /* 0x000000aeafae7221 */ /* 0x000fc80000010000 */
[----:B------:R-:W-:-:S03]  /*e9e0*/  FADD.FTZ R177, R177, R174 ;  /* 0x000000aeb1b17221 */ /* 0x000fc60000010000 */
[----:B------:R-:W1:Y:S01]  /*e9f0*/  MUFU.EX2 R223, R223 ;  /* 0x000000df00df7308 */ /* 0x000e620000000800 */
[----:B--2---:R-:W-:Y:S01]  /*ea00*/  F2FP.F16.F32.PACK_AB R165, R206, R15 ;  /* 0x0000000fcea5723e */ /* 0x004fe200000000ff */
[----:B------:R-:W-:Y:S01]  /*ea10*/  FADD.FTZ R178, R178, R177 ;  /* 0x000000b1b2b27221 */ /* 0x000fe20000010000 */
[----:B------:R-:W-:-:S03]  /*ea20*/  FADD.FTZ R15, R15, R204 ;  /* 0x000000cc0f0f7221 */ /* 0x000fc60000010000 */
[----:B------:R-:W-:Y:S01]  /*ea30*/  FADD.FTZ R179, R179, R178 ;  /* 0x000000b2b3b37221 */ /* 0x000fe20000010000 */
[----:B------:R-:W-:Y:S01]  /*ea40*/  FADD.FTZ R206, R206, R15 ;  /* 0x0000000fcece7221 */ /* 0x000fe20000010000 */
[----:B------:R-:W-:Y:S01]  /*ea50*/  IMAD.MOV.U32 R15, RZ, RZ, R18 ;  /* 0x000000ffff0f7224 */ /* 0x000fe200078e0012 */
[----:B------:R2:W-:Y:S01]  /*ea60*/  STSM.16.M88.4 [R194+0x36400], R152 ;  /* 0x03640098c2007844 */ /* 0x0005e20000000200 */
[----:B------:R-:W-:Y:S01]  /*ea70*/  FADD.FTZ R182, R182, R179 ;  /* 0x000000b3b6b67221 */ /* 0x000fe20000010000 */
[----:B0-----:R-:W-:Y:S02]  /*ea80*/  FADD.FTZ R206, R221, R206 ;  /* 0x000000ceddce7221 */ /* 0x001fe40000010000 */
[----:B------:R2:W-:Y:S01]  /*ea90*/  STSM.16.M88.4 [R201], R156 ;  /* 0x0000009cc9007844 */ /* 0x0005e20000000200 */
[----:B------:R-:W-:Y:S01]  /*eaa0*/  FADD.FTZ R183, R183, R182 ;  /* 0x000000b6b7b77221 */ /* 0x000fe20000010000 */
[----:B-1----:R-:W-:Y:S02]  /*eab0*/  F2FP.F16.F32.PACK_AB R167, R223, R221 ;  /* 0x000000dddfa7723e */ /* 0x002fe400000000ff */
[----:B------:R2:W-:Y:S01]  /*eac0*/  STSM.16.M88.4 [R195], R160 ;  /* 0x000000a0c3007844 */ /* 0x0005e20000000200 */
[----:B------:R-:W-:-:S03]  /*ead0*/  FADD.FTZ R183, R198, R183 ;  /* 0x000000b7c6b77221 */ /* 0x000fc60000010000 */
[----:B------:R2:W-:Y:S01]  /*eae0*/  STSM.16.M88.4 [R196], R164 ;  /* 0x000000a4c4007844 */ /* 0x0005e20000000200 */
[----:B------:R-:W-:Y:S01]  /*eaf0*/  WARPGROUP.ARRIVE ;  /* 0x00000000000079c5 */ /* 0x000fe20000000000 */
[----:B------:R-:W-:-:S04]  /*eb00*/  FADD.FTZ R172, R172, R183 ;  /* 0x000000b7acac7221 */ /* 0x000fc80000010000 */
[----:B------:R-:W-:Y:S01]  /*eb10*/  FADD.FTZ R173, R173, R172 ;  /* 0x000000acadad7221 */ /* 0x000fe20000010000 */
[----:B------:R-:W-:Y:S01]  /*eb20*/  HGMMA.64x256x16.F32 R24, R152, gdesc[UR4].tnspB, R24, gsb0 ;  /* 0x43e0000498187df0 */ /* 0x000fe20008000818 */
[----:B------:R-:W-:Y:S01]  /*eb30*/  R2UR UR6, R20 ;  /* 0x00000000140672ca */ /* 0x000fe200000e0000 */
[----:B------:R-:W-:Y:S01]  /*eb40*/  VIADD R20, R168, 0x100 ;  /* 0x00000100a8147836 */ /* 0x000fe20000000000 */
[----:B------:R-:W-:Y:S01]  /*eb50*/  R2UR UR7, R21 ;  /* 0x00000000150772ca */ /* 0x000fe200000e0000 */
[----:B------:R-:W-:Y:S02]  /*eb60*/  IMAD.MOV.U32 R21, RZ, RZ, 0x40000040 ;  /* 0x40000040ff157424 */ /* 0x000fe400078e00ff */
[----:B------:R-:W-:-:S04]  /*eb70*/  FADD.FTZ R176, R176, R173 ;  /* 0x000000adb0b07221 */ /* 0x000fc80000010000 */
[----:B------:R-:W-:Y:S01]  /*eb80*/  FADD.FTZ R199, R199, R176 ;  /* 0x000000b0c7c77221 */ /* 0x000fe20000010000 */
[----:B------:R-:W-:Y:S02]  /*eb90*/  WARPGROUP.DEPBAR.LE gsb0, 0x0 ;  /* 0x00008000000079c5 */ /* 0x000fe40000010000 */
[----:B------:R-:W-:-:S15]  /*eba0*/  WARPGROUP.ARRIVE ;  /* 0x00000000000079c5 */ /* 0x000fde0000000000 */
[----:B------:R-:W-:Y:S01]  /*ebb0*/  HGMMA.64x256x16.F32 R24, R156, gdesc[UR4].tnspB, R24, gsb0 ;  /* 0x43e000049c187df0 */ /* 0x000fe20008000818 */
[----:B------:R-:W-:Y:S01]  /*ebc0*/  R2UR UR6, R20 ;  /* 0x00000000140672ca */ /* 0x000fe200000e0000 */
[----:B------:R-:W-:Y:S01]  /*ebd0*/  VIADD R20, R168, 0x180 ;  /* 0x00000180a8147836 */ /* 0x000fe20000000000 */
[----:B------:R-:W-:Y:S02]  /*ebe0*/  R2UR UR7, R21 ;  /* 0x00000000150772ca */ /* 0x000fe400000e0000 */
[----:B------:R-:W-:Y:S01]  /*ebf0*/  MOV R21, 0x40000040 ;  /* 0x4000004000157802 */ /* 0x000fe20000000f00 */
[----:B------:R-:W-:Y:S02]  /*ec00*/  WARPGROUP.DEPBAR.LE gsb0, 0x0 ;  /* 0x00008000000079c5 */ /* 0x000fe40000010000 */
[----:B------:R-:W-:-:S15]  /*ec10*/  WARPGROUP.ARRIVE ;  /* 0x00000000000079c5 */ /* 0x000fde0000000000 */
[----:B------:R-:W-:-:S05]  /*ec20*/  NOP ;  /* 0x0000000000007918 */ /* 0x000fca0000000000 */
[----:B------:R-:W-:Y:S01]  /*ec30*/  HGMMA.64x256x16.F32 R24, R160, gdesc[UR4].tnspB, R24, gsb0 ;  /* 0x43e00004a0187df0 */ /* 0x000fe20008000818 */
[----:B------:R-:W-:Y:S01]  /*ec40*/  R2UR UR6, R20 ;  /* 0x00000000140672ca */ /* 0x000fe200000e0000 */
[----:B------:R-:W-:Y:S01]  /*ec50*/  FADD.FTZ R20, R180, R199 ;  /* 0x000000c7b4147221 */ /* 0x000fe20000010000 */
[----:B------:R-:W-:Y:S01]  /*ec60*/  R2UR UR7, R21 ;  /* 0x00000000150772ca */ /* 0x000fe200000e0000 */
[----:B------:R-:W-:Y:S02]  /*ec70*/  FADD.FTZ R21, R223, R206 ;  /* 0x000000cedf157221 */ /* 0x000fe40000010000 */
[----:B------:R-:W-:Y:S01]  /*ec80*/  FADD.FTZ R20, R181, R20 ;  /* 0x00000014b5147221 */ /* 0x000fe20000010000 */
[----:B------:R-:W-:Y:S02]  /*ec90*/  WARPGROUP.DEPBAR.LE gsb0, 0x0 ;  /* 0x00008000000079c5 */ /* 0x000fe40000010000 */
[----:B------:R-:W-:-:S15]  /*eca0*/  WARPGROUP.ARRIVE ;  /* 0x00000000000079c5 */ /* 0x000fde0000000000 */
[----:B------:R-:W-:-:S04]  /*ecb0*/  NOP ;  /* 0x0000000000007918 */ /* 0x000fc80000000000 */
        /* <DEDUP_REMOVED lines=12> */
.L_x_3719:
[----:B------:R-:W-:Y:S05]  /*ed80*/  BSYNC B0 ;  /* 0x0000000000007941 */ /* 0x000fea0003800000 */
.L_x_3718:
[----:B------:R-:W0:Y:S01]  /*ed90*/  SHFL.BFLY PT, R3, R20, 0x2, 0x1f ;  /* 0x0c401f0014037f89 */ /* 0x000e2200000e0000 */
[----:B------:R-:W-:Y:S02]  /*eda0*/  IMAD.MOV.U32 R6, RZ, RZ, RZ ;  /* 0x000000ffff067224 */ /* 0x000fe400078e00ff */
[----:B------:R-:W-:Y:S01]  /*edb0*/  IMAD.MOV.U32 R174, RZ, RZ, -0x800000 ;  /* 0xff800000ffae7424 */ /* 0x000fe200078e00ff */
[----:B------:R-:W1:Y:S01]  /*edc0*/  SHFL.BFLY PT, R0, R21, 0x2, 0x1f ;  /* 0x0c401f0015007f89 */ /* 0x000e6200000e0000 */
[----:B------:R-:W-:Y:S02]  /*edd0*/  IMAD.MOV.U32 R175, RZ, RZ, -0x800000 ;  /* 0xff800000ffaf7424 */ /* 0x000fe400078e00ff */
[----:B------:R-:W-:Y:S01]  /*ede0*/  VIADD R212, R212, 0x1 ;  /* 0x00000001d4d47836 */ /* 0x000fe20000000000 */
[----:B------:R-:W-:Y:S08]  /*edf0*/  BAR.ARV 0x8, 0xa0 ;  /* 0x0202800000007b1d */ /* 0x000ff00000002000 */
[----:B------:R-:W-:Y:S01]  /*ee00*/  BAR.SYNC.DEFER_BLOCKING 0xf, 0x100 ;  /* 0x03c4000000007b1d */ /* 0x000fe20000010000 */
[----:B0-----:R-:W-:Y:S01]  /*ee10*/  FADD.FTZ R4, R3, R20 ;  /* 0x0000001403047221 */ /* 0x001fe20000010000 */
[----:B-1----:R-:W-:-:S04]  /*ee20*/  FADD.FTZ R5, R0, R21 ;  /* 0x0000001500057221 */ /* 0x002fc80000010000 */
[----:B------:R-:W0:Y:S04]  /*ee30*/  SHFL.BFLY PT, R3, R4, 0x1, 0x1f ;  /* 0x0c201f0004037f89 */ /* 0x000e2800000e0000 */
[----:B------:R-:W1:Y:S01]  /*ee40*/  SHFL.BFLY PT, R0, R5, 0x1, 0x1f ;  /* 0x0c201f0005007f89 */ /* 0x000e6200000e0000 */
[----:B0-----:R-:W-:Y:S01]  /*ee50*/  FADD.FTZ R7, R4, R3 ;  /* 0x0000000304077221 */ /* 0x001fe20000010000 */
[----:B------:R-:W-:Y:S01]  /*ee60*/  IADD3 R3, -R191, RZ, RZ ;  /* 0x000000ffbf037210 */ /* 0x000fe20007ffe1ff */
[----:B------:R-:W-:Y:S02]  /*ee70*/  VIADD R4, R18, 0x1 ;  /* 0x0000000112047836 */ /* 0x000fe40000000000 */
[----:B-1----:R-:W-:Y:S01]  /*ee80*/  FADD.FTZ R0, R5, R0 ;  /* 0x0000000005007221 */ /* 0x002fe20000010000 */
[----:B------:R-:W-:-:S02]  /*ee90*/  FSETP.NE.FTZ.AND P2, PT, R7, RZ, PT ;  /* 0x000000ff0700720b */ /* 0x000fc40003f55000 */
[----:B------:R-:W-:Y:S01]  /*eea0*/  ISETP.NE.AND P0, PT, R190, R3, PT ;  /* 0x00000003be00720c */ /* 0x000fe20003f05270 */
[----:B------:R-:W-:Y:S01]  /*eeb0*/  IMAD.MOV.U32 R3, RZ, RZ, RZ ;  /* 0x000000ffff037224 */ /* 0x000fe200078e00ff */
[----:B------:R-:W-:Y:S02]  /*eec0*/  FSETP.NE.FTZ.AND P3, PT, R0, RZ, PT ;  /* 0x000000ff0000720b */ /* 0x000fe40003f75000 */
[----:B------:R-:W-:-:S04]  /*eed0*/  ISETP.NE.AND P1, PT, R4, 0x2, PT ;  /* 0x000000020400780c */ /* 0x000fc80003f25270 */
[----:B------:R-:W-:-:S03]  /*eee0*/  SEL R8, RZ, 0x1, P1 ;  /* 0x00000001ff087807 */ /* 0x000fc60000800000 */
[----:B------:R-:W0:Y:S01]  /*eef0*/  @P2 MUFU.RCP R3, R7 ;  /* 0x0000000700032308 */ /* 0x000e220000001000 */
[----:B------:R-:W-:Y:S01]  /*ef00*/  LOP3.LUT R23, R23, R8, RZ, 0x3c, !PT ;  /* 0x0000000817177212 */ /* 0x000fe200078e3cff */
[----:B------:R-:W-:Y:S02]  /*ef10*/  @!P0 IMAD R5, R18, 0x40, R188 ;  /* 0x0000004012058824 */ /* 0x000fe400078e02bc */
[C---:B------:R-:W-:Y:S01]  /*ef20*/  @P2 FMUL.FTZ R18, R170.reuse, 0.69314718246459960938 ;  /* 0x3f317218aa122820 */ /* 0x040fe20000410000 */
[----:B------:R-:W-:Y:S02]  /*ef30*/  @P3 FMUL.FTZ R170, R170, 0.69314718246459960938 ;  /* 0x3f317218aaaa3820 */ /* 0x000fe40000410000 */
[----:B------:R-:W-:Y:S01]  /*ef40*/  @!P0 LEA R5, R5, R2, 0x2 ;  /* 0x0000000205058211 */ /* 0x000fe200078e10ff */
[----:B------:R-:W1:Y:S08]  /*ef50*/  @P3 MUFU.RCP R6, R0 ;  /* 0x0000000000063308 */ /* 0x000e700000001000 */
[----:B------:R-:W3:Y:S01]  /*ef60*/  @P2 MUFU.LG2 R2, R7 ;  /* 0x0000000700022308 */ /* 0x000ee20000000c00 */
[----:B0-----:R-:W-:Y:S01]  /*ef70*/  @!P0 STS [R5+0x38400], R3 ;  /* 0x0384000305008388 */ /* 0x001fe20000000800 */
[-C--:B------:R-:W-:Y:S01]  /*ef80*/  FMUL.FTZ R181, R25, R3.reuse ;  /* 0x0000000319b57220 */ /* 0x080fe20000410000 */
        /* <DEDUP_REMOVED lines=12> */
[-C--:B--2---:R-:W-:Y:S01]  /*f050*/  FMUL.FTZ R167, R45, R3.reuse ;  /* 0x000000032da77220 */ /* 0x084fe20000410000 */
[-C--:B------:R-:W-:Y:S01]  /*f060*/  FMUL.FTZ R172, R48, R3.reuse ;  /* 0x0000000330ac7220 */ /* 0x080fe20000410000 */
[----:B---3--:R-:W-:Y:S01]  /*f070*/  @P2 FMUL.FTZ R21, R2, 0.69314718246459960938 ;  /* 0x3f31721802152820 */ /* 0x008fe20000410000 */
[-C--:B------:R-:W-:Y:S01]  /*f080*/  FMUL.FTZ R12, R49, R3.reuse ;  /* 0x00000003310c7220 */ /* 0x080fe20000410000 */
[-C--:B------:R-:W-:Y:S01]  /*f090*/  FMUL.FTZ R166, R52, R3.reuse ;  /* 0x0000000334a67220 */ /* 0x080fe20000410000 */
        /* <DEDUP_REMOVED lines=55> */
[----:B------:R-:W-:Y:S01]  /*f410*/  @P2 FFMA.FTZ R174, R18, R169, R21 ;  /* 0x000000a912ae2223 */ /* 0x000fe20000010015 */
[----:B------:R-:W-:Y:S01]  /*f420*/  PLOP3.LUT P0, PT, PT, PT, PT, 0x8, 0x0 ;  /* 0x000000000000781c */ /* 0x000fe20003f0e170 */
        /* <DEDUP_REMOVED lines=62> */
.L_x_3669:
[----:B------:R-:W-:Y:S05]  /*f810*/  BSYNC B7 ;  /* 0x0000000000077941 */ /* 0x000fea0003800000 */
.L_x_3667:
        /* <DEDUP_REMOVED lines=36> */
[----:B------:R-:W-:Y:S02]  /*fa60*/  LOP3.LUT R44, R169, 0x380, RZ, 0xc0, !PT ;  /* 0x00000380a92c7812 */ /* 0x000fe400078ec0ff */
[----:B------:R-:W-:Y:S01]  /*fa70*/  LOP3.LUT R48, R171, 0x380, RZ, 0xc0, !PT ;  /* 0x00000380ab307812 */ /* 0x000fe200078ec0ff */
[--C-:B------:R-:W-:Y:S01]  /*fa80*/  IMAD.X R49, RZ, RZ, R123.reuse, P0 ;  /* 0x000000ffff317224 */ /* 0x100fe200000e067b */
[----:B------:R-:W-:Y:S02]  /*fa90*/  IADD3 R199, P3, R122, 0x2000, RZ ;  /* 0x000020007ac77810 */ /* 0x000fe40007f7e0ff */
[----:B------:R-:W-:Y:S02]  /*faa0*/  SHF.R.U64 R44, R44, 0x3, RZ ;  /* 0x000000032c2c7819 */ /* 0x000fe400000012ff */
[C---:B------:R-:W-:Y:S01]  /*fab0*/  IADD3 R60, P6, R122.reuse, 0x2020, RZ ;  /* 0x000020207a3c7810 */ /* 0x040fe20007fde0ff */
[----:B------:R-:W-:Y:S01]  /*fac0*/  IMAD.X R57, RZ, RZ, R123, P3 ;  /* 0x000000ffff397224 */ /* 0x000fe200018e067b */
[----:B------:R-:W-:-:S02]  /*fad0*/  IADD3 R197, P4, R122, 0x60, RZ ;  /* 0x000000607ac57810 */ /* 0x000fc40007f9e0ff */
[----:B------:R-:W-:Y:S01]  /*fae0*/  SHF.R.U64 R48, R48, 0x3, RZ ;  /* 0x0000000330307819 */ /* 0x000fe200000012ff */
[--C-:B------:R-:W-:Y:S01]  /*faf0*/  IMAD.X R61, RZ, RZ, R123.reuse, P6 ;  /* 0x000000ffff3d7224 */ /* 0x100fe200030e067b */
[----:B------:R-:W-:Y:S01]  /*fb00*/  IADD3 R64, P5, R122, 0x2040, RZ ;  /* 0x000020407a407810 */ /* 0x000fe20007fbe0ff */
[----:B------:R-:W-:Y:S01]  /*fb10*/  IMAD.X R53, RZ, RZ, R123, P4 ;  /* 0x000000ffff357224 */ /* 0x000fe200020e067b */
[----:B------:R-:W-:Y:S02]  /*fb20*/  LOP3.LUT R56, R199, 0x380, RZ, 0xc0, !PT ;  /* 0x00000380c7387812 */ /* 0x000fe400078ec0ff */
[----:B------:R-:W-:Y:S02]  /*fb30*/  LOP3.LUT R44, R44, R169, RZ, 0x3c, !PT ;  /* 0x000000a92c2c7212 */ /* 0x000fe400078e3cff */
[----:B------:R-:W-:Y:S02]  /*fb40*/  LOP3.LUT R169, R60, 0x380, RZ, 0xc0, !PT ;  /* 0x000003803ca97812 */ /* 0x000fe400078ec0ff */
[----:B------:R-:W-:-:S02]  /*fb50*/  LOP3.LUT R52, R197, 0x380, RZ, 0xc0, !PT ;  /* 0x00000380c5347812 */ /* 0x000fc400078ec0ff */
[----:B------:R-:W-:Y:S02]  /*fb60*/  LOP3.LUT R48, R48, R171, RZ, 0x3c, !PT ;  /* 0x000000ab30307212 */ /* 0x000fe400078e3cff */
[----:B------:R-:W-:Y:S02]  /*fb70*/  LOP3.LUT R171, R64, 0x380, RZ, 0xc0, !PT ;  /* 0x0000038040ab7812 */ /* 0x000fe400078ec0ff */
[----:B------:R-:W-:Y:S02]  /*fb80*/  IADD3.X R45, RZ, R123, RZ, P1, !PT ;  /* 0x0000007bff2d7210 */ /* 0x000fe40000ffe4ff */
[----:B------:R-:W-:Y:S02]  /*fb90*/  SHF.R.U64 R56, R56, 0x3, RZ ;  /* 0x0000000338387819 */ /* 0x000fe400000012ff */
[----:B------:R-:W-:Y:S02]  /*fba0*/  IADD3 R98, P1, R122, 0x4000, RZ ;  /* 0x000040007a627810 */ /* 0x000fe40007f3e0ff */
[----:B------:R-:W-:-:S02]  /*fbb0*/  SHF.R.U64 R169, R169, 0x3, RZ ;  /* 0x00000003a9a97819 */ /* 0x000fc400000012ff */
[----:B------:R-:W-:Y:S01]  /*fbc0*/  IADD3 R4, P0, R122, 0x4020, RZ ;  /* 0x000040207a047810 */ /* 0x000fe20007f1e0ff */
[--C-:B------:R-:W-:Y:S01]  /*fbd0*/  IMAD.X R99, RZ, RZ, R123.reuse, P1 ;  /* 0x000000ffff637224 */ /* 0x100fe200008e067b */
[----:B------:R-:W-:Y:S02]  /*fbe0*/  SHF.R.U64 R52, R52, 0x3, RZ ;  /* 0x0000000334347819 */ /* 0x000fe400000012ff */
[C---:B------:R-:W-:Y:S01]  /*fbf0*/  IADD3 R68, P2, R122.reuse, 0x2060, RZ ;  /* 0x000020607a447810 */ /* 0x040fe20007f5e0ff */
[--C-:B------:R-:W-:Y:S01]  /*fc00*/  IMAD.X R103, RZ, RZ, R123.reuse, P0 ;  /* 0x000000ffff677224 */ /* 0x100fe200000e067b */
[----:B------:R-:W-:Y:S02]  /*fc10*/  SHF.R.U64 R171, R171, 0x3, RZ ;  /* 0x00000003abab7819 */ /* 0x000fe400000012ff */
[----:B------:R-:W-:Y:S01]  /*fc20*/  IADD3 R36, P4, R122, 0x4040, RZ ;  /* 0x000040407a247810 */ /* 0x000fe20007f9e0ff */
[----:B------:R-:W-:Y:S01]  /*fc30*/  IMAD.X R69, RZ, RZ, R123, P2 ;  /* 0x000000ffff457224 */ /* 0x000fe200010e067b */
[----:B------:R-:W-:-:S02]  /*fc40*/  LOP3.LUT R56, R56, R199, RZ, 0x3c, !PT ;  /* 0x000000c738387212 */ /* 0x000fc400078e3cff */
[----:B------:R-:W-:Y:S01]  /*fc50*/  LOP3.LUT R199, R98, 0x380, RZ, 0xc0, !PT ;  /* 0x0000038062c77812 */ /* 0x000fe200078ec0ff */
[----:B------:R-:W-:Y:S01]  /*fc60*/  IMAD.X R107, RZ, RZ, R123, P4 ;  /* 0x000000ffff6b7224 */ /* 0x000fe200020e067b */
[----:B------:R-:W-:Y:S02]  /*fc70*/  LOP3.LUT R60, R169, R60, RZ, 0x3c, !PT ;  /* 0x0000003ca93c7212 */ /* 0x000fe400078e3cff */
[----:B------:R-:W-:Y:S02]  /*fc80*/  LOP3.LUT R52, R52, R197, RZ, 0x3c, !PT ;  /* 0x000000c534347212 */ /* 0x000fe400078e3cff */
[----:B------:R-:W-:Y:S02]  /*fc90*/  LOP3.LUT R169, R4, 0x380, RZ, 0xc0, !PT ;  /* 0x0000038004a97812 */ /* 0x000fe400078ec0ff */
[----:B------:R-:W-:Y:S02]  /*fca0*/  LOP3.LUT R197, R68, 0x380, RZ, 0xc0, !PT ;  /* 0x0000038044c57812 */ /* 0x000fe400078ec0ff */
[----:B------:R-:W-:-:S02]  /*fcb0*/  LOP3.LUT R64, R171, R64, RZ, 0x3c, !PT ;  /* 0x00000040ab407212 */ /* 0x000fc400078e3cff */
[----:B------:R-:W-:Y:S02]  /*fcc0*/  LOP3.LUT R171, R36, 0x380, RZ, 0xc0, !PT ;  /* 0x0000038024ab7812 */ /* 0x000fe400078ec0ff */
[----:B------:R-:W-:Y:S02]  /*fcd0*/  SHF.R.U64 R199, R199, 0x3, RZ ;  /* 0x00000003c7c77819 */ /* 0x000fe400000012ff */
[C---:B------:R-:W-:Y:S02]  /*fce0*/  IADD3 R6, P6, R122.reuse, 0x6000, RZ ;  /* 0x000060007a067810 */ /* 0x040fe40007fde0ff */
[----:B------:R-:W-:Y:S02]  /*fcf0*/  SHF.R.U64 R169, R169, 0x3, RZ ;  /* 0x00000003a9a97819 */ /* 0x000fe400000012ff */
[C---:B------:R-:W-:Y:S01]  /*fd00*/  LOP3.LUT R37, R122.reuse, 0x380, RZ, 0xc0, !PT ;  /* 0x000003807a257812 */ /* 0x040fe200078ec0ff */
[----:B------:R-:W-:Y:S01]  /*fd10*/  IMAD.X R115, RZ, RZ, R123, P6 ;  /* 0x000000ffff737224 */ /* 0x000fe200030e067b */
[----:B------:R-:W-:-:S02]  /*fd20*/  IADD3 R30, P2, R122, 0x6040, RZ ;  /* 0x000060407a1e7810 */ /* 0x000fc40007f5e0ff */
[----:B------:R-:W-:Y:S02]  /*fd30*/  SHF.R.U64 R197, R197, 0x3, RZ ;  /* 0x00000003c5c57819 */ /* 0x000fe400000012ff */
[C---:B------:R-:W-:Y:S02]  /*fd40*/  IADD3 R40, P3, R122.reuse, 0x4060, RZ ;  /* 0x000040607a287810 */ /* 0x040fe40007f7e0ff */
[----:B------:R-:W-:Y:S02]  /*fd50*/  SHF.R.U64 R171, R171, 0x3, RZ ;  /* 0x00000003abab7819 */ /* 0x000fe400000012ff */
[----:B------:R-:W-:Y:S02]  /*fd60*/  IADD3 R34, P1, R122, 0x6060, RZ ;  /* 0x000060607a227810 */ /* 0x000fe40007f3e0ff */
[----:B------:R-:W-:Y:S02]  /*fd70*/  LOP3.LUT R98, R199, R98, RZ, 0x3c, !PT ;  /* 0x00000062c7627212 */ /* 0x000fe400078e3cff */
[----:B------:R-:W-:Y:S01]  /*fd80*/  LOP3.LUT R199, R6, 0x380, RZ, 0xc0, !PT ;  /* 0x0000038006c77812 */ /* 0x000fe200078ec0ff */
[----:B------:R-:W-:Y:S01]  /*fd90*/  IMAD.X R41, RZ, RZ, R123, P1 ;  /* 0x000000ffff297224 */ /* 0x000fe200008e067b */
[----:B------:R-:W-:-:S02]  /*fda0*/  LOP3.LUT R102, R169, R4, RZ, 0x3c, !PT ;  /* 0x00000004a9667212 */ /* 0x000fc400078e3cff */
[----:B------:R-:W-:Y:S02]  /*fdb0*/  SHF.R.U64 R37, R37, 0x3, RZ ;  /* 0x0000000325257819 */ /* 0x000fe400000012ff */
[----:B------:R-:W-:Y:S02]  /*fdc0*/  LOP3.LUT R68, R197, R68, RZ, 0x3c, !PT ;  /* 0x00000044c5447212 */ /* 0x000fe400078e3cff */
[----:B------:R-:W-:Y:S02]  /*fdd0*/  LOP3.LUT R169, R30, 0x380, RZ, 0xc0, !PT ;  /* 0x000003801ea97812 */ /* 0x000fe400078ec0ff */
[----:B------:R-:W-:Y:S02]  /*fde0*/  LOP3.LUT R197, R40, 0x380, RZ, 0xc0, !PT ;  /* 0x0000038028c57812 */ /* 0x000fe400078ec0ff */
[----:B------:R-:W-:Y:S02]  /*fdf0*/  LOP3.LUT R106, R171, R36, RZ, 0x3c, !PT ;  /* 0x00000024ab6a7212 */ /* 0x000fe400078e3cff */
[----:B------:R-:W-:-:S02]  /*fe00*/  IADD3.X R65, RZ, R123, RZ, P5, !PT ;  /* 0x0000007bff417210 */ /* 0x000fc40002ffe4ff */
[----:B------:R-:W-:Y:S02]  /*fe10*/  LOP3.LUT R171, R34, 0x380, RZ, 0xc0, !PT ;  /* 0x0000038022ab7812 */ /* 0x000fe400078ec0ff */
[----:B-1----:R-:W-:Y:S02]  /*fe20*/  IADD3 R24, P5, R122, 0x6020, RZ ;  /* 0x000060207a187810 */ /* 0x002fe40007fbe0ff */
[----:B------:R-:W-:Y:S02]  /*fe30*/  SHF.R.U64 R199, R199, 0x3, RZ ;  /* 0x00000003c7c77819 */ /* 0x000fe400000012ff */
[----:B------:R-:W-:Y:S01]  /*fe40*/  LOP3.LUT R122, R37, R122, RZ, 0x3c, !PT ;  /* 0x0000007a257a7212 */ /* 0x000fe200078e3cff */
[--C-:B------:R-:W-:Y:S01]  /*fe50*/  IMAD.X R119, RZ, RZ, R123.reuse, P5 ;  /* 0x000000ffff777224 */ /* 0x100fe200028e067b */
[----:B------:R-:W-:Y:S01]  /*fe60*/  SHF.R.U64 R169, R169, 0x3, RZ ;  /* 0x00000003a9a97819 */ /* 0x000fe200000012ff */
[----:B------:R-:W-:Y:S01]  /*fe70*/  IMAD.X R37, RZ, RZ, R123, P2 ;  /* 0x000000ffff257224 */ /* 0x000fe200010e067b */
[----:B------:R-:W-:-:S02]  /*fe80*/  SHF.R.U64 R197, R197, 0x3, RZ ;  /* 0x00000003c5c57819 */ /* 0x000fc400000012ff */
[----:B------:R-:W-:Y:S02]  /*fe90*/  SHF.R.U64 R171, R171, 0x3, RZ ;  /* 0x00000003abab7819 */ /* 0x000fe400000012ff */
[----:B------:R-:W-:Y:S02]  /*fea0*/  LOP3.LUT R114, R199, R6, RZ, 0x3c, !PT ;  /* 0x00000006c7727212 */ /* 0x000fe400078e3cff */
[-C--:B------:R-:W-:Y:S02]  /*feb0*/  IADD3.X R111, RZ, R123.reuse, RZ, P3, !PT ;  /* 0x0000007bff6f7210 */ /* 0x080fe40001ffe4ff */
[----:B------:R-:W-:Y:S02]  /*fec0*/  MOV R122, R122 ;  /* 0x0000007a007a7202 */ /* 0x000fe40000000f00 */
[----:B------:R-:W-:Y:S02]  /*fed0*/  F2FP.F16.F32.PACK_AB R4, R181, R183 ;  /* 0x000000b7b504723e */ /* 0x000fe400000000ff */
[----:B------:R-:W-:Y:S01]  /*fee0*/  F2FP.F16.F32.PACK_AB R6, R179, R182 ;  /* 0x000000b6b306723e */ /* 0x000fe200000000ff */
[----:B------:R-:W-:Y:S01]  /*fef0*/  BAR.SYNC.DEFER_BLOCKING 0x1, 0x100 ;  /* 0x0044000000007b1d */ /* 0x000fe20000010000 */
[----:B------:R-:W-:-:S02]  /*ff00*/  LOP3.LUT R36, R169, R30, RZ, 0x3c, !PT ;  /* 0x0000001ea9247212 */ /* 0x000fc400078e3cff */
[----:B------:R-:W-:Y:S02]  /*ff10*/  LOP3.LUT R110, R197, R40, RZ, 0x3c, !PT ;  /* 0x00000028c56e7212 */ /* 0x000fe400078e3cff */
[----:B------:R-:W-:Y:S02]  /*ff20*/  LOP3.LUT R123, R24, 0x380, RZ, 0xc0, !PT ;  /* 0x00000380187b7812 */ /* 0x000fe400078ec0ff */
[----:B------:R-:W-:Y:S02]  /*ff30*/  MOV R45, R44 ;  /* 0x0000002c002d7202 */ /* 0x000fe40000000f00 */
[----:B------:R-:W-:Y:S02]  /*ff40*/  F2FP.F16.F32.PACK_AB R30, R176, R178 ;  /* 0x000000b2b01e723e */ /* 0x000fe400000000ff */
[----:B------:R-:W-:Y:S02]  /*ff50*/  LOP3.LUT R40, R171, R34, RZ, 0x3c, !PT ;  /* 0x00000022ab287212 */ /* 0x000fe400078e3cff */
[----:B------:R-:W-:-:S02]  /*ff60*/  MOV R48, R48 ;  /* 0x0000003000307202 */ /* 0x000fc40000000f00 */
[----:B------:R-:W-:Y:S02]  /*ff70*/  F2FP.F16.F32.PACK_AB R34, R167, R173 ;  /* 0x000000ada722723e */ /* 0x000fe400000000ff */
[----:B------:R-:W-:Y:S02]  /*ff80*/  MOV R52, R52 ;  /* 0x0000003400347202 */ /* 0x000fe40000000f00 */
[----:B------:R-:W-:Y:S02]  /*ff90*/  SHF.R.U64 R123, R123, 0x3, RZ ;  /* 0x000000037b7b7819 */ /* 0x000fe400000012ff */
[----:B------:R-:W-:Y:S02]  /*ffa0*/  MOV R56, R56 ;  /* 0x0000003800387202 */ /* 0x000fe40000000f00 */
[----:B------:R-:W-:Y:S01]  /*ffb0*/  MOV R60, R60 ;  /* 0x0000003c003c7202 */ /* 0x000fe20000000f00 */
[----:B------:R1:W-:Y:S01]  /*ffc0*/  STSM.16.M88.4 [R122], R4 ;  /* 0x000000047a007844 */ /* 0x0003e20000000200 */
[----:B------:R-:W-:-:S02]  /*ffd0*/  MOV R64, R64 ;  /* 0x0000004000407202 */ /* 0x000fc40000000f00 */
[----:B------:R-:W-:Y:S01]  /*ffe0*/  MOV R68, R68 ;  /* 0x0000004400447202 */ /* 0x000fe20000000f00 */
[----:B------:R2:W-:Y:S01]  /*fff0*/  STSM.16.M88.4 [R45], R28 ;  /* 0x0000001c2d007844 */ /* 0x0005e20000000200 */
[----:B------:R-:W-:Y:S02]  /*10000*/  F2FP.F16.F32.PACK_AB R83, R87, R86 ;  /* 0x000000565753723e */ /* 0x000fe400000000ff */
[----:B------:R-:W-:Y:S01]  /*10010*/  F2FP.F16.F32.PACK_AB R89, R91, R90 ;  /* 0x0000005a5b59723e */ /* 0x000fe200000000ff */
[----:B------:R-:W-:Y:S01]  /*10020*/  STSM.16.M88.4 [R48], R32 ;  /* 0x0000002030007844 */ /* 0x000fe20000000200 */
[----:B------:R-:W-:Y:S02]  /*10030*/  LOP3.LUT R118, R123, R24, RZ, 0x3c, !PT ;  /* 0x000000187b767212 */ /* 0x000fe400078e3cff */
[----:B------:R-:W-:Y:S01]  /*10040*/  MOV R0, R98 ;  /* 0x0000006200007202 */ /* 0x000fe20000000f00 */
[----:B------:R-:W-:Y:S01]  /*10050*/  STSM.16.M88.4 [R52], R12 ;  /* 0x0000000c34007844 */ /* 0x000fe20000000200 */
[----:B------:R-:W-:-:S02]  /*10060*/  F2FP.F16.F32.PACK_AB R90, R93, R92 ;  /* 0x0000005c5d5a723e */ /* 0x000fc400000000ff */
[----:B------:R-:W-:Y:S01]  /*10070*/  F2FP.F16.F32.PACK_AB R91, R95, R94 ;  /* 0x0000005e5f5b723e */ /* 0x000fe200000000ff */
[----:B------:R-:W-:Y:S01]  /*10080*/  STSM.16.M88.4 [R56], R8 ;  /* 0x0000000838007844 */ /* 0x000fe20000000200 */
[----:B-1----:R-:W-:Y:S02]  /*10090*/  F2FP.F16.F32.PACK_AB R4, R160, R163 ;  /* 0x000000a3a004723e */ /* 0x002fe400000000ff */
[----:B------:R-:W-:Y:S02]  /*100a0*/  F2FP.F16.F32.PACK_AB R5, R67, R66 ;  /* 0x000000424305723e */ /* 0x000fe400000000ff */
[----:B------:R-:W-:Y:S02]  /*100b0*/  F2FP.F16.F32.PACK_AB R6, R152, R162 ;  /* 0x000000a29806723e */ /* 0x000fe400000000ff */
[----:B------:R-:W-:Y:S02]  /*100c0*/  F2FP.F16.F32.PACK_AB R7, R71, R70 ;  /* 0x000000464707723e */ /* 0x000fe400000000ff */
[----:B--2---:R-:W-:-:S02]  /*100d0*/  F2FP.F16.F32.PACK_AB R28, R73, R158 ;  /* 0x0000009e491c723e */ /* 0x004fc400000000ff */
[----:B------:R-:W-:Y:S01]  /*100e0*/  F2FP.F16.F32.PACK_AB R29, R75, R74 ;  /* 0x0000004a4b1d723e */ /* 0x000fe200000000ff */
[----:B------:R1:W-:Y:S01]  /*100f0*/  STSM.16.M88.4 [R60], R4 ;  /* 0x000000043c007844 */ /* 0x0003e20000000200 */
[----:B------:R-:W-:Y:S02]  /*10100*/  F2FP.F16.F32.PACK_AB R30, R77, R76 ;  /* 0x0000004c4d1e723e */ /* 0x000fe400000000ff */
[----:B------:R-:W-:Y:S02]  /*10110*/  F2FP.F16.F32.PACK_AB R31, R79, R78 ;  /* 0x0000004e4f1f723e */ /* 0x000fe400000000ff */
[----:B------:R-:W-:Y:S02]  /*10120*/  F2FP.F16.F32.PACK_AB R96, R97, R96 ;  /* 0x000000606160723e */ /* 0x000fe400000000ff */
[----:B------:R-:W-:Y:S01]  /*10130*/  MOV R102, R102 ;  /* 0x0000006600667202 */ /* 0x000fe20000000f00 */
[----:B------:R-:W-:Y:S01]  /*10140*/  STSM.16.M88.4 [R64], R28 ;  /* 0x0000001c40007844 */ /* 0x000fe20000000200 */
[----:B------:R-:W-:-:S02]  /*10150*/  MOV R24, R106 ;  /* 0x0000006a00187202 */ /* 0x000fc40000000f00 */
[----:B------:R-:W-:Y:S01]  /*10160*/  F2FP.F16.F32.PACK_AB R97, R42, R3 ;  /* 0x000000032a61723e */ /* 0x000fe200000000ff */
[----:B------:R-:W-:Y:S01]  /*10170*/  STSM.16.M88.4 [R68], R80 ;  /* 0x0000005044007844 */ /* 0x000fe20000000200 */
[----:B------:R-:W-:Y:S02]  /*10180*/  F2FP.F16.F32.PACK_AB R98, R101, R100 ;  /* 0x000000646562723e */ /* 0x000fe400000000ff */
[----:B------:R-:W-:Y:S01]  /*10190*/  F2FP.F16.F32.PACK_AB R99, R54, R50 ;  /* 0x000000323663723e */ /* 0x000fe200000000ff */
[----:B------:R2:W-:Y:S01]  /*101a0*/  STSM.16.M88.4 [R0], R88 ;  /* 0x0000005800007844 */ /* 0x0005e20000000200 */
[----:B------:R-:W-:Y:S02]  /*101b0*/  F2FP.F16.F32.PACK_AB R104, R105, R104 ;  /* 0x000000686968723e */ /* 0x000fe400000000ff */
[----:B------:R-:W-:Y:S01]  /*101c0*/  MOV R44, R114 ;  /* 0x00000072002c7202 */ /* 0x000fe20000000f00 */
[----:B------:R-:W-:Y:S01]  /*101d0*/  STSM.16.M88.4 [R102], R96 ;  /* 0x0000006066007844 */ /* 0x000fe20000000200 */
[----:B------:R-:W-:-:S02]  /*101e0*/  F2FP.F16.F32.PACK_AB R105, R62, R58 ;  /* 0x0000003a3e69723e */ /* 0x000fc400000000ff */
[----:B------:R-:W-:Y:S02]  /*101f0*/  F2FP.F16.F32.PACK_AB R106, R109, R108 ;  /* 0x0000006c6d6a723e */ /* 0x000fe400000000ff */
[----:B------:R-:W-:Y:S02]  /*10200*/  F2FP.F16.F32.PACK_AB R107, R153, R72 ;  /* 0x00000048996b723e */ /* 0x000fe400000000ff */
[----:B------:R-:W-:Y:S02]  /*10210*/  F2FP.F16.F32.PACK_AB R112, R113, R112 ;  /* 0x000000707170723e */ /* 0x000fe400000000ff */
[----:B------:R-:W-:Y:S01]  /*10220*/  MOV R110, R110 ;  /* 0x0000006e006e7202 */ /* 0x000fe20000000f00 */
[----:B------:R3:W-:Y:S01]  /*10230*/  STSM.16.M88.4 [R24], R104 ;  /* 0x0000006818007844 */ /* 0x0007e20000000200 */
        /* <DEDUP_REMOVED lines=12> */
[----:B------:R-:W-:Y:S02]  /*10300*/  ISETP.NE.U32.AND P0, PT, RZ, UR4, PT ;  /* 0x00000004ff007c0c */ /* 0x000fe4000bf05070 */
[----:B-1----:R-:W-:Y:S02]  /*10310*/  IADD3 R6, P1, R209, UR4, RZ ;  /* 0x00000004d1067c10 */ /* 0x002fe4000ff3e0ff */
[----:B------:R-:W-:Y:S02]  /*10320*/  MOV R118, R118 ;  /* 0x0000007600767202 */ /* 0x000fe40000000f00 */
[----:B------:R-:W-:-:S02]  /*10330*/  F2FP.F16.F32.PACK_AB R130, R133, R132 ;  /* 0x000000848582723e */ /* 0x000fc400000000ff */
[----:B------:R-:W-:Y:S02]  /*10340*/  F2FP.F16.F32.PACK_AB R131, R135, R134 ;  /* 0x000000868783723e */ /* 0x000fe400000000ff */
[----:B------:R-:W-:Y:S02]  /*10350*/  F2FP.F16.F32.PACK_AB R137, R139, R138 ;  /* 0x0000008a8b89723e */ /* 0x000fe400000000ff */
[----:B------:R-:W-:Y:S01]  /*10360*/  F2FP.F16.F32.PACK_AB R144, R145, R144 ;  /* 0x000000909190723e */ /* 0x000fe200000000ff */
[----:B------:R-:W-:Y:S01]  /*10370*/  STSM.16.M88.4 [R118], R128 ;  /* 0x0000008076007844 */ /* 0x000fe20000000200 */
[----:B------:R-:W-:Y:S02]  /*10380*/  MOV R36, R36 ;  /* 0x0000002400247202 */ /* 0x000fe40000000f00 */
[----:B------:R-:W-:Y:S02]  /*10390*/  F2FP.F16.F32.PACK_AB R138, R141, R140 ;  /* 0x0000008c8d8a723e */ /* 0x000fe400000000ff */
[----:B------:R-:W-:-:S02]  /*103a0*/  F2FP.F16.F32.PACK_AB R139, R143, R142 ;  /* 0x0000008e8f8b723e */ /* 0x000fc400000000ff */
[----:B------:R-:W-:Y:S02]  /*103b0*/  F2FP.F16.F32.PACK_AB R145, R147, R146 ;  /* 0x000000929391723e */ /* 0x000fe400000000ff */
[----:B------:R-:W-:Y:S01]  /*103c0*/  MOV R40, R40 ;  /* 0x0000002800287202 */ /* 0x000fe20000000f00 */
[----:B------:R1:W-:Y:S01]  /*103d0*/  STSM.16.M88.4 [R36], R136 ;  /* 0x0000008824007844 */ /* 0x0003e20000000200 */
        /* <DEDUP_REMOVED lines=8> */
[----:B--2---:R-:W-:Y:S02]  /*10460*/  MOV R0, RZ ;  /* 0x000000ff00007202 */ /* 0x004fe40000000f00 */
[----:B------:R-:W-:-:S13]  /*10470*/  ISETP.NE.AND.EX P6, PT, RZ, UR5, PT, P6 ;  /* 0x00000005ff007c0c */ /* 0x000fda000bfc5360 */
[----:B------:R-:W-:Y:S01]  /*10480*/  @P6 IADD3 R4, P4, R209, UR4, RZ ;  /* 0x00000004d1046c10 */ /* 0x000fe2000ff9e0ff */
[----:B------:R-:W-:Y:S02]  /*10490*/  ULDC UR4, c[0x0][0xb88] ;  /* 0x0002e20000047ab9 */ /* 0x000fe40000000800 */
[----:B---3--:R-:W-:Y:S01]  /*104a0*/  IMAD.U32 R24, RZ, RZ, UR4 ;  /* 0x00000004ff187e24 */ /* 0x008fe2000f8e00ff */
        /* <DEDUP_REMOVED lines=20> */
[----:B------:R-:W-:Y:S01]  /*105f0*/  LOP3.LUT R12, R12, R13, RZ, 0x3c, !PT ;  /* 0x0000000d0c0c7212 */ /* 0x000fe200078e3cff */
[--C-:B------:R-:W-:Y:S01]  /*10600*/  IMAD.X R13, RZ, RZ, R21.reuse, P2 ;  /* 0x000000ffff0d7224 */ /* 0x100fe200010e0615 */
[----:B------:R-:W-:Y:S01]  /*10610*/  LOP3.LUT R28, R28, R29, RZ, 0x3c, !PT ;  /* 0x0000001d1c1c7212 */ /* 0x000fe200078e3cff */
[----:B------:R-:W-:Y:S01]  /*10620*/  IMAD.X R29, RZ, RZ, R21, P3 ;  /* 0x000000ffff1d7224 */ /* 0x000fe200018e0615 */
[----:B------:R-:W-:Y:S02]  /*10630*/  LOP3.LUT R32, R32, R33, RZ, 0x3c, !PT ;  /* 0x0000002120207212 */ /* 0x000fe400078e3cff */
[----:B------:R-:W-:-:S02]  /*10640*/  P2R R10, PR, RZ, 0x20 ;  /* 0x00000020ff0a7803 */ /* 0x000fc40000000000 */
[----:B------:R-:W-:Y:S02]  /*10650*/  IADD3.X R33, RZ, R21, RZ, P4, !PT ;  /* 0x00000015ff217210 */ /* 0x000fe400027fe4ff */
[C---:B------:R-:W-:Y:S02]  /*10660*/  IADD3 R41, P1, R20.reuse, 0x6000, RZ ;  /* 0x0000600014297810 */ /* 0x040fe40007f3e0ff */
[C---:B------:R-:W-:Y:S02]  /*10670*/  IADD3 R45, P2, R20.reuse, 0x7000, RZ ;  /* 0x00007000142d7810 */ /* 0x040fe40007f5e0ff */
[C---:B------:R-:W-:Y:S02]  /*10680*/  IADD3 R49, P3, R20.reuse, 0x8000, RZ ;  /* 0x0000800014317810 */ /* 0x040fe40007f7e0ff */
[C---:B------:R-:W-:Y:S02]  /*10690*/  IADD3 R53, P4, R20.reuse, 0x9000, RZ ;  /* 0x0000900014357810 */ /* 0x040fe40007f9e0ff */
[----:B------:R-:W-:-:S02]  /*106a0*/  IADD3 R57, P5, R20, 0xa000, RZ ;  /* 0x0000a00014397810 */ /* 0x000fc40007fbe0ff */
[----:B-1----:R-:W-:Y:S02]  /*106b0*/  LOP3.LUT R36, R37, 0x380, RZ, 0xc0, !PT ;  /* 0x0000038025247812 */ /* 0x002fe400078ec0ff */
[----:B----4-:R-:W-:Y:S02]  /*106c0*/  LOP3.LUT R40, R41, 0x380, RZ, 0xc0, !PT ;  /* 0x0000038029287812 */ /* 0x010fe400078ec0ff */
[----:B------:R-:W-:Y:S02]  /*106d0*/  LOP3.LUT R44, R45, 0x380, RZ, 0xc0, !PT ;  /* 0x000003802d2c7812 */ /* 0x000fe400078ec0ff */
        /* <DEDUP_REMOVED lines=15> */
[----:B--2---:R-:W-:Y:S06]  /*107d0*/  @P6 BRA `(.L_x_3733) ;  /* 0x0000000000106947 */ /* 0x004fec0003800000 */
[----:B------:R-:W-:Y:S05]  /*107e0*/  @!P0 BRA `(.L_x_3733) ;  /* 0x00000000000c8947 */ /* 0x000fea0003800000 */
[----:B------:R-:W2:Y:S04]  /*107f0*/  LDG.E R3, desc[UR54][R6.64] ;  /* 0x0000003606037981 */ /* 0x000ea8000c1e1900 */
[----:B-----5:R-:W2:Y:S02]  /*10800*/  LDG.E R24, desc[UR54][R6.64+0x4] ;  /* 0x0000043606187981 */ /* 0x020ea4000c1e1900 */
[----:B--2---:R-:W-:-:S07]  /*10810*/  IMAD.IADD R24, R24, 0x1, -R3 ;  /* 0x0000000118187824 */ /* 0x004fce00078e0a03 */
.L_x_3733:
        /* <DEDUP_REMOVED lines=8> */
[--C-:B------:R-:W-:Y:S01]  /*108a0*/  IMAD.X R49, RZ, RZ, R21.reuse, P3 ;  /* 0x000000ffff317224 */ /* 0x100fe200018e0615 */
[C---:B------:R-:W-:Y:S01]  /*108b0*/  IADD3 R69, P2, R20.reuse, 0xd000, RZ ;  /* 0x0000d00014457810 */ /* 0x040fe20007f5e0ff */
[----:B------:R-:W-:Y:S01]  /*108c0*/  IMAD.X R53, RZ, RZ, R21, P4 ;  /* 0x000000ffff357224 */ /* 0x000fe200020e0615 */
[----:B------:R-:W-:-:S02]  /*108d0*/  IADD3 R73, P3, R20, 0xe000, RZ ;  /* 0x0000e00014497810 */ /* 0x000fc40007f7e0ff */
[C---:B------:R-:W-:Y:S02]  /*108e0*/  IADD3 R4, P4, R20.reuse, 0xf000, RZ ;  /* 0x0000f00014047810 */ /* 0x040fe40007f9e0ff */
[----:B------:R-:W-:Y:S02]  /*108f0*/  LOP3.LUT R60, R61, 0x380, RZ, 0xc0, !PT ;  /* 0x000003803d3c7812 */ /* 0x000fe400078ec0ff */
[----:B------:R-:W-:Y:S01]  /*10900*/  LOP3.LUT R64, R65, 0x380, RZ, 0xc0, !PT ;  /* 0x0000038041407812 */ /* 0x000fe200078ec0ff */
[----:B------:R-:W-:Y:S01]  /*10910*/  IMAD.X R77, RZ, RZ, R21, P4 ;  /* 0x000000ffff4d7224 */ /* 0x000fe200020e0615 */
[----:B------:R-:W-:Y:S02]  /*10920*/  LOP3.LUT R68, R69, 0x380, RZ, 0xc0, !PT ;  /* 0x0000038045447812 */ /* 0x000fe400078ec0ff */
[----:B------:R-:W-:Y:S02]  /*10930*/  LOP3.LUT R72, R73, 0x380, RZ, 0xc0, !PT ;  /* 0x0000038049487812 */ /* 0x000fe400078ec0ff */
[----:B------:R-:W-:-:S02]  /*10940*/  LOP3.LUT R5, R20, 0x380, RZ, 0xc0, !PT ;  /* 0x0000038014057812 */ /* 0x000fc400078ec0ff */
[----:B-1----:R-:W-:Y:S02]  /*10950*/  ISETP.NE.AND P5, PT, R3, RZ, PT ;  /* 0x000000ff0300720c */ /* 0x002fe40003fa5270 */
[----:B------:R-:W-:Y:S02]  /*10960*/  LOP3.LUT R3, R4, 0x380, RZ, 0xc0, !PT ;  /* 0x0000038004037812 */ /* 0x000fe400078ec0ff */
        /* <DEDUP_REMOVED lines=12> */
[----:B------:R-:W-:Y:S01]  /*10a30*/  IMAD.X R73, RZ, RZ, R21, P3 ;  /* 0x000000ffff497224 */ /* 0x000fe200018e0615 */
[----:B------:R-:W-:-:S02]  /*10a40*/  IADD3.X R65, RZ, R21, RZ, P1, !PT ;  /* 0x00000015ff417210 */ /* 0x000fc40000ffe4ff */
[----:B------:R-:W-:Y:S02]  /*10a50*/  LOP3.LUT R20, R5, R20, RZ, 0x3c, !PT ;  /* 0x0000001405147212 */ /* 0x000fe400078e3cff */
        /* <DEDUP_REMOVED lines=8> */
[----:B------:R-:W-:Y:S02]  /*10ae0*/  IMAD R3, R80, UR4, RZ ;  /* 0x0000000450037c24 */ /* 0x000fe4000f8e02ff */
[----:B------:R-:W-:Y:S02]  /*10af0*/  IMAD.MOV.U32 R4, RZ, RZ, R0 ;  /* 0x000000ffff047224 */ /* 0x000fe400078e0000 */
[C---:B------:R-:W-:Y:S02]  /*10b00*/  IMAD R3, R208.reuse, UR5, R3 ;  /* 0x00000005d0037c24 */ /* 0x040fe4000f8e0203 */
[----:B------:R-:W-:Y:S01]  /*10b10*/  IMAD.WIDE.U32 R4, R208, UR4, R4 ;  /* 0x00000004d0047c25 */ /* 0x000fe2000f8e0004 */
[----:B------:R-:W-:-:S03]  /*10b20*/  ULDC.64 UR4, c[0x0][0xc78] ;  /* 0x00031e0000047ab9 */ /* 0x000fc60000000a00 */
[----:B------:R-:W-:Y:S02]  /*10b30*/  IMAD.IADD R5, R5, 0x1, R3 ;  /* 0x0000000105057824 */ /* 0x000fe400078e0203 */
[----:B------:R-:W-:Y:S02]  /*10b40*/  IMAD.MOV R7, RZ, RZ, -R191 ;  /* 0x000000ffff077224 */ /* 0x000fe400078e0abf */
[----:B------:R-:W-:Y:S02]  /*10b50*/  IMAD R3, R215, UR4, RZ ;  /* 0x00000004d7037c24 */ /* 0x000fe4000f8e02ff */
[----:B------:R-:W-:Y:S01]  /*10b60*/  IMAD R11, R213, 0x40, R188 ;  /* 0x00000040d50b7824 */ /* 0x000fe200078e02bc */
[----:B------:R-:W-:Y:S01]  /*10b70*/  ISETP.NE.AND P0, PT, R190, R7, PT ;  /* 0x00000007be00720c */ /* 0x000fe20003f05270 */
[----:B------:R-:W-:-:S03]  /*10b80*/  IMAD.WIDE.U32 R4, R83, UR4, R4 ;  /* 0x0000000453047c25 */ /* 0x000fc6000f8e0004 */
[----:B------:R-:W-:Y:S01]  /*10b90*/  SHF.R.S32.HI R7, RZ, 0x1f, R11 ;  /* 0x0000001fff077819 */ /* 0x000fe2000001140b */
[----:B------:R-:W-:Y:S01]  /*10ba0*/  IMAD R10, R83, UR5, R3 ;  /* 0x00000005530a7c24 */ /* 0x000fe2000f8e0203 */
[C---:B------:R-:W-:Y:S01]  /*10bb0*/  IADD3 R6, P2, R11.reuse, R4, RZ ;  /* 0x000000040b067210 */ /* 0x040fe20007f5e0ff */
[C---:B------:R-:W-:Y:S01]  /*10bc0*/  VIADD R3, R11.reuse, 0x8 ;  /* 0x000000080b037836 */ /* 0x040fe20000000000 */
[-C--:B------:R-:W-:Y:S01]  /*10bd0*/  ISETP.GE.OR P1, PT, R11, R24.reuse, P0 ;  /* 0x000000180b00720c */ /* 0x080fe20000726670 */
[----:B------:R-:W-:Y:S01]  /*10be0*/  ULDC.64 UR4, c[0x0][0xc40] ;  /* 0x0003100000047ab9 */ /* 0x000fe20000000a00 */
[----:B------:R-:W-:Y:S02]  /*10bf0*/  IADD3.X R7, R7, R5, R10, P2, !PT ;  /* 0x0000000507077210 */ /* 0x000fe400017fe40a */
[----:B------:R-:W-:Y:S02]  /*10c00*/  ISETP.GE.OR P0, PT, R3, R24, P0 ;  /* 0x000000180300720c */ /* 0x000fe40000706670 */
[----:B------:R-:W-:-:S04]  /*10c10*/  LEA R4, P2, R6, UR4, 0x2 ;  /* 0x0000000406047c11 */ /* 0x000fc8000f8410ff */
[----:B------:R-:W-:-:S05]  /*10c20*/  LEA.HI.X R5, R6, UR5, R7, 0x2, P2 ;  /* 0x0000000506057c11 */ /* 0x000fca00090f1407 */
[----:B------:R1:W-:Y:S04]  /*10c30*/  @!P1 STG.E desc[UR54][R4.64], R174 ;  /* 0x000000ae04009986 */ /* 0x0003e8000c101936 */
[----:B------:R1:W-:Y:S02]  /*10c40*/  @!P0 STG.E desc[UR54][R4.64+0x20], R175 ;  /* 0x000020af04008986 */ /* 0x0003e4000c101936 */
.L_x_3734:
[----:B------:R-:W2:Y:S01]  /*10c50*/  LDC R90, c[0x0][0xb8c] ;  /* 0x0002e300ff5a7b82 */ /* 0x000ea20000000800 */
[----:B-1----:R1:W5:Y:S01]  /*10c60*/  LD.E.128 R4, desc[UR54][R20.64] ;  /* 0x0000003614047980 */ /* 0x002362000c101d00 */
[----:B------:R-:W-:Y:S02]  /*10c70*/  ULDC.64 UR4, c[0x0][0xba0] ;  /* 0x0002e80000047ab9 */ /* 0x000fe40000000a00 */
[----:B------:R-:W-:Y:S01]  /*10c80*/  IMAD R3, R81, UR4, RZ ;  /* 0x0000000451037c24 */ /* 0x000fe2000f8e02ff */
[----:B------:R-:W5:Y:S04]  /*10c90*/  LD.E.128 R8, desc[UR54][R8.64] ;  /* 0x0000003608087980 */ /* 0x000f68000c101d00 */
[----:B------:R-:W5:Y:S01]  /*10ca0*/  LD.E.128 R12, desc[UR54][R12.64] ;  /* 0x000000360c0c7980 */ /* 0x000f62000c101d00 */
[----:B-1----:R-:W-:-:S02]  /*10cb0*/  SHF.R.S32.HI R21, RZ, 0x1f, R187 ;  /* 0x0000001fff157819 */ /* 0x002fc400000114bb */
[----:B------:R-:W-:Y:S01]  /*10cc0*/  MOV R20, R187 ;  /* 0x000000bb00147202 */ /* 0x000fe20000000f00 */
[C---:B------:R-:W-:Y:S01]  /*10cd0*/  IMAD R3, R0.reuse, UR5, R3 ;  /* 0x0000000500037c24 */ /* 0x040fe2000f8e0203 */
[----:B------:R-:W5:Y:S03]  /*10ce0*/  LD.E.128 R28, desc[UR54][R28.64] ;  /* 0x000000361c1c7980 */ /* 0x000f66000c101d00 */
[----:B------:R-:W-:Y:S01]  /*10cf0*/  IMAD.WIDE.U32 R20, R0, UR4, R20 ;  /* 0x0000000400147c25 */ /* 0x000fe2000f8e0014 */
[----:B------:R-:W-:Y:S01]  /*10d00*/  ULDC.64 UR4, c[0x0][0xbe0] ;  /* 0x0002f80000047ab9 */ /* 0x000fe20000000a00 */
[----:B------:R-:W5:Y:S02]  /*10d10*/  LD.E.128 R32, desc[UR54][R32.64] ;  /* 0x0000003620207980 */ /* 0x000f64000c101d00 */
[----:B------:R-:W-:Y:S02]  /*10d20*/  IMAD.IADD R21, R21, 0x1, R3 ;  /* 0x0000000115157824 */ /* 0x000fe400078e0203 */
[----:B------:R-:W-:Y:S01]  /*10d30*/  VIADD R3, R187, 0x40 ;  /* 0x00000040bb037836 */ /* 0x000fe20000000000 */
[----:B------:R-:W5:Y:S01]  /*10d40*/  LD.E.128 R36, desc[UR54][R36.64] ;  /* 0x0000003624247980 */ /* 0x000f62000c101d00 */
[----:B------:R-:W-:-:S03]  /*10d50*/  IMAD R81, R80, UR4, RZ ;  /* 0x0000000450517c24 */ /* 0x000fc6000f8e02ff */
[-C--:B--2---:R-:W-:Y:S01]  /*10d60*/  ISETP.GE.AND P3, PT, R3, R90.reuse, PT ;  /* 0x0000005a0300720c */ /* 0x084fe20003f66270 */
[----:B------:R-:W-:Y:S01]  /*10d70*/  IMAD R85, R213, -0x40, R24 ;  /* 0xffffffc0d5557824 */ /* 0x000fe200078e0218 */
[----:B------:R-:W5:Y:S01]  /*10d80*/  LD.E.128 R40, desc[UR54][R40.64] ;  /* 0x0000003628287980 */ /* 0x000f62000c101d00 */
[----:B------:R-:W-:Y:S01]  /*10d90*/  VIADD R0, R192, 0x20 ;  /* 0x00000020c0007836 */ /* 0x000fe20000000000 */
[----:B------:R-:W-:Y:S01]  /*10da0*/  SEL R24, RZ, 0xffffffff, P3 ;  /* 0xffffffffff187807 */ /* 0x000fe20001800000 */
[C---:B------:R-:W-:Y:S01]  /*10db0*/  IMAD R81, R208.reuse, UR5, R81 ;  /* 0x00000005d0517c24 */ /* 0x040fe2000f8e0251 */
[----:B------:R-:W5:Y:S01]  /*10dc0*/  LD.E.128 R44, desc[UR54][R44.64] ;  /* 0x000000362c2c7980 */ /* 0x000f62000c101d00 */
[----:B------:R-:W-:Y:S01]  /*10dd0*/  IMAD.WIDE.U32 R20, R208, UR4, R20 ;  /* 0x00000004d0147c25 */ /* 0x000fe2000f8e0014 */
[C---:B------:R-:W-:Y:S01]  /*10de0*/  ISETP.GE.AND P2, PT, R187.reuse, R90, PT ;  /* 0x0000005abb00720c */ /* 0x040fe20003f46270 */
[----:B------:R-:W-:Y:S01]  /*10df0*/  ULDC.64 UR4, c[0x0][0xbe8] ;  /* 0x0002fa0000047ab9 */ /* 0x000fe20000000a00 */
[----:B------:R-:W5:Y:S01]  /*10e00*/  LD.E.128 R48, desc[UR54][R48.64] ;  /* 0x0000003630307980 */ /* 0x000f62000c101d00 */
[----:B------:R-:W-:-:S03]  /*10e10*/  VIADD R87, R187, 0xc0 ;  /* 0x000000c0bb577836 */ /* 0x000fc60000000000 */
[----:B------:R-:W5:Y:S01]  /*10e20*/  LD.E.128 R52, desc[UR54][R52.64] ;  /* 0x0000003634347980 */ /* 0x000f62000c101d00 */
[----:B------:R-:W-:-:S03]  /*10e30*/  IADD3 R86, R187, 0x80, RZ ;  /* 0x00000080bb567810 */ /* 0x000fc60007ffe0ff */
[----:B------:R-:W5:Y:S04]  /*10e40*/  LD.E.128 R56, desc[UR54][R56.64] ;  /* 0x0000003638387980 */ /* 0x000f68000c101d00 */
[----:B------:R-:W5:Y:S04]  /*10e50*/  LD.E.128 R60, desc[UR54][R60.64] ;  /* 0x000000363c3c7980 */ /* 0x000f68000c101d00 */
[----:B------:R-:W5:Y:S04]  /*10e60*/  LD.E.128 R64, desc[UR54][R64.64] ;  /* 0x0000003640407980 */ /* 0x000f68000c101d00 */
[----:B------:R-:W5:Y:S04]  /*10e70*/  LD.E.128 R68, desc[UR54][R68.64] ;  /* 0x0000003644447980 */ /* 0x000f68000c101d00 */
[----:B------:R-:W5:Y:S04]  /*10e80*/  LD.E.128 R72, desc[UR54][R72.64] ;  /* 0x0000003648487980 */ /* 0x000f68000c101d00 */
[----:B------:R-:W5:Y:S01]  /*10e90*/  LD.E.128 R76, desc[UR54][R76.64] ;  /* 0x000000364c4c7980 */ /* 0x000f62000c101d00 */
[----:B------:R-:W-:Y:S01]  /*10ea0*/  IMAD.IADD R21, R21, 0x1, R81 ;  /* 0x0000000115157824 */ /* 0x000fe200078e0251 */
[----:B------:R-:W-:Y:S01]  /*10eb0*/  ISETP.GE.AND P0, PT, R0, R85, PT ;  /* 0x000000550000720c */ /* 0x000fe20003f06270 */
[----:B------:R-:W-:Y:S01]  /*10ec0*/  IMAD.SHL.U32 R81, R24, 0x2, RZ ;  /* 0x0000000218517824 */ /* 0x000fe200078e00ff */
        /* <DEDUP_REMOVED lines=8> */
[-C--:B------:R-:W-:Y:S01]  /*10f50*/  ISETP.GE.AND P2, PT, R86, R90.reuse, PT ;  /* 0x0000005a5600720c */ /* 0x080fe20003f46270 */
[----:B------:R-:W-:Y:S01]  /*10f60*/  VIADD R80, R187, 0x180 ;  /* 0x00000180bb507836 */ /* 0x000fe20000000000 */
[----:B------:R-:W-:Y:S01]  /*10f70*/  ISETP.GE.AND P3, PT, R87, R90, PT ;  /* 0x0000005a5700720c */ /* 0x000fe20003f66270 */
[----:B------:R-:W-:Y:S01]  /*10f80*/  VIADD R82, R187, 0x1c0 ;  /* 0x000001c0bb527836 */ /* 0x000fe20000000000 */
[----:B------:R-:W-:Y:S01]  /*10f90*/  LOP3.LUT R0, R81, 0x2, R0, 0xe2, !PT ;  /* 0x0000000251007812 */ /* 0x000fe200078ee200 */
[----:B------:R-:W-:Y:S01]  /*10fa0*/  BSSY B1, `(.L_x_3735) ;  /* 0x0000035000017945 */ /* 0x000fe20003800000 */
[----:B------:R-:W-:-:S02]  /*10fb0*/  SEL R81, RZ, 0x4, P2 ;  /* 0x00000004ff517807 */ /* 0x000fc40001000000 */
[----:B------:R-:W-:Y:S02]  /*10fc0*/  SEL R24, RZ, 0x8, P3 ;  /* 0x00000008ff187807 */ /* 0x000fe40001800000 */
[----:B------:R-:W-:Y:S02]  /*10fd0*/  IADD3 R89, R187, 0x140, RZ ;  /* 0x00000140bb597810 */ /* 0x000fe40007ffe0ff */
[----:B------:R-:W-:Y:S01]  /*10fe0*/  LOP3.LUT R24, R24, R0, R81, 0xfe, !PT ;  /* 0x0000000018187212 */ /* 0x000fe200078efe51 */
[----:B------:R-:W-:Y:S01]  /*10ff0*/  VIADD R0, R2, 0x38820 ;  /* 0x0003882002007836 */ /* 0x000fe20000000000 */
[-C--:B------:R-:W-:Y:S02]  /*11000*/  ISETP.GE.AND P2, PT, R88, R90.reuse, PT ;  /* 0x0000005a5800720c */ /* 0x080fe40003f46270 */
[-C--:B------:R-:W-:Y:S02]  /*11010*/  ISETP.GE.AND P3, PT, R89, R90.reuse, PT ;  /* 0x0000005a5900720c */ /* 0x080fe40003f66270 */
[----:B------:R-:W-:-:S02]  /*11020*/  ISETP.GE.AND P4, PT, R80, R90, PT ;  /* 0x0000005a5000720c */ /* 0x000fc40003f86270 */
[----:B------:R-:W-:Y:S02]  /*11030*/  ISETP.GE.AND P1, PT, R192, R85, PT ;  /* 0x00000055c000720c */ /* 0x000fe40003f26270 */
[----:B------:R-:W-:Y:S02]  /*11040*/  SEL R81, RZ, 0x10, P2 ;  /* 0x00000010ff517807 */ /* 0x000fe40001000000 */
[----:B------:R-:W-:Y:S02]  /*11050*/  SEL R80, RZ, 0x20, P3 ;  /* 0x00000020ff507807 */ /* 0x000fe40001800000 */
[----:B------:R-:W-:Y:S02]  /*11060*/  PRMT R0, RZ, 0x654, R0 ;  /* 0x00000654ff007816 */ /* 0x000fe40000000000 */
[----:B------:R-:W-:Y:S01]  /*11070*/  LOP3.LUT R81, R80, R24, R81, 0xfe, !PT ;  /* 0x0000001850517212 */ /* 0x000fe200078efe51 */
[----:B------:R-:W-:Y:S01]  /*11080*/  IMAD R24, R215, UR4, RZ ;  /* 0x00000004d7187c24 */ /* 0x000fe2000f8e02ff */
[----:B-1----:R1:W-:Y:S01]  /*11090*/  SYNCS.ARRIVE.TRANS64.RED.A1T0 RZ, [R0+URZ], RZ ;  /* 0x000000ff00ff79a7 */ /* 0x0023e2000810043f */
[----:B------:R-:W-:-:S02]  /*110a0*/  ISETP.GE.AND P2, PT, R82, R90, PT ;  /* 0x0000005a5200720c */ /* 0x000fc40003f46270 */
[C---:B------:R-:W-:Y:S01]  /*110b0*/  IMAD R85, R83.reuse, UR5, R24 ;  /* 0x0000000553557c24 */ /* 0x040fe2000f8e0218 */
[----:B------:R-:W-:Y:S01]  /*110c0*/  SHF.R.S32.HI R193, RZ, 0x1f, R192 ;  /* 0x0000001fffc17819 */ /* 0x000fe200000114c0 */
[----:B------:R-:W-:Y:S01]  /*110d0*/  IMAD.WIDE.U32 R82, R83, UR4, R20 ;  /* 0x0000000453527c25 */ /* 0x000fe2000f8e0014 */
[----:B------:R-:W-:Y:S02]  /*110e0*/  SEL R21, RZ, 0x80, P2 ;  /* 0x00000080ff157807 */ /* 0x000fe40001000000 */
[----:B-1----:R-:W-:Y:S01]  /*110f0*/  SEL R0, RZ, 0x40, P4 ;  /* 0x00000040ff007807 */ /* 0x002fe20002000000 */
[----:B------:R-:W-:-:S03]  /*11100*/  IMAD.IADD R91, R83, 0x1, R85 ;  /* 0x00000001535b7824 */ /* 0x000fc600078e0255 */
[----:B------:R-:W-:Y:S01]  /*11110*/  LOP3.LUT R0, R81, R0, RZ, 0xfc, !PT ;  /* 0x0000000051007212 */ /* 0x000fe200078efcff */
[----:B------:R-:W-:-:S03]  /*11120*/  IMAD.WIDE R80, R213, 0x40, R192 ;  /* 0x00000040d5507825 */ /* 0x000fc600078e02c0 */
[----:B------:R-:W-:Y:S01]  /*11130*/  LOP3.LUT R24, R0, R21, RZ, 0xfc, !PT ;  /* 0x0000001500187212 */ /* 0x000fe200078efcff */
[----:B------:R-:W-:Y:S06]  /*11140*/  @P1 BRA `(.L_x_3736) ;  /* 0x0000000000681947 */ /* 0x000fec0003800000 */
[----:B------:R-:W-:Y:S01]  /*11150*/  ULDC.64 UR4, c[0x0][0xbd8] ;  /* 0x0002f60000047ab9 */ /* 0x000fe20000000a00 */
[----:B------:R-:W-:Y:S01]  /*11160*/  MOV R21, R91 ;  /* 0x0000005b00157202 */ /* 0x000fe20000000f00 */
[----:B------:R-:W-:Y:S01]  /*11170*/  IMAD R85, R81, UR4, RZ ;  /* 0x0000000451557c24 */ /* 0x000fe2000f8e02ff */
[-C--:B------:R-:W-:Y:S01]  /*11180*/  ISETP.GE.AND P2, PT, R187, R90.reuse, PT ;  /* 0x0000005abb00720c */ /* 0x080fe20003f46270 */
[----:B------:R-:W-:Y:S01]  /*11190*/  IMAD.MOV.U32 R20, RZ, RZ, R82 ;  /* 0x000000ffff147224 */ /* 0x000fe200078e0052 */
[-C--:B------:R-:W-:Y:S01]  /*111a0*/  ISETP.GE.AND P3, PT, R3, R90.reuse, PT ;  /* 0x0000005a0300720c */ /* 0x080fe20003f66270 */
[C---:B------:R-:W-:Y:S01]  /*111b0*/  IMAD R85, R80.reuse, UR5, R85 ;  /* 0x0000000550557c24 */ /* 0x040fe2000f8e0255 */
[----:B------:R-:W-:Y:S01]  /*111c0*/  ISETP.GE.AND P4, PT, R89, R90, PT ;  /* 0x0000005a5900720c */ /* 0x000fe20003f86270 */
[----:B------:R-:W-:Y:S01]  /*111d0*/  IMAD.WIDE.U32 R20, R80, UR4, R20 ;  /* 0x0000000450147c25 */ /* 0x000fe2000f8e0014 */
[----:B------:R-:W-:Y:S01]  /*111e0*/  ULDC.64 UR4, c[0x0][0xb80] ;  /* 0x0002e00000047ab9 */ /* 0x000fe20000000a00 */
[----:B------:R-:W-:-:S02]  /*111f0*/  LOP3.LUT P5, RZ, R0, 0x40, RZ, 0xc0, !PT ;  /* 0x0000004000ff7812 */ /* 0x000fc400078ac0ff */
[----:B------:R-:W-:Y:S01]  /*11200*/  IMAD.IADD R21, R21, 0x1, R85 ;  /* 0x0000000115157824 */ /* 0x000fe200078e0255 */
[----:B------:R-:W-:Y:S02]  /*11210*/  LEA R84, P1, R20, UR4, 0x1 ;  /* 0x0000000414547c11 */ /* 0x000fe4000f8208ff */
[----:B------:R-:W-:Y:S02]  /*11220*/  LOP3.LUT P6, RZ, R24, 0x80, RZ, 0xc0, !PT ;  /* 0x0000008018ff7812 */ /* 0x000fe400078cc0ff */
        /* <DEDUP_REMOVED lines=12> */
.L_x_3736:
[----:B------:R-:W-:Y:S05]  /*112f0*/  BSYNC B1 ;  /* 0x0000000000017941 */ /* 0x000fea0003800000 */
.L_x_3735:
[----:B------:R-:W-:Y:S05]  /*11300*/  @P0 BRA `(.L_x_3737) ;  /* 0x0000000c00040947 */ /* 0x000fea0003800000 */
[----:B-1---5:R-:W-:Y:S01]  /*11310*/  IADD3 R7, P0, R80, 0x20, RZ ;  /* 0x0000002050077810 */ /* 0x022fe20007f1e0ff */
[----:B------:R-:W-:Y:S01]  /*11320*/  ULDC.64 UR4, c[0x0][0xbd8] ;  /* 0x0002f60000047ab9 */ /* 0x000fe20000000a00 */
[----:B------:R-:W-:Y:S01]  /*11330*/  IMAD.MOV.U32 R4, RZ, RZ, R82 ;  /* 0x000000ffff047224 */ /* 0x000fe200078e0052 */
[-C--:B------:R-:W-:Y:S01]  /*11340*/  ISETP.GE.AND P4, PT, R3, R90.reuse, PT ;  /* 0x0000005a0300720c */ /* 0x080fe20003f86270 */
        /* <DEDUP_REMOVED lines=8> */
[----:B------:R-:W-:-:S03]  /*113d0*/  ISETP.GE.AND P0, PT, R89, R90, PT ;  /* 0x0000005a5900720c */ /* 0x000fc60003f06270 */
[----:B------:R-:W-:Y:S01]  /*113e0*/  IMAD R3, R7, UR5, R80 ;  /* 0x0000000507037c24 */ /* 0x000fe2000f8e0250 */
[----:B------:R-:W-:Y:S02]  /*113f0*/  ULDC.64 UR4, c[0x0][0xb80] ;  /* 0x0002e00000047ab9 */ /* 0x000fe40000000a00 */
[----:B------:R-:W-:Y:S02]  /*11400*/  LEA R6, P6, R4, UR4, 0x1 ;  /* 0x0000000404067c11 */ /* 0x000fe4000f8c08ff */
[----:B------:R-:W-:-:S04]  /*11410*/  IADD3 R3, R5, R3, RZ ;  /* 0x0000000305037210 */ /* 0x000fc80007ffe0ff */
        /* <DEDUP_REMOVED lines=13> */
.L_x_3732:
        /* <DEDUP_REMOVED lines=22> */
.L_x_3738:
        /* <DEDUP_REMOVED lines=29> */
.L_x_3740:
[----:B------:R-:W-:Y:S05]  /*11820*/  BSYNC B1 ;  /* 0x0000000000017941 */ /* 0x000fea0003800000 */
.L_x_3739:
[----:B------:R-:W-:Y:S01]  /*11830*/  ULDC.64 UR4, c[0x0][0xba0] ;  /* 0x0002e80000047ab9 */ /* 0x000fe20000000a00 */
[----:B---34-:R-:W-:Y:S01]  /*11840*/  MOV R5, R10 ;  /* 0x0000000a00057202 */ /* 0x018fe20000000f00 */
[----:B------:R-:W-:Y:S01]  /*11850*/  IMAD.MOV.U32 R4, RZ, RZ, R187 ;  /* 0x000000ffff047224 */ /* 0x000fe200078e00bb */
[C---:B--2---:R-:W-:Y:S01]  /*11860*/  ISETP.GE.AND P2, PT, R187.reuse, R12, PT ;  /* 0x0000000cbb00720c */ /* 0x044fe20003f46270 */
[----:B------:R-:W-:Y:S01]  /*11870*/  IMAD R6, R8, UR4, RZ ;  /* 0x0000000408067c24 */ /* 0x000fe2000f8e02ff */
[----:B------:R-:W-:Y:S01]  /*11880*/  IADD3 R31, R187, 0x140, RZ ;  /* 0x00000140bb1f7810 */ /* 0x000fe20007ffe0ff */
[----:B------:R-:W-:Y:S01]  /*11890*/  IMAD.WIDE.U32 R4, R3, UR4, R4 ;  /* 0x0000000403047c25 */ /* 0x000fe2000f8e0004 */
[----:B------:R-:W-:Y:S03]  /*118a0*/  BSSY B1, `(.L_x_3741) ;  /* 0x000004a000017945 */ /* 0x000fe60003800000 */
[----:B------:R-:W-:-:S02]  /*118b0*/  VIADD R13, R187, 0x40 ;  /* 0x00000040bb0d7836 */ /* 0x000fc40000000000 */
[----:B------:R-:W-:Y:S01]  /*118c0*/  IMAD R3, R3, UR5, R6 ;  /* 0x0000000503037c24 */ /* 0x000fe2000f8e0206 */
[----:B------:R-:W-:Y:S01]  /*118d0*/  ULDC.64 UR4, c[0x0][0xbe0] ;  /* 0x0002f80000047ab9 */ /* 0x000fe20000000a00 */
[----:B------:R-:W-:Y:S01]  /*118e0*/  VIADD R15, R187, 0x80 ;  /* 0x00000080bb0f7836 */ /* 0x000fe20000000000 */
[-C--:B------:R-:W-:Y:S01]  /*118f0*/  ISETP.GE.AND P0, PT, R13, R12.reuse, PT ;  /* 0x0000000c0d00720c */ /* 0x080fe20003f06270 */
[----:B------:R-:W-:Y:S02]  /*11900*/  IMAD.IADD R5, R5, 0x1, R3 ;  /* 0x0000000105057824 */ /* 0x000fe400078e0203 */
[----:B------:R-:W-:Y:S01]  /*11910*/  IMAD R3, R213, -0x40, R0 ;  /* 0xffffffc0d5037824 */ /* 0x000fe200078e0200 */
[----:B------:R-:W-:Y:S01]  /*11920*/  SEL R6, RZ, 0xffffffff, P0 ;  /* 0xffffffffff067807 */ /* 0x000fe20000000000 */
[C---:B------:R-:W-:Y:S02]  /*11930*/  VIADD R0, R192.reuse, 0x20 ;  /* 0x00000020c0007836 */ /* 0x040fe40000000000 */
[----:B------:R-:W-:Y:S01]  /*11940*/  IMAD R7, R9, UR4, RZ ;  /* 0x0000000409077c24 */ /* 0x000fe2000f8e02ff */
[-C--:B------:R-:W-:Y:S01]  /*11950*/  ISETP.GE.AND P1, PT, R192, R3.reuse, PT ;  /* 0x00000003c000720c */ /* 0x080fe20003f26270 */
[----:B------:R-:W-:Y:S01]  /*11960*/  VIADD R21, R187, 0xc0 ;  /* 0x000000c0bb157836 */ /* 0x000fe20000000000 */
[----:B------:R-:W-:Y:S01]  /*11970*/  ISETP.GE.AND P0, PT, R0, R3, PT ;  /* 0x000000030000720c */ /* 0x000fe20003f06270 */
[C---:B------:R-:W-:Y:S01]  /*11980*/  IMAD R7, R208.reuse, UR5, R7 ;  /* 0x00000005d0077c24 */ /* 0x040fe2000f8e0207 */
[----:B------:R-:W-:Y:S01]  /*11990*/  SEL R0, RZ, 0x1, P2 ;  /* 0x00000001ff007807 */ /* 0x000fe20001000000 */
[----:B------:R-:W-:Y:S01]  /*119a0*/  IMAD.WIDE.U32 R4, R208, UR4, R4 ;  /* 0x00000004d0047c25 */ /* 0x000fe2000f8e0004 */
[----:B------:R-:W-:Y:S01]  /*119b0*/  SHF.L.U32 R3, R6, 0x1, RZ ;  /* 0x0000000106037819 */ /* 0x000fe200000006ff */
[----:B------:R-:W-:Y:S01]  /*119c0*/  ULDC.64 UR4, c[0x0][0xbe8] ;  /* 0x0002fa0000047ab9 */ /* 0x000fe20000000a00 */
[-C--:B------:R-:W-:Y:S01]  /*119d0*/  ISETP.GE.AND P2, PT, R15, R12.reuse, PT ;  /* 0x0000000c0f00720c */ /* 0x080fe20003f46270 */
[----:B------:R-:W-:Y:S01]  /*119e0*/  VIADD R29, R187, 0x100 ;  /* 0x00000100bb1d7836 */ /* 0x000fe20000000000 */
[----:B------:R-:W-:Y:S01]  /*119f0*/  ISETP.GE.AND P3, PT, R21, R12, PT ;  /* 0x0000000c1500720c */ /* 0x000fe20003f66270 */
[----:B------:R-:W-:Y:S01]  /*11a00*/  IMAD.IADD R5, R5, 0x1, R7 ;  /* 0x0000000105057824 */ /* 0x000fe200078e0207 */
[----:B------:R-:W-:Y:S01]  /*11a10*/  LOP3.LUT R0, R3, 0x2, R0, 0xe2, !PT ;  /* 0x0000000203007812 */ /* 0x000fe200078ee200 */
[C---:B------:R-:W-:Y:S01]  /*11a20*/  VIADD R7, R187.reuse, 0x180 ;  /* 0x00000180bb077836 */ /* 0x040fe20000000000 */
[----:B------:R-:W-:Y:S01]  /*11a30*/  SEL R3, RZ, 0x4, P2 ;  /* 0x00000004ff037807 */ /* 0x000fe20001000000 */
        /* <DEDUP_REMOVED lines=17> */
[----:B------:R-:W-:Y:S01]  /*11b50*/  SEL R0, RZ, 0x80, P2 ;  /* 0x00000080ff007807 */ /* 0x000fe20001000000 */
[----:B------:R-:W-:-:S02]  /*11b60*/  IMAD.IADD R11, R7, 0x1, R3 ;  /* 0x00000001070b7824 */ /* 0x000fc400078e0203 */
[----:B------:R-:W-:Y:S01]  /*11b70*/  IMAD.WIDE R8, R213, 0x40, R8 ;  /* 0x00000040d5087825 */ /* 0x000fe200078e0208 */
        /* <DEDUP_REMOVED lines=13> */
[----:B------:R-:W-:Y:S01]  /*11c50*/  IMAD.IADD R3, R5, 0x1, R3 ;  /* 0x0000000105037824 */ /* 0x000fe200078e0203 */
[C---:B------:R-:W-:Y:S02]  /*11c60*/  LEA R34, P1, R4.reuse, UR4, 0x1 ;  /* 0x0000000404227c11 */ /* 0x040fe4000f8208ff */
[-C--:B------:R-:W-:Y:S02]  /*11c70*/  ISETP.GE.AND P2, PT, R31, R12.reuse, PT ;  /* 0x0000000c1f00720c */ /* 0x080fe40003f46270 */
        /* <DEDUP_REMOVED lines=12> */
.L_x_3742:
[----:B------:R-:W-:Y:S05]  /*11d40*/  BSYNC B1 ;  /* 0x0000000000017941 */ /* 0x000fea0003800000 */
.L_x_3741:
[----:B------:R-:W-:Y:S05]  /*11d50*/  @P0 BRA `(.L_x_3737) ;  /* 0x0000000000700947 */ /* 0x000fea0003800000 */
[----:B------:R-:W-:Y:S01]  /*11d60*/  IADD3 R3, P0, R8, 0x20, RZ ;  /* 0x0000002008037810 */ /* 0x000fe20007f1e0ff */
        /* <DEDUP_REMOVED lines=27> */
.L_x_3737:
[----:B------:R-:W-:Y:S05]  /*11f20*/  BSYNC B0 ;  /* 0x0000000000007941 */ /* 0x000fea0003800000 */
.L_x_3731:
[----:B------:R-:W-:Y:S02]  /*11f30*/  ULDC UR4, c[0x0][0xd14] ;  /* 0x0003450000047ab9 */ /* 0x000fe40000000800 */
[----:B-1----:R-:W-:-:S13]  /*11f40*/  ISETP.GE.AND P0, PT, R27, UR4, PT ;  /* 0x000000041b007c0c */ /* 0x002fda000bf06270 */
[----:B------:R-:W-:Y:S05]  /*11f50*/  @!P0 BRA `(.L_x_3743) ;  /* 0xfffffef0007c8947 */ /* 0x000fea000383ffff */
[----:B------:R-:W-:Y:S05]  /*11f60*/  BRA `(.L_x_3626) ;  /* 0x00000060007c7947 */ /* 0x000fea0003800000 */
.L_x_3624:
        /* <DEDUP_REMOVED lines=56> */
[----:B------:R-:W-:Y:S01]  /*122f0*/  MOV R5, R6 ;  /* 0x0000000600057202 */ /* 0x000fe20000000f00 */
[----:B------:R-:W-:Y:S01]  /*12300*/  IMAD.MOV.U32 R19, RZ, RZ, RZ ;  /* 0x000000ffff137224 */ /* 0x000fe200078e00ff */
[----:B------:R-:W-:Y:S01]  /*12310*/  ULDC UR5, c[0x0][0xd14] ;  /* 0x0003450000057ab9 */ /* 0x000fe20000000800 */
[----:B------:R-:W-:Y:S01]  /*12320*/  ULDC UR7, c[0x0][0xd14] ;  /* 0x0003450000077ab9 */ /* 0x000fe20000000800 */
[----:B------:R-:W-:-:S05]  /*12330*/  ULDC UR4, c[0x0][0xd10] ;  /* 0x0003440000047ab9 */ /* 0x000fca0000000800 */
.L_x_3748:
        /* <DEDUP_REMOVED lines=16> */
.L_x_3747:
[----:B------:R-:W-:Y:S05]  /*12440*/  BSYNC B0 ;  /* 0x0000000000007941 */ /* 0x000fea0003800000 */
.L_x_3746:
        /* <DEDUP_REMOVED lines=26> */
.L_x_3744:
        /* <DEDUP_REMOVED lines=16> */
.L_x_3749:
[----:B-1----:R-:W-:Y:S01]  /*126f0*/  IMAD R16, R16, UR4, R7 ;  /* 0x0000000410107c24 */ /* 0x002fe2000f8e0207 */
[----:B------:R-:W-:Y:S01]  /*12700*/  IADD3 R19, R5, R19, RZ ;  /* 0x0000001305137210 */ /* 0x000fe20007ffe0ff */
[----:B------:R-:W-:Y:S02]  /*12710*/  IMAD R7, R11, R6, RZ ;  /* 0x000000060b077224 */ /* 0x000fe400078e02ff */
[----:B0-----:R-:W-:Y:S01]  /*12720*/  IMAD.MOV.U32 R2, RZ, RZ, RZ ;  /* 0x000000ffff027224 */ /* 0x001fe200078e00ff */
[----:B------:R-:W-:-:S03]  /*12730*/  IADD3 R17, -R16, UR6, RZ ;  /* 0x0000000610117c10 */ /* 0x000fc6000fffe1ff */
        /* <DEDUP_REMOVED lines=20> */
.L_x_3745:
[----:B------:R-:W-:Y:S02]  /*12880*/  IMAD.MOV.U32 R17, RZ, RZ, RZ ;  /* 0x000000ffff117224 */ /* 0x000fe400078e00ff */
[----:B------:R-:W-:Y:S02]  /*12890*/  IMAD.U32 R16, RZ, RZ, UR6 ;  /* 0x00000006ff107e24 */ /* 0x000fe4000f8e00ff */
[----:B------:R-:W-:-:S07]  /*128a0*/  IMAD.MOV.U32 R18, RZ, RZ, RZ ;  /* 0x000000ffff127224 */ /* 0x000fce00078e00ff */
.L_x_3750:
[----:B------:R-:W0:Y:S01]  /*128b0*/  S2R R0, SR_TID.X ;  /* 0x0000000000007919 */ /* 0x000e220000002100 */
        /* <DEDUP_REMOVED lines=10> */
[----:B------:R0:W-:Y:S04]  /*12960*/  STL [R1+0x8], R0 ;  /* 0x0000080001007387 */ /* 0x0001e80000100800 */
[----:B------:R0:W-:Y:S02]  /*12970*/  STL [R1+0x28], RZ ;  /* 0x000028ff01007387 */ /* 0x0001e40000100800 */
[----:B------:R-:W-:Y:S05]  /*12980*/  @P0 BRA `(.L_x_3751) ;  /* 0x0000005400140947 */ /* 0x000fea0003800000 */
[----:B0-----:R-:W-:Y:S01]  /*12990*/  IMAD.MOV.U32 R0, RZ, RZ, 0x1 ;  /* 0x00000001ff007424 */ /* 0x001fe200078e00ff */
[----:B------:R-:W-:Y:S01]  /*129a0*/  STL [R1+0x28], RZ ;  /* 0x000028ff01007387 */ /* 0x000fe20000100800 */
[----:B------:R-:W-:Y:S01]  /*129b0*/  ULDC UR4, c[0x0][0xc] ;  /* 0x0000030000047ab9 */ /* 0x000fe20000000800 */
[----:B------:R-:W-:Y:S02]  /*129c0*/  IMAD.MOV.U32 R2, RZ, RZ, 0x1 ;  /* 0x00000001ff027424 */ /* 0x000fe400078e00ff */
[----:B------:R0:W-:Y:S04]  /*129d0*/  STL [R1+0xc], R0 ;  /* 0x00000c0001007387 */ /* 0x0001e80000100800 */
[----:B------:R1:W-:Y:S04]  /*129e0*/  STL [R1+0x4], RZ ;  /* 0x000004ff01007387 */ /* 0x0003e80000100800 */
[----:B------:R1:W-:Y:S01]  /*129f0*/  STL [R1], RZ ;  /* 0x000000ff01007387 */ /* 0x0003e20000100800 */
[----:B0-----:R-:W-:-:S03]  /*12a00*/  IMAD.U32 R0, RZ, RZ, UR4 ;  /* 0x00000004ff007e24 */ /* 0x001fc6000f8e00ff */
[----:B------:R1:W-:Y:S04]  /*12a10*/  STL [R1+0x8], R2 ;  /* 0x0000080201007387 */ /* 0x0003e80000100800 */
[----:B------:R1:W-:Y:S02]  /*12a20*/  STL [R1+0x38], R0 ;  /* 0x0000380001007387 */ /* 0x0003e40000100800 */
.L_x_3833:
[----:B-1-3--:R-:W0:Y:S02]  /*12a30*/  LDC.64 R2, c[0x0][0xd60] ;  /* 0x00035800ff027b82 */ /* 0x00ae240000000a00 */
[----:B0-----:R-:W-:-:S05]  /*12a40*/  IMAD.WIDE R2, R19, 0x4, R2 ;  /* 0x0000000413027825 */ /* 0x001fca00078e0202 */
[----:B--2---:R-:W2:Y:S01]  /*12a50*/  LDG.E R11, desc[UR54][R2.64] ;  /* 0x00000036020b7981 */ /* 0x004ea2000c1e1900 */
[----:B------:R-:W-:Y:S05]  /*12a60*/  YIELD ;  /* 0x0000000000007946 */ /* 0x000fea0003800000 */
[----:B------:R-:W-:Y:S01]  /*12a70*/  ULDC.64 UR4, c[0x0][0xb20] ;  /* 0x0002c80000047ab9 */ /* 0x000fe20000000a00 */
[----:B------:R-:W-:Y:S01]  /*12a80*/  IMAD.MOV.U32 R6, RZ, RZ, RZ ;  /* 0x000000ffff067224 */ /* 0x000fe200078e00ff */
[----:B------:R-:W-:Y:S01]  /*12a90*/  ISETP.NE.U32.AND P0, PT, RZ, UR4, PT ;  /* 0x00000004ff007c0c */ /* 0x000fe2000bf05070 */
[----:B------:R-:W-:-:S03]  /*12aa0*/  ULDC.64 UR6, c[0x0][0xb08] ;  /* 0x0002c20000067ab9 */ /* 0x000fc60000000a00 */
[----:B------:R-:W-:Y:S02]  /*12ab0*/  ISETP.NE.AND.EX P0, PT, RZ, UR5, PT, P0 ;  /* 0x00000005ff007c0c */ /* 0x000fe4000bf05300 */
[----:B------:R-:W-:Y:S02]  /*12ac0*/  MOV R4, RZ ;  /* 0x000000ff00047202 */ /* 0x000fe40000000f00 */
[----:B--2---:R-:W-:Y:S01]  /*12ad0*/  SHF.R.S32.HI R0, RZ, 0x1f, R11 ;  /* 0x0000001fff007819 */ /* 0x004fe2000001140b */
[----:B------:R-:W-:-:S08]  /*12ae0*/  IMAD.SHL.U32 R7, R11, 0x4, RZ ;  /* 0x000000040b077824 */ /* 0x000fd000078e00ff */
        /* <DEDUP_REMOVED lines=13> */
[----:B------:R-:W-:Y:S01]  /*12bc0*/  SHF.L.U64.HI R0, R11, 0x2, R0 ;  /* 0x000000020b007819 */ /* 0x000fe20000010200 */
[----:B------:R-:W-:Y:S01]  /*12bd0*/  STL [R1+0x20], R7 ;  /* 0x0000200701007387 */ /* 0x000fe20000100800 */
[----:B------:R-:W-:-:S03]  /*12be0*/  ISETP.NE.AND.EX P1, PT, RZ, UR5, PT, P1 ;  /* 0x00000005ff007c0c */ /* 0x000fc6000bf25310 */
[----:B------:R-:W-:Y:S10]  /*12bf0*/  STL [R1+0x24], R0 ;  /* 0x0000240001007387 */ /* 0x000ff40000100800 */
        /* <DEDUP_REMOVED lines=22> */
[----:B------:R-:W-:Y:S01]  /*12d60*/  IMAD.U32 R7, RZ, RZ, UR4 ;  /* 0x00000004ff077e24 */ /* 0x000fe2000f8e00ff */
[----:B------:R-:W-:Y:S01]  /*12d70*/  ISETP.NE.AND.EX P0, PT, RZ, UR7, PT, P0 ;  /* 0x00000007ff007c0c */ /* 0x000fe2000bf05300 */
[----:B------:R-:W-:-:S12]  /*12d80*/  @P1 BRA `(.L_x_3752) ;  /* 0x0000000000101947 */ /* 0x000fd80003800000 */
[----:B------:R-:W-:Y:S05]  /*12d90*/  @!P2 BRA `(.L_x_3752) ;  /* 0x00000000000ca947 */ /* 0x000fea0003800000 */
[----:B0-----:R-:W2:Y:S04]  /*12da0*/  LDG.E R8, desc[UR54][R4.64] ;  /* 0x0000003604087981 */ /* 0x001ea8000c1e1900 */
[----:B-----5:R-:W2:Y:S02]  /*12db0*/  LDG.E R0, desc[UR54][R4.64+0x4] ;  /* 0x0000043604007981 */ /* 0x020ea4000c1e1900 */
[----:B--2---:R-:W-:-:S07]  /*12dc0*/  IADD3 R0, -R8, R0, RZ ;  /* 0x0000000008007210 */ /* 0x004fce0007ffe1ff */
.L_x_3752:
[----:B0-----:R-:W2:Y:S04]  /*12dd0*/  @P0 LDG.E R4, desc[UR54][R2.64] ;  /* 0x0000003602040981 */ /* 0x001ea8000c1e1900 */
[----:B------:R-:W2:Y:S01]  /*12de0*/  @P0 LDG.E R5, desc[UR54][R2.64+0x4] ;  /* 0x0000043602050981 */ /* 0x000ea2000c1e1900 */
[----:B-----5:R-:W-:Y:S01]  /*12df0*/  IMAD.IADD R0, R0, 0x1, -R6 ;  /* 0x0000000100007824 */ /* 0x020fe200078e0a06 */
        /* <DEDUP_REMOVED lines=18> */
[----:B------:R-:W-:Y:S01]  /*12f20*/  @P1 SHF.R.S32.HI R0, RZ, 0x6, R7 ;  /* 0x00000006ff001819 */ /* 0x000fe20000011407 */
[----:B------:R-:W-:-:S06]  /*12f30*/  IMAD.MOV.U32 R7, RZ, RZ, RZ ;  /* 0x000000ffff077224 */ /* 0x000fcc00078e00ff */
        /* <DEDUP_REMOVED lines=17> */
.L_x_3876:
[----:B------:R-:W-:-:S03]  /*13050*/  UMOV UR4, 0xffffffff ;  /* 0xffffffff00047882 */ /* 0x000fc60000000000 */
[----:B------:R-:W-:Y:S05]  /*13060*/  BRA.DIV UR4, `(.L_x_3756) ;  /* 0x0000005a04947947 */ /* 0x000fea000b800000 */
[----:B------:R-:W-:-:S13]  /*13070*/  ELECT P6, URZ, PT ;  /* 0x00000000003f782f */ /* 0x000fda00038c0000 */
.L_x_3879:
[----:B------:R-:W2:Y:S01]  /*13080*/  LDL R5, [R1+0x28] ;  /* 0x0000280001057983 */ /* 0x000ea20000100800 */
[----:B------:R-:W-:Y:S01]  /*13090*/  MOV R8, 0x400 ;  /* 0x0000040000087802 */ /* 0x000fe20000000f00 */
[----:B--2---:R-:W-:-:S05]  /*130a0*/  VIADD R5, R5, 0x1 ;  /* 0x0000000105057836 */ /* 0x004fca0000000000 */
        /* <DEDUP_REMOVED lines=8> */
.L_x_3880:
        /* <DEDUP_REMOVED lines=8> */
.L_x_3881:
        /* <DEDUP_REMOVED lines=11> */
.L_x_3761:
[----:B-1----:R-:W2:Y:S01]  /*13260*/  LDL R8, [R1+0x4] ;  /* 0x0000040001087983 */ /* 0x002ea20000100800 */
[----:B------:R-:W-:Y:S01]  /*13270*/  R2UR UR9, R6 ;  /* 0x00000000060972ca */ /* 0x000fe200000e0000 */
[----:B------:R-:W-:Y:S01]  /*13280*/  ULDC.64 UR6, c[0x0][0x198] ;  /* 0x0000660000067ab9 */ /* 0x000fe20000000a00 */
[----:B------:R-:W-:Y:S01]  /*13290*/  R2UR UR12, R3 ;  /* 0x00000000030c72ca */ /* 0x000fe200000e0000 */
[----:B------:R-:W-:Y:S01]  /*132a0*/  UIADD3 UR4, UP0, UR6, 0x570, URZ ;  /* 0x0000057006047890 */ /* 0x000fe2000ff1e03f */
[----:B------:R-:W-:Y:S01]  /*132b0*/  R2UR UR13, R2 ;  /* 0x00000000020d72ca */ /* 0x000fe200000e0000 */
[----:B------:R-:W-:Y:S01]  /*132c0*/  UMOV UR10, URZ ;  /* 0x0000003f000a7c82 */ /* 0x000fe20008000000 */
[----:B------:R-:W-:Y:S01]  /*132d0*/  UMOV UR6, 0x0 ;  /* 0x0000000000067882 */ /* 0x000fe20000000000 */
[----:B------:R-:W-:-:S03]  /*132e0*/  UIADD3.X UR5, URZ, UR7, URZ, UP0, !UPT ;  /* 0x000000073f057290 */ /* 0x000fc600087fe43f */
[----:B------:R-:W-:-:S03]  /*132f0*/  UMOV UR7, 0x12f00000 ;  /* 0x12f0000000077882 */ /* 0x000fc60000000000 */
[----:B------:R-:W-:Y:S01]  /*13300*/  UIADD3 UR9, UR9, 0x38890, URZ ;  /* 0x0003889009097890 */ /* 0x000fe2000fffe03f */
[----:B--2---:R-:W-:-:S04]  /*13310*/  LEA R8, R8, R5, 0xd ;  /* 0x0000000508087211 */ /* 0x004fc800078e68ff */
[----:B------:R-:W-:Y:S01]  /*13320*/  R2UR UR8, R8 ;  /* 0x00000000080872ca */ /* 0x000fe200000e0000 */
[----:B-----5:R-:W-:-:S04]  /*13330*/  IMAD R8, R0, 0x40, R7 ;  /* 0x0000004000087824 */ /* 0x020fc800078e0207 */
[----:B------:R-:W-:-:S05]  /*13340*/  VIADD R8, R8, 0xffffffc0 ;  /* 0xffffffc008087836 */ /* 0x000fca0000000000 */
[----:B------:R-:W-:-:S03]  /*13350*/  R2UR UR11, R8 ;  /* 0x00000000080b72ca */ /* 0x000fc600000e0000 */
[----:B------:R-:W-:-:S10]  /*13360*/  UIADD3 UR8, UR8, 0x22400, URZ ;  /* 0x0002240008087890 */ /* 0x000fd4000fffe03f */
[----:B------:R1:W-:Y:S01]  /*13370*/  UTMALDG.4D [UR8], [UR4], desc[UR6] ;  /* 0x00000608040075b4 */ /* 0x0003e20008019000 */
[----:B------:R-:W2:Y:S02]  /*13380*/  SYNCS.PHASECHK.TRANS64.TRYWAIT P0, [R6+URZ+0x388c0], R9 ;  /* 0x0388c009060075a7 */ /* 0x000ea4000800017f */
[----:B-12---:R-:W-:Y:S05]  /*13390*/  @!P0 BRA `(.L_x_3762) ;  /* 0x0000005800108947 */ /* 0x006fea0003800000 */
.L_x_3882:
        /* <DEDUP_REMOVED lines=8> */
.L_x_3763:
[----:B01----:R-:W2:Y:S01]  /*13420*/  LDL R9, [R1+0x4] ;  /* 0x0000040001097983 */ /* 0x003ea20000100800 */
[----:B------:R-:W-:Y:S01]  /*13430*/  R2UR UR9, R6 ;  /* 0x00000000060972ca */ /* 0x000fe200000e0000 */
[----:B------:R-:W-:Y:S01]  /*13440*/  ULDC.64 UR24, c[0x0][0x198] ;  /* 0x0000660000187ab9 */ /* 0x000fe20000000a00 */
        /* <DEDUP_REMOVED lines=8> */
[----:B------:R-:W-:Y:S01]  /*134d0*/  UMOV UR16, 0x40 ;  /* 0x0000004000107882 */ /* 0x000fe20000000000 */
[----:B------:R-:W-:-:S02]  /*134e0*/  UMOV UR18, 0x80 ;  /* 0x0000008000127882 */ /* 0x000fc40000000000 */
[----:B------:R-:W-:Y:S01]  /*134f0*/  UIADD3 UR9, UR9, 0x388b0, URZ ;  /* 0x000388b009097890 */ /* 0x000fe2000fffe03f */
        /* <DEDUP_REMOVED lines=38> */
.L_x_3759:
[----:B------:R-:W-:Y:S05]  /*13760*/  BSYNC B1 ;  /* 0x0000000000017941 */ /* 0x000fea0003800000 */
.L_x_3758:
[----:B0-----:R-:W2:Y:S04]  /*13770*/  LDL.LU R6, [R1+0x4] ;  /* 0x0000040001067983 */ /* 0x001ea80000300800 */
[----:B------:R-:W3:Y:S01]  /*13780*/  LDL.LU R9, [R1+0xc] ;  /* 0x00000c0001097983 */ /* 0x000ee20000300800 */
[----:B------:R-:W-:Y:S02]  /*13790*/  PLOP3.LUT P2, PT, PT, PT, PT, 0x8, 0x0 ;  /* 0x000000000000781c */ /* 0x000fe40003f4e170 */
[----:B--2---:R-:W-:-:S04]  /*137a0*/  IADD3 R6, R6, 0x1, RZ ;  /* 0x0000000106067810 */ /* 0x004fc80007ffe0ff */
[----:B------:R-:W-:-:S04]  /*137b0*/  ISETP.NE.AND P0, PT, R6, 0x2, PT ;  /* 0x000000020600780c */ /* 0x000fc80003f05270 */
[----:B------:R-:W-:-:S04]  /*137c0*/  SEL R8, RZ, 0x1, P0 ;  /* 0x00000001ff087807 */ /* 0x000fc80000000000 */
[----:B---3--:R-:W-:Y:S02]  /*137d0*/  LOP3.LUT R9, R9, R8, RZ, 0x3c, !PT ;  /* 0x0000000809097212 */ /* 0x008fe400078e3cff */
[----:B------:R-:W-:Y:S01]  /*137e0*/  SEL R8, R6, RZ, P0 ;  /* 0x000000ff06087207 */ /* 0x000fe20000000000 */
[----:B------:R-:W-:Y:S02]  /*137f0*/  VIADD R6, R0, 0xfffffffe ;  /* 0xfffffffe00067836 */ /* 0x000fe40000000000 */
[----:B------:R1:W-:Y:S03]  /*13800*/  STL [R1+0xc], R9 ;  /* 0x00000c0901007387 */ /* 0x0003e60000100800 */
[----:B------:R-:W-:Y:S01]  /*13810*/  ISETP.GE.AND P0, PT, R6, R4, PT ;  /* 0x000000040600720c */ /* 0x000fe20003f06270 */
[----:B------:R1:W-:-:S12]  /*13820*/  STL [R1+0x4], R8 ;  /* 0x0000040801007387 */ /* 0x0003d80000100800 */
[----:B-1----:R-:W-:Y:S05]  /*13830*/  @!P0 BRA `(.L_x_3754) ;  /* 0x0000000400cc8947 */ /* 0x002fea0003800000 */
[C---:B-----5:R-:W-:Y:S02]  /*13840*/  IMAD R6, R0.reuse, 0x40, R7 ;  /* 0x0000004000067824 */ /* 0x060fe400078e0207 */
[----:B------:R-:W-:Y:S02]  /*13850*/  VIADD R0, R0, 0xffffffff ;  /* 0xffffffff00007836 */ /* 0x000fe40000000000 */
[----:B------:R-:W-:-:S07]  /*13860*/  VIADD R6, R6, 0xffffff80 ;  /* 0xffffff8006067836 */ /* 0x000fce0000000000 */
.L_x_3770:
[----:B------:R-:W-:Y:S05]  /*13870*/  YIELD ;  /* 0x0000000000007946 */ /* 0x000fea0003800000 */
[----:B------:R-:W-:Y:S04]  /*13880*/  BSSY B1, `(.L_x_3764) ;  /* 0x0000061000017945 */ /* 0x000fe80003800000 */
[----:B-1----:R-:W-:Y:S05]  /*13890*/  @!P6 BRA `(.L_x_3765) ;  /* 0x00000004007ce947 */ /* 0x002fea0003800000 */
[----:B------:R-:W2:Y:S04]  /*138a0*/  LDL R7, [R1+0x4] ;  /* 0x0000040001077983 */ /* 0x000ea80000100800 */
[----:B------:R-:W3:Y:S01]  /*138b0*/  LDL R8, [R1+0xc] ;  /* 0x00000c0001087983 */ /* 0x000ee20000100800 */
[----:B--2---:R-:W-:Y:S02]  /*138c0*/  LEA R7, R7, R5, 0x3 ;  /* 0x0000000507077211 */ /* 0x004fe400078e18ff */
[----:B---3--:R-:W-:-:S04]  /*138d0*/  SHF.L.U32 R8, R8, 0x1f, RZ ;  /* 0x0000001f08087819 */ /* 0x008fc800000006ff */
[----:B------:R-:W0:Y:S02]  /*138e0*/  SYNCS.PHASECHK.TRANS64.TRYWAIT P0, [R7+URZ+0x388a0], R8 ;  /* 0x0388a008070075a7 */ /* 0x000e24000800017f */
[----:B0-----:R-:W-:Y:S05]  /*138f0*/  @!P0 BRA `(.L_x_3766) ;  /* 0x0000005000cc8947 */ /* 0x001fea0003800000 */
.L_x_3883:
        /* <DEDUP_REMOVED lines=11> */
.L_x_3767:
[----:B-1----:R-:W2:Y:S01]  /*139b0*/  LDL R9, [R1+0x4] ;  /* 0x0000040001097983 */ /* 0x002ea20000100800 */
        /* <DEDUP_REMOVED lines=8> */
[----:B------:R-:W-:Y:S02]  /*13a40*/  UMOV UR6, 0x0 ;  /* 0x0000000000067882 */ /* 0x000fe40000000000 */
[----:B------:R-:W-:-:S03]  /*13a50*/  UMOV UR7, 0x12f00000 ;  /* 0x12f0000000077882 */ /* 0x000fc60000000000 */
[----:B------:R-:W-:Y:S01]  /*13a60*/  UIADD3 UR9, UR9, 0x38890, URZ ;  /* 0x0003889009097890 */ /* 0x000fe2000fffe03f */
[----:B--2---:R-:W-:-:S05]  /*13a70*/  IMAD R9, R9, 0x2000, R5 ;  /* 0x0000200009097824 */ /* 0x004fca00078e0205 */
[----:B------:R-:W-:-:S13]  /*13a80*/  R2UR UR8, R9 ;  /* 0x00000000090872ca */ /* 0x000fda00000e0000 */
[----:B------:R-:W-:-:S09]  /*13a90*/  UIADD3 UR8, UR8, 0x22400, URZ ;  /* 0x0002240008087890 */ /* 0x000fd2000fffe03f */
[----:B------:R1:W-:Y:S01]  /*13aa0*/  UTMALDG.4D [UR8], [UR4], desc[UR6] ;  /* 0x00000608040075b4 */ /* 0x0003e20008019000 */
[----:B------:R-:W2:Y:S02]  /*13ab0*/  SYNCS.PHASECHK.TRANS64.TRYWAIT P1, [R7+URZ+0x388c0], R8 ;  /* 0x0388c008070075a7 */ /* 0x000ea4000802017f */
[----:B-12---:R-:W-:Y:S05]  /*13ac0*/  @!P1 BRA `(.L_x_3768) ;  /* 0x00000050006c9947 */ /* 0x006fea0003800000 */
.L_x_3884:
        /* <DEDUP_REMOVED lines=8> */
.L_x_3769:
        /* <DEDUP_REMOVED lines=52> */
.L_x_3765:
[----:B------:R-:W-:Y:S05]  /*13e90*/  BSYNC B1 ;  /* 0x0000000000017941 */ /* 0x000fea0003800000 */
.L_x_3764:
[----:B------:R-:W2:Y:S04]  /*13ea0*/  LDL.LU R7, [R1+0x4] ;  /* 0x0000040001077983 */ /* 0x000ea80000300800 */
[----:B------:R-:W3:Y:S01]  /*13eb0*/  LDL.LU R9, [R1+0xc] ;  /* 0x00000c0001097983 */ /* 0x000ee20000300800 */
[----:B------:R-:W-:Y:S02]  /*13ec0*/  VIADD R0, R0, 0xffffffff ;  /* 0xffffffff00007836 */ /* 0x000fe40000000000 */
[----:B------:R-:W-:Y:S01]  /*13ed0*/  VIADD R6, R6, 0xffffffc0 ;  /* 0xffffffc006067836 */ /* 0x000fe20000000000 */
[----:B--2---:R-:W-:-:S04]  /*13ee0*/  IADD3 R7, R7, 0x1, RZ ;  /* 0x0000000107077810 */ /* 0x004fc80007ffe0ff */
[----:B------:R-:W-:-:S04]  /*13ef0*/  ISETP.NE.AND P0, PT, R7, 0x2, PT ;  /* 0x000000020700780c */ /* 0x000fc80003f05270 */
[----:B------:R-:W-:Y:S02]  /*13f00*/  SEL R8, RZ, 0x1, P0 ;  /* 0x00000001ff087807 */ /* 0x000fe40000000000 */
[----:B------:R-:W-:Y:S02]  /*13f10*/  SEL R7, R7, RZ, P0 ;  /* 0x000000ff07077207 */ /* 0x000fe40000000000 */
[----:B---3--:R-:W-:Y:S02]  /*13f20*/  LOP3.LUT R9, R9, R8, RZ, 0x3c, !PT ;  /* 0x0000000809097212 */ /* 0x008fe400078e3cff */
[----:B------:R-:W-:-:S03]  /*13f30*/  ISETP.GT.AND P0, PT, R0, R4, PT ;  /* 0x000000040000720c */ /* 0x000fc60003f04270 */
[----:B------:R1:W-:Y:S04]  /*13f40*/  STL [R1+0xc], R9 ;  /* 0x00000c0901007387 */ /* 0x0003e80000100800 */
[----:B------:R1:W-:Y:S06]  /*13f50*/  STL [R1+0x4], R7 ;  /* 0x0000040701007387 */ /* 0x0003ec0000100800 */
[----:B------:R-:W-:Y:S05]  /*13f60*/  @P0 BRA `(.L_x_3770) ;  /* 0xfffffff800400947 */ /* 0x000fea000383ffff */
.L_x_3754:
[----:B------:R-:W-:Y:S05]  /*13f70*/  BSYNC B0 ;  /* 0x0000000000007941 */ /* 0x000fea0003800000 */
.L_x_3753:
[----:B-1---5:R-:W2:Y:S01]  /*13f80*/  LDL R7, [R1+0x2c] ;  /* 0x00002c0001077983 */ /* 0x022ea20000100800 */
        /* <DEDUP_REMOVED lines=9> */
[----:B------:R-:W2:Y:S01]  /*14020*/  LDL R7, [R1+0x38] ;  /* 0x0000380001077983 */ /* 0x000ea20000100800 */
[----:B------:R-:W-:Y:S01]  /*14030*/  VOTEU.ANY UR4, UPT, PT ;  /* 0x0000000000047886 */ /* 0x000fe200038e0100 */
[----:B0-----:R-:W0:Y:S01]  /*14040*/  LDC.64 R2, c[0x0][0xd38] ;  /* 0x00034e00ff027b82 */ /* 0x001e220000000a00 */
[----:B------:R-:W1:Y:S08]  /*14050*/  FLO.U32 R0, UR4 ;  /* 0x0000000400007d00 */ /* 0x000e7000080e0000 */
[----:B------:R-:W0:Y:S01]  /*14060*/  POPC R5, UR4 ;  /* 0x0000000400057d09 */ /* 0x000e220008000000 */
[----:B--2---:R-:W-:-:S02]  /*14070*/  R2UR UR5, R7 ;  /* 0x00000000070572ca */ /* 0x004fc400000e0000 */
[----:B------:R-:W1:Y:S02]  /*14080*/  S2R R7, SR_LANEID ;  /* 0x0000000000077919 */ /* 0x000e640000000000 */
[----:B-1----:R-:W-:-:S13]  /*14090*/  ISETP.EQ.U32.AND P0, PT, R0, R7, PT ;  /* 0x000000070000720c */ /* 0x002fda0003f02070 */
[----:B0-----:R-:W2:Y:S01]  /*140a0*/  @P0 ATOMG.E.ADD.STRONG.GPU PT, R3, desc[UR54][R2.64], R5 ;  /* 0x00000005020309a8 */ /* 0x001ea200081ee1f6 */
[----:B------:R-:W0:Y:S02]  /*140b0*/  S2R R4, SR_LTMASK ;  /* 0x0000000000047919 */ /* 0x000e240000003900 */
[----:B0-----:R-:W-:-:S04]  /*140c0*/  LOP3.LUT R4, R4, UR4, RZ, 0xc0, !PT ;  /* 0x0000000404047c12 */ /* 0x001fc8000f8ec0ff */
[----:B------:R-:W0:Y:S01]  /*140d0*/  POPC R7, R4 ;  /* 0x0000000400077309 */ /* 0x000e220000000000 */
[----:B--2---:R-:W0:Y:S02]  /*140e0*/  SHFL.IDX PT, R0, R3, R0, 0x1f ;  /* 0x00001f0003007589 */ /* 0x004e2400000e0000 */
[----:B0-----:R-:W-:Y:S01]  /*140f0*/  IADD3 R16, R0, UR5, R7 ;  /* 0x0000000500107c10 */ /* 0x001fe2000fffe007 */
[----:B------:R-:W-:Y:S06]  /*14100*/  BRA `(.L_x_3773) ;  /* 0x0000003000bc7947 */ /* 0x000fec0003800000 */
.L_x_3772:
        /* <DEDUP_REMOVED lines=23> */
.L_x_3774:
        /* <DEDUP_REMOVED lines=20> */
.L_x_3776:
        /* <DEDUP_REMOVED lines=16> */
.L_x_3775:
[----:B------:R-:W2:Y:S01]  /*144c0*/  LDL.LU R2, [R1+0x20] ;  /* 0x0000200001027983 */ /* 0x000ea20000300800 */
[----:B------:R-:W-:-:S03]  /*144d0*/  ULDC.64 UR4, c[0x0][0xaf0] ;  /* 0x0002bc0000047ab9 */ /* 0x000fc60000000a00 */
[----:B------:R-:W3:Y:S04]  /*144e0*/  LDL.LU R0, [R1+0x24] ;  /* 0x0000240001007983 */ /* 0x000ee80000300800 */
[----:B------:R-:W4:Y:S04]  /*144f0*/  LDL.LU R4, [R1+0x34] ;  /* 0x0000340001047983 */ /* 0x000f280000300800 */
[----:B------:R-:W4:Y:S01]  /*14500*/  LDL.LU R5, [R1+0x18] ;  /* 0x0000180001057983 */ /* 0x000f220000300800 */
[----:B------:R-:W-:-:S04]  /*14510*/  ISETP.NE.U32.AND P0, PT, RZ, UR4, PT ;  /* 0x00000004ff007c0c */ /* 0x000fc8000bf05070 */
[----:B------:R-:W-:Y:S01]  /*14520*/  ISETP.NE.AND.EX P0, PT, RZ, UR5, PT, P0 ;  /* 0x00000005ff007c0c */ /* 0x000fe2000bf05300 */
[----:B------:R-:W0:Y:S01]  /*14530*/  S2R R6, SR_TID.X ;  /* 0x0000000000067919 */ /* 0x000e220000002100 */
[----:B------:R-:W-:Y:S01]  /*14540*/  ULDC.64 UR6, c[0x0][0x198] ;  /* 0x0000660000067ab9 */ /* 0x000fe20000000a00 */
        /* <DEDUP_REMOVED lines=11> */
[----:B------:R-:W-:Y:S01]  /*14600*/  IMAD R17, R17, 0x40, R4 ;  /* 0x0000004011117824 */ /* 0x000fe200078e0204 */
[----:B------:R-:W-:Y:S01]  /*14610*/  PLOP3.LUT P1, PT, P6, PT, PT, 0x8, 0x0 ;  /* 0x000000000000781c */ /* 0x000fe2000372e170 */
[----:B------:R-:W-:Y:S01]  /*14620*/  IMAD.MOV.U32 R4, RZ, RZ, R18 ;  /* 0x000000ffff047224 */ /* 0x000fe200078e0012 */
[----:B0-----:R-:W0:Y:S02]  /*14630*/  LDC R2, c[0x0][0x428] ;  /* 0x00010a00ff027b82 */ /* 0x001e240000000800 */
[----:B0-----:R-:W-:-:S13]  /*14640*/  ISETP.NE.AND P0, PT, R2, 0x1, PT ;  /* 0x000000010200780c */ /* 0x001fda0003f05270 */
[----:B------:R-:W0:Y:S08]  /*14650*/  @P0 LDC R3, c[0x0][0x42c] ;  /* 0x00010b00ff030b82 */ /* 0x000e300000000800 */
[----:B------:R-:W1:Y:S01]  /*14660*/  @P0 LDC R2, c[0x0][0x430] ;  /* 0x00010c00ff020b82 */ /* 0x000e620000000800 */
[----:B0-----:R-:W-:-:S05]  /*14670*/  @P0 IMAD.HI.U32 R3, R18, R3, RZ ;  /* 0x0000000312030227 */ /* 0x001fca00078e00ff */
[----:B-1----:R-:W-:Y:S02]  /*14680*/  @P0 SHF.R.U32.HI R4, RZ, R2, R3 ;  /* 0x00000002ff040219 */ /* 0x002fe40000011603 */
[----:B------:R-:W-:-:S04]  /*14690*/  ISETP.NE.U32.AND P0, PT, RZ, UR4, PT ;  /* 0x00000004ff007c0c */ /* 0x000fc8000bf05070 */
[----:B------:R-:W-:-:S04]  /*146a0*/  ISETP.NE.AND.EX P0, PT, RZ, UR5, PT, P0 ;  /* 0x00000005ff007c0c */ /* 0x000fc8000bf05300 */
[----:B------:R-:W-:-:S09]  /*146b0*/  SEL R5, R5, RZ, !P0 ;  /* 0x000000ff05057207 */ /* 0x000fd20004000000 */
.L_x_3777:
        /* <DEDUP_REMOVED lines=17> */
.L_x_3887:
[----:B------:R-:W2:Y:S01]  /*147d0*/  LDL R7, [R1+0x1c] ;  /* 0x00001c0001077983 */ /* 0x000ea20000100800 */
[----:B------:R-:W-:Y:S01]  /*147e0*/  UMOV UR4, 0xffffffff ;  /* 0xffffffff00047882 */ /* 0x000fe20000000000 */
[----:B------:R-:W-:Y:S02]  /*147f0*/  SHF.R.S32.HI R8, RZ, 0x1f, R0 ;  /* 0x0000001fff087819 */ /* 0x000fe40000011400 */
[----:B--2---:R-:W-:Y:S01]  /*14800*/  IADD3 R7, R7, -0x1, RZ ;  /* 0xffffffff07077810 */ /* 0x004fe20007ffe0ff */
[----:B------:R-:W-:Y:S06]  /*14810*/  BRA.DIV UR4, `(.L_x_3779) ;  /* 0x0000004604607947 */ /* 0x000fec000b800000 */
[----:B------:R-:W-:-:S13]  /*14820*/  ELECT P6, URZ, PT ;  /* 0x00000000003f782f */ /* 0x000fda00038c0000 */
.L_x_3890:
        /* <DEDUP_REMOVED lines=12> */
[--C-:B------:R-:W-:Y:S02]  /*148f0*/  IMAD.MOV R9, RZ, RZ, -R6.reuse ;  /* 0x000000ffff097224 */ /* 0x100fe400078e0a06 */
[----:B------:R-:W-:Y:S02]  /*14900*/  IMAD.MOV.U32 R10, RZ, RZ, R6 ;  /* 0x000000ffff0a7224 */ /* 0x000fe400078e0006 */
        /* <DEDUP_REMOVED lines=10> */
.L_x_3781:
[----:B------:R-:W2:Y:S01]  /*149b0*/  LDL R9, [R1] ;  /* 0x0000000001097983 */ /* 0x000ea20000100800 */
[----:B------:R-:W-:-:S03]  /*149c0*/  MOV R11, 0x400 ;  /* 0x00000400000b7802 */ /* 0x000fc60000000f00 */
[----:B------:R-:W3:Y:S01]  /*149d0*/  LDL R10, [R1+0x8] ;  /* 0x00000800010a7983 */ /* 0x000ee20000100800 */
[----:B0-----:R-:W0:Y:S02]  /*149e0*/  S2R R12, SR_CgaCtaId ;  /* 0x00000000000c7919 */ /* 0x001e240000008800 */
[----:B0-----:R-:W-:-:S04]  /*149f0*/  LEA R11, R12, R11, 0x18 ;  /* 0x0000000b0c0b7211 */ /* 0x001fc800078ec0ff */
[----:B--2---:R-:W-:Y:S02]  /*14a00*/  LEA R9, R9, R11, 0x3 ;  /* 0x0000000b09097211 */ /* 0x004fe400078e18ff */
[----:B---3--:R-:W-:-:S04]  /*14a10*/  SHF.L.U32 R10, R10, 0x1f, RZ ;  /* 0x0000001f0a0a7819 */ /* 0x008fc800000006ff */
[----:B------:R-:W0:Y:S02]  /*14a20*/  SYNCS.PHASECHK.TRANS64.TRYWAIT P0, [R9+URZ+0x38840], R10 ;  /* 0x0388400a090075a7 */ /* 0x000e24000800017f */
[----:B0-----:R-:W-:Y:S05]  /*14a30*/  @!P0 BRA `(.L_x_3782) ;  /* 0x0000004000f88947 */ /* 0x001fea0003800000 */
.L_x_3891:
        /* <DEDUP_REMOVED lines=11> */
.L_x_3783:
[----:B------:R-:W2:Y:S04]  /*14af0*/  LDL R11, [R1] ;  /* 0x00000000010b7983 */ /* 0x000ea80000100800 */
[----:B------:R-:W3:Y:S04]  /*14b00*/  LDL R14, [R1+0x30] ;  /* 0x00003000010e7983 */ /* 0x000ee80000100800 */
[----:B0-----:R-:W4:Y:S01]  /*14b10*/  LDL R10, [R1+0x10] ;  /* 0x00001000010a7983 */ /* 0x001f220000100800 */
[----:B------:R-:W0:Y:S01]  /*14b20*/  S2R R13, SR_CgaCtaId ;  /* 0x00000000000d7919 */ /* 0x000e220000008800 */
[----:B------:R-:W-:-:S02]  /*14b30*/  MOV R12, 0x400 ;  /* 0x00000400000c7802 */ /* 0x000fc40000000f00 */
[----:B------:R-:W-:Y:S01]  /*14b40*/  R2UR UR9, R9 ;  /* 0x00000000090972ca */ /* 0x000fe200000e0000 */
[----:B------:R-:W-:Y:S01]  /*14b50*/  ULDC.64 UR14, c[0x0][0x198] ;  /* 0x00006600000e7ab9 */ /* 0x000fe20000000a00 */
[----:B------:R-:W-:Y:S01]  /*14b60*/  R2UR UR12, R4 ;  /* 0x00000000040c72ca */ /* 0x000fe200000e0000 */
[----:B------:R-:W-:Y:S01]  /*14b70*/  UIADD3 UR6, UP0, UR14, 0x370, URZ ;  /* 0x000003700e067890 */ /* 0x000fe2000ff1e03f */
[----:B-----5:R-:W-:Y:S02]  /*14b80*/  R2UR UR13, R6 ;  /* 0x00000000060d72ca */ /* 0x020fe400000e0000 */
[----:B0-----:R-:W-:-:S07]  /*14b90*/  LEA R12, R13, R12, 0x18 ;  /* 0x0000000c0d0c7211 */ /* 0x001fce00078ec0ff */
[----:B------:R-:W-:Y:S02]  /*14ba0*/  UIADD3 UR9, UR9, 0x38830, URZ ;  /* 0x0003883009097890 */ /* 0x000fe4000fffe03f */
[----:B------:R-:W-:Y:S01]  /*14bb0*/  UIADD3.X UR7, URZ, UR15, URZ, UP0, !UPT ;  /* 0x0000000f3f077290 */ /* 0x000fe200087fe43f */
        /* <DEDUP_REMOVED lines=11> */
.L_x_3780:
        /* <DEDUP_REMOVED lines=9> */
[----:B------:R-:W-:Y:S01]  /*14d00*/  ULDC.64 UR20, c[0x0][0x198] ;  /* 0x0000660000147ab9 */ /* 0x000fe20000000a00 */
[----:B------:R-:W-:Y:S01]  /*14d10*/  R2UR UR11, R17 ;  /* 0x00000000110b72ca */ /* 0x000fe200000e0000 */
[----:B------:R-:W-:Y:S01]  /*14d20*/  UIADD3 UR14, UP0, UR20, 0x270, URZ ;  /* 0x00000270140e7890 */ /* 0x000fe2000ff1e03f */
[----:B------:R-:W-:Y:S01]  /*14d30*/  R2UR UR12, R18 ;  /* 0x00000000120c72ca */ /* 0x000fe200000e0000 */
[----:B------:R-:W-:Y:S01]  /*14d40*/  UMOV UR6, 0x0 ;  /* 0x0000000000067882 */ /* 0x000fe20000000000 */
[----:B------:R-:W-:Y:S01]  /*14d50*/  R2UR UR13, R5 ;  /* 0x00000000050d72ca */ /* 0x000fe200000e0000 */
[----:B------:R-:W-:Y:S01]  /*14d60*/  UIADD3.X UR15, URZ, UR21, URZ, UP0, !UPT ;  /* 0x000000153f0f7290 */ /* 0x000fe200087fe43f */
[----:B------:R-:W-:Y:S01]  /*14d70*/  IMAD.MOV.U32 R5, RZ, RZ, 0x2000 ;  /* 0x00002000ff057424 */ /* 0x000fe200078e00ff */
[----:B------:R-:W-:Y:S01]  /*14d80*/  UIADD3 UR4, UP0, UR20, 0x770, URZ ;  /* 0x0000077014047890 */ /* 0x000fe2000ff1e03f */
[----:B------:R-:W-:Y:S01]  /*14d90*/  MOV R10, UR55 ;  /* 0x00000037000a7c02 */ /* 0x000fe20008000f00 */
[----:B------:R-:W-:Y:S01]  /*14da0*/  UMOV UR7, 0x12f00000 ;  /* 0x12f0000000077882 */ /* 0x000fe20000000000 */
[----:B------:R-:W-:Y:S01]  /*14db0*/  UMOV UR10, URZ ;  /* 0x0000003f000a7c82 */ /* 0x000fe20008000000 */
[----:B------:R-:W-:Y:S01]  /*14dc0*/  UIADD3 UR8, UR16, 0x20400, URZ ;  /* 0x0002040010087890 */ /* 0x000fe2000fffe03f */
[----:B------:R0:W-:Y:S01]  /*14dd0*/  SYNCS.ARRIVE.TRANS64 RZ, [R11+URZ+0x38800], R5 ;  /* 0x038800050bff79a7 */ /* 0x0001e2000800003f */
[----:B------:R-:W-:Y:S01]  /*14de0*/  UIADD3 UR9, UR16, 0x38800, URZ ;  /* 0x0003880010097890 */ /* 0x000fe2000fffe03f */
[----:B------:R-:W-:Y:S01]  /*14df0*/  MOV R9, UR54 ;  /* 0x0000003600097c02 */ /* 0x000fe20008000f00 */
[----:B------:R-:W-:Y:S01]  /*14e00*/  UIADD3.X UR5, URZ, UR21, URZ, UP0, !UPT ;  /* 0x000000153f057290 */ /* 0x000fe200087fe43f */
[----:B------:R-:W-:Y:S01]  /*14e10*/  R2UR UR55, R10 ;  /* 0x000000000a3772ca */ /* 0x000fe200000e0000 */
[----:B------:R-:W-:Y:S01]  /*14e20*/  UIADD3 UR48, UR16, 0x28400, URZ ;  /* 0x0002840010307890 */ /* 0x000fe2000fffe03f */
[----:B------:R-:W-:Y:S01]  /*14e30*/  R2UR UR54, R9 ;  /* 0x00000000093672ca */ /* 0x000fe200000e0000 */
[----:B------:R-:W-:Y:S01]  /*14e40*/  UMOV UR50, 0xc0 ;  /* 0x000000c000327882 */ /* 0x000fe20000000000 */
[----:B------:R-:W-:Y:S01]  /*14e50*/  UMOV UR51, UR11 ;  /* 0x0000000b00337c82 */ /* 0x000fe20008000000 */
[----:B------:R-:W-:Y:S01]  /*14e60*/  UMOV UR52, UR12 ;  /* 0x0000000c00347c82 */ /* 0x000fe20008000000 */
[----:B------:R1:W-:Y:S01]  /*14e70*/  UTMALDG.4D [UR8], [UR14], desc[UR6] ;  /* 0x000006080e0075b4 */ /* 0x0003e20008019000 */
[----:B0-----:R-:W-:Y:S01]  /*14e80*/  IMAD.MOV.U32 R5, RZ, RZ, 0x10000 ;  /* 0x00010000ff057424 */ /* 0x001fe200078e00ff */
[----:B------:R-:W-:Y:S01]  /*14e90*/  UMOV UR53, UR13 ;  /* 0x0000000d00357c82 */ /* 0x000fe20008000000 */
[----:B------:R-:W-:-:S02]  /*14ea0*/  UIADD3 UR56, UR16, 0x2a400, URZ ;  /* 0x0002a40010387890 */ /* 0x000fc4000fffe03f */
[----:B------:R-:W-:Y:S01]  /*14eb0*/  UIADD3 UR40, UR16, 0x2e400, URZ ;  /* 0x0002e40010287890 */ /* 0x000fe2000fffe03f */
[----:B------:R0:W-:Y:S01]  /*14ec0*/  SYNCS.ARRIVE.TRANS64 RZ, [R11+URZ+0x38810], R5 ;  /* 0x038810050bff79a7 */ /* 0x0001e2000800003f */
[----:B------:R-:W-:Y:S02]  /*14ed0*/  UIADD3 UR32, UR16, 0x30400, URZ ;  /* 0x0003040010207890 */ /* 0x000fe4000fffe03f */
[----:B------:R-:W-:Y:S01]  /*14ee0*/  UIADD3 UR24, UR16, 0x32400, URZ ;  /* 0x0003240010187890 */ /* 0x000fe2000fffe03f */
[----:B------:R-:W-:Y:S01]  /*14ef0*/  UMOV UR58, 0x80 ;  /* 0x00000080003a7882 */ /* 0x000fe20000000000 */
[----:B------:R-:W-:Y:S01]  /*14f00*/  UMOV UR59, UR11 ;  /* 0x0000000b003b7c82 */ /* 0x000fe20008000000 */
[----:B------:R-:W-:Y:S01]  /*14f10*/  UMOV UR60, UR12 ;  /* 0x0000000c003c7c82 */ /* 0x000fe20008000000 */
[----:B------:R-:W-:Y:S01]  /*14f20*/  UMOV UR61, UR13 ;  /* 0x0000000d003d7c82 */ /* 0x000fe20008000000 */
[----:B------:R-:W-:Y:S01]  /*14f30*/  UMOV UR42, 0x100 ;  /* 0x00000100002a7882 */ /* 0x000fe20000000000 */
[----:B0-----:R-:W-:Y:S01]  /*14f40*/  MOV R5, UR50 ;  /* 0x0000003200057c02 */ /* 0x001fe20008000f00 */
        /* <DEDUP_REMOVED lines=9> */
[----:B-1----:R-:W-:-:S02]  /*14fe0*/  UIADD3 UR8, UR16, 0x26400, URZ ;  /* 0x0002640010087890 */ /* 0x002fc4000fffe03f */
[----:B------:R-:W-:Y:S01]  /*14ff0*/  UIADD3 UR9, UR16, 0x38810, URZ ;  /* 0x0003881010097890 */ /* 0x000fe2000fffe03f */
[----:B------:R-:W-:Y:S01]  /*15000*/  UMOV UR27, UR11 ;  /* 0x0000000b001b7c82 */ /* 0x000fe20008000000 */
[----:B------:R-:W-:Y:S01]  /*15010*/  UMOV UR28, UR12 ;  /* 0x0000000c001c7c82 */ /* 0x000fe20008000000 */
[----:B------:R-:W-:Y:S01]  /*15020*/  UMOV UR29, UR13 ;  /* 0x0000000d001d7c82 */ /* 0x000fe20008000000 */
[----:B------:R-:W-:Y:S01]  /*15030*/  UMOV UR18, 0x1c0 ;  /* 0x000001c000127882 */ /* 0x000fe20000000000 */
[----:B------:R-:W-:Y:S02]  /*15040*/  UMOV UR19, UR11 ;  /* 0x0000000b00137c82 */ /* 0x000fe40008000000 */
        /* <DEDUP_REMOVED lines=17> */
[----:B------:R1:W-:Y:S01]  /*15160*/  UTMALDG.4D [UR24], [UR4], desc[UR6] ;  /* 0x00000618040075b4 */ /* 0x0003e20008019000 */
[----:B------:R1:W-:Y:S02]  /*15170*/  UTMALDG.4D [UR16], [UR4], desc[UR6] ;  /* 0x00000610040075b4 */ /* 0x0003e40008019000 */
[----:B-1----:R-:W-:Y:S01]  /*15180*/  NOP ;  /* 0x0000000000007918 */ /* 0x002fe20000000000 */
.L_x_3785:
[----:B------:R-:W-:Y:S05]  /*15190*/  BSYNC B0 ;  /* 0x0000000000007941 */ /* 0x000fea0003800000 */
.L_x_3784:
[----:B------:R-:W2:Y:S02]  /*151a0*/  LDL.LU R9, [R1+0x28] ;  /* 0x0000280001097983 */ /* 0x000ea40000300800 */
        /* <DEDUP_REMOVED lines=8> */
.L_x_3892:
        /* <DEDUP_REMOVED lines=13> */
.L_x_3893:
        /* <DEDUP_REMOVED lines=11> */
.L_x_3790:
        /* <DEDUP_REMOVED lines=59> */
.L_x_3788:
[----:B------:R-:W-:Y:S05]  /*15760*/  BSYNC B0 ;  /* 0x0000000000007941 */ /* 0x000fea0003800000 */
.L_x_3787:
        /* <DEDUP_REMOVED lines=29> */
[----:B------:R-:W-:Y:S01]  /*15940*/  MOV R6, R5 ;  /* 0x0000000500067202 */ /* 0x000fe20000000f00 */
        /* <DEDUP_REMOVED lines=11> */
[----:B------:R-:W-:Y:S01]  /*15a00*/  IMAD.IADD R12, R12, 0x1, R11 ;  /* 0x000000010c0c7824 */ /* 0x000fe200078e020b */
[----:B------:R-:W-:Y:S01]  /*15a10*/  LEA R2, P0, R10, R2, 0x2 ;  /* 0x000000020a027211 */ /* 0x000fe200078010ff */
[----:B------:R-:W-:-:S03]  /*15a20*/  IMAD R5, R13, R6, R5 ;  /* 0x000000060d057224 */ /* 0x000fc600078e0205 */
[----:B------:R-:W-:-:S05]  /*15a30*/  LEA.HI.X R3, R10, R3, R12, 0x2, P0 ;  /* 0x000000030a037211 */ /* 0x000fca00000f140c */
[----:B------:R1:W5:Y:S04]  /*15a40*/  LDG.E R6, desc[UR54][R2.64] ;  /* 0x0000003602067981 */ /* 0x000368000c1e1900 */
.L_x_3797:
[----:B-1----:R-:W1:Y:S01]  /*15a50*/  S2R R3, SR_CgaCtaId ;  /* 0x0000000000037919 */ /* 0x002e620000008800 */
[----:B------:R-:W-:-:S04]  /*15a60*/  MOV R2, 0x400 ;  /* 0x0000040000027802 */ /* 0x000fc80000000f00 */
[----:B-1----:R-:W-:Y:S02]  /*15a70*/  LEA R2, R3, R2, 0x18 ;  /* 0x0000000203027211 */ /* 0x002fe400078ec0ff */
[----:B------:R-:W-:-:S03]  /*15a80*/  SHF.L.U32 R3, R14, 0x1f, RZ ;  /* 0x0000001f0e037819 */ /* 0x000fc600000006ff */
[----:B------:R-:W-:-:S04]  /*15a90*/  IMAD R2, R15, 0x8, R2 ;  /* 0x000000080f027824 */ /* 0x000fc800078e0202 */
[----:B------:R-:W1:Y:S02]  /*15aa0*/  SYNCS.PHASECHK.TRANS64.TRYWAIT P0, [R2+URZ+0x38840], R3 ;  /* 0x03884003020075a7 */ /* 0x000e64000800017f */
[----:B-1----:R-:W-:Y:S05]  /*15ab0*/  @!P0 BRA `(.L_x_3798) ;  /* 0x0000003400208947 */ /* 0x002fea0003800000 */
.L_x_3894:
[----:B------:R-:W2:Y:S02]  /*15ac0*/  S2R R10, SR_TID.X ;  /* 0x00000000000a7919 */ /* 0x000ea40000002100 */
[----:B--2---:R-:W-:-:S04]  /*15ad0*/  LOP3.LUT R10, R10, 0x7f, RZ, 0xc0, !PT ;  /* 0x0000007f0a0a7812 */ /* 0x004fc800078ec0ff */
[----:B------:R-:W-:-:S13]  /*15ae0*/  ISETP.NE.AND P1, PT, R10, RZ, PT ;  /* 0x000000ff0a00720c */ /* 0x000fda0003f25270 */
[----:B------:R-:W-:Y:S05]  /*15af0*/  @P1 BRA `(.L_x_3799) ;  /* 0x00000000001c1947 */ /* 0x000fea0003800000 */
[----:B------:R-:W2:Y:S02]  /*15b00*/  S2R R10, SR_TID.X ;  /* 0x00000000000a7919 */ /* 0x000ea40000002100 */
[----:B--2---:R-:W-:-:S04]  /*15b10*/  LOP3.LUT R10, R10, 0x1f, RZ, 0xc0, !PT ;  /* 0x0000001f0a0a7812 */ /* 0x004fc800078ec0ff */
[----:B------:R-:W-:Y:S02]  /*15b20*/  ISETP.NE.AND P0, PT, R10, RZ, PT ;  /* 0x000000ff0a00720c */ /* 0x000fe40003f05270 */
[----:B------:R-:W-:-:S04]  /*15b30*/  MOV R10, 0x2000 ;  /* 0x00002000000a7802 */ /* 0x000fc80000000f00 */
[----:B------:R2:W-:Y:S07]  /*15b40*/  SYNCS.ARRIVE.TRANS64 RZ, [R2+URZ+0x38830], R10 ;  /* 0x0388300a02ff79a7 */ /* 0x0005ee000800003f */
[----:B------:R-:W-:Y:S05]  /*15b50*/  @!P0 BRA `(.L_x_3799) ;  /* 0x0000000000048947 */ /* 0x000fea0003800000 */
[----:B------:R-:W-:Y:S01]  /*15b60*/  BPT.TRAP 0x1 ;  /* 0x000000040000795c */ /* 0x000fe20000300000 */
.L_x_3799:
[----:B--2---:R-:W2:Y:S01]  /*15b70*/  LDL R10, [R1] ;  /* 0x00000000010a7983 */ /* 0x004ea20000100800 */
[----:B------:R-:W-:-:S03]  /*15b80*/  MOV R12, 0x400 ;  /* 0x00000400000c7802 */ /* 0x000fc60000000f00 */
[----:B------:R-:W3:Y:S01]  /*15b90*/  LDL R11, [R1+0x10] ;  /* 0x00001000010b7983 */ /* 0x000ee20000100800 */
[----:B------:R-:W4:Y:S01]  /*15ba0*/  S2R R13, SR_CgaCtaId ;  /* 0x00000000000d7919 */ /* 0x000f220000008800 */
[----:B------:R-:W-:Y:S01]  /*15bb0*/  R2UR UR9, R2 ;  /* 0x00000000020972ca */ /* 0x000fe200000e0000 */
[----:B------:R-:W-:Y:S01]  /*15bc0*/  ULDC.64 UR6, c[0x0][0x198] ;  /* 0x0000660000067ab9 */ /* 0x000fe20000000a00 */
[----:B------:R-:W-:Y:S01]  /*15bd0*/  R2UR UR12, R4 ;  /* 0x00000000040c72ca */ /* 0x000fe200000e0000 */
[----:B------:R-:W-:Y:S01]  /*15be0*/  UIADD3 UR4, UP0, UR6, 0x370, URZ ;  /* 0x0000037006047890 */ /* 0x000fe2000ff1e03f */
[----:B-----5:R-:W-:-:S03]  /*15bf0*/  R2UR UR13, R6 ;  /* 0x00000000060d72ca */ /* 0x020fc600000e0000 */
[----:B------:R-:W-:Y:S01]  /*15c00*/  UIADD3.X UR5, URZ, UR7, URZ, UP0, !UPT ;  /* 0x000000073f057290 */ /* 0x000fe200087fe43f */
[----:B----4-:R-:W-:-:S05]  /*15c10*/  LEA R12, R13, R12, 0x18 ;  /* 0x0000000c0d0c7211 */ /* 0x010fca00078ec0ff */
[----:B------:R-:W-:Y:S01]  /*15c20*/  UIADD3 UR9, UR9, 0x38830, URZ ;  /* 0x0003883009097890 */ /* 0x000fe2000fffe03f */
[----:B------:R-:W-:Y:S01]  /*15c30*/  UMOV UR6, 0x0 ;  /* 0x0000000000067882 */ /* 0x000fe20000000000 */
[----:B------:R-:W-:Y:S01]  /*15c40*/  UMOV UR7, 0x14f00000 ;  /* 0x14f0000000077882 */ /* 0x000fe20000000000 */
[----:B------:R-:W-:Y:S01]  /*15c50*/  UMOV UR10, URZ ;  /* 0x0000003f000a7c82 */ /* 0x000fe20008000000 */
[----:B--2---:R-:W-:-:S05]  /*15c60*/  IMAD R10, R10, 0x2000, R12 ;  /* 0x000020000a0a7824 */ /* 0x004fca00078e020c */
[----:B------:R-:W-:Y:S01]  /*15c70*/  R2UR UR8, R10 ;  /* 0x000000000a0872ca */ /* 0x000fe200000e0000 */
[----:B---3--:R-:W-:-:S05]  /*15c80*/  IMAD R5, R5, 0x40, R11 ;  /* 0x0000004005057824 */ /* 0x008fca00078e020b */
[----:B------:R-:W-:-:S07]  /*15c90*/  R2UR UR11, R5 ;  /* 0x00000000050b72ca */ /* 0x000fce00000e0000 */
[----:B------:R-:W-:-:S09]  /*15ca0*/  UIADD3 UR8, UR8, 0x22400, URZ ;  /* 0x0002240008087890 */ /* 0x000fd2000fffe03f */
[----:B------:R2:W-:Y:S01]  /*15cb0*/  UTMALDG.4D [UR8], [UR4], desc[UR6] ;  /* 0x00000608040075b4 */ /* 0x0005e20008019000 */
[----:B------:R-:W3:Y:S02]  /*15cc0*/  SYNCS.PHASECHK.TRANS64.TRYWAIT P0, [R2+URZ+0x38860], R3 ;  /* 0x03886003020075a7 */ /* 0x000ee4000800017f */
[----:B--23--:R-:W-:Y:S05]  /*15cd0*/  @!P0 BRA `(.L_x_3800) ;  /* 0x0000003000ac8947 */ /* 0x00cfea0003800000 */
.L_x_3895:
        /* <DEDUP_REMOVED lines=8> */
.L_x_3801:
[----:B-12---:R-:W2:Y:S01]  /*15d60*/  LDL R3, [R1] ;  /* 0x0000000001037983 */ /* 0x006ea20000100800 */
[----:B------:R-:W-:Y:S01]  /*15d70*/  MOV R10, 0x400 ;  /* 0x00000400000a7802 */ /* 0x000fe20000000f00 */
[----:B------:R-:W-:Y:S01]  /*15d80*/  ULDC.64 UR24, c[0x0][0x198] ;  /* 0x0000660000187ab9 */ /* 0x000fe20000000a00 */
[----:B------:R-:W-:Y:S01]  /*15d90*/  R2UR UR9, R2 ;  /* 0x00000000020972ca */ /* 0x000fe200000e0000 */
[----:B------:R-:W1:Y:S01]  /*15da0*/  S2R R11, SR_CgaCtaId ;  /* 0x00000000000b7919 */ /* 0x000e620000008800 */
        /* <DEDUP_REMOVED lines=14> */
[----:B-1----:R-:W-:-:S05]  /*15e90*/  LEA R10, R11, R10, 0x18 ;  /* 0x0000000a0b0a7211 */ /* 0x002fca00078ec0ff */
        /* <DEDUP_REMOVED lines=14> */
[----:B------:R-:W-:Y:S01]  /*15f80*/  UIADD3 UR17, UR14, 0xc400, URZ ;  /* 0x0000c4000e117890 */ /* 0x000fe2000fffe03f */
[----:B------:R1:W-:Y:S02]  /*15f90*/  UTMALDG.4D [UR8], [UR4], desc[UR6] ;  /* 0x00000608040075b4 */ /* 0x0003e40008019000 */
        /* <DEDUP_REMOVED lines=19> */
.L_x_3796:
[----:B------:R-:W-:Y:S05]  /*160d0*/  BSYNC B2 ;  /* 0x0000000000027941 */ /* 0x000fea0003800000 */
.L_x_3795:
[----:B------:R-:W2:Y:S02]  /*160e0*/  LDL.LU R2, [R1+0x1c] ;  /* 0x00001c0001027983 */ /* 0x000ea40000300800 */
[----:B--2---:R-:W-:-:S07]  /*160f0*/  IADD3 R5, R2, -0x3, RZ ;  /* 0xfffffffd02057810 */ /* 0x004fce0007ffe0ff */
.L_x_3794:
[----:B------:R-:W-:Y:S05]  /*16100*/  BSYNC B1 ;  /* 0x0000000000017941 */ /* 0x000fea0003800000 */
.L_x_3793:
[----:B------:R-:W-:-:S05]  /*16110*/  IMAD.MOV R9, RZ, RZ, -R9 ;  /* 0x000000ffff097224 */ /* 0x000fca00078e0a09 */
[----:B------:R-:W-:-:S13]  /*16120*/  ISETP.NE.AND P0, PT, R7, R9, PT ;  /* 0x000000090700720c */ /* 0x000fda0003f05270 */
[----:B------:R-:W-:Y:S05]  /*16130*/  @!P0 BRA `(.L_x_3792) ;  /* 0x0000001000388947 */ /* 0x000fea0003800000 */
.L_x_3816:
        /* <DEDUP_REMOVED lines=14> */
[----:B------:R-:W1:Y:S02]  /*16220*/  LDC R11, c[0x0][0x41c] ;  /* 0x00010700ff0b7b82 */ /* 0x000e640000000800 */
        /* <DEDUP_REMOVED lines=15> */
.L_x_3804:
[----:B------:R-:W2:Y:S01]  /*16320*/  S2R R3, SR_CgaCtaId ;  /* 0x0000000000037919 */ /* 0x000ea20000008800 */
[----:B------:R-:W-:-:S04]  /*16330*/  MOV R2, 0x400 ;  /* 0x0000040000027802 */ /* 0x000fc80000000f00 */
[----:B--2---:R-:W-:Y:S02]  /*16340*/  LEA R2, R3, R2, 0x18 ;  /* 0x0000000203027211 */ /* 0x004fe400078ec0ff */
[----:B------:R-:W-:-:S03]  /*16350*/  SHF.L.U32 R3, R9, 0x1f, RZ ;  /* 0x0000001f09037819 */ /* 0x000fc600000006ff */
[----:B------:R-:W-:-:S04]  /*16360*/  IMAD R2, R10, 0x8, R2 ;  /* 0x000000080a027824 */ /* 0x000fc800078e0202 */
[----:B------:R-:W2:Y:S02]  /*16370*/  SYNCS.PHASECHK.TRANS64.TRYWAIT P0, [R2+URZ+0x38840], R3 ;  /* 0x03884003020075a7 */ /* 0x000ea4000800017f */
[----:B--2---:R-:W-:Y:S05]  /*16380*/  @!P0 BRA `(.L_x_3805) ;  /* 0x0000002c00148947 */ /* 0x004fea0003800000 */
.L_x_3896:
[----:B-1----:R-:W1:Y:S02]  /*16390*/  S2R R7, SR_TID.X ;  /* 0x0000000000077919 */ /* 0x002e640000002100 */
        /* <DEDUP_REMOVED lines=10> */
.L_x_3806:
[----:B------:R-:W3:Y:S01]  /*16440*/  LDL R12, [R1+0x10] ;  /* 0x00001000010c7983 */ /* 0x000ee20000100800 */
[----:B-1----:R-:W-:Y:S01]  /*16450*/  MOV R7, 0x400 ;  /* 0x0000040000077802 */ /* 0x002fe20000000f00 */
[----:B------:R-:W1:Y:S01]  /*16460*/  S2R R13, SR_CgaCtaId ;  /* 0x00000000000d7919 */ /* 0x000e620000008800 */
[----:B------:R-:W-:Y:S01]  /*16470*/  R2UR UR9, R2 ;  /* 0x00000000020972ca */ /* 0x000fe200000e0000 */
[----:B------:R-:W-:Y:S01]  /*16480*/  ULDC.64 UR6, c[0x0][0x198] ;  /* 0x0000660000067ab9 */ /* 0x000fe20000000a00 */
[----:B------:R-:W-:Y:S01]  /*16490*/  R2UR UR12, R4 ;  /* 0x00000000040c72ca */ /* 0x000fe200000e0000 */
[----:B------:R-:W-:Y:S01]  /*164a0*/  UIADD3 UR4, UP0, UR6, 0x370, URZ ;  /* 0x0000037006047890 */ /* 0x000fe2000ff1e03f */
[----:B-----5:R-:W-:-:S03]  /*164b0*/  R2UR UR13, R6 ;  /* 0x00000000060d72ca */ /* 0x020fc600000e0000 */
        /* <DEDUP_REMOVED lines=9> */
[----:B---3--:R-:W-:-:S04]  /*16550*/  LEA R7, R11, R12, 0x6 ;  /* 0x0000000c0b077211 */ /* 0x008fc800078e30ff */
[----:B------:R-:W-:-:S13]  /*16560*/  R2UR UR11, R7 ;  /* 0x00000000070b72ca */ /* 0x000fda00000e0000 */
[----:B------:R1:W-:Y:S01]  /*16570*/  UTMALDG.4D [UR8], [UR4], desc[UR6] ;  /* 0x00000608040075b4 */ /* 0x0003e20008019000 */
[----:B------:R-:W3:Y:S02]  /*16580*/  SYNCS.PHASECHK.TRANS64.TRYWAIT P1, [R2+URZ+0x38860], R3 ;  /* 0x03886003020075a7 */ /* 0x000ee4000802017f */
[----:B-1-3--:R-:W-:Y:S05]  /*16590*/  @!P1 BRA `(.L_x_3807) ;  /* 0x0000002800a49947 */ /* 0x00afea0003800000 */
.L_x_3897:
        /* <DEDUP_REMOVED lines=8> */
.L_x_3808:
[----:B------:R-:W3:Y:S01]  /*16620*/  S2R R11, SR_CgaCtaId ;  /* 0x00000000000b7919 */ /* 0x000ee20000008800 */
[----:B-12---:R-:W-:Y:S01]  /*16630*/  MOV R3, 0x400 ;  /* 0x0000040000037802 */ /* 0x006fe20000000f00 */
[----:B------:R-:W-:Y:S01]  /*16640*/  ULDC.64 UR16, c[0x0][0x198] ;  /* 0x0000660000107ab9 */ /* 0x000fe20000000a00 */
        /* <DEDUP_REMOVED lines=51> */
.L_x_3803:
[----:B------:R-:W-:Y:S05]  /*16980*/  BSYNC B1 ;  /* 0x0000000000017941 */ /* 0x000fea0003800000 */
.L_x_3802:
        /* <DEDUP_REMOVED lines=13> */
[----:B------:R-:W2:Y:S02]  /*16a60*/  LDC R6, c[0x0][0x41c] ;  /* 0x00010700ff067b82 */ /* 0x000ea40000000800 */
[----:B--2---:R-:W-:-:S13]  /*16a70*/  ISETP.NE.AND P0, PT, R6, 0x1, PT ;  /* 0x000000010600780c */ /* 0x004fda0003f05270 */
[----:B------:R-:W2:Y:S02]  /*16a80*/  @P0 LDC.64 R2, c[0x0][0x420] ;  /* 0x00010800ff020b82 */ /* 0x000ea40000000a00 */
[----:B--2---:R-:W-:Y:S01]  /*16a90*/  @P0 IMAD.HI.U32 R7, R9, R2, RZ ;  /* 0x0000000209070227 */ /* 0x004fe200078e00ff */
[----:B------:R-:W-:-:S04]  /*16aa0*/  MOV R2, R9 ;  /* 0x0000000900027202 */ /* 0x000fc80000000f00 */
[----:B------:R-:W-:-:S05]  /*16ab0*/  @P0 SHF.R.U32.HI R2, RZ, R3, R7 ;  /* 0x00000003ff020219 */ /* 0x000fca0000011607 */
[----:B------:R-:W-:-:S04]  /*16ac0*/  IMAD.MOV R3, RZ, RZ, -R2 ;  /* 0x000000ffff037224 */ /* 0x000fc800078e0a02 */
        /* <DEDUP_REMOVED lines=9> */
.L_x_3811:
[----:B------:R-:W3:Y:S01]  /*16b60*/  S2R R3, SR_CgaCtaId ;  /* 0x0000000000037919 */ /* 0x000ee20000008800 */
[----:B------:R-:W-:-:S04]  /*16b70*/  MOV R2, 0x400 ;  /* 0x0000040000027802 */ /* 0x000fc80000000f00 */
[----:B---3--:R-:W-:Y:S02]  /*16b80*/  LEA R2, R3, R2, 0x18 ;  /* 0x0000000203027211 */ /* 0x008fe400078ec0ff */
[----:B------:R-:W-:-:S03]  /*16b90*/  SHF.L.U32 R3, R11, 0x1f, RZ ;  /* 0x0000001f0b037819 */ /* 0x000fc600000006ff */
[----:B------:R-:W-:-:S04]  /*16ba0*/  IMAD R2, R12, 0x8, R2 ;  /* 0x000000080c027824 */ /* 0x000fc800078e0202 */
[----:B------:R-:W3:Y:S02]  /*16bb0*/  SYNCS.PHASECHK.TRANS64.TRYWAIT P0, [R2+URZ+0x38840], R3 ;  /* 0x03884003020075a7 */ /* 0x000ee4000800017f */
[----:B---3--:R-:W-:Y:S05]  /*16bc0*/  @!P0 BRA `(.L_x_3812) ;  /* 0x00000024002c8947 */ /* 0x008fea0003800000 */
.L_x_3898:
        /* <DEDUP_REMOVED lines=11> */
.L_x_3813:
[----:B--2---:R-:W2:Y:S01]  /*16c80*/  LDL R7, [R1] ;  /* 0x0000000001077983 */ /* 0x004ea20000100800 */
[----:B-1----:R-:W-:-:S03]  /*16c90*/  MOV R11, 0x400 ;  /* 0x00000400000b7802 */ /* 0x002fc60000000f00 */
[----:B------:R-:W4:Y:S01]  /*16ca0*/  LDL R10, [R1+0x10] ;  /* 0x00001000010a7983 */ /* 0x000f220000100800 */
        /* <DEDUP_REMOVED lines=8> */
[----:B------:R-:W-:Y:S01]  /*16d30*/  UIADD3 UR9, UR9, 0x38830, URZ ;  /* 0x0003883009097890 */ /* 0x000fe2000fffe03f */
[----:B------:R-:W-:Y:S01]  /*16d40*/  UMOV UR6, 0x0 ;  /* 0x0000000000067882 */ /* 0x000fe20000000000 */
[----:B------:R-:W-:Y:S01]  /*16d50*/  UMOV UR7, 0x14f00000 ;  /* 0x14f0000000077882 */ /* 0x000fe20000000000 */
[----:B------:R-:W-:Y:S01]  /*16d60*/  UMOV UR10, URZ ;  /* 0x0000003f000a7c82 */ /* 0x000fe20008000000 */
[----:B--2---:R-:W-:-:S04]  /*16d70*/  LEA R7, R7, R11, 0xd ;  /* 0x0000000b07077211 */ /* 0x004fc800078e68ff */
[----:B------:R-:W-:Y:S01]  /*16d80*/  R2UR UR8, R7 ;  /* 0x00000000070872ca */ /* 0x000fe200000e0000 */
[----:B----4-:R-:W-:-:S05]  /*16d90*/  IMAD R9, R9, 0x40, R10 ;  /* 0x0000004009097824 */ /* 0x010fca00078e020a */
[----:B------:R-:W-:-:S07]  /*16da0*/  R2UR UR11, R9 ;  /* 0x00000000090b72ca */ /* 0x000fce00000e0000 */
[----:B------:R-:W-:-:S09]  /*16db0*/  UIADD3 UR8, UR8, 0x22400, URZ ;  /* 0x0002240008087890 */ /* 0x000fd2000fffe03f */
[----:B------:R1:W-:Y:S01]  /*16dc0*/  UTMALDG.4D [UR8], [UR4], desc[UR6] ;  /* 0x00000608040075b4 */ /* 0x0003e20008019000 */
[----:B------:R-:W2:Y:S02]  /*16dd0*/  SYNCS.PHASECHK.TRANS64.TRYWAIT P1, [R2+URZ+0x38860], R3 ;  /* 0x03886003020075a7 */ /* 0x000ea4000802017f */
[----:B-12---:R-:W-:Y:S05]  /*16de0*/  @!P1 BRA `(.L_x_3814) ;  /* 0x0000002000b89947 */ /* 0x006fea0003800000 */
.L_x_3899:
        /* <DEDUP_REMOVED lines=8> */
.L_x_3815:
[----:B-1-3--:R-:W2:Y:S01]  /*16e70*/  LDL R3, [R1] ;  /* 0x0000000001037983 */ /* 0x00aea20000100800 */
        /* <DEDUP_REMOVED lines=54> */
.L_x_3810:
[----:B------:R-:W-:Y:S05]  /*171e0*/  BSYNC B1 ;  /* 0x0000000000017941 */ /* 0x000fea0003800000 */
.L_x_3809:
[C---:B------:R-:W-:Y:S01]  /*171f0*/  ISETP.GT.AND P0, PT, R5.reuse, 0x1, PT ;  /* 0x000000010500780c */ /* 0x040fe20003f04270 */
[----:B------:R-:W-:-:S12]  /*17200*/  VIADD R5, R5, 0xfffffffe ;  /* 0xfffffffe05057836 */ /* 0x000fd80000000000 */
[----:B------:R-:W-:Y:S05]  /*17210*/  @P0 BRA `(.L_x_3816) ;  /* 0xffffffec00c80947 */ /* 0x000fea000383ffff */
.L_x_3792:
[----:B------:R-:W-:Y:S05]  /*17220*/  BSYNC B0 ;  /* 0x0000000000007941 */ /* 0x000fea0003800000 */
.L_x_3791:
[----:B------:R-:W2:Y:S01]  /*17230*/  LDL.LU R3, [R1] ;  /* 0x0000000001037983 */ /* 0x000ea20000300800 */
[----:B------:R-:W-:Y:S01]  /*17240*/  BSSY B0, `(.L_x_3817) ;  /* 0x0000018000007945 */ /* 0x000fe20003800000 */
[----:B------:R-:W3:Y:S02]  /*17250*/  S2R R2, SR_TID.X ;  /* 0x0000000000027919 */ /* 0x000ee40000002100 */
[----:B---3--:R-:W-:-:S04]  /*17260*/  LOP3.LUT R2, R2, 0x1f, RZ, 0xc0, !PT ;  /* 0x0000001f02027812 */ /* 0x008fc800078ec0ff */
[----:B------:R-:W-:Y:S02]  /*17270*/  ISETP.NE.AND P1, PT, R2, RZ, PT ;  /* 0x000000ff0200720c */ /* 0x000fe40003f25270 */
[----:B--2---:R-:W-:-:S04]  /*17280*/  IADD3 R0, R3, 0x1, RZ ;  /* 0x0000000103007810 */ /* 0x004fc80007ffe0ff */
[----:B------:R-:W-:-:S04]  /*17290*/  ISETP.NE.AND P0, PT, R0, 0x2, PT ;  /* 0x000000020000780c */ /* 0x000fc80003f05270 */
[----:B------:R-:W-:Y:S02]  /*172a0*/  SEL R2, R0, RZ, P0 ;  /* 0x000000ff00027207 */ /* 0x000fe40000000000 */
[----:B------:R-:W-:-:S03]  /*172b0*/  SEL R0, RZ, 0x1, P0 ;  /* 0x00000001ff007807 */ /* 0x000fc60000000000 */
[----:B------:R2:W-:Y:S01]  /*172c0*/  STL [R1], R2 ;  /* 0x0000000201007387 */ /* 0x0005e20000100800 */
[----:B------:R-:W-:Y:S05]  /*172d0*/  @P1 BRA `(.L_x_3818) ;  /* 0x0000000000381947 */ /* 0x000fea0003800000 */
[----:B--2---:R-:W2:Y:S01]  /*172e0*/  LDL R2, [R1+0x38] ;  /* 0x0000380001027983 */ /* 0x004ea20000100800 */
[----:B------:R-:W-:Y:S02]  /*172f0*/  VOTEU.ANY UR4, UPT, PT ;  /* 0x0000000000047886 */ /* 0x000fe400038e0100 */
        /* <DEDUP_REMOVED lines=12> */
.L_x_3818:
[----:B------:R-:W-:Y:S05]  /*173c0*/  BSYNC B0 ;  /* 0x0000000000007941 */ /* 0x000fea0003800000 */
.L_x_3817:
[----:B--2---:R-:W2:Y:S02]  /*173d0*/  LDL.LU R2, [R1+0x8] ;  /* 0x0000080001027983 */ /* 0x004ea40000300800 */
[----:B--2---:R-:W-:-:S05]  /*173e0*/  LOP3.LUT R2, R2, R0, RZ, 0x3c, !PT ;  /* 0x0000000002027212 */ /* 0x004fca00078e3cff */
[----:B------:R2:W-:Y:S02]  /*173f0*/  STL [R1+0x8], R2 ;  /* 0x0000080201007387 */ /* 0x0005e40000100800 */
.L_x_3773:
[----:B------:R-:W-:Y:S05]  /*17400*/  BSYNC B6 ;  /* 0x0000000000067941 */ /* 0x000fea0003800000 */
.L_x_3771:
[----:B------:R-:W-:-:S03]  /*17410*/  UMOV UR4, 0xffffffff ;  /* 0xffffffff00047882 */ /* 0x000fc60000000000 */
[----:B------:R-:W-:Y:S05]  /*17420*/  BRA.DIV UR4, `(.L_x_3819) ;  /* 0x0000001e043c7947 */ /* 0x000fea000b800000 */
[----:B------:R3:W4:Y:S04]  /*17430*/  SHFL.IDX PT, R4, R16, RZ, 0x1f ;  /* 0x00001fff10047589 */ /* 0x00072800000e0000 */
[----:B------:R3:W0:Y:S02]  /*17440*/  SHFL.IDX PT, R6, R16, 0x1, 0x1f ;  /* 0x00201f0010067f89 */ /* 0x00062400000e0000 */
.L_x_3903:
[----:B------:R-:W0:Y:S01]  /*17450*/  S2R R0, SR_TID.X ;  /* 0x0000000000007919 */ /* 0x000e220000002100 */
        /* <DEDUP_REMOVED lines=9> */
[----:B--2---:R-:W0:Y:S02]  /*174f0*/  LDC.64 R2, c[0x0][0xd58] ;  /* 0x00035600ff027b82 */ /* 0x004e240000000a00 */
[----:B0-----:R-:W-:-:S05]  /*17500*/  IMAD.WIDE R2, R5, 0x4, R2 ;  /* 0x0000000405027825 */ /* 0x001fca00078e0202 */
[----:B------:R0:W5:Y:S02]  /*17510*/  LDG.E R17, desc[UR54][R2.64] ;  /* 0x0000003602117981 */ /* 0x000164000c1e1900 */
.L_x_3821:
[----:B------:R-:W-:Y:S05]  /*17520*/  BSYNC B0 ;  /* 0x0000000000007941 */ /* 0x000fea0003800000 */
.L_x_3820:
        /* <DEDUP_REMOVED lines=19> */
[----:B------:R-:W2:Y:S02]  /*17660*/  SHFL.UP PT, R14, R7, 0x10, RZ ;  /* 0x06000000070e7989 */ /* 0x000ea400000e00ff */
[----:B--2---:R-:W-:-:S05]  /*17670*/  SEL R2, R14, RZ, P0 ;  /* 0x000000ff0e027207 */ /* 0x004fca0000000000 */
[----:B------:R-:W-:-:S05]  /*17680*/  IMAD.IADD R2, R7, 0x1, R2 ;  /* 0x0000000107027824 */ /* 0x000fca00078e0202 */
[----:B------:R0:W2:Y:S02]  /*17690*/  SHFL.IDX PT, R14, R2, 0x1f, 0x1f ;  /* 0x03e01f00020e7f89 */ /* 0x0000a400000e0000 */
.L_x_3911:
[----:B------:R-:W-:Y:S02]  /*176a0*/  ULDC UR4, c[0x0][0xd10] ;  /* 0x0003440000047ab9 */ /* 0x000fe40000000800 */
[----:B---3--:R-:W-:-:S04]  /*176b0*/  IMAD.U32 R16, RZ, RZ, UR4 ;  /* 0x00000004ff107e24 */ /* 0x008fc8000f8e00ff */
[----:B--2---:R-:W-:-:S05]  /*176c0*/  IMAD R3, R14, R16, RZ ;  /* 0x000000100e037224 */ /* 0x004fca00078e02ff */
[----:B------:R-:W-:-:S04]  /*176d0*/  IADD3 R6, R6, R3, RZ ;  /* 0x0000000306067210 */ /* 0x000fc80007ffe0ff */
[----:B----4-:R-:W-:-:S13]  /*176e0*/  ISETP.GT.AND P0, PT, R6, R4, PT ;  /* 0x000000040600720c */ /* 0x010fda0003f04270 */
[----:B------:R-:W-:Y:S05]  /*176f0*/  @P0 BRA `(.L_x_3823) ;  /* 0x0000000000b40947 */ /* 0x000fea0003800000 */
[----:B------:R-:W2:Y:S02]  /*17700*/  LDC R0, c[0x0][0xd14] ;  /* 0x00034500ff007b82 */ /* 0x000ea40000000800 */
.L_x_3828:
[----:B------:R-:W-:-:S05]  /*17710*/  VIADD R19, R19, 0x1f ;  /* 0x0000001f13137836 */ /* 0x000fca0000000000 */
        /* <DEDUP_REMOVED lines=11> */
[----:B0-----:R-:W-:-:S05]  /*177d0*/  IMAD.WIDE R2, R5, 0x4, R2 ;  /* 0x0000000405027825 */ /* 0x001fca00078e0202 */
[----:B------:R0:W5:Y:S02]  /*177e0*/  LDG.E R17, desc[UR54][R2.64] ;  /* 0x0000003602117981 */ /* 0x000164000c1e1900 */
.L_x_3826:
[----:B------:R-:W-:Y:S05]  /*177f0*/  BSYNC B0 ;  /* 0x0000000000007941 */ /* 0x000fea0003800000 */
.L_x_3825:
[----:B------:R-:W-:-:S03]  /*17800*/  UMOV UR4, 0xffffffff ;  /* 0xffffffff00047882 */ /* 0x000fc60000000000 */
[----:B------:R-:W-:Y:S05]  /*17810*/  BRA.DIV UR4, `(.L_x_3827) ;  /* 0x0000001e045c7947 */ /* 0x000fea000b800000 */
[----:B-----5:R-:W0:Y:S01]  /*17820*/  SHFL.UP PT, R14, R17, 0x1, RZ ;  /* 0x04200000110e7989 */ /* 0x020e2200000e00ff */
        /* <DEDUP_REMOVED lines=20> */
.L_x_3919:
[----:B------:R-:W-:Y:S02]  /*17970*/  ULDC UR4, c[0x0][0xd10] ;  /* 0x0003440000047ab9 */ /* 0x000fe40000000800 */
[----:B------:R-:W-:-:S04]  /*17980*/  IMAD.U32 R16, RZ, RZ, UR4 ;  /* 0x00000004ff107e24 */ /* 0x000fc8000f8e00ff */
[----:B--2---:R-:W-:-:S05]  /*17990*/  IMAD R3, R14, R16, RZ ;  /* 0x000000100e037224 */ /* 0x004fca00078e02ff */
[----:B------:R-:W-:-:S04]  /*179a0*/  IADD3 R6, R3, R6, RZ ;  /* 0x0000000603067210 */ /* 0x000fc80007ffe0ff */
[----:B------:R-:W-:-:S13]  /*179b0*/  ISETP.GT.AND P0, PT, R6, R4, PT ;  /* 0x000000040600720c */ /* 0x000fda0003f04270 */
[----:B------:R-:W-:Y:S05]  /*179c0*/  @!P0 BRA `(.L_x_3828) ;  /* 0xfffffffc00508947 */ /* 0x000fea000383ffff */
.L_x_3823:
        /* <DEDUP_REMOVED lines=8> */
.L_x_3923:
[----:B------:R-:W-:Y:S01]  /*17a50*/  ISETP.NE.AND P0, PT, R3, RZ, PT ;  /* 0x000000ff0300720c */ /* 0x000fe20003f05270 */
[----:B------:R-:W-:-:S12]  /*17a60*/  IMAD.MOV.U32 R14, RZ, RZ, RZ ;  /* 0x000000ffff0e7224 */ /* 0x000fd800078e00ff */
[----:B------:R-:W-:Y:S05]  /*17a70*/  @!P0 BRA `(.L_x_3830) ;  /* 0x0000000000108947 */ /* 0x000fea0003800000 */
[----:B------:R-:W-:Y:S01]  /*17a80*/  UMOV UR4, 0xffffffff ;  /* 0xffffffff00047882 */ /* 0x000fe20000000000 */
[----:B-1----:R-:W-:Y:S02]  /*17a90*/  VIADD R12, R5, 0xffffffff ;  /* 0xffffffff050c7836 */ /* 0x002fe40000000000 */
[----:B------:R-:W-:Y:S05]  /*17aa0*/  BRA.DIV UR4, `(.L_x_3831) ;  /* 0x0000001e04d47947 */ /* 0x000fea000b800000 */
[----:B------:R4:W1:Y:S02]  /*17ab0*/  SHFL.IDX PT, R14, R2, R12, 0x1f ;  /* 0x00001f0c020e7589 */ /* 0x00086400000e0000 */
.L_x_3830:
[----:B-1----:R-:W-:Y:S01]  /*17ac0*/  IMAD R16, R14, R16, R6 ;  /* 0x000000100e107224 */ /* 0x002fe200078e0206 */
[-C--:B---3--:R-:W-:Y:S01]  /*17ad0*/  IABS R6, R17.reuse ;  /* 0x0000001100067213 */ /* 0x088fe20000000000 */
[----:B0---4-:R-:W-:Y:S01]  /*17ae0*/  IMAD.MOV.U32 R2, RZ, RZ, RZ ;  /* 0x000000ffff027224 */ /* 0x011fe200078e00ff */
[----:B------:R-:W-:Y:S01]  /*17af0*/  IABS R8, R17 ;  /* 0x0000001100087213 */ /* 0x000fe20000000000 */
[----:B------:R-:W-:Y:S01]  /*17b00*/  IMAD.IADD R4, R4, 0x1, -R16 ;  /* 0x0000000104047824 */ /* 0x000fe200078e0a10 */
[----:B------:R-:W0:Y:S01]  /*17b10*/  I2F.RP R7, R6 ;  /* 0x0000000600077306 */ /* 0x000e220000209400 */
[----:B------:R-:W-:Y:S02]  /*17b20*/  IMAD.IADD R19, R5, 0x1, R19 ;  /* 0x0000000105137824 */ /* 0x000fe400078e0213 */
[----:B------:R-:W-:-:S05]  /*17b30*/  IMAD.MOV R8, RZ, RZ, -R8 ;  /* 0x000000ffff087224 */ /* 0x000fca00078e0a08 */
[----:B0-----:R-:W0:Y:S02]  /*17b40*/  MUFU.RCP R7, R7 ;  /* 0x0000000700077308 */ /* 0x001e240000001000 */
[----:B0-----:R-:W-:-:S06]  /*17b50*/  VIADD R9, R7, 0xffffffe ;  /* 0x0ffffffe07097836 */ /* 0x001fcc0000000000 */
[----:B------:R-:W0:Y:S02]  /*17b60*/  F2I.FTZ.U32.TRUNC.NTZ R3, R9 ;  /* 0x0000000900037305 */ /* 0x000e24000021f000 */
[----:B0-----:R-:W-:-:S05]  /*17b70*/  IADD3 R11, RZ, -R3, RZ ;  /* 0x80000003ff0b7210 */ /* 0x001fca0007ffe0ff */
[----:B------:R-:W-:-:S04]  /*17b80*/  IMAD R11, R11, R6, RZ ;  /* 0x000000060b0b7224 */ /* 0x000fc800078e02ff */
[----:B------:R-:W-:Y:S01]  /*17b90*/  IMAD.HI.U32 R2, R3, R11, R2 ;  /* 0x0000000b03027227 */ /* 0x000fe200078e0002 */
[----:B------:R-:W-:-:S05]  /*17ba0*/  IABS R3, R4 ;  /* 0x0000000400037213 */ /* 0x000fca0000000000 */
        /* <DEDUP_REMOVED lines=16> */
.L_x_3824:
[----:B------:R-:W-:Y:S01]  /*17cb0*/  UMOV UR4, URZ ;  /* 0x0000003f00047c82 */ /* 0x000fe20008000000 */
[----:B------:R-:W-:Y:S01]  /*17cc0*/  UMOV UR5, URZ ;  /* 0x0000003f00057c82 */ /* 0x000fe20008000000 */
[----:B------:R-:W-:Y:S01]  /*17cd0*/  ULDC UR6, c[0x0][0xd14] ;  /* 0x0003450000067ab9 */ /* 0x000fe20000000800 */
[----:B------:R-:W-:Y:S02]  /*17ce0*/  IMAD.MOV.U32 R16, RZ, RZ, R4 ;  /* 0x000000ffff107224 */ /* 0x000fe400078e0004 */
[----:B------:R-:W-:Y:S02]  /*17cf0*/  IMAD.U32 R17, RZ, RZ, UR4 ;  /* 0x00000004ff117e24 */ /* 0x000fe4000f8e00ff */
[----:B------:R-:W-:Y:S02]  /*17d00*/  IMAD.U32 R18, RZ, RZ, UR5 ;  /* 0x00000005ff127e24 */ /* 0x000fe4000f8e00ff */
[----:B------:R-:W-:-:S07]  /*17d10*/  IMAD.U32 R19, RZ, RZ, UR6 ;  /* 0x00000006ff137e24 */ /* 0x000fce000f8e00ff */
.L_x_3832:
        /* <DEDUP_REMOVED lines=12> */
.L_x_3751:
[----:B0-----:R-:W4:Y:S01]  /*17de0*/  LDL.LU R0, [R1+0x28] ;  /* 0x0000280001007983 */ /* 0x001f220000300800 */
[----:B--2---:R-:W0:Y:S01]  /*17df0*/  S2R R5, SR_CgaCtaId ;  /* 0x0000000000057919 */ /* 0x004e220000008800 */
[----:B----4-:R-:W-:-:S04]  /*17e00*/  IADD3 R0, R0, 0x1, RZ ;  /* 0x0000000100007810 */ /* 0x010fc80007ffe0ff */
        /* <DEDUP_REMOVED lines=8> */
.L_x_3926:
[----:B------:R-:W-:-:S03]  /*17e90*/  UMOV UR4, 0xffffffff ;  /* 0xffffffff00047882 */ /* 0x000fc60000000000 */
[----:B------:R-:W-:Y:S05]  /*17ea0*/  BRA.DIV UR4, `(.L_x_3835) ;  /* 0x0000001e040c7947 */ /* 0x000fea000b800000 */
[----:B------:R-:W2:Y:S02]  /*17eb0*/  S2R R2, SR_TID.X ;  /* 0x0000000000027919 */ /* 0x000ea40000002100 */
[----:B--2---:R-:W-:-:S04]  /*17ec0*/  SHF.R.U32.HI R2, RZ, 0x5, R2 ;  /* 0x00000005ff027819 */ /* 0x004fc80000011602 */
[----:B------:R-:W-:-:S05]  /*17ed0*/  LOP3.LUT R2, R2, 0x3, RZ, 0xc0, !PT ;  /* 0x0000000302027812 */ /* 0x000fca00078ec0ff */
[----:B------:R2:W3:Y:S02]  /*17ee0*/  SHFL.IDX PT, R14, R2, RZ, 0x1f ;  /* 0x00001fff020e7589 */ /* 0x0004e400000e0000 */
.L_x_3929:
[----:B---3--:R-:W-:-:S13]  /*17ef0*/  ISETP.NE.AND P0, PT, R14, RZ, PT ;  /* 0x000000ff0e00720c */ /* 0x008fda0003f05270 */
[----:B------:R-:W-:Y:S05]  /*17f00*/  @P0 BRA `(.L_x_3626) ;  /* 0x0000000000940947 */ /* 0x000fea0003800000 */
[----:B------:R-:W-:-:S03]  /*17f10*/  UMOV UR4, 0xffffffff ;  /* 0xffffffff00047882 */ /* 0x000fc60000000000 */
[----:B------:R-:W-:Y:S05]  /*17f20*/  BRA.DIV UR4, `(.L_x_3836) ;  /* 0x0000001e04207947 */ /* 0x000fea000b800000 */
[----:B------:R-:W-:-:S13]  /*17f30*/  ELECT P6, URZ, PT ;  /* 0x00000000003f782f */ /* 0x000fda00038c0000 */
.L_x_3932:
[----:B------:R-:W-:Y:S05]  /*17f40*/  @!P6 BRA `(.L_x_3626) ;  /* 0x000000000084e947 */ /* 0x000fea0003800000 */
[----:B--2---:R-:W2:Y:S02]  /*17f50*/  LDL.LU R2, [R1+0x3c] ;  /* 0x00003c0001027983 */ /* 0x004ea40000300800 */
[----:B--2---:R-:W-:-:S04]  /*17f60*/  LOP3.LUT R2, R2, 0x2, RZ, 0xfc, !PT ;  /* 0x0000000202027812 */ /* 0x004fc800078efcff */
[----:B------:R-:W-:-:S13]  /*17f70*/  ISETP.NE.AND P2, PT, R2, 0x3, PT ;  /* 0x000000030200780c */ /* 0x000fda0003f45270 */
[----:B------:R-:W-:Y:S05]  /*17f80*/  @!P2 BRA `(.L_x_3837) ;  /* 0x000000000004a947 */ /* 0x000fea0003800000 */
[----:B------:R-:W-:Y:S01]  /*17f90*/  BPT.TRAP 0x1 ;  /* 0x000000040000795c */ /* 0x000fe20000300000 */
.L_x_3837:
        /* <DEDUP_REMOVED lines=14> */
.L_x_3933:
[----:B------:R-:W2:Y:S02]  /*18080*/  SYNCS.PHASECHK.TRANS64.TRYWAIT P0, [R7+URZ], R2 ;  /* 0x00000002070075a7 */ /* 0x000ea4000800017f */
[----:B--2---:R-:W-:Y:S05]  /*18090*/  @!P0 BRA `(.L_x_3839) ;  /* 0x0000001800f88947 */ /* 0x004fea0003800000 */
.L_x_3934:
[----:B------:R-:W-:Y:S05]  /*180a0*/  @!P2 BRA `(.L_x_3840) ;  /* 0x000000000004a947 */ /* 0x000fea0003800000 */
[----:B------:R-:W-:Y:S01]  /*180b0*/  BPT.TRAP 0x1 ;  /* 0x000000040000795c */ /* 0x000fe20000300000 */
.L_x_3840:
[----:B------:R-:W3:Y:S01]  /*180c0*/  LDL.LU R4, [R1] ;  /* 0x0000000001047983 */ /* 0x000ee20000300800 */
[----:B------:R-:W-:-:S04]  /*180d0*/  VIADD R0, R0, 0x38860 ;  /* 0x0003886000007836 */ /* 0x000fc80000000000 */
[----:B---3--:R-:W-:-:S04]  /*180e0*/  IMAD R4, R4, 0x8, R0 ;  /* 0x0000000804047824 */ /* 0x008fc800078e0200 */
[----:B------:R-:W3:Y:S02]  /*180f0*/  SYNCS.PHASECHK.TRANS64.TRYWAIT P0, [R4+URZ], R5 ;  /* 0x00000005040075a7 */ /* 0x000ee4000800017f */
[----:B---3--:R-:W-:Y:S05]  /*18100*/  @!P0 BRA `(.L_x_3841) ;  /* 0x0000001800f08947 */ /* 0x008fea0003800000 */
.L_x_3935:
[----:B------:R-:W-:-:S07]  /*18110*/  IMAD R3, R3, 0x8, R0 ;  /* 0x0000000803037824 */ /* 0x000fce00078e0200 */
.L_x_3842:
[----:B----4-:R4:W0:Y:S02]  /*18120*/  SYNCS.PHASECHK.TRANS64.TRYWAIT P0, [R3+URZ], R2 ;  /* 0x00000002030075a7 */ /* 0x010824000800017f */
[----:B0-----:R-:W-:Y:S05]  /*18130*/  @!P0 NANOSLEEP.SYNCS 0x989680 ;  /* 0x009896800000895d */ /* 0x001fea0003900000 */
[----:B------:R-:W0:Y:S02]  /*18140*/  @!P0 SYNCS.PHASECHK.TRANS64 P0, [R3+URZ], R2 ;  /* 0x00000002030085a7 */ /* 0x000e24000800007f */
[----:B0-----:R-:W-:Y:S05]  /*18150*/  @!P0 BRA `(.L_x_3842) ;  /* 0xfffffffc00f08947 */ /* 0x001fea000383ffff */
.L_x_3626:
[----:B------:R-:W-:Y:S05]  /*18160*/  BSYNC B8 ;  /* 0x0000000000087941 */ /* 0x000fea0003800000 */
.L_x_3623:
[----:B------:R-:W-:Y:S05]  /*18170*/  EXIT ;  /* 0x000000000000794d */ /* 0x000fea0003800000 */
.L_x_3642:
[----:B0-----:R0:W1:Y:S02]  /*18180*/  SYNCS.PHASECHK.TRANS64.TRYWAIT P5, [R72+URZ+0x38890], R59 ;  /* 0x0388903b480075a7 */ /* 0x00106400080a017f */
[----:B-1----:R-:W-:Y:S05]  /*18190*/  @!P5 NANOSLEEP.SYNCS 0x989680 ;  /* 0x009896800000d95d */ /* 0x002fea0003900000 */
[----:B------:R-:W1:Y:S02]  /*181a0*/  @!P5 SYNCS.PHASECHK.TRANS64 P5, [R72+URZ+0x38890], R59 ;  /* 0x0388903b4800d5a7 */ /* 0x000e6400080a007f */
[----:B-1----:R-:W-:Y:S05]  /*181b0*/  @!P5 BRA `(.L_x_3642) ;  /* 0xfffffffc00f0d947 */ /* 0x002fea000383ffff */
[----:B------:R-:W-:Y:S05]  /*181c0*/  BRA `(.L_x_3843) ;  /* 0xfffffea4001c7947 */ /* 0x000fea000383ffff */
.L_x_3652:
[----:B0-----:R0:W1:Y:S02]  /*181d0*/  SYNCS.PHASECHK.TRANS64.TRYWAIT P5, [R72+URZ+0x38890], R59 ;  /* 0x0388903b480075a7 */ /* 0x00106400080a017f */
[----:B-1----:R-:W-:Y:S05]  /*181e0*/  @!P5 NANOSLEEP.SYNCS 0x989680 ;  /* 0x009896800000d95d */ /* 0x002fea0003900000 */
[----:B------:R-:W1:Y:S02]  /*181f0*/  @!P5 SYNCS.PHASECHK.TRANS64 P5, [R72+URZ+0x38890], R59 ;  /* 0x0388903b4800d5a7 */ /* 0x000e6400080a007f */
[----:B-1----:R-:W-:Y:S05]  /*18200*/  @!P5 BRA `(.L_x_3652) ;  /* 0xfffffffc00f0d947 */ /* 0x002fea000383ffff */
[----:B------:R-:W-:Y:S05]  /*18210*/  BRA `(.L_x_3844) ;  /* 0xfffffeac00747947 */ /* 0x000fea000383ffff */
.L_x_3657:
[----:B0-----:R0:W1:Y:S02]  /*18220*/  SYNCS.PHASECHK.TRANS64.TRYWAIT P5, [R72+URZ+0x38890], R59 ;  /* 0x0388903b480075a7 */ /* 0x00106400080a017f */
[----:B-1----:R-:W-:Y:S05]  /*18230*/  @!P5 NANOSLEEP.SYNCS 0x989680 ;  /* 0x009896800000d95d */ /* 0x002fea0003900000 */
[----:B------:R-:W1:Y:S02]  /*18240*/  @!P5 SYNCS.PHASECHK.TRANS64 P5, [R72+URZ+0x38890], R59 ;  /* 0x0388903b4800d5a7 */ /* 0x000e6400080a007f */
[----:B-1----:R-:W-:Y:S05]  /*18250*/  @!P5 BRA `(.L_x_3657) ;  /* 0xfffffffc00f0d947 */ /* 0x002fea000383ffff */
[----:B------:R-:W-:Y:S05]  /*18260*/  BRA `(.L_x_3845) ;  /* 0xfffffeb400847947 */ /* 0x000fea000383ffff */
.L_x_3661:
[----:B----4-:R4:W0:Y:S02]  /*18270*/  SYNCS.PHASECHK.TRANS64.TRYWAIT P0, [R72+URZ+0x388b0], R59 ;  /* 0x0388b03b480075a7 */ /* 0x010824000800017f */
[----:B0-----:R-:W-:Y:S05]  /*18280*/  @!P0 NANOSLEEP.SYNCS 0x989680 ;  /* 0x009896800000895d */ /* 0x001fea0003900000 */
[----:B------:R-:W0:Y:S02]  /*18290*/  @!P0 SYNCS.PHASECHK.TRANS64 P0, [R72+URZ+0x388b0], R59 ;  /* 0x0388b03b480085a7 */ /* 0x000e24000800007f */
[----:B0-----:R-:W-:Y:S05]  /*182a0*/  @!P0 BRA `(.L_x_3661) ;  /* 0xfffffffc00f08947 */ /* 0x001fea000383ffff */
[----:B------:R-:W-:Y:S05]  /*182b0*/  BRA `(.L_x_3846) ;  /* 0xfffffeb400fc7947 */ /* 0x000fea000383ffff */
.L_x_3686:
        /* <DEDUP_REMOVED lines=8> */
.L_x_3848:
[----:B------:R-:W-:Y:S05]  /*18340*/  BSYNC B1 ;  /* 0x0000000000017941 */ /* 0x000fea0003800000 */
.L_x_3847:
[----:B------:R-:W-:Y:S05]  /*18350*/  BRA `(.L_x_3849) ;  /* 0xfffffee400207947 */ /* 0x000fea000383ffff */
.L_x_3687:
        /* <DEDUP_REMOVED lines=8> */
.L_x_3851:
[----:B------:R-:W-:Y:S05]  /*183e0*/  BSYNC B1 ;  /* 0x0000000000017941 */ /* 0x000fea0003800000 */
.L_x_3850:
[----:B------:R-:W-:Y:S05]  /*183f0*/  BRA `(.L_x_3852) ;  /* 0xfffffee400007947 */ /* 0x000fea000383ffff */
.L_x_3688:
[----:B------:R-:W-:Y:S01]  /*18400*/  BSSY B1, `(.L_x_3853) ;  /* 0x0000008000017945 */ /* 0x000fe20003800000 */
[----:B------:R-:W-:Y:S01]  /*18410*/  IMAD.MOV.U32 R13, RZ, RZ, R28 ;  /* 0x000000ffff0d7224 */ /* 0x000fe200078e001c */
[----:B------:R-:W-:Y:S01]  /*18420*/  MOV R15, 0xffffffff ;  /* 0xffffffff000f7802 */ /* 0x000fe20000000f00 */
[----:B------:R-:W-:Y:S02]  /*18430*/  IMAD.MOV.U32 R12, RZ, RZ, RZ ;  /* 0x000000ffff0c7224 */ /* 0x000fe400078e00ff */
[----:B------:R-:W-:-:S07]  /*18440*/  IMAD.MOV.U32 R11, RZ, RZ, 0x1c1f ;  /* 0x00001c1fff0b7424 */ /* 0x000fce00078e00ff */
[----:B0----5:R-:W-:Y:S05]  /*18450*/  WARPSYNC.COLLECTIVE R15, `(.L_x_3854) ;  /* 0x000000000f087348 */ /* 0x021fea0003c00000 */
[----:B------:R1:W2:Y:S02]  /*18460*/  SHFL.IDX P6, R14, R13, R12, R11 ;  /* 0x0000000c0d0e7389 */ /* 0x0002a400000c000b */
[----:B012--5:R-:W-:Y:S01]  /*18470*/  ENDCOLLECTIVE ;  /* 0x000000000000791b */ /* 0x027fe20003800000 */
.L_x_3854:
[----:B------:R-:W-:Y:S05]  /*18480*/  BSYNC B1 ;  /* 0x0000000000017941 */ /* 0x000fea0003800000 */
.L_x_3853:
[----:B------:R-:W-:Y:S05]  /*18490*/  BRA `(.L_x_3855) ;  /* 0xfffffee000e07947 */ /* 0x000fea000383ffff */
.L_x_3689:
[----:B------:R-:W-:Y:S01]  /*184a0*/  BSSY B1, `(.L_x_3856) ;  /* 0x0000008000017945 */ /* 0x000fe20003800000 */
[----:B------:R-:W-:Y:S02]  /*184b0*/  IMAD.MOV.U32 R13, RZ, RZ, R27 ;  /* 0x000000ffff0d7224 */ /* 0x000fe400078e001b */
[----:B------:R-:W-:Y:S02]  /*184c0*/  IMAD.MOV.U32 R12, RZ, RZ, RZ ;  /* 0x000000ffff0c7224 */ /* 0x000fe400078e00ff */
[----:B------:R-:W-:Y:S02]  /*184d0*/  IMAD.MOV.U32 R11, RZ, RZ, 0x1c1f ;  /* 0x00001c1fff0b7424 */ /* 0x000fe400078e00ff */
[----:B------:R-:W-:-:S07]  /*184e0*/  IMAD.MOV.U32 R15, RZ, RZ, -0x1 ;  /* 0xffffffffff0f7424 */ /* 0x000fce00078e00ff */
[----:B0----5:R-:W-:Y:S05]  /*184f0*/  WARPSYNC.COLLECTIVE R15, `(.L_x_3857) ;  /* 0x000000000f087348 */ /* 0x021fea0003c00000 */
[----:B------:R1:W2:Y:S02]  /*18500*/  SHFL.IDX P6, R14, R13, R12, R11 ;  /* 0x0000000c0d0e7389 */ /* 0x0002a400000c000b */
[----:B012--5:R-:W-:Y:S01]  /*18510*/  ENDCOLLECTIVE ;  /* 0x000000000000791b */ /* 0x027fe20003800000 */
.L_x_3857:
[----:B------:R-:W-:Y:S05]  /*18520*/  BSYNC B1 ;  /* 0x0000000000017941 */ /* 0x000fea0003800000 */
.L_x_3856:
[----:B------:R-:W-:Y:S05]  /*18530*/  BRA `(.L_x_3858) ;  /* 0xfffffee000c07947 */ /* 0x000fea000383ffff */
.L_x_3691:
[----:B0-----:R0:W1:Y:S02]  /*18540*/  SYNCS.PHASECHK.TRANS64.TRYWAIT P0, [R2+URZ+0x38800], R25 ;  /* 0x03880019020075a7 */ /* 0x001064000800017f */
[----:B-1----:R-:W-:Y:S05]  /*18550*/  @!P0 NANOSLEEP.SYNCS 0x989680 ;  /* 0x009896800000895d */ /* 0x002fea0003900000 */
[----:B------:R-:W1:Y:S02]  /*18560*/  @!P0 SYNCS.PHASECHK.TRANS64 P0, [R2+URZ+0x38800], R25 ;  /* 0x03880019020085a7 */ /* 0x000e64000800007f */
[----:B-1----:R-:W-:Y:S05]  /*18570*/  @!P0 BRA `(.L_x_3691) ;  /* 0xfffffffc00f08947 */ /* 0x002fea000383ffff */
[----:B------:R-:W-:Y:S05]  /*18580*/  BRA `(.L_x_3859) ;  /* 0xfffffee4002c7947 */ /* 0x000fea000383ffff */
.L_x_3699:
[----:B------:R-:W-:Y:S01]  /*18590*/  BSSY B1, `(.L_x_3860) ;  /* 0x0000008000017945 */ /* 0x000fe20003800000 */
[----:B------:R-:W-:Y:S01]  /*185a0*/  MOV R13, R26 ;  /* 0x0000001a000d7202 */ /* 0x000fe20000000f00 */
[----:B------:R-:W-:Y:S02]  /*185b0*/  IMAD.MOV.U32 R12, RZ, RZ, RZ ;  /* 0x000000ffff0c7224 */ /* 0x000fe400078e00ff */
[----:B------:R-:W-:Y:S02]  /*185c0*/  IMAD.MOV.U32 R11, RZ, RZ, 0x1c1f ;  /* 0x00001c1fff0b7424 */ /* 0x000fe400078e00ff */
[----:B------:R-:W-:-:S07]  /*185d0*/  IMAD.MOV.U32 R15, RZ, RZ, -0x1 ;  /* 0xffffffffff0f7424 */ /* 0x000fce00078e00ff */
[----:B0----5:R-:W-:Y:S05]  /*185e0*/  WARPSYNC.COLLECTIVE R15, `(.L_x_3861) ;  /* 0x000000000f087348 */ /* 0x021fea0003c00000 */
[----:B------:R1:W2:Y:S02]  /*185f0*/  SHFL.IDX P6, R14, R13, R12, R11 ;  /* 0x0000000c0d0e7389 */ /* 0x0002a400000c000b */
[----:B012--5:R-:W-:Y:S01]  /*18600*/  ENDCOLLECTIVE ;  /* 0x000000000000791b */ /* 0x027fe20003800000 */
.L_x_3861:
[----:B------:R-:W-:Y:S05]  /*18610*/  BSYNC B1 ;  /* 0x0000000000017941 */ /* 0x000fea0003800000 */
.L_x_3860:
[----:B------:R-:W-:Y:S05]  /*18620*/  BRA `(.L_x_3862) ;  /* 0xfffffeec00fc7947 */ /* 0x000fea000383ffff */
.L_x_3700:
        /* <DEDUP_REMOVED lines=8> */
.L_x_3864:
[----:B------:R-:W-:Y:S05]  /*186b0*/  BSYNC B1 ;  /* 0x0000000000017941 */ /* 0x000fea0003800000 */
.L_x_3863:
[----:B------:R-:W-:Y:S05]  /*186c0*/  BRA `(.L_x_3865) ;  /* 0xfffffeec00e07947 */ /* 0x000fea000383ffff */
.L_x_3701:
        /* <DEDUP_REMOVED lines=8> */
.L_x_3867:
[----:B------:R-:W-:Y:S05]  /*18750*/  BSYNC B1 ;  /* 0x0000000000017941 */ /* 0x000fea0003800000 */
.L_x_3866:
[----:B------:R-:W-:Y:S05]  /*18760*/  BRA `(.L_x_3868) ;  /* 0xfffffeec00c47947 */ /* 0x000fea000383ffff */
.L_x_3702:
        /* <DEDUP_REMOVED lines=8> */
.L_x_3870:
[----:B------:R-:W-:Y:S05]  /*187f0*/  BSYNC B1 ;  /* 0x0000000000017941 */ /* 0x000fea0003800000 */
.L_x_3869:
[----:B------:R-:W-:Y:S05]  /*18800*/  BRA `(.L_x_3871) ;  /* 0xfffffeec00a87947 */ /* 0x000fea000383ffff */
.L_x_3704:
[----:B0-----:R0:W1:Y:S02]  /*18810*/  SYNCS.PHASECHK.TRANS64.TRYWAIT P1, [R2+URZ+0x38800], R9 ;  /* 0x03880009020075a7 */ /* 0x001064000802017f */
[----:B-1----:R-:W-:Y:S05]  /*18820*/  @!P1 NANOSLEEP.SYNCS 0x989680 ;  /* 0x009896800000995d */ /* 0x002fea0003900000 */
[----:B------:R-:W1:Y:S02]  /*18830*/  @!P1 SYNCS.PHASECHK.TRANS64 P1, [R2+URZ+0x38800], R9 ;  /* 0x03880009020095a7 */ /* 0x000e64000802007f */
[----:B-1----:R-:W-:Y:S05]  /*18840*/  @!P1 BRA `(.L_x_3704) ;  /* 0xfffffffc00f09947 */ /* 0x002fea000383ffff */
[----:B------:R-:W-:Y:S05]  /*18850*/  BRA `(.L_x_3872) ;  /* 0xfffffef0000c7947 */ /* 0x000fea000383ffff */
.L_x_3710:
[----:B0-----:R0:W1:Y:S02]  /*18860*/  SYNCS.PHASECHK.TRANS64.TRYWAIT P1, [R20+URZ+0x38830], R13 ;  /* 0x0388300d140075a7 */ /* 0x001064000802017f */
[----:B-1----:R-:W-:Y:S05]  /*18870*/  @!P1 NANOSLEEP.SYNCS 0x989680 ;  /* 0x009896800000995d */ /* 0x002fea0003900000 */
[----:B------:R-:W1:Y:S02]  /*18880*/  @!P1 SYNCS.PHASECHK.TRANS64 P1, [R20+URZ+0x38830], R13 ;  /* 0x0388300d140095a7 */ /* 0x000e64000802007f */
[----:B-1----:R-:W-:Y:S05]  /*18890*/  @!P1 BRA `(.L_x_3710) ;  /* 0xfffffffc00f09947 */ /* 0x002fea000383ffff */
[----:B------:R-:W-:Y:S05]  /*188a0*/  BRA `(.L_x_3709) ;  /* 0xfffffefc00107947 */ /* 0x000fea000383ffff */
.L_x_3712:
[----:B-1----:R1:W2:Y:S02]  /*188b0*/  SYNCS.PHASECHK.TRANS64.TRYWAIT P1, [R2+URZ+0x38810], R3 ;  /* 0x03881003020075a7 */ /* 0x0022a4000802017f */
[----:B--2---:R-:W-:Y:S05]  /*188c0*/  @!P1 NANOSLEEP.SYNCS 0x989680 ;  /* 0x009896800000995d */ /* 0x004fea0003900000 */
[----:B------:R-:W2:Y:S02]  /*188d0*/  @!P1 SYNCS.PHASECHK.TRANS64 P1, [R2+URZ+0x38810], R3 ;  /* 0x03881003020095a7 */ /* 0x000ea4000802007f */
[----:B--2---:R-:W-:Y:S05]  /*188e0*/  @!P1 BRA `(.L_x_3712) ;  /* 0xfffffffc00f09947 */ /* 0x004fea000383ffff */
[----:B------:R-:W-:Y:S05]  /*188f0*/  BRA `(.L_x_3873) ;  /* 0xfffffefc00c07947 */ /* 0x000fea000383ffff */
.L_x_3717:
[----:B-1----:R1:W3:Y:S02]  /*18900*/  SYNCS.PHASECHK.TRANS64.TRYWAIT P1, [R20+URZ+0x38850], R13 ;  /* 0x0388500d140075a7 */ /* 0x0022e4000802017f */
[----:B---3--:R-:W-:Y:S05]  /*18910*/  @!P1 NANOSLEEP.SYNCS 0x989680 ;  /* 0x009896800000995d */ /* 0x008fea0003900000 */
[----:B------:R-:W3:Y:S02]  /*18920*/  @!P1 SYNCS.PHASECHK.TRANS64 P1, [R20+URZ+0x38850], R13 ;  /* 0x0388500d140095a7 */ /* 0x000ee4000802007f */
[----:B---3--:R-:W-:Y:S05]  /*18930*/  @!P1 BRA `(.L_x_3717) ;  /* 0xfffffffc00f09947 */ /* 0x008fea000383ffff */
[----:B------:R-:W-:Y:S05]  /*18940*/  BRA `(.L_x_3716) ;  /* 0xfffffefc00f07947 */ /* 0x000fea000383ffff */
.L_x_3724:
[----:B-1----:R1:W2:Y:S02]  /*18950*/  SYNCS.PHASECHK.TRANS64.TRYWAIT P3, [R12+URZ+0x38830], R205 ;  /* 0x038830cd0c0075a7 */ /* 0x0022a4000806017f */
[----:B--2---:R-:W-:Y:S05]  /*18960*/  @!P3 NANOSLEEP.SYNCS 0x989680 ;  /* 0x009896800000b95d */ /* 0x004fea0003900000 */
[----:B------:R-:W2:Y:S02]  /*18970*/  @!P3 SYNCS.PHASECHK.TRANS64 P3, [R12+URZ+0x38830], R205 ;  /* 0x038830cd0c00b5a7 */ /* 0x000ea4000806007f */
[----:B--2---:R-:W-:Y:S05]  /*18980*/  @!P3 BRA `(.L_x_3724) ;  /* 0xfffffffc00f0b947 */ /* 0x004fea000383ffff */
[----:B------:R-:W-:Y:S05]  /*18990*/  BRA `(.L_x_3723) ;  /* 0xffffff2c00987947 */ /* 0x000fea000383ffff */
.L_x_3729:
[----:B---3--:R3:W4:Y:S02]  /*189a0*/  SYNCS.PHASECHK.TRANS64.TRYWAIT P3, [R12+URZ+0x38850], R205 ;  /* 0x038850cd0c0075a7 */ /* 0x008724000806017f */
[----:B----4-:R-:W-:Y:S05]  /*189b0*/  @!P3 NANOSLEEP.SYNCS 0x989680 ;  /* 0x009896800000b95d */ /* 0x010fea0003900000 */
[----:B------:R-:W4:Y:S02]  /*189c0*/  @!P3 SYNCS.PHASECHK.TRANS64 P3, [R12+URZ+0x38850], R205 ;  /* 0x038850cd0c00b5a7 */ /* 0x000f24000806007f */
[----:B----4-:R-:W-:Y:S05]  /*189d0*/  @!P3 BRA `(.L_x_3729) ;  /* 0xfffffffc00f0b947 */ /* 0x010fea000383ffff */
[----:B------:R-:W-:Y:S05]  /*189e0*/  BRA `(.L_x_3728) ;  /* 0xffffff3000387947 */ /* 0x000fea000383ffff */
.L_x_3755:
[----:B------:R-:W0:Y:S01]  /*189f0*/  S2R R8, SR_TID.X ;  /* 0x0000000000087919 */ /* 0x000e220000002100 */
[----:B------:R-:W-:Y:S01]  /*18a00*/  BSSY B1, `(.L_x_3874) ;  /* 0x000000a000017945 */ /* 0x000fe20003800000 */
[----:B------:R-:W-:Y:S02]  /*18a10*/  IMAD.MOV.U32 R12, RZ, RZ, RZ ;  /* 0x000000ffff0c7224 */ /* 0x000fe400078e00ff */
[----:B------:R-:W-:Y:S02]  /*18a20*/  IMAD.MOV.U32 R11, RZ, RZ, 0x1f ;  /* 0x0000001fff0b7424 */ /* 0x000fe400078e00ff */
[----:B------:R-:W-:Y:S01]  /*18a30*/  IMAD.MOV.U32 R15, RZ, RZ, -0x1 ;  /* 0xffffffffff0f7424 */ /* 0x000fe200078e00ff */
[----:B0-----:R-:W-:-:S04]  /*18a40*/  SHF.R.U32.HI R8, RZ, 0x5, R8 ;  /* 0x00000005ff087819 */ /* 0x001fc80000011608 */
[----:B------:R-:W-:-:S05]  /*18a50*/  LOP3.LUT R8, R8, 0x3, RZ, 0xc0, !PT ;  /* 0x0000000308087812 */ /* 0x000fca00078ec0ff */
[----:B------:R-:W-:-:S07]  /*18a60*/  IMAD.MOV.U32 R13, RZ, RZ, R8 ;  /* 0x000000ffff0d7224 */ /* 0x000fce00078e0008 */
[----:B-----5:R-:W-:Y:S05]  /*18a70*/  WARPSYNC.COLLECTIVE R15, `(.L_x_3875) ;  /* 0x000000000f087348 */ /* 0x020fea0003c00000 */
[----:B------:R0:W1:Y:S02]  /*18a80*/  SHFL.IDX P6, R14, R13, R12, R11 ;  /* 0x0000000c0d0e7389 */ /* 0x00006400000c000b */
[----:B01---5:R-:W-:Y:S01]  /*18a90*/  ENDCOLLECTIVE ;  /* 0x000000000000791b */ /* 0x023fe20003800000 */
.L_x_3875:
[----:B------:R-:W-:Y:S05]  /*18aa0*/  BSYNC B1 ;  /* 0x0000000000017941 */ /* 0x000fea0003800000 */
.L_x_3874:
[----:B------:R-:W-:Y:S05]  /*18ab0*/  BRA `(.L_x_3876) ;  /* 0xffffffa400647947 */ /* 0x000fea000383ffff */
.L_x_3756:
[----:B------:R-:W-:Y:S01]  /*18ac0*/  BSSY B1, `(.L_x_3877) ;  /* 0x0000006000017945 */ /* 0x000fe20003800000 */
[----:B------:R-:W-:-:S07]  /*18ad0*/  MOV R15, 0xffffffff ;  /* 0xffffffff000f7802 */ /* 0x000fce0000000f00 */
[----:B-----5:R-:W-:Y:S05]  /*18ae0*/  WARPSYNC.COLLECTIVE R15, `(.L_x_3878) ;  /* 0x000000000f0c7348 */ /* 0x020fea0003c00000 */
[----:B------:R-:W-:Y:S02]  /*18af0*/  ELECT P6, UR62, PT ;  /* 0x00000000003e782f */ /* 0x000fe400038c0000 */
[----:B------:R-:W-:Y:S01]  /*18b00*/  MOV R14, UR62 ;  /* 0x0000003e000e7c02 */ /* 0x000fe20008000f00 */
[----:B-----5:R-:W-:Y:S10]  /*18b10*/  ENDCOLLECTIVE ;  /* 0x000000000000791b */ /* 0x020ff40003800000 */
.L_x_3878:
[----:B------:R-:W-:Y:S05]  /*18b20*/  BSYNC B1 ;  /* 0x0000000000017941 */ /* 0x000fea0003800000 */
.L_x_3877:
[----:B------:R-:W-:Y:S05]  /*18b30*/  BRA `(.L_x_3879) ;  /* 0xffffffa400507947 */ /* 0x000fea000383ffff */
.L_x_3757:
[----:B0-----:R0:W1:Y:S02]  /*18b40*/  SYNCS.PHASECHK.TRANS64.TRYWAIT P0, [R5+URZ+0x38820], R6 ;  /* 0x03882006050075a7 */ /* 0x001064000800017f */
[----:B-1----:R-:W-:Y:S05]  /*18b50*/  @!P0 NANOSLEEP.SYNCS 0x989680 ;  /* 0x009896800000895d */ /* 0x002fea0003900000 */
[----:B------:R-:W1:Y:S02]  /*18b60*/  @!P0 SYNCS.PHASECHK.TRANS64 P0, [R5+URZ+0x38820], R6 ;  /* 0x03882006050085a7 */ /* 0x000e64000800007f */
[----:B-1----:R-:W-:Y:S05]  /*18b70*/  @!P0 BRA `(.L_x_3757) ;  /* 0xfffffffc00f08947 */ /* 0x002fea000383ffff */
[----:B------:R-:W-:Y:S05]  /*18b80*/  BRA `(.L_x_3880) ;  /* 0xffffffa400687947 */ /* 0x000fea000383ffff */
.L_x_3760:
[----:B0-----:R0:W1:Y:S02]  /*18b90*/  SYNCS.PHASECHK.TRANS64.TRYWAIT P0, [R6+URZ+0x388a0], R9 ;  /* 0x0388a009060075a7 */ /* 0x001064000800017f */
[----:B-1----:R-:W-:Y:S05]  /*18ba0*/  @!P0 NANOSLEEP.SYNCS 0x989680 ;  /* 0x009896800000895d */ /* 0x002fea0003900000 */
[----:B------:R-:W1:Y:S02]  /*18bb0*/  @!P0 SYNCS.PHASECHK.TRANS64 P0, [R6+URZ+0x388a0], R9 ;  /* 0x0388a009060085a7 */ /* 0x000e64000800007f */
[----:B-1----:R-:W-:Y:S05]  /*18bc0*/  @!P0 BRA `(.L_x_3760) ;  /* 0xfffffffc00f08947 */ /* 0x002fea000383ffff */
[----:B------:R-:W-:Y:S05]  /*18bd0*/  BRA `(.L_x_3881) ;  /* 0xffffffa400747947 */ /* 0x000fea000383ffff */
.L_x_3762:
[----:B-1----:R1:W2:Y:S02]  /*18be0*/  SYNCS.PHASECHK.TRANS64.TRYWAIT P0, [R6+URZ+0x388c0], R9 ;  /* 0x0388c009060075a7 */ /* 0x0022a4000800017f */
[----:B--2---:R-:W-:Y:S05]  /*18bf0*/  @!P0 NANOSLEEP.SYNCS 0x989680 ;  /* 0x009896800000895d */ /* 0x004fea0003900000 */
[----:B------:R-:W2:Y:S02]  /*18c00*/  @!P0 SYNCS.PHASECHK.TRANS64 P0, [R6+URZ+0x388c0], R9 ;  /* 0x0388c009060085a7 */ /* 0x000ea4000800007f */
[----:B--2---:R-:W-:Y:S05]  /*18c10*/  @!P0 BRA `(.L_x_3762) ;  /* 0xfffffffc00f08947 */ /* 0x004fea000383ffff */
[----:B------:R-:W-:Y:S05]  /*18c20*/  BRA `(.L_x_3882) ;  /* 0xffffffa400dc7947 */ /* 0x000fea000383ffff */
.L_x_3766:
[----:B0-----:R0:W1:Y:S02]  /*18c30*/  SYNCS.PHASECHK.TRANS64.TRYWAIT P0, [R7+URZ+0x388a0], R8 ;  /* 0x0388a008070075a7 */ /* 0x001064000800017f */
[----:B-1----:R-:W-:Y:S05]  /*18c40*/  @!P0 NANOSLEEP.SYNCS 0x989680 ;  /* 0x009896800000895d */ /* 0x002fea0003900000 */
[----:B------:R-:W1:Y:S02]  /*18c50*/  @!P0 SYNCS.PHASECHK.TRANS64 P0, [R7+URZ+0x388a0], R8 ;  /* 0x0388a008070085a7 */ /* 0x000e64000800007f */
[----:B-1----:R-:W-:Y:S05]  /*18c60*/  @!P0 BRA `(.L_x_3766) ;  /* 0xfffffffc00f08947 */ /* 0x002fea000383ffff */
[----:B------:R-:W-:Y:S05]  /*18c70*/  BRA `(.L_x_3883) ;  /* 0xffffffac00207947 */ /* 0x000fea000383ffff */
.L_x_3768:
[----:B-1----:R1:W2:Y:S02]  /*18c80*/  SYNCS.PHASECHK.TRANS64.TRYWAIT P1, [R7+URZ+0x388c0], R8 ;  /* 0x0388c008070075a7 */ /* 0x0022a4000802017f */
[----:B--2---:R-:W-:Y:S05]  /*18c90*/  @!P1 NANOSLEEP.SYNCS 0x989680 ;  /* 0x009896800000995d */ /* 0x004fea0003900000 */
[----:B------:R-:W2:Y:S02]  /*18ca0*/  @!P1 SYNCS.PHASECHK.TRANS64 P1, [R7+URZ+0x388c0], R8 ;  /* 0x0388c008070095a7 */ /* 0x000ea4000802007f */
[----:B--2---:R-:W-:Y:S05]  /*18cb0*/  @!P1 BRA `(.L_x_3768) ;  /* 0xfffffffc00f09947 */ /* 0x004fea000383ffff */
[----:B------:R-:W-:Y:S05]  /*18cc0*/  BRA `(.L_x_3884) ;  /* 0xffffffac00807947 */ /* 0x000fea000383ffff */
.L_x_3778:
        /* <DEDUP_REMOVED lines=11> */
.L_x_3886:
[----:B------:R-:W-:Y:S05]  /*18d80*/  BSYNC B0 ;  /* 0x0000000000007941 */ /* 0x000fea0003800000 */
.L_x_3885:
[----:B------:R-:W-:Y:S05]  /*18d90*/  BRA `(.L_x_3887) ;  /* 0xffffffb8008c7947 */ /* 0x000fea000383ffff */
.L_x_3779:
[----:B------:R-:W-:Y:S01]  /*18da0*/  BSSY B0, `(.L_x_3888) ;  /* 0x0000006000007945 */ /* 0x000fe20003800000 */
[----:B------:R-:W-:-:S07]  /*18db0*/  MOV R15, 0xffffffff ;  /* 0xffffffff000f7802 */ /* 0x000fce0000000f00 */
[----:B------:R-:W-:Y:S05]  /*18dc0*/  WARPSYNC.COLLECTIVE R15, `(.L_x_3889) ;  /* 0x000000000f0c7348 */ /* 0x000fea0003c00000 */
[----:B------:R-:W-:Y:S02]  /*18dd0*/  ELECT P6, UR62, PT ;  /* 0x00000000003e782f */ /* 0x000fe400038c0000 */
[----:B------:R-:W-:Y:S01]  /*18de0*/  MOV R14, UR62 ;  /* 0x0000003e000e7c02 */ /* 0x000fe20008000f00 */
[----:B------:R-:W-:Y:S10]  /*18df0*/  ENDCOLLECTIVE ;  /* 0x000000000000791b */ /* 0x000ff40003800000 */
.L_x_3889:
[----:B------:R-:W-:Y:S05]  /*18e00*/  BSYNC B0 ;  /* 0x0000000000007941 */ /* 0x000fea0003800000 */
.L_x_3888:
[----:B------:R-:W-:Y:S05]  /*18e10*/  BRA `(.L_x_3890) ;  /* 0xffffffb800847947 */ /* 0x000fea000383ffff */
.L_x_3782:
[----:B0-----:R0:W1:Y:S02]  /*18e20*/  SYNCS.PHASECHK.TRANS64.TRYWAIT P0, [R9+URZ+0x38840], R10 ;  /* 0x0388400a090075a7 */ /* 0x001064000800017f */
[----:B-1----:R-:W-:Y:S05]  /*18e30*/  @!P0 NANOSLEEP.SYNCS 0x989680 ;  /* 0x009896800000895d */ /* 0x002fea0003900000 */
[----:B------:R-:W1:Y:S02]  /*18e40*/  @!P0 SYNCS.PHASECHK.TRANS64 P0, [R9+URZ+0x38840], R10 ;  /* 0x0388400a090085a7 */ /* 0x000e64000800007f */
[----:B-1----:R-:W-:Y:S05]  /*18e50*/  @!P0 BRA `(.L_x_3782) ;  /* 0xfffffffc00f08947 */ /* 0x002fea000383ffff */
[----:B------:R-:W-:Y:S05]  /*18e60*/  BRA `(.L_x_3891) ;  /* 0xffffffb800f47947 */ /* 0x000fea000383ffff */
.L_x_3786:
        /* <DEDUP_REMOVED lines=8> */
.L_x_3789:
[----:B0-----:R0:W1:Y:S02]  /*18ef0*/  SYNCS.PHASECHK.TRANS64.TRYWAIT P0, [R5+URZ+0x38860], R9 ;  /* 0x03886009050075a7 */ /* 0x001064000800017f */
[----:B-1----:R-:W-:Y:S05]  /*18f00*/  @!P0 NANOSLEEP.SYNCS 0x989680 ;  /* 0x009896800000895d */ /* 0x002fea0003900000 */
[----:B------:R-:W1:Y:S02]  /*18f10*/  @!P0 SYNCS.PHASECHK.TRANS64 P0, [R5+URZ+0x38860], R9 ;  /* 0x03886009050085a7 */ /* 0x000e64000800007f */
[----:B-1----:R-:W-:Y:S05]  /*18f20*/  @!P0 BRA `(.L_x_3789) ;  /* 0xfffffffc00f08947 */ /* 0x002fea000383ffff */
[----:B------:R-:W-:Y:S05]  /*18f30*/  BRA `(.L_x_3893) ;  /* 0xffffffc000f07947 */ /* 0x000fea000383ffff */
.L_x_3798:
[----:B-1----:R1:W2:Y:S02]  /*18f40*/  SYNCS.PHASECHK.TRANS64.TRYWAIT P0, [R2+URZ+0x38840], R3 ;  /* 0x03884003020075a7 */ /* 0x0022a4000800017f */
[----:B--2---:R-:W-:Y:S05]  /*18f50*/  @!P0 NANOSLEEP.SYNCS 0x989680 ;  /* 0x009896800000895d */ /* 0x004fea0003900000 */
[----:B------:R-:W2:Y:S02]  /*18f60*/  @!P0 SYNCS.PHASECHK.TRANS64 P0, [R2+URZ+0x38840], R3 ;  /* 0x03884003020085a7 */ /* 0x000ea4000800007f */
[----:B--2---:R-:W-:Y:S05]  /*18f70*/  @!P0 BRA `(.L_x_3798) ;  /* 0xfffffffc00f08947 */ /* 0x004fea000383ffff */
[----:B------:R-:W-:Y:S05]  /*18f80*/  BRA `(.L_x_3894) ;  /* 0xffffffc800cc7947 */ /* 0x000fea000383ffff */
.L_x_3800:
[----:B--2---:R2:W3:Y:S02]  /*18f90*/  SYNCS.PHASECHK.TRANS64.TRYWAIT P0, [R2+URZ+0x38860], R3 ;  /* 0x03886003020075a7 */ /* 0x0044e4000800017f */
[----:B---3--:R-:W-:Y:S05]  /*18fa0*/  @!P0 NANOSLEEP.SYNCS 0x989680 ;  /* 0x009896800000895d */ /* 0x008fea0003900000 */
[----:B------:R-:W3:Y:S02]  /*18fb0*/  @!P0 SYNCS.PHASECHK.TRANS64 P0, [R2+URZ+0x38860], R3 ;  /* 0x03886003020085a7 */ /* 0x000ee4000800007f */
[----:B---3--:R-:W-:Y:S05]  /*18fc0*/  @!P0 BRA `(.L_x_3800) ;  /* 0xfffffffc00f08947 */ /* 0x008fea000383ffff */
[----:B------:R-:W-:Y:S05]  /*18fd0*/  BRA `(.L_x_3895) ;  /* 0xffffffcc00407947 */ /* 0x000fea000383ffff */
.L_x_3805:
[----:B--2---:R2:W3:Y:S02]  /*18fe0*/  SYNCS.PHASECHK.TRANS64.TRYWAIT P0, [R2+URZ+0x38840], R3 ;  /* 0x03884003020075a7 */ /* 0x0044e4000800017f */
[----:B---3--:R-:W-:Y:S05]  /*18ff0*/  @!P0 NANOSLEEP.SYNCS 0x989680 ;  /* 0x009896800000895d */ /* 0x008fea0003900000 */
[----:B------:R-:W3:Y:S02]  /*19000*/  @!P0 SYNCS.PHASECHK.TRANS64 P0, [R2+URZ+0x38840], R3 ;  /* 0x03884003020085a7 */ /* 0x000ee4000800007f */
[----:B---3--:R-:W-:Y:S05]  /*19010*/  @!P0 BRA `(.L_x_3805) ;  /* 0xfffffffc00f08947 */ /* 0x008fea000383ffff */
[----:B------:R-:W-:Y:S05]  /*19020*/  BRA `(.L_x_3896) ;  /* 0xffffffd000d87947 */ /* 0x000fea000383ffff */
.L_x_3807:
[----:B-1----:R1:W3:Y:S02]  /*19030*/  SYNCS.PHASECHK.TRANS64.TRYWAIT P1, [R2+URZ+0x38860], R3 ;  /* 0x03886003020075a7 */ /* 0x0022e4000802017f */
[----:B---3--:R-:W-:Y:S05]  /*19040*/  @!P1 NANOSLEEP.SYNCS 0x989680 ;  /* 0x009896800000995d */ /* 0x008fea0003900000 */
[----:B------:R-:W3:Y:S02]  /*19050*/  @!P1 SYNCS.PHASECHK.TRANS64 P1, [R2+URZ+0x38860], R3 ;  /* 0x03886003020095a7 */ /* 0x000ee4000802007f */
[----:B---3--:R-:W-:Y:S05]  /*19060*/  @!P1 BRA `(.L_x_3807) ;  /* 0xfffffffc00f09947 */ /* 0x008fea000383ffff */
[----:B------:R-:W-:Y:S05]  /*19070*/  BRA `(.L_x_3897) ;  /* 0xffffffd400487947 */ /* 0x000fea000383ffff */
.L_x_3812:
[----:B---3--:R3:W4:Y:S02]  /*19080*/  SYNCS.PHASECHK.TRANS64.TRYWAIT P0, [R2+URZ+0x38840], R3 ;  /* 0x03884003020075a7 */ /* 0x008724000800017f */
[----:B----4-:R-:W-:Y:S05]  /*19090*/  @!P0 NANOSLEEP.SYNCS 0x989680 ;  /* 0x009896800000895d */ /* 0x010fea0003900000 */
[----:B------:R-:W4:Y:S02]  /*190a0*/  @!P0 SYNCS.PHASECHK.TRANS64 P0, [R2+URZ+0x38840], R3 ;  /* 0x03884003020085a7 */ /* 0x000f24000800007f */
[----:B----4-:R-:W-:Y:S05]  /*190b0*/  @!P0 BRA `(.L_x_3812) ;  /* 0xfffffffc00f08947 */ /* 0x010fea000383ffff */
[----:B------:R-:W-:Y:S05]  /*190c0*/  BRA `(.L_x_3898) ;  /* 0xffffffd800c07947 */ /* 0x000fea000383ffff */
.L_x_3814:
[----:B-1----:R1:W2:Y:S02]  /*190d0*/  SYNCS.PHASECHK.TRANS64.TRYWAIT P1, [R2+URZ+0x38860], R3 ;  /* 0x03886003020075a7 */ /* 0x0022a4000802017f */
[----:B--2---:R-:W-:Y:S05]  /*190e0*/  @!P1 NANOSLEEP.SYNCS 0x989680 ;  /* 0x009896800000995d */ /* 0x004fea0003900000 */
[----:B------:R-:W2:Y:S02]  /*190f0*/  @!P1 SYNCS.PHASECHK.TRANS64 P1, [R2+URZ+0x38860], R3 ;  /* 0x03886003020095a7 */ /* 0x000ea4000802007f */
[----:B--2---:R-:W-:Y:S05]  /*19100*/  @!P1 BRA `(.L_x_3814) ;  /* 0xfffffffc00f09947 */ /* 0x004fea000383ffff */
[----:B------:R-:W-:Y:S05]  /*19110*/  BRA `(.L_x_3899) ;  /* 0xffffffdc00347947 */ /* 0x000fea000383ffff */
.L_x_3819:
[----:B------:R-:W-:Y:S01]  /*19120*/  BSSY B0, `(.L_x_3900) ;  /* 0x0000008000007945 */ /* 0x000fe20003800000 */
[----:B------:R-:W-:Y:S02]  /*19130*/  IMAD.MOV.U32 R13, RZ, RZ, R16 ;  /* 0x000000ffff0d7224 */ /* 0x000fe400078e0010 */
[----:B-1----:R-:W-:Y:S02]  /*19140*/  IMAD.MOV.U32 R12, RZ, RZ, RZ ;  /* 0x000000ffff0c7224 */ /* 0x002fe400078e00ff */
[----:B------:R-:W-:Y:S02]  /*19150*/  IMAD.MOV.U32 R11, RZ, RZ, 0x1f ;  /* 0x0000001fff0b7424 */ /* 0x000fe400078e00ff */
[----:B0-----:R-:W-:-:S07]  /*19160*/  IMAD.MOV.U32 R15, RZ, RZ, -0x1 ;  /* 0xffffffffff0f7424 */ /* 0x001fce00078e00ff */
[----:B--2---:R-:W-:Y:S05]  /*19170*/  WARPSYNC.COLLECTIVE R15, `(.L_x_3901) ;  /* 0x000000000f087348 */ /* 0x004fea0003c00000 */
[----:B------:R0:W1:Y:S02]  /*19180*/  SHFL.IDX P6, R14, R13, R12, R11 ;  /* 0x0000000c0d0e7389 */ /* 0x00006400000c000b */
[----:B012---:R-:W-:Y:S01]  /*19190*/  ENDCOLLECTIVE ;  /* 0x000000000000791b */ /* 0x007fe20003800000 */
.L_x_3901:
[----:B------:R-:W-:Y:S05]  /*191a0*/  BSYNC B0 ;  /* 0x0000000000007941 */ /* 0x000fea0003800000 */
.L_x_3900:
[----:B------:R-:W-:Y:S01]  /*191b0*/  IMAD.MOV.U32 R13, RZ, RZ, R16 ;  /* 0x000000ffff0d7224 */ /* 0x000fe200078e0010 */
[----:B------:R-:W-:Y:S01]  /*191c0*/  MOV R4, R14 ;  /* 0x0000000e00047202 */ /* 0x000fe20000000f00 */
[----:B------:R-:W-:Y:S02]  /*191d0*/  IMAD.MOV.U32 R12, RZ, RZ, 0x1 ;  /* 0x00000001ff0c7424 */ /* 0x000fe400078e00ff */
[----:B------:R-:W-:Y:S02]  /*191e0*/  IMAD.MOV.U32 R11, RZ, RZ, 0x1f ;  /* 0x0000001fff0b7424 */ /* 0x000fe400078e00ff */
[----:B------:R-:W-:-:S07]  /*191f0*/  IMAD.MOV.U32 R15, RZ, RZ, -0x1 ;  /* 0xffffffffff0f7424 */ /* 0x000fce00078e00ff */
[----:B------:R-:W-:Y:S05]  /*19200*/  WARPSYNC.COLLECTIVE R15, `(.L_x_3902) ;  /* 0x000000000f087348 */ /* 0x000fea0003c00000 */
[----:B------:R0:W1:Y:S02]  /*19210*/  SHFL.IDX P6, R14, R13, R12, R11 ;  /* 0x0000000c0d0e7389 */ /* 0x00006400000c000b */
[----:B01----:R-:W-:Y:S01]  /*19220*/  ENDCOLLECTIVE ;  /* 0x000000000000791b */ /* 0x003fe20003800000 */
.L_x_3902:
[----:B------:R-:W-:Y:S01]  /*19230*/  MOV R6, R14 ;  /* 0x0000000e00067202 */ /* 0x000fe20000000f00 */
[----:B------:R-:W-:Y:S06]  /*19240*/  BRA `(.L_x_3903) ;  /* 0xffffffe000807947 */ /* 0x000fec000383ffff */
.L_x_3822:
[----:B------:R-:W-:Y:S01]  /*19250*/  BSSY B0, `(.L_x_3904) ;  /* 0x0000008000007945 */ /* 0x000fe20003800000 */
[----:B-----5:R-:W-:Y:S02]  /*19260*/  IMAD.MOV.U32 R13, RZ, RZ, R17 ;  /* 0x000000ffff0d7224 */ /* 0x020fe400078e0011 */
[----:B-1----:R-:W-:Y:S02]  /*19270*/  IMAD.MOV.U32 R12, RZ, RZ, 0x1 ;  /* 0x00000001ff0c7424 */ /* 0x002fe400078e00ff */
[----:B------:R-:W-:Y:S02]  /*19280*/  IMAD.MOV.U32 R11, RZ, RZ, RZ ;  /* 0x000000ffff0b7224 */ /* 0x000fe400078e00ff */
[----:B------:R-:W-:-:S07]  /*19290*/  IMAD.MOV.U32 R15, RZ, RZ, -0x1 ;  /* 0xffffffffff0f7424 */ /* 0x000fce00078e00ff */
[----:B0-234-:R-:W-:Y:S05]  /*192a0*/  WARPSYNC.COLLECTIVE R15, `(.L_x_3905) ;  /* 0x000000000f087348 */ /* 0x01dfea0003c00000 */
[----:B------:R1:W0:Y:S02]  /*192b0*/  SHFL.UP P6, R14, R13, R12, R11 ;  /* 0x0400000c0d0e7389 */ /* 0x00022400000c000b */
[----:B01234-:R-:W-:Y:S01]  /*192c0*/  ENDCOLLECTIVE ;  /* 0x000000000000791b */ /* 0x01ffe20003800000 */
.L_x_3905:
[----:B------:R-:W-:Y:S05]  /*192d0*/  BSYNC B0 ;  /* 0x0000000000007941 */ /* 0x000fea0003800000 */
.L_x_3904:
[----:B------:R-:W-:Y:S01]  /*192e0*/  ISETP.NE.AND P0, PT, R8, RZ, PT ;  /* 0x000000ff0800720c */ /* 0x000fe20003f05270 */
[----:B------:R-:W-:Y:S02]  /*192f0*/  IMAD.MOV.U32 R12, RZ, RZ, 0x2 ;  /* 0x00000002ff0c7424 */ /* 0x000fe400078e00ff */
[----:B------:R-:W-:Y:S01]  /*19300*/  IMAD.MOV.U32 R11, RZ, RZ, RZ ;  /* 0x000000ffff0b7224 */ /* 0x000fe200078e00ff */
[----:B------:R-:W-:Y:S01]  /*19310*/  SEL R14, R14, RZ, P0 ;  /* 0x000000ff0e0e7207 */ /* 0x000fe20000000000 */
[----:B------:R-:W-:Y:S01]  /*19320*/  IMAD.MOV.U32 R15, RZ, RZ, -0x1 ;  /* 0xffffffffff0f7424 */ /* 0x000fe200078e00ff */
[----:B------:R-:W-:Y:S02]  /*19330*/  ISETP.GE.U32.AND P0, PT, R8, 0x2, PT ;  /* 0x000000020800780c */ /* 0x000fe40003f06070 */
[----:B------:R-:W-:-:S11]  /*19340*/  IADD3 R13, R17, R14, RZ ;  /* 0x0000000e110d7210 */ /* 0x000fd60007ffe0ff */
[----:B------:R-:W-:Y:S05]  /*19350*/  WARPSYNC.COLLECTIVE R15, `(.L_x_3906) ;  /* 0x000000000f087348 */ /* 0x000fea0003c00000 */
[----:B------:R0:W1:Y:S02]  /*19360*/  SHFL.UP P6, R14, R13, R12, R11 ;  /* 0x0400000c0d0e7389 */ /* 0x00006400000c000b */
[----:B01----:R-:W-:Y:S01]  /*19370*/  ENDCOLLECTIVE ;  /* 0x000000000000791b */ /* 0x003fe20003800000 */
.L_x_3906:
        /* <DEDUP_REMOVED lines=8> */
.L_x_3907:
        /* <DEDUP_REMOVED lines=8> */
.L_x_3908:
        /* <DEDUP_REMOVED lines=8> */
.L_x_3909:
        /* <DEDUP_REMOVED lines=8> */
.L_x_3910:
[----:B------:R-:W-:Y:S05]  /*19580*/  BRA `(.L_x_3911) ;  /* 0xffffffe000447947 */ /* 0x000fea000383ffff */
.L_x_3827:
[----:B------:R-:W-:Y:S01]  /*19590*/  BSSY B0, `(.L_x_3912) ;  /* 0x0000008000007945 */ /* 0x000fe20003800000 */
[----:B-----5:R-:W-:Y:S01]  /*195a0*/  IMAD.MOV.U32 R13, RZ, RZ, R17 ;  /* 0x000000ffff0d7224 */ /* 0x020fe200078e0011 */
[----:B------:R-:W-:Y:S01]  /*195b0*/  MOV R15, 0xffffffff ;  /* 0xffffffff000f7802 */ /* 0x000fe20000000f00 */
[----:B-1----:R-:W-:Y:S02]  /*195c0*/  IMAD.MOV.U32 R12, RZ, RZ, 0x1 ;  /* 0x00000001ff0c7424 */ /* 0x002fe400078e00ff */
[----:B------:R-:W-:-:S07]  /*195d0*/  IMAD.MOV.U32 R11, RZ, RZ, RZ ;  /* 0x000000ffff0b7224 */ /* 0x000fce00078e00ff */
[----:B0-----:R-:W-:Y:S05]  /*195e0*/  WARPSYNC.COLLECTIVE R15, `(.L_x_3913) ;  /* 0x000000000f087348 */ /* 0x001fea0003c00000 */
[----:B------:R1:W2:Y:S02]  /*195f0*/  SHFL.UP P6, R14, R13, R12, R11 ;  /* 0x0400000c0d0e7389 */ /* 0x0002a400000c000b */
[----:B012---:R-:W-:Y:S01]  /*19600*/  ENDCOLLECTIVE ;  /* 0x000000000000791b */ /* 0x007fe20003800000 */
.L_x_3913:
[----:B------:R-:W-:Y:S05]  /*19610*/  BSYNC B0 ;  /* 0x0000000000007941 */ /* 0x000fea0003800000 */
.L_x_3912:
[C---:B------:R-:W-:Y:S01]  /*19620*/  ISETP.NE.AND P0, PT, R7.reuse, RZ, PT ;  /* 0x000000ff0700720c */ /* 0x040fe20003f05270 */
[----:B------:R-:W-:Y:S01]  /*19630*/  IMAD.MOV.U32 R12, RZ, RZ, 0x2 ;  /* 0x00000002ff0c7424 */ /* 0x000fe200078e00ff */
[----:B------:R-:W-:Y:S01]  /*19640*/  MOV R15, 0xffffffff ;  /* 0xffffffff000f7802 */ /* 0x000fe20000000f00 */
[----:B------:R-:W-:Y:S01]  /*19650*/  IMAD.MOV.U32 R11, RZ, RZ, RZ ;  /* 0x000000ffff0b7224 */ /* 0x000fe200078e00ff */
[----:B------:R-:W-:Y:S02]  /*19660*/  SEL R2, R14, RZ, P0 ;  /* 0x000000ff0e027207 */ /* 0x000fe40000000000 */
[----:B------:R-:W-:-:S03]  /*19670*/  ISETP.GE.U32.AND P0, PT, R7, 0x2, PT ;  /* 0x000000020700780c */ /* 0x000fc60003f06070 */
[----:B------:R-:W-:-:S04]  /*19680*/  IMAD.IADD R2, R17, 0x1, R2 ;  /* 0x0000000111027824 */ /* 0x000fc800078e0202 */
[----:B------:R-:W-:-:S07]  /*19690*/  IMAD.MOV.U32 R13, RZ, RZ, R2 ;  /* 0x000000ffff0d7224 */ /* 0x000fce00078e0002 */
[----:B------:R-:W-:Y:S05]  /*196a0*/  WARPSYNC.COLLECTIVE R15, `(.L_x_3914) ;  /* 0x000000000f087348 */ /* 0x000fea0003c00000 */
[----:B------:R0:W1:Y:S02]  /*196b0*/  SHFL.UP P6, R14, R13, R12, R11 ;  /* 0x0400000c0d0e7389 */ /* 0x00006400000c000b */
[----:B01----:R-:W-:Y:S01]  /*196c0*/  ENDCOLLECTIVE ;  /* 0x000000000000791b */ /* 0x003fe20003800000 */
.L_x_3914:
        /* <DEDUP_REMOVED lines=8> */
.L_x_3915:
        /* <DEDUP_REMOVED lines=8> */
.L_x_3916:
        /* <DEDUP_REMOVED lines=8> */
.L_x_3917:
        /* <DEDUP_REMOVED lines=8> */
.L_x_3918:
[----:B------:R-:W-:Y:S05]  /*198d0*/  BRA `(.L_x_3919) ;  /* 0xffffffe000247947 */ /* 0x000fea000383ffff */
.L_x_3829:
[----:B------:R-:W-:Y:S01]  /*198e0*/  BSSY B0, `(.L_x_3920) ;  /* 0x0000006000007945 */ /* 0x000fe20003800000 */
[----:B------:R-:W-:Y:S01]  /*198f0*/  PLOP3.LUT P6, PT, P6, PT, PT, 0x8, 0x0 ;  /* 0x000000000000781c */ /* 0x000fe200037ce170 */
[----:B------:R-:W-:-:S12]  /*19900*/  IMAD.MOV.U32 R15, RZ, RZ, -0x1 ;  /* 0xffffffffff0f7424 */ /* 0x000fd800078e00ff */
[----:B01----:R-:W-:Y:S05]  /*19910*/  WARPSYNC.COLLECTIVE R15, `(.L_x_3921) ;  /* 0x000000000f087348 */ /* 0x003fea0003c00000 */
[----:B------:R-:W-:Y:S01]  /*19920*/  VOTE.ANY R14, PT, P6 ;  /* 0x00000000000e7806 */ /* 0x000fe200030e0100 */
[----:B01----:R-:W-:Y:S06]  /*19930*/  ENDCOLLECTIVE ;  /* 0x000000000000791b */ /* 0x003fec0003800000 */
.L_x_3921:
[----:B------:R-:W-:Y:S05]  /*19940*/  BSYNC B0 ;  /* 0x0000000000007941 */ /* 0x000fea0003800000 */
.L_x_3920:
[----:B------:R-:W-:Y:S01]  /*19950*/  MOV R3, R14 ;  /* 0x0000000e00037202 */ /* 0x000fe20000000f00 */
[----:B------:R-:W-:Y:S02]  /*19960*/  IMAD.MOV.U32 R13, RZ, RZ, R17 ;  /* 0x000000ffff0d7224 */ /* 0x000fe400078e0011 */
[----:B------:R-:W-:Y:S01]  /*19970*/  IMAD.MOV.U32 R11, RZ, RZ, 0x1f ;  /* 0x0000001fff0b7424 */ /* 0x000fe200078e00ff */
[----:B------:R-:W0:Y:S01]  /*19980*/  POPC R5, R3 ;  /* 0x0000000300057309 */ /* 0x000e220000000000 */
[----:B------:R-:W-:Y:S02]  /*19990*/  IMAD.MOV.U32 R15, RZ, RZ, -0x1 ;  /* 0xffffffffff0f7424 */ /* 0x000fe400078e00ff */
[----:B0-----:R-:W-:-:S07]  /*199a0*/  IMAD.MOV.U32 R12, RZ, RZ, R5 ;  /* 0x000000ffff0c7224 */ /* 0x001fce00078e0005 */
[----:B------:R-:W-:Y:S05]  /*199b0*/  WARPSYNC.COLLECTIVE R15, `(.L_x_3922) ;  /* 0x000000000f087348 */ /* 0x000fea0003c00000 */
[----:B------:R0:W1:Y:S02]  /*199c0*/  SHFL.IDX P6, R14, R13, R12, R11 ;  /* 0x0000000c0d0e7389 */ /* 0x00006400000c000b */
[----:B01----:R-:W-:Y:S01]  /*199d0*/  ENDCOLLECTIVE ;  /* 0x000000000000791b */ /* 0x003fe20003800000 */
.L_x_3922:
[----:B------:R-:W-:Y:S01]  /*199e0*/  MOV R17, R14 ;  /* 0x0000000e00117202 */ /* 0x000fe20000000f00 */
[----:B------:R-:W-:Y:S06]  /*199f0*/  BRA `(.L_x_3923) ;  /* 0xffffffe000147947 */ /* 0x000fec000383ffff */
.L_x_3831:
[----:B------:R-:W-:Y:S01]  /*19a00*/  BSSY B0, `(.L_x_3924) ;  /* 0x0000007000007945 */ /* 0x000fe20003800000 */
[----:B------:R-:W-:Y:S02]  /*19a10*/  IMAD.MOV.U32 R13, RZ, RZ, R2 ;  /* 0x000000ffff0d7224 */ /* 0x000fe400078e0002 */
[----:B------:R-:W-:Y:S02]  /*19a20*/  IMAD.MOV.U32 R11, RZ, RZ, 0x1f ;  /* 0x0000001fff0b7424 */ /* 0x000fe400078e00ff */
[----:B------:R-:W-:-:S07]  /*19a30*/  IMAD.MOV.U32 R15, RZ, RZ, -0x1 ;  /* 0xffffffffff0f7424 */ /* 0x000fce00078e00ff */
[----:B0-23--:R-:W-:Y:S05]  /*19a40*/  WARPSYNC.COLLECTIVE R15, `(.L_x_3925) ;  /* 0x000000000f087348 */ /* 0x00dfea0003c00000 */
[----:B------:R1:W4:Y:S02]  /*19a50*/  SHFL.IDX P6, R14, R13, R12, R11 ;  /* 0x0000000c0d0e7389 */ /* 0x00032400000c000b */
[----:B01234-:R-:W-:Y:S01]  /*19a60*/  ENDCOLLECTIVE ;  /* 0x000000000000791b */ /* 0x01ffe20003800000 */
.L_x_3925:
[----:B------:R-:W-:Y:S05]  /*19a70*/  BSYNC B0 ;  /* 0x0000000000007941 */ /* 0x000fea0003800000 */
.L_x_3924:
[----:B------:R-:W-:Y:S05]  /*19a80*/  BRA `(.L_x_3830) ;  /* 0xffffffe0000c7947 */ /* 0x000fea000383ffff */
.L_x_3834:
[----:B0-----:R0:W2:Y:S02]  /*19a90*/  SYNCS.PHASECHK.TRANS64.TRYWAIT P0, [R0+URZ+0x38820], R3 ;  /* 0x03882003000075a7 */ /* 0x0010a4000800017f */
[----:B--2---:R-:W-:Y:S05]  /*19aa0*/  @!P0 NANOSLEEP.SYNCS 0x989680 ;  /* 0x009896800000895d */ /* 0x004fea0003900000 */
[----:B------:R-:W2:Y:S02]  /*19ab0*/  @!P0 SYNCS.PHASECHK.TRANS64 P0, [R0+URZ+0x38820], R3 ;  /* 0x03882003000085a7 */ /* 0x000ea4000800007f */
[----:B--2---:R-:W-:Y:S05]  /*19ac0*/  @!P0 BRA `(.L_x_3834) ;  /* 0xfffffffc00f08947 */ /* 0x004fea000383ffff */
[----:B------:R-:W-:Y:S05]  /*19ad0*/  BRA `(.L_x_3926) ;  /* 0xffffffe000ec7947 */ /* 0x000fea000383ffff */
.L_x_3835:
[----:B------:R-:W2:Y:S01]  /*19ae0*/  S2R R2, SR_TID.X ;  /* 0x0000000000027919 */ /* 0x000ea20000002100 */
[----:B------:R-:W-:Y:S01]  /*19af0*/  BSSY B0, `(.L_x_3927) ;  /* 0x000000a000007945 */ /* 0x000fe20003800000 */
[----:B-1----:R-:W-:Y:S01]  /*19b00*/  MOV R12, RZ ;  /* 0x000000ff000c7202 */ /* 0x002fe20000000f00 */
[----:B------:R-:W-:Y:S02]  /*19b10*/  IMAD.MOV.U32 R11, RZ, RZ, 0x1f ;  /* 0x0000001fff0b7424 */ /* 0x000fe400078e00ff */
[----:B------:R-:W-:Y:S01]  /*19b20*/  IMAD.MOV.U32 R15, RZ, RZ, -0x1 ;  /* 0xffffffffff0f7424 */ /* 0x000fe200078e00ff */
[----:B--2---:R-:W-:-:S04]  /*19b30*/  SHF.R.U32.HI R2, RZ, 0x5, R2 ;  /* 0x00000005ff027819 */ /* 0x004fc80000011602 */
[----:B------:R-:W-:-:S05]  /*19b40*/  LOP3.LUT R2, R2, 0x3, RZ, 0xc0, !PT ;  /* 0x0000000302027812 */ /* 0x000fca00078ec0ff */
[----:B------:R-:W-:-:S07]  /*19b50*/  IMAD.MOV.U32 R13, RZ, RZ, R2 ;  /* 0x000000ffff0d7224 */ /* 0x000fce00078e0002 */
[----:B0-----:R-:W-:Y:S05]  /*19b60*/  WARPSYNC.COLLECTIVE R15, `(.L_x_3928) ;  /* 0x000000000f087348 */ /* 0x001fea0003c00000 */
[----:B------:R1:W2:Y:S02]  /*19b70*/  SHFL.IDX P6, R14, R13, R12, R11 ;  /* 0x0000000c0d0e7389 */ /* 0x0002a400000c000b */
[----:B012---:R-:W-:Y:S01]  /*19b80*/  ENDCOLLECTIVE ;  /* 0x000000000000791b */ /* 0x007fe20003800000 */
.L_x_3928:
[----:B------:R-:W-:Y:S05]  /*19b90*/  BSYNC B0 ;  /* 0x0000000000007941 */ /* 0x000fea0003800000 */
.L_x_3927:
[----:B------:R-:W-:Y:S05]  /*19ba0*/  BRA `(.L_x_3929) ;  /* 0xffffffe000d07947 */ /* 0x000fea000383ffff */
.L_x_3836:
[----:B------:R-:W-:Y:S01]  /*19bb0*/  BSSY B0, `(.L_x_3930) ;  /* 0x0000006000007945 */ /* 0x000fe20003800000 */
[----:B------:R-:W-:-:S07]  /*19bc0*/  IMAD.MOV.U32 R15, RZ, RZ, -0x1 ;  /* 0xffffffffff0f7424 */ /* 0x000fce00078e00ff */
[----:B012---:R-:W-:Y:S05]  /*19bd0*/  WARPSYNC.COLLECTIVE R15, `(.L_x_3931) ;  /* 0x000000000f0c7348 */ /* 0x007fea0003c00000 */
[----:B------:R-:W-:Y:S02]  /*19be0*/  ELECT P6, UR62, PT ;  /* 0x00000000003e782f */ /* 0x000fe400038c0000 */
[----:B------:R-:W-:Y:S01]  /*19bf0*/  MOV R14, UR62 ;  /* 0x0000003e000e7c02 */ /* 0x000fe20008000f00 */
[----:B012---:R-:W-:Y:S10]  /*19c00*/  ENDCOLLECTIVE ;  /* 0x000000000000791b */ /* 0x007ff40003800000 */
.L_x_3931:
[----:B------:R-:W-:Y:S05]  /*19c10*/  BSYNC B0 ;  /* 0x0000000000007941 */ /* 0x000fea0003800000 */
.L_x_3930:
[----:B------:R-:W-:Y:S05]  /*19c20*/  BRA `(.L_x_3932) ;  /* 0xffffffe000c47947 */ /* 0x000fea000383ffff */
.L_x_3838:
[----:B0-----:R0:W2:Y:S02]  /*19c30*/  SYNCS.PHASECHK.TRANS64.TRYWAIT P0, [R6+URZ], R5 ;  /* 0x00000005060075a7 */ /* 0x0010a4000800017f */
[----:B--2---:R-:W-:Y:S05]  /*19c40*/  @!P0 NANOSLEEP.SYNCS 0x989680 ;  /* 0x009896800000895d */ /* 0x004fea0003900000 */
[----:B------:R-:W2:Y:S02]  /*19c50*/  @!P0 SYNCS.PHASECHK.TRANS64 P0, [R6+URZ], R5 ;  /* 0x00000005060085a7 */ /* 0x000ea4000800007f */
[----:B--2---:R-:W-:Y:S05]  /*19c60*/  @!P0 BRA `(.L_x_3838) ;  /* 0xfffffffc00f08947 */ /* 0x004fea000383ffff */
[----:B------:R-:W-:Y:S05]  /*19c70*/  BRA `(.L_x_3933) ;  /* 0xffffffe400007947 */ /* 0x000fea000383ffff */
.L_x_3839:
[----:B--2---:R2:W3:Y:S02]  /*19c80*/  SYNCS.PHASECHK.TRANS64.TRYWAIT P0, [R7+URZ], R2 ;  /* 0x00000002070075a7 */ /* 0x0044e4000800017f */
[----:B---3--:R-:W-:Y:S05]  /*19c90*/  @!P0 NANOSLEEP.SYNCS 0x989680 ;  /* 0x009896800000895d */ /* 0x008fea0003900000 */
[----:B------:R-:W3:Y:S02]  /*19ca0*/  @!P0 SYNCS.PHASECHK.TRANS64 P0, [R7+URZ], R2 ;  /* 0x00000002070085a7 */ /* 0x000ee4000800007f */
[----:B---3--:R-:W-:Y:S05]  /*19cb0*/  @!P0 BRA `(.L_x_3839) ;  /* 0xfffffffc00f08947 */ /* 0x008fea000383ffff */
[----:B------:R-:W-:Y:S05]  /*19cc0*/  BRA `(.L_x_3934) ;  /* 0xffffffe000f47947 */ /* 0x000fea000383ffff */
.L_x_3841:
[----:B---3--:R3:W4:Y:S02]  /*19cd0*/  SYNCS.PHASECHK.TRANS64.TRYWAIT P0, [R4+URZ], R5 ;  /* 0x00000005040075a7 */ /* 0x008724000800017f */
[----:B----4-:R-:W-:Y:S05]  /*19ce0*/  @!P0 NANOSLEEP.SYNCS 0x989680 ;  /* 0x009896800000895d */ /* 0x010fea0003900000 */
[----:B------:R-:W4:Y:S02]  /*19cf0*/  @!P0 SYNCS.PHASECHK.TRANS64 P0, [R4+URZ], R5 ;  /* 0x00000005040085a7 */ /* 0x000f24000800007f */
[----:B----4-:R-:W-:Y:S05]  /*19d00*/  @!P0 BRA `(.L_x_3841) ;  /* 0xfffffffc00f08947 */ /* 0x010fea000383ffff */
[----:B------:R-:W-:Y:S05]  /*19d10*/  BRA `(.L_x_3935) ;  /* 0xffffffe000fc7947 */ /* 0x000fea000383ffff */
.L_x_3936:
        /* <DEDUP_REMOVED lines=14> */
.L_x_11946:


//--------------------- .text._ZN7cutlass13device_kernelIN5flash11enable_sm90INS1_16FlashAttnFwdSm90INS1_25CollectiveMainloopFwdSm90ILi2EN4cute5tupleIJNS5_1CILi1EEES8_S8_EEENS6_IJNS7_ILi64EEESA_SA_EEELi512ENS_6half_tEfNS_4arch4Sm90ELb0ELb1ELb1ELb0ELb0ELb0ELb0ELb0ELb0ELb0ELb0ELb0EEENS1_21CollectiveEpilogueFwdINS6_IJSA_NS7_ILi512EEESA_EEES9_SC_SE_Li256ELb0ELb0ELb0ELb0EEENS1_30DynamicPersistentTileSchedulerILi256ELi32ELb0ELb0ELb1EEEEEEEEEvNT_6ParamsE --------------------------
	.section	.text._ZN7cutlass13device_kernelIN5flash11enable_sm90INS1_16FlashAttnFwdSm90INS1_25CollectiveMainloopFwdSm90ILi2EN4cute5tupleIJNS5_1CILi1EEES8_S8_EEENS6_IJNS7_ILi64EEESA_SA_EEELi512ENS_6half_tEfNS_4arch4Sm90ELb0ELb1ELb1ELb0ELb0ELb0ELb0ELb0ELb0ELb0ELb0ELb0EEENS1_21CollectiveEpilogueFwdINS6_IJSA_NS7_ILi512EEESA_EEES9_SC_SE_Li256ELb0ELb0ELb0ELb0EEENS1_30DynamicPersistentTileSchedulerILi256ELi32ELb0ELb0ELb1EEEEEEEEEvNT_6ParamsE,"ax",@progbits
	.align	128
.text._ZN7cutlass13device_kernelIN5flash11enable_sm90INS1_16FlashAttnFwdSm90INS1_25CollectiveMainloopFwdSm90ILi2EN4cute5tupleIJNS5_1CILi1EEES8_S8_EEENS6_IJNS7_ILi64EEESA_SA_EEELi512ENS_6half_tEfNS_4arch4Sm90ELb0ELb1ELb1ELb0ELb0ELb0ELb0ELb0ELb0ELb0ELb0ELb0EEENS1_21CollectiveEpilogueFwdINS6_IJSA_NS7_ILi512EEESA_EEES9_SC_SE_Li256ELb0ELb0ELb0ELb0EEENS1_30DynamicPersistentTileSchedulerILi256ELi32ELb0ELb0ELb1EEEEEEEEEvNT_6ParamsE:
        .type           _ZN7cutlass13device_kernelIN5flash11enable_sm90INS1_16FlashAttnFwdSm90INS1_25CollectiveMainloopFwdSm90ILi2EN4cute5tupleIJNS5_1CILi1EEES8_S8_EEENS6_IJNS7_ILi64EEESA_SA_EEELi512ENS_6half_tEfNS_4arch4Sm90ELb0ELb1ELb1ELb0ELb0ELb0ELb0ELb0ELb0ELb0ELb0ELb0EEENS1_21CollectiveEpilogueFwdINS6_IJSA_NS7_ILi512EEESA_EEES9_SC_SE_Li256ELb0ELb0ELb0ELb0EEENS1_30DynamicPersistentTileSchedulerILi256ELi32ELb0ELb0ELb1EEEEEEEEEvNT_6ParamsE,@function
        .size           _ZN7cutlass13device_kernelIN5flash11enable_sm90INS1_16FlashAttnFwdSm90INS1_25CollectiveMainloopFwdSm90ILi2EN4cute5tupleIJNS5_1CILi1EEES8_S8_EEENS6_IJNS7_ILi64EEESA_SA_EEELi512ENS_6half_tEfNS_4arch4Sm90ELb0ELb1ELb1ELb0ELb0ELb0ELb0ELb0ELb0ELb0ELb0ELb0EEENS1_21CollectiveEpilogueFwdINS6_IJSA_NS7_ILi512EEESA_EEES9_SC_SE_Li256ELb0ELb0ELb0ELb0EEENS1_30DynamicPersistentTileSchedulerILi256ELi32ELb0ELb0ELb1EEEEEEEEEvNT_6ParamsE,(.L_x_11947 - _ZN7cutlass13device_kernelIN5flash11enable_sm90INS1_16FlashAttnFwdSm90INS1_25CollectiveMainloopFwdSm90ILi2EN4cute5tupleIJNS5_1CILi1EEES8_S8_EEENS6_IJNS7_ILi64EEESA_SA_EEELi512ENS_6half_tEfNS_4arch4Sm90ELb0ELb1ELb1ELb0ELb0ELb0ELb0ELb0ELb0ELb0ELb0ELb0EEENS1_21CollectiveEpilogueFwdINS6_IJSA_NS7_ILi512EEESA_EEES9_SC_SE_Li256ELb0ELb0ELb0ELb0EEENS1_30DynamicPersistentTileSchedulerILi256ELi32ELb0ELb0ELb1EEEEEEEEEvNT_6ParamsE)
        .other          _ZN7cutlass13device_kernelIN5flash11enable_sm90INS1_16FlashAttnFwdSm90INS1_25CollectiveMainloopFwdSm90ILi2EN4cute5tupleIJNS5_1CILi1EEES8_S8_EEENS6_IJNS7_ILi64EEESA_SA_EEELi512ENS_6half_tEfNS_4arch4Sm90ELb0ELb1ELb1ELb0ELb0ELb0ELb0ELb0ELb0ELb0ELb0ELb0EEENS1_21CollectiveEpilogueFwdINS6_IJSA_NS7_ILi512EEESA_EEES9_SC_SE_Li256ELb0ELb0ELb0ELb0EEENS1_30DynamicPersistentTileSchedulerILi256ELi32ELb0ELb0ELb1EEEEEEEEEvNT_6ParamsE,@"STO_CUDA_ENTRY STV_DEFAULT"
_ZN7cutlass13device_kernelIN5flash11enable_sm90INS1_16FlashAttnFwdSm90INS1_25CollectiveMainloopFwdSm90ILi2EN4cute5tupleIJNS5_1CILi1EEES8_S8_EEENS6_IJNS7_ILi64EEESA_SA_EEELi512ENS_6half_tEfNS_4arch4Sm90ELb0ELb1ELb1ELb0ELb0ELb0ELb0ELb0ELb0ELb0ELb0ELb0EEENS1_21CollectiveEpilogueFwdINS6_IJSA_NS7_ILi512EEESA_EEES9_SC_SE_Li256ELb0ELb0ELb0ELb0EEENS1_30DynamicPersistentTileSchedulerILi256ELi32ELb0ELb0ELb1EEEEEEEEEvNT_6ParamsE:
[----:B------:R-:W1:Y:S01]  /*0000*/  LDC R1, c[0x0][0x28] ;  /* 0x00000a00ff017b82 */ /* 0x000e620000000800 */
[----:B------:R-:W2:Y:S01]  /*0010*/  S2R R19, SR_TID.X ;  /* 0x0000000000137919 */ /* 0x000ea20000002100 */
[----:B------:R-:W-:Y:S01]  /*0020*/  ELECT P0, URZ, PT ;  /* 0x00000000003f782f */ /* 0x000fe20003800000 */
[----:B------:R-:W-:Y:S01]  /*0030*/  BSSY B0, `(.L_x_3937) ;  /* 0x0000014000007945 */ /* 0x000fe20003800000 */
[----:B--2---:R-:W-:-:S05]  /*0040*/  SHF.R.U32.HI R0, RZ, 0x5, R19 ;  /* 0x00000005ff007819 */ /* 0x004fca0000011613 */
[----:B------:R-:W2:Y:S02]  /*0050*/  SHFL.IDX PT, R2, R0, RZ, 0x1f ;  /* 0x00001fff00027589 */ /* 0x000ea400000e0000 */
[----:B--2---:R-:W-:Y:S02]  /*0060*/  ISETP.EQ.AND P0, PT, R2, RZ, P0 ;  /* 0x000000ff0200720c */ /* 0x004fe40000702270 */
[----:B------:R-:W-:-:S11]  /*0070*/  SHF.R.U32.HI R2, RZ, 0x7, R19 ;  /* 0x00000007ff027819 */ /* 0x000fd60000011613 */
[----:B-1----:R-:W-:Y:S05]  /*0080*/  @!P0 BRA `(.L_x_3938) ;  /* 0x0000000000388947 */ /* 0x002fea0003800000 */
        /* <DEDUP_REMOVED lines=14> */
.L_x_3938:
[----:B------:R-:W-:Y:S05]  /*0170*/  BSYNC B0 ;  /* 0x0000000000007941 */ /* 0x000fea0003800000 */
.L_x_3937:
        /* <DEDUP_REMOVED lines=33> */
.L_x_3939:
        /* <DEDUP_REMOVED lines=22> */
.L_x_3940:
        /* <DEDUP_REMOVED lines=18> */
.L_x_3941:
        /* <DEDUP_REMOVED lines=22> */
.L_x_3942:
        /* <DEDUP_REMOVED lines=22> */
.L_x_3943:
[----:B------:R-:W-:Y:S01]  /*08d0*/  PLOP3.LUT P0, PT, PT, PT, UP0, 0x80, 0x0 ;  /* 0x000000000000781c */ /* 0x000fe20003f0f008 */
[----:B------:R-:W-:Y:S01]  /*08e0*/  UMOV UR36, 0x1 ;  /* 0x0000000100247882 */ /* 0x000fe20000000000 */
[----:B------:R-:W-:Y:S01]  /*08f0*/  NOP ;  /* 0x0000000000007918 */ /* 0x000fe20000000000 */
[----:B------:R-:W-:Y:S01]  /*0900*/  USEL UR36, UR36, 0x2, !UP0 ;  /* 0x0000000224247887 */ /* 0x000fe2000c000000 */
[----:B------:R-:W-:Y:S01]  /*0910*/  ULDC.64 UR50, c[0x0][0x208] ;  /* 0x0000820000327ab9 */ /* 0x000fe20000000a00 */
[----:B-123--:R-:W-:Y:S08]  /*0920*/  BAR.SYNC.DEFER_BLOCKING 0x0 ;  /* 0x0000000000007b1d */ /* 0x00eff00000010000 */
[----:B------:R-:W-:Y:S05]  /*0930*/  @!P0 BRA `(.L_x_3944) ;  /* 0x000000e8000c8947 */ /* 0x000fea0003800000 */
.L_x_3945:
[----:B------:R-:W-:-:S08]  /*0940*/  NOP ;  /* 0x0000000000007918 */ /* 0x000fd00000000000 */
[----:B------:R-:W1:Y:S02]  /*0950*/  USETMAXREG.TRY_ALLOC.CTAPOOL UP0, 0xf0 ;  /* 0x000000f0000079c8 */ /* 0x000e640008000600 */
[----:B-1----:R-:W-:-:S13]  /*0960*/  PLOP3.LUT P0, PT, PT, PT, UP0, 0x80, 0x0 ;  /* 0x000000000000781c */ /* 0x002fda0003f0f008 */
[----:B------:R-:W-:Y:S05]  /*0970*/  @!P0 BRA `(.L_x_3945) ;  /* 0xfffffffc00f08947 */ /* 0x000fea000383ffff */
[----:B------:R-:W-:Y:S01]  /*0980*/  LOP3.LUT R0, R19, 0xffffff80, RZ, 0xc0, !PT ;  /* 0xffffff8013007812 */ /* 0x000fe200078ec0ff */
[----:B------:R-:W1:Y:S08]  /*0990*/  S2UR UR4, SR_CTAID.X ;  /* 0x00000000000479c3 */ /* 0x000e700000002500 */
[----:B------:R-:W-:Y:S06]  /*09a0*/  BAR.ARV 0x4, 0x120 ;  /* 0x0104800000007b1d */ /* 0x000fec0000002000 */
[----:B------:R-:W-:-:S02]  /*09b0*/  ISETP.NE.AND P0, PT, R0, 0x80, PT ;  /* 0x000000800000780c */ /* 0x000fc40003f05270 */
[----:B------:R-:W1:Y:S11]  /*09c0*/  LDC R0, c[0x0][0xda8] ;  /* 0x00036a00ff007b82 */ /* 0x000e760000000800 */
        /* <DEDUP_REMOVED lines=17> */
[--C-:B------:R-:W-:Y:S02]  /*0ae0*/  SHF.R.S32.HI R189, RZ, 0x5, R4.reuse ;  /* 0x00000005ffbd7819 */ /* 0x100fe40000011404 */
[----:B------:R-:W-:Y:S02]  /*0af0*/  SHF.R.S32.HI R6, RZ, 0x1f, R4 ;  /* 0x0000001fff067819 */ /* 0x000fe40000011404 */
[----:B------:R-:W-:Y:S02]  /*0b00*/  LOP3.LUT R4, R2, 0xfffffff0, RZ, 0xc0, !PT ;  /* 0xfffffff002047812 */ /* 0x000fe400078ec0ff */
[----:B------:R-:W-:Y:S02]  /*0b10*/  LEA.HI R3, R0, R191, RZ, 0x7 ;  /* 0x000000bf00037211 */ /* 0x000fe400078f38ff */
[----:B------:R-:W-:Y:S02]  /*0b20*/  IADD3 R5, R191, -R4, RZ ;  /* 0x80000004bf057210 */ /* 0x000fe40007ffe0ff */
[----:B------:R-:W-:-:S02]  /*0b30*/  LOP3.LUT R8, R3, 0xffffff80, RZ, 0xc0, !PT ;  /* 0xffffff8003087812 */ /* 0x000fc400078ec0ff */
[----:B------:R-:W-:Y:S01]  /*0b40*/  SHF.R.S32.HI R10, RZ, 0x1f, R5 ;  /* 0x0000001fff0a7819 */ /* 0x000fe20000011405 */
[----:B-1----:R-:W-:Y:S01]  /*0b50*/  ULEA UR48, UR5, UR48, 0x18 ;  /* 0x0000003005307291 */ /* 0x002fe2000f8ec03f */
[----:B------:R-:W-:Y:S01]  /*0b60*/  SHF.R.S32.HI R7, RZ, 0x4, R2 ;  /* 0x00000004ff077819 */ /* 0x000fe20000011402 */
[----:B------:R-:W-:Y:S01]  /*0b70*/  IMAD.IADD R8, R191, 0x1, -R8 ;  /* 0x00000001bf087824 */ /* 0x000fe200078e0a08 */
[----:B------:R-:W-:Y:S02]  /*0b80*/  LEA.HI R12, R10, R5, RZ, 0x3 ;  /* 0x000000050a0c7211 */ /* 0x000fe400078f18ff */
[----:B------:R-:W-:Y:S02]  /*0b90*/  LEA.HI R2, R2, R7, RZ, 0x1 ;  /* 0x0000000702027211 */ /* 0x000fe400078f08ff */
[----:B------:R-:W-:Y:S02]  /*0ba0*/  LEA.HI R6, R6, R189, RZ, 0x2 ;  /* 0x000000bd06067211 */ /* 0x000fe400078f10ff */
[----:B------:R-:W-:-:S02]  /*0bb0*/  SHF.R.S32.HI R9, RZ, 0x1f, R8 ;  /* 0x0000001fff097819 */ /* 0x000fc40000011408 */
[C---:B------:R-:W-:Y:S01]  /*0bc0*/  LOP3.LUT R14, R12.reuse, 0xfffffff8, RZ, 0xc0, !PT ;  /* 0xfffffff80c0e7812 */ /* 0x040fe200078ec0ff */
[----:B------:R-:W-:Y:S01]  /*0bd0*/  IMAD.SHL.U32 R12, R12, 0x40, RZ ;  /* 0x000000400c0c7824 */ /* 0x000fe200078e00ff */
[----:B------:R-:W-:Y:S02]  /*0be0*/  SHF.R.S32.HI R188, RZ, 0x7, R3 ;  /* 0x00000007ffbc7819 */ /* 0x000fe40000011403 */
[----:B------:R-:W-:Y:S01]  /*0bf0*/  LOP3.LUT R2, R2, 0x1ffffffe, RZ, 0xc0, !PT ;  /* 0x1ffffffe02027812 */ /* 0x000fe200078ec0ff */
[----:B------:R-:W-:Y:S01]  /*0c00*/  IMAD.IADD R14, R5, 0x1, -R14 ;  /* 0x00000001050e7824 */ /* 0x000fe200078e0a0e */
[----:B------:R-:W-:Y:S01]  /*0c10*/  LOP3.LUT R6, R6, 0x3ffffc, RZ, 0xc0, !PT ;  /* 0x003ffffc06067812 */ /* 0x000fe200078ec0ff */
[----:B------:R-:W-:Y:S01]  /*0c20*/  IMAD R13, R188, 0x100, R5 ;  /* 0x00000100bc0d7824 */ /* 0x000fe200078e0205 */
[----:B------:R-:W-:Y:S02]  /*0c30*/  LEA.HI R4, R9, R8, RZ, 0x2 ;  /* 0x0000000809047211 */ /* 0x000fe400078f10ff */
[----:B------:R-:W-:Y:S01]  /*0c40*/  IADD3 R2, R7, -R2, RZ ;  /* 0x8000000207027210 */ /* 0x000fe20007ffe0ff */
[----:B------:R-:W-:Y:S01]  /*0c50*/  IMAD.IADD R6, R189, 0x1, -R6 ;  /* 0x00000001bd067824 */ /* 0x000fe200078e0a06 */
[----:B------:R-:W-:-:S02]  /*0c60*/  LOP3.LUT R5, R4, 0x7ffffffc, RZ, 0xc0, !PT ;  /* 0x7ffffffc04057812 */ /* 0x000fc400078ec0ff */
[--C-:B------:R-:W-:Y:S01]  /*0c70*/  SHF.R.S32.HI R10, RZ, 0x2, R4.reuse ;  /* 0x00000002ff0a7819 */ /* 0x100fe20000011404 */
[----:B------:R-:W-:Y:S01]  /*0c80*/  IMAD R13, R6, 0x10, R13 ;  /* 0x00000010060d7824 */ /* 0x000fe200078e020d */
[----:B------:R-:W-:Y:S02]  /*0c90*/  SHF.R.S32.HI R11, RZ, 0x1f, R4 ;  /* 0x0000001fff0b7819 */ /* 0x000fe40000011404 */
[----:B------:R-:W-:Y:S02]  /*0ca0*/  SHF.L.U32 R4, R14, 0x6, RZ ;  /* 0x000000060e047819 */ /* 0x000fe400000006ff */
[----:B------:R-:W-:Y:S01]  /*0cb0*/  LEA.HI R9, R9, R8, RZ, 0x5 ;  /* 0x0000000809097211 */ /* 0x000fe200078f28ff */
[----:B------:R-:W-:Y:S01]  /*0cc0*/  IMAD.IADD R8, R8, 0x1, -R5 ;  /* 0x0000000108087824 */ /* 0x000fe200078e0a05 */
[----:B------:R-:W-:Y:S02]  /*0cd0*/  SHF.L.U32 R2, R2, 0x3, RZ ;  /* 0x0000000302027819 */ /* 0x000fe400000006ff */
[----:B------:R-:W-:-:S02]  /*0ce0*/  LOP3.LUT R5, R4, 0x1c0, RZ, 0xc0, !PT ;  /* 0x000001c004057812 */ /* 0x000fc400078ec0ff */
[----:B------:R-:W-:Y:S01]  /*0cf0*/  LOP3.LUT R12, R12, 0x7ffffe00, RZ, 0xc0, !PT ;  /* 0x7ffffe000c0c7812 */ /* 0x000fe200078ec0ff */
[--C-:B------:R-:W-:Y:S01]  /*0d00*/  IMAD.U32 R190, R13, 0x40, R2.reuse ;  /* 0x000000400dbe7824 */ /* 0x100fe200078e0002 */
[----:B------:R-:W-:Y:S02]  /*0d10*/  LOP3.LUT R2, R5, 0x8, R2, 0xf8, !PT ;  /* 0x0000000805027812 */ /* 0x000fe400078ef802 */
[----:B------:R-:W-:Y:S01]  /*0d20*/  SHF.R.U32.HI R5, RZ, 0x3, R5 ;  /* 0x00000003ff057819 */ /* 0x000fe20000011605 */
[----:B------:R-:W-:Y:S01]  /*0d30*/  IMAD R12, R189, 0x400, R12 ;  /* 0x00000400bd0c7824 */ /* 0x000fe200078e020c */
[----:B------:R-:W-:Y:S02]  /*0d40*/  R2P PR, R14, 0x6 ;  /* 0x000000060e007804 */ /* 0x000fe40000000000 */
[----:B------:R-:W-:Y:S02]  /*0d50*/  LOP3.LUT R5, R2, R5, RZ, 0x3c, !PT ;  /* 0x0000000502057212 */ /* 0x000fe400078e3cff */
[----:B------:R-:W-:-:S02]  /*0d60*/  LEA.HI R11, R11, R10, RZ, 0x3 ;  /* 0x0000000a0b0b7211 */ /* 0x000fc400078f18ff */
[----:B------:R-:W-:Y:S01]  /*0d70*/  LEA.HI R0, R0, R191, RZ, 0x3 ;  /* 0x000000bf00007211 */ /* 0x000fe200078f18ff */
[----:B------:R-:W-:Y:S01]  /*0d80*/  IMAD.IADD R5, R12, 0x1, R5 ;  /* 0x000000010c057824 */ /* 0x000fe200078e0205 */
[----:B------:R-:W-:Y:S02]  /*0d90*/  LEA.HI R3, R3, R188, RZ, 0x1 ;  /* 0x000000bc03037211 */ /* 0x000fe400078f08ff */
[----:B------:R-:W-:Y:S02]  /*0da0*/  LOP3.LUT R11, R11, 0xfffffff8, RZ, 0xc0, !PT ;  /* 0xfffffff80b0b7812 */ /* 0x000fe400078ec0ff */
[----:B------:R-:W-:Y:S02]  /*0db0*/  LEA R18, R5, UR48, 0x1 ;  /* 0x0000003005127c11 */ /* 0x000fe4000f8e08ff */
[----:B------:R-:W-:Y:S01]  /*0dc0*/  LOP3.LUT R2, R0, 0x1ffffff8, RZ, 0xc0, !PT ;  /* 0x1ffffff800027812 */ /* 0x000fe200078ec0ff */
[----:B------:R-:W-:Y:S01]  /*0dd0*/  IMAD.IADD R16, R10, 0x1, -R11 ;  /* 0x000000010a107824 */ /* 0x000fe200078e0a0b */
[----:B------:R-:W-:Y:S01]  /*0de0*/  LOP3.LUT R3, R3, 0xfffffe, RZ, 0xc0, !PT ;  /* 0x00fffffe03037812 */ /* 0x000fe200078ec0ff */
[C---:B------:R-:W-:Y:S01]  /*0df0*/  VIADD R23, R18.reuse, 0x26800 ;  /* 0x0002680012177836 */ /* 0x040fe20000000000 */
[----:B------:R-:W-:Y:S01]  /*0e00*/  IADD3 R19, R18, 0x26840, RZ ;  /* 0x0002684012137810 */ /* 0x000fe20007ffe0ff */
[----:B------:R-:W-:Y:S01]  /*0e10*/  IMAD.IADD R2, R191, 0x1, -R2 ;  /* 0x00000001bf027824 */ /* 0x000fe200078e0a02 */
[----:B------:R-:W-:Y:S01]  /*0e20*/  SEL R22, R22, 0xffffffe0, !P1 ;  /* 0xffffffe016167807 */ /* 0x000fe20004800000 */
[----:B------:R-:W-:Y:S01]  /*0e30*/  IMAD.IADD R3, R188, 0x1, -R3 ;  /* 0x00000001bc037824 */ /* 0x000fe200078e0a03 */
[----:B------:R-:W-:Y:S01]  /*0e40*/  @P2 IADD3 R19, R23, -0x40, RZ ;  /* 0xffffffc017132810 */ /* 0x000fe20007ffe0ff */
[----:B------:R-:W-:Y:S01]  /*0e50*/  IMAD.SHL.U32 R184, R2, 0x8, RZ ;  /* 0x0000000802b87824 */ /* 0x000fe200078e00ff */
[----:B------:R-:W-:Y:S01]  /*0e60*/  SHF.R.S32.HI R9, RZ, 0x5, R9 ;  /* 0x00000005ff097819 */ /* 0x000fe20000011409 */
[----:B------:R-:W-:Y:S01]  /*0e70*/  IMAD.SHL.U32 R17, R3, 0x100, RZ ;  /* 0x0000010003117824 */ /* 0x000fe200078e00ff */
[----:B------:R-:W-:Y:S01]  /*0e80*/  IADD3 R23, R23, R22, RZ ;  /* 0x0000001617177210 */ /* 0x000fe20007ffe0ff */
[----:B------:R-:W-:Y:S01]  /*0e90*/  IMAD.SHL.U32 R2, R8, 0x2, RZ ;  /* 0x0000000208027824 */ /* 0x000fe200078e00ff */
[----:B------:R-:W-:Y:S01]  /*0ea0*/  LEA R16, R9, R16, 0x4 ;  /* 0x0000001009107211 */ /* 0x000fe200078e20ff */
[----:B------:R-:W-:Y:S01]  /*0eb0*/  IMAD.IADD R22, R22, 0x1, R19 ;  /* 0x0000000116167824 */ /* 0x000fe200078e0213 */
[----:B------:R-:W-:-:S07]  /*0ec0*/  SHF.R.S32.HI R186, RZ, 0x3, R0 ;  /* 0x00000003ffba7819 */ /* 0x000fce0000011400 */
.L_x_4050:
        /* <DEDUP_REMOVED lines=11> */
[----:B--2---:R-:W-:Y:S05]  /*0f80*/  @!P0 BRA `(.L_x_3946) ;  /* 0x0000000000208947 */ /* 0x004fea0003800000 */
        /* <DEDUP_REMOVED lines=8> */
.L_x_3946:
[----:B------:R-:W-:Y:S01]  /*1010*/  ULDC UR6, c[0x0][0xdc4] ;  /* 0x0003710000067ab9 */ /* 0x000fe20000000800 */
[----:B------:R-:W-:Y:S01]  /*1020*/  UMOV UR40, UR7 ;  /* 0x0000000700287c82 */ /* 0x000fe20008000000 */
[----:B------:R-:W-:-:S11]  /*1030*/  UISETP.NE.AND UP0, UPT, UR6, 0x1, UPT ;  /* 0x000000010600788c */ /* 0x000fd6000bf05270 */
[----:B------:R-:W-:Y:S02]  /*1040*/  @UP0 ULDC.64 UR10, c[0x0][0xdc8] ;  /* 0x00037200000a0ab9 */ /* 0x000fe40000000a00 */
[----:B------:R-:W-:-:S04]  /*1050*/  UIMAD.WIDE.U32 UR4, UR7, UR10, URZ ;  /* 0x0000000a070472a5 */ /* 0x000fc8000f8e003f */
[----:B------:R-:W-:-:S04]  /*1060*/  @UP0 USHF.R.U32.HI UR40, URZ, UR11, UR5 ;  /* 0x0000000b3f280299 */ /* 0x000fc80008011605 */
[----:B------:R-:W-:-:S12]  /*1070*/  UIMAD UR4, UR40, UR6, URZ ;  /* 0x00000006280472a4 */ /* 0x000fd8000f8e023f */
.L_x_3947:
[----:B------:R-:W-:Y:S01]  /*1080*/  ULDC UR43, c[0x0][0xdb8] ;  /* 0x00036e00002b7ab9 */ /* 0x000fe20000000800 */
[----:B------:R-:W-:Y:S01]  /*1090*/  ULDC.64 UR10, c[0x0][0x3f8] ;  /* 0x0000fe00000a7ab9 */ /* 0x000fe20000000a00 */
[----:B------:R-:W-:Y:S02]  /*10a0*/  ULOP3.LUT UR5, URZ, UR40, URZ, 0x33, !UPT ;  /* 0x000000283f057292 */ /* 0x000fe4000f8e333f */
[----:B------:R-:W-:Y:S02]  /*10b0*/  UISETP.NE.AND UP1, UPT, UR43, 0x1, UPT ;  /* 0x000000012b00788c */ /* 0x000fe4000bf25270 */
[----:B------:R-:W-:Y:S01]  /*10c0*/  UISETP.NE.U32.AND UP0, UPT, UR10, URZ, UPT ;  /* 0x0000003f0a00728c */ /* 0x000fe2000bf05070 */
[----:B------:R-:W-:Y:S01]  /*10d0*/  ULDC UR6, c[0x0][0xdac] ;  /* 0x00036b0000067ab9 */ /* 0x000fe20000000800 */
[----:B------:R-:W-:Y:S02]  /*10e0*/  UIADD3 UR4, UR7, -UR4, URZ ;  /* 0x8000000407047290 */ /* 0x000fe4000fffe03f */
[----:B------:R-:W-:-:S02]  /*10f0*/  UIADD3 UR5, UR5, UR6, URZ ;  /* 0x0000000605057290 */ /* 0x000fc4000fffe03f */
[----:B------:R-:W-:Y:S01]  /*1100*/  UISETP.NE.AND.EX UP0, UPT, UR11, URZ, UPT, UP0 ;  /* 0x0000003f0b00728c */ /* 0x000fe2000bf05300 */
[----:B------:R-:W-:Y:S01]  /*1110*/  ULDC UR12, c[0x0][0xdc4] ;  /* 0x00037100000c7ab9 */ /* 0x000fe20000000800 */
[----:B------:R-:W-:Y:S01]  /*1120*/  ULDC UR49, c[0x0][0x404] ;  /* 0x0001010000317ab9 */ /* 0x000fe20000000800 */
[----:B------:R-:W-:Y:S02]  /*1130*/  UISETP.NE.AND UP2, UPT, UR46, 0x1, UPT ;  /* 0x000000012e00788c */ /* 0x000fe4000bf45270 */
[----:B------:R-:W-:Y:S01]  /*1140*/  USHF.L.U32 UR42, UR5, 0x6, URZ ;  /* 0x00000006052a7899 */ /* 0x000fe2000800063f */
[----:B------:R-:W-:Y:S01]  /*1150*/  ULDC UR10, c[0x0][0x288] ;  /* 0x0000a200000a7ab9 */ /* 0x000fe20000000800 */
[----:B------:R-:W-:Y:S02]  /*1160*/  UIMAD UR12, UR8, UR12, UR4 ;  /* 0x0000000c080c72a4 */ /* 0x000fe4000f8e0204 */
[----:B------:R-:W-:Y:S01]  /*1170*/  PLOP3.LUT P0, PT, PT, PT, UP2, 0x80, 0x0 ;  /* 0x000000000000781c */ /* 0x000fe20003f0f028 */
[----:B------:R-:W-:Y:S01]  /*1180*/  USEL UR49, UR49, 0x1, UP0 ;  /* 0x0000000131317887 */ /* 0x000fe20008000000 */
[----:B------:R-:W-:Y:S01]  /*1190*/  ULDC UR9, c[0x0][0x2e0] ;  /* 0x0000b80000097ab9 */ /* 0x000fe20000000800 */
[----:B------:R-:W-:Y:S01]  /*11a0*/  @UP1 ULDC UR4, c[0x0][0xdbc] ;  /* 0x00036f0000041ab9 */ /* 0x000fe20000000800 */
[----:B------:R-:W-:-:S02]  /*11b0*/  UIADD3 UR54, UR42, 0x40, -UR10 ;  /* 0x000000402a367890 */ /* 0x000fc4000fffe80a */
[----:B------:R-:W-:Y:S02]  /*11c0*/  UIMAD.WIDE.U32 UR4, UR12, UR4, URZ ;  /* 0x000000040c0472a5 */ /* 0x000fe4000f8e003f */
[----:B------:R-:W-:Y:S02]  /*11d0*/  UIMAD UR6, UR49, UR9, 0x3f ;  /* 0x0000003f310674a4 */ /* 0x000fe4000f8e0209 */
[----:B------:R-:W-:Y:S01]  /*11e0*/  UIMAD UR54, UR49, UR9, UR54 ;  /* 0x00000009313672a4 */ /* 0x000fe2000f8e0236 */
[----:B------:R-:W-:Y:S01]  /*11f0*/  @UP1 ULDC UR13, c[0x0][0xdc0] ;  /* 0x00037000000d1ab9 */ /* 0x000fe20000000800 */
[----:B------:R-:W-:Y:S01]  /*1200*/  UMOV UR44, UR12 ;  /* 0x0000000c002c7c82 */ /* 0x000fe20008000000 */
[----:B------:R-:W-:Y:S01]  /*1210*/  ULDC UR11, c[0x0][0x9e0] ;  /* 0x00027800000b7ab9 */ /* 0x000fe20000000800 */
[----:B------:R-:W-:Y:S02]  /*1220*/  USHF.R.S32.HI UR7, URZ, 0x1f, UR6 ;  /* 0x0000001f3f077899 */ /* 0x000fe40008011406 */
[----:B------:R-:W-:-:S02]  /*1230*/  @UP1 USHF.R.U32.HI UR44, URZ, UR13, UR5 ;  /* 0x0000000d3f2c1299 */ /* 0x000fc40008011605 */
[----:B------:R-:W-:Y:S02]  /*1240*/  UIADD3 UR8, UR54, UR11, URZ ;  /* 0x0000000b36087290 */ /* 0x000fe4000fffe03f */
[----:B------:R-:W-:Y:S02]  /*1250*/  ULEA.HI UR7, UR7, UR6, URZ, 0x6 ;  /* 0x0000000607077291 */ /* 0x000fe4000f8f303f */
[----:B------:R-:W-:Y:S02]  /*1260*/  UIADD3 UR4, -UR44, URZ, URZ ;  /* 0x0000003f2c047290 */ /* 0x000fe4000fffe13f */
[----:B------:R-:W-:Y:S01]  /*1270*/  USHF.R.S32.HI UR7, URZ, 0x6, UR7 ;  /* 0x000000063f077899 */ /* 0x000fe20008011407 */
[----:B------:R-:W-:Y:S01]  /*1280*/  IMAD.U32 R0, RZ, RZ, UR8 ;  /* 0x00000008ff007e24 */ /* 0x000fe2000f8e00ff */
[----:B------:R-:W-:Y:S01]  /*1290*/  UIMAD UR43, UR43, UR4, UR12 ;  /* 0x000000042b2b72a4 */ /* 0x000fe2000f8e020c */
[----:B------:R-:W-:Y:S11]  /*12a0*/  @!P0 BRA `(.L_x_3948) ;  /* 0x0000001c00f88947 */ /* 0x000ff60003800000 */
[----:B------:R-:W1:Y:S02]  /*12b0*/  LDC R8, c[0x0][0x9e4] ;  /* 0x00027900ff087b82 */ /* 0x000e640000000800 */
[----:B-1----:R-:W-:-:S13]  /*12c0*/  ISETP.GE.AND P1, PT, R8, 0x1, PT ;  /* 0x000000010800780c */ /* 0x002fda0003f26270 */
[----:B------:R-:W-:Y:S05]  /*12d0*/  @!P1 BRA `(.L_x_3949) ;  /* 0x0000000000449947 */ /* 0x000fea0003800000 */
[----:B------:R-:W-:Y:S01]  /*12e0*/  ISETP.LT.AND P0, PT, RZ, UR54, PT ;  /* 0x00000036ff007c0c */ /* 0x000fe2000bf01270 */
[----:B------:R-:W-:-:S06]  /*12f0*/  UIADD3 UR4, UR54, -0x1, URZ ;  /* 0xffffffff36047890 */ /* 0x000fcc000fffe03f */
[----:B------:R-:W-:-:S06]  /*1300*/  MOV R3, UR4 ;  /* 0x0000000400037c02 */ /* 0x000fcc0008000f00 */
[----:B------:R-:W-:Y:S05]  /*1310*/  @P0 BRA `(.L_x_3950) ;  /* 0x00000000001c0947 */ /* 0x000fea0003800000 */
[----:B------:R-:W-:Y:S01]  /*1320*/  ISETP.NE.AND P0, PT, R8, 0x1, PT ;  /* 0x000000010800780c */ /* 0x000fe20003f05270 */
[----:B------:R-:W-:-:S12]  /*1330*/  IMAD R3, RZ, RZ, -UR54 ;  /* 0x80000036ff037e24 */ /* 0x000fd8000f8e02ff */
[----:B------:R-:W1:Y:S02]  /*1340*/  @P0 LDC.64 R4, c[0x0][0x9e8] ;  /* 0x00027a00ff040b82 */ /* 0x000e640000000a00 */
[----:B-1----:R-:W-:-:S05]  /*1350*/  @P0 IMAD.HI.U32 R4, R3, R4, RZ ;  /* 0x0000000403040227 */ /* 0x002fca00078e00ff */
[----:B------:R-:W-:-:S04]  /*1360*/  @P0 SHF.R.U32.HI R3, RZ, R5, R4 ;  /* 0x00000005ff030219 */ /* 0x000fc80000011604 */
[----:B------:R-:W-:Y:S01]  /*1370*/  LOP3.LUT R3, RZ, R3, RZ, 0x33, !PT ;  /* 0x00000003ff037212 */ /* 0x000fe200078e33ff */
[----:B------:R-:W-:Y:S06]  /*1380*/  BRA `(.L_x_3951) ;  /* 0x0000000000107947 */ /* 0x000fec0003800000 */
.L_x_3950:
[----:B------:R-:W-:-:S13]  /*1390*/  ISETP.NE.AND P0, PT, R8, 0x1, PT ;  /* 0x000000010800780c */ /* 0x000fda0003f05270 */
[----:B------:R-:W1:Y:S02]  /*13a0*/  @P0 LDC.64 R4, c[0x0][0x9e8] ;  /* 0x00027a00ff040b82 */ /* 0x000e640000000a00 */
[----:B-1----:R-:W-:-:S05]  /*13b0*/  @P0 IMAD.HI.U32 R4, R3, R4, RZ ;  /* 0x0000000403040227 */ /* 0x002fca00078e00ff */
[----:B------:R-:W-:-:S07]  /*13c0*/  @P0 SHF.R.U32.HI R3, RZ, R5, R4 ;  /* 0x00000005ff030219 */ /* 0x000fce0000011604 */
.L_x_3951:
[----:B------:R-:W-:-:S05]  /*13d0*/  IMAD R3, R3, R8, R8 ;  /* 0x0000000803037224 */ /* 0x000fca00078e0208 */
[----:B------:R-:W-:-:S07]  /*13e0*/  VIMNMX R0, R0, R3, PT ;  /* 0x0000000300007248 */ /* 0x000fce0003fe0100 */
.L_x_3949:
[----:B------:R-:W-:Y:S01]  /*13f0*/  VIADD R0, R0, 0x3f ;  /* 0x0000003f00007836 */ /* 0x000fe20000000000 */
[----:B------:R-:W-:Y:S01]  /*1400*/  UIADD3 UR4, UR42, -UR10, URZ ;  /* 0x8000000a2a047290 */ /* 0x000fe2000fffe03f */
[----:B------:R-:W-:-:S03]  /*1410*/  ULDC UR5, c[0x0][0x9dc] ;  /* 0x0002770000057ab9 */ /* 0x000fc60000000800 */
[----:B------:R-:W-:Y:S01]  /*1420*/  SHF.R.S32.HI R3, RZ, 0x1f, R0 ;  /* 0x0000001fff037819 */ /* 0x000fe20000011400 */
[----:B------:R-:W-:-:S03]  /*1430*/  UIMAD UR4, UR49, UR9, UR4 ;  /* 0x00000009310472a4 */ /* 0x000fc6000f8e0204 */
[----:B------:R-:W-:Y:S01]  /*1440*/  LEA.HI R3, R3, R0, RZ, 0x6 ;  /* 0x0000000003037211 */ /* 0x000fe200078f30ff */
[----:B------:R-:W-:-:S03]  /*1450*/  UIADD3 UR5, UR4, -UR5, URZ ;  /* 0x8000000504057290 */ /* 0x000fc6000fffe03f */
[----:B------:R-:W-:-:S03]  /*1460*/  SHF.R.S32.HI R3, RZ, 0x6, R3 ;  /* 0x00000006ff037819 */ /* 0x000fc60000011403 */
[----:B------:R-:W-:Y:S02]  /*1470*/  MOV R0, UR5 ;  /* 0x0000000500007c02 */ /* 0x000fe40008000f00 */
[----:B------:R-:W-:Y:S01]  /*1480*/  VIMNMX R4, R3, UR7, PT ;  /* 0x0000000703047c48 */ /* 0x000fe2000bfe0100 */
[----:B------:R-:W-:Y:S06]  /*1490*/  @!P1 BRA `(.L_x_3952) ;  /* 0x0000000000409947 */ /* 0x000fec0003800000 */
[----:B------:R-:W-:-:S05]  /*14a0*/  IMAD.U32 R3, RZ, RZ, UR4 ;  /* 0x00000004ff037e24 */ /* 0x000fca000f8e00ff */
        /* <DEDUP_REMOVED lines=9> */
.L_x_3953:
[----:B------:R-:W-:-:S13]  /*1540*/  ISETP.NE.AND P0, PT, R8, 0x1, PT ;  /* 0x000000010800780c */ /* 0x000fda0003f05270 */
[----:B------:R-:W1:Y:S02]  /*1550*/  @P0 LDC.64 R6, c[0x0][0x9e8] ;  /* 0x00027a00ff060b82 */ /* 0x000e640000000a00 */
[----:B-1----:R-:W-:-:S05]  /*1560*/  @P0 IMAD.HI.U32 R6, R3, R6, RZ ;  /* 0x0000000603060227 */ /* 0x002fca00078e00ff */
[----:B------:R-:W-:-:S07]  /*1570*/  @P0 SHF.R.U32.HI R3, RZ, R7, R6 ;  /* 0x00000007ff030219 */ /* 0x000fce0000011606 */
.L_x_3954:
[----:B------:R-:W-:-:S05]  /*1580*/  IMAD R3, R3, R8, RZ ;  /* 0x0000000803037224 */ /* 0x000fca00078e02ff */
[----:B------:R-:W-:-:S07]  /*1590*/  VIMNMX R0, R0, R3, !PT ;  /* 0x0000000300007248 */ /* 0x000fce0007fe0100 */
.L_x_3952:
[----:B------:R-:W-:Y:S02]  /*15a0*/  SHF.R.S32.HI R3, RZ, 0x1f, R0 ;  /* 0x0000001fff037819 */ /* 0x000fe40000011400 */
[----:B------:R-:W-:Y:S02]  /*15b0*/  CS2R R28, SRZ ;  /* 0x00000000001c7805 */ /* 0x000fe4000001ff00 */
[----:B------:R-:W-:Y:S02]  /*15c0*/  PLOP3.LUT P0, PT, PT, PT, PT, 0x80, 0x0 ;  /* 0x000000000000781c */ /* 0x000fe40003f0f070 */
[----:B------:R-:W-:Y:S02]  /*15d0*/  CS2R R150, SRZ ;  /* 0x0000000000967805 */ /* 0x000fe4000001ff00 */
[----:B------:R-:W-:Y:S01]  /*15e0*/  LEA.HI R0, R3, R0, RZ, 0x6 ;  /* 0x0000000003007211 */ /* 0x000fe200078f30ff */
[----:B------:R-:W-:Y:S01]  /*15f0*/  IMAD.MOV.U32 R3, RZ, RZ, RZ ;  /* 0x000000ffff037224 */ /* 0x000fe200078e00ff */
[----:B------:R-:W-:-:S02]  /*1600*/  CS2R R148, SRZ ;  /* 0x0000000000947805 */ /* 0x000fc4000001ff00 */
[----:B------:R-:W-:Y:S02]  /*1610*/  CS2R R146, SRZ ;  /* 0x0000000000927805 */ /* 0x000fe4000001ff00 */
[----:B------:R-:W-:Y:S02]  /*1620*/  SHF.R.S32.HI R0, RZ, 0x6, R0 ;  /* 0x00000006ff007819 */ /* 0x000fe40000011400 */
        /* <DEDUP_REMOVED lines=63> */
[----:B------:R-:W-:Y:S01]  /*1a20*/  IMAD.MOV.U32 R153, RZ, RZ, RZ ;  /* 0x000000ffff997224 */ /* 0x000fe200078e00ff */
[----:B------:R-:W-:Y:S06]  /*1a30*/  @!P1 BRA `(.L_x_3955) ;  /* 0x000000bc00289947 */ /* 0x000fec0003800000 */
        /* <DEDUP_REMOVED lines=14> */
.L_x_3956:
[----:B------:R-:W-:Y:S01]  /*1b20*/  ULEA UR21, UR39, UR48, 0x3 ;  /* 0x0000003027157291 */ /* 0x000fe2000f8e183f */
[----:B------:R-:W-:-:S04]  /*1b30*/  MOV R3, UR38 ;  /* 0x0000002600037c02 */ /* 0x000fc80008000f00 */
[----:B------:R-:W-:-:S04]  /*1b40*/  SHF.L.U32 R3, R3, 0x1f, RZ ;  /* 0x0000001f03037819 */ /* 0x000fc800000006ff */
[----:B------:R-:W1:Y:S02]  /*1b50*/  SYNCS.PHASECHK.TRANS64.TRYWAIT P1, [UR21+0x28c50], R3 ;  /* 0x028c5003ff0075a7 */ /* 0x000e640008020155 */
[----:B-1----:R-:W-:Y:S05]  /*1b60*/  @!P1 BRA `(.L_x_3957) ;  /* 0x0000010800a09947 */ /* 0x002fea0003800000 */
.L_x_4115:
[----:B------:R-:W-:Y:S01]  /*1b70*/  BAR.SYNC.DEFER_BLOCKING 0xe, 0x100 ;  /* 0x0384000000007b1d */ /* 0x000fe20000010000 */
[----:B------:R-:W-:Y:S01]  /*1b80*/  UIADD3 UR4, UR48, 0x26800, URZ ;  /* 0x0002680030047890 */ /* 0x000fe2000fffe03f */
[----:B-1----:R-:W-:Y:S01]  /*1b90*/  IMAD.U32 R3, RZ, RZ, UR21 ;  /* 0x00000015ff037e24 */ /* 0x002fe2000f8e00ff */
[----:B------:R-:W-:Y:S02]  /*1ba0*/  ULEA UR18, UR39, UR20, 0xc ;  /* 0x0000001427127291 */ /* 0x000fe4000f8e603f */
[----:B------:R-:W-:Y:S01]  /*1bb0*/  USHF.R.U32.HI UR4, URZ, 0x4, UR4 ;  /* 0x000000043f047899 */ /* 0x000fe20008011604 */
[----:B------:R-:W-:Y:S01]  /*1bc0*/  UMOV UR19, 0x40000040 ;  /* 0x4000004000137882 */ /* 0x000fe20000000000 */
[----:B------:R-:W-:Y:S02]  /*1bd0*/  UMOV UR17, 0x40000040 ;  /* 0x4000004000117882 */ /* 0x000fe40000000000 */
[----:B------:R-:W-:Y:S01]  /*1be0*/  ULOP3.LUT UR4, UR4, 0x3fff, URZ, 0xc0, !UPT ;  /* 0x00003fff04047892 */ /* 0x000fe2000f8ec03f */
[----:B------:R-:W1:Y:S01]  /*1bf0*/  S2R R5, SR_TID.X ;  /* 0x0000000000057919 */ /* 0x000e620000002100 */
[----:B------:R-:W-:-:S02]  /*1c00*/  UIADD3 UR6, UR18, 0x80, URZ ;  /* 0x0000008012067890 */ /* 0x000fc4000fffe03f */
[----:B------:R-:W-:Y:S01]  /*1c10*/  ULOP3.LUT UR16, UR4, 0x10000, URZ, 0xfc, !UPT ;  /* 0x0001000004107892 */ /* 0x000fe2000f8efc3f */
[----:B------:R-:W-:Y:S01]  /*1c20*/  UMOV UR7, 0x40000040 ;  /* 0x4000004000077882 */ /* 0x000fe20000000000 */
[----:B------:R-:W-:Y:S02]  /*1c30*/  UMOV UR5, 0x40000040 ;  /* 0x4000004000057882 */ /* 0x000fe40000000000 */
[----:B------:R-:W-:Y:S02]  /*1c40*/  UIADD3 UR4, UR16, 0x2, URZ ;  /* 0x0000000210047890 */ /* 0x000fe4000fffe03f */
[----:B------:R-:W-:Y:S02]  /*1c50*/  UIADD3 UR10, UR18, 0x100, URZ ;  /* 0x00000100120a7890 */ /* 0x000fe4000fffe03f */
[----:B------:R-:W-:Y:S01]  /*1c60*/  UIADD3 UR8, UR16, 0x4, URZ ;  /* 0x0000000410087890 */ /* 0x000fe2000fffe03f */
[----:B------:R-:W-:Y:S01]  /*1c70*/  UMOV UR11, 0x40000040 ;  /* 0x40000040000b7882 */ /* 0x000fe20000000000 */
[----:B------:R-:W-:Y:S01]  /*1c80*/  WARPGROUP.ARRIVE ;  /* 0x00000000000079c5 */ /* 0x000fe20000000000 */
[----:B------:R-:W-:Y:S01]  /*1c90*/  UMOV UR9, 0x40000040 ;  /* 0x4000004000097882 */ /* 0x000fe20000000000 */
[----:B------:R-:W-:-:S02]  /*1ca0*/  UIADD3 UR14, UR18, 0x180, URZ ;  /* 0x00000180120e7890 */ /* 0x000fc4000fffe03f */
[----:B------:R-:W-:Y:S02]  /*1cb0*/  UIADD3 UR12, UR16, 0x6, URZ ;  /* 0x00000006100c7890 */ /* 0x000fe4000fffe03f */
[----:B------:R-:W-:Y:S01]  /*1cc0*/  HGMMA.64x256x16.F32 R24, gdesc[UR16].tnspB, RZ, !UPT, gsb0 ;  /* 0x43e00000101879f0 */ /* 0x000fe2000c0008ff */
[----:B------:R-:W-:Y:S01]  /*1cd0*/  UMOV UR15, 0x40000040 ;  /* 0x40000040000f7882 */ /* 0x000fe20000000000 */
[----:B------:R-:W-:Y:S01]  /*1ce0*/  UMOV UR13, 0x40000040 ;  /* 0x40000040000d7882 */ /* 0x000fe20000000000 */
[----:B-1----:R-:W-:-:S04]  /*1cf0*/  LOP3.LUT R5, R5, 0x7f, RZ, 0xc0, !PT ;  /* 0x0000007f05057812 */ /* 0x002fc800078ec0ff */
        /* <DEDUP_REMOVED lines=17> */
[----:B-1----:R-:W-:-:S04]  /*1e10*/  IADD3 R3, R4, -0x2, RZ ;  /* 0xfffffffe04037810 */ /* 0x002fc80007ffe0ff */
[----:B------:R-:W-:-:S13]  /*1e20*/  ISETP.GE.AND P1, PT, R3, R0, PT ;  /* 0x000000000300720c */ /* 0x000fda0003f26270 */
[----:B------:R-:W-:Y:S05]  /*1e30*/  @!P1 BRA `(.L_x_3958) ;  /* 0x0000000800d49947 */ /* 0x000fea0003800000 */
.L_x_3963:
[----:B------:R-:W-:Y:S01]  /*1e40*/  BAR.SYNC.DEFER_BLOCKING 0xe, 0x100 ;  /* 0x0384000000007b1d */ /* 0x000fe20000010000 */
[----:B------:R-:W-:Y:S01]  /*1e50*/  IMAD.U32 R5, RZ, RZ, UR39 ;  /* 0x00000027ff057e24 */ /* 0x000fe2000f8e00ff */
[----:B------:R-:W-:Y:S01]  /*1e60*/  UIADD3 UR39, UR39, 0x1, URZ ;  /* 0x0000000127277890 */ /* 0x000fe2000fffe03f */
[----:B------:R-:W-:Y:S02]  /*1e70*/  ISETP.GT.AND P3, PT, R3, R0, PT ;  /* 0x000000000300720c */ /* 0x000fe40003f64270 */
[----:B-1----:R-:W-:Y:S01]  /*1e80*/  IMAD R4, R5, 0x40, R16 ;  /* 0x0000004005047824 */ /* 0x002fe200078e0210 */
[----:B------:R-:W-:Y:S01]  /*1e90*/  UISETP.NE.AND UP0, UPT, UR39, 0x2, UPT ;  /* 0x000000022700788c */ /* 0x000fe2000bf05270 */
[----:B------:R-:W-:-:S03]  /*1ea0*/  IADD3 R3, R3, -0x1, RZ ;  /* 0xffffffff03037810 */ /* 0x000fc60007ffe0ff */
[----:B------:R-:W-:Y:S01]  /*1eb0*/  LEA R4, R4, UR48, 0x2 ;  /* 0x0000003004047c11 */ /* 0x000fe2000f8e10ff */
[----:B------:R-:W-:Y:S02]  /*1ec0*/  USEL UR6, URZ, 0x1, UP0 ;  /* 0x000000013f067887 */ /* 0x000fe40008000000 */
        /* <DEDUP_REMOVED lines=134> */
.L_x_3959:
[----:B------:R-:W-:Y:S01]  /*2730*/  ULEA UR21, UR39, UR48, 0x3 ;  /* 0x0000003027157291 */ /* 0x000fe2000f8e183f */
[----:B------:R-:W-:-:S05]  /*2740*/  IMAD.U32 R4, RZ, RZ, UR38 ;  /* 0x00000026ff047e24 */ /* 0x000fca000f8e00ff */
[----:B------:R-:W-:-:S04]  /*2750*/  SHF.L.U32 R4, R4, 0x1f, RZ ;  /* 0x0000001f04047819 */ /* 0x000fc800000006ff */
[----:B------:R1:W2:Y:S01]  /*2760*/  SYNCS.PHASECHK.TRANS64.TRYWAIT P1, [UR21+0x28c50], R4 ;  /* 0x028c5004ff0075a7 */ /* 0x0002a20008020155 */
[----:B------:R-:W-:Y:S05]  /*2770*/  @!P0 BRA `(.L_x_3960) ;  /* 0x0000000000048947 */ /* 0x000fea0003800000 */
[----:B------:R-:W-:Y:S01]  /*2780*/  BPT.TRAP 0x1 ;  /* 0x000000040000795c */ /* 0x000fe20000300000 */
.L_x_3960:
[----:B--2---:R-:W-:Y:S05]  /*2790*/  @P1 BRA `(.L_x_3961) ;  /* 0x0000000000081947 */ /* 0x004fea0003800000 */
[----:B------:R-:W2:Y:S02]  /*27a0*/  SYNCS.PHASECHK.TRANS64.TRYWAIT P1, [UR21+0x28c50], R4 ;  /* 0x028c5004ff0075a7 */ /* 0x000ea40008020155 */
[----:B--2---:R-:W-:Y:S05]  /*27b0*/  @!P1 BRA `(.L_x_3962) ;  /* 0x000000fc00a49947 */ /* 0x004fea0003800000 */
.L_x_3961:
[----:B------:R-:W-:Y:S01]  /*27c0*/  ULEA UR18, UR39, UR20, 0xc ;  /* 0x0000001427127291 */ /* 0x000fe2000f8e603f */
[----:B------:R-:W-:Y:S01]  /*27d0*/  WARPGROUP.ARRIVE ;  /* 0x00000000000079c5 */ /* 0x000fe20000000000 */
[----:B------:R-:W-:Y:S01]  /*27e0*/  UMOV UR19, 0x40000040 ;  /* 0x4000004000137882 */ /* 0x000fe20000000000 */
[----:B------:R-:W-:Y:S01]  /*27f0*/  UMOV UR7, 0x40000040 ;  /* 0x4000004000077882 */ /* 0x000fe20000000000 */
[----:B------:R-:W-:Y:S01]  /*2800*/  UIADD3 UR6, UR18, 0x80, URZ ;  /* 0x0000008012067890 */ /* 0x000fe2000fffe03f */
[----:B-12---:R-:W-:Y:S01]  /*2810*/  IMAD.U32 R4, RZ, RZ, UR21 ;  /* 0x00000015ff047e24 */ /* 0x006fe2000f8e00ff */
[----:B------:R-:W-:Y:S01]  /*2820*/  UIADD3 UR10, UR18, 0x100, URZ ;  /* 0x00000100120a7890 */ /* 0x000fe2000fffe03f */
[----:B------:R-:W-:Y:S02]  /*2830*/  UMOV UR11, 0x40000040 ;  /* 0x40000040000b7882 */ /* 0x000fe40000000000 */
[----:B------:R-:W-:Y:S01]  /*2840*/  HGMMA.64x256x16.F32 R24, gdesc[UR16].tnspB, R24, gsb0 ;  /* 0x43e00000101879f0 */ /* 0x000fe20008000818 */
[----:B------:R-:W-:Y:S01]  /*2850*/  UIADD3 UR14, UR18, 0x180, URZ ;  /* 0x00000180120e7890 */ /* 0x000fe2000fffe03f */
[----:B------:R-:W-:Y:S01]  /*2860*/  @!P2 IADD3 R4, R4, 0x28c60, RZ ;  /* 0x00028c600404a810 */ /* 0x000fe20007ffe0ff */
[----:B------:R-:W-:-:S03]  /*2870*/  UMOV UR15, 0x40000040 ;  /* 0x40000040000f7882 */ /* 0x000fc60000000000 */
[----:B------:R-:W-:Y:S01]  /*2880*/  @!P2 PRMT R4, RZ, 0x654, R4 ;  /* 0x00000654ff04a816 */ /* 0x000fe20000000004 */
[----:B------:R-:W-:Y:S02]  /*2890*/  WARPGROUP.DEPBAR.LE gsb0, 0x0 ;  /* 0x00008000000079c5 */ /* 0x000fe40000010000 */
[----:B------:R-:W-:-:S15]  /*28a0*/  WARPGROUP.ARRIVE ;  /* 0x00000000000079c5 */ /* 0x000fde0000000000 */
[----:B------:R-:W-:-:S04]  /*28b0*/  NOP ;  /* 0x0000000000007918 */ /* 0x000fc80000000000 */
        /* <DEDUP_REMOVED lines=13> */
.L_x_3958:
[----:B------:R-:W-:Y:S01]  /*2990*/  BAR.SYNC.DEFER_BLOCKING 0xe, 0x100 ;  /* 0x0384000000007b1d */ /* 0x000fe20000010000 */
[----:B------:R-:W-:Y:S01]  /*29a0*/  IMAD.U32 R3, RZ, RZ, UR39 ;  /* 0x00000027ff037e24 */ /* 0x000fe2000f8e00ff */
[----:B------:R-:W-:Y:S01]  /*29b0*/  UIADD3 UR39, UR39, 0x1, URZ ;  /* 0x0000000127277890 */ /* 0x000fe2000fffe03f */
[----:B------:R-:W-:Y:S02]  /*29c0*/  PLOP3.LUT P0, PT, PT, PT, PT, 0x8, 0x0 ;  /* 0x000000000000781c */ /* 0x000fe40003f0e170 */
[----:B------:R-:W-:Y:S01]  /*29d0*/  IMAD R0, R3, 0x40, R16 ;  /* 0x0000004003007824 */ /* 0x000fe200078e0210 */
[----:B------:R-:W-:-:S04]  /*29e0*/  UISETP.NE.AND UP0, UPT, UR39, 0x2, UPT ;  /* 0x000000022700788c */ /* 0x000fc8000bf05270 */
[----:B-1----:R-:W-:Y:S01]  /*29f0*/  LEA R4, R0, UR48, 0x2 ;  /* 0x0000003000047c11 */ /* 0x002fe2000f8e10ff */
        /* <DEDUP_REMOVED lines=133> */
[----:B------:R-:W-:Y:S01]  /*3250*/  MOV R28, RZ ;  /* 0x000000ff001c7202 */ /* 0x000fe20000000f00 */
[----:B------:R-:W-:Y:S01]  /*3260*/  IMAD.MOV.U32 R3, RZ, RZ, RZ ;  /* 0x000000ffff037224 */ /* 0x000fe200078e00ff */
[----:B------:R-:W-:Y:S06]  /*3270*/  BAR.ARV 0xf, 0x100 ;  /* 0x03c4000000007b1d */ /* 0x000fec0000002000 */
[----:B------:R-:W-:Y:S05]  /*3280*/  BRA `(.L_x_3955) ;  /* 0x000000a400147947 */ /* 0x000fea0003800000 */
.L_x_3948:
[----:B------:R-:W-:Y:S02]  /*3290*/  ULDC UR11, c[0x0][0x9e4] ;  /* 0x00027900000b7ab9 */ /* 0x000fe40000000800 */
[----:B------:R-:W-:-:S06]  /*32a0*/  UISETP.GE.AND UP0, UPT, UR11, 0x1, UPT ;  /* 0x000000010b00788c */ /* 0x000fcc000bf06270 */
[----:B------:R-:W-:-:S13]  /*32b0*/  PLOP3.LUT P1, PT, PT, PT, UP0, 0x80, 0x0 ;  /* 0x000000000000781c */ /* 0x000fda0003f2f008 */
[----:B------:R-:W-:Y:S05]  /*32c0*/  @!P1 BRA `(.L_x_3964) ;  /* 0x0000000000409947 */ /* 0x000fea0003800000 */
        /* <DEDUP_REMOVED lines=10> */
.L_x_3965:
[----:B------:R-:W-:-:S11]  /*3370*/  UISETP.NE.AND UP0, UPT, UR11, 0x1, UPT ;  /* 0x000000010b00788c */ /* 0x000fd6000bf05270 */
[----:B------:R-:W-:Y:S02]  /*3380*/  @UP0 ULDC.64 UR12, c[0x0][0x9e8] ;  /* 0x00027a00000c0ab9 */ /* 0x000fe40000000a00 */
[----:B------:R-:W-:-:S04]  /*3390*/  UIMAD.WIDE.U32 UR4, UR6, UR12, URZ ;  /* 0x0000000c060472a5 */ /* 0x000fc8000f8e003f */
[----:B------:R-:W-:-:S12]  /*33a0*/  @UP0 USHF.R.U32.HI UR6, URZ, UR13, UR5 ;  /* 0x0000000d3f060299 */ /* 0x000fd80008011605 */
.L_x_3966:
[----:B------:R-:W-:-:S06]  /*33b0*/  UIMAD UR6, UR6, UR11, UR11 ;  /* 0x0000000b060672a4 */ /* 0x000fcc000f8e020b */
[----:B------:R-:W-:-:S07]  /*33c0*/  VIMNMX R0, R0, UR6, PT ;  /* 0x0000000600007c48 */ /* 0x000fce000bfe0100 */
.L_x_3964:
[----:B------:R-:W-:Y:S01]  /*33d0*/  VIADD R0, R0, 0x3f ;  /* 0x0000003f00007836 */ /* 0x000fe20000000000 */
[----:B------:R-:W-:Y:S01]  /*33e0*/  UIADD3 UR10, UR42, -UR10, URZ ;  /* 0x8000000a2a0a7290 */ /* 0x000fe2000fffe03f */
[----:B------:R-:W-:-:S03]  /*33f0*/  ULDC UR8, c[0x0][0x9dc] ;  /* 0x0002770000087ab9 */ /* 0x000fc60000000800 */
[----:B------:R-:W-:Y:S01]  /*3400*/  SHF.R.S32.HI R3, RZ, 0x1f, R0 ;  /* 0x0000001fff037819 */ /* 0x000fe20000011400 */
[----:B------:R-:W-:-:S03]  /*3410*/  UIMAD UR6, UR49, UR9, UR10 ;  /* 0x00000009310672a4 */ /* 0x000fc6000f8e020a */
[----:B------:R-:W-:Y:S01]  /*3420*/  LEA.HI R3, R3, R0, RZ, 0x6 ;  /* 0x0000000003037211 */ /* 0x000fe200078f30ff */
[----:B------:R-:W-:-:S03]  /*3430*/  UIADD3 UR8, UR6, -UR8, URZ ;  /* 0x8000000806087290 */ /* 0x000fc6000fffe03f */
[----:B------:R-:W-:-:S04]  /*3440*/  SHF.R.S32.HI R3, RZ, 0x6, R3 ;  /* 0x00000006ff037819 */ /* 0x000fc80000011403 */
[----:B------:R-:W-:Y:S01]  /*3450*/  VIMNMX R152, R3, UR7, PT ;  /* 0x0000000703987c48 */ /* 0x000fe2000bfe0100 */
[----:B------:R-:W-:Y:S06]  /*3460*/  @!P1 BRA `(.L_x_3967) ;  /* 0x0000000000449947 */ /* 0x000fec0003800000 */
        /* <DEDUP_REMOVED lines=10> */
.L_x_3968:
[----:B------:R-:W-:-:S11]  /*3510*/  UISETP.NE.AND UP0, UPT, UR11, 0x1, UPT ;  /* 0x000000010b00788c */ /* 0x000fd6000bf05270 */
[----:B------:R-:W-:Y:S02]  /*3520*/  @UP0 ULDC.64 UR12, c[0x0][0x9e8] ;  /* 0x00027a00000c0ab9 */ /* 0x000fe40000000a00 */
[----:B------:R-:W-:-:S04]  /*3530*/  UIMAD.WIDE.U32 UR4, UR6, UR12, URZ ;  /* 0x0000000c060472a5 */ /* 0x000fc8000f8e003f */
[----:B------:R-:W-:-:S12]  /*3540*/  @UP0 USHF.R.U32.HI UR6, URZ, UR13, UR5 ;  /* 0x0000000d3f060299 */ /* 0x000fd80008011605 */
.L_x_3969:
[----:B------:R-:W-:-:S04]  /*3550*/  UIMAD UR6, UR6, UR11, URZ ;  /* 0x0000000b060672a4 */ /* 0x000fc8000f8e023f */
[----:B------:R-:W-:-:S04]  /*3560*/  UISETP.LT.AND UP0, UPT, UR8, UR6, UPT ;  /* 0x000000060800728c */ /* 0x000fc8000bf01270 */
[----:B------:R-:W-:-:S12]  /*3570*/  USEL UR8, UR8, UR6, !UP0 ;  /* 0x0000000608087287 */ /* 0x000fd8000c000000 */
.L_x_3967:
[----:B------:R-:W-:Y:S01]  /*3580*/  USHF.R.S32.HI UR4, URZ, 0x1f, UR8 ;  /* 0x0000001f3f047899 */ /* 0x000fe20008011408 */
[----:B------:R-:W-:Y:S02]  /*3590*/  PLOP3.LUT P0, PT, PT, PT, PT, 0x80, 0x0 ;  /* 0x000000000000781c */ /* 0x000fe40003f0f070 */
[----:B------:R-:W-:Y:S02]  /*35a0*/  CS2R R28, SRZ ;  /* 0x00000000001c7805 */ /* 0x000fe4000001ff00 */
[----:B------:R-:W-:Y:S01]  /*35b0*/  MOV R3, RZ ;  /* 0x000000ff00037202 */ /* 0x000fe20000000f00 */
[----:B------:R-:W-:Y:S01]  /*35c0*/  ULEA.HI UR4, UR4, UR8, URZ, 0x6 ;  /* 0x0000000804047291 */ /* 0x000fe2000f8f303f */
[----:B------:R-:W-:Y:S02]  /*35d0*/  CS2R R150, SRZ ;  /* 0x0000000000967805 */ /* 0x000fe4000001ff00 */
[----:B------:R-:W-:Y:S02]  /*35e0*/  CS2R R148, SRZ ;  /* 0x0000000000947805 */ /* 0x000fe4000001ff00 */
[----:B------:R-:W-:Y:S01]  /*35f0*/  CS2R R146, SRZ ;  /* 0x0000000000927805 */ /* 0x000fe2000001ff00 */
[----:B------:R-:W-:Y:S01]  /*3600*/  USHF.R.S32.HI UR4, URZ, 0x6, UR4 ;  /* 0x000000063f047899 */ /* 0x000fe20008011404 */
[----:B------:R-:W-:-:S02]  /*3610*/  CS2R R144, SRZ ;  /* 0x0000000000907805 */ /* 0x000fc4000001ff00 */
[----:B------:R-:W-:Y:S02]  /*3620*/  CS2R R142, SRZ ;  /* 0x00000000008e7805 */ /* 0x000fe4000001ff00 */
[----:B------:R-:W-:Y:S01]  /*3630*/  CS2R R140, SRZ ;  /* 0x00000000008c7805 */ /* 0x000fe2000001ff00 */
[----:B------:R-:W-:Y:S01]  /*3640*/  UISETP.LT.AND UP0, UPT, URZ, UR4, UPT ;  /* 0x000000043f00728c */ /* 0x000fe2000bf01270 */
[----:B------:R-:W-:Y:S02]  /*3650*/  CS2R R138, SRZ ;  /* 0x00000000008a7805 */ /* 0x000fe4000001ff00 */
[----:B------:R-:W-:Y:S02]  /*3660*/  CS2R R136, SRZ ;  /* 0x0000000000887805 */ /* 0x000fe4000001ff00 */
[----:B------:R-:W-:Y:S01]  /*3670*/  CS2R R134, SRZ ;  /* 0x0000000000867805 */ /* 0x000fe2000001ff00 */
[----:B------:R-:W-:Y:S01]  /*3680*/  USEL UR41, URZ, UR4, !UP0 ;  /* 0x000000043f297287 */ /* 0x000fe2000c000000 */
[----:B------:R-:W-:-:S02]  /*3690*/  CS2R R132, SRZ ;  /* 0x0000000000847805 */ /* 0x000fc4000001ff00 */
[----:B------:R-:W-:Y:S02]  /*36a0*/  CS2R R130, SRZ ;  /* 0x0000000000827805 */ /* 0x000fe4000001ff00 */
[----:B------:R-:W-:Y:S02]  /*36b0*/  CS2R R128, SRZ ;  /* 0x0000000000807805 */ /* 0x000fe4000001ff00 */
[----:B------:R-:W-:Y:S02]  /*36c0*/  CS2R R126, SRZ ;  /* 0x00000000007e7805 */ /* 0x000fe4000001ff00 */
[----:B------:R-:W-:Y:S02]  /*36d0*/  CS2R R124, SRZ ;  /* 0x00000000007c7805 */ /* 0x000fe4000001ff00 */
[----:B------:R-:W-:Y:S01]  /*36e0*/  ISETP.GT.AND P1, PT, R152, UR41, PT ;  /* 0x0000002998007c0c */ /* 0x000fe2000bf24270 */
        /* <DEDUP_REMOVED lines=51> */
[----:B------:R-:W-:Y:S06]  /*3a20*/  @!P1 BRA `(.L_x_3955) ;  /* 0x0000009c002c9947 */ /* 0x000fec0003800000 */
        /* <DEDUP_REMOVED lines=11> */
[----:B------:R-:W-:-:S04]  /*3ae0*/  ULOP3.LUT UR5, UR5, 0x3fff, URZ, 0xc0, !UPT ;  /* 0x00003fff05057892 */ /* 0x000fc8000f8ec03f */
[----:B------:R-:W-:-:S04]  /*3af0*/  ULOP3.LUT UR45, UR5, 0x2000000, URZ, 0xfc, !UPT ;  /* 0x02000000052d7892 */ /* 0x000fc8000f8efc3f */
[----:B------:R-:W-:Y:S08]  /*3b00*/  @!P0 BRA `(.L_x_3970) ;  /* 0x0000000000408947 */ /* 0x000ff00003800000 */
        /* <DEDUP_REMOVED lines=16> */
.L_x_3970:
[----:B------:R-:W-:Y:S01]  /*3c10*/  ULEA.HI UR4, UR37, UR37, URZ, 0x1 ;  /* 0x0000002525047291 */ /* 0x000fe2000f8f083f */
[----:B------:R-:W-:-:S03]  /*3c20*/  IMAD.U32 R3, RZ, RZ, UR47 ;  /* 0x0000002fff037e24 */ /* 0x000fc6000f8e00ff */
[----:B------:R-:W-:Y:S02]  /*3c30*/  ULOP3.LUT UR4, UR4, 0xfffffffe, URZ, 0xc0, !UPT ;  /* 0xfffffffe04047892 */ /* 0x000fe4000f8ec03f */
[----:B------:R-:W-:Y:S02]  /*3c40*/  ISETP.NE.AND P0, PT, R3, 0x3, PT ;  /* 0x000000030300780c */ /* 0x000fe40003f05270 */
[----:B------:R-:W-:-:S06]  /*3c50*/  UIADD3 UR4, UR37, -UR4, URZ ;  /* 0x8000000425047290 */ /* 0x000fcc000fffe03f */
[----:B------:R-:W-:-:S05]  /*3c60*/  IMAD.U32 R0, RZ, RZ, UR4 ;  /* 0x00000004ff007e24 */ /* 0x000fca000f8e00ff */
[----:B------:R-:W-:-:S04]  /*3c70*/  SHF.L.U32 R0, R0, 0x1f, RZ ;  /* 0x0000001f00007819 */ /* 0x000fc800000006ff */
[----:B------:R-:W1:Y:S02]  /*3c80*/  SYNCS.PHASECHK.TRANS64.TRYWAIT P1, [UR48+0x28c00], R0 ;  /* 0x028c0000ff0075a7 */ /* 0x000e640008020170 */
[----:B-1----:R-:W-:Y:S05]  /*3c90*/  @!P1 BRA `(.L_x_3971) ;  /* 0x000000e800849947 */ /* 0x002fea0003800000 */
.L_x_4116:
[----:B------:R-:W-:Y:S05]  /*3ca0*/  @!P0 BRA `(.L_x_3972) ;  /* 0x0000000000048947 */ /* 0x000fea0003800000 */
[----:B------:R-:W-:Y:S01]  /*3cb0*/  BPT.TRAP 0x1 ;  /* 0x000000040000795c */ /* 0x000fe20000300000 */
.L_x_3972:
[----:B------:R-:W-:Y:S01]  /*3cc0*/  IMAD.U32 R13, RZ, RZ, UR38 ;  /* 0x00000026ff0d7e24 */ /* 0x000fe2000f8e00ff */
[----:B------:R-:W-:-:S04]  /*3cd0*/  MOV R6, UR39 ;  /* 0x0000002700067c02 */ /* 0x000fc80008000f00 */
[----:B------:R-:W-:Y:S02]  /*3ce0*/  LEA R6, R6, UR48, 0x3 ;  /* 0x0000003006067c11 */ /* 0x000fe4000f8e18ff */
[----:B------:R-:W-:-:S04]  /*3cf0*/  SHF.L.U32 R13, R13, 0x1f, RZ ;  /* 0x0000001f0d0d7819 */ /* 0x000fc800000006ff */
[----:B------:R2:W3:Y:S01]  /*3d00*/  SYNCS.PHASECHK.TRANS64.TRYWAIT P1, [R6+URZ+0x28c30], R13 ;  /* 0x028c300d060075a7 */ /* 0x0004e2000802017f */
[----:B------:R-:W-:Y:S05]  /*3d10*/  @!P0 BRA `(.L_x_3973) ;  /* 0x0000000000048947 */ /* 0x000fea0003800000 */
[----:B------:R-:W-:Y:S01]  /*3d20*/  BPT.TRAP 0x1 ;  /* 0x000000040000795c */ /* 0x000fe20000300000 */
.L_x_3973:
[----:B---3--:R-:W-:Y:S05]  /*3d30*/  @P1 BRA `(.L_x_3974) ;  /* 0x0000000000081947 */ /* 0x008fea0003800000 */
[----:B------:R-:W3:Y:S02]  /*3d40*/  SYNCS.PHASECHK.TRANS64.TRYWAIT P1, [R6+URZ+0x28c30], R13 ;  /* 0x028c300d060075a7 */ /* 0x000ee4000802017f */
[----:B---3--:R-:W-:Y:S05]  /*3d50*/  @!P1 BRA `(.L_x_3975) ;  /* 0x000000e8006c9947 */ /* 0x008fea0003800000 */
.L_x_3974:
[----:B-1----:R-:W1:Y:S01]  /*3d60*/  S2R R3, SR_TID.X ;  /* 0x0000000000037919 */ /* 0x002e620000002100 */
[----:B------:R-:W-:-:S04]  /*3d70*/  UIADD3 UR4, UR48, 0x22400, URZ ;  /* 0x0002240030047890 */ /* 0x000fc8000fffe03f */
[----:B------:R-:W-:-:S04]  /*3d80*/  USHF.R.U32.HI UR4, URZ, 0x4, UR4 ;  /* 0x000000043f047899 */ /* 0x000fc80008011604 */
[----:B------:R-:W-:-:S06]  /*3d90*/  ULOP3.LUT UR4, UR4, 0x3fff, URZ, 0xc0, !UPT ;  /* 0x00003fff04047892 */ /* 0x000fcc000f8ec03f */
[----:B------:R-:W-:Y:S01]  /*3da0*/  IMAD.U32 R0, RZ, RZ, UR4 ;  /* 0x00000004ff007e24 */ /* 0x000fe2000f8e00ff */
        /* <DEDUP_REMOVED lines=10> */
[----:B------:R-:W1:Y:S01]  /*3e50*/  LDC R9, c[0x0][0x2e0] ;  /* 0x0000b800ff097b82 */ /* 0x000e620000000800 */
[----:B------:R-:W-:Y:S01]  /*3e60*/  UMOV UR7, 0x40000040 ;  /* 0x4000004000077882 */ /* 0x000fe20000000000 */
[----:B------:R-:W-:Y:S01]  /*3e70*/  UMOV UR5, 0x40000040 ;  /* 0x4000004000057882 */ /* 0x000fe20000000000 */
[----:B------:R-:W-:Y:S01]  /*3e80*/  ULOP3.LUT UR4, UR4, 0x3fff, URZ, 0xc0, !UPT ;  /* 0x00003fff04047892 */ /* 0x000fe2000f8ec03f */
[----:B------:R-:W-:Y:S01]  /*3e90*/  IMAD.MOV.U32 R5, RZ, RZ, -0x40 ;  /* 0xffffffc0ff057424 */ /* 0x000fe200078e00ff */
[----:B------:R-:W-:Y:S01]  /*3ea0*/  UMOV UR11, 0x40000040 ;  /* 0x40000040000b7882 */ /* 0x000fe20000000000 */
[----:B------:R-:W-:Y:S01]  /*3eb0*/  UMOV UR9, 0x40000040 ;  /* 0x4000004000097882 */ /* 0x000fe20000000000 */
[----:B------:R-:W-:Y:S01]  /*3ec0*/  ULEA UR18, UR39, UR18, 0x9 ;  /* 0x0000001227127291 */ /* 0x000fe2000f8e483f */
[----:B------:R-:W4:Y:S01]  /*3ed0*/  LDC.64 R10, c[0x0][0x9e0] ;  /* 0x00027800ff0a7b82 */ /* 0x000f220000000a00 */
[----:B------:R-:W-:Y:S01]  /*3ee0*/  ULOP3.LUT UR16, UR4, 0x10000, URZ, 0xfc, !UPT ;  /* 0x0001000004107892 */ /* 0x000fe2000f8efc3f */
[----:B------:R-:W-:Y:S01]  /*3ef0*/  IMAD R4, R152, R5, 0x41 ;  /* 0x0000004198047424 */ /* 0x000fe200078e0205 */
[----:B------:R-:W-:Y:S01]  /*3f00*/  UIADD3 UR6, UR18, 0x2, URZ ;  /* 0x0000000212067890 */ /* 0x000fe2000fffe03f */
[----:B------:R-:W-:Y:S01]  /*3f10*/  @!P1 IADD3 R3, R6, 0x28c40, RZ ;  /* 0x00028c4006039810 */ /* 0x000fe20007ffe0ff */
[----:B------:R-:W-:-:S02]  /*3f20*/  UIADD3 UR4, UR16, 0x2, URZ ;  /* 0x0000000210047890 */ /* 0x000fc4000fffe03f */
[----:B------:R-:W-:Y:S01]  /*3f30*/  UIADD3 UR10, UR18, 0x4, URZ ;  /* 0x00000004120a7890 */ /* 0x000fe2000fffe03f */
[----:B------:R-:W5:Y:S01]  /*3f40*/  LDC R12, c[0x0][0x288] ;  /* 0x0000a200ff0c7b82 */ /* 0x000f620000000800 */
[----:B------:R-:W-:Y:S02]  /*3f50*/  UIADD3 UR8, UR16, 0x4, URZ ;  /* 0x0000000410087890 */ /* 0x000fe4000fffe03f */
[----:B------:R-:W-:Y:S01]  /*3f60*/  HGMMA.64x64x16.F32 R24, gdesc[UR16], RZ, !UPT, gsb0 ;  /* 0x00e00000101879f0 */ /* 0x000fe2000c0008ff */
[----:B------:R-:W-:Y:S01]  /*3f70*/  UIADD3 UR14, UR18, 0x6, URZ ;  /* 0x00000006120e7890 */ /* 0x000fe2000fffe03f */
[----:B------:R-:W-:Y:S01]  /*3f80*/  @!P1 PRMT R3, RZ, 0x654, R3 ;  /* 0x00000654ff039816 */ /* 0x000fe20000000003 */
[----:B------:R-:W-:Y:S01]  /*3f90*/  UIADD3 UR12, UR16, 0x6, URZ ;  /* 0x00000006100c7890 */ /* 0x000fe2000fffe03f */
[----:B------:R-:W-:Y:S01]  /*3fa0*/  UMOV UR15, 0x40000040 ;  /* 0x40000040000f7882 */ /* 0x000fe20000000000 */
[----:B------:R-:W-:Y:S01]  /*3fb0*/  UMOV UR13, 0x40000040 ;  /* 0x40000040000d7882 */ /* 0x000fe20000000000 */
[----:B-1----:R-:W-:Y:S01]  /*3fc0*/  IMAD R5, R9, UR49, R4 ;  /* 0x0000003109057c24 */ /* 0x002fe2000f8e0204 */
[----:B----4-:R-:W-:-:S04]  /*3fd0*/  ISETP.GE.AND P2, PT, R11, 0x1, PT ;  /* 0x000000010b00780c */ /* 0x010fc80003f46270 */
[----:B-----5:R-:W-:Y:S01]  /*3fe0*/  IADD3 R7, R5, -R12, -R2 ;  /* 0x8000000c05077210 */ /* 0x020fe20007ffe802 */
[----:B------:R-:W-:Y:S01]  /*3ff0*/  VIADD R5, R16, UR42 ;  /* 0x0000002a10057c36 */ /* 0x000fe20008000000 */
[----:B------:R-:W-:Y:S02]  /*4000*/  WARPGROUP.DEPBAR.LE gsb0, 0x0 ;  /* 0x00008000000079c5 */ /* 0x000fe40000010000 */
[----:B------:R-:W-:-:S06]  /*4010*/  WARPGROUP.ARRIVE ;  /* 0x00000000000079c5 */ /* 0x000fcc0000000000 */
[----:B------:R-:W-:Y:S01]  /*4020*/  HGMMA.64x64x16.F32 R24, gdesc[UR4], R24, gsb0 ;  /* 0x00e00000041879f0 */ /* 0x000fe20008000818 */
[----:B------:R-:W-:Y:S02]  /*4030*/  ULDC.64 UR6, c[0x0][0x9d8] ;  /* 0x0002760000067ab9 */ /* 0x000fe40000000a00 */
[----:B------:R-:W-:-:S06]  /*4040*/  ULOP3.LUT UR20, URZ, UR7, URZ, 0x33, !UPT ;  /* 0x000000073f147292 */ /* 0x000fcc000f8e333f */
[----:B------:R-:W-:Y:S01]  /*4050*/  VIADD R58, R7, UR20 ;  /* 0x00000014073a7c36 */ /* 0x000fe20008000000 */
        /* <DEDUP_REMOVED lines=37> */
[----:B------:R4:W-:Y:S01]  /*42b0*/  @!P1 SYNCS.ARRIVE.TRANS64.RED.A1T0 RZ, [R3+URZ], RZ ;  /* 0x000000ff03ff99a7 */ /* 0x0009e2000810043f */
[----:B------:R-:W-:Y:S01]  /*42c0*/  FMUL.FTZ R46, R46, UR6 ;  /* 0x000000062e2e7c20 */ /* 0x000fe20008410000 */
[----:B------:R-:W-:Y:S01]  /*42d0*/  FMUL.FTZ R31, R31, UR6 ;  /* 0x000000061f1f7c20 */ /* 0x000fe20008410000 */
[----:B------:R-:W-:Y:S01]  /*42e0*/  FMUL.FTZ R47, R47, UR6 ;  /* 0x000000062f2f7c20 */ /* 0x000fe20008410000 */
[----:B------:R5:W1:Y:S08]  /*42f0*/  MUFU.TANH R26, R38 ;  /* 0x00000026001a7308 */ /* 0x000a700000002400 */
[----:B------:R-:W1:Y:S01]  /*4300*/  MUFU.TANH R24, R24 ;  /* 0x0000001800187308 */ /* 0x000e620000002400 */
[----:B-----5:R-:W-:-:S05]  /*4310*/  LEA R38, R152, 0xffffffc0, 0x6 ;  /* 0xffffffc098267811 */ /* 0x020fca00078e30ff */
[----:B----4-:R-:W-:Y:S02]  /*4320*/  IMAD R3, R9, UR49, -R38 ;  /* 0x0000003109037c24 */ /* 0x010fe4000f8e0a26 */
        /* <DEDUP_REMOVED lines=27> */
[----:B-----5:R-:W-:-:S07]  /*44e0*/  IMAD.IADD R39, R7, 0x1, R10 ;  /* 0x0000000107277824 */ /* 0x020fce00078e020a */
[----:B------:R-:W1:Y:S01]  /*44f0*/  MUFU.TANH R21, R31 ;  /* 0x0000001f00157308 */ /* 0x000e620000002400 */
[----:B--2---:R-:W-:Y:S01]  /*4500*/  IADD3 R46, -R2, R3, RZ ;  /* 0x00000003022e7210 */ /* 0x004fe20007ffe1ff */
[----:B------:R-:W-:-:S06]  /*4510*/  IMAD.IADD R3, R58, 0x1, R5 ;  /* 0x000000013a037824 */ /* 0x000fcc00078e0205 */
[----:B------:R2:W1:Y:S02]  /*4520*/  MUFU.TANH R31, R47 ;  /* 0x0000002f001f7308 */ /* 0x0004640000002400 */
[----:B--2---:R-:W-:Y:S02]  /*4530*/  IADD3 R47, R4, -0x1, RZ ;  /* 0xffffffff042f7810 */ /* 0x004fe40007ffe0ff */
[----:B------:R-:W-:Y:S01]  /*4540*/  VIADDMNMX R4, R5, R39, R46, PT ;  /* 0x0000002705047246 */ /* 0x000fe2000380012e */
[----:B----4-:R-:W-:Y:S06]  /*4550*/  @!P2 BRA `(.L_x_3976) ;  /* 0x000000000054a947 */ /* 0x010fec0003800000 */
[----:B------:R-:W-:Y:S01]  /*4560*/  IMAD R8, R9, UR49, -R12 ;  /* 0x0000003109087c24 */ /* 0x000fe2000f8e0a0c */
[----:B------:R-:W-:Y:S03]  /*4570*/  BSSY B0, `(.L_x_3977) ;  /* 0x000000f000007945 */ /* 0x000fe60003800000 */
[----:B------:R-:W-:-:S05]  /*4580*/  IMAD.IADD R8, R5, 0x1, R8 ;  /* 0x0000000105087824 */ /* 0x000fca00078e0208 */
        /* <DEDUP_REMOVED lines=9> */
.L_x_3978:
[----:B------:R-:W-:-:S13]  /*4620*/  ISETP.NE.AND P3, PT, R11, 0x1, PT ;  /* 0x000000010b00780c */ /* 0x000fda0003f65270 */
[----:B------:R-:W2:Y:S02]  /*4630*/  @P3 LDC.64 R60, c[0x0][0x9e8] ;  /* 0x00027a00ff3c3b82 */ /* 0x000ea40000000a00 */
[----:B--2---:R-:W-:-:S05]  /*4640*/  @P3 IMAD.HI.U32 R14, R8, R60, RZ ;  /* 0x0000003c080e3227 */ /* 0x004fca00078e00ff */
[----:B------:R-:W-:-:S07]  /*4650*/  @P3 SHF.R.U32.HI R8, RZ, R61, R14 ;  /* 0x0000003dff083219 */ /* 0x000fce000001160e */
.L_x_3979:
[----:B------:R-:W-:Y:S05]  /*4660*/  BSYNC B0 ;  /* 0x0000000000007941 */ /* 0x000fea0003800000 */
.L_x_3977:
[----:B------:R-:W-:-:S05]  /*4670*/  IMAD R7, R8, R11, -R38 ;  /* 0x0000000b08077224 */ /* 0x000fca00078e0a26 */
[----:B------:R-:W-:-:S04]  /*4680*/  IADD3 R8, -R2, R7, RZ ;  /* 0x0000000702087210 */ /* 0x000fc80007ffe1ff */
[----:B------:R-:W-:Y:S02]  /*4690*/  VIMNMX R3, R3, R8, !PT ;  /* 0x0000000803037248 */ /* 0x000fe40007fe0100 */
[----:B------:R-:W-:-:S07]  /*46a0*/  VIADDMNMX R4, R8, R11, R4, PT ;  /* 0x0000000b08047246 */ /* 0x000fce0003800104 */
.L_x_3976:
[C---:B------:R-:W-:Y:S02]  /*46b0*/  ISETP.GE.AND P3, PT, R47.reuse, 0x2, PT ;  /* 0x000000022f00780c */ /* 0x040fe40003f66270 */
[----:B------:R-:W-:Y:S02]  /*46c0*/  ISETP.GE.AND P4, PT, R47, 0x9, PT ;  /* 0x000000092f00780c */ /* 0x000fe40003f86270 */
[C---:B------:R-:W-:Y:S02]  /*46d0*/  ISETP.GT.AND P6, PT, R3.reuse, 0x1, !P3 ;  /* 0x000000010300780c */ /* 0x040fe40005fc4270 */
[----:B------:R-:W-:Y:S02]  /*46e0*/  ISETP.GT.AND P5, PT, R3, 0x8, !P4 ;  /* 0x000000080300780c */ /* 0x000fe400067a4270 */
[C---:B------:R-:W-:Y:S02]  /*46f0*/  ISETP.LT.OR P6, PT, R4.reuse, 0x2, P6 ;  /* 0x000000020400780c */ /* 0x040fe400037c1670 */
[----:B------:R-:W-:-:S02]  /*4700*/  ISETP.LT.OR P5, PT, R4, 0x9, P5 ;  /* 0x000000090400780c */ /* 0x000fc40002fa1670 */
[----:B------:R-:W-:Y:S02]  /*4710*/  FSEL R57, R25, -INF , !P6 ;  /* 0xff80000019397808 */ /* 0x000fe40007000000 */
[----:B------:R-:W-:Y:S02]  /*4720*/  ISETP.GE.AND P6, PT, R47, 0xa, PT ;  /* 0x0000000a2f00780c */ /* 0x000fe40003fc6270 */
[----:B-1----:R-:W-:Y:S02]  /*4730*/  FSEL R59, R28, -INF , !P5 ;  /* 0xff8000001c3b7808 */ /* 0x002fe40006800000 */
        /* <DEDUP_REMOVED lines=65> */
[----:B------:R-:W-:Y:S01]  /*4b50*/  ISETP.GT.AND P6, PT, R3, 0x39, !P6 ;  /* 0x000000390300780c */ /* 0x000fe200077c4270 */
[----:B------:R-:W-:-:S03]  /*4b60*/  VIADD R3, R5, 0x8 ;  /* 0x0000000805037836 */ /* 0x000fc60000000000 */
[----:B------:R-:W-:Y:S02]  /*4b70*/  ISETP.LT.OR P6, PT, R4, 0x3a, P6 ;  /* 0x0000003a0400780c */ /* 0x000fe400037c1670 */
[----:B------:R-:W-:Y:S02]  /*4b80*/  VIADDMNMX R4, R3, R39, R46, PT ;  /* 0x0000002703047246 */ /* 0x000fe4000380012e */
[----:B------:R-:W-:Y:S02]  /*4b90*/  FSEL R53, R53, -INF , !P6 ;  /* 0xff80000035357808 */ /* 0x000fe40007000000 */
[----:B------:R-:W-:Y:S01]  /*4ba0*/  IADD3 R3, R58, 0x8, R5 ;  /* 0x000000083a037810 */ /* 0x000fe20007ffe005 */
[----:B------:R-:W-:Y:S06]  /*4bb0*/  @!P2 BRA `(.L_x_3980) ;  /* 0x000000000054a947 */ /* 0x000fec0003800000 */
[----:B------:R-:W-:Y:S01]  /*4bc0*/  IMAD R8, R9, UR49, -R12 ;  /* 0x0000003109087c24 */ /* 0x000fe2000f8e0a0c */
[----:B------:R-:W-:Y:S04]  /*4bd0*/  BSSY B0, `(.L_x_3981) ;  /* 0x000000f000007945 */ /* 0x000fe80003800000 */
[----:B------:R-:W-:-:S04]  /*4be0*/  IADD3 R7, R8, 0x8, R5 ;  /* 0x0000000808077810 */ /* 0x000fc80007ffe005 */
        /* <DEDUP_REMOVED lines=9> */
.L_x_3982:
[----:B------:R-:W-:-:S13]  /*4c80*/  ISETP.NE.AND P6, PT, R11, 0x1, PT ;  /* 0x000000010b00780c */ /* 0x000fda0003fc5270 */
[----:B------:R-:W1:Y:S02]  /*4c90*/  @P6 LDC.64 R24, c[0x0][0x9e8] ;  /* 0x00027a00ff186b82 */ /* 0x000e640000000a00 */
[----:B-1----:R-:W-:-:S05]  /*4ca0*/  @P6 IMAD.HI.U32 R8, R7, R24, RZ ;  /* 0x0000001807086227 */ /* 0x002fca00078e00ff */
[----:B------:R-:W-:-:S07]  /*4cb0*/  @P6 SHF.R.U32.HI R7, RZ, R25, R8 ;  /* 0x00000019ff076219 */ /* 0x000fce0000011608 */
.L_x_3983:
[----:B------:R-:W-:Y:S05]  /*4cc0*/  BSYNC B0 ;  /* 0x0000000000007941 */ /* 0x000fea0003800000 */
.L_x_3981:
[----:B------:R-:W-:-:S04]  /*4cd0*/  IMAD R7, R7, R11, -R38 ;  /* 0x0000000b07077224 */ /* 0x000fc800078e0a26 */
[----:B------:R-:W-:-:S05]  /*4ce0*/  IMAD.IADD R8, R7, 0x1, -R2 ;  /* 0x0000000107087824 */ /* 0x000fca00078e0a02 */
[----:B------:R-:W-:Y:S02]  /*4cf0*/  VIMNMX R3, R3, R8, !PT ;  /* 0x0000000803037248 */ /* 0x000fe40007fe0100 */
[----:B------:R-:W-:-:S07]  /*4d00*/  VIADDMNMX R4, R8, R11, R4, PT ;  /* 0x0000000b08047246 */ /* 0x000fce0003800104 */
.L_x_3980:
[----:B------:R-:W-:Y:S01]  /*4d10*/  BAR.SYNC.DEFER_BLOCKING 0xf, 0x100 ;  /* 0x03c4000000007b1d */ /* 0x000fe20000010000 */
[----:B------:R-:W-:Y:S02]  /*4d20*/  ISETP.GT.AND P3, PT, R3, 0x1, !P3 ;  /* 0x000000010300780c */ /* 0x000fe40005f64270 */
[----:B------:R-:W-:Y:S02]  /*4d30*/  FMNMX.FTZ R7, R37, R57, !PT ;  /* 0x0000003925077209 */ /* 0x000fe40007810000 */
[----:B------:R-:W-:Y:S01]  /*4d40*/  ISETP.LT.OR P3, PT, R4, 0x2, P3 ;  /* 0x000000020400780c */ /* 0x000fe20001f61670 */
[----:B------:R-:W-:Y:S01]  /*4d50*/  ULDC UR10, c[0x0][0x988] ;  /* 0x00026200000a7ab9 */ /* 0x000fe20000000800 */
        /* <DEDUP_REMOVED lines=33> */
[----:B------:R-:W-:Y:S01]  /*4f70*/  ISETP.GT.AND P4, PT, R3, 0x8, !P4 ;  /* 0x000000080300780c */ /* 0x000fe20006784270 */
[----:B------:R-:W1:Y:S01]  /*4f80*/  SHFL.BFLY PT, R7, R32, 0x2, 0x1f ;  /* 0x0c401f0020077f89 */ /* 0x000e6200000e0000 */
[C---:B------:R-:W-:Y:S02]  /*4f90*/  ISETP.LT.OR P3, PT, R4.reuse, 0x1a, P3 ;  /* 0x0000001a0400780c */ /* 0x040fe40001f61670 */
[----:B------:R-:W-:Y:S02]  /*4fa0*/  ISETP.LT.OR P4, PT, R4, 0x9, P4 ;  /* 0x000000090400780c */ /* 0x000fe40002781670 */
[----:B------:R-:W-:Y:S02]  /*4fb0*/  FSEL R27, R27, -INF , !P3 ;  /* 0xff8000001b1b7808 */ /* 0x000fe40005800000 */
[----:B------:R-:W-:Y:S02]  /*4fc0*/  ISETP.NE.AND P3, PT, R60, RZ, PT ;  /* 0x000000ff3c00720c */ /* 0x000fe40003f65270 */
[----:B------:R-:W-:-:S02]  /*4fd0*/  FSEL R20, R20, -INF , !P4 ;  /* 0xff80000014147808 */ /* 0x000fc40006000000 */
[----:B------:R-:W-:Y:S02]  /*4fe0*/  ISETP.GT.AND P3, PT, R3, 0x20, !P3 ;  /* 0x000000200300780c */ /* 0x000fe40005f64270 */
[----:B------:R-:W-:Y:S02]  /*4ff0*/  ISETP.NE.AND P4, PT, R44, RZ, PT ;  /* 0x000000ff2c00720c */ /* 0x000fe40003f85270 */
[----:B------:R-:W-:Y:S02]  /*5000*/  ISETP.LT.OR P3, PT, R4, 0x21, P3 ;  /* 0x000000210400780c */ /* 0x000fe40001f61670 */
[----:B------:R-:W-:Y:S02]  /*5010*/  ISETP.NE.AND P6, PT, R14, RZ, PT ;  /* 0x000000ff0e00720c */ /* 0x000fe40003fc5270 */
[----:B------:R-:W-:Y:S02]  /*5020*/  FSEL R28, R42, -INF , !P3 ;  /* 0xff8000002a1c7808 */ /* 0x000fe40005800000 */
[----:B------:R-:W-:-:S02]  /*5030*/  ISETP.NE.AND P3, PT, R40, RZ, PT ;  /* 0x000000ff2800720c */ /* 0x000fc40003f65270 */
[C---:B------:R-:W-:Y:S02]  /*5040*/  ISETP.GT.AND P5, PT, R3.reuse, 0x38, !P5 ;  /* 0x000000380300780c */ /* 0x040fe40006fa4270 */
[----:B------:R-:W-:Y:S02]  /*5050*/  ISETP.GT.AND P3, PT, R3, 0x21, !P3 ;  /* 0x000000210300780c */ /* 0x000fe40005f64270 */
[----:B-1----:R-:W-:Y:S02]  /*5060*/  FMNMX.FTZ R34, R32, R7, !PT ;  /* 0x0000000720227209 */ /* 0x002fe40007810000 */
[C---:B------:R-:W-:Y:S02]  /*5070*/  ISETP.LT.OR P3, PT, R4.reuse, 0x22, P3 ;  /* 0x000000220400780c */ /* 0x040fe40001f61670 */
[----:B------:R-:W-:Y:S01]  /*5080*/  ISETP.LT.OR P5, PT, R4, 0x39, P5 ;  /* 0x000000390400780c */ /* 0x000fe20002fa1670 */
[----:B------:R-:W1:Y:S01]  /*5090*/  SHFL.BFLY PT, R7, R34, 0x1, 0x1f ;  /* 0x0c201f0022077f89 */ /* 0x000e6200000e0000 */
[----:B------:R-:W-:-:S02]  /*50a0*/  FSEL R29, R43, -INF , !P3 ;  /* 0xff8000002b1d7808 */ /* 0x000fc40005800000 */
[----:B------:R-:W-:-:S04]  /*50b0*/  ISETP.NE.AND P3, PT, R41, RZ, PT ;  /* 0x000000ff2900720c */ /* 0x000fc80003f65270 */
[----:B------:R-:W-:-:S04]  /*50c0*/  ISETP.GT.AND P3, PT, R3, 0x28, !P3 ;  /* 0x000000280300780c */ /* 0x000fc80005f64270 */
[----:B------:R-:W-:-:S04]  /*50d0*/  ISETP.LT.OR P3, PT, R4, 0x29, P3 ;  /* 0x000000290400780c */ /* 0x000fc80001f61670 */
[----:B------:R-:W-:Y:S02]  /*50e0*/  FSEL R30, R30, -INF , !P3 ;  /* 0xff8000001e1e7808 */ /* 0x000fe40005800000 */
[C---:B------:R-:W-:Y:S02]  /*50f0*/  ISETP.GT.AND P3, PT, R3.reuse, 0x29, !P4 ;  /* 0x000000290300780c */ /* 0x040fe40006764270 */
[----:B------:R-:W-:Y:S02]  /*5100*/  ISETP.NE.AND P4, PT, R48, RZ, PT ;  /* 0x000000ff3000720c */ /* 0x000fe40003f85270 */
[----:B------:R-:W-:Y:S02]  /*5110*/  ISETP.LT.OR P3, PT, R4, 0x2a, P3 ;  /* 0x0000002a0400780c */ /* 0x000fe40001f61670 */
[----:B------:R-:W-:Y:S02]  /*5120*/  ISETP.GT.AND P4, PT, R3, 0x31, !P4 ;  /* 0x000000310300780c */ /* 0x000fe40006784270 */
[----:B------:R-:W-:-:S02]  /*5130*/  FSEL R31, R31, -INF , !P3 ;  /* 0xff8000001f1f7808 */ /* 0x000fc40005800000 */
[----:B------:R-:W-:Y:S02]  /*5140*/  ISETP.GT.AND P3, PT, R3, RZ, !P6 ;  /* 0x000000ff0300720c */ /* 0x000fe40007764270 */
[----:B-1----:R-:W-:Y:S02]  /*5150*/  FMNMX.FTZ R7, R34, R7, !PT ;  /* 0x0000000722077209 */ /* 0x002fe40007810000 */
[----:B------:R-:W-:Y:S02]  /*5160*/  ISETP.LT.OR P3, PT, R4, 0x1, P3 ;  /* 0x000000010400780c */ /* 0x000fe40001f61670 */
[----:B------:R-:W-:Y:S01]  /*5170*/  ISETP.NE.AND P6, PT, R47, RZ, PT ;  /* 0x000000ff2f00720c */ /* 0x000fe20003fc5270 */
[C---:B------:R-:W-:Y:S01]  /*5180*/  FMUL.FTZ R8, R7.reuse, UR10 ;  /* 0x0000000a07087c20 */ /* 0x040fe20008410000 */
[----:B------:R-:W-:Y:S02]  /*5190*/  FSEL R14, R56, -INF , !P3 ;  /* 0xff800000380e7808 */ /* 0x000fe40005800000 */
[----:B------:R-:W-:-:S02]  /*51a0*/  FSETP.NEU.FTZ.AND P3, PT, R7, -INF , PT ;  /* 0xff8000000700780b */ /* 0x000fc40003f7d000 */
[----:B------:R-:W-:Y:S02]  /*51b0*/  FMNMX.FTZ R33, R14, R15, !PT ;  /* 0x0000000f0e217209 */ /* 0x000fe40007810000 */
[----:B------:R-:W-:Y:S02]  /*51c0*/  FSEL R36, R8, RZ, P3 ;  /* 0x000000ff08247208 */ /* 0x000fe40001800000 */
[----:B------:R-:W-:Y:S02]  /*51d0*/  FMNMX.FTZ R8, R20, R33, !PT ;  /* 0x0000002114087209 */ /* 0x000fe40007810000 */
[----:B------:R-:W-:Y:S01]  /*51e0*/  ISETP.NE.AND P3, PT, R45, RZ, PT ;  /* 0x000000ff2d00720c */ /* 0x000fe20003f65270 */
[--C-:B------:R-:W-:Y:S01]  /*51f0*/  FFMA.FTZ R34, R37, UR10, -R36.reuse ;  /* 0x0000000a25227c23 */ /* 0x100fe20008010824 */
[----:B------:R-:W-:Y:S01]  /*5200*/  FMNMX.FTZ R33, R21, R8, !PT ;  /* 0x0000000815217209 */ /* 0x000fe20007810000 */
[--C-:B------:R-:W-:Y:S01]  /*5210*/  FFMA.FTZ R37, R57, UR10, -R36.reuse ;  /* 0x0000000a39257c23 */ /* 0x100fe20008010824 */
[----:B------:R-:W-:Y:S01]  /*5220*/  ISETP.GT.AND P3, PT, R3, 0x30, !P3 ;  /* 0x000000300300780c */ /* 0x000fe20005f64270 */
[--C-:B------:R-:W-:Y:S01]  /*5230*/  FFMA.FTZ R38, R59, UR10, -R36.reuse ;  /* 0x0000000a3b267c23 */ /* 0x100fe20008010824 */
[----:B------:R-:W-:Y:S01]  /*5240*/  FMNMX.FTZ R8, R24, R33, !PT ;  /* 0x0000002118087209 */ /* 0x000fe20007810000 */
[----:B------:R-:W-:Y:S01]  /*5250*/  MUFU.EX2 R34, R34 ;  /* 0x0000002200227308 */ /* 0x000fe20000000800 */
[----:B------:R-:W-:Y:S01]  /*5260*/  ISETP.LT.OR P3, PT, R4, 0x31, P3 ;  /* 0x000000310400780c */ /* 0x000fe20001f61670 */
[--C-:B------:R-:W-:Y:S01]  /*5270*/  FFMA.FTZ R39, R61, UR10, -R36.reuse ;  /* 0x0000000a3d277c23 */ /* 0x100fe20008010824 */
[----:B------:R-:W-:Y:S01]  /*5280*/  FMNMX.FTZ R33, R25, R8, !PT ;  /* 0x0000000819217209 */ /* 0x000fe20007810000 */
[--C-:B------:R-:W-:Y:S01]  /*5290*/  FFMA.FTZ R40, R63, UR10, -R36.reuse ;  /* 0x0000000a3f287c23 */ /* 0x100fe20008010824 */
[----:B------:R-:W-:Y:S01]  /*52a0*/  ISETP.GT.AND P6, PT, R3, 0x39, !P6 ;  /* 0x000000390300780c */ /* 0x000fe200077c4270 */
[--C-:B------:R-:W-:Y:S01]  /*52b0*/  FFMA.FTZ R41, R65, UR10, -R36.reuse ;  /* 0x0000000a41297c23 */ /* 0x100fe20008010824 */
[----:B------:R-:W-:Y:S01]  /*52c0*/  FMNMX.FTZ R8, R26, R33, !PT ;  /* 0x000000211a087209 */ /* 0x000fe20007810000 */
[----:B------:R-:W1:Y:S01]  /*52d0*/  MUFU.EX2 R37, R37 ;  /* 0x0000002500257308 */ /* 0x000e620000000800 */
[----:B------:R-:W-:Y:S01]  /*52e0*/  ISETP.LT.OR P4, PT, R4, 0x32, P4 ;  /* 0x000000320400780c */ /* 0x000fe20002781670 */
[--C-:B------:R-:W-:Y:S01]  /*52f0*/  FFMA.FTZ R42, R67, UR10, -R36.reuse ;  /* 0x0000000a432a7c23 */ /* 0x100fe20008010824 */
[----:B------:R-:W-:Y:S01]  /*5300*/  FMNMX.FTZ R33, R27, R8, !PT ;  /* 0x000000081b217209 */ /* 0x000fe20007810000 */
[--C-:B------:R-:W-:Y:S01]  /*5310*/  FFMA.FTZ R43, R69, UR10, -R36.reuse ;  /* 0x0000000a452b7c23 */ /* 0x100fe20008010824 */
[----:B------:R-:W-:Y:S01]  /*5320*/  FSEL R3, R50, -INF , !P3 ;  /* 0xff80000032037808 */ /* 0x000fe20005800000 */
[--C-:B------:R-:W-:Y:S01]  /*5330*/  FFMA.FTZ R44, R71, UR10, -R36.reuse ;  /* 0x0000000a472c7c23 */ /* 0x100fe20008010824 */
[----:B------:R-:W-:Y:S01]  /*5340*/  FMNMX.FTZ R8, R28, R33, !PT ;  /* 0x000000211c087209 */ /* 0x000fe20007810000 */
[----:B------:R-:W2:Y:S01]  /*5350*/  MUFU.EX2 R38, R38 ;  /* 0x0000002600267308 */ /* 0x000ea20000000800 */
[----:B------:R-:W-:Y:S01]  /*5360*/  FSEL R32, R51, -INF , !P4 ;  /* 0xff80000033207808 */ /* 0x000fe20006000000 */
[--C-:B------:R-:W-:Y:S01]  /*5370*/  FFMA.FTZ R45, R73, UR10, -R36.reuse ;  /* 0x0000000a492d7c23 */ /* 0x100fe20008010824 */
[----:B------:R-:W-:Y:S01]  /*5380*/  FMNMX.FTZ R33, R29, R8, !PT ;  /* 0x000000081d217209 */ /* 0x000fe20007810000 */
[--C-:B------:R-:W-:Y:S01]  /*5390*/  FFMA.FTZ R46, R75, UR10, -R36.reuse ;  /* 0x0000000a4b2e7c23 */ /* 0x100fe20008010824 */
[----:B------:R-:W-:Y:S01]  /*53a0*/  ISETP.LT.OR P6, PT, R4, 0x3a, P6 ;  /* 0x0000003a0400780c */ /* 0x000fe200037c1670 */
[--C-:B------:R-:W-:Y:S01]  /*53b0*/  FFMA.FTZ R47, R77, UR10, -R36.reuse ;  /* 0x0000000a4d2f7c23 */ /* 0x100fe20008010824 */
[----:B------:R-:W-:Y:S01]  /*53c0*/  FMNMX.FTZ R8, R30, R33, !PT ;  /* 0x000000211e087209 */ /* 0x000fe20007810000 */
[----:B------:R-:W4:Y:S01]  /*53d0*/  MUFU.EX2 R39, R39 ;  /* 0x0000002700277308 */ /* 0x000f220000000800 */
[----:B------:R-:W-:Y:S01]  /*53e0*/  FSEL R4, R54, -INF , !P5 ;  /* 0xff80000036047808 */ /* 0x000fe20006800000 */
[----:B-1----:R-:W-:Y:S01]  /*53f0*/  FADD.FTZ R51, R34, R37 ;  /* 0x0000002522337221 */ /* 0x002fe20000010000 */
[----:B------:R-:W-:Y:S01]  /*5400*/  FMNMX.FTZ R8, R31, R8, !PT ;  /* 0x000000081f087209 */ /* 0x000fe20007810000 */
[--C-:B------:R-:W-:Y:S01]  /*5410*/  FFMA.FTZ R48, R79, UR10, -R36.reuse ;  /* 0x0000000a4f307c23 */ /* 0x100fe20008010824 */
[----:B------:R-:W-:Y:S01]  /*5420*/  FFMA.FTZ R49, R49, UR10, -R36 ;  /* 0x0000000a31317c23 */ /* 0x000fe20008010824 */
[----:B------:R-:W-:-:S02]  /*5430*/  F2FP.F16.F32.PACK_AB R156, R37, R34 ;  /* 0x00000022259c723e */ /* 0x000fc400000000ff */
[----:B------:R-:W-:Y:S01]  /*5440*/  FMNMX.FTZ R33, R3, R8, !PT ;  /* 0x0000000803217209 */ /* 0x000fe20007810000 */
[----:B------:R-:W-:Y:S01]  /*5450*/  MUFU.EX2 R40, R40 ;  /* 0x0000002800287308 */ /* 0x000fe20000000800 */
[----:B--2---:R-:W-:Y:S02]  /*5460*/  FADD.FTZ R52, R38, R51 ;  /* 0x0000003326347221 */ /* 0x004fe40000010000 */
[----:B------:R-:W-:Y:S02]  /*5470*/  FMNMX.FTZ R35, R32, R33, !PT ;  /* 0x0000002120237209 */ /* 0x000fe40007810000 */
[----:B------:R-:W-:Y:S02]  /*5480*/  FSEL R33, R55, -INF , !P6 ;  /* 0xff80000037217808 */ /* 0x000fe40007000000 */
[----:B------:R-:W-:Y:S01]  /*5490*/  FMNMX.FTZ R8, R4, R35, !PT ;  /* 0x0000002304087209 */ /* 0x000fe20007810000 */
[----:B------:R-:W1:Y:S01]  /*54a0*/  MUFU.EX2 R41, R41 ;  /* 0x0000002900297308 */ /* 0x000e620000000800 */
[----:B----4-:R-:W-:-:S02]  /*54b0*/  F2FP.F16.F32.PACK_AB R158, R39, R38 ;  /* 0x00000026279e723e */ /* 0x010fc400000000ff */
[----:B------:R-:W-:-:S05]  /*54c0*/  FMNMX.FTZ R8, R33, R8, !PT ;  /* 0x0000000821087209 */ /* 0x000fca0007810000 */
[----:B------:R-:W2:Y:S01]  /*54d0*/  SHFL.BFLY PT, R35, R8, 0x2, 0x1f ;  /* 0x0c401f0008237f89 */ /* 0x000ea200000e0000 */
[----:B------:R-:W-:Y:S08]  /*54e0*/  MUFU.EX2 R42, R42 ;  /* 0x0000002a002a7308 */ /* 0x000ff00000000800 */
[----:B------:R-:W4:Y:S01]  /*54f0*/  MUFU.EX2 R43, R43 ;  /* 0x0000002b002b7308 */ /* 0x000f220000000800 */
[----:B-1----:R-:W-:-:S07]  /*5500*/  F2FP.F16.F32.PACK_AB R160, R41, R40 ;  /* 0x0000002829a0723e */ /* 0x002fce00000000ff */
[----:B------:R-:W-:Y:S01]  /*5510*/  MUFU.EX2 R44, R44 ;  /* 0x0000002c002c7308 */ /* 0x000fe20000000800 */
[----:B--2---:R-:W-:-:S07]  /*5520*/  FMNMX.FTZ R35, R8, R35, !PT ;  /* 0x0000002308237209 */ /* 0x004fce0007810000 */
[----:B------:R-:W1:Y:S01]  /*5530*/  MUFU.EX2 R45, R45 ;  /* 0x0000002d002d7308 */ /* 0x000e620000000800 */
[----:B----4-:R-:W-:Y:S01]  /*5540*/  F2FP.F16.F32.PACK_AB R162, R43, R42 ;  /* 0x0000002a2ba2723e */ /* 0x010fe200000000ff */
[----:B------:R-:W2:Y:S06]  /*5550*/  SHFL.BFLY PT, R8, R35, 0x1, 0x1f ;  /* 0x0c201f0023087f89 */ /* 0x000eac00000e0000 */
[----:B------:R-:W-:Y:S08]  /*5560*/  MUFU.EX2 R46, R46 ;  /* 0x0000002e002e7308 */ /* 0x000ff00000000800 */
[----:B------:R-:W4:Y:S01]  /*5570*/  MUFU.EX2 R47, R47 ;  /* 0x0000002f002f7308 */ /* 0x000f220000000800 */
[----:B-1----:R-:W-:-:S07]  /*5580*/  F2FP.F16.F32.PACK_AB R164, R45, R44 ;  /* 0x0000002c2da4723e */ /* 0x002fce00000000ff */
[----:B------:R-:W-:Y:S01]  /*5590*/  MUFU.EX2 R48, R48 ;  /* 0x0000003000307308 */ /* 0x000fe20000000800 */
[----:B--2---:R-:W-:Y:S01]  /*55a0*/  FMNMX.FTZ R8, R35, R8, !PT ;  /* 0x0000000823087209 */ /* 0x004fe20007810000 */
[--C-:B------:R-:W-:Y:S01]  /*55b0*/  FFMA.FTZ R35, R81, UR10, -R36.reuse ;  /* 0x0000000a51237c23 */ /* 0x100fe20008010824 */
[----:B------:R-:W-:Y:S01]  /*55c0*/  FFMA.FTZ R36, R53, UR10, -R36 ;  /* 0x0000000a35247c23 */ /* 0x000fe20008010824 */
[----:B------:R-:W-:Y:S01]  /*55d0*/  FADD.FTZ R53, R39, R52 ;  /* 0x0000003427357221 */ /* 0x000fe20000010000 */
[C---:B------:R-:W-:Y:S01]  /*55e0*/  FSETP.NEU.FTZ.AND P3, PT, R8.reuse, -INF , PT ;  /* 0xff8000000800780b */ /* 0x040fe20003f7d000 */
[----:B------:R-:W-:Y:S02]  /*55f0*/  FMUL.FTZ R50, R8, UR10 ;  /* 0x0000000a08327c20 */ /* 0x000fe40008410000 */
[----:B------:R-:W1:Y:S01]  /*5600*/  MUFU.EX2 R49, R49 ;  /* 0x0000003100317308 */ /* 0x000e620000000800 */
[----:B------:R-:W-:Y:S01]  /*5610*/  FADD.FTZ R54, R40, R53 ;  /* 0x0000003528367221 */ /* 0x000fe20000010000 */
[----:B----4-:R-:W-:-:S02]  /*5620*/  F2FP.F16.F32.PACK_AB R166, R47, R46 ;  /* 0x0000002e2fa6723e */ /* 0x010fc400000000ff */
        /* <DEDUP_REMOVED lines=18> */
[----:B------:R-:W2:Y:S01]  /*5750*/  MUFU.EX2 R15, R15 ;  /* 0x0000000f000f7308 */ /* 0x000ea20000000800 */
[--C-:B------:R-:W-:Y:S01]  /*5760*/  FFMA.FTZ R4, R4, UR10, -R50.reuse ;  /* 0x0000000a04047c23 */ /* 0x100fe20008010832 */
[----:B------:R-:W-:Y:S01]  /*5770*/  FFMA.FTZ R33, R33, UR10, -R50 ;  /* 0x0000000a21217c23 */ /* 0x000fe20008010832 */
[----:B-1----:R-:W-:-:S05]  /*5780*/  F2FP.F16.F32.PACK_AB R168, R49, R48 ;  /* 0x0000003031a8723e */ /* 0x002fca00000000ff */
[----:B------:R-:W1:Y:S08]  /*5790*/  MUFU.EX2 R20, R20 ;  /* 0x0000001400147308 */ /* 0x000e700000000800 */
[----:B------:R-:W4:Y:S01]  /*57a0*/  MUFU.EX2 R21, R21 ;  /* 0x0000001500157308 */ /* 0x000f220000000800 */
[----:B--2---:R-:W-:Y:S01]  /*57b0*/  FADD.FTZ R51, R14, R15 ;  /* 0x0000000f0e337221 */ /* 0x004fe20000010000 */
[----:B------:R-:W-:-:S06]  /*57c0*/  F2FP.F16.F32.PACK_AB R157, R15, R14 ;  /* 0x0000000e0f9d723e */ /* 0x000fcc00000000ff */
[----:B------:R-:W2:Y:S01]  /*57d0*/  MUFU.EX2 R24, R24 ;  /* 0x0000001800187308 */ /* 0x000ea20000000800 */
[----:B-1----:R-:W-:-:S07]  /*57e0*/  FADD.FTZ R52, R20, R51 ;  /* 0x0000003314347221 */ /* 0x002fce0000010000 */
[----:B------:R-:W1:Y:S01]  /*57f0*/  MUFU.EX2 R25, R25 ;  /* 0x0000001900197308 */ /* 0x000e620000000800 */
[C---:B----4-:R-:W-:Y:S01]  /*5800*/  FADD.FTZ R51, R21.reuse, R52 ;  /* 0x0000003415337221 */ /* 0x050fe20000010000 */
[----:B------:R-:W-:Y:S01]  /*5810*/  FADD.FTZ R52, R42, R53 ;  /* 0x000000352a347221 */ /* 0x000fe20000010000 */
[----:B------:R-:W-:-:S05]  /*5820*/  F2FP.F16.F32.PACK_AB R159, R21, R20 ;  /* 0x00000014159f723e */ /* 0x000fca00000000ff */
[----:B------:R-:W4:Y:S01]  /*5830*/  MUFU.EX2 R26, R26 ;  /* 0x0000001a001a7308 */ /* 0x000f220000000800 */
[----:B--2---:R-:W-:Y:S01]  /*5840*/  FADD.FTZ R50, R24, R51 ;  /* 0x0000003318327221 */ /* 0x004fe20000010000 */
[----:B------:R-:W-:Y:S01]  /*5850*/  FADD.FTZ R51, R43, R52 ;  /* 0x000000342b337221 */ /* 0x000fe20000010000 */
[----:B------:R2:W-:Y:S03]  /*5860*/  STSM.16.M88.4 [R18+0x26800], R156 ;  /* 0x0268009c12007844 */ /* 0x0005e60000000200 */
[----:B------:R-:W-:Y:S02]  /*5870*/  FADD.FTZ R38, R44, R51 ;  /* 0x000000332c267221 */ /* 0x000fe40000010000 */
[----:B------:R-:W5:Y:S01]  /*5880*/  MUFU.EX2 R27, R27 ;  /* 0x0000001b001b7308 */ /* 0x000f620000000800 */
[----:B-1----:R-:W-:Y:S01]  /*5890*/  FADD.FTZ R37, R25, R50 ;  /* 0x0000003219257221 */ /* 0x002fe20000010000 */
[----:B------:R-:W-:Y:S01]  /*58a0*/  FADD.FTZ R39, R45, R38 ;  /* 0x000000262d277221 */ /* 0x000fe20000010000 */
[----:B------:R-:W-:-:S05]  /*58b0*/  F2FP.F16.F32.PACK_AB R161, R25, R24 ;  /* 0x0000001819a1723e */ /* 0x000fca00000000ff */
[----:B------:R-:W1:Y:S01]  /*58c0*/  MUFU.EX2 R28, R28 ;  /* 0x0000001c001c7308 */ /* 0x000e620000000800 */
[----:B----4-:R-:W-:-:S07]  /*58d0*/  FADD.FTZ R34, R26, R37 ;  /* 0x000000251a227221 */ /* 0x010fce0000010000 */
[----:B------:R-:W4:Y:S01]  /*58e0*/  MUFU.EX2 R29, R29 ;  /* 0x0000001d001d7308 */ /* 0x000f220000000800 */
[C---:B-----5:R-:W-:Y:S01]  /*58f0*/  FADD.FTZ R37, R27.reuse, R34 ;  /* 0x000000221b257221 */ /* 0x060fe20000010000 */
[----:B------:R-:W-:-:S05]  /*5900*/  F2FP.F16.F32.PACK_AB R163, R27, R26 ;  /* 0x0000001a1ba3723e */ /* 0x000fca00000000ff */
[----:B------:R2:W-:Y:S01]  /*5910*/  STSM.16.M88.4 [R23], R160 ;  /* 0x000000a017007844 */ /* 0x0005e20000000200 */
[----:B------:R-:W5:Y:S01]  /*5920*/  MUFU.EX2 R30, R30 ;  /* 0x0000001e001e7308 */ /* 0x000f620000000800 */
[----:B-1----:R-:W-:-:S07]  /*5930*/  FADD.FTZ R14, R28, R37 ;  /* 0x000000251c0e7221 */ /* 0x002fce0000010000 */
[----:B------:R-:W1:Y:S01]  /*5940*/  MUFU.EX2 R31, R31 ;  /* 0x0000001f001f7308 */ /* 0x000e620000000800 */
[C---:B----4-:R-:W-:Y:S01]  /*5950*/  FADD.FTZ R15, R29.reuse, R14 ;  /* 0x0000000e1d0f7221 */ /* 0x050fe20000010000 */
[----:B------:R-:W-:Y:S01]  /*5960*/  FADD.FTZ R14, R46, R39 ;  /* 0x000000272e0e7221 */ /* 0x000fe20000010000 */
[----:B------:R-:W-:-:S03]  /*5970*/  F2FP.F16.F32.PACK_AB R165, R29, R28 ;  /* 0x0000001c1da5723e */ /* 0x000fc600000000ff */
[----:B------:R-:W-:Y:S02]  /*5980*/  FADD.FTZ R47, R47, R14 ;  /* 0x0000000e2f2f7221 */ /* 0x000fe40000010000 */
[----:B------:R-:W-:Y:S01]  /*5990*/  MUFU.EX2 R3, R3 ;  /* 0x0000000300037308 */ /* 0x000fe20000000800 */
[----:B-----5:R-:W-:Y:S01]  /*59a0*/  FADD.FTZ R20, R30, R15 ;  /* 0x0000000f1e147221 */ /* 0x020fe20000010000 */
[----:B------:R-:W-:-:S04]  /*59b0*/  FADD.FTZ R48, R48, R47 ;  /* 0x0000002f30307221 */ /* 0x000fc80000010000 */
[----:B------:R-:W-:Y:S02]  /*59c0*/  FADD.FTZ R48, R49, R48 ;  /* 0x0000003031307221 */ /* 0x000fe40000010000 */
[----:B------:R-:W4:Y:S01]  /*59d0*/  MUFU.EX2 R32, R32 ;  /* 0x0000002000207308 */ /* 0x000f220000000800 */
[C---:B-1----:R-:W-:Y:S01]  /*59e0*/  FADD.FTZ R20, R31.reuse, R20 ;  /* 0x000000141f147221 */ /* 0x042fe20000010000 */
[----:B------:R-:W-:-:S05]  /*59f0*/  F2FP.F16.F32.PACK_AB R167, R31, R30 ;  /* 0x0000001e1fa7723e */ /* 0x000fca00000000ff */
[----:B------:R2:W-:Y:S01]  /*5a00*/  STSM.16.M88.4 [R19], R164 ;  /* 0x000000a413007844 */ /* 0x0005e20000000200 */
[----:B------:R-:W1:Y:S08]  /*5a10*/  MUFU.EX2 R36, R36 ;  /* 0x0000002400247308 */ /* 0x000e700000000800 */
[----:B------:R-:W5:Y:S01]  /*5a20*/  MUFU.EX2 R4, R4 ;  /* 0x0000000400047308 */ /* 0x000f620000000800 */
[----:B----4-:R-:W-:Y:S01]  /*5a30*/  F2FP.F16.F32.PACK_AB R169, R32, R3 ;  /* 0x0000000320a9723e */ /* 0x010fe200000000ff */
[----:B------:R-:W-:-:S04]  /*5a40*/  FADD.FTZ R3, R3, R20 ;  /* 0x0000001403037221 */ /* 0x000fc80000010000 */
[----:B------:R-:W-:Y:S02]  /*5a50*/  FADD.FTZ R3, R32, R3 ;  /* 0x0000000320037221 */ /* 0x000fe40000010000 */
[----:B------:R-:W4:Y:S01]  /*5a60*/  MUFU.EX2 R33, R33 ;  /* 0x0000002100217308 */ /* 0x000f220000000800 */
[----:B-1----:R-:W-:Y:S01]  /*5a70*/  F2FP.F16.F32.PACK_AB R170, R36, R35 ;  /* 0x0000002324aa723e */ /* 0x002fe200000000ff */
[----:B------:R-:W-:Y:S01]  /*5a80*/  FADD.FTZ R35, R35, R48 ;  /* 0x0000003023237221 */ /* 0x000fe20000010000 */
[----:B-----5:R-:W-:Y:S01]  /*5a90*/  FADD.FTZ R14, R4, R3 ;  /* 0x00000003040e7221 */ /* 0x020fe20000010000 */
[C---:B----4-:R-:W-:Y:S02]  /*5aa0*/  F2FP.F16.F32.PACK_AB R171, R33.reuse, R4 ;  /* 0x0000000421ab723e */ /* 0x050fe400000000ff */
[----:B------:R-:W-:Y:S01]  /*5ab0*/  FADD.FTZ R4, R36, R35 ;  /* 0x0000002324047221 */ /* 0x000fe20000010000 */
[----:B------:R-:W-:Y:S02]  /*5ac0*/  FADD.FTZ R3, R33, R14 ;  /* 0x0000000e21037221 */ /* 0x000fe40000010000 */
[----:B------:R2:W-:Y:S01]  /*5ad0*/  STSM.16.M88.4 [R22], R168 ;  /* 0x000000a816007844 */ /* 0x0005e20000000200 */
[----:B------:R-:W-:Y:S05]  /*5ae0*/  @!P0 BRA `(.L_x_3984) ;  /* 0x0000000000048947 */ /* 0x000fea0003800000 */
[----:B------:R-:W-:Y:S01]  /*5af0*/  BPT.TRAP 0x1 ;  /* 0x000000040000795c */ /* 0x000fe20000300000 */
.L_x_3984:
[----:B------:R1:W4:Y:S01]  /*5b00*/  SYNCS.PHASECHK.TRANS64.TRYWAIT P3, [R6+URZ+0x28c50], R13 ;  /* 0x028c500d060075a7 */ /* 0x000322000806017f */
[----:B------:R-:W-:Y:S05]  /*5b10*/  @!P0 BRA `(.L_x_3985) ;  /* 0x0000000000048947 */ /* 0x000fea0003800000 */
[----:B------:R-:W-:Y:S01]  /*5b20*/  BPT.TRAP 0x1 ;  /* 0x000000040000795c */ /* 0x000fe20000300000 */
.L_x_3985:
[----:B----4-:R-:W-:Y:S05]  /*5b30*/  @P3 BRA `(.L_x_3986) ;  /* 0x0000000000083947 */ /* 0x010fea0003800000 */
[----:B------:R-:W4:Y:S02]  /*5b40*/  SYNCS.PHASECHK.TRANS64.TRYWAIT P3, [R6+URZ+0x28c50], R13 ;  /* 0x028c500d060075a7 */ /* 0x000f24000806017f */
[----:B----4-:R-:W-:Y:S05]  /*5b50*/  @!P3 BRA `(.L_x_3987) ;  /* 0x000000cc0000b947 */ /* 0x010fea0003800000 */
.L_x_3986:
[----:B------:R-:W-:Y:S01]  /*5b60*/  ULEA UR11, UR39, UR45, 0xc ;  /* 0x0000002d270b7291 */ /* 0x000fe2000f8e603f */
[----:B------:R-:W-:Y:S01]  /*5b70*/  WARPGROUP.ARRIVE ;  /* 0x00000000000079c5 */ /* 0x000fe20000000000 */
[----:B------:R-:W-:Y:S01]  /*5b80*/  UMOV UR7, 0x40000040 ;  /* 0x4000004000077882 */ /* 0x000fe20000000000 */
[----:B-1-34-:R-:W-:-:S04]  /*5b90*/  @!P1 IADD3 R6, R6, 0x28c60, RZ ;  /* 0x00028c6006069810 */ /* 0x01afc80007ffe0ff */
[----:B------:R-:W-:Y:S01]  /*5ba0*/  UMOV UR6, UR11 ;  /* 0x0000000b00067c82 */ /* 0x000fe20008000000 */
[----:B------:R-:W-:Y:S01]  /*5bb0*/  @!P1 PRMT R6, RZ, 0x654, R6 ;  /* 0x00000654ff069816 */ /* 0x000fe20000000006 */
[----:B------:R-:W-:Y:S01]  /*5bc0*/  HGMMA.64x256x16.F32 R24, R156, gdesc[UR4].tnspB, RZ, !UPT, gsb0 ;  /* 0x43e000049c187df0 */ /* 0x000fe2000c0008ff */
        /* <DEDUP_REMOVED lines=28> */
[----:B-1----:R-:W-:-:S02]  /*5d90*/  IMAD R6, R9, UR49, -R12 ;  /* 0x0000003109067c24 */ /* 0x002fc4000f8e0a0c */
[----:B------:R-:W-:Y:S02]  /*5da0*/  VIADD R9, R152, 0xfffffffe ;  /* 0xfffffffe98097836 */ /* 0x000fe40000000000 */
[----:B------:R-:W-:-:S05]  /*5db0*/  VIADD R13, R6, UR42 ;  /* 0x0000002a060d7c36 */ /* 0x000fca0008000000 */
[----:B------:R-:W-:Y:S01]  /*5dc0*/  IADD3 R10, R13, R10, RZ ;  /* 0x0000000a0d0a7210 */ /* 0x000fe20007ffe0ff */
        /* <DEDUP_REMOVED lines=11> */
.L_x_3989:
[----:B------:R-:W-:-:S13]  /*5e80*/  ISETP.NE.AND P3, PT, R11, 0x1, PT ;  /* 0x000000010b00780c */ /* 0x000fda0003f65270 */
[----:B------:R-:W1:Y:S02]  /*5e90*/  @P3 LDC.64 R14, c[0x0][0x9e8] ;  /* 0x00027a00ff0e3b82 */ /* 0x000e640000000a00 */
[----:B-1----:R-:W-:-:S05]  /*5ea0*/  @P3 IMAD.HI.U32 R14, R12, R14, RZ ;  /* 0x0000000e0c0e3227 */ /* 0x002fca00078e00ff */
[----:B------:R-:W-:-:S07]  /*5eb0*/  @P3 SHF.R.U32.HI R12, RZ, R15, R14 ;  /* 0x0000000fff0c3219 */ /* 0x000fce000001160e */
.L_x_3990:
[----:B------:R-:W-:-:S05]  /*5ec0*/  IMAD R11, R12, R11, R11 ;  /* 0x0000000b0c0b7224 */ /* 0x000fca00078e020b */
[----:B------:R-:W-:-:S07]  /*5ed0*/  VIMNMX R10, R10, R11, PT ;  /* 0x0000000b0a0a7248 */ /* 0x000fce0003fe0100 */
.L_x_3988:
[----:B------:R-:W-:Y:S01]  /*5ee0*/  SHF.R.S32.HI R11, RZ, 0x1f, R10 ;  /* 0x0000001fff0b7819 */ /* 0x000fe2000001140a */
[----:B------:R-:W-:Y:S01]  /*5ef0*/  ULDC UR25, c[0x0][0x9e4] ;  /* 0x0002790000197ab9 */ /* 0x000fe20000000800 */
[----:B------:R-:W-:Y:S01]  /*5f00*/  ULDC UR24, c[0x0][0x288] ;  /* 0x0000a20000187ab9 */ /* 0x000fe20000000800 */
[----:B------:R-:W-:Y:S01]  /*5f10*/  ULDC UR21, c[0x0][0x988] ;  /* 0x0002620000157ab9 */ /* 0x000fe20000000800 */
[----:B------:R-:W-:Y:S01]  /*5f20*/  LEA.HI R11, R11, R10, RZ, 0x6 ;  /* 0x0000000a0b0b7211 */ /* 0x000fe200078f30ff */
[----:B------:R-:W-:Y:S01]  /*5f30*/  ULDC UR23, c[0x0][0x9d8] ;  /* 0x0002760000177ab9 */ /* 0x000fe20000000800 */
[----:B------:R-:W-:Y:S02]  /*5f40*/  ULDC UR22, c[0x0][0x9e0] ;  /* 0x0002780000167ab9 */ /* 0x000fe40000000800 */
[----:B------:R-:W-:-:S04]  /*5f50*/  SHF.R.S32.HI R11, RZ, 0x6, R11 ;  /* 0x00000006ff0b7819 */ /* 0x000fc8000001140b */
[----:B------:R-:W-:-:S04]  /*5f60*/  VIMNMX R12, R11, UR41, !PT ;  /* 0x000000290b0c7c48 */ /* 0x000fc8000ffe0100 */
[----:B------:R-:W-:-:S13]  /*5f70*/  ISETP.GE.AND P3, PT, R9, R12, PT ;  /* 0x0000000c0900720c */ /* 0x000fda0003f66270 */
[----:B------:R-:W-:Y:S05]  /*5f80*/  @!P3 BRA `(.L_x_3991) ;  /* 0x0000002400acb947 */ /* 0x000fea0003800000 */
.L_x_4008:
[----:B------:R-:W-:-:S04]  /*5f90*/  UIADD3 UR26, UR39, 0x1, URZ ;  /* 0x00000001271a7890 */ /* 0x000fc8000fffe03f */
[----:B------:R-:W-:-:S04]  /*5fa0*/  UISETP.NE.AND UP0, UPT, UR26, 0x2, UPT ;  /* 0x000000021a00788c */ /* 0x000fc8000bf05270 */
[----:B------:R-:W-:Y:S02]  /*5fb0*/  USEL UR6, URZ, 0x1, UP0 ;  /* 0x000000013f067887 */ /* 0x000fe40008000000 */
[----:B------:R-:W-:Y:S02]  /*5fc0*/  USEL UR26, UR26, URZ, UP0 ;  /* 0x0000003f1a1a7287 */ /* 0x000fe40008000000 */
[----:B------:R-:W-:Y:S01]  /*5fd0*/  ULOP3.LUT UR38, UR38, UR6, URZ, 0x3c, !UPT ;  /* 0x0000000626267292 */ /* 0x000fe2000f8e3c3f */
[----:B-123--:R-:W-:Y:S11]  /*5fe0*/  @!P0 BRA `(.L_x_3992) ;  /* 0x0000000000048947 */ /* 0x00eff60003800000 */
[----:B------:R-:W-:Y:S01]  /*5ff0*/  BPT.TRAP 0x1 ;  /* 0x000000040000795c */ /* 0x000fe20000300000 */
.L_x_3992:
[----:B------:R-:W-:Y:S01]  /*6000*/  ULEA UR27, UR26, UR48, 0x3 ;  /* 0x000000301a1b7291 */ /* 0x000fe2000f8e183f */
[----:B------:R-:W-:-:S04]  /*6010*/  MOV R10, UR38 ;  /* 0x00000026000a7c02 */ /* 0x000fc80008000f00 */
[----:B------:R-:W-:-:S04]  /*6020*/  SHF.L.U32 R10, R10, 0x1f, RZ ;  /* 0x0000001f0a0a7819 */ /* 0x000fc800000006ff */
[----:B------:R1:W3:Y:S01]  /*6030*/  SYNCS.PHASECHK.TRANS64.TRYWAIT P3, [UR27+0x28c30], R10 ;  /* 0x028c300aff0075a7 */ /* 0x0002e2000806015b */
[----:B------:R-:W-:Y:S05]  /*6040*/  @!P0 BRA `(.L_x_3993) ;  /* 0x0000000000048947 */ /* 0x000fea0003800000 */
[----:B------:R-:W-:Y:S01]  /*6050*/  BPT.TRAP 0x1 ;  /* 0x000000040000795c */ /* 0x000fe20000300000 */
.L_x_3993:
[----:B---3--:R-:W-:Y:S05]  /*6060*/  @P3 BRA `(.L_x_3994) ;  /* 0x0000000000083947 */ /* 0x008fea0003800000 */
[----:B------:R-:W3:Y:S02]  /*6070*/  SYNCS.PHASECHK.TRANS64.TRYWAIT P3, [UR27+0x28c30], R10 ;  /* 0x028c300aff0075a7 */ /* 0x000ee4000806015b */
[----:B---3--:R-:W-:Y:S05]  /*6080*/  @!P3 BRA `(.L_x_3995) ;  /* 0x000000c400c8b947 */ /* 0x008fea0003800000 */
.L_x_3994:
[----:B------:R-:W-:Y:S01]  /*6090*/  R2UR UR18, R0 ;  /* 0x00000000001272ca */ /* 0x000fe200000e0000 */
[----:B--2---:R-:W-:Y:S01]  /*60a0*/  WARPGROUP.ARRIVE ;  /* 0x00000000000079c5 */ /* 0x004fe20000000000 */
[----:B------:R-:W-:Y:S01]  /*60b0*/  UMOV UR19, 0x40000040 ;  /* 0x4000004000137882 */ /* 0x000fe20000000000 */
[----:B------:R-:W-:Y:S01]  /*60c0*/  UMOV UR7, 0x40000040 ;  /* 0x4000004000077882 */ /* 0x000fe20000000000 */
[----:B------:R-:W-:Y:S01]  /*60d0*/  UMOV UR11, 0x40000040 ;  /* 0x40000040000b7882 */ /* 0x000fe20000000000 */
[----:B------:R-:W-:Y:S01]  /*60e0*/  UMOV UR15, 0x40000040 ;  /* 0x40000040000f7882 */ /* 0x000fe20000000000 */
[----:B------:R-:W2:Y:S01]  /*60f0*/  LDC R15, c[0x0][0x2e0] ;  /* 0x0000b800ff0f7b82 */ /* 0x000ea20000000800 */
[----:B------:R-:W-:-:S04]  /*6100*/  IMAD.U32 R13, RZ, RZ, UR27 ;  /* 0x0000001bff0d7e24 */ /* 0x000fc8000f8e00ff */
[----:B------:R-:W-:Y:S02]  /*6110*/  @!P1 VIADD R14, R13, 0x28c40 ;  /* 0x00028c400d0e9836 */ /* 0x000fe40000000000 */
[----:B------:R-:W-:-:S03]  /*6120*/  ULEA UR18, UR26, UR18, 0x9 ;  /* 0x000000121a127291 */ /* 0x000fc6000f8e483f */
[----:B------:R-:W-:Y:S01]  /*6130*/  @!P1 PRMT R14, RZ, 0x654, R14 ;  /* 0x00000654ff0e9816 */ /* 0x000fe2000000000e */
[----:B------:R-:W-:Y:S02]  /*6140*/  UIADD3 UR6, UR18, 0x2, URZ ;  /* 0x0000000212067890 */ /* 0x000fe4000fffe03f */
[----:B------:R-:W-:Y:S02]  /*6150*/  UIADD3 UR10, UR18, 0x4, URZ ;  /* 0x00000004120a7890 */ /* 0x000fe4000fffe03f */
[----:B------:R-:W-:Y:S02]  /*6160*/  UIADD3 UR14, UR18, 0x6, URZ ;  /* 0x00000006120e7890 */ /* 0x000fe4000fffe03f */
[----:B------:R-:W-:Y:S03]  /*6170*/  HGMMA.64x64x16.F32 R152, gdesc[UR16], RZ, !UPT, gsb0 ;  /* 0x00e00000109879f0 */ /* 0x000fe6000c0008ff */
        /* <DEDUP_REMOVED lines=12> */
[----:B---3--:R-:W-:Y:S01]  /*6240*/  FMUL.FTZ R11, R154, UR23 ;  /* 0x000000179a0b7c20 */ /* 0x008fe20008410000 */
        /* <DEDUP_REMOVED lines=27> */
[----:B------:R-:W-:Y:S01]  /*6400*/  SHF.L.U32 R178, R9, 0x6, RZ ;  /* 0x0000000609b27819 */ /* 0x000fe200000006ff */
[----:B------:R-:W-:Y:S01]  /*6410*/  FMUL.FTZ R167, R183, UR23 ;  /* 0x00000017b7a77c20 */ /* 0x000fe20008410000 */
[----:B------:R3:W-:Y:S01]  /*6420*/  @!P1 SYNCS.ARRIVE.TRANS64.RED.A1T0 RZ, [R14+URZ], RZ ;  /* 0x000000ff0eff99a7 */ /* 0x0007e2000810043f */
[----:B------:R-:W4:Y:S01]  /*6430*/  MUFU.TANH R192, R192 ;  /* 0x000000c000c07308 */ /* 0x000f220000002400 */
[----:B------:R-:W-:Y:S01]  /*6440*/  FMUL.FTZ R176, R176, UR23 ;  /* 0x00000017b0b07c20 */ /* 0x000fe20008410000 */
[----:B---3--:R-:W-:-:S06]  /*6450*/  IADD3 R14, -R178, 0x1, RZ ;  /* 0x00000001b20e7810 */ /* 0x008fcc0007ffe1ff */
[----:B------:R-:W3:Y:S01]  /*6460*/  MUFU.TANH R193, R193 ;  /* 0x000000c100c17308 */ /* 0x000ee20000002400 */
[----:B--2---:R-:W-:-:S07]  /*6470*/  IMAD R15, R15, UR49, R14 ;  /* 0x000000310f0f7c24 */ /* 0x004fce000f8e020e */
[----:B------:R-:W2:Y:S01]  /*6480*/  MUFU.TANH R11, R11 ;  /* 0x0000000b000b7308 */ /* 0x000ea20000002400 */
[----:B------:R-:W-:-:S04]  /*6490*/  IADD3 R174, R15, -UR24, -R2 ;  /* 0x800000180fae7c10 */ /* 0x000fc8000fffe802 */
[----:B------:R-:W-:-:S03]  /*64a0*/  IADD3 R177, R5, UR20, R174 ;  /* 0x0000001405b17c10 */ /* 0x000fc6000fffe0ae */
        /* <DEDUP_REMOVED lines=28> */
[----:B------:R5:W1:Y:S02]  /*6670*/  MUFU.TANH R199, R176 ;  /* 0x000000b000c77308 */ /* 0x000a640000002400 */
[----:B-----5:R-:W-:Y:S01]  /*6680*/  IADD3 R176, R5, UR22, R174 ;  /* 0x0000001605b07c10 */ /* 0x020fe2000fffe0ae */
[----:B--234-:R-:W-:Y:S06]  /*6690*/  @!P2 BRA `(.L_x_3996) ;  /* 0x000000000058a947 */ /* 0x01cfec0003800000 */
[----:B------:R-:W-:Y:S01]  /*66a0*/  IMAD.IADD R171, R5, 0x1, R6 ;  /* 0x0000000105ab7824 */ /* 0x000fe200078e0206 */
[----:B------:R-:W-:Y:S04]  /*66b0*/  BSSY B0, `(.L_x_3997) ;  /* 0x0000010000007945 */ /* 0x000fe80003800000 */
[----:B------:R-:W-:-:S13]  /*66c0*/  ISETP.GT.AND P3, PT, R171, -0x1, PT ;  /* 0xffffffffab00780c */ /* 0x000fda0003f64270 */
        /* <DEDUP_REMOVED lines=9> */
.L_x_3998:
[----:B------:R-:W-:-:S04]  /*6760*/  MOV R170, UR25 ;  /* 0x0000001900aa7c02 */ /* 0x000fc80008000f00 */
[----:B------:R-:W-:-:S13]  /*6770*/  ISETP.NE.AND P3, PT, R170, 0x1, PT ;  /* 0x00000001aa00780c */ /* 0x000fda0003f65270 */
[----:B------:R-:W2:Y:S02]  /*6780*/  @P3 LDC.64 R14, c[0x0][0x9e8] ;  /* 0x00027a00ff0e3b82 */ /* 0x000ea40000000a00 */
[----:B--2---:R-:W-:-:S05]  /*6790*/  @P3 IMAD.HI.U32 R14, R171, R14, RZ ;  /* 0x0000000eab0e3227 */ /* 0x004fca00078e00ff */
[----:B------:R-:W-:-:S07]  /*67a0*/  @P3 SHF.R.U32.HI R171, RZ, R15, R14 ;  /* 0x0000000fffab3219 */ /* 0x000fce000001160e */
.L_x_3999:
[----:B------:R-:W-:Y:S05]  /*67b0*/  BSYNC B0 ;  /* 0x0000000000007941 */ /* 0x000fea0003800000 */
.L_x_3997:
[----:B------:R-:W-:-:S04]  /*67c0*/  IMAD R171, R171, R170, -R178 ;  /* 0x000000aaabab7224 */ /* 0x000fc800078e0ab2 */
[----:B------:R-:W-:-:S05]  /*67d0*/  IMAD.IADD R171, R171, 0x1, -R2 ;  /* 0x00000001abab7824 */ /* 0x000fca00078e0a02 */
[----:B------:R-:W-:Y:S02]  /*67e0*/  VIADDMNMX R176, R171, R170, R176, PT ;  /* 0x000000aaabb07246 */ /* 0x000fe400038001b0 */
[----:B------:R-:W-:-:S07]  /*67f0*/  VIMNMX R177, R177, R171, !PT ;  /* 0x000000abb1b17248 */ /* 0x000fce0007fe0100 */
.L_x_3996:
[----:B------:R-:W-:Y:S01]  /*6800*/  ISETP.GT.AND P3, PT, R9, -0x1, PT ;  /* 0xffffffff0900780c */ /* 0x000fe20003f64270 */
[C---:B------:R-:W-:Y:S01]  /*6810*/  VIADD R14, R174.reuse, UR22 ;  /* 0x00000016ae0e7c36 */ /* 0x040fe20008000000 */
[----:B------:R-:W-:Y:S02]  /*6820*/  IADD3 R174, R174, UR20, RZ ;  /* 0x00000014aeae7c10 */ /* 0x000fe4000fffe0ff */
[C---:B------:R-:W-:Y:S02]  /*6830*/  ISETP.GT.AND P4, PT, R177.reuse, RZ, P3 ;  /* 0x000000ffb100720c */ /* 0x040fe40001f84270 */
[C---:B------:R-:W-:Y:S02]  /*6840*/  ISETP.GT.AND P6, PT, R177.reuse, 0x1, P3 ;  /* 0x00000001b100780c */ /* 0x040fe40001fc4270 */
[----:B------:R-:W-:Y:S02]  /*6850*/  ISETP.LT.OR P5, PT, R176, 0x1, P4 ;  /* 0x00000001b000780c */ /* 0x000fe400027a1670 */
[----:B------:R-:W-:-:S02]  /*6860*/  ISETP.GT.AND P4, PT, R177, 0x8, P3 ;  /* 0x00000008b100780c */ /* 0x000fc40001f84270 */
[----:B------:R-:W-:Y:S02]  /*6870*/  FSEL R192, R192, -INF , !P5 ;  /* 0xff800000c0c07808 */ /* 0x000fe40006800000 */
[----:B------:R-:W-:Y:S02]  /*6880*/  ISETP.GT.AND P5, PT, R177, 0x9, P3 ;  /* 0x00000009b100780c */ /* 0x000fe40001fa4270 */
[C---:B------:R-:W-:Y:S02]  /*6890*/  ISETP.LT.OR P6, PT, R176.reuse, 0x2, P6 ;  /* 0x00000002b000780c */ /* 0x040fe400037c1670 */
[C---:B------:R-:W-:Y:S02]  /*68a0*/  ISETP.LT.OR P4, PT, R176.reuse, 0x9, P4 ;  /* 0x00000009b000780c */ /* 0x040fe40002781670 */
[----:B------:R-:W-:Y:S02]  /*68b0*/  ISETP.LT.OR P5, PT, R176, 0xa, P5 ;  /* 0x0000000ab000780c */ /* 0x000fe40002fa1670 */
[----:B------:R-:W-:-:S02]  /*68c0*/  FSEL R193, R193, -INF , !P6 ;  /* 0xff800000c1c17808 */ /* 0x000fc40007000000 */
[----:B-1----:R-:W-:Y:S02]  /*68d0*/  FSEL R194, R194, -INF , !P4 ;  /* 0xff800000c2c27808 */ /* 0x002fe40006000000 */
[----:B------:R-:W-:Y:S02]  /*68e0*/  FSEL R195, R195, -INF , !P5 ;  /* 0xff800000c3c37808 */ /* 0x000fe40006800000 */
[C---:B------:R-:W-:Y:S02]  /*68f0*/  ISETP.GT.AND P6, PT, R177.reuse, 0x10, P3 ;  /* 0x00000010b100780c */ /* 0x040fe40001fc4270 */
[C---:B------:R-:W-:Y:S02]  /*6900*/  ISETP.GT.AND P4, PT, R177.reuse, 0x11, P3 ;  /* 0x00000011b100780c */ /* 0x040fe40001f84270 */
[----:B------:R-:W-:Y:S02]  /*6910*/  ISETP.GT.AND P5, PT, R177, 0x18, P3 ;  /* 0x00000018b100780c */ /* 0x000fe40001fa4270 */
[----:B------:R-:W-:-:S02]  /*6920*/  ISETP.LT.OR P6, PT, R176, 0x11, P6 ;  /* 0x00000011b000780c */ /* 0x000fc400037c1670 */
[C---:B------:R-:W-:Y:S02]  /*6930*/  ISETP.LT.OR P4, PT, R176.reuse, 0x12, P4 ;  /* 0x00000012b000780c */ /* 0x040fe40002781670 */
[----:B------:R-:W-:Y:S02]  /*6940*/  ISETP.LT.OR P5, PT, R176, 0x19, P5 ;  /* 0x00000019b000780c */ /* 0x000fe40002fa1670 */
[----:B------:R-:W-:Y:S02]  /*6950*/  FSEL R196, R196, -INF , !P6 ;  /* 0xff800000c4c47808 */ /* 0x000fe40007000000 */
[----:B------:R-:W-:Y:S02]  /*6960*/  FSEL R173, R161, -INF , !P4 ;  /* 0xff800000a1ad7808 */ /* 0x000fe40006000000 */
[----:B------:R-:W-:Y:S02]  /*6970*/  FSEL R164, R164, -INF , !P5 ;  /* 0xff800000a4a47808 */ /* 0x000fe40006800000 */
[----:B------:R-:W-:-:S02]  /*6980*/  ISETP.GT.AND P6, PT, R177, 0x19, P3 ;  /* 0x00000019b100780c */ /* 0x000fc40001fc4270 */
[C---:B------:R-:W-:Y:S02]  /*6990*/  ISETP.GT.AND P4, PT, R177.reuse, 0x20, P3 ;  /* 0x00000020b100780c */ /* 0x040fe40001f84270 */
[----:B------:R-:W-:Y:S02]  /*69a0*/  ISETP.GT.AND P5, PT, R177, 0x21, P3 ;  /* 0x00000021b100780c */ /* 0x000fe40001fa4270 */
[C---:B------:R-:W-:Y:S02]  /*69b0*/  ISETP.LT.OR P6, PT, R176.reuse, 0x1a, P6 ;  /* 0x0000001ab000780c */ /* 0x040fe400037c1670 */
[C---:B------:R-:W-:Y:S02]  /*69c0*/  ISETP.LT.OR P4, PT, R176.reuse, 0x21, P4 ;  /* 0x00000021b000780c */ /* 0x040fe40002781670 */
[----:B------:R-:W-:Y:S02]  /*69d0*/  ISETP.LT.OR P5, PT, R176, 0x22, P5 ;  /* 0x00000022b000780c */ /* 0x000fe40002fa1670 */
[----:B------:R-:W-:-:S02]  /*69e0*/  FSEL R172, R165, -INF , !P6 ;  /* 0xff800000a5ac7808 */ /* 0x000fc40007000000 */
[----:B------:R-:W-:Y:S02]  /*69f0*/  FSEL R170, R168, -INF , !P4 ;  /* 0xff800000a8aa7808 */ /* 0x000fe40006000000 */
        /* <DEDUP_REMOVED lines=16> */
[----:B------:R-:W-:-:S02]  /*6b00*/  IADD3 R177, R174, 0x8, R5 ;  /* 0x00000008aeb17810 */ /* 0x000fc40007ffe005 */
[----:B------:R-:W-:Y:S02]  /*6b10*/  IADD3 R176, R14, 0x8, R5 ;  /* 0x000000080eb07810 */ /* 0x000fe40007ffe005 */
[----:B------:R-:W-:Y:S02]  /*6b20*/  FSEL R175, R175, -INF , !P6 ;  /* 0xff800000afaf7808 */ /* 0x000fe40007000000 */
[----:B------:R-:W-:Y:S02]  /*6b30*/  FSEL R174, R180, -INF , !P4 ;  /* 0xff800000b4ae7808 */ /* 0x000fe40006000000 */
[----:B------:R-:W-:Y:S01]  /*6b40*/  FSEL R168, R181, -INF , !P5 ;  /* 0xff800000b5a87808 */ /* 0x000fe20006800000 */
[----:B------:R-:W-:Y:S06]  /*6b50*/  @!P2 BRA `(.L_x_4000) ;  /* 0x00000000005ca947 */ /* 0x000fec0003800000 */
[----:B------:R-:W-:Y:S01]  /*6b60*/  IMAD.IADD R179, R5, 0x1, R6 ;  /* 0x0000000105b37824 */ /* 0x000fe200078e0206 */
[----:B------:R-:W-:Y:S03]  /*6b70*/  BSSY B0, `(.L_x_4001) ;  /* 0x0000011000007945 */ /* 0x000fe60003800000 */
[----:B------:R-:W-:-:S05]  /*6b80*/  VIADD R179, R179, 0x8 ;  /* 0x00000008b3b37836 */ /* 0x000fca0000000000 */
[----:B------:R-:W-:-:S13]  /*6b90*/  ISETP.GT.AND P4, PT, R179, -0x1, PT ;  /* 0xffffffffb300780c */ /* 0x000fda0003f84270 */
[----:B------:R-:W-:Y:S05]  /*6ba0*/  @P4 BRA `(.L_x_4002) ;  /* 0x0000000000204947 */ /* 0x000fea0003800000 */
[----:B------:R-:W-:Y:S02]  /*6bb0*/  MOV R180, UR25 ;  /* 0x0000001900b47c02 */ /* 0x000fe40008000f00 */
[----:B------:R-:W-:Y:S02]  /*6bc0*/  LOP3.LUT R179, RZ, R179, RZ, 0x33, !PT ;  /* 0x000000b3ffb37212 */ /* 0x000fe400078e33ff */
[----:B------:R-:W-:-:S13]  /*6bd0*/  ISETP.NE.AND P4, PT, R180, 0x1, PT ;  /* 0x00000001b400780c */ /* 0x000fda0003f85270 */
[----:B------:R-:W1:Y:S02]  /*6be0*/  @P4 LDC.64 R14, c[0x0][0x9e8] ;  /* 0x00027a00ff0e4b82 */ /* 0x000e640000000a00 */
[----:B-1----:R-:W-:-:S05]  /*6bf0*/  @P4 IMAD.HI.U32 R14, R179, R14, RZ ;  /* 0x0000000eb30e4227 */ /* 0x002fca00078e00ff */
[----:B------:R-:W-:-:S04]  /*6c00*/  @P4 SHF.R.U32.HI R179, RZ, R15, R14 ;  /* 0x0000000fffb34219 */ /* 0x000fc8000001160e */
[----:B------:R-:W-:Y:S01]  /*6c10*/  LOP3.LUT R179, RZ, R179, RZ, 0x33, !PT ;  /* 0x000000b3ffb37212 */ /* 0x000fe200078e33ff */
[----:B------:R-:W-:Y:S06]  /*6c20*/  BRA `(.L_x_4003) ;  /* 0x0000000000147947 */ /* 0x000fec0003800000 */
.L_x_4002:
[----:B------:R-:W-:-:S05]  /*6c30*/  IMAD.U32 R180, RZ, RZ, UR25 ;  /* 0x00000019ffb47e24 */ /* 0x000fca000f8e00ff */
[----:B------:R-:W-:-:S13]  /*6c40*/  ISETP.NE.AND P4, PT, R180, 0x1, PT ;  /* 0x00000001b400780c */ /* 0x000fda0003f85270 */
[----:B------:R-:W1:Y:S02]  /*6c50*/  @P4 LDC.64 R14, c[0x0][0x9e8] ;  /* 0x00027a00ff0e4b82 */ /* 0x000e640000000a00 */
[----:B-1----:R-:W-:-:S05]  /*6c60*/  @P4 IMAD.HI.U32 R14, R179, R14, RZ ;  /* 0x0000000eb30e4227 */ /* 0x002fca00078e00ff */
[----:B------:R-:W-:-:S07]  /*6c70*/  @P4 SHF.R.U32.HI R179, RZ, R15, R14 ;  /* 0x0000000fffb34219 */ /* 0x000fce000001160e */
.L_x_4003:
[----:B------:R-:W-:Y:S05]  /*6c80*/  BSYNC B0 ;  /* 0x0000000000007941 */ /* 0x000fea0003800000 */
.L_x_4001:
[----:B------:R-:W-:-:S04]  /*6c90*/  IMAD R179, R179, R180, -R178 ;  /* 0x000000b4b3b37224 */ /* 0x000fc800078e0ab2 */
[----:B------:R-:W-:-:S05]  /*6ca0*/  IMAD.IADD R179, R179, 0x1, -R2 ;  /* 0x00000001b3b37824 */ /* 0x000fca00078e0a02 */
[----:B------:R-:W-:Y:S02]  /*6cb0*/  VIADDMNMX R176, R179, R180, R176, PT ;  /* 0x000000b4b3b07246 */ /* 0x000fe400038001b0 */
[----:B------:R-:W-:-:S07]  /*6cc0*/  VIMNMX R177, R177, R179, !PT ;  /* 0x000000b3b1b17248 */ /* 0x000fce0007fe0100 */
.L_x_4000:
[----:B------:R-:W-:Y:S01]  /*6cd0*/  FMNMX.FTZ R14, R192, R7, !PT ;  /* 0x00000007c00e7209 */ /* 0x000fe20007810000 */
[----:B------:R-:W-:Y:S01]  /*6ce0*/  UMOV UR10, UR21 ;  /* 0x00000015000a7c82 */ /* 0x000fe20008000000 */
[----:B------:R-:W-:Y:S02]  /*6cf0*/  ISETP.GT.AND P4, PT, R177, 0x1, P3 ;  /* 0x00000001b100780c */ /* 0x000fe40001f84270 */
[----:B------:R-:W-:Y:S02]  /*6d00*/  FMNMX.FTZ R15, R193, R14, !PT ;  /* 0x0000000ec10f7209 */ /* 0x000fe40007810000 */
[----:B------:R-:W-:Y:S02]  /*6d10*/  ISETP.LT.OR P4, PT, R176, 0x2, P4 ;  /* 0x00000002b000780c */ /* 0x000fe40002781670 */
[----:B------:R-:W-:Y:S02]  /*6d20*/  FMNMX.FTZ R14, R194, R15, !PT ;  /* 0x0000000fc20e7209 */ /* 0x000fe40007810000 */
[----:B------:R-:W-:-:S02]  /*6d30*/  FSEL R20, R20, -INF , !P4 ;  /* 0xff80000014147808 */ /* 0x000fc40006000000 */
[----:B------:R-:W-:Y:S02]  /*6d40*/  FMNMX.FTZ R15, R195, R14, !PT ;  /* 0x0000000ec30f7209 */ /* 0x000fe40007810000 */
[----:B------:R-:W-:Y:S02]  /*6d50*/  ISETP.GT.AND P4, PT, R177, RZ, P3 ;  /* 0x000000ffb100720c */ /* 0x000fe40001f84270 */
[----:B------:R-:W-:Y:S02]  /*6d60*/  FMNMX.FTZ R14, R196, R15, !PT ;  /* 0x0000000fc40e7209 */ /* 0x000fe40007810000 */
[----:B------:R-:W-:Y:S02]  /*6d70*/  ISETP.LT.OR P4, PT, R176, 0x1, P4 ;  /* 0x00000001b000780c */ /* 0x000fe40002781670 */
[----:B------:R-:W-:Y:S02]  /*6d80*/  FMNMX.FTZ R15, R173, R14, !PT ;  /* 0x0000000ead0f7209 */ /* 0x000fe40007810000 */
[----:B------:R-:W-:-:S02]  /*6d90*/  ISETP.GT.AND P5, PT, R177, 0x8, P3 ;  /* 0x00000008b100780c */ /* 0x000fc40001fa4270 */
[----:B------:R-:W-:Y:S02]  /*6da0*/  FMNMX.FTZ R15, R164, R15, !PT ;  /* 0x0000000fa40f7209 */ /* 0x000fe40007810000 */
[----:B------:R-:W-:Y:S02]  /*6db0*/  FSEL R11, R11, -INF , !P4 ;  /* 0xff8000000b0b7808 */ /* 0x000fe40006000000 */
        /* <DEDUP_REMOVED lines=18> */
[C---:B------:R-:W-:Y:S01]  /*6ee0*/  ISETP.GT.AND P4, PT, R177.reuse, 0x18, P3 ;  /* 0x00000018b100780c */ /* 0x040fe20001f84270 */
[----:B------:R-:W1:Y:S01]  /*6ef0*/  SHFL.BFLY PT, R14, R15, 0x2, 0x1f ;  /* 0x0c401f000f0e7f89 */ /* 0x000e6200000e0000 */
[C---:B------:R-:W-:Y:S02]  /*6f00*/  ISETP.LT.OR P6, PT, R176.reuse, 0x12, P6 ;  /* 0x00000012b000780c */ /* 0x040fe400037c1670 */
[----:B------:R-:W-:Y:S02]  /*6f10*/  ISETP.GT.AND P5, PT, R177, 0x19, P3 ;  /* 0x00000019b100780c */ /* 0x000fe40001fa4270 */
[----:B------:R-:W-:-:S02]  /*6f20*/  ISETP.LT.OR P4, PT, R176, 0x19, P4 ;  /* 0x00000019b000780c */ /* 0x000fc40002781670 */
[----:B------:R-:W-:Y:S02]  /*6f30*/  FSEL R154, R154, -INF , !P6 ;  /* 0xff8000009a9a7808 */ /* 0x000fe40007000000 */
[----:B------:R-:W-:Y:S02]  /*6f40*/  ISETP.GT.AND P6, PT, R177, 0x20, P3 ;  /* 0x00000020b100780c */ /* 0x000fe40001fc4270 */
[C---:B------:R-:W-:Y:S02]  /*6f50*/  ISETP.LT.OR P5, PT, R176.reuse, 0x1a, P5 ;  /* 0x0000001ab000780c */ /* 0x040fe40002fa1670 */
[----:B------:R-:W-:Y:S02]  /*6f60*/  FSEL R155, R155, -INF , !P4 ;  /* 0xff8000009b9b7808 */ /* 0x000fe40006000000 */
[----:B------:R-:W-:Y:S02]  /*6f70*/  ISETP.GT.AND P4, PT, R177, 0x21, P3 ;  /* 0x00000021b100780c */ /* 0x000fe40001f84270 */
[----:B------:R-:W-:-:S02]  /*6f80*/  ISETP.LT.OR P6, PT, R176, 0x21, P6 ;  /* 0x00000021b000780c */ /* 0x000fc400037c1670 */
[----:B------:R-:W-:Y:S02]  /*6f90*/  FSEL R156, R156, -INF , !P5 ;  /* 0xff8000009c9c7808 */ /* 0x000fe40006800000 */
[----:B------:R-:W-:Y:S02]  /*6fa0*/  ISETP.GT.AND P5, PT, R177, 0x28, P3 ;  /* 0x00000028b100780c */ /* 0x000fe40001fa4270 */
[----:B------:R-:W-:Y:S02]  /*6fb0*/  ISETP.LT.OR P4, PT, R176, 0x22, P4 ;  /* 0x00000022b000780c */ /* 0x000fe40002781670 */
[----:B-1----:R-:W-:Y:S02]  /*6fc0*/  FMNMX.FTZ R178, R15, R14, !PT ;  /* 0x0000000e0fb27209 */ /* 0x002fe40007810000 */
[----:B------:R-:W-:Y:S02]  /*6fd0*/  FMNMX.FTZ R15, R11, R8, !PT ;  /* 0x000000080b0f7209 */ /* 0x000fe40007810000 */
[----:B------:R-:W-:Y:S01]  /*6fe0*/  FSEL R157, R157, -INF , !P6 ;  /* 0xff8000009d9d7808 */ /* 0x000fe20007000000 */
[----:B------:R-:W1:Y:S01]  /*6ff0*/  SHFL.BFLY PT, R179, R178, 0x1, 0x1f ;  /* 0x0c201f00b2b37f89 */ /* 0x000e6200000e0000 */
[----:B------:R-:W-:-:S02]  /*7000*/  FMNMX.FTZ R15, R20, R15, !PT ;  /* 0x0000000f140f7209 */ /* 0x000fc40007810000 */
[----:B------:R-:W-:Y:S02]  /*7010*/  ISETP.LT.OR P5, PT, R176, 0x29, P5 ;  /* 0x00000029b000780c */ /* 0x000fe40002fa1670 */
[----:B------:R-:W-:Y:S02]  /*7020*/  FSEL R158, R158, -INF , !P4 ;  /* 0xff8000009e9e7808 */ /* 0x000fe40006000000 */
[----:B------:R-:W-:Y:S02]  /*7030*/  ISETP.GT.AND P4, PT, R177, 0x29, P3 ;  /* 0x00000029b100780c */ /* 0x000fe40001f84270 */
[----:B------:R-:W-:Y:S02]  /*7040*/  FSEL R159, R159, -INF , !P5 ;  /* 0xff8000009f9f7808 */ /* 0x000fe40006800000 */
[----:B------:R-:W-:Y:S02]  /*7050*/  ISETP.GT.AND P5, PT, R177, 0x30, P3 ;  /* 0x00000030b100780c */ /* 0x000fe40001fa4270 */
[----:B------:R-:W-:-:S02]  /*7060*/  ISETP.LT.OR P4, PT, R176, 0x2a, P4 ;  /* 0x0000002ab000780c */ /* 0x000fc40002781670 */
[----:B------:R-:W-:Y:S02]  /*7070*/  ISETP.LT.OR P5, PT, R176, 0x31, P5 ;  /* 0x00000031b000780c */ /* 0x000fe40002fa1670 */
[----:B------:R-:W-:Y:S02]  /*7080*/  FSEL R160, R160, -INF , !P4 ;  /* 0xff800000a0a07808 */ /* 0x000fe40006000000 */
[C---:B------:R-:W-:Y:S02]  /*7090*/  ISETP.GT.AND P4, PT, R177.reuse, 0x31, P3 ;  /* 0x00000031b100780c */ /* 0x040fe40001f84270 */
[----:B------:R-:W-:Y:S02]  /*70a0*/  FSEL R162, R162, -INF , !P5 ;  /* 0xff800000a2a27808 */ /* 0x000fe40006800000 */
[----:B------:R-:W-:Y:S02]  /*70b0*/  ISETP.GT.AND P5, PT, R177, 0x38, P3 ;  /* 0x00000038b100780c */ /* 0x000fe40001fa4270 */
[----:B-1----:R-:W-:-:S02]  /*70c0*/  FMNMX.FTZ R14, R178, R179, !PT ;  /* 0x000000b3b20e7209 */ /* 0x002fc40007810000 */
[----:B------:R-:W-:Y:S02]  /*70d0*/  FMNMX.FTZ R178, R152, R15, !PT ;  /* 0x0000000f98b27209 */ /* 0x000fe40007810000 */
[----:B------:R-:W-:Y:S02]  /*70e0*/  ISETP.LT.OR P4, PT, R176, 0x32, P4 ;  /* 0x00000032b000780c */ /* 0x000fe40002781670 */
[----:B------:R-:W-:Y:S02]  /*70f0*/  FMNMX.FTZ R178, R21, R178, !PT ;  /* 0x000000b215b27209 */ /* 0x000fe40007810000 */
[----:B------:R-:W-:Y:S02]  /*7100*/  ISETP.GT.AND P3, PT, R177, 0x39, P3 ;  /* 0x00000039b100780c */ /* 0x000fe40001f64270 */
[----:B------:R-:W-:Y:S01]  /*7110*/  FMNMX.FTZ R15, R153, R178, !PT ;  /* 0x000000b2990f7209 */ /* 0x000fe20007810000 */
[----:B------:R-:W-:Y:S01]  /*7120*/  FMUL.FTZ R178, R14, UR10 ;  /* 0x0000000a0eb27c20 */ /* 0x000fe20008410000 */
[----:B------:R-:W-:-:S02]  /*7130*/  ISETP.LT.OR P5, PT, R176, 0x39, P5 ;  /* 0x00000039b000780c */ /* 0x000fc40002fa1670 */
[----:B------:R-:W-:Y:S02]  /*7140*/  FMNMX.FTZ R180, R154, R15, !PT ;  /* 0x0000000f9ab47209 */ /* 0x000fe40007810000 */
[----:B------:R-:W-:Y:S02]  /*7150*/  FSEL R163, R163, -INF , !P4 ;  /* 0xff800000a3a37808 */ /* 0x000fe40006000000 */
[----:B------:R-:W-:Y:S02]  /*7160*/  FMNMX.FTZ R15, R155, R180, !PT ;  /* 0x000000b49b0f7209 */ /* 0x000fe40007810000 */
[----:B------:R-:W-:Y:S02]  /*7170*/  FSETP.NEU.FTZ.AND P6, PT, R14, -INF , PT ;  /* 0xff8000000e00780b */ /* 0x000fe40003fdd000 */
[----:B------:R-:W-:Y:S02]  /*7180*/  FMNMX.FTZ R180, R156, R15, !PT ;  /* 0x0000000f9cb47209 */ /* 0x000fe40007810000 */
[----:B------:R-:W-:-:S02]  /*7190*/  ISETP.LT.OR P3, PT, R176, 0x3a, P3 ;  /* 0x0000003ab000780c */ /* 0x000fc40001f61670 */
[----:B------:R-:W-:Y:S02]  /*71a0*/  FMNMX.FTZ R179, R157, R180, !PT ;  /* 0x000000b49db37209 */ /* 0x000fe40007810000 */
[----:B------:R-:W-:Y:S02]  /*71b0*/  FSEL R166, R166, -INF , !P5 ;  /* 0xff800000a6a67808 */ /* 0x000fe40006800000 */
[----:B------:R-:W-:Y:S02]  /*71c0*/  FMNMX.FTZ R182, R158, R179, !PT ;  /* 0x000000b39eb67209 */ /* 0x000fe40007810000 */
[----:B------:R-:W-:Y:S02]  /*71d0*/  FSEL R178, R178, RZ, P6 ;  /* 0x000000ffb2b27208 */ /* 0x000fe40003000000 */
[----:B------:R-:W-:Y:S02]  /*71e0*/  FMNMX.FTZ R179, R159, R182, !PT ;  /* 0x000000b69fb37209 */ /* 0x000fe40007810000 */
[----:B------:R-:W-:Y:S01]  /*71f0*/  FSEL R167, R167, -INF , !P3 ;  /* 0xff800000a7a77808 */ /* 0x000fe20005800000 */
        /* <DEDUP_REMOVED lines=8> */
[----:B------:R-:W-:Y:S01]  /*7280*/  IADD3 R175, -R17, RZ, RZ ;  /* 0x000000ff11af7210 */ /* 0x000fe20007ffe1ff */
[--C-:B------:R-:W-:Y:S01]  /*7290*/  FFMA.FTZ R164, R164, UR10, -R178.reuse ;  /* 0x0000000aa4a47c23 */ /* 0x100fe200080108b2 */
[----:B------:R-:W-:Y:S01]  /*72a0*/  FMNMX.FTZ R179, R163, R182, !PT ;  /* 0x000000b6a3b37209 */ /* 0x000fe20007810000 */
[--C-:B------:R-:W-:Y:S01]  /*72b0*/  FFMA.FTZ R170, R170, UR10, -R178.reuse ;  /* 0x0000000aaaaa7c23 */ /* 0x100fe200080108b2 */
[----:B------:R-:W-:Y:S01]  /*72c0*/  MUFU.EX2 R180, R180 ;  /* 0x000000b400b47308 */ /* 0x000fe20000000800 */
[----:B------:R-:W-:Y:S01]  /*72d0*/  ISETP.NE.AND P3, PT, R2, R175, PT ;  /* 0x000000af0200720c */ /* 0x000fe20003f65270 */
[--C-:B------:R-:W-:Y:S01]  /*72e0*/  FFMA.FTZ R171, R171, UR10, -R178.reuse ;  /* 0x0000000aabab7c23 */ /* 0x100fe200080108b2 */
[----:B------:R-:W-:Y:S01]  /*72f0*/  FMNMX.FTZ R182, R166, R179, !PT ;  /* 0x000000b3a6b67209 */ /* 0x000fe20007810000 */
[--C-:B------:R-:W-:Y:S01]  /*7300*/  FFMA.FTZ R179, R196, UR10, -R178.reuse ;  /* 0x0000000ac4b37c23 */ /* 0x100fe200080108b2 */
[----:B------:R-:W-:-:S02]  /*7310*/  FFMA.FTZ R165, R165, UR10, -R178 ;  /* 0x0000000aa5a57c23 */ /* 0x000fc400080108b2 */
[----:B------:R-:W-:Y:S01]  /*7320*/  FMNMX.FTZ R181, R167, R182, !PT ;  /* 0x000000b6a7b57209 */ /* 0x000fe20007810000 */
[--C-:B------:R-:W-:Y:S01]  /*7330*/  FFMA.FTZ R182, R173, UR10, -R178.reuse ;  /* 0x0000000aadb67c23 */ /* 0x100fe200080108b2 */
[--C-:B------:R-:W-:Y:S01]  /*7340*/  FFMA.FTZ R173, R172, UR10, -R178.reuse ;  /* 0x0000000aacad7c23 */ /* 0x100fe200080108b2 */
[----:B------:R-:W-:Y:S01]  /*7350*/  FSEL R172, R14, RZ, P6 ;  /* 0x000000ff0eac7208 */ /* 0x000fe20003000000 */
[----:B------:R-:W-:Y:S01]  /*7360*/  MUFU.EX2 R177, R177 ;  /* 0x000000b100b17308 */ /* 0x000fe20000000800 */
[----:B-1----:R-:W1:Y:S03]  /*7370*/  SHFL.BFLY PT, R192, R181, 0x2, 0x1f ;  /* 0x0c401f00b5c07f89 */ /* 0x002e6600000e0000 */
[----:B------:R-:W-:Y:S01]  /*7380*/  FADD.FTZ R172, -R172, R7 ;  /* 0x00000007acac7221 */ /* 0x000fe20000010100 */
[--C-:B------:R-:W-:Y:S01]  /*7390*/  FFMA.FTZ R7, R161, UR10, -R178.reuse ;  /* 0x0000000aa1077c23 */ /* 0x100fe200080108b2 */
[--C-:B------:R-:W-:Y:S01]  /*73a0*/  FFMA.FTZ R161, R174, UR10, -R178.reuse ;  /* 0x0000000aaea17c23 */ /* 0x100fe200080108b2 */
[----:B------:R-:W-:Y:S01]  /*73b0*/  FFMA.FTZ R174, R168, UR10, -R178 ;  /* 0x0000000aa8ae7c23 */ /* 0x000fe200080108b2 */
[----:B------:R-:W-:Y:S01]  /*73c0*/  FMUL.FTZ R172, R172, UR10 ;  /* 0x0000000aacac7c20 */ /* 0x000fe20008410000 */
[----:B------:R-:W-:Y:S08]  /*73d0*/  MUFU.EX2 R176, R176 ;  /* 0x000000b000b07308 */ /* 0x000ff00000000800 */
[----:B------:R-:W2:Y:S01]  /*73e0*/  MUFU.EX2 R172, R172 ;  /* 0x000000ac00ac7308 */ /* 0x000ea20000000800 */
[----:B-1----:R-:W-:-:S07]  /*73f0*/  FMNMX.FTZ R183, R181, R192, !PT ;  /* 0x000000c0b5b77209 */ /* 0x002fce0007810000 */
[----:B------:R-:W1:Y:S01]  /*7400*/  MUFU.EX2 R179, R179 ;  /* 0x000000b300b37308 */ /* 0x000e620000000800 */
[----:B------:R-:W-:Y:S01]  /*7410*/  FFMA.FTZ R192, R169, UR10, -R178 ;  /* 0x0000000aa9c07c23 */ /* 0x000fe200080108b2 */
[----:B------:R-:W3:Y:S01]  /*7420*/  SHFL.BFLY PT, R196, R183, 0x1, 0x1f ;  /* 0x0c201f00b7c47f89 */ /* 0x000ee200000e0000 */
[----:B--2---:R-:W-:-:S05]  /*7430*/  FFMA.FTZ R175, R172, R4, R15 ;  /* 0x00000004acaf7223 */ /* 0x004fca000001000f */
[----:B------:R-:W2:Y:S01]  /*7440*/  MUFU.EX2 R182, R182 ;  /* 0x000000b600b67308 */ /* 0x000ea20000000800 */
[-C--:B------:R-:W-:Y:S01]  /*7450*/  FMUL.FTZ R24, R24, R172.reuse ;  /* 0x000000ac18187220 */ /* 0x080fe20000410000 */
[-C--:B------:R-:W-:Y:S01]  /*7460*/  FMUL.FTZ R25, R25, R172.reuse ;  /* 0x000000ac19197220 */ /* 0x080fe20000410000 */
[----:B------:R-:W-:Y:S01]  /*7470*/  FADD.FTZ R168, R180, R175 ;  /* 0x000000afb4a87221 */ /* 0x000fe20000010000 */
[-C--:B------:R-:W-:Y:S01]  /*7480*/  FMUL.FTZ R28, R28, R172.reuse ;  /* 0x000000ac1c1c7220 */ /* 0x080fe20000410000 */
[-C--:B------:R-:W-:Y:S01]  /*7490*/  FMUL.FTZ R29, R29, R172.reuse ;  /* 0x000000ac1d1d7220 */ /* 0x080fe20000410000 */
[-C--:B------:R-:W-:Y:S01]  /*74a0*/  FMUL.FTZ R32, R32, R172.reuse ;  /* 0x000000ac20207220 */ /* 0x080fe20000410000 */
[----:B------:R-:W-:Y:S01]  /*74b0*/  FADD.FTZ R175, R177, R168 ;  /* 0x000000a8b1af7221 */ /* 0x000fe20000010000 */
        /* <DEDUP_REMOVED lines=11> */
[----:B---3--:R-:W-:Y:S01]  /*7570*/  FMNMX.FTZ R169, R183, R196, !PT ;  /* 0x000000c4b7a97209 */ /* 0x008fe20007810000 */
[-C--:B------:R-:W-:Y:S01]  /*7580*/  FMUL.FTZ R52, R52, R172.reuse ;  /* 0x000000ac34347220 */ /* 0x080fe20000410000 */
[-C--:B------:R-:W-:Y:S01]  /*7590*/  FMUL.FTZ R53, R53, R172.reuse ;  /* 0x000000ac35357220 */ /* 0x080fe20000410000 */
[-C--:B------:R-:W-:Y:S01]  /*75a0*/  FMUL.FTZ R56, R56, R172.reuse ;  /* 0x000000ac38387220 */ /* 0x080fe20000410000 */
[C---:B------:R-:W-:Y:S01]  /*75b0*/  FSETP.NEU.FTZ.AND P4, PT, R169.reuse, -INF , PT ;  /* 0xff800000a900780b */ /* 0x040fe20003f9d000 */
[----:B------:R-:W-:Y:S01]  /*75c0*/  FMUL.FTZ R4, R169, UR10 ;  /* 0x0000000aa9047c20 */ /* 0x000fe20008410000 */
[----:B------:R-:W3:Y:S01]  /*75d0*/  MUFU.EX2 R170, R170 ;  /* 0x000000aa00aa7308 */ /* 0x000ee20000000800 */
[-C--:B------:R-:W-:Y:S01]  /*75e0*/  FMUL.FTZ R57, R57, R172.reuse ;  /* 0x000000ac39397220 */ /* 0x080fe20000410000 */
[-C--:B------:R-:W-:Y:S01]  /*75f0*/  FMUL.FTZ R60, R60, R172.reuse ;  /* 0x000000ac3c3c7220 */ /* 0x080fe20000410000 */
[----:B------:R-:W-:Y:S01]  /*7600*/  FMUL.FTZ R61, R61, R172 ;  /* 0x000000ac3d3d7220 */ /* 0x000fe20000410000 */
[----:B------:R-:W-:Y:S01]  /*7610*/  FSEL R178, R4, RZ, P4 ;  /* 0x000000ff04b27208 */ /* 0x000fe20002000000 */
[----:B------:R-:W-:Y:S01]  /*7620*/  FADD.FTZ R4, R176, R175 ;  /* 0x000000afb0047221 */ /* 0x000fe20000010000 */
[----:B------:R-:W-:-:S02]  /*7630*/  IMAD.U32 R175, RZ, RZ, UR39 ;  /* 0x00000027ffaf7e24 */ /* 0x000fc4000f8e00ff */
[----:B------:R-:W-:Y:S01]  /*7640*/  FMUL.FTZ R64, R64, R172 ;  /* 0x000000ac40407220 */ /* 0x000fe20000410000 */
[----:B------:R-:W3:Y:S01]  /*7650*/  MUFU.EX2 R171, R171 ;  /* 0x000000ab00ab7308 */ /* 0x000ee20000000800 */
[----:B-1----:R-:W-:Y:S01]  /*7660*/  FADD.FTZ R181, R179, R4 ;  /* 0x00000004b3b57221 */ /* 0x002fe20000010000 */
[--C-:B------:R-:W-:Y:S01]  /*7670*/  FFMA.FTZ R168, R11, UR10, -R178.reuse ;  /* 0x0000000a0ba87c23 */ /* 0x100fe200080108b2 */
[----:B------:R-:W-:Y:S01]  /*7680*/  FSEL R11, R169, RZ, P4 ;  /* 0x000000ffa90b7208 */ /* 0x000fe20002000000 */
[--C-:B------:R-:W-:Y:S01]  /*7690*/  FFMA.FTZ R195, R157, UR10, -R178.reuse ;  /* 0x0000000a9dc37c23 */ /* 0x100fe200080108b2 */
[----:B--2---:R-:W-:Y:S01]  /*76a0*/  FADD.FTZ R181, R182, R181 ;  /* 0x000000b5b6b57221 */ /* 0x004fe20000010000 */
[--C-:B------:R-:W-:Y:S01]  /*76b0*/  FFMA.FTZ R20, R20, UR10, -R178.reuse ;  /* 0x0000000a14147c23 */ /* 0x100fe200080108b2 */
[--C-:B------:R-:W-:Y:S01]  /*76c0*/  FFMA.FTZ R152, R152, UR10, -R178.reuse ;  /* 0x0000000a98987c23 */ /* 0x100fe200080108b2 */
[----:B------:R-:W1:Y:S01]  /*76d0*/  MUFU.EX2 R165, R165 ;  /* 0x000000a500a57308 */ /* 0x000e620000000800 */
[----:B----4-:R-:W-:Y:S01]  /*76e0*/  FADD.FTZ R196, R164, R181 ;  /* 0x000000b5a4c47221 */ /* 0x010fe20000010000 */
[----:B------:R-:W-:Y:S01]  /*76f0*/  FFMA.FTZ R181, R154, UR10, -R178 ;  /* 0x0000000a9ab57c23 */ /* 0x000fe200080108b2 */
[----:B------:R-:W-:Y:S01]  /*7700*/  FADD.FTZ R4, -R11, R8 ;  /* 0x000000080b047221 */ /* 0x000fe20000010100 */
[----:B------:R-:W-:Y:S01]  /*7710*/  FFMA.FTZ R8, R21, UR10, -R178 ;  /* 0x0000000a15087c23 */ /* 0x000fe200080108b2 */
[----:B-----5:R-:W-:Y:S01]  /*7720*/  FADD.FTZ R193, R173, R196 ;  /* 0x000000c4adc17221 */ /* 0x020fe20000010000 */
[--C-:B------:R-:W-:Y:S01]  /*7730*/  FFMA.FTZ R183, R155, UR10, -R178.reuse ;  /* 0x0000000a9bb77c23 */ /* 0x100fe200080108b2 */
[----:B------:R-:W-:Y:S01]  /*7740*/  FMUL.FTZ R4, R4, UR10 ;  /* 0x0000000a04047c20 */ /* 0x000fe20008410000 */
[----:B------:R-:W2:Y:S01]  /*7750*/  MUFU.EX2 R192, R192 ;  /* 0x000000c000c07308 */ /* 0x000ea20000000800 */
[----:B---3--:R-:W-:Y:S01]  /*7760*/  FADD.FTZ R154, R170, R193 ;  /* 0x000000c1aa9a7221 */ /* 0x008fe20000010000 */
[--C-:B------:R-:W-:Y:S01]  /*7770*/  FFMA.FTZ R153, R153, UR10, -R178.reuse ;  /* 0x0000000a99997c23 */ /* 0x100fe200080108b2 */
[--C-:B------:R-:W-:Y:S01]  /*7780*/  FFMA.FTZ R201, R166, UR10, -R178.reuse ;  /* 0x0000000aa6c97c23 */ /* 0x100fe200080108b2 */
[----:B------:R-:W-:Y:S01]  /*7790*/  FFMA.FTZ R197, R159, UR10, -R178 ;  /* 0x0000000a9fc57c23 */ /* 0x000fe200080108b2 */
[----:B------:R-:W-:Y:S01]  /*77a0*/  FADD.FTZ R154, R171, R154 ;  /* 0x0000009aab9a7221 */ /* 0x000fe20000010000 */
[--C-:B------:R-:W-:Y:S01]  /*77b0*/  FFMA.FTZ R193, R156, UR10, -R178.reuse ;  /* 0x0000000a9cc17c23 */ /* 0x100fe200080108b2 */
[----:B------:R-:W-:Y:S01]  /*77c0*/  FFMA.FTZ R198, R160, UR10, -R178 ;  /* 0x0000000aa0c67c23 */ /* 0x000fe200080108b2 */
[----:B------:R-:W-:Y:S01]  /*77d0*/  MUFU.EX2 R7, R7 ;  /* 0x0000000700077308 */ /* 0x000fe20000000800 */
[----:B-1----:R-:W-:Y:S01]  /*77e0*/  FADD.FTZ R157, R165, R154 ;  /* 0x0000009aa59d7221 */ /* 0x002fe20000010000 */
[----:B------:R-:W-:Y:S01]  /*77f0*/  F2FP.F16.F32.PACK_AB R160, R171, R170 ;  /* 0x000000aaaba0723e */ /* 0x000fe200000000ff */
[--C-:B------:R-:W-:Y:S01]  /*7800*/  FFMA.FTZ R196, R158, UR10, -R178.reuse ;  /* 0x0000000a9ec47c23 */ /* 0x100fe200080108b2 */
[----:B------:R-:W-:Y:S01]  /*7810*/  FFMA.FTZ R200, R163, UR10, -R178 ;  /* 0x0000000aa3c87c23 */ /* 0x000fe200080108b2 */
[----:B------:R-:W-:-:S02]  /*7820*/  @!P3 IMAD R175, R175, 0x40, R16 ;  /* 0x00000040afafb824 */ /* 0x000fc400078e0210 */
[--C-:B------:R-:W-:Y:S01]  /*7830*/  FFMA.FTZ R199, R162, UR10, -R178.reuse ;  /* 0x0000000aa2c77c23 */ /* 0x100fe200080108b2 */
[----:B------:R-:W-:Y:S01]  /*7840*/  FFMA.FTZ R178, R167, UR10, -R178 ;  /* 0x0000000aa7b27c23 */ /* 0x000fe200080108b2 */
[----:B------:R-:W1:Y:S01]  /*7850*/  MUFU.EX2 R194, R194 ;  /* 0x000000c200c27308 */ /* 0x000e620000000800 */
[----:B--2---:R-:W-:Y:S01]  /*7860*/  F2FP.F16.F32.PACK_AB R162, R192, R165 ;  /* 0x000000a5c0a2723e */ /* 0x004fe200000000ff */
[-C--:B------:R-:W-:Y:S01]  /*7870*/  FMUL.FTZ R65, R65, R172.reuse ;  /* 0x000000ac41417220 */ /* 0x080fe20000410000 */
[----:B------:R-:W-:Y:S01]  /*7880*/  @!P3 LEA R175, R175, UR48, 0x2 ;  /* 0x00000030afafbc11 */ /* 0x000fe2000f8e10ff */
[-C--:B------:R-:W-:Y:S01]  /*7890*/  FMUL.FTZ R68, R68, R172.reuse ;  /* 0x000000ac44447220 */ /* 0x080fe20000410000 */
[----:B------:R-:W-:Y:S01]  /*78a0*/  F2FP.F16.F32.PACK_AB R154, R176, R177 ;  /* 0x000000b1b09a723e */ /* 0x000fe200000000ff */
[----:B------:R-:W-:Y:S01]  /*78b0*/  FMUL.FTZ R69, R69, R172 ;  /* 0x000000ac45457220 */ /* 0x000fe20000410000 */
[----:B------:R-:W-:Y:S01]  /*78c0*/  F2FP.F16.F32.PACK_AB R156, R182, R179 ;  /* 0x000000b3b69c723e */ /* 0x000fe200000000ff */
[----:B------:R-:W-:Y:S01]  /*78d0*/  MUFU.EX2 R161, R161 ;  /* 0x000000a100a17308 */ /* 0x000fe20000000800 */
[----:B------:R2:W-:Y:S01]  /*78e0*/  @!P3 STS [R175+0x28800], R172 ;  /* 0x028800acaf00b388 */ /* 0x0005e20000000800 */
[----:B------:R-:W-:Y:S01]  /*78f0*/  F2FP.F16.F32.PACK_AB R158, R173, R164 ;  /* 0x000000a4ad9e723e */ /* 0x000fe200000000ff */
[-C--:B------:R-:W-:Y:S01]  /*7900*/  FMUL.FTZ R72, R72, R172.reuse ;  /* 0x000000ac48487220 */ /* 0x080fe20000410000 */
[-C--:B------:R-:W-:Y:S01]  /*7910*/  FMUL.FTZ R73, R73, R172.reuse ;  /* 0x000000ac49497220 */ /* 0x080fe20000410000 */
[-C--:B------:R-:W-:Y:S01]  /*7920*/  FMUL.FTZ R76, R76, R172.reuse ;  /* 0x000000ac4c4c7220 */ /* 0x080fe20000410000 */
[-C--:B------:R-:W-:Y:S01]  /*7930*/  FMUL.FTZ R77, R77, R172.reuse ;  /* 0x000000ac4d4d7220 */ /* 0x080fe20000410000 */
[-C--:B------:R-:W-:Y:S01]  /*7940*/  FMUL.FTZ R80, R80, R172.reuse ;  /* 0x000000ac50507220 */ /* 0x080fe20000410000 */
[----:B------:R-:W3:Y:S01]  /*7950*/  MUFU.EX2 R174, R174 ;  /* 0x000000ae00ae7308 */ /* 0x000ee20000000800 */
[----:B-1----:R-:W-:Y:S01]  /*7960*/  F2FP.F16.F32.PACK_AB R164, R194, R7 ;  /* 0x00000007c2a4723e */ /* 0x002fe200000000ff */
[-C--:B------:R-:W-:Y:S01]  /*7970*/  FMUL.FTZ R81, R81, R172.reuse ;  /* 0x000000ac51517220 */ /* 0x080fe20000410000 */
[-C--:B------:R-:W-:Y:S01]  /*7980*/  FMUL.FTZ R84, R84, R172.reuse ;  /* 0x000000ac54547220 */ /* 0x080fe20000410000 */
[-C--:B------:R-:W-:Y:S01]  /*7990*/  FMUL.FTZ R85, R85, R172.reuse ;  /* 0x000000ac55557220 */ /* 0x080fe20000410000 */
[-C--:B------:R-:W-:Y:S01]  /*79a0*/  FMUL.FTZ R88, R88, R172.reuse ;  /* 0x000000ac58587220 */ /* 0x080fe20000410000 */
[-C--:B------:R-:W-:Y:S01]  /*79b0*/  FMUL.FTZ R89, R89, R172.reuse ;  /* 0x000000ac59597220 */ /* 0x080fe20000410000 */
[-C--:B------:R-:W-:Y:S01]  /*79c0*/  FMUL.FTZ R92, R92, R172.reuse ;  /* 0x000000ac5c5c7220 */ /* 0x080fe20000410000 */
[----:B------:R1:W4:Y:S01]  /*79d0*/  MUFU.EX2 R21, R4 ;  /* 0x0000000400157308 */ /* 0x0003220000000800 */
        /* <DEDUP_REMOVED lines=8> */
[----:B-1----:R-:W-:Y:S01]  /*7a60*/  FADD.FTZ R4, R192, R157 ;  /* 0x0000009dc0047221 */ /* 0x002fe20000010000 */
[----:B---3--:R-:W-:Y:S01]  /*7a70*/  F2FP.F16.F32.PACK_AB R166, R174, R161 ;  /* 0x000000a1aea6723e */ /* 0x008fe200000000ff */
[-C--:B------:R-:W-:Y:S01]  /*7a80*/  FMUL.FTZ R108, R108, R172.reuse ;  /* 0x000000ac6c6c7220 */ /* 0x080fe20000410000 */
[-C--:B------:R-:W-:Y:S01]  /*7a90*/  FMUL.FTZ R109, R109, R172.reuse ;  /* 0x000000ac6d6d7220 */ /* 0x080fe20000410000 */
[----:B------:R-:W-:Y:S01]  /*7aa0*/  FADD.FTZ R157, R7, R4 ;  /* 0x00000004079d7221 */ /* 0x000fe20000010000 */
[-C--:B------:R-:W-:Y:S01]  /*7ab0*/  FMUL.FTZ R112, R112, R172.reuse ;  /* 0x000000ac70707220 */ /* 0x080fe20000410000 */
[-C--:B------:R-:W-:Y:S01]  /*7ac0*/  FMUL.FTZ R113, R113, R172.reuse ;  /* 0x000000ac71717220 */ /* 0x080fe20000410000 */
[----:B------:R-:W1:Y:S01]  /*7ad0*/  MUFU.EX2 R11, R20 ;  /* 0x00000014000b7308 */ /* 0x000e620000000800 */
[----:B------:R-:W-:Y:S01]  /*7ae0*/  FADD.FTZ R4, R194, R157 ;  /* 0x0000009dc2047221 */ /* 0x000fe20000010000 */
[----:B----4-:R2:W-:Y:S01]  /*7af0*/  @!P3 STS [R175+0x28820], R21 ;  /* 0x02882015af00b388 */ /* 0x0105e20000000800 */
        /* <DEDUP_REMOVED lines=14> */
[----:B---3--:R-:W-:Y:S01]  /*7be0*/  F2FP.F16.F32.PACK_AB R152, R180, R15 ;  /* 0x0000000fb498723e */ /* 0x008fe200000000ff */
[----:B------:R-:W-:Y:S01]  /*7bf0*/  FADD.FTZ R15, R161, R4 ;  /* 0x00000004a10f7221 */ /* 0x000fe20000010000 */
[-C--:B------:R-:W-:Y:S01]  /*7c00*/  FMUL.FTZ R140, R140, R172.reuse ;  /* 0x000000ac8c8c7220 */ /* 0x080fe20000410000 */
[-C--:B------:R-:W-:Y:S01]  /*7c10*/  FMUL.FTZ R141, R141, R172.reuse ;  /* 0x000000ac8d8d7220 */ /* 0x080fe20000410000 */
[-C--:B------:R-:W-:Y:S01]  /*7c20*/  FMUL.FTZ R144, R144, R172.reuse ;  /* 0x000000ac90907220 */ /* 0x080fe20000410000 */
[----:B------:R-:W-:Y:S01]  /*7c30*/  FADD.FTZ R4, R174, R15 ;  /* 0x0000000fae047221 */ /* 0x000fe20000010000 */
[----:B-----5:R-:W-:Y:S01]  /*7c40*/  FFMA.FTZ R174, R21, R3, R168 ;  /* 0x0000000315ae7223 */ /* 0x020fe200000100a8 */
[----:B------:R3:W5:Y:S01]  /*7c50*/  MUFU.EX2 R157, R153 ;  /* 0x00000099009d7308 */ /* 0x0007620000000800 */
[-C--:B------:R-:W-:Y:S01]  /*7c60*/  FMUL.FTZ R145, R145, R172.reuse ;  /* 0x000000ac91917220 */ /* 0x080fe20000410000 */
[-C--:B------:R-:W-:Y:S01]  /*7c70*/  FMUL.FTZ R148, R148, R172.reuse ;  /* 0x000000ac94947220 */ /* 0x080fe20000410000 */
[----:B-1----:R-:W-:Y:S01]  /*7c80*/  FADD.FTZ R174, R11, R174 ;  /* 0x000000ae0bae7221 */ /* 0x002fe20000010000 */
[----:B------:R-:W-:Y:S01]  /*7c90*/  FMUL.FTZ R149, R149, R172 ;  /* 0x000000ac95957220 */ /* 0x000fe20000410000 */
[-C--:B------:R-:W-:Y:S01]  /*7ca0*/  FMUL.FTZ R26, R26, R21.reuse ;  /* 0x000000151a1a7220 */ /* 0x080fe20000410000 */
[-C--:B------:R-:W-:Y:S01]  /*7cb0*/  FMUL.FTZ R27, R27, R21.reuse ;  /* 0x000000151b1b7220 */ /* 0x080fe20000410000 */
[----:B----4-:R-:W-:Y:S01]  /*7cc0*/  FADD.FTZ R3, R155, R174 ;  /* 0x000000ae9b037221 */ /* 0x010fe20000010000 */
[----:B------:R-:W1:Y:S01]  /*7cd0*/  MUFU.EX2 R20, R181 ;  /* 0x000000b500147308 */ /* 0x000e620000000800 */
[----:B---3--:R-:W-:Y:S01]  /*7ce0*/  F2FP.F16.F32.PACK_AB R153, R11, R168 ;  /* 0x000000a80b99723e */ /* 0x008fe200000000ff */
[----:B------:R-:W-:Y:S01]  /*7cf0*/  FMUL.FTZ R30, R30, R21 ;  /* 0x000000151e1e7220 */ /* 0x000fe20000410000 */
[C---:B--2---:R-:W-:Y:S01]  /*7d00*/  FADD.FTZ R174, R8.reuse, R3 ;  /* 0x0000000308ae7221 */ /* 0x044fe20000010000 */
[----:B------:R-:W-:Y:S01]  /*7d10*/  F2FP.F16.F32.PACK_AB R155, R8, R155 ;  /* 0x0000009b089b723e */ /* 0x000fe200000000ff */
[----:B------:R-:W-:Y:S01]  /*7d20*/  BAR.SYNC.DEFER_BLOCKING 0xf, 0x100 ;  /* 0x03c4000000007b1d */ /* 0x000fe20000010000 */
[-C--:B------:R-:W-:Y:S01]  /*7d30*/  FMUL.FTZ R31, R31, R21.reuse ;  /* 0x000000151f1f7220 */ /* 0x080fe20000410000 */
[-C--:B------:R-:W-:Y:S01]  /*7d40*/  FMUL.FTZ R34, R34, R21.reuse ;  /* 0x0000001522227220 */ /* 0x080fe20000410000 */
[-C--:B------:R-:W-:Y:S01]  /*7d50*/  FMUL.FTZ R35, R35, R21.reuse ;  /* 0x0000001523237220 */ /* 0x080fe20000410000 */
[----:B-----5:R-:W-:Y:S01]  /*7d60*/  FADD.FTZ R3, R157, R174 ;  /* 0x000000ae9d037221 */ /* 0x020fe20000010000 */
[-C--:B------:R-:W-:Y:S01]  /*7d70*/  FMUL.FTZ R38, R38, R21.reuse ;  /* 0x0000001526267220 */ /* 0x080fe20000410000 */
[----:B------:R-:W2:Y:S01]  /*7d80*/  MUFU.EX2 R159, R183 ;  /* 0x000000b7009f7308 */ /* 0x000ea20000000800 */
[-C--:B------:R-:W-:Y:S01]  /*7d90*/  FMUL.FTZ R39, R39, R21.reuse ;  /* 0x0000001527277220 */ /* 0x080fe20000410000 */
[-C--:B------:R-:W-:Y:S01]  /*7da0*/  FMUL.FTZ R42, R42, R21.reuse ;  /* 0x000000152a2a7220 */ /* 0x080fe20000410000 */
[-C--:B------:R-:W-:Y:S01]  /*7db0*/  FMUL.FTZ R43, R43, R21.reuse ;  /* 0x000000152b2b7220 */ /* 0x080fe20000410000 */
[-C--:B------:R-:W-:Y:S01]  /*7dc0*/  FMUL.FTZ R46, R46, R21.reuse ;  /* 0x000000152e2e7220 */ /* 0x080fe20000410000 */
[----:B------:R-:W-:Y:S01]  /*7dd0*/  FMUL.FTZ R47, R47, R21 ;  /* 0x000000152f2f7220 */ /* 0x000fe20000410000 */
[C---:B-1----:R-:W-:Y:S01]  /*7de0*/  FADD.FTZ R174, R20.reuse, R3 ;  /* 0x0000000314ae7221 */ /* 0x042fe20000010000 */
[----:B------:R-:W-:Y:S01]  /*7df0*/  F2FP.F16.F32.PACK_AB R157, R20, R157 ;  /* 0x0000009d149d723e */ /* 0x000fe200000000ff */
        /* <DEDUP_REMOVED lines=9> */
[----:B--2---:R-:W-:Y:S01]  /*7e90*/  FADD.FTZ R3, R159, R174 ;  /* 0x000000ae9f037221 */ /* 0x004fe20000010000 */
[----:B------:R2:W-:Y:S01]  /*7ea0*/  STSM.16.M88.4 [R18+0x26800], R152 ;  /* 0x0268009812007844 */ /* 0x0005e20000000200 */
[-C--:B------:R-:W-:Y:S01]  /*7eb0*/  FMUL.FTZ R63, R63, R21.reuse ;  /* 0x000000153f3f7220 */ /* 0x080fe20000410000 */
[-C--:B------:R-:W-:Y:S01]  /*7ec0*/  FMUL.FTZ R66, R66, R21.reuse ;  /* 0x0000001542427220 */ /* 0x080fe20000410000 */
[-C--:B------:R-:W-:Y:S01]  /*7ed0*/  FMUL.FTZ R67, R67, R21.reuse ;  /* 0x0000001543437220 */ /* 0x080fe20000410000 */
[-C--:B------:R-:W-:Y:S01]  /*7ee0*/  FMUL.FTZ R70, R70, R21.reuse ;  /* 0x0000001546467220 */ /* 0x080fe20000410000 */
[----:B------:R-:W-:Y:S01]  /*7ef0*/  FMUL.FTZ R71, R71, R21 ;  /* 0x0000001547477220 */ /* 0x000fe20000410000 */
[----:B------:R-:W4:Y:S01]  /*7f00*/  MUFU.EX2 R196, R196 ;  /* 0x000000c400c47308 */ /* 0x000f220000000800 */
[C---:B-1----:R-:W-:Y:S01]  /*7f10*/  FADD.FTZ R174, R170.reuse, R3 ;  /* 0x00000003aaae7221 */ /* 0x042fe20000010000 */
[----:B------:R-:W-:Y:S01]  /*7f20*/  F2FP.F16.F32.PACK_AB R159, R170, R159 ;  /* 0x0000009faa9f723e */ /* 0x000fe200000000ff */
[-C--:B------:R-:W-:Y:S01]  /*7f30*/  FMUL.FTZ R74, R74, R21.reuse ;  /* 0x000000154a4a7220 */ /* 0x080fe20000410000 */
[-C--:B------:R-:W-:Y:S01]  /*7f40*/  FMUL.FTZ R75, R75, R21.reuse ;  /* 0x000000154b4b7220 */ /* 0x080fe20000410000 */
[-C--:B------:R-:W-:Y:S01]  /*7f50*/  FMUL.FTZ R78, R78, R21.reuse ;  /* 0x000000154e4e7220 */ /* 0x080fe20000410000 */
[-C--:B------:R-:W-:Y:S01]  /*7f60*/  FMUL.FTZ R79, R79, R21.reuse ;  /* 0x000000154f4f7220 */ /* 0x080fe20000410000 */
[----:B------:R2:W-:Y:S01]  /*7f70*/  STSM.16.M88.4 [R23], R156 ;  /* 0x0000009c17007844 */ /* 0x0005e20000000200 */
[----:B------:R-:W1:Y:S01]  /*7f80*/  MUFU.EX2 R163, R197 ;  /* 0x000000c500a37308 */ /* 0x000e620000000800 */
        /* <DEDUP_REMOVED lines=8> */
[C---:B----4-:R-:W-:Y:S01]  /*8010*/  FADD.FTZ R174, R196.reuse, R3 ;  /* 0x00000003c4ae7221 */ /* 0x050fe20000010000 */
[----:B------:R-:W-:Y:S01]  /*8020*/  F2FP.F16.F32.PACK_AB R161, R196, R161 ;  /* 0x000000a1c4a1723e */ /* 0x000fe200000000ff */
[-C--:B------:R-:W-:Y:S01]  /*8030*/  FMUL.FTZ R94, R94, R21.reuse ;  /* 0x000000155e5e7220 */ /* 0x080fe20000410000 */
[-C--:B------:R-:W-:Y:S01]  /*8040*/  FMUL.FTZ R95, R95, R21.reuse ;  /* 0x000000155f5f7220 */ /* 0x080fe20000410000 */
[-C--:B------:R-:W-:Y:S01]  /*8050*/  FMUL.FTZ R98, R98, R21.reuse ;  /* 0x0000001562627220 */ /* 0x080fe20000410000 */
[-C--:B------:R-:W-:Y:S01]  /*8060*/  FMUL.FTZ R99, R99, R21.reuse ;  /* 0x0000001563637220 */ /* 0x080fe20000410000 */
[-C--:B------:R-:W-:Y:S01]  /*8070*/  FMUL.FTZ R102, R102, R21.reuse ;  /* 0x0000001566667220 */ /* 0x080fe20000410000 */
[----:B------:R-:W4:Y:S01]  /*8080*/  MUFU.EX2 R165, R199 ;  /* 0x000000c700a57308 */ /* 0x000f220000000800 */
        /* <DEDUP_REMOVED lines=8> */
[C---:B---3--:R-:W-:Y:S01]  /*8110*/  FADD.FTZ R174, R198.reuse, R3 ;  /* 0x00000003c6ae7221 */ /* 0x048fe20000010000 */
[----:B------:R-:W-:Y:S01]  /*8120*/  F2FP.F16.F32.PACK_AB R163, R198, R163 ;  /* 0x000000a3c6a3723e */ /* 0x000fe200000000ff */
[-C--:B------:R-:W-:Y:S01]  /*8130*/  FMUL.FTZ R115, R115, R21.reuse ;  /* 0x0000001573737220 */ /* 0x080fe20000410000 */
[-C--:B------:R-:W-:Y:S01]  /*8140*/  FMUL.FTZ R118, R118, R21.reuse ;  /* 0x0000001576767220 */ /* 0x080fe20000410000 */
[-C--:B------:R-:W-:Y:S01]  /*8150*/  FMUL.FTZ R119, R119, R21.reuse ;  /* 0x0000001577777220 */ /* 0x080fe20000410000 */
[-C--:B------:R-:W-:Y:S01]  /*8160*/  FMUL.FTZ R122, R122, R21.reuse ;  /* 0x000000157a7a7220 */ /* 0x080fe20000410000 */
[----:B------:R2:W-:Y:S01]  /*8170*/  STSM.16.M88.4 [R19], R160 ;  /* 0x000000a013007844 */ /* 0x0005e20000000200 */
[----:B------:R-:W3:Y:S01]  /*8180*/  MUFU.EX2 R167, R201 ;  /* 0x000000c900a77308 */ /* 0x000ee20000000800 */
[----:B----4-:R-:W-:Y:S01]  /*8190*/  FADD.FTZ R3, R165, R174 ;  /* 0x000000aea5037221 */ /* 0x010fe20000010000 */
[-C--:B------:R-:W-:Y:S01]  /*81a0*/  FMUL.FTZ R123, R123, R21.reuse ;  /* 0x000000157b7b7220 */ /* 0x080fe20000410000 */
        /* <DEDUP_REMOVED lines=12> */
[-C--:B------:R-:W-:Y:S01]  /*8270*/  FMUL.FTZ R143, R143, R21.reuse ;  /* 0x000000158f8f7220 */ /* 0x080fe20000410000 */
[-C--:B------:R-:W-:Y:S01]  /*8280*/  FMUL.FTZ R146, R146, R21.reuse ;  /* 0x0000001592927220 */ /* 0x080fe20000410000 */
[----:B---3--:R-:W-:Y:S01]  /*8290*/  FADD.FTZ R3, R167, R168 ;  /* 0x000000a8a7037221 */ /* 0x008fe20000010000 */
[-C--:B------:R-:W-:Y:S01]  /*82a0*/  FMUL.FTZ R147, R147, R21.reuse ;  /* 0x0000001593937220 */ /* 0x080fe20000410000 */
[-C--:B------:R-:W-:Y:S01]  /*82b0*/  FMUL.FTZ R150, R150, R21.reuse ;  /* 0x0000001596967220 */ /* 0x080fe20000410000 */
[----:B------:R-:W-:Y:S01]  /*82c0*/  FMUL.FTZ R151, R151, R21 ;  /* 0x0000001597977220 */ /* 0x000fe20000410000 */
[C---:B----4-:R-:W-:Y:S01]  /*82d0*/  F2FP.F16.F32.PACK_AB R167, R178.reuse, R167 ;  /* 0x000000a7b2a7723e */ /* 0x050fe200000000ff */
[----:B------:R-:W-:-:S04]  /*82e0*/  FADD.FTZ R3, R178, R3 ;  /* 0x00000003b2037221 */ /* 0x000fc80000010000 */
[----:B------:R2:W-:Y:S01]  /*82f0*/  STSM.16.M88.4 [R22], R164 ;  /* 0x000000a416007844 */ /* 0x0005e20000000200 */
[----:B------:R-:W-:Y:S05]  /*8300*/  @!P0 BRA `(.L_x_4004) ;  /* 0x0000000000048947 */ /* 0x000fea0003800000 */
[----:B------:R-:W-:Y:S01]  /*8310*/  BPT.TRAP 0x1 ;  /* 0x000000040000795c */ /* 0x000fe20000300000 */
.L_x_4004:
[----:B------:R1:W3:Y:S01]  /*8320*/  SYNCS.PHASECHK.TRANS64.TRYWAIT P3, [UR27+0x28c50], R10 ;  /* 0x028c500aff0075a7 */ /* 0x0002e2000806015b */
[----:B------:R-:W-:Y:S05]  /*8330*/  @!P0 BRA `(.L_x_4005) ;  /* 0x0000000000048947 */ /* 0x000fea0003800000 */
[----:B------:R-:W-:Y:S01]  /*8340*/  BPT.TRAP 0x1 ;  /* 0x000000040000795c */ /* 0x000fe20000300000 */
.L_x_4005:
[----:B---3--:R-:W-:Y:S05]  /*8350*/  @P3 BRA `(.L_x_4006) ;  /* 0x0000000000083947 */ /* 0x008fea0003800000 */
[----:B------:R-:W3:Y:S02]  /*8360*/  SYNCS.PHASECHK.TRANS64.TRYWAIT P3, [UR27+0x28c50], R10 ;  /* 0x028c500aff0075a7 */ /* 0x000ee4000806015b */
[----:B---3--:R-:W-:Y:S05]  /*8370*/  @!P3 BRA `(.L_x_4007) ;  /* 0x000000a40024b947 */ /* 0x008fea0003800000 */
.L_x_4006:
[----:B------:R-:W-:Y:S01]  /*8380*/  ULEA UR11, UR26, UR45, 0xc ;  /* 0x0000002d1a0b7291 */ /* 0x000fe2000f8e603f */
[----:B------:R-:W-:Y:S01]  /*8390*/  WARPGROUP.ARRIVE ;  /* 0x00000000000079c5 */ /* 0x000fe20000000000 */
[----:B------:R-:W-:Y:S01]  /*83a0*/  UMOV UR7, 0x40000040 ;  /* 0x4000004000077882 */ /* 0x000fe20000000000 */
[----:B------:R-:W-:Y:S01]  /*83b0*/  ISETP.GT.AND P3, PT, R9, R12, PT ;  /* 0x0000000c0900720c */ /* 0x000fe20003f64270 */
[----:B------:R-:W-:Y:S01]  /*83c0*/  UMOV UR39, UR26 ;  /* 0x0000001a00277c82 */ /* 0x000fe20008000000 */
[----:B---3--:R-:W-:Y:S01]  /*83d0*/  @!P1 IADD3 R13, R13, 0x28c60, RZ ;  /* 0x00028c600d0d9810 */ /* 0x008fe20007ffe0ff */
[----:B------:R-:W-:Y:S01]  /*83e0*/  VIADD R9, R9, 0xffffffff ;  /* 0xffffffff09097836 */ /* 0x000fe20000000000 */
[----:B------:R-:W-:Y:S01]  /*83f0*/  UMOV UR6, UR11 ;  /* 0x0000000b00067c82 */ /* 0x000fe20008000000 */
[----:B------:R-:W-:Y:S01]  /*8400*/  MOV R8, R169 ;  /* 0x000000a900087202 */ /* 0x000fe20000000f00 */
[----:B------:R-:W-:Y:S01]  /*8410*/  HGMMA.64x256x16.F32 R24, R152, gdesc[UR4].tnspB, R24, gsb0 ;  /* 0x43e0000498187df0 */ /* 0x000fe20008000818 */
[----:B------:R-:W-:Y:S01]  /*8420*/  UIADD3 UR6, UR11, 0x80, URZ ;  /* 0x000000800b067890 */ /* 0x000fe2000fffe03f */
[----:B------:R-:W-:Y:S01]  /*8430*/  @!P1 PRMT R13, RZ, 0x654, R13 ;  /* 0x00000654ff0d9816 */ /* 0x000fe2000000000d */
[----:B------:R-:W-:Y:S01]  /*8440*/  UMOV UR7, 0x40000040 ;  /* 0x4000004000077882 */ /* 0x000fe20000000000 */
[----:B------:R-:W-:Y:S01]  /*8450*/  IMAD.MOV.U32 R7, RZ, RZ, R14 ;  /* 0x000000ffff077224 */ /* 0x000fe200078e000e */
[----:B------:R-:W-:-:S02]  /*8460*/  WARPGROUP.DEPBAR.LE gsb0, 0x0 ;  /* 0x00008000000079c5 */ /* 0x000fc40000010000 */
[----:B------:R-:W-:-:S15]  /*8470*/  WARPGROUP.ARRIVE ;  /* 0x00000000000079c5 */ /* 0x000fde0000000000 */
[----:B------:R-:W-:-:S06]  /*8480*/  NOP ;  /* 0x0000000000007918 */ /* 0x000fcc0000000000 */
        /* <DEDUP_REMOVED lines=24> */
[----:B------:R-:W-:Y:S01]  /*8610*/  MOV R8, R169 ;  /* 0x000000a900087202 */ /* 0x000fe20000000f00 */
[----:B------:R-:W-:Y:S01]  /*8620*/  IMAD.MOV.U32 R7, RZ, RZ, R14 ;  /* 0x000000ffff077224 */ /* 0x000fe200078e000e */
[----:B------:R-:W-:-:S06]  /*8630*/  UMOV UR39, UR26 ;  /* 0x0000001a00277c82 */ /* 0x000fcc0008000000 */
.L_x_3991:
[----:B------:R-:W-:Y:S01]  /*8640*/  ULDC UR14, c[0x0][0x9e4] ;  /* 0x00027900000e7ab9 */ /* 0x000fe20000000800 */
[----:B------:R-:W-:Y:S01]  /*8650*/  ULDC UR11, c[0x0][0x9dc] ;  /* 0x00027700000b7ab9 */ /* 0x000fe20000000800 */
[----:B------:R-:W-:Y:S02]  /*8660*/  UISETP.GE.AND UP0, UPT, UR14, 0x1, UPT ;  /* 0x000000010e00788c */ /* 0x000fe4000bf06270 */
[----:B------:R-:W-:-:S04]  /*8670*/  UIADD3 UR11, UR54, -UR11, URZ ;  /* 0x8000000b360b7290 */ /* 0x000fc8000fffe03f */
[----:B------:R-:W-:-:S13]  /*8680*/  PLOP3.LUT P6, PT, PT, PT, UP0, 0x80, 0x0 ;  /* 0x000000000000781c */ /* 0x000fda0003fcf008 */
[----:B------:R-:W-:Y:S05]  /*8690*/  @!P6 BRA `(.L_x_4009) ;  /* 0x000000000044e947 */ /* 0x000fea0003800000 */
        /* <DEDUP_REMOVED lines=10> */
.L_x_4010:
[----:B------:R-:W-:-:S11]  /*8740*/  UISETP.NE.AND UP0, UPT, UR14, 0x1, UPT ;  /* 0x000000010e00788c */ /* 0x000fd6000bf05270 */
[----:B------:R-:W-:Y:S02]  /*8750*/  @UP0 ULDC.64 UR18, c[0x0][0x9e8] ;  /* 0x00027a0000120ab9 */ /* 0x000fe40000000a00 */
[----:B------:R-:W-:-:S04]  /*8760*/  UIMAD.WIDE.U32 UR6, UR54, UR18, URZ ;  /* 0x00000012360672a5 */ /* 0x000fc8000f8e003f */
[----:B------:R-:W-:-:S12]  /*8770*/  @UP0 USHF.R.U32.HI UR54, URZ, UR19, UR7 ;  /* 0x000000133f360299 */ /* 0x000fd80008011607 */
.L_x_4011:
[----:B------:R-:W-:-:S04]  /*8780*/  UIMAD UR54, UR54, UR14, URZ ;  /* 0x0000000e363672a4 */ /* 0x000fc8000f8e023f */
[----:B------:R-:W-:-:S04]  /*8790*/  UISETP.LT.AND UP0, UPT, UR11, UR54, UPT ;  /* 0x000000360b00728c */ /* 0x000fc8000bf01270 */
[----:B------:R-:W-:-:S12]  /*87a0*/  USEL UR11, UR11, UR54, !UP0 ;  /* 0x000000360b0b7287 */ /* 0x000fd8000c000000 */
.L_x_4009:
[----:B------:R-:W-:-:S04]  /*87b0*/  UIADD3 UR11, UR11, 0x3f, URZ ;  /* 0x0000003f0b0b7890 */ /* 0x000fc8000fffe03f */
[----:B------:R-:W-:-:S04]  /*87c0*/  USHF.R.S32.HI UR6, URZ, 0x1f, UR11 ;  /* 0x0000001f3f067899 */ /* 0x000fc8000801140b */
[----:B------:R-:W-:-:S04]  /*87d0*/  ULEA.HI UR6, UR6, UR11, URZ, 0x6 ;  /* 0x0000000b06067291 */ /* 0x000fc8000f8f303f */
[----:B------:R-:W-:-:S04]  /*87e0*/  USHF.R.S32.HI UR6, URZ, 0x6, UR6 ;  /* 0x000000063f067899 */ /* 0x000fc80008011406 */
[----:B------:R-:W-:-:S04]  /*87f0*/  UISETP.LT.AND UP0, UPT, UR41, UR6, UPT ;  /* 0x000000062900728c */ /* 0x000fc8000bf01270 */
[----:B------:R-:W-:-:S06]  /*8800*/  USEL UR21, UR41, UR6, !UP0 ;  /* 0x0000000629157287 */ /* 0x000fcc000c000000 */
[----:B------:R-:W-:-:S13]  /*8810*/  ISETP.GE.AND P2, PT, R9, UR21, PT ;  /* 0x0000001509007c0c */ /* 0x000fda000bf46270 */
[----:B------:R-:W-:Y:S05]  /*8820*/  @!P2 BRA `(.L_x_4012) ;  /* 0x0000001c0038a947 */ /* 0x000fea0003800000 */
[----:B------:R-:W-:Y:S01]  /*8830*/  MOV R11, R8 ;  /* 0x00000008000b7202 */ /* 0x000fe20000000f00 */
[----:B------:R-:W-:Y:S01]  /*8840*/  IMAD.MOV.U32 R20, RZ, RZ, R7 ;  /* 0x000000ffff147224 */ /* 0x000fe200078e0007 */
[----:B-1----:R-:W-:Y:S01]  /*8850*/  MOV R10, R9 ;  /* 0x00000009000a7202 */ /* 0x002fe20000000f00 */
[----:B------:R-:W-:Y:S01]  /*8860*/  UMOV UR23, UR39 ;  /* 0x0000002700177c82 */ /* 0x000fe20008000000 */
[----:B------:R-:W-:Y:S01]  /*8870*/  ULDC UR22, c[0x0][0x988] ;  /* 0x0002620000167ab9 */ /* 0x000fe20000000800 */
[----:B------:R-:W-:-:S05]  /*8880*/  ULDC UR24, c[0x0][0x9d8] ;  /* 0x0002760000187ab9 */ /* 0x000fca0000000800 */
.L_x_4021:
[----:B------:R-:W-:Y:S01]  /*8890*/  UIADD3 UR39, UR23, 0x1, URZ ;  /* 0x0000000117277890 */ /* 0x000fe2000fffe03f */
[C---:B------:R-:W-:Y:S01]  /*88a0*/  ISETP.GT.AND P2, PT, R10.reuse, UR21, PT ;  /* 0x000000150a007c0c */ /* 0x040fe2000bf44270 */
[----:B------:R-:W-:Y:S02]  /*88b0*/  VIADD R10, R10, 0xffffffff ;  /* 0xffffffff0a0a7836 */ /* 0x000fe40000000000 */
[----:B------:R-:W-:-:S04]  /*88c0*/  UISETP.NE.AND UP0, UPT, UR39, 0x2, UPT ;  /* 0x000000022700788c */ /* 0x000fc8000bf05270 */
[----:B------:R-:W-:Y:S02]  /*88d0*/  USEL UR6, URZ, 0x1, UP0 ;  /* 0x000000013f067887 */ /* 0x000fe40008000000 */
[----:B------:R-:W-:Y:S02]  /*88e0*/  USEL UR39, UR39, URZ, UP0 ;  /* 0x0000003f27277287 */ /* 0x000fe40008000000 */
[----:B------:R-:W-:Y:S01]  /*88f0*/  ULOP3.LUT UR38, UR38, UR6, URZ, 0x3c, !UPT ;  /* 0x0000000626267292 */ /* 0x000fe2000f8e3c3f */
[----:B-1--4-:R-:W-:Y:S11]  /*8900*/  @!P0 BRA `(.L_x_4013) ;  /* 0x0000000000048947 */ /* 0x012ff60003800000 */
[----:B------:R-:W-:Y:S01]  /*8910*/  BPT.TRAP 0x1 ;  /* 0x000000040000795c */ /* 0x000fe20000300000 */
.L_x_4013:
[----:B------:R-:W-:Y:S01]  /*8920*/  ULEA UR25, UR39, UR48, 0x3 ;  /* 0x0000003027197291 */ /* 0x000fe2000f8e183f */
[----:B------:R-:W-:-:S04]  /*8930*/  MOV R9, UR38 ;  /* 0x0000002600097c02 */ /* 0x000fc80008000f00 */
[----:B------:R-:W-:-:S04]  /*8940*/  SHF.L.U32 R9, R9, 0x1f, RZ ;  /* 0x0000001f09097819 */ /* 0x000fc800000006ff */
[----:B------:R1:W4:Y:S01]  /*8950*/  SYNCS.PHASECHK.TRANS64.TRYWAIT P3, [UR25+0x28c30], R9 ;  /* 0x028c3009ff0075a7 */ /* 0x0003220008060159 */
[----:B------:R-:W-:Y:S05]  /*8960*/  @!P0 BRA `(.L_x_4014) ;  /* 0x0000000000048947 */ /* 0x000fea0003800000 */
[----:B------:R-:W-:Y:S01]  /*8970*/  BPT.TRAP 0x1 ;  /* 0x000000040000795c */ /* 0x000fe20000300000 */
.L_x_4014:
[----:B----4-:R-:W-:Y:S05]  /*8980*/  @P3 BRA `(.L_x_4015) ;  /* 0x0000000000083947 */ /* 0x010fea0003800000 */
[----:B------:R-:W4:Y:S02]  /*8990*/  SYNCS.PHASECHK.TRANS64.TRYWAIT P3, [UR25+0x28c30], R9 ;  /* 0x028c3009ff0075a7 */ /* 0x000f240008060159 */
[----:B----4-:R-:W-:Y:S05]  /*89a0*/  @!P3 BRA `(.L_x_4016) ;  /* 0x0000009c00acb947 */ /* 0x010fea0003800000 */
.L_x_4015:
[----:B------:R-:W-:Y:S01]  /*89b0*/  R2UR UR18, R0 ;  /* 0x00000000001272ca */ /* 0x000fe200000e0000 */
[----:B--2---:R-:W-:Y:S01]  /*89c0*/  WARPGROUP.ARRIVE ;  /* 0x00000000000079c5 */ /* 0x004fe20000000000 */
[----:B------:R-:W-:Y:S01]  /*89d0*/  UMOV UR19, 0x40000040 ;  /* 0x4000004000137882 */ /* 0x000fe20000000000 */
[----:B------:R-:W-:Y:S01]  /*89e0*/  UMOV UR7, 0x40000040 ;  /* 0x4000004000077882 */ /* 0x000fe20000000000 */
[----:B------:R-:W-:Y:S01]  /*89f0*/  UMOV UR11, 0x40000040 ;  /* 0x40000040000b7882 */ /* 0x000fe20000000000 */
[----:B------:R-:W-:-:S08]  /*8a00*/  UMOV UR15, 0x40000040 ;  /* 0x40000040000f7882 */ /* 0x000fd00000000000 */
[----:B------:R-:W-:-:S04]  /*8a10*/  ULEA UR18, UR39, UR18, 0x9 ;  /* 0x0000001227127291 */ /* 0x000fc8000f8e483f */
[----:B------:R-:W-:Y:S02]  /*8a20*/  UIADD3 UR6, UR18, 0x2, URZ ;  /* 0x0000000212067890 */ /* 0x000fe4000fffe03f */
[----:B------:R-:W-:Y:S02]  /*8a30*/  UIADD3 UR10, UR18, 0x4, URZ ;  /* 0x00000004120a7890 */ /* 0x000fe4000fffe03f */
[----:B------:R-:W-:Y:S02]  /*8a40*/  UIADD3 UR14, UR18, 0x6, URZ ;  /* 0x00000006120e7890 */ /* 0x000fe4000fffe03f */
[----:B------:R-:W-:Y:S03]  /*8a50*/  HGMMA.64x64x16.F32 R152, gdesc[UR16], RZ, !UPT, gsb0 ;  /* 0x00e00000109879f0 */ /* 0x000fe6000c0008ff */
[----:B------:R-:W-:Y:S02]  /*8a60*/  WARPGROUP.DEPBAR.LE gsb0, 0x0 ;  /* 0x00008000000079c5 */ /* 0x000fe40000010000 */
[----:B------:R-:W-:-:S06]  /*8a70*/  WARPGROUP.ARRIVE ;  /* 0x00000000000079c5 */ /* 0x000fcc0000000000 */
[----:B------:R-:W-:Y:S03]  /*8a80*/  HGMMA.64x64x16.F32 R152, gdesc[UR4], R152, gsb0 ;  /* 0x00e00000049879f0 */ /* 0x000fe60008000898 */
[----:B------:R-:W-:Y:S02]  /*8a90*/  WARPGROUP.DEPBAR.LE gsb0, 0x0 ;  /* 0x00008000000079c5 */ /* 0x000fe40000010000 */
[----:B------:R-:W-:-:S06]  /*8aa0*/  WARPGROUP.ARRIVE ;  /* 0x00000000000079c5 */ /* 0x000fcc0000000000 */
[----:B------:R-:W-:Y:S01]  /*8ab0*/  HGMMA.64x64x16.F32 R152, gdesc[UR8], R152, gsb0 ;  /* 0x00e00000089879f0 */ /* 0x000fe20008000898 */
[----:B------:R-:W-:Y:S02]  /*8ac0*/  UMOV UR10, UR22 ;  /* 0x00000016000a7c82 */ /* 0x000fe40008000000 */
[----:B------:R-:W-:Y:S02]  /*8ad0*/  WARPGROUP.DEPBAR.LE gsb0, 0x0 ;  /* 0x00008000000079c5 */ /* 0x000fe40000010000 */
[----:B------:R-:W-:-:S06]  /*8ae0*/  WARPGROUP.ARRIVE ;  /* 0x00000000000079c5 */ /* 0x000fcc0000000000 */
[----:B------:R-:W-:Y:S03]  /*8af0*/  HGMMA.64x64x16.F32 R152, gdesc[UR12], R152, gsb0 ;  /* 0x00e000000c9879f0 */ /* 0x000fe60008000898 */
[----:B------:R-:W-:Y:S02]  /*8b00*/  WARPGROUP.DEPBAR.LE gsb0, 0x0 ;  /* 0x00008000000079c5 */ /* 0x000fe40000010000 */
[----:B------:R-:W-:Y:S01]  /*8b10*/  FMUL.FTZ R21, R152, UR24 ;  /* 0x0000001898157c20 */ /* 0x000fe20008410000 */
[----:B----4-:R-:W-:Y:S01]  /*8b20*/  FMUL.FTZ R8, R153, UR24 ;  /* 0x0000001899087c20 */ /* 0x010fe20008410000 */
[----:B------:R-:W-:Y:S01]  /*8b30*/  FMUL.FTZ R152, R156, UR24 ;  /* 0x000000189c987c20 */ /* 0x000fe20008410000 */
[----:B------:R-:W-:Y:S01]  /*8b40*/  FMUL.FTZ R153, R157, UR24 ;  /* 0x000000189d997c20 */ /* 0x000fe20008410000 */
[----:B------:R-:W-:Y:S01]  /*8b50*/  FMUL.FTZ R12, R154, UR24 ;  /* 0x000000189a0c7c20 */ /* 0x000fe20008410000 */
[----:B------:R-:W-:Y:S01]  /*8b60*/  FMUL.FTZ R154, R160, UR24 ;  /* 0x00000018a09a7c20 */ /* 0x000fe20008410000 */
[----:B------:R-:W2:Y:S01]  /*8b70*/  MUFU.TANH R21, R21 ;  /* 0x0000001500157308 */ /* 0x000ea20000002400 */
[----:B---3--:R-:W-:Y:S01]  /*8b80*/  FMUL.FTZ R13, R155, UR24 ;  /* 0x000000189b0d7c20 */ /* 0x008fe20008410000 */
        /* <DEDUP_REMOVED lines=25> */
[----:B------:R-:W-:-:S05]  /*8d20*/  FMUL.FTZ R177, R183, UR24 ;  /* 0x00000018b7b17c20 */ /* 0x000fca0008410000 */
[----:B------:R-:W3:Y:S01]  /*8d30*/  MUFU.TANH R154, R154 ;  /* 0x0000009a009a7308 */ /* 0x000ee20000002400 */
[----:B----4-:R-:W-:-:S07]  /*8d40*/  FMNMX.FTZ R168, R152, R7, !PT ;  /* 0x0000000798a87209 */ /* 0x010fce0007810000 */
[----:B------:R-:W4:Y:S01]  /*8d50*/  MUFU.TANH R155, R155 ;  /* 0x0000009b009b7308 */ /* 0x000f220000002400 */
[----:B--2---:R-:W-:-:S07]  /*8d60*/  FMNMX.FTZ R7, R153, R168, !PT ;  /* 0x000000a899077209 */ /* 0x004fce0007810000 */
[----:B------:R-:W2:Y:S01]  /*8d70*/  MUFU.TANH R156, R156 ;  /* 0x0000009c009c7308 */ /* 0x000ea20000002400 */
[----:B---3--:R-:W-:-:S07]  /*8d80*/  FMNMX.FTZ R168, R154, R7, !PT ;  /* 0x000000079aa87209 */ /* 0x008fce0007810000 */
[----:B------:R-:W3:Y:S01]  /*8d90*/  MUFU.TANH R157, R157 ;  /* 0x0000009d009d7308 */ /* 0x000ee20000002400 */
[----:B----4-:R-:W-:Y:S01]  /*8da0*/  FMNMX.FTZ R7, R155, R168, !PT ;  /* 0x000000a89b077209 */ /* 0x010fe20007810000 */
[----:B------:R-:W-:-:S06]  /*8db0*/  FMUL.FTZ R168, R180, UR24 ;  /* 0x00000018b4a87c20 */ /* 0x000fcc0008410000 */
        /* <DEDUP_REMOVED lines=19> */
[----:B--2---:R-:W-:Y:S01]  /*8ef0*/  FMNMX.FTZ R7, R169, R172, !PT ;  /* 0x000000aca9077209 */ /* 0x004fe20007810000 */
[----:B------:R-:W-:Y:S01]  /*8f00*/  FMUL.FTZ R172, R174, UR24 ;  /* 0x00000018aeac7c20 */ /* 0x000fe20008410000 */
[----:B------:R-:W-:-:S03]  /*8f10*/  FMUL.FTZ R174, R179, UR24 ;  /* 0x00000018b3ae7c20 */ /* 0x000fc60008410000 */
[----:B------:R-:W2:Y:S02]  /*8f20*/  SHFL.BFLY PT, R176, R7, 0x2, 0x1f ;  /* 0x0c401f0007b07f89 */ /* 0x000ea400000e0000 */
[----:B------:R-:W5:Y:S08]  /*8f30*/  MUFU.TANH R14, R14 ;  /* 0x0000000e000e7308 */ /* 0x000f700000002400 */
[----:B------:R-:W1:Y:S08]  /*8f40*/  MUFU.TANH R15, R15 ;  /* 0x0000000f000f7308 */ /* 0x000e700000002400 */
[----:B------:R-:W1:Y:S01]  /*8f50*/  MUFU.TANH R162, R162 ;  /* 0x000000a200a27308 */ /* 0x000e620000002400 */
[----:B--2---:R-:W-:-:S02]  /*8f60*/  FMNMX.FTZ R180, R7, R176, !PT ;  /* 0x000000b007b47209 */ /* 0x004fc40007810000 */
[----:B---3--:R-:W-:-:S05]  /*8f70*/  FMNMX.FTZ R176, R12, R11, !PT ;  /* 0x0000000b0cb07209 */ /* 0x008fca0007810000 */
[----:B------:R-:W2:Y:S01]  /*8f80*/  MUFU.TANH R163, R163 ;  /* 0x000000a300a37308 */ /* 0x000ea20000002400 */
[----:B------:R-:W3:Y:S01]  /*8f90*/  SHFL.BFLY PT, R181, R180, 0x1, 0x1f ;  /* 0x0c201f00b4b57f89 */ /* 0x000ee200000e0000 */
[----:B----4-:R-:W-:Y:S01]  /*8fa0*/  FMNMX.FTZ R7, R13, R176, !PT ;  /* 0x000000b00d077209 */ /* 0x010fe20007810000 */
[----:B------:R-:W-:-:S03]  /*8fb0*/  FMUL.FTZ R176, R182, UR24 ;  /* 0x00000018b6b07c20 */ /* 0x000fc60008410000 */
[----:B-----5:R-:W-:Y:S02]  /*8fc0*/  FMNMX.FTZ R178, R14, R7, !PT ;  /* 0x000000070eb27209 */ /* 0x020fe40007810000 */
[----:B------:R-:W4:Y:S02]  /*8fd0*/  MUFU.TANH R166, R166 ;  /* 0x000000a600a67308 */ /* 0x000f240000002400 */
[----:B-1----:R-:W-:-:S04]  /*8fe0*/  FMNMX.FTZ R7, R15, R178, !PT ;  /* 0x000000b20f077209 */ /* 0x002fc80007810000 */
[----:B------:R-:W-:Y:S02]  /*8ff0*/  FMNMX.FTZ R178, R162, R7, !PT ;  /* 0x00000007a2b27209 */ /* 0x000fe40007810000 */
[----:B------:R-:W1:Y:S02]  /*9000*/  MUFU.TANH R167, R167 ;  /* 0x000000a700a77308 */ /* 0x000e640000002400 */
[----:B--2---:R-:W-:-:S06]  /*9010*/  FMNMX.FTZ R179, R163, R178, !PT ;  /* 0x000000b2a3b37209 */ /* 0x004fcc0007810000 */
[----:B------:R-:W2:Y:S01]  /*9020*/  MUFU.TANH R170, R170 ;  /* 0x000000aa00aa7308 */ /* 0x000ea20000002400 */
[----:B---3--:R-:W-:-:S05]  /*9030*/  FMNMX.FTZ R7, R180, R181, !PT ;  /* 0x000000b5b4077209 */ /* 0x008fca0007810000 */
[C---:B------:R-:W-:Y:S02]  /*9040*/  FADD.FTZ R178, -R7.reuse, R20 ;  /* 0x0000001407b27221 */ /* 0x040fe40000010100 */
[----:B------:R-:W3:Y:S01]  /*9050*/  MUFU.TANH R171, R171 ;  /* 0x000000ab00ab7308 */ /* 0x000ee20000002400 */
[----:B----4-:R-:W-:Y:S01]  /*9060*/  FMNMX.FTZ R20, R166, R179, !PT ;  /* 0x000000b3a6147209 */ /* 0x010fe20007810000 */
[----:B------:R-:W-:Y:S01]  /*9070*/  FMUL.FTZ R193, R7, UR10 ;  /* 0x0000000a07c17c20 */ /* 0x000fe20008410000 */
[----:B------:R-:W-:Y:S02]  /*9080*/  FMUL.FTZ R179, R178, UR10 ;  /* 0x0000000ab2b37c20 */ /* 0x000fe40008410000 */
[----:B-1----:R-:W-:Y:S01]  /*9090*/  FMNMX.FTZ R181, R167, R20, !PT ;  /* 0x00000014a7b57209 */ /* 0x002fe20007810000 */
        /* <DEDUP_REMOVED lines=13> */
[--C-:B------:R-:W-:Y:S01]  /*9170*/  FFMA.FTZ R159, R160, UR10, -R193.reuse ;  /* 0x0000000aa09f7c23 */ /* 0x100fe200080108c1 */
[--C-:B------:R-:W-:Y:S01]  /*9180*/  FFMA.FTZ R196, R169, UR10, -R193.reuse ;  /* 0x0000000aa9c47c23 */ /* 0x100fe200080108c1 */
[----:B------:R-:W-:-:S03]  /*9190*/  FFMA.FTZ R164, R164, UR10, -R193 ;  /* 0x0000000aa4a47c23 */ /* 0x000fc600080108c1 */
[----:B------:R-:W3:Y:S01]  /*91a0*/  MUFU.TANH R173, R173 ;  /* 0x000000ad00ad7308 */ /* 0x000ee20000002400 */
[----:B-1----:R-:W-:Y:S01]  /*91b0*/  FMNMX.FTZ R178, R172, R21, !PT ;  /* 0x00000015acb27209 */ /* 0x002fe20007810000 */
[----:B------:R-:W-:-:S06]  /*91c0*/  FFMA.FTZ R21, R8, UR10, -R193 ;  /* 0x0000000a08157c23 */ /* 0x000fcc00080108c1 */
[----:B------:R-:W1:Y:S01]  /*91d0*/  MUFU.TANH R174, R174 ;  /* 0x000000ae00ae7308 */ /* 0x000e620000002400 */
[----:B--2---:R-:W-:-:S07]  /*91e0*/  FMNMX.FTZ R178, R175, R178, !PT ;  /* 0x000000b2afb27209 */ /* 0x004fce0007810000 */
[----:B------:R-:W2:Y:S01]  /*91f0*/  MUFU.TANH R176, R176 ;  /* 0x000000b000b07308 */ /* 0x000ea20000002400 */
[----:B---3--:R-:W-:Y:S01]  /*9200*/  FMNMX.FTZ R181, R173, R178, !PT ;  /* 0x000000b2adb57209 */ /* 0x008fe20007810000 */
[----:B------:R-:W-:-:S06]  /*9210*/  FFMA.FTZ R178, R152, UR10, -R193 ;  /* 0x0000000a98b27c23 */ /* 0x000fcc00080108c1 */
[----:B------:R-:W3:Y:S01]  /*9220*/  MUFU.TANH R177, R177 ;  /* 0x000000b100b17308 */ /* 0x000ee20000002400 */
[----:B-1----:R-:W-:-:S07]  /*9230*/  FMNMX.FTZ R181, R174, R181, !PT ;  /* 0x000000b5aeb57209 */ /* 0x002fce0007810000 */
[----:B------:R-:W1:Y:S01]  /*9240*/  MUFU.EX2 R179, R179 ;  /* 0x000000b300b37308 */ /* 0x000e620000000800 */
[----:B--2---:R-:W-:Y:S01]  /*9250*/  FMNMX.FTZ R8, R176, R181, !PT ;  /* 0x000000b5b0087209 */ /* 0x004fe20007810000 */
[----:B------:R-:W-:-:S06]  /*9260*/  FFMA.FTZ R181, R156, UR10, -R193 ;  /* 0x0000000a9cb57c23 */ /* 0x000fcc00080108c1 */
[----:B------:R2:W4:Y:S01]  /*9270*/  MUFU.EX2 R20, R180 ;  /* 0x000000b400147308 */ /* 0x0005220000000800 */
[----:B---3--:R-:W-:-:S05]  /*9280*/  FMNMX.FTZ R8, R177, R8, !PT ;  /* 0x00000008b1087209 */ /* 0x008fca0007810000 */
[----:B------:R-:W3:Y:S02]  /*9290*/  SHFL.BFLY PT, R183, R8, 0x2, 0x1f ;  /* 0x0c401f0008b77f89 */ /* 0x000ee400000e0000 */
[----:B------:R-:W5:Y:S01]  /*92a0*/  MUFU.EX2 R21, R21 ;  /* 0x0000001500157308 */ /* 0x000f620000000800 */
[----:B--2---:R-:W-:Y:S01]  /*92b0*/  FFMA.FTZ R180, R154, UR10, -R193 ;  /* 0x0000000a9ab47c23 */ /* 0x004fe200080108c1 */
[-C--:B-1----:R-:W-:Y:S01]  /*92c0*/  FMUL.FTZ R24, R24, R179.reuse ;  /* 0x000000b318187220 */ /* 0x082fe20000410000 */
[-C--:B------:R-:W-:Y:S01]  /*92d0*/  FMUL.FTZ R25, R25, R179.reuse ;  /* 0x000000b319197220 */ /* 0x080fe20000410000 */
[-C--:B------:R-:W-:Y:S01]  /*92e0*/  FMUL.FTZ R28, R28, R179.reuse ;  /* 0x000000b31c1c7220 */ /* 0x080fe20000410000 */
[-C--:B------:R-:W-:Y:S01]  /*92f0*/  FMUL.FTZ R29, R29, R179.reuse ;  /* 0x000000b31d1d7220 */ /* 0x080fe20000410000 */
[-C--:B------:R-:W-:Y:S01]  /*9300*/  FMUL.FTZ R32, R32, R179.reuse ;  /* 0x000000b320207220 */ /* 0x080fe20000410000 */
[-C--:B------:R-:W-:Y:S01]  /*9310*/  FMUL.FTZ R33, R33, R179.reuse ;  /* 0x000000b321217220 */ /* 0x080fe20000410000 */
[----:B------:R-:W1:Y:S01]  /*9320*/  MUFU.EX2 R178, R178 ;  /* 0x000000b200b27308 */ /* 0x000e620000000800 */
[----:B----4-:R-:W-:Y:S01]  /*9330*/  FFMA.FTZ R4, R179, R4, R20 ;  /* 0x00000004b3047223 */ /* 0x010fe20000010014 */
        /* <DEDUP_REMOVED lines=11> */
[----:B------:R-:W-:Y:S01]  /*93f0*/  FMUL.FTZ R56, R56, R179 ;  /* 0x000000b338387220 */ /* 0x000fe20000410000 */
[----:B---3--:R-:W-:Y:S01]  /*9400*/  FMNMX.FTZ R183, R8, R183, !PT ;  /* 0x000000b708b77209 */ /* 0x008fe20007810000 */
[-C--:B------:R-:W-:Y:S01]  /*9410*/  FMUL.FTZ R57, R57, R179.reuse ;  /* 0x000000b339397220 */ /* 0x080fe20000410000 */
[----:B------:R-:W-:Y:S01]  /*9420*/  MUFU.EX2 R180, R180 ;  /* 0x000000b400b47308 */ /* 0x000fe20000000800 */
[-C--:B------:R-:W-:Y:S01]  /*9430*/  FMUL.FTZ R60, R60, R179.reuse ;  /* 0x000000b33c3c7220 */ /* 0x080fe20000410000 */
[-C--:B------:R-:W-:Y:S01]  /*9440*/  FMUL.FTZ R61, R61, R179.reuse ;  /* 0x000000b33d3d7220 */ /* 0x080fe20000410000 */
[----:B------:R-:W3:Y:S01]  /*9450*/  SHFL.BFLY PT, R8, R183, 0x1, 0x1f ;  /* 0x0c201f00b7087f89 */ /* 0x000ee200000e0000 */
        /* <DEDUP_REMOVED lines=23> */
[----:B---3--:R-:W-:Y:S01]  /*95d0*/  FMNMX.FTZ R8, R183, R8, !PT ;  /* 0x00000008b7087209 */ /* 0x008fe20007810000 */
[-C--:B------:R-:W-:Y:S01]  /*95e0*/  FMUL.FTZ R104, R104, R179.reuse ;  /* 0x000000b368687220 */ /* 0x080fe20000410000 */
[-C--:B------:R-:W-:Y:S01]  /*95f0*/  FMUL.FTZ R105, R105, R179.reuse ;  /* 0x000000b369697220 */ /* 0x080fe20000410000 */
[-C--:B------:R-:W-:Y:S01]  /*9600*/  FMUL.FTZ R108, R108, R179.reuse ;  /* 0x000000b36c6c7220 */ /* 0x080fe20000410000 */
[-C--:B------:R-:W-:Y:S01]  /*9610*/  FMUL.FTZ R109, R109, R179.reuse ;  /* 0x000000b36d6d7220 */ /* 0x080fe20000410000 */
[C---:B------:R-:W-:Y:S01]  /*9620*/  FADD.FTZ R11, -R8.reuse, R11 ;  /* 0x0000000b080b7221 */ /* 0x040fe20000010100 */
[----:B------:R-:W-:Y:S01]  /*9630*/  FMUL.FTZ R156, R8, UR10 ;  /* 0x0000000a089c7c20 */ /* 0x000fe20008410000 */
[----:B------:R-:W-:Y:S01]  /*9640*/  MUFU.EX2 R157, R157 ;  /* 0x0000009d009d7308 */ /* 0x000fe20000000800 */
[----:B------:R-:W-:Y:S01]  /*9650*/  FMUL.FTZ R112, R112, R179 ;  /* 0x000000b370707220 */ /* 0x000fe20000410000 */
[----:B------:R-:W-:Y:S01]  /*9660*/  FMUL.FTZ R168, R11, UR10 ;  /* 0x0000000a0ba87c20 */ /* 0x000fe20008410000 */
[--C-:B------:R-:W-:Y:S01]  /*9670*/  FFMA.FTZ R11, R12, UR10, -R156.reuse ;  /* 0x0000000a0c0b7c23 */ /* 0x100fe2000801089c */
[--C-:B------:R-:W-:Y:S01]  /*9680*/  FFMA.FTZ R12, R13, UR10, -R156.reuse ;  /* 0x0000000a0d0c7c23 */ /* 0x100fe2000801089c */
[--C-:B------:R-:W-:Y:S01]  /*9690*/  FFMA.FTZ R13, R14, UR10, -R156.reuse ;  /* 0x0000000a0e0d7c23 */ /* 0x100fe2000801089c */
[--C-:B------:R-:W-:Y:S01]  /*96a0*/  FFMA.FTZ R202, R171, UR10, -R156.reuse ;  /* 0x0000000aabca7c23 */ /* 0x100fe2000801089c */
[----:B------:R-:W-:Y:S01]  /*96b0*/  IMAD.MOV R171, RZ, RZ, -R17 ;  /* 0x000000ffffab7224 */ /* 0x000fe200078e0a11 */
[----:B------:R-:W-:Y:S01]  /*96c0*/  MUFU.EX2 R168, R168 ;  /* 0x000000a800a87308 */ /* 0x000fe20000000800 */
[--C-:B------:R-:W-:Y:S01]  /*96d0*/  FFMA.FTZ R14, R15, UR10, -R156.reuse ;  /* 0x0000000a0f0e7c23 */ /* 0x100fe2000801089c */
[--C-:B------:R-:W-:Y:S01]  /*96e0*/  FFMA.FTZ R15, R162, UR10, -R156.reuse ;  /* 0x0000000aa20f7c23 */ /* 0x100fe2000801089c */
[--C-:B------:R-:W-:Y:S01]  /*96f0*/  FFMA.FTZ R200, R167, UR10, -R156.reuse ;  /* 0x0000000aa7c87c23 */ /* 0x100fe2000801089c */
[----:B------:R-:W-:Y:S01]  /*9700*/  ISETP.NE.AND P3, PT, R2, R171, PT ;  /* 0x000000ab0200720c */ /* 0x000fe20003f65270 */
[----:B------:R-:W-:Y:S01]  /*9710*/  FFMA.FTZ R171, R173, UR10, -R156 ;  /* 0x0000000aadab7c23 */ /* 0x000fe2000801089c */
[----:B-----5:R-:W-:Y:S01]  /*9720*/  FADD.FTZ R173, R21, R4 ;  /* 0x0000000415ad7221 */ /* 0x020fe20000010000 */
[--C-:B------:R-:W-:Y:S01]  /*9730*/  FFMA.FTZ R198, R163, UR10, -R156.reuse ;  /* 0x0000000aa3c67c23 */ /* 0x100fe2000801089c */
[----:B------:R-:W3:Y:S01]  /*9740*/  MUFU.EX2 R11, R11 ;  /* 0x0000000b000b7308 */ /* 0x000ee20000000800 */
[--C-:B------:R-:W-:Y:S01]  /*9750*/  FFMA.FTZ R167, R170, UR10, -R156.reuse ;  /* 0x0000000aaaa77c23 */ /* 0x100fe2000801089c */
[----:B------:R-:W-:Y:S01]  /*9760*/  MOV R170, UR25 ;  /* 0x0000001900aa7c02 */ /* 0x000fe20008000f00 */
[----:B-1----:R-:W-:Y:S01]  /*9770*/  FADD.FTZ R4, R178, R173 ;  /* 0x000000adb2047221 */ /* 0x002fe20000010000 */
[--C-:B------:R-:W-:Y:S01]  /*9780*/  FFMA.FTZ R163, R166, UR10, -R156.reuse ;  /* 0x0000000aa6a37c23 */ /* 0x100fe2000801089c */
[----:B------:R-:W-:Y:S01]  /*9790*/  FFMA.FTZ R169, R172, UR10, -R156 ;  /* 0x0000000aaca97c23 */ /* 0x000fe2000801089c */
[----:B------:R-:W-:Y:S01]  /*97a0*/  @!P1 IADD3 R152, R170, 0x28c40, RZ ;  /* 0x00028c40aa989810 */ /* 0x000fe20007ffe0ff */
[----:B--2---:R-:W-:Y:S01]  /*97b0*/  FADD.FTZ R173, R153, R4 ;  /* 0x0000000499ad7221 */ /* 0x004fe20000010000 */
[----:B------:R-:W1:Y:S01]  /*97c0*/  MUFU.EX2 R12, R12 ;  /* 0x0000000c000c7308 */ /* 0x000e620000000800 */
[----:B------:R-:W-:Y:S01]  /*97d0*/  FFMA.FTZ R172, R175, UR10, -R156 ;  /* 0x0000000aafac7c23 */ /* 0x000fe2000801089c */
[----:B------:R-:W-:Y:S01]  /*97e0*/  @!P1 PRMT R152, RZ, 0x654, R152 ;  /* 0x00000654ff989816 */ /* 0x000fe20000000098 */
[----:B------:R-:W-:-:S02]  /*97f0*/  IMAD.U32 R175, RZ, RZ, UR23 ;  /* 0x00000017ffaf7e24 */ /* 0x000fc4000f8e00ff */
[--C-:B------:R-:W-:Y:S01]  /*9800*/  FFMA.FTZ R174, R174, UR10, -R156.reuse ;  /* 0x0000000aaeae7c23 */ /* 0x100fe2000801089c */
[----:B------:R-:W-:Y:S01]  /*9810*/  FFMA.FTZ R176, R176, UR10, -R156 ;  /* 0x0000000ab0b07c23 */ /* 0x000fe2000801089c */
[----:B------:R2:W-:Y:S01]  /*9820*/  @!P1 SYNCS.ARRIVE.TRANS64.RED.A1T0 RZ, [R152+URZ], RZ ;  /* 0x000000ff98ff99a7 */ /* 0x0005e2000810043f */
[----:B------:R-:W-:Y:S01]  /*9830*/  @!P3 IMAD R154, R175, 0x40, R16 ;  /* 0x00000040af9ab824 */ /* 0x000fe200078e0210 */
[----:B------:R-:W4:Y:S01]  /*9840*/  MUFU.EX2 R13, R13 ;  /* 0x0000000d000d7308 */ /* 0x000f220000000800 */
[----:B---3--:R-:W-:Y:S01]  /*9850*/  FFMA.FTZ R3, R168, R3, R11 ;  /* 0x00000003a8037223 */ /* 0x008fe2000001000b */
[----:B------:R-:W-:Y:S01]  /*9860*/  FFMA.FTZ R177, R177, UR10, -R156 ;  /* 0x0000000ab1b17c23 */ /* 0x000fe2000801089c */
[----:B------:R-:W-:Y:S01]  /*9870*/  F2FP.F16.F32.PACK_AB R156, R155, R180 ;  /* 0x000000b49b9c723e */ /* 0x000fe200000000ff */
[----:B------:R-:W-:Y:S01]  /*9880*/  FMUL.FTZ R113, R113, R179 ;  /* 0x000000b371717220 */ /* 0x000fe20000410000 */
[----:B------:R-:W-:Y:S01]  /*9890*/  @!P3 LEA R154, R154, UR48, 0x2 ;  /* 0x000000309a9abc11 */ /* 0x000fe2000f8e10ff */
[----:B--2---:R-:W-:Y:S01]  /*98a0*/  FADD.FTZ R152, R180, R173 ;  /* 0x000000adb4987221 */ /* 0x004fe20000010000 */
[----:B------:R-:W-:Y:S01]  /*98b0*/  F2FP.F16.F32.PACK_AB R158, R182, R181 ;  /* 0x000000b5b69e723e */ /* 0x000fe200000000ff */
[----:B------:R-:W2:Y:S01]  /*98c0*/  MUFU.EX2 R14, R14 ;  /* 0x0000000e000e7308 */ /* 0x000ea20000000800 */
[----:B-1----:R-:W-:Y:S01]  /*98d0*/  FADD.FTZ R4, R12, R3 ;  /* 0x000000030c047221 */ /* 0x002fe20000010000 */
[----:B------:R-:W-:Y:S01]  /*98e0*/  FADD.FTZ R152, R155, R152 ;  /* 0x000000989b987221 */ /* 0x000fe20000010000 */
[----:B------:R-:W-:Y:S01]  /*98f0*/  @!P3 STS [R154+0x28800], R179 ;  /* 0x028800b39a00b388 */ /* 0x000fe20000000800 */
[-C--:B------:R-:W-:Y:S01]  /*9900*/  FMUL.FTZ R116, R116, R179.reuse ;  /* 0x000000b374747220 */ /* 0x080fe20000410000 */
[-C--:B------:R-:W-:Y:S01]  /*9910*/  FMUL.FTZ R117, R117, R179.reuse ;  /* 0x000000b375757220 */ /* 0x080fe20000410000 */
[----:B------:R-:W-:Y:S01]  /*9920*/  FADD.FTZ R173, R181, R152 ;  /* 0x00000098b5ad7221 */ /* 0x000fe20000010000 */
[----:B------:R1:W-:Y:S01]  /*9930*/  @!P3 STS [R154+0x28820], R168 ;  /* 0x028820a89a00b388 */ /* 0x0003e20000000800 */
[----:B------:R-:W3:Y:S01]  /*9940*/  MUFU.EX2 R15, R15 ;  /* 0x0000000f000f7308 */ /* 0x000ee20000000800 */
[----:B----4-:R-:W-:Y:S01]  /*9950*/  FADD.FTZ R3, R13, R4 ;  /* 0x000000040d037221 */ /* 0x010fe20000010000 */
[----:B------:R-:W-:Y:S01]  /*9960*/  FADD.FTZ R152, R182, R173 ;  /* 0x000000adb6987221 */ /* 0x000fe20000010000 */
[-C--:B------:R-:W-:Y:S01]  /*9970*/  FMUL.FTZ R120, R120, R179.reuse ;  /* 0x000000b378787220 */ /* 0x080fe20000410000 */
[-C--:B------:R-:W-:Y:S01]  /*9980*/  FMUL.FTZ R121, R121, R179.reuse ;  /* 0x000000b379797220 */ /* 0x080fe20000410000 */
[-C--:B------:R-:W-:Y:S01]  /*9990*/  FMUL.FTZ R124, R124, R179.reuse ;  /* 0x000000b37c7c7220 */ /* 0x080fe20000410000 */
[----:B------:R-:W-:Y:S01]  /*99a0*/  FADD.FTZ R173, R157, R152 ;  /* 0x000000989dad7221 */ /* 0x000fe20000010000 */
[-C--:B------:R-:W-:Y:S01]  /*99b0*/  FMUL.FTZ R125, R125, R179.reuse ;  /* 0x000000b37d7d7220 */ /* 0x080fe20000410000 */
[----:B------:R-:W4:Y:S01]  /*99c0*/  MUFU.EX2 R198, R198 ;  /* 0x000000c600c67308 */ /* 0x000f220000000800 */
[----:B--2---:R-:W-:Y:S01]  /*99d0*/  FADD.FTZ R4, R14, R3 ;  /* 0x000000030e047221 */ /* 0x004fe20000010000 */
[----:B-1----:R-:W-:Y:S01]  /*99e0*/  F2FP.F16.F32.PACK_AB R154, R153, R178 ;  /* 0x000000b2999a723e */ /* 0x002fe200000000ff */
[----:B------:R-:W-:Y:S01]  /*99f0*/  FMUL.FTZ R128, R128, R179 ;  /* 0x000000b380807220 */ /* 0x000fe20000410000 */
[----:B------:R-:W-:Y:S01]  /*9a00*/  F2FP.F16.F32.PACK_AB R153, R12, R11 ;  /* 0x0000000b0c99723e */ /* 0x000fe200000000ff */
[----:B------:R-:W-:Y:S01]  /*9a10*/  FMUL.FTZ R129, R129, R179 ;  /* 0x000000b381817220 */ /* 0x000fe20000410000 */
[----:B------:R-:W-:Y:S01]  /*9a20*/  F2FP.F16.F32.PACK_AB R155, R14, R13 ;  /* 0x0000000d0e9b723e */ /* 0x000fe200000000ff */
[-C--:B------:R-:W-:Y:S01]  /*9a30*/  FMUL.FTZ R132, R132, R179.reuse ;  /* 0x000000b384847220 */ /* 0x080fe20000410000 */
[----:B------:R-:W1:Y:S01]  /*9a40*/  MUFU.EX2 R163, R163 ;  /* 0x000000a300a37308 */ /* 0x000e620000000800 */
[----:B---3--:R-:W-:Y:S01]  /*9a50*/  FADD.FTZ R3, R15, R4 ;  /* 0x000000040f037221 */ /* 0x008fe20000010000 */
[-C--:B------:R-:W-:Y:S01]  /*9a60*/  FMUL.FTZ R133, R133, R179.reuse ;  /* 0x000000b385857220 */ /* 0x080fe20000410000 */
[-C--:B------:R-:W-:Y:S01]  /*9a70*/  FMUL.FTZ R136, R136, R179.reuse ;  /* 0x000000b388887220 */ /* 0x080fe20000410000 */
[-C--:B------:R-:W-:Y:S01]  /*9a80*/  FMUL.FTZ R137, R137, R179.reuse ;  /* 0x000000b389897220 */ /* 0x080fe20000410000 */
[-C--:B------:R-:W-:Y:S01]  /*9a90*/  FMUL.FTZ R140, R140, R179.reuse ;  /* 0x000000b38c8c7220 */ /* 0x080fe20000410000 */
[-C--:B------:R-:W-:Y:S01]  /*9aa0*/  FMUL.FTZ R141, R141, R179.reuse ;  /* 0x000000b38d8d7220 */ /* 0x080fe20000410000 */
[-C--:B------:R-:W-:Y:S01]  /*9ab0*/  FMUL.FTZ R144, R144, R179.reuse ;  /* 0x000000b390907220 */ /* 0x080fe20000410000 */
[----:B------:R-:W2:Y:S01]  /*9ac0*/  MUFU.EX2 R200, R200 ;  /* 0x000000c800c87308 */ /* 0x000ea20000000800 */
[----:B----4-:R-:W-:Y:S01]  /*9ad0*/  FADD.FTZ R4, R198, R3 ;  /* 0x00000003c6047221 */ /* 0x010fe20000010000 */
[-C--:B------:R-:W-:Y:S01]  /*9ae0*/  FMUL.FTZ R145, R145, R179.reuse ;  /* 0x000000b391917220 */ /* 0x080fe20000410000 */
[-C--:B------:R-:W-:Y:S01]  /*9af0*/  FMUL.FTZ R148, R148, R179.reuse ;  /* 0x000000b394947220 */ /* 0x080fe20000410000 */
[----:B------:R-:W-:Y:S01]  /*9b00*/  FMUL.FTZ R149, R149, R179 ;  /* 0x000000b395957220 */ /* 0x000fe20000410000 */
        /* <DEDUP_REMOVED lines=23> */
[----:B------:R-:W-:Y:S01]  /*9c80*/  F2FP.F16.F32.PACK_AB R157, R198, R15 ;  /* 0x0000000fc69d723e */ /* 0x000fe200000000ff */
        /* <DEDUP_REMOVED lines=29> */
[C---:B-1----:R-:W-:Y:S01]  /*9e60*/  FADD.FTZ R173, R194.reuse, R173 ;  /* 0x000000adc2ad7221 */ /* 0x042fe20000010000 */
[----:B------:R-:W-:Y:S01]  /*9e70*/  F2FP.F16.F32.PACK_AB R162, R194, R159 ;  /* 0x0000009fc2a2723e */ /* 0x000fe200000000ff */
[-C--:B------:R-:W-:Y:S01]  /*9e80*/  FMUL.FTZ R98, R98, R168.reuse ;  /* 0x000000a862627220 */ /* 0x080fe20000410000 */
[----:B------:R-:W-:Y:S01]  /*9e90*/  F2FP.F16.F32.PACK_AB R159, R200, R163 ;  /* 0x000000a3c89f723e */ /* 0x000fe200000000ff */
[-C--:B------:R-:W-:Y:S01]  /*9ea0*/  FMUL.FTZ R99, R99, R168.reuse ;  /* 0x000000a863637220 */ /* 0x080fe20000410000 */
[-C--:B------:R-:W-:Y:S01]  /*9eb0*/  FMUL.FTZ R102, R102, R168.reuse ;  /* 0x000000a866667220 */ /* 0x080fe20000410000 */
[-C--:B------:R-:W-:Y:S01]  /*9ec0*/  FMUL.FTZ R103, R103, R168.reuse ;  /* 0x000000a867677220 */ /* 0x080fe20000410000 */
[----:B------:R-:W1:Y:S01]  /*9ed0*/  MUFU.EX2 R172, R172 ;  /* 0x000000ac00ac7308 */ /* 0x000e620000000800 */
[----:B--2---:R-:W-:Y:S01]  /*9ee0*/  FADD.FTZ R3, R169, R4 ;  /* 0x00000004a9037221 */ /* 0x004fe20000010000 */
[----:B------:R2:W-:Y:S01]  /*9ef0*/  STSM.16.M88.4 [R18+0x26800], R152 ;  /* 0x0268009812007844 */ /* 0x0005e20000000200 */
[-C--:B------:R-:W-:Y:S01]  /*9f00*/  FMUL.FTZ R106, R106, R168.reuse ;  /* 0x000000a86a6a7220 */ /* 0x080fe20000410000 */
[-C--:B------:R-:W-:Y:S01]  /*9f10*/  FMUL.FTZ R107, R107, R168.reuse ;  /* 0x000000a86b6b7220 */ /* 0x080fe20000410000 */
[-C--:B------:R-:W-:Y:S01]  /*9f20*/  FMUL.FTZ R110, R110, R168.reuse ;  /* 0x000000a86e6e7220 */ /* 0x080fe20000410000 */
[----:B------:R2:W-:Y:S01]  /*9f30*/  STSM.16.M88.4 [R23], R156 ;  /* 0x0000009c17007844 */ /* 0x0005e20000000200 */
[-C--:B------:R-:W-:Y:S01]  /*9f40*/  FMUL.FTZ R111, R111, R168.reuse ;  /* 0x000000a86f6f7220 */ /* 0x080fe20000410000 */
[----:B------:R-:W4:Y:S01]  /*9f50*/  MUFU.EX2 R161, R161 ;  /* 0x000000a100a17308 */ /* 0x000f220000000800 */
        /* <DEDUP_REMOVED lines=11> */
[-C--:B------:R-:W-:Y:S01]  /*a010*/  FMUL.FTZ R127, R127, R168.reuse ;  /* 0x000000a87f7f7220 */ /* 0x080fe20000410000 */
[-C--:B------:R-:W-:Y:S01]  /*a020*/  FMUL.FTZ R130, R130, R168.reuse ;  /* 0x000000a882827220 */ /* 0x080fe20000410000 */
[-C--:B------:R-:W-:Y:S01]  /*a030*/  FMUL.FTZ R131, R131, R168.reuse ;  /* 0x000000a883837220 */ /* 0x080fe20000410000 */
[----:B------:R-:W-:Y:S01]  /*a040*/  FMUL.FTZ R134, R134, R168 ;  /* 0x000000a886867220 */ /* 0x000fe20000410000 */
[----:B------:R-:W1:Y:S01]  /*a050*/  MUFU.EX2 R165, R165 ;  /* 0x000000a500a57308 */ /* 0x000e620000000800 */
[C---:B----4-:R-:W-:Y:S01]  /*a060*/  FADD.FTZ R20, R161.reuse, R20 ;  /* 0x00000014a1147221 */ /* 0x050fe20000010000 */
[----:B------:R-:W-:Y:S01]  /*a070*/  F2FP.F16.F32.PACK_AB R164, R161, R164 ;  /* 0x000000a4a1a4723e */ /* 0x000fe200000000ff */
[-C--:B------:R-:W-:Y:S01]  /*a080*/  FMUL.FTZ R135, R135, R168.reuse ;  /* 0x000000a887877220 */ /* 0x080fe20000410000 */
[----:B------:R-:W-:Y:S01]  /*a090*/  F2FP.F16.F32.PACK_AB R161, R202, R167 ;  /* 0x000000a7caa1723e */ /* 0x000fe200000000ff */
[-C--:B------:R-:W-:Y:S01]  /*a0a0*/  FMUL.FTZ R138, R138, R168.reuse ;  /* 0x000000a88a8a7220 */ /* 0x080fe20000410000 */
[-C--:B------:R-:W-:Y:S01]  /*a0b0*/  FMUL.FTZ R139, R139, R168.reuse ;  /* 0x000000a88b8b7220 */ /* 0x080fe20000410000 */
[-C--:B------:R-:W-:Y:S01]  /*a0c0*/  FMUL.FTZ R142, R142, R168.reuse ;  /* 0x000000a88e8e7220 */ /* 0x080fe20000410000 */
[----:B------:R-:W4:Y:S01]  /*a0d0*/  MUFU.EX2 R196, R196 ;  /* 0x000000c400c47308 */ /* 0x000f220000000800 */
[----:B---3--:R-:W-:Y:S01]  /*a0e0*/  FADD.FTZ R3, R171, R4 ;  /* 0x00000004ab037221 */ /* 0x008fe20000010000 */
[----:B------:R2:W-:Y:S01]  /*a0f0*/  STSM.16.M88.4 [R19], R160 ;  /* 0x000000a013007844 */ /* 0x0005e20000000200 */
[-C--:B------:R-:W-:Y:S01]  /*a100*/  FMUL.FTZ R143, R143, R168.reuse ;  /* 0x000000a88f8f7220 */ /* 0x080fe20000410000 */
[-C--:B------:R-:W-:Y:S01]  /*a110*/  FMUL.FTZ R146, R146, R168.reuse ;  /* 0x000000a892927220 */ /* 0x080fe20000410000 */
[-C--:B------:R-:W-:Y:S01]  /*a120*/  FMUL.FTZ R147, R147, R168.reuse ;  /* 0x000000a893937220 */ /* 0x080fe20000410000 */
[-C--:B------:R-:W-:Y:S01]  /*a130*/  FMUL.FTZ R150, R150, R168.reuse ;  /* 0x000000a896967220 */ /* 0x080fe20000410000 */
[----:B------:R-:W-:Y:S01]  /*a140*/  FMUL.FTZ R151, R151, R168 ;  /* 0x000000a897977220 */ /* 0x000fe20000410000 */
[----:B------:R-:W3:Y:S01]  /*a150*/  MUFU.EX2 R174, R174 ;  /* 0x000000ae00ae7308 */ /* 0x000ee20000000800 */
[----:B-1----:R-:W-:-:S07]  /*a160*/  FADD.FTZ R21, R165, R20 ;  /* 0x00000014a5157221 */ /* 0x002fce0000010000 */
[----:B------:R-:W1:Y:S01]  /*a170*/  MUFU.EX2 R176, R176 ;  /* 0x000000b000b07308 */ /* 0x000e620000000800 */
[C---:B----4-:R-:W-:Y:S01]  /*a180*/  F2FP.F16.F32.PACK_AB R166, R196.reuse, R165 ;  /* 0x000000a5c4a6723e */ /* 0x050fe200000000ff */
[----:B------:R-:W-:-:S06]  /*a190*/  FADD.FTZ R4, R196, R21 ;  /* 0x00000015c4047221 */ /* 0x000fcc0000010000 */
[----:B------:R-:W4:Y:S01]  /*a1a0*/  MUFU.EX2 R177, R177 ;  /* 0x000000b100b17308 */ /* 0x000f220000000800 */
[C---:B---3--:R-:W-:Y:S01]  /*a1b0*/  FADD.FTZ R3, R174.reuse, R3 ;  /* 0x00000003ae037221 */ /* 0x048fe20000010000 */
[----:B------:R-:W-:-:S03]  /*a1c0*/  F2FP.F16.F32.PACK_AB R165, R174, R171 ;  /* 0x000000abaea5723e */ /* 0x000fc600000000ff */
[----:B-1----:R-:W-:Y:S01]  /*a1d0*/  FADD.FTZ R12, R176, R3 ;  /* 0x00000003b00c7221 */ /* 0x002fe20000010000 */
[----:B----4-:R-:W-:-:S03]  /*a1e0*/  F2FP.F16.F32.PACK_AB R167, R177, R176 ;  /* 0x000000b0b1a7723e */ /* 0x010fc600000000ff */
[----:B------:R-:W-:Y:S02]  /*a1f0*/  FADD.FTZ R3, R177, R12 ;  /* 0x0000000cb1037221 */ /* 0x000fe40000010000 */
[----:B------:R2:W-:Y:S01]  /*a200*/  STSM.16.M88.4 [R22], R164 ;  /* 0x000000a416007844 */ /* 0x0005e20000000200 */
[----:B------:R-:W-:Y:S05]  /*a210*/  @!P0 BRA `(.L_x_4017) ;  /* 0x0000000000048947 */ /* 0x000fea0003800000 */
[----:B------:R-:W-:Y:S01]  /*a220*/  BPT.TRAP 0x1 ;  /* 0x000000040000795c */ /* 0x000fe20000300000 */
.L_x_4017:
[----:B------:R1:W3:Y:S01]  /*a230*/  SYNCS.PHASECHK.TRANS64.TRYWAIT P3, [UR25+0x28c50], R9 ;  /* 0x028c5009ff0075a7 */ /* 0x0002e20008060159 */
[----:B------:R-:W-:Y:S05]  /*a240*/  @!P0 BRA `(.L_x_4018) ;  /* 0x0000000000048947 */ /* 0x000fea0003800000 */
[----:B------:R-:W-:Y:S01]  /*a250*/  BPT.TRAP 0x1 ;  /* 0x000000040000795c */ /* 0x000fe20000300000 */
.L_x_4018:
[----:B---3--:R-:W-:Y:S05]  /*a260*/  @P3 BRA `(.L_x_4019) ;  /* 0x0000000000083947 */ /* 0x008fea0003800000 */
[----:B------:R-:W3:Y:S02]  /*a270*/  SYNCS.PHASECHK.TRANS64.TRYWAIT P3, [UR25+0x28c50], R9 ;  /* 0x028c5009ff0075a7 */ /* 0x000ee40008060159 */
[----:B---3--:R-:W-:Y:S05]  /*a280*/  @!P3 BRA `(.L_x_4020) ;  /* 0x00000084008cb947 */ /* 0x008fea0003800000 */
.L_x_4019:
[----:B------:R-:W-:Y:S01]  /*a290*/  ULEA UR11, UR39, UR45, 0xc ;  /* 0x0000002d270b7291 */ /* 0x000fe2000f8e603f */
[----:B------:R-:W-:Y:S01]  /*a2a0*/  WARPGROUP.ARRIVE ;  /* 0x00000000000079c5 */ /* 0x000fe20000000000 */
[----:B------:R-:W-:Y:S01]  /*a2b0*/  UMOV UR7, 0x40000040 ;  /* 0x4000004000077882 */ /* 0x000fe20000000000 */
[----:B---3--:R-:W-:Y:S01]  /*a2c0*/  @!P1 IADD3 R170, R170, 0x28c60, RZ ;  /* 0x00028c60aaaa9810 */ /* 0x008fe20007ffe0ff */
[----:B------:R-:W-:Y:S01]  /*a2d0*/  UMOV UR23, UR39 ;  /* 0x0000002700177c82 */ /* 0x000fe20008000000 */
[----:B------:R-:W-:Y:S01]  /*a2e0*/  IMAD.MOV.U32 R11, RZ, RZ, R8 ;  /* 0x000000ffff0b7224 */ /* 0x000fe200078e0008 */
[----:B------:R-:W-:Y:S01]  /*a2f0*/  MOV R20, R7 ;  /* 0x0000000700147202 */ /* 0x000fe20000000f00 */
[----:B------:R-:W-:Y:S01]  /*a300*/  UMOV UR6, UR11 ;  /* 0x0000000b00067c82 */ /* 0x000fe20008000000 */
[----:B------:R-:W-:Y:S01]  /*a310*/  @!P1 PRMT R170, RZ, 0x654, R170 ;  /* 0x00000654ffaa9816 */ /* 0x000fe200000000aa */
[----:B------:R-:W-:Y:S01]  /*a320*/  HGMMA.64x256x16.F32 R24, R152, gdesc[UR4].tnspB, R24, gsb0 ;  /* 0x43e0000498187df0 */ /* 0x000fe20008000818 */
[----:B------:R-:W-:Y:S01]  /*a330*/  UIADD3 UR6, UR11, 0x80, URZ ;  /* 0x000000800b067890 */ /* 0x000fe2000fffe03f */
[----:B------:R-:W-:Y:S01]  /*a340*/  UMOV UR7, 0x40000040 ;  /* 0x4000004000077882 */ /* 0x000fe20000000000 */
[----:B------:R-:W-:-:S02]  /*a350*/  WARPGROUP.DEPBAR.LE gsb0, 0x0 ;  /* 0x00008000000079c5 */ /* 0x000fc40000010000 */
        /* <DEDUP_REMOVED lines=26> */
[----:B-1----:R-:W-:-:S07]  /*a500*/  IMAD.MOV.U32 R9, RZ, RZ, R10 ;  /* 0x000000ffff097224 */ /* 0x002fce00078e000a */
.L_x_4012:
[----:B------:R-:W-:-:S13]  /*a510*/  ISETP.GE.AND P2, PT, R9, UR41, PT ;  /* 0x0000002909007c0c */ /* 0x000fda000bf46270 */
[----:B------:R-:W-:Y:S05]  /*a520*/  @!P2 BRA `(.L_x_4022) ;  /* 0x0000002400c0a947 */ /* 0x000fea0003800000 */
[----:B------:R-:W-:Y:S01]  /*a530*/  MOV R14, R8 ;  /* 0x00000008000e7202 */ /* 0x000fe20000000f00 */
[----:B------:R-:W-:Y:S01]  /*a540*/  IMAD.MOV.U32 R11, RZ, RZ, R7 ;  /* 0x000000ffff0b7224 */ /* 0x000fe200078e0007 */
[----:B------:R-:W-:Y:S01]  /*a550*/  UMOV UR22, UR39 ;  /* 0x0000002700167c82 */ /* 0x000fe20008000000 */
[----:B------:R-:W-:Y:S01]  /*a560*/  ULDC UR24, c[0x0][0x9e4] ;  /* 0x0002790000187ab9 */ /* 0x000fe20000000800 */
[----:B------:R-:W-:Y:S01]  /*a570*/  ULDC UR25, c[0x0][0x288] ;  /* 0x0000a20000197ab9 */ /* 0x000fe20000000800 */
[----:B------:R-:W-:Y:S01]  /*a580*/  ULDC UR21, c[0x0][0x988] ;  /* 0x0002620000157ab9 */ /* 0x000fe20000000800 */
[----:B------:R-:W-:Y:S01]  /*a590*/  ULDC UR26, c[0x0][0x9d8] ;  /* 0x00027600001a7ab9 */ /* 0x000fe20000000800 */
[----:B------:R-:W-:-:S05]  /*a5a0*/  ULDC UR23, c[0x0][0x9e0] ;  /* 0x0002780000177ab9 */ /* 0x000fca0000000800 */
.L_x_4039:
[----:B------:R-:W-:-:S04]  /*a5b0*/  UIADD3 UR39, UR22, 0x1, URZ ;  /* 0x0000000116277890 */ /* 0x000fc8000fffe03f */
[----:B------:R-:W-:-:S04]  /*a5c0*/  UISETP.NE.AND UP0, UPT, UR39, 0x2, UPT ;  /* 0x000000022700788c */ /* 0x000fc8000bf05270 */
[----:B------:R-:W-:Y:S02]  /*a5d0*/  USEL UR6, URZ, 0x1, UP0 ;  /* 0x000000013f067887 */ /* 0x000fe40008000000 */
[----:B------:R-:W-:Y:S02]  /*a5e0*/  USEL UR39, UR39, URZ, UP0 ;  /* 0x0000003f27277287 */ /* 0x000fe40008000000 */
[----:B------:R-:W-:Y:S01]  /*a5f0*/  ULOP3.LUT UR38, UR38, UR6, URZ, 0x3c, !UPT ;  /* 0x0000000626267292 */ /* 0x000fe2000f8e3c3f */
[----:B---3--:R-:W-:Y:S11]  /*a600*/  @!P0 BRA `(.L_x_4023) ;  /* 0x0000000000048947 */ /* 0x008ff60003800000 */
[----:B------:R-:W-:Y:S01]  /*a610*/  BPT.TRAP 0x1 ;  /* 0x000000040000795c */ /* 0x000fe20000300000 */
.L_x_4023:
[----:B------:R-:W-:Y:S01]  /*a620*/  ULEA UR27, UR39, UR48, 0x3 ;  /* 0x00000030271b7291 */ /* 0x000fe2000f8e183f */
[----:B-1----:R-:W-:-:S04]  /*a630*/  MOV R10, UR38 ;  /* 0x00000026000a7c02 */ /* 0x002fc80008000f00 */
[----:B------:R-:W-:-:S04]  /*a640*/  SHF.L.U32 R10, R10, 0x1f, RZ ;  /* 0x0000001f0a0a7819 */ /* 0x000fc800000006ff */
[----:B------:R1:W1:Y:S01]  /*a650*/  SYNCS.PHASECHK.TRANS64.TRYWAIT P2, [UR27+0x28c30], R10 ;  /* 0x028c300aff0075a7 */ /* 0x000262000804015b */
[----:B------:R-:W-:Y:S05]  /*a660*/  @!P0 BRA `(.L_x_4024) ;  /* 0x0000000000048947 */ /* 0x000fea0003800000 */
[----:B------:R-:W-:Y:S01]  /*a670*/  BPT.TRAP 0x1 ;  /* 0x000000040000795c */ /* 0x000fe20000300000 */
.L_x_4024:
[----:B-1----:R-:W-:Y:S05]  /*a680*/  @P2 BRA `(.L_x_4025) ;  /* 0x0000000000082947 */ /* 0x002fea0003800000 */
[----:B------:R-:W1:Y:S02]  /*a690*/  SYNCS.PHASECHK.TRANS64.TRYWAIT P2, [UR27+0x28c30], R10 ;  /* 0x028c300aff0075a7 */ /* 0x000e64000804015b */
[----:B-1----:R-:W-:Y:S05]  /*a6a0*/  @!P2 BRA `(.L_x_4026) ;  /* 0x000000800098a947 */ /* 0x002fea0003800000 */
.L_x_4025:
[----:B------:R-:W-:Y:S01]  /*a6b0*/  R2UR UR18, R0 ;  /* 0x00000000001272ca */ /* 0x000fe200000e0000 */
[----:B--2-4-:R-:W-:Y:S01]  /*a6c0*/  WARPGROUP.ARRIVE ;  /* 0x00000000000079c5 */ /* 0x014fe20000000000 */
[----:B------:R-:W-:Y:S01]  /*a6d0*/  UMOV UR19, 0x40000040 ;  /* 0x4000004000137882 */ /* 0x000fe20000000000 */
[----:B------:R-:W-:Y:S01]  /*a6e0*/  UMOV UR7, 0x40000040 ;  /* 0x4000004000077882 */ /* 0x000fe20000000000 */
[----:B------:R-:W-:Y:S01]  /*a6f0*/  UMOV UR11, 0x40000040 ;  /* 0x40000040000b7882 */ /* 0x000fe20000000000 */
[----:B------:R-:W-:Y:S01]  /*a700*/  UMOV UR15, 0x40000040 ;  /* 0x40000040000f7882 */ /* 0x000fe20000000000 */
[----:B------:R-:W-:-:S07]  /*a710*/  IMAD.U32 R15, RZ, RZ, UR27 ;  /* 0x0000001bff0f7e24 */ /* 0x000fce000f8e00ff */
        /* <DEDUP_REMOVED lines=17> */
[----:B------:R-:W1:Y:S01]  /*a830*/  LDC R165, c[0x0][0x2e0] ;  /* 0x0000b800ffa57b82 */ /* 0x000e620000000800 */
[----:B------:R-:W-:Y:S01]  /*a840*/  @!P1 IADD3 R164, R15, 0x28c40, RZ ;  /* 0x00028c400fa49810 */ /* 0x000fe20007ffe0ff */
[----:B------:R-:W-:Y:S01]  /*a850*/  FMUL.FTZ R8, R154, UR26 ;  /* 0x0000001a9a087c20 */ /* 0x000fe20008410000 */
[----:B------:R-:W-:Y:S01]  /*a860*/  FMUL.FTZ R154, R163, UR26 ;  /* 0x0000001aa39a7c20 */ /* 0x000fe20008410000 */
[----:B------:R-:W-:Y:S01]  /*a870*/  FMUL.FTZ R7, R152, UR26 ;  /* 0x0000001a98077c20 */ /* 0x000fe20008410000 */
        /* <DEDUP_REMOVED lines=11> */
[----:B------:R-:W-:Y:S01]  /*a930*/  @!P1 PRMT R164, RZ, 0x654, R164 ;  /* 0x00000654ffa49816 */ /* 0x000fe200000000a4 */
[----:B------:R-:W-:-:S02]  /*a940*/  IMAD.SHL.U32 R179, R9, 0x40, RZ ;  /* 0x0000004009b37824 */ /* 0x000fc400078e00ff */
        /* <DEDUP_REMOVED lines=15> */
[----:B------:R-:W3:Y:S01]  /*aa40*/  MUFU.TANH R7, R7 ;  /* 0x0000000700077308 */ /* 0x000ee20000002400 */
[----:B------:R-:W-:Y:S01]  /*aa50*/  FMUL.FTZ R177, R177, UR26 ;  /* 0x0000001ab1b17c20 */ /* 0x000fe20008410000 */
[----:B------:R-:W-:Y:S01]  /*aa60*/  FMUL.FTZ R180, R180, UR26 ;  /* 0x0000001ab4b47c20 */ /* 0x000fe20008410000 */
[----:B--2---:R-:W-:-:S05]  /*aa70*/  IADD3 R164, -R179, 0x1, RZ ;  /* 0x00000001b3a47810 */ /* 0x004fca0007ffe1ff */
[----:B------:R-:W2:Y:S01]  /*aa80*/  MUFU.TANH R12, R12 ;  /* 0x0000000c000c7308 */ /* 0x000ea20000002400 */
[----:B-1----:R-:W-:-:S07]  /*aa90*/  IMAD R165, R165, UR49, R164 ;  /* 0x00000031a5a57c24 */ /* 0x002fce000f8e02a4 */
[----:B------:R-:W1:Y:S01]  /*aaa0*/  MUFU.TANH R8, R8 ;  /* 0x0000000800087308 */ /* 0x000e620000002400 */
[----:B------:R-:W-:-:S07]  /*aab0*/  IADD3 R178, R165, -UR25, -R2 ;  /* 0x80000019a5b27c10 */ /* 0x000fce000fffe802 */
        /* <DEDUP_REMOVED lines=29> */
[----:B-----5:R-:W-:-:S02]  /*ac90*/  IADD3 R177, R5, UR23, R178 ;  /* 0x0000001705b17c10 */ /* 0x020fc4000fffe0b2 */
[----:B---3--:R-:W-:Y:S01]  /*aca0*/  IADD3 R180, R5, UR20, R178 ;  /* 0x0000001405b47c10 */ /* 0x008fe2000fffe0b2 */
[----:B--2-4-:R-:W-:Y:S06]  /*acb0*/  @!P6 BRA `(.L_x_4027) ;  /* 0x000000000058e947 */ /* 0x014fec0003800000 */
[----:B------:R-:W-:Y:S01]  /*acc0*/  IADD3 R170, R5, R6, RZ ;  /* 0x0000000605aa7210 */ /* 0x000fe20007ffe0ff */
[----:B------:R-:W-:Y:S03]  /*acd0*/  BSSY B0, `(.L_x_4028) ;  /* 0x0000010000007945 */ /* 0x000fe60003800000 */
        /* <DEDUP_REMOVED lines=10> */
.L_x_4029:
[----:B------:R-:W-:-:S04]  /*ad80*/  MOV R174, UR24 ;  /* 0x0000001800ae7c02 */ /* 0x000fc80008000f00 */
[----:B------:R-:W-:-:S13]  /*ad90*/  ISETP.NE.AND P2, PT, R174, 0x1, PT ;  /* 0x00000001ae00780c */ /* 0x000fda0003f45270 */
[----:B------:R-:W2:Y:S02]  /*ada0*/  @P2 LDC.64 R164, c[0x0][0x9e8] ;  /* 0x00027a00ffa42b82 */ /* 0x000ea40000000a00 */
[----:B--2---:R-:W-:-:S05]  /*adb0*/  @P2 IMAD.HI.U32 R164, R170, R164, RZ ;  /* 0x000000a4aaa42227 */ /* 0x004fca00078e00ff */
[----:B------:R-:W-:-:S07]  /*adc0*/  @P2 SHF.R.U32.HI R170, RZ, R165, R164 ;  /* 0x000000a5ffaa2219 */ /* 0x000fce00000116a4 */
.L_x_4030:
[----:B------:R-:W-:Y:S05]  /*add0*/  BSYNC B0 ;  /* 0x0000000000007941 */ /* 0x000fea0003800000 */
.L_x_4028:
[----:B------:R-:W-:-:S04]  /*ade0*/  IMAD R165, R170, R174, -R179 ;  /* 0x000000aeaaa57224 */ /* 0x000fc800078e0ab3 */
[----:B------:R-:W-:-:S05]  /*adf0*/  IMAD.IADD R165, R165, 0x1, -R2 ;  /* 0x00000001a5a57824 */ /* 0x000fca00078e0a02 */
[----:B------:R-:W-:Y:S02]  /*ae00*/  VIADDMNMX R177, R165, R174, R177, PT ;  /* 0x000000aea5b17246 */ /* 0x000fe400038001b1 */
[----:B------:R-:W-:-:S07]  /*ae10*/  VIMNMX R180, R180, R165, !PT ;  /* 0x000000a5b4b47248 */ /* 0x000fce0007fe0100 */
.L_x_4027:
[----:B------:R-:W-:-:S04]  /*ae20*/  ISETP.GT.AND P2, PT, R9, -0x1, PT ;  /* 0xffffffff0900780c */ /* 0x000fc80003f44270 */
[C---:B------:R-:W-:Y:S02]  /*ae30*/  ISETP.GT.AND P3, PT, R180.reuse, RZ, P2 ;  /* 0x000000ffb400720c */ /* 0x040fe40001764270 */
[C---:B------:R-:W-:Y:S02]  /*ae40*/  ISETP.GT.AND P5, PT, R180.reuse, 0x1, P2 ;  /* 0x00000001b400780c */ /* 0x040fe400017a4270 */
[----:B------:R-:W-:Y:S02]  /*ae50*/  ISETP.LT.OR P4, PT, R177, 0x1, P3 ;  /* 0x00000001b100780c */ /* 0x000fe40001f81670 */
[C---:B------:R-:W-:Y:S02]  /*ae60*/  ISETP.GT.AND P3, PT, R180.reuse, 0x8, P2 ;  /* 0x00000008b400780c */ /* 0x040fe40001764270 */
[----:B------:R-:W-:Y:S02]  /*ae70*/  FSEL R176, R7, -INF , !P4 ;  /* 0xff80000007b07808 */ /* 0x000fe40006000000 */
[----:B------:R-:W-:-:S02]  /*ae80*/  ISETP.GT.AND P4, PT, R180, 0x9, P2 ;  /* 0x00000009b400780c */ /* 0x000fc40001784270 */
[C---:B------:R-:W-:Y:S02]  /*ae90*/  ISETP.LT.OR P5, PT, R177.reuse, 0x2, P5 ;  /* 0x00000002b100780c */ /* 0x040fe40002fa1670 */
[C---:B------:R-:W-:Y:S02]  /*aea0*/  ISETP.LT.OR P3, PT, R177.reuse, 0x9, P3 ;  /* 0x00000009b100780c */ /* 0x040fe40001f61670 */
[----:B------:R-:W-:Y:S02]  /*aeb0*/  ISETP.LT.OR P4, PT, R177, 0xa, P4 ;  /* 0x0000000ab100780c */ /* 0x000fe40002781670 */
[----:B------:R-:W-:Y:S02]  /*aec0*/  FSEL R175, R12, -INF , !P5 ;  /* 0xff8000000caf7808 */ /* 0x000fe40006800000 */
[----:B-1----:R-:W-:Y:S02]  /*aed0*/  FSEL R174, R13, -INF , !P3 ;  /* 0xff8000000dae7808 */ /* 0x002fe40005800000 */
[----:B------:R-:W-:-:S02]  /*aee0*/  FSEL R192, R192, -INF , !P4 ;  /* 0xff800000c0c07808 */ /* 0x000fc40006000000 */
[C---:B------:R-:W-:Y:S02]  /*aef0*/  ISETP.GT.AND P5, PT, R180.reuse, 0x10, P2 ;  /* 0x00000010b400780c */ /* 0x040fe400017a4270 */
[C---:B------:R-:W-:Y:S02]  /*af00*/  ISETP.GT.AND P3, PT, R180.reuse, 0x11, P2 ;  /* 0x00000011b400780c */ /* 0x040fe40001764270 */
[----:B------:R-:W-:Y:S02]  /*af10*/  ISETP.GT.AND P4, PT, R180, 0x18, P2 ;  /* 0x00000018b400780c */ /* 0x000fe40001784270 */
[C---:B------:R-:W-:Y:S02]  /*af20*/  ISETP.LT.OR P5, PT, R177.reuse, 0x11, P5 ;  /* 0x00000011b100780c */ /* 0x040fe40002fa1670 */
[C---:B------:R-:W-:Y:S02]  /*af30*/  ISETP.LT.OR P3, PT, R177.reuse, 0x12, P3 ;  /* 0x00000012b100780c */ /* 0x040fe40001f61670 */
[----:B------:R-:W-:-:S02]  /*af40*/  ISETP.LT.OR P4, PT, R177, 0x19, P4 ;  /* 0x00000019b100780c */ /* 0x000fc40002781670 */
[----:B------:R-:W-:Y:S02]  /*af50*/  FSEL R193, R193, -INF , !P5 ;  /* 0xff800000c1c17808 */ /* 0x000fe40006800000 */
[----:B------:R-:W-:Y:S02]  /*af60*/  FSEL R171, R161, -INF , !P3 ;  /* 0xff800000a1ab7808 */ /* 0x000fe40005800000 */
[----:B------:R-:W-:Y:S02]  /*af70*/  FSEL R194, R194, -INF , !P4 ;  /* 0xff800000c2c27808 */ /* 0x000fe40006000000 */
[C---:B------:R-:W-:Y:S02]  /*af80*/  ISETP.GT.AND P5, PT, R180.reuse, 0x19, P2 ;  /* 0x00000019b400780c */ /* 0x040fe400017a4270 */
[C---:B------:R-:W-:Y:S02]  /*af90*/  ISETP.GT.AND P3, PT, R180.reuse, 0x20, P2 ;  /* 0x00000020b400780c */ /* 0x040fe40001764270 */
[----:B------:R-:W-:-:S02]  /*afa0*/  ISETP.GT.AND P4, PT, R180, 0x21, P2 ;  /* 0x00000021b400780c */ /* 0x000fc40001784270 */
[C---:B------:R-:W-:Y:S02]  /*afb0*/  ISETP.LT.OR P5, PT, R177.reuse, 0x1a, P5 ;  /* 0x0000001ab100780c */ /* 0x040fe40002fa1670 */
[C---:B------:R-:W-:Y:S02]  /*afc0*/  ISETP.LT.OR P3, PT, R177.reuse, 0x21, P3 ;  /* 0x00000021b100780c */ /* 0x040fe40001f61670 */
[----:B------:R-:W-:Y:S02]  /*afd0*/  ISETP.LT.OR P4, PT, R177, 0x22, P4 ;  /* 0x00000022b100780c */ /* 0x000fe40002781670 */
[----:B------:R-:W-:Y:S02]  /*afe0*/  FSEL R195, R195, -INF , !P5 ;  /* 0xff800000c3c37808 */ /* 0x000fe40006800000 */
[----:B------:R-:W-:Y:S02]  /*aff0*/  FSEL R168, R168, -INF , !P3 ;  /* 0xff800000a8a87808 */ /* 0x000fe40005800000 */
        /* <DEDUP_REMOVED lines=13> */
[C---:B------:R-:W-:Y:S01]  /*b0d0*/  IADD3 R12, R178.reuse, UR23, RZ ;  /* 0x00000017b20c7c10 */ /* 0x040fe2000fffe0ff */
[----:B------:R-:W-:Y:S01]  /*b0e0*/  VIADD R178, R178, UR20 ;  /* 0x00000014b2b27c36 */ /* 0x000fe20008000000 */
[C---:B------:R-:W-:Y:S02]  /*b0f0*/  ISETP.LT.OR P5, PT, R177.reuse, 0x32, P5 ;  /* 0x00000032b100780c */ /* 0x040fe40002fa1670 */
[C---:B------:R-:W-:Y:S02]  /*b100*/  ISETP.LT.OR P3, PT, R177.reuse, 0x39, P3 ;  /* 0x00000039b100780c */ /* 0x040fe40001f61670 */
[----:B------:R-:W-:Y:S02]  /*b110*/  ISETP.LT.OR P4, PT, R177, 0x3a, P4 ;  /* 0x0000003ab100780c */ /* 0x000fe40002781670 */
[--C-:B------:R-:W-:Y:S02]  /*b120*/  IADD3 R177, R12, 0x8, R5.reuse ;  /* 0x000000080cb17810 */ /* 0x100fe40007ffe005 */
[----:B------:R-:W-:-:S02]  /*b130*/  IADD3 R178, R178, 0x8, R5 ;  /* 0x00000008b2b27810 */ /* 0x000fc40007ffe005 */
[----:B------:R-:W-:Y:S02]  /*b140*/  FSEL R173, R197, -INF , !P5 ;  /* 0xff800000c5ad7808 */ /* 0x000fe40006800000 */
[----:B------:R-:W-:Y:S02]  /*b150*/  FSEL R172, R198, -INF , !P3 ;  /* 0xff800000c6ac7808 */ /* 0x000fe40005800000 */
[----:B------:R-:W-:Y:S01]  /*b160*/  FSEL R164, R181, -INF , !P4 ;  /* 0xff800000b5a47808 */ /* 0x000fe20006000000 */
[----:B------:R-:W-:Y:S06]  /*b170*/  @!P6 BRA `(.L_x_4031) ;  /* 0x00000000005ce947 */ /* 0x000fec0003800000 */
[----:B------:R-:W-:Y:S01]  /*b180*/  IADD3 R7, R5, R6, RZ ;  /* 0x0000000605077210 */ /* 0x000fe20007ffe0ff */
[----:B------:R-:W-:Y:S04]  /*b190*/  BSSY B0, `(.L_x_4032) ;  /* 0x0000011000007945 */ /* 0x000fe80003800000 */
        /* <DEDUP_REMOVED lines=11> */
.L_x_4033:
[----:B------:R-:W-:-:S05]  /*b250*/  IMAD.U32 R180, RZ, RZ, UR24 ;  /* 0x00000018ffb47e24 */ /* 0x000fca000f8e00ff */
[----:B------:R-:W-:-:S13]  /*b260*/  ISETP.NE.AND P3, PT, R180, 0x1, PT ;  /* 0x00000001b400780c */ /* 0x000fda0003f65270 */
[----:B------:R-:W1:Y:S02]  /*b270*/  @P3 LDC.64 R12, c[0x0][0x9e8] ;  /* 0x00027a00ff0c3b82 */ /* 0x000e640000000a00 */
[----:B-1----:R-:W-:-:S05]  /*b280*/  @P3 IMAD.HI.U32 R12, R7, R12, RZ ;  /* 0x0000000c070c3227 */ /* 0x002fca00078e00ff */
[----:B------:R-:W-:-:S07]  /*b290*/  @P3 SHF.R.U32.HI R7, RZ, R13, R12 ;  /* 0x0000000dff073219 */ /* 0x000fce000001160c */
.L_x_4034:
[----:B------:R-:W-:Y:S05]  /*b2a0*/  BSYNC B0 ;  /* 0x0000000000007941 */ /* 0x000fea0003800000 */
.L_x_4032:
[----:B------:R-:W-:-:S05]  /*b2b0*/  IMAD R7, R7, R180, -R179 ;  /* 0x000000b407077224 */ /* 0x000fca00078e0ab3 */
[----:B------:R-:W-:-:S04]  /*b2c0*/  IADD3 R7, -R2, R7, RZ ;  /* 0x0000000702077210 */ /* 0x000fc80007ffe1ff */
[----:B------:R-:W-:Y:S02]  /*b2d0*/  VIADDMNMX R177, R7, R180, R177, PT ;  /* 0x000000b407b17246 */ /* 0x000fe400038001b1 */
[----:B------:R-:W-:-:S07]  /*b2e0*/  VIMNMX R178, R178, R7, !PT ;  /* 0x00000007b2b27248 */ /* 0x000fce0007fe0100 */
.L_x_4031:
        /* <DEDUP_REMOVED lines=8> */
[C---:B------:R-:W-:Y:S02]  /*b370*/  ISETP.GT.AND P3, PT, R178.reuse, RZ, P2 ;  /* 0x000000ffb200720c */ /* 0x040fe40001764270 */
[----:B------:R-:W-:Y:S02]  /*b380*/  FMNMX.FTZ R12, R193, R12, !PT ;  /* 0x0000000cc10c7209 */ /* 0x000fe40007810000 */
[----:B------:R-:W-:Y:S02]  /*b390*/  ISETP.LT.OR P3, PT, R177, 0x1, P3 ;  /* 0x00000001b100780c */ /* 0x000fe40001f61670 */
[----:B------:R-:W-:Y:S02]  /*b3a0*/  FMNMX.FTZ R7, R171, R12, !PT ;  /* 0x0000000cab077209 */ /* 0x000fe40007810000 */
[----:B------:R-:W-:-:S02]  /*b3b0*/  ISETP.GT.AND P4, PT, R178, 0x8, P2 ;  /* 0x00000008b200780c */ /* 0x000fc40001784270 */
[----:B------:R-:W-:Y:S02]  /*b3c0*/  FMNMX.FTZ R12, R194, R7, !PT ;  /* 0x00000007c20c7209 */ /* 0x000fe40007810000 */
[----:B------:R-:W-:Y:S02]  /*b3d0*/  ISETP.LT.OR P4, PT, R177, 0x9, P4 ;  /* 0x00000009b100780c */ /* 0x000fe40002781670 */
[----:B------:R-:W-:Y:S02]  /*b3e0*/  FMNMX.FTZ R7, R195, R12, !PT ;  /* 0x0000000cc3077209 */ /* 0x000fe40007810000 */
[----:B------:R-:W-:Y:S02]  /*b3f0*/  ISETP.GT.AND P5, PT, R178, 0x9, P2 ;  /* 0x00000009b200780c */ /* 0x000fe400017a4270 */
[----:B------:R-:W-:Y:S02]  /*b400*/  FMNMX.FTZ R7, R168, R7, !PT ;  /* 0x00000007a8077209 */ /* 0x000fe40007810000 */
[----:B------:R-:W-:-:S02]  /*b410*/  FSEL R21, R21, -INF , !P4 ;  /* 0xff80000015157808 */ /* 0x000fc40006000000 */
        /* <DEDUP_REMOVED lines=13> */
[C---:B------:R-:W-:Y:S02]  /*b4f0*/  ISETP.LT.OR P5, PT, R177.reuse, 0x12, P5 ;  /* 0x00000012b100780c */ /* 0x040fe40002fa1670 */
[----:B------:R-:W-:Y:S01]  /*b500*/  ISETP.GT.AND P4, PT, R178, 0x19, P2 ;  /* 0x00000019b200780c */ /* 0x000fe20001784270 */
[----:B------:R-:W1:Y:S01]  /*b510*/  SHFL.BFLY PT, R7, R12, 0x2, 0x1f ;  /* 0x0c401f000c077f89 */ /* 0x000e6200000e0000 */
[----:B------:R-:W-:Y:S02]  /*b520*/  FSEL R154, R154, -INF , !P5 ;  /* 0xff8000009a9a7808 */ /* 0x000fe40006800000 */
[----:B------:R-:W-:Y:S02]  /*b530*/  ISETP.GT.AND P5, PT, R178, 0x20, P2 ;  /* 0x00000020b200780c */ /* 0x000fe400017a4270 */
[----:B------:R-:W-:-:S02]  /*b540*/  ISETP.LT.OR P4, PT, R177, 0x1a, P4 ;  /* 0x0000001ab100780c */ /* 0x000fc40002781670 */
[----:B------:R-:W-:Y:S02]  /*b550*/  ISETP.LT.OR P5, PT, R177, 0x21, P5 ;  /* 0x00000021b100780c */ /* 0x000fe40002fa1670 */
[----:B------:R-:W-:Y:S02]  /*b560*/  FSEL R156, R156, -INF , !P4 ;  /* 0xff8000009c9c7808 */ /* 0x000fe40006000000 */
[----:B------:R-:W-:Y:S02]  /*b570*/  ISETP.GT.AND P4, PT, R178, 0x28, P2 ;  /* 0x00000028b200780c */ /* 0x000fe40001784270 */
[----:B------:R-:W-:Y:S02]  /*b580*/  FSEL R157, R157, -INF , !P5 ;  /* 0xff8000009d9d7808 */ /* 0x000fe40006800000 */
[----:B------:R-:W-:-:S04]  /*b590*/  ISETP.LT.OR P4, PT, R177, 0x29, P4 ;  /* 0x00000029b100780c */ /* 0x000fc80002781670 */
[----:B------:R-:W-:Y:S02]  /*b5a0*/  FSEL R159, R159, -INF , !P4 ;  /* 0xff8000009f9f7808 */ /* 0x000fe40006000000 */
[----:B------:R-:W-:Y:S02]  /*b5b0*/  ISETP.GT.AND P4, PT, R178, 0x30, P2 ;  /* 0x00000030b200780c */ /* 0x000fe40001784270 */
[----:B-1----:R-:W-:Y:S02]  /*b5c0*/  FMNMX.FTZ R13, R12, R7, !PT ;  /* 0x000000070c0d7209 */ /* 0x002fe40007810000 */
[----:B------:R-:W-:-:S03]  /*b5d0*/  ISETP.LT.OR P4, PT, R177, 0x31, P4 ;  /* 0x00000031b100780c */ /* 0x000fc60002781670 */
[----:B------:R-:W1:Y:S01]  /*b5e0*/  SHFL.BFLY PT, R180, R13, 0x1, 0x1f ;  /* 0x0c201f000db47f89 */ /* 0x000e6200000e0000 */
[----:B------:R-:W-:Y:S02]  /*b5f0*/  FSEL R162, R162, -INF , !P4 ;  /* 0xff800000a2a27808 */ /* 0x000fe40006000000 */
[----:B------:R-:W-:-:S04]  /*b600*/  ISETP.GT.AND P4, PT, R178, 0x38, P2 ;  /* 0x00000038b200780c */ /* 0x000fc80001784270 */
[----:B------:R-:W-:-:S04]  /*b610*/  ISETP.LT.OR P4, PT, R177, 0x39, P4 ;  /* 0x00000039b100780c */ /* 0x000fc80002781670 */
[----:B------:R-:W-:Y:S02]  /*b620*/  FSEL R166, R166, -INF , !P4 ;  /* 0xff800000a6a67808 */ /* 0x000fe40006000000 */
[----:B-1----:R-:W-:Y:S02]  /*b630*/  FMNMX.FTZ R7, R13, R180, !PT ;  /* 0x000000b40d077209 */ /* 0x002fe40007810000 */
[----:B------:R-:W-:Y:S02]  /*b640*/  FSEL R13, R8, -INF , !P3 ;  /* 0xff800000080d7808 */ /* 0x000fe40005800000 */
[----:B------:R-:W-:Y:S01]  /*b650*/  ISETP.GT.AND P3, PT, R178, 0x18, P2 ;  /* 0x00000018b200780c */ /* 0x000fe20001764270 */
[----:B------:R-:W-:Y:S01]  /*b660*/  FMUL.FTZ R12, R7, UR10 ;  /* 0x0000000a070c7c20 */ /* 0x000fe20008410000 */
[----:B------:R-:W-:Y:S02]  /*b670*/  FMNMX.FTZ R179, R13, R14, !PT ;  /* 0x0000000e0db37209 */ /* 0x000fe40007810000 */
[----:B------:R-:W-:-:S02]  /*b680*/  ISETP.LT.OR P3, PT, R177, 0x19, P3 ;  /* 0x00000019b100780c */ /* 0x000fc40001f61670 */
[----:B------:R-:W-:Y:S02]  /*b690*/  FMNMX.FTZ R8, R20, R179, !PT ;  /* 0x000000b314087209 */ /* 0x000fe40007810000 */
[----:B------:R-:W-:Y:S02]  /*b6a0*/  FSEL R155, R155, -INF , !P3 ;  /* 0xff8000009b9b7808 */ /* 0x000fe40005800000 */
[----:B------:R-:W-:Y:S02]  /*b6b0*/  FMNMX.FTZ R179, R21, R8, !PT ;  /* 0x0000000815b37209 */ /* 0x000fe40007810000 */
[----:B------:R-:W-:Y:S02]  /*b6c0*/  ISETP.GT.AND P3, PT, R178, 0x21, P2 ;  /* 0x00000021b200780c */ /* 0x000fe40001764270 */
[----:B------:R-:W-:Y:S02]  /*b6d0*/  FMNMX.FTZ R8, R152, R179, !PT ;  /* 0x000000b398087209 */ /* 0x000fe40007810000 */
[----:B------:R-:W-:-:S02]  /*b6e0*/  ISETP.LT.OR P3, PT, R177, 0x22, P3 ;  /* 0x00000022b100780c */ /* 0x000fc40001f61670 */
[----:B------:R-:W-:Y:S02]  /*b6f0*/  FMNMX.FTZ R179, R153, R8, !PT ;  /* 0x0000000899b37209 */ /* 0x000fe40007810000 */
[----:B------:R-:W-:Y:S02]  /*b700*/  FSETP.NEU.FTZ.AND P5, PT, R7, -INF , PT ;  /* 0xff8000000700780b */ /* 0x000fe40003fbd000 */
[----:B------:R-:W-:Y:S02]  /*b710*/  FMNMX.FTZ R8, R154, R179, !PT ;  /* 0x000000b39a087209 */ /* 0x000fe40007810000 */
[----:B------:R-:W-:Y:S02]  /*b720*/  FSEL R158, R158, -INF , !P3 ;  /* 0xff8000009e9e7808 */ /* 0x000fe40005800000 */
[----:B------:R-:W-:Y:S02]  /*b730*/  FMNMX.FTZ R179, R155, R8, !PT ;  /* 0x000000089bb37209 */ /* 0x000fe40007810000 */
[----:B------:R-:W-:-:S02]  /*b740*/  ISETP.GT.AND P3, PT, R178, 0x29, P2 ;  /* 0x00000029b200780c */ /* 0x000fc40001764270 */
[----:B------:R-:W-:Y:S02]  /*b750*/  FMNMX.FTZ R8, R156, R179, !PT ;  /* 0x000000b39c087209 */ /* 0x000fe40007810000 */
[----:B------:R-:W-:Y:S02]  /*b760*/  FSEL R12, R12, RZ, P5 ;  /* 0x000000ff0c0c7208 */ /* 0x000fe40002800000 */
[----:B------:R-:W-:Y:S02]  /*b770*/  FMNMX.FTZ R181, R157, R8, !PT ;  /* 0x000000089db57209 */ /* 0x000fe40007810000 */
[----:B------:R-:W-:Y:S01]  /*b780*/  ISETP.LT.OR P3, PT, R177, 0x2a, P3 ;  /* 0x0000002ab100780c */ /* 0x000fe20001f61670 */
[--C-:B------:R-:W-:Y:S01]  /*b790*/  FFMA.FTZ R180, R176, UR10, -R12.reuse ;  /* 0x0000000ab0b47c23 */ /* 0x100fe2000801080c */
[----:B------:R-:W-:Y:S01]  /*b7a0*/  FMNMX.FTZ R8, R158, R181, !PT ;  /* 0x000000b59e087209 */ /* 0x000fe20007810000 */
[--C-:B------:R-:W-:Y:S01]  /*b7b0*/  FFMA.FTZ R176, R175, UR10, -R12.reuse ;  /* 0x0000000aafb07c23 */ /* 0x100fe2000801080c */
[----:B------:R-:W-:Y:S01]  /*b7c0*/  FSEL R160, R160, -INF , !P3 ;  /* 0xff800000a0a07808 */ /* 0x000fe20005800000 */
[--C-:B------:R-:W-:Y:S01]  /*b7d0*/  FFMA.FTZ R181, R170, UR10, -R12.reuse ;  /* 0x0000000aaab57c23 */ /* 0x100fe2000801080c */
[----:B------:R-:W-:Y:S01]  /*b7e0*/  ISETP.GT.AND P3, PT, R178, 0x31, P2 ;  /* 0x00000031b200780c */ /* 0x000fe20001764270 */
[----:B------:R1:W-:Y:S01]  /*b7f0*/  MUFU.EX2 R179, R180 ;  /* 0x000000b400b37308 */ /* 0x0003e20000000800 */
[----:B------:R-:W-:Y:S01]  /*b800*/  FMNMX.FTZ R175, R159, R8, !PT ;  /* 0x000000089faf7209 */ /* 0x000fe20007810000 */
[--C-:B------:R-:W-:Y:S01]  /*b810*/  FFMA.FTZ R174, R174, UR10, -R12.reuse ;  /* 0x0000000aaeae7c23 */ /* 0x100fe2000801080c */
[----:B------:R-:W-:Y:S01]  /*b820*/  ISETP.LT.OR P3, PT, R177, 0x32, P3 ;  /* 0x00000032b100780c */ /* 0x000fe20001f61670 */
[--C-:B------:R-:W-:Y:S01]  /*b830*/  FFMA.FTZ R192, R192, UR10, -R12.reuse ;  /* 0x0000000ac0c07c23 */ /* 0x100fe2000801080c */
[----:B------:R-:W-:Y:S01]  /*b840*/  FMNMX.FTZ R175, R160, R175, !PT ;  /* 0x000000afa0af7209 */ /* 0x000fe20007810000 */
[--C-:B------:R-:W-:Y:S01]  /*b850*/  FFMA.FTZ R182, R169, UR10, -R12.reuse ;  /* 0x0000000aa9b67c23 */ /* 0x100fe2000801080c */
[----:B------:R-:W-:Y:S01]  /*b860*/  ISETP.GT.AND P2, PT, R178, 0x39, P2 ;  /* 0x00000039b200780c */ /* 0x000fe20001744270 */
[----:B------:R-:W-:Y:S01]  /*b870*/  MUFU.EX2 R176, R176 ;  /* 0x000000b000b07308 */ /* 0x000fe20000000800 */
[----:B------:R-:W-:Y:S01]  /*b880*/  FSEL R163, R163, -INF , !P3 ;  /* 0xff800000a3a37808 */ /* 0x000fe20005800000 */
[----:B------:R-:W-:Y:S01]  /*b890*/  IMAD.MOV R169, RZ, RZ, -R17 ;  /* 0x000000ffffa97224 */ /* 0x000fe200078e0a11 */
[----:B------:R-:W-:Y:S01]  /*b8a0*/  FMNMX.FTZ R8, R162, R175, !PT ;  /* 0x000000afa2087209 */ /* 0x000fe20007810000 */
[--C-:B------:R-:W-:Y:S01]  /*b8b0*/  FFMA.FTZ R178, R171, UR10, -R12.reuse ;  /* 0x0000000aabb27c23 */ /* 0x100fe2000801080c */
[----:B------:R-:W-:Y:S01]  /*b8c0*/  ISETP.LT.OR P2, PT, R177, 0x3a, P2 ;  /* 0x0000003ab100780c */ /* 0x000fe20001741670 */
[--C-:B------:R-:W-:Y:S01]  /*b8d0*/  FFMA.FTZ R171, R194, UR10, -R12.reuse ;  /* 0x0000000ac2ab7c23 */ /* 0x100fe2000801080c */
[----:B------:R-:W-:Y:S01]  /*b8e0*/  FMNMX.FTZ R177, R163, R8, !PT ;  /* 0x00000008a3b17209 */ /* 0x000fe20007810000 */
[----:B------:R-:W-:Y:S01]  /*b8f0*/  MUFU.EX2 R174, R174 ;  /* 0x000000ae00ae7308 */ /* 0x000fe20000000800 */
[----:B------:R-:W-:Y:S01]  /*b900*/  FSEL R175, R167, -INF , !P2 ;  /* 0xff800000a7af7808 */ /* 0x000fe20005000000 */
[--C-:B-1----:R-:W-:Y:S01]  /*b910*/  FFMA.FTZ R180, R195, UR10, -R12.reuse ;  /* 0x0000000ac3b47c23 */ /* 0x102fe2000801080c */
[----:B------:R-:W-:Y:S01]  /*b920*/  FMNMX.FTZ R8, R166, R177, !PT ;  /* 0x000000b1a6087209 */ /* 0x000fe20007810000 */
[--C-:B------:R-:W-:Y:S01]  /*b930*/  FFMA.FTZ R177, R193, UR10, -R12.reuse ;  /* 0x0000000ac1b17c23 */ /* 0x100fe2000801080c */
[----:B------:R-:W-:Y:S01]  /*b940*/  FSEL R170, R7, RZ, P5 ;  /* 0x000000ff07aa7208 */ /* 0x000fe20002800000 */
[--C-:B------:R-:W-:Y:S01]  /*b950*/  FFMA.FTZ R168, R168, UR10, -R12.reuse ;  /* 0x0000000aa8a87c23 */ /* 0x100fe2000801080c */
[----:B------:R-:W-:Y:S01]  /*b960*/  FMNMX.FTZ R8, R175, R8, !PT ;  /* 0x00000008af087209 */ /* 0x000fe20007810000 */
[----:B------:R1:W-:Y:S01]  /*b970*/  MUFU.EX2 R167, R192 ;  /* 0x000000c000a77308 */ /* 0x0003e20000000800 */
[----:B------:R-:W-:Y:S01]  /*b980*/  ISETP.NE.AND P3, PT, R2, R169, PT ;  /* 0x000000a90200720c */ /* 0x000fe20003f65270 */
[----:B------:R-:W-:Y:S01]  /*b990*/  FADD.FTZ R170, -R170, R11 ;  /* 0x0000000baaaa7221 */ /* 0x000fe20000010100 */
[--C-:B------:R-:W-:Y:S01]  /*b9a0*/  FFMA.FTZ R11, R161, UR10, -R12.reuse ;  /* 0x0000000aa10b7c23 */ /* 0x100fe2000801080c */
[----:B------:R-:W2:Y:S01]  /*b9b0*/  SHFL.BFLY PT, R183, R8, 0x2, 0x1f ;  /* 0x0c401f0008b77f89 */ /* 0x000ea200000e0000 */
[--C-:B------:R-:W-:Y:S01]  /*b9c0*/  FFMA.FTZ R161, R172, UR10, -R12.reuse ;  /* 0x0000000aaca17c23 */ /* 0x100fe2000801080c */
[----:B------:R-:W-:Y:S01]  /*b9d0*/  FMUL.FTZ R170, R170, UR10 ;  /* 0x0000000aaaaa7c20 */ /* 0x000fe20008410000 */
[--C-:B------:R-:W-:Y:S01]  /*b9e0*/  FFMA.FTZ R165, R165, UR10, -R12.reuse ;  /* 0x0000000aa5a57c23 */ /* 0x100fe2000801080c */
[----:B------:R-:W-:Y:S01]  /*b9f0*/  MUFU.EX2 R177, R177 ;  /* 0x000000b100b17308 */ /* 0x000fe20000000800 */
[--C-:B-1----:R-:W-:Y:S01]  /*ba00*/  FFMA.FTZ R192, R173, UR10, -R12.reuse ;  /* 0x0000000aadc07c23 */ /* 0x102fe2000801080c */
[----:B------:R-:W-:-:S06]  /*ba10*/  FFMA.FTZ R172, R164, UR10, -R12 ;  /* 0x0000000aa4ac7c23 */ /* 0x000fcc000801080c */
[----:B------:R-:W1:Y:S08]  /*ba20*/  MUFU.EX2 R170, R170 ;  /* 0x000000aa00aa7308 */ /* 0x000e700000000800 */
[----:B------:R-:W3:Y:S01]  /*ba30*/  MUFU.EX2 R178, R178 ;  /* 0x000000b200b27308 */ /* 0x000ee20000000800 */
[----:B--2---:R-:W-:-:S07]  /*ba40*/  FMNMX.FTZ R183, R8, R183, !PT ;  /* 0x000000b708b77209 */ /* 0x004fce0007810000 */
[----:B------:R-:W2:Y:S01]  /*ba50*/  MUFU.EX2 R171, R171 ;  /* 0x000000ab00ab7308 */ /* 0x000ea20000000800 */
[----:B------:R-:W4:Y:S01]  /*ba60*/  SHFL.BFLY PT, R8, R183, 0x1, 0x1f ;  /* 0x0c201f00b7087f89 */ /* 0x000f2200000e0000 */
[----:B-1----:R-:W-:Y:S01]  /*ba70*/  FFMA.FTZ R169, R170, R4, R179 ;  /* 0x00000004aaa97223 */ /* 0x002fe200000100b3 */
[-C--:B------:R-:W-:Y:S01]  /*ba80*/  FMUL.FTZ R24, R24, R170.reuse ;  /* 0x000000aa18187220 */ /* 0x080fe20000410000 */
[-C--:B------:R-:W-:Y:S01]  /*ba90*/  FMUL.FTZ R25, R25, R170.reuse ;  /* 0x000000aa19197220 */ /* 0x080fe20000410000 */
[-C--:B------:R-:W-:Y:S01]  /*baa0*/  FMUL.FTZ R28, R28, R170.reuse ;  /* 0x000000aa1c1c7220 */ /* 0x080fe20000410000 */
[----:B------:R-:W-:Y:S01]  /*bab0*/  FADD.FTZ R173, R176, R169 ;  /* 0x000000a9b0ad7221 */ /* 0x000fe20000010000 */
        /* <DEDUP_REMOVED lines=11> */
[-C--:B------:R-:W-:Y:S01]  /*bb70*/  FMUL.FTZ R48, R48, R170.reuse ;  /* 0x000000aa30307220 */ /* 0x080fe20000410000 */
[-C--:B------:R-:W-:Y:S01]  /*bb80*/  FMUL.FTZ R49, R49, R170.reuse ;  /* 0x000000aa31317220 */ /* 0x080fe20000410000 */
[-C--:B------:R-:W-:Y:S01]  /*bb90*/  FMUL.FTZ R52, R52, R170.reuse ;  /* 0x000000aa34347220 */ /* 0x080fe20000410000 */
[-C--:B------:R-:W-:Y:S01]  /*bba0*/  FMUL.FTZ R53, R53, R170.reuse ;  /* 0x000000aa35357220 */ /* 0x080fe20000410000 */
[-C--:B------:R-:W-:Y:S01]  /*bbb0*/  FMUL.FTZ R56, R56, R170.reuse ;  /* 0x000000aa38387220 */ /* 0x080fe20000410000 */
[----:B------:R-:W-:Y:S01]  /*bbc0*/  FMUL.FTZ R57, R57, R170 ;  /* 0x000000aa39397220 */ /* 0x000fe20000410000 */
[----:B------:R-:W5:Y:S01]  /*bbd0*/  MUFU.EX2 R181, R181 ;  /* 0x000000b500b57308 */ /* 0x000f620000000800 */
[----:B----4-:R-:W-:Y:S01]  /*bbe0*/  FMNMX.FTZ R8, R183, R8, !PT ;  /* 0x00000008b7087209 */ /* 0x010fe20007810000 */
[-C--:B------:R-:W-:Y:S01]  /*bbf0*/  FMUL.FTZ R60, R60, R170.reuse ;  /* 0x000000aa3c3c7220 */ /* 0x080fe20000410000 */
[----:B------:R-:W-:Y:S01]  /*bc00*/  MOV R183, UR22 ;  /* 0x0000001600b77c02 */ /* 0x000fe20008000f00 */
[-C--:B------:R-:W-:Y:S01]  /*bc10*/  FMUL.FTZ R61, R61, R170.reuse ;  /* 0x000000aa3d3d7220 */ /* 0x080fe20000410000 */
[C---:B------:R-:W-:Y:S01]  /*bc20*/  FSETP.NEU.FTZ.AND P2, PT, R8.reuse, -INF , PT ;  /* 0xff8000000800780b */ /* 0x040fe20003f5d000 */
[----:B------:R-:W-:Y:S01]  /*bc30*/  FMUL.FTZ R4, R8, UR10 ;  /* 0x0000000a08047c20 */ /* 0x000fe20008410000 */
[-C--:B------:R-:W-:Y:S01]  /*bc40*/  FMUL.FTZ R64, R64, R170.reuse ;  /* 0x000000aa40407220 */ /* 0x080fe20000410000 */
[----:B------:R-:W-:Y:S01]  /*bc50*/  @!P3 IMAD R164, R183, 0x40, R16 ;  /* 0x00000040b7a4b824 */ /* 0x000fe200078e0210 */
[----:B------:R-:W4:Y:S01]  /*bc60*/  MUFU.EX2 R165, R165 ;  /* 0x000000a500a57308 */ /* 0x000f220000000800 */
[-C--:B------:R-:W-:Y:S01]  /*bc70*/  FMUL.FTZ R65, R65, R170.reuse ;  /* 0x000000aa41417220 */ /* 0x080fe20000410000 */
[----:B------:R-:W-:Y:S01]  /*bc80*/  FSEL R169, R4, RZ, P2 ;  /* 0x000000ff04a97208 */ /* 0x000fe20001000000 */
[----:B------:R-:W-:Y:S01]  /*bc90*/  FADD.FTZ R4, R174, R173 ;  /* 0x000000adae047221 */ /* 0x000fe20000010000 */
[-C--:B------:R-:W-:Y:S01]  /*bca0*/  FMUL.FTZ R68, R68, R170.reuse ;  /* 0x000000aa44447220 */ /* 0x080fe20000410000 */
[-C--:B------:R-:W-:Y:S01]  /*bcb0*/  FMUL.FTZ R69, R69, R170.reuse ;  /* 0x000000aa45457220 */ /* 0x080fe20000410000 */
[----:B------:R-:W-:Y:S01]  /*bcc0*/  FMUL.FTZ R72, R72, R170 ;  /* 0x000000aa48487220 */ /* 0x000fe20000410000 */
[----:B------:R-:W-:Y:S01]  /*bcd0*/  FADD.FTZ R4, R167, R4 ;  /* 0x00000004a7047221 */ /* 0x000fe20000010000 */
[--C-:B------:R-:W-:Y:S01]  /*bce0*/  FFMA.FTZ R12, R13, UR10, -R169.reuse ;  /* 0x0000000a0d0c7c23 */ /* 0x100fe200080108a9 */
[----:B------:R-:W-:Y:S01]  /*bcf0*/  FSEL R13, R8, RZ, P2 ;  /* 0x000000ff080d7208 */ /* 0x000fe20001000000 */
[----:B------:R-:W4:Y:S01]  /*bd00*/  MUFU.EX2 R182, R182 ;  /* 0x000000b600b67308 */ /* 0x000f220000000800 */
[----:B------:R-:W-:Y:S01]  /*bd10*/  FADD.FTZ R173, R177, R4 ;  /* 0x00000004b1ad7221 */ /* 0x000fe20000010000 */
[--C-:B------:R-:W-:Y:S01]  /*bd20*/  FFMA.FTZ R20, R20, UR10, -R169.reuse ;  /* 0x0000000a14147c23 */ /* 0x100fe200080108a9 */
[----:B------:R-:W-:Y:S01]  /*bd30*/  FFMA.FTZ R193, R155, UR10, -R169 ;  /* 0x0000000a9bc17c23 */ /* 0x000fe200080108a9 */
[----:B------:R-:W-:Y:S01]  /*bd40*/  FADD.FTZ R4, -R13, R14 ;  /* 0x0000000e0d047221 */ /* 0x000fe20000010100 */
[----:B---3--:R-:W-:Y:S01]  /*bd50*/  FADD.FTZ R194, R178, R173 ;  /* 0x000000adb2c27221 */ /* 0x008fe20000010000 */
[----:B------:R-:W-:Y:S01]  /*bd60*/  @!P3 LEA R14, R164, UR48, 0x2 ;  /* 0x00000030a40ebc11 */ /* 0x000fe2000f8e10ff */
[--C-:B------:R-:W-:Y:S01]  /*bd70*/  FFMA.FTZ R164, R21, UR10, -R169.reuse ;  /* 0x0000000a15a47c23 */ /* 0x100fe200080108a9 */
[----:B------:R-:W3:Y:S01]  /*bd80*/  MUFU.EX2 R11, R11 ;  /* 0x0000000b000b7308 */ /* 0x000ee20000000800 */
[----:B--2---:R-:W-:Y:S01]  /*bd90*/  FADD.FTZ R21, R171, R194 ;  /* 0x000000c2ab157221 */ /* 0x004fe20000010000 */
[--C-:B------:R-:W-:Y:S01]  /*bda0*/  FFMA.FTZ R173, R152, UR10, -R169.reuse ;  /* 0x0000000a98ad7c23 */ /* 0x100fe200080108a9 */
[----:B------:R-:W-:Y:S01]  /*bdb0*/  FMUL.FTZ R4, R4, UR10 ;  /* 0x0000000a04047c20 */ /* 0x000fe20008410000 */
[----:B------:R-:W-:Y:S01]  /*bdc0*/  FFMA.FTZ R153, R153, UR10, -R169 ;  /* 0x0000000a99997c23 */ /* 0x000fe200080108a9 */
[----:B-1----:R-:W-:Y:S01]  /*bdd0*/  FADD.FTZ R195, R180, R21 ;  /* 0x00000015b4c37221 */ /* 0x002fe20000010000 */
[--C-:B------:R-:W-:Y:S01]  /*bde0*/  FFMA.FTZ R198, R160, UR10, -R169.reuse ;  /* 0x0000000aa0c67c23 */ /* 0x100fe200080108a9 */
[----:B------:R-:W-:Y:S01]  /*bdf0*/  FFMA.FTZ R183, R154, UR10, -R169 ;  /* 0x0000000a9ab77c23 */ /* 0x000fe200080108a9 */
[----:B------:R-:W1:Y:S01]  /*be00*/  MUFU.EX2 R192, R192 ;  /* 0x000000c000c07308 */ /* 0x000e620000000800 */
[----:B-----5:R-:W-:Y:S01]  /*be10*/  FADD.FTZ R152, R168, R195 ;  /* 0x000000c3a8987221 */ /* 0x020fe20000010000 */
[--C-:B------:R-:W-:Y:S01]  /*be20*/  FFMA.FTZ R195, R157, UR10, -R169.reuse ;  /* 0x0000000a9dc37c23 */ /* 0x100fe200080108a9 */
[----:B------:R-:W-:Y:S01]  /*be30*/  F2FP.F16.F32.PACK_AB R160, R181, R168 ;  /* 0x000000a8b5a0723e */ /* 0x000fe200000000ff */
[--C-:B------:R-:W-:Y:S01]  /*be40*/  FFMA.FTZ R197, R159, UR10, -R169.reuse ;  /* 0x0000000a9fc57c23 */ /* 0x100fe200080108a9 */
[----:B------:R-:W-:Y:S01]  /*be50*/  FADD.FTZ R152, R181, R152 ;  /* 0x00000098b5987221 */ /* 0x000fe20000010000 */
[----:B------:R-:W-:Y:S01]  /*be60*/  @!P3 STS [R14+0x28800], R170 ;  /* 0x028800aa0e00b388 */ /* 0x000fe20000000800 */
[--C-:B------:R-:W-:Y:S01]  /*be70*/  FFMA.FTZ R194, R156, UR10, -R169.reuse ;  /* 0x0000000a9cc27c23 */ /* 0x100fe200080108a9 */
[----:B------:R-:W-:Y:S01]  /*be80*/  MUFU.EX2 R12, R12 ;  /* 0x0000000c000c7308 */ /* 0x000fe20000000800 */
[----:B----4-:R-:W-:Y:S01]  /*be90*/  FADD.FTZ R157, R165, R152 ;  /* 0x00000098a59d7221 */ /* 0x010fe20000010000 */
[--C-:B------:R-:W-:Y:S01]  /*bea0*/  FFMA.FTZ R196, R158, UR10, -R169.reuse ;  /* 0x0000000a9ec47c23 */ /* 0x100fe200080108a9 */
[--C-:B------:R-:W-:Y:S01]  /*beb0*/  FFMA.FTZ R201, R166, UR10, -R169.reuse ;  /* 0x0000000aa6c97c23 */ /* 0x100fe200080108a9 */
[--C-:B------:R-:W-:Y:S01]  /*bec0*/  FFMA.FTZ R200, R163, UR10, -R169.reuse ;  /* 0x0000000aa3c87c23 */ /* 0x100fe200080108a9 */
[--C-:B------:R-:W-:Y:S01]  /*bed0*/  FFMA.FTZ R199, R162, UR10, -R169.reuse ;  /* 0x0000000aa2c77c23 */ /* 0x100fe200080108a9 */
[----:B------:R-:W-:Y:S01]  /*bee0*/  F2FP.F16.F32.PACK_AB R162, R182, R165 ;  /* 0x000000a5b6a2723e */ /* 0x000fe200000000ff */
[----:B------:R-:W-:Y:S01]  /*bef0*/  FFMA.FTZ R169, R175, UR10, -R169 ;  /* 0x0000000aafa97c23 */ /* 0x000fe200080108a9 */
[----:B------:R2:W4:Y:S01]  /*bf00*/  MUFU.EX2 R21, R4 ;  /* 0x0000000400157308 */ /* 0x0005220000000800 */
[----:B------:R-:W-:Y:S01]  /*bf10*/  F2FP.F16.F32.PACK_AB R154, R167, R174 ;  /* 0x000000aea79a723e */ /* 0x000fe200000000ff */
[-C--:B------:R-:W-:Y:S01]  /*bf20*/  FMUL.FTZ R73, R73, R170.reuse ;  /* 0x000000aa49497220 */ /* 0x080fe20000410000 */
[----:B------:R-:W-:Y:S01]  /*bf30*/  F2FP.F16.F32.PACK_AB R152, R176, R179 ;  /* 0x000000b3b098723e */ /* 0x000fe200000000ff */
[-C--:B------:R-:W-:Y:S01]  /*bf40*/  FMUL.FTZ R76, R76, R170.reuse ;  /* 0x000000aa4c4c7220 */ /* 0x080fe20000410000 */
[----:B------:R-:W-:Y:S01]  /*bf50*/  F2FP.F16.F32.PACK_AB R156, R178, R177 ;  /* 0x000000b1b29c723e */ /* 0x000fe200000000ff */
[-C--:B------:R-:W-:Y:S01]  /*bf60*/  FMUL.FTZ R77, R77, R170.reuse ;  /* 0x000000aa4d4d7220 */ /* 0x080fe20000410000 */
[----:B------:R-:W-:Y:S01]  /*bf70*/  F2FP.F16.F32.PACK_AB R158, R180, R171 ;  /* 0x000000abb49e723e */ /* 0x000fe200000000ff */
[----:B------:R-:W5:Y:S01]  /*bf80*/  MUFU.EX2 R161, R161 ;  /* 0x000000a100a17308 */ /* 0x000f620000000800 */
[----:B--2---:R-:W-:Y:S01]  /*bf90*/  FADD.FTZ R4, R182, R157 ;  /* 0x0000009db6047221 */ /* 0x004fe20000010000 */
[-C--:B------:R-:W-:Y:S01]  /*bfa0*/  FMUL.FTZ R80, R80, R170.reuse ;  /* 0x000000aa50507220 */ /* 0x080fe20000410000 */
[-C--:B------:R-:W-:Y:S01]  /*bfb0*/  FMUL.FTZ R81, R81, R170.reuse ;  /* 0x000000aa51517220 */ /* 0x080fe20000410000 */
[-C--:B------:R-:W-:Y:S01]  /*bfc0*/  FMUL.FTZ R84, R84, R170.reuse ;  /* 0x000000aa54547220 */ /* 0x080fe20000410000 */
[----:B---3--:R-:W-:Y:S01]  /*bfd0*/  FADD.FTZ R157, R11, R4 ;  /* 0x000000040b9d7221 */ /* 0x008fe20000010000 */
[-C--:B------:R-:W-:Y:S01]  /*bfe0*/  FMUL.FTZ R85, R85, R170.reuse ;  /* 0x000000aa55557220 */ /* 0x080fe20000410000 */
[-C--:B------:R-:W-:Y:S01]  /*bff0*/  FMUL.FTZ R88, R88, R170.reuse ;  /* 0x000000aa58587220 */ /* 0x080fe20000410000 */
[----:B------:R-:W2:Y:S01]  /*c000*/  MUFU.EX2 R13, R20 ;  /* 0x00000014000d7308 */ /* 0x000ea20000000800 */
[----:B-1----:R-:W-:Y:S01]  /*c010*/  FADD.FTZ R4, R192, R157 ;  /* 0x0000009dc0047221 */ /* 0x002fe20000010000 */
[----:B----4-:R-:W-:Y:S01]  /*c020*/  FFMA.FTZ R168, R21, R3, R12 ;  /* 0x0000000315a87223 */ /* 0x010fe2000001000c */
[----:B------:R1:W-:Y:S01]  /*c030*/  @!P3 STS [R14+0x28820], R21 ;  /* 0x028820150e00b388 */ /* 0x0003e20000000800 */
[-C--:B------:R-:W-:Y:S01]  /*c040*/  FMUL.FTZ R89, R89, R170.reuse ;  /* 0x000000aa59597220 */ /* 0x080fe20000410000 */
[-C--:B------:R-:W-:Y:S01]  /*c050*/  FMUL.FTZ R92, R92, R170.reuse ;  /* 0x000000aa5c5c7220 */ /* 0x080fe20000410000 */
[-C--:B------:R-:W-:Y:S01]  /*c060*/  FMUL.FTZ R93, R93, R170.reuse ;  /* 0x000000aa5d5d7220 */ /* 0x080fe20000410000 */
[-C--:B------:R-:W-:Y:S01]  /*c070*/  FMUL.FTZ R96, R96, R170.reuse ;  /* 0x000000aa60607220 */ /* 0x080fe20000410000 */
[----:B------:R-:W3:Y:S01]  /*c080*/  MUFU.EX2 R172, R172 ;  /* 0x000000ac00ac7308 */ /* 0x000ee20000000800 */
[----:B-----5:R-:W-:Y:S01]  /*c090*/  FADD.FTZ R159, R161, R4 ;  /* 0x00000004a19f7221 */ /* 0x020fe20000010000 */
[-C--:B------:R-:W-:Y:S01]  /*c0a0*/  FMUL.FTZ R97, R97, R170.reuse ;  /* 0x000000aa61617220 */ /* 0x080fe20000410000 */
[-C--:B------:R-:W-:Y:S01]  /*c0b0*/  FMUL.FTZ R100, R100, R170.reuse ;  /* 0x000000aa64647220 */ /* 0x080fe20000410000 */
[-C--:B------:R-:W-:Y:S01]  /*c0c0*/  FMUL.FTZ R101, R101, R170.reuse ;  /* 0x000000aa65657220 */ /* 0x080fe20000410000 */
[-C--:B------:R-:W-:Y:S01]  /*c0d0*/  FMUL.FTZ R104, R104, R170.reuse ;  /* 0x000000aa68687220 */ /* 0x080fe20000410000 */
[-C--:B------:R-:W-:Y:S01]  /*c0e0*/  FMUL.FTZ R105, R105, R170.reuse ;  /* 0x000000aa69697220 */ /* 0x080fe20000410000 */
[-C--:B------:R-:W-:Y:S01]  /*c0f0*/  FMUL.FTZ R108, R108, R170.reuse ;  /* 0x000000aa6c6c7220 */ /* 0x080fe20000410000 */
[----:B------:R4:W5:Y:S01]  /*c100*/  MUFU.EX2 R155, R164 ;  /* 0x000000a4009b7308 */ /* 0x0009620000000800 */
        /* <DEDUP_REMOVED lines=11> */
[----:B----4-:R-:W-:Y:S01]  /*c1c0*/  F2FP.F16.F32.PACK_AB R164, R192, R11 ;  /* 0x0000000bc0a4723e */ /* 0x010fe200000000ff */
[-C--:B------:R-:W-:Y:S01]  /*c1d0*/  FMUL.FTZ R124, R124, R170.reuse ;  /* 0x000000aa7c7c7220 */ /* 0x080fe20000410000 */
[-C--:B------:R-:W-:Y:S01]  /*c1e0*/  FMUL.FTZ R125, R125, R170.reuse ;  /* 0x000000aa7d7d7220 */ /* 0x080fe20000410000 */
[-C--:B------:R-:W-:Y:S01]  /*c1f0*/  FMUL.FTZ R128, R128, R170.reuse ;  /* 0x000000aa80807220 */ /* 0x080fe20000410000 */
[----:B------:R3:W4:Y:S01]  /*c200*/  MUFU.EX2 R157, R153 ;  /* 0x00000099009d7308 */ /* 0x0007220000000800 */
[----:B-----5:R-:W-:Y:S01]  /*c210*/  FADD.FTZ R3, R155, R168 ;  /* 0x000000a89b037221 */ /* 0x020fe20000010000 */
[-C--:B------:R-:W-:Y:S01]  /*c220*/  FMUL.FTZ R129, R129, R170.reuse ;  /* 0x000000aa81817220 */ /* 0x080fe20000410000 */
[-C--:B------:R-:W-:Y:S01]  /*c230*/  FMUL.FTZ R132, R132, R170.reuse ;  /* 0x000000aa84847220 */ /* 0x080fe20000410000 */
[-C--:B------:R-:W-:Y:S01]  /*c240*/  FMUL.FTZ R133, R133, R170.reuse ;  /* 0x000000aa85857220 */ /* 0x080fe20000410000 */
[-C--:B------:R-:W-:Y:S01]  /*c250*/  FMUL.FTZ R136, R136, R170.reuse ;  /* 0x000000aa88887220 */ /* 0x080fe20000410000 */
[-C--:B------:R-:W-:Y:S01]  /*c260*/  FMUL.FTZ R137, R137, R170.reuse ;  /* 0x000000aa89897220 */ /* 0x080fe20000410000 */
[----:B------:R-:W-:Y:S01]  /*c270*/  FMUL.FTZ R140, R140, R170 ;  /* 0x000000aa8c8c7220 */ /* 0x000fe20000410000 */
[----:B-1----:R-:W1:Y:S01]  /*c280*/  MUFU.EX2 R14, R183 ;  /* 0x000000b7000e7308 */ /* 0x002e620000000800 */
[C---:B--2---:R-:W-:Y:S01]  /*c290*/  FADD.FTZ R168, R20.reuse, R3 ;  /* 0x0000000314a87221 */ /* 0x044fe20000010000 */
[----:B---3--:R-:W-:Y:S01]  /*c2a0*/  F2FP.F16.F32.PACK_AB R153, R13, R12 ;  /* 0x0000000c0d99723e */ /* 0x008fe200000000ff */
[-C--:B------:R-:W-:Y:S01]  /*c2b0*/  FMUL.FTZ R141, R141, R170.reuse ;  /* 0x000000aa8d8d7220 */ /* 0x080fe20000410000 */
[----:B------:R-:W-:Y:S01]  /*c2c0*/  F2FP.F16.F32.PACK_AB R155, R20, R155 ;  /* 0x0000009b149b723e */ /* 0x000fe200000000ff */
[----:B------:R-:W-:Y:S01]  /*c2d0*/  BAR.SYNC.DEFER_BLOCKING 0xf, 0x100 ;  /* 0x03c4000000007b1d */ /* 0x000fe20000010000 */
[-C--:B------:R-:W-:Y:S01]  /*c2e0*/  FMUL.FTZ R144, R144, R170.reuse ;  /* 0x000000aa90907220 */ /* 0x080fe20000410000 */
[-C--:B------:R-:W-:Y:S01]  /*c2f0*/  FMUL.FTZ R145, R145, R170.reuse ;  /* 0x000000aa91917220 */ /* 0x080fe20000410000 */
[-C--:B------:R-:W-:Y:S01]  /*c300*/  FMUL.FTZ R148, R148, R170.reuse ;  /* 0x000000aa94947220 */ /* 0x080fe20000410000 */
[----:B----4-:R-:W-:Y:S01]  /*c310*/  FADD.FTZ R3, R157, R168 ;  /* 0x000000a89d037221 */ /* 0x010fe20000010000 */
[----:B------:R-:W-:Y:S01]  /*c320*/  FMUL.FTZ R149, R149, R170 ;  /* 0x000000aa95957220 */ /* 0x000fe20000410000 */
        /* <DEDUP_REMOVED lines=84> */
[-C--:B------:R-:W-:Y:S01]  /*c870*/  FMUL.FTZ R138, R138, R21.reuse ;  /* 0x000000158a8a7220 */ /* 0x080fe20000410000 */
[-C--:B------:R-:W-:Y:S01]  /*c880*/  FMUL.FTZ R139, R139, R21.reuse ;  /* 0x000000158b8b7220 */ /* 0x080fe20000410000 */
[-C--:B------:R-:W-:Y:S01]  /*c890*/  FMUL.FTZ R142, R142, R21.reuse ;  /* 0x000000158e8e7220 */ /* 0x080fe20000410000 */
[-C--:B------:R-:W-:Y:S01]  /*c8a0*/  FMUL.FTZ R143, R143, R21.reuse ;  /* 0x000000158f8f7220 */ /* 0x080fe20000410000 */
[----:B------:R-:W-:Y:S01]  /*c8b0*/  FMUL.FTZ R146, R146, R21 ;  /* 0x0000001592927220 */ /* 0x000fe20000410000 */
[C---:B----4-:R-:W-:Y:S01]  /*c8c0*/  F2FP.F16.F32.PACK_AB R167, R168.reuse, R167 ;  /* 0x000000a7a8a7723e */ /* 0x050fe200000000ff */
[----:B------:R-:W-:Y:S01]  /*c8d0*/  FADD.FTZ R3, R168, R3 ;  /* 0x00000003a8037221 */ /* 0x000fe20000010000 */
[-C--:B------:R-:W-:Y:S01]  /*c8e0*/  FMUL.FTZ R147, R147, R21.reuse ;  /* 0x0000001593937220 */ /* 0x080fe20000410000 */
[-C--:B------:R-:W-:Y:S01]  /*c8f0*/  FMUL.FTZ R150, R150, R21.reuse ;  /* 0x0000001596967220 */ /* 0x080fe20000410000 */
[----:B------:R-:W-:Y:S01]  /*c900*/  FMUL.FTZ R151, R151, R21 ;  /* 0x0000001597977220 */ /* 0x000fe20000410000 */
[----:B------:R2:W-:Y:S01]  /*c910*/  STSM.16.M88.4 [R22], R164 ;  /* 0x000000a416007844 */ /* 0x0005e20000000200 */
[----:B------:R-:W-:Y:S05]  /*c920*/  @!P0 BRA `(.L_x_4035) ;  /* 0x0000000000048947 */ /* 0x000fea0003800000 */
[----:B------:R-:W-:Y:S01]  /*c930*/  BPT.TRAP 0x1 ;  /* 0x000000040000795c */ /* 0x000fe20000300000 */
.L_x_4035:
[----:B------:R1:W3:Y:S01]  /*c940*/  SYNCS.PHASECHK.TRANS64.TRYWAIT P2, [UR27+0x28c50], R10 ;  /* 0x028c500aff0075a7 */ /* 0x0002e2000804015b */
[----:B------:R-:W-:Y:S05]  /*c950*/  @!P0 BRA `(.L_x_4036) ;  /* 0x0000000000048947 */ /* 0x000fea0003800000 */
[----:B------:R-:W-:Y:S01]  /*c960*/  BPT.TRAP 0x1 ;  /* 0x000000040000795c */ /* 0x000fe20000300000 */
.L_x_4036:
[----:B---3--:R-:W-:Y:S05]  /*c970*/  @P2 BRA `(.L_x_4037) ;  /* 0x0000000000082947 */ /* 0x008fea0003800000 */
[----:B------:R-:W3:Y:S02]  /*c980*/  SYNCS.PHASECHK.TRANS64.TRYWAIT P2, [UR27+0x28c50], R10 ;  /* 0x028c500aff0075a7 */ /* 0x000ee4000804015b */
[----:B---3--:R-:W-:Y:S05]  /*c990*/  @!P2 BRA `(.L_x_4038) ;  /* 0x0000005c00f4a947 */ /* 0x008fea0003800000 */
.L_x_4037:
[----:B------:R-:W-:Y:S01]  /*c9a0*/  ULEA UR11, UR39, UR45, 0xc ;  /* 0x0000002d270b7291 */ /* 0x000fe2000f8e603f */
[----:B------:R-:W-:Y:S01]  /*c9b0*/  WARPGROUP.ARRIVE ;  /* 0x00000000000079c5 */ /* 0x000fe20000000000 */
[----:B------:R-:W-:Y:S01]  /*c9c0*/  UMOV UR7, 0x40000040 ;  /* 0x4000004000077882 */ /* 0x000fe20000000000 */
[----:B------:R-:W-:Y:S01]  /*c9d0*/  ISETP.GT.AND P2, PT, R9, UR41, PT ;  /* 0x0000002909007c0c */ /* 0x000fe2000bf44270 */
        /* <DEDUP_REMOVED lines=37> */
.L_x_4022:
[----:B------:R-:W5:Y:S01]  /*cc30*/  SHFL.BFLY PT, R5, R4, 0x2, 0x1f ;  /* 0x0c401f0004057f89 */ /* 0x000f6200000e0000 */
[----:B---3--:R-:W-:Y:S01]  /*cc40*/  IADD3 R13, -R17, RZ, RZ ;  /* 0x000000ff110d7210 */ /* 0x008fe20007ffe1ff */
[----:B-1----:R-:W-:Y:S01]  /*cc50*/  IMAD.MOV.U32 R10, RZ, RZ, RZ ;  /* 0x000000ffff0a7224 */ /* 0x002fe200078e00ff */
[----:B------:R-:W-:Y:S01]  /*cc60*/  UIADD3 UR37, UR37, 0x1, URZ ;  /* 0x0000000125257890 */ /* 0x000fe2000fffe03f */
[----:B------:R-:W1:Y:S01]  /*cc70*/  SHFL.BFLY PT, R6, R3, 0x2, 0x1f ;  /* 0x0c401f0003067f89 */ /* 0x000e6200000e0000 */
[----:B------:R-:W-:Y:S08]  /*cc80*/  BAR.ARV 0x8, 0xa0 ;  /* 0x0202800000007b1d */ /* 0x000ff00000002000 */
[----:B------:R-:W-:Y:S01]  /*cc90*/  BAR.SYNC.DEFER_BLOCKING 0xf, 0x100 ;  /* 0x03c4000000007b1d */ /* 0x000fe20000010000 */
[----:B------:R-:W-:Y:S01]  /*cca0*/  ISETP.NE.AND P0, PT, R2, R13, PT ;  /* 0x0000000d0200720c */ /* 0x000fe20003f05270 */
[----:B------:R-:W-:-:S02]  /*ccb0*/  IMAD.U32 R12, RZ, RZ, UR10 ;  /* 0x0000000aff0c7e24 */ /* 0x000fc4000f8e00ff */
[----:B-----5:R-:W-:Y:S01]  /*ccc0*/  FADD.FTZ R5, R5, R4 ;  /* 0x0000000405057221 */ /* 0x020fe20000010000 */
[----:B------:R-:W-:Y:S02]  /*ccd0*/  IMAD.U32 R4, RZ, RZ, UR10 ;  /* 0x0000000aff047e24 */ /* 0x000fe4000f8e00ff */
[----:B-1----:R-:W-:Y:S02]  /*cce0*/  FADD.FTZ R6, R6, R3 ;  /* 0x0000000306067221 */ /* 0x002fe40000010000 */
[----:B------:R-:W1:Y:S01]  /*ccf0*/  SHFL.BFLY PT, R0, R5, 0x1, 0x1f ;  /* 0x0c201f0005007f89 */ /* 0x000e6200000e0000 */
[----:B------:R-:W-:Y:S01]  /*cd00*/  MOV R3, UR39 ;  /* 0x0000002700037c02 */ /* 0x000fe20008000f00 */
[----:B------:R-:W-:Y:S02]  /*cd10*/  UIADD3 UR39, UR39, 0x1, URZ ;  /* 0x0000000127277890 */ /* 0x000fe4000fffe03f */
[----:B------:R-:W3:Y:S01]  /*cd20*/  SHFL.BFLY PT, R9, R6, 0x1, 0x1f ;  /* 0x0c201f0006097f89 */ /* 0x000ee200000e0000 */
[----:B------:R-:W-:Y:S01]  /*cd30*/  @!P0 LEA R3, R3, R16, 0x6 ;  /* 0x0000001003038211 */ /* 0x000fe200078e30ff */
[----:B------:R-:W-:-:S04]  /*cd40*/  UISETP.NE.AND UP0, UPT, UR39, 0x2, UPT ;  /* 0x000000022700788c */ /* 0x000fc8000bf05270 */
[----:B------:R-:W-:Y:S02]  /*cd50*/  USEL UR4, URZ, 0x1, UP0 ;  /* 0x000000013f047887 */ /* 0x000fe40008000000 */
[----:B------:R-:W-:Y:S02]  /*cd60*/  USEL UR39, UR39, URZ, UP0 ;  /* 0x0000003f27277287 */ /* 0x000fe40008000000 */
[----:B------:R-:W-:Y:S01]  /*cd70*/  ULOP3.LUT UR38, UR38, UR4, URZ, 0x3c, !UPT ;  /* 0x0000000426267292 */ /* 0x000fe2000f8e3c3f */
[----:B-1----:R-:W-:Y:S01]  /*cd80*/  FADD.FTZ R11, R5, R0 ;  /* 0x00000000050b7221 */ /* 0x002fe20000010000 */
[----:B------:R-:W-:Y:S01]  /*cd90*/  IMAD.MOV.U32 R0, RZ, RZ, RZ ;  /* 0x000000ffff007224 */ /* 0x000fe200078e00ff */
[----:B------:R-:W-:Y:S01]  /*cda0*/  @!P0 LEA R5, R3, UR48, 0x2 ;  /* 0x0000003003058c11 */ /* 0x000fe2000f8e10ff */
[----:B---3--:R-:W-:Y:S02]  /*cdb0*/  FADD.FTZ R9, R6, R9 ;  /* 0x0000000906097221 */ /* 0x008fe40000010000 */
[----:B------:R-:W-:-:S02]  /*cdc0*/  FSETP.NE.FTZ.AND P1, PT, R11, RZ, PT ;  /* 0x000000ff0b00720b */ /* 0x000fc40003f35000 */
[----:B------:R-:W-:Y:S02]  /*cdd0*/  MOV R3, 0xff800000 ;  /* 0xff80000000037802 */ /* 0x000fe40000000f00 */
[----:B------:R-:W-:-:S09]  /*cde0*/  FSETP.NE.FTZ.AND P2, PT, R9, RZ, PT ;  /* 0x000000ff0900720b */ /* 0x000fd20003f55000 */
[----:B------:R-:W2:Y:S01]  /*cdf0*/  @P1 MUFU.RCP R10, R11 ;  /* 0x0000000b000a1308 */ /* 0x000ea20000001000 */
[----:B------:R-:W-:-:S03]  /*ce00*/  @P1 FMUL.FTZ R4, R4, 0.69314718246459960938 ;  /* 0x3f31721804041820 */ /* 0x000fc60000410000 */
[----:B------:R-:W-:-:S04]  /*ce10*/  @P2 FMUL.FTZ R12, R12, 0.69314718246459960938 ;  /* 0x3f3172180c0c2820 */ /* 0x000fc80000410000 */
[----:B------:R-:W1:Y:S08]  /*ce20*/  @P2 MUFU.RCP R0, R9 ;  /* 0x0000000900002308 */ /* 0x000e700000001000 */
[----:B------:R-:W3:Y:S01]  /*ce30*/  @P1 MUFU.LG2 R6, R11 ;  /* 0x0000000b00061308 */ /* 0x000ee20000000c00 */
        /* <DEDUP_REMOVED lines=64> */
[----:B------:R2:W-:Y:S01]  /*d240*/  @!P0 STS [R5+0x28800], R10 ;  /* 0x0288000a05008388 */ /* 0x0005e20000000800 */
[----:B------:R-:W-:Y:S01]  /*d250*/  MOV R28, 0xff800000 ;  /* 0xff800000001c7802 */ /* 0x000fe20000000f00 */
[-C--:B-1----:R-:W-:Y:S01]  /*d260*/  FMUL.FTZ R27, R27, R0.reuse ;  /* 0x000000001b1b7220 */ /* 0x082fe20000410000 */
[-C--:B------:R-:W-:Y:S01]  /*d270*/  FMUL.FTZ R30, R30, R0.reuse ;  /* 0x000000001e1e7220 */ /* 0x080fe20000410000 */
[----:B------:R1:W-:Y:S01]  /*d280*/  @!P0 STS [R5+0x28820], R0 ;  /* 0x0288200005008388 */ /* 0x0003e20000000800 */
[----:B------:R-:W-:Y:S01]  /*d290*/  PLOP3.LUT P0, PT, PT, PT, PT, 0x8, 0x0 ;  /* 0x000000000000781c */ /* 0x000fe20003f0e170 */
[-C--:B------:R-:W-:Y:S01]  /*d2a0*/  FMUL.FTZ R31, R31, R0.reuse ;  /* 0x000000001f1f7220 */ /* 0x080fe20000410000 */
[-C--:B------:R-:W-:Y:S01]  /*d2b0*/  FMUL.FTZ R34, R34, R0.reuse ;  /* 0x0000000022227220 */ /* 0x080fe20000410000 */
[-C--:B------:R-:W-:Y:S01]  /*d2c0*/  FMUL.FTZ R35, R35, R0.reuse ;  /* 0x0000000023237220 */ /* 0x080fe20000410000 */
[-C--:B------:R-:W-:Y:S01]  /*d2d0*/  FMUL.FTZ R38, R38, R0.reuse ;  /* 0x0000000026267220 */ /* 0x080fe20000410000 */
[----:B--2---:R3:W2:Y:S01]  /*d2e0*/  @P2 MUFU.LG2 R10, R9 ;  /* 0x00000009000a2308 */ /* 0x0046a20000000c00 */
        /* <DEDUP_REMOVED lines=16> */
[----:B--2---:R-:W-:Y:S01]  /*d3f0*/  @P2 FMUL.FTZ R11, R10, 0.69314718246459960938 ;  /* 0x3f3172180a0b2820 */ /* 0x004fe20000410000 */
        /* <DEDUP_REMOVED lines=26> */
[-C--:B----4-:R-:W-:Y:S01]  /*d5a0*/  FMUL.FTZ R170, R119, R0.reuse ;  /* 0x0000000077aa7220 */ /* 0x090fe20000410000 */
        /* <DEDUP_REMOVED lines=19> */
.L_x_3955:
        /* <DEDUP_REMOVED lines=34> */
[----:B------:R-:W-:Y:S01]  /*d900*/  LOP3.LUT R0, R173, 0x380, RZ, 0xc0, !PT ;  /* 0x00000380ad007812 */ /* 0x000fe200078ec0ff */
[----:B------:R-:W-:Y:S01]  /*d910*/  IMAD.X R9, RZ, RZ, R7, P2 ;  /* 0x000000ffff097224 */ /* 0x000fe200010e0607 */
[----:B------:R-:W-:-:S02]  /*d920*/  IADD3 R181, P6, R6, 0x2020, RZ ;  /* 0x0000202006b57810 */ /* 0x000fc40007fde0ff */
[----:B------:R-:W-:Y:S02]  /*d930*/  SHF.R.U64 R0, R0, 0x3, RZ ;  /* 0x0000000300007819 */ /* 0x000fe400000012ff */
[----:B------:R-:W-:Y:S01]  /*d940*/  LOP3.LUT R4, R175, 0x380, RZ, 0xc0, !PT ;  /* 0x00000380af047812 */ /* 0x000fe200078ec0ff */
[--C-:B------:R-:W-:Y:S01]  /*d950*/  IMAD.X R21, RZ, RZ, R7.reuse, P6 ;  /* 0x000000ffff157224 */ /* 0x100fe200030e0607 */
[----:B------:R-:W-:Y:S02]  /*d960*/  IADD3 R177, P4, R6, 0x60, RZ ;  /* 0x0000006006b17810 */ /* 0x000fe40007f9e0ff */
[----:B------:R-:W-:Y:S02]  /*d970*/  LOP3.LUT R8, R0, R173, RZ, 0x3c, !PT ;  /* 0x000000ad00087212 */ /* 0x000fe400078e3cff */
[----:B------:R-:W-:Y:S01]  /*d980*/  LOP3.LUT R0, R181, 0x380, RZ, 0xc0, !PT ;  /* 0x00000380b5007812 */ /* 0x000fe200078ec0ff */
[----:B------:R-:W-:Y:S01]  /*d990*/  IMAD.X R13, RZ, RZ, R7, P4 ;  /* 0x000000ffff0d7224 */ /* 0x000fe200020e0607 */
[----:B------:R-:W-:-:S02]  /*d9a0*/  SHF.R.U64 R4, R4, 0x3, RZ ;  /* 0x0000000304047819 */ /* 0x000fc400000012ff */
[----:B------:R-:W-:Y:S02]  /*d9b0*/  IADD3 R183, P1, R6, 0x2040, RZ ;  /* 0x0000204006b77810 */ /* 0x000fe40007f3e0ff */
[----:B------:R-:W-:Y:S02]  /*d9c0*/  SHF.R.U64 R0, R0, 0x3, RZ ;  /* 0x0000000300007819 */ /* 0x000fe400000012ff */
[----:B------:R-:W-:Y:S02]  /*d9d0*/  IADD3 R197, P4, R6, 0x4020, RZ ;  /* 0x0000402006c57810 */ /* 0x000fe40007f9e0ff */
[----:B------:R-:W-:Y:S02]  /*d9e0*/  LOP3.LUT R10, R4, R175, RZ, 0x3c, !PT ;  /* 0x000000af040a7212 */ /* 0x000fe400078e3cff */
[C---:B------:R-:W-:Y:S01]  /*d9f0*/  LOP3.LUT R111, R6.reuse, 0x380, RZ, 0xc0, !PT ;  /* 0x00000380066f7812 */ /* 0x040fe200078ec0ff */
[----:B------:R-:W-:Y:S01]  /*da00*/  IMAD.X R99, RZ, RZ, R7, P4 ;  /* 0x000000ffff637224 */ /* 0x000fe200020e0607 */
[----:B------:R-:W-:-:S02]  /*da10*/  IADD3 R179, P5, R6, 0x2000, RZ ;  /* 0x0000200006b37810 */ /* 0x000fc40007fbe0ff */
[C---:B------:R-:W-:Y:S02]  /*da20*/  IADD3 R193, P2, R6.reuse, 0x2060, RZ ;  /* 0x0000206006c17810 */ /* 0x040fe40007f5e0ff */
[----:B------:R-:W-:Y:S02]  /*da30*/  LOP3.LUT R4, R183, 0x380, RZ, 0xc0, !PT ;  /* 0x00000380b7047812 */ /* 0x000fe400078ec0ff */
[----:B------:R-:W-:Y:S01]  /*da40*/  IADD3.X R11, RZ, R7, RZ, P3, !PT ;  /* 0x00000007ff0b7210 */ /* 0x000fe20001ffe4ff */
[----:B------:R-:W-:Y:S01]  /*da50*/  IMAD.X R91, RZ, RZ, R7, P2 ;  /* 0x000000ffff5b7224 */ /* 0x000fe200010e0607 */
[----:B------:R-:W-:Y:S02]  /*da60*/  IADD3 R195, P3, R6, 0x4000, RZ ;  /* 0x0000400006c37810 */ /* 0x000fe40007f7e0ff */
[----:B------:R-:W-:Y:S02]  /*da70*/  LOP3.LUT R20, R0, R181, RZ, 0x3c, !PT ;  /* 0x000000b500147212 */ /* 0x000fe400078e3cff */
[----:B------:R-:W-:-:S02]  /*da80*/  LOP3.LUT R0, R197, 0x380, RZ, 0xc0, !PT ;  /* 0x00000380c5007812 */ /* 0x000fc400078ec0ff */
[-C--:B------:R-:W-:Y:S02]  /*da90*/  IADD3.X R15, RZ, R7.reuse, RZ, P5, !PT ;  /* 0x00000007ff0f7210 */ /* 0x080fe40002ffe4ff */
[----:B------:R-:W-:Y:S02]  /*daa0*/  SHF.R.U64 R111, R111, 0x3, RZ ;  /* 0x000000036f6f7819 */ /* 0x000fe400000012ff */
[----:B------:R-:W-:Y:S02]  /*dab0*/  SHF.R.U64 R4, R4, 0x3, RZ ;  /* 0x0000000304047819 */ /* 0x000fe400000012ff */
[C---:B------:R-:W-:Y:S02]  /*dac0*/  IADD3 R199, P5, R6.reuse, 0x4040, RZ ;  /* 0x0000404006c77810 */ /* 0x040fe40007fbe0ff */
[----:B------:R-:W-:Y:S02]  /*dad0*/  IADD3.X R25, RZ, R7, RZ, P1, !PT ;  /* 0x00000007ff197210 */ /* 0x000fe40000ffe4ff */
[----:B------:R-:W-:-:S02]  /*dae0*/  IADD3 R114, P2, R6, 0x6020, RZ ;  /* 0x0000602006727810 */ /* 0x000fc40007f5e0ff */
[----:B------:R-:W-:Y:S02]  /*daf0*/  IADD3.X R95, RZ, R7, RZ, P3, !PT ;  /* 0x00000007ff5f7210 */ /* 0x000fe40001ffe4ff */
[C---:B------:R-:W-:Y:S01]  /*db00*/  IADD3 R201, P6, R6.reuse, 0x4060, RZ ;  /* 0x0000406006c97810 */ /* 0x040fe20007fde0ff */
[--C-:B------:R-:W-:Y:S01]  /*db10*/  IMAD.X R115, RZ, RZ, R7.reuse, P2 ;  /* 0x000000ffff737224 */ /* 0x100fe200010e0607 */
[C---:B------:R-:W-:Y:S02]  /*db20*/  IADD3 R203, P1, R6.reuse, 0x6000, RZ ;  /* 0x0000600006cb7810 */ /* 0x040fe40007f3e0ff */
[C---:B------:R-:W-:Y:S01]  /*db30*/  IADD3 R118, P3, R6.reuse, 0x6040, RZ ;  /* 0x0000604006767810 */ /* 0x040fe20007f7e0ff */
[----:B------:R-:W-:Y:S01]  /*db40*/  IMAD.X R107, RZ, RZ, R7, P6 ;  /* 0x000000ffff6b7224 */ /* 0x000fe200030e0607 */
[----:B------:R-:W-:Y:S02]  /*db50*/  IADD3 R205, P4, R6, 0x6060, RZ ;  /* 0x0000606006cd7810 */ /* 0x000fe40007f9e0ff */
[----:B------:R-:W-:-:S02]  /*db60*/  SHF.R.U64 R0, R0, 0x3, RZ ;  /* 0x0000000300007819 */ /* 0x000fc400000012ff */
[----:B------:R-:W-:Y:S01]  /*db70*/  LOP3.LUT R6, R111, R6, RZ, 0x3c, !PT ;  /* 0x000000066f067212 */ /* 0x000fe200078e3cff */
[----:B------:R-:W-:Y:S01]  /*db80*/  IMAD.X R123, RZ, RZ, R7, P4 ;  /* 0x000000ffff7b7224 */ /* 0x000fe200020e0607 */
[----:B------:R-:W-:Y:S02]  /*db90*/  LOP3.LUT R24, R4, R183, RZ, 0x3c, !PT ;  /* 0x000000b704187212 */ /* 0x000fe400078e3cff */
[----:B------:R-:W-:Y:S02]  /*dba0*/  LOP3.LUT R12, R177, 0x380, RZ, 0xc0, !PT ;  /* 0x00000380b10c7812 */ /* 0x000fe400078ec0ff */
[----:B------:R-:W-:Y:S02]  /*dbb0*/  LOP3.LUT R4, R199, 0x380, RZ, 0xc0, !PT ;  /* 0x00000380c7047812 */ /* 0x000fe400078ec0ff */
[----:B------:R-:W-:Y:S02]  /*dbc0*/  LOP3.LUT R14, R179, 0x380, RZ, 0xc0, !PT ;  /* 0x00000380b30e7812 */ /* 0x000fe400078ec0ff */
[----:B------:R-:W-:-:S02]  /*dbd0*/  LOP3.LUT R27, R114, 0x380, RZ, 0xc0, !PT ;  /* 0x00000380721b7812 */ /* 0x000fc400078ec0ff */
[----:B------:R-:W-:Y:S02]  /*dbe0*/  LOP3.LUT R98, R0, R197, RZ, 0x3c, !PT ;  /* 0x000000c500627212 */ /* 0x000fe400078e3cff */
[-C--:B------:R-:W-:Y:S02]  /*dbf0*/  IADD3.X R103, RZ, R7.reuse, RZ, P5, !PT ;  /* 0x00000007ff677210 */ /* 0x080fe40002ffe4ff */
[-C--:B------:R-:W-:Y:S02]  /*dc00*/  IADD3.X R111, RZ, R7.reuse, RZ, P1, !PT ;  /* 0x00000007ff6f7210 */ /* 0x080fe40000ffe4ff */
[-C--:B------:R-:W-:Y:S02]  /*dc10*/  IADD3.X R119, RZ, R7.reuse, RZ, P3, !PT ;  /* 0x00000007ff777210 */ /* 0x080fe40001ffe4ff */
[----:B------:R-:W-:Y:S02]  /*dc20*/  MOV R0, R6 ;  /* 0x0000000600007202 */ /* 0x000fe40000000f00 */
[----:B------:R-:W-:-:S02]  /*dc30*/  SHF.R.U64 R12, R12, 0x3, RZ ;  /* 0x000000030c0c7819 */ /* 0x000fc400000012ff */
[----:B------:R-:W-:Y:S02]  /*dc40*/  LOP3.LUT R90, R193, 0x380, RZ, 0xc0, !PT ;  /* 0x00000380c15a7812 */ /* 0x000fe400078ec0ff */
[----:B------:R-:W-:Y:S02]  /*dc50*/  SHF.R.U64 R4, R4, 0x3, RZ ;  /* 0x0000000304047819 */ /* 0x000fe400000012ff */
[----:B------:R-:W-:Y:S02]  /*dc60*/  LOP3.LUT R7, R118, 0x380, RZ, 0xc0, !PT ;  /* 0x0000038076077812 */ /* 0x000fe400078ec0ff */
[----:B------:R-:W-:Y:S02]  /*dc70*/  SHF.R.U64 R14, R14, 0x3, RZ ;  /* 0x000000030e0e7819 */ /* 0x000fe400000012ff */
[----:B------:R-:W-:Y:S02]  /*dc80*/  LOP3.LUT R94, R195, 0x380, RZ, 0xc0, !PT ;  /* 0x00000380c35e7812 */ /* 0x000fe400078ec0ff */
[----:B------:R-:W-:-:S02]  /*dc90*/  SHF.R.U64 R27, R27, 0x3, RZ ;  /* 0x000000031b1b7819 */ /* 0x000fc400000012ff */
[----:B------:R-:W-:Y:S02]  /*dca0*/  LOP3.LUT R106, R201, 0x380, RZ, 0xc0, !PT ;  /* 0x00000380c96a7812 */ /* 0x000fe400078ec0ff */
[----:B------:R-:W-:Y:S02]  /*dcb0*/  F2FP.F16.F32.PACK_AB R6, R29, R156 ;  /* 0x0000009c1d06723e */ /* 0x000fe400000000ff */
[----:B------:R-:W-:Y:S02]  /*dcc0*/  LOP3.LUT R12, R12, R177, RZ, 0x3c, !PT ;  /* 0x000000b10c0c7212 */ /* 0x000fe400078e3cff */
[----:B------:R-:W-:Y:S02]  /*dcd0*/  SHF.R.U64 R90, R90, 0x3, RZ ;  /* 0x000000035a5a7819 */ /* 0x000fe400000012ff */
[----:B------:R-:W-:Y:S02]  /*dce0*/  LOP3.LUT R102, R4, R199, RZ, 0x3c, !PT ;  /* 0x000000c704667212 */ /* 0x000fe400078e3cff */
[----:B------:R-:W-:-:S02]  /*dcf0*/  LOP3.LUT R122, R205, 0x380, RZ, 0xc0, !PT ;  /* 0x00000380cd7a7812 */ /* 0x000fc400078ec0ff */
[----:B------:R-:W-:Y:S02]  /*dd00*/  SHF.R.U64 R29, R7, 0x3, RZ ;  /* 0x00000003071d7819 */ /* 0x000fe400000012ff */
[----:B------:R-:W-:Y:S02]  /*dd10*/  LOP3.LUT R14, R14, R179, RZ, 0x3c, !PT ;  /* 0x000000b30e0e7212 */ /* 0x000fe400078e3cff */
[----:B------:R-:W-:Y:S02]  /*dd20*/  SHF.R.U64 R94, R94, 0x3, RZ ;  /* 0x000000035e5e7819 */ /* 0x000fe400000012ff */
[----:B------:R-:W-:Y:S02]  /*dd30*/  LOP3.LUT R110, R203, 0x380, RZ, 0xc0, !PT ;  /* 0x00000380cb6e7812 */ /* 0x000fe400078ec0ff */
[----:B------:R-:W-:Y:S02]  /*dd40*/  F2FP.F16.F32.PACK_AB R4, R153, R162 ;  /* 0x000000a29904723e */ /* 0x000fe400000000ff */
[----:B------:R-:W-:-:S02]  /*dd50*/  F2FP.F16.F32.PACK_AB R7, R31, R30 ;  /* 0x0000001e1f07723e */ /* 0x000fc400000000ff */
[----:B------:R-:W-:Y:S02]  /*dd60*/  LOP3.LUT R114, R27, R114, RZ, 0x3c, !PT ;  /* 0x000000721b727212 */ /* 0x000fe400078e3cff */
[----:B------:R-:W-:Y:S01]  /*dd70*/  SHF.R.U64 R106, R106, 0x3, RZ ;  /* 0x000000036a6a7819 */ /* 0x000fe200000012ff */
[----:B------:R1:W-:Y:S01]  /*dd80*/  STSM.16.M88.4 [R0], R4 ;  /* 0x0000000400007844 */ /* 0x0003e20000000200 */
[----:B------:R-:W-:Y:S02]  /*dd90*/  MOV R27, R8 ;  /* 0x00000008001b7202 */ /* 0x000fe40000000f00 */
[----:B------:R-:W-:Y:S02]  /*dda0*/  MOV R10, R10 ;  /* 0x0000000a000a7202 */ /* 0x000fe40000000f00 */
[----:B------:R-:W-:Y:S01]  /*ddb0*/  LOP3.LUT R90, R90, R193, RZ, 0x3c, !PT ;  /* 0x000000c15a5a7212 */ /* 0x000fe200078e3cff */
[----:B------:R2:W-:Y:S01]  /*ddc0*/  STSM.16.M88.4 [R27], R32 ;  /* 0x000000201b007844 */ /* 0x0005e20000000200 */
[----:B------:R-:W-:-:S02]  /*ddd0*/  SHF.R.U64 R122, R122, 0x3, RZ ;  /* 0x000000037a7a7819 */ /* 0x000fc400000012ff */
[----:B------:R-:W-:Y:S01]  /*dde0*/  MOV R12, R12 ;  /* 0x0000000c000c7202 */ /* 0x000fe20000000f00 */
[----:B------:R2:W-:Y:S01]  /*ddf0*/  STSM.16.M88.4 [R10], R40 ;  /* 0x000000280a007844 */ /* 0x0005e20000000200 */
[----:B------:R-:W-:Y:S02]  /*de00*/  F2FP.F16.F32.PACK_AB R64, R65, R64 ;  /* 0x000000404140723e */ /* 0x000fe400000000ff */
[----:B------:R-:W-:Y:S01]  /*de10*/  LOP3.LUT R94, R94, R195, RZ, 0x3c, !PT ;  /* 0x000000c35e5e7212 */ /* 0x000fe200078e3cff */
        /* <DEDUP_REMOVED lines=8> */
[----:B------:R-:W-:Y:S02]  /*dea0*/  LOP3.LUT R106, R106, R201, RZ, 0x3c, !PT ;  /* 0x000000c96a6a7212 */ /* 0x000fe400078e3cff */
        /* <DEDUP_REMOVED lines=13> */
[----:B------:R-:W-:Y:S02]  /*df80*/  F2FP.F16.F32.PACK_AB R82, R85, R84 ;  /* 0x000000545552723e */ /* 0x000fe400000000ff */
[----:B------:R-:W-:Y:S02]  /*df90*/  F2FP.F16.F32.PACK_AB R83, R87, R86 ;  /* 0x000000565753723e */ /* 0x000fe400000000ff */
[----:B------:R-:W-:-:S02]  /*dfa0*/  F2FP.F16.F32.PACK_AB R88, R89, R88 ;  /* 0x000000585958723e */ /* 0x000fc400000000ff */
[----:B------:R-:W-:Y:S01]  /*dfb0*/  LOP3.LUT R110, R110, R203, RZ, 0x3c, !PT ;  /* 0x000000cb6e6e7212 */ /* 0x000fe200078e3cff */
[----:B------:R2:W-:Y:S01]  /*dfc0*/  STSM.16.M88.4 [R9], R80 ;  /* 0x0000005009007844 */ /* 0x0005e20000000200 */
[----:B------:R-:W-:Y:S02]  /*dfd0*/  MOV R94, R94 ;  /* 0x0000005e005e7202 */ /* 0x000fe40000000f00 */
[----:B------:R-:W-:Y:S02]  /*dfe0*/  MOV R8, R98 ;  /* 0x0000006200087202 */ /* 0x000fe40000000f00 */
[----:B------:R-:W-:Y:S02]  /*dff0*/  F2FP.F16.F32.PACK_AB R89, R154, R26 ;  /* 0x0000001a9a59723e */ /* 0x000fe400000000ff */
[----:B------:R-:W-:Y:S02]  /*e000*/  F2FP.F16.F32.PACK_AB R90, R93, R92 ;  /* 0x0000005c5d5a723e */ /* 0x000fe400000000ff */
[----:B------:R-:W-:-:S02]  /*e010*/  F2FP.F16.F32.PACK_AB R91, R157, R155 ;  /* 0x0000009b9d5b723e */ /* 0x000fc400000000ff */
[----:B------:R-:W-:Y:S02]  /*e020*/  F2FP.F16.F32.PACK_AB R96, R97, R96 ;  /* 0x000000606160723e */ /* 0x000fe400000000ff */
[----:B-1----:R-:W-:Y:S01]  /*e030*/  MOV R5, R106 ;  /* 0x0000006a00057202 */ /* 0x002fe20000000f00 */
[----:B------:R2:W-:Y:S01]  /*e040*/  STSM.16.M88.4 [R94], R88 ;  /* 0x000000585e007844 */ /* 0x0005e20000000200 */
[----:B------:R-:W-:Y:S02]  /*e050*/  F2FP.F16.F32.PACK_AB R97, R159, R158 ;  /* 0x0000009e9f61723e */ /* 0x000fe400000000ff */
        /* <DEDUP_REMOVED lines=47> */
[----:B------:R-:W1:Y:S01]  /*e350*/  LDC.64 R6, c[0x0][0xb78] ;  /* 0x0002de00ff067b82 */ /* 0x000e620000000a00 */
[----:B------:R-:W-:Y:S01]  /*e360*/  USHF.R.S32.HI UR5, URZ, 0x1f, UR43 ;  /* 0x0000001f3f057899 */ /* 0x000fe2000801142b */
[----:B--2---:R-:W-:Y:S01]  /*e370*/  IADD3 R9, -R17, RZ, RZ ;  /* 0x000000ff11097210 */ /* 0x004fe20007ffe1ff */
[----:B------:R-:W-:Y:S02]  /*e380*/  ULDC.64 UR8, c[0x0][0xb70] ;  /* 0x0002dc0000087ab9 */ /* 0x000fe40000000a00 */
[----:B------:R-:W-:Y:S01]  /*e390*/  UIMAD UR5, UR5, UR8, URZ ;  /* 0x00000008050572a4 */ /* 0x000fe2000f8e023f */
[----:B------:R-:W-:Y:S01]  /*e3a0*/  ISETP.NE.AND P0, PT, R2, R9, PT ;  /* 0x000000090200720c */ /* 0x000fe20003f05270 */
[----:B------:R-:W-:Y:S01]  /*e3b0*/  UIMAD.WIDE.U32 UR6, UR43, UR8, URZ ;  /* 0x000000082b0672a5 */ /* 0x000fe2000f8e003f */
[----:B------:R-:W-:Y:S01]  /*e3c0*/  IADD3 R9, R16, UR42, RZ ;  /* 0x0000002a10097c10 */ /* 0x000fe2000fffe0ff */
[----:B------:R-:W-:Y:S02]  /*e3d0*/  UIMAD UR5, UR43, UR9, UR5 ;  /* 0x000000092b0572a4 */ /* 0x000fe4000f8e0205 */
[----:B------:R-:W-:-:S02]  /*e3e0*/  USHF.R.S32.HI UR8, URZ, 0x1f, UR44 ;  /* 0x0000001f3f087899 */ /* 0x000fc4000801142c */
[----:B------:R-:W-:Y:S02]  /*e3f0*/  UIADD3 UR5, UR7, UR5, URZ ;  /* 0x0000000507057290 */ /* 0x000fe4000fffe03f */
[----:B------:R-:W-:Y:S01]  /*e400*/  MOV R5, UR7 ;  /* 0x0000000700057c02 */ /* 0x000fe20008000f00 */
[----:B------:R-:W-:Y:S01]  /*e410*/  IMAD.U32 R4, RZ, RZ, UR6 ;  /* 0x00000006ff047e24 */ /* 0x000fe2000f8e00ff */
[----:B------:R-:W-:Y:S01]  /*e420*/  ULDC.64 UR6, c[0x0][0xb40] ;  /* 0x0002d00000067ab9 */ /* 0x000fe20000000a00 */
[C---:B------:R-:W-:Y:S02]  /*e430*/  VIADD R8, R9.reuse, 0x8 ;  /* 0x0000000809087836 */ /* 0x040fe40000000000 */
[----:B------:R-:W-:Y:S01]  /*e440*/  IMAD.U32 R5, RZ, RZ, UR5 ;  /* 0x00000005ff057e24 */ /* 0x000fe2000f8e00ff */
[----:B------:R-:W-:Y:S02]  /*e450*/  ULDC UR5, c[0x0][0xa88] ;  /* 0x0002a20000057ab9 */ /* 0x000fe40000000800 */
[----:B------:R-:W-:Y:S01]  /*e460*/  ISETP.GE.OR P1, PT, R9, UR5, P0 ;  /* 0x0000000509007c0c */ /* 0x000fe20008726670 */
[----:B-1----:R-:W-:Y:S01]  /*e470*/  IMAD R0, R6, UR8, RZ ;  /* 0x0000000806007c24 */ /* 0x002fe2000f8e02ff */
[----:B------:R-:W-:Y:S01]  /*e480*/  ISETP.GE.OR P0, PT, R8, UR5, P0 ;  /* 0x0000000508007c0c */ /* 0x000fe20008706670 */
[----:B------:R-:W-:-:S04]  /*e490*/  IMAD.WIDE.U32 R4, R6, UR44, R4 ;  /* 0x0000002c06047c25 */ /* 0x000fc8000f8e0004 */
[----:B------:R-:W-:Y:S01]  /*e4a0*/  IMAD R6, R7, UR44, R0 ;  /* 0x0000002c07067c24 */ /* 0x000fe2000f8e0200 */
[----:B------:R-:W-:Y:S02]  /*e4b0*/  SHF.R.S32.HI R7, RZ, 0x1f, R9 ;  /* 0x0000001fff077819 */ /* 0x000fe40000011409 */
[----:B------:R-:W-:-:S04]  /*e4c0*/  IADD3 R0, P2, R9, R4, RZ ;  /* 0x0000000409007210 */ /* 0x000fc80007f5e0ff */
[----:B------:R-:W-:Y:S02]  /*e4d0*/  IADD3.X R7, R7, R5, R6, P2, !PT ;  /* 0x0000000507077210 */ /* 0x000fe400017fe406 */
[----:B------:R-:W-:-:S04]  /*e4e0*/  LEA R4, P2, R0, UR6, 0x2 ;  /* 0x0000000600047c11 */ /* 0x000fc8000f8410ff */
[----:B------:R-:W-:-:S05]  /*e4f0*/  LEA.HI.X R5, R0, UR7, R7, 0x2, P2 ;  /* 0x0000000700057c11 */ /* 0x000fca00090f1407 */
[----:B------:R1:W-:Y:S04]  /*e500*/  @!P1 STG.E desc[UR50][R4.64], R3 ;  /* 0x0000000304009986 */ /* 0x0003e8000c101932 */
[----:B------:R1:W-:Y:S02]  /*e510*/  @!P0 STG.E desc[UR50][R4.64+0x20], R28 ;  /* 0x0000201c04008986 */ /* 0x0003e4000c101932 */
.L_x_4041:
[----:B--2---:R-:W2:Y:S02]  /*e520*/  SHFL.IDX PT, R0, R189, RZ, 0x1f ;  /* 0x00001fffbd007589 */ /* 0x004ea400000e0000 */
[----:B--2---:R-:W-:-:S13]  /*e530*/  ISETP.NE.AND P0, PT, R0, 0x7, PT ;  /* 0x000000070000780c */ /* 0x004fda0003f05270 */
[----:B------:R-:W-:Y:S05]  /*e540*/  @P0 BRA `(.L_x_4042) ;  /* 0x0000000800f80947 */ /* 0x000fea0003800000 */
[----:B------:R-:W-:Y:S01]  /*e550*/  BAR.SYNC.DEFER_BLOCKING 0x1, 0x120 ;  /* 0x0044800000007b1d */ /* 0x000fe20000010000 */
[----:B------:R-:W-:-:S05]  /*e560*/  ELECT P0, URZ, PT ;  /* 0x00000000003f782f */ /* 0x000fca0003800000 */
[----:B------:R-:W-:Y:S08]  /*e570*/  BSSY B0, `(.L_x_4043) ;  /* 0x0000030000007945 */ /* 0x000ff00003800000 */
[----:B------:R-:W-:Y:S05]  /*e580*/  @!P0 BRA `(.L_x_4044) ;  /* 0x0000000000b88947 */ /* 0x000fea0003800000 */
[----:B------:R-:W-:Y:S02]  /*e590*/  UIADD3 UR6, UP0, UR52, 0x9f0, URZ ;  /* 0x000009f034067890 */ /* 0x000fe4000ff1e03f */
[----:B------:R-:W-:Y:S02]  /*e5a0*/  UIADD3 UR5, UR48, 0x2000, URZ ;  /* 0x0000200030057890 */ /* 0x000fe4000fffe03f */
[----:B------:R-:W-:Y:S02]  /*e5b0*/  UIADD3.X UR7, URZ, UR53, URZ, UP0, !UPT ;  /* 0x000000353f077290 */ /* 0x000fe400087fe43f */
[----:B------:R-:W-:Y:S01]  /*e5c0*/  UIADD3 UR9, UR48, 0x4000, URZ ;  /* 0x0000400030097890 */ /* 0x000fe2000fffe03f */
[----:B------:R-:W-:Y:S01]  /*e5d0*/  UMOV UR41, URZ ;  /* 0x0000003f00297c82 */ /* 0x000fe20008000000 */
[----:B------:R-:W-:Y:S01]  /*e5e0*/  UMOV UR45, URZ ;  /* 0x0000003f002d7c82 */ /* 0x000fe20008000000 */
[----:B------:R-:W-:Y:S01]  /*e5f0*/  UMOV UR40, UR48 ;  /* 0x0000003000287c82 */ /* 0x000fe20008000000 */
[----:B------:R-:W-:Y:S01]  /*e600*/  UMOV UR8, 0x40 ;  /* 0x0000004000087882 */ /* 0x000fe20000000000 */
[----:B------:R-:W-:-:S02]  /*e610*/  UIADD3 UR11, UR48, 0x6000, URZ ;  /* 0x00006000300b7890 */ /* 0x000fc4000fffe03f */
        /* <DEDUP_REMOVED lines=37> */
.L_x_4044:
[----:B------:R-:W-:Y:S05]  /*e870*/  BSYNC B0 ;  /* 0x0000000000007941 */ /* 0x000fea0003800000 */
.L_x_4043:
[----:B------:R-:W-:Y:S05]  /*e880*/  BRA `(.L_x_4042) ;  /* 0x0000000800287947 */ /* 0x000fea0003800000 */
.L_x_4040:
[----:B------:R-:W1:Y:S01]  /*e890*/  LDC.64 R8, c[0x0][0xae0] ;  /* 0x0002b800ff087b82 */ /* 0x000e620000000a00 */
[----:B------:R-:W-:Y:S01]  /*e8a0*/  ISETP.GT.AND P0, PT, R191, 0x3f, PT ;  /* 0x0000003fbf00780c */ /* 0x000fe20003f04270 */
[----:B------:R-:W-:Y:S01]  /*e8b0*/  USHF.R.S32.HI UR5, URZ, 0x1f, UR43 ;  /* 0x0000001f3f057899 */ /* 0x000fe2000801142b */
[----:B------:R-:W-:Y:S01]  /*e8c0*/  BSSY B0, `(.L_x_4045) ;  /* 0x000001a000007945 */ /* 0x000fe20003800000 */
[----:B------:R-:W-:Y:S01]  /*e8d0*/  USHF.R.S32.HI UR8, URZ, 0x1f, UR44 ;  /* 0x0000001f3f087899 */ /* 0x000fe2000801142c */
[----:B------:R-:W-:-:S09]  /*e8e0*/  IADD3 R12, R184, 0x40, RZ ;  /* 0x00000040b80c7810 */ /* 0x000fd20007ffe0ff */
[----:B------:R-:W-:Y:S05]  /*e8f0*/  @P0 BRA `(.L_x_4046) ;  /* 0x0000000000580947 */ /* 0x000fea0003800000 */
[----:B------:R-:W2:Y:S01]  /*e900*/  S2R R4, SR_TID.X ;  /* 0x0000000000047919 */ /* 0x000ea20000002100 */
[----:B------:R-:W-:Y:S01]  /*e910*/  IMAD.U32 R5, RZ, RZ, UR42 ;  /* 0x0000002aff057e24 */ /* 0x000fe2000f8e00ff */
[----:B------:R-:W-:-:S04]  /*e920*/  ULDC UR6, c[0x0][0xa88] ;  /* 0x0002a20000067ab9 */ /* 0x000fc80000000800 */
[----:B--2---:R-:W-:-:S04]  /*e930*/  IADD3 R4, R5, -0x80, R4 ;  /* 0xffffff8005047810 */ /* 0x004fc80007ffe004 */
[----:B------:R-:W-:-:S13]  /*e940*/  ISETP.GE.AND P0, PT, R4, UR6, PT ;  /* 0x0000000604007c0c */ /* 0x000fda000bf06270 */
[----:B------:R-:W-:Y:S05]  /*e950*/  @P0 BRA `(.L_x_4046) ;  /* 0x0000000000400947 */ /* 0x000fea0003800000 */
[----:B------:R-:W2:Y:S01]  /*e960*/  LDC.64 R6, c[0x0][0xb70] ;  /* 0x0002dc00ff067b82 */ /* 0x000ea20000000a00 */
[----:B------:R-:W-:Y:S01]  /*e970*/  SHF.R.S32.HI R5, RZ, 0x1f, R4 ;  /* 0x0000001fff057819 */ /* 0x000fe20000011404 */
[----:B------:R-:W-:-:S06]  /*e980*/  ULDC.64 UR6, c[0x0][0xb40] ;  /* 0x0002d00000067ab9 */ /* 0x000fcc0000000a00 */
[----:B------:R-:W3:Y:S01]  /*e990*/  LDC.64 R10, c[0x0][0xb78] ;  /* 0x0002de00ff0a7b82 */ /* 0x000ee20000000a00 */
[C---:B--2---:R-:W-:Y:S02]  /*e9a0*/  IMAD R0, R6.reuse, UR5, RZ ;  /* 0x0000000506007c24 */ /* 0x044fe4000f8e02ff */
[----:B------:R-:W-:-:S04]  /*e9b0*/  IMAD.WIDE.U32 R4, R6, UR43, R4 ;  /* 0x0000002b06047c25 */ /* 0x000fc8000f8e0004 */
[----:B------:R-:W-:Y:S02]  /*e9c0*/  IMAD R3, R7, UR43, R0 ;  /* 0x0000002b07037c24 */ /* 0x000fe4000f8e0200 */
[----:B---3--:R-:W-:-:S03]  /*e9d0*/  IMAD R0, R10, UR8, RZ ;  /* 0x000000080a007c24 */ /* 0x008fc6000f8e02ff */
[----:B------:R-:W-:Y:S01]  /*e9e0*/  IADD3 R5, R5, R3, RZ ;  /* 0x0000000305057210 */ /* 0x000fe20007ffe0ff */
[----:B------:R-:W-:Y:S02]  /*e9f0*/  IMAD R3, R11, UR44, R0 ;  /* 0x0000002c0b037c24 */ /* 0x000fe4000f8e0200 */
[----:B------:R-:W-:-:S04]  /*ea00*/  IMAD.WIDE.U32 R4, R10, UR44, R4 ;  /* 0x0000002c0a047c25 */ /* 0x000fc8000f8e0004 */
[----:B------:R-:W-:Y:S01]  /*ea10*/  IMAD.IADD R3, R5, 0x1, R3 ;  /* 0x0000000105037824 */ /* 0x000fe200078e0203 */
[----:B------:R-:W-:-:S04]  /*ea20*/  LEA R6, P0, R4, UR6, 0x2 ;  /* 0x0000000604067c11 */ /* 0x000fc8000f8010ff */
[----:B------:R-:W-:Y:S02]  /*ea30*/  LEA.HI.X R7, R4, UR7, R3, 0x2, P0 ;  /* 0x0000000704077c11 */ /* 0x000fe400080f1403 */
[----:B------:R-:W-:-:S05]  /*ea40*/  MOV R3, 0xff800000 ;  /* 0xff80000000037802 */ /* 0x000fca0000000f00 */
[----:B------:R2:W-:Y:S02]  /*ea50*/  STG.E desc[UR50][R6.64], R3 ;  /* 0x0000000306007986 */ /* 0x0005e4000c101932 */
.L_x_4046:
[----:B------:R-:W-:Y:S05]  /*ea60*/  BSYNC B0 ;  /* 0x0000000000007941 */ /* 0x000fea0003800000 */
.L_x_4045:
[----:B------:R-:W-:Y:S01]  /*ea70*/  ULDC.64 UR6, c[0x0][0xa88] ;  /* 0x0002a20000067ab9 */ /* 0x000fe20000000a00 */
[----:B-12---:R-:W-:Y:S01]  /*ea80*/  IMAD R6, R8, UR5, RZ ;  /* 0x0000000508067c24 */ /* 0x006fe2000f8e02ff */
[----:B------:R-:W-:Y:S01]  /*ea90*/  ISETP.GE.AND P1, PT, R12, UR7, PT ;  /* 0x000000070c007c0c */ /* 0x000fe2000bf26270 */
[----:B------:R-:W1:Y:S01]  /*eaa0*/  LDC.64 R10, c[0x0][0xae8] ;  /* 0x0002ba00ff0a7b82 */ /* 0x000e620000000a00 */
[C---:B------:R-:W-:Y:S01]  /*eab0*/  ISETP.GE.AND P0, PT, R184.reuse, UR7, PT ;  /* 0x00000007b8007c0c */ /* 0x040fe2000bf06270 */
[C---:B------:R-:W-:Y:S01]  /*eac0*/  VIADD R15, R184.reuse, 0xc0 ;  /* 0x000000c0b80f7836 */ /* 0x040fe20000000000 */
[----:B------:R-:W-:Y:S01]  /*ead0*/  SEL R3, RZ, 0xffffffff, P1 ;  /* 0xffffffffff037807 */ /* 0x000fe20000800000 */
[----:B------:R-:W-:Y:S01]  /*eae0*/  IMAD R7, R9, UR43, R6 ;  /* 0x0000002b09077c24 */ /* 0x000fe2000f8e0206 */
[C---:B------:R-:W-:Y:S01]  /*eaf0*/  IADD3 R14, R184.reuse, 0x80, RZ ;  /* 0x00000080b80e7810 */ /* 0x040fe20007ffe0ff */
[----:B------:R-:W-:Y:S01]  /*eb00*/  VIADD R21, R184, 0x140 ;  /* 0x00000140b8157836 */ /* 0x000fe20000000000 */
[----:B------:R-:W-:Y:S01]  /*eb10*/  SEL R0, RZ, 0x1, P0 ;  /* 0x00000001ff007807 */ /* 0x000fe20000000000 */
[----:B------:R-:W2:Y:S01]  /*eb20*/  LDC R9, c[0x0][0xdac] ;  /* 0x00036b00ff097b82 */ /* 0x000ea20000000800 */
[----:B------:R-:W-:Y:S01]  /*eb30*/  IMAD.SHL.U32 R3, R3, 0x2, RZ ;  /* 0x0000000203037824 */ /* 0x000fe200078e00ff */
[----:B------:R-:W-:Y:S01]  /*eb40*/  ISETP.GE.AND P0, PT, R14, UR7, PT ;  /* 0x000000070e007c0c */ /* 0x000fe2000bf06270 */
[C---:B------:R-:W-:Y:S01]  /*eb50*/  VIADD R4, R184.reuse, 0x180 ;  /* 0x00000180b8047836 */ /* 0x040fe20000000000 */
[----:B------:R-:W-:Y:S01]  /*eb60*/  ISETP.GE.AND P2, PT, R15, UR7, PT ;  /* 0x000000070f007c0c */ /* 0x000fe2000bf46270 */
[----:B------:R-:W-:Y:S01]  /*eb70*/  UIADD3 UR42, -UR42, UR6, URZ ;  /* 0x000000062a2a7290 */ /* 0x000fe2000fffe13f */
[----:B------:R-:W-:Y:S01]  /*eb80*/  LOP3.LUT R0, R3, 0x2, R0, 0xe2, !PT ;  /* 0x0000000203007812 */ /* 0x000fe200078ee200 */
[----:B------:R-:W-:Y:S01]  /*eb90*/  ULOP3.LUT UR40, URZ, UR40, URZ, 0x33, !UPT ;  /* 0x000000283f287292 */ /* 0x000fe2000f8e333f */
[----:B------:R-:W-:Y:S01]  /*eba0*/  IADD3 R20, R184, 0x100, RZ ;  /* 0x00000100b8147810 */ /* 0x000fe20007ffe0ff */
[----:B------:R-:W-:Y:S01]  /*ebb0*/  BSSY B0, `(.L_x_4047) ;  /* 0x0000038000007945 */ /* 0x000fe20003800000 */
[----:B------:R-:W-:-:S02]  /*ebc0*/  SEL R3, RZ, 0x4, P0 ;  /* 0x00000004ff037807 */ /* 0x000fc40000000000 */
[----:B------:R-:W-:Y:S02]  /*ebd0*/  SEL R6, RZ, 0x8, P2 ;  /* 0x00000008ff067807 */ /* 0x000fe40001000000 */
[----:B------:R-:W-:Y:S02]  /*ebe0*/  SHF.R.S32.HI R185, RZ, 0x1f, R184 ;  /* 0x0000001fffb97819 */ /* 0x000fe400000114b8 */
[----:B------:R-:W-:Y:S02]  /*ebf0*/  IADD3 R5, R184, 0x1c0, RZ ;  /* 0x000001c0b8057810 */ /* 0x000fe40007ffe0ff */
[----:B------:R-:W-:Y:S02]  /*ec00*/  ISETP.GE.AND P2, PT, R21, UR7, PT ;  /* 0x0000000715007c0c */ /* 0x000fe4000bf46270 */
[----:B------:R-:W-:Y:S02]  /*ec10*/  ISETP.GE.AND P0, PT, R20, UR7, PT ;  /* 0x0000000714007c0c */ /* 0x000fe4000bf06270 */
[----:B------:R-:W-:-:S02]  /*ec20*/  LOP3.LUT R0, R6, R0, R3, 0xfe, !PT ;  /* 0x0000000006007212 */ /* 0x000fc400078efe03 */
[----:B------:R-:W-:Y:S02]  /*ec30*/  ISETP.GE.AND P3, PT, R4, UR7, PT ;  /* 0x0000000704007c0c */ /* 0x000fe4000bf66270 */
[----:B------:R-:W-:Y:S01]  /*ec40*/  ISETP.GE.AND P1, PT, R5, UR7, PT ;  /* 0x0000000705007c0c */ /* 0x000fe2000bf26270 */
[----:B------:R-:W-:Y:S01]  /*ec50*/  IMAD.WIDE.U32 R4, R8, UR43, R184 ;  /* 0x0000002b08047c25 */ /* 0x000fe2000f8e00b8 */
[----:B------:R-:W-:Y:S02]  /*ec60*/  SEL R6, RZ, 0x20, P2 ;  /* 0x00000020ff067807 */ /* 0x000fe40001000000 */
[C---:B------:R-:W-:Y:S01]  /*ec70*/  ISETP.GE.AND P2, PT, R186.reuse, UR42, PT ;  /* 0x0000002aba007c0c */ /* 0x040fe2000bf46270 */
[----:B------:R-:W-:Y:S01]  /*ec80*/  IMAD.IADD R5, R5, 0x1, R7 ;  /* 0x0000000105057824 */ /* 0x000fe200078e0207 */
[----:B------:R-:W-:Y:S02]  /*ec90*/  IADD3 R8, R186, 0x20, RZ ;  /* 0x00000020ba087810 */ /* 0x000fe40007ffe0ff */
[----:B------:R-:W-:-:S02]  /*eca0*/  SEL R3, RZ, 0x10, P0 ;  /* 0x00000010ff037807 */ /* 0x000fc40000000000 */
[----:B------:R-:W-:Y:S01]  /*ecb0*/  ISETP.GE.AND P0, PT, R8, UR42, PT ;  /* 0x0000002a08007c0c */ /* 0x000fe2000bf06270 */
[----:B-1----:R-:W-:Y:S01]  /*ecc0*/  IMAD R8, R10, UR8, RZ ;  /* 0x000000080a087c24 */ /* 0x002fe2000f8e02ff */
[----:B------:R-:W-:Y:S02]  /*ecd0*/  LOP3.LUT R3, R6, R0, R3, 0xfe, !PT ;  /* 0x0000000006037212 */ /* 0x000fe400078efe03 */
[----:B------:R-:W-:Y:S01]  /*ece0*/  SEL R0, RZ, 0x40, P3 ;  /* 0x00000040ff007807 */ /* 0x000fe20001800000 */
[----:B------:R-:W-:Y:S01]  /*ecf0*/  IMAD R11, R11, UR44, R8 ;  /* 0x0000002c0b0b7c24 */ /* 0x000fe2000f8e0208 */
[----:B------:R-:W-:Y:S02]  /*ed00*/  SHF.R.S32.HI R187, RZ, 0x1f, R186 ;  /* 0x0000001fffbb7819 */ /* 0x000fe400000114ba */
[----:B--2---:R-:W-:Y:S01]  /*ed10*/  IADD3 R7, R9, UR40, RZ ;  /* 0x0000002809077c10 */ /* 0x004fe2000fffe0ff */
[----:B------:R-:W-:Y:S01]  /*ed20*/  IMAD.WIDE.U32 R8, R10, UR44, R4 ;  /* 0x0000002c0a087c25 */ /* 0x000fe2000f8e0004 */
[----:B------:R-:W-:-:S02]  /*ed30*/  LOP3.LUT R3, R3, R0, RZ, 0xfc, !PT ;  /* 0x0000000003037212 */ /* 0x000fc400078efcff */
[----:B------:R-:W-:Y:S01]  /*ed40*/  SEL R0, RZ, 0x80, P1 ;  /* 0x00000080ff007807 */ /* 0x000fe20000800000 */
[----:B------:R-:W-:-:S03]  /*ed50*/  IMAD.WIDE R6, R7, 0x40, R186 ;  /* 0x0000004007067825 */ /* 0x000fc600078e02ba */
[----:B------:R-:W-:Y:S01]  /*ed60*/  LOP3.LUT R0, R3, R0, RZ, 0xfc, !PT ;  /* 0x0000000003007212 */ /* 0x000fe200078efcff */
[----:B------:R-:W-:Y:S01]  /*ed70*/  IMAD.IADD R13, R9, 0x1, R11 ;  /* 0x00000001090d7824 */ /* 0x000fe200078e020b */
[----:B------:R-:W-:Y:S06]  /*ed80*/  @P2 BRA `(.L_x_4048) ;  /* 0x0000000000682947 */ /* 0x000fec0003800000 */
[----:B------:R-:W-:Y:S01]  /*ed90*/  ULDC.64 UR8, c[0x0][0xad8] ;  /* 0x0002b60000087ab9 */ /* 0x000fe20000000a00 */
[----:B------:R-:W-:Y:S01]  /*eda0*/  MOV R4, R8 ;  /* 0x0000000800047202 */ /* 0x000fe20000000f00 */
[----:B------:R-:W-:Y:S01]  /*edb0*/  IMAD R11, R7, UR8, RZ ;  /* 0x00000008070b7c24 */ /* 0x000fe2000f8e02ff */
[----:B------:R-:W-:Y:S01]  /*edc0*/  ISETP.GE.AND P6, PT, R184, UR7, PT ;  /* 0x00000007b8007c0c */ /* 0x000fe2000bfc6270 */
[----:B------:R-:W-:Y:S01]  /*edd0*/  IMAD.MOV.U32 R5, RZ, RZ, R13 ;  /* 0x000000ffff057224 */ /* 0x000fe200078e000d */
[----:B------:R-:W-:Y:S01]  /*ede0*/  ISETP.GE.AND P1, PT, R12, UR7, PT ;  /* 0x000000070c007c0c */ /* 0x000fe2000bf26270 */
[C---:B------:R-:W-:Y:S01]  /*edf0*/  IMAD R11, R6.reuse, UR9, R11 ;  /* 0x00000009060b7c24 */ /* 0x040fe2000f8e020b */
        /* <DEDUP_REMOVED lines=19> */
.L_x_4048:
[----:B------:R-:W-:Y:S05]  /*ef30*/  BSYNC B0 ;  /* 0x0000000000007941 */ /* 0x000fea0003800000 */
.L_x_4047:
[----:B------:R-:W-:Y:S04]  /*ef40*/  BSSY B0, `(.L_x_4042) ;  /* 0x000001e000007945 */ /* 0x000fe80003800000 */
[----:B------:R-:W-:Y:S05]  /*ef50*/  @P0 BRA `(.L_x_4049) ;  /* 0x0000000000700947 */ /* 0x000fea0003800000 */
[----:B------:R-:W-:Y:S01]  /*ef60*/  IADD3 R9, P0, R6, 0x20, RZ ;  /* 0x0000002006097810 */ /* 0x000fe20007f1e0ff */
[----:B------:R-:W-:Y:S01]  /*ef70*/  ULDC.64 UR8, c[0x0][0xad8] ;  /* 0x0002b60000087ab9 */ /* 0x000fe20000000a00 */
[----:B------:R-:W-:Y:S01]  /*ef80*/  MOV R4, R8 ;  /* 0x0000000800047202 */ /* 0x000fe20000000f00 */
        /* <DEDUP_REMOVED lines=25> */
.L_x_4049:
[----:B------:R-:W-:Y:S05]  /*f120*/  BSYNC B0 ;  /* 0x0000000000007941 */ /* 0x000fea0003800000 */
.L_x_4042:
[----:B------:R-:W3:Y:S02]  /*f130*/  LDC R0, c[0x0][0xda8] ;  /* 0x00036a00ff007b82 */ /* 0x000ee40000000800 */
[----:B---3--:R-:W-:-:S13]  /*f140*/  ISETP.LE.AND P0, PT, R0, UR4, PT ;  /* 0x0000000400007c0c */ /* 0x008fda000bf03270 */
[----:B------:R-:W-:Y:S05]  /*f150*/  @!P0 BRA `(.L_x_4050) ;  /* 0xffffff1c005c8947 */ /* 0x000fea000383ffff */
[----:B------:R-:W-:Y:S05]  /*f160*/  EXIT ;  /* 0x000000000000794d */ /* 0x000fea0003800000 */
.L_x_3944:
[----:B------:R-:W-:-:S08]  /*f170*/  NOP ;  /* 0x0000000000007918 */ /* 0x000fd00000000000 */
[----:B------:R-:W1:-:S00]  /*f180*/  USETMAXREG.DEALLOC.CTAPOOL 0x18 ;  /* 0x00000018000079c8 */ /* 0x000e4000080e0500 */
[----:B-1----:R-:W-:-:S06]  /*f190*/  LOP3.LUT R0, R0, 0x3, RZ, 0xc0, !PT ;  /* 0x0000000300007812 */ /* 0x002fcc00078ec0ff */
[----:B------:R-:W1:Y:S02]  /*f1a0*/  SHFL.IDX PT, R0, R0, RZ, 0x1f ;  /* 0x00001fff00007589 */ /* 0x000e6400000e0000 */
[----:B-1----:R-:W-:-:S13]  /*f1b0*/  ISETP.NE.AND P0, PT, R0, RZ, PT ;  /* 0x000000ff0000720c */ /* 0x002fda0003f05270 */
[----:B------:R-:W-:Y:S05]  /*f1c0*/  @P0 EXIT ;  /* 0x000000000000094d */ /* 0x000fea0003800000 */
[----:B------:R-:W1:Y:S01]  /*f1d0*/  S2UR UR4, SR_CTAID.X ;  /* 0x00000000000479c3 */ /* 0x000e620000002500 */
[----:B------:R-:W-:Y:S01]  /*f1e0*/  UMOV UR45, URZ ;  /* 0x0000003f002d7c82 */ /* 0x000fe20008000000 */
[----:B------:R-:W-:Y:S01]  /*f1f0*/  IMAD.MOV.U32 R16, RZ, RZ, RZ ;  /* 0x000000ffff107224 */ /* 0x000fe200078e00ff */
[----:B------:R-:W-:-:S05]  /*f200*/  MOV R17, 0x1 ;  /* 0x0000000100117802 */ /* 0x000fca0000000f00 */
[----:B------:R-:W1:Y:S02]  /*f210*/  LDC R0, c[0x0][0xda8] ;  /* 0x00036a00ff007b82 */ /* 0x000e640000000800 */
[----:B-1----:R-:W-:-:S13]  /*f220*/  ISETP.LE.AND P0, PT, R0, UR4, PT ;  /* 0x0000000400007c0c */ /* 0x002fda000bf03270 */
[----:B------:R-:W-:Y:S05]  /*f230*/  @P0 BRA `(.L_x_4051) ;  /* 0x00000030001c0947 */ /* 0x000fea0003800000 */
[----:B------:R-:W-:Y:S01]  /*f240*/  LOP3.LUT R19, R19, 0x1f, RZ, 0xc0, !PT ;  /* 0x0000001f13137812 */ /* 0x000fe200078ec0ff */
[----:B------:R-:W-:Y:S01]  /*f250*/  IMAD.U32 R18, RZ, RZ, UR4 ;  /* 0x00000004ff127e24 */ /* 0x000fe2000f8e00ff */
[----:B------:R-:W-:Y:S01]  /*f260*/  MOV R17, 0x1 ;  /* 0x0000000100117802 */ /* 0x000fe20000000f00 */
[----:B------:R-:W-:Y:S01]  /*f270*/  IMAD.MOV.U32 R16, RZ, RZ, RZ ;  /* 0x000000ffff107224 */ /* 0x000fe200078e00ff */
[----:B------:R-:W-:Y:S01]  /*f280*/  ULDC UR44, c[0x0][0xc] ;  /* 0x00000300002c7ab9 */ /* 0x000fe20000000800 */
[----:B------:R-:W-:Y:S01]  /*f290*/  ULDC.64 UR46, c[0x0][0x198] ;  /* 0x00006600002e7ab9 */ /* 0x000fe20000000a00 */
[----:B------:R-:W-:-:S05]  /*f2a0*/  UMOV UR45, URZ ;  /* 0x0000003f002d7c82 */ /* 0x000fca0008000000 */
.L_x_4105:
[----:B------:R-:W-:Y:S01]  /*f2b0*/  ULDC UR10, c[0x0][0xdd0] ;  /* 0x00037400000a7ab9 */ /* 0x000fe20000000800 */
[----:B------:R-:W1:Y:S01]  /*f2c0*/  LDC R0, c[0x0][0xde8] ;  /* 0x00037a00ff007b82 */ /* 0x000e620000000800 */
        /* <DEDUP_REMOVED lines=19> */
.L_x_4052:
[----:B------:R-:W-:Y:S01]  /*f400*/  ULDC UR11, c[0x0][0xdc4] ;  /* 0x00037100000b7ab9 */ /* 0x000fe20000000800 */
[----:B------:R-:W-:Y:S01]  /*f410*/  UMOV UR9, UR10 ;  /* 0x0000000a00097c82 */ /* 0x000fe20008000000 */
[----:B------:R-:W-:-:S11]  /*f420*/  UISETP.NE.AND UP0, UPT, UR11, 0x1, UPT ;  /* 0x000000010b00788c */ /* 0x000fd6000bf05270 */
[----:B------:R-:W-:Y:S02]  /*f430*/  @UP0 ULDC.64 UR12, c[0x0][0xdc8] ;  /* 0x00037200000c0ab9 */ /* 0x000fe40000000a00 */
[----:B------:R-:W-:-:S04]  /*f440*/  UIMAD.WIDE.U32 UR6, UR10, UR12, URZ ;  /* 0x0000000c0a0672a5 */ /* 0x000fc8000f8e003f */
[----:B------:R-:W-:-:S04]  /*f450*/  @UP0 USHF.R.U32.HI UR9, URZ, UR13, UR7 ;  /* 0x0000000d3f090299 */ /* 0x000fc80008011607 */
[----:B------:R-:W-:-:S12]  /*f460*/  UIMAD UR6, UR9, UR11, URZ ;  /* 0x0000000b090672a4 */ /* 0x000fd8000f8e023f */
.L_x_4053:
[----:B------:R-:W-:Y:S01]  /*f470*/  ULDC.64 UR12, c[0x0][0x3f8] ;  /* 0x0000fe00000c7ab9 */ /* 0x000fe20000000a00 */
[----:B------:R-:W-:Y:S02]  /*f480*/  UIADD3 UR10, UR10, -UR6, URZ ;  /* 0x800000060a0a7290 */ /* 0x000fe4000fffe03f */
[----:B------:R-:W-:Y:S02]  /*f490*/  UISETP.NE.U32.AND UP0, UPT, UR12, URZ, UPT ;  /* 0x0000003f0c00728c */ /* 0x000fe4000bf05070 */
[----:B------:R-:W-:Y:S01]  /*f4a0*/  ULOP3.LUT UR9, URZ, UR9, URZ, 0x33, !UPT ;  /* 0x000000093f097292 */ /* 0x000fe2000f8e333f */
[----:B------:R-:W-:Y:S01]  /*f4b0*/  ULDC UR12, c[0x0][0xdb8] ;  /* 0x00036e00000c7ab9 */ /* 0x000fe20000000800 */
[----:B------:R-:W-:Y:S01]  /*f4c0*/  ULDC.64 UR6, c[0x0][0x9e0] ;  /* 0x0002780000067ab9 */ /* 0x000fe20000000a00 */
[----:B------:R-:W-:Y:S01]  /*f4d0*/  UISETP.NE.AND UP1, UPT, UR12, 0x1, UPT ;  /* 0x000000010c00788c */ /* 0x000fe2000bf25270 */
[----:B------:R-:W-:Y:S01]  /*f4e0*/  ULDC UR11, c[0x0][0xdc4] ;  /* 0x00037100000b7ab9 */ /* 0x000fe20000000800 */
[----:B------:R-:W-:Y:S01]  /*f4f0*/  ULDC UR41, c[0x0][0xdac] ;  /* 0x00036b0000297ab9 */ /* 0x000fe20000000800 */
[----:B------:R-:W-:-:S02]  /*f500*/  UISETP.GE.AND UP2, UPT, UR7, 0x1, UPT ;  /* 0x000000010700788c */ /* 0x000fc4000bf46270 */
[----:B------:R-:W-:Y:S02]  /*f510*/  UIMAD UR11, UR8, UR11, UR10 ;  /* 0x0000000b080b72a4 */ /* 0x000fe4000f8e020a */
[----:B------:R-:W-:Y:S02]  /*f520*/  UIADD3 UR41, UR9, UR41, URZ ;  /* 0x0000002909297290 */ /* 0x000fe4000fffe03f */
[----:B------:R-:W-:Y:S01]  /*f530*/  UISETP.NE.AND.EX UP0, UPT, UR13, URZ, UPT, UP0 ;  /* 0x0000003f0d00728c */ /* 0x000fe2000bf05300 */
[----:B------:R-:W-:Y:S01]  /*f540*/  PLOP3.LUT P1, PT, PT, PT, UP2, 0x80, 0x0 ;  /* 0x000000000000781c */ /* 0x000fe20003f2f028 */
[----:B------:R-:W-:Y:S01]  /*f550*/  @UP1 ULDC UR8, c[0x0][0xdbc] ;  /* 0x00036f0000081ab9 */ /* 0x000fe20000000800 */
[----:B------:R-:W-:Y:S02]  /*f560*/  USHF.L.U32 UR41, UR41, 0x6, URZ ;  /* 0x0000000629297899 */ /* 0x000fe4000800063f */
[----:B------:R-:W-:Y:S01]  /*f570*/  UIMAD.WIDE.U32 UR8, UR11, UR8, URZ ;  /* 0x000000080b0872a5 */ /* 0x000fe2000f8e003f */
        /* <DEDUP_REMOVED lines=23> */
.L_x_4055:
[----:B------:R-:W-:-:S11]  /*f6f0*/  UISETP.NE.AND UP0, UPT, UR7, 0x1, UPT ;  /* 0x000000010700788c */ /* 0x000fd6000bf05270 */
[----:B------:R-:W-:Y:S02]  /*f700*/  @UP0 ULDC.64 UR16, c[0x0][0x9e8] ;  /* 0x00027a0000100ab9 */ /* 0x000fe40000000a00 */
[----:B------:R-:W-:-:S04]  /*f710*/  UIMAD.WIDE.U32 UR8, UR10, UR16, URZ ;  /* 0x000000100a0872a5 */ /* 0x000fc8000f8e003f */
[----:B------:R-:W-:-:S12]  /*f720*/  @UP0 USHF.R.U32.HI UR10, URZ, UR17, UR9 ;  /* 0x000000113f0a0299 */ /* 0x000fd80008011609 */
.L_x_4056:
[----:B------:R-:W-:-:S04]  /*f730*/  UIMAD UR10, UR10, UR7, UR7 ;  /* 0x000000070a0a72a4 */ /* 0x000fc8000f8e0207 */
[----:B------:R-:W-:-:S04]  /*f740*/  UISETP.LT.AND UP0, UPT, UR6, UR10, UPT ;  /* 0x0000000a0600728c */ /* 0x000fc8000bf01270 */
[----:B------:R-:W-:-:S12]  /*f750*/  USEL UR6, UR6, UR10, UP0 ;  /* 0x0000000a06067287 */ /* 0x000fd80008000000 */
.L_x_4054:
[----:B------:R-:W-:Y:S02]  /*f760*/  UIMAD UR9, UR13, UR15, 0x3f ;  /* 0x0000003f0d0974a4 */ /* 0x000fe4000f8e020f */
[----:B------:R-:W-:Y:S02]  /*f770*/  UIADD3 UR6, UR6, 0x3f, URZ ;  /* 0x0000003f06067890 */ /* 0x000fe4000fffe03f */
[----:B------:R-:W-:Y:S02]  /*f780*/  USHF.R.S32.HI UR10, URZ, 0x1f, UR9 ;  /* 0x0000001f3f0a7899 */ /* 0x000fe40008011409 */
[----:B------:R-:W-:Y:S02]  /*f790*/  USHF.R.S32.HI UR8, URZ, 0x1f, UR6 ;  /* 0x0000001f3f087899 */ /* 0x000fe40008011406 */
[----:B------:R-:W-:Y:S02]  /*f7a0*/  ULEA.HI UR10, UR10, UR9, URZ, 0x6 ;  /* 0x000000090a0a7291 */ /* 0x000fe4000f8f303f */
[----:B------:R-:W-:-:S02]  /*f7b0*/  ULEA.HI UR8, UR8, UR6, URZ, 0x6 ;  /* 0x0000000608087291 */ /* 0x000fc4000f8f303f */
[----:B------:R-:W-:Y:S02]  /*f7c0*/  UIADD3 UR6, UR41, -UR14, URZ ;  /* 0x8000000e29067290 */ /* 0x000fe4000fffe03f */
[----:B------:R-:W-:Y:S02]  /*f7d0*/  USHF.R.S32.HI UR39, URZ, 0x6, UR10 ;  /* 0x000000063f277899 */ /* 0x000fe4000801140a */
[----:B------:R-:W-:Y:S02]  /*f7e0*/  USHF.R.S32.HI UR8, URZ, 0x6, UR8 ;  /* 0x000000063f087899 */ /* 0x000fe40008011408 */
[----:B------:R-:W-:Y:S02]  /*f7f0*/  UIMAD UR6, UR13, UR15, UR6 ;  /* 0x0000000f0d0672a4 */ /* 0x000fe4000f8e0206 */
[----:B------:R-:W-:Y:S01]  /*f800*/  UISETP.LT.AND UP0, UPT, UR39, UR8, UPT ;  /* 0x000000082700728c */ /* 0x000fe2000bf01270 */
[----:B------:R-:W-:Y:S02]  /*f810*/  ULDC UR10, c[0x0][0x9dc] ;  /* 0x00027700000a7ab9 */ /* 0x000fe40000000800 */
[----:B------:R-:W-:-:S02]  /*f820*/  UIADD3 UR10, UR6, -UR10, URZ ;  /* 0x8000000a060a7290 */ /* 0x000fc4000fffe03f */
[----:B------:R-:W-:Y:S01]  /*f830*/  USEL UR39, UR39, UR8, UP0 ;  /* 0x0000000827277287 */ /* 0x000fe20008000000 */
[----:B------:R-:W-:Y:S11]  /*f840*/  @!P1 BRA `(.L_x_4057) ;  /* 0x0000000000449947 */ /* 0x000ff60003800000 */
        /* <DEDUP_REMOVED lines=10> */
.L_x_4058:
[----:B------:R-:W-:-:S11]  /*f8f0*/  UISETP.NE.AND UP0, UPT, UR7, 0x1, UPT ;  /* 0x000000010700788c */ /* 0x000fd6000bf05270 */
[----:B------:R-:W-:Y:S02]  /*f900*/  @UP0 ULDC.64 UR12, c[0x0][0x9e8] ;  /* 0x00027a00000c0ab9 */ /* 0x000fe40000000a00 */
[----:B------:R-:W-:-:S04]  /*f910*/  UIMAD.WIDE.U32 UR8, UR6, UR12, URZ ;  /* 0x0000000c060872a5 */ /* 0x000fc8000f8e003f */
[----:B------:R-:W-:-:S12]  /*f920*/  @UP0 USHF.R.U32.HI UR6, URZ, UR13, UR9 ;  /* 0x0000000d3f060299 */ /* 0x000fd80008011609 */
.L_x_4059:
[----:B------:R-:W-:-:S04]  /*f930*/  UIMAD UR6, UR6, UR7, URZ ;  /* 0x00000007060672a4 */ /* 0x000fc8000f8e023f */
[----:B------:R-:W-:-:S04]  /*f940*/  UISETP.LT.AND UP0, UPT, UR10, UR6, UPT ;  /* 0x000000060a00728c */ /* 0x000fc8000bf01270 */
[----:B------:R-:W-:-:S12]  /*f950*/  USEL UR10, UR10, UR6, !UP0 ;  /* 0x000000060a0a7287 */ /* 0x000fd8000c000000 */
.L_x_4057:
[----:B------:R-:W-:Y:S01]  /*f960*/  USHF.R.S32.HI UR6, URZ, 0x1f, UR10 ;  /* 0x0000001f3f067899 */ /* 0x000fe2000801140a */
[----:B------:R-:W-:Y:S03]  /*f970*/  BSSY B6, `(.L_x_4060) ;  /* 0x0000284000067945 */ /* 0x000fe60003800000 */
[----:B------:R-:W-:-:S04]  /*f980*/  ULEA.HI UR6, UR6, UR10, URZ, 0x6 ;  /* 0x0000000a06067291 */ /* 0x000fc8000f8f303f */
[----:B------:R-:W-:-:S04]  /*f990*/  USHF.R.S32.HI UR6, URZ, 0x6, UR6 ;  /* 0x000000063f067899 */ /* 0x000fc80008011406 */
[----:B------:R-:W-:-:S04]  /*f9a0*/  UISETP.LT.AND UP0, UPT, URZ, UR6, UPT ;  /* 0x000000063f00728c */ /* 0x000fc8000bf01270 */
[----:B------:R-:W-:-:S04]  /*f9b0*/  USEL UR38, URZ, UR6, !UP0 ;  /* 0x000000063f267287 */ /* 0x000fc8000c000000 */
[----:B------:R-:W-:-:S06]  /*f9c0*/  UISETP.GT.AND UP0, UPT, UR39, UR38, UPT ;  /* 0x000000262700728c */ /* 0x000fcc000bf04270 */
[----:B------:R-:W-:-:S13]  /*f9d0*/  PLOP3.LUT P0, PT, PT, PT, UP0, 0x80, 0x0 ;  /* 0x000000000000781c */ /* 0x000fda0003f0f008 */
[----:B------:R-:W-:Y:S05]  /*f9e0*/  @P0 BRA `(.L_x_4061) ;  /* 0x0000000000400947 */ /* 0x000fea0003800000 */
[----:B------:R-:W-:Y:S02]  /*f9f0*/  ISETP.NE.AND P0, PT, R19, RZ, PT ;  /* 0x000000ff1300720c */ /* 0x000fe40003f05270 */
[----:B------:R-:W-:-:S11]  /*fa00*/  MOV R13, R18 ;  /* 0x00000012000d7202 */ /* 0x000fd60000000f00 */
        /* <DEDUP_REMOVED lines=14> */
.L_x_4061:
        /* <DEDUP_REMOVED lines=18> */
[----:B------:R-:W-:Y:S01]  /*fc10*/  IMAD.MOV.U32 R8, RZ, RZ, 0x70 ;  /* 0x00000070ff087424 */ /* 0x000fe200078e00ff */
[----:B------:R-:W-:Y:S01]  /*fc20*/  MOV R12, 0x1 ;  /* 0x00000001000c7802 */ /* 0x000fe20000000f00 */
[----:B------:R-:W-:-:S07]  /*fc30*/  IMAD.MOV.U32 R13, RZ, RZ, RZ ;  /* 0x000000ffff0d7224 */ /* 0x000fce00078e00ff */
[----:B------:R-:W-:-:S07]  /*fc40*/  LEPC R20, `(.L_x_4063) ;  /* 0x000000001014794e */ /* 0x000fce0000000000 */
[----:B-1----:R-:W-:Y:S05]  /*fc50*/  CALL.ABS.NOINC R2 ;  /* 0x0000000002007343 */ /* 0x002fea0003c00000 */
.L_x_4063:
        /* <DEDUP_REMOVED lines=13> */
[----:B------:R-:W-:Y:S01]  /*fd30*/  MOV R10, UR4 ;  /* 0x00000004000a7c02 */ /* 0x000fe20008000f00 */
[----:B------:R-:W-:Y:S01]  /*fd40*/  IMAD.U32 R11, RZ, RZ, UR5 ;  /* 0x00000005ff0b7e24 */ /* 0x000fe2000f8e00ff */
[----:B------:R-:W-:Y:S01]  /*fd50*/  MOV R8, 0x70 ;  /* 0x0000007000087802 */ /* 0x000fe20000000f00 */
[----:B------:R-:W-:Y:S01]  /*fd60*/  IMAD.MOV.U32 R12, RZ, RZ, 0x1 ;  /* 0x00000001ff0c7424 */ /* 0x000fe200078e00ff */
[----:B-1----:R-:W-:-:S07]  /*fd70*/  MOV R13, RZ ;  /* 0x000000ff000d7202 */ /* 0x002fce0000000f00 */
[----:B------:R-:W-:-:S07]  /*fd80*/  LEPC R20, `(.L_x_4065) ;  /* 0x000000001014794e */ /* 0x000fce0000000000 */
[----:B--2---:R-:W-:Y:S05]  /*fd90*/  CALL.ABS.NOINC R2 ;  /* 0x0000000002007343 */ /* 0x004fea0003c00000 */
.L_x_4065:
        /* <DEDUP_REMOVED lines=16> */
.L_x_4064:
[----:B------:R-:W-:Y:S01]  /*fea0*/  ULDC.64 UR4, c[0x0][0x9f8] ;  /* 0x00027e0000047ab9 */ /* 0x000fe20000000a00 */
[----:B------:R-:W-:Y:S01]  /*feb0*/  MOV R5, UR43 ;  /* 0x0000002b00057c02 */ /* 0x000fe20008000f00 */
[----:B------:R-:W-:Y:S01]  /*fec0*/  IMAD.U32 R6, RZ, RZ, UR43 ;  /* 0x0000002bff067e24 */ /* 0x000fe2000f8e00ff */
[----:B------:R-:W-:Y:S01]  /*fed0*/  ISETP.NE.U32.AND P0, PT, RZ, UR4, PT ;  /* 0x00000004ff007c0c */ /* 0x000fe2000bf05070 */
[----:B------:R-:W1:Y:S03]  /*fee0*/  LDC R0, c[0x0][0x428] ;  /* 0x00010a00ff007b82 */ /* 0x000e660000000800 */
[----:B------:R-:W-:-:S13]  /*fef0*/  ISETP.NE.AND.EX P0, PT, RZ, UR5, PT, P0 ;  /* 0x00000005ff007c0c */ /* 0x000fda000bf05300 */
[----:B------:R-:W2:Y:S02]  /*ff00*/  @P0 LDC.64 R2, c[0x0][0x9f8] ;  /* 0x00027e00ff020b82 */ /* 0x000ea40000000a00 */
[----:B--2---:R-:W-:-:S05]  /*ff10*/  @P0 IMAD.WIDE R2, R5, 0x4, R2 ;  /* 0x0000000405020825 */ /* 0x004fca00078e0202 */
[----:B------:R2:W3:Y:S01]  /*ff20*/  @P0 LDG.E R6, desc[UR50][R2.64] ;  /* 0x0000003202060981 */ /* 0x0004e2000c1e1900 */
[----:B-1----:R-:W-:Y:S01]  /*ff30*/  ISETP.NE.AND P0, PT, R0, 0x1, PT ;  /* 0x000000010000780c */ /* 0x002fe20003f05270 */
[----:B------:R-:W-:Y:S01]  /*ff40*/  UMOV UR40, URZ ;  /* 0x0000003f00287c82 */ /* 0x000fe20008000000 */
[----:B------:R-:W-:Y:S01]  /*ff50*/  ISETP.NE.AND P1, PT, R19, RZ, PT ;  /* 0x000000ff1300720c */ /* 0x000fe20003f25270 */
[----:B------:R-:W-:Y:S01]  /*ff60*/  IMAD.U32 R10, RZ, RZ, UR39 ;  /* 0x00000027ff0a7e24 */ /* 0x000fe2000f8e00ff */
[----:B------:R-:W-:Y:S01]  /*ff70*/  MOV R0, UR42 ;  /* 0x0000002a00007c02 */ /* 0x000fe20008000f00 */
[----:B------:R-:W-:-:S03]  /*ff80*/  UMOV UR6, 0xffffffff ;  /* 0xffffffff00067882 */ /* 0x000fc60000000000 */
[----:B------:R-:W-:Y:S01]  /*ff90*/  IADD3 R10, R10, -0x1, RZ ;  /* 0xffffffff0a0a7810 */ /* 0x000fe20007ffe0ff */
[----:B--2---:R-:W1:Y:S06]  /*ffa0*/  LDC.64 R2, c[0x0][0x3f8] ;  /* 0x0000fe00ff027b82 */ /* 0x004e6c0000000a00 */
[----:B------:R-:W-:Y:S02]  /*ffb0*/  VOTEU.ALL UP1, P1 ;  /* 0x00000000003f7886 */ /* 0x000fe40000820000 */
[----:B------:R-:W2:Y:S03]  /*ffc0*/  @P0 LDC R4, c[0x0][0x42c] ;  /* 0x00010b00ff040b82 */ /* 0x000ea60000000800 */
[----:B------:R-:W-:-:S04]  /*ffd0*/  @!UP1 UIADD3 UR4, UP0, UR46, 0x270, URZ ;  /* 0x000002702e049890 */ /* 0x000fc8000ff1e03f */
[----:B------:R-:W-:Y:S01]  /*ffe0*/  @!UP1 UIADD3.X UR5, URZ, UR47, URZ, UP0, !UPT ;  /* 0x0000002f3f059290 */ /* 0x000fe200087fe43f */
[----:B------:R-:W4:Y:S08]  /*fff0*/  @P0 LDC R5, c[0x0][0x430] ;  /* 0x00010c00ff050b82 */ /* 0x000f300000000800 */
[----:B------:R1:W-:Y:S01]  /*10000*/  @!UP1 UTMAPF.L2.4D [UR40], [UR4] ;  /* 0x00000028040095b8 */ /* 0x0003e20008018000 */
[----:B--2---:R-:W-:-:S05]  /*10010*/  @P0 IMAD.HI.U32 R4, R4, UR42, RZ ;  /* 0x0000002a04040c27 */ /* 0x004fca000f8e00ff */
[----:B----4-:R-:W-:Y:S02]  /*10020*/  @P0 SHF.R.U32.HI R0, RZ, R5, R4 ;  /* 0x00000005ff000219 */ /* 0x010fe40000011604 */
[----:B-1----:R-:W-:-:S04]  /*10030*/  ISETP.NE.U32.AND P0, PT, R2, RZ, PT ;  /* 0x000000ff0200720c */ /* 0x002fc80003f05070 */
[----:B------:R-:W-:-:S04]  /*10040*/  ISETP.NE.AND.EX P0, PT, R3, RZ, PT, P0 ;  /* 0x000000ff0300720c */ /* 0x000fc80003f05300 */
[----:B---3--:R-:W-:Y:S01]  /*10050*/  SEL R4, R6, RZ, !P0 ;  /* 0x000000ff06047207 */ /* 0x008fe20004000000 */
[----:B------:R-:W-:Y:S08]  /*10060*/  BRA.DIV UR6, `(.L_x_4066) ;  /* 0x0000002a06547947 */ /* 0x000ff0000b800000 */
.L_x_4118:
[----:B------:R-:W-:Y:S01]  /*10070*/  UMOV UR4, 0xffffffff ;  /* 0xffffffff00047882 */ /* 0x000fe20000000000 */
[----:B------:R-:W-:Y:S02]  /*10080*/  SHF.R.S32.HI R7, RZ, 0x1f, R6 ;  /* 0x0000001fff077819 */ /* 0x000fe40000011406 */
[----:B------:R-:W-:Y:S05]  /*10090*/  BRA.DIV UR4, `(.L_x_4067) ;  /* 0x0000002a04747947 */ /* 0x000fea000b800000 */
[----:B------:R-:W-:-:S13]  /*100a0*/  ELECT P6, URZ, PT ;  /* 0x00000000003f782f */ /* 0x000fda00038c0000 */
.L_x_4121:
[----:B------:R-:W-:Y:S05]  /*100b0*/  @!P6 BRA `(.L_x_4068) ;  /* 0x0000000000c4e947 */ /* 0x000fea0003800000 */
[----:B------:R-:W-:Y:S01]  /*100c0*/  IMAD.MOV.U32 R4, RZ, RZ, R6 ;  /* 0x000000ffff047224 */ /* 0x000fe200078e0006 */
[----:B------:R-:W-:Y:S06]  /*100d0*/  @!P0 BRA `(.L_x_4069) ;  /* 0x0000000000488947 */ /* 0x000fec0003800000 */
[----:B------:R-:W1:Y:S01]  /*100e0*/  LDC R11, c[0x0][0x41c] ;  /* 0x00010700ff0b7b82 */ /* 0x000e620000000800 */
[----:B------:R-:W-:Y:S01]  /*100f0*/  MOV R12, R10 ;  /* 0x0000000a000c7202 */ /* 0x000fe20000000f00 */
        /* <DEDUP_REMOVED lines=12> */
[----:B------:R-:W-:-:S05]  /*101c0*/  LEA.HI.X R9, R4, R3, R5, 0x2, P2 ;  /* 0x0000000304097211 */ /* 0x000fca00010f1405 */
[----:B------:R1:W5:Y:S01]  /*101d0*/  LDG.E R4, desc[UR50][R8.64] ;  /* 0x0000003208047981 */ /* 0x000362000c1e1900 */
[----:B------:R-:W-:-:S04]  /*101e0*/  IMAD.MOV R5, RZ, RZ, -R12 ;  /* 0x000000ffff057224 */ /* 0x000fc800078e0a0c */
[----:B------:R-:W-:-:S07]  /*101f0*/  IMAD R10, R11, R5, R10 ;  /* 0x000000050b0a7224 */ /* 0x000fce00078e020a */
.L_x_4069:
[----:B-1----:R-:W-:Y:S01]  /*10200*/  LEA R8, R16, UR37, 0x3 ;  /* 0x0000002510087c11 */ /* 0x002fe2000f8e18ff */
[----:B------:R-:W1:Y:S01]  /*10210*/  S2R R9, SR_TID.X ;  /* 0x0000000000097919 */ /* 0x000e620000002100 */
[----:B------:R-:W-:-:S04]  /*10220*/  SHF.L.U32 R5, R17, 0x1f, RZ ;  /* 0x0000001f11057819 */ /* 0x000fc800000006ff */
[----:B------:R-:W2:Y:S01]  /*10230*/  SYNCS.PHASECHK.TRANS64.TRYWAIT P2, [R8+URZ+0x28c40], R5 ;  /* 0x028c4005080075a7 */ /* 0x000ea2000804017f */
[----:B-1----:R-:W-:-:S04]  /*10240*/  LOP3.LUT R9, R9, 0x7f, RZ, 0xc0, !PT ;  /* 0x0000007f09097812 */ /* 0x002fc800078ec0ff */
[----:B------:R-:W-:Y:S01]  /*10250*/  ISETP.NE.AND P3, PT, R9, RZ, PT ;  /* 0x000000ff0900720c */ /* 0x000fe20003f65270 */
[----:B--2---:R-:W-:-:S12]  /*10260*/  @!P2 BRA `(.L_x_4070) ;  /* 0x000000280020a947 */ /* 0x004fd80003800000 */
.L_x_4122:
[----:B------:R-:W-:Y:S05]  /*10270*/  @P3 BRA `(.L_x_4071) ;  /* 0x0000000000143947 */ /* 0x000fea0003800000 */
[----:B------:R-:W-:Y:S02]  /*10280*/  ISETP.NE.AND P2, PT, R19, RZ, PT ;  /* 0x000000ff1300720c */ /* 0x000fe40003f45270 */
[----:B-1----:R-:W-:-:S04]  /*10290*/  MOV R5, 0x2000 ;  /* 0x0000200000057802 */ /* 0x002fc80000000f00 */
[----:B------:R2:W-:Y:S07]  /*102a0*/  SYNCS.ARRIVE.TRANS64 RZ, [R8+URZ+0x28c30], R5 ;  /* 0x028c300508ff79a7 */ /* 0x0005ee000800003f */
[----:B------:R-:W-:Y:S05]  /*102b0*/  @!P2 BRA `(.L_x_4071) ;  /* 0x000000000004a947 */ /* 0x000fea0003800000 */
[----:B------:R-:W-:Y:S01]  /*102c0*/  BPT.TRAP 0x1 ;  /* 0x000000040000795c */ /* 0x000fe20000300000 */
.L_x_4071:
        /* <DEDUP_REMOVED lines=8> */
[----:B-----5:R-:W-:Y:S01]  /*10350*/  R2UR UR13, R4 ;  /* 0x00000000040d72ca */ /* 0x020fe200000e0000 */
[----:B------:R-:W-:-:S04]  /*10360*/  UMOV UR10, URZ ;  /* 0x0000003f000a7c82 */ /* 0x000fc80008000000 */
[----:B------:R-:W-:Y:S02]  /*10370*/  ULEA UR8, UR8, UR37, 0xd ;  /* 0x0000002508087291 */ /* 0x000fe4000f8e683f */
[----:B------:R-:W-:Y:S02]  /*10380*/  UIADD3 UR9, UR9, 0x28c30, URZ ;  /* 0x00028c3009097890 */ /* 0x000fe4000fffe03f */
[----:B------:R-:W-:Y:S02]  /*10390*/  USHF.L.U32 UR11, UR11, 0x6, URZ ;  /* 0x000000060b0b7899 */ /* 0x000fe4000800063f */
[----:B------:R-:W-:-:S09]  /*103a0*/  UIADD3 UR8, UR8, 0x22400, URZ ;  /* 0x0002240008087890 */ /* 0x000fd2000fffe03f */
[----:B------:R3:W-:Y:S02]  /*103b0*/  UTMALDG.4D [UR8], [UR4], desc[UR6] ;  /* 0x00000608040075b4 */ /* 0x0007e40008019000 */
[----:B---3--:R-:W-:Y:S01]  /*103c0*/  NOP ;  /* 0x0000000000007918 */ /* 0x008fe20000000000 */
.L_x_4068:
        /* <DEDUP_REMOVED lines=11> */
[----:B------:R-:W-:Y:S01]  /*10480*/  UIADD3.X UR7, URZ, UR47, URZ, UP0, !UPT ;  /* 0x0000002f3f077290 */ /* 0x000fe200087fe43f */
[----:B------:R-:W-:Y:S01]  /*10490*/  UMOV UR11, UR41 ;  /* 0x00000029000b7c82 */ /* 0x000fe20008000000 */
[----:B------:R-:W-:Y:S01]  /*104a0*/  UMOV UR12, UR42 ;  /* 0x0000002a000c7c82 */ /* 0x000fe20008000000 */
[----:B------:R-:W-:Y:S01]  /*104b0*/  UMOV UR13, UR43 ;  /* 0x0000002b000d7c82 */ /* 0x000fe20008000000 */
[----:B------:R-:W-:Y:S01]  /*104c0*/  UMOV UR5, 0x12f00000 ;  /* 0x12f0000000057882 */ /* 0x000fe20000000000 */
[----:B------:R-:W-:Y:S01]  /*104d0*/  UMOV UR10, URZ ;  /* 0x0000003f000a7c82 */ /* 0x000fe20008000000 */
[----:B------:R1:W-:Y:S02]  /*104e0*/  @P2 SYNCS.ARRIVE.TRANS64 RZ, [UR37+0x28c00], R5 ;  /* 0x028c0005ffff29a7 */ /* 0x0003e40008000025 */
[----:B-1----:R-:W-:Y:S01]  /*104f0*/  MOV R5, UR4 ;  /* 0x0000000400057c02 */ /* 0x002fe20008000f00 */
[----:B------:R-:W-:-:S02]  /*10500*/  UMOV UR4, 0x0 ;  /* 0x0000000000047882 */ /* 0x000fc40000000000 */
[----:B------:R1:W-:Y:S01]  /*10510*/  UTMALDG.4D [UR8], [UR6], desc[UR4] ;  /* 0x00000408060075b4 */ /* 0x0003e20008019000 */
[----:B------:R-:W-:-:S04]  /*10520*/  SHF.L.U32 R5, R5, 0x1f, RZ ;  /* 0x0000001f05057819 */ /* 0x000fc800000006ff */
[----:B------:R-:W2:Y:S02]  /*10530*/  SYNCS.PHASECHK.TRANS64.TRYWAIT P2, [UR37+0x28c20], R5 ;  /* 0x028c2005ff0075a7 */ /* 0x000ea40008040165 */
[----:B-12---:R-:W-:Y:S05]  /*10540*/  @!P2 BRA `(.L_x_4072) ;  /* 0x00000024007ca947 */ /* 0x006fea0003800000 */
.L_x_4123:
[----:B------:R-:W-:Y:S01]  /*10550*/  ULDC.64 UR4, c[0x0][0x408] ;  /* 0x0001020000047ab9 */ /* 0x000fe20000000a00 */
[----:B------:R-:W-:Y:S04]  /*10560*/  BSSY B0, `(.L_x_4073) ;  /* 0x0000042000007945 */ /* 0x000fe80003800000 */
[----:B------:R-:W-:Y:S05]  /*10570*/  @!P6 BRA `(.L_x_4074) ;  /* 0x000000040000e947 */ /* 0x000fea0003800000 */
[----:B-1----:R-:W-:Y:S01]  /*10580*/  LEA R8, R16, UR37, 0x3 ;  /* 0x0000002510087c11 */ /* 0x002fe2000f8e18ff */
[----:B------:R-:W1:Y:S01]  /*10590*/  S2R R9, SR_TID.X ;  /* 0x0000000000097919 */ /* 0x000e620000002100 */
[----:B------:R-:W-:-:S04]  /*105a0*/  SHF.L.U32 R5, R17, 0x1f, RZ ;  /* 0x0000001f11057819 */ /* 0x000fc800000006ff */
[----:B------:R-:W2:Y:S01]  /*105b0*/  SYNCS.PHASECHK.TRANS64.TRYWAIT P2, [R8+URZ+0x28c60], R5 ;  /* 0x028c6005080075a7 */ /* 0x000ea2000804017f */
[----:B-1----:R-:W-:-:S04]  /*105c0*/  LOP3.LUT R9, R9, 0x7f, RZ, 0xc0, !PT ;  /* 0x0000007f09097812 */ /* 0x002fc800078ec0ff */
[----:B------:R-:W-:Y:S01]  /*105d0*/  ISETP.NE.AND P3, PT, R9, RZ, PT ;  /* 0x000000ff0900720c */ /* 0x000fe20003f65270 */
[----:B--2---:R-:W-:-:S12]  /*105e0*/  @!P2 BRA `(.L_x_4075) ;  /* 0x00000024006ca947 */ /* 0x004fd80003800000 */
.L_x_4124:
[----:B------:R-:W-:Y:S05]  /*105f0*/  @P3 BRA `(.L_x_4076) ;  /* 0x0000000000143947 */ /* 0x000fea0003800000 */
[----:B------:R-:W-:Y:S01]  /*10600*/  ISETP.NE.AND P2, PT, R19, RZ, PT ;  /* 0x000000ff1300720c */ /* 0x000fe20003f45270 */
[----:B-1----:R-:W-:-:S04]  /*10610*/  IMAD.MOV.U32 R5, RZ, RZ, 0x10000 ;  /* 0x00010000ff057424 */ /* 0x002fc800078e00ff */
[----:B------:R2:W-:Y:S08]  /*10620*/  SYNCS.ARRIVE.TRANS64 RZ, [R8+URZ+0x28c50], R5 ;  /* 0x028c500508ff79a7 */ /* 0x0005f0000800003f */
[----:B------:R-:W-:Y:S05]  /*10630*/  @!P2 BRA `(.L_x_4076) ;  /* 0x000000000004a947 */ /* 0x000fea0003800000 */
[----:B------:R-:W-:Y:S01]  /*10640*/  BPT.TRAP 0x1 ;  /* 0x000000040000795c */ /* 0x000fe20000300000 */
.L_x_4076:
        /* <DEDUP_REMOVED lines=13> */
[----:B------:R-:W-:-:S02]  /*10720*/  ULEA UR16, UR16, UR37, 0x10 ;  /* 0x0000002510107291 */ /* 0x000fc4000f8e803f */
[----:B------:R-:W-:Y:S02]  /*10730*/  USHF.L.U32 UR11, UR11, 0x6, URZ ;  /* 0x000000060b0b7899 */ /* 0x000fe4000800063f */
[----:B------:R-:W-:Y:S02]  /*10740*/  UIADD3 UR9, UR9, 0x28c50, URZ ;  /* 0x00028c5009097890 */ /* 0x000fe4000fffe03f */
[----:B------:R-:W-:Y:S02]  /*10750*/  UIADD3 UR8, UR16, 0x400, URZ ;  /* 0x0000040010087890 */ /* 0x000fe4000fffe03f */
[----:B------:R-:W-:Y:S02]  /*10760*/  UIADD3 UR17, UR16, 0x2400, URZ ;  /* 0x0000240010117890 */ /* 0x000fe4000fffe03f */
[----:B------:R-:W-:Y:S02]  /*10770*/  UIADD3 UR19, UR16, 0x4400, URZ ;  /* 0x0000440010137890 */ /* 0x000fe4000fffe03f */
[----:B------:R-:W-:Y:S01]  /*10780*/  UIADD3 UR21, UR16, 0x6400, URZ ;  /* 0x0000640010157890 */ /* 0x000fe2000fffe03f */
[----:B------:R-:W-:-:S02]  /*10790*/  UMOV UR23, 0x100 ;  /* 0x0000010000177882 */ /* 0x000fc40000000000 */
[----:B------:R3:W-:Y:S01]  /*107a0*/  UTMALDG.4D [UR8], [UR14], desc[UR6] ;  /* 0x000006080e0075b4 */ /* 0x0007e20008019000 */
[----:B------:R-:W-:Y:S01]  /*107b0*/  UMOV UR24, 0x140 ;  /* 0x0000014000187882 */ /* 0x000fe20000000000 */
[----:B---3--:R-:W-:Y:S01]  /*107c0*/  UMOV UR8, UR17 ;  /* 0x0000001100087c82 */ /* 0x008fe20008000000 */
[----:B------:R-:W-:Y:S01]  /*107d0*/  UMOV UR10, UR18 ;  /* 0x00000012000a7c82 */ /* 0x000fe20008000000 */
[----:B------:R-:W-:Y:S01]  /*107e0*/  UIADD3 UR17, UR16, 0x8400, URZ ;  /* 0x0000840010117890 */ /* 0x000fe2000fffe03f */
[----:B------:R3:W-:Y:S01]  /*107f0*/  UTMALDG.4D [UR8], [UR14], desc[UR6] ;  /* 0x000006080e0075b4 */ /* 0x0007e20008019000 */
[----:B------:R-:W-:Y:S01]  /*10800*/  UIADD3 UR18, UR16, 0xa400, URZ ;  /* 0x0000a40010127890 */ /* 0x000fe2000fffe03f */
[----:B---3--:R-:W-:Y:S01]  /*10810*/  UMOV UR8, UR19 ;  /* 0x0000001300087c82 */ /* 0x008fe20008000000 */
[----:B------:R-:W-:Y:S01]  /*10820*/  UMOV UR10, UR20 ;  /* 0x00000014000a7c82 */ /* 0x000fe20008000000 */
[----:B------:R-:W-:Y:S01]  /*10830*/  UIADD3 UR19, UR16, 0xc400, URZ ;  /* 0x0000c40010137890 */ /* 0x000fe2000fffe03f */
[----:B------:R3:W-:Y:S02]  /*10840*/  UTMALDG.4D [UR8], [UR14], desc[UR6] ;  /* 0x000006080e0075b4 */ /* 0x0007e40008019000 */
[----:B---3--:R-:W-:Y:S01]  /*10850*/  UMOV UR8, UR21 ;  /* 0x0000001500087c82 */ /* 0x008fe20008000000 */
[----:B------:R-:W-:-:S02]  /*10860*/  UMOV UR10, UR22 ;  /* 0x00000016000a7c82 */ /* 0x000fc40008000000 */
[----:B------:R3:W-:Y:S02]  /*10870*/  UTMALDG.4D [UR8], [UR14], desc[UR6] ;  /* 0x000006080e0075b4 */ /* 0x0007e40008019000 */
[----:B---3--:R-:W-:Y:S01]  /*10880*/  UMOV UR8, UR17 ;  /* 0x0000001100087c82 */ /* 0x008fe20008000000 */
[----:B------:R-:W-:Y:S01]  /*10890*/  UMOV UR10, UR23 ;  /* 0x00000017000a7c82 */ /* 0x000fe20008000000 */
[----:B------:R-:W-:Y:S01]  /*108a0*/  UIADD3 UR17, UR16, 0xe400, URZ ;  /* 0x0000e40010117890 */ /* 0x000fe2000fffe03f */
[----:B------:R3:W-:Y:S02]  /*108b0*/  UTMALDG.4D [UR8], [UR14], desc[UR6] ;  /* 0x000006080e0075b4 */ /* 0x0007e40008019000 */
[----:B------:R-:W-:Y:S01]  /*108c0*/  UMOV UR16, 0x180 ;  /* 0x0000018000107882 */ /* 0x000fe20000000000 */
[----:B---3--:R-:W-:Y:S01]  /*108d0*/  UMOV UR8, UR18 ;  /* 0x0000001200087c82 */ /* 0x008fe20008000000 */
[----:B------:R-:W-:Y:S02]  /*108e0*/  UMOV UR10, UR24 ;  /* 0x00000018000a7c82 */ /* 0x000fe40008000000 */
[----:B------:R3:W-:Y:S02]  /*108f0*/  UTMALDG.4D [UR8], [UR14], desc[UR6] ;  /* 0x000006080e0075b4 */ /* 0x0007e40008019000 */
[----:B---3--:R-:W-:Y:S01]  /*10900*/  UMOV UR8, UR19 ;  /* 0x0000001300087c82 */ /* 0x008fe20008000000 */
[----:B------:R-:W-:Y:S01]  /*10910*/  UMOV UR10, UR16 ;  /* 0x00000010000a7c82 */ /* 0x000fe20008000000 */
[----:B------:R-:W-:Y:S01]  /*10920*/  UMOV UR16, 0x1c0 ;  /* 0x000001c000107882 */ /* 0x000fe20000000000 */
[----:B------:R3:W-:Y:S02]  /*10930*/  UTMALDG.4D [UR8], [UR14], desc[UR6] ;  /* 0x000006080e0075b4 */ /* 0x0007e40008019000 */
[----:B---3--:R-:W-:Y:S01]  /*10940*/  UMOV UR8, UR17 ;  /* 0x0000001100087c82 */ /* 0x008fe20008000000 */
[----:B------:R-:W-:-:S02]  /*10950*/  UMOV UR10, UR16 ;  /* 0x00000010000a7c82 */ /* 0x000fc40008000000 */
[----:B------:R3:W-:Y:S02]  /*10960*/  UTMALDG.4D [UR8], [UR14], desc[UR6] ;  /* 0x000006080e0075b4 */ /* 0x0007e40008019000 */
[----:B---3--:R-:W-:Y:S01]  /*10970*/  NOP ;  /* 0x0000000000007918 */ /* 0x008fe20000000000 */
.L_x_4074:
[----:B------:R-:W-:Y:S05]  /*10980*/  BSYNC B0 ;  /* 0x0000000000007941 */ /* 0x000fea0003800000 */
.L_x_4073:
[----:B------:R-:W-:-:S04]  /*10990*/  UIADD3 UR6, UR39, -0x2, URZ ;  /* 0xfffffffe27067890 */ /* 0x000fc8000fffe03f */
[----:B------:R-:W-:-:S06]  /*109a0*/  UISETP.GE.AND UP0, UPT, UR6, UR38, UPT ;  /* 0x000000260600728c */ /* 0x000fcc000bf06270 */
[----:B------:R-:W-:-:S13]  /*109b0*/  PLOP3.LUT P2, PT, PT, PT, UP0, 0x80, 0x0 ;  /* 0x000000000000781c */ /* 0x000fda0003f4f008 */
[----:B------:R-:W-:Y:S05]  /*109c0*/  @!P2 BRA `(.L_x_4077) ;  /* 0x0000001400a4a947 */ /* 0x000fea0003800000 */
[----:B------:R-:W-:Y:S02]  /*109d0*/  LOP3.LUT R9, RZ, UR38, RZ, 0x33, !PT ;  /* 0x00000026ff097c12 */ /* 0x000fe4000f8e33ff */
[----:B-12---:R-:W-:-:S04]  /*109e0*/  IADD3 R8, RZ, -UR39, RZ ;  /* 0x80000027ff087c10 */ /* 0x006fc8000fffe0ff */
[----:B------:R-:W-:Y:S02]  /*109f0*/  VIADDMNMX R9, R8, 0x1, R9, !PT ;  /* 0x0000000108097846 */ /* 0x000fe40007800109 */
[----:B------:R-:W-:-:S03]  /*10a00*/  MOV R8, UR6 ;  /* 0x0000000600087c02 */ /* 0x000fc60008000f00 */
[----:B------:R-:W-:-:S05]  /*10a10*/  VIADD R5, R9, UR39 ;  /* 0x0000002709057c36 */ /* 0x000fca0008000000 */
[----:B------:R-:W-:-:S04]  /*10a20*/  LOP3.LUT R5, R5, 0x1, RZ, 0xc0, !PT ;  /* 0x0000000105057812 */ /* 0x000fc800078ec0ff */
[----:B------:R-:W-:-:S13]  /*10a30*/  ISETP.NE.U32.AND P2, PT, R5, 0x1, PT ;  /* 0x000000010500780c */ /* 0x000fda0003f45070 */
        /* <DEDUP_REMOVED lines=8> */
[----:B------:R-:W-:Y:S05]  /*10ac0*/  @!P0 BRA `(.L_x_4081) ;  /* 0x0000000000488947 */ /* 0x000fea0003800000 */
        /* <DEDUP_REMOVED lines=11> */
[----:B------:R-:W-:-:S03]  /*10b80*/  IMAD.WIDE.U32 R4, R6, UR6, R4 ;  /* 0x0000000606047c25 */ /* 0x000fc6000f8e0004 */
[----:B------:R-:W-:Y:S02]  /*10b90*/  LEA R2, P2, R4, R2, 0x2 ;  /* 0x0000000204027211 */ /* 0x000fe400078410ff */
[----:B------:R-:W-:-:S04]  /*10ba0*/  IADD3 R5, R13, R5, RZ ;  /* 0x000000050d057210 */ /* 0x000fc80007ffe0ff */
[----:B------:R-:W-:-:S05]  /*10bb0*/  LEA.HI.X R3, R4, R3, R5, 0x2, P2 ;  /* 0x0000000304037211 */ /* 0x000fca00010f1405 */
[----:B------:R1:W5:Y:S01]  /*10bc0*/  LDG.E R4, desc[UR50][R2.64] ;  /* 0x0000003202047981 */ /* 0x000362000c1e1900 */
[----:B------:R-:W-:-:S04]  /*10bd0*/  IMAD.MOV R5, RZ, RZ, -R11 ;  /* 0x000000ffff057224 */ /* 0x000fc800078e0a0b */
[----:B------:R-:W-:-:S07]  /*10be0*/  IMAD R8, R10, R5, R8 ;  /* 0x000000050a087224 */ /* 0x000fce00078e0208 */
.L_x_4081:
[----:B-1----:R-:W-:Y:S01]  /*10bf0*/  LEA R2, R16, UR37, 0x3 ;  /* 0x0000002510027c11 */ /* 0x002fe2000f8e18ff */
[----:B------:R-:W1:Y:S01]  /*10c00*/  S2R R5, SR_TID.X ;  /* 0x0000000000057919 */ /* 0x000e620000002100 */
[----:B------:R-:W-:-:S04]  /*10c10*/  SHF.L.U32 R3, R17, 0x1f, RZ ;  /* 0x0000001f11037819 */ /* 0x000fc800000006ff */
[----:B------:R-:W2:Y:S01]  /*10c20*/  SYNCS.PHASECHK.TRANS64.TRYWAIT P3, [R2+URZ+0x28c40], R3 ;  /* 0x028c4003020075a7 */ /* 0x000ea2000806017f */
[----:B-1----:R-:W-:-:S04]  /*10c30*/  LOP3.LUT R5, R5, 0x7f, RZ, 0xc0, !PT ;  /* 0x0000007f05057812 */ /* 0x002fc800078ec0ff */
[----:B------:R-:W-:Y:S01]  /*10c40*/  ISETP.NE.AND P2, PT, R5, RZ, PT ;  /* 0x000000ff0500720c */ /* 0x000fe20003f45270 */
[----:B--2---:R-:W-:-:S12]  /*10c50*/  @!P3 BRA `(.L_x_4082) ;  /* 0x0000001c00e4b947 */ /* 0x004fd80003800000 */
.L_x_4125:
[----:B------:R-:W-:Y:S05]  /*10c60*/  @P2 BRA `(.L_x_4083) ;  /* 0x0000000000142947 */ /* 0x000fea0003800000 */
[----:B------:R-:W-:Y:S02]  /*10c70*/  ISETP.NE.AND P3, PT, R19, RZ, PT ;  /* 0x000000ff1300720c */ /* 0x000fe40003f65270 */
[----:B------:R-:W-:-:S04]  /*10c80*/  MOV R5, 0x2000 ;  /* 0x0000200000057802 */ /* 0x000fc80000000f00 */
[----:B------:R2:W-:Y:S07]  /*10c90*/  SYNCS.ARRIVE.TRANS64 RZ, [R2+URZ+0x28c30], R5 ;  /* 0x028c300502ff79a7 */ /* 0x0005ee000800003f */
[----:B------:R-:W-:Y:S05]  /*10ca0*/  @!P3 BRA `(.L_x_4083) ;  /* 0x000000000004b947 */ /* 0x000fea0003800000 */
[----:B------:R-:W-:Y:S01]  /*10cb0*/  BPT.TRAP 0x1 ;  /* 0x000000040000795c */ /* 0x000fe20000300000 */
.L_x_4083:
[----:B------:R-:W-:Y:S01]  /*10cc0*/  R2UR UR8, R16 ;  /* 0x00000000100872ca */ /* 0x000fe200000e0000 */
        /* <DEDUP_REMOVED lines=9> */
[----:B------:R-:W-:-:S03]  /*10d60*/  UMOV UR10, URZ ;  /* 0x0000003f000a7c82 */ /* 0x000fc60008000000 */
[----:B------:R-:W-:Y:S02]  /*10d70*/  ULEA UR8, UR8, UR37, 0xd ;  /* 0x0000002508087291 */ /* 0x000fe4000f8e683f */
[----:B------:R-:W-:Y:S02]  /*10d80*/  UIADD3 UR9, UR9, 0x28c30, URZ ;  /* 0x00028c3009097890 */ /* 0x000fe4000fffe03f */
[----:B------:R-:W-:-:S09]  /*10d90*/  UIADD3 UR8, UR8, 0x22400, URZ ;  /* 0x0002240008087890 */ /* 0x000fd2000fffe03f */
[----:B------:R3:W-:Y:S01]  /*10da0*/  UTMALDG.4D [UR8], [UR6], desc[UR14] ;  /* 0x00000e08060075b4 */ /* 0x0007e20008019000 */
[----:B------:R-:W4:Y:S02]  /*10db0*/  SYNCS.PHASECHK.TRANS64.TRYWAIT P3, [R2+URZ+0x28c60], R3 ;  /* 0x028c6003020075a7 */ /* 0x000f24000806017f */
[----:B---34-:R-:W-:Y:S05]  /*10dc0*/  @!P3 BRA `(.L_x_4084) ;  /* 0x0000001c009cb947 */ /* 0x018fea0003800000 */
.L_x_4126:
[----:B------:R-:W-:Y:S05]  /*10dd0*/  @P2 BRA `(.L_x_4085) ;  /* 0x0000000000142947 */ /* 0x000fea0003800000 */
[----:B------:R-:W-:Y:S02]  /*10de0*/  ISETP.NE.AND P2, PT, R19, RZ, PT ;  /* 0x000000ff1300720c */ /* 0x000fe40003f45270 */
[----:B-1-3--:R-:W-:-:S04]  /*10df0*/  MOV R3, 0x10000 ;  /* 0x0001000000037802 */ /* 0x00afc80000000f00 */
[----:B------:R4:W-:Y:S07]  /*10e00*/  SYNCS.ARRIVE.TRANS64 RZ, [R2+URZ+0x28c50], R3 ;  /* 0x028c500302ff79a7 */ /* 0x0009ee000800003f */
[----:B------:R-:W-:Y:S05]  /*10e10*/  @!P2 BRA `(.L_x_4085) ;  /* 0x000000000004a947 */ /* 0x000fea0003800000 */
[----:B------:R-:W-:Y:S01]  /*10e20*/  BPT.TRAP 0x1 ;  /* 0x000000040000795c */ /* 0x000fe20000300000 */
.L_x_4085:
        /* <DEDUP_REMOVED lines=14> */
[----:B------:R-:W-:Y:S02]  /*10f10*/  UIADD3 UR9, UR9, 0x28c50, URZ ;  /* 0x00028c5009097890 */ /* 0x000fe4000fffe03f */
[----:B------:R-:W-:Y:S02]  /*10f20*/  UIADD3 UR8, UR16, 0x400, URZ ;  /* 0x0000040010087890 */ /* 0x000fe4000fffe03f */
[----:B------:R-:W-:Y:S02]  /*10f30*/  UIADD3 UR17, UR16, 0x2400, URZ ;  /* 0x0000240010117890 */ /* 0x000fe4000fffe03f */
[----:B------:R-:W-:Y:S02]  /*10f40*/  UIADD3 UR19, UR16, 0x4400, URZ ;  /* 0x0000440010137890 */ /* 0x000fe4000fffe03f */
[----:B------:R-:W-:Y:S01]  /*10f50*/  UIADD3 UR21, UR16, 0x6400, URZ ;  /* 0x0000640010157890 */ /* 0x000fe2000fffe03f */
[----:B------:R-:W-:Y:S02]  /*10f60*/  UMOV UR23, 0x100 ;  /* 0x0000010000177882 */ /* 0x000fe40000000000 */
[----:B------:R5:W-:Y:S01]  /*10f70*/  UTMALDG.4D [UR8], [UR14], desc[UR6] ;  /* 0x000006080e0075b4 */ /* 0x000be20008019000 */
[----:B------:R-:W-:Y:S01]  /*10f80*/  UMOV UR24, 0x140 ;  /* 0x0000014000187882 */ /* 0x000fe20000000000 */
[----:B-----5:R-:W-:Y:S01]  /*10f90*/  UMOV UR8, UR17 ;  /* 0x0000001100087c82 */ /* 0x020fe20008000000 */
[----:B------:R-:W-:Y:S01]  /*10fa0*/  UMOV UR10, UR18 ;  /* 0x00000012000a7c82 */ /* 0x000fe20008000000 */
[----:B------:R-:W-:Y:S01]  /*10fb0*/  UIADD3 UR17, UR16, 0x8400, URZ ;  /* 0x0000840010117890 */ /* 0x000fe2000fffe03f */
[----:B------:R5:W-:Y:S01]  /*10fc0*/  UTMALDG.4D [UR8], [UR14], desc[UR6] ;  /* 0x000006080e0075b4 */ /* 0x000be20008019000 */
[----:B------:R-:W-:Y:S01]  /*10fd0*/  UIADD3 UR18, UR16, 0xa400, URZ ;  /* 0x0000a40010127890 */ /* 0x000fe2000fffe03f */
[----:B-----5:R-:W-:Y:S01]  /*10fe0*/  UMOV UR8, UR19 ;  /* 0x0000001300087c82 */ /* 0x020fe20008000000 */
[----:B------:R-:W-:Y:S01]  /*10ff0*/  UMOV UR10, UR20 ;  /* 0x00000014000a7c82 */ /* 0x000fe20008000000 */
[----:B------:R-:W-:Y:S01]  /*11000*/  UIADD3 UR19, UR16, 0xc400, URZ ;  /* 0x0000c40010137890 */ /* 0x000fe2000fffe03f */
[----:B------:R5:W-:Y:S02]  /*11010*/  UTMALDG.4D [UR8], [UR14], desc[UR6] ;  /* 0x000006080e0075b4 */ /* 0x000be40008019000 */
[----:B-----5:R-:W-:Y:S01]  /*11020*/  UMOV UR8, UR21 ;  /* 0x0000001500087c82 */ /* 0x020fe20008000000 */
[----:B------:R-:W-:-:S02]  /*11030*/  UMOV UR10, UR22 ;  /* 0x00000016000a7c82 */ /* 0x000fc40008000000 */
[----:B------:R5:W-:Y:S02]  /*11040*/  UTMALDG.4D [UR8], [UR14], desc[UR6] ;  /* 0x000006080e0075b4 */ /* 0x000be40008019000 */
[----:B-----5:R-:W-:Y:S01]  /*11050*/  UMOV UR8, UR17 ;  /* 0x0000001100087c82 */ /* 0x020fe20008000000 */
[----:B------:R-:W-:Y:S01]  /*11060*/  UMOV UR10, UR23 ;  /* 0x00000017000a7c82 */ /* 0x000fe20008000000 */
[----:B------:R-:W-:Y:S01]  /*11070*/  UIADD3 UR17, UR16, 0xe400, URZ ;  /* 0x0000e40010117890 */ /* 0x000fe2000fffe03f */
[----:B------:R5:W-:Y:S02]  /*11080*/  UTMALDG.4D [UR8], [UR14], desc[UR6] ;  /* 0x000006080e0075b4 */ /* 0x000be40008019000 */
[----:B------:R-:W-:Y:S01]  /*11090*/  UMOV UR16, 0x180 ;  /* 0x0000018000107882 */ /* 0x000fe20000000000 */
[----:B-----5:R-:W-:Y:S01]  /*110a0*/  UMOV UR8, UR18 ;  /* 0x0000001200087c82 */ /* 0x020fe20008000000 */
[----:B------:R-:W-:Y:S02]  /*110b0*/  UMOV UR10, UR24 ;  /* 0x00000018000a7c82 */ /* 0x000fe40008000000 */
[----:B------:R5:W-:Y:S02]  /*110c0*/  UTMALDG.4D [UR8], [UR14], desc[UR6] ;  /* 0x000006080e0075b4 */ /* 0x000be40008019000 */
[----:B-----5:R-:W-:Y:S01]  /*110d0*/  UMOV UR8, UR19 ;  /* 0x0000001300087c82 */ /* 0x020fe20008000000 */
[----:B------:R-:W-:Y:S01]  /*110e0*/  UMOV UR10, UR16 ;  /* 0x00000010000a7c82 */ /* 0x000fe20008000000 */
[----:B------:R-:W-:Y:S01]  /*110f0*/  UMOV UR16, 0x1c0 ;  /* 0x000001c000107882 */ /* 0x000fe20000000000 */
[----:B------:R5:W-:Y:S02]  /*11100*/  UTMALDG.4D [UR8], [UR14], desc[UR6] ;  /* 0x000006080e0075b4 */ /* 0x000be40008019000 */
[----:B-----5:R-:W-:Y:S01]  /*11110*/  UMOV UR8, UR17 ;  /* 0x0000001100087c82 */ /* 0x020fe20008000000 */
[----:B------:R-:W-:-:S02]  /*11120*/  UMOV UR10, UR16 ;  /* 0x00000010000a7c82 */ /* 0x000fc40008000000 */
[----:B------:R1:W-:Y:S02]  /*11130*/  UTMALDG.4D [UR8], [UR14], desc[UR6] ;  /* 0x000006080e0075b4 */ /* 0x0003e40008019000 */
[----:B-1----:R-:W-:Y:S01]  /*11140*/  NOP ;  /* 0x0000000000007918 */ /* 0x002fe20000000000 */
.L_x_4080:
[----:B------:R-:W-:Y:S05]  /*11150*/  BSYNC B0 ;  /* 0x0000000000007941 */ /* 0x000fea0003800000 */
.L_x_4079:
[----:B------:R-:W-:-:S06]  /*11160*/  UIADD3 UR6, UR39, -0x3, URZ ;  /* 0xfffffffd27067890 */ /* 0x000fcc000fffe03f */
[----:B------:R-:W-:-:S07]  /*11170*/  IMAD.U32 R8, RZ, RZ, UR6 ;  /* 0x00000006ff087e24 */ /* 0x000fce000f8e00ff */
.L_x_4078:
[----:B------:R-:W-:Y:S01]  /*11180*/  ULOP3.LUT UR6, URZ, UR39, URZ, 0x33, !UPT ;  /* 0x000000273f067292 */ /* 0x000fe2000f8e333f */
[----:B------:R-:W-:Y:S01]  /*11190*/  IADD3 R9, R9, -0x2, RZ ;  /* 0xfffffffe09097810 */ /* 0x000fe20007ffe0ff */
[----:B------:R-:W-:Y:S04]  /*111a0*/  BSSY B0, `(.L_x_4077) ;  /* 0x00000eb000007945 */ /* 0x000fe80003800000 */
[----:B------:R-:W-:-:S13]  /*111b0*/  ISETP.NE.AND P2, PT, R9, UR6, PT ;  /* 0x0000000609007c0c */ /* 0x000fda000bf45270 */
[----:B------:R-:W-:Y:S05]  /*111c0*/  @!P2 BRA `(.L_x_4086) ;  /* 0x0000000c00a0a947 */ /* 0x000fea0003800000 */
.L_x_4101:
[----:B------:R-:W-:Y:S01]  /*111d0*/  VIADD R9, R16, 0x1 ;  /* 0x0000000110097836 */ /* 0x000fe20000000000 */
[----:B------:R-:W-:Y:S05]  /*111e0*/  YIELD ;  /* 0x0000000000007946 */ /* 0x000fea0003800000 */
[----:B------:R-:W-:Y:S01]  /*111f0*/  ISETP.NE.AND P2, PT, R9, 0x2, PT ;  /* 0x000000020900780c */ /* 0x000fe20003f45270 */
[----:B------:R-:W-:Y:S03]  /*11200*/  BSSY B1, `(.L_x_4087) ;  /* 0x000006f000017945 */ /* 0x000fe60003800000 */
[----:B-1234-:R-:W-:-:S02]  /*11210*/  SEL R2, RZ, 0x1, P2 ;  /* 0x00000001ff027807 */ /* 0x01efc40001000000 */
[----:B------:R-:W-:Y:S02]  /*11220*/  SEL R9, R9, RZ, P2 ;  /* 0x000000ff09097207 */ /* 0x000fe40001000000 */
[----:B------:R-:W-:Y:S01]  /*11230*/  LOP3.LUT R17, R17, R2, RZ, 0x3c, !PT ;  /* 0x0000000211117212 */ /* 0x000fe200078e3cff */
[----:B------:R-:W-:Y:S06]  /*11240*/  @!P6 BRA `(.L_x_4088) ;  /* 0x0000000400a8e947 */ /* 0x000fec0003800000 */
[----:B------:R-:W-:Y:S01]  /*11250*/  MOV R10, R8 ;  /* 0x00000008000a7202 */ /* 0x000fe20000000f00 */
[----:B------:R-:W-:Y:S06]  /*11260*/  @!P0 BRA `(.L_x_4089) ;  /* 0x0000000000488947 */ /* 0x000fec0003800000 */
[----:B------:R-:W1:Y:S01]  /*11270*/  LDC R10, c[0x0][0x41c] ;  /* 0x00010700ff0a7b82 */ /* 0x000e620000000800 */
[----:B------:R-:W-:Y:S02]  /*11280*/  IMAD.MOV.U32 R11, RZ, RZ, R8 ;  /* 0x000000ffff0b7224 */ /* 0x000fe400078e0008 */
[----:B------:R-:W-:-:S04]  /*11290*/  IMAD R13, R7, UR4, RZ ;  /* 0x00000004070d7c24 */ /* 0x000fc8000f8e02ff */
[----:B------:R-:W-:Y:S01]  /*112a0*/  IMAD R13, R6, UR5, R13 ;  /* 0x00000005060d7c24 */ /* 0x000fe2000f8e020d */
[----:B------:R-:W2:Y:S01]  /*112b0*/  LDC.64 R4, c[0x0][0x3f8] ;  /* 0x0000fe00ff047b82 */ /* 0x000ea20000000a00 */
[----:B-1----:R-:W-:-:S13]  /*112c0*/  ISETP.NE.AND P2, PT, R10, 0x1, PT ;  /* 0x000000010a00780c */ /* 0x002fda0003f45270 */
[----:B------:R-:W1:Y:S02]  /*112d0*/  @P2 LDC.64 R2, c[0x0][0x420] ;  /* 0x00010800ff022b82 */ /* 0x000e640000000a00 */
[----:B-1----:R-:W-:-:S05]  /*112e0*/  @P2 IMAD.HI.U32 R2, R8, R2, RZ ;  /* 0x0000000208022227 */ /* 0x002fca00078e00ff */
[----:B------:R-:W-:-:S04]  /*112f0*/  @P2 SHF.R.U32.HI R11, RZ, R3, R2 ;  /* 0x00000003ff0b2219 */ /* 0x000fc80000011602 */
[----:B------:R-:W-:Y:S02]  /*11300*/  SHF.R.S32.HI R3, RZ, 0x1f, R11 ;  /* 0x0000001fff037819 */ /* 0x000fe4000001140b */
[----:B------:R-:W-:-:S05]  /*11310*/  MOV R2, R11 ;  /* 0x0000000b00027202 */ /* 0x000fca0000000f00 */
[----:B------:R-:W-:-:S04]  /*11320*/  IMAD.WIDE.U32 R2, R6, UR4, R2 ;  /* 0x0000000406027c25 */ /* 0x000fc8000f8e0002 */
[----:B------:R-:W-:Y:S01]  /*11330*/  IMAD.IADD R3, R13, 0x1, R3 ;  /* 0x000000010d037824 */ /* 0x000fe200078e0203 */
[----:B--2---:R-:W-:-:S04]  /*11340*/  LEA R4, P2, R2, R4, 0x2 ;  /* 0x0000000402047211 */ /* 0x004fc800078410ff */
[----:B------:R-:W-:-:S05]  /*11350*/  LEA.HI.X R5, R2, R5, R3, 0x2, P2 ;  /* 0x0000000502057211 */ /* 0x000fca00010f1403 */
[----:B------:R1:W5:Y:S01]  /*11360*/  LDG.E R4, desc[UR50][R4.64] ;  /* 0x0000003204047981 */ /* 0x000362000c1e1900 */
[----:B------:R-:W-:-:S05]  /*11370*/  IADD3 R3, -R11, RZ, RZ ;  /* 0x000000ff0b037210 */ /* 0x000fca0007ffe1ff */
[----:B------:R-:W-:-:S07]  /*11380*/  IMAD R10, R10, R3, R8 ;  /* 0x000000030a0a7224 */ /* 0x000fce00078e0208 */
.L_x_4089:
[----:B------:R-:W-:Y:S01]  /*11390*/  LEA R3, R9, UR37, 0x3 ;  /* 0x0000002509037c11 */ /* 0x000fe2000f8e18ff */
[----:B-1----:R-:W1:Y:S01]  /*113a0*/  S2R R5, SR_TID.X ;  /* 0x0000000000057919 */ /* 0x002e620000002100 */
[----:B------:R-:W-:-:S04]  /*113b0*/  SHF.L.U32 R2, R17, 0x1f, RZ ;  /* 0x0000001f11027819 */ /* 0x000fc800000006ff */
[----:B------:R-:W2:Y:S01]  /*113c0*/  SYNCS.PHASECHK.TRANS64.TRYWAIT P3, [R3+URZ+0x28c40], R2 ;  /* 0x028c4002030075a7 */ /* 0x000ea2000806017f */
[----:B-1----:R-:W-:-:S04]  /*113d0*/  LOP3.LUT R5, R5, 0x7f, RZ, 0xc0, !PT ;  /* 0x0000007f05057812 */ /* 0x002fc800078ec0ff */
[----:B------:R-:W-:Y:S01]  /*113e0*/  ISETP.NE.AND P2, PT, R5, RZ, PT ;  /* 0x000000ff0500720c */ /* 0x000fe20003f45270 */
[----:B--2---:R-:W-:-:S12]  /*113f0*/  @!P3 BRA `(.L_x_4090) ;  /* 0x000000180024b947 */ /* 0x004fd80003800000 */
.L_x_4127:
[----:B------:R-:W-:Y:S05]  /*11400*/  @P2 BRA `(.L_x_4091) ;  /* 0x0000000000142947 */ /* 0x000fea0003800000 */
[----:B------:R-:W-:Y:S01]  /*11410*/  ISETP.NE.AND P3, PT, R19, RZ, PT ;  /* 0x000000ff1300720c */ /* 0x000fe20003f65270 */
[----:B------:R-:W-:-:S04]  /*11420*/  IMAD.MOV.U32 R12, RZ, RZ, 0x2000 ;  /* 0x00002000ff0c7424 */ /* 0x000fc800078e00ff */
[----:B------:R2:W-:Y:S08]  /*11430*/  SYNCS.ARRIVE.TRANS64 RZ, [R3+URZ+0x28c30], R12 ;  /* 0x028c300c03ff79a7 */ /* 0x0005f0000800003f */
[----:B------:R-:W-:Y:S05]  /*11440*/  @!P3 BRA `(.L_x_4091) ;  /* 0x000000000004b947 */ /* 0x000fea0003800000 */
[----:B------:R-:W-:Y:S01]  /*11450*/  BPT.TRAP 0x1 ;  /* 0x000000040000795c */ /* 0x000fe20000300000 */
.L_x_4091:
[----:B------:R-:W-:Y:S01]  /*11460*/  R2UR UR8, R9 ;  /* 0x00000000090872ca */ /* 0x000fe200000e0000 */
        /* <DEDUP_REMOVED lines=9> */
[----:B------:R-:W-:-:S03]  /*11500*/  R2UR UR11, R5 ;  /* 0x00000000050b72ca */ /* 0x000fc600000e0000 */
[----:B------:R-:W-:Y:S02]  /*11510*/  ULEA UR8, UR8, UR37, 0xd ;  /* 0x0000002508087291 */ /* 0x000fe4000f8e683f */
[----:B------:R-:W-:Y:S02]  /*11520*/  UIADD3 UR9, UR9, 0x28c30, URZ ;  /* 0x00028c3009097890 */ /* 0x000fe4000fffe03f */
[----:B------:R-:W-:-:S09]  /*11530*/  UIADD3 UR8, UR8, 0x22400, URZ ;  /* 0x0002240008087890 */ /* 0x000fd2000fffe03f */
[----:B------:R3:W-:Y:S01]  /*11540*/  UTMALDG.4D [UR8], [UR6], desc[UR14] ;  /* 0x00000e08060075b4 */ /* 0x0007e20008019000 */
[----:B------:R-:W4:Y:S02]  /*11550*/  SYNCS.PHASECHK.TRANS64.TRYWAIT P3, [R3+URZ+0x28c60], R2 ;  /* 0x028c6002030075a7 */ /* 0x000f24000806017f */
[----:B---34-:R-:W-:Y:S05]  /*11560*/  @!P3 BRA `(.L_x_4092) ;  /* 0x0000001400dcb947 */ /* 0x018fea0003800000 */
.L_x_4128:
[----:B------:R-:W-:Y:S05]  /*11570*/  @P2 BRA `(.L_x_4093) ;  /* 0x0000000000142947 */ /* 0x000fea0003800000 */
[----:B------:R-:W-:Y:S01]  /*11580*/  ISETP.NE.AND P2, PT, R19, RZ, PT ;  /* 0x000000ff1300720c */ /* 0x000fe20003f45270 */
[----:B-1-3--:R-:W-:-:S04]  /*11590*/  IMAD.MOV.U32 R2, RZ, RZ, 0x10000 ;  /* 0x00010000ff027424 */ /* 0x00afc800078e00ff */
[----:B------:R4:W-:Y:S08]  /*115a0*/  SYNCS.ARRIVE.TRANS64 RZ, [R3+URZ+0x28c50], R2 ;  /* 0x028c500203ff79a7 */ /* 0x0009f0000800003f */
[----:B------:R-:W-:Y:S05]  /*115b0*/  @!P2 BRA `(.L_x_4093) ;  /* 0x000000000004a947 */ /* 0x000fea0003800000 */
[----:B------:R-:W-:Y:S01]  /*115c0*/  BPT.TRAP 0x1 ;  /* 0x000000040000795c */ /* 0x000fe20000300000 */
.L_x_4093:
        /* <DEDUP_REMOVED lines=25> */
[----:B------:R5:W-:Y:S02]  /*11760*/  UTMALDG.4D [UR8], [UR14], desc[UR6] ;  /* 0x000006080e0075b4 */ /* 0x000be40008019000 */
[----:B-----5:R-:W-:Y:S01]  /*11770*/  UMOV UR8, UR18 ;  /* 0x0000001200087c82 */ /* 0x020fe20008000000 */
[----:B------:R-:W-:Y:S01]  /*11780*/  UMOV UR10, UR21 ;  /* 0x00000015000a7c82 */ /* 0x000fe20008000000 */
[----:B------:R-:W-:Y:S01]  /*11790*/  UIADD3 UR18, UR16, 0xa400, URZ ;  /* 0x0000a40010127890 */ /* 0x000fe2000fffe03f */
[----:B------:R5:W-:Y:S02]  /*117a0*/  UTMALDG.4D [UR8], [UR14], desc[UR6] ;  /* 0x000006080e0075b4 */ /* 0x000be40008019000 */
[----:B-----5:R-:W-:Y:S01]  /*117b0*/  UMOV UR8, UR19 ;  /* 0x0000001300087c82 */ /* 0x020fe20008000000 */
[----:B------:R-:W-:Y:S01]  /*117c0*/  UMOV UR10, UR22 ;  /* 0x00000016000a7c82 */ /* 0x000fe20008000000 */
[----:B------:R-:W-:Y:S01]  /*117d0*/  UIADD3 UR19, UR16, 0xc400, URZ ;  /* 0x0000c40010137890 */ /* 0x000fe2000fffe03f */
[----:B------:R5:W-:Y:S01]  /*117e0*/  UTMALDG.4D [UR8], [UR14], desc[UR6] ;  /* 0x000006080e0075b4 */ /* 0x000be20008019000 */
[----:B------:R-:W-:Y:S01]  /*117f0*/  UIADD3 UR16, UR16, 0xe400, URZ ;  /* 0x0000e40010107890 */ /* 0x000fe2000fffe03f */
[----:B-----5:R-:W-:Y:S01]  /*11800*/  UMOV UR8, UR17 ;  /* 0x0000001100087c82 */ /* 0x020fe20008000000 */
[----:B------:R-:W-:Y:S01]  /*11810*/  UMOV UR10, UR23 ;  /* 0x00000017000a7c82 */ /* 0x000fe20008000000 */
[----:B------:R-:W-:Y:S01]  /*11820*/  UMOV UR17, 0x180 ;  /* 0x0000018000117882 */ /* 0x000fe20000000000 */
[----:B------:R5:W-:Y:S02]  /*11830*/  UTMALDG.4D [UR8], [UR14], desc[UR6] ;  /* 0x000006080e0075b4 */ /* 0x000be40008019000 */
[----:B-----5:R-:W-:Y:S01]  /*11840*/  UMOV UR8, UR18 ;  /* 0x0000001200087c82 */ /* 0x020fe20008000000 */
[----:B------:R-:W-:-:S02]  /*11850*/  UMOV UR10, UR24 ;  /* 0x00000018000a7c82 */ /* 0x000fc40008000000 */
[----:B------:R5:W-:Y:S02]  /*11860*/  UTMALDG.4D [UR8], [UR14], desc[UR6] ;  /* 0x000006080e0075b4 */ /* 0x000be40008019000 */
[----:B-----5:R-:W-:Y:S01]  /*11870*/  UMOV UR8, UR19 ;  /* 0x0000001300087c82 */ /* 0x020fe20008000000 */
[----:B------:R-:W-:Y:S01]  /*11880*/  UMOV UR10, UR17 ;  /* 0x00000011000a7c82 */ /* 0x000fe20008000000 */
[----:B------:R-:W-:Y:S01]  /*11890*/  UMOV UR17, 0x1c0 ;  /* 0x000001c000117882 */ /* 0x000fe20000000000 */
[----:B------:R5:W-:Y:S02]  /*118a0*/  UTMALDG.4D [UR8], [UR14], desc[UR6] ;  /* 0x000006080e0075b4 */ /* 0x000be40008019000 */
[----:B-----5:R-:W-:Y:S01]  /*118b0*/  UMOV UR8, UR16 ;  /* 0x0000001000087c82 */ /* 0x020fe20008000000 */
[----:B------:R-:W-:Y:S02]  /*118c0*/  UMOV UR10, UR17 ;  /* 0x00000011000a7c82 */ /* 0x000fe40008000000 */
[----:B------:R1:W-:Y:S02]  /*118d0*/  UTMALDG.4D [UR8], [UR14], desc[UR6] ;  /* 0x000006080e0075b4 */ /* 0x0003e40008019000 */
[----:B-1----:R-:W-:Y:S01]  /*118e0*/  NOP ;  /* 0x0000000000007918 */ /* 0x002fe20000000000 */
.L_x_4088:
[----:B------:R-:W-:Y:S05]  /*118f0*/  BSYNC B1 ;  /* 0x0000000000017941 */ /* 0x000fea0003800000 */
.L_x_4087:
[----:B------:R-:W-:Y:S01]  /*11900*/  IADD3 R9, R9, 0x1, RZ ;  /* 0x0000000109097810 */ /* 0x000fe20007ffe0ff */
[----:B------:R-:W-:Y:S03]  /*11910*/  BSSY B1, `(.L_x_4094) ;  /* 0x0000070000017945 */ /* 0x000fe60003800000 */
[----:B------:R-:W-:-:S04]  /*11920*/  ISETP.NE.AND P2, PT, R9, 0x2, PT ;  /* 0x000000020900780c */ /* 0x000fc80003f45270 */
[----:B---34-:R-:W-:Y:S02]  /*11930*/  SEL R2, RZ, 0x1, P2 ;  /* 0x00000001ff027807 */ /* 0x018fe40001000000 */
[----:B------:R-:W-:Y:S01]  /*11940*/  SEL R16, R9, RZ, P2 ;  /* 0x000000ff09107207 */ /* 0x000fe20001000000 */
[----:B------:R-:W-:Y:S01]  /*11950*/  VIADD R9, R8, 0xffffffff ;  /* 0xffffffff08097836 */ /* 0x000fe20000000000 */
[----:B------:R-:W-:Y:S01]  /*11960*/  LOP3.LUT R17, R17, R2, RZ, 0x3c, !PT ;  /* 0x0000000211117212 */ /* 0x000fe200078e3cff */
[----:B------:R-:W-:Y:S06]  /*11970*/  @!P6 BRA `(.L_x_4095) ;  /* 0x0000000400a4e947 */ /* 0x000fec0003800000 */
[----:B------:R-:W-:Y:S01]  /*11980*/  MOV R10, R9 ;  /* 0x00000009000a7202 */ /* 0x000fe20000000f00 */
[----:B------:R-:W-:Y:S06]  /*11990*/  @!P0 BRA `(.L_x_4096) ;  /* 0x0000000000448947 */ /* 0x000fec0003800000 */
[----:B------:R-:W1:Y:S02]  /*119a0*/  LDC R11, c[0x0][0x41c] ;  /* 0x00010700ff0b7b82 */ /* 0x000e640000000800 */
[----:B-1----:R-:W-:-:S13]  /*119b0*/  ISETP.NE.AND P2, PT, R11, 0x1, PT ;  /* 0x000000010b00780c */ /* 0x002fda0003f45270 */
[----:B--2---:R-:W1:Y:S02]  /*119c0*/  @P2 LDC.64 R2, c[0x0][0x420] ;  /* 0x00010800ff022b82 */ /* 0x004e640000000a00 */
[----:B-1----:R-:W-:-:S04]  /*119d0*/  @P2 IMAD.HI.U32 R4, R10, R2, RZ ;  /* 0x000000020a042227 */ /* 0x002fc800078e00ff */
[----:B------:R-:W-:Y:S01]  /*119e0*/  IMAD.MOV.U32 R2, RZ, RZ, R10 ;  /* 0x000000ffff027224 */ /* 0x000fe200078e000a */
[----:B------:R-:W-:Y:S02]  /*119f0*/  @P2 SHF.R.U32.HI R2, RZ, R3, R4 ;  /* 0x00000003ff022219 */ /* 0x000fe40000011604 */
[----:B------:R-:W1:Y:S02]  /*11a00*/  LDC.64 R4, c[0x0][0x3f8] ;  /* 0x0000fe00ff047b82 */ /* 0x000e640000000a00 */
[----:B------:R-:W-:-:S05]  /*11a10*/  IADD3 R3, -R2, RZ, RZ ;  /* 0x000000ff02037210 */ /* 0x000fca0007ffe1ff */
[----:B------:R-:W-:Y:S01]  /*11a20*/  IMAD R10, R11, R3, R10 ;  /* 0x000000030b0a7224 */ /* 0x000fe200078e020a */
[----:B------:R-:W-:Y:S01]  /*11a30*/  SHF.R.S32.HI R3, RZ, 0x1f, R2 ;  /* 0x0000001fff037819 */ /* 0x000fe20000011402 */
[----:B------:R-:W-:-:S04]  /*11a40*/  IMAD R11, R7, UR4, RZ ;  /* 0x00000004070b7c24 */ /* 0x000fc8000f8e02ff */
[C---:B------:R-:W-:Y:S02]  /*11a50*/  IMAD R11, R6.reuse, UR5, R11 ;  /* 0x00000005060b7c24 */ /* 0x040fe4000f8e020b */
[----:B------:R-:W-:-:S04]  /*11a60*/  IMAD.WIDE.U32 R2, R6, UR4, R2 ;  /* 0x0000000406027c25 */ /* 0x000fc8000f8e0002 */
[----:B------:R-:W-:Y:S01]  /*11a70*/  IMAD.IADD R3, R11, 0x1, R3 ;  /* 0x000000010b037824 */ /* 0x000fe200078e0203 */
[----:B-1----:R-:W-:-:S04]  /*11a80*/  LEA R4, P2, R2, R4, 0x2 ;  /* 0x0000000402047211 */ /* 0x002fc800078410ff */
[----:B------:R-:W-:-:S05]  /*11a90*/  LEA.HI.X R5, R2, R5, R3, 0x2, P2 ;  /* 0x0000000502057211 */ /* 0x000fca00010f1403 */
[----:B------:R1:W5:Y:S04]  /*11aa0*/  LDG.E R4, desc[UR50][R4.64] ;  /* 0x0000003204047981 */ /* 0x000368000c1e1900 */
.L_x_4096:
[----:B------:R-:W-:Y:S01]  /*11ab0*/  LEA R2, R16, UR37, 0x3 ;  /* 0x0000002510027c11 */ /* 0x000fe2000f8e18ff */
[----:B-1----:R-:W1:Y:S01]  /*11ac0*/  S2R R5, SR_TID.X ;  /* 0x0000000000057919 */ /* 0x002e620000002100 */
[----:B--2---:R-:W-:-:S04]  /*11ad0*/  SHF.L.U32 R3, R17, 0x1f, RZ ;  /* 0x0000001f11037819 */ /* 0x004fc800000006ff */
[----:B------:R-:W2:Y:S01]  /*11ae0*/  SYNCS.PHASECHK.TRANS64.TRYWAIT P3, [R2+URZ+0x28c40], R3 ;  /* 0x028c4003020075a7 */ /* 0x000ea2000806017f */
[----:B-1----:R-:W-:-:S04]  /*11af0*/  LOP3.LUT R5, R5, 0x7f, RZ, 0xc0, !PT ;  /* 0x0000007f05057812 */ /* 0x002fc800078ec0ff */
[----:B------:R-:W-:Y:S01]  /*11b00*/  ISETP.NE.AND P2, PT, R5, RZ, PT ;  /* 0x000000ff0500720c */ /* 0x000fe20003f45270 */
[----:B--2---:R-:W-:-:S12]  /*11b10*/  @!P3 BRA `(.L_x_4097) ;  /* 0x000000100084b947 */ /* 0x004fd80003800000 */
.L_x_4129:
[----:B------:R-:W-:Y:S05]  /*11b20*/  @P2 BRA `(.L_x_4098) ;  /* 0x0000000000142947 */ /* 0x000fea0003800000 */
[----:B------:R-:W-:Y:S02]  /*11b30*/  ISETP.NE.AND P3, PT, R19, RZ, PT ;  /* 0x000000ff1300720c */ /* 0x000fe40003f65270 */
[----:B------:R-:W-:-:S04]  /*11b40*/  MOV R5, 0x2000 ;  /* 0x0000200000057802 */ /* 0x000fc80000000f00 */
[----:B------:R2:W-:Y:S07]  /*11b50*/  SYNCS.ARRIVE.TRANS64 RZ, [R2+URZ+0x28c30], R5 ;  /* 0x028c300502ff79a7 */ /* 0x0005ee000800003f */
[----:B------:R-:W-:Y:S05]  /*11b60*/  @!P3 BRA `(.L_x_4098) ;  /* 0x000000000004b947 */ /* 0x000fea0003800000 */
[----:B------:R-:W-:Y:S01]  /*11b70*/  BPT.TRAP 0x1 ;  /* 0x000000040000795c */ /* 0x000fe20000300000 */
.L_x_4098:
[----:B------:R-:W-:Y:S01]  /*11b80*/  R2UR UR8, R16 ;  /* 0x00000000100872ca */ /* 0x000fe200000e0000 */
[----:B--2---:R-:W-:Y:S01]  /*11b90*/  IMAD.SHL.U32 R5, R10, 0x40, RZ ;  /* 0x000000400a057824 */ /* 0x004fe200078e00ff */
        /* <DEDUP_REMOVED lines=13> */
[----:B------:R-:W3:Y:S02]  /*11c70*/  SYNCS.PHASECHK.TRANS64.TRYWAIT P3, [R2+URZ+0x28c60], R3 ;  /* 0x028c6003020075a7 */ /* 0x000ee4000806017f */
[----:B--23--:R-:W-:Y:S05]  /*11c80*/  @!P3 BRA `(.L_x_4099) ;  /* 0x00000010003cb947 */ /* 0x00cfea0003800000 */
.L_x_4130:
[----:B------:R-:W-:Y:S05]  /*11c90*/  @P2 BRA `(.L_x_4100) ;  /* 0x0000000000142947 */ /* 0x000fea0003800000 */
[----:B------:R-:W-:Y:S02]  /*11ca0*/  ISETP.NE.AND P2, PT, R19, RZ, PT ;  /* 0x000000ff1300720c */ /* 0x000fe40003f45270 */
[----:B-12---:R-:W-:-:S04]  /*11cb0*/  MOV R3, 0x10000 ;  /* 0x0001000000037802 */ /* 0x006fc80000000f00 */
[----:B------:R3:W-:Y:S07]  /*11cc0*/  SYNCS.ARRIVE.TRANS64 RZ, [R2+URZ+0x28c50], R3 ;  /* 0x028c500302ff79a7 */ /* 0x0007ee000800003f */
[----:B------:R-:W-:Y:S05]  /*11cd0*/  @!P2 BRA `(.L_x_4100) ;  /* 0x000000000004a947 */ /* 0x000fea0003800000 */
[----:B------:R-:W-:Y:S01]  /*11ce0*/  BPT.TRAP 0x1 ;  /* 0x000000040000795c */ /* 0x000fe20000300000 */
.L_x_4100:
        /* <DEDUP_REMOVED lines=22> */
[----:B----4-:R-:W-:Y:S01]  /*11e50*/  UMOV UR8, UR17 ;  /* 0x0000001100087c82 */ /* 0x010fe20008000000 */
[----:B------:R-:W-:Y:S01]  /*11e60*/  UMOV UR10, UR18 ;  /* 0x00000012000a7c82 */ /* 0x000fe20008000000 */
[----:B------:R-:W-:Y:S01]  /*11e70*/  UIADD3 UR17, UR16, 0x8400, URZ ;  /* 0x0000840010117890 */ /* 0x000fe2000fffe03f */
[----:B------:R4:W-:Y:S01]  /*11e80*/  UTMALDG.4D [UR8], [UR14], desc[UR6] ;  /* 0x000006080e0075b4 */ /* 0x0009e20008019000 */
[----:B------:R-:W-:Y:S01]  /*11e90*/  UIADD3 UR18, UR16, 0xa400, URZ ;  /* 0x0000a40010127890 */ /* 0x000fe2000fffe03f */
[----:B----4-:R-:W-:Y:S01]  /*11ea0*/  UMOV UR8, UR19 ;  /* 0x0000001300087c82 */ /* 0x010fe20008000000 */
[----:B------:R-:W-:Y:S01]  /*11eb0*/  UMOV UR10, UR20 ;  /* 0x00000014000a7c82 */ /* 0x000fe20008000000 */
[----:B------:R-:W-:Y:S01]  /*11ec0*/  UIADD3 UR19, UR16, 0xc400, URZ ;  /* 0x0000c40010137890 */ /* 0x000fe2000fffe03f */
[----:B------:R4:W-:Y:S02]  /*11ed0*/  UTMALDG.4D [UR8], [UR14], desc[UR6] ;  /* 0x000006080e0075b4 */ /* 0x0009e40008019000 */
[----:B----4-:R-:W-:Y:S01]  /*11ee0*/  UMOV UR8, UR21 ;  /* 0x0000001500087c82 */ /* 0x010fe20008000000 */
[----:B------:R-:W-:-:S02]  /*11ef0*/  UMOV UR10, UR22 ;  /* 0x00000016000a7c82 */ /* 0x000fc40008000000 */
[----:B------:R4:W-:Y:S02]  /*11f00*/  UTMALDG.4D [UR8], [UR14], desc[UR6] ;  /* 0x000006080e0075b4 */ /* 0x0009e40008019000 */
[----:B----4-:R-:W-:Y:S01]  /*11f10*/  UMOV UR8, UR17 ;  /* 0x0000001100087c82 */ /* 0x010fe20008000000 */
[----:B------:R-:W-:Y:S01]  /*11f20*/  UMOV UR10, UR23 ;  /* 0x00000017000a7c82 */ /* 0x000fe20008000000 */
[----:B------:R-:W-:Y:S01]  /*11f30*/  UIADD3 UR17, UR16, 0xe400, URZ ;  /* 0x0000e40010117890 */ /* 0x000fe2000fffe03f */
[----:B------:R4:W-:Y:S02]  /*11f40*/  UTMALDG.4D [UR8], [UR14], desc[UR6] ;  /* 0x000006080e0075b4 */ /* 0x0009e40008019000 */
[----:B------:R-:W-:Y:S01]  /*11f50*/  UMOV UR16, 0x180 ;  /* 0x0000018000107882 */ /* 0x000fe20000000000 */
[----:B----4-:R-:W-:Y:S01]  /*11f60*/  UMOV UR8, UR18 ;  /* 0x0000001200087c82 */ /* 0x010fe20008000000 */
[----:B------:R-:W-:Y:S02]  /*11f70*/  UMOV UR10, UR24 ;  /* 0x00000018000a7c82 */ /* 0x000fe40008000000 */
[----:B------:R4:W-:Y:S02]  /*11f80*/  UTMALDG.4D [UR8], [UR14], desc[UR6] ;  /* 0x000006080e0075b4 */ /* 0x0009e40008019000 */
[----:B----4-:R-:W-:Y:S01]  /*11f90*/  UMOV UR8, UR19 ;  /* 0x0000001300087c82 */ /* 0x010fe20008000000 */
[----:B------:R-:W-:Y:S01]  /*11fa0*/  UMOV UR10, UR16 ;  /* 0x00000010000a7c82 */ /* 0x000fe20008000000 */
[----:B------:R-:W-:Y:S01]  /*11fb0*/  UMOV UR16, 0x1c0 ;  /* 0x000001c000107882 */ /* 0x000fe20000000000 */
[----:B------:R4:W-:Y:S02]  /*11fc0*/  UTMALDG.4D [UR8], [UR14], desc[UR6] ;  /* 0x000006080e0075b4 */ /* 0x0009e40008019000 */
[----:B----4-:R-:W-:Y:S01]  /*11fd0*/  UMOV UR8, UR17 ;  /* 0x0000001100087c82 */ /* 0x010fe20008000000 */
[----:B------:R-:W-:-:S02]  /*11fe0*/  UMOV UR10, UR16 ;  /* 0x00000010000a7c82 */ /* 0x000fc40008000000 */
[----:B------:R4:W-:Y:S02]  /*11ff0*/  UTMALDG.4D [UR8], [UR14], desc[UR6] ;  /* 0x000006080e0075b4 */ /* 0x0009e40008019000 */
[----:B----4-:R-:W-:Y:S01]  /*12000*/  NOP ;  /* 0x0000000000007918 */ /* 0x010fe20000000000 */
.L_x_4095:
[----:B------:R-:W-:Y:S05]  /*12010*/  BSYNC B1 ;  /* 0x0000000000017941 */ /* 0x000fea0003800000 */
.L_x_4094:
[----:B------:R-:W-:Y:S01]  /*12020*/  ISETP.GT.AND P2, PT, R9, UR38, PT ;  /* 0x0000002609007c0c */ /* 0x000fe2000bf44270 */
[----:B------:R-:W-:-:S12]  /*12030*/  VIADD R8, R8, 0xfffffffe ;  /* 0xfffffffe08087836 */ /* 0x000fd80000000000 */
[----:B------:R-:W-:Y:S05]  /*12040*/  @P2 BRA `(.L_x_4101) ;  /* 0xfffffff000602947 */ /* 0x000fea000383ffff */
.L_x_4086:
[----:B------:R-:W-:Y:S05]  /*12050*/  BSYNC B0 ;  /* 0x0000000000007941 */ /* 0x000fea0003800000 */
.L_x_4077:
[----:B------:R-:W-:Y:S01]  /*12060*/  IADD3 R16, R16, 0x1, RZ ;  /* 0x0000000110107810 */ /* 0x000fe20007ffe0ff */
[----:B------:R-:W-:Y:S03]  /*12070*/  BSSY B0, `(.L_x_4102) ;  /* 0x0000011000007945 */ /* 0x000fe60003800000 */
[----:B------:R-:W-:-:S04]  /*12080*/  ISETP.NE.AND P0, PT, R16, 0x2, PT ;  /* 0x000000021000780c */ /* 0x000fc80003f05270 */
[----:B------:R-:W-:-:S04]  /*12090*/  SEL R0, RZ, 0x1, P0 ;  /* 0x00000001ff007807 */ /* 0x000fc80000000000 */
[----:B------:R-:W-:Y:S01]  /*120a0*/  LOP3.LUT R17, R17, R0, RZ, 0x3c, !PT ;  /* 0x0000000011117212 */ /* 0x000fe200078e3cff */
[----:B------:R-:W-:Y:S06]  /*120b0*/  @P1 BRA `(.L_x_4103) ;  /* 0x0000000000301947 */ /* 0x000fec0003800000 */
[----:B-12---:R-:W1:Y:S01]  /*120c0*/  S2R R5, SR_LANEID ;  /* 0x0000000000057919 */ /* 0x006e620000000000 */
[----:B------:R-:W-:Y:S01]  /*120d0*/  VOTEU.ANY UR6, UPT, PT ;  /* 0x0000000000067886 */ /* 0x000fe200038e0100 */
[----:B---34-:R-:W2:Y:S01]  /*120e0*/  LDC.64 R2, c[0x0][0xdf0] ;  /* 0x00037c00ff027b82 */ /* 0x018ea20000000a00 */
        /* <DEDUP_REMOVED lines=9> */
.L_x_4103:
[----:B------:R-:W-:Y:S05]  /*12180*/  BSYNC B0 ;  /* 0x0000000000007941 */ /* 0x000fea0003800000 */
.L_x_4102:
[----:B------:R-:W-:Y:S01]  /*12190*/  SEL R16, R16, RZ, P0 ;  /* 0x000000ff10107207 */ /* 0x000fe20000000000 */
[----:B------:R-:W-:-:S07]  /*121a0*/  IMAD.MOV.U32 R13, RZ, RZ, R18 ;  /* 0x000000ffff0d7224 */ /* 0x000fce00078e0012 */
.L_x_4062:
[----:B------:R-:W-:Y:S05]  /*121b0*/  BSYNC B6 ;  /* 0x0000000000067941 */ /* 0x000fea0003800000 */
.L_x_4060:
[----:B------:R-:W-:-:S03]  /*121c0*/  UMOV UR6, 0xffffffff ;  /* 0xffffffff00067882 */ /* 0x000fc60000000000 */
[----:B------:R-:W-:Y:S05]  /*121d0*/  BRA.DIV UR6, `(.L_x_4104) ;  /* 0x0000000a06fc7947 */ /* 0x000fea000b800000 */
[----:B------:R1:W1:Y:S02]  /*121e0*/  SHFL.IDX PT, R14, R13, RZ, 0x1f ;  /* 0x00001fff0d0e7589 */ /* 0x00026400000e0000 */
.L_x_4133:
[----:B------:R-:W-:Y:S01]  /*121f0*/  ISETP.NE.AND P0, PT, R19, RZ, PT ;  /* 0x000000ff1300720c */ /* 0x000fe20003f05270 */
[----:B------:R-:W-:Y:S05]  /*12200*/  WARPSYNC.ALL ;  /* 0x0000000000007948 */ /* 0x000fea0003800000 */
[----:B------:R-:W-:Y:S01]  /*12210*/  BAR.SYNC.DEFER_BLOCKING 0x4, 0x120 ;  /* 0x0104800000007b1d */ /* 0x000fe20000010000 */
[----:B-1----:R-:W-:-:S05]  /*12220*/  MOV R18, R14 ;  /* 0x0000000e00127202 */ /* 0x002fca0000000f00 */
[----:B------:R-:W-:Y:S01]  /*12230*/  ULDC UR6, c[0x0][0xda8] ;  /* 0x00036a0000067ab9 */ /* 0x000fe20000000800 */
[----:B------:R-:W-:Y:S01]  /*12240*/  @!P0 MOV R0, 0x400 ;  /* 0x0000040000008802 */ /* 0x000fe20000000f00 */
[----:B--234-:R-:W1:Y:S03]  /*12250*/  @!P0 S2R R3, SR_CgaCtaId ;  /* 0x0000000000038919 */ /* 0x01ce660000008800 */
[----:B-1----:R-:W-:-:S05]  /*12260*/  @!P0 LEA R0, R3, R0, 0x18 ;  /* 0x0000000003008211 */ /* 0x002fca00078ec0ff */
[----:B------:R1:W-:Y:S01]  /*12270*/  @!P0 STS [R0+0x28cd0], R13 ;  /* 0x028cd00d00008388 */ /* 0x0003e20000000800 */
[----:B------:R-:W-:Y:S06]  /*12280*/  BAR.ARV 0x5, 0x120 ;  /* 0x0144800000007b1d */ /* 0x000fec0000002000 */
[----:B------:R-:W-:-:S13]  /*12290*/  ISETP.GE.AND P0, PT, R18, UR6, PT ;  /* 0x0000000612007c0c */ /* 0x000fda000bf06270 */
[----:B-1----:R-:W-:Y:S05]  /*122a0*/  @!P0 BRA `(.L_x_4105) ;  /* 0xffffffd000008947 */ /* 0x002fea000383ffff */
.L_x_4051:
[----:B------:R-:W1:Y:S01]  /*122b0*/  S2R R3, SR_CgaCtaId ;  /* 0x0000000000037919 */ /* 0x000e620000008800 */
[----:B------:R-:W-:Y:S01]  /*122c0*/  UIADD3 UR45, UR45, 0x1, URZ ;  /* 0x000000012d2d7890 */ /* 0x000fe2000fffe03f */
[----:B------:R-:W-:-:S03]  /*122d0*/  MOV R0, 0x400 ;  /* 0x0000040000007802 */ /* 0x000fc60000000f00 */
[----:B------:R-:W-:-:S04]  /*122e0*/  ULEA.HI UR4, UR45, UR45, URZ, 0x1 ;  /* 0x0000002d2d047291 */ /* 0x000fc8000f8f083f */
[----:B------:R-:W-:-:S04]  /*122f0*/  ULOP3.LUT UR4, UR4, 0xfffffffe, URZ, 0xc0, !UPT ;  /* 0xfffffffe04047892 */ /* 0x000fc8000f8ec03f */
[----:B------:R-:W-:Y:S01]  /*12300*/  UIADD3 UR4, UR45, -UR4, URZ ;  /* 0x800000042d047290 */ /* 0x000fe2000fffe03f */
[----:B-1----:R-:W-:-:S05]  /*12310*/  LEA R7, R3, R0, 0x18 ;  /* 0x0000000003077211 */ /* 0x002fca00078ec0ff */
[----:B------:R-:W-:-:S05]  /*12320*/  IMAD.U32 R0, RZ, RZ, UR4 ;  /* 0x00000004ff007e24 */ /* 0x000fca000f8e00ff */
[----:B------:R-:W-:-:S04]  /*12330*/  SHF.L.U32 R0, R0, 0x1f, RZ ;  /* 0x0000001f00007819 */ /* 0x000fc800000006ff */
[----:B------:R-:W1:Y:S02]  /*12340*/  SYNCS.PHASECHK.TRANS64.TRYWAIT P0, [R7+URZ+0x28c20], R0 ;  /* 0x028c2000070075a7 */ /* 0x000e64000800017f */
[----:B-1----:R-:W-:Y:S05]  /*12350*/  @!P0 BRA `(.L_x_4106) ;  /* 0x0000000800c08947 */ /* 0x002fea0003800000 */
.L_x_4134:
[----:B------:R-:W2:Y:S02]  /*12360*/  S2R R2, SR_TID.X ;  /* 0x0000000000027919 */ /* 0x000ea40000002100 */
[----:B--2---:R-:W-:-:S04]  /*12370*/  SHF.R.U32.HI R2, RZ, 0x5, R2 ;  /* 0x00000005ff027819 */ /* 0x004fc80000011602 */
[----:B------:R-:W-:-:S05]  /*12380*/  LOP3.LUT R2, R2, 0x3, RZ, 0xc0, !PT ;  /* 0x0000000302027812 */ /* 0x000fca00078ec0ff */
[----:B-1----:R-:W1:Y:S02]  /*12390*/  SHFL.IDX PT, R0, R2, RZ, 0x1f ;  /* 0x00001fff02007589 */ /* 0x002e6400000e0000 */
[----:B-1----:R-:W-:-:S13]  /*123a0*/  ISETP.NE.AND P0, PT, R0, RZ, PT ;  /* 0x000000ff0000720c */ /* 0x002fda0003f05270 */
[----:B------:R-:W-:Y:S05]  /*123b0*/  @P0 EXIT ;  /* 0x000000000000094d */ /* 0x000fea0003800000 */
[----:B------:R-:W-:Y:S01]  /*123c0*/  ELECT P0, URZ, PT ;  /* 0x00000000003f782f */ /* 0x000fe20003800000 */
[----:B------:R-:W-:-:S12]  /*123d0*/  BSSY B0, `(.L_x_4107) ;  /* 0x0000020000007945 */ /* 0x000fd80003800000 */
[----:B------:R-:W-:Y:S05]  /*123e0*/  @!P0 BRA `(.L_x_4108) ;  /* 0x0000000000788947 */ /* 0x000fea0003800000 */
[----:B------:R-:W-:-:S06]  /*123f0*/  ULOP3.LUT UR4, UR36, 0x2, URZ, 0xfc, !UPT ;  /* 0x0000000224047892 */ /* 0x000fcc000f8efc3f */
[----:B------:R-:W-:-:S04]  /*12400*/  MOV R0, UR4 ;  /* 0x0000000400007c02 */ /* 0x000fc80008000f00 */
[----:B------:R-:W-:-:S13]  /*12410*/  ISETP.NE.AND P2, PT, R0, 0x3, PT ;  /* 0x000000030000780c */ /* 0x000fda0003f45270 */
[----:B------:R-:W-:Y:S05]  /*12420*/  @!P2 BRA `(.L_x_4109) ;  /* 0x000000000004a947 */ /* 0x000fea0003800000 */
[----:B------:R-:W-:Y:S01]  /*12430*/  BPT.TRAP 0x1 ;  /* 0x000000040000795c */ /* 0x000fe20000300000 */
.L_x_4109:
[----:B------:R-:W-:Y:S01]  /*12440*/  VIADD R3, R7, 0x28c40 ;  /* 0x00028c4007037836 */ /* 0x000fe20000000000 */
[----:B------:R-:W-:Y:S01]  /*12450*/  SHF.L.U32 R4, R17, 0x1f, RZ ;  /* 0x0000001f11047819 */ /* 0x000fe200000006ff */
[----:B------:R-:W-:-:S03]  /*12460*/  VIADD R0, R16, 0x1 ;  /* 0x0000000110007836 */ /* 0x000fc60000000000 */
[----:B------:R-:W-:Y:S02]  /*12470*/  LEA R5, R16, R3, 0x3 ;  /* 0x0000000310057211 */ /* 0x000fe400078e18ff */
[----:B------:R-:W-:Y:S02]  /*12480*/  ISETP.NE.AND P1, PT, R0, 0x2, PT ;  /* 0x000000020000780c */ /* 0x000fe40003f25270 */
[----:B------:R-:W1:Y:S02]  /*12490*/  SYNCS.PHASECHK.TRANS64.TRYWAIT P0, [R5+URZ], R4 ;  /* 0x00000004050075a7 */ /* 0x000e64000800017f */
[----:B------:R-:W-:-:S04]  /*124a0*/  SEL R2, RZ, 0x1, P1 ;  /* 0x00000001ff027807 */ /* 0x000fc80000800000 */
[----:B------:R-:W-:Y:S02]  /*124b0*/  LOP3.LUT R17, R17, R2, RZ, 0x3c, !PT ;  /* 0x0000000211117212 */ /* 0x000fe400078e3cff */
[----:B------:R-:W-:Y:S02]  /*124c0*/  SEL R2, R0, RZ, P1 ;  /* 0x000000ff00027207 */ /* 0x000fe40000800000 */
[----:B------:R-:W-:Y:S02]  /*124d0*/  SHF.L.U32 R0, R17, 0x1f, RZ ;  /* 0x0000001f11007819 */ /* 0x000fe400000006ff */
[----:B------:R-:W-:Y:S01]  /*124e0*/  LEA R3, R2, R3, 0x3 ;  /* 0x0000000302037211 */ /* 0x000fe200078e18ff */
[----:B-1----:R-:W-:Y:S06]  /*124f0*/  @!P0 BRA `(.L_x_4110) ;  /* 0x00000008006c8947 */ /* 0x002fec0003800000 */
.L_x_4135:
[----:B------:R-:W2:Y:S02]  /*12500*/  SYNCS.PHASECHK.TRANS64.TRYWAIT P0, [R3+URZ], R0 ;  /* 0x00000000030075a7 */ /* 0x000ea4000800017f */
[----:B--2---:R-:W-:Y:S05]  /*12510*/  @!P0 BRA `(.L_x_4111) ;  /* 0x0000000800788947 */ /* 0x004fea0003800000 */
.L_x_4136:
[----:B------:R-:W-:Y:S05]  /*12520*/  @!P2 BRA `(.L_x_4112) ;  /* 0x000000000004a947 */ /* 0x000fea0003800000 */
[----:B------:R-:W-:Y:S01]  /*12530*/  BPT.TRAP 0x1 ;  /* 0x000000040000795c */ /* 0x000fe20000300000 */
.L_x_4112:
[----:B--2---:R-:W-:-:S05]  /*12540*/  VIADD R3, R7, 0x28c60 ;  /* 0x00028c6007037836 */ /* 0x004fca0000000000 */
[----:B-1----:R-:W-:-:S04]  /*12550*/  LEA R5, R16, R3, 0x3 ;  /* 0x0000000310057211 */ /* 0x002fc800078e18ff */
[----:B------:R-:W1:Y:S02]  /*12560*/  SYNCS.PHASECHK.TRANS64.TRYWAIT P0, [R5+URZ], R4 ;  /* 0x00000004050075a7 */ /* 0x000e64000800017f */
[----:B-1----:R-:W-:Y:S05]  /*12570*/  @!P0 BRA `(.L_x_4113) ;  /* 0x0000000800748947 */ /* 0x002fea0003800000 */
.L_x_4137:
[----:B------:R-:W-:-:S07]  /*12580*/  IMAD R3, R2, 0x8, R3 ;  /* 0x0000000802037824 */ /* 0x000fce00078e0203 */
.L_x_4114:
[----:B--2---:R2:W3:Y:S02]  /*12590*/  SYNCS.PHASECHK.TRANS64.TRYWAIT P0, [R3+URZ], R0 ;  /* 0x00000000030075a7 */ /* 0x0044e4000800017f */
[----:B---3--:R-:W-:Y:S05]  /*125a0*/  @!P0 NANOSLEEP.SYNCS 0x989680 ;  /* 0x009896800000895d */ /* 0x008fea0003900000 */
[----:B------:R-:W3:Y:S02]  /*125b0*/  @!P0 SYNCS.PHASECHK.TRANS64 P0, [R3+URZ], R0 ;  /* 0x00000000030085a7 */ /* 0x000ee4000800007f */
[----:B---3--:R-:W-:Y:S05]  /*125c0*/  @!P0 BRA `(.L_x_4114) ;  /* 0xfffffffc00f08947 */ /* 0x008fea000383ffff */
.L_x_4108:
[----:B------:R-:W-:Y:S05]  /*125d0*/  BSYNC B0 ;  /* 0x0000000000007941 */ /* 0x000fea0003800000 */
.L_x_4107:
[----:B------:R-:W-:Y:S05]  /*125e0*/  EXIT ;  /* 0x000000000000794d */ /* 0x000fea0003800000 */
.L_x_3957:
[----:B-1----:R-:W-:-:S04]  /*125f0*/  MOV R6, UR21 ;  /* 0x0000001500067c02 */ /* 0x002fc80008000f00 */
[----:B------:R1:W2:Y:S03]  /*12600*/  SYNCS.PHASECHK.TRANS64.TRYWAIT P1, [R6+URZ+0x28c50], R3 ;  /* 0x028c5003060075a7 */ /* 0x0002a6000802017f */
[----:B--2---:R-:W-:Y:S05]  /*12610*/  @!P1 NANOSLEEP.SYNCS 0x989680 ;  /* 0x009896800000995d */ /* 0x004fea0003900000 */
[----:B------:R-:W2:Y:S02]  /*12620*/  @!P1 SYNCS.PHASECHK.TRANS64 P1, [R6+URZ+0x28c50], R3 ;  /* 0x028c5003060095a7 */ /* 0x000ea4000802007f */
[----:B--2---:R-:W-:Y:S05]  /*12630*/  @!P1 BRA `(.L_x_3957) ;  /* 0xfffffffc00ec9947 */ /* 0x004fea000383ffff */
[----:B------:R-:W-:Y:S05]  /*12640*/  BRA `(.L_x_4115) ;  /* 0xfffffef400487947 */ /* 0x000fea000383ffff */
.L_x_3962:
[----:B--2---:R-:W-:-:S04]  /*12650*/  IMAD.U32 R5, RZ, RZ, UR21 ;  /* 0x00000015ff057e24 */ /* 0x004fc8000f8e00ff */
[----:B------:R2:W3:Y:S03]  /*12660*/  SYNCS.PHASECHK.TRANS64.TRYWAIT P1, [R5+URZ+0x28c50], R4 ;  /* 0x028c5004050075a7 */ /* 0x0004e6000802017f */
[----:B---3--:R-:W-:Y:S05]  /*12670*/  @!P1 NANOSLEEP.SYNCS 0x989680 ;  /* 0x009896800000995d */ /* 0x008fea0003900000 */
[----:B------:R-:W3:Y:S02]  /*12680*/  @!P1 SYNCS.PHASECHK.TRANS64 P1, [R5+URZ+0x28c50], R4 ;  /* 0x028c5004050095a7 */ /* 0x000ee4000802007f */
[----:B---3--:R-:W-:Y:S05]  /*12690*/  @!P1 BRA `(.L_x_3962) ;  /* 0xfffffffc00ec9947 */ /* 0x008fea000383ffff */
[----:B------:R-:W-:Y:S05]  /*126a0*/  BRA `(.L_x_3961) ;  /* 0xffffff0000447947 */ /* 0x000fea000383ffff */
.L_x_3971:
[----:B-1----:R-:W-:-:S04]  /*126b0*/  MOV R3, UR48 ;  /* 0x0000003000037c02 */ /* 0x002fc80008000f00 */
[----:B------:R1:W2:Y:S03]  /*126c0*/  SYNCS.PHASECHK.TRANS64.TRYWAIT P1, [R3+URZ+0x28c00], R0 ;  /* 0x028c0000030075a7 */ /* 0x0002a6000802017f */
[----:B--2---:R-:W-:Y:S05]  /*126d0*/  @!P1 NANOSLEEP.SYNCS 0x989680 ;  /* 0x009896800000995d */ /* 0x004fea0003900000 */
[----:B------:R-:W2:Y:S02]  /*126e0*/  @!P1 SYNCS.PHASECHK.TRANS64 P1, [R3+URZ+0x28c00], R0 ;  /* 0x028c0000030095a7 */ /* 0x000ea4000802007f */
[----:B--2---:R-:W-:Y:S05]  /*126f0*/  @!P1 BRA `(.L_x_3971) ;  /* 0xfffffffc00ec9947 */ /* 0x004fea000383ffff */
[----:B------:R-:W-:Y:S05]  /*12700*/  BRA `(.L_x_4116) ;  /* 0xffffff1400647947 */ /* 0x000fea000383ffff */
.L_x_3975:
[----:B---3--:R3:W4:Y:S02]  /*12710*/  SYNCS.PHASECHK.TRANS64.TRYWAIT P1, [R6+URZ+0x28c30], R13 ;  /* 0x028c300d060075a7 */ /* 0x008724000802017f */
[----:B----4-:R-:W-:Y:S05]  /*12720*/  @!P1 NANOSLEEP.SYNCS 0x989680 ;  /* 0x009896800000995d */ /* 0x010fea0003900000 */
[----:B------:R-:W4:Y:S02]  /*12730*/  @!P1 SYNCS.PHASECHK.TRANS64 P1, [R6+URZ+0x28c30], R13 ;  /* 0x028c300d060095a7 */ /* 0x000f24000802007f */
[----:B----4-:R-:W-:Y:S05]  /*12740*/  @!P1 BRA `(.L_x_3975) ;  /* 0xfffffffc00f09947 */ /* 0x010fea000383ffff */
[----:B------:R-:W-:Y:S05]  /*12750*/  BRA `(.L_x_3974) ;  /* 0xffffff1400807947 */ /* 0x000fea000383ffff */
.L_x_3987:
[----:B----4-:R4:W1:Y:S02]  /*12760*/  SYNCS.PHASECHK.TRANS64.TRYWAIT P3, [R6+URZ+0x28c50], R13 ;  /* 0x028c500d060075a7 */ /* 0x010864000806017f */
[----:B-1----:R-:W-:Y:S05]  /*12770*/  @!P3 NANOSLEEP.SYNCS 0x989680 ;  /* 0x009896800000b95d */ /* 0x002fea0003900000 */
[----:B------:R-:W1:Y:S02]  /*12780*/  @!P3 SYNCS.PHASECHK.TRANS64 P3, [R6+URZ+0x28c50], R13 ;  /* 0x028c500d0600b5a7 */ /* 0x000e64000806007f */
[----:B-1----:R-:W-:Y:S05]  /*12790*/  @!P3 BRA `(.L_x_3987) ;  /* 0xfffffffc00f0b947 */ /* 0x002fea000383ffff */
[----:B------:R-:W-:Y:S05]  /*127a0*/  BRA `(.L_x_3986) ;  /* 0xffffff3000ec7947 */ /* 0x000fea000383ffff */
.L_x_3995:
[----:B---3--:R-:W-:-:S04]  /*127b0*/  IMAD.U32 R11, RZ, RZ, UR27 ;  /* 0x0000001bff0b7e24 */ /* 0x008fc8000f8e00ff */
[----:B------:R3:W4:Y:S03]  /*127c0*/  SYNCS.PHASECHK.TRANS64.TRYWAIT P3, [R11+URZ+0x28c30], R10 ;  /* 0x028c300a0b0075a7 */ /* 0x000726000806017f */
[----:B----4-:R-:W-:Y:S05]  /*127d0*/  @!P3 NANOSLEEP.SYNCS 0x989680 ;  /* 0x009896800000b95d */ /* 0x010fea0003900000 */
[----:B------:R-:W4:Y:S02]  /*127e0*/  @!P3 SYNCS.PHASECHK.TRANS64 P3, [R11+URZ+0x28c30], R10 ;  /* 0x028c300a0b00b5a7 */ /* 0x000f24000806007f */
[----:B----4-:R-:W-:Y:S05]  /*127f0*/  @!P3 BRA `(.L_x_3995) ;  /* 0xfffffffc00ecb947 */ /* 0x010fea000383ffff */
[----:B------:R-:W-:Y:S05]  /*12800*/  BRA `(.L_x_3994) ;  /* 0xffffff3800207947 */ /* 0x000fea000383ffff */
.L_x_4007:
[----:B---3--:R3:W4:Y:S02]  /*12810*/  SYNCS.PHASECHK.TRANS64.TRYWAIT P3, [R13+URZ+0x28c50], R10 ;  /* 0x028c500a0d0075a7 */ /* 0x008724000806017f */
[----:B----4-:R-:W-:Y:S05]  /*12820*/  @!P3 NANOSLEEP.SYNCS 0x989680 ;  /* 0x009896800000b95d */ /* 0x010fea0003900000 */
[----:B------:R-:W4:Y:S02]  /*12830*/  @!P3 SYNCS.PHASECHK.TRANS64 P3, [R13+URZ+0x28c50], R10 ;  /* 0x028c500a0d00b5a7 */ /* 0x000f24000806007f */
[----:B----4-:R-:W-:Y:S05]  /*12840*/  @!P3 BRA `(.L_x_4007) ;  /* 0xfffffffc00f0b947 */ /* 0x010fea000383ffff */
[----:B------:R-:W-:Y:S05]  /*12850*/  BRA `(.L_x_4006) ;  /* 0xffffff5800c87947 */ /* 0x000fea000383ffff */
.L_x_4016:
[----:B----4-:R-:W-:-:S04]  /*12860*/  MOV R8, UR25 ;  /* 0x0000001900087c02 */ /* 0x010fc80008000f00 */
[----:B------:R4:W1:Y:S03]  /*12870*/  SYNCS.PHASECHK.TRANS64.TRYWAIT P3, [R8+URZ+0x28c30], R9 ;  /* 0x028c3009080075a7 */ /* 0x000866000806017f */
[----:B-1----:R-:W-:Y:S05]  /*12880*/  @!P3 NANOSLEEP.SYNCS 0x989680 ;  /* 0x009896800000b95d */ /* 0x002fea0003900000 */
[----:B------:R-:W1:Y:S02]  /*12890*/  @!P3 SYNCS.PHASECHK.TRANS64 P3, [R8+URZ+0x28c30], R9 ;  /* 0x028c30090800b5a7 */ /* 0x000e64000806007f */
[----:B-1----:R-:W-:Y:S05]  /*128a0*/  @!P3 BRA `(.L_x_4016) ;  /* 0xfffffffc00ecb947 */ /* 0x002fea000383ffff */
[----:B------:R-:W-:Y:S05]  /*128b0*/  BRA `(.L_x_4015) ;  /* 0xffffff60003c7947 */ /* 0x000fea000383ffff */
.L_x_4020:
[----:B---3--:R3:W4:Y:S02]  /*128c0*/  SYNCS.PHASECHK.TRANS64.TRYWAIT P3, [R170+URZ+0x28c50], R9 ;  /* 0x028c5009aa0075a7 */ /* 0x008724000806017f */
[----:B----4-:R-:W-:Y:S05]  /*128d0*/  @!P3 NANOSLEEP.SYNCS 0x989680 ;  /* 0x009896800000b95d */ /* 0x010fea0003900000 */
[----:B------:R-:W4:Y:S02]  /*128e0*/  @!P3 SYNCS.PHASECHK.TRANS64 P3, [R170+URZ+0x28c50], R9 ;  /* 0x028c5009aa00b5a7 */ /* 0x000f24000806007f */
[----:B----4-:R-:W-:Y:S05]  /*128f0*/  @!P3 BRA `(.L_x_4020) ;  /* 0xfffffffc00f0b947 */ /* 0x010fea000383ffff */
[----:B------:R-:W-:Y:S05]  /*12900*/  BRA `(.L_x_4019) ;  /* 0xffffff7800607947 */ /* 0x000fea000383ffff */
.L_x_4026:
[----:B------:R-:W-:-:S04]  /*12910*/  IMAD.U32 R7, RZ, RZ, UR27 ;  /* 0x0000001bff077e24 */ /* 0x000fc8000f8e00ff */
[----:B------:R1:W1:Y:S03]  /*12920*/  SYNCS.PHASECHK.TRANS64.TRYWAIT P2, [R7+URZ+0x28c30], R10 ;  /* 0x028c300a070075a7 */ /* 0x000266000804017f */
[----:B-1----:R-:W-:Y:S05]  /*12930*/  @!P2 NANOSLEEP.SYNCS 0x989680 ;  /* 0x009896800000a95d */ /* 0x002fea0003900000 */
[----:B------:R-:W1:Y:S02]  /*12940*/  @!P2 SYNCS.PHASECHK.TRANS64 P2, [R7+URZ+0x28c30], R10 ;  /* 0x028c300a0700a5a7 */ /* 0x000e64000804007f */
[----:B-1----:R-:W-:Y:S05]  /*12950*/  @!P2 BRA `(.L_x_4026) ;  /* 0xfffffffc00eca947 */ /* 0x002fea000383ffff */
[----:B------:R-:W-:Y:S05]  /*12960*/  BRA `(.L_x_4025) ;  /* 0xffffff7c00507947 */ /* 0x000fea000383ffff */
.L_x_4038:
[----:B---3--:R3:W4:Y:S02]  /*12970*/  SYNCS.PHASECHK.TRANS64.TRYWAIT P2, [R15+URZ+0x28c50], R10 ;  /* 0x028c500a0f0075a7 */ /* 0x008724000804017f */
[----:B----4-:R-:W-:Y:S05]  /*12980*/  @!P2 NANOSLEEP.SYNCS 0x989680 ;  /* 0x009896800000a95d */ /* 0x010fea0003900000 */
[----:B------:R-:W4:Y:S02]  /*12990*/  @!P2 SYNCS.PHASECHK.TRANS64 P2, [R15+URZ+0x28c50], R10 ;  /* 0x028c500a0f00a5a7 */ /* 0x000f24000804007f */
[----:B----4-:R-:W-:Y:S05]  /*129a0*/  @!P2 BRA `(.L_x_4038) ;  /* 0xfffffffc00f0a947 */ /* 0x010fea000383ffff */
[----:B------:R-:W-:Y:S05]  /*129b0*/  BRA `(.L_x_4037) ;  /* 0xffffff9c00f87947 */ /* 0x000fea000383ffff */
.L_x_4066:
        /* <DEDUP_REMOVED lines=10> */
.L_x_4117:
[----:B------:R-:W-:Y:S05]  /*12a60*/  BRA `(.L_x_4118) ;  /* 0xffffffd400807947 */ /* 0x000fea000383ffff */
.L_x_4067:
[----:B------:R-:W-:Y:S01]  /*12a70*/  BSSY B0, `(.L_x_4119) ;  /* 0x0000006000007945 */ /* 0x000fe20003800000 */
[----:B------:R-:W-:-:S07]  /*12a80*/  MOV R15, 0xffffffff ;  /* 0xffffffff000f7802 */ /* 0x000fce0000000f00 */
[----:B------:R-:W-:Y:S05]  /*12a90*/  WARPSYNC.COLLECTIVE R15, `(.L_x_4120) ;  /* 0x000000000f0c7348 */ /* 0x000fea0003c00000 */
[----:B------:R-:W-:Y:S02]  /*12aa0*/  ELECT P6, UR62, PT ;  /* 0x00000000003e782f */ /* 0x000fe400038c0000 */
[----:B------:R-:W-:Y:S01]  /*12ab0*/  MOV R14, UR62 ;  /* 0x0000003e000e7c02 */ /* 0x000fe20008000f00 */
[----:B------:R-:W-:Y:S10]  /*12ac0*/  ENDCOLLECTIVE ;  /* 0x000000000000791b */ /* 0x000ff40003800000 */
.L_x_4120:
[----:B------:R-:W-:Y:S05]  /*12ad0*/  BSYNC B0 ;  /* 0x0000000000007941 */ /* 0x000fea0003800000 */
.L_x_4119:
[----:B------:R-:W-:Y:S05]  /*12ae0*/  BRA `(.L_x_4121) ;  /* 0xffffffd400707947 */ /* 0x000fea000383ffff */
.L_x_4070:
[----:B-1----:R1:W2:Y:S02]  /*12af0*/  SYNCS.PHASECHK.TRANS64.TRYWAIT P2, [R8+URZ+0x28c40], R5 ;  /* 0x028c4005080075a7 */ /* 0x0022a4000804017f */
[----:B--2---:R-:W-:Y:S05]  /*12b00*/  @!P2 NANOSLEEP.SYNCS 0x989680 ;  /* 0x009896800000a95d */ /* 0x004fea0003900000 */
[----:B------:R-:W2:Y:S02]  /*12b10*/  @!P2 SYNCS.PHASECHK.TRANS64 P2, [R8+URZ+0x28c40], R5 ;  /* 0x028c40050800a5a7 */ /* 0x000ea4000804007f */
[----:B--2---:R-:W-:Y:S05]  /*12b20*/  @!P2 BRA `(.L_x_4070) ;  /* 0xfffffffc00f0a947 */ /* 0x004fea000383ffff */
[----:B------:R-:W-:Y:S05]  /*12b30*/  BRA `(.L_x_4122) ;  /* 0xffffffd400cc7947 */ /* 0x000fea000383ffff */
.L_x_4072:
[----:B-1----:R-:W-:-:S04]  /*12b40*/  IMAD.U32 R8, RZ, RZ, UR37 ;  /* 0x00000025ff087e24 */ /* 0x002fc8000f8e00ff */
[----:B------:R1:W2:Y:S03]  /*12b50*/  SYNCS.PHASECHK.TRANS64.TRYWAIT P2, [R8+URZ+0x28c20], R5 ;  /* 0x028c2005080075a7 */ /* 0x0002a6000804017f */
[----:B--2---:R-:W-:Y:S05]  /*12b60*/  @!P2 NANOSLEEP.SYNCS 0x989680 ;  /* 0x009896800000a95d */ /* 0x004fea0003900000 */
[----:B------:R-:W2:Y:S02]  /*12b70*/  @!P2 SYNCS.PHASECHK.TRANS64 P2, [R8+URZ+0x28c20], R5 ;  /* 0x028c20050800a5a7 */ /* 0x000ea4000804007f */
[----:B--2---:R-:W-:Y:S05]  /*12b80*/  @!P2 BRA `(.L_x_4072) ;  /* 0xfffffffc00eca947 */ /* 0x004fea000383ffff */
[----:B------:R-:W-:Y:S05]  /*12b90*/  BRA `(.L_x_4123) ;  /* 0xffffffd8006c7947 */ /* 0x000fea000383ffff */
.L_x_4075:
[----:B-1----:R1:W2:Y:S02]  /*12ba0*/  SYNCS.PHASECHK.TRANS64.TRYWAIT P2, [R8+URZ+0x28c60], R5 ;  /* 0x028c6005080075a7 */ /* 0x0022a4000804017f */
[----:B--2---:R-:W-:Y:S05]  /*12bb0*/  @!P2 NANOSLEEP.SYNCS 0x989680 ;  /* 0x009896800000a95d */ /* 0x004fea0003900000 */
[----:B------:R-:W2:Y:S02]  /*12bc0*/  @!P2 SYNCS.PHASECHK.TRANS64 P2, [R8+URZ+0x28c60], R5 ;  /* 0x028c60050800a5a7 */ /* 0x000ea4000804007f */
[----:B--2---:R-:W-:Y:S05]  /*12bd0*/  @!P2 BRA `(.L_x_4075) ;  /* 0xfffffffc00f0a947 */ /* 0x004fea000383ffff */
[----:B------:R-:W-:Y:S05]  /*12be0*/  BRA `(.L_x_4124) ;  /* 0xffffffd800807947 */ /* 0x000fea000383ffff */
.L_x_4082:
[----:B-1----:R1:W2:Y:S02]  /*12bf0*/  SYNCS.PHASECHK.TRANS64.TRYWAIT P3, [R2+URZ+0x28c40], R3 ;  /* 0x028c4003020075a7 */ /* 0x0022a4000806017f */
[----:B--2---:R-:W-:Y:S05]  /*12c00*/  @!P3 NANOSLEEP.SYNCS 0x989680 ;  /* 0x009896800000b95d */ /* 0x004fea0003900000 */
[----:B------:R-:W2:Y:S02]  /*12c10*/  @!P3 SYNCS.PHASECHK.TRANS64 P3, [R2+URZ+0x28c40], R3 ;  /* 0x028c40030200b5a7 */ /* 0x000ea4000806007f */
[----:B--2---:R-:W-:Y:S05]  /*12c20*/  @!P3 BRA `(.L_x_4082) ;  /* 0xfffffffc00f0b947 */ /* 0x004fea000383ffff */
[----:B------:R-:W-:Y:S05]  /*12c30*/  BRA `(.L_x_4125) ;  /* 0xffffffe000087947 */ /* 0x000fea000383ffff */
.L_x_4084:
[----:B---3--:R3:W4:Y:S02]  /*12c40*/  SYNCS.PHASECHK.TRANS64.TRYWAIT P3, [R2+URZ+0x28c60], R3 ;  /* 0x028c6003020075a7 */ /* 0x008724000806017f */
[----:B----4-:R-:W-:Y:S05]  /*12c50*/  @!P3 NANOSLEEP.SYNCS 0x989680 ;  /* 0x009896800000b95d */ /* 0x010fea0003900000 */
[----:B------:R-:W4:Y:S02]  /*12c60*/  @!P3 SYNCS.PHASECHK.TRANS64 P3, [R2+URZ+0x28c60], R3 ;  /* 0x028c60030200b5a7 */ /* 0x000f24000806007f */
[----:B----4-:R-:W-:Y:S05]  /*12c70*/  @!P3 BRA `(.L_x_4084) ;  /* 0xfffffffc00f0b947 */ /* 0x010fea000383ffff */
[----:B------:R-:W-:Y:S05]  /*12c80*/  BRA `(.L_x_4126) ;  /* 0xffffffe000507947 */ /* 0x000fea000383ffff */
.L_x_4090:
[----:B-1----:R1:W2:Y:S02]  /*12c90*/  SYNCS.PHASECHK.TRANS64.TRYWAIT P3, [R3+URZ+0x28c40], R2 ;  /* 0x028c4002030075a7 */ /* 0x0022a4000806017f */
[----:B--2---:R-:W-:Y:S05]  /*12ca0*/  @!P3 NANOSLEEP.SYNCS 0x989680 ;  /* 0x009896800000b95d */ /* 0x004fea0003900000 */
[----:B------:R-:W2:Y:S02]  /*12cb0*/  @!P3 SYNCS.PHASECHK.TRANS64 P3, [R3+URZ+0x28c40], R2 ;  /* 0x028c40020300b5a7 */ /* 0x000ea4000806007f */
[----:B--2---:R-:W-:Y:S05]  /*12cc0*/  @!P3 BRA `(.L_x_4090) ;  /* 0xfffffffc00f0b947 */ /* 0x004fea000383ffff */
[----:B------:R-:W-:Y:S05]  /*12cd0*/  BRA `(.L_x_4127) ;  /* 0xffffffe400c87947 */ /* 0x000fea000383ffff */
.L_x_4092:
[----:B---3--:R3:W4:Y:S02]  /*12ce0*/  SYNCS.PHASECHK.TRANS64.TRYWAIT P3, [R3+URZ+0x28c60], R2 ;  /* 0x028c6002030075a7 */ /* 0x008724000806017f */
[----:B----4-:R-:W-:Y:S05]  /*12cf0*/  @!P3 NANOSLEEP.SYNCS 0x989680 ;  /* 0x009896800000b95d */ /* 0x010fea0003900000 */
[----:B------:R-:W4:Y:S02]  /*12d00*/  @!P3 SYNCS.PHASECHK.TRANS64 P3, [R3+URZ+0x28c60], R2 ;  /* 0x028c60020300b5a7 */ /* 0x000f24000806007f */
[----:B----4-:R-:W-:Y:S05]  /*12d10*/  @!P3 BRA `(.L_x_4092) ;  /* 0xfffffffc00f0b947 */ /* 0x010fea000383ffff */
[----:B------:R-:W-:Y:S05]  /*12d20*/  BRA `(.L_x_4128) ;  /* 0xffffffe800107947 */ /* 0x000fea000383ffff */
.L_x_4097:
[----:B-1----:R1:W2:Y:S02]  /*12d30*/  SYNCS.PHASECHK.TRANS64.TRYWAIT P3, [R2+URZ+0x28c40], R3 ;  /* 0x028c4003020075a7 */ /* 0x0022a4000806017f */
[----:B--2---:R-:W-:Y:S05]  /*12d40*/  @!P3 NANOSLEEP.SYNCS 0x989680 ;  /* 0x009896800000b95d */ /* 0x004fea0003900000 */
[----:B------:R-:W2:Y:S02]  /*12d50*/  @!P3 SYNCS.PHASECHK.TRANS64 P3, [R2+URZ+0x28c40], R3 ;  /* 0x028c40030200b5a7 */ /* 0x000ea4000806007f */
[----:B--2---:R-:W-:Y:S05]  /*12d60*/  @!P3 BRA `(.L_x_4097) ;  /* 0xfffffffc00f0b947 */ /* 0x004fea000383ffff */
[----:B------:R-:W-:Y:S05]  /*12d70*/  BRA `(.L_x_4129) ;  /* 0xffffffec00687947 */ /* 0x000fea000383ffff */
.L_x_4099:
[----:B--2---:R2:W3:Y:S02]  /*12d80*/  SYNCS.PHASECHK.TRANS64.TRYWAIT P3, [R2+URZ+0x28c60], R3 ;  /* 0x028c6003020075a7 */ /* 0x0044e4000806017f */
[----:B---3--:R-:W-:Y:S05]  /*12d90*/  @!P3 NANOSLEEP.SYNCS 0x989680 ;  /* 0x009896800000b95d */ /* 0x008fea0003900000 */
[----:B------:R-:W3:Y:S02]  /*12da0*/  @!P3 SYNCS.PHASECHK.TRANS64 P3, [R2+URZ+0x28c60], R3 ;  /* 0x028c60030200b5a7 */ /* 0x000ee4000806007f */
[----:B---3--:R-:W-:Y:S05]  /*12db0*/  @!P3 BRA `(.L_x_4099) ;  /* 0xfffffffc00f0b947 */ /* 0x008fea000383ffff */
[----:B------:R-:W-:Y:S05]  /*12dc0*/  BRA `(.L_x_4130) ;  /* 0xffffffec00b07947 */ /* 0x000fea000383ffff */
.L_x_4104:
[----:B------:R-:W-:Y:S01]  /*12dd0*/  BSSY B0, `(.L_x_4131) ;  /* 0x0000007000007945 */ /* 0x000fe20003800000 */
[----:B--2---:R-:W-:Y:S01]  /*12de0*/  MOV R12, RZ ;  /* 0x000000ff000c7202 */ /* 0x004fe20000000f00 */
[----:B------:R-:W-:Y:S01]  /*12df0*/  IMAD.MOV.U32 R11, RZ, RZ, 0x1f ;  /* 0x0000001fff0b7424 */ /* 0x000fe200078e00ff */
[----:B------:R-:W-:-:S07]  /*12e00*/  MOV R15, 0xffffffff ;  /* 0xffffffff000f7802 */ /* 0x000fce0000000f00 */
[----:B-1-34-:R-:W-:Y:S05]  /*12e10*/  WARPSYNC.COLLECTIVE R15, `(.L_x_4132) ;  /* 0x000000000f087348 */ /* 0x01afea0003c00000 */
[----:B------:R2:W1:Y:S02]  /*12e20*/  SHFL.IDX P6, R14, R13, R12, R11 ;  /* 0x0000000c0d0e7389 */ /* 0x00046400000c000b */
[----:B-1234-:R-:W-:Y:S01]  /*12e30*/  ENDCOLLECTIVE ;  /* 0x000000000000791b */ /* 0x01efe20003800000 */
.L_x_4132:
[----:B------:R-:W-:Y:S05]  /*12e40*/  BSYNC B0 ;  /* 0x0000000000007941 */ /* 0x000fea0003800000 */
.L_x_4131:
[----:B------:R-:W-:Y:S05]  /*12e50*/  BRA `(.L_x_4133) ;  /* 0xfffffff000e47947 */ /* 0x000fea000383ffff */
.L_x_4106:
[----:B-1----:R1:W2:Y:S02]  /*12e60*/  SYNCS.PHASECHK.TRANS64.TRYWAIT P0, [R7+URZ+0x28c20], R0 ;  /* 0x028c2000070075a7 */ /* 0x0022a4000800017f */
[----:B--2---:R-:W-:Y:S05]  /*12e70*/  @!P0 NANOSLEEP.SYNCS 0x989680 ;  /* 0x009896800000895d */ /* 0x004fea0003900000 */
[----:B------:R-:W2:Y:S02]  /*12e80*/  @!P0 SYNCS.PHASECHK.TRANS64 P0, [R7+URZ+0x28c20], R0 ;  /* 0x028c2000070085a7 */ /* 0x000ea4000800007f */
[----:B--2---:R-:W-:Y:S05]  /*12e90*/  @!P0 BRA `(.L_x_4106) ;  /* 0xfffffffc00f08947 */ /* 0x004fea000383ffff */
[----:B------:R-:W-:Y:S05]  /*12ea0*/  BRA `(.L_x_4134) ;  /* 0xfffffff4002c7947 */ /* 0x000fea000383ffff */
.L_x_4110:
[----:B-1----:R1:W2:Y:S02]  /*12eb0*/  SYNCS.PHASECHK.TRANS64.TRYWAIT P0, [R5+URZ], R4 ;  /* 0x00000004050075a7 */ /* 0x0022a4000800017f */
[----:B--2---:R-:W-:Y:S05]  /*12ec0*/  @!P0 NANOSLEEP.SYNCS 0x989680 ;  /* 0x009896800000895d */ /* 0x004fea0003900000 */
[----:B------:R-:W2:Y:S02]  /*12ed0*/  @!P0 SYNCS.PHASECHK.TRANS64 P0, [R5+URZ], R4 ;  /* 0x00000004050085a7 */ /* 0x000ea4000800007f */
[----:B--2---:R-:W-:Y:S05]  /*12ee0*/  @!P0 BRA `(.L_x_4110) ;  /* 0xfffffffc00f08947 */ /* 0x004fea000383ffff */
[----:B------:R-:W-:Y:S05]  /*12ef0*/  BRA `(.L_x_4135) ;  /* 0xfffffff400807947 */ /* 0x000fea000383ffff */
.L_x_4111:
[----:B--2---:R2:W3:Y:S02]  /*12f00*/  SYNCS.PHASECHK.TRANS64.TRYWAIT P0, [R3+URZ], R0 ;  /* 0x00000000030075a7 */ /* 0x0044e4000800017f */
[----:B---3--:R-:W-:Y:S05]  /*12f10*/  @!P0 NANOSLEEP.SYNCS 0x989680 ;  /* 0x009896800000895d */ /* 0x008fea0003900000 */
[----:B------:R-:W3:Y:S02]  /*12f20*/  @!P0 SYNCS.PHASECHK.TRANS64 P0, [R3+URZ], R0 ;  /* 0x00000000030085a7 */ /* 0x000ee4000800007f */
[----:B---3--:R-:W-:Y:S05]  /*12f30*/  @!P0 BRA `(.L_x_4111) ;  /* 0xfffffffc00f08947 */ /* 0x008fea000383ffff */
[----:B------:R-:W-:Y:S05]  /*12f40*/  BRA `(.L_x_4136) ;  /* 0xfffffff400747947 */ /* 0x000fea000383ffff */
.L_x_4113:
[----:B-1----:R1:W2:Y:S02]  /*12f50*/  SYNCS.PHASECHK.TRANS64.TRYWAIT P0, [R5+URZ], R4 ;  /* 0x00000004050075a7 */ /* 0x0022a4000800017f */
[----:B--2---:R-:W-:Y:S05]  /*12f60*/  @!P0 NANOSLEEP.SYNCS 0x989680 ;  /* 0x009896800000895d */ /* 0x004fea0003900000 */
[----:B------:R-:W2:Y:S02]  /*12f70*/  @!P0 SYNCS.PHASECHK.TRANS64 P0, [R5+URZ], R4 ;  /* 0x00000004050085a7 */ /* 0x000ea4000800007f */
[----:B--2---:R-:W-:Y:S05]  /*12f80*/  @!P0 BRA `(.L_x_4113) ;  /* 0xfffffffc00f08947 */ /* 0x004fea000383ffff */
[----:B------:R-:W-:Y:S05]  /*12f90*/  BRA `(.L_x_4137) ;  /* 0xfffffff400787947 */ /* 0x000fea000383ffff */
.L_x_4138:
        /* <DEDUP_REMOVED lines=14> */
.L_x_11947:


//--------------------- .text._ZN7cutlass13device_kernelIN5flash11enable_sm90INS1_16FlashAttnFwdSm90INS1_25CollectiveMainloopFwdSm90ILi2EN4cute5tupleIJNS5_1CILi1EEES8_S8_EEENS6_IJNS7_ILi64EEESA_SA_EEELi512ENS_6half_tEfNS_4arch4Sm90ELb0ELb1ELb1ELb0ELb0ELb0ELb1ELb0ELb0ELb0ELb0ELb0EEENS1_21CollectiveEpilogueFwdINS6_IJSA_NS7_ILi512EEESA_EEES9_SC_SE_Li256ELb0ELb0ELb0ELb0EEENS1_30DynamicPersistentTileSchedulerILi256ELi32ELb0ELb0ELb1EEEEEEEEEvNT_6ParamsE --------------------------
	.section	.text._ZN7cutlass13device_kernelIN5flash11enable_sm90INS1_16FlashAttnFwdSm90INS1_25CollectiveMainloopFwdSm90ILi2EN4cute5tupleIJNS5_1CILi1EEES8_S8_EEENS6_IJNS7_ILi64EEESA_SA_EEELi512ENS_6half_tEfNS_4arch4Sm90ELb0ELb1ELb1ELb0ELb0ELb0ELb1ELb0ELb0ELb0ELb0ELb0EEENS1_21CollectiveEpilogueFwdINS6_IJSA_NS7_ILi512EEESA_EEES9_SC_SE_Li256ELb0ELb0ELb0ELb0EEENS1_30DynamicPersistentTileSchedulerILi256ELi32ELb0ELb0ELb1EEEEEEEEEvNT_6ParamsE,"ax",@progbits
	.align	128
.text._ZN7cutlass13device_kernelIN5flash11enable_sm90INS1_16FlashAttnFwdSm90INS1_25CollectiveMainloopFwdSm90ILi2EN4cute5tupleIJNS5_1CILi1EEES8_S8_EEENS6_IJNS7_ILi64EEESA_SA_EEELi512ENS_6half_tEfNS_4arch4Sm90ELb0ELb1ELb1ELb0ELb0ELb0ELb1ELb0ELb0ELb0ELb0ELb0EEENS1_21CollectiveEpilogueFwdINS6_IJSA_NS7_ILi512EEESA_EEES9_SC_SE_Li256ELb0ELb0ELb0ELb0EEENS1_30DynamicPersistentTileSchedulerILi256ELi32ELb0ELb0ELb1EEEEEEEEEvNT_6ParamsE:
        .type           _ZN7cutlass13device_kernelIN5flash11enable_sm90INS1_16FlashAttnFwdSm90INS1_25CollectiveMainloopFwdSm90ILi2EN4cute5tupleIJNS5_1CILi1EEES8_S8_EEENS6_IJNS7_ILi64EEESA_SA_EEELi512ENS_6half_tEfNS_4arch4Sm90ELb0ELb1ELb1ELb0ELb0ELb0ELb1ELb0ELb0ELb0ELb0ELb0EEENS1_21CollectiveEpilogueFwdINS6_IJSA_NS7_ILi512EEESA_EEES9_SC_SE_Li256ELb0ELb0ELb0ELb0EEENS1_30DynamicPersistentTileSchedulerILi256ELi32ELb0ELb0ELb1EEEEEEEEEvNT_6ParamsE,@function
        .size           _ZN7cutlass13device_kernelIN5flash11enable_sm90INS1_16FlashAttnFwdSm90INS1_25CollectiveMainloopFwdSm90ILi2EN4cute5tupleIJNS5_1CILi1EEES8_S8_EEENS6_IJNS7_ILi64EEESA_SA_EEELi512ENS_6half_tEfNS_4arch4Sm90ELb0ELb1ELb1ELb0ELb0ELb0ELb1ELb0ELb0ELb0ELb0ELb0EEENS1_21CollectiveEpilogueFwdINS6_IJSA_NS7_ILi512EEESA_EEES9_SC_SE_Li256ELb0ELb0ELb0ELb0EEENS1_30DynamicPersistentTileSchedulerILi256ELi32ELb0ELb0ELb1EEEEEEEEEvNT_6ParamsE,(.L_x_11948 - _ZN7cutlass13device_kernelIN5flash11enable_sm90INS1_16FlashAttnFwdSm90INS1_25CollectiveMainloopFwdSm90ILi2EN4cute5tupleIJNS5_1CILi1EEES8_S8_EEENS6_IJNS7_ILi64EEESA_SA_EEELi512ENS_6half_tEfNS_4arch4Sm90ELb0ELb1ELb1ELb0ELb0ELb0ELb1ELb0ELb0ELb0ELb0ELb0EEENS1_21CollectiveEpilogueFwdINS6_IJSA_NS7_ILi512EEESA_EEES9_SC_SE_Li256ELb0ELb0ELb0ELb0EEENS1_30DynamicPersistentTileSchedulerILi256ELi32ELb0ELb0ELb1EEEEEEEEEvNT_6ParamsE)
        .other          _ZN7cutlass13device_kernelIN5flash11enable_sm90INS1_16FlashAttnFwdSm90INS1_25CollectiveMainloopFwdSm90ILi2EN4cute5tupleIJNS5_1CILi1EEES8_S8_EEENS6_IJNS7_ILi64EEESA_SA_EEELi512ENS_6half_tEfNS_4arch4Sm90ELb0ELb1ELb1ELb0ELb0ELb0ELb1ELb0ELb0ELb0ELb0ELb0EEENS1_21CollectiveEpilogueFwdINS6_IJSA_NS7_ILi512EEESA_EEES9_SC_SE_Li256ELb0ELb0ELb0ELb0EEENS1_30DynamicPersistentTileSchedulerILi256ELi32ELb0ELb0ELb1EEEEEEEEEvNT_6ParamsE,@"STO_CUDA_ENTRY STV_DEFAULT"
_ZN7cutlass13device_kernelIN5flash11enable_sm90INS1_16FlashAttnFwdSm90INS1_25CollectiveMainloopFwdSm90ILi2EN4cute5tupleIJNS5_1CILi1EEES8_S8_EEENS6_IJNS7_ILi64EEESA_SA_EEELi512ENS_6half_tEfNS_4arch4Sm90ELb0ELb1ELb1ELb0ELb0ELb0ELb1ELb0ELb0ELb0ELb0ELb0EEENS1_21CollectiveEpilogueFwdINS6_IJSA_NS7_ILi512EEESA_EEES9_SC_SE_Li256ELb0ELb0ELb0ELb0EEENS1_30DynamicPersistentTileSchedulerILi256ELi32ELb0ELb0ELb1EEEEEEEEEvNT_6ParamsE:
[----:B------:R-:W1:Y:S02]  /*0000*/  LDC R1, c[0x0][0x28] ;  /* 0x00000a00ff017b82 */ /* 0x000e640000000800 */
[----:B-1----:R-:W-:Y:S01]  /*0010*/  VIADD R1, R1, 0xfffffff8 ;  /* 0xfffffff801017836 */ /* 0x002fe20000000000 */
[----:B------:R-:W1:Y:S01]  /*0020*/  S2R R19, SR_TID.X ;  /* 0x0000000000137919 */ /* 0x000e620000002100 */
[----:B------:R-:W-:Y:S01]  /*0030*/  ELECT P0, URZ, PT ;  /* 0x00000000003f782f */ /* 0x000fe20003800000 */
[----:B------:R-:W-:Y:S01]  /*0040*/  BSSY B0, `(.L_x_4139) ;  /* 0x0000017000007945 */ /* 0x000fe20003800000 */
[--C-:B-1----:R-:W-:Y:S02]  /*0050*/  SHF.R.U32.HI R0, RZ, 0x5, R19.reuse ;  /* 0x00000005ff007819 */ /* 0x102fe40000011613 */
[----:B------:R-:W-:-:S03]  /*0060*/  SHF.R.U32.HI R3, RZ, 0x7, R19 ;  /* 0x00000007ff037819 */ /* 0x000fc60000011613 */
        /* <DEDUP_REMOVED lines=20> */
.L_x_4140:
[----:B------:R-:W-:Y:S05]  /*01b0*/  BSYNC B0 ;  /* 0x0000000000007941 */ /* 0x000fea0003800000 */
.L_x_4139:
        /* <DEDUP_REMOVED lines=14> */
[----:B---3--:R-:W-:-:S11]  /*02a0*/  ISETP.NE.AND P1, PT, R2, RZ, PT ;  /* 0x000000ff0200720c */ /* 0x008fd60003f25270 */
[----:B------:R-:W-:Y:S01]  /*02b0*/  UISETP.NE.AND UP0, UPT, UR47, URZ, UPT ;  /* 0x0000003f2f00728c */ /* 0x000fe2000bf05270 */
[----:B------:R-:W1:Y:S02]  /*02c0*/  FENCE.VIEW.ASYNC.S ;  /* 0x00000000000073c6 */ /* 0x000e640000000000 */
[----:B-1----:R1:W2:Y:S01]  /*02d0*/  @UP1 SYNCS.EXCH.64 URZ, [UR6+0x38800], UR4 ;  /* 0x03880004063f15b2 */ /* 0x0022a20008000100 */
[----:B------:R1:W3:Y:S01]  /*02e0*/  @UP2 SYNCS.EXCH.64 URZ, [UR6+0x38810], UR4 ;  /* 0x03881004063f25b2 */ /* 0x0002e20008000100 */
[----:B------:R1:W4:Y:S01]  /*02f0*/  @UP3 SYNCS.EXCH.64 URZ, [UR6+0x38820], UR4 ;  /* 0x03882004063f35b2 */ /* 0x0003220008000100 */
        /* <DEDUP_REMOVED lines=15> */
.L_x_4141:
        /* <DEDUP_REMOVED lines=22> */
.L_x_4142:
        /* <DEDUP_REMOVED lines=18> */
.L_x_4143:
        /* <DEDUP_REMOVED lines=22> */
.L_x_4144:
        /* <DEDUP_REMOVED lines=22> */
.L_x_4145:
[----:B-1----:R-:W-:Y:S01]  /*0930*/  UMOV UR4, 0x1 ;  /* 0x0000000100047882 */ /* 0x002fe20000000000 */
[----:B------:R-:W-:Y:S01]  /*0940*/  PLOP3.LUT P0, PT, PT, PT, UP0, 0x80, 0x0 ;  /* 0x000000000000781c */ /* 0x000fe20003f0f008 */
[----:B------:R-:W-:Y:S01]  /*0950*/  USEL UR4, UR4, 0x2, !UP0 ;  /* 0x0000000204047887 */ /* 0x000fe2000c000000 */
[----:B------:R-:W-:Y:S01]  /*0960*/  NOP ;  /* 0x0000000000007918 */ /* 0x000fe20000000000 */
[----:B------:R-:W-:-:S04]  /*0970*/  ULDC.64 UR54, c[0x0][0x208] ;  /* 0x0000820000367ab9 */ /* 0x000fc80000000a00 */
[----:B------:R-:W-:-:S05]  /*0980*/  IMAD.U32 R2, RZ, RZ, UR4 ;  /* 0x00000004ff027e24 */ /* 0x000fca000f8e00ff */
[----:B------:R1:W-:Y:S01]  /*0990*/  STL [R1+0x4], R2 ;  /* 0x0000040201007387 */ /* 0x0003e20000100800 */
[----:B--234-:R-:W-:Y:S06]  /*09a0*/  BAR.SYNC.DEFER_BLOCKING 0x0 ;  /* 0x0000000000007b1d */ /* 0x01cfec0000010000 */
[----:B------:R-:W-:Y:S05]  /*09b0*/  @!P0 BRA `(.L_x_4146) ;  /* 0x0000013800408947 */ /* 0x000fea0003800000 */
.L_x_4147:
[----:B------:R-:W-:-:S08]  /*09c0*/  NOP ;  /* 0x0000000000007918 */ /* 0x000fd00000000000 */
[----:B------:R-:W2:Y:S02]  /*09d0*/  USETMAXREG.TRY_ALLOC.CTAPOOL UP0, 0xf0 ;  /* 0x000000f0000079c8 */ /* 0x000ea40008000600 */
[----:B--2---:R-:W-:-:S13]  /*09e0*/  PLOP3.LUT P0, PT, PT, PT, UP0, 0x80, 0x0 ;  /* 0x000000000000781c */ /* 0x004fda0003f0f008 */
[----:B------:R-:W-:Y:S05]  /*09f0*/  @!P0 BRA `(.L_x_4147) ;  /* 0xfffffffc00f08947 */ /* 0x000fea000383ffff */
[----:B------:R-:W-:Y:S01]  /*0a00*/  LOP3.LUT R0, R19, 0xffffff80, RZ, 0xc0, !PT ;  /* 0xffffff8013007812 */ /* 0x000fe200078ec0ff */
[----:B------:R-:W2:Y:S08]  /*0a10*/  S2UR UR4, SR_CTAID.X ;  /* 0x00000000000479c3 */ /* 0x000eb00000002500 */
[----:B------:R-:W-:Y:S06]  /*0a20*/  BAR.ARV 0x4, 0x120 ;  /* 0x0104800000007b1d */ /* 0x000fec0000002000 */
[----:B------:R-:W-:-:S02]  /*0a30*/  ISETP.NE.AND P0, PT, R0, 0x80, PT ;  /* 0x000000800000780c */ /* 0x000fc40003f05270 */
[----:B------:R-:W2:Y:S11]  /*0a40*/  LDC R0, c[0x0][0xea8] ;  /* 0x0003aa00ff007b82 */ /* 0x000eb60000000800 */
[----:B------:R-:W-:Y:S06]  /*0a50*/  @!P0 BAR.ARV 0x8, 0xa0 ;  /* 0x0202800000008b1d */ /* 0x000fec0000002000 */
[----:B------:R-:W-:-:S13]  /*0a60*/  ISETP.GE.U32.AND P0, PT, R19, 0x100, PT ;  /* 0x000001001300780c */ /* 0x000fda0003f06070 */
[----:B------:R-:W-:Y:S06]  /*0a70*/  @P0 BAR.ARV 0xf, 0x100 ;  /* 0x03c4000000000b1d */ /* 0x000fec0000002000 */
[----:B--2---:R-:W-:-:S13]  /*0a80*/  ISETP.LE.AND P0, PT, R0, UR4, PT ;  /* 0x0000000400007c0c */ /* 0x004fda000bf03270 */
[----:B------:R-:W-:Y:S05]  /*0a90*/  @P0 EXIT ;  /* 0x000000000000094d */ /* 0x000fea0003800000 */
[----:B-1----:R-:W2:Y:S01]  /*0aa0*/  LDL R2, [R1+0x4] ;  /* 0x0000040001027983 */ /* 0x002ea20000100800 */
        /* <DEDUP_REMOVED lines=8> */
[----:B------:R-:W-:-:S02]  /*0b30*/  LEA.HI R4, R3, R194, RZ, 0x5 ;  /* 0x000000c203047211 */ /* 0x000fc400078f28ff */
[----:B------:R-:W-:Y:S02]  /*0b40*/  LEA.HI R0, R3, R194, RZ, 0x7 ;  /* 0x000000c203007211 */ /* 0x000fe400078f38ff */
[--C-:B------:R-:W-:Y:S02]  /*0b50*/  SHF.R.S32.HI R192, RZ, 0x5, R4.reuse ;  /* 0x00000005ffc07819 */ /* 0x100fe40000011404 */
[----:B------:R-:W-:Y:S02]  /*0b60*/  SHF.R.S32.HI R9, RZ, 0x1f, R4 ;  /* 0x0000001fff097819 */ /* 0x000fe40000011404 */
[----:B------:R-:W-:Y:S02]  /*0b70*/  SHF.R.S32.HI R187, RZ, 0x7, R0 ;  /* 0x00000007ffbb7819 */ /* 0x000fe40000011400 */
[----:B------:R-:W-:-:S04]  /*0b80*/  LEA.HI R9, R9, R192, RZ, 0x2 ;  /* 0x000000c009097211 */ /* 0x000fc800078f10ff */
[----:B------:R-:W-:Y:S01]  /*0b90*/  LOP3.LUT R9, R9, 0x3ffffc, RZ, 0xc0, !PT ;  /* 0x003ffffc09097812 */ /* 0x000fe200078ec0ff */
[----:B-1----:R-:W-:-:S04]  /*0ba0*/  ULEA UR36, UR5, UR36, 0x18 ;  /* 0x0000002405247291 */ /* 0x002fc8000f8ec03f */
[----:B------:R-:W-:Y:S01]  /*0bb0*/  IMAD.IADD R9, R192, 0x1, -R9 ;  /* 0x00000001c0097824 */ /* 0x000fe200078e0a09 */
[----:B--2---:R-:W-:Y:S02]  /*0bc0*/  R2UR UR6, R2 ;  /* 0x00000000020672ca */ /* 0x004fe400000e0000 */
[CC--:B------:R-:W-:Y:S02]  /*0bd0*/  LEA.HI R2, R3.reuse, R194.reuse, RZ, 0x4 ;  /* 0x000000c203027211 */ /* 0x0c0fe400078f20ff */
[----:B------:R-:W-:Y:S02]  /*0be0*/  LEA.HI R3, R3, R194, RZ, 0x3 ;  /* 0x000000c203037211 */ /* 0x000fe400078f18ff */
[----:B------:R-:W-:Y:S02]  /*0bf0*/  LOP3.LUT R5, R2, 0xfffffff0, RZ, 0xc0, !PT ;  /* 0xfffffff002057812 */ /* 0x000fe400078ec0ff */
[----:B------:R-:W-:Y:S02]  /*0c00*/  SHF.R.S32.HI R7, RZ, 0x4, R2 ;  /* 0x00000004ff077819 */ /* 0x000fe40000011402 */
[----:B------:R-:W-:Y:S01]  /*0c10*/  SHF.R.S32.HI R190, RZ, 0x3, R3 ;  /* 0x00000003ffbe7819 */ /* 0x000fe20000011403 */
[----:B------:R-:W-:Y:S01]  /*0c20*/  IMAD.IADD R4, R194, 0x1, -R5 ;  /* 0x00000001c2047824 */ /* 0x000fe200078e0a05 */
[----:B------:R-:W-:Y:S01]  /*0c30*/  LOP3.LUT R5, R0, 0xffffff80, RZ, 0xc0, !PT ;  /* 0xffffff8000057812 */ /* 0x000fe200078ec0ff */
[----:B------:R-:W-:Y:S01]  /*0c40*/  ULOP3.LUT UR48, UR6, 0x1, URZ, 0xfc, !UPT ;  /* 0x0000000106307892 */ /* 0x000fe2000f8efc3f */
[----:B------:R-:W-:Y:S01]  /*0c50*/  LEA.HI R2, R2, R7, RZ, 0x1 ;  /* 0x0000000702027211 */ /* 0x000fe200078f08ff */
[--C-:B------:R-:W-:Y:S01]  /*0c60*/  IMAD R8, R187, 0x100, R4.reuse ;  /* 0x00000100bb087824 */ /* 0x100fe200078e0204 */
[----:B------:R-:W-:Y:S01]  /*0c70*/  SHF.R.S32.HI R11, RZ, 0x1f, R4 ;  /* 0x0000001fff0b7819 */ /* 0x000fe20000011404 */
[----:B------:R-:W-:Y:S01]  /*0c80*/  IMAD.IADD R5, R194, 0x1, -R5 ;  /* 0x00000001c2057824 */ /* 0x000fe200078e0a05 */
[----:B------:R-:W-:Y:S01]  /*0c90*/  LOP3.LUT R2, R2, 0x1ffffffe, RZ, 0xc0, !PT ;  /* 0x1ffffffe02027812 */ /* 0x000fe200078ec0ff */
[----:B------:R-:W-:Y:S01]  /*0ca0*/  IMAD R9, R9, 0x10, R8 ;  /* 0x0000001009097824 */ /* 0x000fe200078e0208 */
[----:B------:R-:W-:-:S02]  /*0cb0*/  LEA.HI R11, R11, R4, RZ, 0x3 ;  /* 0x000000040b0b7211 */ /* 0x000fc400078f18ff */
[----:B------:R-:W-:Y:S02]  /*0cc0*/  SHF.R.S32.HI R6, RZ, 0x1f, R5 ;  /* 0x0000001fff067819 */ /* 0x000fe40000011405 */
[C---:B------:R-:W-:Y:S01]  /*0cd0*/  LOP3.LUT R13, R11.reuse, 0xfffffff8, RZ, 0xc0, !PT ;  /* 0xfffffff80b0d7812 */ /* 0x040fe200078ec0ff */
[----:B------:R-:W-:Y:S01]  /*0ce0*/  IMAD.SHL.U32 R11, R11, 0x40, RZ ;  /* 0x000000400b0b7824 */ /* 0x000fe200078e00ff */
[----:B------:R-:W-:Y:S02]  /*0cf0*/  IADD3 R2, R7, -R2, RZ ;  /* 0x8000000207027210 */ /* 0x000fe40007ffe0ff */
[-C--:B------:R-:W-:Y:S01]  /*0d00*/  LEA.HI R7, R6, R5.reuse, RZ, 0x2 ;  /* 0x0000000506077211 */ /* 0x080fe200078f10ff */
[----:B------:R-:W-:Y:S01]  /*0d10*/  IMAD.IADD R13, R4, 0x1, -R13 ;  /* 0x00000001040d7824 */ /* 0x000fe200078e0a0d */
[----:B------:R-:W-:Y:S01]  /*0d20*/  LEA.HI R6, R6, R5, RZ, 0x5 ;  /* 0x0000000506067211 */ /* 0x000fe200078f28ff */
[----:B------:R-:W-:Y:S01]  /*0d30*/  IMAD.SHL.U32 R2, R2, 0x8, RZ ;  /* 0x0000000802027824 */ /* 0x000fe200078e00ff */
[----:B------:R-:W-:Y:S01]  /*0d40*/  LOP3.LUT R10, R7, 0x7ffffffc, RZ, 0xc0, !PT ;  /* 0x7ffffffc070a7812 */ /* 0x000fe200078ec0ff */
[----:B------:R-:W-:Y:S01]  /*0d50*/  IMAD.SHL.U32 R8, R13, 0x40, RZ ;  /* 0x000000400d087824 */ /* 0x000fe200078e00ff */
[----:B------:R-:W-:Y:S01]  /*0d60*/  LOP3.LUT R11, R11, 0x7ffffe00, RZ, 0xc0, !PT ;  /* 0x7ffffe000b0b7812 */ /* 0x000fe200078ec0ff */
[----:B------:R-:W-:Y:S01]  /*0d70*/  IMAD.U32 R193, R9, 0x40, R2 ;  /* 0x0000004009c17824 */ /* 0x000fe200078e0002 */
[----:B------:R-:W-:Y:S01]  /*0d80*/  SHF.R.S32.HI R4, RZ, 0x2, R7 ;  /* 0x00000002ff047819 */ /* 0x000fe20000011407 */
[----:B------:R-:W-:Y:S01]  /*0d90*/  IMAD.IADD R10, R5, 0x1, -R10 ;  /* 0x00000001050a7824 */ /* 0x000fe200078e0a0a */
[----:B------:R-:W-:Y:S01]  /*0da0*/  LOP3.LUT R5, R8, 0x1c0, RZ, 0xc0, !PT ;  /* 0x000001c008057812 */ /* 0x000fe200078ec0ff */
[----:B------:R-:W-:Y:S01]  /*0db0*/  IMAD R11, R192, 0x400, R11 ;  /* 0x00000400c00b7824 */ /* 0x000fe200078e020b */
[----:B------:R-:W-:Y:S01]  /*0dc0*/  R2P PR, R13, 0x6 ;  /* 0x000000060d007804 */ /* 0x000fe20000000000 */
[----:B------:R-:W-:Y:S01]  /*0dd0*/  IMAD.SHL.U32 R17, R10, 0x2, RZ ;  /* 0x000000020a117824 */ /* 0x000fe200078e00ff */
[----:B------:R-:W-:-:S02]  /*0de0*/  LOP3.LUT R2, R5, 0x8, R2, 0xf8, !PT ;  /* 0x0000000805027812 */ /* 0x000fc400078ef802 */
[----:B------:R-:W-:Y:S02]  /*0df0*/  SHF.R.U32.HI R5, RZ, 0x3, R5 ;  /* 0x00000003ff057819 */ /* 0x000fe40000011605 */
[----:B------:R-:W-:Y:S02]  /*0e00*/  SHF.R.S32.HI R7, RZ, 0x1f, R7 ;  /* 0x0000001fff077819 */ /* 0x000fe40000011407 */
[----:B------:R-:W-:Y:S02]  /*0e10*/  LOP3.LUT R2, R2, R5, RZ, 0x3c, !PT ;  /* 0x0000000502027212 */ /* 0x000fe400078e3cff */
[----:B------:R-:W-:Y:S02]  /*0e20*/  LEA.HI R7, R7, R4, RZ, 0x3 ;  /* 0x0000000407077211 */ /* 0x000fe400078f18ff */
[----:B------:R-:W-:Y:S01]  /*0e30*/  LEA.HI R0, R0, R187, RZ, 0x1 ;  /* 0x000000bb00007211 */ /* 0x000fe200078f08ff */
[----:B------:R-:W-:Y:S01]  /*0e40*/  IMAD.IADD R11, R11, 0x1, R2 ;  /* 0x000000010b0b7824 */ /* 0x000fe200078e0202 */
[----:B------:R-:W-:Y:S01]  /*0e50*/  LOP3.LUT R7, R7, 0xfffffff8, RZ, 0xc0, !PT ;  /* 0xfffffff807077812 */ /* 0x000fe200078ec0ff */
[----:B------:R-:W-:Y:S01]  /*0e60*/  IMAD.MOV.U32 R2, RZ, RZ, RZ ;  /* 0x000000ffff027224 */ /* 0x000fe200078e00ff */
[----:B------:R-:W-:-:S02]  /*0e70*/  LOP3.LUT R5, R3, 0x1ffffff8, RZ, 0xc0, !PT ;  /* 0x1ffffff803057812 */ /* 0x000fc400078ec0ff */
[----:B------:R-:W-:Y:S02]  /*0e80*/  LEA R23, R11, UR36, 0x1 ;  /* 0x000000240b177c11 */ /* 0x000fe4000f8e08ff */
[----:B------:R-:W-:Y:S01]  /*0e90*/  LOP3.LUT R0, R0, 0xfffffe, RZ, 0xc0, !PT ;  /* 0x00fffffe00007812 */ /* 0x000fe200078ec0ff */
[----:B------:R-:W-:Y:S01]  /*0ea0*/  IMAD.IADD R5, R194, 0x1, -R5 ;  /* 0x00000001c2057824 */ /* 0x000fe200078e0a05 */
[C---:B------:R-:W-:Y:S01]  /*0eb0*/  IADD3 R186, R23.reuse, 0x36400, RZ ;  /* 0x0003640017ba7810 */ /* 0x040fe20007ffe0ff */
[----:B------:R-:W-:Y:S01]  /*0ec0*/  VIADD R184, R23, 0x36440 ;  /* 0x0003644017b87836 */ /* 0x000fe20000000000 */
[----:B------:R-:W-:Y:S01]  /*0ed0*/  SEL R185, R185, 0xffffffe0, !P1 ;  /* 0xffffffe0b9b97807 */ /* 0x000fe20004800000 */
[----:B------:R-:W-:Y:S01]  /*0ee0*/  IMAD.IADD R0, R187, 0x1, -R0 ;  /* 0x00000001bb007824 */ /* 0x000fe200078e0a00 */
[----:B------:R-:W-:Y:S01]  /*0ef0*/  IADD3 R7, R4, -R7, RZ ;  /* 0x8000000704077210 */ /* 0x000fe20007ffe0ff */
[C---:B------:R-:W-:Y:S01]  /*0f00*/  @P2 VIADD R184, R186.reuse, 0xffffffc0 ;  /* 0xffffffc0bab82836 */ /* 0x040fe20000000000 */
[----:B------:R-:W-:Y:S01]  /*0f10*/  SHF.R.S32.HI R6, RZ, 0x5, R6 ;  /* 0x00000005ff067819 */ /* 0x000fe20000011406 */
[----:B------:R-:W-:-:S02]  /*0f20*/  IMAD.IADD R186, R186, 0x1, R185 ;  /* 0x00000001baba7824 */ /* 0x000fc400078e02b9 */
[----:B------:R-:W-:Y:S01]  /*0f30*/  IMAD.SHL.U32 R188, R5, 0x8, RZ ;  /* 0x0000000805bc7824 */ /* 0x000fe200078e00ff */
[----:B------:R-:W-:Y:S01]  /*0f40*/  IADD3 R185, R185, R184, RZ ;  /* 0x000000b8b9b97210 */ /* 0x000fe20007ffe0ff */
[----:B------:R-:W-:Y:S02]  /*0f50*/  IMAD R19, R6, 0x10, R7 ;  /* 0x0000001006137824 */ /* 0x000fe400078e0207 */
[----:B------:R-:W-:-:S07]  /*0f60*/  IMAD.SHL.U32 R22, R0, 0x100, RZ ;  /* 0x0000010000167824 */ /* 0x000fce00078e00ff */
.L_x_4247:
        /* <DEDUP_REMOVED lines=20> */
.L_x_4148:
[----:B------:R-:W-:Y:S01]  /*10b0*/  ULDC UR6, c[0x0][0xec4] ;  /* 0x0003b10000067ab9 */ /* 0x000fe20000000800 */
[----:B------:R-:W-:Y:S01]  /*10c0*/  UMOV UR40, UR7 ;  /* 0x0000000700287c82 */ /* 0x000fe20008000000 */
[----:B------:R-:W-:-:S11]  /*10d0*/  UISETP.NE.AND UP0, UPT, UR6, 0x1, UPT ;  /* 0x000000010600788c */ /* 0x000fd6000bf05270 */
[----:B------:R-:W-:Y:S02]  /*10e0*/  @UP0 ULDC.64 UR10, c[0x0][0xec8] ;  /* 0x0003b200000a0ab9 */ /* 0x000fe40000000a00 */
[----:B------:R-:W-:-:S04]  /*10f0*/  UIMAD.WIDE.U32 UR4, UR7, UR10, URZ ;  /* 0x0000000a070472a5 */ /* 0x000fc8000f8e003f */
[----:B------:R-:W-:-:S04]  /*1100*/  @UP0 USHF.R.U32.HI UR40, URZ, UR11, UR5 ;  /* 0x0000000b3f280299 */ /* 0x000fc80008011605 */
[----:B------:R-:W-:-:S12]  /*1110*/  UIMAD UR4, UR40, UR6, URZ ;  /* 0x00000006280472a4 */ /* 0x000fd8000f8e023f */
.L_x_4149:
        /* <DEDUP_REMOVED lines=40> */
[----:B------:R-:W-:-:S06]  /*13a0*/  IMAD.U32 R3, RZ, RZ, UR4 ;  /* 0x00000004ff037e24 */ /* 0x000fcc000f8e00ff */
        /* <DEDUP_REMOVED lines=8> */
.L_x_4152:
[----:B------:R-:W-:-:S13]  /*1430*/  ISETP.NE.AND P0, PT, R8, 0x1, PT ;  /* 0x000000010800780c */ /* 0x000fda0003f05270 */
[----:B------:R-:W1:Y:S02]  /*1440*/  @P0 LDC.64 R4, c[0x0][0xae0] ;  /* 0x0002b800ff040b82 */ /* 0x000e640000000a00 */
[----:B-1----:R-:W-:-:S05]  /*1450*/  @P0 IMAD.HI.U32 R4, R3, R4, RZ ;  /* 0x0000000403040227 */ /* 0x002fca00078e00ff */
[----:B------:R-:W-:-:S07]  /*1460*/  @P0 SHF.R.U32.HI R3, RZ, R5, R4 ;  /* 0x00000005ff030219 */ /* 0x000fce0000011604 */
.L_x_4153:
[----:B------:R-:W-:-:S05]  /*1470*/  IMAD R3, R3, R8, R8 ;  /* 0x0000000803037224 */ /* 0x000fca00078e0208 */
[----:B------:R-:W-:-:S07]  /*1480*/  VIMNMX R0, R0, R3, PT ;  /* 0x0000000300007248 */ /* 0x000fce0003fe0100 */
.L_x_4151:
        /* <DEDUP_REMOVED lines=8> */
[----:B------:R-:W-:Y:S01]  /*1510*/  IMAD.U32 R4, RZ, RZ, UR5 ;  /* 0x00000005ff047e24 */ /* 0x000fe2000f8e00ff */
        /* <DEDUP_REMOVED lines=12> */
.L_x_4155:
[----:B------:R-:W-:-:S13]  /*15e0*/  ISETP.NE.AND P0, PT, R8, 0x1, PT ;  /* 0x000000010800780c */ /* 0x000fda0003f05270 */
[----:B------:R-:W1:Y:S02]  /*15f0*/  @P0 LDC.64 R6, c[0x0][0xae0] ;  /* 0x0002b800ff060b82 */ /* 0x000e640000000a00 */
[----:B-1----:R-:W-:-:S05]  /*1600*/  @P0 IMAD.HI.U32 R6, R3, R6, RZ ;  /* 0x0000000603060227 */ /* 0x002fca00078e00ff */
[----:B------:R-:W-:-:S07]  /*1610*/  @P0 SHF.R.U32.HI R3, RZ, R7, R6 ;  /* 0x00000007ff030219 */ /* 0x000fce0000011606 */
.L_x_4156:
[----:B------:R-:W-:-:S05]  /*1620*/  IMAD R3, R3, R8, RZ ;  /* 0x0000000803037224 */ /* 0x000fca00078e02ff */
[----:B------:R-:W-:-:S07]  /*1630*/  VIMNMX R4, R4, R3, !PT ;  /* 0x0000000304047248 */ /* 0x000fce0007fe0100 */
.L_x_4154:
[----:B------:R-:W-:Y:S01]  /*1640*/  SHF.R.S32.HI R3, RZ, 0x1f, R4 ;  /* 0x0000001fff037819 */ /* 0x000fe20000011404 */
[----:B------:R-:W-:Y:S01]  /*1650*/  IMAD.MOV.U32 R18, RZ, RZ, RZ ;  /* 0x000000ffff127224 */ /* 0x000fe200078e00ff */
[----:B------:R-:W-:Y:S02]  /*1660*/  PLOP3.LUT P0, PT, PT, PT, PT, 0x80, 0x0 ;  /* 0x000000000000781c */ /* 0x000fe40003f0f070 */
[----:B------:R-:W-:Y:S02]  /*1670*/  CS2R R150, SRZ ;  /* 0x0000000000967805 */ /* 0x000fe4000001ff00 */
[----:B------:R-:W-:Y:S02]  /*1680*/  LEA.HI R4, R3, R4, RZ, 0x6 ;  /* 0x0000000403047211 */ /* 0x000fe400078f30ff */
[----:B------:R-:W-:Y:S02]  /*1690*/  CS2R R148, SRZ ;  /* 0x0000000000947805 */ /* 0x000fe4000001ff00 */
[----:B------:R-:W-:-:S02]  /*16a0*/  MOV R3, RZ ;  /* 0x000000ff00037202 */ /* 0x000fc40000000f00 */
        /* <DEDUP_REMOVED lines=66> */
[----:B------:R-:W-:Y:S06]  /*1ad0*/  @!P1 BRA `(.L_x_4157) ;  /* 0x0000010c00549947 */ /* 0x000fec0003800000 */
[----:B------:R-:W1:Y:S01]  /*1ae0*/  SHFL.IDX PT, R3, R187, RZ, 0x1f ;  /* 0x00001fffbb037589 */ /* 0x000e6200000e0000 */
[----:B------:R-:W-:Y:S01]  /*1af0*/  UIADD3 UR4, UR36, 0x36400, URZ ;  /* 0x0003640024047890 */ /* 0x000fe2000fffe03f */
[----:B------:R-:W-:Y:S01]  /*1b00*/  UMOV UR17, 0x40000040 ;  /* 0x4000004000117882 */ /* 0x000fe20000000000 */
[----:B------:R-:W-:Y:S02]  /*1b10*/  BAR.SYNC.DEFER_BLOCKING 0xe, 0x100 ;  /* 0x0384000000007b1d */ /* 0x000fe40000010000 */
[----:B------:R-:W-:-:S04]  /*1b20*/  USHF.R.U32.HI UR4, URZ, 0x4, UR4 ;  /* 0x000000043f047899 */ /* 0x000fc80008011604 */
[----:B------:R-:W-:Y:S01]  /*1b30*/  ULOP3.LUT UR4, UR4, 0x3fff, URZ, 0xc0, !UPT ;  /* 0x00003fff04047892 */ /* 0x000fe2000f8ec03f */
[----:B------:R-:W-:Y:S01]  /*1b40*/  UMOV UR19, 0x40000040 ;  /* 0x4000004000137882 */ /* 0x000fe20000000000 */
[----:B------:R-:W-:Y:S02]  /*1b50*/  UMOV UR5, 0x40000040 ;  /* 0x4000004000057882 */ /* 0x000fe40000000000 */
[----:B------:R-:W-:Y:S01]  /*1b60*/  ULOP3.LUT UR16, UR4, 0x10000, URZ, 0xfc, !UPT ;  /* 0x0001000004107892 */ /* 0x000fe2000f8efc3f */
[----:B------:R-:W2:Y:S01]  /*1b70*/  S2R R8, SR_TID.X ;  /* 0x0000000000087919 */ /* 0x000ea20000002100 */
[----:B------:R-:W-:Y:S01]  /*1b80*/  UMOV UR7, 0x40000040 ;  /* 0x4000004000077882 */ /* 0x000fe20000000000 */
[----:B------:R-:W-:Y:S01]  /*1b90*/  UMOV UR9, 0x40000040 ;  /* 0x4000004000097882 */ /* 0x000fe20000000000 */
[----:B------:R-:W-:Y:S02]  /*1ba0*/  UIADD3 UR4, UR16, 0x2, URZ ;  /* 0x0000000210047890 */ /* 0x000fe4000fffe03f */
[----:B------:R-:W-:Y:S01]  /*1bb0*/  UIADD3 UR8, UR16, 0x4, URZ ;  /* 0x0000000410087890 */ /* 0x000fe2000fffe03f */
[----:B------:R-:W-:Y:S01]  /*1bc0*/  UMOV UR11, 0x40000040 ;  /* 0x40000040000b7882 */ /* 0x000fe20000000000 */
[----:B------:R-:W-:Y:S01]  /*1bd0*/  UIADD3 UR12, UR16, 0x6, URZ ;  /* 0x00000006100c7890 */ /* 0x000fe2000fffe03f */
[----:B-1----:R-:W-:Y:S01]  /*1be0*/  LEA.HI R5, R3, R3, RZ, 0x1 ;  /* 0x0000000303057211 */ /* 0x002fe200078f08ff */
[----:B------:R-:W-:Y:S01]  /*1bf0*/  UMOV UR13, 0x40000040 ;  /* 0x40000040000d7882 */ /* 0x000fe20000000000 */
[----:B------:R-:W-:-:S02]  /*1c00*/  UMOV UR15, 0x40000040 ;  /* 0x40000040000f7882 */ /* 0x000fc40000000000 */
[----:B------:R-:W-:Y:S01]  /*1c10*/  LOP3.LUT R6, R5, 0x1fffe, RZ, 0xc0, !PT ;  /* 0x0001fffe05067812 */ /* 0x000fe200078ec0ff */
[----:B------:R-:W-:-:S04]  /*1c20*/  WARPGROUP.ARRIVE ;  /* 0x00000000000079c5 */ /* 0x000fc80000000000 */
[----:B------:R-:W-:-:S05]  /*1c30*/  IMAD.IADD R6, R3, 0x1, -R6 ;  /* 0x0000000103067824 */ /* 0x000fca00078e0a06 */
[----:B------:R-:W-:-:S05]  /*1c40*/  LEA R6, R6, UR36, 0xf ;  /* 0x0000002406067c11 */ /* 0x000fca000f8e78ff */
[----:B------:R-:W-:Y:S01]  /*1c50*/  VIADD R6, R6, 0x400 ;  /* 0x0000040006067836 */ /* 0x000fe20000000000 */
[----:B--2---:R-:W-:-:S04]  /*1c60*/  LOP3.LUT R8, R8, 0x7f, RZ, 0xc0, !PT ;  /* 0x0000007f08087812 */ /* 0x004fc800078ec0ff */
[----:B------:R-:W-:Y:S02]  /*1c70*/  SHF.R.U32.HI R6, RZ, 0x4, R6 ;  /* 0x00000004ff067819 */ /* 0x000fe40000011606 */
[----:B------:R-:W-:Y:S02]  /*1c80*/  ISETP.NE.AND P1, PT, R8, RZ, PT ;  /* 0x000000ff0800720c */ /* 0x000fe40003f25270 */
[----:B------:R-:W-:-:S04]  /*1c90*/  LOP3.LUT R6, R6, 0x3fff, RZ, 0xc0, !PT ;  /* 0x00003fff06067812 */ /* 0x000fc800078ec0ff */
[----:B------:R-:W-:-:S05]  /*1ca0*/  LOP3.LUT R7, R6, 0x2000000, RZ, 0xfc, !PT ;  /* 0x0200000006077812 */ /* 0x000fca00078efcff */
[----:B------:R-:W-:-:S04]  /*1cb0*/  IMAD R3, R2, 0x1000, R7 ;  /* 0x0000100002037824 */ /* 0x000fc800078e0207 */
[C---:B------:R-:W-:Y:S01]  /*1cc0*/  VIADD R5, R3.reuse, 0x80 ;  /* 0x0000008003057836 */ /* 0x040fe20000000000 */
[----:B------:R-:W-:-:S04]  /*1cd0*/  R2UR UR18, R3 ;  /* 0x00000000031272ca */ /* 0x000fc800000e0000 */
[----:B------:R-:W-:Y:S01]  /*1ce0*/  R2UR UR6, R5 ;  /* 0x00000000050672ca */ /* 0x000fe200000e0000 */
[C---:B------:R-:W-:Y:S01]  /*1cf0*/  VIADD R5, R3.reuse, 0x100 ;  /* 0x0000010003057836 */ /* 0x040fe20000000000 */
[----:B------:R-:W-:-:S04]  /*1d00*/  IADD3 R3, R3, 0x180, RZ ;  /* 0x0000018003037810 */ /* 0x000fc80007ffe0ff */
[----:B------:R-:W-:Y:S01]  /*1d10*/  R2UR UR10, R5 ;  /* 0x00000000050a72ca */ /* 0x000fe200000e0000 */
[----:B------:R-:W-:Y:S01]  /*1d20*/  VIADD R5, R0, 0xfffffffe ;  /* 0xfffffffe00057836 */ /* 0x000fe20000000000 */
[----:B------:R-:W-:Y:S01]  /*1d30*/  R2UR UR14, R3 ;  /* 0x00000000030e72ca */ /* 0x000fe200000e0000 */
[----:B------:R-:W-:Y:S01]  /*1d40*/  HGMMA.64x256x16.F32 R24, gdesc[UR16].tnspB, RZ, !UPT, gsb0 ;  /* 0x43e00000101879f0 */ /* 0x000fe2000c0008ff */
[----:B------:R-:W-:Y:S02]  /*1d50*/  @!P1 LEA R3, R2, UR36, 0x3 ;  /* 0x0000002402039c11 */ /* 0x000fe4000f8e18ff */
[----:B------:R-:W-:-:S03]  /*1d60*/  ISETP.GE.AND P0, PT, R5, R4, PT ;  /* 0x000000040500720c */ /* 0x000fc60003f06270 */
[----:B------:R-:W-:-:S05]  /*1d70*/  @!P1 VIADD R3, R3, 0x38860 ;  /* 0x0003886003039836 */ /* 0x000fca0000000000 */
        /* <DEDUP_REMOVED lines=16> */
.L_x_4159:
[----:B------:R-:W-:Y:S01]  /*1e80*/  BAR.SYNC.DEFER_BLOCKING 0xe, 0x100 ;  /* 0x0384000000007b1d */ /* 0x000fe20000010000 */
[C---:B--2---:R-:W-:Y:S01]  /*1e90*/  IMAD R0, R2.reuse, 0x40, R19 ;  /* 0x0000004002007824 */ /* 0x044fe200078e0213 */
[C---:B------:R-:W-:Y:S01]  /*1ea0*/  ISETP.GT.AND P2, PT, R5.reuse, R4, PT ;  /* 0x000000040500720c */ /* 0x040fe20003f44270 */
[----:B------:R-:W-:Y:S02]  /*1eb0*/  VIADD R2, R2, 0x1 ;  /* 0x0000000102027836 */ /* 0x000fe40000000000 */
[----:B------:R-:W-:Y:S01]  /*1ec0*/  VIADD R5, R5, 0xffffffff ;  /* 0xffffffff05057836 */ /* 0x000fe20000000000 */
[----:B------:R-:W-:Y:S01]  /*1ed0*/  LEA R0, R0, UR36, 0x2 ;  /* 0x0000002400007c11 */ /* 0x000fe2000f8e10ff */
[----:B------:R-:W-:Y:S01]  /*1ee0*/  UMOV UR19, 0x40000040 ;  /* 0x4000004000137882 */ /* 0x000fe20000000000 */
[C---:B------:R-:W-:Y:S01]  /*1ef0*/  ISETP.NE.AND P0, PT, R2.reuse, 0x2, PT ;  /* 0x000000020200780c */ /* 0x040fe20003f05270 */
[----:B------:R-:W-:Y:S01]  /*1f00*/  UMOV UR7, 0x40000040 ;  /* 0x4000004000077882 */ /* 0x000fe20000000000 */
[----:B------:R-:W-:Y:S01]  /*1f10*/  UMOV UR11, 0x40000040 ;  /* 0x40000040000b7882 */ /* 0x000fe20000000000 */
[----:B------:R-:W-:Y:S01]  /*1f20*/  UMOV UR15, 0x40000040 ;  /* 0x40000040000f7882 */ /* 0x000fe20000000000 */
[----:B------:R-:W-:Y:S01]  /*1f30*/  SEL R2, R2, RZ, P0 ;  /* 0x000000ff02027207 */ /* 0x000fe20000000000 */
[----:B-1----:R-:W1:Y:S04]  /*1f40*/  LDS R3, [R0+0x38400] ;  /* 0x0384000000037984 */ /* 0x002e680000000800 */
        /* <DEDUP_REMOVED lines=133> */
[----:B------:R-:W-:Y:S01]  /*27a0*/  R2UR UR6, R3 ;  /* 0x00000000030672ca */ /* 0x000fe200000e0000 */
[C---:B------:R-:W-:Y:S01]  /*27b0*/  VIADD R3, R0.reuse, 0x100 ;  /* 0x0000010000037836 */ /* 0x040fe20000000000 */
[----:B------:R-:W-:-:S03]  /*27c0*/  IADD3 R0, R0, 0x180, RZ ;  /* 0x0000018000007810 */ /* 0x000fc60007ffe0ff */
[----:B------:R-:W-:Y:S01]  /*27d0*/  HGMMA.64x256x16.F32 R24, gdesc[UR16].tnspB, R24, gsb0 ;  /* 0x43e00000101879f0 */ /* 0x000fe20008000818 */
[----:B------:R-:W-:Y:S02]  /*27e0*/  R2UR UR10, R3 ;  /* 0x00000000030a72ca */ /* 0x000fe400000e0000 */
[----:B------:R-:W-:Y:S02]  /*27f0*/  R2UR UR14, R0 ;  /* 0x00000000000e72ca */ /* 0x000fe400000e0000 */
[----:B------:R-:W-:Y:S02]  /*2800*/  @!P1 LEA R0, R2, UR36, 0x3 ;  /* 0x0000002402009c11 */ /* 0x000fe4000f8e18ff */
[----:B------:R-:W-:-:S03]  /*2810*/  SEL R3, RZ, 0x1, P0 ;  /* 0x00000001ff037807 */ /* 0x000fc60000000000 */
[----:B------:R-:W-:Y:S01]  /*2820*/  @!P1 VIADD R0, R0, 0x38860 ;  /* 0x0003886000009836 */ /* 0x000fe20000000000 */
[----:B------:R-:W-:-:S04]  /*2830*/  LOP3.LUT R16, R16, R3, RZ, 0x3c, !PT ;  /* 0x0000000310107212 */ /* 0x000fc800078e3cff */
        /* <DEDUP_REMOVED lines=16> */
.L_x_4158:
[----:B------:R-:W-:Y:S01]  /*2940*/  BAR.SYNC.DEFER_BLOCKING 0xe, 0x100 ;  /* 0x0384000000007b1d */ /* 0x000fe20000010000 */
[C---:B--2---:R-:W-:Y:S01]  /*2950*/  IMAD R0, R2.reuse, 0x40, R19 ;  /* 0x0000004002007824 */ /* 0x044fe200078e0213 */
[----:B------:R-:W-:Y:S01]  /*2960*/  PLOP3.LUT P0, PT, PT, PT, PT, 0x8, 0x0 ;  /* 0x000000000000781c */ /* 0x000fe20003f0e170 */
[----:B------:R-:W-:Y:S02]  /*2970*/  VIADD R2, R2, 0x1 ;  /* 0x0000000102027836 */ /* 0x000fe40000000000 */
[----:B------:R-:W-:Y:S01]  /*2980*/  IMAD.MOV.U32 R18, RZ, RZ, RZ ;  /* 0x000000ffff127224 */ /* 0x000fe200078e00ff */
[----:B------:R-:W-:Y:S02]  /*2990*/  LEA R4, R0, UR36, 0x2 ;  /* 0x0000002400047c11 */ /* 0x000fe4000f8e10ff */
[----:B------:R-:W-:-:S04]  /*29a0*/  ISETP.NE.AND P1, PT, R2, 0x2, PT ;  /* 0x000000020200780c */ /* 0x000fc80003f25270 */
[----:B------:R-:W-:Y:S02]  /*29b0*/  SEL R5, RZ, 0x1, P1 ;  /* 0x00000001ff057807 */ /* 0x000fe40000800000 */
[----:B------:R-:W-:Y:S02]  /*29c0*/  SEL R2, R2, RZ, P1 ;  /* 0x000000ff02027207 */ /* 0x000fe40000800000 */
[----:B------:R-:W-:Y:S01]  /*29d0*/  LOP3.LUT R16, R16, R5, RZ, 0x3c, !PT ;  /* 0x0000000510107212 */ /* 0x000fe200078e3cff */
[----:B-1----:R-:W1:Y:S04]  /*29e0*/  LDS R3, [R4+0x38400] ;  /* 0x0384000004037984 */ /* 0x002e680000000800 */
        /* <DEDUP_REMOVED lines=132> */
.L_x_4150:
        /* <DEDUP_REMOVED lines=14> */
.L_x_4161:
[----:B------:R-:W-:-:S11]  /*3310*/  UISETP.NE.AND UP0, UPT, UR11, 0x1, UPT ;  /* 0x000000010b00788c */ /* 0x000fd6000bf05270 */
[----:B------:R-:W-:Y:S02]  /*3320*/  @UP0 ULDC.64 UR12, c[0x0][0xae0] ;  /* 0x0002b800000c0ab9 */ /* 0x000fe40000000a00 */
[----:B------:R-:W-:-:S04]  /*3330*/  UIMAD.WIDE.U32 UR4, UR6, UR12, URZ ;  /* 0x0000000c060472a5 */ /* 0x000fc8000f8e003f */
[----:B------:R-:W-:-:S12]  /*3340*/  @UP0 USHF.R.U32.HI UR6, URZ, UR13, UR5 ;  /* 0x0000000d3f060299 */ /* 0x000fd80008011605 */
.L_x_4162:
[----:B------:R-:W-:-:S06]  /*3350*/  UIMAD UR6, UR6, UR11, UR11 ;  /* 0x0000000b060672a4 */ /* 0x000fcc000f8e020b */
[----:B------:R-:W-:-:S07]  /*3360*/  VIMNMX R0, R0, UR6, PT ;  /* 0x0000000600007c48 */ /* 0x000fce000bfe0100 */
.L_x_4160:
        /* <DEDUP_REMOVED lines=20> */
.L_x_4164:
[----:B------:R-:W-:-:S11]  /*34b0*/  UISETP.NE.AND UP0, UPT, UR11, 0x1, UPT ;  /* 0x000000010b00788c */ /* 0x000fd6000bf05270 */
[----:B------:R-:W-:Y:S02]  /*34c0*/  @UP0 ULDC.64 UR12, c[0x0][0xae0] ;  /* 0x0002b800000c0ab9 */ /* 0x000fe40000000a00 */
[----:B------:R-:W-:-:S04]  /*34d0*/  UIMAD.WIDE.U32 UR4, UR6, UR12, URZ ;  /* 0x0000000c060472a5 */ /* 0x000fc8000f8e003f */
[----:B------:R-:W-:-:S12]  /*34e0*/  @UP0 USHF.R.U32.HI UR6, URZ, UR13, UR5 ;  /* 0x0000000d3f060299 */ /* 0x000fd80008011605 */
.L_x_4165:
[----:B------:R-:W-:-:S04]  /*34f0*/  UIMAD UR6, UR6, UR11, URZ ;  /* 0x0000000b060672a4 */ /* 0x000fc8000f8e023f */
[----:B------:R-:W-:-:S04]  /*3500*/  UISETP.LT.AND UP0, UPT, UR8, UR6, UPT ;  /* 0x000000060800728c */ /* 0x000fc8000bf01270 */
[----:B------:R-:W-:-:S12]  /*3510*/  USEL UR8, UR8, UR6, !UP0 ;  /* 0x0000000608087287 */ /* 0x000fd8000c000000 */
.L_x_4163:
[----:B------:R-:W-:Y:S01]  /*3520*/  USHF.R.S32.HI UR4, URZ, 0x1f, UR8 ;  /* 0x0000001f3f047899 */ /* 0x000fe20008011408 */
[----:B------:R-:W-:Y:S01]  /*3530*/  PLOP3.LUT P0, PT, PT, PT, PT, 0x80, 0x0 ;  /* 0x000000000000781c */ /* 0x000fe20003f0f070 */
[----:B------:R-:W-:Y:S01]  /*3540*/  IMAD.MOV.U32 R3, RZ, RZ, RZ ;  /* 0x000000ffff037224 */ /* 0x000fe200078e00ff */
        /* <DEDUP_REMOVED lines=19> */
[----:B------:R-:W-:Y:S02]  /*3680*/  ISETP.GT.AND P1, PT, R168, UR37, PT ;  /* 0x00000025a8007c0c */ /* 0x000fe4000bf24270 */
        /* <DEDUP_REMOVED lines=51> */
[----:B------:R-:W-:Y:S06]  /*39c0*/  @!P1 BRA `(.L_x_4157) ;  /* 0x000000ec00989947 */ /* 0x000fec0003800000 */
[----:B------:R-:W1:Y:S01]  /*39d0*/  SHFL.IDX PT, R0, R187, RZ, 0x1f ;  /* 0x00001fffbb007589 */ /* 0x000e6200000e0000 */
[----:B------:R-:W-:-:S04]  /*39e0*/  UIADD3 UR4, UR36, 0x36400, URZ ;  /* 0x0003640024047890 */ /* 0x000fc8000fffe03f */
[----:B------:R-:W-:-:S06]  /*39f0*/  ULOP3.LUT UP0, URZ, UR4, 0x3ff, URZ, 0xc0, !UPT ;  /* 0x000003ff043f7892 */ /* 0x000fcc000f80c03f */
[----:B------:R-:W-:Y:S02]  /*3a00*/  PLOP3.LUT P0, PT, PT, PT, UP0, 0x80, 0x0 ;  /* 0x000000000000781c */ /* 0x000fe40003f0f008 */
[----:B-1----:R-:W-:-:S04]  /*3a10*/  LEA.HI R3, R0, R0, RZ, 0x1 ;  /* 0x0000000000037211 */ /* 0x002fc800078f08ff */
[----:B------:R-:W-:-:S05]  /*3a20*/  LOP3.LUT R3, R3, 0x1fffe, RZ, 0xc0, !PT ;  /* 0x0001fffe03037812 */ /* 0x000fca00078ec0ff */
[----:B------:R-:W-:-:S05]  /*3a30*/  IMAD.IADD R3, R0, 0x1, -R3 ;  /* 0x0000000100037824 */ /* 0x000fca00078e0a03 */
[----:B------:R-:W-:-:S05]  /*3a40*/  LEA R3, R3, UR36, 0xf ;  /* 0x0000002403037c11 */ /* 0x000fca000f8e78ff */
[----:B------:R-:W-:-:S05]  /*3a50*/  VIADD R3, R3, 0x400 ;  /* 0x0000040003037836 */ /* 0x000fca0000000000 */
[----:B------:R-:W-:-:S04]  /*3a60*/  SHF.R.U32.HI R3, RZ, 0x4, R3 ;  /* 0x00000004ff037819 */ /* 0x000fc80000011603 */
[----:B------:R-:W-:-:S04]  /*3a70*/  LOP3.LUT R3, R3, 0x3fff, RZ, 0xc0, !PT ;  /* 0x00003fff03037812 */ /* 0x000fc800078ec0ff */
[----:B------:R-:W-:Y:S01]  /*3a80*/  LOP3.LUT R18, R3, 0x2000000, RZ, 0xfc, !PT ;  /* 0x0200000003127812 */ /* 0x000fe200078efcff */
[----:B------:R-:W-:Y:S06]  /*3a90*/  @!P0 BRA `(.L_x_4166) ;  /* 0x0000000000408947 */ /* 0x000fec0003800000 */
        /* <DEDUP_REMOVED lines=13> */
[----:B-1----:R-:W-:-:S07]  /*3b70*/  IMAD.MOV.U32 R13, RZ, RZ, RZ ;  /* 0x000000ffff0d7224 */ /* 0x002fce00078e00ff */
[----:B------:R-:W-:-:S07]  /*3b80*/  LEPC R20, `(.L_x_4166) ;  /* 0x000000001014794e */ /* 0x000fce0000000000 */
[----:B--2---:R-:W-:Y:S05]  /*3b90*/  CALL.ABS.NOINC R14 ;  /* 0x000000000e007343 */ /* 0x004fea0003c00000 */
.L_x_4166:
[----:B------:R-:W-:Y:S01]  /*3ba0*/  ULEA.HI UR4, UR46, UR46, URZ, 0x1 ;  /* 0x0000002e2e047291 */ /* 0x000fe2000f8f083f */
[----:B------:R-:W-:-:S03]  /*3bb0*/  MOV R3, UR48 ;  /* 0x0000003000037c02 */ /* 0x000fc60008000f00 */
[----:B------:R-:W-:Y:S01]  /*3bc0*/  ULOP3.LUT UR4, UR4, 0xfffffffe, URZ, 0xc0, !UPT ;  /* 0xfffffffe04047892 */ /* 0x000fe2000f8ec03f */
[----:B------:R-:W-:-:S03]  /*3bd0*/  ISETP.NE.AND P0, PT, R3, 0x3, PT ;  /* 0x000000030300780c */ /* 0x000fc60003f05270 */
[----:B------:R-:W-:-:S06]  /*3be0*/  UIADD3 UR4, UR46, -UR4, URZ ;  /* 0x800000042e047290 */ /* 0x000fcc000fffe03f */
[----:B------:R-:W-:-:S05]  /*3bf0*/  IMAD.U32 R0, RZ, RZ, UR4 ;  /* 0x00000004ff007e24 */ /* 0x000fca000f8e00ff */
[----:B------:R-:W-:-:S04]  /*3c00*/  SHF.L.U32 R0, R0, 0x1f, RZ ;  /* 0x0000001f00007819 */ /* 0x000fc800000006ff */
[----:B------:R-:W1:Y:S02]  /*3c10*/  SYNCS.PHASECHK.TRANS64.TRYWAIT P1, [UR36+0x38800], R0 ;  /* 0x03880000ff0075a7 */ /* 0x000e640008020164 */
[----:B-1----:R-:W-:Y:S05]  /*3c20*/  @!P1 BRA `(.L_x_4167) ;  /* 0x0000013c00b89947 */ /* 0x002fea0003800000 */
.L_x_4314:
[----:B------:R-:W-:Y:S05]  /*3c30*/  @!P0 BRA `(.L_x_4168) ;  /* 0x0000000000048947 */ /* 0x000fea0003800000 */
[----:B------:R-:W-:Y:S01]  /*3c40*/  BPT.TRAP 0x1 ;  /* 0x000000040000795c */ /* 0x000fe20000300000 */
.L_x_4168:
[----:B------:R-:W-:Y:S02]  /*3c50*/  LEA R6, R2, UR36, 0x3 ;  /* 0x0000002402067c11 */ /* 0x000fe4000f8e18ff */
[----:B------:R-:W-:-:S04]  /*3c60*/  SHF.L.U32 R7, R16, 0x1f, RZ ;  /* 0x0000001f10077819 */ /* 0x000fc800000006ff */
[----:B------:R2:W3:Y:S01]  /*3c70*/  SYNCS.PHASECHK.TRANS64.TRYWAIT P1, [R6+URZ+0x38830], R7 ;  /* 0x03883007060075a7 */ /* 0x0004e2000802017f */
[----:B------:R-:W-:Y:S05]  /*3c80*/  @!P0 BRA `(.L_x_4169) ;  /* 0x0000000000048947 */ /* 0x000fea0003800000 */
[----:B------:R-:W-:Y:S01]  /*3c90*/  BPT.TRAP 0x1 ;  /* 0x000000040000795c */ /* 0x000fe20000300000 */
.L_x_4169:
[----:B---3--:R-:W-:Y:S05]  /*3ca0*/  @P1 BRA `(.L_x_4170) ;  /* 0x0000000000081947 */ /* 0x008fea0003800000 */
[----:B------:R-:W3:Y:S02]  /*3cb0*/  SYNCS.PHASECHK.TRANS64.TRYWAIT P1, [R6+URZ+0x38830], R7 ;  /* 0x03883007060075a7 */ /* 0x000ee4000802017f */
[----:B---3--:R-:W-:Y:S05]  /*3cc0*/  @!P1 BRA `(.L_x_4171) ;  /* 0x0000013c00a89947 */ /* 0x008fea0003800000 */
.L_x_4170:
[----:B------:R-:W-:-:S04]  /*3cd0*/  UIADD3 UR4, UR36, 0x22400, URZ ;  /* 0x0002240024047890 */ /* 0x000fc8000fffe03f */
[----:B------:R-:W-:-:S04]  /*3ce0*/  USHF.R.U32.HI UR4, URZ, 0x4, UR4 ;  /* 0x000000043f047899 */ /* 0x000fc80008011604 */
[----:B------:R-:W-:-:S06]  /*3cf0*/  ULOP3.LUT UR4, UR4, 0x3fff, URZ, 0xc0, !UPT ;  /* 0x00003fff04047892 */ /* 0x000fcc000f8ec03f */
[----:B------:R-:W-:Y:S01]  /*3d00*/  IMAD.U32 R4, RZ, RZ, UR4 ;  /* 0x00000004ff047e24 */ /* 0x000fe2000f8e00ff */
        /* <DEDUP_REMOVED lines=36> */
.L_x_4315:
[----:B------:R-:W-:Y:S05]  /*3f50*/  @!P0 BRA `(.L_x_4173) ;  /* 0x0000000000048947 */ /* 0x000fea0003800000 */
[----:B------:R-:W-:Y:S01]  /*3f60*/  BPT.TRAP 0x1 ;  /* 0x000000040000795c */ /* 0x000fe20000300000 */
.L_x_4173:
[----:B------:R4:W1:Y:S01]  /*3f70*/  SYNCS.PHASECHK.TRANS64.TRYWAIT P1, [R6+URZ+0x38850], R7 ;  /* 0x03885007060075a7 */ /* 0x000862000802017f */
[----:B------:R-:W-:Y:S05]  /*3f80*/  @!P0 BRA `(.L_x_4174) ;  /* 0x0000000000048947 */ /* 0x000fea0003800000 */
[----:B------:R-:W-:Y:S01]  /*3f90*/  BPT.TRAP 0x1 ;  /* 0x000000040000795c */ /* 0x000fe20000300000 */
.L_x_4174:
[----:B-1----:R-:W-:-:S04]  /*3fa0*/  IMAD.U32 R3, RZ, RZ, UR36 ;  /* 0x00000024ff037e24 */ /* 0x002fc8000f8e00ff */
[C---:B------:R-:W-:Y:S02]  /*3fb0*/  VIADD R0, R3.reuse, 0x400 ;  /* 0x0000040003007836 */ /* 0x040fe40000000000 */
[----:B------:R-:W-:-:S03]  /*3fc0*/  VIADD R3, R3, 0x26400 ;  /* 0x0002640003037836 */ /* 0x000fc60000000000 */
        /* <DEDUP_REMOVED lines=10> */
.L_x_4175:
[C---:B------:R-:W-:Y:S01]  /*4070*/  R2UR UR24, R0.reuse ;  /* 0x00000000001872ca */ /* 0x040fe200000e0000 */
[----:B------:R-:W-:Y:S01]  /*4080*/  WARPGROUP.ARRIVE ;  /* 0x00000000000079c5 */ /* 0x000fe20000000000 */
[C---:B------:R-:W-:Y:S01]  /*4090*/  R2UR UR26, R5.reuse ;  /* 0x00000000051a72ca */ /* 0x040fe200000e0000 */
[----:B------:R-:W-:Y:S01]  /*40a0*/  UMOV UR25, 0x40000040 ;  /* 0x4000004000197882 */ /* 0x000fe20000000000 */
[----:B------:R-:W-:Y:S01]  /*40b0*/  UMOV UR27, 0x40000040 ;  /* 0x40000040001b7882 */ /* 0x000fe20000000000 */
[----:B------:R-:W-:Y:S01]  /*40c0*/  VIADD R8, R0, 0x2 ;  /* 0x0000000200087836 */ /* 0x000fe20000000000 */
[----:B--234-:R-:W-:Y:S01]  /*40d0*/  IADD3 R7, R5, 0x2, RZ ;  /* 0x0000000205077810 */ /* 0x01cfe20007ffe0ff */
[----:B------:R-:W-:Y:S01]  /*40e0*/  UMOV UR5, 0x40000040 ;  /* 0x4000004000057882 */ /* 0x000fe20000000000 */
[----:B------:R-:W-:Y:S01]  /*40f0*/  UMOV UR7, 0x40000040 ;  /* 0x4000004000077882 */ /* 0x000fe20000000000 */
[----:B------:R-:W1:Y:S01]  /*4100*/  S2R R9, SR_TID.X ;  /* 0x0000000000097919 */ /* 0x000e620000002100 */
[----:B------:R-:W-:Y:S01]  /*4110*/  R2UR UR4, R8 ;  /* 0x00000000080472ca */ /* 0x000fe200000e0000 */
[----:B------:R-:W-:Y:S01]  /*4120*/  VIADD R8, R0, 0x4 ;  /* 0x0000000400087836 */ /* 0x000fe20000000000 */
[----:B------:R-:W-:Y:S01]  /*4130*/  R2UR UR6, R7 ;  /* 0x00000000070672ca */ /* 0x000fe200000e0000 */
[C---:B------:R-:W-:Y:S01]  /*4140*/  VIADD R7, R5.reuse, 0x4 ;  /* 0x0000000405077836 */ /* 0x040fe20000000000 */
[----:B------:R-:W2:Y:S01]  /*4150*/  S2R R14, SR_TID.X ;  /* 0x00000000000e7919 */ /* 0x000ea20000002100 */
[----:B------:R-:W-:Y:S01]  /*4160*/  HGMMA.64x64x16.F32 R24, gdesc[UR24], R24, gsb0 ;  /* 0x00e00000181879f0 */ /* 0x000fe20008000818 */
[----:B------:R-:W-:Y:S01]  /*4170*/  VIADD R10, R5, 0x800 ;  /* 0x00000800050a7836 */ /* 0x000fe20000000000 */
[----:B-1----:R-:W-:-:S02]  /*4180*/  SHF.R.U32.HI R9, RZ, 0x7, R9 ;  /* 0x00000007ff097819 */ /* 0x002fc40000011609 */
        /* <DEDUP_REMOVED lines=125> */
[----:B------:R-:W1:Y:S01]  /*4960*/  SHFL.IDX PT, R7, R9, RZ, 0x1f ;  /* 0x00001fff09077589 */ /* 0x000e6200000e0000 */
[----:B------:R-:W-:Y:S01]  /*4970*/  VIADD R8, R0, 0x800 ;  /* 0x0000080000087836 */ /* 0x000fe20000000000 */
[----:B-1----:R-:W-:-:S04]  /*4980*/  ISETP.GT.AND P1, PT, R7, 0x7f, PT ;  /* 0x0000007f0700780c */ /* 0x002fc80003f24270 */
        /* <DEDUP_REMOVED lines=12> */
[----:B------:R-:W-:-:S03]  /*4a50*/  SEL R11, R11, 0x6, !P1 ;  /* 0x000000060b0b7807 */ /* 0x000fc60004800000 */
[--C-:B------:R-:W-:Y:S02]  /*4a60*/  IMAD.IADD R12, R8, 0x1, R9.reuse ;  /* 0x00000001080c7824 */ /* 0x100fe400078e0209 */
[----:B------:R-:W-:Y:S02]  /*4a70*/  IMAD.IADD R13, R10, 0x1, R9 ;  /* 0x000000010a0d7824 */ /* 0x000fe400078e0209 */
[--C-:B------:R-:W-:Y:S02]  /*4a80*/  IMAD.IADD R8, R8, 0x1, R11.reuse ;  /* 0x0000000108087824 */ /* 0x100fe400078e020b */
        /* <DEDUP_REMOVED lines=41> */
[C---:B------:R-:W-:Y:S02]  /*4d20*/  IMAD.IADD R12, R9.reuse, 0x1, R8 ;  /* 0x00000001090c7824 */ /* 0x040fe400078e0208 */
[----:B------:R-:W-:Y:S02]  /*4d30*/  IMAD.IADD R13, R9, 0x1, R10 ;  /* 0x00000001090d7824 */ /* 0x000fe400078e020a */
        /* <DEDUP_REMOVED lines=32> */
[----:B------:R-:W-:Y:S02]  /*4f40*/  VIADD R10, R5, 0xc00 ;  /* 0x00000c00050a7836 */ /* 0x000fe40000000000 */
        /* <DEDUP_REMOVED lines=53> */
[C---:B------:R-:W-:Y:S01]  /*52a0*/  IADD3 R7, R9.reuse, R8, RZ ;  /* 0x0000000809077210 */ /* 0x040fe20007ffe0ff */
[----:B------:R-:W-:Y:S01]  /*52b0*/  IMAD.IADD R9, R9, 0x1, R10 ;  /* 0x0000000109097824 */ /* 0x000fe200078e020a */
[----:B------:R-:W1:Y:S01]  /*52c0*/  LDC.64 R12, c[0x0][0xad8] ;  /* 0x0002b600ff0c7b82 */ /* 0x000e620000000a00 */
[C---:B------:R-:W-:Y:S02]  /*52d0*/  IMAD.IADD R8, R11.reuse, 0x1, R8 ;  /* 0x000000010b087824 */ /* 0x040fe400078e0208 */
[----:B------:R-:W-:Y:S01]  /*52e0*/  IMAD.IADD R10, R11, 0x1, R10 ;  /* 0x000000010b0a7824 */ /* 0x000fe200078e020a */
[----:B-1----:R-:W-:Y:S01]  /*52f0*/  ISETP.GE.AND P2, PT, R13, 0x1, PT ;  /* 0x000000010d00780c */ /* 0x002fe20003f46270 */
[----:B------:R-:W-:-:S02]  /*5300*/  WARPGROUP.DEPBAR.LE gsb0, 0x0 ;  /* 0x00008000000079c5 */ /* 0x000fc40000010000 */
[----:B------:R-:W-:-:S06]  /*5310*/  WARPGROUP.ARRIVE ;  /* 0x00000000000079c5 */ /* 0x000fcc0000000000 */
[----:B------:R-:W-:Y:S01]  /*5320*/  HGMMA.64x64x16.F32 R24, gdesc[UR4], R24, gsb0 ;  /* 0x00e00000041879f0 */ /* 0x000fe20008000818 */
[----:B------:R-:W-:Y:S01]  /*5330*/  R2UR UR4, R7 ;  /* 0x00000000070472ca */ /* 0x000fe200000e0000 */
[----:B------:R-:W-:Y:S01]  /*5340*/  UMOV UR5, 0x40000040 ;  /* 0x4000004000057882 */ /* 0x000fe20000000000 */
[----:B------:R-:W-:Y:S01]  /*5350*/  R2UR UR6, R9 ;  /* 0x00000000090672ca */ /* 0x000fe200000e0000 */
[----:B------:R-:W-:Y:S01]  /*5360*/  UMOV UR7, 0x40000040 ;  /* 0x4000004000077882 */ /* 0x000fe20000000000 */
[----:B------:R-:W-:-:S05]  /*5370*/  IMAD.MOV.U32 R7, RZ, RZ, 0x40 ;  /* 0x00000040ff077424 */ /* 0x000fca00078e00ff */
[----:B------:R-:W-:-:S04]  /*5380*/  SEL R7, R7, 0x3e, P1 ;  /* 0x0000003e07077807 */ /* 0x000fc80000800000 */
        /* <DEDUP_REMOVED lines=9> */
[----:B------:R-:W-:Y:S02]  /*5420*/  SEL R8, R8, 0xf80, P1 ;  /* 0x00000f8008087807 */ /* 0x000fe40000800000 */
[----:B------:R-:W-:Y:S02]  /*5430*/  ISETP.NE.AND P1, PT, R14, RZ, PT ;  /* 0x000000ff0e00720c */ /* 0x000fe40003f25270 */
[----:B------:R-:W-:-:S04]  /*5440*/  LOP3.LUT R8, R8, 0x1e00, RZ, 0xc0, !PT ;  /* 0x00001e0008087812 */ /* 0x000fc800078ec0ff */
[CC--:B------:R-:W-:Y:S02]  /*5450*/  IADD3 R9, R7.reuse, R8.reuse, R0 ;  /* 0x0000000807097210 */ /* 0x0c0fe40007ffe000 */
[----:B------:R-:W-:Y:S01]  /*5460*/  IADD3 R5, R7, R8, R5 ;  /* 0x0000000807057210 */ /* 0x000fe20007ffe005 */
[----:B------:R-:W-:Y:S01]  /*5470*/  IMAD.MOV.U32 R7, RZ, RZ, -0x40 ;  /* 0xffffffc0ff077424 */ /* 0x000fe200078e00ff */
[----:B------:R-:W1:Y:S03]  /*5480*/  LDC R8, c[0x0][0x288] ;  /* 0x0000a200ff087b82 */ /* 0x000e660000000800 */
[----:B------:R-:W-:-:S04]  /*5490*/  IMAD R14, R168, R7, 0x41 ;  /* 0x00000041a80e7424 */ /* 0x000fc800078e0207 */
        /* <DEDUP_REMOVED lines=8> */
[----:B------:R-:W2:Y:S01]  /*5520*/  LDC R9, c[0x0][0x2e0] ;  /* 0x0000b800ff097b82 */ /* 0x000ea20000000800 */
[----:B------:R-:W-:-:S05]  /*5530*/  @!P1 VIADD R5, R6, 0x38840 ;  /* 0x0003884006059836 */ /* 0x000fca0000000000 */
[----:B------:R-:W-:Y:S01]  /*5540*/  @!P1 PRMT R5, RZ, 0x654, R5 ;  /* 0x00000654ff059816 */ /* 0x000fe20000000005 */
[----:B------:R-:W-:Y:S02]  /*5550*/  WARPGROUP.DEPBAR.LE gsb0, 0x0 ;  /* 0x00008000000079c5 */ /* 0x000fe40000010000 */
[----:B------:R-:W-:-:S06]  /*5560*/  WARPGROUP.ARRIVE ;  /* 0x00000000000079c5 */ /* 0x000fcc0000000000 */
[----:B------:R-:W-:Y:S01]  /*5570*/  HGMMA.64x64x16.F32 R24, gdesc[UR4], R24, gsb0 ;  /* 0x00e00000041879f0 */ /* 0x000fe20008000818 */
[----:B------:R-:W-:Y:S02]  /*5580*/  ULDC.64 UR4, c[0x0][0xad0] ;  /* 0x0002b40000047ab9 */ /* 0x000fe40000000a00 */
        /* <DEDUP_REMOVED lines=34> */
[----:B------:R3:W4:Y:S01]  /*57b0*/  MUFU.TANH R15, R26 ;  /* 0x0000001a000f7308 */ /* 0x0007220000002400 */
[----:B------:R-:W-:Y:S01]  /*57c0*/  ULOP3.LUT UR4, URZ, UR5, URZ, 0x33, !UPT ;  /* 0x000000053f047292 */ /* 0x000fe2000f8e333f */
[----:B--2---:R-:W-:-:S06]  /*57d0*/  IMAD R5, R9, UR38, R14 ;  /* 0x0000002609057c24 */ /* 0x004fcc000f8e020e */
[----:B------:R-:W2:Y:S01]  /*57e0*/  MUFU.TANH R24, R24 ;  /* 0x0000001800187308 */ /* 0x000ea20000002400 */
[----:B---3--:R-:W-:Y:S02]  /*57f0*/  LEA R26, R168, 0xffffffc0, 0x6 ;  /* 0xffffffc0a81a7811 */ /* 0x008fe400078e30ff */
[----:B-1----:R-:W-:-:S03]  /*5800*/  IADD3 R7, R5, -R8, -R17 ;  /* 0x8000000805077210 */ /* 0x002fc60007ffe811 */
[----:B------:R-:W-:Y:S01]  /*5810*/  IMAD R10, R9, UR38, -R26 ;  /* 0x00000026090a7c24 */ /* 0x000fe2000f8e0a1a */
[----:B------:R-:W-:Y:S01]  /*5820*/  IADD3 R5, R19, UR42, RZ ;  /* 0x0000002a13057c10 */ /* 0x000fe2000fffe0ff */
[----:B------:R-:W1:Y:S01]  /*5830*/  MUFU.TANH R25, R25 ;  /* 0x0000001900197308 */ /* 0x000e620000002400 */
[C---:B------:R-:W-:Y:S02]  /*5840*/  IMAD.IADD R21, R7.reuse, 0x1, R12 ;  /* 0x0000000107157824 */ /* 0x040fe400078e020c */
[----:B------:R-:W-:Y:S02]  /*5850*/  IMAD.IADD R56, R10, 0x1, -R17 ;  /* 0x000000010a387824 */ /* 0x000fe400078e0a11 */
[----:B------:R-:W-:-:S03]  /*5860*/  VIADD R58, R7, UR4 ;  /* 0x00000004073a7c36 */ /* 0x000fc60008000000 */
[----:B------:R-:W3:Y:S01]  /*5870*/  MUFU.TANH R27, R27 ;  /* 0x0000001b001b7308 */ /* 0x000ee20000002400 */
[----:B------:R-:W-:Y:S01]  /*5880*/  VIADDMNMX R10, R5, R21, R56, PT ;  /* 0x00000015050a7246 */ /* 0x000fe20003800138 */
[----:B------:R-:W-:-:S06]  /*5890*/  IMAD.IADD R7, R58, 0x1, R5 ;  /* 0x000000013a077824 */ /* 0x000fcc00078e0205 */
        /* <DEDUP_REMOVED lines=28> */
[----:B--234-:R-:W-:Y:S05]  /*5a60*/  @!P2 BRA `(.L_x_4177) ;  /* 0x000000000054a947 */ /* 0x01cfea0003800000 */
        /* <DEDUP_REMOVED lines=12> */
.L_x_4179:
[----:B------:R-:W-:-:S13]  /*5b30*/  ISETP.NE.AND P3, PT, R13, 0x1, PT ;  /* 0x000000010d00780c */ /* 0x000fda0003f65270 */
[----:B------:R-:W2:Y:S02]  /*5b40*/  @P3 LDC.64 R60, c[0x0][0xae0] ;  /* 0x0002b800ff3c3b82 */ /* 0x000ea40000000a00 */
[----:B--2---:R-:W-:-:S05]  /*5b50*/  @P3 IMAD.HI.U32 R20, R14, R60, RZ ;  /* 0x0000003c0e143227 */ /* 0x004fca00078e00ff */
[----:B------:R-:W-:-:S07]  /*5b60*/  @P3 SHF.R.U32.HI R14, RZ, R61, R20 ;  /* 0x0000003dff0e3219 */ /* 0x000fce0000011614 */
.L_x_4180:
[----:B------:R-:W-:Y:S05]  /*5b70*/  BSYNC B0 ;  /* 0x0000000000007941 */ /* 0x000fea0003800000 */
.L_x_4178:
[----:B------:R-:W-:-:S04]  /*5b80*/  IMAD R14, R14, R13, -R26 ;  /* 0x0000000d0e0e7224 */ /* 0x000fc800078e0a1a */
[----:B------:R-:W-:-:S05]  /*5b90*/  IMAD.IADD R14, R14, 0x1, -R17 ;  /* 0x000000010e0e7824 */ /* 0x000fca00078e0a11 */
[----:B------:R-:W-:Y:S02]  /*5ba0*/  VIMNMX R7, R7, R14, !PT ;  /* 0x0000000e07077248 */ /* 0x000fe40007fe0100 */
[----:B------:R-:W-:-:S07]  /*5bb0*/  VIADDMNMX R10, R14, R13, R10, PT ;  /* 0x0000000d0e0a7246 */ /* 0x000fce000380010a */
.L_x_4177:
[C---:B------:R-:W-:Y:S02]  /*5bc0*/  ISETP.GE.AND P3, PT, R57.reuse, 0x2, PT ;  /* 0x000000023900780c */ /* 0x040fe40003f66270 */
[----:B------:R-:W-:Y:S02]  /*5bd0*/  ISETP.GE.AND P4, PT, R57, 0x9, PT ;  /* 0x000000093900780c */ /* 0x000fe40003f86270 */
[C---:B------:R-:W-:Y:S02]  /*5be0*/  ISETP.GT.AND P6, PT, R7.reuse, 0x1, !P3 ;  /* 0x000000010700780c */ /* 0x040fe40005fc4270 */
[----:B------:R-:W-:Y:S02]  /*5bf0*/  ISETP.GT.AND P5, PT, R7, 0x8, !P4 ;  /* 0x000000080700780c */ /* 0x000fe400067a4270 */
[C---:B------:R-:W-:Y:S02]  /*5c00*/  ISETP.LT.OR P6, PT, R10.reuse, 0x2, P6 ;  /* 0x000000020a00780c */ /* 0x040fe400037c1670 */
[----:B------:R-:W-:-:S02]  /*5c10*/  ISETP.LT.OR P5, PT, R10, 0x9, P5 ;  /* 0x000000090a00780c */ /* 0x000fc40002fa1670 */
[----:B-1----:R-:W-:Y:S02]  /*5c20*/  FSEL R60, R25, -INF , !P6 ;  /* 0xff800000193c7808 */ /* 0x002fe40007000000 */
        /* <DEDUP_REMOVED lines=67> */
[----:B------:R-:W-:Y:S02]  /*6060*/  ISETP.GT.AND P6, PT, R7, 0x39, !P6 ;  /* 0x000000390700780c */ /* 0x000fe400077c4270 */
[----:B------:R-:W-:Y:S02]  /*6070*/  IADD3 R7, R5, 0x8, RZ ;  /* 0x0000000805077810 */ /* 0x000fe40007ffe0ff */
[----:B------:R-:W-:Y:S02]  /*6080*/  ISETP.LT.OR P6, PT, R10, 0x3a, P6 ;  /* 0x0000003a0a00780c */ /* 0x000fe400037c1670 */
[----:B------:R-:W-:Y:S02]  /*6090*/  VIADDMNMX R14, R7, R21, R56, PT ;  /* 0x00000015070e7246 */ /* 0x000fe40003800138 */
[----:B------:R-:W-:-:S02]  /*60a0*/  FSEL R180, R53, -INF , !P6 ;  /* 0xff80000035b47808 */ /* 0x000fc40007000000 */
        /* <DEDUP_REMOVED lines=14> */
.L_x_4183:
[----:B------:R-:W-:-:S13]  /*6190*/  ISETP.NE.AND P6, PT, R13, 0x1, PT ;  /* 0x000000010d00780c */ /* 0x000fda0003fc5270 */
[----:B------:R-:W1:Y:S02]  /*61a0*/  @P6 LDC.64 R20, c[0x0][0xae0] ;  /* 0x0002b800ff146b82 */ /* 0x000e640000000a00 */
[----:B-1----:R-:W-:-:S05]  /*61b0*/  @P6 IMAD.HI.U32 R20, R10, R20, RZ ;  /* 0x000000140a146227 */ /* 0x002fca00078e00ff */
[----:B------:R-:W-:-:S07]  /*61c0*/  @P6 SHF.R.U32.HI R10, RZ, R21, R20 ;  /* 0x00000015ff0a6219 */ /* 0x000fce0000011614 */
.L_x_4184:
[----:B------:R-:W-:Y:S05]  /*61d0*/  BSYNC B0 ;  /* 0x0000000000007941 */ /* 0x000fea0003800000 */
.L_x_4182:
[----:B------:R-:W-:-:S04]  /*61e0*/  IMAD R10, R10, R13, -R26 ;  /* 0x0000000d0a0a7224 */ /* 0x000fc800078e0a1a */
[----:B------:R-:W-:-:S05]  /*61f0*/  IMAD.IADD R10, R10, 0x1, -R17 ;  /* 0x000000010a0a7824 */ /* 0x000fca00078e0a11 */
[----:B------:R-:W-:Y:S02]  /*6200*/  VIMNMX R7, R7, R10, !PT ;  /* 0x0000000a07077248 */ /* 0x000fe40007fe0100 */
[----:B------:R-:W-:-:S07]  /*6210*/  VIADDMNMX R14, R10, R13, R14, PT ;  /* 0x0000000d0a0e7246 */ /* 0x000fce000380010e */
.L_x_4181:
[----:B------:R-:W-:Y:S01]  /*6220*/  ISETP.GT.AND P3, PT, R7, 0x1, !P3 ;  /* 0x000000010700780c */ /* 0x000fe20005f64270 */
[----:B------:R-:W-:Y:S01]  /*6230*/  ULDC UR10, c[0x0][0xa80] ;  /* 0x0002a000000a7ab9 */ /* 0x000fe20000000800 */
[----:B------:R-:W-:Y:S01]  /*6240*/  ISETP.NE.AND P6, PT, R25, RZ, PT ;  /* 0x000000ff1900720c */ /* 0x000fe20003fc5270 */
[----:B------:R-:W-:Y:S01]  /*6250*/  IMAD R205, R2, 0x1000, R18 ;  /* 0x0000100002cd7824 */ /* 0x000fe200078e0212 */
[----:B------:R-:W-:Y:S01]  /*6260*/  ISETP.LT.OR P3, PT, R14, 0x2, P3 ;  /* 0x000000020e00780c */ /* 0x000fe20001f61670 */
[----:B------:R-:W-:Y:S01]  /*6270*/  UMOV UR7, 0x40000040 ;  /* 0x4000004000077882 */ /* 0x000fe20000000000 */
[----:B------:R-:W-:Y:S01]  /*6280*/  ISETP.GT.AND P4, PT, R7, 0x8, !P4 ;  /* 0x000000080700780c */ /* 0x000fe20006784270 */
[----:B------:R-:W-:Y:S01]  /*6290*/  VIADD R207, R205, 0x80 ;  /* 0x00000080cdcf7836 */ /* 0x000fe20000000000 */
[----:B------:R-:W-:Y:S01]  /*62a0*/  FSEL R25, R27, -INF , !P3 ;  /* 0xff8000001b197808 */ /* 0x000fe20005800000 */
[----:B------:R-:W-:Y:S01]  /*62b0*/  @!P1 VIADD R6, R6, 0x38860 ;  /* 0x0003886006069836 */ /* 0x000fe20000000000 */
[----:B------:R-:W-:Y:S01]  /*62c0*/  BAR.SYNC.DEFER_BLOCKING 0xf, 0x100 ;  /* 0x03c4000000007b1d */ /* 0x000fe20000010000 */
[----:B------:R-:W-:Y:S01]  /*62d0*/  ISETP.NE.AND P3, PT, R28, RZ, PT ;  /* 0x000000ff1c00720c */ /* 0x000fe20003f65270 */
[----:B------:R-:W-:Y:S01]  /*62e0*/  IMAD R9, R9, UR38, -R8 ;  /* 0x0000002609097c24 */ /* 0x000fe2000f8e0a08 */
[----:B------:R-:W-:-:S02]  /*62f0*/  ISETP.LT.OR P4, PT, R14, 0x9, P4 ;  /* 0x000000090e00780c */ /* 0x000fc40002781670 */
[----:B------:R-:W-:Y:S02]  /*6300*/  ISETP.GT.AND P3, PT, R7, 0x9, !P3 ;  /* 0x000000090700780c */ /* 0x000fe40005f64270 */
[----:B------:R-:W-:Y:S02]  /*6310*/  FSEL R26, R30, -INF , !P4 ;  /* 0xff8000001e1a7808 */ /* 0x000fe40006000000 */
        /* <DEDUP_REMOVED lines=22> */
[----:B------:R-:W-:Y:S02]  /*6480*/  ISETP.NE.AND P4, PT, R61, RZ, PT ;  /* 0x000000ff3d00720c */ /* 0x000fe40003f85270 */
        /* <DEDUP_REMOVED lines=13> */
[----:B------:R-:W-:Y:S02]  /*6560*/  ISETP.GT.AND P5, PT, R7, 0x38, !P5 ;  /* 0x000000380700780c */ /* 0x000fe40006fa4270 */
[----:B------:R-:W-:Y:S02]  /*6570*/  FSEL R32, R42, -INF , !P3 ;  /* 0xff8000002a207808 */ /* 0x000fe40005800000 */
[----:B------:R-:W-:Y:S02]  /*6580*/  ISETP.NE.AND P3, PT, R40, RZ, PT ;  /* 0x000000ff2800720c */ /* 0x000fe40003f65270 */
[----:B------:R-:W-:-:S02]  /*6590*/  ISETP.LT.OR P5, PT, R14, 0x39, P5 ;  /* 0x000000390e00780c */ /* 0x000fc40002fa1670 */
[----:B------:R-:W-:Y:S02]  /*65a0*/  ISETP.GT.AND P3, PT, R7, 0x21, !P3 ;  /* 0x000000210700780c */ /* 0x000fe40005f64270 */
[----:B------:R-:W-:Y:S02]  /*65b0*/  FSEL R38, R54, -INF , !P5 ;  /* 0xff80000036267808 */ /* 0x000fe40006800000 */
[----:B------:R-:W-:Y:S02]  /*65c0*/  ISETP.LT.OR P3, PT, R14, 0x22, P3 ;  /* 0x000000220e00780c */ /* 0x000fe40001f61670 */
[----:B------:R-:W-:Y:S02]  /*65d0*/  R2UR UR6, R205 ;  /* 0x00000000cd0672ca */ /* 0x000fe400000e0000 */
[----:B------:R-:W-:Y:S02]  /*65e0*/  FSEL R33, R43, -INF , !P3 ;  /* 0xff8000002b217808 */ /* 0x000fe40005800000 */
[----:B------:R-:W-:-:S02]  /*65f0*/  ISETP.NE.AND P3, PT, R41, RZ, PT ;  /* 0x000000ff2900720c */ /* 0x000fc40003f65270 */
[----:B------:R-:W-:Y:S02]  /*6600*/  @!P1 PRMT R6, RZ, 0x654, R6 ;  /* 0x00000654ff069816 */ /* 0x000fe40000000006 */
[----:B------:R-:W-:Y:S02]  /*6610*/  ISETP.GT.AND P3, PT, R7, 0x28, !P3 ;  /* 0x000000280700780c */ /* 0x000fe40005f64270 */
[----:B------:R-:W-:Y:S02]  /*6620*/  IADD3 R8, R168, -0x2, RZ ;  /* 0xfffffffea8087810 */ /* 0x000fe40007ffe0ff */
[----:B------:R-:W-:-:S04]  /*6630*/  ISETP.LT.OR P3, PT, R14, 0x29, P3 ;  /* 0x000000290e00780c */ /* 0x000fc80001f61670 */
[----:B------:R-:W-:Y:S02]  /*6640*/  FSEL R34, R46, -INF , !P3 ;  /* 0xff8000002e227808 */ /* 0x000fe40005800000 */
[----:B------:R-:W-:Y:S02]  /*6650*/  ISETP.GT.AND P3, PT, R7, 0x29, !P4 ;  /* 0x000000290700780c */ /* 0x000fe40006764270 */
[----:B------:R-:W-:Y:S02]  /*6660*/  ISETP.NE.AND P4, PT, R63, RZ, PT ;  /* 0x000000ff3f00720c */ /* 0x000fe40003f85270 */
[----:B------:R-:W-:Y:S02]  /*6670*/  ISETP.LT.OR P3, PT, R14, 0x2a, P3 ;  /* 0x0000002a0e00780c */ /* 0x000fe40001f61670 */
[----:B------:R-:W-:Y:S02]  /*6680*/  ISETP.GT.AND P4, PT, R7, 0x31, !P4 ;  /* 0x000000310700780c */ /* 0x000fe40006784270 */
[----:B------:R-:W-:-:S02]  /*6690*/  FSEL R35, R47, -INF , !P3 ;  /* 0xff8000002f237808 */ /* 0x000fc40005800000 */
[C---:B------:R-:W-:Y:S02]  /*66a0*/  ISETP.GT.AND P3, PT, R7.reuse, RZ, !P6 ;  /* 0x000000ff0700720c */ /* 0x040fe40007764270 */
[----:B------:R-:W-:Y:S02]  /*66b0*/  ISETP.NE.AND P6, PT, R24, RZ, PT ;  /* 0x000000ff1800720c */ /* 0x000fe40003fc5270 */
[----:B------:R-:W-:Y:S02]  /*66c0*/  ISETP.LT.OR P3, PT, R14, 0x1, P3 ;  /* 0x000000010e00780c */ /* 0x000fe40001f61670 */
[----:B------:R-:W-:Y:S02]  /*66d0*/  ISETP.GT.AND P6, PT, R7, 0x39, !P6 ;  /* 0x000000390700780c */ /* 0x000fe400077c4270 */
[----:B------:R-:W-:Y:S02]  /*66e0*/  FSEL R24, R15, -INF , !P3 ;  /* 0xff8000000f187808 */ /* 0x000fe40005800000 */
[----:B------:R-:W-:-:S02]  /*66f0*/  FMNMX.FTZ R15, R180, R10, !PT ;  /* 0x0000000ab40f7209 */ /* 0x000fc40007810000 */
[C---:B------:R-:W-:Y:S02]  /*6700*/  ISETP.LT.OR P4, PT, R14.reuse, 0x32, P4 ;  /* 0x000000320e00780c */ /* 0x040fe40002781670 */
[----:B------:R-:W-:Y:S01]  /*6710*/  ISETP.LT.OR P6, PT, R14, 0x3a, P6 ;  /* 0x0000003a0e00780c */ /* 0x000fe200037c1670 */
[----:B------:R-:W1:Y:S01]  /*6720*/  SHFL.BFLY PT, R10, R15, 0x2, 0x1f ;  /* 0x0c401f000f0a7f89 */ /* 0x000e6200000e0000 */
[----:B------:R-:W-:Y:S02]  /*6730*/  FSEL R37, R51, -INF , !P4 ;  /* 0xff80000033257808 */ /* 0x000fe40006000000 */
[----:B------:R-:W-:Y:S02]  /*6740*/  FSEL R39, R55, -INF , !P6 ;  /* 0xff80000037277808 */ /* 0x000fe40007000000 */
[----:B-1----:R-:W-:-:S05]  /*6750*/  FMNMX.FTZ R21, R15, R10, !PT ;  /* 0x0000000a0f157209 */ /* 0x002fca0007810000 */
[----:B------:R-:W1:Y:S02]  /*6760*/  SHFL.BFLY PT, R10, R21, 0x1, 0x1f ;  /* 0x0c201f00150a7f89 */ /* 0x000e6400000e0000 */
[----:B-1----:R-:W-:-:S04]  /*6770*/  FMNMX.FTZ R10, R21, R10, !PT ;  /* 0x0000000a150a7209 */ /* 0x002fc80007810000 */
[C---:B------:R-:W-:Y:S01]  /*6780*/  FSETP.NEU.FTZ.AND P3, PT, R10.reuse, -INF , PT ;  /* 0xff8000000a00780b */ /* 0x040fe20003f7d000 */
[----:B------:R-:W-:-:S05]  /*6790*/  FMUL.FTZ R11, R10, UR10 ;  /* 0x0000000a0a0b7c20 */ /* 0x000fca0008410000 */
        /* <DEDUP_REMOVED lines=9> */
[--C-:B------:R-:W-:Y:S01]  /*6830*/  FFMA.FTZ R170, R170, UR10, -R41.reuse ;  /* 0x0000000aaaaa7c23 */ /* 0x100fe20008010829 */
[----:B------:R-:W-:Y:S01]  /*6840*/  ISETP.LT.OR P3, PT, R14, 0x31, P3 ;  /* 0x000000310e00780c */ /* 0x000fe20001f61670 */
[--C-:B------:R-:W-:Y:S01]  /*6850*/  FFMA.FTZ R169, R68, UR10, -R41.reuse ;  /* 0x0000000a44a97c23 */ /* 0x100fe20008010829 */
[----:B------:R-:W-:Y:S01]  /*6860*/  FMNMX.FTZ R20, R28, R11, !PT ;  /* 0x0000000b1c147209 */ /* 0x000fe20007810000 */
[--C-:B------:R-:W-:Y:S01]  /*6870*/  FFMA.FTZ R172, R172, UR10, -R41.reuse ;  /* 0x0000000aacac7c23 */ /* 0x100fe20008010829 */
[----:B------:R-:W-:Y:S01]  /*6880*/  FSEL R36, R50, -INF , !P3 ;  /* 0xff80000032247808 */ /* 0x000fe20005800000 */
        /* <DEDUP_REMOVED lines=11> */
[----:B------:R-:W-:Y:S01]  /*6940*/  FFMA.FTZ R180, R180, UR10, -R41 ;  /* 0x0000000ab4b47c23 */ /* 0x000fe20008010829 */
[----:B------:R-:W-:Y:S01]  /*6950*/  MUFU.EX2 R7, R7 ;  /* 0x0000000700077308 */ /* 0x000fe20000000800 */
[----:B------:R-:W-:-:S04]  /*6960*/  FMNMX.FTZ R20, R32, R11, !PT ;  /* 0x0000000b20147209 */ /* 0x000fc80007810000 */
[----:B------:R-:W-:-:S03]  /*6970*/  FMNMX.FTZ R11, R33, R20, !PT ;  /* 0x00000014210b7209 */ /* 0x000fc60007810000 */
[----:B------:R-:W1:Y:S01]  /*6980*/  MUFU.EX2 R14, R21 ;  /* 0x00000015000e7308 */ /* 0x000e620000000800 */
[----:B------:R-:W-:-:S04]  /*6990*/  FMNMX.FTZ R20, R34, R11, !PT ;  /* 0x0000000b22147209 */ /* 0x000fc80007810000 */
[----:B------:R-:W-:-:S03]  /*69a0*/  FMNMX.FTZ R11, R35, R20, !PT ;  /* 0x00000014230b7209 */ /* 0x000fc60007810000 */
[----:B------:R-:W-:Y:S01]  /*69b0*/  MUFU.EX2 R15, R15 ;  /* 0x0000000f000f7308 */ /* 0x000fe20000000800 */
[----:B------:R-:W-:-:S04]  /*69c0*/  FMNMX.FTZ R20, R36, R11, !PT ;  /* 0x0000000b24147209 */ /* 0x000fc80007810000 */
[----:B------:R-:W-:-:S03]  /*69d0*/  FMNMX.FTZ R11, R37, R20, !PT ;  /* 0x00000014250b7209 */ /* 0x000fc60007810000 */
[----:B------:R-:W-:Y:S01]  /*69e0*/  MUFU.EX2 R21, R42 ;  /* 0x0000002a00157308 */ /* 0x000fe20000000800 */
[----:B------:R-:W-:Y:S02]  /*69f0*/  FMNMX.FTZ R20, R38, R11, !PT ;  /* 0x0000000b26147209 */ /* 0x000fe40007810000 */
[----:B-1----:R-:W-:Y:S01]  /*6a00*/  F2FP.F16.F32.PACK_AB R152, R14, R7 ;  /* 0x000000070e98723e */ /* 0x002fe200000000ff */
[----:B------:R-:W-:Y:S01]  /*6a10*/  FADD.FTZ R14, R7, R14 ;  /* 0x0000000e070e7221 */ /* 0x000fe20000010000 */
[----:B------:R-:W-:Y:S01]  /*6a20*/  FMNMX.FTZ R11, R39, R20, !PT ;  /* 0x00000014270b7209 */ /* 0x000fe20007810000 */
[----:B------:R-:W-:Y:S02]  /*6a30*/  FFMA.FTZ R20, R64, UR10, -R41 ;  /* 0x0000000a40147c23 */ /* 0x000fe40008010829 */
[----:B------:R-:W1:Y:S02]  /*6a40*/  MUFU.EX2 R170, R170 ;  /* 0x000000aa00aa7308 */ /* 0x000e640000000800 */
[----:B------:R-:W2:Y:S06]  /*6a50*/  SHFL.BFLY PT, R40, R11, 0x2, 0x1f ;  /* 0x0c401f000b287f89 */ /* 0x000eac00000e0000 */
[----:B------:R-:W3:Y:S08]  /*6a60*/  MUFU.EX2 R20, R20 ;  /* 0x0000001400147308 */ /* 0x000ef00000000800 */
[----:B------:R-:W-:Y:S01]  /*6a70*/  MUFU.EX2 R169, R169 ;  /* 0x000000a900a97308 */ /* 0x000fe20000000800 */
[----:B-1----:R-:W-:-:S07]  /*6a80*/  F2FP.F16.F32.PACK_AB R156, R170, R21 ;  /* 0x00000015aa9c723e */ /* 0x002fce00000000ff */
[----:B------:R-:W1:Y:S01]  /*6a90*/  MUFU.EX2 R172, R172 ;  /* 0x000000ac00ac7308 */ /* 0x000e620000000800 */
[----:B---3--:R-:W-:Y:S01]  /*6aa0*/  F2FP.F16.F32.PACK_AB R154, R20, R15 ;  /* 0x0000000f149a723e */ /* 0x008fe200000000ff */
[----:B------:R-:W-:Y:S01]  /*6ab0*/  FADD.FTZ R15, R15, R14 ;  /* 0x0000000e0f0f7221 */ /* 0x000fe20000010000 */
[----:B--2---:R-:W-:-:S03]  /*6ac0*/  FMNMX.FTZ R40, R11, R40, !PT ;  /* 0x000000280b287209 */ /* 0x004fc60007810000 */
[----:B------:R-:W-:Y:S01]  /*6ad0*/  FADD.FTZ R20, R20, R15 ;  /* 0x0000000f14147221 */ /* 0x000fe20000010000 */
[----:B------:R-:W-:Y:S01]  /*6ae0*/  VIADD R15, R9, UR42 ;  /* 0x0000002a090f7c36 */ /* 0x000fe20008000000 */
[----:B------:R-:W2:Y:S01]  /*6af0*/  SHFL.BFLY PT, R11, R40, 0x1, 0x1f ;  /* 0x0c201f00280b7f89 */ /* 0x000ea200000e0000 */
[----:B------:R-:W-:Y:S01]  /*6b00*/  MUFU.EX2 R171, R171 ;  /* 0x000000ab00ab7308 */ /* 0x000fe20000000800 */
[----:B------:R-:W-:Y:S01]  /*6b10*/  FADD.FTZ R21, R21, R20 ;  /* 0x0000001415157221 */ /* 0x000fe20000010000 */
[----:B------:R-:W-:-:S03]  /*6b20*/  IMAD.IADD R12, R15, 0x1, R12 ;  /* 0x000000010f0c7824 */ /* 0x000fc600078e020c */
[----:B------:R-:W-:-:S03]  /*6b30*/  FADD.FTZ R170, R170, R21 ;  /* 0x00000015aaaa7221 */ /* 0x000fc60000010000 */
[----:B------:R-:W3:Y:S01]  /*6b40*/  MUFU.EX2 R174, R174 ;  /* 0x000000ae00ae7308 */ /* 0x000ee20000000800 */
[----:B-1----:R-:W-:Y:S01]  /*6b50*/  F2FP.F16.F32.PACK_AB R158, R172, R169 ;  /* 0x000000a9ac9e723e */ /* 0x002fe200000000ff */
[----:B------:R-:W-:-:S04]  /*6b60*/  FADD.FTZ R169, R169, R170 ;  /* 0x000000aaa9a97221 */ /* 0x000fc80000010000 */
[----:B------:R-:W-:Y:S02]  /*6b70*/  FADD.FTZ R172, R172, R169 ;  /* 0x000000a9acac7221 */ /* 0x000fe40000010000 */
[----:B------:R-:W-:Y:S01]  /*6b80*/  MUFU.EX2 R173, R173 ;  /* 0x000000ad00ad7308 */ /* 0x000fe20000000800 */
[----:B--2---:R-:W-:-:S07]  /*6b90*/  FMNMX.FTZ R11, R40, R11, !PT ;  /* 0x0000000b280b7209 */ /* 0x004fce0007810000 */
[----:B------:R-:W1:Y:S01]  /*6ba0*/  MUFU.EX2 R176, R176 ;  /* 0x000000b000b07308 */ /* 0x000e620000000800 */
[C---:B---3--:R-:W-:Y:S01]  /*6bb0*/  F2FP.F16.F32.PACK_AB R160, R174.reuse, R171 ;  /* 0x000000abaea0723e */ /* 0x048fe200000000ff */
[----:B------:R-:W-:Y:S01]  /*6bc0*/  FADD.FTZ R171, R171, R172 ;  /* 0x000000acabab7221 */ /* 0x000fe20000010000 */
[C---:B------:R-:W-:Y:S01]  /*6bd0*/  FSETP.NEU.FTZ.AND P3, PT, R11.reuse, -INF , PT ;  /* 0xff8000000b00780b */ /* 0x040fe20003f7d000 */
[----:B------:R-:W-:Y:S02]  /*6be0*/  FMUL.FTZ R40, R11, UR10 ;  /* 0x0000000a0b287c20 */ /* 0x000fe40008410000 */
[----:B------:R-:W-:Y:S02]  /*6bf0*/  FADD.FTZ R174, R174, R171 ;  /* 0x000000abaeae7221 */ /* 0x000fe40000010000 */
[----:B------:R-:W-:Y:S01]  /*6c00*/  MUFU.EX2 R175, R175 ;  /* 0x000000af00af7308 */ /* 0x000fe20000000800 */
[----:B------:R-:W-:-:S05]  /*6c10*/  FSEL R40, R40, RZ, P3 ;  /* 0x000000ff28287208 */ /* 0x000fca0001800000 */
        /* <DEDUP_REMOVED lines=17> */
[----:B-1----:R-:W-:Y:S01]  /*6d30*/  F2FP.F16.F32.PACK_AB R162, R176, R173 ;  /* 0x000000adb0a2723e */ /* 0x002fe200000000ff */
[----:B------:R-:W-:-:S04]  /*6d40*/  FADD.FTZ R173, R173, R174 ;  /* 0x000000aeadad7221 */ /* 0x000fc80000010000 */
[----:B------:R-:W-:Y:S02]  /*6d50*/  FADD.FTZ R176, R176, R173 ;  /* 0x000000adb0b07221 */ /* 0x000fe40000010000 */
[----:B------:R-:W1:Y:S08]  /*6d60*/  MUFU.EX2 R182, R182 ;  /* 0x000000b600b67308 */ /* 0x000e700000000800 */
[----:B------:R-:W-:Y:S08]  /*6d70*/  MUFU.EX2 R181, R181 ;  /* 0x000000b500b57308 */ /* 0x000ff00000000800 */
[----:B------:R-:W2:Y:S01]  /*6d80*/  MUFU.EX2 R196, R196 ;  /* 0x000000c400c47308 */ /* 0x000ea20000000800 */
[----:B-1----:R-:W-:Y:S01]  /*6d90*/  F2FP.F16.F32.PACK_AB R153, R182, R179 ;  /* 0x000000b3b699723e */ /* 0x002fe200000000ff */
[----:B------:R-:W-:-:S06]  /*6da0*/  FADD.FTZ R182, R179, R182 ;  /* 0x000000b6b3b67221 */ /* 0x000fcc0000010000 */
[----:B------:R-:W-:Y:S08]  /*6db0*/  MUFU.EX2 R183, R183 ;  /* 0x000000b700b77308 */ /* 0x000ff00000000800 */
[----:B------:R-:W1:Y:S01]  /*6dc0*/  MUFU.EX2 R198, R198 ;  /* 0x000000c600c67308 */ /* 0x000e620000000800 */
[----:B--2---:R-:W-:Y:S01]  /*6dd0*/  F2FP.F16.F32.PACK_AB R155, R196, R181 ;  /* 0x000000b5c49b723e */ /* 0x004fe200000000ff */
[----:B------:R-:W-:-:S04]  /*6de0*/  FADD.FTZ R181, R181, R182 ;  /* 0x000000b6b5b57221 */ /* 0x000fc80000010000 */
[----:B------:R2:W-:Y:S01]  /*6df0*/  STSM.16.M88.4 [R23+0x36400], R152 ;  /* 0x0364009817007844 */ /* 0x0005e20000000200 */
        /* <DEDUP_REMOVED lines=17> */
[----:B------:R-:W1:Y:S08]  /*6f10*/  MUFU.EX2 R178, R178 ;  /* 0x000000b200b27308 */ /* 0x000e700000000800 */
        /* <DEDUP_REMOVED lines=12> */
[----:B------:R-:W-:-:S06]  /*6fe0*/  FADD.FTZ R177, R177, R178 ;  /* 0x000000b2b1b17221 */ /* 0x000fcc0000010000 */
[----:B------:R-:W3:Y:S08]  /*6ff0*/  MUFU.EX2 R203, R203 ;  /* 0x000000cb00cb7308 */ /* 0x000ef00000000800 */
[----:B------:R-:W4:Y:S01]  /*7000*/  MUFU.EX2 R208, R208 ;  /* 0x000000d000d07308 */ /* 0x000f220000000800 */
[----:B-1----:R-:W-:Y:S01]  /*7010*/  F2FP.F16.F32.PACK_AB R165, R206, R201 ;  /* 0x000000c9cea5723e */ /* 0x002fe200000000ff */
[----:B------:R-:W-:-:S04]  /*7020*/  FADD.FTZ R201, R201, R204 ;  /* 0x000000ccc9c97221 */ /* 0x000fc80000010000 */
[----:B------:R-:W-:-:S04]  /*7030*/  FADD.FTZ R206, R206, R201 ;  /* 0x000000c9cece7221 */ /* 0x000fc80000010000 */
[----:B---3--:R-:W-:Y:S01]  /*7040*/  FADD.FTZ R7, R203, R206 ;  /* 0x000000cecb077221 */ /* 0x008fe20000010000 */
[----:B----4-:R-:W-:-:S03]  /*7050*/  F2FP.F16.F32.PACK_AB R167, R208, R203 ;  /* 0x000000cbd0a7723e */ /* 0x010fc600000000ff */
[----:B------:R-:W-:Y:S02]  /*7060*/  FADD.FTZ R7, R208, R7 ;  /* 0x00000007d0077221 */ /* 0x000fe40000010000 */
[----:B------:R2:W-:Y:S01]  /*7070*/  STSM.16.M88.4 [R185], R164 ;  /* 0x000000a4b9007844 */ /* 0x0005e20000000200 */
[----:B------:R-:W-:-:S06]  /*7080*/  WARPGROUP.ARRIVE ;  /* 0x00000000000079c5 */ /* 0x000fcc0000000000 */
[----:B------:R-:W-:Y:S01]  /*7090*/  HGMMA.64x256x16.F32 R24, R152, gdesc[UR4].tnspB, RZ, !UPT, gsb0 ;  /* 0x43e0000498187df0 */ /* 0x000fe2000c0008ff */
[----:B------:R-:W-:Y:S01]  /*70a0*/  R2UR UR6, R207 ;  /* 0x00000000cf0672ca */ /* 0x000fe200000e0000 */
[----:B------:R-:W-:Y:S01]  /*70b0*/  UMOV UR7, 0x40000040 ;  /* 0x4000004000077882 */ /* 0x000fe20000000000 */
[C---:B------:R-:W-:Y:S02]  /*70c0*/  VIADD R207, R205.reuse, 0x100 ;  /* 0x00000100cdcf7836 */ /* 0x040fe40000000000 */
[----:B------:R-:W-:Y:S01]  /*70d0*/  VIADD R205, R205, 0x180 ;  /* 0x00000180cdcd7836 */ /* 0x000fe20000000000 */
[----:B------:R-:W-:Y:S02]  /*70e0*/  WARPGROUP.DEPBAR.LE gsb0, 0x0 ;  /* 0x00008000000079c5 */ /* 0x000fe40000010000 */
[----:B------:R-:W-:-:S15]  /*70f0*/  WARPGROUP.ARRIVE ;  /* 0x00000000000079c5 */ /* 0x000fde0000000000 */
[----:B------:R-:W-:-:S05]  /*7100*/  NOP ;  /* 0x0000000000007918 */ /* 0x000fca0000000000 */
        /* <DEDUP_REMOVED lines=14> */
[----:B------:R1:W-:Y:S06]  /*71f0*/  MEMBAR.ALL.CTA ;  /* 0x0000000000007992 */ /* 0x0003ec0000008000 */
[----:B-1----:R-:W1:Y:S02]  /*7200*/  FENCE.VIEW.ASYNC.S ;  /* 0x00000000000073c6 */ /* 0x002e640000000000 */
[----:B-1----:R-:W-:Y:S01]  /*7210*/  NOP ;  /* 0x0000000000007918 */ /* 0x002fe20000000000 */
[----:B------:R-:W-:Y:S06]  /*7220*/  BAR.ARV 0xe, 0x100 ;  /* 0x0384000000007b1d */ /* 0x000fec0000002000 */
[----:B------:R1:W-:Y:S02]  /*7230*/  @!P1 SYNCS.ARRIVE.TRANS64.RED.A1T0 RZ, [R6+URZ], RZ ;  /* 0x000000ff06ff99a7 */ /* 0x0003e4000810043f */
[----:B-1----:R-:W-:Y:S01]  /*7240*/  FADD.FTZ R6, R180, R177 ;  /* 0x000000b1b4067221 */ /* 0x002fe20000010000 */
[----:B--2---:R-:W-:Y:S06]  /*7250*/  @!P2 BRA `(.L_x_4185) ;  /* 0x000000000040a947 */ /* 0x004fec0003800000 */
        /* <DEDUP_REMOVED lines=10> */
.L_x_4186:
[----:B------:R-:W-:-:S13]  /*7300*/  ISETP.NE.AND P3, PT, R13, 0x1, PT ;  /* 0x000000010d00780c */ /* 0x000fda0003f65270 */
[----:B------:R-:W1:Y:S02]  /*7310*/  @P3 LDC.64 R20, c[0x0][0xae0] ;  /* 0x0002b800ff143b82 */ /* 0x000e640000000a00 */
[----:B-1----:R-:W-:-:S05]  /*7320*/  @P3 IMAD.HI.U32 R20, R14, R20, RZ ;  /* 0x000000140e143227 */ /* 0x002fca00078e00ff */
[----:B------:R-:W-:-:S07]  /*7330*/  @P3 SHF.R.U32.HI R14, RZ, R21, R20 ;  /* 0x00000015ff0e3219 */ /* 0x000fce0000011614 */
.L_x_4187:
[----:B------:R-:W-:-:S05]  /*7340*/  IMAD R13, R14, R13, R13 ;  /* 0x0000000d0e0d7224 */ /* 0x000fca00078e020d */
[----:B------:R-:W-:-:S07]  /*7350*/  VIMNMX R12, R12, R13, PT ;  /* 0x0000000d0c0c7248 */ /* 0x000fce0003fe0100 */
.L_x_4185:
[----:B------:R-:W-:-:S04]  /*7360*/  SHF.R.S32.HI R13, RZ, 0x1f, R12 ;  /* 0x0000001fff0d7819 */ /* 0x000fc8000001140c */
[----:B------:R-:W-:-:S04]  /*7370*/  LEA.HI R13, R13, R12, RZ, 0x6 ;  /* 0x0000000c0d0d7211 */ /* 0x000fc800078f30ff */
[----:B------:R-:W-:-:S04]  /*7380*/  SHF.R.S32.HI R13, RZ, 0x6, R13 ;  /* 0x00000006ff0d7819 */ /* 0x000fc8000001140d */
[----:B------:R-:W-:-:S04]  /*7390*/  VIMNMX R15, R13, UR37, !PT ;  /* 0x000000250d0f7c48 */ /* 0x000fc8000ffe0100 */
[----:B------:R-:W-:-:S13]  /*73a0*/  ISETP.GE.AND P3, PT, R8, R15, PT ;  /* 0x0000000f0800720c */ /* 0x000fda0003f66270 */
[----:B------:R-:W-:Y:S05]  /*73b0*/  @!P3 BRA `(.L_x_4188) ;  /* 0x0000003800d8b947 */ /* 0x000fea0003800000 */
.L_x_4205:
[----:B------:R-:W-:-:S05]  /*73c0*/  VIADD R13, R2, 0x1 ;  /* 0x00000001020d7836 */ /* 0x000fca0000000000 */
[----:B------:R-:W-:-:S04]  /*73d0*/  ISETP.NE.AND P3, PT, R13, 0x2, PT ;  /* 0x000000020d00780c */ /* 0x000fc80003f65270 */
[----:B------:R-:W-:Y:S02]  /*73e0*/  SEL R21, RZ, 0x1, P3 ;  /* 0x00000001ff157807 */ /* 0x000fe40001800000 */
[----:B------:R-:W-:Y:S02]  /*73f0*/  SEL R13, R13, RZ, P3 ;  /* 0x000000ff0d0d7207 */ /* 0x000fe40001800000 */
[----:B------:R-:W-:Y:S01]  /*7400*/  LOP3.LUT R16, R16, R21, RZ, 0x3c, !PT ;  /* 0x0000001510107212 */ /* 0x000fe200078e3cff */
[----:B------:R-:W-:Y:S06]  /*7410*/  @!P0 BRA `(.L_x_4189) ;  /* 0x0000000000048947 */ /* 0x000fec0003800000 */
[----:B------:R-:W-:Y:S01]  /*7420*/  BPT.TRAP 0x1 ;  /* 0x000000040000795c */ /* 0x000fe20000300000 */
.L_x_4189:
[----:B------:R-:W-:Y:S02]  /*7430*/  LEA R12, R13, UR36, 0x3 ;  /* 0x000000240d0c7c11 */ /* 0x000fe4000f8e18ff */
[----:B------:R-:W-:-:S04]  /*7440*/  SHF.L.U32 R21, R16, 0x1f, RZ ;  /* 0x0000001f10157819 */ /* 0x000fc800000006ff */
[----:B------:R1:W2:Y:S01]  /*7450*/  SYNCS.PHASECHK.TRANS64.TRYWAIT P3, [R12+URZ+0x38830], R21 ;  /* 0x038830150c0075a7 */ /* 0x0002a2000806017f */
[----:B------:R-:W-:Y:S05]  /*7460*/  @!P0 BRA `(.L_x_4190) ;  /* 0x0000000000048947 */ /* 0x000fea0003800000 */
[----:B------:R-:W-:Y:S01]  /*7470*/  BPT.TRAP 0x1 ;  /* 0x000000040000795c */ /* 0x000fe20000300000 */
.L_x_4190:
[----:B------:R-:W-:Y:S01]  /*7480*/  IMAD R14, R13, 0x200, R4 ;  /* 0x000002000d0e7824 */ /* 0x000fe200078e0204 */
[----:B--2---:R-:W-:Y:S06]  /*7490*/  @P3 BRA `(.L_x_4191) ;  /* 0x0000000000083947 */ /* 0x004fec0003800000 */
[----:B------:R-:W2:Y:S02]  /*74a0*/  SYNCS.PHASECHK.TRANS64.TRYWAIT P3, [R12+URZ+0x38830], R21 ;  /* 0x038830150c0075a7 */ /* 0x000ea4000806017f */
[----:B--2---:R-:W-:Y:S05]  /*74b0*/  @!P3 BRA `(.L_x_4192) ;  /* 0x0000010400ecb947 */ /* 0x004fea0003800000 */
.L_x_4191:
[----:B------:R-:W-:Y:S01]  /*74c0*/  R2UR UR10, R14 ;  /* 0x000000000e0a72ca */ /* 0x000fe200000e0000 */
[----:B------:R-:W-:Y:S01]  /*74d0*/  WARPGROUP.ARRIVE ;  /* 0x00000000000079c5 */ /* 0x000fe20000000000 */
[----:B------:R-:W-:Y:S01]  /*74e0*/  UMOV UR11, 0x40000040 ;  /* 0x40000040000b7882 */ /* 0x000fe20000000000 */
[----:B------:R-:W-:Y:S01]  /*74f0*/  UMOV UR15, 0x40000040 ;  /* 0x40000040000f7882 */ /* 0x000fe20000000000 */
[----:B------:R-:W-:Y:S01]  /*7500*/  UMOV UR19, 0x40000040 ;  /* 0x4000004000137882 */ /* 0x000fe20000000000 */
[----:B------:R-:W-:-:S08]  /*7510*/  UMOV UR23, 0x40000040 ;  /* 0x4000004000177882 */ /* 0x000fd00000000000 */
[----:B------:R-:W-:Y:S01]  /*7520*/  HGMMA.64x64x16.F32 R152, gdesc[UR8], RZ, !UPT, gsb0 ;  /* 0x00e00000089879f0 */ /* 0x000fe2000c0008ff */
[----:B------:R-:W-:Y:S02]  /*7530*/  UIADD3 UR14, UR10, 0x2, URZ ;  /* 0x000000020a0e7890 */ /* 0x000fe4000fffe03f */
[----:B------:R-:W-:Y:S02]  /*7540*/  UIADD3 UR18, UR10, 0x4, URZ ;  /* 0x000000040a127890 */ /* 0x000fe4000fffe03f */
[----:B------:R-:W-:Y:S01]  /*7550*/  UIADD3 UR22, UR10, 0x6, URZ ;  /* 0x000000060a167890 */ /* 0x000fe2000fffe03f */
        /* <DEDUP_REMOVED lines=10> */
[----:B------:R-:W-:Y:S05]  /*7600*/  @!P0 BRA `(.L_x_4193) ;  /* 0x0000000000048947 */ /* 0x000fea0003800000 */
[----:B------:R-:W-:Y:S01]  /*7610*/  BPT.TRAP 0x1 ;  /* 0x000000040000795c */ /* 0x000fe20000300000 */
.L_x_4193:
[----:B------:R3:W4:Y:S01]  /*7620*/  SYNCS.PHASECHK.TRANS64.TRYWAIT P3, [R12+URZ+0x38850], R21 ;  /* 0x038850150c0075a7 */ /* 0x000722000806017f */
[----:B------:R-:W-:Y:S05]  /*7630*/  @!P0 BRA `(.L_x_4194) ;  /* 0x0000000000048947 */ /* 0x000fea0003800000 */
[----:B------:R-:W-:Y:S01]  /*7640*/  BPT.TRAP 0x1 ;  /* 0x000000040000795c */ /* 0x000fe20000300000 */
.L_x_4194:
[----:B------:R-:W-:Y:S01]  /*7650*/  IMAD R14, R13, 0x1000, R3 ;  /* 0x000010000d0e7824 */ /* 0x000fe200078e0203 */
[----:B----4-:R-:W-:Y:S06]  /*7660*/  @P3 BRA `(.L_x_4195) ;  /* 0x0000000000083947 */ /* 0x010fec0003800000 */
[----:B------:R-:W4:Y:S02]  /*7670*/  SYNCS.PHASECHK.TRANS64.TRYWAIT P3, [R12+URZ+0x38850], R21 ;  /* 0x038850150c0075a7 */ /* 0x000f24000806017f */
[----:B----4-:R-:W-:Y:S05]  /*7680*/  @!P3 BRA `(.L_x_4196) ;  /* 0x00000104008cb947 */ /* 0x010fea0003800000 */
.L_x_4195:
[----:B------:R-:W-:Y:S01]  /*7690*/  R2UR UR26, R14 ;  /* 0x000000000e1a72ca */ /* 0x000fe200000e0000 */
[----:B------:R-:W-:Y:S01]  /*76a0*/  WARPGROUP.ARRIVE ;  /* 0x00000000000079c5 */ /* 0x000fe20000000000 */
[----:B------:R-:W-:Y:S01]  /*76b0*/  UMOV UR27, 0x40000040 ;  /* 0x40000040001b7882 */ /* 0x000fe20000000000 */
[----:B-1234-:R-:W-:Y:S01]  /*76c0*/  VIADD R21, R0, 0x2 ;  /* 0x0000000200157836 */ /* 0x01efe20000000000 */
[----:B------:R-:W-:Y:S01]  /*76d0*/  IADD3 R20, R14, 0x2, RZ ;  /* 0x000000020e147810 */ /* 0x000fe20007ffe0ff */
[----:B------:R-:W-:Y:S01]  /*76e0*/  UMOV UR29, 0x40000040 ;  /* 0x40000040001d7882 */ /* 0x000fe20000000000 */
[----:B------:R-:W-:Y:S01]  /*76f0*/  UMOV UR31, 0x40000040 ;  /* 0x40000040001f7882 */ /* 0x000fe20000000000 */
[----:B------:R-:W1:Y:S01]  /*7700*/  S2R R195, SR_TID.X ;  /* 0x0000000000c37919 */ /* 0x000e620000002100 */
[----:B------:R-:W-:Y:S01]  /*7710*/  R2UR UR28, R21 ;  /* 0x00000000151c72ca */ /* 0x000fe200000e0000 */
[----:B------:R-:W-:Y:S01]  /*7720*/  VIADD R21, R0, 0x4 ;  /* 0x0000000400157836 */ /* 0x000fe20000000000 */
[----:B------:R-:W-:Y:S01]  /*7730*/  R2UR UR30, R20 ;  /* 0x00000000141e72ca */ /* 0x000fe200000e0000 */
[----:B------:R-:W-:Y:S01]  /*7740*/  VIADD R20, R14, 0x4 ;  /* 0x000000040e147836 */ /* 0x000fe20000000000 */
[----:B------:R-:W-:Y:S01]  /*7750*/  ULDC UR5, c[0x0][0xad0] ;  /* 0x0002b40000057ab9 */ /* 0x000fe20000000800 */
[----:B------:R-:W-:Y:S01]  /*7760*/  HGMMA.64x64x16.F32 R152, gdesc[UR24], R152, gsb0 ;  /* 0x00e00000189879f0 */ /* 0x000fe20008000898 */
[----:B------:R-:W-:Y:S01]  /*7770*/  VIADD R198, R0, 0x800 ;  /* 0x0000080000c67836 */ /* 0x000fe20000000000 */
[----:B------:R-:W-:Y:S01]  /*7780*/  ULDC UR6, c[0x0][0xadc] ;  /* 0x0002b70000067ab9 */ /* 0x000fe20000000800 */
[----:B------:R-:W-:Y:S01]  /*7790*/  VIADD R196, R14, 0x800 ;  /* 0x000008000ec47836 */ /* 0x000fe20000000000 */
[----:B-1----:R-:W-:Y:S01]  /*77a0*/  SHF.R.U32.HI R195, RZ, 0x7, R195 ;  /* 0x00000007ffc37819 */ /* 0x002fe200000116c3 */
[----:B------:R-:W-:-:S02]  /*77b0*/  WARPGROUP.DEPBAR.LE gsb0, 0x0 ;  /* 0x00008000000079c5 */ /* 0x000fc40000010000 */
        /* <DEDUP_REMOVED lines=123> */
[----:B------:R-:W1:Y:S02]  /*7f70*/  SHFL.IDX PT, R20, R195, RZ, 0x1f ;  /* 0x00001fffc3147589 */ /* 0x000e6400000e0000 */
[----:B-1----:R-:W-:-:S04]  /*7f80*/  ISETP.GT.AND P3, PT, R20, 0x7f, PT ;  /* 0x0000007f1400780c */ /* 0x002fc80003f64270 */
[----:B------:R-:W-:-:S04]  /*7f90*/  SEL R20, RZ, 0x2, !P3 ;  /* 0x00000002ff147807 */ /* 0x000fc80005800000 */
        /* <DEDUP_REMOVED lines=47> */
[----:B------:R-:W-:Y:S02]  /*8290*/  IMAD.IADD R197, R198, 0x1, R20 ;  /* 0x00000001c6c57824 */ /* 0x000fe400078e0214 */
        /* <DEDUP_REMOVED lines=8> */
[----:B------:R-:W-:Y:S02]  /*8320*/  IMAD.IADD R197, R198, 0x1, R21 ;  /* 0x00000001c6c57824 */ /* 0x000fe400078e0215 */
        /* <DEDUP_REMOVED lines=53> */
[----:B------:R-:W-:Y:S01]  /*8680*/  IADD3 R197, R198, R195, RZ ;  /* 0x000000c3c6c57210 */ /* 0x000fe20007ffe0ff */
        /* <DEDUP_REMOVED lines=34> */
[----:B------:R-:W-:Y:S01]  /*88b0*/  IMAD.IADD R21, R21, 0x1, R196 ;  /* 0x0000000115157824 */ /* 0x000fe200078e02c4 */
[----:B------:R-:W-:Y:S02]  /*88c0*/  WARPGROUP.DEPBAR.LE gsb0, 0x0 ;  /* 0x00008000000079c5 */ /* 0x000fe40000010000 */
[----:B------:R-:W-:-:S07]  /*88d0*/  WARPGROUP.ARRIVE ;  /* 0x00000000000079c5 */ /* 0x000fce0000000000 */
        /* <DEDUP_REMOVED lines=21> */
[----:B------:R-:W-:Y:S02]  /*8a30*/  IADD3 R14, R21, R195, R14 ;  /* 0x000000c3150e7210 */ /* 0x000fe40007ffe00e */
[----:B------:R-:W1:Y:S01]  /*8a40*/  LDC R21, c[0x0][0x2e0] ;  /* 0x0000b800ff157b82 */ /* 0x000e620000000800 */
[----:B------:R-:W-:Y:S02]  /*8a50*/  WARPGROUP.DEPBAR.LE gsb0, 0x0 ;  /* 0x00008000000079c5 */ /* 0x000fe40000010000 */
[----:B------:R-:W-:-:S06]  /*8a60*/  WARPGROUP.ARRIVE ;  /* 0x00000000000079c5 */ /* 0x000fcc0000000000 */
[----:B------:R-:W-:Y:S01]  /*8a70*/  HGMMA.64x64x16.F32 R152, gdesc[UR28], R152, gsb0 ;  /* 0x00e000001c9879f0 */ /* 0x000fe20008000898 */
[----:B------:R-:W-:Y:S01]  /*8a80*/  R2UR UR28, R20 ;  /* 0x00000000141c72ca */ /* 0x000fe200000e0000 */
[----:B------:R-:W-:Y:S01]  /*8a90*/  UMOV UR29, 0x40000040 ;  /* 0x40000040001d7882 */ /* 0x000fe20000000000 */
[----:B------:R-:W-:Y:S01]  /*8aa0*/  R2UR UR30, R14 ;  /* 0x000000000e1e72ca */ /* 0x000fe200000e0000 */
[----:B------:R-:W-:Y:S01]  /*8ab0*/  UMOV UR31, 0x40000040 ;  /* 0x40000040001f7882 */ /* 0x000fe20000000000 */
[----:B------:R-:W-:-:S05]  /*8ac0*/  @!P1 VIADD R20, R12, 0x38840 ;  /* 0x000388400c149836 */ /* 0x000fca0000000000 */
[----:B------:R-:W-:Y:S01]  /*8ad0*/  @!P1 PRMT R20, RZ, 0x654, R20 ;  /* 0x00000654ff149816 */ /* 0x000fe20000000014 */
        /* <DEDUP_REMOVED lines=39> */
[----:B------:R-:W-:Y:S01]  /*8d50*/  ULDC UR5, c[0x0][0x288] ;  /* 0x0000a20000057ab9 */ /* 0x000fe20000000800 */
[----:B--2---:R-:W-:-:S06]  /*8d60*/  IADD3 R20, -R173, 0x1, RZ ;  /* 0x00000001ad147810 */ /* 0x004fcc0007ffe1ff */
[----:B------:R-:W2:Y:S01]  /*8d70*/  MUFU.TANH R196, R196 ;  /* 0x000000c400c47308 */ /* 0x000ea20000002400 */
[----:B-1----:R-:W-:-:S07]  /*8d80*/  IMAD R20, R21, UR38, R20 ;  /* 0x0000002615147c24 */ /* 0x002fce000f8e0214 */
[----:B------:R-:W1:Y:S01]  /*8d90*/  MUFU.TANH R14, R14 ;  /* 0x0000000e000e7308 */ /* 0x000e620000002400 */
[----:B------:R-:W-:Y:S01]  /*8da0*/  IADD3 R174, R20, -UR5, -R17 ;  /* 0x8000000514ae7c10 */ /* 0x000fe2000fffe811 */
[----:B------:R-:W-:-:S03]  /*8db0*/  ULDC UR5, c[0x0][0xad8] ;  /* 0x0002b60000057ab9 */ /* 0x000fc60000000800 */
[C-C-:B------:R-:W-:Y:S02]  /*8dc0*/  IADD3 R179, R5.reuse, UR5, R174.reuse ;  /* 0x0000000505b37c10 */ /* 0x140fe4000fffe0ae */
[----:B------:R-:W-:Y:S01]  /*8dd0*/  IADD3 R182, R5, UR4, R174 ;  /* 0x0000000405b67c10 */ /* 0x000fe2000fffe0ae */
        /* <DEDUP_REMOVED lines=42> */
.L_x_4199:
[----:B------:R-:W-:-:S05]  /*9080*/  IMAD.U32 R177, RZ, RZ, UR6 ;  /* 0x00000006ffb17e24 */ /* 0x000fca000f8e00ff */
[----:B------:R-:W-:-:S13]  /*9090*/  ISETP.NE.AND P3, PT, R177, 0x1, PT ;  /* 0x00000001b100780c */ /* 0x000fda0003f65270 */
[----:B------:R-:W2:Y:S02]  /*90a0*/  @P3 LDC.64 R20, c[0x0][0xae0] ;  /* 0x0002b800ff143b82 */ /* 0x000ea40000000a00 */
[----:B--2---:R-:W-:-:S05]  /*90b0*/  @P3 IMAD.HI.U32 R20, R176, R20, RZ ;  /* 0x00000014b0143227 */ /* 0x004fca00078e00ff */
[----:B------:R-:W-:-:S07]  /*90c0*/  @P3 SHF.R.U32.HI R176, RZ, R21, R20 ;  /* 0x00000015ffb03219 */ /* 0x000fce0000011614 */
.L_x_4200:
[----:B------:R-:W-:Y:S05]  /*90d0*/  BSYNC B0 ;  /* 0x0000000000007941 */ /* 0x000fea0003800000 */
.L_x_4198:
[----:B------:R-:W-:-:S04]  /*90e0*/  IMAD R176, R176, R177, -R173 ;  /* 0x000000b1b0b07224 */ /* 0x000fc800078e0aad */
[----:B------:R-:W-:-:S05]  /*90f0*/  IMAD.IADD R176, R176, 0x1, -R17 ;  /* 0x00000001b0b07824 */ /* 0x000fca00078e0a11 */
[----:B------:R-:W-:Y:S02]  /*9100*/  VIADDMNMX R179, R176, R177, R179, PT ;  /* 0x000000b1b0b37246 */ /* 0x000fe400038001b3 */
[----:B------:R-:W-:-:S07]  /*9110*/  VIMNMX R182, R182, R176, !PT ;  /* 0x000000b0b6b67248 */ /* 0x000fce0007fe0100 */
.L_x_4197:
[----:B------:R-:W-:Y:S01]  /*9120*/  ISETP.GT.AND P3, PT, R8, -0x1, PT ;  /* 0xffffffff0800780c */ /* 0x000fe20003f64270 */
[----:B------:R-:W-:-:S03]  /*9130*/  VIADD R20, R174, UR5 ;  /* 0x00000005ae147c36 */ /* 0x000fc60008000000 */
        /* <DEDUP_REMOVED lines=29> */
[----:B------:R-:W-:Y:S01]  /*9310*/  FSEL R175, R168, -INF , !P5 ;  /* 0xff800000a8af7808 */ /* 0x000fe20006800000 */
[----:B------:R-:W-:Y:S01]  /*9320*/  VIADD R168, R174, UR4 ;  /* 0x00000004aea87c36 */ /* 0x000fe20008000000 */
        /* <DEDUP_REMOVED lines=15> */
[--C-:B------:R-:W-:Y:S02]  /*9420*/  IADD3 R169, R20, 0x8, R5.reuse ;  /* 0x0000000814a97810 */ /* 0x100fe40007ffe005 */
[----:B------:R-:W-:Y:S02]  /*9430*/  IADD3 R168, R168, 0x8, R5 ;  /* 0x00000008a8a87810 */ /* 0x000fe40007ffe005 */
[----:B------:R-:W-:Y:S02]  /*9440*/  FSEL R179, R171, -INF , !P6 ;  /* 0xff800000abb37808 */ /* 0x000fe40007000000 */
[----:B------:R-:W-:-:S02]  /*9450*/  FSEL R180, R180, -INF , !P4 ;  /* 0xff800000b4b47808 */ /* 0x000fc40006000000 */
        /* <DEDUP_REMOVED lines=15> */
.L_x_4203:
[----:B------:R-:W-:-:S05]  /*9550*/  IMAD.U32 R170, RZ, RZ, UR6 ;  /* 0x00000006ffaa7e24 */ /* 0x000fca000f8e00ff */
[----:B------:R-:W-:-:S13]  /*9560*/  ISETP.NE.AND P4, PT, R170, 0x1, PT ;  /* 0x00000001aa00780c */ /* 0x000fda0003f85270 */
[----:B------:R-:W1:Y:S02]  /*9570*/  @P4 LDC.64 R20, c[0x0][0xae0] ;  /* 0x0002b800ff144b82 */ /* 0x000e640000000a00 */
[----:B-1----:R-:W-:-:S05]  /*9580*/  @P4 IMAD.HI.U32 R20, R171, R20, RZ ;  /* 0x00000014ab144227 */ /* 0x002fca00078e00ff */
[----:B------:R-:W-:-:S07]  /*9590*/  @P4 SHF.R.U32.HI R171, RZ, R21, R20 ;  /* 0x00000015ffab4219 */ /* 0x000fce0000011614 */
.L_x_4204:
[----:B------:R-:W-:Y:S05]  /*95a0*/  BSYNC B0 ;  /* 0x0000000000007941 */ /* 0x000fea0003800000 */
.L_x_4202:
[----:B------:R-:W-:-:S04]  /*95b0*/  IMAD R20, R171, R170, -R173 ;  /* 0x000000aaab147224 */ /* 0x000fc800078e0aad */
[----:B------:R-:W-:-:S05]  /*95c0*/  IMAD.IADD R20, R20, 0x1, -R17 ;  /* 0x0000000114147824 */ /* 0x000fca00078e0a11 */
[----:B------:R-:W-:Y:S02]  /*95d0*/  VIADDMNMX R169, R20, R170, R169, PT ;  /* 0x000000aa14a97246 */ /* 0x000fe400038001a9 */
[----:B------:R-:W-:-:S07]  /*95e0*/  VIMNMX R168, R168, R20, !PT ;  /* 0x00000014a8a87248 */ /* 0x000fce0007fe0100 */
.L_x_4201:
[----:B------:R-:W-:Y:S01]  /*95f0*/  FMNMX.FTZ R21, R195, R10, !PT ;  /* 0x0000000ac3157209 */ /* 0x000fe20007810000 */
[----:B------:R-:W-:Y:S01]  /*9600*/  ULDC UR10, c[0x0][0xa80] ;  /* 0x0002a000000a7ab9 */ /* 0x000fe20000000800 */
[----:B------:R-:W-:Y:S01]  /*9610*/  ISETP.GT.AND P4, PT, R168, 0x1, P3 ;  /* 0x00000001a800780c */ /* 0x000fe20001f84270 */
[----:B------:R-:W-:Y:S01]  /*9620*/  UMOV UR7, 0x40000040 ;  /* 0x4000004000077882 */ /* 0x000fe20000000000 */
[----:B------:R-:W-:Y:S01]  /*9630*/  FMNMX.FTZ R20, R196, R21, !PT ;  /* 0x00000015c4147209 */ /* 0x000fe20007810000 */
[----:B------:R-:W-:Y:S01]  /*9640*/  @!P1 VIADD R12, R12, 0x38860 ;  /* 0x000388600c0c9836 */ /* 0x000fe20000000000 */
        /* <DEDUP_REMOVED lines=35> */
[C---:B------:R-:W-:Y:S02]  /*9880*/  ISETP.GT.AND P6, PT, R168.reuse, 0x20, P3 ;  /* 0x00000020a800780c */ /* 0x040fe40001fc4270 */
[----:B------:R-:W-:Y:S02]  /*9890*/  ISETP.LT.OR P5, PT, R169, 0x1a, P5 ;  /* 0x0000001aa900780c */ /* 0x000fe40002fa1670 */
        /* <DEDUP_REMOVED lines=12> */
[----:B------:R-:W-:Y:S02]  /*9960*/  FMNMX.FTZ R21, R153, R14, !PT ;  /* 0x0000000e99157209 */ /* 0x000fe40007810000 */
[----:B------:R-:W-:Y:S02]  /*9970*/  FSEL R160, R160, -INF , !P4 ;  /* 0xff800000a0a07808 */ /* 0x000fe40006000000 */
[----:B------:R-:W-:Y:S02]  /*9980*/  FMNMX.FTZ R14, R154, R21, !PT ;  /* 0x000000159a0e7209 */ /* 0x000fe40007810000 */
[----:B------:R-:W-:Y:S02]  /*9990*/  ISETP.GT.AND P4, PT, R168, 0x29, P3 ;  /* 0x00000029a800780c */ /* 0x000fe40001f84270 */
[----:B------:R-:W-:-:S02]  /*99a0*/  FMNMX.FTZ R21, R155, R14, !PT ;  /* 0x0000000e9b157209 */ /* 0x000fc40007810000 */
[----:B------:R-:W-:Y:S02]  /*99b0*/  FSEL R161, R161, -INF , !P5 ;  /* 0xff800000a1a17808 */ /* 0x000fe40006800000 */
[----:B------:R-:W-:Y:S02]  /*99c0*/  FMNMX.FTZ R14, R156, R21, !PT ;  /* 0x000000159c0e7209 */ /* 0x000fe40007810000 */
[----:B------:R-:W-:Y:S02]  /*99d0*/  ISETP.GT.AND P5, PT, R168, 0x30, P3 ;  /* 0x00000030a800780c */ /* 0x000fe40001fa4270 */
[----:B------:R-:W-:Y:S02]  /*99e0*/  FMNMX.FTZ R21, R157, R14, !PT ;  /* 0x0000000e9d157209 */ /* 0x000fe40007810000 */
[----:B------:R-:W-:Y:S02]  /*99f0*/  ISETP.LT.OR P4, PT, R169, 0x2a, P4 ;  /* 0x0000002aa900780c */ /* 0x000fe40002781670 */
[----:B------:R-:W-:-:S02]  /*9a00*/  FMNMX.FTZ R14, R158, R21, !PT ;  /* 0x000000159e0e7209 */ /* 0x000fc40007810000 */
[----:B-1----:R-:W-:Y:S02]  /*9a10*/  FMNMX.FTZ R20, R170, R171, !PT ;  /* 0x000000abaa147209 */ /* 0x002fe40007810000 */
[----:B------:R-:W-:Y:S02]  /*9a20*/  FMNMX.FTZ R171, R159, R14, !PT ;  /* 0x0000000e9fab7209 */ /* 0x000fe40007810000 */
[----:B------:R-:W-:Y:S01]  /*9a30*/  ISETP.LT.OR P5, PT, R169, 0x31, P5 ;  /* 0x00000031a900780c */ /* 0x000fe20002fa1670 */
[----:B------:R-:W-:Y:S01]  /*9a40*/  FMUL.FTZ R204, R20, UR10 ;  /* 0x0000000a14cc7c20 */ /* 0x000fe20008410000 */
[----:B------:R-:W-:Y:S02]  /*9a50*/  FMNMX.FTZ R170, R160, R171, !PT ;  /* 0x000000aba0aa7209 */ /* 0x000fe40007810000 */
[----:B------:R-:W-:Y:S02]  /*9a60*/  FSEL R162, R162, -INF , !P4 ;  /* 0xff800000a2a27808 */ /* 0x000fe40006000000 */
[----:B------:R-:W-:-:S02]  /*9a70*/  ISETP.GT.AND P4, PT, R168, 0x31, P3 ;  /* 0x00000031a800780c */ /* 0x000fc40001f84270 */
[----:B------:R-:W-:Y:S02]  /*9a80*/  FMNMX.FTZ R171, R161, R170, !PT ;  /* 0x000000aaa1ab7209 */ /* 0x000fe40007810000 */
[----:B------:R-:W-:Y:S02]  /*9a90*/  FSEL R163, R163, -INF , !P5 ;  /* 0xff800000a3a37808 */ /* 0x000fe40006800000 */
[----:B------:R-:W-:Y:S02]  /*9aa0*/  ISETP.GT.AND P5, PT, R168, 0x38, P3 ;  /* 0x00000038a800780c */ /* 0x000fe40001fa4270 */
[----:B------:R-:W-:Y:S02]  /*9ab0*/  ISETP.LT.OR P4, PT, R169, 0x32, P4 ;  /* 0x00000032a900780c */ /* 0x000fe40002781670 */
[----:B------:R-:W-:Y:S02]  /*9ac0*/  FMNMX.FTZ R170, R162, R171, !PT ;  /* 0x000000aba2aa7209 */ /* 0x000fe40007810000 */
[----:B------:R-:W-:-:S02]  /*9ad0*/  ISETP.GT.AND P3, PT, R168, 0x39, P3 ;  /* 0x00000039a800780c */ /* 0x000fc40001f64270 */
[----:B------:R-:W-:Y:S02]  /*9ae0*/  ISETP.LT.OR P5, PT, R169, 0x39, P5 ;  /* 0x00000039a900780c */ /* 0x000fe40002fa1670 */
[----:B------:R-:W-:Y:S02]  /*9af0*/  FSEL R164, R164, -INF , !P4 ;  /* 0xff800000a4a47808 */ /* 0x000fe40006000000 */
[----:B------:R-:W-:Y:S02]  /*9b00*/  FMNMX.FTZ R171, R163, R170, !PT ;  /* 0x000000aaa3ab7209 */ /* 0x000fe40007810000 */
[----:B------:R-:W-:Y:S02]  /*9b10*/  ISETP.LT.OR P3, PT, R169, 0x3a, P3 ;  /* 0x0000003aa900780c */ /* 0x000fe40001f61670 */
[----:B------:R-:W-:Y:S02]  /*9b20*/  FSEL R165, R165, -INF , !P5 ;  /* 0xff800000a5a57808 */ /* 0x000fe40006800000 */
[----:B------:R-:W-:-:S02]  /*9b30*/  FMNMX.FTZ R170, R164, R171, !PT ;  /* 0x000000aba4aa7209 */ /* 0x000fc40007810000 */
[----:B------:R-:W-:Y:S02]  /*9b40*/  FSETP.NEU.FTZ.AND P6, PT, R20, -INF , PT ;  /* 0xff8000001400780b */ /* 0x000fe40003fdd000 */
[----:B------:R-:W-:Y:S02]  /*9b50*/  FSEL R166, R166, -INF , !P3 ;  /* 0xff800000a6a67808 */ /* 0x000fe40005800000 */
[----:B------:R-:W-:Y:S02]  /*9b60*/  FMNMX.FTZ R171, R165, R170, !PT ;  /* 0x000000aaa5ab7209 */ /* 0x000fe40007810000 */
[----:B------:R-:W-:Y:S02]  /*9b70*/  FSEL R204, R204, RZ, P6 ;  /* 0x000000ffcccc7208 */ /* 0x000fe40003000000 */
[----:B------:R-:W-:Y:S02]  /*9b80*/  FMNMX.FTZ R183, R166, R171, !PT ;  /* 0x000000aba6b77209 */ /* 0x000fe40007810000 */
[----:B------:R-:W-:Y:S01]  /*9b90*/  @!P1 PRMT R12, RZ, 0x654, R12 ;  /* 0x00000654ff0c9816 */ /* 0x000fe2000000000c */
[--C-:B------:R-:W-:Y:S01]  /*9ba0*/  FFMA.FTZ R14, R196, UR10, -R204.reuse ;  /* 0x0000000ac40e7c23 */ /* 0x100fe200080108cc */
[--C-:B------:R-:W-:Y:S01]  /*9bb0*/  FFMA.FTZ R174, R167, UR10, -R204.reuse ;  /* 0x0000000aa7ae7c23 */ /* 0x100fe200080108cc */
[----:B------:R-:W1:Y:S01]  /*9bc0*/  SHFL.BFLY PT, R196, R183, 0x2, 0x1f ;  /* 0x0c401f00b7c47f89 */ /* 0x000e6200000e0000 */
        /* <DEDUP_REMOVED lines=15> */
[----:B------:R-:W-:-:S07]  /*9cc0*/  IMAD.MOV R198, RZ, RZ, -R22 ;  /* 0x000000ffffc67224 */ /* 0x000fce00078e0a16 */
[----:B------:R-:W-:Y:S01]  /*9cd0*/  MUFU.EX2 R14, R14 ;  /* 0x0000000e000e7308 */ /* 0x000fe20000000800 */
[----:B-1----:R-:W-:Y:S02]  /*9ce0*/  FMNMX.FTZ R196, R183, R196, !PT ;  /* 0x000000c4b7c47209 */ /* 0x002fe40007810000 */
[----:B------:R-:W-:-:S03]  /*9cf0*/  FSEL R183, R20, RZ, P6 ;  /* 0x000000ff14b77208 */ /* 0x000fc60003000000 */
[----:B------:R-:W1:Y:S02]  /*9d00*/  SHFL.BFLY PT, R167, R196, 0x1, 0x1f ;  /* 0x0c201f00c4a77f89 */ /* 0x000e6400000e0000 */
[----:B------:R-:W-:Y:S01]  /*9d10*/  FADD.FTZ R10, -R183, R10 ;  /* 0x0000000ab70a7221 */ /* 0x000fe20000010100 */
[----:B------:R-:W-:Y:S03]  /*9d20*/  MUFU.EX2 R168, R168 ;  /* 0x000000a800a87308 */ /* 0x000fe60000000800 */
[----:B------:R-:W-:-:S05]  /*9d30*/  FMUL.FTZ R10, R10, UR10 ;  /* 0x0000000a0a0a7c20 */ /* 0x000fca0008410000 */
[----:B------:R-:W-:Y:S08]  /*9d40*/  MUFU.EX2 R183, R204 ;  /* 0x000000cc00b77308 */ /* 0x000ff00000000800 */
[----:B------:R-:W2:Y:S01]  /*9d50*/  MUFU.EX2 R10, R10 ;  /* 0x0000000a000a7308 */ /* 0x000ea20000000800 */
[----:B-1----:R-:W-:-:S07]  /*9d60*/  FMNMX.FTZ R181, R196, R167, !PT ;  /* 0x000000a7c4b57209 */ /* 0x002fce0007810000 */
[----:B------:R-:W-:Y:S01]  /*9d70*/  MUFU.EX2 R169, R169 ;  /* 0x000000a900a97308 */ /* 0x000fe20000000800 */
[C---:B------:R-:W-:Y:S01]  /*9d80*/  FSETP.NEU.FTZ.AND P3, PT, R181.reuse, -INF , PT ;  /* 0xff800000b500780b */ /* 0x040fe20003f7d000 */
[----:B------:R-:W-:-:S05]  /*9d90*/  FMUL.FTZ R167, R181, UR10 ;  /* 0x0000000ab5a77c20 */ /* 0x000fca0008410000 */
[----:B------:R-:W-:Y:S01]  /*9da0*/  FSEL R167, R167, RZ, P3 ;  /* 0x000000ffa7a77208 */ /* 0x000fe20001800000 */
[----:B------:R-:W-:Y:S01]  /*9db0*/  MUFU.EX2 R170, R170 ;  /* 0x000000aa00aa7308 */ /* 0x000fe20000000800 */
[-C--:B--2---:R-:W-:Y:S01]  /*9dc0*/  FMUL.FTZ R24, R24, R10.reuse ;  /* 0x0000000a18187220 */ /* 0x084fe20000410000 */
[-C--:B------:R-:W-:Y:S01]  /*9dd0*/  FMUL.FTZ R25, R25, R10.reuse ;  /* 0x0000000a19197220 */ /* 0x080fe20000410000 */
[----:B------:R-:W-:Y:S01]  /*9de0*/  FMUL.FTZ R28, R28, R10 ;  /* 0x0000000a1c1c7220 */ /* 0x000fe20000410000 */
[--C-:B------:R-:W-:Y:S01]  /*9df0*/  FFMA.FTZ R195, R152, UR10, -R167.reuse ;  /* 0x0000000a98c37c23 */ /* 0x100fe200080108a7 */
[----:B------:R-:W-:Y:S01]  /*9e00*/  FSEL R152, R181, RZ, P3 ;  /* 0x000000ffb5987208 */ /* 0x000fe20001800000 */
[--C-:B------:R-:W-:Y:S01]  /*9e10*/  FFMA.FTZ R196, R153, UR10, -R167.reuse ;  /* 0x0000000a99c47c23 */ /* 0x100fe200080108a7 */
[----:B------:R-:W-:Y:S01]  /*9e20*/  ISETP.NE.AND P3, PT, R17, R198, PT ;  /* 0x000000c61100720c */ /* 0x000fe20003f65270 */
[--C-:B------:R-:W-:Y:S01]  /*9e30*/  FFMA.FTZ R182, R182, UR10, -R167.reuse ;  /* 0x0000000ab6b67c23 */ /* 0x100fe200080108a7 */
[----:B------:R-:W-:Y:S01]  /*9e40*/  FFMA.FTZ R199, R156, UR10, -R167 ;  /* 0x0000000a9cc77c23 */ /* 0x000fe200080108a7 */
[----:B------:R-:W-:Y:S01]  /*9e50*/  FADD.FTZ R152, -R152, R11 ;  /* 0x0000000b98987221 */ /* 0x000fe20000010100 */
[--C-:B------:R-:W-:Y:S01]  /*9e60*/  FFMA.FTZ R209, R157, UR10, -R167.reuse ;  /* 0x0000000a9dd17c23 */ /* 0x100fe200080108a7 */
[--C-:B------:R-:W-:Y:S01]  /*9e70*/  FFMA.FTZ R208, R158, UR10, -R167.reuse ;  /* 0x0000000a9ed07c23 */ /* 0x100fe200080108a7 */
[--C-:B------:R-:W-:Y:S01]  /*9e80*/  FFMA.FTZ R154, R154, UR10, -R167.reuse ;  /* 0x0000000a9a9a7c23 */ /* 0x100fe200080108a7 */
[----:B------:R-:W-:Y:S01]  /*9e90*/  FMUL.FTZ R152, R152, UR10 ;  /* 0x0000000a98987c20 */ /* 0x000fe20008410000 */
[--C-:B------:R-:W-:Y:S01]  /*9ea0*/  FFMA.FTZ R206, R159, UR10, -R167.reuse ;  /* 0x0000000a9fce7c23 */ /* 0x100fe200080108a7 */
[--C-:B------:R-:W-:Y:S01]  /*9eb0*/  FFMA.FTZ R201, R160, UR10, -R167.reuse ;  /* 0x0000000aa0c97c23 */ /* 0x100fe200080108a7 */
[--C-:B------:R-:W-:Y:S01]  /*9ec0*/  FFMA.FTZ R200, R161, UR10, -R167.reuse ;  /* 0x0000000aa1c87c23 */ /* 0x100fe200080108a7 */
[----:B------:R1:W2:Y:S01]  /*9ed0*/  MUFU.EX2 R197, R152 ;  /* 0x0000009800c57308 */ /* 0x0002a20000000800 */
[----:B------:R-:W-:Y:S01]  /*9ee0*/  FFMA.FTZ R203, R162, UR10, -R167 ;  /* 0x0000000aa2cb7c23 */ /* 0x000fe200080108a7 */
[----:B------:R-:W-:-:S02]  /*9ef0*/  @!P3 IMAD R2, R2, 0x40, R19 ;  /* 0x000000400202b824 */ /* 0x000fc400078e0213 */
[--C-:B------:R-:W-:Y:S01]  /*9f00*/  FFMA.FTZ R155, R155, UR10, -R167.reuse ;  /* 0x0000000a9b9b7c23 */ /* 0x100fe200080108a7 */
[--C-:B------:R-:W-:Y:S01]  /*9f10*/  FFMA.FTZ R202, R163, UR10, -R167.reuse ;  /* 0x0000000aa3ca7c23 */ /* 0x100fe200080108a7 */
[--C-:B------:R-:W-:Y:S01]  /*9f20*/  FFMA.FTZ R205, R164, UR10, -R167.reuse ;  /* 0x0000000aa4cd7c23 */ /* 0x100fe200080108a7 */
[--C-:B------:R-:W-:Y:S01]  /*9f30*/  FFMA.FTZ R204, R165, UR10, -R167.reuse ;  /* 0x0000000aa5cc7c23 */ /* 0x100fe200080108a7 */
[----:B------:R-:W-:Y:S01]  /*9f40*/  @!P3 LEA R153, R2, UR36, 0x2 ;  /* 0x000000240299bc11 */ /* 0x000fe2000f8e10ff */
[----:B------:R-:W-:Y:S01]  /*9f50*/  FFMA.FTZ R207, R166, UR10, -R167 ;  /* 0x0000000aa6cf7c23 */ /* 0x000fe200080108a7 */
[----:B------:R-:W-:Y:S01]  /*9f60*/  MUFU.EX2 R182, R182 ;  /* 0x000000b600b67308 */ /* 0x000fe20000000800 */
[----:B------:R-:W-:Y:S01]  /*9f70*/  IMAD R198, R13, 0x1000, R18 ;  /* 0x000010000dc67824 */ /* 0x000fe200078e0212 */
[----:B-1----:R-:W-:Y:S01]  /*9f80*/  F2FP.F16.F32.PACK_AB R152, R14, R21 ;  /* 0x000000150e98723e */ /* 0x002fe200000000ff */
[----:B------:R-:W-:Y:S01]  /*9f90*/  @!P3 STS [R153+0x38400], R10 ;  /* 0x0384000a9900b388 */ /* 0x000fe20000000800 */
[-C--:B------:R-:W-:Y:S01]  /*9fa0*/  FMUL.FTZ R29, R29, R10.reuse ;  /* 0x0000000a1d1d7220 */ /* 0x080fe20000410000 */
[-C--:B------:R-:W-:Y:S01]  /*9fb0*/  FMUL.FTZ R32, R32, R10.reuse ;  /* 0x0000000a20207220 */ /* 0x080fe20000410000 */
[----:B------:R-:W-:Y:S01]  /*9fc0*/  R2UR UR6, R198 ;  /* 0x00000000c60672ca */ /* 0x000fe200000e0000 */
[-C--:B------:R-:W-:Y:S01]  /*9fd0*/  FMUL.FTZ R33, R33, R10.reuse ;  /* 0x0000000a21217220 */ /* 0x080fe20000410000 */
[----:B--2---:R1:W-:Y:S01]  /*9fe0*/  @!P3 STS [R153+0x38420], R197 ;  /* 0x038420c59900b388 */ /* 0x0043e20000000800 */
        /* <DEDUP_REMOVED lines=16> */
[----:B------:R2:W-:Y:S01]  /*a0f0*/  MUFU.EX2 R11, R154 ;  /* 0x0000009a000b7308 */ /* 0x0005e20000000800 */
[----:B-1----:R-:W-:Y:S01]  /*a100*/  F2FP.F16.F32.PACK_AB R153, R195, R182 ;  /* 0x000000b6c399723e */ /* 0x002fe200000000ff */
[-C--:B------:R-:W-:Y:S01]  /*a110*/  FMUL.FTZ R64, R64, R10.reuse ;  /* 0x0000000a40407220 */ /* 0x080fe20000410000 */
[-C--:B------:R-:W-:Y:S01]  /*a120*/  FMUL.FTZ R65, R65, R10.reuse ;  /* 0x0000000a41417220 */ /* 0x080fe20000410000 */
[-C--:B------:R-:W-:Y:S01]  /*a130*/  FMUL.FTZ R68, R68, R10.reuse ;  /* 0x0000000a44447220 */ /* 0x080fe20000410000 */
[-C--:B------:R-:W-:Y:S01]  /*a140*/  FMUL.FTZ R69, R69, R10.reuse ;  /* 0x0000000a45457220 */ /* 0x080fe20000410000 */
[-C--:B------:R-:W-:Y:S01]  /*a150*/  FMUL.FTZ R72, R72, R10.reuse ;  /* 0x0000000a48487220 */ /* 0x080fe20000410000 */
[----:B------:R-:W-:Y:S01]  /*a160*/  FMUL.FTZ R73, R73, R10 ;  /* 0x0000000a49497220 */ /* 0x000fe20000410000 */
        /* <DEDUP_REMOVED lines=18> */
[-C--:B------:R-:W-:Y:S01]  /*a290*/  FMUL.FTZ R101, R101, R10.reuse ;  /* 0x0000000a65657220 */ /* 0x080fe20000410000 */
[-C--:B------:R-:W-:Y:S01]  /*a2a0*/  FMUL.FTZ R104, R104, R10.reuse ;  /* 0x0000000a68687220 */ /* 0x080fe20000410000 */
[-C--:B------:R-:W-:Y:S01]  /*a2b0*/  FMUL.FTZ R105, R105, R10.reuse ;  /* 0x0000000a69697220 */ /* 0x080fe20000410000 */
[-C--:B------:R-:W-:Y:S01]  /*a2c0*/  FMUL.FTZ R108, R108, R10.reuse ;  /* 0x0000000a6c6c7220 */ /* 0x080fe20000410000 */
[-C--:B------:R-:W-:Y:S01]  /*a2d0*/  FMUL.FTZ R109, R109, R10.reuse ;  /* 0x0000000a6d6d7220 */ /* 0x080fe20000410000 */
[-C--:B------:R-:W-:Y:S01]  /*a2e0*/  FMUL.FTZ R112, R112, R10.reuse ;  /* 0x0000000a70707220 */ /* 0x080fe20000410000 */
[----:B------:R1:W-:Y:S01]  /*a2f0*/  MUFU.EX2 R2, R155 ;  /* 0x0000009b00027308 */ /* 0x0003e20000000800 */
        /* <DEDUP_REMOVED lines=8> */
[----:B-1----:R-:W-:Y:S01]  /*a380*/  F2FP.F16.F32.PACK_AB R155, R11, R196 ;  /* 0x000000c40b9b723e */ /* 0x002fe200000000ff */
[----:B------:R-:W-:Y:S01]  /*a390*/  BAR.SYNC.DEFER_BLOCKING 0xf, 0x100 ;  /* 0x03c4000000007b1d */ /* 0x000fe20000010000 */
[----:B--2---:R-:W-:Y:S01]  /*a3a0*/  F2FP.F16.F32.PACK_AB R158, R173, R172 ;  /* 0x000000acad9e723e */ /* 0x004fe200000000ff */
        /* <DEDUP_REMOVED lines=12> */
[----:B------:R-:W1:Y:S01]  /*a470*/  MUFU.EX2 R208, R208 ;  /* 0x000000d000d07308 */ /* 0x000e620000000800 */
[----:B---3--:R-:W-:Y:S01]  /*a480*/  F2FP.F16.F32.PACK_AB R157, R199, R2 ;  /* 0x00000002c79d723e */ /* 0x008fe200000000ff */
[----:B------:R-:W-:Y:S01]  /*a490*/  FMUL.FTZ R149, R149, R10 ;  /* 0x0000000a95957220 */ /* 0x000fe20000410000 */
        /* <DEDUP_REMOVED lines=79> */
[----:B------:R1:W-:Y:S01]  /*a990*/  STSM.16.M88.4 [R23+0x36400], R152 ;  /* 0x0364009817007844 */ /* 0x0003e20000000200 */
[----:B------:R-:W-:-:S02]  /*a9a0*/  VIADD R210, R198, 0x80 ;  /* 0x00000080c6d27836 */ /* 0x000fc40000000000 */
[----:B------:R-:W-:Y:S01]  /*a9b0*/  FFMA.FTZ R21, R10, R6, R21 ;  /* 0x000000060a157223 */ /* 0x000fe20000010015 */
[----:B------:R-:W-:Y:S01]  /*a9c0*/  FFMA.FTZ R182, R197, R7, R182 ;  /* 0x00000007c5b67223 */ /* 0x000fe200000100b6 */
[----:B------:R1:W-:Y:S01]  /*a9d0*/  STSM.16.M88.4 [R186], R156 ;  /* 0x0000009cba007844 */ /* 0x0003e20000000200 */
[----:B------:R-:W-:Y:S01]  /*a9e0*/  ISETP.GT.AND P3, PT, R8, R15, PT ;  /* 0x0000000f0800720c */ /* 0x000fe20003f64270 */
[----:B------:R-:W3:Y:S01]  /*a9f0*/  MUFU.EX2 R180, R180 ;  /* 0x000000b400b47308 */ /* 0x000ee20000000800 */
[----:B------:R-:W-:Y:S01]  /*aa00*/  FADD.FTZ R21, R14, R21 ;  /* 0x000000150e157221 */ /* 0x000fe20000010000 */
[----:B------:R1:W-:Y:S01]  /*aa10*/  STSM.16.M88.4 [R184], R160 ;  /* 0x000000a0b8007844 */ /* 0x0003e20000000200 */
[----:B------:R-:W-:Y:S01]  /*aa20*/  FADD.FTZ R195, R195, R182 ;  /* 0x000000b6c3c37221 */ /* 0x000fe20000010000 */
[----:B------:R-:W-:Y:S02]  /*aa30*/  IMAD.MOV.U32 R10, RZ, RZ, R20 ;  /* 0x000000ffff0a7224 */ /* 0x000fe400078e0014 */
[----:B------:R-:W-:Y:S01]  /*aa40*/  FADD.FTZ R168, R168, R21 ;  /* 0x00000015a8a87221 */ /* 0x000fe20000010000 */
[----:B------:R-:W-:Y:S01]  /*aa50*/  FADD.FTZ R196, R196, R195 ;  /* 0x000000c3c4c47221 */ /* 0x000fe20000010000 */
[----:B------:R-:W-:Y:S01]  /*aa60*/  MUFU.EX2 R202, R202 ;  /* 0x000000ca00ca7308 */ /* 0x000fe20000000800 */
[----:B--2---:R-:W-:Y:S01]  /*aa70*/  F2FP.F16.F32.PACK_AB R164, R179, R178 ;  /* 0x000000b2b3a4723e */ /* 0x004fe200000000ff */
[----:B------:R-:W-:Y:S01]  /*aa80*/  FADD.FTZ R169, R169, R168 ;  /* 0x000000a8a9a97221 */ /* 0x000fe20000010000 */
[----:B------:R-:W-:-:S03]  /*aa90*/  FADD.FTZ R11, R11, R196 ;  /* 0x000000c40b0b7221 */ /* 0x000fc60000010000 */
[----:B------:R-:W-:Y:S01]  /*aaa0*/  FADD.FTZ R170, R170, R169 ;  /* 0x000000a9aaaa7221 */ /* 0x000fe20000010000 */
[----:B------:R-:W-:Y:S01]  /*aab0*/  FADD.FTZ R2, R2, R11 ;  /* 0x0000000b02027221 */ /* 0x000fe20000010000 */
[----:B------:R-:W2:Y:S01]  /*aac0*/  MUFU.EX2 R205, R205 ;  /* 0x000000cd00cd7308 */ /* 0x000ea20000000800 */
[----:B---3--:R-:W-:Y:S01]  /*aad0*/  F2FP.F16.F32.PACK_AB R166, R183, R180 ;  /* 0x000000b4b7a6723e */ /* 0x008fe200000000ff */
[----:B------:R-:W-:Y:S01]  /*aae0*/  FADD.FTZ R171, R171, R170 ;  /* 0x000000aaabab7221 */ /* 0x000fe20000010000 */
[----:B------:R-:W-:Y:S01]  /*aaf0*/  FADD.FTZ R2, R199, R2 ;  /* 0x00000002c7027221 */ /* 0x000fe20000010000 */
[----:B------:R-:W-:Y:S02]  /*ab00*/  IMAD.MOV.U32 R11, RZ, RZ, R181 ;  /* 0x000000ffff0b7224 */ /* 0x000fe400078e00b5 */
[----:B------:R-:W-:Y:S01]  /*ab10*/  FADD.FTZ R172, R172, R171 ;  /* 0x000000abacac7221 */ /* 0x000fe20000010000 */
[----:B------:R-:W-:Y:S01]  /*ab20*/  FADD.FTZ R209, R209, R2 ;  /* 0x00000002d1d17221 */ /* 0x000fe20000010000 */
[----:B------:R-:W-:Y:S01]  /*ab30*/  MUFU.EX2 R204, R204 ;  /* 0x000000cc00cc7308 */ /* 0x000fe20000000800 */
[----:B------:R-:W-:-:S02]  /*ab40*/  IMAD.MOV.U32 R2, RZ, RZ, R13 ;  /* 0x000000ffff027224 */ /* 0x000fc400078e000d */
[----:B------:R-:W-:Y:S01]  /*ab50*/  FADD.FTZ R173, R173, R172 ;  /* 0x000000acadad7221 */ /* 0x000fe20000010000 */
[----:B------:R-:W-:-:S03]  /*ab60*/  FADD.FTZ R209, R208, R209 ;  /* 0x000000d1d0d17221 */ /* 0x000fc60000010000 */
[----:B------:R-:W-:Y:S01]  /*ab70*/  FADD.FTZ R174, R174, R173 ;  /* 0x000000adaeae7221 */ /* 0x000fe20000010000 */
[----:B------:R-:W-:Y:S01]  /*ab80*/  FADD.FTZ R206, R206, R209 ;  /* 0x000000d1cece7221 */ /* 0x000fe20000010000 */
[----:B------:R-:W3:Y:S01]  /*ab90*/  MUFU.EX2 R207, R207 ;  /* 0x000000cf00cf7308 */ /* 0x000ee20000000800 */
[----:B--2---:R-:W-:Y:S01]  /*aba0*/  F2FP.F16.F32.PACK_AB R165, R205, R202 ;  /* 0x000000cacda5723e */ /* 0x004fe200000000ff */
        /* <DEDUP_REMOVED lines=8> */
[----:B---3--:R-:W-:Y:S02]  /*ac30*/  F2FP.F16.F32.PACK_AB R167, R207, R204 ;  /* 0x000000cccfa7723e */ /* 0x008fe400000000ff */
[----:B------:R-:W-:Y:S01]  /*ac40*/  FADD.FTZ R179, R179, R178 ;  /* 0x000000b2b3b37221 */ /* 0x000fe20000010000 */
[----:B------:R-:W-:Y:S02]  /*ac50*/  FADD.FTZ R205, R205, R202 ;  /* 0x000000cacdcd7221 */ /* 0x000fe40000010000 */
[----:B------:R1:W-:Y:S01]  /*ac60*/  STSM.16.M88.4 [R185], R164 ;  /* 0x000000a4b9007844 */ /* 0x0003e20000000200 */
[----:B------:R-:W-:Y:S01]  /*ac70*/  WARPGROUP.ARRIVE ;  /* 0x00000000000079c5 */ /* 0x000fe20000000000 */
[----:B------:R-:W-:Y:S01]  /*ac80*/  FADD.FTZ R6, R180, R179 ;  /* 0x000000b3b4067221 */ /* 0x000fe20000010000 */
[----:B------:R-:W-:-:S03]  /*ac90*/  FADD.FTZ R204, R204, R205 ;  /* 0x000000cdcccc7221 */ /* 0x000fc60000010000 */
[----:B------:R-:W-:Y:S01]  /*aca0*/  FADD.FTZ R6, R183, R6 ;  /* 0x00000006b7067221 */ /* 0x000fe20000010000 */
[----:B------:R-:W-:Y:S01]  /*acb0*/  HGMMA.64x256x16.F32 R24, R152, gdesc[UR4].tnspB, R24, gsb0 ;  /* 0x43e0000498187df0 */ /* 0x000fe20008000818 */
[----:B------:R-:W-:Y:S01]  /*acc0*/  R2UR UR6, R210 ;  /* 0x00000000d20672ca */ /* 0x000fe200000e0000 */
[----:B------:R-:W-:Y:S01]  /*acd0*/  UMOV UR7, 0x40000040 ;  /* 0x4000004000077882 */ /* 0x000fe20000000000 */
[C---:B------:R-:W-:Y:S01]  /*ace0*/  VIADD R210, R198.reuse, 0x100 ;  /* 0x00000100c6d27836 */ /* 0x040fe20000000000 */
[----:B------:R-:W-:Y:S01]  /*acf0*/  IADD3 R198, R198, 0x180, RZ ;  /* 0x00000180c6c67810 */ /* 0x000fe20007ffe0ff */
[----:B------:R-:W-:Y:S01]  /*ad00*/  FADD.FTZ R7, R207, R204 ;  /* 0x000000cccf077221 */ /* 0x000fe20000010000 */
        /* <DEDUP_REMOVED lines=25> */
[----:B------:R2:W-:Y:S02]  /*aea0*/  @!P1 SYNCS.ARRIVE.TRANS64.RED.A1T0 RZ, [R12+URZ], RZ ;  /* 0x000000ff0cff99a7 */ /* 0x0005e4000810043f */
[----:B--2---:R-:W-:-:S04]  /*aeb0*/  VIADD R12, R8, 0xffffffff ;  /* 0xffffffff080c7836 */ /* 0x004fc80000000000 */
[----:B------:R-:W-:Y:S01]  /*aec0*/  IMAD.MOV.U32 R8, RZ, RZ, R12 ;  /* 0x000000ffff087224 */ /* 0x000fe200078e000c */
[----:B-1----:R-:W-:Y:S06]  /*aed0*/  @P3 BRA `(.L_x_4205) ;  /* 0xffffffc400383947 */ /* 0x002fec000383ffff */
[----:B------:R-:W-:Y:S01]  /*aee0*/  IMAD.MOV.U32 R11, RZ, RZ, R181 ;  /* 0x000000ffff0b7224 */ /* 0x000fe200078e00b5 */
[----:B------:R-:W-:Y:S01]  /*aef0*/  MOV R10, R20 ;  /* 0x00000014000a7202 */ /* 0x000fe20000000f00 */
[----:B------:R-:W-:Y:S02]  /*af00*/  IMAD.MOV.U32 R2, RZ, RZ, R13 ;  /* 0x000000ffff027224 */ /* 0x000fe400078e000d */
[----:B------:R-:W-:-:S07]  /*af10*/  IMAD.MOV.U32 R8, RZ, RZ, R12 ;  /* 0x000000ffff087224 */ /* 0x000fce00078e000c */
.L_x_4188:
        /* <DEDUP_REMOVED lines=16> */
.L_x_4207:
[----:B------:R-:W-:-:S11]  /*b020*/  UISETP.NE.AND UP0, UPT, UR11, 0x1, UPT ;  /* 0x000000010b00788c */ /* 0x000fd6000bf05270 */
[----:B------:R-:W-:Y:S02]  /*b030*/  @UP0 ULDC.64 UR14, c[0x0][0xae0] ;  /* 0x0002b800000e0ab9 */ /* 0x000fe40000000a00 */
[----:B------:R-:W-:-:S04]  /*b040*/  UIMAD.WIDE.U32 UR6, UR39, UR14, URZ ;  /* 0x0000000e270672a5 */ /* 0x000fc8000f8e003f */
[----:B------:R-:W-:-:S12]  /*b050*/  @UP0 USHF.R.U32.HI UR39, URZ, UR15, UR7 ;  /* 0x0000000f3f270299 */ /* 0x000fd80008011607 */
.L_x_4208:
[----:B------:R-:W-:-:S04]  /*b060*/  UIMAD UR39, UR39, UR11, URZ ;  /* 0x0000000b272772a4 */ /* 0x000fc8000f8e023f */
[----:B------:R-:W-:-:S04]  /*b070*/  UISETP.LT.AND UP0, UPT, UR5, UR39, UPT ;  /* 0x000000270500728c */ /* 0x000fc8000bf01270 */
[----:B------:R-:W-:-:S12]  /*b080*/  USEL UR5, UR5, UR39, !UP0 ;  /* 0x0000002705057287 */ /* 0x000fd8000c000000 */
.L_x_4206:
        /* <DEDUP_REMOVED lines=8> */
[----:B------:R-:W-:Y:S02]  /*b110*/  IMAD.MOV.U32 R14, RZ, RZ, R11 ;  /* 0x000000ffff0e7224 */ /* 0x000fe400078e000b */
[----:B------:R-:W-:Y:S02]  /*b120*/  IMAD.MOV.U32 R195, RZ, RZ, R10 ;  /* 0x000000ffffc37224 */ /* 0x000fe400078e000a */
[----:B------:R-:W-:Y:S02]  /*b130*/  IMAD.MOV.U32 R12, RZ, RZ, R8 ;  /* 0x000000ffff0c7224 */ /* 0x000fe400078e0008 */
[----:B------:R-:W-:-:S07]  /*b140*/  IMAD.MOV.U32 R20, RZ, RZ, R2 ;  /* 0x000000ffff147224 */ /* 0x000fce00078e0002 */
.L_x_4218:
[----:B------:R-:W-:Y:S01]  /*b150*/  VIADD R2, R20, 0x1 ;  /* 0x0000000114027836 */ /* 0x000fe20000000000 */
[C---:B------:R-:W-:Y:S02]  /*b160*/  ISETP.GT.AND P2, PT, R12.reuse, UR5, PT ;  /* 0x000000050c007c0c */ /* 0x040fe4000bf44270 */
[----:B------:R-:W-:Y:S02]  /*b170*/  IADD3 R12, R12, -0x1, RZ ;  /* 0xffffffff0c0c7810 */ /* 0x000fe40007ffe0ff */
[----:B------:R-:W-:-:S04]  /*b180*/  ISETP.NE.AND P3, PT, R2, 0x2, PT ;  /* 0x000000020200780c */ /* 0x000fc80003f65270 */
[----:B------:R-:W-:Y:S02]  /*b190*/  SEL R11, RZ, 0x1, P3 ;  /* 0x00000001ff0b7807 */ /* 0x000fe40001800000 */
[----:B------:R-:W-:Y:S02]  /*b1a0*/  SEL R2, R2, RZ, P3 ;  /* 0x000000ff02027207 */ /* 0x000fe40001800000 */
[----:B------:R-:W-:Y:S01]  /*b1b0*/  LOP3.LUT R16, R16, R11, RZ, 0x3c, !PT ;  /* 0x0000000b10107212 */ /* 0x000fe200078e3cff */
[----:B-1----:R-:W-:Y:S06]  /*b1c0*/  @!P0 BRA `(.L_x_4210) ;  /* 0x0000000000048947 */ /* 0x002fec0003800000 */
[----:B------:R-:W-:Y:S01]  /*b1d0*/  BPT.TRAP 0x1 ;  /* 0x000000040000795c */ /* 0x000fe20000300000 */
.L_x_4210:
[----:B------:R-:W-:Y:S02]  /*b1e0*/  LEA R8, R2, UR36, 0x3 ;  /* 0x0000002402087c11 */ /* 0x000fe4000f8e18ff */
[----:B------:R-:W-:-:S04]  /*b1f0*/  SHF.L.U32 R11, R16, 0x1f, RZ ;  /* 0x0000001f100b7819 */ /* 0x000fc800000006ff */
[----:B------:R1:W2:Y:S01]  /*b200*/  SYNCS.PHASECHK.TRANS64.TRYWAIT P3, [R8+URZ+0x38830], R11 ;  /* 0x0388300b080075a7 */ /* 0x0002a2000806017f */
[----:B------:R-:W-:Y:S05]  /*b210*/  @!P0 BRA `(.L_x_4211) ;  /* 0x0000000000048947 */ /* 0x000fea0003800000 */
[----:B------:R-:W-:Y:S01]  /*b220*/  BPT.TRAP 0x1 ;  /* 0x000000040000795c */ /* 0x000fe20000300000 */
.L_x_4211:
[----:B------:R-:W-:Y:S01]  /*b230*/  IMAD R10, R2, 0x200, R4 ;  /* 0x00000200020a7824 */ /* 0x000fe200078e0204 */
[----:B--2---:R-:W-:Y:S06]  /*b240*/  @P3 BRA `(.L_x_4212) ;  /* 0x0000000000083947 */ /* 0x004fec0003800000 */
[----:B------:R-:W2:Y:S02]  /*b250*/  SYNCS.PHASECHK.TRANS64.TRYWAIT P3, [R8+URZ+0x38830], R11 ;  /* 0x0388300b080075a7 */ /* 0x000ea4000806017f */
[----:B--2---:R-:W-:Y:S05]  /*b260*/  @!P3 BRA `(.L_x_4213) ;  /* 0x000000c800a8b947 */ /* 0x004fea0003800000 */
.L_x_4212:
        /* <DEDUP_REMOVED lines=22> */
.L_x_4214:
[----:B------:R3:W4:Y:S01]  /*b3d0*/  SYNCS.PHASECHK.TRANS64.TRYWAIT P3, [R8+URZ+0x38850], R11 ;  /* 0x0388500b080075a7 */ /* 0x000722000806017f */
[----:B------:R-:W-:Y:S05]  /*b3e0*/  @!P0 BRA `(.L_x_4215) ;  /* 0x0000000000048947 */ /* 0x000fea0003800000 */
[----:B------:R-:W-:Y:S01]  /*b3f0*/  BPT.TRAP 0x1 ;  /* 0x000000040000795c */ /* 0x000fe20000300000 */
.L_x_4215:
[----:B----4-:R-:W-:Y:S05]  /*b400*/  @P3 BRA `(.L_x_4216) ;  /* 0x0000000000083947 */ /* 0x010fea0003800000 */
[----:B------:R-:W4:Y:S02]  /*b410*/  SYNCS.PHASECHK.TRANS64.TRYWAIT P3, [R8+URZ+0x38850], R11 ;  /* 0x0388500b080075a7 */ /* 0x000f24000806017f */
[----:B----4-:R-:W-:Y:S05]  /*b420*/  @!P3 BRA `(.L_x_4217) ;  /* 0x000000c8004cb947 */ /* 0x010fea0003800000 */
.L_x_4216:
[----:B------:R-:W-:Y:S01]  /*b430*/  IMAD R10, R2, 0x1000, R3 ;  /* 0x00001000020a7824 */ /* 0x000fe200078e0203 */
[----:B------:R-:W-:Y:S01]  /*b440*/  WARPGROUP.ARRIVE ;  /* 0x00000000000079c5 */ /* 0x000fe20000000000 */
[----:B------:R-:W-:Y:S01]  /*b450*/  UMOV UR27, 0x40000040 ;  /* 0x40000040001b7882 */ /* 0x000fe20000000000 */
[----:B-1234-:R-:W-:Y:S01]  /*b460*/  VIADD R11, R0, 0x2 ;  /* 0x00000002000b7836 */ /* 0x01efe20000000000 */
[----:B------:R-:W-:Y:S01]  /*b470*/  UMOV UR29, 0x40000040 ;  /* 0x40000040001d7882 */ /* 0x000fe20000000000 */
[C---:B------:R-:W-:Y:S01]  /*b480*/  R2UR UR26, R10.reuse ;  /* 0x000000000a1a72ca */ /* 0x040fe200000e0000 */
[----:B------:R-:W-:Y:S01]  /*b490*/  VIADD R13, R10, 0x2 ;  /* 0x000000020a0d7836 */ /* 0x000fe20000000000 */
[----:B------:R-:W-:Y:S01]  /*b4a0*/  UMOV UR31, 0x40000040 ;  /* 0x40000040001f7882 */ /* 0x000fe20000000000 */
[----:B------:R-:W-:Y:S01]  /*b4b0*/  R2UR UR28, R11 ;  /* 0x000000000b1c72ca */ /* 0x000fe200000e0000 */
[----:B------:R-:W-:Y:S01]  /*b4c0*/  VIADD R11, R0, 0x4 ;  /* 0x00000004000b7836 */ /* 0x000fe20000000000 */
[----:B------:R-:W1:Y:S01]  /*b4d0*/  S2R R15, SR_TID.X ;  /* 0x00000000000f7919 */ /* 0x000e620000002100 */
[----:B------:R-:W-:Y:S01]  /*b4e0*/  R2UR UR30, R13 ;  /* 0x000000000d1e72ca */ /* 0x000fe200000e0000 */
[----:B------:R-:W-:Y:S01]  /*b4f0*/  VIADD R13, R10, 0x4 ;  /* 0x000000040a0d7836 */ /* 0x000fe20000000000 */
[----:B------:R-:W-:Y:S01]  /*b500*/  ULDC UR6, c[0x0][0xad0] ;  /* 0x0002b40000067ab9 */ /* 0x000fe20000000800 */
[----:B------:R-:W-:Y:S01]  /*b510*/  VIADD R196, R0, 0x800 ;  /* 0x0000080000c47836 */ /* 0x000fe20000000000 */
[----:B------:R-:W-:Y:S01]  /*b520*/  ULDC UR10, c[0x0][0xa80] ;  /* 0x0002a000000a7ab9 */ /* 0x000fe20000000800 */
[----:B------:R-:W-:Y:S01]  /*b530*/  VIADD R198, R10, 0x800 ;  /* 0x000008000ac67836 */ /* 0x000fe20000000000 */
[----:B------:R-:W-:Y:S01]  /*b540*/  UMOV UR7, 0x40000040 ;  /* 0x4000004000077882 */ /* 0x000fe20000000000 */
[----:B------:R-:W-:Y:S01]  /*b550*/  HGMMA.64x64x16.F32 R152, gdesc[UR24], R152, gsb0 ;  /* 0x00e00000189879f0 */ /* 0x000fe20008000898 */
[----:B------:R-:W-:Y:S01]  /*b560*/  IMAD R209, R2, 0x1000, R18 ;  /* 0x0000100002d17824 */ /* 0x000fe200078e0212 */
        /* <DEDUP_REMOVED lines=150> */
[----:B------:R-:W-:Y:S02]  /*bed0*/  IMAD.IADD R196, R198, 0x1, R15 ;  /* 0x00000001c6c47824 */ /* 0x000fe400078e020f */
        /* <DEDUP_REMOVED lines=42> */
[--C-:B------:R-:W-:Y:S02]  /*c180*/  IMAD.IADD R21, R196, 0x1, R15.reuse ;  /* 0x00000001c4157824 */ /* 0x100fe400078e020f */
[----:B------:R-:W-:Y:S02]  /*c190*/  IMAD.IADD R196, R198, 0x1, R15 ;  /* 0x00000001c6c47824 */ /* 0x000fe400078e020f */
[----:B------:R-:W-:Y:S01]  /*c1a0*/  VIADD R198, R10, 0xc00 ;  /* 0x00000c000ac67836 */ /* 0x000fe20000000000 */
[----:B------:R-:W-:-:S02]  /*c1b0*/  WARPGROUP.DEPBAR.LE gsb0, 0x0 ;  /* 0x00008000000079c5 */ /* 0x000fc40000010000 */
        /* <DEDUP_REMOVED lines=159> */
[----:B-1----:R-:W-:Y:S01]  /*cbb0*/  FMNMX.FTZ R10, R164, R157, !PT ;  /* 0x0000009da40a7209 */ /* 0x002fe20007810000 */
[----:B------:R-:W-:Y:S01]  /*cbc0*/  FMUL.FTZ R157, R162, UR6 ;  /* 0x00000006a29d7c20 */ /* 0x000fe20008410000 */
[----:B------:R-:W-:Y:S01]  /*cbd0*/  FMUL.FTZ R162, R166, UR6 ;  /* 0x00000006a6a27c20 */ /* 0x000fe20008410000 */
[----:B------:R-:W-:-:S04]  /*cbe0*/  FMUL.FTZ R166, R170, UR6 ;  /* 0x00000006aaa67c20 */ /* 0x000fc80008410000 */
[----:B------:R-:W1:Y:S01]  /*cbf0*/  MUFU.TANH R198, R198 ;  /* 0x000000c600c67308 */ /* 0x000e620000002400 */
[----:B--2---:R-:W-:-:S07]  /*cc00*/  FMNMX.FTZ R10, R165, R10, !PT ;  /* 0x0000000aa50a7209 */ /* 0x004fce0007810000 */
[----:B------:R-:W2:Y:S01]  /*cc10*/  MUFU.TANH R199, R199 ;  /* 0x000000c700c77308 */ /* 0x000ea20000002400 */
[----:B---3--:R-:W-:-:S07]  /*cc20*/  FMNMX.FTZ R161, R197, R10, !PT ;  /* 0x0000000ac5a17209 */ /* 0x008fce0007810000 */
[----:B------:R-:W3:Y:S01]  /*cc30*/  MUFU.TANH R200, R200 ;  /* 0x000000c800c87308 */ /* 0x000ee20000002400 */
[----:B-1----:R-:W-:Y:S01]  /*cc40*/  FMNMX.FTZ R10, R198, R161, !PT ;  /* 0x000000a1c60a7209 */ /* 0x002fe20007810000 */
[----:B------:R-:W-:-:S06]  /*cc50*/  FMUL.FTZ R161, R163, UR6 ;  /* 0x00000006a3a17c20 */ /* 0x000fcc0008410000 */
        /* <DEDUP_REMOVED lines=8> */
[----:B------:R-:W-:Y:S02]  /*cce0*/  R2UR UR6, R209 ;  /* 0x00000000d10672ca */ /* 0x000fe400000e0000 */
[----:B------:R-:W1:Y:S02]  /*ccf0*/  SHFL.BFLY PT, R169, R10, 0x2, 0x1f ;  /* 0x0c401f000aa97f89 */ /* 0x000e6400000e0000 */
[----:B------:R-:W4:Y:S08]  /*cd00*/  MUFU.TANH R21, R21 ;  /* 0x0000001500157308 */ /* 0x000f300000002400 */
[----:B------:R-:W5:Y:S08]  /*cd10*/  MUFU.TANH R152, R152 ;  /* 0x0000009800987308 */ /* 0x000f700000002400 */
[----:B------:R-:W5:Y:S01]  /*cd20*/  MUFU.TANH R157, R157 ;  /* 0x0000009d009d7308 */ /* 0x000f620000002400 */
[----:B-1----:R-:W-:-:S02]  /*cd30*/  FMNMX.FTZ R170, R10, R169, !PT ;  /* 0x000000a90aaa7209 */ /* 0x002fc40007810000 */
        /* <DEDUP_REMOVED lines=15> */
[C---:B------:R-:W-:Y:S01]  /*ce30*/  FADD.FTZ R170, -R10.reuse, R195 ;  /* 0x000000c30aaa7221 */ /* 0x040fe20000010100 */
[----:B------:R-:W-:-:S03]  /*ce40*/  FMUL.FTZ R205, R10, UR10 ;  /* 0x0000000a0acd7c20 */ /* 0x000fc60008410000 */
[----:B------:R-:W-:Y:S01]  /*ce50*/  FMUL.FTZ R169, R170, UR10 ;  /* 0x0000000aaaa97c20 */ /* 0x000fe20008410000 */
        /* <DEDUP_REMOVED lines=16> */
[----:B------:R-:W-:Y:S01]  /*cf60*/  FFMA.FTZ R178, R165, UR10, -R205 ;  /* 0x0000000aa5b27c23 */ /* 0x000fe200080108cd */
        /* <DEDUP_REMOVED lines=8> */
[----:B------:R3:W-:Y:S01]  /*cff0*/  MUFU.EX2 R168, R196 ;  /* 0x000000c400a87308 */ /* 0x0007e20000000800 */
[----:B-1----:R-:W-:-:S07]  /*d000*/  FMNMX.FTZ R172, R182, R11, !PT ;  /* 0x0000000bb6ac7209 */ /* 0x002fce0007810000 */
[----:B------:R-:W1:Y:S01]  /*d010*/  MUFU.EX2 R169, R169 ;  /* 0x000000a900a97308 */ /* 0x000e620000000800 */
[----:B--2---:R-:W-:Y:S01]  /*d020*/  FMNMX.FTZ R11, R183, R172, !PT ;  /* 0x000000acb70b7209 */ /* 0x004fe20007810000 */
[--C-:B---3--:R-:W-:Y:S01]  /*d030*/  FFMA.FTZ R196, R198, UR10, -R205.reuse ;  /* 0x0000000ac6c47c23 */ /* 0x108fe200080108cd */
[--C-:B------:R-:W-:Y:S01]  /*d040*/  FFMA.FTZ R198, R200, UR10, -R205.reuse ;  /* 0x0000000ac8c67c23 */ /* 0x100fe200080108cd */
[----:B------:R-:W-:Y:S02]  /*d050*/  FFMA.FTZ R172, R155, UR10, -R205 ;  /* 0x0000000a9bac7c23 */ /* 0x000fe400080108cd */
[----:B------:R-:W2:Y:S02]  /*d060*/  SHFL.BFLY PT, R154, R11, 0x2, 0x1f ;  /* 0x0c401f000b9a7f89 */ /* 0x000ea400000e0000 */
[----:B------:R-:W-:Y:S08]  /*d070*/  MUFU.EX2 R170, R153 ;  /* 0x0000009900aa7308 */ /* 0x000ff00000000800 */
[----:B------:R-:W-:Y:S01]  /*d080*/  MUFU.EX2 R171, R171 ;  /* 0x000000ab00ab7308 */ /* 0x000fe20000000800 */
[-C--:B-1----:R-:W-:Y:S01]  /*d090*/  FMUL.FTZ R24, R24, R169.reuse ;  /* 0x000000a918187220 */ /* 0x082fe20000410000 */
        /* <DEDUP_REMOVED lines=39> */
[----:B--2---:R-:W-:Y:S01]  /*d310*/  F2FP.F16.F32.PACK_AB R156, R175, R172 ;  /* 0x000000acaf9c723e */ /* 0x004fe200000000ff */
[----:B------:R-:W-:Y:S01]  /*d320*/  FMUL.FTZ R89, R89, R169 ;  /* 0x000000a959597220 */ /* 0x000fe20000410000 */
        /* <DEDUP_REMOVED lines=16> */
[----:B------:R-:W-:Y:S01]  /*d430*/  @!P1 VIADD R152, R8, 0x38840 ;  /* 0x0003884008989836 */ /* 0x000fe20000000000 */
[----:B------:R-:W1:Y:S01]  /*d440*/  MUFU.EX2 R14, R14 ;  /* 0x0000000e000e7308 */ /* 0x000e620000000800 */
        /* <DEDUP_REMOVED lines=8> */
[--C-:B------:R-:W-:Y:S01]  /*d4d0*/  FFMA.FTZ R181, R181, UR10, -R154.reuse ;  /* 0x0000000ab5b57c23 */ /* 0x100fe2000801089a */
[--C-:B------:R-:W-:Y:S01]  /*d4e0*/  FFMA.FTZ R201, R202, UR10, -R154.reuse ;  /* 0x0000000acac97c23 */ /* 0x100fe2000801089a */
[----:B------:R-:W-:Y:S01]  /*d4f0*/  @!P3 IMAD R20, R20, 0x40, R19 ;  /* 0x000000401414b824 */ /* 0x000fe200078e0213 */
[----:B------:R2:W-:Y:S01]  /*d500*/  @!P1 SYNCS.ARRIVE.TRANS64.RED.A1T0 RZ, [R152+URZ], RZ ;  /* 0x000000ff98ff99a7 */ /* 0x0005e2000810043f */
[--C-:B------:R-:W-:Y:S01]  /*d510*/  FFMA.FTZ R202, R203, UR10, -R154.reuse ;  /* 0x0000000acbca7c23 */ /* 0x100fe2000801089a */
[--C-:B------:R-:W-:Y:S01]  /*d520*/  FFMA.FTZ R183, R183, UR10, -R154.reuse ;  /* 0x0000000ab7b77c23 */ /* 0x100fe2000801089a */
[----:B------:R-:W-:Y:S01]  /*d530*/  FFMA.FTZ R182, R182, UR10, -R154 ;  /* 0x0000000ab6b67c23 */ /* 0x000fe2000801089a */
[----:B------:R-:W-:Y:S01]  /*d540*/  @!P3 LEA R153, R20, UR36, 0x2 ;  /* 0x000000241499bc11 */ /* 0x000fe2000f8e10ff */
[----:B------:R-:W-:Y:S01]  /*d550*/  MUFU.EX2 R13, R13 ;  /* 0x0000000d000d7308 */ /* 0x000fe20000000800 */
[----:B------:R-:W-:Y:S01]  /*d560*/  F2FP.F16.F32.PACK_AB R154, R173, R170 ;  /* 0x000000aaad9a723e */ /* 0x000fe200000000ff */
[----:B-1----:R-:W-:Y:S01]  /*d570*/  FMUL.FTZ R26, R26, R14 ;  /* 0x0000000e1a1a7220 */ /* 0x002fe20000410000 */
[----:B--2---:R-:W-:Y:S01]  /*d580*/  F2FP.F16.F32.PACK_AB R152, R171, R168 ;  /* 0x000000a8ab98723e */ /* 0x004fe200000000ff */
[----:B------:R-:W-:Y:S01]  /*d590*/  @!P3 STS [R153+0x38400], R169 ;  /* 0x038400a99900b388 */ /* 0x000fe20000000800 */
[----:B------:R-:W-:Y:S01]  /*d5a0*/  F2FP.F16.F32.PACK_AB R158, R177, R174 ;  /* 0x000000aeb19e723e */ /* 0x000fe200000000ff */
[-C--:B------:R-:W-:Y:S01]  /*d5b0*/  FMUL.FTZ R27, R27, R14.reuse ;  /* 0x0000000e1b1b7220 */ /* 0x080fe20000410000 */
[-C--:B------:R-:W-:Y:S01]  /*d5c0*/  FMUL.FTZ R30, R30, R14.reuse ;  /* 0x0000000e1e1e7220 */ /* 0x080fe20000410000 */
[----:B------:R1:W-:Y:S01]  /*d5d0*/  @!P3 STS [R153+0x38420], R14 ;  /* 0x0384200e9900b388 */ /* 0x0003e20000000800 */
        /* <DEDUP_REMOVED lines=34> */
[----:B------:R-:W-:Y:S01]  /*d800*/  BAR.SYNC.DEFER_BLOCKING 0xf, 0x100 ;  /* 0x03c4000000007b1d */ /* 0x000fe20000010000 */
        /* <DEDUP_REMOVED lines=28> */
[----:B------:R-:W-:Y:S01]  /*d9d0*/  FMUL.FTZ R117, R117, R169 ;  /* 0x000000a975757220 */ /* 0x000fe20000410000 */
[----:B------:R-:W-:Y:S01]  /*d9e0*/  MUFU.EX2 R178, R178 ;  /* 0x000000b200b27308 */ /* 0x000fe20000000800 */
[----:B--2---:R-:W-:Y:S01]  /*d9f0*/  F2FP.F16.F32.PACK_AB R159, R206, R205 ;  /* 0x000000cdce9f723e */ /* 0x004fe200000000ff */
        /* <DEDUP_REMOVED lines=41> */
[----:B------:R-:W-:Y:S01]  /*dc90*/  FMUL.FTZ R151, R151, R14 ;  /* 0x0000000e97977220 */ /* 0x000fe20000410000 */
[----:B------:R1:W-:Y:S01]  /*dca0*/  STSM.16.M88.4 [R23+0x36400], R152 ;  /* 0x0364009817007844 */ /* 0x0003e20000000200 */
[----:B------:R-:W-:Y:S01]  /*dcb0*/  FFMA.FTZ R7, R14, R7, R13 ;  /* 0x000000070e077223 */ /* 0x000fe2000001000d */
[----:B------:R-:W-:Y:S01]  /*dcc0*/  FFMA.FTZ R6, R169, R6, R168 ;  /* 0x00000006a9067223 */ /* 0x000fe200000100a8 */
[----:B------:R-:W-:Y:S01]  /*dcd0*/  @!P1 VIADD R8, R8, 0x38860 ;  /* 0x0003886008089836 */ /* 0x000fe20000000000 */
[----:B------:R-:W-:Y:S01]  /*dce0*/  MUFU.EX2 R196, R196 ;  /* 0x000000c400c47308 */ /* 0x000fe20000000800 */
[----:B------:R1:W-:Y:S01]  /*dcf0*/  STSM.16.M88.4 [R186], R156 ;  /* 0x0000009cba007844 */ /* 0x0003e20000000200 */
[----:B------:R-:W-:Y:S01]  /*dd00*/  FADD.FTZ R180, R180, R7 ;  /* 0x00000007b4b47221 */ /* 0x000fe20000010000 */
[----:B------:R-:W-:Y:S01]  /*dd10*/  FADD.FTZ R171, R171, R6 ;  /* 0x00000006abab7221 */ /* 0x000fe20000010000 */
[----:B------:R-:W-:Y:S01]  /*dd20*/  @!P1 PRMT R8, RZ, 0x654, R8 ;  /* 0x00000654ff089816 */ /* 0x000fe20000000008 */
[----:B------:R-:W-:-:S02]  /*dd30*/  IMAD.MOV.U32 R14, RZ, RZ, R11 ;  /* 0x000000ffff0e7224 */ /* 0x000fc400078e000b */
[----:B------:R-:W-:Y:S01]  /*dd40*/  FADD.FTZ R15, R15, R180 ;  /* 0x000000b40f0f7221 */ /* 0x000fe20000010000 */
[----:B------:R-:W-:Y:S01]  /*dd50*/  FADD.FTZ R170, R170, R171 ;  /* 0x000000abaaaa7221 */ /* 0x000fe20000010000 */
[----:B------:R-:W3:Y:S01]  /*dd60*/  MUFU.EX2 R197, R197 ;  /* 0x000000c500c57308 */ /* 0x000ee20000000800 */
[----:B--2---:R-:W-:Y:S01]  /*dd70*/  F2FP.F16.F32.PACK_AB R163, R210, R181 ;  /* 0x000000b5d2a3723e */ /* 0x004fe200000000ff */
[----:B------:R-:W-:Y:S01]  /*dd80*/  FADD.FTZ R200, R200, R15 ;  /* 0x0000000fc8c87221 */ /* 0x000fe20000010000 */
[----:B------:R-:W-:-:S03]  /*dd90*/  FADD.FTZ R173, R173, R170 ;  /* 0x000000aaadad7221 */ /* 0x000fc60000010000 */
[----:B------:R1:W-:Y:S01]  /*dda0*/  STSM.16.M88.4 [R184], R160 ;  /* 0x000000a0b8007844 */ /* 0x0003e20000000200 */
[----:B------:R-:W-:Y:S01]  /*ddb0*/  FADD.FTZ R21, R21, R200 ;  /* 0x000000c815157221 */ /* 0x000fe20000010000 */
[----:B------:R-:W-:Y:S01]  /*ddc0*/  MUFU.EX2 R198, R198 ;  /* 0x000000c600c67308 */ /* 0x000fe20000000800 */
[----:B------:R-:W-:Y:S02]  /*ddd0*/  FADD.FTZ R172, R172, R173 ;  /* 0x000000adacac7221 */ /* 0x000fe40000010000 */
[----:B------:R-:W-:Y:S02]  /*dde0*/  FADD.FTZ R204, R204, R21 ;  /* 0x00000015cccc7221 */ /* 0x000fe40000010000 */
[----:B------:R-:W-:Y:S02]  /*ddf0*/  FADD.FTZ R175, R175, R172 ;  /* 0x000000acafaf7221 */ /* 0x000fe40000010000 */
[----:B------:R-:W-:Y:S01]  /*de00*/  FADD.FTZ R205, R205, R204 ;  /* 0x000000cccdcd7221 */ /* 0x000fe20000010000 */
[----:B------:R-:W2:Y:S01]  /*de10*/  MUFU.EX2 R199, R199 ;  /* 0x000000c700c77308 */ /* 0x000ea20000000800 */
        /* <DEDUP_REMOVED lines=14> */
[----:B------:R-:W-:Y:S02]  /*df00*/  FADD.FTZ R195, R195, R178 ;  /* 0x000000b2c3c37221 */ /* 0x000fe40000010000 */
[----:B------:R2:W-:Y:S02]  /*df10*/  MUFU.EX2 R20, R182 ;  /* 0x000000b600147308 */ /* 0x0005e40000000800 */
[----:B------:R-:W-:Y:S01]  /*df20*/  FADD.FTZ R196, R196, R195 ;  /* 0x000000c3c4c47221 */ /* 0x000fe20000010000 */
[----:B------:R-:W-:-:S03]  /*df30*/  IMAD.MOV.U32 R195, RZ, RZ, R10 ;  /* 0x000000ffffc37224 */ /* 0x000fc600078e000a */
[----:B------:R-:W-:Y:S02]  /*df40*/  FADD.FTZ R197, R197, R196 ;  /* 0x000000c4c5c57221 */ /* 0x000fe40000010000 */
[----:B------:R-:W4:Y:S01]  /*df50*/  MUFU.EX2 R183, R183 ;  /* 0x000000b700b77308 */ /* 0x000f220000000800 */
[----:B---3--:R-:W-:Y:S01]  /*df60*/  F2FP.F16.F32.PACK_AB R165, R202, R201 ;  /* 0x000000c9caa5723e */ /* 0x008fe200000000ff */
[----:B--2---:R-:W-:Y:S02]  /*df70*/  VIADD R182, R209, 0x80 ;  /* 0x00000080d1b67836 */ /* 0x004fe40000000000 */
[----:B------:R-:W-:Y:S01]  /*df80*/  FADD.FTZ R201, R201, R210 ;  /* 0x000000d2c9c97221 */ /* 0x000fe20000010000 */
[----:B------:R-:W-:-:S03]  /*df90*/  FADD.FTZ R6, R198, R197 ;  /* 0x000000c5c6067221 */ /* 0x000fc60000010000 */
[----:B------:R-:W-:Y:S01]  /*dfa0*/  FADD.FTZ R201, R202, R201 ;  /* 0x000000c9cac97221 */ /* 0x000fe20000010000 */
[----:B------:R-:W-:Y:S01]  /*dfb0*/  FADD.FTZ R6, R199, R6 ;  /* 0x00000006c7067221 */ /* 0x000fe20000010000 */
[----:B----4-:R-:W-:Y:S02]  /*dfc0*/  F2FP.F16.F32.PACK_AB R167, R183, R20 ;  /* 0x00000014b7a7723e */ /* 0x010fe400000000ff */
[----:B------:R-:W-:-:S03]  /*dfd0*/  FADD.FTZ R20, R20, R201 ;  /* 0x000000c914147221 */ /* 0x000fc60000010000 */
[----:B------:R1:W-:Y:S01]  /*dfe0*/  STSM.16.M88.4 [R185], R164 ;  /* 0x000000a4b9007844 */ /* 0x0003e20000000200 */
[----:B------:R-:W-:Y:S01]  /*dff0*/  WARPGROUP.ARRIVE ;  /* 0x00000000000079c5 */ /* 0x000fe20000000000 */
[----:B------:R-:W-:Y:S01]  /*e000*/  FADD.FTZ R7, R183, R20 ;  /* 0x00000014b7077221 */ /* 0x000fe20000010000 */
[----:B------:R-:W-:-:S04]  /*e010*/  IMAD.MOV.U32 R20, RZ, RZ, R2 ;  /* 0x000000ffff147224 */ /* 0x000fc800078e0002 */
[----:B------:R-:W-:Y:S01]  /*e020*/  HGMMA.64x256x16.F32 R24, R152, gdesc[UR4].tnspB, R24, gsb0 ;  /* 0x43e0000498187df0 */ /* 0x000fe20008000818 */
[----:B------:R-:W-:Y:S01]  /*e030*/  R2UR UR6, R182 ;  /* 0x00000000b60672ca */ /* 0x000fe200000e0000 */
[----:B------:R-:W-:Y:S01]  /*e040*/  UMOV UR7, 0x40000040 ;  /* 0x4000004000077882 */ /* 0x000fe20000000000 */
[C---:B------:R-:W-:Y:S01]  /*e050*/  VIADD R182, R209.reuse, 0x100 ;  /* 0x00000100d1b67836 */ /* 0x040fe20000000000 */
[----:B------:R-:W-:Y:S01]  /*e060*/  IADD3 R209, R209, 0x180, RZ ;  /* 0x00000180d1d17810 */ /* 0x000fe20007ffe0ff */
        /* <DEDUP_REMOVED lines=26> */
[----:B------:R-:W-:Y:S05]  /*e210*/  @P2 BRA `(.L_x_4218) ;  /* 0xffffffcc00cc2947 */ /* 0x000fea000383ffff */
[----:B-1----:R-:W-:-:S07]  /*e220*/  IMAD.MOV.U32 R8, RZ, RZ, R12 ;  /* 0x000000ffff087224 */ /* 0x002fce00078e000c */
.L_x_4209:
[----:B------:R-:W-:-:S13]  /*e230*/  ISETP.GE.AND P2, PT, R8, UR37, PT ;  /* 0x0000002508007c0c */ /* 0x000fda000bf46270 */
[----:B------:R-:W-:Y:S05]  /*e240*/  @!P2 BRA `(.L_x_4219) ;  /* 0x0000003800d0a947 */ /* 0x000fea0003800000 */
[----:B------:R-:W-:Y:S01]  /*e250*/  IMAD.MOV.U32 R15, RZ, RZ, R11 ;  /* 0x000000ffff0f7224 */ /* 0x000fe200078e000b */
[----:B------:R-:W-:Y:S01]  /*e260*/  MOV R14, R2 ;  /* 0x00000002000e7202 */ /* 0x000fe20000000f00 */
[----:B------:R-:W-:-:S07]  /*e270*/  IMAD.MOV.U32 R13, RZ, RZ, R10 ;  /* 0x000000ffff0d7224 */ /* 0x000fce00078e000a */
.L_x_4236:
[----:B------:R-:W-:-:S05]  /*e280*/  VIADD R2, R14, 0x1 ;  /* 0x000000010e027836 */ /* 0x000fca0000000000 */
[----:B------:R-:W-:-:S04]  /*e290*/  ISETP.NE.AND P2, PT, R2, 0x2, PT ;  /* 0x000000020200780c */ /* 0x000fc80003f45270 */
[----:B------:R-:W-:Y:S02]  /*e2a0*/  SEL R11, RZ, 0x1, P2 ;  /* 0x00000001ff0b7807 */ /* 0x000fe40001000000 */
[----:B------:R-:W-:Y:S02]  /*e2b0*/  SEL R2, R2, RZ, P2 ;  /* 0x000000ff02027207 */ /* 0x000fe40001000000 */
[----:B------:R-:W-:Y:S01]  /*e2c0*/  LOP3.LUT R16, R16, R11, RZ, 0x3c, !PT ;  /* 0x0000000b10107212 */ /* 0x000fe200078e3cff */
[----:B------:R-:W-:Y:S06]  /*e2d0*/  @!P0 BRA `(.L_x_4220) ;  /* 0x0000000000048947 */ /* 0x000fec0003800000 */
[----:B------:R-:W-:Y:S01]  /*e2e0*/  BPT.TRAP 0x1 ;  /* 0x000000040000795c */ /* 0x000fe20000300000 */
.L_x_4220:
[----:B------:R-:W-:Y:S02]  /*e2f0*/  LEA R12, R2, UR36, 0x3 ;  /* 0x00000024020c7c11 */ /* 0x000fe4000f8e18ff */
[----:B------:R-:W-:-:S04]  /*e300*/  SHF.L.U32 R11, R16, 0x1f, RZ ;  /* 0x0000001f100b7819 */ /* 0x000fc800000006ff */
[----:B------:R1:W2:Y:S01]  /*e310*/  SYNCS.PHASECHK.TRANS64.TRYWAIT P2, [R12+URZ+0x38830], R11 ;  /* 0x0388300b0c0075a7 */ /* 0x0002a2000804017f */
[----:B------:R-:W-:Y:S05]  /*e320*/  @!P0 BRA `(.L_x_4221) ;  /* 0x0000000000048947 */ /* 0x000fea0003800000 */
[----:B------:R-:W-:Y:S01]  /*e330*/  BPT.TRAP 0x1 ;  /* 0x000000040000795c */ /* 0x000fe20000300000 */
.L_x_4221:
[----:B------:R-:W-:Y:S01]  /*e340*/  IMAD R10, R2, 0x200, R4 ;  /* 0x00000200020a7824 */ /* 0x000fe200078e0204 */
[----:B--2---:R-:W-:Y:S06]  /*e350*/  @P2 BRA `(.L_x_4222) ;  /* 0x0000000000082947 */ /* 0x004fec0003800000 */
[----:B------:R-:W2:Y:S02]  /*e360*/  SYNCS.PHASECHK.TRANS64.TRYWAIT P2, [R12+URZ+0x38830], R11 ;  /* 0x0388300b0c0075a7 */ /* 0x000ea4000804017f */
[----:B--2---:R-:W-:Y:S05]  /*e370*/  @!P2 BRA `(.L_x_4223) ;  /* 0x00000098008ca947 */ /* 0x004fea0003800000 */
.L_x_4222:
        /* <DEDUP_REMOVED lines=22> */
.L_x_4224:
[----:B------:R3:W4:Y:S01]  /*e4e0*/  SYNCS.PHASECHK.TRANS64.TRYWAIT P2, [R12+URZ+0x38850], R11 ;  /* 0x0388500b0c0075a7 */ /* 0x000722000804017f */
[----:B------:R-:W-:Y:S05]  /*e4f0*/  @!P0 BRA `(.L_x_4225) ;  /* 0x0000000000048947 */ /* 0x000fea0003800000 */
[----:B------:R-:W-:Y:S01]  /*e500*/  BPT.TRAP 0x1 ;  /* 0x000000040000795c */ /* 0x000fe20000300000 */
.L_x_4225:
[----:B------:R-:W-:Y:S01]  /*e510*/  IMAD R10, R2, 0x1000, R3 ;  /* 0x00001000020a7824 */ /* 0x000fe200078e0203 */
[----:B----4-:R-:W-:Y:S06]  /*e520*/  @P2 BRA `(.L_x_4226) ;  /* 0x0000000000082947 */ /* 0x010fec0003800000 */
[----:B------:R-:W4:Y:S02]  /*e530*/  SYNCS.PHASECHK.TRANS64.TRYWAIT P2, [R12+URZ+0x38850], R11 ;  /* 0x0388500b0c0075a7 */ /* 0x000f24000804017f */
[----:B----4-:R-:W-:Y:S05]  /*e540*/  @!P2 BRA `(.L_x_4227) ;  /* 0x00000098002ca947 */ /* 0x010fea0003800000 */
.L_x_4226:
[----:B------:R-:W-:Y:S01]  /*e550*/  R2UR UR26, R10 ;  /* 0x000000000a1a72ca */ /* 0x000fe200000e0000 */
[----:B------:R-:W-:Y:S01]  /*e560*/  WARPGROUP.ARRIVE ;  /* 0x00000000000079c5 */ /* 0x000fe20000000000 */
[----:B------:R-:W-:Y:S01]  /*e570*/  UMOV UR27, 0x40000040 ;  /* 0x40000040001b7882 */ /* 0x000fe20000000000 */
[----:B-1234-:R-:W-:Y:S01]  /*e580*/  VIADD R11, R0, 0x2 ;  /* 0x00000002000b7836 */ /* 0x01efe20000000000 */
[----:B------:R-:W-:Y:S01]  /*e590*/  UMOV UR29, 0x40000040 ;  /* 0x40000040001d7882 */ /* 0x000fe20000000000 */
[----:B------:R-:W-:Y:S01]  /*e5a0*/  VIADD R20, R10, 0x2 ;  /* 0x000000020a147836 */ /* 0x000fe20000000000 */
        /* <DEDUP_REMOVED lines=409> */
.L_x_4230:
[----:B------:R-:W-:-:S05]  /*ff40*/  IMAD.U32 R174, RZ, RZ, UR6 ;  /* 0x00000006ffae7e24 */ /* 0x000fca000f8e00ff */
[----:B------:R-:W-:-:S13]  /*ff50*/  ISETP.NE.AND P2, PT, R174, 0x1, PT ;  /* 0x00000001ae00780c */ /* 0x000fda0003f45270 */
[----:B------:R-:W2:Y:S02]  /*ff60*/  @P2 LDC.64 R10, c[0x0][0xae0] ;  /* 0x0002b800ff0a2b82 */ /* 0x000ea40000000a00 */
[----:B--2---:R-:W-:-:S05]  /*ff70*/  @P2 IMAD.HI.U32 R10, R175, R10, RZ ;  /* 0x0000000aaf0a2227 */ /* 0x004fca00078e00ff */
[----:B------:R-:W-:-:S07]  /*ff80*/  @P2 SHF.R.U32.HI R175, RZ, R11, R10 ;  /* 0x0000000bffaf2219 */ /* 0x000fce000001160a */
.L_x_4231:
[----:B------:R-:W-:Y:S05]  /*ff90*/  BSYNC B0 ;  /* 0x0000000000007941 */ /* 0x000fea0003800000 */
.L_x_4229:
[----:B------:R-:W-:-:S05]  /*ffa0*/  IMAD R10, R175, R174, -R172 ;  /* 0x000000aeaf0a7224 */ /* 0x000fca00078e0aac */
[----:B------:R-:W-:-:S04]  /*ffb0*/  IADD3 R10, -R17, R10, RZ ;  /* 0x0000000a110a7210 */ /* 0x000fc80007ffe1ff */
[----:B------:R-:W-:Y:S02]  /*ffc0*/  VIADDMNMX R173, R10, R174, R173, PT ;  /* 0x000000ae0aad7246 */ /* 0x000fe400038001ad */
[----:B------:R-:W-:-:S07]  /*ffd0*/  VIMNMX R181, R181, R10, !PT ;  /* 0x0000000ab5b57248 */ /* 0x000fce0007fe0100 */
.L_x_4228:
[----:B------:R-:W-:Y:S01]  /*ffe0*/  ISETP.GT.AND P2, PT, R8, -0x1, PT ;  /* 0xffffffff0800780c */ /* 0x000fe20003f44270 */
[----:B------:R-:W-:-:S03]  /*fff0*/  VIADD R10, R178, UR5 ;  /* 0x00000005b20a7c36 */ /* 0x000fc60008000000 */
[C---:B------:R-:W-:Y:S02]  /*10000*/  ISETP.GT.AND P3, PT, R181.reuse, RZ, P2 ;  /* 0x000000ffb500720c */ /* 0x040fe40001764270 */
[----:B------:R-:W-:Y:S02]  /*10010*/  ISETP.GT.AND P5, PT, R181, 0x1, P2 ;  /* 0x00000001b500780c */ /* 0x000fe400017a4270 */
[----:B------:R-:W-:Y:S02]  /*10020*/  ISETP.LT.OR P4, PT, R173, 0x1, P3 ;  /* 0x00000001ad00780c */ /* 0x000fe40001f81670 */
[----:B------:R-:W-:Y:S02]  /*10030*/  ISETP.GT.AND P3, PT, R181, 0x8, P2 ;  /* 0x00000008b500780c */ /* 0x000fe40001764270 */
        /* <DEDUP_REMOVED lines=32> */
[----:B------:R-:W-:Y:S01]  /*10240*/  FSEL R175, R168, -INF , !P5 ;  /* 0xff800000a8af7808 */ /* 0x000fe20006800000 */
[----:B------:R-:W-:Y:S01]  /*10250*/  VIADD R168, R178, UR4 ;  /* 0x00000004b2a87c36 */ /* 0x000fe20008000000 */
        /* <DEDUP_REMOVED lines=8> */
[--C-:B------:R-:W-:Y:S02]  /*102e0*/  IADD3 R169, R10, 0x8, R5.reuse ;  /* 0x000000080aa97810 */ /* 0x100fe40007ffe005 */
[----:B------:R-:W-:Y:S02]  /*102f0*/  IADD3 R168, R168, 0x8, R5 ;  /* 0x00000008a8a87810 */ /* 0x000fe40007ffe005 */
[----:B------:R-:W-:-:S02]  /*10300*/  FSEL R178, R170, -INF , !P5 ;  /* 0xff800000aab27808 */ /* 0x000fc40006800000 */
        /* <DEDUP_REMOVED lines=16> */
.L_x_4234:
[----:B------:R-:W-:-:S05]  /*10410*/  IMAD.U32 R170, RZ, RZ, UR6 ;  /* 0x00000006ffaa7e24 */ /* 0x000fca000f8e00ff */
[----:B------:R-:W-:-:S13]  /*10420*/  ISETP.NE.AND P3, PT, R170, 0x1, PT ;  /* 0x00000001aa00780c */ /* 0x000fda0003f65270 */
[----:B------:R-:W1:Y:S02]  /*10430*/  @P3 LDC.64 R10, c[0x0][0xae0] ;  /* 0x0002b800ff0a3b82 */ /* 0x000e640000000a00 */
[----:B-1----:R-:W-:-:S05]  /*10440*/  @P3 IMAD.HI.U32 R10, R171, R10, RZ ;  /* 0x0000000aab0a3227 */ /* 0x002fca00078e00ff */
[----:B------:R-:W-:-:S07]  /*10450*/  @P3 SHF.R.U32.HI R171, RZ, R11, R10 ;  /* 0x0000000bffab3219 */ /* 0x000fce000001160a */
.L_x_4235:
[----:B------:R-:W-:Y:S05]  /*10460*/  BSYNC B0 ;  /* 0x0000000000007941 */ /* 0x000fea0003800000 */
.L_x_4233:
[----:B------:R-:W-:-:S04]  /*10470*/  IMAD R172, R171, R170, -R172 ;  /* 0x000000aaabac7224 */ /* 0x000fc800078e0aac */
[----:B------:R-:W-:-:S05]  /*10480*/  IMAD.IADD R172, R172, 0x1, -R17 ;  /* 0x00000001acac7824 */ /* 0x000fca00078e0a11 */
[----:B------:R-:W-:Y:S02]  /*10490*/  VIADDMNMX R169, R172, R170, R169, PT ;  /* 0x000000aaaca97246 */ /* 0x000fe400038001a9 */
[----:B------:R-:W-:-:S07]  /*104a0*/  VIMNMX R168, R168, R172, !PT ;  /* 0x000000aca8a87248 */ /* 0x000fce0007fe0100 */
.L_x_4232:
        /* <DEDUP_REMOVED lines=22> */
[----:B------:R-:W-:Y:S02]  /*10610*/  FMNMX.FTZ R20, R182, R15, !PT ;  /* 0x0000000fb6147209 */ /* 0x000fe40007810000 */
[----:B------:R-:W-:Y:S02]  /*10620*/  FMNMX.FTZ R11, R175, R10, !PT ;  /* 0x0000000aaf0b7209 */ /* 0x000fe40007810000 */
[----:B------:R-:W-:Y:S02]  /*10630*/  FSEL R152, R152, -INF , !P4 ;  /* 0xff80000098987808 */ /* 0x000fe40006000000 */
[----:B------:R-:W-:Y:S02]  /*10640*/  FMNMX.FTZ R10, R176, R11, !PT ;  /* 0x0000000bb00a7209 */ /* 0x000fe40007810000 */
[----:B------:R-:W-:-:S02]  /*10650*/  ISETP.LT.OR P5, PT, R169, 0xa, P5 ;  /* 0x0000000aa900780c */ /* 0x000fc40002fa1670 */
[----:B------:R-:W-:Y:S02]  /*10660*/  FMNMX.FTZ R11, R177, R10, !PT ;  /* 0x0000000ab10b7209 */ /* 0x000fe40007810000 */
[----:B------:R-:W-:Y:S02]  /*10670*/  ISETP.GT.AND P4, PT, R168, 0x10, P2 ;  /* 0x00000010a800780c */ /* 0x000fe40001784270 */
[----:B------:R-:W-:Y:S02]  /*10680*/  FMNMX.FTZ R10, R178, R11, !PT ;  /* 0x0000000bb20a7209 */ /* 0x000fe40007810000 */
[----:B------:R-:W-:Y:S02]  /*10690*/  FSEL R153, R153, -INF , !P5 ;  /* 0xff80000099997808 */ /* 0x000fe40006800000 */
[----:B------:R-:W-:Y:S02]  /*106a0*/  FMNMX.FTZ R11, R179, R10, !PT ;  /* 0x0000000ab30b7209 */ /* 0x000fe40007810000 */
[----:B------:R-:W-:-:S02]  /*106b0*/  ISETP.LT.OR P4, PT, R169, 0x11, P4 ;  /* 0x00000011a900780c */ /* 0x000fc40002781670 */
[----:B------:R-:W-:Y:S02]  /*106c0*/  FMNMX.FTZ R11, R180, R11, !PT ;  /* 0x0000000bb40b7209 */ /* 0x000fe40007810000 */
[----:B------:R-:W-:Y:S02]  /*106d0*/  ISETP.GT.AND P5, PT, R168, 0x11, P2 ;  /* 0x00000011a800780c */ /* 0x000fe400017a4270 */
[----:B------:R-:W-:Y:S01]  /*106e0*/  FSEL R154, R154, -INF , !P4 ;  /* 0xff8000009a9a7808 */ /* 0x000fe20006000000 */
[----:B------:R-:W1:Y:S01]  /*106f0*/  SHFL.BFLY PT, R10, R11, 0x2, 0x1f ;  /* 0x0c401f000b0a7f89 */ /* 0x000e6200000e0000 */
[C---:B------:R-:W-:Y:S02]  /*10700*/  ISETP.GT.AND P3, PT, R168.reuse, 0x18, P2 ;  /* 0x00000018a800780c */ /* 0x040fe40001764270 */
[----:B------:R-:W-:Y:S02]  /*10710*/  ISETP.LT.OR P5, PT, R169, 0x12, P5 ;  /* 0x00000012a900780c */ /* 0x000fe40002fa1670 */
[----:B------:R-:W-:-:S02]  /*10720*/  ISETP.GT.AND P4, PT, R168, 0x19, P2 ;  /* 0x00000019a800780c */ /* 0x000fc40001784270 */
[----:B------:R-:W-:Y:S02]  /*10730*/  ISETP.LT.OR P3, PT, R169, 0x19, P3 ;  /* 0x00000019a900780c */ /* 0x000fe40001f61670 */
[----:B------:R-:W-:Y:S02]  /*10740*/  FSEL R155, R155, -INF , !P5 ;  /* 0xff8000009b9b7808 */ /* 0x000fe40006800000 */
[----:B------:R-:W-:Y:S02]  /*10750*/  ISETP.GT.AND P5, PT, R168, 0x20, P2 ;  /* 0x00000020a800780c */ /* 0x000fe400017a4270 */
[----:B------:R-:W-:Y:S02]  /*10760*/  ISETP.LT.OR P4, PT, R169, 0x1a, P4 ;  /* 0x0000001aa900780c */ /* 0x000fe40002781670 */
[----:B------:R-:W-:Y:S02]  /*10770*/  FSEL R156, R156, -INF , !P3 ;  /* 0xff8000009c9c7808 */ /* 0x000fe40005800000 */
[----:B------:R-:W-:-:S02]  /*10780*/  ISETP.GT.AND P3, PT, R168, 0x21, P2 ;  /* 0x00000021a800780c */ /* 0x000fc40001764270 */
[----:B------:R-:W-:Y:S02]  /*10790*/  ISETP.LT.OR P5, PT, R169, 0x21, P5 ;  /* 0x00000021a900780c */ /* 0x000fe40002fa1670 */
[----:B------:R-:W-:Y:S02]  /*107a0*/  FSEL R157, R157, -INF , !P4 ;  /* 0xff8000009d9d7808 */ /* 0x000fe40006000000 */
[----:B------:R-:W-:Y:S02]  /*107b0*/  ISETP.GT.AND P4, PT, R168, 0x28, P2 ;  /* 0x00000028a800780c */ /* 0x000fe40001784270 */
[----:B-1----:R-:W-:Y:S02]  /*107c0*/  FMNMX.FTZ R170, R11, R10, !PT ;  /* 0x0000000a0baa7209 */ /* 0x002fe40007810000 */
[----:B------:R-:W-:Y:S02]  /*107d0*/  FMNMX.FTZ R11, R181, R20, !PT ;  /* 0x00000014b50b7209 */ /* 0x000fe40007810000 */
[----:B------:R-:W-:Y:S01]  /*107e0*/  ISETP.LT.OR P3, PT, R169, 0x22, P3 ;  /* 0x00000022a900780c */ /* 0x000fe20001f61670 */
[----:B------:R-:W1:Y:S01]  /*107f0*/  SHFL.BFLY PT, R171, R170, 0x1, 0x1f ;  /* 0x0c201f00aaab7f89 */ /* 0x000e6200000e0000 */
[----:B------:R-:W-:-:S02]  /*10800*/  FMNMX.FTZ R20, R152, R11, !PT ;  /* 0x0000000b98147209 */ /* 0x000fc40007810000 */
[----:B------:R-:W-:Y:S02]  /*10810*/  FSEL R158, R158, -INF , !P5 ;  /* 0xff8000009e9e7808 */ /* 0x000fe40006800000 */
[----:B------:R-:W-:Y:S02]  /*10820*/  FMNMX.FTZ R11, R153, R20, !PT ;  /* 0x00000014990b7209 */ /* 0x000fe40007810000 */
[----:B------:R-:W-:Y:S02]  /*10830*/  ISETP.LT.OR P4, PT, R169, 0x29, P4 ;  /* 0x00000029a900780c */ /* 0x000fe40002781670 */
[----:B------:R-:W-:Y:S02]  /*10840*/  FMNMX.FTZ R20, R154, R11, !PT ;  /* 0x0000000b9a147209 */ /* 0x000fe40007810000 */
[----:B------:R-:W-:Y:S02]  /*10850*/  FSEL R159, R159, -INF , !P3 ;  /* 0xff8000009f9f7808 */ /* 0x000fe40005800000 */
[----:B------:R-:W-:-:S02]  /*10860*/  FMNMX.FTZ R21, R155, R20, !PT ;  /* 0x000000149b157209 */ /* 0x000fc40007810000 */
[----:B------:R-:W-:Y:S02]  /*10870*/  ISETP.GT.AND P3, PT, R168, 0x29, P2 ;  /* 0x00000029a800780c */ /* 0x000fe40001764270 */
[----:B------:R-:W-:Y:S02]  /*10880*/  FMNMX.FTZ R20, R156, R21, !PT ;  /* 0x000000159c147209 */ /* 0x000fe40007810000 */
[----:B------:R-:W-:Y:S02]  /*10890*/  FSEL R160, R160, -INF , !P4 ;  /* 0xff800000a0a07808 */ /* 0x000fe40006000000 */
[----:B------:R-:W-:Y:S02]  /*108a0*/  ISETP.GT.AND P4, PT, R168, 0x30, P2 ;  /* 0x00000030a800780c */ /* 0x000fe40001784270 */
[----:B------:R-:W-:Y:S02]  /*108b0*/  ISETP.LT.OR P3, PT, R169, 0x2a, P3 ;  /* 0x0000002aa900780c */ /* 0x000fe40001f61670 */
[----:B-1----:R-:W-:-:S02]  /*108c0*/  FMNMX.FTZ R10, R170, R171, !PT ;  /* 0x000000abaa0a7209 */ /* 0x002fc40007810000 */
[----:B------:R-:W-:Y:S02]  /*108d0*/  FMNMX.FTZ R171, R157, R20, !PT ;  /* 0x000000149dab7209 */ /* 0x000fe40007810000 */
[----:B------:R-:W-:Y:S01]  /*108e0*/  ISETP.LT.OR P4, PT, R169, 0x31, P4 ;  /* 0x00000031a900780c */ /* 0x000fe20002781670 */
[----:B------:R-:W-:Y:S01]  /*108f0*/  FMUL.FTZ R11, R10, UR10 ;  /* 0x0000000a0a0b7c20 */ /* 0x000fe20008410000 */
[----:B------:R-:W-:Y:S02]  /*10900*/  FMNMX.FTZ R20, R158, R171, !PT ;  /* 0x000000ab9e147209 */ /* 0x000fe40007810000 */
[----:B------:R-:W-:Y:S02]  /*10910*/  FSEL R161, R161, -INF , !P3 ;  /* 0xff800000a1a17808 */ /* 0x000fe40005800000 */
[----:B------:R-:W-:Y:S02]  /*10920*/  FMNMX.FTZ R171, R159, R20, !PT ;  /* 0x000000149fab7209 */ /* 0x000fe40007810000 */
[----:B------:R-:W-:-:S02]  /*10930*/  ISETP.GT.AND P3, PT, R168, 0x31, P2 ;  /* 0x00000031a800780c */ /* 0x000fc40001764270 */
[----:B------:R-:W-:Y:S02]  /*10940*/  FMNMX.FTZ R170, R160, R171, !PT ;  /* 0x000000aba0aa7209 */ /* 0x000fe40007810000 */
[----:B------:R-:W-:Y:S02]  /*10950*/  FSEL R162, R162, -INF , !P4 ;  /* 0xff800000a2a27808 */ /* 0x000fe40006000000 */
[C---:B------:R-:W-:Y:S02]  /*10960*/  ISETP.GT.AND P4, PT, R168.reuse, 0x38, P2 ;  /* 0x00000038a800780c */ /* 0x040fe40001784270 */
[----:B------:R-:W-:Y:S02]  /*10970*/  ISETP.LT.OR P3, PT, R169, 0x32, P3 ;  /* 0x00000032a900780c */ /* 0x000fe40001f61670 */
[----:B------:R-:W-:Y:S02]  /*10980*/  FMNMX.FTZ R171, R161, R170, !PT ;  /* 0x000000aaa1ab7209 */ /* 0x000fe40007810000 */
[----:B------:R-:W-:-:S02]  /*10990*/  ISETP.GT.AND P2, PT, R168, 0x39, P2 ;  /* 0x00000039a800780c */ /* 0x000fc40001744270 */
[----:B------:R-:W-:Y:S02]  /*109a0*/  ISETP.LT.OR P4, PT, R169, 0x39, P4 ;  /* 0x00000039a900780c */ /* 0x000fe40002781670 */
[----:B------:R-:W-:Y:S02]  /*109b0*/  FSEL R163, R163, -INF , !P3 ;  /* 0xff800000a3a37808 */ /* 0x000fe40005800000 */
[----:B------:R-:W-:Y:S02]  /*109c0*/  FMNMX.FTZ R170, R162, R171, !PT ;  /* 0x000000aba2aa7209 */ /* 0x000fe40007810000 */
[----:B------:R-:W-:Y:S02]  /*109d0*/  FSETP.NEU.FTZ.AND P5, PT, R10, -INF , PT ;  /* 0xff8000000a00780b */ /* 0x000fe40003fbd000 */
[----:B------:R-:W-:Y:S02]  /*109e0*/  ISETP.LT.OR P2, PT, R169, 0x3a, P2 ;  /* 0x0000003aa900780c */ /* 0x000fe40001741670 */
[----:B------:R-:W-:-:S02]  /*109f0*/  FSEL R164, R164, -INF , !P4 ;  /* 0xff800000a4a47808 */ /* 0x000fc40006000000 */
[----:B------:R-:W-:Y:S02]  /*10a00*/  FMNMX.FTZ R171, R163, R170, !PT ;  /* 0x000000aaa3ab7209 */ /* 0x000fe40007810000 */
[----:B------:R-:W-:Y:S02]  /*10a10*/  FSEL R11, R11, RZ, P5 ;  /* 0x000000ff0b0b7208 */ /* 0x000fe40002800000 */
[----:B------:R-:W-:Y:S02]  /*10a20*/  FSEL R165, R165, -INF , !P2 ;  /* 0xff800000a5a57808 */ /* 0x000fe40005000000 */
[----:B------:R-:W-:Y:S01]  /*10a30*/  FMNMX.FTZ R170, R164, R171, !PT ;  /* 0x000000aba4aa7209 */ /* 0x000fe20007810000 */
[--C-:B------:R-:W-:Y:S01]  /*10a40*/  FFMA.FTZ R196, R196, UR10, -R11.reuse ;  /* 0x0000000ac4c47c23 */ /* 0x100fe2000801080b */
[--C-:B------:R-:W-:Y:S01]  /*10a50*/  FFMA.FTZ R183, R167, UR10, -R11.reuse ;  /* 0x0000000aa7b77c23 */ /* 0x100fe2000801080b */
[--C-:B------:R-:W-:Y:S01]  /*10a60*/  FFMA.FTZ R21, R174, UR10, -R11.reuse ;  /* 0x0000000aae157c23 */ /* 0x100fe2000801080b */
[----:B------:R-:W-:Y:S01]  /*10a70*/  FMNMX.FTZ R195, R165, R170, !PT ;  /* 0x000000aaa5c37209 */ /* 0x000fe20007810000 */
[----:B------:R1:W-:Y:S01]  /*10a80*/  MUFU.EX2 R20, R196 ;  /* 0x000000c400147308 */ /* 0x0003e20000000800 */
        /* <DEDUP_REMOVED lines=13> */
[----:B------:R-:W-:Y:S01]  /*10b60*/  FFMA.FTZ R180, R180, UR10, -R11 ;  /* 0x0000000ab4b47c23 */ /* 0x000fe2000801080b */
[----:B------:R-:W-:Y:S01]  /*10b70*/  FSEL R166, R10, RZ, P5 ;  /* 0x000000ff0aa67208 */ /* 0x000fe20002800000 */
[----:B------:R2:W-:Y:S01]  /*10b80*/  MUFU.EX2 R170, R199 ;  /* 0x000000c700aa7308 */ /* 0x0005e20000000800 */
[----:B------:R-:W-:-:S02]  /*10b90*/  IADD3 R198, -R22, RZ, RZ ;  /* 0x000000ff16c67210 */ /* 0x000fc40007ffe1ff */
[----:B------:R-:W-:Y:S01]  /*10ba0*/  @!P1 PRMT R12, RZ, 0x654, R12 ;  /* 0x00000654ff0c9816 */ /* 0x000fe2000000000c */
[----:B------:R-:W-:-:S04]  /*10bb0*/  FADD.FTZ R166, -R166, R13 ;  /* 0x0000000da6a67221 */ /* 0x000fc80000010100 */
[----:B------:R-:W-:Y:S01]  /*10bc0*/  FMUL.FTZ R166, R166, UR10 ;  /* 0x0000000aa6a67c20 */ /* 0x000fe20008410000 */
[----:B------:R-:W3:Y:S01]  /*10bd0*/  MUFU.EX2 R21, R21 ;  /* 0x0000001500157308 */ /* 0x000ee20000000800 */
[----:B-1----:R-:W-:-:S07]  /*10be0*/  FMNMX.FTZ R196, R195, R196, !PT ;  /* 0x000000c4c3c47209 */ /* 0x002fce0007810000 */
[----:B------:R-:W-:Y:S01]  /*10bf0*/  MUFU.EX2 R168, R168 ;  /* 0x000000a800a87308 */ /* 0x000fe20000000800 */
[----:B------:R-:W-:Y:S01]  /*10c00*/  IMAD R195, R2, 0x1000, R18 ;  /* 0x0000100002c37824 */ /* 0x000fe200078e0212 */
[----:B------:R-:W1:Y:S03]  /*10c10*/  SHFL.BFLY PT, R167, R196, 0x1, 0x1f ;  /* 0x0c201f00c4a77f89 */ /* 0x000e6600000e0000 */
[C---:B------:R-:W-:Y:S01]  /*10c20*/  VIADD R209, R195.reuse, 0x80 ;  /* 0x00000080c3d17836 */ /* 0x040fe20000000000 */
[----:B------:R-:W-:Y:S02]  /*10c30*/  R2UR UR6, R195 ;  /* 0x00000000c30672ca */ /* 0x000fe400000e0000 */
[----:B------:R-:W-:Y:S08]  /*10c40*/  MUFU.EX2 R169, R169 ;  /* 0x000000a900a97308 */ /* 0x000ff00000000800 */
[----:B------:R-:W-:Y:S08]  /*10c50*/  MUFU.EX2 R171, R171 ;  /* 0x000000ab00ab7308 */ /* 0x000ff00000000800 */
[----:B------:R-:W-:Y:S01]  /*10c60*/  MUFU.EX2 R172, R172 ;  /* 0x000000ac00ac7308 */ /* 0x000fe20000000800 */
[----:B-1----:R-:W-:-:S04]  /*10c70*/  FMNMX.FTZ R11, R196, R167, !PT ;  /* 0x000000a7c40b7209 */ /* 0x002fc80007810000 */
[C---:B------:R-:W-:Y:S01]  /*10c80*/  FSETP.NEU.FTZ.AND P2, PT, R11.reuse, -INF , PT ;  /* 0xff8000000b00780b */ /* 0x040fe20003f5d000 */
[----:B------:R-:W-:Y:S02]  /*10c90*/  FMUL.FTZ R167, R11, UR10 ;  /* 0x0000000a0ba77c20 */ /* 0x000fe40008410000 */
[----:B------:R-:W1:Y:S03]  /*10ca0*/  MUFU.EX2 R196, R166 ;  /* 0x000000a600c47308 */ /* 0x000e660000000800 */
[----:B------:R-:W-:-:S05]  /*10cb0*/  FSEL R167, R167, RZ, P2 ;  /* 0x000000ffa7a77208 */ /* 0x000fca0001000000 */
[----:B------:R-:W4:Y:S01]  /*10cc0*/  MUFU.EX2 R173, R173 ;  /* 0x000000ad00ad7308 */ /* 0x000f220000000800 */
[--C-:B------:R-:W-:Y:S01]  /*10cd0*/  FFMA.FTZ R13, R181, UR10, -R167.reuse ;  /* 0x0000000ab50d7c23 */ /* 0x100fe200080108a7 */
        /* <DEDUP_REMOVED lines=12> */
[--C-:B--2---:R-:W-:Y:S01]  /*10da0*/  FFMA.FTZ R199, R161, UR10, -R167.reuse ;  /* 0x0000000aa1c77c23 */ /* 0x104fe200080108a7 */
[--C-:B------:R-:W-:Y:S01]  /*10db0*/  FFMA.FTZ R154, R154, UR10, -R167.reuse ;  /* 0x0000000a9a9a7c23 */ /* 0x100fe200080108a7 */
[--C-:B------:R-:W-:Y:S01]  /*10dc0*/  FFMA.FTZ R155, R156, UR10, -R167.reuse ;  /* 0x0000000a9c9b7c23 */ /* 0x100fe200080108a7 */
[----:B------:R-:W-:Y:S01]  /*10dd0*/  FFMA.FTZ R201, R162, UR10, -R167 ;  /* 0x0000000aa2c97c23 */ /* 0x000fe200080108a7 */
[----:B------:R-:W2:Y:S01]  /*10de0*/  MUFU.EX2 R15, R15 ;  /* 0x0000000f000f7308 */ /* 0x000ea20000000800 */
[----:B------:R-:W-:-:S02]  /*10df0*/  @!P2 IMAD R14, R14, 0x40, R19 ;  /* 0x000000400e0ea824 */ /* 0x000fc400078e0213 */
[--C-:B------:R-:W-:Y:S01]  /*10e00*/  FFMA.FTZ R202, R163, UR10, -R167.reuse ;  /* 0x0000000aa3ca7c23 */ /* 0x100fe200080108a7 */
[--C-:B------:R-:W-:Y:S01]  /*10e10*/  FFMA.FTZ R203, R164, UR10, -R167.reuse ;  /* 0x0000000aa4cb7c23 */ /* 0x100fe200080108a7 */
[----:B------:R-:W-:Y:S01]  /*10e20*/  FFMA.FTZ R204, R165, UR10, -R167 ;  /* 0x0000000aa5cc7c23 */ /* 0x000fe200080108a7 */
[----:B---3--:R-:W-:Y:S01]  /*10e30*/  F2FP.F16.F32.PACK_AB R152, R20, R21 ;  /* 0x000000151498723e */ /* 0x008fe200000000ff */
[----:B-1----:R-:W-:Y:S01]  /*10e40*/  FMUL.FTZ R24, R24, R196 ;  /* 0x000000c418187220 */ /* 0x002fe20000410000 */
[----:B------:R-:W-:Y:S01]  /*10e50*/  @!P2 LEA R153, R14, UR36, 0x2 ;  /* 0x000000240e99ac11 */ /* 0x000fe2000f8e10ff */
[----:B------:R-:W-:Y:S01]  /*10e60*/  MUFU.EX2 R182, R182 ;  /* 0x000000b600b67308 */ /* 0x000fe20000000800 */
[----:B------:R-:W-:Y:S01]  /*10e70*/  F2FP.F16.F32.PACK_AB R156, R171, R170 ;  /* 0x000000aaab9c723e */ /* 0x000fe200000000ff */
[----:B------:R-:W-:Y:S01]  /*10e80*/  FMUL.FTZ R25, R25, R196 ;  /* 0x000000c419197220 */ /* 0x000fe20000410000 */
[----:B----4-:R-:W-:Y:S01]  /*10e90*/  F2FP.F16.F32.PACK_AB R158, R173, R172 ;  /* 0x000000acad9e723e */ /* 0x010fe200000000ff */
[----:B------:R-:W-:Y:S01]  /*10ea0*/  @!P2 STS [R153+0x38400], R196 ;  /* 0x038400c49900a388 */ /* 0x000fe20000000800 */
[-C--:B------:R-:W-:Y:S01]  /*10eb0*/  FMUL.FTZ R28, R28, R196.reuse ;  /* 0x000000c41c1c7220 */ /* 0x080fe20000410000 */
[-C--:B------:R-:W-:Y:S01]  /*10ec0*/  FMUL.FTZ R29, R29, R196.reuse ;  /* 0x000000c41d1d7220 */ /* 0x080fe20000410000 */
[-C--:B------:R-:W-:Y:S01]  /*10ed0*/  FMUL.FTZ R32, R32, R196.reuse ;  /* 0x000000c420207220 */ /* 0x080fe20000410000 */
[----:B------:R-:W1:Y:S01]  /*10ee0*/  MUFU.EX2 R13, R13 ;  /* 0x0000000d000d7308 */ /* 0x000e620000000800 */
[----:B--2---:R1:W-:Y:S01]  /*10ef0*/  @!P2 STS [R153+0x38420], R15 ;  /* 0x0384200f9900a388 */ /* 0x0043e20000000800 */
        /* <DEDUP_REMOVED lines=48> */
[----:B------:R-:W-:Y:S01]  /*11200*/  BAR.SYNC.DEFER_BLOCKING 0xf, 0x100 ;  /* 0x03c4000000007b1d */ /* 0x000fe20000010000 */
[----:B---3--:R-:W-:Y:S01]  /*11210*/  F2FP.F16.F32.PACK_AB R157, R197, R14 ;  /* 0x0000000ec59d723e */ /* 0x008fe200000000ff */
        /* <DEDUP_REMOVED lines=23> */
[----:B------:R-:W-:Y:S01]  /*11390*/  FMUL.FTZ R149, R149, R196 ;  /* 0x000000c495957220 */ /* 0x000fe20000410000 */
        /* <DEDUP_REMOVED lines=79> */
[----:B------:R2:W-:Y:S01]  /*11890*/  STSM.16.M88.4 [R23+0x36400], R152 ;  /* 0x0364009817007844 */ /* 0x0005e20000000200 */
[----:B------:R-:W-:Y:S01]  /*118a0*/  FFMA.FTZ R21, R196, R6, R21 ;  /* 0x00000006c4157223 */ /* 0x000fe20000010015 */
[----:B------:R-:W-:Y:S01]  /*118b0*/  FFMA.FTZ R182, R15, R7, R182 ;  /* 0x000000070fb67223 */ /* 0x000fe200000100b6 */
[----:B------:R-:W-:Y:S01]  /*118c0*/  ISETP.GT.AND P2, PT, R8, UR37, PT ;  /* 0x0000002508007c0c */ /* 0x000fe2000bf44270 */
[----:B------:R2:W-:Y:S01]  /*118d0*/  STSM.16.M88.4 [R186], R156 ;  /* 0x0000009cba007844 */ /* 0x0005e20000000200 */
[----:B------:R-:W3:Y:S01]  /*118e0*/  MUFU.EX2 R202, R202 ;  /* 0x000000ca00ca7308 */ /* 0x000ee20000000800 */
[----:B-1----:R-:W-:Y:S01]  /*118f0*/  F2FP.F16.F32.PACK_AB R166, R180, R179 ;  /* 0x000000b3b4a6723e */ /* 0x002fe200000000ff */
[----:B------:R-:W-:Y:S01]  /*11900*/  FADD.FTZ R21, R20, R21 ;  /* 0x0000001514157221 */ /* 0x000fe20000010000 */
[----:B------:R2:W-:Y:S01]  /*11910*/  STSM.16.M88.4 [R184], R160 ;  /* 0x000000a0b8007844 */ /* 0x0005e20000000200 */
[----:B------:R-:W-:Y:S01]  /*11920*/  FADD.FTZ R182, R13, R182 ;  /* 0x000000b60db67221 */ /* 0x000fe20000010000 */
[----:B------:R-:W-:-:S02]  /*11930*/  IMAD.MOV.U32 R13, RZ, RZ, R10 ;  /* 0x000000ffff0d7224 */ /* 0x000fc400078e000a */
[----:B------:R-:W-:Y:S01]  /*11940*/  FADD.FTZ R168, R168, R21 ;  /* 0x00000015a8a87221 */ /* 0x000fe20000010000 */
[----:B------:R-:W-:Y:S01]  /*11950*/  IMAD.MOV.U32 R15, RZ, RZ, R11 ;  /* 0x000000ffff0f7224 */ /* 0x000fe200078e000b */
[----:B------:R-:W-:Y:S01]  /*11960*/  MUFU.EX2 R203, R203 ;  /* 0x000000cb00cb7308 */ /* 0x000fe20000000800 */
[----:B------:R-:W-:Y:S01]  /*11970*/  FADD.FTZ R181, R181, R182 ;  /* 0x000000b6b5b57221 */ /* 0x000fe20000010000 */
[----:B------:R-:W-:-:S03]  /*11980*/  FADD.FTZ R169, R169, R168 ;  /* 0x000000a8a9a97221 */ /* 0x000fc60000010000 */
[----:B------:R-:W-:Y:S01]  /*11990*/  FADD.FTZ R181, R198, R181 ;  /* 0x000000b5c6b57221 */ /* 0x000fe20000010000 */
[----:B------:R-:W-:Y:S02]  /*119a0*/  FADD.FTZ R170, R170, R169 ;  /* 0x000000a9aaaa7221 */ /* 0x000fe40000010000 */
[----:B------:R-:W1:Y:S01]  /*119b0*/  MUFU.EX2 R204, R204 ;  /* 0x000000cc00cc7308 */ /* 0x000e620000000800 */
[----:B---3--:R-:W-:Y:S01]  /*119c0*/  F2FP.F16.F32.PACK_AB R165, R202, R201 ;  /* 0x000000c9caa5723e */ /* 0x008fe200000000ff */
[----:B------:R-:W-:Y:S01]  /*119d0*/  FADD.FTZ R14, R14, R181 ;  /* 0x000000b50e0e7221 */ /* 0x000fe20000010000 */
[----:B------:R-:W-:-:S03]  /*119e0*/  FADD.FTZ R171, R171, R170 ;  /* 0x000000aaabab7221 */ /* 0x000fc60000010000 */
[----:B------:R-:W-:Y:S01]  /*119f0*/  FADD.FTZ R197, R197, R14 ;  /* 0x0000000ec5c57221 */ /* 0x000fe20000010000 */
[----:B------:R-:W-:Y:S01]  /*11a00*/  FADD.FTZ R172, R172, R171 ;  /* 0x000000abacac7221 */ /* 0x000fe20000010000 */
[----:B------:R-:W-:Y:S02]  /*11a10*/  IMAD.MOV.U32 R14, RZ, RZ, R2 ;  /* 0x000000ffff0e7224 */ /* 0x000fe400078e0002 */
[----:B------:R-:W-:Y:S01]  /*11a20*/  FADD.FTZ R208, R208, R197 ;  /* 0x000000c5d0d07221 */ /* 0x000fe20000010000 */
[----:B------:R-:W-:-:S03]  /*11a30*/  FADD.FTZ R173, R173, R172 ;  /* 0x000000acadad7221 */ /* 0x000fc60000010000 */
[----:B------:R-:W-:Y:S01]  /*11a40*/  FADD.FTZ R207, R207, R208 ;  /* 0x000000d0cfcf7221 */ /* 0x000fe20000010000 */
[----:B------:R-:W-:Y:S01]  /*11a50*/  FADD.FTZ R174, R174, R173 ;  /* 0x000000adaeae7221 */ /* 0x000fe20000010000 */
[----:B-1----:R-:W-:Y:S02]  /*11a60*/  F2FP.F16.F32.PACK_AB R167, R204, R203 ;  /* 0x000000cbcca7723e */ /* 0x002fe400000000ff */
        /* <DEDUP_REMOVED lines=10> */
[C---:B------:R-:W-:Y:S02]  /*11b10*/  VIADD R209, R195.reuse, 0x100 ;  /* 0x00000100c3d17836 */ /* 0x040fe40000000000 */
[----:B------:R-:W-:Y:S01]  /*11b20*/  FADD.FTZ R176, R176, R175 ;  /* 0x000000afb0b07221 */ /* 0x000fe20000010000 */
[----:B------:R-:W-:Y:S02]  /*11b30*/  VIADD R195, R195, 0x180 ;  /* 0x00000180c3c37836 */ /* 0x000fe40000000000 */
        /* <DEDUP_REMOVED lines=9> */
[----:B------:R-:W-:Y:S02]  /*11bd0*/  WARPGROUP.DEPBAR.LE gsb0, 0x0 ;  /* 0x00008000000079c5 */ /* 0x000fe40000010000 */
[----:B------:R-:W-:-:S06]  /*11be0*/  WARPGROUP.ARRIVE ;  /* 0x00000000000079c5 */ /* 0x000fcc0000000000 */
        /* <DEDUP_REMOVED lines=23> */
[----:B-1----:R-:W-:-:S05]  /*11d60*/  VIADD R12, R8, 0xffffffff ;  /* 0xffffffff080c7836 */ /* 0x002fca0000000000 */
[----:B------:R-:W-:Y:S01]  /*11d70*/  MOV R8, R12 ;  /* 0x0000000c00087202 */ /* 0x000fe20000000f00 */
[----:B--2---:R-:W-:Y:S06]  /*11d80*/  @P2 BRA `(.L_x_4236) ;  /* 0xffffffc4003c2947 */ /* 0x004fec000383ffff */
.L_x_4219:
[----:B------:R-:W1:Y:S01]  /*11d90*/  SHFL.BFLY PT, R3, R6, 0x2, 0x1f ;  /* 0x0c401f0006037f89 */ /* 0x000e6200000e0000 */
[----:B------:R-:W-:Y:S01]  /*11da0*/  IMAD.MOV.U32 R9, RZ, RZ, RZ ;  /* 0x000000ffff097224 */ /* 0x000fe200078e00ff */
[----:B------:R-:W-:Y:S01]  /*11db0*/  UIADD3 UR46, UR46, 0x1, URZ ;  /* 0x000000012e2e7890 */ /* 0x000fe2000fffe03f */
[----:B------:R-:W-:Y:S01]  /*11dc0*/  IMAD.U32 R13, RZ, RZ, UR10 ;  /* 0x0000000aff0d7e24 */ /* 0x000fe2000f8e00ff */
[----:B------:R-:W2:Y:S01]  /*11dd0*/  SHFL.BFLY PT, R4, R7, 0x2, 0x1f ;  /* 0x0c401f0007047f89 */ /* 0x000ea200000e0000 */
[----:B------:R-:W-:Y:S01]  /*11de0*/  IMAD.MOV.U32 R18, RZ, RZ, -0x800000 ;  /* 0xff800000ff127424 */ /* 0x000fe200078e00ff */
[----:B------:R-:W-:Y:S08]  /*11df0*/  BAR.ARV 0x8, 0xa0 ;  /* 0x0202800000007b1d */ /* 0x000ff00000002000 */
[----:B------:R-:W-:Y:S01]  /*11e00*/  BAR.SYNC.DEFER_BLOCKING 0xf, 0x100 ;  /* 0x03c4000000007b1d */ /* 0x000fe20000010000 */
[----:B-1----:R-:W-:Y:S01]  /*11e10*/  FADD.FTZ R3, R3, R6 ;  /* 0x0000000603037221 */ /* 0x002fe20000010000 */
[----:B--2---:R-:W-:-:S04]  /*11e20*/  FADD.FTZ R5, R4, R7 ;  /* 0x0000000704057221 */ /* 0x004fc80000010000 */
[----:B------:R-:W1:Y:S01]  /*11e30*/  SHFL.BFLY PT, R0, R3, 0x1, 0x1f ;  /* 0x0c201f0003007f89 */ /* 0x000e6200000e0000 */
[----:B------:R-:W-:Y:S02]  /*11e40*/  VIADD R4, R2, 0x1 ;  /* 0x0000000102047836 */ /* 0x000fe40000000000 */
[----:B------:R-:W-:Y:S01]  /*11e50*/  IMAD.U32 R7, RZ, RZ, UR10 ;  /* 0x0000000aff077e24 */ /* 0x000fe2000f8e00ff */
[----:B------:R-:W2:Y:S02]  /*11e60*/  SHFL.BFLY PT, R8, R5, 0x1, 0x1f ;  /* 0x0c201f0005087f89 */ /* 0x000ea400000e0000 */
[----:B------:R-:W-:Y:S01]  /*11e70*/  ISETP.NE.AND P1, PT, R4, 0x2, PT ;  /* 0x000000020400780c */ /* 0x000fe20003f25270 */
[----:B-1----:R-:W-:Y:S01]  /*11e80*/  FADD.FTZ R12, R3, R0 ;  /* 0x00000000030c7221 */ /* 0x002fe20000010000 */
[----:B------:R-:W-:Y:S02]  /*11e90*/  IMAD.MOV R0, RZ, RZ, -R22 ;  /* 0x000000ffff007224 */ /* 0x000fe400078e0a16 */
[----:B------:R-:W-:Y:S01]  /*11ea0*/  SEL R3, RZ, 0x1, P1 ;  /* 0x00000001ff037807 */ /* 0x000fe20000800000 */
[----:B--2---:R-:W-:Y:S01]  /*11eb0*/  FADD.FTZ R8, R5, R8 ;  /* 0x0000000805087221 */ /* 0x004fe20000010000 */
[----:B------:R-:W-:-:S02]  /*11ec0*/  FSETP.NE.FTZ.AND P2, PT, R12, RZ, PT ;  /* 0x000000ff0c00720b */ /* 0x000fc40003f55000 */
[----:B------:R-:W-:Y:S01]  /*11ed0*/  ISETP.NE.AND P0, PT, R17, R0, PT ;  /* 0x000000001100720c */ /* 0x000fe20003f05270 */
[----:B------:R-:W-:Y:S01]  /*11ee0*/  IMAD.MOV.U32 R0, RZ, RZ, RZ ;  /* 0x000000ffff007224 */ /* 0x000fe200078e00ff */
[----:B------:R-:W-:Y:S02]  /*11ef0*/  FSETP.NE.FTZ.AND P3, PT, R8, RZ, PT ;  /* 0x000000ff0800720b */ /* 0x000fe40003f75000 */
[----:B------:R-:W-:Y:S01]  /*11f00*/  LOP3.LUT R16, R16, R3, RZ, 0x3c, !PT ;  /* 0x0000000310107212 */ /* 0x000fe200078e3cff */
[----:B------:R-:W-:-:S06]  /*11f10*/  IMAD.MOV.U32 R3, RZ, RZ, -0x800000 ;  /* 0xff800000ff037424 */ /* 0x000fcc00078e00ff */
[----:B------:R-:W1:Y:S01]  /*11f20*/  @P2 MUFU.RCP R9, R12 ;  /* 0x0000000c00092308 */ /* 0x000e620000001000 */
[----:B------:R-:W-:Y:S01]  /*11f30*/  @P2 FMUL.FTZ R13, R13, 0.69314718246459960938 ;  /* 0x3f3172180d0d2820 */ /* 0x000fe20000410000 */
[----:B------:R-:W-:-:S04]  /*11f40*/  @!P0 LEA R2, R2, R19, 0x6 ;  /* 0x0000001302028211 */ /* 0x000fc800078e30ff */
[----:B------:R-:W-:Y:S02]  /*11f50*/  @!P0 LEA R5, R2, UR36, 0x2 ;  /* 0x0000002402058c11 */ /* 0x000fe4000f8e10ff */
        /* <DEDUP_REMOVED lines=69> */
[----:B---3--:R-:W-:Y:S01]  /*123b0*/  @P2 FMUL.FTZ R2, R2, 0.69314718246459960938 ;  /* 0x3f31721802022820 */ /* 0x008fe20000410000 */
[----:B-1----:R-:W-:Y:S01]  /*123c0*/  @P3 FMUL.FTZ R9, R7, 0.69314718246459960938 ;  /* 0x3f31721807093820 */ /* 0x002fe20000410000 */
[----:B----4-:R-:W-:Y:S01]  /*123d0*/  @P3 FMUL.FTZ R8, R8, 0.69314718246459960938 ;  /* 0x3f31721808083820 */ /* 0x010fe20000410000 */
[-C--:B--2---:R-:W-:Y:S01]  /*123e0*/  FMUL.FTZ R5, R26, R0.reuse ;  /* 0x000000001a057220 */ /* 0x084fe20000410000 */
[----:B------:R-:W-:Y:S01]  /*123f0*/  FMUL.FTZ R7, R30, R0 ;  /* 0x000000001e077220 */ /* 0x000fe20000410000 */
[----:B------:R-:W-:Y:S01]  /*12400*/  @P2 FFMA.FTZ R3, R13, R10, R2 ;  /* 0x0000000a0d032223 */ /* 0x000fe20000010002 */
        /* <DEDUP_REMOVED lines=66> */
.L_x_4157:
        /* <DEDUP_REMOVED lines=26> */
[----:B------:R-:W-:Y:S01]  /*129d0*/  F2FP.F16.F32.PACK_AB R51, R55, R54 ;  /* 0x000000363733723e */ /* 0x000fe200000000ff */
[----:B------:R-:W-:Y:S01]  /*129e0*/  IMAD.U32 R123, RZ, RZ, UR7 ;  /* 0x00000007ff7b7e24 */ /* 0x000fe2000f8e00ff */
[----:B------:R-:W-:-:S02]  /*129f0*/  F2FP.F16.F32.PACK_AB R57, R59, R58 ;  /* 0x0000003a3b39723e */ /* 0x000fc400000000ff */
[----:B------:R-:W-:Y:S01]  /*12a00*/  F2FP.F16.F32.PACK_AB R64, R65, R64 ;  /* 0x000000404140723e */ /* 0x000fe200000000ff */
[----:B------:R-:W-:Y:S01]  /*12a10*/  IMAD.WIDE R122, R193, 0x2, R122 ;  /* 0x00000002c17a7825 */ /* 0x000fe200078e027a */
[----:B------:R-:W-:Y:S02]  /*12a20*/  F2FP.F16.F32.PACK_AB R58, R61, R60 ;  /* 0x0000003c3d3a723e */ /* 0x000fe400000000ff */
[----:B------:R-:W-:Y:S02]  /*12a30*/  F2FP.F16.F32.PACK_AB R59, R63, R62 ;  /* 0x0000003e3f3b723e */ /* 0x000fe400000000ff */
[C---:B------:R-:W-:Y:S02]  /*12a40*/  IADD3 R175, P3, R122.reuse, 0x40, RZ ;  /* 0x000000407aaf7810 */ /* 0x040fe40007f7e0ff */
[----:B------:R-:W-:Y:S02]  /*12a50*/  IADD3 R173, P2, R122, 0x20, RZ ;  /* 0x000000207aad7810 */ /* 0x000fe40007f5e0ff */
[----:B------:R-:W-:-:S02]  /*12a60*/  LOP3.LUT R4, R175, 0x380, RZ, 0xc0, !PT ;  /* 0x00000380af047812 */ /* 0x000fc400078ec0ff */
[----:B------:R-:W-:Y:S01]  /*12a70*/  IADD3 R183, P1, R122, 0x2040, RZ ;  /* 0x000020407ab77810 */ /* 0x000fe20007f3e0ff */
[--C-:B------:R-:W-:Y:S01]  /*12a80*/  IMAD.X R9, RZ, RZ, R123.reuse, P2 ;  /* 0x000000ffff097224 */ /* 0x100fe200010e067b */
[----:B------:R-:W-:Y:S02]  /*12a90*/  SHF.R.U64 R4, R4, 0x3, RZ ;  /* 0x0000000304047819 */ /* 0x000fe400000012ff */
[----:B------:R-:W-:Y:S01]  /*12aa0*/  LOP3.LUT R0, R173, 0x380, RZ, 0xc0, !PT ;  /* 0x00000380ad007812 */ /* 0x000fe200078ec0ff */
[--C-:B------:R-:W-:Y:S01]  /*12ab0*/  IMAD.X R25, RZ, RZ, R123.reuse, P1 ;  /* 0x000000ffff197224 */ /* 0x100fe200008e067b */
[----:B------:R-:W-:Y:S02]  /*12ac0*/  IADD3 R179, P5, R122, 0x2000, RZ ;  /* 0x000020007ab37810 */ /* 0x000fe40007fbe0ff */
[----:B------:R-:W-:Y:S02]  /*12ad0*/  LOP3.LUT R10, R4, R175, RZ, 0x3c, !PT ;  /* 0x000000af040a7212 */ /* 0x000fe400078e3cff */
[----:B------:R-:W-:Y:S01]  /*12ae0*/  SHF.R.U64 R0, R0, 0x3, RZ ;  /* 0x0000000300007819 */ /* 0x000fe200000012ff */
[----:B------:R-:W-:Y:S01]  /*12af0*/  IMAD.X R15, RZ, RZ, R123, P5 ;  /* 0x000000ffff0f7224 */ /* 0x000fe200028e067b */
[----:B------:R-:W-:-:S02]  /*12b00*/  LOP3.LUT R4, R183, 0x380, RZ, 0xc0, !PT ;  /* 0x00000380b7047812 */ /* 0x000fc400078ec0ff */
[C---:B------:R-:W-:Y:S02]  /*12b10*/  IADD3 R177, P4, R122.reuse, 0x60, RZ ;  /* 0x000000607ab17810 */ /* 0x040fe40007f9e0ff */
[----:B------:R-:W-:Y:S02]  /*12b20*/  IADD3 R181, P6, R122, 0x2020, RZ ;  /* 0x000020207ab57810 */ /* 0x000fe40007fde0ff */
[----:B------:R-:W-:Y:S01]  /*12b30*/  LOP3.LUT R8, R0, R173, RZ, 0x3c, !PT ;  /* 0x000000ad00087212 */ /* 0x000fe200078e3cff */
[--C-:B------:R-:W-:Y:S01]  /*12b40*/  IMAD.X R13, RZ, RZ, R123.reuse, P4 ;  /* 0x000000ffff0d7224 */ /* 0x100fe200020e067b */
[----:B------:R-:W-:Y:S01]  /*12b50*/  SHF.R.U64 R4, R4, 0x3, RZ ;  /* 0x0000000304047819 */ /* 0x000fe200000012ff */
[----:B------:R-:W-:Y:S01]  /*12b60*/  IMAD.X R21, RZ, RZ, R123, P6 ;  /* 0x000000ffff157224 */ /* 0x000fe200030e067b */
[----:B------:R-:W-:Y:S02]  /*12b70*/  IADD3 R201, P5, R122, 0x4040, RZ ;  /* 0x000040407ac97810 */ /* 0x000fe40007fbe0ff */
[----:B------:R-:W-:-:S02]  /*12b80*/  LOP3.LUT R0, R181, 0x380, RZ, 0xc0, !PT ;  /* 0x00000380b5007812 */ /* 0x000fc400078ec0ff */
[C---:B------:R-:W-:Y:S02]  /*12b90*/  LOP3.LUT R107, R122.reuse, 0x380, RZ, 0xc0, !PT ;  /* 0x000003807a6b7812 */ /* 0x040fe400078ec0ff */
[----:B------:R-:W-:Y:S02]  /*12ba0*/  IADD3.X R11, RZ, R123, RZ, P3, !PT ;  /* 0x0000007bff0b7210 */ /* 0x000fe40001ffe4ff */
[C---:B------:R-:W-:Y:S02]  /*12bb0*/  IADD3 R195, P2, R122.reuse, 0x2060, RZ ;  /* 0x000020607ac37810 */ /* 0x040fe40007f5e0ff */
[C---:B------:R-:W-:Y:S02]  /*12bc0*/  IADD3 R197, P3, R122.reuse, 0x4000, RZ ;  /* 0x000040007ac57810 */ /* 0x040fe40007f7e0ff */
[----:B------:R-:W-:Y:S01]  /*12bd0*/  IADD3 R199, P4, R122, 0x4020, RZ ;  /* 0x000040207ac77810 */ /* 0x000fe20007f9e0ff */
[--C-:B------:R-:W-:Y:S01]  /*12be0*/  IMAD.X R29, RZ, RZ, R123.reuse, P2 ;  /* 0x000000ffff1d7224 */ /* 0x100fe200010e067b */
[----:B------:R-:W-:Y:S01]  /*12bf0*/  LOP3.LUT R24, R4, R183, RZ, 0x3c, !PT ;  /* 0x000000b704187212 */ /* 0x000fe200078e3cff */
[--C-:B------:R-:W-:Y:S01]  /*12c00*/  IMAD.X R91, RZ, RZ, R123.reuse, P3 ;  /* 0x000000ffff5b7224 */ /* 0x100fe200018e067b */
[----:B------:R-:W-:Y:S01]  /*12c10*/  SHF.R.U64 R0, R0, 0x3, RZ ;  /* 0x0000000300007819 */ /* 0x000fe200000012ff */
[----:B------:R-:W-:Y:S01]  /*12c20*/  IMAD.X R95, RZ, RZ, R123, P4 ;  /* 0x000000ffff5f7224 */ /* 0x000fe200020e067b */
[----:B------:R-:W-:-:S02]  /*12c30*/  LOP3.LUT R4, R201, 0x380, RZ, 0xc0, !PT ;  /* 0x00000380c9047812 */ /* 0x000fc400078ec0ff */
[----:B------:R-:W-:Y:S02]  /*12c40*/  SHF.R.U64 R107, R107, 0x3, RZ ;  /* 0x000000036b6b7819 */ /* 0x000fe400000012ff */
[C---:B------:R-:W-:Y:S02]  /*12c50*/  IADD3 R203, P6, R122.reuse, 0x4060, RZ ;  /* 0x000040607acb7810 */ /* 0x040fe40007fde0ff */
[C---:B------:R-:W-:Y:S02]  /*12c60*/  IADD3 R205, P1, R122.reuse, 0x6000, RZ ;  /* 0x000060007acd7810 */ /* 0x040fe40007f3e0ff */
[C---:B------:R-:W-:Y:S01]  /*12c70*/  IADD3 R207, P2, R122.reuse, 0x6020, RZ ;  /* 0x000060207acf7810 */ /* 0x040fe20007f5e0ff */
[--C-:B------:R-:W-:Y:S01]  /*12c80*/  IMAD.X R103, RZ, RZ, R123.reuse, P6 ;  /* 0x000000ffff677224 */ /* 0x100fe200030e067b */
[C---:B------:R-:W-:Y:S02]  /*12c90*/  IADD3 R114, P3, R122.reuse, 0x6040, RZ ;  /* 0x000060407a727810 */ /* 0x040fe40007f7e0ff */
[----:B------:R-:W-:Y:S01]  /*12ca0*/  IADD3 R209, P4, R122, 0x6060, RZ ;  /* 0x000060607ad17810 */ /* 0x000fe20007f9e0ff */
[--C-:B------:R-:W-:Y:S01]  /*12cb0*/  IMAD.X R111, RZ, RZ, R123.reuse, P2 ;  /* 0x000000ffff6f7224 */ /* 0x100fe200010e067b */
[----:B------:R-:W-:Y:S01]  /*12cc0*/  LOP3.LUT R20, R0, R181, RZ, 0x3c, !PT ;  /* 0x000000b500147212 */ /* 0x000fe200078e3cff */
[--C-:B------:R-:W-:Y:S01]  /*12cd0*/  IMAD.X R115, RZ, RZ, R123.reuse, P3 ;  /* 0x000000ffff737224 */ /* 0x100fe200018e067b */
[----:B------:R-:W-:Y:S01]  /*12ce0*/  SHF.R.U64 R4, R4, 0x3, RZ ;  /* 0x0000000304047819 */ /* 0x000fe200000012ff */
[--C-:B------:R-:W-:Y:S01]  /*12cf0*/  IMAD.X R119, RZ, RZ, R123.reuse, P4 ;  /* 0x000000ffff777224 */ /* 0x100fe200020e067b */
[----:B------:R-:W-:Y:S01]  /*12d00*/  LOP3.LUT R122, R107, R122, RZ, 0x3c, !PT ;  /* 0x0000007a6b7a7212 */ /* 0x000fe200078e3cff */
[----:B------:R-:W-:Y:S01]  /*12d10*/  IMAD.X R107, RZ, RZ, R123, P1 ;  /* 0x000000ffff6b7224 */ /* 0x000fe200008e067b */
[----:B------:R-:W-:-:S02]  /*12d20*/  LOP3.LUT R12, R177, 0x380, RZ, 0xc0, !PT ;  /* 0x00000380b10c7812 */ /* 0x000fc400078ec0ff */
[----:B------:R-:W-:Y:S02]  /*12d30*/  LOP3.LUT R0, R199, 0x380, RZ, 0xc0, !PT ;  /* 0x00000380c7007812 */ /* 0x000fe400078ec0ff */
[----:B------:R-:W-:Y:S02]  /*12d40*/  LOP3.LUT R14, R179, 0x380, RZ, 0xc0, !PT ;  /* 0x00000380b30e7812 */ /* 0x000fe400078ec0ff */
[----:B------:R-:W-:Y:S02]  /*12d50*/  LOP3.LUT R98, R4, R201, RZ, 0x3c, !PT ;  /* 0x000000c904627212 */ /* 0x000fe400078e3cff */
[----:B------:R-:W-:Y:S02]  /*12d60*/  SHF.R.U64 R12, R12, 0x3, RZ ;  /* 0x000000030c0c7819 */ /* 0x000fe400000012ff */
[----:B------:R-:W-:Y:S02]  /*12d70*/  LOP3.LUT R28, R195, 0x380, RZ, 0xc0, !PT ;  /* 0x00000380c31c7812 */ /* 0x000fe400078ec0ff */
[----:B------:R-:W-:-:S02]  /*12d80*/  LOP3.LUT R90, R197, 0x380, RZ, 0xc0, !PT ;  /* 0x00000380c55a7812 */ /* 0x000fc400078ec0ff */
[----:B------:R-:W-:Y:S02]  /*12d90*/  SHF.R.U64 R0, R0, 0x3, RZ ;  /* 0x0000000300007819 */ /* 0x000fe400000012ff */
[----:B------:R-:W-:Y:S02]  /*12da0*/  MOV R122, R122 ;  /* 0x0000007a007a7202 */ /* 0x000fe40000000f00 */
[----:B------:R-:W-:Y:S02]  /*12db0*/  F2FP.F16.F32.PACK_AB R4, R158, R166 ;  /* 0x000000a69e04723e */ /* 0x000fe400000000ff */
[----:B------:R-:W-:Y:S02]  /*12dc0*/  SHF.R.U64 R14, R14, 0x3, RZ ;  /* 0x000000030e0e7819 */ /* 0x000fe400000012ff */
[----:B------:R-:W-:Y:S01]  /*12dd0*/  LOP3.LUT R106, R205, 0x380, RZ, 0xc0, !PT ;  /* 0x00000380cd6a7812 */ /* 0x000fe200078ec0ff */
[----:B------:R1:W-:Y:S01]  /*12de0*/  STSM.16.M88.4 [R122], R4 ;  /* 0x000000047a007844 */ /* 0x0003e20000000200 */
[----:B------:R-:W-:-:S02]  /*12df0*/  LOP3.LUT R12, R12, R177, RZ, 0x3c, !PT ;  /* 0x000000b10c0c7212 */ /* 0x000fc400078e3cff */
[----:B------:R-:W-:Y:S02]  /*12e00*/  SHF.R.U64 R28, R28, 0x3, RZ ;  /* 0x000000031c1c7819 */ /* 0x000fe400000012ff */
[----:B------:R-:W-:Y:S02]  /*12e10*/  SHF.R.U64 R90, R90, 0x3, RZ ;  /* 0x000000035a5a7819 */ /* 0x000fe400000012ff */
[----:B------:R-:W-:Y:S02]  /*12e20*/  LOP3.LUT R102, R203, 0x380, RZ, 0xc0, !PT ;  /* 0x00000380cb667812 */ /* 0x000fe400078ec0ff */
[----:B------:R-:W-:Y:S02]  /*12e30*/  LOP3.LUT R94, R0, R199, RZ, 0x3c, !PT ;  /* 0x000000c7005e7212 */ /* 0x000fe400078e3cff */
[----:B------:R-:W-:Y:S02]  /*12e40*/  LOP3.LUT R14, R14, R179, RZ, 0x3c, !PT ;  /* 0x000000b30e0e7212 */ /* 0x000fe400078e3cff */
[----:B------:R-:W-:-:S02]  /*12e50*/  LOP3.LUT R0, R207, 0x380, RZ, 0xc0, !PT ;  /* 0x00000380cf007812 */ /* 0x000fc400078ec0ff */
[----:B------:R-:W-:Y:S02]  /*12e60*/  SHF.R.U64 R106, R106, 0x3, RZ ;  /* 0x000000036a6a7819 */ /* 0x000fe400000012ff */
[----:B------:R-:W-:Y:S02]  /*12e70*/  MOV R9, R8 ;  /* 0x0000000800097202 */ /* 0x000fe40000000f00 */
[----:B-1----:R-:W-:Y:S02]  /*12e80*/  F2FP.F16.F32.PACK_AB R4, R33, R156 ;  /* 0x0000009c2104723e */ /* 0x002fe400000000ff */
[----:B------:R-:W-:Y:S02]  /*12e90*/  F2FP.F16.F32.PACK_AB R5, R35, R34 ;  /* 0x000000222305723e */ /* 0x000fe400000000ff */
[----:B------:R-:W-:Y:S02]  /*12ea0*/  F2FP.F16.F32.PACK_AB R6, R37, R36 ;  /* 0x000000242506723e */ /* 0x000fe400000000ff */
[----:B------:R-:W-:-:S02]  /*12eb0*/  F2FP.F16.F32.PACK_AB R7, R39, R38 ;  /* 0x000000262707723e */ /* 0x000fc400000000ff */
[----:B------:R-:W-:Y:S02]  /*12ec0*/  LOP3.LUT R27, R114, 0x380, RZ, 0xc0, !PT ;  /* 0x00000380721b7812 */ /* 0x000fe400078ec0ff */
[----:B------:R-:W-:Y:S01]  /*12ed0*/  MOV R10, R10 ;  /* 0x0000000a000a7202 */ /* 0x000fe20000000f00 */
[----:B------:R1:W-:Y:S01]  /*12ee0*/  STSM.16.M88.4 [R9], R4 ;  /* 0x0000000409007844 */ /* 0x0003e20000000200 */
[----:B------:R-:W-:Y:S02]  /*12ef0*/  LOP3.LUT R28, R28, R195, RZ, 0x3c, !PT ;  /* 0x000000c31c1c7212 */ /* 0x000fe400078e3cff */
[----:B------:R-:W-:Y:S01]  /*12f00*/  LOP3.LUT R90, R90, R197, RZ, 0x3c, !PT ;  /* 0x000000c55a5a7212 */ /* 0x000fe200078e3cff */
[----:B------:R1:W-:Y:S01]  /*12f10*/  STSM.16.M88.4 [R10], R40 ;  /* 0x000000280a007844 */ /* 0x0003e20000000200 */
[----:B------:R-:W-:Y:S02]  /*12f20*/  SHF.R.U64 R102, R102, 0x3, RZ ;  /* 0x0000000366667819 */ /* 0x000fe400000012ff */
[----:B------:R-:W-:-:S02]  /*12f30*/  LOP3.LUT R118, R209, 0x380, RZ, 0xc0, !PT ;  /* 0x00000380d1767812 */ /* 0x000fc400078ec0ff */
[----:B------:R-:W-:Y:S02]  /*12f40*/  MOV R12, R12 ;  /* 0x0000000c000c7202 */ /* 0x000fe40000000f00 */
[----:B------:R-:W-:Y:S02]  /*12f50*/  SHF.R.U64 R0, R0, 0x3, RZ ;  /* 0x0000000300007819 */ /* 0x000fe400000012ff */
[----:B------:R-:W-:Y:S01]  /*12f60*/  MOV R14, R14 ;  /* 0x0000000e000e7202 */ /* 0x000fe20000000f00 */
[----:B------:R1:W-:Y:S01]  /*12f70*/  STSM.16.M88.4 [R12], R48 ;  /* 0x000000300c007844 */ /* 0x0003e20000000200 */
[----:B------:R-:W-:Y:S02]  /*12f80*/  F2FP.F16.F32.PACK_AB R65, R67, R66 ;  /* 0x000000424341723e */ /* 0x000fe400000000ff */
[----:B------:R-:W-:Y:S01]  /*12f90*/  F2FP.F16.F32.PACK_AB R72, R73, R72 ;  /* 0x000000484948723e */ /* 0x000fe200000000ff */
[----:B------:R1:W-:Y:S01]  /*12fa0*/  STSM.16.M88.4 [R14], R56 ;  /* 0x000000380e007844 */ /* 0x0003e20000000200 */
[----:B------:R-:W-:-:S02]  /*12fb0*/  LOP3.LUT R106, R106, R205, RZ, 0x3c, !PT ;  /* 0x000000cd6a6a7212 */ /* 0x000fc400078e3cff */
[----:B------:R-:W-:Y:S02]  /*12fc0*/  MOV R20, R20 ;  /* 0x0000001400147202 */ /* 0x000fe40000000f00 */
[----:B------:R-:W-:Y:S02]  /*12fd0*/  F2FP.F16.F32.PACK_AB R66, R69, R68 ;  /* 0x000000444542723e */ /* 0x000fe400000000ff */
[----:B------:R-:W-:Y:S02]  /*12fe0*/  F2FP.F16.F32.PACK_AB R67, R71, R70 ;  /* 0x000000464743723e */ /* 0x000fe400000000ff */
[----:B------:R-:W-:Y:S02]  /*12ff0*/  F2FP.F16.F32.PACK_AB R73, R75, R74 ;  /* 0x0000004a4b49723e */ /* 0x000fe400000000ff */
[----:B------:R-:W-:Y:S01]  /*13000*/  F2FP.F16.F32.PACK_AB R80, R81, R80 ;  /* 0x000000505150723e */ /* 0x000fe200000000ff */
[----:B------:R1:W-:Y:S01]  /*13010*/  STSM.16.M88.4 [R20], R64 ;  /* 0x0000004014007844 */ /* 0x0003e20000000200 */
[----:B------:R-:W-:-:S02]  /*13020*/  IADD3.X R99, RZ, R123, RZ, P5, !PT ;  /* 0x0000007bff637210 */ /* 0x000fc40002ffe4ff */
[----:B------:R-:W-:Y:S02]  /*13030*/  SHF.R.U64 R27, R27, 0x3, RZ ;  /* 0x000000031b1b7819 */ /* 0x000fe400000012ff */
[----:B------:R-:W-:Y:S02]  /*13040*/  MOV R24, R24 ;  /* 0x0000001800187202 */ /* 0x000fe40000000f00 */
[----:B------:R-:W-:Y:S02]  /*13050*/  F2FP.F16.F32.PACK_AB R74, R77, R76 ;  /* 0x0000004c4d4a723e */ /* 0x000fe400000000ff */
[----:B------:R-:W-:Y:S02]  /*13060*/  F2FP.F16.F32.PACK_AB R75, R79, R78 ;  /* 0x0000004e4f4b723e */ /* 0x000fe400000000ff */
[----:B------:R-:W-:Y:S02]  /*13070*/  F2FP.F16.F32.PACK_AB R81, R83, R82 ;  /* 0x000000525351723e */ /* 0x000fe400000000ff */
[----:B------:R-:W-:Y:S01]  /*13080*/  LOP3.LUT R102, R102, R203, RZ, 0x3c, !PT ;  /* 0x000000cb66667212 */ /* 0x000fe200078e3cff */
[----:B------:R1:W-:Y:S01]  /*13090*/  STSM.16.M88.4 [R24], R72 ;  /* 0x0000004818007844 */ /* 0x0003e20000000200 */
[----:B------:R-:W-:-:S02]  /*130a0*/  SHF.R.U64 R118, R118, 0x3, RZ ;  /* 0x0000000376767819 */ /* 0x000fc400000012ff */
[----:B------:R-:W-:Y:S02]  /*130b0*/  MOV R28, R28 ;  /* 0x0000001c001c7202 */ /* 0x000fe40000000f00 */
[----:B------:R-:W-:Y:S02]  /*130c0*/  MOV R8, R90 ;  /* 0x0000005a00087202 */ /* 0x000fe40000000f00 */
[----:B------:R-:W-:Y:S02]  /*130d0*/  F2FP.F16.F32.PACK_AB R82, R85, R84 ;  /* 0x000000545552723e */ /* 0x000fe400000000ff */
[----:B------:R-:W-:Y:S02]  /*130e0*/  F2FP.F16.F32.PACK_AB R83, R87, R86 ;  /* 0x000000565753723e */ /* 0x000fe400000000ff */
[----:B------:R-:W-:Y:S02]  /*130f0*/  F2FP.F16.F32.PACK_AB R88, R89, R88 ;  /* 0x000000585958723e */ /* 0x000fe400000000ff */
[----:B------:R-:W-:Y:S01]  /*13100*/  LOP3.LUT R110, R0, R207, RZ, 0x3c, !PT ;  /* 0x000000cf006e7212 */ /* 0x000fe200078e3cff */
[----:B------:R1:W-:Y:S01]  /*13110*/  STSM.16.M88.4 [R28], R80 ;  /* 0x000000501c007844 */ /* 0x0003e20000000200 */
[----:B------:R-:W-:-:S02]  /*13120*/  F2FP.F16.F32.PACK_AB R89, R30, R26 ;  /* 0x0000001a1e59723e */ /* 0x000fc400000000ff */
        /* <DEDUP_REMOVED lines=9> */
[----:B------:R-:W-:Y:S02]  /*131c0*/  F2FP.F16.F32.PACK_AB R104, R105, R104 ;  /* 0x000000686968723e */ /* 0x000fe400000000ff */
[----:B------:R-:W-:Y:S01]  /*131d0*/  LOP3.LUT R114, R27, R114, RZ, 0x3c, !PT ;  /* 0x000000721b727212 */ /* 0x000fe200078e3cff */
[----:B------:R1:W-:Y:S01]  /*131e0*/  STSM.16.M88.4 [R94], R152 ;  /* 0x000000985e007844 */ /* 0x0003e20000000200 */
[----:B------:R-:W-:Y:S02]  /*131f0*/  MOV R98, R98 ;  /* 0x0000006200627202 */ /* 0x000fe40000000f00 */
[----:B------:R-:W-:-:S02]  /*13200*/  F2FP.F16.F32.PACK_AB R105, R160, R159 ;  /* 0x0000009fa069723e */ /* 0x000fc400000000ff */
[----:B------:R-:W-:Y:S02]  /*13210*/  F2FP.F16.F32.PACK_AB R106, R109, R108 ;  /* 0x0000006c6d6a723e */ /* 0x000fe400000000ff */
[----:B------:R-:W-:Y:S02]  /*13220*/  F2FP.F16.F32.PACK_AB R107, R162, R161 ;  /* 0x000000a1a26b723e */ /* 0x000fe400000000ff */
[----:B------:R-:W-:Y:S02]  /*13230*/  LOP3.LUT R118, R118, R209, RZ, 0x3c, !PT ;  /* 0x000000d176767212 */ /* 0x000fe400078e3cff */
[----:B------:R-:W-:Y:S01]  /*13240*/  MOV R102, R102 ;  /* 0x0000006600667202 */ /* 0x000fe20000000f00 */
[----:B------:R1:W-:Y:S01]  /*13250*/  STSM.16.M88.4 [R98], R104 ;  /* 0x0000006862007844 */ /* 0x0003e20000000200 */
[----:B------:R-:W-:Y:S02]  /*13260*/  F2FP.F16.F32.PACK_AB R164, R113, R112 ;  /* 0x0000007071a4723e */ /* 0x000fe400000000ff */
        /* <DEDUP_REMOVED lines=32> */
[----:B--2---:R-:W2:Y:S02]  /*13470*/  FENCE.VIEW.ASYNC.S ;  /* 0x00000000000073c6 */ /* 0x004ea40000000000 */
[----:B--2---:R-:W-:Y:S06]  /*13480*/  BAR.ARV 0x1, 0x120 ;  /* 0x0044800000007b1d */ /* 0x004fec0000002000 */
[----:B------:R-:W-:Y:S05]  /*13490*/  @P0 BRA `(.L_x_4238) ;  /* 0x0000000000740947 */ /* 0x000fea0003800000 */
[----:B-1----:R-:W1:Y:S01]  /*134a0*/  LDC.64 R6, c[0x0][0xc78] ;  /* 0x00031e00ff067b82 */ /* 0x002e620000000a00 */
[----:B------:R-:W-:Y:S01]  /*134b0*/  USHF.R.S32.HI UR5, URZ, 0x1f, UR43 ;  /* 0x0000001f3f057899 */ /* 0x000fe2000801142b */
[----:B------:R-:W-:Y:S01]  /*134c0*/  IMAD.MOV R0, RZ, RZ, -R22 ;  /* 0x000000ffff007224 */ /* 0x000fe200078e0a16 */
[----:B------:R-:W-:Y:S01]  /*134d0*/  ULDC.64 UR8, c[0x0][0xc70] ;  /* 0x00031c0000087ab9 */ /* 0x000fe20000000a00 */
[----:B------:R-:W-:Y:S01]  /*134e0*/  VIADD R9, R19, UR42 ;  /* 0x0000002a13097c36 */ /* 0x000fe20008000000 */
[----:B------:R-:W-:Y:S02]  /*134f0*/  UIMAD UR5, UR5, UR8, URZ ;  /* 0x00000008050572a4 */ /* 0x000fe4000f8e023f */
[----:B------:R-:W-:Y:S01]  /*13500*/  UIMAD.WIDE.U32 UR6, UR43, UR8, URZ ;  /* 0x000000082b0672a5 */ /* 0x000fe2000f8e003f */
[----:B------:R-:W-:Y:S01]  /*13510*/  ISETP.NE.AND P0, PT, R17, R0, PT ;  /* 0x000000001100720c */ /* 0x000fe20003f05270 */
[----:B------:R-:W-:Y:S01]  /*13520*/  UIMAD UR5, UR43, UR9, UR5 ;  /* 0x000000092b0572a4 */ /* 0x000fe2000f8e0205 */
[----:B------:R-:W-:Y:S01]  /*13530*/  VIADD R8, R9, 0x8 ;  /* 0x0000000809087836 */ /* 0x000fe20000000000 */
[----:B------:R-:W-:-:S02]  /*13540*/  USHF.R.S32.HI UR8, URZ, 0x1f, UR44 ;  /* 0x0000001f3f087899 */ /* 0x000fc4000801142c */
[----:B------:R-:W-:Y:S02]  /*13550*/  UIADD3 UR5, UR7, UR5, URZ ;  /* 0x0000000507057290 */ /* 0x000fe4000fffe03f */
[----:B------:R-:W-:Y:S01]  /*13560*/  MOV R5, UR7 ;  /* 0x0000000700057c02 */ /* 0x000fe20008000f00 */
[----:B------:R-:W-:Y:S01]  /*13570*/  IMAD.U32 R4, RZ, RZ, UR6 ;  /* 0x00000006ff047e24 */ /* 0x000fe2000f8e00ff */
[----:B------:R-:W-:Y:S02]  /*13580*/  ULDC.64 UR6, c[0x0][0xc40] ;  /* 0x0003100000067ab9 */ /* 0x000fe40000000a00 */
        /* <DEDUP_REMOVED lines=14> */
.L_x_4238:
[----:B-1----:R-:W1:Y:S02]  /*13670*/  SHFL.IDX PT, R0, R192, RZ, 0x1f ;  /* 0x00001fffc0007589 */ /* 0x002e6400000e0000 */
[----:B-1----:R-:W-:-:S13]  /*13680*/  ISETP.NE.AND P0, PT, R0, 0x7, PT ;  /* 0x000000070000780c */ /* 0x002fda0003f05270 */
        /* <DEDUP_REMOVED lines=19> */
[----:B-1----:R-:W-:Y:S01]  /*137c0*/  UMOV UR40, UR5 ;  /* 0x0000000500287c82 */ /* 0x002fe20008000000 */
[----:B------:R-:W-:Y:S01]  /*137d0*/  UMOV UR41, UR8 ;  /* 0x0000000800297c82 */ /* 0x000fe20008000000 */
[----:B------:R-:W-:Y:S01]  /*137e0*/  UIADD3 UR5, UR36, 0xa000, URZ ;  /* 0x0000a00024057890 */ /* 0x000fe2000fffe03f */
[----:B------:R1:W-:Y:S01]  /*137f0*/  UTMASTG.5D [UR40], [UR6] ;  /* 0x00000028060073b5 */ /* 0x0003e20008020000 */
[----:B------:R-:W-:Y:S01]  /*13800*/  UMOV UR8, 0x140 ;  /* 0x0000014000087882 */ /* 0x000fe20000000000 */
[----:B-1----:R-:W-:Y:S01]  /*13810*/  UMOV UR40, UR9 ;  /* 0x0000000900287c82 */ /* 0x002fe20008000000 */
[----:B------:R-:W-:Y:S01]  /*13820*/  UMOV UR41, UR10 ;  /* 0x0000000a00297c82 */ /* 0x000fe20008000000 */
[----:B------:R-:W-:Y:S01]  /*13830*/  UIADD3 UR9, UR36, 0xc000, URZ ;  /* 0x0000c00024097890 */ /* 0x000fe2000fffe03f */
[----:B------:R1:W-:Y:S01]  /*13840*/  UTMASTG.5D [UR40], [UR6] ;  /* 0x00000028060073b5 */ /* 0x0003e20008020000 */
[----:B------:R-:W-:Y:S01]  /*13850*/  UIADD3 UR10, UR36, 0xe000, URZ ;  /* 0x0000e000240a7890 */ /* 0x000fe2000fffe03f */
[----:B-1----:R-:W-:Y:S01]  /*13860*/  UMOV UR40, UR11 ;  /* 0x0000000b00287c82 */ /* 0x002fe20008000000 */
[----:B------:R-:W-:-:S02]  /*13870*/  UMOV UR41, UR12 ;  /* 0x0000000c00297c82 */ /* 0x000fc40008000000 */
[----:B------:R1:W-:Y:S02]  /*13880*/  UTMASTG.5D [UR40], [UR6] ;  /* 0x00000028060073b5 */ /* 0x0003e40008020000 */
[----:B-1----:R-:W-:Y:S01]  /*13890*/  UMOV UR40, UR13 ;  /* 0x0000000d00287c82 */ /* 0x002fe20008000000 */
[----:B------:R-:W-:Y:S02]  /*138a0*/  UMOV UR41, UR14 ;  /* 0x0000000e00297c82 */ /* 0x000fe40008000000 */
[----:B------:R1:W-:Y:S02]  /*138b0*/  UTMASTG.5D [UR40], [UR6] ;  /* 0x00000028060073b5 */ /* 0x0003e40008020000 */
[----:B-1----:R-:W-:Y:S01]  /*138c0*/  UMOV UR40, UR5 ;  /* 0x0000000500287c82 */ /* 0x002fe20008000000 */
[----:B------:R-:W-:Y:S01]  /*138d0*/  UMOV UR41, UR8 ;  /* 0x0000000800297c82 */ /* 0x000fe20008000000 */
[----:B------:R-:W-:Y:S01]  /*138e0*/  UMOV UR5, 0x180 ;  /* 0x0000018000057882 */ /* 0x000fe20000000000 */
[----:B------:R1:W-:Y:S02]  /*138f0*/  UTMASTG.5D [UR40], [UR6] ;  /* 0x00000028060073b5 */ /* 0x0003e40008020000 */
[----:B-1----:R-:W-:Y:S01]  /*13900*/  UMOV UR40, UR9 ;  /* 0x0000000900287c82 */ /* 0x002fe20008000000 */
[----:B------:R-:W-:Y:S01]  /*13910*/  UMOV UR41, UR5 ;  /* 0x0000000500297c82 */ /* 0x000fe20008000000 */
[----:B------:R-:W-:Y:S01]  /*13920*/  UMOV UR5, 0x1c0 ;  /* 0x000001c000057882 */ /* 0x000fe20000000000 */
        /* <DEDUP_REMOVED lines=9> */
.L_x_4241:
[----:B------:R-:W-:Y:S05]  /*139c0*/  BSYNC B0 ;  /* 0x0000000000007941 */ /* 0x000fea0003800000 */
.L_x_4240:
[----:B------:R-:W-:Y:S05]  /*139d0*/  BRA `(.L_x_4239) ;  /* 0x0000000800287947 */ /* 0x000fea0003800000 */
.L_x_4237:
[----:B------:R-:W1:Y:S01]  /*139e0*/  LDC.64 R8, c[0x0][0xbe0] ;  /* 0x0002f800ff087b82 */ /* 0x000e620000000a00 */
[----:B------:R-:W-:Y:S01]  /*139f0*/  ISETP.GT.AND P0, PT, R194, 0x3f, PT ;  /* 0x0000003fc200780c */ /* 0x000fe20003f04270 */
[----:B------:R-:W-:Y:S01]  /*13a00*/  USHF.R.S32.HI UR5, URZ, 0x1f, UR43 ;  /* 0x0000001f3f057899 */ /* 0x000fe2000801142b */
[----:B------:R-:W-:Y:S01]  /*13a10*/  BSSY B0, `(.L_x_4242) ;  /* 0x000001a000007945 */ /* 0x000fe20003800000 */
[----:B------:R-:W-:Y:S01]  /*13a20*/  USHF.R.S32.HI UR8, URZ, 0x1f, UR44 ;  /* 0x0000001f3f087899 */ /* 0x000fe2000801142c */
[----:B------:R-:W-:-:S09]  /*13a30*/  VIADD R12, R188, 0x40 ;  /* 0x00000040bc0c7836 */ /* 0x000fd20000000000 */
        /* <DEDUP_REMOVED lines=14> */
[C---:B---3--:R-:W-:Y:S02]  /*13b20*/  IMAD R0, R10.reuse, UR8, RZ ;  /* 0x000000080a007c24 */ /* 0x048fe4000f8e02ff */
[----:B------:R-:W-:Y:S02]  /*13b30*/  IMAD.IADD R5, R5, 0x1, R3 ;  /* 0x0000000105057824 */ /* 0x000fe400078e0203 */
[----:B------:R-:W-:Y:S02]  /*13b40*/  IMAD R3, R11, UR44, R0 ;  /* 0x0000002c0b037c24 */ /* 0x000fe4000f8e0200 */
[----:B------:R-:W-:-:S04]  /*13b50*/  IMAD.WIDE.U32 R4, R10, UR44, R4 ;  /* 0x0000002c0a047c25 */ /* 0x000fc8000f8e0004 */
[----:B------:R-:W-:Y:S01]  /*13b60*/  IMAD.IADD R3, R5, 0x1, R3 ;  /* 0x0000000105037824 */ /* 0x000fe200078e0203 */
[----:B------:R-:W-:-:S04]  /*13b70*/  LEA R6, P0, R4, UR6, 0x2 ;  /* 0x0000000604067c11 */ /* 0x000fc8000f8010ff */
[----:B------:R-:W-:Y:S02]  /*13b80*/  LEA.HI.X R7, R4, UR7, R3, 0x2, P0 ;  /* 0x0000000704077c11 */ /* 0x000fe400080f1403 */
[----:B------:R-:W-:-:S05]  /*13b90*/  MOV R3, 0xff800000 ;  /* 0xff80000000037802 */ /* 0x000fca0000000f00 */
[----:B------:R2:W-:Y:S02]  /*13ba0*/  STG.E desc[UR54][R6.64], R3 ;  /* 0x0000000306007986 */ /* 0x0005e4000c101936 */
.L_x_4243:
[----:B------:R-:W-:Y:S05]  /*13bb0*/  BSYNC B0 ;  /* 0x0000000000007941 */ /* 0x000fea0003800000 */
.L_x_4242:
[----:B------:R-:W-:Y:S01]  /*13bc0*/  ULDC.64 UR6, c[0x0][0xb88] ;  /* 0x0002e20000067ab9 */ /* 0x000fe20000000a00 */
[----:B-12---:R-:W-:Y:S01]  /*13bd0*/  IMAD R6, R8, UR5, RZ ;  /* 0x0000000508067c24 */ /* 0x006fe2000f8e02ff */
[----:B------:R-:W-:Y:S01]  /*13be0*/  ISETP.GE.AND P1, PT, R12, UR7, PT ;  /* 0x000000070c007c0c */ /* 0x000fe2000bf26270 */
[----:B------:R-:W1:Y:S01]  /*13bf0*/  LDC.64 R10, c[0x0][0xbe8] ;  /* 0x0002fa00ff0a7b82 */ /* 0x000e620000000a00 */
[C---:B------:R-:W-:Y:S01]  /*13c00*/  ISETP.GE.AND P0, PT, R188.reuse, UR7, PT ;  /* 0x00000007bc007c0c */ /* 0x040fe2000bf06270 */
[C---:B------:R-:W-:Y:S01]  /*13c10*/  VIADD R14, R188.reuse, 0x80 ;  /* 0x00000080bc0e7836 */ /* 0x040fe20000000000 */
[----:B------:R-:W-:Y:S01]  /*13c20*/  SEL R3, RZ, 0xffffffff, P1 ;  /* 0xffffffffff037807 */ /* 0x000fe20000800000 */
[----:B------:R-:W-:Y:S01]  /*13c30*/  VIADD R15, R188, 0xc0 ;  /* 0x000000c0bc0f7836 */ /* 0x000fe20000000000 */
[----:B------:R-:W-:Y:S01]  /*13c40*/  SEL R0, RZ, 0x1, P0 ;  /* 0x00000001ff007807 */ /* 0x000fe20000000000 */
[----:B------:R-:W-:Y:S01]  /*13c50*/  IMAD R7, R9, UR43, R6 ;  /* 0x0000002b09077c24 */ /* 0x000fe2000f8e0206 */
[----:B------:R-:W-:Y:S01]  /*13c60*/  ISETP.GE.AND P0, PT, R14, UR7, PT ;  /* 0x000000070e007c0c */ /* 0x000fe2000bf06270 */
[----:B------:R-:W2:Y:S01]  /*13c70*/  LDC R9, c[0x0][0xeac] ;  /* 0x0003ab00ff097b82 */ /* 0x000ea20000000800 */
[----:B------:R-:W-:Y:S01]  /*13c80*/  IMAD.SHL.U32 R3, R3, 0x2, RZ ;  /* 0x0000000203037824 */ /* 0x000fe200078e00ff */
[----:B------:R-:W-:Y:S01]  /*13c90*/  ISETP.GE.AND P2, PT, R15, UR7, PT ;  /* 0x000000070f007c0c */ /* 0x000fe2000bf46270 */
[C---:B------:R-:W-:Y:S01]  /*13ca0*/  VIADD R20, R188.reuse, 0x140 ;  /* 0x00000140bc147836 */ /* 0x040fe20000000000 */
[----:B------:R-:W-:Y:S01]  /*13cb0*/  UIADD3 UR42, -UR42, UR6, URZ ;  /* 0x000000062a2a7290 */ /* 0x000fe2000fffe13f */
[C---:B------:R-:W-:Y:S01]  /*13cc0*/  VIADD R18, R188.reuse, 0x100 ;  /* 0x00000100bc127836 */ /* 0x040fe20000000000 */
[----:B------:R-:W-:Y:S01]  /*13cd0*/  LOP3.LUT R0, R3, 0x2, R0, 0xe2, !PT ;  /* 0x0000000203007812 */ /* 0x000fe200078ee200 */
[C---:B------:R-:W-:Y:S01]  /*13ce0*/  VIADD R4, R188.reuse, 0x180 ;  /* 0x00000180bc047836 */ /* 0x040fe20000000000 */
[----:B------:R-:W-:Y:S01]  /*13cf0*/  SEL R3, RZ, 0x4, P0 ;  /* 0x00000004ff037807 */ /* 0x000fe20000000000 */
[----:B------:R-:W-:Y:S01]  /*13d00*/  VIADD R5, R188, 0x1c0 ;  /* 0x000001c0bc057836 */ /* 0x000fe20000000000 */
[----:B------:R-:W-:Y:S01]  /*13d10*/  SEL R6, RZ, 0x8, P2 ;  /* 0x00000008ff067807 */ /* 0x000fe20001000000 */
[----:B------:R-:W-:Y:S01]  /*13d20*/  ULOP3.LUT UR40, URZ, UR40, URZ, 0x33, !UPT ;  /* 0x000000283f287292 */ /* 0x000fe2000f8e333f */
[----:B------:R-:W-:Y:S01]  /*13d30*/  SHF.R.S32.HI R189, RZ, 0x1f, R188 ;  /* 0x0000001fffbd7819 */ /* 0x000fe200000114bc */
[----:B------:R-:W-:Y:S01]  /*13d40*/  BSSY B0, `(.L_x_4244) ;  /* 0x0000034000007945 */ /* 0x000fe20003800000 */
[----:B------:R-:W-:-:S02]  /*13d50*/  ISETP.GE.AND P2, PT, R20, UR7, PT ;  /* 0x0000000714007c0c */ /* 0x000fc4000bf46270 */
[----:B------:R-:W-:Y:S02]  /*13d60*/  ISETP.GE.AND P0, PT, R18, UR7, PT ;  /* 0x0000000712007c0c */ /* 0x000fe4000bf06270 */
[----:B------:R-:W-:Y:S02]  /*13d70*/  LOP3.LUT R0, R6, R0, R3, 0xfe, !PT ;  /* 0x0000000006007212 */ /* 0x000fe400078efe03 */
[----:B------:R-:W-:Y:S02]  /*13d80*/  ISETP.GE.AND P3, PT, R4, UR7, PT ;  /* 0x0000000704007c0c */ /* 0x000fe4000bf66270 */
[----:B------:R-:W-:Y:S01]  /*13d90*/  ISETP.GE.AND P1, PT, R5, UR7, PT ;  /* 0x0000000705007c0c */ /* 0x000fe2000bf26270 */
[----:B------:R-:W-:Y:S01]  /*13da0*/  IMAD.WIDE.U32 R4, R8, UR43, R188 ;  /* 0x0000002b08047c25 */ /* 0x000fe2000f8e00bc */
[----:B------:R-:W-:Y:S02]  /*13db0*/  SEL R6, RZ, 0x20, P2 ;  /* 0x00000020ff067807 */ /* 0x000fe40001000000 */
[C---:B------:R-:W-:Y:S01]  /*13dc0*/  ISETP.GE.AND P2, PT, R190.reuse, UR42, PT ;  /* 0x0000002abe007c0c */ /* 0x040fe2000bf46270 */
[----:B------:R-:W-:Y:S01]  /*13dd0*/  IMAD.IADD R5, R5, 0x1, R7 ;  /* 0x0000000105057824 */ /* 0x000fe200078e0207 */
[----:B------:R-:W-:Y:S01]  /*13de0*/  IADD3 R8, R190, 0x20, RZ ;  /* 0x00000020be087810 */ /* 0x000fe20007ffe0ff */
[----:B--2---:R-:W-:Y:S01]  /*13df0*/  VIADD R7, R9, UR40 ;  /* 0x0000002809077c36 */ /* 0x004fe20008000000 */
[----:B------:R-:W-:-:S02]  /*13e00*/  SEL R3, RZ, 0x10, P0 ;  /* 0x00000010ff037807 */ /* 0x000fc40000000000 */
[----:B------:R-:W-:Y:S01]  /*13e10*/  ISETP.GE.AND P0, PT, R8, UR42, PT ;  /* 0x0000002a08007c0c */ /* 0x000fe2000bf06270 */
[----:B-1----:R-:W-:Y:S01]  /*13e20*/  IMAD R8, R10, UR8, RZ ;  /* 0x000000080a087c24 */ /* 0x002fe2000f8e02ff */
[----:B------:R-:W-:Y:S02]  /*13e30*/  LOP3.LUT R3, R6, R0, R3, 0xfe, !PT ;  /* 0x0000000006037212 */ /* 0x000fe400078efe03 */
[----:B------:R-:W-:Y:S01]  /*13e40*/  SEL R0, RZ, 0x40, P3 ;  /* 0x00000040ff007807 */ /* 0x000fe20001800000 */
[----:B------:R-:W-:Y:S01]  /*13e50*/  IMAD R11, R11, UR44, R8 ;  /* 0x0000002c0b0b7c24 */ /* 0x000fe2000f8e0208 */
[----:B------:R-:W-:Y:S01]  /*13e60*/  SHF.R.S32.HI R191, RZ, 0x1f, R190 ;  /* 0x0000001fffbf7819 */ /* 0x000fe200000114be */
[----:B------:R-:W-:Y:S01]  /*13e70*/  IMAD.WIDE.U32 R8, R10, UR44, R4 ;  /* 0x0000002c0a087c25 */ /* 0x000fe2000f8e0004 */
[----:B------:R-:W-:Y:S02]  /*13e80*/  LOP3.LUT R3, R3, R0, RZ, 0xfc, !PT ;  /* 0x0000000003037212 */ /* 0x000fe400078efcff */
[----:B------:R-:W-:Y:S01]  /*13e90*/  SEL R0, RZ, 0x80, P1 ;  /* 0x00000080ff007807 */ /* 0x000fe20000800000 */
[----:B------:R-:W-:-:S03]  /*13ea0*/  IMAD.WIDE R6, R7, 0x40, R190 ;  /* 0x0000004007067825 */ /* 0x000fc600078e02be */
[----:B------:R-:W-:Y:S01]  /*13eb0*/  LOP3.LUT R0, R3, R0, RZ, 0xfc, !PT ;  /* 0x0000000003007212 */ /* 0x000fe200078efcff */
[----:B------:R-:W-:Y:S01]  /*13ec0*/  IMAD.IADD R13, R9, 0x1, R11 ;  /* 0x00000001090d7824 */ /* 0x000fe200078e020b */
        /* <DEDUP_REMOVED lines=27> */
.L_x_4245:
[----:B------:R-:W-:Y:S05]  /*14080*/  BSYNC B0 ;  /* 0x0000000000007941 */ /* 0x000fea0003800000 */
.L_x_4244:
        /* <DEDUP_REMOVED lines=30> */
.L_x_4246:
[----:B------:R-:W-:Y:S05]  /*14270*/  BSYNC B0 ;  /* 0x0000000000007941 */ /* 0x000fea0003800000 */
.L_x_4239:
[----:B------:R-:W3:Y:S02]  /*14280*/  LDC R0, c[0x0][0xea8] ;  /* 0x0003aa00ff007b82 */ /* 0x000ee40000000800 */
[----:B---3--:R-:W-:-:S13]  /*14290*/  ISETP.LE.AND P0, PT, R0, UR4, PT ;  /* 0x0000000400007c0c */ /* 0x008fda000bf03270 */
[----:B------:R-:W-:Y:S05]  /*142a0*/  @!P0 BRA `(.L_x_4247) ;  /* 0xfffffecc00308947 */ /* 0x000fea000383ffff */
[----:B------:R-:W-:Y:S05]  /*142b0*/  EXIT ;  /* 0x000000000000794d */ /* 0x000fea0003800000 */
.L_x_4146:
        /* <DEDUP_REMOVED lines=13> */
[----:B------:R-:W-:Y:S01]  /*14390*/  ULDC UR5, c[0x0][0xc] ;  /* 0x0000030000057ab9 */ /* 0x000fe20000000800 */
[----:B------:R-:W-:Y:S01]  /*143a0*/  LOP3.LUT R19, R19, 0x1f, RZ, 0xc0, !PT ;  /* 0x0000001f13137812 */ /* 0x000fe200078ec0ff */
[----:B------:R-:W-:Y:S01]  /*143b0*/  IMAD.U32 R0, RZ, RZ, UR5 ;  /* 0x00000005ff007e24 */ /* 0x000fe2000f8e00ff */
[----:B------:R-:W-:Y:S01]  /*143c0*/  MOV R16, RZ ;  /* 0x000000ff00107202 */ /* 0x000fe20000000f00 */
[----:B------:R-:W-:Y:S01]  /*143d0*/  IMAD.U32 R18, RZ, RZ, UR4 ;  /* 0x00000004ff127e24 */ /* 0x000fe2000f8e00ff */
[----:B------:R-:W-:Y:S01]  /*143e0*/  ULDC.64 UR46, c[0x0][0x198] ;  /* 0x00006600002e7ab9 */ /* 0x000fe20000000a00 */
[----:B------:R-:W-:Y:S01]  /*143f0*/  IMAD.MOV.U32 R17, RZ, RZ, 0x1 ;  /* 0x00000001ff117424 */ /* 0x000fe200078e00ff */
[----:B------:R1:W-:Y:S01]  /*14400*/  STL [R1], R0 ;  /* 0x0000000001007387 */ /* 0x0003e20000100800 */
[----:B------:R-:W-:-:S05]  /*14410*/  UMOV UR61, URZ ;  /* 0x0000003f003d7c82 */ /* 0x000fca0008000000 */
.L_x_4304:
        /* <DEDUP_REMOVED lines=21> */
.L_x_4249:
[----:B------:R-:W-:Y:S01]  /*14570*/  ULDC UR11, c[0x0][0xec4] ;  /* 0x0003b100000b7ab9 */ /* 0x000fe20000000800 */
[----:B------:R-:W-:Y:S01]  /*14580*/  UMOV UR9, UR10 ;  /* 0x0000000a00097c82 */ /* 0x000fe20008000000 */
[----:B------:R-:W-:-:S11]  /*14590*/  UISETP.NE.AND UP0, UPT, UR11, 0x1, UPT ;  /* 0x000000010b00788c */ /* 0x000fd6000bf05270 */
[----:B------:R-:W-:Y:S02]  /*145a0*/  @UP0 ULDC.64 UR12, c[0x0][0xec8] ;  /* 0x0003b200000c0ab9 */ /* 0x000fe40000000a00 */
[----:B------:R-:W-:-:S04]  /*145b0*/  UIMAD.WIDE.U32 UR6, UR10, UR12, URZ ;  /* 0x0000000c0a0672a5 */ /* 0x000fc8000f8e003f */
[----:B------:R-:W-:-:S04]  /*145c0*/  @UP0 USHF.R.U32.HI UR9, URZ, UR13, UR7 ;  /* 0x0000000d3f090299 */ /* 0x000fc80008011607 */
[----:B------:R-:W-:-:S12]  /*145d0*/  UIMAD UR6, UR9, UR11, URZ ;  /* 0x0000000b090672a4 */ /* 0x000fd8000f8e023f */
.L_x_4250:
        /* <DEDUP_REMOVED lines=40> */
.L_x_4252:
[----:B------:R-:W-:-:S11]  /*14860*/  UISETP.NE.AND UP0, UPT, UR7, 0x1, UPT ;  /* 0x000000010700788c */ /* 0x000fd6000bf05270 */
[----:B------:R-:W-:Y:S02]  /*14870*/  @UP0 ULDC.64 UR16, c[0x0][0xae0] ;  /* 0x0002b80000100ab9 */ /* 0x000fe40000000a00 */
[----:B------:R-:W-:-:S04]  /*14880*/  UIMAD.WIDE.U32 UR8, UR10, UR16, URZ ;  /* 0x000000100a0872a5 */ /* 0x000fc8000f8e003f */
[----:B------:R-:W-:-:S12]  /*14890*/  @UP0 USHF.R.U32.HI UR10, URZ, UR17, UR9 ;  /* 0x000000113f0a0299 */ /* 0x000fd80008011609 */
.L_x_4253:
[----:B------:R-:W-:-:S04]  /*148a0*/  UIMAD UR10, UR10, UR7, UR7 ;  /* 0x000000070a0a72a4 */ /* 0x000fc8000f8e0207 */
[----:B------:R-:W-:-:S04]  /*148b0*/  UISETP.LT.AND UP0, UPT, UR6, UR10, UPT ;  /* 0x0000000a0600728c */ /* 0x000fc8000bf01270 */
[----:B------:R-:W-:-:S12]  /*148c0*/  USEL UR6, UR6, UR10, UP0 ;  /* 0x0000000a06067287 */ /* 0x000fd80008000000 */
.L_x_4251:
        /* <DEDUP_REMOVED lines=25> */
.L_x_4255:
[----:B------:R-:W-:-:S11]  /*14a60*/  UISETP.NE.AND UP0, UPT, UR7, 0x1, UPT ;  /* 0x000000010700788c */ /* 0x000fd6000bf05270 */
[----:B------:R-:W-:Y:S02]  /*14a70*/  @UP0 ULDC.64 UR12, c[0x0][0xae0] ;  /* 0x0002b800000c0ab9 */ /* 0x000fe40000000a00 */
[----:B------:R-:W-:-:S04]  /*14a80*/  UIMAD.WIDE.U32 UR8, UR6, UR12, URZ ;  /* 0x0000000c060872a5 */ /* 0x000fc8000f8e003f */
[----:B------:R-:W-:-:S12]  /*14a90*/  @UP0 USHF.R.U32.HI UR6, URZ, UR13, UR9 ;  /* 0x0000000d3f060299 */ /* 0x000fd80008011609 */
.L_x_4256:
[----:B------:R-:W-:-:S04]  /*14aa0*/  UIMAD UR6, UR6, UR7, URZ ;  /* 0x00000007060672a4 */ /* 0x000fc8000f8e023f */
[----:B------:R-:W-:-:S04]  /*14ab0*/  UISETP.LT.AND UP0, UPT, UR10, UR6, UPT ;  /* 0x000000060a00728c */ /* 0x000fc8000bf01270 */
[----:B------:R-:W-:-:S12]  /*14ac0*/  USEL UR10, UR10, UR6, !UP0 ;  /* 0x000000060a0a7287 */ /* 0x000fd8000c000000 */
.L_x_4254:
        /* <DEDUP_REMOVED lines=9> */
[----:B------:R-:W-:Y:S01]  /*14b60*/  ISETP.NE.AND P0, PT, R19, RZ, PT ;  /* 0x000000ff1300720c */ /* 0x000fe20003f05270 */
[----:B------:R-:W-:-:S12]  /*14b70*/  IMAD.MOV.U32 R13, RZ, RZ, R18 ;  /* 0x000000ffff0d7224 */ /* 0x000fd800078e0012 */
[----:B------:R-:W-:Y:S05]  /*14b80*/  @P0 BRA `(.L_x_4259) ;  /* 0x0000002800c80947 */ /* 0x000fea0003800000 */
[----:B------:R-:W2:Y:S01]  /*14b90*/  LDL R0, [R1] ;  /* 0x0000000001007983 */ /* 0x000ea20000100800 */
[----:B------:R-:W-:Y:S01]  /*14ba0*/  VOTEU.ANY UR6, UPT, PT ;  /* 0x0000000000067886 */ /* 0x000fe200038e0100 */
[----:B------:R-:W1:Y:S01]  /*14bb0*/  LDC.64 R2, c[0x0][0xef0] ;  /* 0x0003bc00ff027b82 */ /* 0x000e620000000a00 */
[----:B------:R-:W3:Y:S01]  /*14bc0*/  S2R R5, SR_LANEID ;  /* 0x0000000000057919 */ /* 0x000ee20000000000 */
[----:B--2---:R-:W-:Y:S02]  /*14bd0*/  R2UR UR7, R0 ;  /* 0x00000000000772ca */ /* 0x004fe400000e0000 */
[----:B------:R-:W3:Y:S02]  /*14be0*/  FLO.U32 R0, UR6 ;  /* 0x0000000600007d00 */ /* 0x000ee400080e0000 */
[----:B---3--:R-:W-:-:S06]  /*14bf0*/  ISETP.EQ.U32.AND P0, PT, R0, R5, PT ;  /* 0x000000050000720c */ /* 0x008fcc0003f02070 */
[----:B------:R-:W1:Y:S07]  /*14c00*/  POPC R5, UR6 ;  /* 0x0000000600057d09 */ /* 0x000e6e0008000000 */
[----:B-1----:R-:W2:Y:S01]  /*14c10*/  @P0 ATOMG.E.ADD.STRONG.GPU PT, R3, desc[UR54][R2.64], R5 ;  /* 0x00000005020309a8 */ /* 0x002ea200081ee1f6 */
[----:B------:R-:W1:Y:S02]  /*14c20*/  S2R R4, SR_LTMASK ;  /* 0x0000000000047919 */ /* 0x000e640000003900 */
[----:B-1----:R-:W-:-:S04]  /*14c30*/  LOP3.LUT R4, R4, UR6, RZ, 0xc0, !PT ;  /* 0x0000000604047c12 */ /* 0x002fc8000f8ec0ff */
[----:B------:R-:W1:Y:S01]  /*14c40*/  POPC R13, R4 ;  /* 0x00000004000d7309 */ /* 0x000e620000000000 */
[----:B--2---:R-:W1:Y:S02]  /*14c50*/  SHFL.IDX PT, R0, R3, R0, 0x1f ;  /* 0x00001f0003007589 */ /* 0x004e6400000e0000 */
[----:B-1----:R-:W-:Y:S01]  /*14c60*/  IADD3 R13, R0, UR7, R13 ;  /* 0x00000007000d7c10 */ /* 0x002fe2000fffe00d */
[----:B------:R-:W-:Y:S06]  /*14c70*/  BRA `(.L_x_4259) ;  /* 0x00000028008c7947 */ /* 0x000fec0003800000 */
.L_x_4258:
        /* <DEDUP_REMOVED lines=12> */
[----:B------:R-:W-:Y:S01]  /*14d40*/  MOV R8, 0x70 ;  /* 0x0000007000087802 */ /* 0x000fe20000000f00 */
[----:B------:R-:W1:Y:S01]  /*14d50*/  LDC.64 R2, c[0x4][R2] ;  /* 0x0100000002027b82 */ /* 0x000e620000000a00 */
        /* <DEDUP_REMOVED lines=8> */
[----:B-1----:R-:W-:Y:S05]  /*14de0*/  CALL.ABS.NOINC R2 ;  /* 0x0000000002007343 */ /* 0x002fea0003c00000 */
.L_x_4260:
        /* <DEDUP_REMOVED lines=20> */
.L_x_4262:
        /* <DEDUP_REMOVED lines=16> */
.L_x_4261:
[----:B------:R-:W-:Y:S01]  /*15030*/  ULDC.64 UR4, c[0x0][0xaf0] ;  /* 0x0002bc0000047ab9 */ /* 0x000fe20000000a00 */
[----:B------:R-:W-:Y:S01]  /*15040*/  IMAD.U32 R5, RZ, RZ, UR59 ;  /* 0x0000003bff057e24 */ /* 0x000fe2000f8e00ff */
[----:B------:R-:W-:Y:S01]  /*15050*/  ISETP.NE.U32.AND P0, PT, RZ, UR4, PT ;  /* 0x00000004ff007c0c */ /* 0x000fe2000bf05070 */
[----:B------:R-:W1:Y:S01]  /*15060*/  LDC R0, c[0x0][0x428] ;  /* 0x00010a00ff007b82 */ /* 0x000e620000000800 */
[----:B------:R-:W-:Y:S02]  /*15070*/  MOV R6, UR59 ;  /* 0x0000003b00067c02 */ /* 0x000fe40008000f00 */
        /* <DEDUP_REMOVED lines=9> */
[----:B------:R-:W-:Y:S01]  /*15110*/  IMAD.U32 R10, RZ, RZ, UR60 ;  /* 0x0000003cff0a7e24 */ /* 0x000fe2000f8e00ff */
[----:B--2---:R-:W1:Y:S03]  /*15120*/  LDC.64 R2, c[0x0][0x3f8] ;  /* 0x0000fe00ff027b82 */ /* 0x004e660000000a00 */
[----:B------:R-:W-:-:S06]  /*15130*/  VIADD R10, R10, 0xffffffff ;  /* 0xffffffff0a0a7836 */ /* 0x000fcc0000000000 */
[----:B------:R-:W-:Y:S01]  /*15140*/  VOTEU.ALL UP1, P1 ;  /* 0x00000000003f7886 */ /* 0x000fe20000820000 */
[----:B------:R-:W2:Y:S04]  /*15150*/  @P0 LDC R4, c[0x0][0x42c] ;  /* 0x00010b00ff040b82 */ /* 0x000ea80000000800 */
        /* <DEDUP_REMOVED lines=10> */
.L_x_4317:
[----:B------:R-:W-:Y:S01]  /*15200*/  UMOV UR4, 0xffffffff ;  /* 0xffffffff00047882 */ /* 0x000fe20000000000 */
[----:B------:R-:W-:Y:S02]  /*15210*/  SHF.R.S32.HI R7, RZ, 0x1f, R6 ;  /* 0x0000001fff077819 */ /* 0x000fe40000011406 */
[----:B------:R-:W-:Y:S05]  /*15220*/  BRA.DIV UR4, `(.L_x_4264) ;  /* 0x0000002e04347947 */ /* 0x000fea000b800000 */
[----:B------:R-:W-:-:S13]  /*15230*/  ELECT P6, URZ, PT ;  /* 0x00000000003f782f */ /* 0x000fda00038c0000 */
.L_x_4320:
        /* <DEDUP_REMOVED lines=21> */
.L_x_4266:
[----:B-1----:R-:W-:Y:S01]  /*15390*/  LEA R8, R16, UR38, 0x3 ;  /* 0x0000002610087c11 */ /* 0x002fe2000f8e18ff */
[----:B------:R-:W1:Y:S01]  /*153a0*/  S2R R9, SR_TID.X ;  /* 0x0000000000097919 */ /* 0x000e620000002100 */
[----:B------:R-:W-:-:S04]  /*153b0*/  SHF.L.U32 R5, R17, 0x1f, RZ ;  /* 0x0000001f11057819 */ /* 0x000fc800000006ff */
[----:B------:R-:W2:Y:S01]  /*153c0*/  SYNCS.PHASECHK.TRANS64.TRYWAIT P2, [R8+URZ+0x38840], R5 ;  /* 0x03884005080075a7 */ /* 0x000ea2000804017f */
[----:B-1----:R-:W-:-:S04]  /*153d0*/  LOP3.LUT R9, R9, 0x7f, RZ, 0xc0, !PT ;  /* 0x0000007f09097812 */ /* 0x002fc800078ec0ff */
[----:B------:R-:W-:Y:S01]  /*153e0*/  ISETP.NE.AND P3, PT, R9, RZ, PT ;  /* 0x000000ff0900720c */ /* 0x000fe20003f65270 */
[----:B--2---:R-:W-:-:S12]  /*153f0*/  @!P2 BRA `(.L_x_4267) ;  /* 0x0000002800e0a947 */ /* 0x004fd80003800000 */
.L_x_4321:
[----:B------:R-:W-:Y:S05]  /*15400*/  @P3 BRA `(.L_x_4268) ;  /* 0x0000000000143947 */ /* 0x000fea0003800000 */
[----:B------:R-:W-:Y:S01]  /*15410*/  ISETP.NE.AND P2, PT, R19, RZ, PT ;  /* 0x000000ff1300720c */ /* 0x000fe20003f45270 */
[----:B-1----:R-:W-:-:S04]  /*15420*/  IMAD.MOV.U32 R5, RZ, RZ, 0x2000 ;  /* 0x00002000ff057424 */ /* 0x002fc800078e00ff */
[----:B------:R2:W-:Y:S08]  /*15430*/  SYNCS.ARRIVE.TRANS64 RZ, [R8+URZ+0x38830], R5 ;  /* 0x0388300508ff79a7 */ /* 0x0005f0000800003f */
[----:B------:R-:W-:Y:S05]  /*15440*/  @!P2 BRA `(.L_x_4268) ;  /* 0x000000000004a947 */ /* 0x000fea0003800000 */
[----:B------:R-:W-:Y:S01]  /*15450*/  BPT.TRAP 0x1 ;  /* 0x000000040000795c */ /* 0x000fe20000300000 */
.L_x_4268:
        /* <DEDUP_REMOVED lines=16> */
.L_x_4265:
[----:B------:R-:W-:Y:S05]  /*15560*/  WARPSYNC.ALL ;  /* 0x0000000000007948 */ /* 0x000fea0003800000 */
[----:B------:R-:W-:Y:S01]  /*15570*/  BAR.SYNC.DEFER_BLOCKING 0x8, 0xa0 ;  /* 0x0202800000007b1d */ /* 0x000fe20000010000 */
[----:B------:R-:W-:-:S05]  /*15580*/  ELECT P2, URZ, PT ;  /* 0x00000000003f782f */ /* 0x000fca0003840000 */
[----:B------:R-:W-:Y:S08]  /*15590*/  BSSY B0, `(.L_x_4269) ;  /* 0x0000041000007945 */ /* 0x000ff00003800000 */
[----:B------:R-:W-:Y:S05]  /*155a0*/  @!P2 BRA `(.L_x_4270) ;  /* 0x0000000000fca947 */ /* 0x000fea0003800000 */
[----:B------:R-:W-:Y:S01]  /*155b0*/  UIADD3 UR14, UP0, UR46, 0x270, URZ ;  /* 0x000002702e0e7890 */ /* 0x000fe2000ff1e03f */
[----:B-12---:R-:W-:Y:S01]  /*155c0*/  IMAD.MOV.U32 R5, RZ, RZ, 0x2000 ;  /* 0x00002000ff057424 */ /* 0x006fe200078e00ff */
[----:B------:R-:W-:Y:S02]  /*155d0*/  UIADD3 UR16, UR38, 0x20400, URZ ;  /* 0x0002040026107890 */ /* 0x000fe4000fffe03f */
[----:B------:R-:W-:Y:S01]  /*155e0*/  UIADD3.X UR15, URZ, UR47, URZ, UP0, !UPT ;  /* 0x0000002f3f0f7290 */ /* 0x000fe200087fe43f */
[----:B------:R1:W-:Y:S01]  /*155f0*/  SYNCS.ARRIVE.TRANS64 RZ, [UR38+0x38800], R5 ;  /* 0x03880005ffff79a7 */ /* 0x0003e20008000026 */
[----:B------:R-:W-:Y:S02]  /*15600*/  UIADD3 UR4, UP0, UR46, 0x770, URZ ;  /* 0x000007702e047890 */ /* 0x000fe4000ff1e03f */
[----:B------:R-:W-:Y:S02]  /*15610*/  UIADD3 UR17, UR38, 0x38800, URZ ;  /* 0x0003880026117890 */ /* 0x000fe4000fffe03f */
[----:B------:R-:W-:-:S02]  /*15620*/  UIADD3 UR8, UR38, 0x26400, URZ ;  /* 0x0002640026087890 */ /* 0x000fc4000fffe03f */
[----:B------:R-:W-:Y:S01]  /*15630*/  UIADD3 UR9, UR38, 0x38810, URZ ;  /* 0x0003881026097890 */ /* 0x000fe2000fffe03f */
[----:B-1----:R-:W-:Y:S01]  /*15640*/  IMAD.MOV.U32 R5, RZ, RZ, 0x10000 ;  /* 0x00010000ff057424 */ /* 0x002fe200078e00ff */
[----:B------:R-:W-:Y:S02]  /*15650*/  UIADD3.X UR5, URZ, UR47, URZ, UP0, !UPT ;  /* 0x0000002f3f057290 */ /* 0x000fe400087fe43f */
[----:B------:R-:W-:Y:S01]  /*15660*/  UIADD3 UR24, UR38, 0x28400, URZ ;  /* 0x0002840026187890 */ /* 0x000fe2000fffe03f */
[----:B------:R-:W-:Y:S01]  /*15670*/  UMOV UR6, 0x0 ;  /* 0x0000000000067882 */ /* 0x000fe20000000000 */
[----:B------:R-:W-:Y:S01]  /*15680*/  UMOV UR7, 0x12f00000 ;  /* 0x12f0000000077882 */ /* 0x000fe20000000000 */
[----:B------:R-:W-:Y:S01]  /*15690*/  UMOV UR18, URZ ;  /* 0x0000003f00127c82 */ /* 0x000fe20008000000 */
[----:B------:R-:W-:Y:S01]  /*156a0*/  UMOV UR19, UR57 ;  /* 0x0000003900137c82 */ /* 0x000fe20008000000 */
[----:B------:R-:W-:Y:S01]  /*156b0*/  UMOV UR20, UR58 ;  /* 0x0000003a00147c82 */ /* 0x000fe20008000000 */
[----:B------:R-:W-:Y:S01]  /*156c0*/  UMOV UR21, UR59 ;  /* 0x0000003b00157c82 */ /* 0x000fe20008000000 */
[----:B------:R-:W-:Y:S01]  /*156d0*/  UMOV UR11, UR57 ;  /* 0x00000039000b7c82 */ /* 0x000fe20008000000 */
[----:B------:R1:W-:Y:S01]  /*156e0*/  UTMALDG.4D [UR16], [UR14], desc[UR6] ;  /* 0x000006100e0075b4 */ /* 0x0003e20008019000 */
[----:B------:R-:W-:Y:S01]  /*156f0*/  UMOV UR12, UR58 ;  /* 0x0000003a000c7c82 */ /* 0x000fe20008000000 */
[----:B------:R-:W-:Y:S01]  /*15700*/  UMOV UR13, UR59 ;  /* 0x0000003b000d7c82 */ /* 0x000fe20008000000 */
[----:B------:R-:W-:Y:S01]  /*15710*/  UMOV UR10, UR18 ;  /* 0x00000012000a7c82 */ /* 0x000fe20008000000 */
[----:B------:R3:W-:Y:S01]  /*15720*/  SYNCS.ARRIVE.TRANS64 RZ, [UR38+0x38810], R5 ;  /* 0x03881005ffff79a7 */ /* 0x0007e20008000026 */
[----:B------:R-:W-:Y:S01]  /*15730*/  UMOV UR26, 0x40 ;  /* 0x00000040001a7882 */ /* 0x000fe20000000000 */
[----:B------:R-:W-:Y:S01]  /*15740*/  UMOV UR27, UR57 ;  /* 0x00000039001b7c82 */ /* 0x000fe20008000000 */
[----:B------:R-:W-:Y:S01]  /*15750*/  UMOV UR28, UR58 ;  /* 0x0000003a001c7c82 */ /* 0x000fe20008000000 */
[----:B------:R-:W-:Y:S01]  /*15760*/  UMOV UR29, UR59 ;  /* 0x0000003b001d7c82 */ /* 0x000fe20008000000 */
[----:B------:R-:W-:Y:S01]  /*15770*/  UIADD3 UR48, UR38, 0x2a400, URZ ;  /* 0x0002a40026307890 */ /* 0x000fe2000fffe03f */
[----:B------:R2:W-:Y:S01]  /*15780*/  UTMALDG.4D [UR8], [UR4], desc[UR6] ;  /* 0x00000608040075b4 */ /* 0x0005e20008019000 */
[----:B------:R-:W-:Y:S01]  /*15790*/  UMOV UR25, UR9 ;  /* 0x0000000900197c82 */ /* 0x000fe20008000000 */
[----:B------:R-:W-:-:S02]  /*157a0*/  UIADD3 UR40, UR38, 0x2c400, URZ ;  /* 0x0002c40026287890 */ /* 0x000fc4000fffe03f */
[----:B------:R-:W-:Y:S01]  /*157b0*/  UIADD3 UR32, UR38, 0x2e400, URZ ;  /* 0x0002e40026207890 */ /* 0x000fe2000fffe03f */
[----:B------:R-:W-:Y:S01]  /*157c0*/  UMOV UR50, 0x80 ;  /* 0x0000008000327882 */ /* 0x000fe20000000000 */
[----:B------:R-:W-:Y:S01]  /*157d0*/  UMOV UR51, UR57 ;  /* 0x0000003900337c82 */ /* 0x000fe20008000000 */
[----:B------:R4:W-:Y:S01]  /*157e0*/  UTMALDG.4D [UR24], [UR4], desc[UR6] ;  /* 0x00000618040075b4 */ /* 0x0009e20008019000 */
[----:B------:R-:W-:Y:S01]  /*157f0*/  UMOV UR52, UR58 ;  /* 0x0000003a00347c82 */ /* 0x000fe20008000000 */
[----:B------:R-:W-:Y:S01]  /*15800*/  UMOV UR53, UR59 ;  /* 0x0000003b00357c82 */ /* 0x000fe20008000000 */
[----:B------:R-:W-:Y:S01]  /*15810*/  UMOV UR49, UR9 ;  /* 0x0000000900317c82 */ /* 0x000fe20008000000 */
[----:B------:R-:W-:Y:S01]  /*15820*/  UMOV UR42, 0xc0 ;  /* 0x000000c0002a7882 */ /* 0x000fe20000000000 */
[----:B------:R-:W-:Y:S01]  /*15830*/  UMOV UR43, UR57 ;  /* 0x00000039002b7c82 */ /* 0x000fe20008000000 */
[----:B------:R-:W-:Y:S01]  /*15840*/  UMOV UR44, UR58 ;  /* 0x0000003a002c7c82 */ /* 0x000fe20008000000 */
[----:B------:R-:W-:Y:S01]  /*15850*/  UMOV UR45, UR59 ;  /* 0x0000003b002d7c82 */ /* 0x000fe20008000000 */
[----:B-1----:R-:W-:Y:S01]  /*15860*/  UIADD3 UR16, UR38, 0x32400, URZ ;  /* 0x0003240026107890 */ /* 0x002fe2000fffe03f */
[----:B------:R3:W-:Y:S01]  /*15870*/  UTMALDG.4D [UR48], [UR4], desc[UR6] ;  /* 0x00000630040075b4 */ /* 0x0007e20008019000 */
[----:B------:R-:W-:Y:S01]  /*15880*/  UMOV UR41, UR9 ;  /* 0x0000000900297c82 */ /* 0x000fe20008000000 */
[----:B------:R-:W-:Y:S01]  /*15890*/  UMOV UR34, 0x100 ;  /* 0x0000010000227882 */ /* 0x000fe20000000000 */
[----:B------:R-:W-:Y:S01]  /*158a0*/  UMOV UR35, UR57 ;  /* 0x0000003900237c82 */ /* 0x000fe20008000000 */
[----:B------:R-:W-:Y:S01]  /*158b0*/  UMOV UR36, UR58 ;  /* 0x0000003a00247c82 */ /* 0x000fe20008000000 */
[----:B------:R-:W-:Y:S01]  /*158c0*/  UMOV UR37, UR59 ;  /* 0x0000003b00257c82 */ /* 0x000fe20008000000 */
[----:B------:R-:W-:Y:S01]  /*158d0*/  UMOV UR33, UR9 ;  /* 0x0000000900217c82 */ /* 0x000fe20008000000 */
[----:B------:R-:W-:Y:S01]  /*158e0*/  UMOV UR18, 0x180 ;  /* 0x0000018000127882 */ /* 0x000fe20000000000 */
[----:B------:R3:W-:Y:S01]  /*158f0*/  UTMALDG.4D [UR40], [UR4], desc[UR6] ;  /* 0x00000628040075b4 */ /* 0x0007e20008019000 */
[----:B--2---:R-:W-:Y:S01]  /*15900*/  UIADD3 UR8, UR38, 0x34400, URZ ;  /* 0x0003440026087890 */ /* 0x004fe2000fffe03f */
[----:B------:R-:W-:Y:S01]  /*15910*/  UMOV UR17, UR9 ;  /* 0x0000000900117c82 */ /* 0x000fe20008000000 */
[----:B------:R-:W-:Y:S01]  /*15920*/  UMOV UR10, 0x1c0 ;  /* 0x000001c0000a7882 */ /* 0x000fe20000000000 */
[----:B------:R3:W-:Y:S01]  /*15930*/  UTMALDG.4D [UR32], [UR4], desc[UR6] ;  /* 0x00000620040075b4 */ /* 0x0007e20008019000 */
[----:B----4-:R-:W-:Y:S01]  /*15940*/  UIADD3 UR24, UR38, 0x30400, URZ ;  /* 0x0003040026187890 */ /* 0x010fe2000fffe03f */
[----:B------:R-:W-:-:S08]  /*15950*/  UMOV UR26, 0x140 ;  /* 0x00000140001a7882 */ /* 0x000fd00000000000 */
[----:B------:R3:W-:Y:S01]  /*15960*/  UTMALDG.4D [UR24], [UR4], desc[UR6] ;  /* 0x00000618040075b4 */ /* 0x0007e20008019000 */
[----:B------:R3:W-:Y:S01]  /*15970*/  UTMALDG.4D [UR16], [UR4], desc[UR6] ;  /* 0x00000610040075b4 */ /* 0x0007e20008019000 */
[----:B------:R3:W-:Y:S02]  /*15980*/  UTMALDG.4D [UR8], [UR4], desc[UR6] ;  /* 0x00000608040075b4 */ /* 0x0007e40008019000 */
[----:B---3--:R-:W-:Y:S01]  /*15990*/  NOP ;  /* 0x0000000000007918 */ /* 0x008fe20000000000 */
.L_x_4270:
[----:B------:R-:W-:Y:S05]  /*159a0*/  BSYNC B0 ;  /* 0x0000000000007941 */ /* 0x000fea0003800000 */
.L_x_4269:
[----:B------:R-:W-:-:S04]  /*159b0*/  UIADD3 UR61, UR61, 0x1, URZ ;  /* 0x000000013d3d7890 */ /* 0x000fc8000fffe03f */
[----:B------:R-:W-:-:S04]  /*159c0*/  ULEA.HI UR4, UR61, UR61, URZ, 0x1 ;  /* 0x0000003d3d047291 */ /* 0x000fc8000f8f083f */
[----:B------:R-:W-:-:S04]  /*159d0*/  ULOP3.LUT UR4, UR4, 0xfffffffe, URZ, 0xc0, !UPT ;  /* 0xfffffffe04047892 */ /* 0x000fc8000f8ec03f */
[----:B------:R-:W-:-:S06]  /*159e0*/  UIADD3 UR4, UR61, -UR4, URZ ;  /* 0x800000043d047290 */ /* 0x000fcc000fffe03f */
[----:B-12---:R-:W-:-:S05]  /*159f0*/  IMAD.U32 R5, RZ, RZ, UR4 ;  /* 0x00000004ff057e24 */ /* 0x006fca000f8e00ff */
[----:B------:R-:W-:-:S04]  /*15a00*/  SHF.L.U32 R5, R5, 0x1f, RZ ;  /* 0x0000001f05057819 */ /* 0x000fc800000006ff */
[----:B------:R-:W1:Y:S02]  /*15a10*/  SYNCS.PHASECHK.TRANS64.TRYWAIT P2, [UR38+0x38820], R5 ;  /* 0x03882005ff0075a7 */ /* 0x000e640008040166 */
[----:B-1----:R-:W-:Y:S05]  /*15a20*/  @!P2 BRA `(.L_x_4271) ;  /* 0x000000240068a947 */ /* 0x002fea0003800000 */
.L_x_4322:
        /* <DEDUP_REMOVED lines=10> */
.L_x_4323:
[----:B------:R-:W-:Y:S05]  /*15ad0*/  @P3 BRA `(.L_x_4275) ;  /* 0x0000000000143947 */ /* 0x000fea0003800000 */
[----:B------:R-:W-:Y:S01]  /*15ae0*/  ISETP.NE.AND P2, PT, R19, RZ, PT ;  /* 0x000000ff1300720c */ /* 0x000fe20003f45270 */
[----:B-1----:R-:W-:-:S04]  /*15af0*/  IMAD.MOV.U32 R8, RZ, RZ, 0x10000 ;  /* 0x00010000ff087424 */ /* 0x002fc800078e00ff */
[----:B------:R2:W-:Y:S08]  /*15b00*/  SYNCS.ARRIVE.TRANS64 RZ, [R5+URZ+0x38850], R8 ;  /* 0x0388500805ff79a7 */ /* 0x0005f0000800003f */
[----:B------:R-:W-:Y:S05]  /*15b10*/  @!P2 BRA `(.L_x_4275) ;  /* 0x000000000004a947 */ /* 0x000fea0003800000 */
[----:B------:R-:W-:Y:S01]  /*15b20*/  BPT.TRAP 0x1 ;  /* 0x000000040000795c */ /* 0x000fe20000300000 */
.L_x_4275:
        /* <DEDUP_REMOVED lines=26> */
[----:B------:R3:W-:Y:S02]  /*15cd0*/  UTMALDG.4D [UR8], [UR14], desc[UR6] ;  /* 0x000006080e0075b4 */ /* 0x0007e40008019000 */
[----:B---3--:R-:W-:Y:S01]  /*15ce0*/  UMOV UR8, UR18 ;  /* 0x0000001200087c82 */ /* 0x008fe20008000000 */
[----:B------:R-:W-:Y:S01]  /*15cf0*/  UMOV UR10, UR21 ;  /* 0x00000015000a7c82 */ /* 0x000fe20008000000 */
[----:B------:R-:W-:Y:S01]  /*15d00*/  UIADD3 UR18, UR16, 0xa400, URZ ;  /* 0x0000a40010127890 */ /* 0x000fe2000fffe03f */
[----:B------:R3:W-:Y:S02]  /*15d10*/  UTMALDG.4D [UR8], [UR14], desc[UR6] ;  /* 0x000006080e0075b4 */ /* 0x0007e40008019000 */
[----:B---3--:R-:W-:Y:S01]  /*15d20*/  UMOV UR8, UR19 ;  /* 0x0000001300087c82 */ /* 0x008fe20008000000 */
[----:B------:R-:W-:Y:S01]  /*15d30*/  UMOV UR10, UR22 ;  /* 0x00000016000a7c82 */ /* 0x000fe20008000000 */
[----:B------:R-:W-:Y:S01]  /*15d40*/  UIADD3 UR19, UR16, 0xc400, URZ ;  /* 0x0000c40010137890 */ /* 0x000fe2000fffe03f */
[----:B------:R3:W-:Y:S01]  /*15d50*/  UTMALDG.4D [UR8], [UR14], desc[UR6] ;  /* 0x000006080e0075b4 */ /* 0x0007e20008019000 */
[----:B------:R-:W-:Y:S01]  /*15d60*/  UIADD3 UR16, UR16, 0xe400, URZ ;  /* 0x0000e40010107890 */ /* 0x000fe2000fffe03f */
[----:B---3--:R-:W-:Y:S01]  /*15d70*/  UMOV UR8, UR17 ;  /* 0x0000001100087c82 */ /* 0x008fe20008000000 */
[----:B------:R-:W-:Y:S01]  /*15d80*/  UMOV UR10, UR23 ;  /* 0x00000017000a7c82 */ /* 0x000fe20008000000 */
[----:B------:R-:W-:Y:S01]  /*15d90*/  UMOV UR17, 0x180 ;  /* 0x0000018000117882 */ /* 0x000fe20000000000 */
[----:B------:R3:W-:Y:S02]  /*15da0*/  UTMALDG.4D [UR8], [UR14], desc[UR6] ;  /* 0x000006080e0075b4 */ /* 0x0007e40008019000 */
[----:B---3--:R-:W-:Y:S01]  /*15db0*/  UMOV UR8, UR18 ;  /* 0x0000001200087c82 */ /* 0x008fe20008000000 */
[----:B------:R-:W-:-:S02]  /*15dc0*/  UMOV UR10, UR24 ;  /* 0x00000018000a7c82 */ /* 0x000fc40008000000 */
[----:B------:R3:W-:Y:S02]  /*15dd0*/  UTMALDG.4D [UR8], [UR14], desc[UR6] ;  /* 0x000006080e0075b4 */ /* 0x0007e40008019000 */
[----:B---3--:R-:W-:Y:S01]  /*15de0*/  UMOV UR8, UR19 ;  /* 0x0000001300087c82 */ /* 0x008fe20008000000 */
[----:B------:R-:W-:Y:S01]  /*15df0*/  UMOV UR10, UR17 ;  /* 0x00000011000a7c82 */ /* 0x000fe20008000000 */
[----:B------:R-:W-:Y:S01]  /*15e00*/  UMOV UR17, 0x1c0 ;  /* 0x000001c000117882 */ /* 0x000fe20000000000 */
[----:B------:R3:W-:Y:S02]  /*15e10*/  UTMALDG.4D [UR8], [UR14], desc[UR6] ;  /* 0x000006080e0075b4 */ /* 0x0007e40008019000 */
[----:B---3--:R-:W-:Y:S01]  /*15e20*/  UMOV UR8, UR16 ;  /* 0x0000001000087c82 */ /* 0x008fe20008000000 */
[----:B------:R-:W-:Y:S02]  /*15e30*/  UMOV UR10, UR17 ;  /* 0x00000011000a7c82 */ /* 0x000fe40008000000 */
[----:B------:R3:W-:Y:S02]  /*15e40*/  UTMALDG.4D [UR8], [UR14], desc[UR6] ;  /* 0x000006080e0075b4 */ /* 0x0007e40008019000 */
[----:B---3--:R-:W-:Y:S01]  /*15e50*/  NOP ;  /* 0x0000000000007918 */ /* 0x008fe20000000000 */
.L_x_4273:
[----:B------:R-:W-:Y:S05]  /*15e60*/  BSYNC B0 ;  /* 0x0000000000007941 */ /* 0x000fea0003800000 */
.L_x_4272:
[----:B------:R-:W-:-:S04]  /*15e70*/  UIADD3 UR6, UR60, -0x2, URZ ;  /* 0xfffffffe3c067890 */ /* 0x000fc8000fffe03f */
[----:B------:R-:W-:-:S06]  /*15e80*/  UISETP.GE.AND UP0, UPT, UR6, UR39, UPT ;  /* 0x000000270600728c */ /* 0x000fcc000bf06270 */
[----:B------:R-:W-:-:S13]  /*15e90*/  PLOP3.LUT P2, PT, PT, PT, UP0, 0x80, 0x0 ;  /* 0x000000000000781c */ /* 0x000fda0003f4f008 */
[----:B------:R-:W-:Y:S05]  /*15ea0*/  @!P2 BRA `(.L_x_4276) ;  /* 0x0000001400a4a947 */ /* 0x000fea0003800000 */
[----:B------:R-:W-:Y:S02]  /*15eb0*/  LOP3.LUT R9, RZ, UR39, RZ, 0x33, !PT ;  /* 0x00000027ff097c12 */ /* 0x000fe4000f8e33ff */
[----:B-12---:R-:W-:-:S04]  /*15ec0*/  IADD3 R8, RZ, -UR60, RZ ;  /* 0x8000003cff087c10 */ /* 0x006fc8000fffe0ff */
[----:B------:R-:W-:Y:S01]  /*15ed0*/  VIADDMNMX R9, R8, 0x1, R9, !PT ;  /* 0x0000000108097846 */ /* 0x000fe20007800109 */
[----:B------:R-:W-:-:S04]  /*15ee0*/  IMAD.U32 R8, RZ, RZ, UR6 ;  /* 0x00000006ff087e24 */ /* 0x000fc8000f8e00ff */
        /* <DEDUP_REMOVED lines=30> */
.L_x_4280:
[----:B-1----:R-:W-:Y:S01]  /*160d0*/  LEA R2, R16, UR38, 0x3 ;  /* 0x0000002610027c11 */ /* 0x002fe2000f8e18ff */
[----:B------:R-:W1:Y:S01]  /*160e0*/  S2R R5, SR_TID.X ;  /* 0x0000000000057919 */ /* 0x000e620000002100 */
[----:B------:R-:W-:-:S04]  /*160f0*/  SHF.L.U32 R3, R17, 0x1f, RZ ;  /* 0x0000001f11037819 */ /* 0x000fc800000006ff */
[----:B------:R-:W2:Y:S01]  /*16100*/  SYNCS.PHASECHK.TRANS64.TRYWAIT P3, [R2+URZ+0x38840], R3 ;  /* 0x03884003020075a7 */ /* 0x000ea2000806017f */
[----:B-1----:R-:W-:-:S04]  /*16110*/  LOP3.LUT R5, R5, 0x7f, RZ, 0xc0, !PT ;  /* 0x0000007f05057812 */ /* 0x002fc800078ec0ff */
[----:B------:R-:W-:Y:S01]  /*16120*/  ISETP.NE.AND P2, PT, R5, RZ, PT ;  /* 0x000000ff0500720c */ /* 0x000fe20003f45270 */
[----:B--2---:R-:W-:-:S12]  /*16130*/  @!P3 BRA `(.L_x_4281) ;  /* 0x0000001c00d0b947 */ /* 0x004fd80003800000 */
.L_x_4324:
[----:B------:R-:W-:Y:S05]  /*16140*/  @P2 BRA `(.L_x_4282) ;  /* 0x0000000000142947 */ /* 0x000fea0003800000 */
[----:B------:R-:W-:Y:S01]  /*16150*/  ISETP.NE.AND P3, PT, R19, RZ, PT ;  /* 0x000000ff1300720c */ /* 0x000fe20003f65270 */
[----:B------:R-:W-:-:S04]  /*16160*/  IMAD.MOV.U32 R5, RZ, RZ, 0x2000 ;  /* 0x00002000ff057424 */ /* 0x000fc800078e00ff */
[----:B------:R2:W-:Y:S08]  /*16170*/  SYNCS.ARRIVE.TRANS64 RZ, [R2+URZ+0x38830], R5 ;  /* 0x0388300502ff79a7 */ /* 0x0005f0000800003f */
[----:B------:R-:W-:Y:S05]  /*16180*/  @!P3 BRA `(.L_x_4282) ;  /* 0x000000000004b947 */ /* 0x000fea0003800000 */
[----:B------:R-:W-:Y:S01]  /*16190*/  BPT.TRAP 0x1 ;  /* 0x000000040000795c */ /* 0x000fe20000300000 */
.L_x_4282:
        /* <DEDUP_REMOVED lines=17> */
.L_x_4325:
[----:B------:R-:W-:Y:S05]  /*162b0*/  @P2 BRA `(.L_x_4284) ;  /* 0x0000000000142947 */ /* 0x000fea0003800000 */
[----:B------:R-:W-:Y:S01]  /*162c0*/  ISETP.NE.AND P2, PT, R19, RZ, PT ;  /* 0x000000ff1300720c */ /* 0x000fe20003f45270 */
[----:B-1-3--:R-:W-:-:S04]  /*162d0*/  IMAD.MOV.U32 R3, RZ, RZ, 0x10000 ;  /* 0x00010000ff037424 */ /* 0x00afc800078e00ff */
[----:B------:R4:W-:Y:S08]  /*162e0*/  SYNCS.ARRIVE.TRANS64 RZ, [R2+URZ+0x38850], R3 ;  /* 0x0388500302ff79a7 */ /* 0x0009f0000800003f */
[----:B------:R-:W-:Y:S05]  /*162f0*/  @!P2 BRA `(.L_x_4284) ;  /* 0x000000000004a947 */ /* 0x000fea0003800000 */
[----:B------:R-:W-:Y:S01]  /*16300*/  BPT.TRAP 0x1 ;  /* 0x000000040000795c */ /* 0x000fe20000300000 */
.L_x_4284:
        /* <DEDUP_REMOVED lines=50> */
.L_x_4279:
[----:B------:R-:W-:Y:S05]  /*16630*/  BSYNC B0 ;  /* 0x0000000000007941 */ /* 0x000fea0003800000 */
.L_x_4278:
[----:B------:R-:W-:-:S06]  /*16640*/  UIADD3 UR6, UR60, -0x3, URZ ;  /* 0xfffffffd3c067890 */ /* 0x000fcc000fffe03f */
[----:B------:R-:W-:-:S07]  /*16650*/  IMAD.U32 R8, RZ, RZ, UR6 ;  /* 0x00000006ff087e24 */ /* 0x000fce000f8e00ff */
.L_x_4277:
[----:B------:R-:W-:Y:S01]  /*16660*/  ULOP3.LUT UR6, URZ, UR60, URZ, 0x33, !UPT ;  /* 0x0000003c3f067292 */ /* 0x000fe2000f8e333f */
[----:B------:R-:W-:Y:S01]  /*16670*/  VIADD R9, R9, 0xfffffffe ;  /* 0xfffffffe09097836 */ /* 0x000fe20000000000 */
[----:B------:R-:W-:Y:S04]  /*16680*/  BSSY B0, `(.L_x_4276) ;  /* 0x00000eb000007945 */ /* 0x000fe80003800000 */
[----:B------:R-:W-:-:S13]  /*16690*/  ISETP.NE.AND P2, PT, R9, UR6, PT ;  /* 0x0000000609007c0c */ /* 0x000fda000bf45270 */
[----:B------:R-:W-:Y:S05]  /*166a0*/  @!P2 BRA `(.L_x_4285) ;  /* 0x0000000c00a0a947 */ /* 0x000fea0003800000 */
.L_x_4300:
        /* <DEDUP_REMOVED lines=23> */
[----:B--2---:R-:W-:-:S04]  /*16820*/  LEA R4, P2, R2, R4, 0x2 ;  /* 0x0000000402047211 */ /* 0x004fc800078410ff */
[----:B------:R-:W-:-:S05]  /*16830*/  LEA.HI.X R5, R2, R5, R3, 0x2, P2 ;  /* 0x0000000502057211 */ /* 0x000fca00010f1403 */
[----:B------:R1:W5:Y:S01]  /*16840*/  LDG.E R4, desc[UR54][R4.64] ;  /* 0x0000003604047981 */ /* 0x000362000c1e1900 */
[----:B------:R-:W-:-:S04]  /*16850*/  IMAD.MOV R3, RZ, RZ, -R11 ;  /* 0x000000ffff037224 */ /* 0x000fc800078e0a0b */
[----:B------:R-:W-:-:S07]  /*16860*/  IMAD R10, R10, R3, R8 ;  /* 0x000000030a0a7224 */ /* 0x000fce00078e0208 */
.L_x_4288:
[----:B------:R-:W-:Y:S01]  /*16870*/  LEA R3, R9, UR38, 0x3 ;  /* 0x0000002609037c11 */ /* 0x000fe2000f8e18ff */
[----:B-1----:R-:W1:Y:S01]  /*16880*/  S2R R5, SR_TID.X ;  /* 0x0000000000057919 */ /* 0x002e620000002100 */
[----:B------:R-:W-:-:S04]  /*16890*/  SHF.L.U32 R2, R17, 0x1f, RZ ;  /* 0x0000001f11027819 */ /* 0x000fc800000006ff */
[----:B------:R-:W2:Y:S01]  /*168a0*/  SYNCS.PHASECHK.TRANS64.TRYWAIT P3, [R3+URZ+0x38840], R2 ;  /* 0x03884002030075a7 */ /* 0x000ea2000806017f */
[----:B-1----:R-:W-:-:S04]  /*168b0*/  LOP3.LUT R5, R5, 0x7f, RZ, 0xc0, !PT ;  /* 0x0000007f05057812 */ /* 0x002fc800078ec0ff */
[----:B------:R-:W-:Y:S01]  /*168c0*/  ISETP.NE.AND P2, PT, R5, RZ, PT ;  /* 0x000000ff0500720c */ /* 0x000fe20003f45270 */
[----:B--2---:R-:W-:-:S12]  /*168d0*/  @!P3 BRA `(.L_x_4289) ;  /* 0x000000180010b947 */ /* 0x004fd80003800000 */
.L_x_4326:
[----:B------:R-:W-:Y:S05]  /*168e0*/  @P2 BRA `(.L_x_4290) ;  /* 0x0000000000142947 */ /* 0x000fea0003800000 */
[----:B------:R-:W-:Y:S01]  /*168f0*/  ISETP.NE.AND P3, PT, R19, RZ, PT ;  /* 0x000000ff1300720c */ /* 0x000fe20003f65270 */
[----:B------:R-:W-:-:S04]  /*16900*/  IMAD.MOV.U32 R12, RZ, RZ, 0x2000 ;  /* 0x00002000ff0c7424 */ /* 0x000fc800078e00ff */
[----:B------:R2:W-:Y:S08]  /*16910*/  SYNCS.ARRIVE.TRANS64 RZ, [R3+URZ+0x38830], R12 ;  /* 0x0388300c03ff79a7 */ /* 0x0005f0000800003f */
[----:B------:R-:W-:Y:S05]  /*16920*/  @!P3 BRA `(.L_x_4290) ;  /* 0x000000000004b947 */ /* 0x000fea0003800000 */
[----:B------:R-:W-:Y:S01]  /*16930*/  BPT.TRAP 0x1 ;  /* 0x000000040000795c */ /* 0x000fe20000300000 */
.L_x_4290:
        /* <DEDUP_REMOVED lines=17> */
.L_x_4327:
[----:B------:R-:W-:Y:S05]  /*16a50*/  @P2 BRA `(.L_x_4292) ;  /* 0x0000000000142947 */ /* 0x000fea0003800000 */
[----:B------:R-:W-:Y:S02]  /*16a60*/  ISETP.NE.AND P2, PT, R19, RZ, PT ;  /* 0x000000ff1300720c */ /* 0x000fe40003f45270 */
[----:B-1-3--:R-:W-:-:S04]  /*16a70*/  MOV R2, 0x10000 ;  /* 0x0001000000027802 */ /* 0x00afc80000000f00 */
[----:B------:R4:W-:Y:S07]  /*16a80*/  SYNCS.ARRIVE.TRANS64 RZ, [R3+URZ+0x38850], R2 ;  /* 0x0388500203ff79a7 */ /* 0x0009ee000800003f */
[----:B------:R-:W-:Y:S05]  /*16a90*/  @!P2 BRA `(.L_x_4292) ;  /* 0x000000000004a947 */ /* 0x000fea0003800000 */
[----:B------:R-:W-:Y:S01]  /*16aa0*/  BPT.TRAP 0x1 ;  /* 0x000000040000795c */ /* 0x000fe20000300000 */
.L_x_4292:
        /* <DEDUP_REMOVED lines=50> */
.L_x_4287:
[----:B------:R-:W-:Y:S05]  /*16dd0*/  BSYNC B1 ;  /* 0x0000000000017941 */ /* 0x000fea0003800000 */
.L_x_4286:
[----:B------:R-:W-:Y:S01]  /*16de0*/  VIADD R9, R9, 0x1 ;  /* 0x0000000109097836 */ /* 0x000fe20000000000 */
[----:B------:R-:W-:Y:S04]  /*16df0*/  BSSY B1, `(.L_x_4293) ;  /* 0x0000070000017945 */ /* 0x000fe80003800000 */
[----:B------:R-:W-:-:S04]  /*16e00*/  ISETP.NE.AND P2, PT, R9, 0x2, PT ;  /* 0x000000020900780c */ /* 0x000fc80003f45270 */
[----:B---34-:R-:W-:Y:S02]  /*16e10*/  SEL R2, RZ, 0x1, P2 ;  /* 0x00000001ff027807 */ /* 0x018fe40001000000 */
[----:B------:R-:W-:Y:S01]  /*16e20*/  SEL R16, R9, RZ, P2 ;  /* 0x000000ff09107207 */ /* 0x000fe20001000000 */
[----:B------:R-:W-:Y:S01]  /*16e30*/  VIADD R9, R8, 0xffffffff ;  /* 0xffffffff08097836 */ /* 0x000fe20000000000 */
[----:B------:R-:W-:Y:S01]  /*16e40*/  LOP3.LUT R17, R17, R2, RZ, 0x3c, !PT ;  /* 0x0000000211117212 */ /* 0x000fe200078e3cff */
[----:B------:R-:W-:Y:S06]  /*16e50*/  @!P6 BRA `(.L_x_4294) ;  /* 0x0000000400a4e947 */ /* 0x000fec0003800000 */
[----:B------:R-:W-:Y:S01]  /*16e60*/  IMAD.MOV.U32 R10, RZ, RZ, R9 ;  /* 0x000000ffff0a7224 */ /* 0x000fe200078e0009 */
[----:B------:R-:W-:Y:S06]  /*16e70*/  @!P0 BRA `(.L_x_4295) ;  /* 0x0000000000448947 */ /* 0x000fec0003800000 */
[----:B------:R-:W1:Y:S02]  /*16e80*/  LDC R11, c[0x0][0x41c] ;  /* 0x00010700ff0b7b82 */ /* 0x000e640000000800 */
[----:B-1----:R-:W-:-:S13]  /*16e90*/  ISETP.NE.AND P2, PT, R11, 0x1, PT ;  /* 0x000000010b00780c */ /* 0x002fda0003f45270 */
[----:B--2---:R-:W1:Y:S02]  /*16ea0*/  @P2 LDC.64 R2, c[0x0][0x420] ;  /* 0x00010800ff022b82 */ /* 0x004e640000000a00 */
[----:B-1----:R-:W-:-:S04]  /*16eb0*/  @P2 IMAD.HI.U32 R4, R10, R2, RZ ;  /* 0x000000020a042227 */ /* 0x002fc800078e00ff */
[----:B------:R-:W-:Y:S01]  /*16ec0*/  IMAD.MOV.U32 R2, RZ, RZ, R10 ;  /* 0x000000ffff027224 */ /* 0x000fe200078e000a */
[----:B------:R-:W-:Y:S02]  /*16ed0*/  @P2 SHF.R.U32.HI R2, RZ, R3, R4 ;  /* 0x00000003ff022219 */ /* 0x000fe40000011604 */
[----:B------:R-:W1:Y:S03]  /*16ee0*/  LDC.64 R4, c[0x0][0x3f8] ;  /* 0x0000fe00ff047b82 */ /* 0x000e660000000a00 */
[----:B------:R-:W-:-:S04]  /*16ef0*/  IMAD.MOV R3, RZ, RZ, -R2 ;  /* 0x000000ffff037224 */ /* 0x000fc800078e0a02 */
        /* <DEDUP_REMOVED lines=9> */
.L_x_4295:
[----:B------:R-:W-:Y:S01]  /*16f90*/  LEA R2, R16, UR38, 0x3 ;  /* 0x0000002610027c11 */ /* 0x000fe2000f8e18ff */
[----:B-1----:R-:W1:Y:S01]  /*16fa0*/  S2R R5, SR_TID.X ;  /* 0x0000000000057919 */ /* 0x002e620000002100 */
[----:B--2---:R-:W-:-:S04]  /*16fb0*/  SHF.L.U32 R3, R17, 0x1f, RZ ;  /* 0x0000001f11037819 */ /* 0x004fc800000006ff */
[----:B------:R-:W2:Y:S01]  /*16fc0*/  SYNCS.PHASECHK.TRANS64.TRYWAIT P3, [R2+URZ+0x38840], R3 ;  /* 0x03884003020075a7 */ /* 0x000ea2000806017f */
[----:B-1----:R-:W-:-:S04]  /*16fd0*/  LOP3.LUT R5, R5, 0x7f, RZ, 0xc0, !PT ;  /* 0x0000007f05057812 */ /* 0x002fc800078ec0ff */
[----:B------:R-:W-:Y:S01]  /*16fe0*/  ISETP.NE.AND P2, PT, R5, RZ, PT ;  /* 0x000000ff0500720c */ /* 0x000fe20003f45270 */
[----:B--2---:R-:W-:-:S12]  /*16ff0*/  @!P3 BRA `(.L_x_4296) ;  /* 0x000000100070b947 */ /* 0x004fd80003800000 */
.L_x_4328:
[----:B------:R-:W-:Y:S05]  /*17000*/  @P2 BRA `(.L_x_4297) ;  /* 0x0000000000142947 */ /* 0x000fea0003800000 */
[----:B------:R-:W-:Y:S02]  /*17010*/  ISETP.NE.AND P3, PT, R19, RZ, PT ;  /* 0x000000ff1300720c */ /* 0x000fe40003f65270 */
[----:B------:R-:W-:-:S04]  /*17020*/  MOV R5, 0x2000 ;  /* 0x0000200000057802 */ /* 0x000fc80000000f00 */
[----:B------:R2:W-:Y:S07]  /*17030*/  SYNCS.ARRIVE.TRANS64 RZ, [R2+URZ+0x38830], R5 ;  /* 0x0388300502ff79a7 */ /* 0x0005ee000800003f */
[----:B------:R-:W-:Y:S05]  /*17040*/  @!P3 BRA `(.L_x_4297) ;  /* 0x000000000004b947 */ /* 0x000fea0003800000 */
[----:B------:R-:W-:Y:S01]  /*17050*/  BPT.TRAP 0x1 ;  /* 0x000000040000795c */ /* 0x000fe20000300000 */
.L_x_4297:
        /* <DEDUP_REMOVED lines=17> */
.L_x_4329:
[----:B------:R-:W-:Y:S05]  /*17170*/  @P2 BRA `(.L_x_4299) ;  /* 0x0000000000142947 */ /* 0x000fea0003800000 */
[----:B------:R-:W-:Y:S01]  /*17180*/  ISETP.NE.AND P2, PT, R19, RZ, PT ;  /* 0x000000ff1300720c */ /* 0x000fe20003f45270 */
[----:B-12---:R-:W-:-:S04]  /*17190*/  IMAD.MOV.U32 R3, RZ, RZ, 0x10000 ;  /* 0x00010000ff037424 */ /* 0x006fc800078e00ff */
[----:B------:R3:W-:Y:S08]  /*171a0*/  SYNCS.ARRIVE.TRANS64 RZ, [R2+URZ+0x38850], R3 ;  /* 0x0388500302ff79a7 */ /* 0x0007f0000800003f */
[----:B------:R-:W-:Y:S05]  /*171b0*/  @!P2 BRA `(.L_x_4299) ;  /* 0x000000000004a947 */ /* 0x000fea0003800000 */
[----:B------:R-:W-:Y:S01]  /*171c0*/  BPT.TRAP 0x1 ;  /* 0x000000040000795c */ /* 0x000fe20000300000 */
.L_x_4299:
        /* <DEDUP_REMOVED lines=50> */
.L_x_4294:
[----:B------:R-:W-:Y:S05]  /*174f0*/  BSYNC B1 ;  /* 0x0000000000017941 */ /* 0x000fea0003800000 */
.L_x_4293:
[----:B------:R-:W-:Y:S01]  /*17500*/  ISETP.GT.AND P2, PT, R9, UR39, PT ;  /* 0x0000002709007c0c */ /* 0x000fe2000bf44270 */
[----:B------:R-:W-:-:S12]  /*17510*/  VIADD R8, R8, 0xfffffffe ;  /* 0xfffffffe08087836 */ /* 0x000fd80000000000 */
[----:B------:R-:W-:Y:S05]  /*17520*/  @P2 BRA `(.L_x_4300) ;  /* 0xfffffff000602947 */ /* 0x000fea000383ffff */
.L_x_4285:
[----:B------:R-:W-:Y:S05]  /*17530*/  BSYNC B0 ;  /* 0x0000000000007941 */ /* 0x000fea0003800000 */
.L_x_4276:
[----:B------:R-:W-:Y:S01]  /*17540*/  VIADD R16, R16, 0x1 ;  /* 0x0000000110107836 */ /* 0x000fe20000000000 */
[----:B------:R-:W-:Y:S04]  /*17550*/  BSSY B0, `(.L_x_4301) ;  /* 0x0000013000007945 */ /* 0x000fe80003800000 */
[----:B------:R-:W-:-:S04]  /*17560*/  ISETP.NE.AND P0, PT, R16, 0x2, PT ;  /* 0x000000021000780c */ /* 0x000fc80003f05270 */
[----:B------:R-:W-:-:S04]  /*17570*/  SEL R0, RZ, 0x1, P0 ;  /* 0x00000001ff007807 */ /* 0x000fc80000000000 */
[----:B------:R-:W-:Y:S01]  /*17580*/  LOP3.LUT R17, R17, R0, RZ, 0x3c, !PT ;  /* 0x0000000011117212 */ /* 0x000fe200078e3cff */
[----:B------:R-:W-:Y:S06]  /*17590*/  @P1 BRA `(.L_x_4302) ;  /* 0x0000000000381947 */ /* 0x000fec0003800000 */
[----:B-1234-:R-:W2:Y:S01]  /*175a0*/  LDL R2, [R1] ;  /* 0x0000000001027983 */ /* 0x01eea20000100800 */
[----:B------:R-:W-:Y:S02]  /*175b0*/  VOTEU.ANY UR6, UPT, PT ;  /* 0x0000000000067886 */ /* 0x000fe400038e0100 */
[----:B------:R-:W1:Y:S01]  /*175c0*/  FLO.U32 R0, UR6 ;  /* 0x0000000600007d00 */ /* 0x000e6200080e0000 */
[----:B------:R-:W1:Y:S02]  /*175d0*/  S2R R5, SR_LANEID ;  /* 0x0000000000057919 */ /* 0x000e640000000000 */
[----:B-1----:R-:W-:-:S05]  /*175e0*/  ISETP.EQ.U32.AND P1, PT, R0, R5, PT ;  /* 0x000000050000720c */ /* 0x002fca0003f22070 */
[----:B------:R-:W1:Y:S01]  /*175f0*/  POPC R5, UR6 ;  /* 0x0000000600057d09 */ /* 0x000e620008000000 */
[----:B--2---:R-:W-:Y:S02]  /*17600*/  R2UR UR7, R2 ;  /* 0x00000000020772ca */ /* 0x004fe400000e0000 */
[----:B------:R-:W1:Y:S05]  /*17610*/  LDC.64 R2, c[0x0][0xef0] ;  /* 0x0003bc00ff027b82 */ /* 0x000e6a0000000a00 */
[----:B-1----:R-:W2:Y:S01]  /*17620*/  @P1 ATOMG.E.ADD.STRONG.GPU PT, R3, desc[UR54][R2.64], R5 ;  /* 0x00000005020319a8 */ /* 0x002ea200081ee1f6 */
[----:B------:R-:W1:Y:S02]  /*17630*/  S2R R4, SR_LTMASK ;  /* 0x0000000000047919 */ /* 0x000e640000003900 */
[----:B-1----:R-:W-:-:S04]  /*17640*/  LOP3.LUT R4, R4, UR6, RZ, 0xc0, !PT ;  /* 0x0000000604047c12 */ /* 0x002fc8000f8ec0ff */
[----:B------:R-:W1:Y:S01]  /*17650*/  POPC R7, R4 ;  /* 0x0000000400077309 */ /* 0x000e620000000000 */
[----:B--2---:R-:W1:Y:S02]  /*17660*/  SHFL.IDX PT, R0, R3, R0, 0x1f ;  /* 0x00001f0003007589 */ /* 0x004e6400000e0000 */
[----:B-1----:R-:W-:-:S07]  /*17670*/  IADD3 R18, R0, UR7, R7 ;  /* 0x0000000700127c10 */ /* 0x002fce000fffe007 */
.L_x_4302:
[----:B------:R-:W-:Y:S05]  /*17680*/  BSYNC B0 ;  /* 0x0000000000007941 */ /* 0x000fea0003800000 */
.L_x_4301:
[----:B------:R-:W-:Y:S01]  /*17690*/  SEL R16, R16, RZ, P0 ;  /* 0x000000ff10107207 */ /* 0x000fe20000000000 */
[----:B------:R-:W-:-:S07]  /*176a0*/  IMAD.MOV.U32 R13, RZ, RZ, R18 ;  /* 0x000000ffff0d7224 */ /* 0x000fce00078e0012 */
.L_x_4259:
[----:B------:R-:W-:Y:S05]  /*176b0*/  BSYNC B6 ;  /* 0x0000000000067941 */ /* 0x000fea0003800000 */
.L_x_4257:
[----:B------:R-:W-:-:S03]  /*176c0*/  UMOV UR6, 0xffffffff ;  /* 0xffffffff00067882 */ /* 0x000fc60000000000 */
[----:B------:R-:W-:Y:S05]  /*176d0*/  BRA.DIV UR6, `(.L_x_4303) ;  /* 0x0000000a06e07947 */ /* 0x000fea000b800000 */
[----:B------:R1:W1:Y:S02]  /*176e0*/  SHFL.IDX PT, R14, R13, RZ, 0x1f ;  /* 0x00001fff0d0e7589 */ /* 0x00026400000e0000 */
.L_x_4332:
[----:B------:R-:W-:Y:S01]  /*176f0*/  ISETP.NE.AND P0, PT, R19, RZ, PT ;  /* 0x000000ff1300720c */ /* 0x000fe20003f05270 */
[----:B------:R-:W-:Y:S05]  /*17700*/  WARPSYNC.ALL ;  /* 0x0000000000007948 */ /* 0x000fea0003800000 */
[----:B------:R-:W-:Y:S01]  /*17710*/  BAR.SYNC.DEFER_BLOCKING 0x4, 0x120 ;  /* 0x0104800000007b1d */ /* 0x000fe20000010000 */
[----:B-1----:R-:W-:-:S05]  /*17720*/  IMAD.MOV.U32 R18, RZ, RZ, R14 ;  /* 0x000000ffff127224 */ /* 0x002fca00078e000e */
[----:B------:R-:W-:Y:S01]  /*17730*/  ULDC UR6, c[0x0][0xea8] ;  /* 0x0003aa0000067ab9 */ /* 0x000fe20000000800 */
[----:B------:R-:W-:Y:S01]  /*17740*/  @!P0 MOV R0, 0x400 ;  /* 0x0000040000008802 */ /* 0x000fe20000000f00 */
[----:B--234-:R-:W1:Y:S03]  /*17750*/  @!P0 S2R R3, SR_CgaCtaId ;  /* 0x0000000000038919 */ /* 0x01ce660000008800 */
[----:B-1----:R-:W-:-:S05]  /*17760*/  @!P0 LEA R0, R3, R0, 0x18 ;  /* 0x0000000003008211 */ /* 0x002fca00078ec0ff */
[----:B------:R2:W-:Y:S01]  /*17770*/  @!P0 STS [R0+0x388d0], R13 ;  /* 0x0388d00d00008388 */ /* 0x0005e20000000800 */
[----:B------:R-:W-:Y:S06]  /*17780*/  BAR.ARV 0x5, 0x120 ;  /* 0x0144800000007b1d */ /* 0x000fec0000002000 */
[----:B------:R-:W-:-:S13]  /*17790*/  ISETP.GE.AND P0, PT, R18, UR6, PT ;  /* 0x0000000612007c0c */ /* 0x000fda000bf06270 */
[----:B--2---:R-:W-:Y:S05]  /*177a0*/  @!P0 BRA `(.L_x_4304) ;  /* 0xffffffcc001c8947 */ /* 0x004fea000383ffff */
.L_x_4248:
[----:B------:R-:W1:Y:S01]  /*177b0*/  S2R R3, SR_CgaCtaId ;  /* 0x0000000000037919 */ /* 0x000e620000008800 */
[----:B------:R-:W-:Y:S01]  /*177c0*/  UIADD3 UR61, UR61, 0x1, URZ ;  /* 0x000000013d3d7890 */ /* 0x000fe2000fffe03f */
[----:B------:R-:W-:-:S03]  /*177d0*/  MOV R0, 0x400 ;  /* 0x0000040000007802 */ /* 0x000fc60000000f00 */
[----:B------:R-:W-:-:S04]  /*177e0*/  ULEA.HI UR4, UR61, UR61, URZ, 0x1 ;  /* 0x0000003d3d047291 */ /* 0x000fc8000f8f083f */
[----:B------:R-:W-:-:S04]  /*177f0*/  ULOP3.LUT UR4, UR4, 0xfffffffe, URZ, 0xc0, !UPT ;  /* 0xfffffffe04047892 */ /* 0x000fc8000f8ec03f */
[----:B------:R-:W-:Y:S01]  /*17800*/  UIADD3 UR4, UR61, -UR4, URZ ;  /* 0x800000043d047290 */ /* 0x000fe2000fffe03f */
[----:B-1----:R-:W-:-:S05]  /*17810*/  LEA R7, R3, R0, 0x18 ;  /* 0x0000000003077211 */ /* 0x002fca00078ec0ff */
[----:B------:R-:W-:-:S04]  /*17820*/  MOV R0, UR4 ;  /* 0x0000000400007c02 */ /* 0x000fc80008000f00 */
[----:B------:R-:W-:-:S04]  /*17830*/  SHF.L.U32 R0, R0, 0x1f, RZ ;  /* 0x0000001f00007819 */ /* 0x000fc800000006ff */
[----:B------:R-:W1:Y:S02]  /*17840*/  SYNCS.PHASECHK.TRANS64.TRYWAIT P0, [R7+URZ+0x38820], R0 ;  /* 0x03882000070075a7 */ /* 0x000e64000800017f */
[----:B-1----:R-:W-:Y:S05]  /*17850*/  @!P0 BRA `(.L_x_4305) ;  /* 0x0000000800a48947 */ /* 0x002fea0003800000 */
.L_x_4333:
        /* <DEDUP_REMOVED lines=9> */
[----:B------:R-:W2:Y:S02]  /*178f0*/  LDL R2, [R1+0x4] ;  /* 0x0000040001027983 */ /* 0x000ea40000100800 */
[----:B--2---:R-:W-:-:S13]  /*17900*/  R2UR UR4, R2 ;  /* 0x00000000020472ca */ /* 0x004fda00000e0000 */
[----:B------:R-:W-:-:S06]  /*17910*/  ULOP3.LUT UR4, UR4, 0x2, URZ, 0xfc, !UPT ;  /* 0x0000000204047892 */ /* 0x000fcc000f8efc3f */
[----:B------:R-:W-:-:S05]  /*17920*/  IMAD.U32 R0, RZ, RZ, UR4 ;  /* 0x00000004ff007e24 */ /* 0x000fca000f8e00ff */
[----:B------:R-:W-:-:S13]  /*17930*/  ISETP.NE.AND P2, PT, R0, 0x3, PT ;  /* 0x000000030000780c */ /* 0x000fda0003f45270 */
[----:B------:R-:W-:Y:S05]  /*17940*/  @!P2 BRA `(.L_x_4308) ;  /* 0x000000000004a947 */ /* 0x000fea0003800000 */
[----:B------:R-:W-:Y:S01]  /*17950*/  BPT.TRAP 0x1 ;  /* 0x000000040000795c */ /* 0x000fe20000300000 */
.L_x_4308:
[----:B------:R-:W-:Y:S01]  /*17960*/  VIADD R3, R7, 0x38840 ;  /* 0x0003884007037836 */ /* 0x000fe20000000000 */
[----:B------:R-:W-:Y:S01]  /*17970*/  SHF.L.U32 R4, R17, 0x1f, RZ ;  /* 0x0000001f11047819 */ /* 0x000fe200000006ff */
[C---:B------:R-:W-:Y:S02]  /*17980*/  VIADD R0, R16.reuse, 0x1 ;  /* 0x0000000110007836 */ /* 0x040fe40000000000 */
        /* <DEDUP_REMOVED lines=9> */
.L_x_4334:
[----:B------:R-:W2:Y:S02]  /*17a20*/  SYNCS.PHASECHK.TRANS64.TRYWAIT P0, [R3+URZ], R0 ;  /* 0x00000000030075a7 */ /* 0x000ea4000800017f */
[----:B--2---:R-:W-:Y:S05]  /*17a30*/  @!P0 BRA `(.L_x_4310) ;  /* 0x0000000800548947 */ /* 0x004fea0003800000 */
.L_x_4335:
[----:B------:R-:W-:Y:S05]  /*17a40*/  @!P2 BRA `(.L_x_4311) ;  /* 0x000000000004a947 */ /* 0x000fea0003800000 */
[----:B------:R-:W-:Y:S01]  /*17a50*/  BPT.TRAP 0x1 ;  /* 0x000000040000795c */ /* 0x000fe20000300000 */
.L_x_4311:
[----:B--2---:R-:W-:-:S05]  /*17a60*/  VIADD R3, R7, 0x38860 ;  /* 0x0003886007037836 */ /* 0x004fca0000000000 */
[----:B-1----:R-:W-:-:S04]  /*17a70*/  LEA R5, R16, R3, 0x3 ;  /* 0x0000000310057211 */ /* 0x002fc800078e18ff */
[----:B------:R-:W1:Y:S02]  /*17a80*/  SYNCS.PHASECHK.TRANS64.TRYWAIT P0, [R5+URZ], R4 ;  /* 0x00000004050075a7 */ /* 0x000e64000800017f */
[----:B-1----:R-:W-:Y:S05]  /*17a90*/  @!P0 BRA `(.L_x_4312) ;  /* 0x0000000800508947 */ /* 0x002fea0003800000 */
.L_x_4336:
[----:B------:R-:W-:-:S07]  /*17aa0*/  IMAD R3, R2, 0x8, R3 ;  /* 0x0000000802037824 */ /* 0x000fce00078e0203 */
.L_x_4313:
[----:B--2---:R2:W3:Y:S02]  /*17ab0*/  SYNCS.PHASECHK.TRANS64.TRYWAIT P0, [R3+URZ], R0 ;  /* 0x00000000030075a7 */ /* 0x0044e4000800017f */
[----:B---3--:R-:W-:Y:S05]  /*17ac0*/  @!P0 NANOSLEEP.SYNCS 0x989680 ;  /* 0x009896800000895d */ /* 0x008fea0003900000 */
[----:B------:R-:W3:Y:S02]  /*17ad0*/  @!P0 SYNCS.PHASECHK.TRANS64 P0, [R3+URZ], R0 ;  /* 0x00000000030085a7 */ /* 0x000ee4000800007f */
[----:B---3--:R-:W-:Y:S05]  /*17ae0*/  @!P0 BRA `(.L_x_4313) ;  /* 0xfffffffc00f08947 */ /* 0x008fea000383ffff */
.L_x_4307:
[----:B------:R-:W-:Y:S05]  /*17af0*/  BSYNC B0 ;  /* 0x0000000000007941 */ /* 0x000fea0003800000 */
.L_x_4306:
[----:B------:R-:W-:Y:S05]  /*17b00*/  EXIT ;  /* 0x000000000000794d */ /* 0x000fea0003800000 */
.L_x_4167:
[----:B-1----:R-:W-:-:S04]  /*17b10*/  IMAD.U32 R3, RZ, RZ, UR36 ;  /* 0x00000024ff037e24 */ /* 0x002fc8000f8e00ff */
[----:B------:R1:W2:Y:S03]  /*17b20*/  SYNCS.PHASECHK.TRANS64.TRYWAIT P1, [R3+URZ+0x38800], R0 ;  /* 0x03880000030075a7 */ /* 0x0002a6000802017f */
[----:B--2---:R-:W-:Y:S05]  /*17b30*/  @!P1 NANOSLEEP.SYNCS 0x989680 ;  /* 0x009896800000995d */ /* 0x004fea0003900000 */
[----:B------:R-:W2:Y:S02]  /*17b40*/  @!P1 SYNCS.PHASECHK.TRANS64 P1, [R3+URZ+0x38800], R0 ;  /* 0x03880000030095a7 */ /* 0x000ea4000802007f */
[----:B--2---:R-:W-:Y:S05]  /*17b50*/  @!P1 BRA `(.L_x_4167) ;  /* 0xfffffffc00ec9947 */ /* 0x004fea000383ffff */
[----:B------:R-:W-:Y:S05]  /*17b60*/  BRA `(.L_x_4314) ;  /* 0xfffffec000307947 */ /* 0x000fea000383ffff */
.L_x_4171:
[----:B---3--:R3:W4:Y:S02]  /*17b70*/  SYNCS.PHASECHK.TRANS64.TRYWAIT P1, [R6+URZ+0x38830], R7 ;  /* 0x03883007060075a7 */ /* 0x008724000802017f */
[----:B----4-:R-:W-:Y:S05]  /*17b80*/  @!P1 NANOSLEEP.SYNCS 0x989680 ;  /* 0x009896800000995d */ /* 0x010fea0003900000 */
[----:B------:R-:W4:Y:S02]  /*17b90*/  @!P1 SYNCS.PHASECHK.TRANS64 P1, [R6+URZ+0x38830], R7 ;  /* 0x03883007060095a7 */ /* 0x000f24000802007f */
[----:B----4-:R-:W-:Y:S05]  /*17ba0*/  @!P1 BRA `(.L_x_4171) ;  /* 0xfffffffc00f09947 */ /* 0x010fea000383ffff */
[----:B------:R-:W-:Y:S05]  /*17bb0*/  BRA `(.L_x_4170) ;  /* 0xfffffec000447947 */ /* 0x000fea000383ffff */
.L_x_4172:
[----:B-1----:R-:W-:-:S04]  /*17bc0*/  IMAD.U32 R3, RZ, RZ, UR36 ;  /* 0x00000024ff037e24 */ /* 0x002fc8000f8e00ff */
[----:B------:R1:W4:Y:S03]  /*17bd0*/  SYNCS.PHASECHK.TRANS64.TRYWAIT P1, [R3+URZ+0x38810], R0 ;  /* 0x03881000030075a7 */ /* 0x000326000802017f */
[----:B----4-:R-:W-:Y:S05]  /*17be0*/  @!P1 NANOSLEEP.SYNCS 0x989680 ;  /* 0x009896800000995d */ /* 0x010fea0003900000 */
[----:B------:R-:W4:Y:S02]  /*17bf0*/  @!P1 SYNCS.PHASECHK.TRANS64 P1, [R3+URZ+0x38810], R0 ;  /* 0x03881000030095a7 */ /* 0x000f24000802007f */
[----:B----4-:R-:W-:Y:S05]  /*17c00*/  @!P1 BRA `(.L_x_4172) ;  /* 0xfffffffc00ec9947 */ /* 0x010fea000383ffff */
[----:B------:R-:W-:Y:S05]  /*17c10*/  BRA `(.L_x_4315) ;  /* 0xfffffec000cc7947 */ /* 0x000fea000383ffff */
.L_x_4176:
[----:B------:R1:W1:Y:S02]  /*17c20*/  SYNCS.PHASECHK.TRANS64.TRYWAIT P1, [R6+URZ+0x38850], R7 ;  /* 0x03885007060075a7 */ /* 0x000264000802017f */
[----:B-1----:R-:W-:Y:S05]  /*17c30*/  @!P1 NANOSLEEP.SYNCS 0x989680 ;  /* 0x009896800000995d */ /* 0x002fea0003900000 */
[----:B------:R-:W1:Y:S02]  /*17c40*/  @!P1 SYNCS.PHASECHK.TRANS64 P1, [R6+URZ+0x38850], R7 ;  /* 0x03885007060095a7 */ /* 0x000e64000802007f */
[----:B-1----:R-:W-:Y:S05]  /*17c50*/  @!P1 BRA `(.L_x_4176) ;  /* 0xfffffffc00f09947 */ /* 0x002fea000383ffff */
[----:B------:R-:W-:Y:S05]  /*17c60*/  BRA `(.L_x_4175) ;  /* 0xfffffec400007947 */ /* 0x000fea000383ffff */
.L_x_4192:
[----:B--2---:R2:W3:Y:S02]  /*17c70*/  SYNCS.PHASECHK.TRANS64.TRYWAIT P3, [R12+URZ+0x38830], R21 ;  /* 0x038830150c0075a7 */ /* 0x0044e4000806017f */
[----:B---3--:R-:W-:Y:S05]  /*17c80*/  @!P3 NANOSLEEP.SYNCS 0x989680 ;  /* 0x009896800000b95d */ /* 0x008fea0003900000 */
[----:B------:R-:W3:Y:S02]  /*17c90*/  @!P3 SYNCS.PHASECHK.TRANS64 P3, [R12+URZ+0x38830], R21 ;  /* 0x038830150c00b5a7 */ /* 0x000ee4000806007f */
[----:B---3--:R-:W-:Y:S05]  /*17ca0*/  @!P3 BRA `(.L_x_4192) ;  /* 0xfffffffc00f0b947 */ /* 0x008fea000383ffff */
[----:B------:R-:W-:Y:S05]  /*17cb0*/  BRA `(.L_x_4191) ;  /* 0xfffffef800007947 */ /* 0x000fea000383ffff */
.L_x_4196:
[----:B----4-:R4:W1:Y:S02]  /*17cc0*/  SYNCS.PHASECHK.TRANS64.TRYWAIT P3, [R12+URZ+0x38850], R21 ;  /* 0x038850150c0075a7 */ /* 0x010864000806017f */
[----:B-1----:R-:W-:Y:S05]  /*17cd0*/  @!P3 NANOSLEEP.SYNCS 0x989680 ;  /* 0x009896800000b95d */ /* 0x002fea0003900000 */
[----:B------:R-:W1:Y:S02]  /*17ce0*/  @!P3 SYNCS.PHASECHK.TRANS64 P3, [R12+URZ+0x38850], R21 ;  /* 0x038850150c00b5a7 */ /* 0x000e64000806007f */
[----:B-1----:R-:W-:Y:S05]  /*17cf0*/  @!P3 BRA `(.L_x_4196) ;  /* 0xfffffffc00f0b947 */ /* 0x002fea000383ffff */
[----:B------:R-:W-:Y:S05]  /*17d00*/  BRA `(.L_x_4195) ;  /* 0xfffffef800607947 */ /* 0x000fea000383ffff */
.L_x_4213:
[----:B--2---:R2:W3:Y:S02]  /*17d10*/  SYNCS.PHASECHK.TRANS64.TRYWAIT P3, [R8+URZ+0x38830], R11 ;  /* 0x0388300b080075a7 */ /* 0x0044e4000806017f */
[----:B---3--:R-:W-:Y:S05]  /*17d20*/  @!P3 NANOSLEEP.SYNCS 0x989680 ;  /* 0x009896800000b95d */ /* 0x008fea0003900000 */
[----:B------:R-:W3:Y:S02]  /*17d30*/  @!P3 SYNCS.PHASECHK.TRANS64 P3, [R8+URZ+0x38830], R11 ;  /* 0x0388300b0800b5a7 */ /* 0x000ee4000806007f */
[----:B---3--:R-:W-:Y:S05]  /*17d40*/  @!P3 BRA `(.L_x_4213) ;  /* 0xfffffffc00f0b947 */ /* 0x008fea000383ffff */
[----:B------:R-:W-:Y:S05]  /*17d50*/  BRA `(.L_x_4212) ;  /* 0xffffff3400447947 */ /* 0x000fea000383ffff */
.L_x_4217:
[----:B----4-:R4:W1:Y:S02]  /*17d60*/  SYNCS.PHASECHK.TRANS64.TRYWAIT P3, [R8+URZ+0x38850], R11 ;  /* 0x0388500b080075a7 */ /* 0x010864000806017f */
[----:B-1----:R-:W-:Y:S05]  /*17d70*/  @!P3 NANOSLEEP.SYNCS 0x989680 ;  /* 0x009896800000b95d */ /* 0x002fea0003900000 */
[----:B------:R-:W1:Y:S02]  /*17d80*/  @!P3 SYNCS.PHASECHK.TRANS64 P3, [R8+URZ+0x38850], R11 ;  /* 0x0388500b0800b5a7 */ /* 0x000e64000806007f */
[----:B-1----:R-:W-:Y:S05]  /*17d90*/  @!P3 BRA `(.L_x_4217) ;  /* 0xfffffffc00f0b947 */ /* 0x002fea000383ffff */
[----:B------:R-:W-:Y:S05]  /*17da0*/  BRA `(.L_x_4216) ;  /* 0xffffff3400a07947 */ /* 0x000fea000383ffff */
.L_x_4223:
[----:B--2---:R2:W3:Y:S02]  /*17db0*/  SYNCS.PHASECHK.TRANS64.TRYWAIT P2, [R12+URZ+0x38830], R11 ;  /* 0x0388300b0c0075a7 */ /* 0x0044e4000804017f */
[----:B---3--:R-:W-:Y:S05]  /*17dc0*/  @!P2 NANOSLEEP.SYNCS 0x989680 ;  /* 0x009896800000a95d */ /* 0x008fea0003900000 */
[----:B------:R-:W3:Y:S02]  /*17dd0*/  @!P2 SYNCS.PHASECHK.TRANS64 P2, [R12+URZ+0x38830], R11 ;  /* 0x0388300b0c00a5a7 */ /* 0x000ee4000804007f */
[----:B---3--:R-:W-:Y:S05]  /*17de0*/  @!P2 BRA `(.L_x_4223) ;  /* 0xfffffffc00f0a947 */ /* 0x008fea000383ffff */
[----:B------:R-:W-:Y:S05]  /*17df0*/  BRA `(.L_x_4222) ;  /* 0xffffff6400607947 */ /* 0x000fea000383ffff */
.L_x_4227:
[----:B----4-:R4:W1:Y:S02]  /*17e00*/  SYNCS.PHASECHK.TRANS64.TRYWAIT P2, [R12+URZ+0x38850], R11 ;  /* 0x0388500b0c0075a7 */ /* 0x010864000804017f */
[----:B-1----:R-:W-:Y:S05]  /*17e10*/  @!P2 NANOSLEEP.SYNCS 0x989680 ;  /* 0x009896800000a95d */ /* 0x002fea0003900000 */
[----:B------:R-:W1:Y:S02]  /*17e20*/  @!P2 SYNCS.PHASECHK.TRANS64 P2, [R12+URZ+0x38850], R11 ;  /* 0x0388500b0c00a5a7 */ /* 0x000e64000804007f */
[----:B-1----:R-:W-:Y:S05]  /*17e30*/  @!P2 BRA `(.L_x_4227) ;  /* 0xfffffffc00f0a947 */ /* 0x002fea000383ffff */
[----:B------:R-:W-:Y:S05]  /*17e40*/  BRA `(.L_x_4226) ;  /* 0xffffff6400c07947 */ /* 0x000fea000383ffff */
.L_x_4263:
[----:B------:R-:W1:Y:S01]  /*17e50*/  S2R R7, SR_TID.X ;  /* 0x0000000000077919 */ /* 0x000e620000002100 */
        /* <DEDUP_REMOVED lines=9> */
.L_x_4316:
[----:B------:R-:W-:Y:S05]  /*17ef0*/  BRA `(.L_x_4317) ;  /* 0xffffffd000c07947 */ /* 0x000fea000383ffff */
.L_x_4264:
[----:B------:R-:W-:Y:S01]  /*17f00*/  BSSY B0, `(.L_x_4318) ;  /* 0x0000006000007945 */ /* 0x000fe20003800000 */
[----:B------:R-:W-:-:S07]  /*17f10*/  IMAD.MOV.U32 R15, RZ, RZ, -0x1 ;  /* 0xffffffffff0f7424 */ /* 0x000fce00078e00ff */
[----:B------:R-:W-:Y:S05]  /*17f20*/  WARPSYNC.COLLECTIVE R15, `(.L_x_4319) ;  /* 0x000000000f0c7348 */ /* 0x000fea0003c00000 */
[----:B------:R-:W-:Y:S02]  /*17f30*/  ELECT P6, UR62, PT ;  /* 0x00000000003e782f */ /* 0x000fe400038c0000 */
[----:B------:R-:W-:Y:S01]  /*17f40*/  MOV R14, UR62 ;  /* 0x0000003e000e7c02 */ /* 0x000fe20008000f00 */
[----:B------:R-:W-:Y:S10]  /*17f50*/  ENDCOLLECTIVE ;  /* 0x000000000000791b */ /* 0x000ff40003800000 */
.L_x_4319:
[----:B------:R-:W-:Y:S05]  /*17f60*/  BSYNC B0 ;  /* 0x0000000000007941 */ /* 0x000fea0003800000 */
.L_x_4318:
[----:B------:R-:W-:Y:S05]  /*17f70*/  BRA `(.L_x_4320) ;  /* 0xffffffd000b07947 */ /* 0x000fea000383ffff */
.L_x_4267:
[----:B-1----:R1:W2:Y:S02]  /*17f80*/  SYNCS.PHASECHK.TRANS64.TRYWAIT P2, [R8+URZ+0x38840], R5 ;  /* 0x03884005080075a7 */ /* 0x0022a4000804017f */
[----:B--2---:R-:W-:Y:S05]  /*17f90*/  @!P2 NANOSLEEP.SYNCS 0x989680 ;  /* 0x009896800000a95d */ /* 0x004fea0003900000 */
[----:B------:R-:W2:Y:S02]  /*17fa0*/  @!P2 SYNCS.PHASECHK.TRANS64 P2, [R8+URZ+0x38840], R5 ;  /* 0x038840050800a5a7 */ /* 0x000ea4000804007f */
[----:B--2---:R-:W-:Y:S05]  /*17fb0*/  @!P2 BRA `(.L_x_4267) ;  /* 0xfffffffc00f0a947 */ /* 0x004fea000383ffff */
[----:B------:R-:W-:Y:S05]  /*17fc0*/  BRA `(.L_x_4321) ;  /* 0xffffffd4000c7947 */ /* 0x000fea000383ffff */
.L_x_4271:
[----:B-1----:R-:W-:-:S04]  /*17fd0*/  IMAD.U32 R8, RZ, RZ, UR38 ;  /* 0x00000026ff087e24 */ /* 0x002fc8000f8e00ff */
[----:B------:R1:W2:Y:S03]  /*17fe0*/  SYNCS.PHASECHK.TRANS64.TRYWAIT P2, [R8+URZ+0x38820], R5 ;  /* 0x03882005080075a7 */ /* 0x0002a6000804017f */
[----:B--2---:R-:W-:Y:S05]  /*17ff0*/  @!P2 NANOSLEEP.SYNCS 0x989680 ;  /* 0x009896800000a95d */ /* 0x004fea0003900000 */
[----:B------:R-:W2:Y:S02]  /*18000*/  @!P2 SYNCS.PHASECHK.TRANS64 P2, [R8+URZ+0x38820], R5 ;  /* 0x038820050800a5a7 */ /* 0x000ea4000804007f */
[----:B--2---:R-:W-:Y:S05]  /*18010*/  @!P2 BRA `(.L_x_4271) ;  /* 0xfffffffc00eca947 */ /* 0x004fea000383ffff */
[----:B------:R-:W-:Y:S05]  /*18020*/  BRA `(.L_x_4322) ;  /* 0xffffffd800807947 */ /* 0x000fea000383ffff */
.L_x_4274:
[----:B-1----:R1:W2:Y:S02]  /*18030*/  SYNCS.PHASECHK.TRANS64.TRYWAIT P2, [R5+URZ+0x38860], R8 ;  /* 0x03886008050075a7 */ /* 0x0022a4000804017f */
[----:B--2---:R-:W-:Y:S05]  /*18040*/  @!P2 NANOSLEEP.SYNCS 0x989680 ;  /* 0x009896800000a95d */ /* 0x004fea0003900000 */
[----:B------:R-:W2:Y:S02]  /*18050*/  @!P2 SYNCS.PHASECHK.TRANS64 P2, [R5+URZ+0x38860], R8 ;  /* 0x038860080500a5a7 */ /* 0x000ea4000804007f */
[----:B--2---:R-:W-:Y:S05]  /*18060*/  @!P2 BRA `(.L_x_4274) ;  /* 0xfffffffc00f0a947 */ /* 0x004fea000383ffff */
[----:B------:R-:W-:Y:S05]  /*18070*/  BRA `(.L_x_4323) ;  /* 0xffffffd800947947 */ /* 0x000fea000383ffff */
.L_x_4281:
[----:B-1----:R1:W2:Y:S02]  /*18080*/  SYNCS.PHASECHK.TRANS64.TRYWAIT P3, [R2+URZ+0x38840], R3 ;  /* 0x03884003020075a7 */ /* 0x0022a4000806017f */
[----:B--2---:R-:W-:Y:S05]  /*18090*/  @!P3 NANOSLEEP.SYNCS 0x989680 ;  /* 0x009896800000b95d */ /* 0x004fea0003900000 */
[----:B------:R-:W2:Y:S02]  /*180a0*/  @!P3 SYNCS.PHASECHK.TRANS64 P3, [R2+URZ+0x38840], R3 ;  /* 0x038840030200b5a7 */ /* 0x000ea4000806007f */
[----:B--2---:R-:W-:Y:S05]  /*180b0*/  @!P3 BRA `(.L_x_4281) ;  /* 0xfffffffc00f0b947 */ /* 0x004fea000383ffff */
[----:B------:R-:W-:Y:S05]  /*180c0*/  BRA `(.L_x_4324) ;  /* 0xffffffe0001c7947 */ /* 0x000fea000383ffff */
.L_x_4283:
[----:B---3--:R3:W4:Y:S02]  /*180d0*/  SYNCS.PHASECHK.TRANS64.TRYWAIT P3, [R2+URZ+0x38860], R3 ;  /* 0x03886003020075a7 */ /* 0x008724000806017f */
[----:B----4-:R-:W-:Y:S05]  /*180e0*/  @!P3 NANOSLEEP.SYNCS 0x989680 ;  /* 0x009896800000b95d */ /* 0x010fea0003900000 */
[----:B------:R-:W4:Y:S02]  /*180f0*/  @!P3 SYNCS.PHASECHK.TRANS64 P3, [R2+URZ+0x38860], R3 ;  /* 0x038860030200b5a7 */ /* 0x000f24000806007f */
[----:B----4-:R-:W-:Y:S05]  /*18100*/  @!P3 BRA `(.L_x_4283) ;  /* 0xfffffffc00f0b947 */ /* 0x010fea000383ffff */
[----:B------:R-:W-:Y:S05]  /*18110*/  BRA `(.L_x_4325) ;  /* 0xffffffe000647947 */ /* 0x000fea000383ffff */
.L_x_4289:
[----:B-1----:R1:W2:Y:S02]  /*18120*/  SYNCS.PHASECHK.TRANS64.TRYWAIT P3, [R3+URZ+0x38840], R2 ;  /* 0x03884002030075a7 */ /* 0x0022a4000806017f */
[----:B--2---:R-:W-:Y:S05]  /*18130*/  @!P3 NANOSLEEP.SYNCS 0x989680 ;  /* 0x009896800000b95d */ /* 0x004fea0003900000 */
[----:B------:R-:W2:Y:S02]  /*18140*/  @!P3 SYNCS.PHASECHK.TRANS64 P3, [R3+URZ+0x38840], R2 ;  /* 0x038840020300b5a7 */ /* 0x000ea4000806007f */
[----:B--2---:R-:W-:Y:S05]  /*18150*/  @!P3 BRA `(.L_x_4289) ;  /* 0xfffffffc00f0b947 */ /* 0x004fea000383ffff */
[----:B------:R-:W-:Y:S05]  /*18160*/  BRA `(.L_x_4326) ;  /* 0xffffffe400dc7947 */ /* 0x000fea000383ffff */
.L_x_4291:
[----:B---3--:R3:W4:Y:S02]  /*18170*/  SYNCS.PHASECHK.TRANS64.TRYWAIT P3, [R3+URZ+0x38860], R2 ;  /* 0x03886002030075a7 */ /* 0x008724000806017f */
[----:B----4-:R-:W-:Y:S05]  /*18180*/  @!P3 NANOSLEEP.SYNCS 0x989680 ;  /* 0x009896800000b95d */ /* 0x010fea0003900000 */
[----:B------:R-:W4:Y:S02]  /*18190*/  @!P3 SYNCS.PHASECHK.TRANS64 P3, [R3+URZ+0x38860], R2 ;  /* 0x038860020300b5a7 */ /* 0x000f24000806007f */
[----:B----4-:R-:W-:Y:S05]  /*181a0*/  @!P3 BRA `(.L_x_4291) ;  /* 0xfffffffc00f0b947 */ /* 0x010fea000383ffff */
[----:B------:R-:W-:Y:S05]  /*181b0*/  BRA `(.L_x_4327) ;  /* 0xffffffe800247947 */ /* 0x000fea000383ffff */
.L_x_4296:
[----:B-1----:R1:W2:Y:S02]  /*181c0*/  SYNCS.PHASECHK.TRANS64.TRYWAIT P3, [R2+URZ+0x38840], R3 ;  /* 0x03884003020075a7 */ /* 0x0022a4000806017f */
[----:B--2---:R-:W-:Y:S05]  /*181d0*/  @!P3 NANOSLEEP.SYNCS 0x989680 ;  /* 0x009896800000b95d */ /* 0x004fea0003900000 */
[----:B------:R-:W2:Y:S02]  /*181e0*/  @!P3 SYNCS.PHASECHK.TRANS64 P3, [R2+URZ+0x38840], R3 ;  /* 0x038840030200b5a7 */ /* 0x000ea4000806007f */
[----:B--2---:R-:W-:Y:S05]  /*181f0*/  @!P3 BRA `(.L_x_4296) ;  /* 0xfffffffc00f0b947 */ /* 0x004fea000383ffff */
[----:B------:R-:W-:Y:S05]  /*18200*/  BRA `(.L_x_4328) ;  /* 0xffffffec007c7947 */ /* 0x000fea000383ffff */
.L_x_4298:
[----:B--2---:R2:W3:Y:S02]  /*18210*/  SYNCS.PHASECHK.TRANS64.TRYWAIT P3, [R2+URZ+0x38860], R3 ;  /* 0x03886003020075a7 */ /* 0x0044e4000806017f */
[----:B---3--:R-:W-:Y:S05]  /*18220*/  @!P3 NANOSLEEP.SYNCS 0x989680 ;  /* 0x009896800000b95d */ /* 0x008fea0003900000 */
[----:B------:R-:W3:Y:S02]  /*18230*/  @!P3 SYNCS.PHASECHK.TRANS64 P3, [R2+URZ+0x38860], R3 ;  /* 0x038860030200b5a7 */ /* 0x000ee4000806007f */
[----:B---3--:R-:W-:Y:S05]  /*18240*/  @!P3 BRA `(.L_x_4298) ;  /* 0xfffffffc00f0b947 */ /* 0x008fea000383ffff */
[----:B------:R-:W-:Y:S05]  /*18250*/  BRA `(.L_x_4329) ;  /* 0xffffffec00c47947 */ /* 0x000fea000383ffff */
.L_x_4303:
[----:B------:R-:W-:Y:S01]  /*18260*/  BSSY B0, `(.L_x_4330) ;  /* 0x0000007000007945 */ /* 0x000fe20003800000 */
[----:B--2---:R-:W-:Y:S02]  /*18270*/  IMAD.MOV.U32 R12, RZ, RZ, RZ ;  /* 0x000000ffff0c7224 */ /* 0x004fe400078e00ff */
[----:B------:R-:W-:Y:S02]  /*18280*/  IMAD.MOV.U32 R11, RZ, RZ, 0x1f ;  /* 0x0000001fff0b7424 */ /* 0x000fe400078e00ff */
[----:B------:R-:W-:-:S07]  /*18290*/  IMAD.MOV.U32 R15, RZ, RZ, -0x1 ;  /* 0xffffffffff0f7424 */ /* 0x000fce00078e00ff */
[----:B-1-34-:R-:W-:Y:S05]  /*182a0*/  WARPSYNC.COLLECTIVE R15, `(.L_x_4331) ;  /* 0x000000000f087348 */ /* 0x01afea0003c00000 */
[----:B------:R2:W1:Y:S02]  /*182b0*/  SHFL.IDX P6, R14, R13, R12, R11 ;  /* 0x0000000c0d0e7389 */ /* 0x00046400000c000b */
[----:B-1234-:R-:W-:Y:S01]  /*182c0*/  ENDCOLLECTIVE ;  /* 0x000000000000791b */ /* 0x01efe20003800000 */
.L_x_4331:
[----:B------:R-:W-:Y:S05]  /*182d0*/  BSYNC B0 ;  /* 0x0000000000007941 */ /* 0x000fea0003800000 */
.L_x_4330:
[----:B------:R-:W-:Y:S05]  /*182e0*/  BRA `(.L_x_4332) ;  /* 0xfffffff400007947 */ /* 0x000fea000383ffff */
.L_x_4305:
[----:B-1----:R1:W2:Y:S02]  /*182f0*/  SYNCS.PHASECHK.TRANS64.TRYWAIT P0, [R7+URZ+0x38820], R0 ;  /* 0x03882000070075a7 */ /* 0x0022a4000800017f */
[----:B--2---:R-:W-:Y:S05]  /*18300*/  @!P0 NANOSLEEP.SYNCS 0x989680 ;  /* 0x009896800000895d */ /* 0x004fea0003900000 */
[----:B------:R-:W2:Y:S02]  /*18310*/  @!P0 SYNCS.PHASECHK.TRANS64 P0, [R7+URZ+0x38820], R0 ;  /* 0x03882000070085a7 */ /* 0x000ea4000800007f */
[----:B--2---:R-:W-:Y:S05]  /*18320*/  @!P0 BRA `(.L_x_4305) ;  /* 0xfffffffc00f08947 */ /* 0x004fea000383ffff */
[----:B------:R-:W-:Y:S05]  /*18330*/  BRA `(.L_x_4333) ;  /* 0xfffffff400487947 */ /* 0x000fea000383ffff */
.L_x_4309:
[----:B-1----:R1:W2:Y:S02]  /*18340*/  SYNCS.PHASECHK.TRANS64.TRYWAIT P0, [R5+URZ], R4 ;  /* 0x00000004050075a7 */ /* 0x0022a4000800017f */
[----:B--2---:R-:W-:Y:S05]  /*18350*/  @!P0 NANOSLEEP.SYNCS 0x989680 ;  /* 0x009896800000895d */ /* 0x004fea0003900000 */
[----:B------:R-:W2:Y:S02]  /*18360*/  @!P0 SYNCS.PHASECHK.TRANS64 P0, [R5+URZ], R4 ;  /* 0x00000004050085a7 */ /* 0x000ea4000800007f */
[----:B--2---:R-:W-:Y:S05]  /*18370*/  @!P0 BRA `(.L_x_4309) ;  /* 0xfffffffc00f08947 */ /* 0x004fea000383ffff */
[----:B------:R-:W-:Y:S05]  /*18380*/  BRA `(.L_x_4334) ;  /* 0xfffffff400a47947 */ /* 0x000fea000383ffff */
.L_x_4310:
[----:B--2---:R2:W3:Y:S02]  /*18390*/  SYNCS.PHASECHK.TRANS64.TRYWAIT P0, [R3+URZ], R0 ;  /* 0x00000000030075a7 */ /* 0x0044e4000800017f */
[----:B---3--:R-:W-:Y:S05]  /*183a0*/  @!P0 NANOSLEEP.SYNCS 0x989680 ;  /* 0x009896800000895d */ /* 0x008fea0003900000 */
[----:B------:R-:W3:Y:S02]  /*183b0*/  @!P0 SYNCS.PHASECHK.TRANS64 P0, [R3+URZ], R0 ;  /* 0x00000000030085a7 */ /* 0x000ee4000800007f */
[----:B---3--:R-:W-:Y:S05]  /*183c0*/  @!P0 BRA `(.L_x_4310) ;  /* 0xfffffffc00f08947 */ /* 0x008fea000383ffff */
[----:B------:R-:W-:Y:S05]  /*183d0*/  BRA `(.L_x_4335) ;  /* 0xfffffff400987947 */ /* 0x000fea000383ffff */
.L_x_4312:
[----:B-1----:R1:W2:Y:S02]  /*183e0*/  SYNCS.PHASECHK.TRANS64.TRYWAIT P0, [R5+URZ], R4 ;  /* 0x00000004050075a7 */ /* 0x0022a4000800017f */
[----:B--2---:R-:W-:Y:S05]  /*183f0*/  @!P0 NANOSLEEP.SYNCS 0x989680 ;  /* 0x009896800000895d */ /* 0x004fea0003900000 */
[----:B------:R-:W2:Y:S02]  /*18400*/  @!P0 SYNCS.PHASECHK.TRANS64 P0, [R5+URZ], R4 ;  /* 0x00000004050085a7 */ /* 0x000ea4000800007f */
[----:B--2---:R-:W-:Y:S05]  /*18410*/  @!P0 BRA `(.L_x_4312) ;  /* 0xfffffffc00f08947 */ /* 0x004fea000383ffff */
[----:B------:R-:W-:Y:S05]  /*18420*/  BRA `(.L_x_4336) ;  /* 0xfffffff4009c7947 */ /* 0x000fea000383ffff */
.L_x_4337:
        /* <DEDUP_REMOVED lines=13> */
.L_x_11948:


//--------------------- .text._ZN7cutlass13device_kernelIN5flash11enable_sm90INS1_16FlashAttnFwdSm90INS1_25CollectiveMainloopFwdSm90ILi2EN4cute5tupleIJNS5_1CILi1EEES8_S8_EEENS6_IJNS7_ILi64EEESA_SA_EEELi512ENS_6half_tEfNS_4arch4Sm90ELb0ELb1ELb1ELb1ELb0ELb0ELb0ELb0ELb0ELb0ELb0ELb0EEENS1_21CollectiveEpilogueFwdINS6_IJSA_NS7_ILi512EEESA_EEES9_SC_SE_Li256ELb1ELb0ELb0ELb0EEENS1_36VarlenDynamicPersistentTileSchedulerILi64ELi64ELi256ELi32ELb0ELb0ELb1ELb1ELb0ELb1EEEEEEEEEvNT_6ParamsE --------------------------
	.section	.text._ZN7cutlass13device_kernelIN5flash11enable_sm90INS1_16FlashAttnFwdSm90INS1_25CollectiveMainloopFwdSm90ILi2EN4cute5tupleIJNS5_1CILi1EEES8_S8_EEENS6_IJNS7_ILi64EEESA_SA_EEELi512ENS_6half_tEfNS_4arch4Sm90ELb0ELb1ELb1ELb1ELb0ELb0ELb0ELb0ELb0ELb0ELb0ELb0EEENS1_21CollectiveEpilogueFwdINS6_IJSA_NS7_ILi512EEESA_EEES9_SC_SE_Li256ELb1ELb0ELb0ELb0EEENS1_36VarlenDynamicPersistentTileSchedulerILi64ELi64ELi256ELi32ELb0ELb0ELb1ELb1ELb0ELb1EEEEEEEEEvNT_6ParamsE,"ax",@progbits
	.align	128
.text._ZN7cutlass13device_kernelIN5flash11enable_sm90INS1_16FlashAttnFwdSm90INS1_25CollectiveMainloopFwdSm90ILi2EN4cute5tupleIJNS5_1CILi1EEES8_S8_EEENS6_IJNS7_ILi64EEESA_SA_EEELi512ENS_6half_tEfNS_4arch4Sm90ELb0ELb1ELb1ELb1ELb0ELb0ELb0ELb0ELb0ELb0ELb0ELb0EEENS1_21CollectiveEpilogueFwdINS6_IJSA_NS7_ILi512EEESA_EEES9_SC_SE_Li256ELb1ELb0ELb0ELb0EEENS1_36VarlenDynamicPersistentTileSchedulerILi64ELi64ELi256ELi32ELb0ELb0ELb1ELb1ELb0ELb1EEEEEEEEEvNT_6ParamsE:
        .type           _ZN7cutlass13device_kernelIN5flash11enable_sm90INS1_16FlashAttnFwdSm90INS1_25CollectiveMainloopFwdSm90ILi2EN4cute5tupleIJNS5_1CILi1EEES8_S8_EEENS6_IJNS7_ILi64EEESA_SA_EEELi512ENS_6half_tEfNS_4arch4Sm90ELb0ELb1ELb1ELb1ELb0ELb0ELb0ELb0ELb0ELb0ELb0ELb0EEENS1_21CollectiveEpilogueFwdINS6_IJSA_NS7_ILi512EEESA_EEES9_SC_SE_Li256ELb1ELb0ELb0ELb0EEENS1_36VarlenDynamicPersistentTileSchedulerILi64ELi64ELi256ELi32ELb0ELb0ELb1ELb1ELb0ELb1EEEEEEEEEvNT_6ParamsE,@function
        .size           _ZN7cutlass13device_kernelIN5flash11enable_sm90INS1_16FlashAttnFwdSm90INS1_25CollectiveMainloopFwdSm90ILi2EN4cute5tupleIJNS5_1CILi1EEES8_S8_EEENS6_IJNS7_ILi64EEESA_SA_EEELi512ENS_6half_tEfNS_4arch4Sm90ELb0ELb1ELb1ELb1ELb0ELb0ELb0ELb0ELb0ELb0ELb0ELb0EEENS1_21CollectiveEpilogueFwdINS6_IJSA_NS7_ILi512EEESA_EEES9_SC_SE_Li256ELb1ELb0ELb0ELb0EEENS1_36VarlenDynamicPersistentTileSchedulerILi64ELi64ELi256ELi32ELb0ELb0ELb1ELb1ELb0ELb1EEEEEEEEEvNT_6ParamsE,(.L_x_11949 - _ZN7cutlass13device_kernelIN5flash11enable_sm90INS1_16FlashAttnFwdSm90INS1_25CollectiveMainloopFwdSm90ILi2EN4cute5tupleIJNS5_1CILi1EEES8_S8_EEENS6_IJNS7_ILi64EEESA_SA_EEELi512ENS_6half_tEfNS_4arch4Sm90ELb0ELb1ELb1ELb1ELb0ELb0ELb0ELb0ELb0ELb0ELb0ELb0EEENS1_21CollectiveEpilogueFwdINS6_IJSA_NS7_ILi512EEESA_EEES9_SC_SE_Li256ELb1ELb0ELb0ELb0EEENS1_36VarlenDynamicPersistentTileSchedulerILi64ELi64ELi256ELi32ELb0ELb0ELb1ELb1ELb0ELb1EEEEEEEEEvNT_6ParamsE)
        .other          _ZN7cutlass13device_kernelIN5flash11enable_sm90INS1_16FlashAttnFwdSm90INS1_25CollectiveMainloopFwdSm90ILi2EN4cute5tupleIJNS5_1CILi1EEES8_S8_EEENS6_IJNS7_ILi64EEESA_SA_EEELi512ENS_6half_tEfNS_4arch4Sm90ELb0ELb1ELb1ELb1ELb0ELb0ELb0ELb0ELb0ELb0ELb0ELb0EEENS1_21CollectiveEpilogueFwdINS6_IJSA_NS7_ILi512EEESA_EEES9_SC_SE_Li256ELb1ELb0ELb0ELb0EEENS1_36VarlenDynamicPersistentTileSchedulerILi64ELi64ELi256ELi32ELb0ELb0ELb1ELb1ELb0ELb1EEEEEEEEEvNT_6ParamsE,@"STO_CUDA_ENTRY STV_DEFAULT"
_ZN7cutlass13device_kernelIN5flash11enable_sm90INS1_16FlashAttnFwdSm90INS1_25CollectiveMainloopFwdSm90ILi2EN4cute5tupleIJNS5_1CILi1EEES8_S8_EEENS6_IJNS7_ILi64EEESA_SA_EEELi512ENS_6half_tEfNS_4arch4Sm90ELb0ELb1ELb1ELb1ELb0ELb0ELb0ELb0ELb0ELb0ELb0ELb0EEENS1_21CollectiveEpilogueFwdINS6_IJSA_NS7_ILi512EEESA_EEES9_SC_SE_Li256ELb1ELb0ELb0ELb0EEENS1_36VarlenDynamicPersistentTileSchedulerILi64ELi64ELi256ELi32ELb0ELb0ELb1ELb1ELb0ELb1EEEEEEEEEvNT_6ParamsE:
        /* <DEDUP_REMOVED lines=21> */
.L_x_4339:
[----:B------:R-:W-:Y:S05]  /*0150*/  BSYNC B0 ;  /* 0x0000000000007941 */ /* 0x000fea0003800000 */
.L_x_4338:
        /* <DEDUP_REMOVED lines=37> */
.L_x_4340:
        /* <DEDUP_REMOVED lines=22> */
.L_x_4341:
        /* <DEDUP_REMOVED lines=18> */
.L_x_4342:
        /* <DEDUP_REMOVED lines=22> */
.L_x_4343:
        /* <DEDUP_REMOVED lines=22> */
.L_x_4344:
[----:B------:R-:W-:Y:S01]  /*08f0*/  PLOP3.LUT P0, PT, PT, PT, UP0, 0x80, 0x0 ;  /* 0x000000000000781c */ /* 0x000fe20003f0f008 */
[----:B------:R-:W-:Y:S01]  /*0900*/  UMOV UR36, 0x1 ;  /* 0x0000000100247882 */ /* 0x000fe20000000000 */
[----:B------:R-:W-:Y:S01]  /*0910*/  NOP ;  /* 0x0000000000007918 */ /* 0x000fe20000000000 */
[----:B------:R-:W-:Y:S01]  /*0920*/  USEL UR36, UR36, 0x2, !UP0 ;  /* 0x0000000224247887 */ /* 0x000fe2000c000000 */
[----:B------:R-:W-:Y:S01]  /*0930*/  ULDC.64 UR48, c[0x0][0x208] ;  /* 0x0000820000307ab9 */ /* 0x000fe20000000a00 */
[----:B012-4-:R-:W-:Y:S08]  /*0940*/  BAR.SYNC.DEFER_BLOCKING 0x0 ;  /* 0x0000000000007b1d */ /* 0x017ff00000010000 */
[----:B------:R-:W-:Y:S05]  /*0950*/  @!P0 BRA `(.L_x_4345) ;  /* 0x000000f800c08947 */ /* 0x000fea0003800000 */
.L_x_4346:
[----:B------:R-:W-:-:S08]  /*0960*/  NOP ;  /* 0x0000000000007918 */ /* 0x000fd00000000000 */
[----:B------:R-:W0:Y:S02]  /*0970*/  USETMAXREG.TRY_ALLOC.CTAPOOL UP0, 0xf0 ;  /* 0x000000f0000079c8 */ /* 0x000e240008000600 */
[----:B0-----:R-:W-:-:S13]  /*0980*/  PLOP3.LUT P0, PT, PT, PT, UP0, 0x80, 0x0 ;  /* 0x000000000000781c */ /* 0x001fda0003f0f008 */
[----:B------:R-:W-:Y:S05]  /*0990*/  @!P0 BRA `(.L_x_4346) ;  /* 0xfffffffc00f08947 */ /* 0x000fea000383ffff */
[----:B------:R-:W-:Y:S01]  /*09a0*/  LOP3.LUT R0, R4, 0xffffff80, RZ, 0xc0, !PT ;  /* 0xffffff8004007812 */ /* 0x000fe200078ec0ff */
[----:B------:R-:W0:Y:S01]  /*09b0*/  S2UR UR4, SR_CgaCtaId ;  /* 0x00000000000479c3 */ /* 0x000e220000008800 */
[----:B------:R-:W-:Y:S02]  /*09c0*/  UMOV UR38, 0x400 ;  /* 0x0000040000267882 */ /* 0x000fe40000000000 */
[----:B------:R-:W-:-:S13]  /*09d0*/  ISETP.NE.AND P0, PT, R0, 0x80, PT ;  /* 0x000000800000780c */ /* 0x000fda0003f05270 */
[----:B------:R-:W-:Y:S06]  /*09e0*/  @!P0 BAR.ARV 0x8, 0xa0 ;  /* 0x0202800000008b1d */ /* 0x000fec0000002000 */
[----:B------:R-:W-:Y:S01]  /*09f0*/  ISETP.GE.U32.AND P0, PT, R4, 0x100, PT ;  /* 0x000001000400780c */ /* 0x000fe20003f06070 */
[----:B0-----:R-:W-:-:S03]  /*0a00*/  ULEA UR38, UR4, UR38, 0x18 ;  /* 0x0000002604267291 */ /* 0x001fc6000f8ec03f */
[----:B------:R-:W-:-:S09]  /*0a10*/  ULDC UR4, c[0x0][0xc14] ;  /* 0x0003050000047ab9 */ /* 0x000fd20000000800 */
        /* <DEDUP_REMOVED lines=9> */
[----:B------:R-:W-:Y:S01]  /*0ab0*/  R2UR UR6, R14 ;  /* 0x000000000e0672ca */ /* 0x000fe200000e0000 */
[----:B------:R-:W-:Y:S01]  /*0ac0*/  IMAD.MOV.U32 R187, RZ, RZ, RZ ;  /* 0x000000ffffbb7224 */ /* 0x000fe200078e00ff */
[----:B------:R-:W-:Y:S01]  /*0ad0*/  SHF.R.S32.HI R3, RZ, 0x1f, R192 ;  /* 0x0000001fff037819 */ /* 0x000fe200000114c0 */
[----:B------:R-:W-:Y:S01]  /*0ae0*/  ULOP3.LUT UR39, UR36, 0x1, URZ, 0xfc, !UPT ;  /* 0x0000000124277892 */ /* 0x000fe2000f8efc3f */
[----:B------:R-:W-:Y:S01]  /*0af0*/  R2UR UR5, R15 ;  /* 0x000000000f0572ca */ /* 0x000fe200000e0000 */
[----:B------:R-:W-:Y:S01]  /*0b00*/  UMOV UR37, URZ ;  /* 0x0000003f00257c82 */ /* 0x000fe20008000000 */
[CC--:B------:R-:W-:Y:S02]  /*0b10*/  LEA.HI R0, R3.reuse, R192.reuse, RZ, 0x4 ;  /* 0x000000c003007211 */ /* 0x0c0fe400078f20ff */
[----:B------:R-:W-:-:S02]  /*0b20*/  LEA.HI R2, R3, R192, RZ, 0x5 ;  /* 0x000000c003027211 */ /* 0x000fc400078f28ff */
[----:B------:R-:W-:Y:S02]  /*0b30*/  SHF.R.S32.HI R9, RZ, 0x4, R0 ;  /* 0x00000004ff097819 */ /* 0x000fe40000011400 */
[C---:B------:R-:W-:Y:S02]  /*0b40*/  LOP3.LUT R7, R0.reuse, 0xfffffff0, RZ, 0xc0, !PT ;  /* 0xfffffff000077812 */ /* 0x040fe400078ec0ff */
[----:B------:R-:W-:Y:S02]  /*0b50*/  LEA.HI R4, R0, R9, RZ, 0x1 ;  /* 0x0000000900047211 */ /* 0x000fe400078f08ff */
[--C-:B------:R-:W-:Y:S01]  /*0b60*/  SHF.R.S32.HI R0, RZ, 0x5, R2.reuse ;  /* 0x00000005ff007819 */ /* 0x100fe20000011402 */
[----:B------:R-:W-:Y:S01]  /*0b70*/  IMAD.IADD R7, R192, 0x1, -R7 ;  /* 0x00000001c0077824 */ /* 0x000fe200078e0a07 */
[----:B------:R-:W-:Y:S02]  /*0b80*/  SHF.R.S32.HI R11, RZ, 0x1f, R2 ;  /* 0x0000001fff0b7819 */ /* 0x000fe40000011402 */
[----:B------:R-:W-:-:S02]  /*0b90*/  LEA.HI R5, R3, R192, RZ, 0x7 ;  /* 0x000000c003057211 */ /* 0x000fc400078f38ff */
[----:B------:R-:W-:Y:S02]  /*0ba0*/  LEA.HI R11, R11, R0, RZ, 0x2 ;  /* 0x000000000b0b7211 */ /* 0x000fe400078f10ff */
[----:B------:R-:W-:Y:S02]  /*0bb0*/  SHF.R.S32.HI R2, RZ, 0x1f, R7 ;  /* 0x0000001fff027819 */ /* 0x000fe40000011407 */
[----:B------:R-:W-:Y:S02]  /*0bc0*/  SHF.R.S32.HI R190, RZ, 0x7, R5 ;  /* 0x00000007ffbe7819 */ /* 0x000fe40000011405 */
[----:B------:R-:W-:Y:S02]  /*0bd0*/  LOP3.LUT R11, R11, 0x3ffffc, RZ, 0xc0, !PT ;  /* 0x003ffffc0b0b7812 */ /* 0x000fe400078ec0ff */
[-C--:B------:R-:W-:Y:S02]  /*0be0*/  LEA.HI R6, R2, R7.reuse, RZ, 0x3 ;  /* 0x0000000702067211 */ /* 0x080fe400078f18ff */
[----:B------:R-:W-:Y:S01]  /*0bf0*/  LOP3.LUT R4, R4, 0x1ffffffe, RZ, 0xc0, !PT ;  /* 0x1ffffffe04047812 */ /* 0x000fe200078ec0ff */
[----:B------:R-:W-:Y:S01]  /*0c00*/  IMAD.IADD R11, R0, 0x1, -R11 ;  /* 0x00000001000b7824 */ /* 0x000fe200078e0a0b */
[----:B------:R-:W-:Y:S01]  /*0c10*/  LEA R10, R190, R7, 0x8 ;  /* 0x00000007be0a7211 */ /* 0x000fe200078e40ff */
[C---:B------:R-:W-:Y:S01]  /*0c20*/  IMAD.SHL.U32 R12, R6.reuse, 0x40, RZ ;  /* 0x00000040060c7824 */ /* 0x040fe200078e00ff */
[----:B------:R-:W-:Y:S01]  /*0c30*/  LOP3.LUT R8, R6, 0xfffffff8, RZ, 0xc0, !PT ;  /* 0xfffffff806087812 */ /* 0x000fe200078ec0ff */
[----:B------:R-:W-:Y:S01]  /*0c40*/  IMAD.IADD R4, R9, 0x1, -R4 ;  /* 0x0000000109047824 */ /* 0x000fe200078e0a04 */
[----:B------:R-:W-:Y:S01]  /*0c50*/  LOP3.LUT R9, R5, 0xffffff80, RZ, 0xc0, !PT ;  /* 0xffffff8005097812 */ /* 0x000fe200078ec0ff */
[----:B------:R-:W-:Y:S01]  /*0c60*/  IMAD R191, R11, 0x10, R10 ;  /* 0x000000100bbf7824 */ /* 0x000fe200078e020a */
[----:B------:R-:W-:Y:S01]  /*0c70*/  LOP3.LUT R13, R12, 0x7ffffe00, RZ, 0xc0, !PT ;  /* 0x7ffffe000c0d7812 */ /* 0x000fe200078ec0ff */
[----:B------:R-:W-:Y:S01]  /*0c80*/  IMAD.IADD R10, R7, 0x1, -R8 ;  /* 0x00000001070a7824 */ /* 0x000fe200078e0a08 */
[----:B------:R-:W-:Y:S01]  /*0c90*/  LEA.HI R3, R3, R192, RZ, 0x3 ;  /* 0x000000c003037211 */ /* 0x000fe200078f18ff */
[----:B------:R-:W-:Y:S01]  /*0ca0*/  IMAD.IADD R9, R192, 0x1, -R9 ;  /* 0x00000001c0097824 */ /* 0x000fe200078e0a09 */
[----:B------:R-:W-:Y:S01]  /*0cb0*/  LEA R13, R0, R13, 0xa ;  /* 0x0000000d000d7211 */ /* 0x000fe200078e50ff */
[C---:B------:R-:W-:Y:S01]  /*0cc0*/  IMAD.SHL.U32 R11, R10.reuse, 0x40, RZ ;  /* 0x000000400a0b7824 */ /* 0x040fe200078e00ff */
[----:B------:R-:W-:Y:S01]  /*0cd0*/  R2P PR, R10, 0x6 ;  /* 0x000000060a007804 */ /* 0x000fe20000000000 */
[----:B------:R-:W-:Y:S01]  /*0ce0*/  IMAD.SHL.U32 R4, R4, 0x8, RZ ;  /* 0x0000000804047824 */ /* 0x000fe200078e00ff */
[----:B------:R-:W-:-:S02]  /*0cf0*/  SHF.R.S32.HI R2, RZ, 0x1f, R9 ;  /* 0x0000001fff027819 */ /* 0x000fc40000011409 */
[----:B------:R-:W-:Y:S01]  /*0d00*/  LOP3.LUT R11, R11, 0x1c0, RZ, 0xc0, !PT ;  /* 0x000001c00b0b7812 */ /* 0x000fe200078ec0ff */
[--C-:B------:R-:W-:Y:S01]  /*0d10*/  IMAD.U32 R191, R191, 0x40, R4.reuse ;  /* 0x00000040bfbf7824 */ /* 0x100fe200078e0004 */
[----:B------:R-:W-:Y:S02]  /*0d20*/  LEA.HI R6, R2, R9, RZ, 0x2 ;  /* 0x0000000902067211 */ /* 0x000fe400078f10ff */
[----:B------:R-:W-:Y:S02]  /*0d30*/  LOP3.LUT R4, R11, 0x8, R4, 0xf8, !PT ;  /* 0x000000080b047812 */ /* 0x000fe400078ef804 */
[----:B------:R-:W-:Y:S02]  /*0d40*/  SHF.R.U32.HI R11, RZ, 0x3, R11 ;  /* 0x00000003ff0b7819 */ /* 0x000fe4000001160b */
[--C-:B------:R-:W-:Y:S02]  /*0d50*/  SHF.R.S32.HI R7, RZ, 0x2, R6.reuse ;  /* 0x00000002ff077819 */ /* 0x100fe40000011406 */
[----:B------:R-:W-:-:S02]  /*0d60*/  SHF.R.S32.HI R8, RZ, 0x1f, R6 ;  /* 0x0000001fff087819 */ /* 0x000fc40000011406 */
[----:B------:R-:W-:Y:S02]  /*0d70*/  LOP3.LUT R4, R4, R11, RZ, 0x3c, !PT ;  /* 0x0000000b04047212 */ /* 0x000fe400078e3cff */
[----:B------:R-:W-:Y:S02]  /*0d80*/  LEA.HI R8, R8, R7, RZ, 0x3 ;  /* 0x0000000708087211 */ /* 0x000fe400078f18ff */
[----:B------:R-:W-:Y:S02]  /*0d90*/  IADD3 R4, R13, R4, RZ ;  /* 0x000000040d047210 */ /* 0x000fe40007ffe0ff */
[----:B------:R-:W-:Y:S02]  /*0da0*/  LOP3.LUT R8, R8, 0xfffffff8, RZ, 0xc0, !PT ;  /* 0xfffffff808087812 */ /* 0x000fe400078ec0ff */
[----:B------:R-:W-:Y:S02]  /*0db0*/  LEA.HI R5, R5, R190, RZ, 0x1 ;  /* 0x000000be05057211 */ /* 0x000fe400078f08ff */
[----:B------:R-:W-:Y:S01]  /*0dc0*/  LEA R19, R4, UR38, 0x1 ;  /* 0x0000002604137c11 */ /* 0x000fe2000f8e08ff */
[----:B------:R-:W-:Y:S01]  /*0dd0*/  IMAD.IADD R17, R7, 0x1, -R8 ;  /* 0x0000000107117824 */ /* 0x000fe200078e0a08 */
[----:B------:R-:W-:-:S02]  /*0de0*/  LEA.HI R2, R2, R9, RZ, 0x5 ;  /* 0x0000000902027211 */ /* 0x000fc400078f28ff */
[----:B------:R-:W-:Y:S01]  /*0df0*/  LOP3.LUT R6, R6, 0x7ffffffc, RZ, 0xc0, !PT ;  /* 0x7ffffffc06067812 */ /* 0x000fe200078ec0ff */
[----:B------:R-:W-:Y:S01]  /*0e00*/  VIADD R184, R19, 0x26800 ;  /* 0x0002680013b87836 */ /* 0x000fe20000000000 */
[----:B------:R-:W-:Y:S02]  /*0e10*/  LOP3.LUT R7, R3, 0x1ffffff8, RZ, 0xc0, !PT ;  /* 0x1ffffff803077812 */ /* 0x000fe400078ec0ff */
[----:B------:R-:W-:Y:S01]  /*0e20*/  LOP3.LUT R5, R5, 0xfffffe, RZ, 0xc0, !PT ;  /* 0x00fffffe05057812 */ /* 0x000fe200078ec0ff */
[----:B------:R-:W-:Y:S01]  /*0e30*/  IMAD.IADD R6, R9, 0x1, -R6 ;  /* 0x0000000109067824 */ /* 0x000fe200078e0a06 */
[----:B------:R-:W-:Y:S01]  /*0e40*/  SHF.R.S32.HI R2, RZ, 0x5, R2 ;  /* 0x00000005ff027819 */ /* 0x000fe20000011402 */
[----:B------:R-:W-:Y:S01]  /*0e50*/  IMAD.IADD R7, R192, 0x1, -R7 ;  /* 0x00000001c0077824 */ /* 0x000fe200078e0a07 */
[----:B------:R-:W-:Y:S01]  /*0e60*/  IADD3 R22, R19, 0x26840, RZ ;  /* 0x0002684013167810 */ /* 0x000fe20007ffe0ff */
[----:B------:R-:W-:Y:S01]  /*0e70*/  IMAD.IADD R5, R190, 0x1, -R5 ;  /* 0x00000001be057824 */ /* 0x000fe200078e0a05 */
[----:B------:R-:W-:Y:S01]  /*0e80*/  SEL R23, R23, 0xffffffe0, !P1 ;  /* 0xffffffe017177807 */ /* 0x000fe20004800000 */
[----:B------:R-:W-:Y:S01]  /*0e90*/  @P2 VIADD R22, R184, 0xffffffc0 ;  /* 0xffffffc0b8162836 */ /* 0x000fe20000000000 */
[----:B------:R-:W-:Y:S01]  /*0ea0*/  SHF.R.S32.HI R188, RZ, 0x3, R3 ;  /* 0x00000003ffbc7819 */ /* 0x000fe20000011403 */
[----:B------:R-:W-:Y:S01]  /*0eb0*/  IMAD R17, R2, 0x10, R17 ;  /* 0x0000001002117824 */ /* 0x000fe200078e0211 */
[----:B------:R-:W-:Y:S01]  /*0ec0*/  IADD3 R184, R184, R23, RZ ;  /* 0x00000017b8b87210 */ /* 0x000fe20007ffe0ff */
[----:B------:R-:W-:-:S02]  /*0ed0*/  IMAD.MOV.U32 R2, RZ, RZ, RZ ;  /* 0x000000ffff027224 */ /* 0x000fc400078e00ff */
[----:B------:R-:W-:Y:S02]  /*0ee0*/  IMAD.SHL.U32 R185, R7, 0x8, RZ ;  /* 0x0000000807b97824 */ /* 0x000fe400078e00ff */
[----:B------:R-:W-:Y:S02]  /*0ef0*/  IMAD.SHL.U32 R18, R5, 0x100, RZ ;  /* 0x0000010005127824 */ /* 0x000fe400078e00ff */
[----:B------:R-:W-:Y:S02]  /*0f00*/  IMAD.SHL.U32 R16, R6, 0x2, RZ ;  /* 0x0000000206107824 */ /* 0x000fe400078e00ff */
[----:B------:R-:W-:-:S07]  /*0f10*/  IMAD.IADD R23, R23, 0x1, R22 ;  /* 0x0000000117177824 */ /* 0x000fce00078e0216 */
.L_x_4454:
[----:B------:R-:W-:Y:S01]  /*0f20*/  ULDC.64 UR8, c[0x0][0xa28] ;  /* 0x00028a0000087ab9 */ /* 0x000fe20000000a00 */
[----:B------:R-:W-:Y:S01]  /*0f30*/  ULDC UR4, c[0x0][0x404] ;  /* 0x0001010000047ab9 */ /* 0x000fe20000000800 */
[----:B------:R-:W-:Y:S01]  /*0f40*/  UISETP.NE.U32.AND UP0, UPT, UR8, URZ, UPT ;  /* 0x0000003f0800728c */ /* 0x000fe2000bf05070 */
[----:B------:R-:W-:-:S03]  /*0f50*/  ULDC UR7, c[0x0][0x2e0] ;  /* 0x0000b80000077ab9 */ /* 0x000fc60000000800 */
[----:B------:R-:W-:-:S03]  /*0f60*/  UISETP.NE.AND.EX UP0, UPT, UR9, URZ, UPT, UP0 ;  /* 0x0000003f0900728c */ /* 0x000fc6000bf05300 */
[----:B------:R-:W-:Y:S02]  /*0f70*/  ULDC.64 UR8, c[0x0][0xa18] ;  /* 0x0002860000087ab9 */ /* 0x000fe40000000a00 */
[----:B------:R-:W-:Y:S01]  /*0f80*/  UISETP.NE.U32.AND UP1, UPT, UR8, URZ, UPT ;  /* 0x0000003f0800728c */ /* 0x000fe2000bf25070 */
[----:B------:R-:W-:-:S03]  /*0f90*/  PLOP3.LUT P0, PT, PT, PT, UP0, 0x80, 0x0 ;  /* 0x000000000000781c */ /* 0x000fc60003f0f008 */
[----:B------:R-:W-:-:S03]  /*0fa0*/  UISETP.NE.AND.EX UP1, UPT, UR9, URZ, UPT, UP1 ;  /* 0x0000003f0900728c */ /* 0x000fc6000bf25310 */
[----:B------:R-:W-:Y:S02]  /*0fb0*/  @UP0 ULDC.64 UR8, c[0x0][0xa28] ;  /* 0x00028a0000080ab9 */ /* 0x000fe40000000a00 */
[----:B------:R-:W-:Y:S01]  /*0fc0*/  @UP0 UIMAD.WIDE UR8, UR5, 0x4, UR8 ;  /* 0x00000004050808a5 */ /* 0x000fe2000f8e0208 */
[----:B------:R-:W-:-:S05]  /*0fd0*/  PLOP3.LUT P2, PT, PT, PT, UP1, 0x80, 0x0 ;  /* 0x000000000000781c */ /* 0x000fca0003f4f018 */
[----:B------:R-:W-:Y:S01]  /*0fe0*/  @UP1 ULDC.64 UR10, c[0x0][0xa18] ;  /* 0x00028600000a1ab9 */ /* 0x000fe20000000a00 */
[----:B-1---5:R-:W-:Y:S02]  /*0ff0*/  IMAD.U32 R4, RZ, RZ, UR8 ;  /* 0x00000008ff047e24 */ /* 0x022fe4000f8e00ff */
[----:B------:R-:W-:Y:S01]  /*1000*/  IMAD.U32 R5, RZ, RZ, UR9 ;  /* 0x00000009ff057e24 */ /* 0x000fe2000f8e00ff */
[----:B------:R-:W-:-:S04]  /*1010*/  @UP1 UIMAD.WIDE UR8, UR5, 0x4, UR10 ;  /* 0x00000004050818a5 */ /* 0x000fc8000f8e020a */
[----:B--2---:R-:W2:Y:S02]  /*1020*/  @P0 LDG.E R4, desc[UR48][R4.64] ;  /* 0x0000003004040981 */ /* 0x004ea4000c1e1900 */
[----:B---3--:R-:W-:Y:S02]  /*1030*/  IMAD.U32 R6, RZ, RZ, UR8 ;  /* 0x00000008ff067e24 */ /* 0x008fe4000f8e00ff */
[----:B------:R-:W-:Y:S01]  /*1040*/  IMAD.U32 R7, RZ, RZ, UR9 ;  /* 0x00000009ff077e24 */ /* 0x000fe2000f8e00ff */
[----:B------:R-:W-:-:S04]  /*1050*/  ULDC.64 UR8, c[0x0][0x3f8] ;  /* 0x0000fe0000087ab9 */ /* 0x000fc80000000a00 */
[----:B------:R-:W3:Y:S01]  /*1060*/  @P2 LDG.E R6, desc[UR48][R6.64] ;  /* 0x0000003006062981 */ /* 0x000ee2000c1e1900 */
[----:B------:R-:W-:Y:S01]  /*1070*/  UISETP.NE.U32.AND UP0, UPT, UR8, URZ, UPT ;  /* 0x0000003f0800728c */ /* 0x000fe2000bf05070 */
[----:B------:R-:W-:Y:S01]  /*1080*/  UMOV UR44, URZ ;  /* 0x0000003f002c7c82 */ /* 0x000fe20008000000 */
[----:B------:R-:W-:Y:S02]  /*1090*/  ULDC UR40, c[0x0][0x288] ;  /* 0x0000a20000287ab9 */ /* 0x000fe40000000800 */
[----:B------:R-:W-:Y:S01]  /*10a0*/  UISETP.NE.AND.EX UP0, UPT, UR9, URZ, UPT, UP0 ;  /* 0x0000003f0900728c */ /* 0x000fe2000bf05300 */
[----:B------:R-:W-:Y:S02]  /*10b0*/  UMOV UR41, UR6 ;  /* 0x0000000600297c82 */ /* 0x000fe40008000000 */
[----:B------:R-:W-:Y:S01]  /*10c0*/  ULDC.64 UR8, c[0x0][0xa20] ;  /* 0x0002880000087ab9 */ /* 0x000fe20000000a00 */
[----:B------:R-:W-:Y:S01]  /*10d0*/  USEL UR4, UR4, 0x1, UP0 ;  /* 0x0000000104047887 */ /* 0x000fe20008000000 */
[----:B------:R-:W-:-:S03]  /*10e0*/  ISETP.NE.U32.AND P1, PT, RZ, UR8, PT ;  /* 0x00000008ff007c0c */ /* 0x000fc6000bf25070 */
[----:B------:R-:W-:Y:S01]  /*10f0*/  UIMAD UR4, UR4, UR7, URZ ;  /* 0x00000007040472a4 */ /* 0x000fe2000f8e023f */
[----:B------:R-:W-:Y:S02]  /*1100*/  ISETP.NE.AND.EX P1, PT, RZ, UR9, PT, P1 ;  /* 0x00000009ff007c0c */ /* 0x000fe4000bf25310 */
[----:B--2---:R-:W-:Y:S02]  /*1110*/  @P0 R2UR UR44, R4 ;  /* 0x00000000042c02ca */ /* 0x004fe400000e0000 */
[----:B---3--:R-:W-:Y:S01]  /*1120*/  @P2 R2UR UR40, R6 ;  /* 0x00000000062822ca */ /* 0x008fe200000e0000 */
[----:B0-----:R-:W-:-:S14]  /*1130*/  @P2 BRA `(.L_x_4347) ;  /* 0x0000000000342947 */ /* 0x001fdc0003800000 */
[----:B------:R-:W-:Y:S02]  /*1140*/  ULDC.64 UR6, c[0x0][0xa00] ;  /* 0x0002800000067ab9 */ /* 0x000fe40000000a00 */
[----:B------:R-:W-:-:S04]  /*1150*/  ISETP.NE.U32.AND P0, PT, RZ, UR6, PT ;  /* 0x00000006ff007c0c */ /* 0x000fc8000bf05070 */
[----:B------:R-:W-:-:S13]  /*1160*/  ISETP.NE.AND.EX P0, PT, RZ, UR7, PT, P0 ;  /* 0x00000007ff007c0c */ /* 0x000fda000bf05300 */
[----:B------:R-:W-:Y:S05]  /*1170*/  @!P0 BRA `(.L_x_4347) ;  /* 0x0000000000248947 */ /* 0x000fea0003800000 */
[----:B------:R-:W-:Y:S02]  /*1180*/  ULDC.64 UR6, c[0x0][0xa00] ;  /* 0x0002800000067ab9 */ /* 0x000fe40000000a00 */
        /* <DEDUP_REMOVED lines=8> */
.L_x_4347:
[----:B------:R-:W-:Y:S01]  /*1210*/  UMOV UR42, UR47 ;  /* 0x0000002f002a7c82 */ /* 0x000fe20008000000 */
[----:B------:R-:W-:Y:S01]  /*1220*/  UMOV UR43, UR5 ;  /* 0x00000005002b7c82 */ /* 0x000fe20008000000 */
[----:B------:R-:W-:Y:S05]  /*1230*/  @!P1 BRA `(.L_x_4348) ;  /* 0x00000000001c9947 */ /* 0x000fea0003800000 */
[----:B------:R-:W-:Y:S02]  /*1240*/  ULDC.64 UR6, c[0x0][0xa20] ;  /* 0x0002880000067ab9 */ /* 0x000fe40000000a00 */
[----:B------:R-:W-:-:S06]  /*1250*/  UIMAD.WIDE UR4, UR5, 0x4, UR6 ;  /* 0x00000004050478a5 */ /* 0x000fcc000f8e0206 */
[----:B------:R-:W-:Y:S02]  /*1260*/  IMAD.U32 R4, RZ, RZ, UR4 ;  /* 0x00000004ff047e24 */ /* 0x000fe4000f8e00ff */
[----:B------:R-:W-:-:S05]  /*1270*/  IMAD.U32 R5, RZ, RZ, UR5 ;  /* 0x00000005ff057e24 */ /* 0x000fca000f8e00ff */
[----:B------:R-:W2:Y:S02]  /*1280*/  LDG.E R4, desc[UR48][R4.64] ;  /* 0x0000003004047981 */ /* 0x000ea4000c1e1900 */
[----:B--2---:R-:W-:Y:S01]  /*1290*/  R2UR UR4, R4 ;  /* 0x00000000040472ca */ /* 0x004fe200000e0000 */
[----:B------:R-:W-:-:S14]  /*12a0*/  BRA `(.L_x_4349) ;  /* 0x0000000000347947 */ /* 0x000fdc0003800000 */
.L_x_4348:
[----:B------:R-:W-:Y:S02]  /*12b0*/  ULDC.64 UR6, c[0x0][0xa08] ;  /* 0x0002820000067ab9 */ /* 0x000fe40000000a00 */
[----:B------:R-:W-:-:S04]  /*12c0*/  ISETP.NE.U32.AND P0, PT, RZ, UR6, PT ;  /* 0x00000006ff007c0c */ /* 0x000fc8000bf05070 */
[----:B------:R-:W-:-:S13]  /*12d0*/  ISETP.NE.AND.EX P0, PT, RZ, UR7, PT, P0 ;  /* 0x00000007ff007c0c */ /* 0x000fda000bf05300 */
[----:B------:R-:W-:Y:S05]  /*12e0*/  @!P0 BRA `(.L_x_4349) ;  /* 0x0000000000248947 */ /* 0x000fea0003800000 */
[----:B------:R-:W-:Y:S02]  /*12f0*/  ULDC.64 UR6, c[0x0][0xa08] ;  /* 0x0002820000067ab9 */ /* 0x000fe40000000a00 */
        /* <DEDUP_REMOVED lines=8> */
.L_x_4349:
[----:B------:R-:W-:Y:S02]  /*1380*/  UISETP.NE.AND UP0, UPT, UR46, 0x1, UPT ;  /* 0x000000012e00788c */ /* 0x000fe4000bf05270 */
[----:B------:R-:W-:Y:S02]  /*1390*/  UIADD3 UR44, -UR44, UR4, URZ ;  /* 0x000000042c2c7290 */ /* 0x000fe4000fffe13f */
[----:B------:R-:W-:Y:S02]  /*13a0*/  ULEA UR6, UR47, 0x40, 0x6 ;  /* 0x000000402f067891 */ /* 0x000fe4000f8e303f */
[----:B------:R-:W-:Y:S01]  /*13b0*/  UIADD3 UR4, UR44, 0x3f, URZ ;  /* 0x0000003f2c047890 */ /* 0x000fe2000fffe03f */
[----:B------:R-:W-:Y:S01]  /*13c0*/  PLOP3.LUT P0, PT, PT, PT, UP0, 0x80, 0x0 ;  /* 0x000000000000781c */ /* 0x000fe20003f0f008 */
[----:B------:R-:W-:Y:S02]  /*13d0*/  UIADD3 UR9, UR44, UR6, -UR40 ;  /* 0x000000062c097290 */ /* 0x000fe4000fffe828 */
[----:B------:R-:W-:Y:S01]  /*13e0*/  USHF.R.S32.HI UR5, URZ, 0x1f, UR4 ;  /* 0x0000001f3f057899 */ /* 0x000fe20008011404 */
[----:B------:R-:W-:-:S03]  /*13f0*/  ULDC UR7, c[0x0][0x9e0] ;  /* 0x0002780000077ab9 */ /* 0x000fc60000000800 */
[----:B------:R-:W-:Y:S02]  /*1400*/  ULEA.HI UR5, UR5, UR4, URZ, 0x6 ;  /* 0x0000000405057291 */ /* 0x000fe4000f8f303f */
[----:B------:R-:W-:Y:S02]  /*1410*/  UIADD3 UR6, UR9, UR7, URZ ;  /* 0x0000000709067290 */ /* 0x000fe4000fffe03f */
[----:B------:R-:W-:Y:S02]  /*1420*/  USHF.R.S32.HI UR20, URZ, 0x6, UR5 ;  /* 0x000000063f147899 */ /* 0x000fe40008011405 */
[----:B------:R-:W-:Y:S10]  /*1430*/  @!P0 BRA `(.L_x_4350) ;  /* 0x0000001c00fc8947 */ /* 0x000ff40003800000 */
        /* <DEDUP_REMOVED lines=14> */
.L_x_4352:
[----:B------:R-:W-:-:S11]  /*1520*/  UISETP.NE.AND UP0, UPT, UR8, 0x1, UPT ;  /* 0x000000010800788c */ /* 0x000fd6000bf05270 */
[----:B------:R-:W-:Y:S02]  /*1530*/  @UP0 ULDC.64 UR10, c[0x0][0x9e8] ;  /* 0x00027a00000a0ab9 */ /* 0x000fe40000000a00 */
[----:B------:R-:W-:-:S04]  /*1540*/  UIMAD.WIDE.U32 UR4, UR7, UR10, URZ ;  /* 0x0000000a070472a5 */ /* 0x000fc8000f8e003f */
[----:B------:R-:W-:-:S12]  /*1550*/  @UP0 USHF.R.U32.HI UR7, URZ, UR11, UR5 ;  /* 0x0000000b3f070299 */ /* 0x000fd80008011605 */
.L_x_4353:
[----:B------:R-:W-:-:S04]  /*1560*/  UIMAD UR7, UR7, UR8, UR8 ;  /* 0x00000008070772a4 */ /* 0x000fc8000f8e0208 */
[----:B------:R-:W-:-:S04]  /*1570*/  UISETP.LT.AND UP0, UPT, UR6, UR7, UPT ;  /* 0x000000070600728c */ /* 0x000fc8000bf01270 */
[----:B------:R-:W-:-:S12]  /*1580*/  USEL UR6, UR6, UR7, UP0 ;  /* 0x0000000706067287 */ /* 0x000fd80008000000 */
.L_x_4351:
[----:B------:R-:W-:Y:S02]  /*1590*/  UIADD3 UR6, UR6, 0x3f, URZ ;  /* 0x0000003f06067890 */ /* 0x000fe4000fffe03f */
[----:B------:R-:W-:Y:S02]  /*15a0*/  ULEA UR40, UR47, -UR40, 0x6 ;  /* 0x800000282f287291 */ /* 0x000fe4000f8e303f */
[----:B------:R-:W-:Y:S02]  /*15b0*/  USHF.R.S32.HI UR4, URZ, 0x1f, UR6 ;  /* 0x0000001f3f047899 */ /* 0x000fe40008011406 */
[----:B------:R-:W-:Y:S02]  /*15c0*/  UIADD3 UR40, UR44, UR40, URZ ;  /* 0x000000282c287290 */ /* 0x000fe4000fffe03f */
[----:B------:R-:W-:Y:S01]  /*15d0*/  ULEA.HI UR4, UR4, UR6, URZ, 0x6 ;  /* 0x0000000604047291 */ /* 0x000fe2000f8f303f */
[----:B------:R-:W-:-:S03]  /*15e0*/  ULDC UR5, c[0x0][0x9dc] ;  /* 0x0002770000057ab9 */ /* 0x000fc60000000800 */
[----:B------:R-:W-:Y:S02]  /*15f0*/  USHF.R.S32.HI UR4, URZ, 0x6, UR4 ;  /* 0x000000063f047899 */ /* 0x000fe40008011404 */
[----:B------:R-:W-:Y:S02]  /*1600*/  UIADD3 UR5, UR40, -UR5, URZ ;  /* 0x8000000528057290 */ /* 0x000fe4000fffe03f */
[----:B------:R-:W-:-:S04]  /*1610*/  UISETP.LT.AND UP0, UPT, UR20, UR4, UPT ;  /* 0x000000041400728c */ /* 0x000fc8000bf01270 */
[----:B------:R-:W-:Y:S01]  /*1620*/  USEL UR20, UR20, UR4, UP0 ;  /* 0x0000000414147287 */ /* 0x000fe20008000000 */
[----:B------:R-:W-:Y:S01]  /*1630*/  MOV R0, UR5 ;  /* 0x0000000500007c02 */ /* 0x000fe20008000f00 */
[----:B------:R-:W-:Y:S10]  /*1640*/  @!P1 BRA `(.L_x_4354) ;  /* 0x0000000000409947 */ /* 0x000ff40003800000 */
        /* <DEDUP_REMOVED lines=10> */
.L_x_4355:
[----:B------:R-:W-:-:S11]  /*16f0*/  UISETP.NE.AND UP0, UPT, UR8, 0x1, UPT ;  /* 0x000000010800788c */ /* 0x000fd6000bf05270 */
[----:B------:R-:W-:Y:S02]  /*1700*/  @UP0 ULDC.64 UR6, c[0x0][0x9e8] ;  /* 0x00027a0000060ab9 */ /* 0x000fe40000000a00 */
[----:B------:R-:W-:-:S04]  /*1710*/  UIMAD.WIDE.U32 UR4, UR40, UR6, URZ ;  /* 0x00000006280472a5 */ /* 0x000fc8000f8e003f */
[----:B------:R-:W-:-:S12]  /*1720*/  @UP0 USHF.R.U32.HI UR40, URZ, UR7, UR5 ;  /* 0x000000073f280299 */ /* 0x000fd80008011605 */
.L_x_4356:
[----:B------:R-:W-:-:S06]  /*1730*/  UIMAD UR40, UR40, UR8, URZ ;  /* 0x00000008282872a4 */ /* 0x000fcc000f8e023f */
[----:B------:R-:W-:-:S07]  /*1740*/  VIMNMX R0, R0, UR40, !PT ;  /* 0x0000002800007c48 */ /* 0x000fce000ffe0100 */
.L_x_4354:
[----:B------:R-:W-:Y:S01]  /*1750*/  SHF.R.S32.HI R5, RZ, 0x1f, R0 ;  /* 0x0000001fff057819 */ /* 0x000fe20000011400 */
[----:B------:R-:W-:Y:S01]  /*1760*/  IMAD.MOV.U32 R3, RZ, RZ, RZ ;  /* 0x000000ffff037224 */ /* 0x000fe200078e00ff */
[----:B------:R-:W-:Y:S02]  /*1770*/  PLOP3.LUT P0, PT, PT, PT, PT, 0x80, 0x0 ;  /* 0x000000000000781c */ /* 0x000fe40003f0f070 */
[----:B------:R-:W-:Y:S02]  /*1780*/  CS2R R150, SRZ ;  /* 0x0000000000967805 */ /* 0x000fe4000001ff00 */
[----:B------:R-:W-:Y:S01]  /*1790*/  LEA.HI R5, R5, R0, RZ, 0x6 ;  /* 0x0000000005057211 */ /* 0x000fe200078f30ff */
[----:B------:R-:W-:Y:S01]  /*17a0*/  IMAD.MOV.U32 R0, RZ, RZ, RZ ;  /* 0x000000ffff007224 */ /* 0x000fe200078e00ff */
[----:B------:R-:W-:Y:S02]  /*17b0*/  CS2R R148, SRZ ;  /* 0x0000000000947805 */ /* 0x000fe4000001ff00 */
[----:B------:R-:W-:-:S02]  /*17c0*/  CS2R R146, SRZ ;  /* 0x0000000000927805 */ /* 0x000fc4000001ff00 */
[----:B------:R-:W-:Y:S02]  /*17d0*/  SHF.R.S32.HI R4, RZ, 0x6, R5 ;  /* 0x00000006ff047819 */ /* 0x000fe40000011405 */
[----:B------:R-:W-:Y:S02]  /*17e0*/  CS2R R144, SRZ ;  /* 0x0000000000907805 */ /* 0x000fe4000001ff00 */
[----:B------:R-:W-:Y:S02]  /*17f0*/  CS2R R142, SRZ ;  /* 0x00000000008e7805 */ /* 0x000fe4000001ff00 */
[----:B------:R-:W-:Y:S02]  /*1800*/  CS2R R140, SRZ ;  /* 0x00000000008c7805 */ /* 0x000fe4000001ff00 */
[----:B------:R-:W-:Y:S02]  /*1810*/  VIMNMX R4, RZ, R4, !PT ;  /* 0x00000004ff047248 */ /* 0x000fe40007fe0100 */
[----:B------:R-:W-:-:S02]  /*1820*/  CS2R R138, SRZ ;  /* 0x00000000008a7805 */ /* 0x000fc4000001ff00 */
[----:B------:R-:W-:Y:S01]  /*1830*/  CS2R R136, SRZ ;  /* 0x0000000000887805 */ /* 0x000fe2000001ff00 */
[----:B------:R-:W-:Y:S01]  /*1840*/  IMAD.MOV.U32 R172, RZ, RZ, RZ ;  /* 0x000000ffffac7224 */ /* 0x000fe200078e00ff */
[----:B------:R-:W-:Y:S02]  /*1850*/  ISETP.LT.AND P1, PT, R4, UR20, PT ;  /* 0x0000001404007c0c */ /* 0x000fe4000bf21270 */
        /* <DEDUP_REMOVED lines=56> */
[----:B------:R-:W-:Y:S06]  /*1be0*/  @!P1 BRA `(.L_x_4357) ;  /* 0x000000bc00b89947 */ /* 0x000fec0003800000 */
        /* <DEDUP_REMOVED lines=14> */
.L_x_4358:
[----:B------:R-:W-:Y:S01]  /*1cd0*/  ULEA UR22, UR37, UR38, 0x3 ;  /* 0x0000002625167291 */ /* 0x000fe2000f8e183f */
[----:B------:R-:W-:-:S08]  /*1ce0*/  SHF.L.U32 R0, R2, 0x1f, RZ ;  /* 0x0000001f02007819 */ /* 0x000fd000000006ff */
[----:B------:R-:W0:Y:S02]  /*1cf0*/  SYNCS.PHASECHK.TRANS64.TRYWAIT P1, [UR22+0x28c50], R0 ;  /* 0x028c5000ff0075a7 */ /* 0x000e240008020156 */
[----:B0-----:R-:W-:Y:S05]  /*1d00*/  @!P1 BRA `(.L_x_4359) ;  /* 0x0000013800b89947 */ /* 0x001fea0003800000 */
.L_x_4548:
        /* <DEDUP_REMOVED lines=24> */
[----:B------:R-:W-:-:S06]  /*1e90*/  UIADD3 UR20, UR20, -0x2, URZ ;  /* 0xfffffffe14147890 */ /* 0x000fcc000fffe03f */
[----:B------:R-:W-:Y:S02]  /*1ea0*/  ISETP.LE.AND P1, PT, R4, UR20, PT ;  /* 0x0000001404007c0c */ /* 0x000fe4000bf23270 */
[----:B0-----:R-:W-:-:S04]  /*1eb0*/  LOP3.LUT R3, R3, 0x7f, RZ, 0xc0, !PT ;  /* 0x0000007f03037812 */ /* 0x001fc800078ec0ff */
        /* <DEDUP_REMOVED lines=18> */
[----:B0-----:R-:W-:-:S07]  /*1fe0*/  IMAD.U32 R0, RZ, RZ, UR20 ;  /* 0x00000014ff007e24 */ /* 0x001fce000f8e00ff */
.L_x_4365:
[----:B------:R-:W-:Y:S01]  /*1ff0*/  BAR.SYNC.DEFER_BLOCKING 0xe, 0x100 ;  /* 0x0384000000007b1d */ /* 0x000fe20000010000 */
[----:B------:R-:W-:Y:S01]  /*2000*/  IMAD.U32 R6, RZ, RZ, UR37 ;  /* 0x00000025ff067e24 */ /* 0x000fe2000f8e00ff */
[----:B------:R-:W-:Y:S01]  /*2010*/  UIADD3 UR37, UR37, 0x1, URZ ;  /* 0x0000000125257890 */ /* 0x000fe2000fffe03f */
[C---:B------:R-:W-:Y:S01]  /*2020*/  ISETP.GT.AND P3, PT, R0.reuse, R4, PT ;  /* 0x000000040000720c */ /* 0x040fe20003f64270 */
[----:B------:R-:W-:Y:S02]  /*2030*/  VIADD R0, R0, 0xffffffff ;  /* 0xffffffff00007836 */ /* 0x000fe40000000000 */
[----:B-1----:R-:W-:Y:S01]  /*2040*/  IMAD R3, R6, 0x40, R17 ;  /* 0x0000004006037824 */ /* 0x002fe200078e0211 */
[----:B------:R-:W-:-:S04]  /*2050*/  UISETP.NE.AND UP0, UPT, UR37, 0x2, UPT ;  /* 0x000000022500788c */ /* 0x000fc8000bf05270 */
        /* <DEDUP_REMOVED lines=136> */
.L_x_4361:
[----:B------:R-:W-:Y:S01]  /*28e0*/  ULEA UR20, UR37, UR38, 0x3 ;  /* 0x0000002625147291 */ /* 0x000fe2000f8e183f */
[----:B------:R-:W-:-:S08]  /*28f0*/  SHF.L.U32 R3, R2, 0x1f, RZ ;  /* 0x0000001f02037819 */ /* 0x000fd000000006ff */
[----:B------:R0:W1:Y:S01]  /*2900*/  SYNCS.PHASECHK.TRANS64.TRYWAIT P1, [UR20+0x28c50], R3 ;  /* 0x028c5003ff0075a7 */ /* 0x0000620008020154 */
[----:B------:R-:W-:Y:S05]  /*2910*/  @!P0 BRA `(.L_x_4362) ;  /* 0x0000000000048947 */ /* 0x000fea0003800000 */
[----:B------:R-:W-:Y:S01]  /*2920*/  BPT.TRAP 0x1 ;  /* 0x000000040000795c */ /* 0x000fe20000300000 */
.L_x_4362:
[----:B-1----:R-:W-:Y:S05]  /*2930*/  @P1 BRA `(.L_x_4363) ;  /* 0x0000000000081947 */ /* 0x002fea0003800000 */
[----:B------:R-:W1:Y:S02]  /*2940*/  SYNCS.PHASECHK.TRANS64.TRYWAIT P1, [UR20+0x28c50], R3 ;  /* 0x028c5003ff0075a7 */ /* 0x000e640008020154 */
[----:B-1----:R-:W-:Y:S05]  /*2950*/  @!P1 BRA `(.L_x_4364) ;  /* 0x0000012c00bc9947 */ /* 0x002fea0003800000 */
.L_x_4363:
[----:B------:R-:W-:Y:S01]  /*2960*/  ULEA UR18, UR37, UR21, 0xc ;  /* 0x0000001525127291 */ /* 0x000fe2000f8e603f */
[----:B------:R-:W-:Y:S01]  /*2970*/  WARPGROUP.ARRIVE ;  /* 0x00000000000079c5 */ /* 0x000fe20000000000 */
[----:B------:R-:W-:Y:S01]  /*2980*/  UMOV UR19, 0x40000040 ;  /* 0x4000004000137882 */ /* 0x000fe20000000000 */
[----:B------:R-:W-:Y:S01]  /*2990*/  UMOV UR7, 0x40000040 ;  /* 0x4000004000077882 */ /* 0x000fe20000000000 */
[----:B------:R-:W-:Y:S01]  /*29a0*/  UIADD3 UR6, UR18, 0x80, URZ ;  /* 0x0000008012067890 */ /* 0x000fe2000fffe03f */
[----:B01----:R-:W-:Y:S01]  /*29b0*/  IMAD.U32 R3, RZ, RZ, UR20 ;  /* 0x00000014ff037e24 */ /* 0x003fe2000f8e00ff */
        /* <DEDUP_REMOVED lines=23> */
.L_x_4360:
[----:B------:R-:W-:Y:S01]  /*2b30*/  BAR.SYNC.DEFER_BLOCKING 0xe, 0x100 ;  /* 0x0384000000007b1d */ /* 0x000fe20000010000 */
[----:B0-----:R-:W-:Y:S01]  /*2b40*/  IMAD.U32 R0, RZ, RZ, UR37 ;  /* 0x00000025ff007e24 */ /* 0x001fe2000f8e00ff */
[----:B------:R-:W-:Y:S01]  /*2b50*/  UIADD3 UR37, UR37, 0x1, URZ ;  /* 0x0000000125257890 */ /* 0x000fe2000fffe03f */
[----:B------:R-:W-:Y:S02]  /*2b60*/  PLOP3.LUT P0, PT, PT, PT, PT, 0x8, 0x0 ;  /* 0x000000000000781c */ /* 0x000fe40003f0e170 */
[----:B------:R-:W-:Y:S01]  /*2b70*/  IMAD R0, R0, 0x40, R17 ;  /* 0x0000004000007824 */ /* 0x000fe200078e0211 */
[----:B------:R-:W-:-:S04]  /*2b80*/  UISETP.NE.AND UP0, UPT, UR37, 0x2, UPT ;  /* 0x000000022500788c */ /* 0x000fc8000bf05270 */
[----:B------:R-:W-:Y:S01]  /*2b90*/  LEA R4, R0, UR38, 0x2 ;  /* 0x0000002600047c11 */ /* 0x000fe2000f8e10ff */
[----:B------:R-:W-:Y:S02]  /*2ba0*/  USEL UR4, URZ, 0x1, UP0 ;  /* 0x000000013f047887 */ /* 0x000fe40008000000 */
[----:B------:R-:W-:-:S04]  /*2bb0*/  USEL UR37, UR37, URZ, UP0 ;  /* 0x0000003f25257287 */ /* 0x000fc80008000000 */
[----:B------:R-:W-:Y:S01]  /*2bc0*/  LOP3.LUT R2, R2, UR4, RZ, 0x3c, !PT ;  /* 0x0000000402027c12 */ /* 0x000fe2000f8e3cff */
        /* <DEDUP_REMOVED lines=130> */
[----:B------:R-:W-:-:S02]  /*33f0*/  IMAD.MOV.U32 R3, RZ, RZ, RZ ;  /* 0x000000ffff037224 */ /* 0x000fc400078e00ff */
[----:B------:R-:W-:Y:S01]  /*3400*/  IMAD.MOV.U32 R0, RZ, RZ, RZ ;  /* 0x000000ffff007224 */ /* 0x000fe200078e00ff */
[----:B------:R-:W-:Y:S06]  /*3410*/  BAR.ARV 0xf, 0x100 ;  /* 0x03c4000000007b1d */ /* 0x000fec0000002000 */
[----:B------:R-:W-:Y:S05]  /*3420*/  BRA `(.L_x_4357) ;  /* 0x000000a400a87947 */ /* 0x000fea0003800000 */
.L_x_4350:
        /* <DEDUP_REMOVED lines=14> */
.L_x_4367:
[----:B------:R-:W-:-:S11]  /*3510*/  UISETP.NE.AND UP0, UPT, UR8, 0x1, UPT ;  /* 0x000000010800788c */ /* 0x000fd6000bf05270 */
[----:B------:R-:W-:Y:S02]  /*3520*/  @UP0 ULDC.64 UR10, c[0x0][0x9e8] ;  /* 0x00027a00000a0ab9 */ /* 0x000fe40000000a00 */
[----:B------:R-:W-:-:S04]  /*3530*/  UIMAD.WIDE.U32 UR4, UR7, UR10, URZ ;  /* 0x0000000a070472a5 */ /* 0x000fc8000f8e003f */
[----:B------:R-:W-:-:S12]  /*3540*/  @UP0 USHF.R.U32.HI UR7, URZ, UR11, UR5 ;  /* 0x0000000b3f070299 */ /* 0x000fd80008011605 */
.L_x_4368:
[----:B------:R-:W-:-:S04]  /*3550*/  UIMAD UR7, UR7, UR8, UR8 ;  /* 0x00000008070772a4 */ /* 0x000fc8000f8e0208 */
[----:B------:R-:W-:-:S04]  /*3560*/  UISETP.LT.AND UP0, UPT, UR6, UR7, UPT ;  /* 0x000000070600728c */ /* 0x000fc8000bf01270 */
[----:B------:R-:W-:-:S12]  /*3570*/  USEL UR6, UR6, UR7, UP0 ;  /* 0x0000000706067287 */ /* 0x000fd80008000000 */
.L_x_4366:
[----:B------:R-:W-:Y:S02]  /*3580*/  UIADD3 UR6, UR6, 0x3f, URZ ;  /* 0x0000003f06067890 */ /* 0x000fe4000fffe03f */
[----:B------:R-:W-:Y:S02]  /*3590*/  ULEA UR5, UR47, -UR40, 0x6 ;  /* 0x800000282f057291 */ /* 0x000fe4000f8e303f */
[----:B------:R-:W-:-:S04]  /*35a0*/  USHF.R.S32.HI UR4, URZ, 0x1f, UR6 ;  /* 0x0000001f3f047899 */ /* 0x000fc80008011406 */
[----:B------:R-:W-:Y:S02]  /*35b0*/  ULEA.HI UR4, UR4, UR6, URZ, 0x6 ;  /* 0x0000000604047291 */ /* 0x000fe4000f8f303f */
[----:B------:R-:W-:Y:S02]  /*35c0*/  UIADD3 UR6, UR44, UR5, URZ ;  /* 0x000000052c067290 */ /* 0x000fe4000fffe03f */
[----:B------:R-:W-:Y:S01]  /*35d0*/  USHF.R.S32.HI UR4, URZ, 0x6, UR4 ;  /* 0x000000063f047899 */ /* 0x000fe20008011404 */
[----:B------:R-:W-:Y:S02]  /*35e0*/  ULDC UR5, c[0x0][0x9dc] ;  /* 0x0002770000057ab9 */ /* 0x000fe40000000800 */
[----:B------:R-:W-:Y:S02]  /*35f0*/  UIADD3 UR5, UR6, -UR5, URZ ;  /* 0x8000000506057290 */ /* 0x000fe4000fffe03f */
[----:B------:R-:W-:-:S04]  /*3600*/  UISETP.LT.AND UP0, UPT, UR20, UR4, UPT ;  /* 0x000000041400728c */ /* 0x000fc8000bf01270 */
[----:B------:R-:W-:Y:S01]  /*3610*/  USEL UR50, UR20, UR4, UP0 ;  /* 0x0000000414327287 */ /* 0x000fe20008000000 */
[----:B------:R-:W-:Y:S01]  /*3620*/  IMAD.U32 R0, RZ, RZ, UR5 ;  /* 0x00000005ff007e24 */ /* 0x000fe2000f8e00ff */
        /* <DEDUP_REMOVED lines=11> */
.L_x_4370:
[----:B------:R-:W-:-:S11]  /*36e0*/  UISETP.NE.AND UP0, UPT, UR8, 0x1, UPT ;  /* 0x000000010800788c */ /* 0x000fd6000bf05270 */
[----:B------:R-:W-:Y:S02]  /*36f0*/  @UP0 ULDC.64 UR10, c[0x0][0x9e8] ;  /* 0x00027a00000a0ab9 */ /* 0x000fe40000000a00 */
[----:B------:R-:W-:-:S04]  /*3700*/  UIMAD.WIDE.U32 UR4, UR6, UR10, URZ ;  /* 0x0000000a060472a5 */ /* 0x000fc8000f8e003f */
[----:B------:R-:W-:-:S12]  /*3710*/  @UP0 USHF.R.U32.HI UR6, URZ, UR11, UR5 ;  /* 0x0000000b3f060299 */ /* 0x000fd80008011605 */
.L_x_4371:
[----:B------:R-:W-:-:S06]  /*3720*/  UIMAD UR6, UR6, UR8, URZ ;  /* 0x00000008060672a4 */ /* 0x000fcc000f8e023f */
[----:B------:R-:W-:-:S07]  /*3730*/  VIMNMX R0, R0, UR6, !PT ;  /* 0x0000000600007c48 */ /* 0x000fce000ffe0100 */
.L_x_4369:
[----:B------:R-:W-:Y:S02]  /*3740*/  SHF.R.S32.HI R5, RZ, 0x1f, R0 ;  /* 0x0000001fff057819 */ /* 0x000fe40000011400 */
[----:B------:R-:W-:Y:S02]  /*3750*/  CS2R R150, SRZ ;  /* 0x0000000000967805 */ /* 0x000fe4000001ff00 */
[----:B------:R-:W-:Y:S02]  /*3760*/  PLOP3.LUT P0, PT, PT, PT, PT, 0x80, 0x0 ;  /* 0x000000000000781c */ /* 0x000fe40003f0f070 */
[----:B------:R-:W-:Y:S02]  /*3770*/  CS2R R148, SRZ ;  /* 0x0000000000947805 */ /* 0x000fe4000001ff00 */
[----:B------:R-:W-:Y:S01]  /*3780*/  LEA.HI R5, R5, R0, RZ, 0x6 ;  /* 0x0000000005057211 */ /* 0x000fe200078f30ff */
[----:B------:R-:W-:Y:S01]  /*3790*/  IMAD.MOV.U32 R0, RZ, RZ, RZ ;  /* 0x000000ffff007224 */ /* 0x000fe200078e00ff */
        /* <DEDUP_REMOVED lines=8> */
[----:B------:R-:W-:Y:S01]  /*3820*/  CS2R R136, SRZ ;  /* 0x0000000000887805 */ /* 0x000fe2000001ff00 */
[----:B------:R-:W-:Y:S01]  /*3830*/  IMAD.MOV.U32 R172, RZ, RZ, RZ ;  /* 0x000000ffffac7224 */ /* 0x000fe200078e00ff */
[----:B------:R-:W-:Y:S02]  /*3840*/  ISETP.LT.AND P1, PT, R186, UR50, PT ;  /* 0x00000032ba007c0c */ /* 0x000fe4000bf21270 */
        /* <DEDUP_REMOVED lines=54> */
[----:B------:R-:W-:Y:S01]  /*3bb0*/  IMAD.MOV.U32 R8, RZ, RZ, RZ ;  /* 0x000000ffff087224 */ /* 0x000fe200078e00ff */
[----:B------:R-:W-:Y:S01]  /*3bc0*/  CS2R R26, SRZ ;  /* 0x00000000001a7805 */ /* 0x000fe2000001ff00 */
[----:B------:R-:W-:Y:S06]  /*3bd0*/  @!P1 BRA `(.L_x_4357) ;  /* 0x0000009c00bc9947 */ /* 0x000fec0003800000 */
        /* <DEDUP_REMOVED lines=27> */
[----:B0-----:R-:W-:-:S07]  /*3d90*/  IMAD.MOV.U32 R12, RZ, RZ, 0x1 ;  /* 0x00000001ff0c7424 */ /* 0x001fce00078e00ff */
[----:B------:R-:W-:-:S07]  /*3da0*/  LEPC R20, `(.L_x_4372) ;  /* 0x000000001014794e */ /* 0x000fce0000000000 */
[----:B-1----:R-:W-:Y:S05]  /*3db0*/  CALL.ABS.NOINC R14 ;  /* 0x000000000e007343 */ /* 0x002fea0003c00000 */
.L_x_4372:
[----:B------:R-:W-:Y:S01]  /*3dc0*/  LEA.HI R0, R187, R187, RZ, 0x1 ;  /* 0x000000bbbb007211 */ /* 0x000fe200078f08ff */
[----:B------:R-:W-:-:S03]  /*3dd0*/  IMAD.U32 R3, RZ, RZ, UR39 ;  /* 0x00000027ff037e24 */ /* 0x000fc6000f8e00ff */
[----:B------:R-:W-:Y:S02]  /*3de0*/  LOP3.LUT R0, R0, 0xfffffffe, RZ, 0xc0, !PT ;  /* 0xfffffffe00007812 */ /* 0x000fe400078ec0ff */
[----:B------:R-:W-:-:S03]  /*3df0*/  ISETP.NE.AND P4, PT, R3, 0x3, PT ;  /* 0x000000030300780c */ /* 0x000fc60003f85270 */
[----:B------:R-:W-:-:S05]  /*3e00*/  IMAD.IADD R0, R187, 0x1, -R0 ;  /* 0x00000001bb007824 */ /* 0x000fca00078e0a00 */
[----:B------:R-:W-:-:S04]  /*3e10*/  SHF.L.U32 R0, R0, 0x1f, RZ ;  /* 0x0000001f00007819 */ /* 0x000fc800000006ff */
[----:B------:R-:W0:Y:S02]  /*3e20*/  SYNCS.PHASECHK.TRANS64.TRYWAIT P0, [UR38+0x28c00], R0 ;  /* 0x028c0000ff0075a7 */ /* 0x000e240008000166 */
[----:B0-----:R-:W-:Y:S05]  /*3e30*/  @!P0 BRA `(.L_x_4373) ;  /* 0x00000118009c8947 */ /* 0x001fea0003800000 */
.L_x_4549:
[----:B------:R-:W-:Y:S05]  /*3e40*/  @!P4 BRA `(.L_x_4374) ;  /* 0x000000000004c947 */ /* 0x000fea0003800000 */
[----:B------:R-:W-:Y:S01]  /*3e50*/  BPT.TRAP 0x1 ;  /* 0x000000040000795c */ /* 0x000fe20000300000 */
.L_x_4374:
[----:B------:R-:W-:Y:S01]  /*3e60*/  IMAD.U32 R8, RZ, RZ, UR37 ;  /* 0x00000025ff087e24 */ /* 0x000fe2000f8e00ff */
[----:B------:R-:W-:-:S04]  /*3e70*/  SHF.L.U32 R9, R2, 0x1f, RZ ;  /* 0x0000001f02097819 */ /* 0x000fc800000006ff */
[----:B------:R-:W-:-:S04]  /*3e80*/  LEA R8, R8, UR38, 0x3 ;  /* 0x0000002608087c11 */ /* 0x000fc8000f8e18ff */
[----:B------:R1:W2:Y:S01]  /*3e90*/  SYNCS.PHASECHK.TRANS64.TRYWAIT P0, [R8+URZ+0x28c30], R9 ;  /* 0x028c3009080075a7 */ /* 0x0002a2000800017f */
[----:B------:R-:W-:Y:S05]  /*3ea0*/  @!P4 BRA `(.L_x_4375) ;  /* 0x000000000004c947 */ /* 0x000fea0003800000 */
[----:B------:R-:W-:Y:S01]  /*3eb0*/  BPT.TRAP 0x1 ;  /* 0x000000040000795c */ /* 0x000fe20000300000 */
.L_x_4375:
[----:B--2---:R-:W-:Y:S05]  /*3ec0*/  @P0 BRA `(.L_x_4376) ;  /* 0x0000000000080947 */ /* 0x004fea0003800000 */
[----:B------:R-:W2:Y:S02]  /*3ed0*/  SYNCS.PHASECHK.TRANS64.TRYWAIT P0, [R8+URZ+0x28c30], R9 ;  /* 0x028c3009080075a7 */ /* 0x000ea4000800017f */
[----:B--2---:R-:W-:Y:S05]  /*3ee0*/  @!P0 BRA `(.L_x_4377) ;  /* 0x0000011800888947 */ /* 0x004fea0003800000 */
.L_x_4376:
[----:B0-----:R-:W0:Y:S01]  /*3ef0*/  S2R R3, SR_TID.X ;  /* 0x0000000000037919 */ /* 0x001e220000002100 */
[----:B------:R-:W-:-:S04]  /*3f00*/  UIADD3 UR4, UR38, 0x22400, URZ ;  /* 0x0002240026047890 */ /* 0x000fc8000fffe03f */
[----:B------:R-:W-:-:S04]  /*3f10*/  USHF.R.U32.HI UR4, URZ, 0x4, UR4 ;  /* 0x000000043f047899 */ /* 0x000fc80008011604 */
[----:B------:R-:W-:-:S06]  /*3f20*/  ULOP3.LUT UR4, UR4, 0x3fff, URZ, 0xc0, !UPT ;  /* 0x00003fff04047892 */ /* 0x000fcc000f8ec03f */
[----:B------:R-:W-:Y:S01]  /*3f30*/  IMAD.U32 R0, RZ, RZ, UR4 ;  /* 0x00000004ff007e24 */ /* 0x000fe2000f8e00ff */
[----:B------:R-:W-:Y:S05]  /*3f40*/  WARPSYNC.ALL ;  /* 0x0000000000007948 */ /* 0x000fea0003800000 */
[----:B------:R-:W-:Y:S02]  /*3f50*/  LOP3.LUT R0, R0, 0x10000, RZ, 0xfc, !PT ;  /* 0x0001000000007812 */ /* 0x000fe400078efcff */
[----:B0-----:R-:W-:-:S04]  /*3f60*/  LOP3.LUT R3, R3, 0x7f, RZ, 0xc0, !PT ;  /* 0x0000007f03037812 */ /* 0x001fc800078ec0ff */
[----:B------:R-:W-:Y:S02]  /*3f70*/  ISETP.NE.AND P5, PT, R3, RZ, PT ;  /* 0x000000ff0300720c */ /* 0x000fe40003fa5270 */
[----:B------:R-:W-:Y:S01]  /*3f80*/  R2UR UR18, R0 ;  /* 0x00000000001272ca */ /* 0x000fe200000e0000 */
[----:B------:R-:W-:Y:S01]  /*3f90*/  UIADD3 UR4, UR38, 0x20400, URZ ;  /* 0x0002040026047890 */ /* 0x000fe2000fffe03f */
[----:B------:R-:W-:Y:S01]  /*3fa0*/  WARPGROUP.ARRIVE ;  /* 0x00000000000079c5 */ /* 0x000fe20000000000 */
[----:B------:R-:W-:Y:S01]  /*3fb0*/  UMOV UR19, 0x40000040 ;  /* 0x4000004000137882 */ /* 0x000fe20000000000 */
[----:B------:R-:W-:Y:S01]  /*3fc0*/  UMOV UR17, 0x40000040 ;  /* 0x4000004000117882 */ /* 0x000fe20000000000 */
[----:B------:R-:W-:Y:S01]  /*3fd0*/  USHF.R.U32.HI UR4, URZ, 0x4, UR4 ;  /* 0x000000043f047899 */ /* 0x000fe20008011604 */
[----:B------:R-:W0:Y:S01]  /*3fe0*/  LDC.64 R10, c[0x0][0x9e0] ;  /* 0x00027800ff0a7b82 */ /* 0x000e220000000a00 */
[----:B------:R-:W-:Y:S01]  /*3ff0*/  UMOV UR7, 0x40000040 ;  /* 0x4000004000077882 */ /* 0x000fe20000000000 */
[----:B------:R-:W-:Y:S01]  /*4000*/  UMOV UR5, 0x40000040 ;  /* 0x4000004000057882 */ /* 0x000fe20000000000 */
[----:B------:R-:W-:-:S02]  /*4010*/  ULOP3.LUT UR4, UR4, 0x3fff, URZ, 0xc0, !UPT ;  /* 0x00003fff04047892 */ /* 0x000fc4000f8ec03f */
[----:B------:R-:W-:Y:S01]  /*4020*/  @!P5 VIADD R3, R8, 0x28c40 ;  /* 0x00028c400803d836 */ /* 0x000fe20000000000 */
[----:B------:R-:W-:Y:S01]  /*4030*/  UMOV UR11, 0x40000040 ;  /* 0x40000040000b7882 */ /* 0x000fe20000000000 */
[----:B------:R-:W-:Y:S01]  /*4040*/  UMOV UR9, 0x40000040 ;  /* 0x4000004000097882 */ /* 0x000fe20000000000 */
[----:B------:R-:W-:Y:S01]  /*4050*/  ULEA UR18, UR37, UR18, 0x9 ;  /* 0x0000001225127291 */ /* 0x000fe2000f8e483f */
[----:B------:R-:W-:Y:S01]  /*4060*/  MOV R4, UR47 ;  /* 0x0000002f00047c02 */ /* 0x000fe20008000f00 */
[----:B------:R-:W-:Y:S01]  /*4070*/  ULOP3.LUT UR16, UR4, 0x10000, URZ, 0xfc, !UPT ;  /* 0x0001000004107892 */ /* 0x000fe2000f8efc3f */
[----:B------:R-:W-:Y:S01]  /*4080*/  @!P5 PRMT R3, RZ, 0x654, R3 ;  /* 0x00000654ff03d816 */ /* 0x000fe20000000003 */
[----:B------:R-:W-:Y:S02]  /*4090*/  UIADD3 UR6, UR18, 0x2, URZ ;  /* 0x0000000212067890 */ /* 0x000fe4000fffe03f */
[----:B------:R-:W-:Y:S02]  /*40a0*/  UIADD3 UR4, UR16, 0x2, URZ ;  /* 0x0000000210047890 */ /* 0x000fe4000fffe03f */
[----:B------:R-:W-:-:S02]  /*40b0*/  UIADD3 UR10, UR18, 0x4, URZ ;  /* 0x00000004120a7890 */ /* 0x000fc4000fffe03f */
[----:B------:R-:W-:Y:S02]  /*40c0*/  UIADD3 UR8, UR16, 0x4, URZ ;  /* 0x0000000410087890 */ /* 0x000fe4000fffe03f */
[----:B------:R-:W-:Y:S01]  /*40d0*/  HGMMA.64x64x16.F32 R24, gdesc[UR16], RZ, !UPT, gsb0 ;  /* 0x00e00000101879f0 */ /* 0x000fe2000c0008ff */
[----:B------:R-:W-:Y:S02]  /*40e0*/  UIADD3 UR14, UR18, 0x6, URZ ;  /* 0x00000006120e7890 */ /* 0x000fe4000fffe03f */
[----:B------:R-:W-:Y:S01]  /*40f0*/  UIADD3 UR12, UR16, 0x6, URZ ;  /* 0x00000006100c7890 */ /* 0x000fe2000fffe03f */
[----:B------:R-:W-:Y:S01]  /*4100*/  UMOV UR15, 0x40000040 ;  /* 0x40000040000f7882 */ /* 0x000fe20000000000 */
[----:B------:R-:W-:Y:S01]  /*4110*/  UMOV UR13, 0x40000040 ;  /* 0x40000040000d7882 */ /* 0x000fe20000000000 */
[----:B0-----:R-:W-:Y:S01]  /*4120*/  ISETP.GE.AND P6, PT, R11, 0x1, PT ;  /* 0x000000010b00780c */ /* 0x001fe20003fc6270 */
[----:B------:R-:W-:Y:S02]  /*4130*/  WARPGROUP.DEPBAR.LE gsb0, 0x0 ;  /* 0x00008000000079c5 */ /* 0x000fe40000010000 */
[----:B------:R-:W-:-:S06]  /*4140*/  WARPGROUP.ARRIVE ;  /* 0x00000000000079c5 */ /* 0x000fcc0000000000 */
[----:B------:R-:W-:Y:S01]  /*4150*/  HGMMA.64x64x16.F32 R24, gdesc[UR4], R24, gsb0 ;  /* 0x00e00000041879f0 */ /* 0x000fe20008000818 */
[----:B------:R-:W-:Y:S02]  /*4160*/  UMOV UR6, 0xffffffc0 ;  /* 0xffffffc000067882 */ /* 0x000fe40000000000 */
[----:B------:R-:W-:-:S04]  /*4170*/  UIMAD UR6, UR50, UR6, 0x41 ;  /* 0x00000041320674a4 */ /* 0x000fc8000f8e0206 */
[----:B------:R-:W-:Y:S02]  /*4180*/  UIADD3 UR7, -UR40, UR6, UR44 ;  /* 0x0000000628077290 */ /* 0x000fe4000fffe12c */
[----:B------:R-:W-:-:S04]  /*4190*/  UIADD3 UR6, UR6, -0x1, URZ ;  /* 0xffffffff06067890 */ /* 0x000fc8000fffe03f */
[----:B------:R-:W-:-:S05]  /*41a0*/  IADD3 R5, -R16, UR7, RZ ;  /* 0x0000000710057c10 */ /* 0x000fca000fffe1ff */
[----:B------:R-:W-:Y:S01]  /*41b0*/  IMAD.IADD R13, R5, 0x1, R10 ;  /* 0x00000001050d7824 */ /* 0x000fe200078e020a */
[----:B------:R-:W-:Y:S02]  /*41c0*/  WARPGROUP.DEPBAR.LE gsb0, 0x0 ;  /* 0x00008000000079c5 */ /* 0x000fe40000010000 */
[----:B------:R-:W-:-:S06]  /*41d0*/  WARPGROUP.ARRIVE ;  /* 0x00000000000079c5 */ /* 0x000fcc0000000000 */
[----:B------:R-:W-:Y:S01]  /*41e0*/  HGMMA.64x64x16.F32 R24, gdesc[UR8], R24, gsb0 ;  /* 0x00e00000081879f0 */ /* 0x000fe20008000818 */
[----:B------:R-:W-:Y:S02]  /*41f0*/  ULDC.64 UR10, c[0x0][0x9d8] ;  /* 0x00027600000a7ab9 */ /* 0x000fe40000000a00 */
[----:B------:R-:W-:Y:S01]  /*4200*/  ULOP3.LUT UR20, URZ, UR11, URZ, 0x33, !UPT ;  /* 0x0000000b3f147292 */ /* 0x000fe2000f8e333f */
[----:B------:R-:W-:Y:S02]  /*4210*/  WARPGROUP.DEPBAR.LE gsb0, 0x0 ;  /* 0x00008000000079c5 */ /* 0x000fe40000010000 */
[----:B------:R-:W-:-:S06]  /*4220*/  WARPGROUP.ARRIVE ;  /* 0x00000000000079c5 */ /* 0x000fcc0000000000 */
[----:B------:R-:W-:Y:S01]  /*4230*/  HGMMA.64x64x16.F32 R24, gdesc[UR12], R24, gsb0 ;  /* 0x00e000000c1879f0 */ /* 0x000fe20008000818 */
[----:B------:R-:W-:-:S06]  /*4240*/  ULEA UR14, UR50, 0xffffffc0, 0x6 ;  /* 0xffffffc0320e7891 */ /* 0x000fcc000f8e303f */
        /* <DEDUP_REMOVED lines=35> */
[----:B------:R3:W-:Y:S05]  /*4480*/  @!P5 SYNCS.ARRIVE.TRANS64.RED.A1T0 RZ, [R3+URZ], RZ ;  /* 0x000000ff03ffd9a7 */ /* 0x0007ea000810043f */
[----:B------:R-:W4:Y:S01]  /*4490*/  MUFU.TANH R24, R24 ;  /* 0x0000001800187308 */ /* 0x000f220000002400 */
[----:B---3--:R-:W-:-:S07]  /*44a0*/  IMAD R3, R4, 0x40, R17 ;  /* 0x0000004004037824 */ /* 0x008fce00078e0211 */
[----:B------:R-:W3:Y:S08]  /*44b0*/  MUFU.TANH R25, R25 ;  /* 0x0000001900197308 */ /* 0x000ef00000002400 */
        /* <DEDUP_REMOVED lines=28> */
[----:B------:R1:W0:Y:S01]  /*4680*/  MUFU.TANH R20, R34 ;  /* 0x0000002200147308 */ /* 0x0002220000002400 */
[----:B-----5:R-:W-:-:S04]  /*4690*/  IADD3 R30, -R16, UR44, -R7 ;  /* 0x0000002c101e7c10 */ /* 0x020fc8000fffe907 */
[----:B------:R-:W-:Y:S01]  /*46a0*/  VIADDMNMX R4, R3, R13, R30, PT ;  /* 0x0000000d03047246 */ /* 0x000fe2000380011e */
[----:B-1----:R-:W-:-:S04]  /*46b0*/  VIADD R34, R5, UR20 ;  /* 0x0000001405227c36 */ /* 0x002fc80008000000 */
[----:B------:R-:W-:Y:S01]  /*46c0*/  IMAD.IADD R5, R34, 0x1, R3 ;  /* 0x0000000122057824 */ /* 0x000fe200078e0203 */
[----:B---34-:R-:W-:Y:S06]  /*46d0*/  @!P6 BRA `(.L_x_4378) ;  /* 0x000000000054e947 */ /* 0x018fec0003800000 */
[----:B------:R-:W-:Y:S01]  /*46e0*/  MOV R6, UR40 ;  /* 0x0000002800067c02 */ /* 0x000fe20008000f00 */
[----:B------:R-:W-:Y:S03]  /*46f0*/  BSSY B0, `(.L_x_4379) ;  /* 0x000000f000007945 */ /* 0x000fe60003800000 */
[----:B------:R-:W-:-:S04]  /*4700*/  IADD3 R6, R3, UR44, -R6 ;  /* 0x0000002c03067c10 */ /* 0x000fc8000fffe806 */
        /* <DEDUP_REMOVED lines=9> */
.L_x_4380:
[----:B------:R-:W-:-:S13]  /*47a0*/  ISETP.NE.AND P0, PT, R11, 0x1, PT ;  /* 0x000000010b00780c */ /* 0x000fda0003f05270 */
[----:B------:R-:W1:Y:S02]  /*47b0*/  @P0 LDC.64 R56, c[0x0][0x9e8] ;  /* 0x00027a00ff380b82 */ /* 0x000e640000000a00 */
[----:B-1----:R-:W-:-:S05]  /*47c0*/  @P0 IMAD.HI.U32 R12, R6, R56, RZ ;  /* 0x00000038060c0227 */ /* 0x002fca00078e00ff */
[----:B------:R-:W-:-:S07]  /*47d0*/  @P0 SHF.R.U32.HI R6, RZ, R57, R12 ;  /* 0x00000039ff060219 */ /* 0x000fce000001160c */
.L_x_4381:
[----:B------:R-:W-:Y:S05]  /*47e0*/  BSYNC B0 ;  /* 0x0000000000007941 */ /* 0x000fea0003800000 */
.L_x_4379:
[----:B------:R-:W-:-:S04]  /*47f0*/  IMAD R7, R6, R11, -UR14 ;  /* 0x8000000e06077e24 */ /* 0x000fc8000f8e020b */
[----:B------:R-:W-:-:S05]  /*4800*/  IMAD.IADD R6, R7, 0x1, -R16 ;  /* 0x0000000107067824 */ /* 0x000fca00078e0a10 */
[----:B------:R-:W-:Y:S02]  /*4810*/  VIMNMX R5, R5, R6, !PT ;  /* 0x0000000605057248 */ /* 0x000fe40007fe0100 */
[----:B------:R-:W-:-:S07]  /*4820*/  VIADDMNMX R4, R6, R11, R4, PT ;  /* 0x0000000b06047246 */ /* 0x000fce0003800104 */
.L_x_4378:
[----:B------:R-:W-:Y:S02]  /*4830*/  UISETP.GE.AND UP4, UPT, UR6, 0x9, UPT ;  /* 0x000000090600788c */ /* 0x000fe4000bf86270 */
[----:B------:R-:W-:Y:S02]  /*4840*/  UISETP.GE.AND UP1, UPT, UR6, 0x1, UPT ;  /* 0x000000010600788c */ /* 0x000fe4000bf26270 */
[----:B------:R-:W-:Y:S02]  /*4850*/  UISETP.GE.AND UP0, UPT, UR6, 0x2, UPT ;  /* 0x000000020600788c */ /* 0x000fe4000bf06270 */
[----:B------:R-:W-:Y:S01]  /*4860*/  PLOP3.LUT P0, PT, PT, PT, UP4, 0x40, 0x0 ;  /* 0x000000000000781c */ /* 0x000fe20003f0e848 */
[----:B------:R-:W-:Y:S01]  /*4870*/  UISETP.GE.AND UP3, UPT, UR6, 0xa, UPT ;  /* 0x0000000a0600788c */ /* 0x000fe2000bf66270 */
[----:B------:R-:W-:Y:S01]  /*4880*/  PLOP3.LUT P2, PT, PT, PT, UP1, 0x40, 0x0 ;  /* 0x000000000000781c */ /* 0x000fe20003f4e818 */
[----:B------:R-:W-:Y:S01]  /*4890*/  UP2UR UR11, UPR, URZ, 0x1 ;  /* 0x000000013f0b7883 */ /* 0x000fe20008000000 */
[C---:B------:R-:W-:Y:S01]  /*48a0*/  ISETP.GT.AND P0, PT, R5.reuse, 0x8, P0 ;  /* 0x000000080500780c */ /* 0x040fe20000704270 */
[----:B------:R-:W-:Y:S01]  /*48b0*/  UISETP.GE.AND UP2, UPT, UR6, 0x11, UPT ;  /* 0x000000110600788c */ /* 0x000fe2000bf46270 */
[C---:B------:R-:W-:Y:S01]  /*48c0*/  ISETP.GT.AND P2, PT, R5.reuse, RZ, P2 ;  /* 0x000000ff0500720c */ /* 0x040fe20001744270 */
[----:B------:R-:W-:Y:S01]  /*48d0*/  UP2UR UR10, UPR, URZ, 0x2 ;  /* 0x000000023f0a7883 */ /* 0x000fe20008000000 */
[----:B------:R-:W-:Y:S01]  /*48e0*/  PLOP3.LUT P1, PT, PT, PT, UP0, 0x40, 0x0 ;  /* 0x000000000000781c */ /* 0x000fe20003f2e808 */
[----:B------:R-:W-:Y:S01]  /*48f0*/  UISETP.GE.AND UP0, UPT, UR6, 0x19, UPT ;  /* 0x000000190600788c */ /* 0x000fe2000bf06270 */
[----:B------:R-:W-:Y:S01]  /*4900*/  PLOP3.LUT P3, PT, PT, PT, UP3, 0x40, 0x0 ;  /* 0x000000000000781c */ /* 0x000fe20003f6e838 */
[----:B------:R-:W-:Y:S01]  /*4910*/  UISETP.GE.AND UP1, UPT, UR6, 0x12, UPT ;  /* 0x000000120600788c */ /* 0x000fe2000bf26270 */
[C---:B------:R-:W-:Y:S01]  /*4920*/  ISETP.LT.OR P0, PT, R4.reuse, 0x9, P0 ;  /* 0x000000090400780c */ /* 0x040fe20000701670 */
[----:B------:R-:W-:Y:S01]  /*4930*/  UP2UR UR22, UPR, URZ, 0x1 ;  /* 0x000000013f167883 */ /* 0x000fe20008000000 */
[----:B------:R-:W-:Y:S01]  /*4940*/  ISETP.LT.OR P2, PT, R4, 0x1, P2 ;  /* 0x000000010400780c */ /* 0x000fe20001741670 */
[----:B------:R-:W-:Y:S01]  /*4950*/  UP2UR UR19, UPR, URZ, 0x4 ;  /* 0x000000043f137883 */ /* 0x000fe20008000000 */
[C---:B------:R-:W-:Y:S01]  /*4960*/  ISETP.GT.AND P3, PT, R5.reuse, 0x9, P3 ;  /* 0x000000090500780c */ /* 0x040fe20001f64270 */
[----:B------:R-:W-:Y:S01]  /*4970*/  UP2UR UR21, UPR, URZ, 0x2 ;  /* 0x000000023f157883 */ /* 0x000fe20008000000 */
[C---:B------:R-:W-:Y:S01]  /*4980*/  ISETP.GT.AND P1, PT, R5.reuse, 0x1, P1 ;  /* 0x000000010500780c */ /* 0x040fe20000f24270 */
[----:B------:R-:W-:Y:S01]  /*4990*/  UP2UR UR7, UPR, URZ, 0x10 ;  /* 0x000000103f077883 */ /* 0x000fe20008000000 */
[----:B0-----:R-:W-:Y:S01]  /*49a0*/  FSEL R57, R28, -INF , !P0 ;  /* 0xff8000001c397808 */ /* 0x001fe20004000000 */
[----:B------:R-:W-:Y:S01]  /*49b0*/  UP2UR UR18, UPR, URZ, 0x8 ;  /* 0x000000083f127883 */ /* 0x000fe20008000000 */
[----:B------:R-:W-:Y:S01]  /*49c0*/  FSEL R35, R24, -INF , !P2 ;  /* 0xff80000018237808 */ /* 0x000fe20005000000 */
[----:B------:R-:W-:Y:S01]  /*49d0*/  UISETP.GE.AND UP3, UPT, UR6, 0x31, UPT ;  /* 0x000000310600788c */ /* 0x000fe2000bf66270 */
[----:B------:R-:W-:Y:S01]  /*49e0*/  PLOP3.LUT P0, PT, PT, PT, UP0, 0x40, 0x0 ;  /* 0x000000000000781c */ /* 0x000fe20003f0e808 */
[----:B------:R-:W-:Y:S01]  /*49f0*/  UISETP.GE.AND UP0, UPT, UR6, 0x1a, UPT ;  /* 0x0000001a0600788c */ /* 0x000fe2000bf06270 */
[----:B------:R-:W-:Y:S01]  /*4a00*/  PLOP3.LUT P2, PT, PT, PT, UP2, 0x40, 0x0 ;  /* 0x000000000000781c */ /* 0x000fe20003f4e828 */
[----:B------:R-:W-:Y:S01]  /*4a10*/  UISETP.GE.AND UP2, UPT, UR6, 0x2a, UPT ;  /* 0x0000002a0600788c */ /* 0x000fe2000bf46270 */
[C---:B------:R-:W-:Y:S01]  /*4a20*/  ISETP.LT.OR P3, PT, R4.reuse, 0xa, P3 ;  /* 0x0000000a0400780c */ /* 0x040fe20001f61670 */
[----:B------:R-:W-:Y:S01]  /*4a30*/  UP2UR UR23, UPR, URZ, 0x1 ;  /* 0x000000013f177883 */ /* 0x000fe20008000000 */
[----:B------:R-:W-:Y:S01]  /*4a40*/  ISETP.LT.OR P1, PT, R4, 0x2, P1 ;  /* 0x000000020400780c */ /* 0x000fe20000f21670 */
[----:B------:R-:W-:Y:S01]  /*4a50*/  UISETP.GE.AND UP4, UPT, UR6, 0x32, UPT ;  /* 0x000000320600788c */ /* 0x000fe2000bf86270 */
[----:B------:R-:W-:Y:S01]  /*4a60*/  ISETP.GT.AND P2, PT, R5, 0x10, P2 ;  /* 0x000000100500780c */ /* 0x000fe20001744270 */
[----:B------:R-:W-:Y:S01]  /*4a70*/  UISETP.GE.AND UP5, UPT, UR6, 0x39, UPT ;  /* 0x000000390600788c */ /* 0x000fe2000bfa6270 */
[----:B------:R-:W-:Y:S01]  /*4a80*/  FSEL R59, R29, -INF , !P3 ;  /* 0xff8000001d3b7808 */ /* 0x000fe20005800000 */
[----:B------:R-:W-:Y:S01]  /*4a90*/  UISETP.GE.AND UP6, UPT, UR6, 0x3a, UPT ;  /* 0x0000003a0600788c */ /* 0x000fe2000bfc6270 */
[----:B------:R-:W-:-:S02]  /*4aa0*/  FSEL R55, R25, -INF , !P1 ;  /* 0xff80000019377808 */ /* 0x000fc40004800000 */
[----:B------:R-:W-:Y:S01]  /*4ab0*/  PLOP3.LUT P3, PT, PT, PT, UP0, 0x40, 0x0 ;  /* 0x000000000000781c */ /* 0x000fe20003f6e808 */
[----:B------:R-:W-:Y:S01]  /*4ac0*/  UISETP.GE.AND UP0, UPT, UR6, 0x21, UPT ;  /* 0x000000210600788c */ /* 0x000fe2000bf06270 */
[----:B------:R-:W-:Y:S01]  /*4ad0*/  PLOP3.LUT P1, PT, PT, PT, UP1, 0x40, 0x0 ;  /* 0x000000000000781c */ /* 0x000fe20003f2e818 */
[----:B------:R-:W-:Y:S01]  /*4ae0*/  UISETP.GE.AND UP1, UPT, UR6, 0x29, UPT ;  /* 0x000000290600788c */ /* 0x000fe2000bf26270 */
[----:B------:R-:W-:Y:S01]  /*4af0*/  ISETP.LT.OR P2, PT, R4, 0x11, P2 ;  /* 0x000000110400780c */ /* 0x000fe20001741670 */
[----:B------:R-:W-:Y:S01]  /*4b00*/  UP2UR UR24, UPR, URZ, 0x1 ;  /* 0x000000013f187883 */ /* 0x000fe20008000000 */
[C---:B------:R-:W-:Y:S02]  /*4b10*/  ISETP.GT.AND P1, PT, R5.reuse, 0x11, P1 ;  /* 0x000000110500780c */ /* 0x040fe40000f24270 */
[C---:B------:R-:W-:Y:S02]  /*4b20*/  ISETP.GT.AND P0, PT, R5.reuse, 0x18, P0 ;  /* 0x000000180500780c */ /* 0x040fe40000704270 */
[----:B------:R-:W-:-:S02]  /*4b30*/  ISETP.GT.AND P3, PT, R5, 0x19, P3 ;  /* 0x000000190500780c */ /* 0x000fc40001f64270 */
[----:B------:R-:W-:Y:S02]  /*4b40*/  FSEL R61, R32, -INF , !P2 ;  /* 0xff800000203d7808 */ /* 0x000fe40005000000 */
[----:B------:R-:W-:Y:S01]  /*4b50*/  PLOP3.LUT P2, PT, PT, PT, UP0, 0x40, 0x0 ;  /* 0x000000000000781c */ /* 0x000fe20003f4e808 */
[----:B------:R-:W-:Y:S01]  /*4b60*/  UISETP.GE.AND UP0, UPT, UR6, 0x22, UPT ;  /* 0x000000220600788c */ /* 0x000fe2000bf06270 */
[C---:B------:R-:W-:Y:S02]  /*4b70*/  ISETP.LT.OR P1, PT, R4.reuse, 0x12, P1 ;  /* 0x000000120400780c */ /* 0x040fe40000f21670 */
[C---:B------:R-:W-:Y:S02]  /*4b80*/  ISETP.LT.OR P0, PT, R4.reuse, 0x19, P0 ;  /* 0x000000190400780c */ /* 0x040fe40000701670 */
[----:B------:R-:W-:Y:S02]  /*4b90*/  ISETP.LT.OR P3, PT, R4, 0x1a, P3 ;  /* 0x0000001a0400780c */ /* 0x000fe40001f61670 */
[----:B------:R-:W-:-:S02]  /*4ba0*/  FSEL R63, R33, -INF , !P1 ;  /* 0xff800000213f7808 */ /* 0x000fc40004800000 */
[----:B------:R-:W-:Y:S02]  /*4bb0*/  FSEL R65, R36, -INF , !P0 ;  /* 0xff80000024417808 */ /* 0x000fe40004000000 */
[----:B------:R-:W-:Y:S02]  /*4bc0*/  FSEL R67, R37, -INF , !P3 ;  /* 0xff80000025437808 */ /* 0x000fe40005800000 */
[----:B------:R-:W-:Y:S02]  /*4bd0*/  PLOP3.LUT P1, PT, PT, PT, UP0, 0x40, 0x0 ;  /* 0x000000000000781c */ /* 0x000fe40003f2e808 */
[----:B------:R-:W-:Y:S02]  /*4be0*/  PLOP3.LUT P0, PT, PT, PT, UP1, 0x40, 0x0 ;  /* 0x000000000000781c */ /* 0x000fe40003f0e818 */
[----:B------:R-:W-:Y:S02]  /*4bf0*/  PLOP3.LUT P3, PT, PT, PT, UP2, 0x40, 0x0 ;  /* 0x000000000000781c */ /* 0x000fe40003f6e828 */
[----:B------:R-:W-:-:S02]  /*4c00*/  ISETP.GT.AND P2, PT, R5, 0x20, P2 ;  /* 0x000000200500780c */ /* 0x000fc40001744270 */
[C---:B------:R-:W-:Y:S02]  /*4c10*/  ISETP.GT.AND P1, PT, R5.reuse, 0x21, P1 ;  /* 0x000000210500780c */ /* 0x040fe40000f24270 */
[C---:B------:R-:W-:Y:S02]  /*4c20*/  ISETP.GT.AND P0, PT, R5.reuse, 0x28, P0 ;  /* 0x000000280500780c */ /* 0x040fe40000704270 */
[----:B------:R-:W-:Y:S02]  /*4c30*/  ISETP.GT.AND P3, PT, R5, 0x29, P3 ;  /* 0x000000290500780c */ /* 0x000fe40001f64270 */
[C---:B------:R-:W-:Y:S02]  /*4c40*/  ISETP.LT.OR P2, PT, R4.reuse, 0x21, P2 ;  /* 0x000000210400780c */ /* 0x040fe40001741670 */
[C---:B------:R-:W-:Y:S02]  /*4c50*/  ISETP.LT.OR P1, PT, R4.reuse, 0x22, P1 ;  /* 0x000000220400780c */ /* 0x040fe40000f21670 */
[----:B------:R-:W-:-:S02]  /*4c60*/  ISETP.LT.OR P0, PT, R4, 0x29, P0 ;  /* 0x000000290400780c */ /* 0x000fc40000701670 */
[----:B------:R-:W-:Y:S02]  /*4c70*/  ISETP.LT.OR P3, PT, R4, 0x2a, P3 ;  /* 0x0000002a0400780c */ /* 0x000fe40001f61670 */
[----:B------:R-:W-:Y:S02]  /*4c80*/  FSEL R69, R40, -INF , !P2 ;  /* 0xff80000028457808 */ /* 0x000fe40005000000 */
[----:B------:R-:W-:Y:S02]  /*4c90*/  FSEL R71, R41, -INF , !P1 ;  /* 0xff80000029477808 */ /* 0x000fe40004800000 */
[----:B------:R-:W-:Y:S02]  /*4ca0*/  FSEL R73, R44, -INF , !P0 ;  /* 0xff8000002c497808 */ /* 0x000fe40004000000 */
[----:B------:R-:W-:Y:S02]  /*4cb0*/  FSEL R45, R45, -INF , !P3 ;  /* 0xff8000002d2d7808 */ /* 0x000fe40005800000 */
[----:B------:R-:W-:-:S02]  /*4cc0*/  PLOP3.LUT P2, PT, PT, PT, UP3, 0x40, 0x0 ;  /* 0x000000000000781c */ /* 0x000fc40003f4e838 */
[----:B------:R-:W-:Y:S02]  /*4cd0*/  PLOP3.LUT P1, PT, PT, PT, UP4, 0x40, 0x0 ;  /* 0x000000000000781c */ /* 0x000fe40003f2e848 */
[----:B------:R-:W-:Y:S02]  /*4ce0*/  PLOP3.LUT P0, PT, PT, PT, UP5, 0x40, 0x0 ;  /* 0x000000000000781c */ /* 0x000fe40003f0e858 */
[----:B------:R-:W-:Y:S02]  /*4cf0*/  PLOP3.LUT P3, PT, PT, PT, UP6, 0x40, 0x0 ;  /* 0x000000000000781c */ /* 0x000fe40003f6e868 */
[C---:B------:R-:W-:Y:S02]  /*4d00*/  ISETP.GT.AND P2, PT, R5.reuse, 0x30, P2 ;  /* 0x000000300500780c */ /* 0x040fe40001744270 */
[C---:B------:R-:W-:Y:S02]  /*4d10*/  ISETP.GT.AND P1, PT, R5.reuse, 0x31, P1 ;  /* 0x000000310500780c */ /* 0x040fe40000f24270 */
[----:B------:R-:W-:-:S02]  /*4d20*/  ISETP.GT.AND P0, PT, R5, 0x38, P0 ;  /* 0x000000380500780c */ /* 0x000fc40000704270 */
[----:B------:R-:W-:Y:S01]  /*4d30*/  ISETP.GT.AND P3, PT, R5, 0x39, P3 ;  /* 0x000000390500780c */ /* 0x000fe20001f64270 */
[----:B------:R-:W-:Y:S01]  /*4d40*/  VIADD R5, R3, 0x8 ;  /* 0x0000000803057836 */ /* 0x000fe20000000000 */
[C---:B------:R-:W-:Y:S02]  /*4d50*/  ISETP.LT.OR P2, PT, R4.reuse, 0x31, P2 ;  /* 0x000000310400780c */ /* 0x040fe40001741670 */
[C---:B------:R-:W-:Y:S02]  /*4d60*/  ISETP.LT.OR P1, PT, R4.reuse, 0x32, P1 ;  /* 0x000000320400780c */ /* 0x040fe40000f21670 */
[C---:B------:R-:W-:Y:S02]  /*4d70*/  ISETP.LT.OR P0, PT, R4.reuse, 0x39, P0 ;  /* 0x000000390400780c */ /* 0x040fe40000701670 */
[----:B------:R-:W-:Y:S02]  /*4d80*/  ISETP.LT.OR P3, PT, R4, 0x3a, P3 ;  /* 0x0000003a0400780c */ /* 0x000fe40001f61670 */
[----:B------:R-:W-:-:S02]  /*4d90*/  VIADDMNMX R4, R5, R13, R30, PT ;  /* 0x0000000d05047246 */ /* 0x000fc4000380011e */
[----:B------:R-:W-:Y:S02]  /*4da0*/  IADD3 R5, R34, 0x8, R3 ;  /* 0x0000000822057810 */ /* 0x000fe40007ffe003 */
[----:B------:R-:W-:Y:S02]  /*4db0*/  FSEL R75, R48, -INF , !P2 ;  /* 0xff800000304b7808 */ /* 0x000fe40005000000 */
[----:B------:R-:W-:Y:S02]  /*4dc0*/  FSEL R49, R49, -INF , !P1 ;  /* 0xff80000031317808 */ /* 0x000fe40004800000 */
[----:B------:R-:W-:Y:S02]  /*4dd0*/  FSEL R77, R52, -INF , !P0 ;  /* 0xff800000344d7808 */ /* 0x000fe40004000000 */
[----:B------:R-:W-:Y:S01]  /*4de0*/  FSEL R53, R53, -INF , !P3 ;  /* 0xff80000035357808 */ /* 0x000fe20005800000 */
[----:B------:R-:W-:Y:S06]  /*4df0*/  @!P6 BRA `(.L_x_4382) ;  /* 0x000000000058e947 */ /* 0x000fec0003800000 */
[----:B------:R-:W-:Y:S01]  /*4e00*/  IMAD.U32 R6, RZ, RZ, UR40 ;  /* 0x00000028ff067e24 */ /* 0x000fe2000f8e00ff */
[----:B------:R-:W-:Y:S04]  /*4e10*/  BSSY B0, `(.L_x_4383) ;  /* 0x0000010000007945 */ /* 0x000fe80003800000 */
[----:B------:R-:W-:-:S05]  /*4e20*/  IADD3 R6, R3, UR44, -R6 ;  /* 0x0000002c03067c10 */ /* 0x000fca000fffe806 */
[----:B------:R-:W-:-:S05]  /*4e30*/  VIADD R6, R6, 0x8 ;  /* 0x0000000806067836 */ /* 0x000fca0000000000 */
        /* <DEDUP_REMOVED lines=9> */
.L_x_4384:
[----:B------:R-:W-:-:S13]  /*4ed0*/  ISETP.NE.AND P0, PT, R11, 0x1, PT ;  /* 0x000000010b00780c */ /* 0x000fda0003f05270 */
[----:B------:R-:W0:Y:S02]  /*4ee0*/  @P0 LDC.64 R12, c[0x0][0x9e8] ;  /* 0x00027a00ff0c0b82 */ /* 0x000e240000000a00 */
[----:B0-----:R-:W-:-:S05]  /*4ef0*/  @P0 IMAD.HI.U32 R12, R6, R12, RZ ;  /* 0x0000000c060c0227 */ /* 0x001fca00078e00ff */
[----:B------:R-:W-:-:S07]  /*4f00*/  @P0 SHF.R.U32.HI R6, RZ, R13, R12 ;  /* 0x0000000dff060219 */ /* 0x000fce000001160c */
.L_x_4385:
[----:B------:R-:W-:Y:S05]  /*4f10*/  BSYNC B0 ;  /* 0x0000000000007941 */ /* 0x000fea0003800000 */
.L_x_4383:
[----:B------:R-:W-:-:S04]  /*4f20*/  IMAD R7, R6, R11, -UR14 ;  /* 0x8000000e06077e24 */ /* 0x000fc8000f8e020b */
[----:B------:R-:W-:-:S05]  /*4f30*/  IMAD.IADD R6, R7, 0x1, -R16 ;  /* 0x0000000107067824 */ /* 0x000fca00078e0a10 */
[----:B------:R-:W-:Y:S02]  /*4f40*/  VIMNMX R5, R5, R6, !PT ;  /* 0x0000000605057248 */ /* 0x000fe40007fe0100 */
[----:B------:R-:W-:-:S07]  /*4f50*/  VIADDMNMX R4, R6, R11, R4, PT ;  /* 0x0000000b06047246 */ /* 0x000fce0003800104 */
.L_x_4382:
[----:B------:R-:W-:Y:S01]  /*4f60*/  FMNMX.FTZ R6, R35, R55, !PT ;  /* 0x0000003723067209 */ /* 0x000fe20007810000 */
[----:B------:R-:W-:Y:S01]  /*4f70*/  UP2UR UR6, UPR, URZ, 0x4 ;  /* 0x000000043f067883 */ /* 0x000fe20008000000 */
[----:B------:R-:W-:Y:S01]  /*4f80*/  BAR.SYNC.DEFER_BLOCKING 0xf, 0x100 ;  /* 0x03c4000000007b1d */ /* 0x000fe20000010000 */
[----:B------:R-:W-:Y:S01]  /*4f90*/  UISETP.NE.AND UP2, UPT, UR7, URZ, UPT ;  /* 0x0000003f0700728c */ /* 0x000fe2000bf45270 */
[----:B------:R-:W-:Y:S01]  /*4fa0*/  FMNMX.FTZ R6, R57, R6, !PT ;  /* 0x0000000639067209 */ /* 0x000fe20007810000 */
[----:B------:R-:W-:Y:S02]  /*4fb0*/  UP2UR UR7, UPR, URZ, 0x8 ;  /* 0x000000083f077883 */ /* 0x000fe40008000000 */
[----:B------:R-:W-:Y:S01]  /*4fc0*/  UISETP.NE.AND UP3, UPT, UR11, URZ, UPT ;  /* 0x0000003f0b00728c */ /* 0x000fe2000bf65270 */
[----:B------:R-:W-:Y:S01]  /*4fd0*/  FMNMX.FTZ R6, R59, R6, !PT ;  /* 0x000000063b067209 */ /* 0x000fe20007810000 */
[----:B------:R-:W-:Y:S01]  /*4fe0*/  UP2UR UR11, UPR, URZ, 0x10 ;  /* 0x000000103f0b7883 */ /* 0x000fe20008000000 */
[----:B------:R-:W-:Y:S01]  /*4ff0*/  PLOP3.LUT P0, PT, PT, PT, UP2, 0x40, 0x0 ;  /* 0x000000000000781c */ /* 0x000fe20003f0e828 */
[----:B------:R-:W-:Y:S01]  /*5000*/  UISETP.NE.AND UP4, UPT, UR10, URZ, UPT ;  /* 0x0000003f0a00728c */ /* 0x000fe2000bf85270 */
[----:B------:R-:W-:Y:S01]  /*5010*/  FMNMX.FTZ R6, R61, R6, !PT ;  /* 0x000000063d067209 */ /* 0x000fe20007810000 */
[----:B------:R-:W-:Y:S01]  /*5020*/  UP2UR UR14, UPR, URZ, 0x20 ;  /* 0x000000203f0e7883 */ /* 0x000fe20008000000 */
[----:B------:R-:W-:Y:S01]  /*5030*/  PLOP3.LUT P3, PT, PT, PT, UP3, 0x40, 0x0 ;  /* 0x000000000000781c */ /* 0x000fe20003f6e838 */
[----:B------:R-:W-:Y:S01]  /*5040*/  ULDC UR10, c[0x0][0x988] ;  /* 0x00026200000a7ab9 */ /* 0x000fe20000000800 */
[----:B------:R-:W-:Y:S01]  /*5050*/  FMNMX.FTZ R6, R63, R6, !PT ;  /* 0x000000063f067209 */ /* 0x000fe20007810000 */
[----:B------:R-:W-:Y:S01]  /*5060*/  UISETP.NE.AND UP5, UPT, UR18, URZ, UPT ;  /* 0x0000003f1200728c */ /* 0x000fe2000bfa5270 */
[----:B------:R-:W-:Y:S01]  /*5070*/  PLOP3.LUT P1, PT, PT, PT, UP4, 0x40, 0x0 ;  /* 0x000000000000781c */ /* 0x000fe20003f2e848 */
[----:B------:R-:W-:Y:S01]  /*5080*/  UISETP.NE.AND UP2, UPT, UR19, URZ, UPT ;  /* 0x0000003f1300728c */ /* 0x000fe2000bf45270 */
[----:B------:R-:W-:Y:S01]  /*5090*/  FMNMX.FTZ R6, R65, R6, !PT ;  /* 0x0000000641067209 */ /* 0x000fe20007810000 */
[----:B------:R-:W-:Y:S01]  /*50a0*/  UISETP.NE.AND UP3, UPT, UR21, URZ, UPT ;  /* 0x0000003f1500728c */ /* 0x000fe2000bf65270 */
[----:B------:R-:W-:Y:S01]  /*50b0*/  ISETP.GT.AND P1, PT, R5, RZ, P1 ;  /* 0x000000ff0500720c */ /* 0x000fe20000f24270 */
[----:B------:R-:W-:Y:S01]  /*50c0*/  UISETP.NE.AND UP4, UPT, UR22, URZ, UPT ;  /* 0x0000003f1600728c */ /* 0x000fe2000bf85270 */
[----:B------:R-:W-:Y:S01]  /*50d0*/  FMNMX.FTZ R6, R67, R6, !PT ;  /* 0x0000000643067209 */ /* 0x000fe20007810000 */
[----:B------:R-:W-:Y:S01]  /*50e0*/  UP2UR UR15, UPR, URZ, 0x40 ;  /* 0x000000403f0f7883 */ /* 0x000fe20008000000 */
[----:B------:R-:W-:Y:S01]  /*50f0*/  ISETP.GT.AND P3, PT, R5, 0x1, P3 ;  /* 0x000000010500780c */ /* 0x000fe20001f64270 */
[----:B------:R-:W-:Y:S01]  /*5100*/  UISETP.NE.AND UP6, UPT, UR24, URZ, UPT ;  /* 0x0000003f1800728c */ /* 0x000fe2000bfc5270 */
[----:B------:R-:W-:-:S02]  /*5110*/  FMNMX.FTZ R6, R69, R6, !PT ;  /* 0x0000000645067209 */ /* 0x000fc40007810000 */
[C---:B------:R-:W-:Y:S02]  /*5120*/  ISETP.LT.OR P1, PT, R4.reuse, 0x1, P1 ;  /* 0x000000010400780c */ /* 0x040fe40000f21670 */
[----:B------:R-:W-:Y:S02]  /*5130*/  FMNMX.FTZ R6, R71, R6, !PT ;  /* 0x0000000647067209 */ /* 0x000fe40007810000 */
[----:B------:R-:W-:Y:S02]  /*5140*/  ISETP.LT.OR P3, PT, R4, 0x2, P3 ;  /* 0x000000020400780c */ /* 0x000fe40001f61670 */
[----:B------:R-:W-:Y:S02]  /*5150*/  FMNMX.FTZ R6, R73, R6, !PT ;  /* 0x0000000649067209 */ /* 0x000fe40007810000 */
[----:B------:R-:W-:Y:S02]  /*5160*/  ISETP.GT.AND P0, PT, R5, 0x8, P0 ;  /* 0x000000080500780c */ /* 0x000fe40000704270 */
[----:B------:R-:W-:-:S02]  /*5170*/  FMNMX.FTZ R6, R45, R6, !PT ;  /* 0x000000062d067209 */ /* 0x000fc40007810000 */
[----:B------:R-:W-:Y:S02]  /*5180*/  ISETP.LT.OR P0, PT, R4, 0x9, P0 ;  /* 0x000000090400780c */ /* 0x000fe40000701670 */
[----:B------:R-:W-:Y:S02]  /*5190*/  FMNMX.FTZ R6, R75, R6, !PT ;  /* 0x000000064b067209 */ /* 0x000fe40007810000 */
[----:B------:R-:W-:Y:S02]  /*51a0*/  FSEL R14, R14, -INF , !P0 ;  /* 0xff8000000e0e7808 */ /* 0x000fe40004000000 */
[----:B------:R-:W-:Y:S02]  /*51b0*/  FMNMX.FTZ R6, R49, R6, !PT ;  /* 0x0000000631067209 */ /* 0x000fe40007810000 */
[----:B------:R-:W-:Y:S01]  /*51c0*/  PLOP3.LUT P0, PT, PT, PT, UP4, 0x40, 0x0 ;  /* 0x000000000000781c */ /* 0x000fe20003f0e848 */
[----:B------:R-:W-:Y:S01]  /*51d0*/  UISETP.NE.AND UP4, UPT, UR11, URZ, UPT ;  /* 0x0000003f0b00728c */ /* 0x000fe2000bf85270 */
[----:B------:R-:W-:-:S02]  /*51e0*/  FMNMX.FTZ R6, R77, R6, !PT ;  /* 0x000000064d067209 */ /* 0x000fc40007810000 */
[----:B------:R-:W-:Y:S02]  /*51f0*/  ISETP.GT.AND P0, PT, R5, 0x18, P0 ;  /* 0x000000180500780c */ /* 0x000fe40000704270 */
[----:B------:R-:W-:Y:S02]  /*5200*/  FMNMX.FTZ R7, R53, R6, !PT ;  /* 0x0000000635077209 */ /* 0x000fe40007810000 */
[----:B------:R-:W-:-:S03]  /*5210*/  ISETP.LT.OR P0, PT, R4, 0x19, P0 ;  /* 0x000000190400780c */ /* 0x000fc60000701670 */
[----:B------:R-:W0:Y:S01]  /*5220*/  SHFL.BFLY PT, R6, R7, 0x2, 0x1f ;  /* 0x0c401f0007067f89 */ /* 0x000e2200000e0000 */
[----:B------:R-:W-:Y:S02]  /*5230*/  FSEL R24, R38, -INF , !P0 ;  /* 0xff80000026187808 */ /* 0x000fe40004000000 */
[----:B------:R-:W-:-:S04]  /*5240*/  PLOP3.LUT P0, PT, PT, PT, UP1, 0x40, 0x0 ;  /* 0x000000000000781c */ /* 0x000fc80003f0e818 */
[----:B------:R-:W-:-:S04]  /*5250*/  ISETP.GT.AND P0, PT, R5, 0x28, P0 ;  /* 0x000000280500780c */ /* 0x000fc80000704270 */
[----:B------:R-:W-:Y:S02]  /*5260*/  ISETP.LT.OR P0, PT, R4, 0x29, P0 ;  /* 0x000000290400780c */ /* 0x000fe40000701670 */
[----:B0-----:R-:W-:-:S05]  /*5270*/  FMNMX.FTZ R13, R7, R6, !PT ;  /* 0x00000006070d7209 */ /* 0x001fca0007810000 */
[----:B------:R-:W0:Y:S02]  /*5280*/  SHFL.BFLY PT, R6, R13, 0x1, 0x1f ;  /* 0x0c201f000d067f89 */ /* 0x000e2400000e0000 */
[----:B0-----:R-:W-:Y:S02]  /*5290*/  FMNMX.FTZ R6, R13, R6, !PT ;  /* 0x000000060d067209 */ /* 0x001fe40007810000 */
[----:B------:R-:W-:Y:S02]  /*52a0*/  FSEL R13, R27, -INF , !P3 ;  /* 0xff8000001b0d7808 */ /* 0x000fe40005800000 */
[C---:B------:R-:W-:Y:S01]  /*52b0*/  FSETP.NEU.FTZ.AND P2, PT, R6.reuse, -INF , PT ;  /* 0xff8000000600780b */ /* 0x040fe20003f5d000 */
[----:B------:R-:W-:Y:S01]  /*52c0*/  FMUL.FTZ R12, R6, UR10 ;  /* 0x0000000a060c7c20 */ /* 0x000fe20008410000 */
[----:B------:R-:W-:Y:S01]  /*52d0*/  PLOP3.LUT P3, PT, PT, PT, UP3, 0x40, 0x0 ;  /* 0x000000000000781c */ /* 0x000fe20003f6e838 */
[----:B------:R-:W-:-:S03]  /*52e0*/  UISETP.NE.AND UP3, UPT, UR7, URZ, UPT ;  /* 0x0000003f0700728c */ /* 0x000fc6000bf65270 */
[----:B------:R-:W-:Y:S02]  /*52f0*/  FSEL R34, R12, RZ, P2 ;  /* 0x000000ff0c227208 */ /* 0x000fe40001000000 */
[----:B------:R-:W-:Y:S01]  /*5300*/  PLOP3.LUT P2, PT, PT, PT, UP5, 0x40, 0x0 ;  /* 0x000000000000781c */ /* 0x000fe20003f4e858 */
[----:B------:R-:W-:Y:S01]  /*5310*/  UISETP.NE.AND UP5, UPT, UR23, URZ, UPT ;  /* 0x0000003f1700728c */ /* 0x000fe2000bfa5270 */
[----:B------:R-:W-:Y:S01]  /*5320*/  FSEL R12, R26, -INF , !P1 ;  /* 0xff8000001a0c7808 */ /* 0x000fe20004800000 */
[--C-:B------:R-:W-:Y:S01]  /*5330*/  FFMA.FTZ R33, R35, UR10, -R34.reuse ;  /* 0x0000000a23217c23 */ /* 0x100fe20008010822 */
[----:B------:R-:W-:Y:S01]  /*5340*/  PLOP3.LUT P1, PT, PT, PT, UP2, 0x40, 0x0 ;  /* 0x000000000000781c */ /* 0x000fe20003f2e828 */
[----:B------:R-:W-:Y:S01]  /*5350*/  UISETP.NE.AND UP2, UPT, UR6, URZ, UPT ;  /* 0x0000003f0600728c */ /* 0x000fe2000bf45270 */
[C---:B------:R-:W-:Y:S01]  /*5360*/  ISETP.GT.AND P2, PT, R5.reuse, 0x9, P2 ;  /* 0x000000090500780c */ /* 0x040fe20001744270 */
[----:B------:R0:W-:Y:S01]  /*5370*/  MUFU.EX2 R152, R33 ;  /* 0x0000002100987308 */ /* 0x0001e20000000800 */
[----:B------:R-:W-:Y:S01]  /*5380*/  ISETP.GT.AND P1, PT, R5, 0x10, P1 ;  /* 0x000000100500780c */ /* 0x000fe20000f24270 */
[--C-:B------:R-:W-:Y:S01]  /*5390*/  FFMA.FTZ R36, R59, UR10, -R34.reuse ;  /* 0x0000000a3b247c23 */ /* 0x100fe20008010822 */
[----:B------:R-:W-:Y:S01]  /*53a0*/  ISETP.LT.OR P2, PT, R4, 0xa, P2 ;  /* 0x0000000a0400780c */ /* 0x000fe20001741670 */
[--C-:B------:R-:W-:Y:S01]  /*53b0*/  FFMA.FTZ R35, R55, UR10, -R34.reuse ;  /* 0x0000000a37237c23 */ /* 0x100fe20008010822 */
[----:B------:R-:W-:Y:S01]  /*53c0*/  FMNMX.FTZ R7, R12, R13, !PT ;  /* 0x0000000d0c077209 */ /* 0x000fe20007810000 */
[--C-:B------:R-:W-:Y:S01]  /*53d0*/  FFMA.FTZ R38, R61, UR10, -R34.reuse ;  /* 0x0000000a3d267c23 */ /* 0x100fe20008010822 */
[----:B------:R-:W-:Y:S01]  /*53e0*/  FSEL R15, R15, -INF , !P2 ;  /* 0xff8000000f0f7808 */ /* 0x000fe20005000000 */
[----:B------:R1:W-:Y:S01]  /*53f0*/  MUFU.EX2 R37, R36 ;  /* 0x0000002400257308 */ /* 0x0003e20000000800 */
[----:B------:R-:W-:Y:S01]  /*5400*/  ISETP.LT.OR P1, PT, R4, 0x11, P1 ;  /* 0x000000110400780c */ /* 0x000fe20000f21670 */
[--C-:B0-----:R-:W-:Y:S01]  /*5410*/  FFMA.FTZ R33, R57, UR10, -R34.reuse ;  /* 0x0000000a39217c23 */ /* 0x101fe20008010822 */
[----:B------:R-:W-:Y:S01]  /*5420*/  ISETP.GT.AND P3, PT, R5, 0x11, P3 ;  /* 0x000000110500780c */ /* 0x000fe20001f64270 */
[--C-:B------:R-:W-:Y:S01]  /*5430*/  FFMA.FTZ R40, R65, UR10, -R34.reuse ;  /* 0x0000000a41287c23 */ /* 0x100fe20008010822 */
[----:B------:R-:W-:Y:S01]  /*5440*/  FMNMX.FTZ R26, R14, R7, !PT ;  /* 0x000000070e1a7209 */ /* 0x000fe20007810000 */
[--C-:B------:R-:W-:Y:S01]  /*5450*/  FFMA.FTZ R41, R67, UR10, -R34.reuse ;  /* 0x0000000a43297c23 */ /* 0x100fe20008010822 */
[----:B------:R-:W-:Y:S01]  /*5460*/  PLOP3.LUT P2, PT, PT, PT, UP5, 0x40, 0x0 ;  /* 0x000000000000781c */ /* 0x000fe20003f4e858 */
[----:B------:R-:W-:Y:S01]  /*5470*/  UISETP.NE.AND UP5, UPT, UR14, URZ, UPT ;  /* 0x0000003f0e00728c */ /* 0x000fe2000bfa5270 */
[----:B------:R-:W-:Y:S01]  /*5480*/  FSEL R20, R20, -INF , !P1 ;  /* 0xff80000014147808 */ /* 0x000fe20004800000 */
[----:B------:R-:W-:Y:S01]  /*5490*/  MUFU.EX2 R154, R33 ;  /* 0x00000021009a7308 */ /* 0x000fe20000000800 */
[----:B------:R-:W-:Y:S01]  /*54a0*/  ISETP.LT.OR P3, PT, R4, 0x12, P3 ;  /* 0x000000120400780c */ /* 0x000fe20001f61670 */
[--C-:B-1----:R-:W-:Y:S01]  /*54b0*/  FFMA.FTZ R36, R71, UR10, -R34.reuse ;  /* 0x0000000a47247c23 */ /* 0x102fe20008010822 */
[----:B------:R-:W-:Y:S01]  /*54c0*/  FMNMX.FTZ R7, R15, R26, !PT ;  /* 0x0000001a0f077209 */ /* 0x000fe20007810000 */
[--C-:B------:R-:W-:Y:S01]  /*54d0*/  FFMA.FTZ R44, R73, UR10, -R34.reuse ;  /* 0x0000000a492c7c23 */ /* 0x100fe20008010822 */
[----:B------:R-:W-:Y:S01]  /*54e0*/  PLOP3.LUT P1, PT, PT, PT, UP6, 0x40, 0x0 ;  /* 0x000000000000781c */ /* 0x000fe20003f2e868 */
[----:B------:R-:W-:Y:S01]  /*54f0*/  UISETP.NE.AND UP6, UPT, UR15, URZ, UPT ;  /* 0x0000003f0f00728c */ /* 0x000fe2000bfc5270 */
[----:B------:R-:W-:Y:S01]  /*5500*/  FSEL R21, R21, -INF , !P3 ;  /* 0xff80000015157808 */ /* 0x000fe20005800000 */
[----:B------:R-:W0:Y:S01]  /*5510*/  MUFU.EX2 R35, R35 ;  /* 0x0000002300237308 */ /* 0x000e220000000800 */
[----:B------:R-:W-:Y:S01]  /*5520*/  ISETP.GT.AND P2, PT, R5, 0x19, P2 ;  /* 0x000000190500780c */ /* 0x000fe20001744270 */
[----:B------:R-:W-:Y:S01]  /*5530*/  FFMA.FTZ R45, R45, UR10, -R34 ;  /* 0x0000000a2d2d7c23 */ /* 0x000fe20008010822 */
[----:B------:R-:W-:-:S02]  /*5540*/  FMNMX.FTZ R28, R20, R7, !PT ;  /* 0x00000007141c7209 */ /* 0x000fc40007810000 */
[----:B------:R-:W-:Y:S02]  /*5550*/  PLOP3.LUT P3, PT, PT, PT, UP0, 0x40, 0x0 ;  /* 0x000000000000781c */ /* 0x000fe40003f6e808 */
[----:B------:R-:W-:Y:S01]  /*5560*/  ISETP.GT.AND P1, PT, R5, 0x20, P1 ;  /* 0x000000200500780c */ /* 0x000fe20000f24270 */
[----:B------:R-:W-:Y:S01]  /*5570*/  MUFU.EX2 R38, R38 ;  /* 0x0000002600267308 */ /* 0x000fe20000000800 */
[C---:B------:R-:W-:Y:S02]  /*5580*/  ISETP.LT.OR P2, PT, R4.reuse, 0x1a, P2 ;  /* 0x0000001a0400780c */ /* 0x040fe40001741670 */
[----:B------:R-:W-:Y:S02]  /*5590*/  FMNMX.FTZ R7, R21, R28, !PT ;  /* 0x0000001c15077209 */ /* 0x000fe40007810000 */
[----:B------:R-:W-:Y:S02]  /*55a0*/  ISETP.LT.OR P1, PT, R4, 0x21, P1 ;  /* 0x000000210400780c */ /* 0x000fe40000f21670 */
[----:B------:R-:W-:Y:S01]  /*55b0*/  FSEL R25, R39, -INF , !P2 ;  /* 0xff80000027197808 */ /* 0x000fe20005000000 */
[----:B------:R-:W-:Y:S01]  /*55c0*/  FFMA.FTZ R39, R63, UR10, -R34 ;  /* 0x0000000a3f277c23 */ /* 0x000fe20008010822 */
[----:B------:R-:W-:Y:S01]  /*55d0*/  ISETP.GT.AND P3, PT, R5, 0x21, P3 ;  /* 0x000000210500780c */ /* 0x000fe20001f64270 */
[----:B------:R-:W-:Y:S01]  /*55e0*/  MUFU.EX2 R40, R40 ;  /* 0x0000002800287308 */ /* 0x000fe20000000800 */
[----:B------:R-:W-:-:S02]  /*55f0*/  FMNMX.FTZ R30, R24, R7, !PT ;  /* 0x00000007181e7209 */ /* 0x000fc40007810000 */
[----:B------:R-:W-:Y:S02]  /*5600*/  PLOP3.LUT P2, PT, PT, PT, UP2, 0x40, 0x0 ;  /* 0x000000000000781c */ /* 0x000fe40003f4e828 */
[----:B------:R-:W-:Y:S01]  /*5610*/  FSEL R26, R42, -INF , !P1 ;  /* 0xff8000002a1a7808 */ /* 0x000fe20004800000 */
[----:B------:R-:W-:Y:S01]  /*5620*/  FFMA.FTZ R42, R69, UR10, -R34 ;  /* 0x0000000a452a7c23 */ /* 0x000fe20008010822 */
[----:B------:R-:W-:Y:S01]  /*5630*/  ISETP.LT.OR P3, PT, R4, 0x22, P3 ;  /* 0x000000220400780c */ /* 0x000fe20001f61670 */
[----:B------:R-:W-:Y:S01]  /*5640*/  MUFU.EX2 R39, R39 ;  /* 0x0000002700277308 */ /* 0x000fe20000000800 */
[----:B------:R-:W-:Y:S02]  /*5650*/  FMNMX.FTZ R7, R25, R30, !PT ;  /* 0x0000001e19077209 */ /* 0x000fe40007810000 */
[----:B------:R-:W-:Y:S02]  /*5660*/  ISETP.GT.AND P2, PT, R5, 0x29, P2 ;  /* 0x000000290500780c */ /* 0x000fe40001744270 */
[----:B------:R-:W-:-:S02]  /*5670*/  PLOP3.LUT P1, PT, PT, PT, UP3, 0x40, 0x0 ;  /* 0x000000000000781c */ /* 0x000fc40003f2e838 */
[----:B------:R-:W-:Y:S01]  /*5680*/  FSEL R27, R43, -INF , !P3 ;  /* 0xff8000002b1b7808 */ /* 0x000fe20005800000 */
[----:B------:R-:W-:Y:S01]  /*5690*/  MUFU.EX2 R41, R41 ;  /* 0x0000002900297308 */ /* 0x000fe20000000800 */
[----:B------:R-:W-:Y:S02]  /*56a0*/  FMNMX.FTZ R30, R26, R7, !PT ;  /* 0x000000071a1e7209 */ /* 0x000fe40007810000 */
[----:B------:R-:W-:Y:S02]  /*56b0*/  ISETP.LT.OR P2, PT, R4, 0x2a, P2 ;  /* 0x0000002a0400780c */ /* 0x000fe40001741670 */
[----:B------:R-:W-:Y:S02]  /*56c0*/  PLOP3.LUT P3, PT, PT, PT, UP4, 0x40, 0x0 ;  /* 0x000000000000781c */ /* 0x000fe40003f6e848 */
[----:B------:R-:W-:Y:S01]  /*56d0*/  FSEL R28, R46, -INF , !P0 ;  /* 0xff8000002e1c7808 */ /* 0x000fe20004000000 */
[----:B------:R-:W-:Y:S01]  /*56e0*/  MUFU.EX2 R43, R36 ;  /* 0x00000024002b7308 */ /* 0x000fe20000000800 */
[----:B------:R-:W-:Y:S01]  /*56f0*/  ISETP.GT.AND P1, PT, R5, 0x30, P1 ;  /* 0x000000300500780c */ /* 0x000fe20000f24270 */
[----:B------:R-:W-:Y:S01]  /*5700*/  FFMA.FTZ R46, R75, UR10, -R34 ;  /* 0x0000000a4b2e7c23 */ /* 0x000fe20008010822 */
[----:B------:R-:W-:-:S02]  /*5710*/  FMNMX.FTZ R7, R27, R30, !PT ;  /* 0x0000001e1b077209 */ /* 0x000fc40007810000 */
[----:B------:R-:W-:Y:S01]  /*5720*/  FSEL R29, R47, -INF , !P2 ;  /* 0xff8000002f1d7808 */ /* 0x000fe20005000000 */
[----:B------:R-:W-:Y:S01]  /*5730*/  FFMA.FTZ R47, R49, UR10, -R34 ;  /* 0x0000000a312f7c23 */ /* 0x000fe20008010822 */
[----:B------:R-:W-:Y:S01]  /*5740*/  PLOP3.LUT P0, PT, PT, PT, UP5, 0x40, 0x0 ;  /* 0x000000000000781c */ /* 0x000fe20003f0e858 */
[----:B0-----:R-:W-:Y:S01]  /*5750*/  FADD.FTZ R49, R152, R35 ;  /* 0x0000002398317221 */ /* 0x001fe20000010000 */
[----:B------:R-:W-:Y:S01]  /*5760*/  PLOP3.LUT P2, PT, PT, PT, UP6, 0x40, 0x0 ;  /* 0x000000000000781c */ /* 0x000fe20003f4e868 */
[----:B------:R-:W-:Y:S01]  /*5770*/  MUFU.EX2 R42, R42 ;  /* 0x0000002a002a7308 */ /* 0x000fe20000000800 */
[----:B------:R-:W-:Y:S02]  /*5780*/  ISETP.GT.AND P3, PT, R5, 0x31, P3 ;  /* 0x000000310500780c */ /* 0x000fe40001f64270 */
[----:B------:R-:W-:Y:S02]  /*5790*/  ISETP.LT.OR P1, PT, R4, 0x31, P1 ;  /* 0x000000310400780c */ /* 0x000fe40000f21670 */
[----:B------:R-:W-:-:S02]  /*57a0*/  FMNMX.FTZ R30, R28, R7, !PT ;  /* 0x000000071c1e7209 */ /* 0x000fc40007810000 */
[C---:B------:R-:W-:Y:S01]  /*57b0*/  ISETP.GT.AND P0, PT, R5.reuse, 0x38, P0 ;  /* 0x000000380500780c */ /* 0x040fe20000704270 */
[----:B------:R-:W-:Y:S01]  /*57c0*/  MUFU.EX2 R44, R44 ;  /* 0x0000002c002c7308 */ /* 0x000fe20000000800 */
[----:B------:R-:W-:Y:S02]  /*57d0*/  ISETP.GT.AND P2, PT, R5, 0x39, P2 ;  /* 0x000000390500780c */ /* 0x000fe40001744270 */
[----:B------:R-:W-:Y:S02]  /*57e0*/  ISETP.LT.OR P3, PT, R4, 0x32, P3 ;  /* 0x000000320400780c */ /* 0x000fe40001f61670 */
[----:B------:R-:W-:Y:S02]  /*57f0*/  FSEL R5, R50, -INF , !P1 ;  /* 0xff80000032057808 */ /* 0x000fe40004800000 */
[----:B------:R-:W-:Y:S01]  /*5800*/  FMNMX.FTZ R32, R29, R30, !PT ;  /* 0x0000001e1d207209 */ /* 0x000fe20007810000 */
[----:B------:R-:W0:Y:S01]  /*5810*/  MUFU.EX2 R45, R45 ;  /* 0x0000002d002d7308 */ /* 0x000e220000000800 */
[----:B------:R-:W-:-:S02]  /*5820*/  ISETP.LT.OR P0, PT, R4, 0x39, P0 ;  /* 0x000000390400780c */ /* 0x000fc40000701670 */
[----:B------:R-:W-:Y:S02]  /*5830*/  FSEL R30, R51, -INF , !P3 ;  /* 0xff800000331e7808 */ /* 0x000fe40005800000 */
[----:B------:R-:W-:Y:S02]  /*5840*/  FMNMX.FTZ R7, R5, R32, !PT ;  /* 0x0000002005077209 */ /* 0x000fe40007810000 */
[----:B------:R-:W-:Y:S01]  /*5850*/  ISETP.LT.OR P2, PT, R4, 0x3a, P2 ;  /* 0x0000003a0400780c */ /* 0x000fe20001741670 */
[----:B------:R-:W-:Y:S01]  /*5860*/  MUFU.EX2 R46, R46 ;  /* 0x0000002e002e7308 */ /* 0x000fe20000000800 */
[----:B------:R-:W-:Y:S02]  /*5870*/  FSEL R4, R54, -INF , !P0 ;  /* 0xff80000036047808 */ /* 0x000fe40004000000 */
[----:B------:R-:W-:Y:S02]  /*5880*/  FMNMX.FTZ R7, R30, R7, !PT ;  /* 0x000000071e077209 */ /* 0x000fe40007810000 */
[----:B------:R-:W-:-:S02]  /*5890*/  FSEL R31, R31, -INF , !P2 ;  /* 0xff8000001f1f7808 */ /* 0x000fc40005000000 */
[----:B------:R-:W-:Y:S01]  /*58a0*/  FMNMX.FTZ R32, R4, R7, !PT ;  /* 0x0000000704207209 */ /* 0x000fe20007810000 */
[----:B------:R-:W1:Y:S01]  /*58b0*/  MUFU.EX2 R47, R47 ;  /* 0x0000002f002f7308 */ /* 0x000e620000000800 */
[----:B------:R-:W-:Y:S02]  /*58c0*/  F2FP.F16.F32.PACK_AB R152, R35, R152 ;  /* 0x000000982398723e */ /* 0x000fe400000000ff */
[----:B------:R-:W-:Y:S02]  /*58d0*/  FMNMX.FTZ R32, R31, R32, !PT ;  /* 0x000000201f207209 */ /* 0x000fe40007810000 */
[----:B0-----:R-:W-:Y:S02]  /*58e0*/  F2FP.F16.F32.PACK_AB R162, R45, R44 ;  /* 0x0000002c2da2723e */ /* 0x001fe400000000ff */
[----:B------:R-:W-:Y:S01]  /*58f0*/  F2FP.F16.F32.PACK_AB R156, R39, R38 ;  /* 0x00000026279c723e */ /* 0x000fe200000000ff */
[----:B------:R-:W0:Y:S01]  /*5900*/  SHFL.BFLY PT, R7, R32, 0x2, 0x1f ;  /* 0x0c401f0020077f89 */ /* 0x000e2200000e0000 */
[----:B------:R-:W-:-:S02]  /*5910*/  F2FP.F16.F32.PACK_AB R158, R41, R40 ;  /* 0x00000028299e723e */ /* 0x000fc400000000ff */
[----:B------:R-:W-:Y:S02]  /*5920*/  F2FP.F16.F32.PACK_AB R160, R43, R42 ;  /* 0x0000002a2ba0723e */ /* 0x000fe400000000ff */
[----:B-1----:R-:W-:Y:S02]  /*5930*/  F2FP.F16.F32.PACK_AB R164, R47, R46 ;  /* 0x0000002e2fa4723e */ /* 0x002fe400000000ff */
[----:B0-----:R-:W-:-:S05]  /*5940*/  FMNMX.FTZ R33, R32, R7, !PT ;  /* 0x0000000720217209 */ /* 0x001fca0007810000 */
[----:B------:R-:W0:Y:S02]  /*5950*/  SHFL.BFLY PT, R32, R33, 0x1, 0x1f ;  /* 0x0c201f0021207f89 */ /* 0x000e2400000e0000 */
[----:B0-----:R-:W-:Y:S01]  /*5960*/  FMNMX.FTZ R7, R33, R32, !PT ;  /* 0x0000002021077209 */ /* 0x001fe20007810000 */
[--C-:B------:R-:W-:Y:S01]  /*5970*/  FFMA.FTZ R32, R77, UR10, -R34.reuse ;  /* 0x0000000a4d207c23 */ /* 0x100fe20008010822 */
[----:B------:R-:W-:Y:S02]  /*5980*/  FFMA.FTZ R34, R53, UR10, -R34 ;  /* 0x0000000a35227c23 */ /* 0x000fe40008010822 */
[C---:B------:R-:W-:Y:S01]  /*5990*/  FSETP.NEU.FTZ.AND P0, PT, R7.reuse, -INF , PT ;  /* 0xff8000000700780b */ /* 0x040fe20003f1d000 */
[----:B------:R-:W-:Y:S02]  /*59a0*/  FMUL.FTZ R33, R7, UR10 ;  /* 0x0000000a07217c20 */ /* 0x000fe40008410000 */
[----:B------:R-:W-:Y:S03]  /*59b0*/  MUFU.EX2 R32, R32 ;  /* 0x0000002000207308 */ /* 0x000fe60000000800 */
[----:B------:R-:W-:-:S05]  /*59c0*/  FSEL R36, R33, RZ, P0 ;  /* 0x000000ff21247208 */ /* 0x000fca0000000000 */
        /* <DEDUP_REMOVED lines=14> */
[----:B------:R-:W0:Y:S01]  /*5ab0*/  MUFU.EX2 R13, R13 ;  /* 0x0000000d000d7308 */ /* 0x000e220000000800 */
[--C-:B------:R-:W-:Y:S01]  /*5ac0*/  FFMA.FTZ R30, R30, UR10, -R36.reuse ;  /* 0x0000000a1e1e7c23 */ /* 0x100fe20008010824 */
[--C-:B------:R-:W-:Y:S01]  /*5ad0*/  FFMA.FTZ R4, R4, UR10, -R36.reuse ;  /* 0x0000000a04047c23 */ /* 0x100fe20008010824 */
[----:B------:R-:W-:-:S05]  /*5ae0*/  FFMA.FTZ R31, R31, UR10, -R36 ;  /* 0x0000000a1f1f7c23 */ /* 0x000fca0008010824 */
[----:B------:R-:W-:Y:S08]  /*5af0*/  MUFU.EX2 R14, R14 ;  /* 0x0000000e000e7308 */ /* 0x000ff00000000800 */
[----:B------:R-:W1:Y:S01]  /*5b00*/  MUFU.EX2 R15, R15 ;  /* 0x0000000f000f7308 */ /* 0x000e620000000800 */
[----:B0-----:R-:W-:-:S07]  /*5b10*/  F2FP.F16.F32.PACK_AB R153, R13, R12 ;  /* 0x0000000c0d99723e */ /* 0x001fce00000000ff */
[----:B------:R-:W-:Y:S08]  /*5b20*/  MUFU.EX2 R20, R20 ;  /* 0x0000001400147308 */ /* 0x000ff00000000800 */
[----:B------:R0:W3:Y:S01]  /*5b30*/  MUFU.EX2 R33, R34 ;  /* 0x0000002200217308 */ /* 0x0000e20000000800 */
[----:B-1----:R-:W-:-:S07]  /*5b40*/  F2FP.F16.F32.PACK_AB R155, R15, R14 ;  /* 0x0000000e0f9b723e */ /* 0x002fce00000000ff */
[----:B------:R-:W1:Y:S01]  /*5b50*/  MUFU.EX2 R21, R21 ;  /* 0x0000001500157308 */ /* 0x000e620000000800 */
[----:B0-----:R-:W-:Y:S01]  /*5b60*/  FADD.FTZ R34, R154, R49 ;  /* 0x000000319a227221 */ /* 0x001fe20000010000 */
[----:B------:R-:W-:Y:S01]  /*5b70*/  FADD.FTZ R49, R12, R13 ;  /* 0x0000000d0c317221 */ /* 0x000fe20000010000 */
[C---:B------:R-:W-:Y:S02]  /*5b80*/  F2FP.F16.F32.PACK_AB R154, R37.reuse, R154 ;  /* 0x0000009a259a723e */ /* 0x040fe400000000ff */
[----:B------:R-:W-:Y:S01]  /*5b90*/  FADD.FTZ R51, R37, R34 ;  /* 0x0000002225337221 */ /* 0x000fe20000010000 */
[----:B------:R-:W-:Y:S02]  /*5ba0*/  FADD.FTZ R34, R14, R49 ;  /* 0x000000310e227221 */ /* 0x000fe40000010000 */
[----:B------:R-:W0:Y:S01]  /*5bb0*/  MUFU.EX2 R24, R24 ;  /* 0x0000001800187308 */ /* 0x000e220000000800 */
[----:B------:R-:W-:Y:S01]  /*5bc0*/  FADD.FTZ R48, R38, R51 ;  /* 0x0000003326307221 */ /* 0x000fe20000010000 */
[----:B------:R-:W-:Y:S01]  /*5bd0*/  FADD.FTZ R49, R15, R34 ;  /* 0x000000220f317221 */ /* 0x000fe20000010000 */
[----:B---3--:R-:W-:Y:S01]  /*5be0*/  F2FP.F16.F32.PACK_AB R166, R33, R32 ;  /* 0x0000002021a6723e */ /* 0x008fe200000000ff */
[----:B------:R3:W-:Y:S01]  /*5bf0*/  STSM.16.M88.4 [R19+0x26800], R152 ;  /* 0x0268009813007844 */ /* 0x0007e20000000200 */
[----:B------:R-:W-:Y:S01]  /*5c00*/  FADD.FTZ R51, R39, R48 ;  /* 0x0000003027337221 */ /* 0x000fe20000010000 */
[----:B------:R-:W-:-:S02]  /*5c10*/  FADD.FTZ R34, R20, R49 ;  /* 0x0000003114227221 */ /* 0x000fc40000010000 */
[----:B------:R-:W4:Y:S01]  /*5c20*/  MUFU.EX2 R25, R25 ;  /* 0x0000001900197308 */ /* 0x000f220000000800 */
[----:B------:R-:W-:Y:S01]  /*5c30*/  FADD.FTZ R36, R40, R51 ;  /* 0x0000003328247221 */ /* 0x000fe20000010000 */
[C---:B-1----:R-:W-:Y:S01]  /*5c40*/  FADD.FTZ R35, R21.reuse, R34 ;  /* 0x0000002215237221 */ /* 0x042fe20000010000 */
[----:B------:R-:W-:Y:S02]  /*5c50*/  F2FP.F16.F32.PACK_AB R157, R21, R20 ;  /* 0x00000014159d723e */ /* 0x000fe400000000ff */
[----:B------:R-:W-:-:S03]  /*5c60*/  FADD.FTZ R49, R41, R36 ;  /* 0x0000002429317221 */ /* 0x000fc60000010000 */
[----:B------:R-:W1:Y:S01]  /*5c70*/  MUFU.EX2 R26, R26 ;  /* 0x0000001a001a7308 */ /* 0x000e620000000800 */
[----:B0-----:R-:W-:Y:S01]  /*5c80*/  FADD.FTZ R34, R24, R35 ;  /* 0x0000002318227221 */ /* 0x001fe20000010000 */
[----:B------:R-:W-:-:S04]  /*5c90*/  FADD.FTZ R36, R42, R49 ;  /* 0x000000312a247221 */ /* 0x000fc80000010000 */
[----:B------:R-:W-:Y:S02]  /*5ca0*/  FADD.FTZ R37, R43, R36 ;  /* 0x000000242b257221 */ /* 0x000fe40000010000 */
[----:B------:R-:W0:Y:S01]  /*5cb0*/  MUFU.EX2 R27, R27 ;  /* 0x0000001b001b7308 */ /* 0x000e220000000800 */
[C---:B----4-:R-:W-:Y:S01]  /*5cc0*/  FADD.FTZ R35, R25.reuse, R34 ;  /* 0x0000002219237221 */ /* 0x050fe20000010000 */
[----:B------:R-:W-:-:S05]  /*5cd0*/  F2FP.F16.F32.PACK_AB R159, R25, R24 ;  /* 0x00000018199f723e */ /* 0x000fca00000000ff */
[----:B------:R3:W-:Y:S01]  /*5ce0*/  STSM.16.M88.4 [R184], R156 ;  /* 0x0000009cb8007844 */ /* 0x0007e20000000200 */
[----:B------:R-:W4:Y:S01]  /*5cf0*/  MUFU.EX2 R28, R28 ;  /* 0x0000001c001c7308 */ /* 0x000f220000000800 */
[----:B-1----:R-:W-:-:S07]  /*5d00*/  FADD.FTZ R12, R26, R35 ;  /* 0x000000231a0c7221 */ /* 0x002fce0000010000 */
[----:B------:R-:W1:Y:S01]  /*5d10*/  MUFU.EX2 R29, R29 ;  /* 0x0000001d001d7308 */ /* 0x000e620000000800 */
[C---:B0-----:R-:W-:Y:S01]  /*5d20*/  FADD.FTZ R13, R27.reuse, R12 ;  /* 0x0000000c1b0d7221 */ /* 0x041fe20000010000 */
[----:B------:R-:W-:Y:S01]  /*5d30*/  FADD.FTZ R12, R44, R37 ;  /* 0x000000252c0c7221 */ /* 0x000fe20000010000 */
[----:B------:R-:W-:-:S03]  /*5d40*/  F2FP.F16.F32.PACK_AB R161, R27, R26 ;  /* 0x0000001a1ba1723e */ /* 0x000fc600000000ff */
[----:B------:R-:W-:Y:S02]  /*5d50*/  FADD.FTZ R45, R45, R12 ;  /* 0x0000000c2d2d7221 */ /* 0x000fe40000010000 */
[----:B------:R-:W-:Y:S01]  /*5d60*/  MUFU.EX2 R5, R5 ;  /* 0x0000000500057308 */ /* 0x000fe20000000800 */
[----:B----4-:R-:W-:Y:S01]  /*5d70*/  FADD.FTZ R14, R28, R13 ;  /* 0x0000000d1c0e7221 */ /* 0x010fe20000010000 */
[----:B------:R-:W-:-:S04]  /*5d80*/  FADD.FTZ R46, R46, R45 ;  /* 0x0000002d2e2e7221 */ /* 0x000fc80000010000 */
[----:B------:R-:W-:Y:S02]  /*5d90*/  FADD.FTZ R47, R47, R46 ;  /* 0x0000002e2f2f7221 */ /* 0x000fe40000010000 */
[----:B------:R-:W0:Y:S01]  /*5da0*/  MUFU.EX2 R30, R30 ;  /* 0x0000001e001e7308 */ /* 0x000e220000000800 */
[C---:B-1----:R-:W-:Y:S01]  /*5db0*/  FADD.FTZ R14, R29.reuse, R14 ;  /* 0x0000000e1d0e7221 */ /* 0x042fe20000010000 */
[----:B------:R-:W-:Y:S01]  /*5dc0*/  F2FP.F16.F32.PACK_AB R163, R29, R28 ;  /* 0x0000001c1da3723e */ /* 0x000fe200000000ff */
[----:B------:R-:W-:-:S04]  /*5dd0*/  FADD.FTZ R32, R32, R47 ;  /* 0x0000002f20207221 */ /* 0x000fc80000010000 */
[----:B------:R3:W-:Y:S01]  /*5de0*/  STSM.16.M88.4 [R22], R160 ;  /* 0x000000a016007844 */ /* 0x0007e20000000200 */
[----:B------:R-:W1:Y:S08]  /*5df0*/  MUFU.EX2 R4, R4 ;  /* 0x0000000400047308 */ /* 0x000e700000000800 */
[----:B------:R-:W4:Y:S01]  /*5e00*/  MUFU.EX2 R31, R31 ;  /* 0x0000001f001f7308 */ /* 0x000f220000000800 */
[----:B0-----:R-:W-:Y:S01]  /*5e10*/  F2FP.F16.F32.PACK_AB R165, R30, R5 ;  /* 0x000000051ea5723e */ /* 0x001fe200000000ff */
[----:B------:R-:W-:-:S04]  /*5e20*/  FADD.FTZ R5, R5, R14 ;  /* 0x0000000e05057221 */ /* 0x000fc80000010000 */
[----:B------:R-:W-:-:S04]  /*5e30*/  FADD.FTZ R5, R30, R5 ;  /* 0x000000051e057221 */ /* 0x000fc80000010000 */
[----:B-1----:R-:W-:Y:S01]  /*5e40*/  FADD.FTZ R12, R4, R5 ;  /* 0x00000005040c7221 */ /* 0x002fe20000010000 */
[----:B----4-:R-:W-:Y:S01]  /*5e50*/  F2FP.F16.F32.PACK_AB R167, R31, R4 ;  /* 0x000000041fa7723e */ /* 0x010fe200000000ff */
[----:B------:R-:W-:Y:S02]  /*5e60*/  FADD.FTZ R4, R33, R32 ;  /* 0x0000002021047221 */ /* 0x000fe40000010000 */
[----:B------:R-:W-:Y:S02]  /*5e70*/  FADD.FTZ R5, R31, R12 ;  /* 0x0000000c1f057221 */ /* 0x000fe40000010000 */
[----:B------:R3:W-:Y:S01]  /*5e80*/  STSM.16.M88.4 [R23], R164 ;  /* 0x000000a417007844 */ /* 0x0007e20000000200 */
[----:B------:R-:W-:Y:S05]  /*5e90*/  @!P4 BRA `(.L_x_4386) ;  /* 0x000000000004c947 */ /* 0x000fea0003800000 */
[----:B------:R-:W-:Y:S01]  /*5ea0*/  BPT.TRAP 0x1 ;  /* 0x000000040000795c */ /* 0x000fe20000300000 */
.L_x_4386:
[----:B------:R0:W1:Y:S01]  /*5eb0*/  SYNCS.PHASECHK.TRANS64.TRYWAIT P0, [R8+URZ+0x28c50], R9 ;  /* 0x028c5009080075a7 */ /* 0x000062000800017f */
[----:B------:R-:W-:Y:S05]  /*5ec0*/  @!P4 BRA `(.L_x_4387) ;  /* 0x000000000004c947 */ /* 0x000fea0003800000 */
[----:B------:R-:W-:Y:S01]  /*5ed0*/  BPT.TRAP 0x1 ;  /* 0x000000040000795c */ /* 0x000fe20000300000 */
.L_x_4387:
[----:B-1----:R-:W-:Y:S05]  /*5ee0*/  @P0 BRA `(.L_x_4388) ;  /* 0x0000000000080947 */ /* 0x002fea0003800000 */
[----:B------:R-:W1:Y:S02]  /*5ef0*/  SYNCS.PHASECHK.TRANS64.TRYWAIT P0, [R8+URZ+0x28c50], R9 ;  /* 0x028c5009080075a7 */ /* 0x000e64000800017f */
[----:B-1----:R-:W-:Y:S05]  /*5f00*/  @!P0 BRA `(.L_x_4389) ;  /* 0x000000f800948947 */ /* 0x002fea0003800000 */
.L_x_4388:
[----:B------:R-:W-:Y:S01]  /*5f10*/  ULEA UR11, UR37, UR45, 0xc ;  /* 0x0000002d250b7291 */ /* 0x000fe2000f8e603f */
[----:B------:R-:W-:Y:S01]  /*5f20*/  WARPGROUP.ARRIVE ;  /* 0x00000000000079c5 */ /* 0x000fe20000000000 */
[----:B------:R-:W-:Y:S01]  /*5f30*/  UMOV UR7, 0x40000040 ;  /* 0x4000004000077882 */ /* 0x000fe20000000000 */
[----:B------:R-:W-:Y:S01]  /*5f40*/  UIADD3 UR23, UR44, -UR40, URZ ;  /* 0x800000282c177290 */ /* 0x000fe2000fffe03f */
[----:B012---:R-:W-:Y:S01]  /*5f50*/  @!P5 IADD3 R8, R8, 0x28c60, RZ ;  /* 0x00028c600808d810 */ /* 0x007fe20007ffe0ff */
[----:B------:R-:W-:Y:S02]  /*5f60*/  UIADD3 UR50, UR50, -0x2, URZ ;  /* 0xfffffffe32327890 */ /* 0x000fe4000fffe03f */
[----:B------:R-:W-:Y:S01]  /*5f70*/  UMOV UR6, UR11 ;  /* 0x0000000b00067c82 */ /* 0x000fe20008000000 */
[----:B------:R-:W-:Y:S01]  /*5f80*/  @!P5 PRMT R8, RZ, 0x654, R8 ;  /* 0x00000654ff08d816 */ /* 0x000fe20000000008 */
[----:B------:R-:W-:Y:S01]  /*5f90*/  HGMMA.64x256x16.F32 R24, R152, gdesc[UR4].tnspB, RZ, !UPT, gsb0 ;  /* 0x43e0000498187df0 */ /* 0x000fe2000c0008ff */
        /* <DEDUP_REMOVED lines=18> */
[----:B------:R-:W-:-:S06]  /*60c0*/  ULEA UR7, UR47, UR23, 0x6 ;  /* 0x000000172f077291 */ /* 0x000fcc000f8e303f */
[----:B------:R-:W-:Y:S01]  /*60d0*/  VIADD R10, R10, UR7 ;  /* 0x000000070a0a7c36 */ /* 0x000fe20008000000 */
        /* <DEDUP_REMOVED lines=11> */
[----:B------:R-:W-:Y:S01]  /*6190*/  ISETP.LT.AND P0, PT, RZ, UR7, PT ;  /* 0x00000007ff007c0c */ /* 0x000fe2000bf01270 */
[----:B------:R-:W-:-:S06]  /*61a0*/  UIADD3 UR6, UR7, -0x1, URZ ;  /* 0xffffffff07067890 */ /* 0x000fcc000fffe03f */
[----:B0-----:R-:W-:-:S06]  /*61b0*/  IMAD.U32 R8, RZ, RZ, UR6 ;  /* 0x00000006ff087e24 */ /* 0x001fcc000f8e00ff */
[----:B------:R-:W-:Y:S05]  /*61c0*/  @P0 BRA `(.L_x_4391) ;  /* 0x00000000001c0947 */ /* 0x000fea0003800000 */
[----:B------:R-:W-:Y:S01]  /*61d0*/  ISETP.NE.AND P0, PT, R11, 0x1, PT ;  /* 0x000000010b00780c */ /* 0x000fe20003f05270 */
[----:B------:R-:W-:-:S12]  /*61e0*/  IMAD R9, RZ, RZ, -UR7 ;  /* 0x80000007ff097e24 */ /* 0x000fd8000f8e02ff */
[----:B------:R-:W0:Y:S02]  /*61f0*/  @P0 LDC.64 R12, c[0x0][0x9e8] ;  /* 0x00027a00ff0c0b82 */ /* 0x000e240000000a00 */
[----:B0-----:R-:W-:-:S05]  /*6200*/  @P0 IMAD.HI.U32 R8, R9, R12, RZ ;  /* 0x0000000c09080227 */ /* 0x001fca00078e00ff */
[----:B------:R-:W-:-:S04]  /*6210*/  @P0 SHF.R.U32.HI R9, RZ, R13, R8 ;  /* 0x0000000dff090219 */ /* 0x000fc80000011608 */
[----:B------:R-:W-:Y:S01]  /*6220*/  LOP3.LUT R8, RZ, R9, RZ, 0x33, !PT ;  /* 0x00000009ff087212 */ /* 0x000fe200078e33ff */
[----:B------:R-:W-:Y:S06]  /*6230*/  BRA `(.L_x_4392) ;  /* 0x0000000000107947 */ /* 0x000fec0003800000 */
.L_x_4391:
[----:B------:R-:W-:-:S13]  /*6240*/  ISETP.NE.AND P0, PT, R11, 0x1, PT ;  /* 0x000000010b00780c */ /* 0x000fda0003f05270 */
[----:B------:R-:W0:Y:S02]  /*6250*/  @P0 LDC.64 R12, c[0x0][0x9e8] ;  /* 0x00027a00ff0c0b82 */ /* 0x000e240000000a00 */
[----:B0-----:R-:W-:-:S05]  /*6260*/  @P0 IMAD.HI.U32 R12, R8, R12, RZ ;  /* 0x0000000c080c0227 */ /* 0x001fca00078e00ff */
[----:B------:R-:W-:-:S07]  /*6270*/  @P0 SHF.R.U32.HI R8, RZ, R13, R12 ;  /* 0x0000000dff080219 */ /* 0x000fce000001160c */
.L_x_4392:
[----:B------:R-:W-:-:S05]  /*6280*/  IMAD R11, R8, R11, R11 ;  /* 0x0000000b080b7224 */ /* 0x000fca00078e020b */
[----:B------:R-:W-:-:S07]  /*6290*/  VIMNMX R10, R10, R11, PT ;  /* 0x0000000b0a0a7248 */ /* 0x000fce0003fe0100 */
.L_x_4390:
[----:B------:R-:W-:-:S04]  /*62a0*/  SHF.R.S32.HI R9, RZ, 0x1f, R10 ;  /* 0x0000001fff097819 */ /* 0x000fc8000001140a */
[----:B------:R-:W-:-:S04]  /*62b0*/  LEA.HI R9, R9, R10, RZ, 0x6 ;  /* 0x0000000a09097211 */ /* 0x000fc800078f30ff */
[----:B------:R-:W-:-:S04]  /*62c0*/  SHF.R.S32.HI R9, RZ, 0x6, R9 ;  /* 0x00000006ff097819 */ /* 0x000fc80000011409 */
[----:B------:R-:W-:-:S04]  /*62d0*/  VIMNMX R10, R186, R9, !PT ;  /* 0x00000009ba0a7248 */ /* 0x000fc80007fe0100 */
[----:B------:R-:W-:-:S13]  /*62e0*/  ISETP.LE.AND P0, PT, R10, UR50, PT ;  /* 0x000000320a007c0c */ /* 0x000fda000bf03270 */
[----:B------:R-:W-:Y:S05]  /*62f0*/  @!P0 BRA `(.L_x_4393) ;  /* 0x0000002400c48947 */ /* 0x000fea0003800000 */
[----:B------:R-:W-:Y:S01]  /*6300*/  VIADD R13, R3, UR23 ;  /* 0x00000017030d7c36 */ /* 0x000fe20008000000 */
[----:B------:R-:W-:Y:S01]  /*6310*/  ULDC UR24, c[0x0][0x9e4] ;  /* 0x0002790000187ab9 */ /* 0x000fe20000000800 */
[----:B------:R-:W-:Y:S01]  /*6320*/  ULDC UR21, c[0x0][0x988] ;  /* 0x0002620000157ab9 */ /* 0x000fe20000000800 */
[----:B------:R-:W-:Y:S01]  /*6330*/  ULDC UR25, c[0x0][0x9d8] ;  /* 0x0002760000197ab9 */ /* 0x000fe20000000800 */
[----:B------:R-:W-:Y:S01]  /*6340*/  VIADD R11, R13, 0x8 ;  /* 0x000000080d0b7836 */ /* 0x000fe20000000000 */
[----:B------:R-:W-:-:S04]  /*6350*/  ULDC UR26, c[0x0][0x9e0] ;  /* 0x00027800001a7ab9 */ /* 0x000fc80000000800 */
[----:B------:R-:W-:-:S07]  /*6360*/  LOP3.LUT R9, RZ, R11, RZ, 0x33, !PT ;  /* 0x0000000bff097212 */ /* 0x000fce00078e33ff */
.L_x_4410:
[----:B------:R-:W-:-:S04]  /*6370*/  UIADD3 UR22, UR37, 0x1, URZ ;  /* 0x0000000125167890 */ /* 0x000fc8000fffe03f */
[----:B------:R-:W-:-:S04]  /*6380*/  UISETP.NE.AND UP0, UPT, UR22, 0x2, UPT ;  /* 0x000000021600788c */ /* 0x000fc8000bf05270 */
[----:B------:R-:W-:Y:S02]  /*6390*/  USEL UR6, URZ, 0x1, UP0 ;  /* 0x000000013f067887 */ /* 0x000fe40008000000 */
[----:B------:R-:W-:-:S04]  /*63a0*/  USEL UR22, UR22, URZ, UP0 ;  /* 0x0000003f16167287 */ /* 0x000fc80008000000 */
[----:B------:R-:W-:Y:S01]  /*63b0*/  LOP3.LUT R2, R2, UR6, RZ, 0x3c, !PT ;  /* 0x0000000602027c12 */ /* 0x000fe2000f8e3cff */
[----:B-1----:R-:W-:Y:S07]  /*63c0*/  @!P4 BRA `(.L_x_4394) ;  /* 0x000000000004c947 */ /* 0x002fee0003800000 */
[----:B------:R-:W-:Y:S01]  /*63d0*/  BPT.TRAP 0x1 ;  /* 0x000000040000795c */ /* 0x000fe20000300000 */
.L_x_4394:
[----:B------:R-:W-:Y:S01]  /*63e0*/  ULEA UR27, UR22, UR38, 0x3 ;  /* 0x00000026161b7291 */ /* 0x000fe2000f8e183f */
[----:B0-----:R-:W-:-:S08]  /*63f0*/  SHF.L.U32 R8, R2, 0x1f, RZ ;  /* 0x0000001f02087819 */ /* 0x001fd000000006ff */
[----:B------:R0:W1:Y:S01]  /*6400*/  SYNCS.PHASECHK.TRANS64.TRYWAIT P0, [UR27+0x28c30], R8 ;  /* 0x028c3008ff0075a7 */ /* 0x000062000800015b */
[----:B------:R-:W-:Y:S05]  /*6410*/  @!P4 BRA `(.L_x_4395) ;  /* 0x000000000004c947 */ /* 0x000fea0003800000 */
[----:B------:R-:W-:Y:S01]  /*6420*/  BPT.TRAP 0x1 ;  /* 0x000000040000795c */ /* 0x000fe20000300000 */
.L_x_4395:
[----:B-1----:R-:W-:Y:S05]  /*6430*/  @P0 BRA `(.L_x_4396) ;  /* 0x0000000000080947 */ /* 0x002fea0003800000 */
[----:B------:R-:W1:Y:S02]  /*6440*/  SYNCS.PHASECHK.TRANS64.TRYWAIT P0, [UR27+0x28c30], R8 ;  /* 0x028c3008ff0075a7 */ /* 0x000e64000800015b */
[----:B-1----:R-:W-:Y:S05]  /*6450*/  @!P0 BRA `(.L_x_4397) ;  /* 0x000000f400548947 */ /* 0x002fea0003800000 */
.L_x_4396:
[----:B------:R-:W-:Y:S01]  /*6460*/  R2UR UR18, R0 ;  /* 0x00000000001272ca */ /* 0x000fe200000e0000 */
[----:B---3--:R-:W-:Y:S01]  /*6470*/  WARPGROUP.ARRIVE ;  /* 0x00000000000079c5 */ /* 0x008fe20000000000 */
[----:B------:R-:W-:Y:S01]  /*6480*/  UMOV UR19, 0x40000040 ;  /* 0x4000004000137882 */ /* 0x000fe20000000000 */
[----:B------:R-:W-:Y:S01]  /*6490*/  UMOV UR7, 0x40000040 ;  /* 0x4000004000077882 */ /* 0x000fe20000000000 */
[----:B------:R-:W-:Y:S01]  /*64a0*/  UMOV UR11, 0x40000040 ;  /* 0x40000040000b7882 */ /* 0x000fe20000000000 */
[----:B------:R-:W-:Y:S01]  /*64b0*/  UMOV UR15, 0x40000040 ;  /* 0x40000040000f7882 */ /* 0x000fe20000000000 */
[----:B------:R-:W-:Y:S01]  /*64c0*/  MOV R21, UR27 ;  /* 0x0000001b00157c02 */ /* 0x000fe20008000f00 */
[----:B-1----:R-:W-:-:S04]  /*64d0*/  IMAD.U32 R15, RZ, RZ, UR40 ;  /* 0x00000028ff0f7e24 */ /* 0x002fc8000f8e00ff */
        /* <DEDUP_REMOVED lines=9> */
[----:B------:R-:W-:Y:S01]  /*6570*/  HGMMA.64x64x16.F32 R152, gdesc[UR4], R152, gsb0 ;  /* 0x00e00000049879f0 */ /* 0x000fe20008000898 */
[----:B------:R-:W-:-:S04]  /*6580*/  USHF.L.U32 UR7, UR50, 0x6, URZ ;  /* 0x0000000632077899 */ /* 0x000fc8000800063f */
[----:B------:R-:W-:Y:S01]  /*6590*/  UIADD3 UR6, UR44, 0x1, -UR7 ;  /* 0x000000012c067890 */ /* 0x000fe2000fffe807 */
        /* <DEDUP_REMOVED lines=38> */
[----:B------:R2:W-:Y:S01]  /*6800*/  @!P5 SYNCS.ARRIVE.TRANS64.RED.A1T0 RZ, [R14+URZ], RZ ;  /* 0x000000ff0effd9a7 */ /* 0x0005e2000810043f */
[----:B------:R-:W-:Y:S01]  /*6810*/  FMUL.FTZ R176, R176, UR25 ;  /* 0x00000019b0b07c20 */ /* 0x000fe20008410000 */
[----:B------:R-:W-:-:S05]  /*6820*/  FMUL.FTZ R177, R177, UR25 ;  /* 0x00000019b1b17c20 */ /* 0x000fca0008410000 */
[----:B------:R-:W3:Y:S01]  /*6830*/  MUFU.TANH R194, R194 ;  /* 0x000000c200c27308 */ /* 0x000ee20000002400 */
[----:B--2---:R-:W-:-:S05]  /*6840*/  IADD3 R14, -R16, UR6, -R15 ;  /* 0x00000006100e7c10 */ /* 0x004fca000fffe90f */
[C---:B------:R-:W-:Y:S02]  /*6850*/  VIADD R182, R14.reuse, UR20 ;  /* 0x000000140eb67c36 */ /* 0x040fe40008000000 */
[----:B------:R-:W2:Y:S01]  /*6860*/  MUFU.TANH R12, R12 ;  /* 0x0000000c000c7308 */ /* 0x000ea20000002400 */
[----:B------:R-:W-:-:S07]  /*6870*/  VIADD R178, R14, UR26 ;  /* 0x0000001a0eb27c36 */ /* 0x000fce0008000000 */
        /* <DEDUP_REMOVED lines=29> */
[C---:B-----5:R-:W-:Y:S01]  /*6a50*/  IMAD.IADD R176, R3.reuse, 0x1, R178 ;  /* 0x0000000103b07824 */ /* 0x060fe200078e02b2 */
[----:B-1----:R-:W-:Y:S01]  /*6a60*/  IADD3 R177, R3, R182, RZ ;  /* 0x000000b603b17210 */ /* 0x002fe20007ffe0ff */
[----:B--234-:R-:W-:Y:S06]  /*6a70*/  @!P6 BRA `(.L_x_4398) ;  /* 0x00000000005ce947 */ /* 0x01cfec0003800000 */
[----:B------:R-:W-:Y:S01]  /*6a80*/  ISETP.GT.AND P0, PT, R13, -0x1, PT ;  /* 0xffffffff0d00780c */ /* 0x000fe20003f04270 */
[----:B------:R-:W-:-:S12]  /*6a90*/  BSSY B0, `(.L_x_4399) ;  /* 0x0000011000007945 */ /* 0x000fd80003800000 */
[----:B------:R-:W-:Y:S05]  /*6aa0*/  @P0 BRA `(.L_x_4400) ;  /* 0x0000000000240947 */ /* 0x000fea0003800000 */
[----:B------:R-:W-:Y:S02]  /*6ab0*/  IMAD.U32 R179, RZ, RZ, UR24 ;  /* 0x00000018ffb37e24 */ /* 0x000fe4000f8e00ff */
[----:B------:R-:W-:-:S03]  /*6ac0*/  VIADD R175, R3, UR23 ;  /* 0x0000001703af7c36 */ /* 0x000fc60008000000 */
[----:B------:R-:W-:Y:S02]  /*6ad0*/  ISETP.NE.AND P0, PT, R179, 0x1, PT ;  /* 0x00000001b300780c */ /* 0x000fe40003f05270 */
[----:B------:R-:W-:-:S11]  /*6ae0*/  LOP3.LUT R175, RZ, R175, RZ, 0x33, !PT ;  /* 0x000000afffaf7212 */ /* 0x000fd600078e33ff */
[----:B------:R-:W1:Y:S02]  /*6af0*/  @P0 LDC.64 R14, c[0x0][0x9e8] ;  /* 0x00027a00ff0e0b82 */ /* 0x000e640000000a00 */
[----:B-1----:R-:W-:-:S05]  /*6b00*/  @P0 IMAD.HI.U32 R14, R175, R14, RZ ;  /* 0x0000000eaf0e0227 */ /* 0x002fca00078e00ff */
[----:B------:R-:W-:-:S04]  /*6b10*/  @P0 SHF.R.U32.HI R175, RZ, R15, R14 ;  /* 0x0000000fffaf0219 */ /* 0x000fc8000001160e */
[----:B------:R-:W-:Y:S01]  /*6b20*/  LOP3.LUT R14, RZ, R175, RZ, 0x33, !PT ;  /* 0x000000afff0e7212 */ /* 0x000fe200078e33ff */
[----:B------:R-:W-:Y:S06]  /*6b30*/  BRA `(.L_x_4401) ;  /* 0x0000000000187947 */ /* 0x000fec0003800000 */
.L_x_4400:
[----:B------:R-:W-:-:S05]  /*6b40*/  IMAD.U32 R179, RZ, RZ, UR24 ;  /* 0x00000018ffb37e24 */ /* 0x000fca000f8e00ff */
[----:B------:R-:W-:-:S13]  /*6b50*/  ISETP.NE.AND P0, PT, R179, 0x1, PT ;  /* 0x00000001b300780c */ /* 0x000fda0003f05270 */
[----:B------:R-:W1:Y:S02]  /*6b60*/  @P0 LDC.64 R14, c[0x0][0x9e8] ;  /* 0x00027a00ff0e0b82 */ /* 0x000e640000000a00 */
[----:B-1----:R-:W-:-:S04]  /*6b70*/  @P0 IMAD.HI.U32 R170, R13, R14, RZ ;  /* 0x0000000e0daa0227 */ /* 0x002fc800078e00ff */
[----:B------:R-:W-:Y:S01]  /*6b80*/  IMAD.MOV.U32 R14, RZ, RZ, R13 ;  /* 0x000000ffff0e7224 */ /* 0x000fe200078e000d */
[----:B------:R-:W-:-:S07]  /*6b90*/  @P0 SHF.R.U32.HI R14, RZ, R15, R170 ;  /* 0x0000000fff0e0219 */ /* 0x000fce00000116aa */
.L_x_4401:
[----:B------:R-:W-:Y:S05]  /*6ba0*/  BSYNC B0 ;  /* 0x0000000000007941 */ /* 0x000fea0003800000 */
.L_x_4399:
[----:B------:R-:W-:-:S04]  /*6bb0*/  IMAD R15, R14, R179, -UR7 ;  /* 0x800000070e0f7e24 */ /* 0x000fc8000f8e02b3 */
[----:B------:R-:W-:-:S05]  /*6bc0*/  IMAD.IADD R15, R15, 0x1, -R16 ;  /* 0x000000010f0f7824 */ /* 0x000fca00078e0a10 */
[----:B------:R-:W-:Y:S02]  /*6bd0*/  VIADDMNMX R176, R15, R179, R176, PT ;  /* 0x000000b30fb07246 */ /* 0x000fe400038001b0 */
[----:B------:R-:W-:-:S07]  /*6be0*/  VIMNMX R177, R177, R15, !PT ;  /* 0x0000000fb1b17248 */ /* 0x000fce0007fe0100 */
.L_x_4398:
[----:B------:R-:W-:-:S06]  /*6bf0*/  UISETP.GT.AND UP0, UPT, UR50, -0x1, UPT ;  /* 0xffffffff3200788c */ /* 0x000fcc000bf04270 */
[----:B------:R-:W-:-:S04]  /*6c00*/  PLOP3.LUT P0, PT, PT, PT, UP0, 0x80, 0x0 ;  /* 0x000000000000781c */ /* 0x000fc80003f0f008 */
[C---:B------:R-:W-:Y:S02]  /*6c10*/  ISETP.GT.AND P1, PT, R177.reuse, RZ, P0 ;  /* 0x000000ffb100720c */ /* 0x040fe40000724270 */
[C---:B------:R-:W-:Y:S02]  /*6c20*/  ISETP.GT.AND P3, PT, R177.reuse, 0x1, P0 ;  /* 0x00000001b100780c */ /* 0x040fe40000764270 */
        /* <DEDUP_REMOVED lines=8> */
[----:B0-----:R-:W-:Y:S02]  /*6cb0*/  FSEL R195, R195, -INF , !P1 ;  /* 0xff800000c3c37808 */ /* 0x001fe40004800000 */
        /* <DEDUP_REMOVED lines=40> */
[----:B------:R-:W-:Y:S01]  /*6f40*/  ISETP.GT.AND P1, PT, R11, -0x1, PT ;  /* 0xffffffff0b00780c */ /* 0x000fe20003f24270 */
[----:B------:R-:W-:-:S12]  /*6f50*/  BSSY B0, `(.L_x_4403) ;  /* 0x0000010000007945 */ /* 0x000fd80003800000 */
[----:B------:R-:W-:Y:S05]  /*6f60*/  @P1 BRA `(.L_x_4404) ;  /* 0x0000000000201947 */ /* 0x000fea0003800000 */
[----:B------:R-:W-:-:S04]  /*6f70*/  MOV R179, UR24 ;  /* 0x0000001800b37c02 */ /* 0x000fc80008000f00 */
[----:B------:R-:W-:-:S13]  /*6f80*/  ISETP.NE.AND P1, PT, R179, 0x1, PT ;  /* 0x00000001b300780c */ /* 0x000fda0003f25270 */
[----:B------:R-:W0:Y:S02]  /*6f90*/  @P1 LDC.64 R14, c[0x0][0x9e8] ;  /* 0x00027a00ff0e1b82 */ /* 0x000e240000000a00 */
[----:B0-----:R-:W-:-:S04]  /*6fa0*/  @P1 IMAD.HI.U32 R178, R9, R14, RZ ;  /* 0x0000000e09b21227 */ /* 0x001fc800078e00ff */
[----:B------:R-:W-:Y:S01]  /*6fb0*/  IMAD.MOV.U32 R14, RZ, RZ, R9 ;  /* 0x000000ffff0e7224 */ /* 0x000fe200078e0009 */
[----:B------:R-:W-:-:S04]  /*6fc0*/  @P1 SHF.R.U32.HI R14, RZ, R15, R178 ;  /* 0x0000000fff0e1219 */ /* 0x000fc800000116b2 */
[----:B------:R-:W-:Y:S01]  /*6fd0*/  LOP3.LUT R14, RZ, R14, RZ, 0x33, !PT ;  /* 0x0000000eff0e7212 */ /* 0x000fe200078e33ff */
[----:B------:R-:W-:Y:S06]  /*6fe0*/  BRA `(.L_x_4405) ;  /* 0x0000000000187947 */ /* 0x000fec0003800000 */
.L_x_4404:
[----:B------:R-:W-:-:S05]  /*6ff0*/  IMAD.U32 R179, RZ, RZ, UR24 ;  /* 0x00000018ffb37e24 */ /* 0x000fca000f8e00ff */
[----:B------:R-:W-:-:S13]  /*7000*/  ISETP.NE.AND P1, PT, R179, 0x1, PT ;  /* 0x00000001b300780c */ /* 0x000fda0003f25270 */
[----:B------:R-:W0:Y:S02]  /*7010*/  @P1 LDC.64 R14, c[0x0][0x9e8] ;  /* 0x00027a00ff0e1b82 */ /* 0x000e240000000a00 */
[----:B0-----:R-:W-:-:S04]  /*7020*/  @P1 IMAD.HI.U32 R178, R11, R14, RZ ;  /* 0x0000000e0bb21227 */ /* 0x001fc800078e00ff */
[----:B------:R-:W-:Y:S01]  /*7030*/  IMAD.MOV.U32 R14, RZ, RZ, R11 ;  /* 0x000000ffff0e7224 */ /* 0x000fe200078e000b */
[----:B------:R-:W-:-:S07]  /*7040*/  @P1 SHF.R.U32.HI R14, RZ, R15, R178 ;  /* 0x0000000fff0e1219 */ /* 0x000fce00000116b2 */
.L_x_4405:
[----:B------:R-:W-:Y:S05]  /*7050*/  BSYNC B0 ;  /* 0x0000000000007941 */ /* 0x000fea0003800000 */
.L_x_4403:
[----:B------:R-:W-:-:S04]  /*7060*/  IMAD R15, R14, R179, -UR7 ;  /* 0x800000070e0f7e24 */ /* 0x000fc8000f8e02b3 */
[----:B------:R-:W-:-:S05]  /*7070*/  IMAD.IADD R15, R15, 0x1, -R16 ;  /* 0x000000010f0f7824 */ /* 0x000fca00078e0a10 */
[----:B------:R-:W-:Y:S02]  /*7080*/  VIADDMNMX R176, R15, R179, R176, PT ;  /* 0x000000b30fb07246 */ /* 0x000fe400038001b0 */
[----:B------:R-:W-:-:S07]  /*7090*/  VIMNMX R177, R177, R15, !PT ;  /* 0x0000000fb1b17248 */ /* 0x000fce0007fe0100 */
.L_x_4402:
        /* <DEDUP_REMOVED lines=14> */
[----:B------:R-:W-:Y:S02]  /*7180*/  ISETP.GT.AND P3, PT, R177, 0x9, P0 ;  /* 0x00000009b100780c */ /* 0x000fe40000764270 */
[----:B------:R-:W-:Y:S02]  /*7190*/  FMNMX.FTZ R15, R175, R14, !PT ;  /* 0x0000000eaf0f7209 */ /* 0x000fe40007810000 */
[----:B------:R-:W-:Y:S02]  /*71a0*/  FSEL R12, R12, -INF , !P1 ;  /* 0xff8000000c0c7808 */ /* 0x000fe40004800000 */
[----:B------:R-:W-:Y:S02]  /*71b0*/  FMNMX.FTZ R15, R172, R15, !PT ;  /* 0x0000000fac0f7209 */ /* 0x000fe40007810000 */
[----:B------:R-:W-:-:S02]  /*71c0*/  ISETP.LT.OR P2, PT, R176, 0x9, P2 ;  /* 0x00000009b000780c */ /* 0x000fc40001741670 */
[----:B------:R-:W-:Y:S02]  /*71d0*/  FMNMX.FTZ R14, R174, R15, !PT ;  /* 0x0000000fae0e7209 */ /* 0x000fe40007810000 */
[----:B------:R-:W-:Y:S02]  /*71e0*/  ISETP.LT.OR P3, PT, R176, 0xa, P3 ;  /* 0x0000000ab000780c */ /* 0x000fe40001f61670 */
[----:B------:R-:W-:Y:S02]  /*71f0*/  FMNMX.FTZ R14, R171, R14, !PT ;  /* 0x0000000eab0e7209 */ /* 0x000fe40007810000 */
[----:B------:R-:W-:Y:S02]  /*7200*/  FSEL R153, R153, -INF , !P2 ;  /* 0xff80000099997808 */ /* 0x000fe40005000000 */
[----:B------:R-:W-:Y:S02]  /*7210*/  FMNMX.FTZ R14, R173, R14, !PT ;  /* 0x0000000ead0e7209 */ /* 0x000fe40007810000 */
[----:B------:R-:W-:-:S02]  /*7220*/  ISETP.GT.AND P2, PT, R177, 0x10, P0 ;  /* 0x00000010b100780c */ /* 0x000fc40000744270 */
[----:B------:R-:W-:Y:S02]  /*7230*/  FMNMX.FTZ R14, R165, R14, !PT ;  /* 0x0000000ea50e7209 */ /* 0x000fe40007810000 */
[----:B------:R-:W-:Y:S02]  /*7240*/  FSEL R152, R152, -INF , !P3 ;  /* 0xff80000098987808 */ /* 0x000fe40005800000 */
[----:B------:R-:W-:Y:S02]  /*7250*/  FMNMX.FTZ R15, R169, R14, !PT ;  /* 0x0000000ea90f7209 */ /* 0x000fe40007810000 */
[----:B------:R-:W-:Y:S02]  /*7260*/  ISETP.GT.AND P3, PT, R177, 0x11, P0 ;  /* 0x00000011b100780c */ /* 0x000fe40000764270 */
[----:B------:R-:W-:Y:S02]  /*7270*/  FMNMX.FTZ R15, R168, R15, !PT ;  /* 0x0000000fa80f7209 */ /* 0x000fe40007810000 */
[----:B------:R-:W-:-:S02]  /*7280*/  ISETP.LT.OR P2, PT, R176, 0x11, P2 ;  /* 0x00000011b000780c */ /* 0x000fc40001741670 */
[----:B------:R-:W-:Y:S02]  /*7290*/  FMNMX.FTZ R15, R164, R15, !PT ;  /* 0x0000000fa40f7209 */ /* 0x000fe40007810000 */
[----:B------:R-:W-:Y:S02]  /*72a0*/  ISETP.LT.OR P3, PT, R176, 0x12, P3 ;  /* 0x00000012b000780c */ /* 0x000fe40001f61670 */
[----:B------:R-:W-:Y:S01]  /*72b0*/  FSEL R154, R154, -INF , !P2 ;  /* 0xff8000009a9a7808 */ /* 0x000fe20005000000 */
[----:B------:R-:W0:Y:S01]  /*72c0*/  SHFL.BFLY PT, R14, R15, 0x2, 0x1f ;  /* 0x0c401f000f0e7f89 */ /* 0x000e2200000e0000 */
[----:B------:R-:W-:Y:S02]  /*72d0*/  ISETP.GT.AND P1, PT, R177, 0x18, P0 ;  /* 0x00000018b100780c */ /* 0x000fe40000724270 */
[----:B------:R-:W-:Y:S02]  /*72e0*/  FSEL R155, R155, -INF , !P3 ;  /* 0xff8000009b9b7808 */ /* 0x000fe40005800000 */
[----:B------:R-:W-:-:S02]  /*72f0*/  ISETP.GT.AND P3, PT, R177, 0x20, P0 ;  /* 0x00000020b100780c */ /* 0x000fc40000764270 */
[C---:B------:R-:W-:Y:S02]  /*7300*/  ISETP.GT.AND P2, PT, R177.reuse, 0x19, P0 ;  /* 0x00000019b100780c */ /* 0x040fe40000744270 */
[C---:B------:R-:W-:Y:S02]  /*7310*/  ISETP.LT.OR P1, PT, R176.reuse, 0x19, P1 ;  /* 0x00000019b000780c */ /* 0x040fe40000f21670 */
[C---:B------:R-:W-:Y:S02]  /*7320*/  ISETP.LT.OR P3, PT, R176.reuse, 0x21, P3 ;  /* 0x00000021b000780c */ /* 0x040fe40001f61670 */
[----:B------:R-:W-:Y:S02]  /*7330*/  ISETP.LT.OR P2, PT, R176, 0x1a, P2 ;  /* 0x0000001ab000780c */ /* 0x000fe40001741670 */
[----:B------:R-:W-:Y:S02]  /*7340*/  FSEL R156, R156, -INF , !P1 ;  /* 0xff8000009c9c7808 */ /* 0x000fe40004800000 */
[----:B------:R-:W-:-:S02]  /*7350*/  ISETP.GT.AND P1, PT, R177, 0x21, P0 ;  /* 0x00000021b100780c */ /* 0x000fc40000724270 */
[----:B------:R-:W-:Y:S02]  /*7360*/  FSEL R158, R158, -INF , !P3 ;  /* 0xff8000009e9e7808 */ /* 0x000fe40005800000 */
[----:B------:R-:W-:Y:S02]  /*7370*/  FSEL R157, R157, -INF , !P2 ;  /* 0xff8000009d9d7808 */ /* 0x000fe40005000000 */
[----:B------:R-:W-:Y:S02]  /*7380*/  ISETP.GT.AND P2, PT, R177, 0x28, P0 ;  /* 0x00000028b100780c */ /* 0x000fe40000744270 */
[----:B0-----:R-:W-:Y:S02]  /*7390*/  FMNMX.FTZ R178, R15, R14, !PT ;  /* 0x0000000e0fb27209 */ /* 0x001fe40007810000 */
[----:B------:R-:W-:Y:S02]  /*73a0*/  FMNMX.FTZ R15, R12, R7, !PT ;  /* 0x000000070c0f7209 */ /* 0x000fe40007810000 */
[C---:B------:R-:W-:Y:S01]  /*73b0*/  ISETP.LT.OR P1, PT, R176.reuse, 0x22, P1 ;  /* 0x00000022b000780c */ /* 0x040fe20000f21670 */
[----:B------:R-:W0:Y:S01]  /*73c0*/  SHFL.BFLY PT, R179, R178, 0x1, 0x1f ;  /* 0x0c201f00b2b37f89 */ /* 0x000e2200000e0000 */
[----:B------:R-:W-:-:S02]  /*73d0*/  ISETP.LT.OR P2, PT, R176, 0x29, P2 ;  /* 0x00000029b000780c */ /* 0x000fc40001741670 */
[----:B------:R-:W-:Y:S02]  /*73e0*/  FSEL R159, R159, -INF , !P1 ;  /* 0xff8000009f9f7808 */ /* 0x000fe40004800000 */
[C---:B------:R-:W-:Y:S02]  /*73f0*/  ISETP.GT.AND P1, PT, R177.reuse, 0x29, P0 ;  /* 0x00000029b100780c */ /* 0x040fe40000724270 */
[----:B------:R-:W-:Y:S02]  /*7400*/  FSEL R160, R160, -INF , !P2 ;  /* 0xff800000a0a07808 */ /* 0x000fe40005000000 */
[----:B------:R-:W-:Y:S02]  /*7410*/  ISETP.GT.AND P2, PT, R177, 0x30, P0 ;  /* 0x00000030b100780c */ /* 0x000fe40000744270 */
[C---:B------:R-:W-:Y:S02]  /*7420*/  ISETP.LT.OR P1, PT, R176.reuse, 0x2a, P1 ;  /* 0x0000002ab000780c */ /* 0x040fe40000f21670 */
[----:B------:R-:W-:-:S02]  /*7430*/  ISETP.LT.OR P2, PT, R176, 0x31, P2 ;  /* 0x00000031b000780c */ /* 0x000fc40001741670 */
[----:B------:R-:W-:Y:S02]  /*7440*/  FSEL R161, R161, -INF , !P1 ;  /* 0xff800000a1a17808 */ /* 0x000fe40004800000 */
[C---:B------:R-:W-:Y:S02]  /*7450*/  ISETP.GT.AND P1, PT, R177.reuse, 0x31, P0 ;  /* 0x00000031b100780c */ /* 0x040fe40000724270 */
[----:B------:R-:W-:Y:S02]  /*7460*/  FSEL R162, R162, -INF , !P2 ;  /* 0xff800000a2a27808 */ /* 0x000fe40005000000 */
[----:B------:R-:W-:Y:S02]  /*7470*/  ISETP.GT.AND P2, PT, R177, 0x38, P0 ;  /* 0x00000038b100780c */ /* 0x000fe40000744270 */
[----:B------:R-:W-:Y:S02]  /*7480*/  ISETP.LT.OR P1, PT, R176, 0x32, P1 ;  /* 0x00000032b000780c */ /* 0x000fe40000f21670 */
[----:B0-----:R-:W-:-:S02]  /*7490*/  FMNMX.FTZ R14, R178, R179, !PT ;  /* 0x000000b3b20e7209 */ /* 0x001fc40007810000 */
[----:B------:R-:W-:Y:S02]  /*74a0*/  FMNMX.FTZ R178, R20, R15, !PT ;  /* 0x0000000f14b27209 */ /* 0x000fe40007810000 */
[C---:B------:R-:W-:Y:S01]  /*74b0*/  FSETP.NEU.FTZ.AND P3, PT, R14.reuse, -INF , PT ;  /* 0xff8000000e00780b */ /* 0x040fe20003f7d000 */
[----:B------:R-:W-:Y:S01]  /*74c0*/  FMUL.FTZ R179, R14, UR10 ;  /* 0x0000000a0eb37c20 */ /* 0x000fe20008410000 */
[----:B------:R-:W-:Y:S02]  /*74d0*/  FMNMX.FTZ R15, R153, R178, !PT ;  /* 0x000000b2990f7209 */ /* 0x000fe40007810000 */
[----:B------:R-:W-:Y:S02]  /*74e0*/  ISETP.GT.AND P0, PT, R177, 0x39, P0 ;  /* 0x00000039b100780c */ /* 0x000fe40000704270 */
[----:B------:R-:W-:Y:S02]  /*74f0*/  FMNMX.FTZ R15, R152, R15, !PT ;  /* 0x0000000f980f7209 */ /* 0x000fe40007810000 */
[----:B------:R-:W-:-:S02]  /*7500*/  ISETP.LT.OR P2, PT, R176, 0x39, P2 ;  /* 0x00000039b000780c */ /* 0x000fc40001741670 */
[----:B------:R-:W-:Y:S02]  /*7510*/  FMNMX.FTZ R178, R154, R15, !PT ;  /* 0x0000000f9ab27209 */ /* 0x000fe40007810000 */
[----:B------:R-:W-:Y:S02]  /*7520*/  FSEL R163, R163, -INF , !P1 ;  /* 0xff800000a3a37808 */ /* 0x000fe40004800000 */
        /* <DEDUP_REMOVED lines=11> */
[----:B------:R-:W-:Y:S01]  /*75e0*/  FSEL R167, R167, -INF , !P0 ;  /* 0xff800000a7a77808 */ /* 0x000fe20004000000 */
        /* <DEDUP_REMOVED lines=12> */
[----:B------:R-:W-:Y:S01]  /*76b0*/  FFMA.FTZ R173, R168, UR10, -R178 ;  /* 0x0000000aa8ad7c23 */ /* 0x000fe200080108b2 */
[----:B------:R-:W-:-:S03]  /*76c0*/  FMNMX.FTZ R182, R162, R179, !PT ;  /* 0x000000b3a2b67209 */ /* 0x000fc60007810000 */
[----:B------:R-:W-:Y:S01]  /*76d0*/  MUFU.EX2 R177, R177 ;  /* 0x000000b100b17308 */ /* 0x000fe20000000800 */
[----:B------:R-:W-:-:S04]  /*76e0*/  FMNMX.FTZ R179, R163, R182, !PT ;  /* 0x000000b6a3b37209 */ /* 0x000fc80007810000 */
[----:B------:R-:W-:Y:S01]  /*76f0*/  FMNMX.FTZ R182, R166, R179, !PT ;  /* 0x000000b3a6b67209 */ /* 0x000fe20007810000 */
[--C-:B------:R-:W-:Y:S02]  /*7700*/  FFMA.FTZ R179, R197, UR10, -R178.reuse ;  /* 0x0000000ac5b37c23 */ /* 0x100fe400080108b2 */
[----:B------:R-:W-:Y:S01]  /*7710*/  MUFU.EX2 R176, R176 ;  /* 0x000000b000b07308 */ /* 0x000fe20000000800 */
[----:B------:R-:W-:Y:S01]  /*7720*/  FMNMX.FTZ R183, R167, R182, !PT ;  /* 0x000000b6a7b77209 */ /* 0x000fe20007810000 */
[----:B------:R-:W-:-:S04]  /*7730*/  FFMA.FTZ R182, R198, UR10, -R178 ;  /* 0x0000000ac6b67c23 */ /* 0x000fc800080108b2 */
[----:B0-----:R-:W0:Y:S02]  /*7740*/  SHFL.BFLY PT, R194, R183, 0x2, 0x1f ;  /* 0x0c401f00b7c27f89 */ /* 0x001e2400000e0000 */
[----:B------:R-:W-:Y:S08]  /*7750*/  MUFU.EX2 R179, R179 ;  /* 0x000000b300b37308 */ /* 0x000ff00000000800 */
[----:B------:R-:W-:Y:S08]  /*7760*/  MUFU.EX2 R182, R182 ;  /* 0x000000b600b67308 */ /* 0x000ff00000000800 */
[----:B------:R-:W-:Y:S01]  /*7770*/  MUFU.EX2 R170, R170 ;  /* 0x000000aa00aa7308 */ /* 0x000fe20000000800 */
[----:B0-----:R-:W-:Y:S01]  /*7780*/  FMNMX.FTZ R193, R183, R194, !PT ;  /* 0x000000c2b7c17209 */ /* 0x001fe20007810000 */
[----:B------:R-:W-:Y:S01]  /*7790*/  FFMA.FTZ R194, R169, UR10, -R178 ;  /* 0x0000000aa9c27c23 */ /* 0x000fe200080108b2 */
[----:B------:R-:W-:Y:S01]  /*77a0*/  FSEL R183, R14, RZ, P3 ;  /* 0x000000ff0eb77208 */ /* 0x000fe20001800000 */
[----:B------:R-:W-:-:S02]  /*77b0*/  IMAD.MOV R169, RZ, RZ, -R18 ;  /* 0x000000ffffa97224 */ /* 0x000fc400078e0a12 */
[----:B------:R-:W-:Y:S01]  /*77c0*/  FFMA.FTZ R178, R164, UR10, -R178 ;  /* 0x0000000aa4b27c23 */ /* 0x000fe200080108b2 */
[----:B------:R-:W0:Y:S01]  /*77d0*/  SHFL.BFLY PT, R196, R193, 0x1, 0x1f ;  /* 0x0c201f00c1c47f89 */ /* 0x000e2200000e0000 */
[----:B------:R-:W-:Y:S01]  /*77e0*/  MUFU.EX2 R175, R175 ;  /* 0x000000af00af7308 */ /* 0x000fe20000000800 */
[----:B------:R-:W-:Y:S01]  /*77f0*/  FADD.FTZ R183, -R183, R6 ;  /* 0x00000006b7b77221 */ /* 0x000fe20000010100 */
[----:B------:R-:W-:-:S03]  /*7800*/  ISETP.NE.AND P0, PT, R16, R169, PT ;  /* 0x000000a91000720c */ /* 0x000fc60003f05270 */
[----:B------:R-:W-:-:S03]  /*7810*/  FMUL.FTZ R6, R183, UR10 ;  /* 0x0000000ab7067c20 */ /* 0x000fc60008410000 */
[----:B------:R-:W-:Y:S08]  /*7820*/  MUFU.EX2 R172, R172 ;  /* 0x000000ac00ac7308 */ /* 0x000ff00000000800 */
[----:B------:R-:W1:Y:S01]  /*7830*/  MUFU.EX2 R6, R6 ;  /* 0x0000000600067308 */ /* 0x000e620000000800 */
[----:B0-----:R-:W-:-:S07]  /*7840*/  FMNMX.FTZ R168, R193, R196, !PT ;  /* 0x000000c4c1a87209 */ /* 0x001fce0007810000 */
[----:B------:R-:W0:Y:S01]  /*7850*/  MUFU.EX2 R181, R181 ;  /* 0x000000b500b57308 */ /* 0x000e220000000800 */
[----:B------:R-:W-:Y:S02]  /*7860*/  MOV R196, UR37 ;  /* 0x0000002500c47c02 */ /* 0x000fe40008000f00 */
[----:B------:R-:W-:-:S05]  /*7870*/  FSETP.NEU.FTZ.AND P1, PT, R168, -INF , PT ;  /* 0xff800000a800780b */ /* 0x000fca0003f3d000 */
[----:B------:R-:W2:Y:S01]  /*7880*/  MUFU.EX2 R171, R171 ;  /* 0x000000ab00ab7308 */ /* 0x000ea20000000800 */
[----:B-1----:R-:W-:Y:S01]  /*7890*/  FFMA.FTZ R169, R6, R4, R15 ;  /* 0x0000000406a97223 */ /* 0x002fe2000001000f */
[----:B------:R-:W-:Y:S01]  /*78a0*/  FMUL.FTZ R4, R168, UR10 ;  /* 0x0000000aa8047c20 */ /* 0x000fe20008410000 */
[-C--:B------:R-:W-:Y:S01]  /*78b0*/  FMUL.FTZ R24, R24, R6.reuse ;  /* 0x0000000618187220 */ /* 0x080fe20000410000 */
[-C--:B------:R-:W-:Y:S01]  /*78c0*/  FMUL.FTZ R25, R25, R6.reuse ;  /* 0x0000000619197220 */ /* 0x080fe20000410000 */
[----:B------:R-:W-:Y:S01]  /*78d0*/  FADD.FTZ R164, R180, R169 ;  /* 0x000000a9b4a47221 */ /* 0x000fe20000010000 */
[-C--:B------:R-:W-:Y:S01]  /*78e0*/  FMUL.FTZ R28, R28, R6.reuse ;  /* 0x000000061c1c7220 */ /* 0x080fe20000410000 */
[----:B------:R-:W-:Y:S01]  /*78f0*/  FSEL R183, R4, RZ, P1 ;  /* 0x000000ff04b77208 */ /* 0x000fe20000800000 */
[----:B------:R-:W1:Y:S01]  /*7900*/  MUFU.EX2 R174, R174 ;  /* 0x000000ae00ae7308 */ /* 0x000e620000000800 */
[----:B------:R-:W-:Y:S01]  /*7910*/  FADD.FTZ R169, R177, R164 ;  /* 0x000000a4b1a97221 */ /* 0x000fe20000010000 */
[----:B------:R-:W-:Y:S01]  /*7920*/  FSEL R4, R168, RZ, P1 ;  /* 0x000000ffa8047208 */ /* 0x000fe20000800000 */
[----:B------:R-:W-:Y:S01]  /*7930*/  FMUL.FTZ R29, R29, R6 ;  /* 0x000000061d1d7220 */ /* 0x000fe20000410000 */
[----:B------:R-:W-:Y:S01]  /*7940*/  FFMA.FTZ R12, R12, UR10, -R183 ;  /* 0x0000000a0c0c7c23 */ /* 0x000fe200080108b7 */
[----:B------:R-:W-:Y:S01]  /*7950*/  FADD.FTZ R164, R176, R169 ;  /* 0x000000a9b0a47221 */ /* 0x000fe20000010000 */
[----:B------:R-:W-:Y:S01]  /*7960*/  FFMA.FTZ R169, R20, UR10, -R183 ;  /* 0x0000000a14a97c23 */ /* 0x000fe200080108b7 */
[----:B------:R-:W-:Y:S01]  /*7970*/  FADD.FTZ R4, -R4, R7 ;  /* 0x0000000704047221 */ /* 0x000fe20000010100 */
[----:B------:R-:W3:Y:S01]  /*7980*/  MUFU.EX2 R165, R165 ;  /* 0x000000a500a57308 */ /* 0x000ee20000000800 */
[----:B------:R-:W-:Y:S01]  /*7990*/  FADD.FTZ R193, R179, R164 ;  /* 0x000000a4b3c17221 */ /* 0x000fe20000010000 */
[----:B------:R-:W-:-:S02]  /*79a0*/  @!P0 IMAD R164, R196, 0x40, R17 ;  /* 0x00000040c4a48824 */ /* 0x000fc400078e0211 */
[----:B------:R-:W-:Y:S01]  /*79b0*/  FMUL.FTZ R4, R4, UR10 ;  /* 0x0000000a04047c20 */ /* 0x000fe20008410000 */
[----:B------:R-:W-:Y:S01]  /*79c0*/  FFMA.FTZ R198, R157, UR10, -R183 ;  /* 0x0000000a9dc67c23 */ /* 0x000fe200080108b7 */
[----:B------:R-:W-:Y:S01]  /*79d0*/  FADD.FTZ R193, R182, R193 ;  /* 0x000000c1b6c17221 */ /* 0x000fe20000010000 */
[--C-:B------:R-:W-:Y:S01]  /*79e0*/  FFMA.FTZ R153, R153, UR10, -R183.reuse ;  /* 0x0000000a99997c23 */ /* 0x100fe200080108b7 */
[----:B------:R-:W-:Y:S01]  /*79f0*/  @!P0 LEA R20, R164, UR38, 0x2 ;  /* 0x00000026a4148c11 */ /* 0x000fe2000f8e10ff */
[----:B------:R-:W-:Y:S01]  /*7a00*/  FFMA.FTZ R164, R152, UR10, -R183 ;  /* 0x0000000a98a47c23 */ /* 0x000fe200080108b7 */
[----:B------:R-:W-:Y:S01]  /*7a10*/  FADD.FTZ R196, R170, R193 ;  /* 0x000000c1aac47221 */ /* 0x000fe20000010000 */
[----:B------:R-:W4:Y:S01]  /*7a20*/  MUFU.EX2 R194, R194 ;  /* 0x000000c200c27308 */ /* 0x000f220000000800 */
[--C-:B------:R-:W-:Y:S01]  /*7a30*/  FFMA.FTZ R195, R155, UR10, -R183.reuse ;  /* 0x0000000a9bc37c23 */ /* 0x100fe200080108b7 */
[--C-:B------:R-:W-:Y:S01]  /*7a40*/  FFMA.FTZ R193, R154, UR10, -R183.reuse ;  /* 0x0000000a9ac17c23 */ /* 0x100fe200080108b7 */
[----:B------:R-:W-:Y:S01]  /*7a50*/  FADD.FTZ R199, R175, R196 ;  /* 0x000000c4afc77221 */ /* 0x000fe20000010000 */
[----:B------:R-:W-:Y:S01]  /*7a60*/  @!P0 STS [R20+0x28800], R6 ;  /* 0x0288000614008388 */ /* 0x000fe20000000800 */
[--C-:B------:R-:W-:Y:S01]  /*7a70*/  FFMA.FTZ R197, R156, UR10, -R183.reuse ;  /* 0x0000000a9cc57c23 */ /* 0x100fe200080108b7 */
[----:B------:R-:W-:Y:S01]  /*7a80*/  FFMA.FTZ R200, R159, UR10, -R183 ;  /* 0x0000000a9fc87c23 */ /* 0x000fe200080108b7 */
[----:B------:R-:W-:Y:S01]  /*7a90*/  FADD.FTZ R152, R172, R199 ;  /* 0x000000c7ac987221 */ /* 0x000fe20000010000 */
[----:B------:R-:W-:Y:S01]  /*7aa0*/  MUFU.EX2 R12, R12 ;  /* 0x0000000c000c7308 */ /* 0x000fe20000000800 */
[--C-:B------:R-:W-:Y:S01]  /*7ab0*/  FFMA.FTZ R199, R158, UR10, -R183.reuse ;  /* 0x0000000a9ec77c23 */ /* 0x100fe200080108b7 */
[----:B------:R-:W-:Y:S01]  /*7ac0*/  F2FP.F16.F32.PACK_AB R158, R175, R170 ;  /* 0x000000aaaf9e723e */ /* 0x000fe200000000ff */
[----:B0-----:R-:W-:Y:S01]  /*7ad0*/  FADD.FTZ R152, R181, R152 ;  /* 0x00000098b5987221 */ /* 0x001fe20000010000 */
[--C-:B------:R-:W-:Y:S01]  /*7ae0*/  FFMA.FTZ R202, R161, UR10, -R183.reuse ;  /* 0x0000000aa1ca7c23 */ /* 0x100fe200080108b7 */
[--C-:B------:R-:W-:Y:S01]  /*7af0*/  FFMA.FTZ R201, R160, UR10, -R183.reuse ;  /* 0x0000000aa0c97c23 */ /* 0x100fe200080108b7 */
[--C-:B------:R-:W-:Y:S01]  /*7b00*/  FFMA.FTZ R204, R163, UR10, -R183.reuse ;  /* 0x0000000aa3cc7c23 */ /* 0x100fe200080108b7 */
[----:B--2---:R-:W-:Y:S01]  /*7b10*/  FADD.FTZ R157, R171, R152 ;  /* 0x00000098ab9d7221 */ /* 0x004fe20000010000 */
[----:B------:R1:W0:Y:S01]  /*7b20*/  MUFU.EX2 R7, R4 ;  /* 0x0000000400077308 */ /* 0x0002220000000800 */
[--C-:B------:R-:W-:Y:S01]  /*7b30*/  FFMA.FTZ R203, R162, UR10, -R183.reuse ;  /* 0x0000000aa2cb7c23 */ /* 0x100fe200080108b7 */
[--C-:B------:R-:W-:Y:S01]  /*7b40*/  FFMA.FTZ R205, R166, UR10, -R183.reuse ;  /* 0x0000000aa6cd7c23 */ /* 0x100fe200080108b7 */
[----:B------:R-:W-:Y:S01]  /*7b50*/  FFMA.FTZ R183, R167, UR10, -R183 ;  /* 0x0000000aa7b77c23 */ /* 0x000fe200080108b7 */
[----:B------:R-:W-:Y:S01]  /*7b60*/  F2FP.F16.F32.PACK_AB R160, R181, R172 ;  /* 0x000000acb5a0723e */ /* 0x000fe200000000ff */
        /* <DEDUP_REMOVED lines=8> */
[----:B---3--:R-:W-:Y:S01]  /*7bf0*/  FADD.FTZ R157, R165, R4 ;  /* 0x00000004a59d7221 */ /* 0x008fe20000010000 */
[-C--:B------:R-:W-:Y:S01]  /*7c00*/  FMUL.FTZ R44, R44, R6.reuse ;  /* 0x000000062c2c7220 */ /* 0x080fe20000410000 */
[-C--:B------:R-:W-:Y:S01]  /*7c10*/  FMUL.FTZ R45, R45, R6.reuse ;  /* 0x000000062d2d7220 */ /* 0x080fe20000410000 */
[----:B------:R-:W1:Y:S01]  /*7c20*/  MUFU.EX2 R155, R153 ;  /* 0x00000099009b7308 */ /* 0x000e620000000800 */
[----:B----4-:R-:W-:Y:S01]  /*7c30*/  FADD.FTZ R4, R194, R157 ;  /* 0x0000009dc2047221 */ /* 0x010fe20000010000 */
[----:B0-----:R-:W-:Y:S01]  /*7c40*/  FFMA.FTZ R170, R7, R5, R12 ;  /* 0x0000000507aa7223 */ /* 0x001fe2000001000c */
[----:B------:R0:W-:Y:S01]  /*7c50*/  @!P0 STS [R20+0x28820], R7 ;  /* 0x0288200714008388 */ /* 0x0001e20000000800 */
[-C--:B------:R-:W-:Y:S01]  /*7c60*/  FMUL.FTZ R48, R48, R6.reuse ;  /* 0x0000000630307220 */ /* 0x080fe20000410000 */
[-C--:B------:R-:W-:Y:S01]  /*7c70*/  FMUL.FTZ R49, R49, R6.reuse ;  /* 0x0000000631317220 */ /* 0x080fe20000410000 */
[-C--:B------:R-:W-:Y:S01]  /*7c80*/  FMUL.FTZ R52, R52, R6.reuse ;  /* 0x0000000634347220 */ /* 0x080fe20000410000 */
[-C--:B------:R-:W-:Y:S01]  /*7c90*/  FMUL.FTZ R53, R53, R6.reuse ;  /* 0x0000000635357220 */ /* 0x080fe20000410000 */
[----:B------:R3:W4:Y:S01]  /*7ca0*/  MUFU.EX2 R196, R164 ;  /* 0x000000a400c47308 */ /* 0x0007220000000800 */
        /* <DEDUP_REMOVED lines=9> */
[----:B---3--:R-:W-:Y:S01]  /*7d40*/  F2FP.F16.F32.PACK_AB R164, R194, R165 ;  /* 0x000000a5c2a4723e */ /* 0x008fe200000000ff */
[-C--:B------:R-:W-:Y:S01]  /*7d50*/  FMUL.FTZ R68, R68, R6.reuse ;  /* 0x0000000644447220 */ /* 0x080fe20000410000 */
[-C--:B------:R-:W-:Y:S01]  /*7d60*/  FMUL.FTZ R69, R69, R6.reuse ;  /* 0x0000000645457220 */ /* 0x080fe20000410000 */
[-C--:B------:R-:W-:Y:S01]  /*7d70*/  FMUL.FTZ R72, R72, R6.reuse ;  /* 0x0000000648487220 */ /* 0x080fe20000410000 */
[-C--:B------:R-:W-:Y:S01]  /*7d80*/  FMUL.FTZ R73, R73, R6.reuse ;  /* 0x0000000649497220 */ /* 0x080fe20000410000 */
[-C--:B------:R-:W-:Y:S01]  /*7d90*/  FMUL.FTZ R76, R76, R6.reuse ;  /* 0x000000064c4c7220 */ /* 0x080fe20000410000 */
[----:B0-----:R-:W0:Y:S01]  /*7da0*/  MUFU.EX2 R20, R195 ;  /* 0x000000c300147308 */ /* 0x001e220000000800 */
[----:B----4-:R-:W-:Y:S01]  /*7db0*/  FADD.FTZ R170, R196, R5 ;  /* 0x00000005c4aa7221 */ /* 0x010fe20000010000 */
        /* <DEDUP_REMOVED lines=48> */
[----:B------:R-:W-:Y:S01]  /*80c0*/  FMUL.FTZ R149, R149, R6 ;  /* 0x0000000695957220 */ /* 0x000fe20000410000 */
[----:B------:R-:W-:Y:S01]  /*80d0*/  F2FP.F16.F32.PACK_AB R152, R180, R15 ;  /* 0x0000000fb498723e */ /* 0x000fe200000000ff */
[----:B------:R-:W-:Y:S01]  /*80e0*/  FMUL.FTZ R26, R26, R7 ;  /* 0x000000071a1a7220 */ /* 0x000fe20000410000 */
[----:B------:R-:W-:Y:S01]  /*80f0*/  F2FP.F16.F32.PACK_AB R154, R176, R177 ;  /* 0x000000b1b09a723e */ /* 0x000fe200000000ff */
[----:B------:R-:W-:Y:S01]  /*8100*/  FMUL.FTZ R27, R27, R7 ;  /* 0x000000071b1b7220 */ /* 0x000fe20000410000 */
[----:B------:R-:W-:Y:S01]  /*8110*/  F2FP.F16.F32.PACK_AB R153, R169, R12 ;  /* 0x0000000ca999723e */ /* 0x000fe200000000ff */
[----:B------:R-:W1:Y:S01]  /*8120*/  MUFU.EX2 R165, R203 ;  /* 0x000000cb00a57308 */ /* 0x000e620000000800 */
[----:B--2---:R-:W-:Y:S01]  /*8130*/  FADD.FTZ R5, R163, R170 ;  /* 0x000000aaa3057221 */ /* 0x004fe20000010000 */
[----:B------:R-:W-:Y:S01]  /*8140*/  F2FP.F16.F32.PACK_AB R155, R196, R155 ;  /* 0x0000009bc49b723e */ /* 0x000fe200000000ff */
[----:B------:R-:W-:Y:S01]  /*8150*/  BAR.SYNC.DEFER_BLOCKING 0xf, 0x100 ;  /* 0x03c4000000007b1d */ /* 0x000fe20000010000 */
[----:B------:R-:W-:Y:S01]  /*8160*/  F2FP.F16.F32.PACK_AB R156, R182, R179 ;  /* 0x000000b3b69c723e */ /* 0x000fe200000000ff */
[----:B------:R-:W-:Y:S01]  /*8170*/  FMUL.FTZ R30, R30, R7 ;  /* 0x000000071e1e7220 */ /* 0x000fe20000410000 */
[----:B------:R-:W-:Y:S01]  /*8180*/  F2FP.F16.F32.PACK_AB R157, R20, R157 ;  /* 0x0000009d149d723e */ /* 0x000fe200000000ff */
[----:B------:R-:W-:Y:S01]  /*8190*/  FMUL.FTZ R31, R31, R7 ;  /* 0x000000071f1f7220 */ /* 0x000fe20000410000 */
[----:B------:R-:W-:Y:S01]  /*81a0*/  F2FP.F16.F32.PACK_AB R159, R198, R159 ;  /* 0x0000009fc69f723e */ /* 0x000fe200000000ff */
[----:B------:R-:W2:Y:S01]  /*81b0*/  MUFU.EX2 R204, R204 ;  /* 0x000000cc00cc7308 */ /* 0x000ea20000000800 */
[----:B0-----:R-:W-:Y:S01]  /*81c0*/  FADD.FTZ R172, R202, R5 ;  /* 0x00000005caac7221 */ /* 0x001fe20000010000 */
[----:B------:R-:W-:Y:S01]  /*81d0*/  F2FP.F16.F32.PACK_AB R162, R174, R171 ;  /* 0x000000abaea2723e */ /* 0x000fe200000000ff */
[----:B------:R-:W-:Y:S01]  /*81e0*/  FMUL.FTZ R34, R34, R7 ;  /* 0x0000000722227220 */ /* 0x000fe20000410000 */
[----:B------:R-:W-:Y:S01]  /*81f0*/  F2FP.F16.F32.PACK_AB R161, R200, R161 ;  /* 0x000000a1c8a1723e */ /* 0x000fe200000000ff */
[----:B------:R-:W-:Y:S01]  /*8200*/  FMUL.FTZ R35, R35, R7 ;  /* 0x0000000723237220 */ /* 0x000fe20000410000 */
[----:B------:R-:W-:Y:S01]  /*8210*/  F2FP.F16.F32.PACK_AB R163, R202, R163 ;  /* 0x000000a3caa3723e */ /* 0x000fe200000000ff */
        /* <DEDUP_REMOVED lines=10> */
[C---:B--2---:R-:W-:Y:S01]  /*82c0*/  FADD.FTZ R6, R204.reuse, R5 ;  /* 0x00000005cc067221 */ /* 0x044fe20000010000 */
[----:B------:R-:W-:Y:S01]  /*82d0*/  F2FP.F16.F32.PACK_AB R165, R204, R165 ;  /* 0x000000a5cca5723e */ /* 0x000fe200000000ff */
[----:B------:R2:W-:Y:S01]  /*82e0*/  STSM.16.M88.4 [R19+0x26800], R152 ;  /* 0x0268009813007844 */ /* 0x0005e20000000200 */
[-C--:B------:R-:W-:Y:S01]  /*82f0*/  FMUL.FTZ R51, R51, R7.reuse ;  /* 0x0000000733337220 */ /* 0x080fe20000410000 */
[-C--:B------:R-:W-:Y:S01]  /*8300*/  FMUL.FTZ R54, R54, R7.reuse ;  /* 0x0000000736367220 */ /* 0x080fe20000410000 */
[-C--:B------:R-:W-:Y:S01]  /*8310*/  FMUL.FTZ R55, R55, R7.reuse ;  /* 0x0000000737377220 */ /* 0x080fe20000410000 */
[----:B------:R2:W-:Y:S01]  /*8320*/  STSM.16.M88.4 [R184], R156 ;  /* 0x0000009cb8007844 */ /* 0x0005e20000000200 */
[----:B------:R-:W3:Y:S01]  /*8330*/  MUFU.EX2 R178, R178 ;  /* 0x000000b200b27308 */ /* 0x000ee20000000800 */
[----:B0-----:R-:W-:Y:S01]  /*8340*/  FADD.FTZ R5, R167, R6 ;  /* 0x00000006a7057221 */ /* 0x001fe20000010000 */
[-C--:B------:R-:W-:Y:S01]  /*8350*/  FMUL.FTZ R58, R58, R7.reuse ;  /* 0x000000073a3a7220 */ /* 0x080fe20000410000 */
[----:B------:R2:W-:Y:S01]  /*8360*/  STSM.16.M88.4 [R22], R160 ;  /* 0x000000a016007844 */ /* 0x0005e20000000200 */
        /* <DEDUP_REMOVED lines=12> */
[----:B------:R-:W-:Y:S01]  /*8430*/  FMUL.FTZ R79, R79, R7 ;  /* 0x000000074f4f7220 */ /* 0x000fe20000410000 */
[C---:B---3--:R-:W-:Y:S01]  /*8440*/  F2FP.F16.F32.PACK_AB R166, R178.reuse, R173 ;  /* 0x000000adb2a6723e */ /* 0x048fe200000000ff */
[----:B------:R-:W-:Y:S01]  /*8450*/  FADD.FTZ R4, R178, R15 ;  /* 0x0000000fb2047221 */ /* 0x000fe20000010000 */
[-C--:B------:R-:W-:Y:S01]  /*8460*/  FMUL.FTZ R82, R82, R7.reuse ;  /* 0x0000000752527220 */ /* 0x080fe20000410000 */
[-C--:B------:R-:W-:Y:S01]  /*8470*/  FMUL.FTZ R83, R83, R7.reuse ;  /* 0x0000000753537220 */ /* 0x080fe20000410000 */
[-C--:B------:R-:W-:Y:S01]  /*8480*/  FMUL.FTZ R86, R86, R7.reuse ;  /* 0x0000000756567220 */ /* 0x080fe20000410000 */
[-C--:B------:R-:W-:Y:S01]  /*8490*/  FMUL.FTZ R87, R87, R7.reuse ;  /* 0x0000000757577220 */ /* 0x080fe20000410000 */
[-C--:B------:R-:W-:Y:S01]  /*84a0*/  FMUL.FTZ R90, R90, R7.reuse ;  /* 0x000000075a5a7220 */ /* 0x080fe20000410000 */
[----:B------:R-:W-:Y:S01]  /*84b0*/  FMUL.FTZ R91, R91, R7 ;  /* 0x000000075b5b7220 */ /* 0x000fe20000410000 */
[C---:B0-----:R-:W-:Y:S01]  /*84c0*/  F2FP.F16.F32.PACK_AB R167, R170.reuse, R167 ;  /* 0x000000a7aaa7723e */ /* 0x041fe200000000ff */
[----:B------:R-:W-:Y:S01]  /*84d0*/  FADD.FTZ R5, R170, R5 ;  /* 0x00000005aa057221 */ /* 0x000fe20000010000 */
[-C--:B------:R-:W-:Y:S01]  /*84e0*/  FMUL.FTZ R94, R94, R7.reuse ;  /* 0x000000075e5e7220 */ /* 0x080fe20000410000 */
[-C--:B------:R-:W-:Y:S01]  /*84f0*/  FMUL.FTZ R95, R95, R7.reuse ;  /* 0x000000075f5f7220 */ /* 0x080fe20000410000 */
[-C--:B------:R-:W-:Y:S01]  /*8500*/  FMUL.FTZ R98, R98, R7.reuse ;  /* 0x0000000762627220 */ /* 0x080fe20000410000 */
[----:B------:R2:W-:Y:S01]  /*8510*/  STSM.16.M88.4 [R23], R164 ;  /* 0x000000a417007844 */ /* 0x0005e20000000200 */
        /* <DEDUP_REMOVED lines=27> */
[----:B--2---:R-:W-:Y:S06]  /*86d0*/  @!P4 BRA `(.L_x_4406) ;  /* 0x000000000004c947 */ /* 0x004fec0003800000 */
[----:B------:R-:W-:Y:S01]  /*86e0*/  BPT.TRAP 0x1 ;  /* 0x000000040000795c */ /* 0x000fe20000300000 */
.L_x_4406:
[----:B------:R0:W1:Y:S01]  /*86f0*/  SYNCS.PHASECHK.TRANS64.TRYWAIT P0, [UR27+0x28c50], R8 ;  /* 0x028c5008ff0075a7 */ /* 0x000062000800015b */
[----:B------:R-:W-:Y:S05]  /*8700*/  @!P4 BRA `(.L_x_4407) ;  /* 0x000000000004c947 */ /* 0x000fea0003800000 */
[----:B------:R-:W-:Y:S01]  /*8710*/  BPT.TRAP 0x1 ;  /* 0x000000040000795c */ /* 0x000fe20000300000 */
.L_x_4407:
[----:B-1----:R-:W-:Y:S05]  /*8720*/  @P0 BRA `(.L_x_4408) ;  /* 0x0000000000080947 */ /* 0x002fea0003800000 */
[----:B------:R-:W1:Y:S02]  /*8730*/  SYNCS.PHASECHK.TRANS64.TRYWAIT P0, [UR27+0x28c50], R8 ;  /* 0x028c5008ff0075a7 */ /* 0x000e64000800015b */
[----:B-1----:R-:W-:Y:S05]  /*8740*/  @!P0 BRA `(.L_x_4409) ;  /* 0x000000d000b08947 */ /* 0x002fea0003800000 */
.L_x_4408:
[----:B------:R-:W-:Y:S01]  /*8750*/  ULEA UR11, UR22, UR45, 0xc ;  /* 0x0000002d160b7291 */ /* 0x000fe2000f8e603f */
[----:B------:R-:W-:Y:S01]  /*8760*/  WARPGROUP.ARRIVE ;  /* 0x00000000000079c5 */ /* 0x000fe20000000000 */
[----:B------:R-:W-:Y:S01]  /*8770*/  UMOV UR7, 0x40000040 ;  /* 0x4000004000077882 */ /* 0x000fe20000000000 */
[----:B------:R-:W-:Y:S01]  /*8780*/  ISETP.LT.AND P0, PT, R10, UR50, PT ;  /* 0x000000320a007c0c */ /* 0x000fe2000bf01270 */
[----:B-1----:R-:W-:Y:S01]  /*8790*/  @!P5 VIADD R21, R21, 0x28c60 ;  /* 0x00028c601515d836 */ /* 0x002fe20000000000 */
[----:B------:R-:W-:Y:S01]  /*87a0*/  UIADD3 UR50, UR50, -0x1, URZ ;  /* 0xffffffff32327890 */ /* 0x000fe2000fffe03f */
[----:B------:R-:W-:Y:S01]  /*87b0*/  IMAD.MOV.U32 R7, RZ, RZ, R168 ;  /* 0x000000ffff077224 */ /* 0x000fe200078e00a8 */
[----:B------:R-:W-:Y:S01]  /*87c0*/  UMOV UR6, UR11 ;  /* 0x0000000b00067c82 */ /* 0x000fe20008000000 */
[----:B------:R-:W-:Y:S01]  /*87d0*/  UMOV UR37, UR22 ;  /* 0x0000001600257c82 */ /* 0x000fe20008000000 */
        /* <DEDUP_REMOVED lines=32> */
[----:B------:R-:W-:Y:S01]  /*89e0*/  IMAD.MOV.U32 R7, RZ, RZ, R168 ;  /* 0x000000ffff077224 */ /* 0x000fe200078e00a8 */
[----:B------:R-:W-:Y:S01]  /*89f0*/  MOV R6, R14 ;  /* 0x0000000e00067202 */ /* 0x000fe20000000f00 */
[----:B------:R-:W-:-:S06]  /*8a00*/  UMOV UR37, UR22 ;  /* 0x0000001600257c82 */ /* 0x000fcc0008000000 */
.L_x_4393:
[----:B------:R-:W2:Y:S01]  /*8a10*/  LDC R12, c[0x0][0x9e4] ;  /* 0x00027900ff0c7b82 */ /* 0x000ea20000000800 */
[----:B------:R-:W-:Y:S01]  /*8a20*/  UIADD3 UR6, UR44, 0x40, -UR40 ;  /* 0x000000402c067890 */ /* 0x000fe2000fffe828 */
[----:B------:R-:W-:-:S03]  /*8a30*/  ULDC UR7, c[0x0][0x9dc] ;  /* 0x0002770000077ab9 */ /* 0x000fc60000000800 */
[----:B------:R-:W-:-:S04]  /*8a40*/  ULEA UR6, UR47, UR6, 0x6 ;  /* 0x000000062f067291 */ /* 0x000fc8000f8e303f */
[----:B------:R-:W-:-:S06]  /*8a50*/  UIADD3 UR7, UR6, -UR7, URZ ;  /* 0x8000000706077290 */ /* 0x000fcc000fffe03f */
[----:B0-----:R-:W-:Y:S01]  /*8a60*/  IMAD.U32 R8, RZ, RZ, UR7 ;  /* 0x00000007ff087e24 */ /* 0x001fe2000f8e00ff */
[----:B--2---:R-:W-:-:S13]  /*8a70*/  ISETP.GE.AND P6, PT, R12, 0x1, PT ;  /* 0x000000010c00780c */ /* 0x004fda0003fc6270 */
[----:B------:R-:W-:Y:S05]  /*8a80*/  @!P6 BRA `(.L_x_4411) ;  /* 0x000000000040e947 */ /* 0x000fea0003800000 */
[----:B------:R-:W-:-:S05]  /*8a90*/  IMAD.U32 R9, RZ, RZ, UR6 ;  /* 0x00000006ff097e24 */ /* 0x000fca000f8e00ff */
        /* <DEDUP_REMOVED lines=9> */
.L_x_4412:
[----:B------:R-:W-:-:S13]  /*8b30*/  ISETP.NE.AND P0, PT, R12, 0x1, PT ;  /* 0x000000010c00780c */ /* 0x000fda0003f05270 */
[----:B------:R-:W0:Y:S02]  /*8b40*/  @P0 LDC.64 R10, c[0x0][0x9e8] ;  /* 0x00027a00ff0a0b82 */ /* 0x000e240000000a00 */
[----:B0-----:R-:W-:-:S05]  /*8b50*/  @P0 IMAD.HI.U32 R10, R9, R10, RZ ;  /* 0x0000000a090a0227 */ /* 0x001fca00078e00ff */
[----:B------:R-:W-:-:S07]  /*8b60*/  @P0 SHF.R.U32.HI R9, RZ, R11, R10 ;  /* 0x0000000bff090219 */ /* 0x000fce000001160a */
.L_x_4413:
[----:B------:R-:W-:-:S05]  /*8b70*/  IMAD R9, R9, R12, RZ ;  /* 0x0000000c09097224 */ /* 0x000fca00078e02ff */
[----:B------:R-:W-:-:S07]  /*8b80*/  VIMNMX R8, R8, R9, !PT ;  /* 0x0000000908087248 */ /* 0x000fce0007fe0100 */
.L_x_4411:
[----:B------:R-:W-:-:S05]  /*8b90*/  VIADD R8, R8, 0x3f ;  /* 0x0000003f08087836 */ /* 0x000fca0000000000 */
[----:B------:R-:W-:-:S04]  /*8ba0*/  SHF.R.S32.HI R9, RZ, 0x1f, R8 ;  /* 0x0000001fff097819 */ /* 0x000fc80000011408 */
[----:B------:R-:W-:-:S04]  /*8bb0*/  LEA.HI R9, R9, R8, RZ, 0x6 ;  /* 0x0000000809097211 */ /* 0x000fc800078f30ff */
[----:B------:R-:W-:-:S04]  /*8bc0*/  SHF.R.S32.HI R9, RZ, 0x6, R9 ;  /* 0x00000006ff097819 */ /* 0x000fc80000011409 */
[----:B------:R-:W-:-:S04]  /*8bd0*/  VIMNMX R8, R186, R9, !PT ;  /* 0x00000009ba087248 */ /* 0x000fc80007fe0100 */
[----:B------:R-:W-:-:S13]  /*8be0*/  ISETP.LE.AND P0, PT, R8, UR50, PT ;  /* 0x0000003208007c0c */ /* 0x000fda000bf03270 */
[----:B------:R-:W-:Y:S05]  /*8bf0*/  @!P0 BRA `(.L_x_4414) ;  /* 0x0000001c00308947 */ /* 0x000fea0003800000 */
[----:B------:R-:W-:Y:S01]  /*8c00*/  IMAD.MOV.U32 R10, RZ, RZ, R7 ;  /* 0x000000ffff0a7224 */ /* 0x000fe200078e0007 */
[----:B------:R-:W-:Y:S01]  /*8c10*/  UMOV UR22, UR37 ;  /* 0x0000002500167c82 */ /* 0x000fe20008000000 */
[----:B------:R-:W-:Y:S01]  /*8c20*/  IMAD.MOV.U32 R15, RZ, RZ, R6 ;  /* 0x000000ffff0f7224 */ /* 0x000fe200078e0006 */
[----:B------:R-:W-:Y:S01]  /*8c30*/  ULDC UR21, c[0x0][0x988] ;  /* 0x0002620000157ab9 */ /* 0x000fe20000000800 */
[----:B------:R-:W-:-:S05]  /*8c40*/  ULDC UR23, c[0x0][0x9d8] ;  /* 0x0002760000177ab9 */ /* 0x000fca0000000800 */
.L_x_4423:
[----:B------:R-:W-:Y:S01]  /*8c50*/  UIADD3 UR37, UR22, 0x1, URZ ;  /* 0x0000000116257890 */ /* 0x000fe2000fffe03f */
[----:B------:R-:W-:Y:S01]  /*8c60*/  MOV R7, UR50 ;  /* 0x0000003200077c02 */ /* 0x000fe20008000f00 */
[----:B------:R-:W-:Y:S02]  /*8c70*/  UIADD3 UR50, UR50, -0x1, URZ ;  /* 0xffffffff32327890 */ /* 0x000fe4000fffe03f */
[----:B------:R-:W-:Y:S01]  /*8c80*/  UISETP.NE.AND UP0, UPT, UR37, 0x2, UPT ;  /* 0x000000022500788c */ /* 0x000fe2000bf05270 */
[----:B------:R-:W-:-:S03]  /*8c90*/  ISETP.GT.AND P0, PT, R7, R8, PT ;  /* 0x000000080700720c */ /* 0x000fc60003f04270 */
[----:B------:R-:W-:Y:S02]  /*8ca0*/  USEL UR6, URZ, 0x1, UP0 ;  /* 0x000000013f067887 */ /* 0x000fe40008000000 */
[----:B------:R-:W-:-:S04]  /*8cb0*/  USEL UR37, UR37, URZ, UP0 ;  /* 0x0000003f25257287 */ /* 0x000fc80008000000 */
[----:B------:R-:W-:Y:S01]  /*8cc0*/  LOP3.LUT R2, R2, UR6, RZ, 0x3c, !PT ;  /* 0x0000000602027c12 */ /* 0x000fe2000f8e3cff */
[----:B012---:R-:W-:Y:S07]  /*8cd0*/  @!P4 BRA `(.L_x_4415) ;  /* 0x000000000004c947 */ /* 0x007fee0003800000 */
[----:B------:R-:W-:Y:S01]  /*8ce0*/  BPT.TRAP 0x1 ;  /* 0x000000040000795c */ /* 0x000fe20000300000 */
.L_x_4415:
[----:B------:R-:W-:Y:S01]  /*8cf0*/  ULEA UR24, UR37, UR38, 0x3 ;  /* 0x0000002625187291 */ /* 0x000fe2000f8e183f */
[----:B------:R-:W-:-:S08]  /*8d00*/  SHF.L.U32 R9, R2, 0x1f, RZ ;  /* 0x0000001f02097819 */ /* 0x000fd000000006ff */
[----:B------:R0:W2:Y:S01]  /*8d10*/  SYNCS.PHASECHK.TRANS64.TRYWAIT P1, [UR24+0x28c30], R9 ;  /* 0x028c3009ff0075a7 */ /* 0x0000a20008020158 */
[----:B------:R-:W-:Y:S05]  /*8d20*/  @!P4 BRA `(.L_x_4416) ;  /* 0x000000000004c947 */ /* 0x000fea0003800000 */
[----:B------:R-:W-:Y:S01]  /*8d30*/  BPT.TRAP 0x1 ;  /* 0x000000040000795c */ /* 0x000fe20000300000 */
.L_x_4416:
[----:B--2---:R-:W-:Y:S05]  /*8d40*/  @P1 BRA `(.L_x_4417) ;  /* 0x0000000000081947 */ /* 0x004fea0003800000 */
[----:B------:R-:W2:Y:S02]  /*8d50*/  SYNCS.PHASECHK.TRANS64.TRYWAIT P1, [UR24+0x28c30], R9 ;  /* 0x028c3009ff0075a7 */ /* 0x000ea40008020158 */
[----:B--2---:R-:W-:Y:S05]  /*8d60*/  @!P1 BRA `(.L_x_4418) ;  /* 0x000000cc003c9947 */ /* 0x004fea0003800000 */
.L_x_4417:
[----:B------:R-:W-:Y:S01]  /*8d70*/  R2UR UR18, R0 ;  /* 0x00000000001272ca */ /* 0x000fe200000e0000 */
[----:B---3--:R-:W-:Y:S01]  /*8d80*/  WARPGROUP.ARRIVE ;  /* 0x00000000000079c5 */ /* 0x008fe20000000000 */
        /* <DEDUP_REMOVED lines=21> */
[----:B------:R-:W-:Y:S01]  /*8ee0*/  FMUL.FTZ R7, R153, UR23 ;  /* 0x0000001799077c20 */ /* 0x000fe20008410000 */
[----:B-1----:R-:W-:Y:S01]  /*8ef0*/  FMUL.FTZ R21, R156, UR23 ;  /* 0x000000179c157c20 */ /* 0x002fe20008410000 */
        /* <DEDUP_REMOVED lines=25> */
[----:B------:R-:W-:-:S02]  /*9090*/  FMUL.FTZ R176, R183, UR23 ;  /* 0x00000017b7b07c20 */ /* 0x000fc40008410000 */
        /* <DEDUP_REMOVED lines=9> */
[----:B---3--:R-:W-:Y:S01]  /*9130*/  FMNMX.FTZ R6, R154, R165, !PT ;  /* 0x000000a59a067209 */ /* 0x008fe20007810000 */
[----:B------:R-:W-:-:S06]  /*9140*/  FMUL.FTZ R165, R180, UR23 ;  /* 0x00000017b4a57c20 */ /* 0x000fcc0008410000 */
        /* <DEDUP_REMOVED lines=19> */
[----:B--2---:R-:W-:Y:S01]  /*9280*/  FMNMX.FTZ R6, R168, R169, !PT ;  /* 0x000000a9a8067209 */ /* 0x004fe20007810000 */
[----:B------:R-:W-:Y:S01]  /*9290*/  FMUL.FTZ R169, R170, UR23 ;  /* 0x00000017aaa97c20 */ /* 0x000fe20008410000 */
[----:B------:R-:W-:Y:S01]  /*92a0*/  FMUL.FTZ R170, R171, UR23 ;  /* 0x00000017abaa7c20 */ /* 0x000fe20008410000 */
[----:B------:R-:W-:Y:S01]  /*92b0*/  FMUL.FTZ R171, R174, UR23 ;  /* 0x00000017aeab7c20 */ /* 0x000fe20008410000 */
[----:B------:R-:W-:Y:S01]  /*92c0*/  FMUL.FTZ R174, R175, UR23 ;  /* 0x00000017afae7c20 */ /* 0x000fe20008410000 */
[----:B------:R-:W2:Y:S02]  /*92d0*/  SHFL.BFLY PT, R173, R6, 0x2, 0x1f ;  /* 0x0c401f0006ad7f89 */ /* 0x000ea400000e0000 */
[----:B------:R-:W4:Y:S01]  /*92e0*/  MUFU.TANH R13, R13 ;  /* 0x0000000d000d7308 */ /* 0x000f220000002400 */
[----:B-1----:R-:W-:-:S07]  /*92f0*/  FMNMX.FTZ R175, R11, R10, !PT ;  /* 0x0000000a0baf7209 */ /* 0x002fce0007810000 */
[----:B------:R-:W1:Y:S08]  /*9300*/  MUFU.TANH R14, R14 ;  /* 0x0000000e000e7308 */ /* 0x000e700000002400 */
[----:B------:R-:W5:Y:S01]  /*9310*/  MUFU.TANH R162, R162 ;  /* 0x000000a200a27308 */ /* 0x000f620000002400 */
[----:B--2---:R-:W-:Y:S01]  /*9320*/  FMNMX.FTZ R180, R6, R173, !PT ;  /* 0x000000ad06b47209 */ /* 0x004fe20007810000 */
[----:B------:R-:W-:-:S06]  /*9330*/  FMUL.FTZ R173, R179, UR23 ;  /* 0x00000017b3ad7c20 */ /* 0x000fcc0008410000 */
[----:B------:R-:W2:Y:S01]  /*9340*/  MUFU.TANH R163, R163 ;  /* 0x000000a300a37308 */ /* 0x000ea20000002400 */
[----:B---3--:R-:W-:Y:S01]  /*9350*/  FMNMX.FTZ R6, R12, R175, !PT ;  /* 0x000000af0c067209 */ /* 0x008fe20007810000 */
[----:B------:R-:W-:Y:S01]  /*9360*/  FMUL.FTZ R175, R182, UR23 ;  /* 0x00000017b6af7c20 */ /* 0x000fe20008410000 */
[----:B------:R-:W3:Y:S02]  /*9370*/  SHFL.BFLY PT, R181, R180, 0x1, 0x1f ;  /* 0x0c201f00b4b57f89 */ /* 0x000ee400000e0000 */
[----:B----4-:R-:W-:-:S03]  /*9380*/  FMNMX.FTZ R177, R13, R6, !PT ;  /* 0x000000060db17209 */ /* 0x010fc60007810000 */
[----:B------:R-:W4:Y:S01]  /*9390*/  MUFU.TANH R166, R166 ;  /* 0x000000a600a67308 */ /* 0x000f220000002400 */
[----:B-1----:R-:W-:-:S04]  /*93a0*/  FMNMX.FTZ R177, R14, R177, !PT ;  /* 0x000000b10eb17209 */ /* 0x002fc80007810000 */
[----:B-----5:R-:W-:-:S03]  /*93b0*/  FMNMX.FTZ R178, R162, R177, !PT ;  /* 0x000000b1a2b27209 */ /* 0x020fc60007810000 */
[----:B------:R-:W1:Y:S01]  /*93c0*/  MUFU.TANH R167, R167 ;  /* 0x000000a700a77308 */ /* 0x000e620000002400 */
[----:B--2---:R-:W-:-:S07]  /*93d0*/  FMNMX.FTZ R177, R163, R178, !PT ;  /* 0x000000b2a3b17209 */ /* 0x004fce0007810000 */
[----:B------:R-:W2:Y:S01]  /*93e0*/  MUFU.TANH R169, R169 ;  /* 0x000000a900a97308 */ /* 0x000ea20000002400 */
[----:B----4-:R-:W-:Y:S02]  /*93f0*/  FMNMX.FTZ R178, R166, R177, !PT ;  /* 0x000000b1a6b27209 */ /* 0x010fe40007810000 */
[----:B---3--:R-:W-:Y:S01]  /*9400*/  FMNMX.FTZ R6, R180, R181, !PT ;  /* 0x000000b5b4067209 */ /* 0x008fe20007810000 */
[----:B------:R-:W-:-:S04]  /*9410*/  IMAD.MOV R181, RZ, RZ, -R18 ;  /* 0x000000ffffb57224 */ /* 0x000fc800078e0a12 */
[----:B------:R-:W3:Y:S01]  /*9420*/  MUFU.TANH R170, R170 ;  /* 0x000000aa00aa7308 */ /* 0x000ee20000002400 */
[----:B-1----:R-:W-:Y:S01]  /*9430*/  FMNMX.FTZ R178, R167, R178, !PT ;  /* 0x000000b2a7b27209 */ /* 0x002fe20007810000 */
[C---:B------:R-:W-:Y:S01]  /*9440*/  FMUL.FTZ R179, R6.reuse, UR10 ;  /* 0x0000000a06b37c20 */ /* 0x040fe20008410000 */
[----:B------:R-:W-:Y:S01]  /*9450*/  FADD.FTZ R15, -R6, R15 ;  /* 0x0000000f060f7221 */ /* 0x000fe20000010100 */
[----:B------:R-:W-:Y:S02]  /*9460*/  ISETP.NE.AND P1, PT, R16, R181, PT ;  /* 0x000000b51000720c */ /* 0x000fe40003f25270 */
[--C-:B------:R-:W-:Y:S01]  /*9470*/  FFMA.FTZ R180, R7, UR10, -R179.reuse ;  /* 0x0000000a07b47c23 */ /* 0x100fe200080108b3 */
[----:B------:R-:W-:Y:S01]  /*9480*/  FMUL.FTZ R15, R15, UR10 ;  /* 0x0000000a0f0f7c20 */ /* 0x000fe20008410000 */
        /* <DEDUP_REMOVED lines=17> */
[----:B-1----:R-:W-:Y:S01]  /*95a0*/  FMNMX.FTZ R177, R171, R178, !PT ;  /* 0x000000b2abb17209 */ /* 0x002fe20007810000 */
[----:B------:R-:W-:-:S06]  /*95b0*/  FFMA.FTZ R168, R168, UR10, -R179 ;  /* 0x0000000aa8a87c23 */ /* 0x000fcc00080108b3 */
[----:B------:R-:W1:Y:S01]  /*95c0*/  MUFU.TANH R173, R173 ;  /* 0x000000ad00ad7308 */ /* 0x000e620000002400 */
[----:B--2---:R-:W-:-:S07]  /*95d0*/  FMNMX.FTZ R7, R174, R177, !PT ;  /* 0x000000b1ae077209 */ /* 0x004fce0007810000 */
[----:B------:R-:W2:Y:S01]  /*95e0*/  MUFU.TANH R175, R175 ;  /* 0x000000af00af7308 */ /* 0x000ea20000002400 */
[----:B---3--:R-:W-:-:S07]  /*95f0*/  FMNMX.FTZ R178, R172, R7, !PT ;  /* 0x00000007acb27209 */ /* 0x008fce0007810000 */
[----:B------:R-:W3:Y:S01]  /*9600*/  MUFU.TANH R176, R176 ;  /* 0x000000b000b07308 */ /* 0x000ee20000002400 */
[----:B-1----:R-:W-:-:S07]  /*9610*/  FMNMX.FTZ R178, R173, R178, !PT ;  /* 0x000000b2adb27209 */ /* 0x002fce0007810000 */
[----:B------:R-:W1:Y:S01]  /*9620*/  MUFU.EX2 R15, R15 ;  /* 0x0000000f000f7308 */ /* 0x000e620000000800 */
[----:B--2---:R-:W-:Y:S01]  /*9630*/  FMNMX.FTZ R7, R175, R178, !PT ;  /* 0x000000b2af077209 */ /* 0x004fe20007810000 */
[----:B------:R-:W-:-:S06]  /*9640*/  FFMA.FTZ R178, R152, UR10, -R179 ;  /* 0x0000000a98b27c23 */ /* 0x000fcc00080108b3 */
[----:B------:R-:W2:Y:S01]  /*9650*/  MUFU.EX2 R20, R20 ;  /* 0x0000001400147308 */ /* 0x000ea20000000800 */
[----:B---3--:R-:W-:-:S05]  /*9660*/  FMNMX.FTZ R7, R176, R7, !PT ;  /* 0x00000007b0077209 */ /* 0x008fca0007810000 */
[----:B------:R-:W3:Y:S02]  /*9670*/  SHFL.BFLY PT, R152, R7, 0x2, 0x1f ;  /* 0x0c401f0007987f89 */ /* 0x000ee400000e0000 */
[----:B------:R4:W5:Y:S01]  /*9680*/  MUFU.EX2 R177, R180 ;  /* 0x000000b400b17308 */ /* 0x0009620000000800 */
[-C--:B-1----:R-:W-:Y:S01]  /*9690*/  FMUL.FTZ R24, R24, R15.reuse ;  /* 0x0000000f18187220 */ /* 0x082fe20000410000 */
[-C--:B------:R-:W-:Y:S01]  /*96a0*/  FMUL.FTZ R25, R25, R15.reuse ;  /* 0x0000000f19197220 */ /* 0x080fe20000410000 */
[-C--:B------:R-:W-:Y:S01]  /*96b0*/  FMUL.FTZ R28, R28, R15.reuse ;  /* 0x0000000f1c1c7220 */ /* 0x080fe20000410000 */
[-C--:B------:R-:W-:Y:S01]  /*96c0*/  FMUL.FTZ R29, R29, R15.reuse ;  /* 0x0000000f1d1d7220 */ /* 0x080fe20000410000 */
[-C--:B------:R-:W-:Y:S01]  /*96d0*/  FMUL.FTZ R32, R32, R15.reuse ;  /* 0x0000000f20207220 */ /* 0x080fe20000410000 */
[-C--:B------:R-:W-:Y:S01]  /*96e0*/  FMUL.FTZ R33, R33, R15.reuse ;  /* 0x0000000f21217220 */ /* 0x080fe20000410000 */
[----:B------:R-:W-:Y:S01]  /*96f0*/  FMUL.FTZ R36, R36, R15 ;  /* 0x0000000f24247220 */ /* 0x000fe20000410000 */
[----:B------:R-:W-:Y:S01]  /*9700*/  MUFU.EX2 R21, R21 ;  /* 0x0000001500157308 */ /* 0x000fe20000000800 */
[----:B----4-:R-:W-:Y:S01]  /*9710*/  FFMA.FTZ R180, R154, UR10, -R179 ;  /* 0x0000000a9ab47c23 */ /* 0x010fe200080108b3 */
[----:B--2---:R-:W-:Y:S01]  /*9720*/  FFMA.FTZ R4, R15, R4, R20 ;  /* 0x000000040f047223 */ /* 0x004fe20000010014 */
[----:B------:R-:W-:-:S02]  /*9730*/  IMAD.U32 R154, RZ, RZ, UR22 ;  /* 0x00000016ff9a7e24 */ /* 0x000fc4000f8e00ff */
[-C--:B------:R-:W-:Y:S01]  /*9740*/  FMUL.FTZ R37, R37, R15.reuse ;  /* 0x0000000f25257220 */ /* 0x080fe20000410000 */
[-C--:B------:R-:W-:Y:S01]  /*9750*/  FMUL.FTZ R40, R40, R15.reuse ;  /* 0x0000000f28287220 */ /* 0x080fe20000410000 */
[-C--:B------:R-:W-:Y:S01]  /*9760*/  FMUL.FTZ R41, R41, R15.reuse ;  /* 0x0000000f29297220 */ /* 0x080fe20000410000 */
[----:B------:R-:W-:Y:S01]  /*9770*/  @!P1 IMAD R154, R154, 0x40, R17 ;  /* 0x000000409a9a9824 */ /* 0x000fe200078e0211 */
[----:B------:R-:W-:Y:S01]  /*9780*/  MUFU.EX2 R178, R178 ;  /* 0x000000b200b27308 */ /* 0x000fe20000000800 */
[----:B-----5:R-:W-:Y:S01]  /*9790*/  FADD.FTZ R4, R177, R4 ;  /* 0x00000004b1047221 */ /* 0x020fe20000010000 */
[-C--:B------:R-:W-:Y:S01]  /*97a0*/  FMUL.FTZ R44, R44, R15.reuse ;  /* 0x0000000f2c2c7220 */ /* 0x080fe20000410000 */
[-C--:B------:R-:W-:Y:S01]  /*97b0*/  FMUL.FTZ R45, R45, R15.reuse ;  /* 0x0000000f2d2d7220 */ /* 0x080fe20000410000 */
[----:B------:R-:W-:Y:S01]  /*97c0*/  @!P1 LEA R154, R154, UR38, 0x2 ;  /* 0x000000269a9a9c11 */ /* 0x000fe2000f8e10ff */
[-C--:B------:R-:W-:Y:S01]  /*97d0*/  FMUL.FTZ R48, R48, R15.reuse ;  /* 0x0000000f30307220 */ /* 0x080fe20000410000 */
[----:B---3--:R-:W-:Y:S01]  /*97e0*/  FMNMX.FTZ R152, R7, R152, !PT ;  /* 0x0000009807987209 */ /* 0x008fe20007810000 */
        /* <DEDUP_REMOVED lines=42> */
[--C-:B------:R-:W-:Y:S01]  /*9a90*/  FFMA.FTZ R202, R170, UR10, -R156.reuse ;  /* 0x0000000aaaca7c23 */ /* 0x100fe2000801089c */
[----:B------:R-:W1:Y:S01]  /*9aa0*/  MUFU.EX2 R10, R10 ;  /* 0x0000000a000a7308 */ /* 0x000e620000000800 */
[----:B------:R-:W-:Y:S01]  /*9ab0*/  FFMA.FTZ R179, R162, UR10, -R156 ;  /* 0x0000000aa2b37c23 */ /* 0x000fe2000801089c */
[----:B------:R-:W-:-:S02]  /*9ac0*/  IMAD.U32 R170, RZ, RZ, UR24 ;  /* 0x00000018ffaa7e24 */ /* 0x000fc4000f8e00ff */
[--C-:B------:R-:W-:Y:S01]  /*9ad0*/  FFMA.FTZ R198, R163, UR10, -R156.reuse ;  /* 0x0000000aa3c67c23 */ /* 0x100fe2000801089c */
[--C-:B------:R-:W-:Y:S01]  /*9ae0*/  FFMA.FTZ R200, R167, UR10, -R156.reuse ;  /* 0x0000000aa7c87c23 */ /* 0x100fe2000801089c */
[--C-:B------:R-:W-:Y:S01]  /*9af0*/  FFMA.FTZ R173, R173, UR10, -R156.reuse ;  /* 0x0000000aadad7c23 */ /* 0x100fe2000801089c */
[----:B------:R-:W-:Y:S02]  /*9b00*/  @!P5 VIADD R152, R170, 0x28c40 ;  /* 0x00028c40aa98d836 */ /* 0x000fe40000000000 */
[--C-:B------:R-:W-:Y:S01]  /*9b10*/  FFMA.FTZ R167, R169, UR10, -R156.reuse ;  /* 0x0000000aa9a77c23 */ /* 0x100fe2000801089c */
[----:B------:R-:W2:Y:S01]  /*9b20*/  MUFU.EX2 R11, R11 ;  /* 0x0000000b000b7308 */ /* 0x000ea20000000800 */
[--C-:B------:R-:W-:Y:S01]  /*9b30*/  FFMA.FTZ R169, R171, UR10, -R156.reuse ;  /* 0x0000000aaba97c23 */ /* 0x100fe2000801089c */
[--C-:B------:R-:W-:Y:S01]  /*9b40*/  FFMA.FTZ R163, R166, UR10, -R156.reuse ;  /* 0x0000000aa6a37c23 */ /* 0x100fe2000801089c */
[----:B------:R-:W-:Y:S01]  /*9b50*/  FFMA.FTZ R171, R172, UR10, -R156 ;  /* 0x0000000aacab7c23 */ /* 0x000fe2000801089c */
[----:B------:R-:W-:Y:S01]  /*9b60*/  @!P5 PRMT R152, RZ, 0x654, R152 ;  /* 0x00000654ff98d816 */ /* 0x000fe20000000098 */
[--C-:B------:R-:W-:Y:S01]  /*9b70*/  FFMA.FTZ R174, R174, UR10, -R156.reuse ;  /* 0x0000000aaeae7c23 */ /* 0x100fe2000801089c */
[--C-:B------:R-:W-:Y:S01]  /*9b80*/  FFMA.FTZ R175, R175, UR10, -R156.reuse ;  /* 0x0000000aafaf7c23 */ /* 0x100fe2000801089c */
[----:B------:R-:W-:Y:S01]  /*9b90*/  FFMA.FTZ R176, R176, UR10, -R156 ;  /* 0x0000000ab0b07c23 */ /* 0x000fe2000801089c */
[----:B------:R-:W3:Y:S01]  /*9ba0*/  MUFU.EX2 R12, R12 ;  /* 0x0000000c000c7308 */ /* 0x000ee20000000800 */
[----:B------:R4:W-:Y:S01]  /*9bb0*/  @!P5 SYNCS.ARRIVE.TRANS64.RED.A1T0 RZ, [R152+URZ], RZ ;  /* 0x000000ff98ffd9a7 */ /* 0x0009e2000810043f */
[----:B------:R-:W-:Y:S01]  /*9bc0*/  @!P1 STS [R154+0x28800], R15 ;  /* 0x0288000f9a009388 */ /* 0x000fe20000000800 */
[-C--:B------:R-:W-:Y:S01]  /*9bd0*/  FMUL.FTZ R105, R105, R15.reuse ;  /* 0x0000000f69697220 */ /* 0x080fe20000410000 */
[-C--:B------:R-:W-:Y:S01]  /*9be0*/  FMUL.FTZ R108, R108, R15.reuse ;  /* 0x0000000f6c6c7220 */ /* 0x080fe20000410000 */
[-C--:B------:R-:W-:Y:S01]  /*9bf0*/  FMUL.FTZ R109, R109, R15.reuse ;  /* 0x0000000f6d6d7220 */ /* 0x080fe20000410000 */
[----:B-1----:R1:W-:Y:S01]  /*9c00*/  @!P1 STS [R154+0x28820], R10 ;  /* 0x0288200a9a009388 */ /* 0x0023e20000000800 */
[----:B------:R-:W-:Y:S01]  /*9c10*/  FMUL.FTZ R112, R112, R15 ;  /* 0x0000000f70707220 */ /* 0x000fe20000410000 */
[----:B------:R-:W5:Y:S01]  /*9c20*/  MUFU.EX2 R13, R13 ;  /* 0x0000000d000d7308 */ /* 0x000f620000000800 */
[----:B--2---:R-:W-:Y:S01]  /*9c30*/  FFMA.FTZ R5, R10, R5, R11 ;  /* 0x000000050a057223 */ /* 0x004fe2000001000b */
        /* <DEDUP_REMOVED lines=20> */
[----:B------:R-:W-:Y:S01]  /*9d80*/  FMUL.FTZ R149, R149, R15 ;  /* 0x0000000f95957220 */ /* 0x000fe20000410000 */
[----:B------:R-:W-:Y:S01]  /*9d90*/  F2FP.F16.F32.PACK_AB R156, R180, R153 ;  /* 0x00000099b49c723e */ /* 0x000fe200000000ff */
[----:B------:R4:W-:Y:S01]  /*9da0*/  MUFU.EX2 R172, R173 ;  /* 0x000000ad00ac7308 */ /* 0x0009e20000000800 */
[----:B------:R-:W-:Y:S01]  /*9db0*/  F2FP.F16.F32.PACK_AB R158, R182, R155 ;  /* 0x0000009bb69e723e */ /* 0x000fe200000000ff */
[-C--:B------:R-:W-:Y:S01]  /*9dc0*/  FMUL.FTZ R26, R26, R10.reuse ;  /* 0x0000000a1a1a7220 */ /* 0x080fe20000410000 */
[----:B-1----:R-:W-:Y:S01]  /*9dd0*/  F2FP.F16.F32.PACK_AB R154, R178, R21 ;  /* 0x00000015b29a723e */ /* 0x002fe200000000ff */
[-C--:B------:R-:W-:Y:S01]  /*9de0*/  FMUL.FTZ R27, R27, R10.reuse ;  /* 0x0000000a1b1b7220 */ /* 0x080fe20000410000 */
[-C--:B------:R-:W-:Y:S01]  /*9df0*/  FMUL.FTZ R30, R30, R10.reuse ;  /* 0x0000000a1e1e7220 */ /* 0x080fe20000410000 */
[-C--:B------:R-:W-:Y:S01]  /*9e00*/  FMUL.FTZ R31, R31, R10.reuse ;  /* 0x0000000a1f1f7220 */ /* 0x080fe20000410000 */
[-C--:B------:R-:W-:Y:S01]  /*9e10*/  FMUL.FTZ R34, R34, R10.reuse ;  /* 0x0000000a22227220 */ /* 0x080fe20000410000 */
[----:B------:R-:W1:Y:S01]  /*9e20*/  MUFU.EX2 R198, R198 ;  /* 0x000000c600c67308 */ /* 0x000e620000000800 */
[----:B----4-:R-:W-:Y:S01]  /*9e30*/  FADD.FTZ R173, R21, R4 ;  /* 0x0000000415ad7221 */ /* 0x010fe20000010000 */
[----:B---3--:R-:W-:Y:S01]  /*9e40*/  FADD.FTZ R4, R12, R5 ;  /* 0x000000050c047221 */ /* 0x008fe20000010000 */
[-C--:B------:R-:W-:Y:S01]  /*9e50*/  FMUL.FTZ R35, R35, R10.reuse ;  /* 0x0000000a23237220 */ /* 0x080fe20000410000 */
[-C--:B------:R-:W-:Y:S01]  /*9e60*/  FMUL.FTZ R38, R38, R10.reuse ;  /* 0x0000000a26267220 */ /* 0x080fe20000410000 */
[----:B------:R-:W-:Y:S01]  /*9e70*/  FADD.FTZ R152, R178, R173 ;  /* 0x000000adb2987221 */ /* 0x000fe20000010000 */
[----:B-----5:R-:W-:Y:S01]  /*9e80*/  FADD.FTZ R5, R13, R4 ;  /* 0x000000040d057221 */ /* 0x020fe20000010000 */
[-C--:B------:R-:W-:Y:S01]  /*9e90*/  FMUL.FTZ R39, R39, R10.reuse ;  /* 0x0000000a27277220 */ /* 0x080fe20000410000 */
[----:B------:R-:W3:Y:S01]  /*9ea0*/  MUFU.EX2 R163, R163 ;  /* 0x000000a300a37308 */ /* 0x000ee20000000800 */
[----:B------:R-:W-:Y:S01]  /*9eb0*/  FADD.FTZ R173, R153, R152 ;  /* 0x0000009899ad7221 */ /* 0x000fe20000010000 */
[----:B--2---:R-:W-:Y:S01]  /*9ec0*/  FADD.FTZ R4, R14, R5 ;  /* 0x000000050e047221 */ /* 0x004fe20000010000 */
[----:B------:R-:W-:Y:S01]  /*9ed0*/  F2FP.F16.F32.PACK_AB R153, R12, R11 ;  /* 0x0000000b0c99723e */ /* 0x000fe200000000ff */
[-C--:B------:R-:W-:Y:S01]  /*9ee0*/  FMUL.FTZ R42, R42, R10.reuse ;  /* 0x0000000a2a2a7220 */ /* 0x080fe20000410000 */
[----:B------:R-:W-:Y:S01]  /*9ef0*/  FADD.FTZ R152, R180, R173 ;  /* 0x000000adb4987221 */ /* 0x000fe20000010000 */
[----:B0-----:R-:W-:Y:S01]  /*9f00*/  FADD.FTZ R5, R179, R4 ;  /* 0x00000004b3057221 */ /* 0x001fe20000010000 */
[-C--:B------:R-:W-:Y:S01]  /*9f10*/  FMUL.FTZ R43, R43, R10.reuse ;  /* 0x0000000a2b2b7220 */ /* 0x080fe20000410000 */
[----:B------:R-:W0:Y:S01]  /*9f20*/  MUFU.EX2 R200, R200 ;  /* 0x000000c800c87308 */ /* 0x000e220000000800 */
[----:B------:R-:W-:Y:S01]  /*9f30*/  FADD.FTZ R173, R155, R152 ;  /* 0x000000989bad7221 */ /* 0x000fe20000010000 */
[----:B-1----:R-:W-:Y:S01]  /*9f40*/  FADD.FTZ R4, R198, R5 ;  /* 0x00000005c6047221 */ /* 0x002fe20000010000 */
[----:B------:R-:W-:Y:S01]  /*9f50*/  F2FP.F16.F32.PACK_AB R155, R14, R13 ;  /* 0x0000000d0e9b723e */ /* 0x000fe200000000ff */
[-C--:B------:R-:W-:Y:S01]  /*9f60*/  FMUL.FTZ R46, R46, R10.reuse ;  /* 0x0000000a2e2e7220 */ /* 0x080fe20000410000 */
[----:B------:R-:W-:Y:S01]  /*9f70*/  FADD.FTZ R152, R182, R173 ;  /* 0x000000adb6987221 */ /* 0x000fe20000010000 */
[-C--:B------:R-:W-:Y:S01]  /*9f80*/  FMUL.FTZ R47, R47, R10.reuse ;  /* 0x0000000a2f2f7220 */ /* 0x080fe20000410000 */
[-C--:B------:R-:W-:Y:S01]  /*9f90*/  FMUL.FTZ R50, R50, R10.reuse ;  /* 0x0000000a32327220 */ /* 0x080fe20000410000 */
[----:B------:R-:W1:Y:S01]  /*9fa0*/  MUFU.EX2 R194, R194 ;  /* 0x000000c200c27308 */ /* 0x000e620000000800 */
[----:B---3--:R-:W-:Y:S01]  /*9fb0*/  FADD.FTZ R5, R163, R4 ;  /* 0x00000004a3057221 */ /* 0x008fe20000010000 */
[----:B------:R-:W-:Y:S01]  /*9fc0*/  FADD.FTZ R173, R157, R152 ;  /* 0x000000989dad7221 */ /* 0x000fe20000010000 */
        /* <DEDUP_REMOVED lines=30> */
[----:B0-----:R-:W-:Y:S01]  /*a1b0*/  FADD.FTZ R173, R159, R152 ;  /* 0x000000989fad7221 */ /* 0x001fe20000010000 */
[----:B------:R-:W-:Y:S01]  /*a1c0*/  F2FP.F16.F32.PACK_AB R152, R177, R20 ;  /* 0x00000014b198723e */ /* 0x000fe200000000ff */
[----:B------:R-:W-:Y:S01]  /*a1d0*/  BAR.SYNC.DEFER_BLOCKING 0xf, 0x100 ;  /* 0x03c4000000007b1d */ /* 0x000fe20000010000 */
        /* <DEDUP_REMOVED lines=16> */
[-C--:B------:R-:W-:Y:S01]  /*a2e0*/  FMUL.FTZ R115, R115, R10.reuse ;  /* 0x0000000a73737220 */ /* 0x080fe20000410000 */
[----:B------:R-:W-:Y:S01]  /*a2f0*/  F2FP.F16.F32.PACK_AB R159, R200, R163 ;  /* 0x000000a3c89f723e */ /* 0x000fe200000000ff */
[-C--:B------:R-:W-:Y:S01]  /*a300*/  FMUL.FTZ R118, R118, R10.reuse ;  /* 0x0000000a76767220 */ /* 0x080fe20000410000 */
[-C--:B------:R-:W-:Y:S01]  /*a310*/  FMUL.FTZ R119, R119, R10.reuse ;  /* 0x0000000a77777220 */ /* 0x080fe20000410000 */
[-C--:B------:R-:W-:Y:S01]  /*a320*/  FMUL.FTZ R122, R122, R10.reuse ;  /* 0x0000000a7a7a7220 */ /* 0x080fe20000410000 */
[----:B------:R-:W2:Y:S01]  /*a330*/  MUFU.EX2 R174, R174 ;  /* 0x000000ae00ae7308 */ /* 0x000ea20000000800 */
[----:B0-----:R-:W-:Y:S01]  /*a340*/  FADD.FTZ R5, R169, R4 ;  /* 0x00000004a9057221 */ /* 0x001fe20000010000 */
[----:B------:R0:W-:Y:S01]  /*a350*/  STSM.16.M88.4 [R19+0x26800], R152 ;  /* 0x0268009813007844 */ /* 0x0001e20000000200 */
[-C--:B------:R-:W-:Y:S01]  /*a360*/  FMUL.FTZ R123, R123, R10.reuse ;  /* 0x0000000a7b7b7220 */ /* 0x080fe20000410000 */
[-C--:B------:R-:W-:Y:S01]  /*a370*/  FMUL.FTZ R126, R126, R10.reuse ;  /* 0x0000000a7e7e7220 */ /* 0x080fe20000410000 */
[-C--:B------:R-:W-:Y:S01]  /*a380*/  FMUL.FTZ R127, R127, R10.reuse ;  /* 0x0000000a7f7f7220 */ /* 0x080fe20000410000 */
[----:B------:R0:W-:Y:S01]  /*a390*/  STSM.16.M88.4 [R184], R156 ;  /* 0x0000009cb8007844 */ /* 0x0001e20000000200 */
        /* <DEDUP_REMOVED lines=13> */
[-C--:B------:R-:W-:Y:S01]  /*a470*/  FMUL.FTZ R146, R146, R10.reuse ;  /* 0x0000000a92927220 */ /* 0x080fe20000410000 */
[-C--:B------:R-:W-:Y:S01]  /*a480*/  FMUL.FTZ R147, R147, R10.reuse ;  /* 0x0000000a93937220 */ /* 0x080fe20000410000 */
[-C--:B------:R-:W-:Y:S01]  /*a490*/  FMUL.FTZ R150, R150, R10.reuse ;  /* 0x0000000a96967220 */ /* 0x080fe20000410000 */
[----:B------:R-:W-:Y:S01]  /*a4a0*/  FMUL.FTZ R151, R151, R10 ;  /* 0x0000000a97977220 */ /* 0x000fe20000410000 */
[----:B------:R-:W2:Y:S01]  /*a4b0*/  MUFU.EX2 R165, R165 ;  /* 0x000000a500a57308 */ /* 0x000ea20000000800 */
[C---:B---3--:R-:W-:Y:S01]  /*a4c0*/  FADD.FTZ R20, R164.reuse, R15 ;  /* 0x0000000fa4147221 */ /* 0x048fe20000010000 */
[----:B------:R-:W-:-:S02]  /*a4d0*/  F2FP.F16.F32.PACK_AB R164, R164, R161 ;  /* 0x000000a1a4a4723e */ /* 0x000fc400000000ff */
[----:B------:R-:W-:-:S04]  /*a4e0*/  F2FP.F16.F32.PACK_AB R161, R202, R167 ;  /* 0x000000a7caa1723e */ /* 0x000fc800000000ff */
[----:B------:R-:W3:Y:S01]  /*a4f0*/  MUFU.EX2 R168, R168 ;  /* 0x000000a800a87308 */ /* 0x000ee20000000800 */
[----:B-1----:R-:W-:Y:S01]  /*a500*/  FADD.FTZ R5, R171, R4 ;  /* 0x00000004ab057221 */ /* 0x002fe20000010000 */
[----:B------:R0:W-:Y:S03]  /*a510*/  STSM.16.M88.4 [R22], R160 ;  /* 0x000000a016007844 */ /* 0x0001e60000000200 */
[----:B------:R-:W-:-:S03]  /*a520*/  FADD.FTZ R12, R172, R5 ;  /* 0x00000005ac0c7221 */ /* 0x000fc60000010000 */
[----:B------:R-:W1:Y:S01]  /*a530*/  MUFU.EX2 R175, R175 ;  /* 0x000000af00af7308 */ /* 0x000e620000000800 */
[----:B--2---:R-:W-:-:S07]  /*a540*/  FADD.FTZ R15, R165, R20 ;  /* 0x00000014a50f7221 */ /* 0x004fce0000010000 */
[----:B------:R-:W2:Y:S01]  /*a550*/  MUFU.EX2 R176, R176 ;  /* 0x000000b000b07308 */ /* 0x000ea20000000800 */
[C---:B---3--:R-:W-:Y:S01]  /*a560*/  F2FP.F16.F32.PACK_AB R166, R168.reuse, R165 ;  /* 0x000000a5a8a6723e */ /* 0x048fe200000000ff */
[----:B------:R-:W-:Y:S01]  /*a570*/  FADD.FTZ R4, R168, R15 ;  /* 0x0000000fa8047221 */ /* 0x000fe20000010000 */
[----:B------:R-:W-:Y:S01]  /*a580*/  F2FP.F16.F32.PACK_AB R165, R172, R171 ;  /* 0x000000abaca5723e */ /* 0x000fe200000000ff */
[----:B-1----:R-:W-:Y:S01]  /*a590*/  FADD.FTZ R5, R175, R12 ;  /* 0x0000000caf057221 */ /* 0x002fe20000010000 */
[----:B--2---:R-:W-:-:S03]  /*a5a0*/  F2FP.F16.F32.PACK_AB R167, R176, R175 ;  /* 0x000000afb0a7723e */ /* 0x004fc600000000ff */
[----:B------:R-:W-:Y:S02]  /*a5b0*/  FADD.FTZ R5, R176, R5 ;  /* 0x00000005b0057221 */ /* 0x000fe40000010000 */
[----:B------:R0:W-:Y:S01]  /*a5c0*/  STSM.16.M88.4 [R23], R164 ;  /* 0x000000a417007844 */ /* 0x0001e20000000200 */
[----:B------:R-:W-:Y:S05]  /*a5d0*/  @!P4 BRA `(.L_x_4419) ;  /* 0x000000000004c947 */ /* 0x000fea0003800000 */
[----:B------:R-:W-:Y:S01]  /*a5e0*/  BPT.TRAP 0x1 ;  /* 0x000000040000795c */ /* 0x000fe20000300000 */
.L_x_4419:
[----:B------:R1:W2:Y:S01]  /*a5f0*/  SYNCS.PHASECHK.TRANS64.TRYWAIT P1, [UR24+0x28c50], R9 ;  /* 0x028c5009ff0075a7 */ /* 0x0002a20008020158 */
[----:B------:R-:W-:Y:S05]  /*a600*/  @!P4 BRA `(.L_x_4420) ;  /* 0x000000000004c947 */ /* 0x000fea0003800000 */
[----:B------:R-:W-:Y:S01]  /*a610*/  BPT.TRAP 0x1 ;  /* 0x000000040000795c */ /* 0x000fe20000300000 */
.L_x_4420:
[----:B--2---:R-:W-:Y:S05]  /*a620*/  @P1 BRA `(.L_x_4421) ;  /* 0x0000000000081947 */ /* 0x004fea0003800000 */
[----:B------:R-:W2:Y:S02]  /*a630*/  SYNCS.PHASECHK.TRANS64.TRYWAIT P1, [UR24+0x28c50], R9 ;  /* 0x028c5009ff0075a7 */ /* 0x000ea40008020158 */
[----:B--2---:R-:W-:Y:S05]  /*a640*/  @!P1 BRA `(.L_x_4422) ;  /* 0x000000b4001c9947 */ /* 0x004fea0003800000 */
.L_x_4421:
[----:B------:R-:W-:Y:S01]  /*a650*/  ULEA UR11, UR37, UR45, 0xc ;  /* 0x0000002d250b7291 */ /* 0x000fe2000f8e603f */
[----:B------:R-:W-:Y:S01]  /*a660*/  WARPGROUP.ARRIVE ;  /* 0x00000000000079c5 */ /* 0x000fe20000000000 */
[----:B------:R-:W-:Y:S01]  /*a670*/  UMOV UR7, 0x40000040 ;  /* 0x4000004000077882 */ /* 0x000fe20000000000 */
[----:B--2---:R-:W-:Y:S01]  /*a680*/  @!P5 IADD3 R170, R170, 0x28c60, RZ ;  /* 0x00028c60aaaad810 */ /* 0x004fe20007ffe0ff */
        /* <DEDUP_REMOVED lines=35> */
.L_x_4414:
[----:B------:R-:W-:-:S13]  /*a8c0*/  ISETP.LE.AND P0, PT, R186, UR50, PT ;  /* 0x00000032ba007c0c */ /* 0x000fda000bf03270 */
[----:B------:R-:W-:Y:S05]  /*a8d0*/  @!P0 BRA `(.L_x_4424) ;  /* 0x0000002400d08947 */ /* 0x000fea0003800000 */
[----:B------:R-:W-:Y:S01]  /*a8e0*/  UIADD3 UR6, UR44, -UR40, URZ ;  /* 0x800000282c067290 */ /* 0x000fe2000fffe03f */
[----:B------:R-:W-:Y:S01]  /*a8f0*/  IMAD.MOV.U32 R12, RZ, RZ, R7 ;  /* 0x000000ffff0c7224 */ /* 0x000fe200078e0007 */
[----:B------:R-:W-:Y:S01]  /*a900*/  UMOV UR22, UR37 ;  /* 0x0000002500167c82 */ /* 0x000fe20008000000 */
[----:B------:R-:W-:Y:S01]  /*a910*/  IMAD.MOV.U32 R10, RZ, RZ, R6 ;  /* 0x000000ffff0a7224 */ /* 0x000fe200078e0006 */
[----:B------:R-:W-:Y:S01]  /*a920*/  ULDC UR23, c[0x0][0x9e4] ;  /* 0x0002790000177ab9 */ /* 0x000fe20000000800 */
[----:B------:R-:W-:Y:S01]  /*a930*/  ULDC UR21, c[0x0][0x988] ;  /* 0x0002620000157ab9 */ /* 0x000fe20000000800 */
[----:B------:R-:W-:Y:S01]  /*a940*/  IMAD.U32 R8, RZ, RZ, UR6 ;  /* 0x00000006ff087e24 */ /* 0x000fe2000f8e00ff */
[----:B------:R-:W-:Y:S01]  /*a950*/  IADD3 R11, R3, UR6, RZ ;  /* 0x00000006030b7c10 */ /* 0x000fe2000fffe0ff */
[----:B------:R-:W-:Y:S01]  /*a960*/  ULDC UR24, c[0x0][0x9d8] ;  /* 0x0002760000187ab9 */ /* 0x000fe20000000800 */
[----:B------:R-:W-:Y:S02]  /*a970*/  ULDC UR25, c[0x0][0x9e0] ;  /* 0x0002780000197ab9 */ /* 0x000fe40000000800 */
[----:B------:R-:W-:-:S04]  /*a980*/  IADD3 R13, R8, 0x8, R3 ;  /* 0x00000008080d7810 */ /* 0x000fc80007ffe003 */
[----:B-1----:R-:W-:-:S07]  /*a990*/  LOP3.LUT R9, RZ, R13, RZ, 0x33, !PT ;  /* 0x0000000dff097212 */ /* 0x002fce00078e33ff */
.L_x_4441:
[----:B------:R-:W-:-:S04]  /*a9a0*/  UIADD3 UR37, UR22, 0x1, URZ ;  /* 0x0000000116257890 */ /* 0x000fc8000fffe03f */
[----:B------:R-:W-:-:S04]  /*a9b0*/  UISETP.NE.AND UP0, UPT, UR37, 0x2, UPT ;  /* 0x000000022500788c */ /* 0x000fc8000bf05270 */
[----:B------:R-:W-:Y:S02]  /*a9c0*/  USEL UR6, URZ, 0x1, UP0 ;  /* 0x000000013f067887 */ /* 0x000fe40008000000 */
[----:B------:R-:W-:-:S04]  /*a9d0*/  USEL UR37, UR37, URZ, UP0 ;  /* 0x0000003f25257287 */ /* 0x000fc80008000000 */
[----:B------:R-:W-:Y:S01]  /*a9e0*/  LOP3.LUT R2, R2, UR6, RZ, 0x3c, !PT ;  /* 0x0000000602027c12 */ /* 0x000fe2000f8e3cff */
[----:B-1--4-:R-:W-:Y:S07]  /*a9f0*/  @!P4 BRA `(.L_x_4425) ;  /* 0x000000000004c947 */ /* 0x012fee0003800000 */
[----:B------:R-:W-:Y:S01]  /*aa00*/  BPT.TRAP 0x1 ;  /* 0x000000040000795c */ /* 0x000fe20000300000 */
.L_x_4425:
[----:B------:R-:W-:Y:S01]  /*aa10*/  ULEA UR26, UR37, UR38, 0x3 ;  /* 0x00000026251a7291 */ /* 0x000fe2000f8e183f */
[----:B------:R-:W-:-:S08]  /*aa20*/  SHF.L.U32 R8, R2, 0x1f, RZ ;  /* 0x0000001f02087819 */ /* 0x000fd000000006ff */
[----:B------:R1:W4:Y:S01]  /*aa30*/  SYNCS.PHASECHK.TRANS64.TRYWAIT P0, [UR26+0x28c30], R8 ;  /* 0x028c3008ff0075a7 */ /* 0x000322000800015a */
[----:B------:R-:W-:Y:S05]  /*aa40*/  @!P4 BRA `(.L_x_4426) ;  /* 0x000000000004c947 */ /* 0x000fea0003800000 */
[----:B------:R-:W-:Y:S01]  /*aa50*/  BPT.TRAP 0x1 ;  /* 0x000000040000795c */ /* 0x000fe20000300000 */
.L_x_4426:
[----:B----4-:R-:W-:Y:S05]  /*aa60*/  @P0 BRA `(.L_x_4427) ;  /* 0x0000000000080947 */ /* 0x010fea0003800000 */
[----:B------:R-:W4:Y:S02]  /*aa70*/  SYNCS.PHASECHK.TRANS64.TRYWAIT P0, [UR26+0x28c30], R8 ;  /* 0x028c3008ff0075a7 */ /* 0x000f24000800015a */
[----:B----4-:R-:W-:Y:S05]  /*aa80*/  @!P0 BRA `(.L_x_4428) ;  /* 0x000000b000208947 */ /* 0x010fea0003800000 */
.L_x_4427:
[----:B------:R-:W-:Y:S01]  /*aa90*/  R2UR UR18, R0 ;  /* 0x00000000001272ca */ /* 0x000fe200000e0000 */
[----:B0-23--:R-:W-:Y:S01]  /*aaa0*/  WARPGROUP.ARRIVE ;  /* 0x00000000000079c5 */ /* 0x00dfe20000000000 */
[----:B------:R-:W-:Y:S01]  /*aab0*/  UMOV UR19, 0x40000040 ;  /* 0x4000004000137882 */ /* 0x000fe20000000000 */
[----:B------:R-:W-:Y:S01]  /*aac0*/  UMOV UR7, 0x40000040 ;  /* 0x4000004000077882 */ /* 0x000fe20000000000 */
[----:B------:R-:W-:Y:S01]  /*aad0*/  UMOV UR11, 0x40000040 ;  /* 0x40000040000b7882 */ /* 0x000fe20000000000 */
[----:B------:R-:W-:Y:S01]  /*aae0*/  UMOV UR15, 0x40000040 ;  /* 0x40000040000f7882 */ /* 0x000fe20000000000 */
[----:B------:R-:W-:Y:S02]  /*aaf0*/  IMAD.U32 R15, RZ, RZ, UR26 ;  /* 0x0000001aff0f7e24 */ /* 0x000fe4000f8e00ff */
[----:B----4-:R-:W-:Y:S02]  /*ab00*/  IMAD.U32 R7, RZ, RZ, UR40 ;  /* 0x00000028ff077e24 */ /* 0x010fe4000f8e00ff */
[----:B------:R-:W-:-:S03]  /*ab10*/  @!P5 VIADD R6, R15, 0x28c40 ;  /* 0x00028c400f06d836 */ /* 0x000fc60000000000 */
[----:B------:R-:W-:Y:S02]  /*ab20*/  ULEA UR18, UR37, UR18, 0x9 ;  /* 0x0000001225127291 */ /* 0x000fe4000f8e483f */
[----:B------:R-:W-:Y:S02]  /*ab30*/  @!P5 PRMT R6, RZ, 0x654, R6 ;  /* 0x00000654ff06d816 */ /* 0x000fe40000000006 */
        /* <DEDUP_REMOVED lines=84> */
[C---:B-----5:R-:W-:Y:S01]  /*b080*/  IADD3 R176, R3.reuse, R178, RZ ;  /* 0x000000b203b07210 */ /* 0x060fe20007ffe0ff */
[----:B-1----:R-:W-:Y:S01]  /*b090*/  IMAD.IADD R177, R3, 0x1, R182 ;  /* 0x0000000103b17824 */ /* 0x002fe200078e02b6 */
[----:B--234-:R-:W-:Y:S06]  /*b0a0*/  @!P6 BRA `(.L_x_4429) ;  /* 0x000000000060e947 */ /* 0x01cfec0003800000 */
[----:B------:R-:W-:Y:S01]  /*b0b0*/  ISETP.GT.AND P0, PT, R11, -0x1, PT ;  /* 0xffffffff0b00780c */ /* 0x000fe20003f04270 */
[----:B------:R-:W-:-:S12]  /*b0c0*/  BSSY B0, `(.L_x_4430) ;  /* 0x0000012000007945 */ /* 0x000fd80003800000 */
[----:B------:R-:W-:Y:S05]  /*b0d0*/  @P0 BRA `(.L_x_4431) ;  /* 0x0000000000280947 */ /* 0x000fea0003800000 */
[----:B------:R-:W-:Y:S02]  /*b0e0*/  IMAD.U32 R171, RZ, RZ, UR23 ;  /* 0x00000017ffab7e24 */ /* 0x000fe4000f8e00ff */
[----:B------:R-:W-:-:S03]  /*b0f0*/  IMAD.U32 R174, RZ, RZ, UR40 ;  /* 0x00000028ffae7e24 */ /* 0x000fc6000f8e00ff */
[----:B------:R-:W-:Y:S02]  /*b100*/  ISETP.NE.AND P0, PT, R171, 0x1, PT ;  /* 0x00000001ab00780c */ /* 0x000fe40003f05270 */
[----:B------:R-:W-:-:S04]  /*b110*/  IADD3 R169, R3, UR44, -R174 ;  /* 0x0000002c03a97c10 */ /* 0x000fc8000fffe8ae */
[----:B------:R-:W-:-:S07]  /*b120*/  LOP3.LUT R169, RZ, R169, RZ, 0x33, !PT ;  /* 0x000000a9ffa97212 */ /* 0x000fce00078e33ff */
[----:B------:R-:W1:Y:S02]  /*b130*/  @P0 LDC.64 R6, c[0x0][0x9e8] ;  /* 0x00027a00ff060b82 */ /* 0x000e640000000a00 */
[----:B-1----:R-:W-:-:S05]  /*b140*/  @P0 IMAD.HI.U32 R6, R169, R6, RZ ;  /* 0x00000006a9060227 */ /* 0x002fca00078e00ff */
[----:B------:R-:W-:-:S04]  /*b150*/  @P0 SHF.R.U32.HI R169, RZ, R7, R6 ;  /* 0x00000007ffa90219 */ /* 0x000fc80000011606 */
[----:B------:R-:W-:Y:S01]  /*b160*/  LOP3.LUT R6, RZ, R169, RZ, 0x33, !PT ;  /* 0x000000a9ff067212 */ /* 0x000fe200078e33ff */
[----:B------:R-:W-:Y:S06]  /*b170*/  BRA `(.L_x_4432) ;  /* 0x0000000000187947 */ /* 0x000fec0003800000 */
.L_x_4431:
[----:B------:R-:W-:-:S05]  /*b180*/  IMAD.U32 R171, RZ, RZ, UR23 ;  /* 0x00000017ffab7e24 */ /* 0x000fca000f8e00ff */
[----:B------:R-:W-:-:S13]  /*b190*/  ISETP.NE.AND P0, PT, R171, 0x1, PT ;  /* 0x00000001ab00780c */ /* 0x000fda0003f05270 */
[----:B------:R-:W1:Y:S02]  /*b1a0*/  @P0 LDC.64 R6, c[0x0][0x9e8] ;  /* 0x00027a00ff060b82 */ /* 0x000e640000000a00 */
[----:B-1----:R-:W-:-:S04]  /*b1b0*/  @P0 IMAD.HI.U32 R174, R11, R6, RZ ;  /* 0x000000060bae0227 */ /* 0x002fc800078e00ff */
[----:B------:R-:W-:Y:S01]  /*b1c0*/  IMAD.MOV.U32 R6, RZ, RZ, R11 ;  /* 0x000000ffff067224 */ /* 0x000fe200078e000b */
[----:B------:R-:W-:-:S07]  /*b1d0*/  @P0 SHF.R.U32.HI R6, RZ, R7, R174 ;  /* 0x00000007ff060219 */ /* 0x000fce00000116ae */
.L_x_4432:
[----:B------:R-:W-:Y:S05]  /*b1e0*/  BSYNC B0 ;  /* 0x0000000000007941 */ /* 0x000fea0003800000 */
.L_x_4430:
[----:B------:R-:W-:-:S05]  /*b1f0*/  IMAD R7, R6, R171, -UR7 ;  /* 0x8000000706077e24 */ /* 0x000fca000f8e02ab */
[----:B------:R-:W-:-:S04]  /*b200*/  IADD3 R7, -R16, R7, RZ ;  /* 0x0000000710077210 */ /* 0x000fc80007ffe1ff */
[----:B------:R-:W-:Y:S02]  /*b210*/  VIADDMNMX R176, R7, R171, R176, PT ;  /* 0x000000ab07b07246 */ /* 0x000fe400038001b0 */
[----:B------:R-:W-:-:S07]  /*b220*/  VIMNMX R177, R177, R7, !PT ;  /* 0x00000007b1b17248 */ /* 0x000fce0007fe0100 */
.L_x_4429:
[----:B------:R-:W-:-:S06]  /*b230*/  UISETP.GT.AND UP0, UPT, UR50, -0x1, UPT ;  /* 0xffffffff3200788c */ /* 0x000fcc000bf04270 */
[----:B------:R-:W-:-:S04]  /*b240*/  PLOP3.LUT P0, PT, PT, PT, UP0, 0x80, 0x0 ;  /* 0x000000000000781c */ /* 0x000fc80003f0f008 */
[C---:B------:R-:W-:Y:S02]  /*b250*/  ISETP.GT.AND P1, PT, R177.reuse, RZ, P0 ;  /* 0x000000ffb100720c */ /* 0x040fe40000724270 */
[C---:B------:R-:W-:Y:S02]  /*b260*/  ISETP.GT.AND P3, PT, R177.reuse, 0x1, P0 ;  /* 0x00000001b100780c */ /* 0x040fe40000764270 */
[----:B------:R-:W-:Y:S02]  /*b270*/  ISETP.LT.OR P2, PT, R176, 0x1, P1 ;  /* 0x00000001b000780c */ /* 0x000fe40000f41670 */
[----:B------:R-:W-:Y:S02]  /*b280*/  ISETP.GT.AND P1, PT, R177, 0x8, P0 ;  /* 0x00000008b100780c */ /* 0x000fe40000724270 */
[----:B0-----:R-:W-:Y:S02]  /*b290*/  FSEL R193, R193, -INF , !P2 ;  /* 0xff800000c1c17808 */ /* 0x001fe40005000000 */
        /* <DEDUP_REMOVED lines=49> */
[----:B------:R-:W-:-:S05]  /*b5b0*/  IMAD.U32 R179, RZ, RZ, UR23 ;  /* 0x00000017ffb37e24 */ /* 0x000fca000f8e00ff */
[----:B------:R-:W-:-:S13]  /*b5c0*/  ISETP.NE.AND P1, PT, R179, 0x1, PT ;  /* 0x00000001b300780c */ /* 0x000fda0003f25270 */
[----:B------:R-:W0:Y:S02]  /*b5d0*/  @P1 LDC.64 R6, c[0x0][0x9e8] ;  /* 0x00027a00ff061b82 */ /* 0x000e240000000a00 */
[----:B0-----:R-:W-:-:S04]  /*b5e0*/  @P1 IMAD.HI.U32 R178, R9, R6, RZ ;  /* 0x0000000609b21227 */ /* 0x001fc800078e00ff */
[----:B------:R-:W-:Y:S01]  /*b5f0*/  IMAD.MOV.U32 R6, RZ, RZ, R9 ;  /* 0x000000ffff067224 */ /* 0x000fe200078e0009 */
[----:B------:R-:W-:-:S04]  /*b600*/  @P1 SHF.R.U32.HI R6, RZ, R7, R178 ;  /* 0x00000007ff061219 */ /* 0x000fc800000116b2 */
[----:B------:R-:W-:Y:S01]  /*b610*/  LOP3.LUT R6, RZ, R6, RZ, 0x33, !PT ;  /* 0x00000006ff067212 */ /* 0x000fe200078e33ff */
[----:B------:R-:W-:Y:S06]  /*b620*/  BRA `(.L_x_4436) ;  /* 0x0000000000187947 */ /* 0x000fec0003800000 */
.L_x_4435:
[----:B------:R-:W-:-:S05]  /*b630*/  IMAD.U32 R179, RZ, RZ, UR23 ;  /* 0x00000017ffb37e24 */ /* 0x000fca000f8e00ff */
[----:B------:R-:W-:-:S13]  /*b640*/  ISETP.NE.AND P1, PT, R179, 0x1, PT ;  /* 0x00000001b300780c */ /* 0x000fda0003f25270 */
[----:B------:R-:W0:Y:S02]  /*b650*/  @P1 LDC.64 R6, c[0x0][0x9e8] ;  /* 0x00027a00ff061b82 */ /* 0x000e240000000a00 */
[----:B0-----:R-:W-:-:S04]  /*b660*/  @P1 IMAD.HI.U32 R178, R13, R6, RZ ;  /* 0x000000060db21227 */ /* 0x001fc800078e00ff */
[----:B------:R-:W-:Y:S01]  /*b670*/  IMAD.MOV.U32 R6, RZ, RZ, R13 ;  /* 0x000000ffff067224 */ /* 0x000fe200078e000d */
[----:B------:R-:W-:-:S07]  /*b680*/  @P1 SHF.R.U32.HI R6, RZ, R7, R178 ;  /* 0x00000007ff061219 */ /* 0x000fce00000116b2 */
.L_x_4436:
[----:B------:R-:W-:Y:S05]  /*b690*/  BSYNC B0 ;  /* 0x0000000000007941 */ /* 0x000fea0003800000 */
.L_x_4434:
[----:B------:R-:W-:-:S04]  /*b6a0*/  IMAD R7, R6, R179, -UR7 ;  /* 0x8000000706077e24 */ /* 0x000fc8000f8e02b3 */
[----:B------:R-:W-:-:S05]  /*b6b0*/  IMAD.IADD R7, R7, 0x1, -R16 ;  /* 0x0000000107077824 */ /* 0x000fca00078e0a10 */
[----:B------:R-:W-:Y:S02]  /*b6c0*/  VIADDMNMX R176, R7, R179, R176, PT ;  /* 0x000000b307b07246 */ /* 0x000fe400038001b0 */
[----:B------:R-:W-:-:S07]  /*b6d0*/  VIMNMX R177, R177, R7, !PT ;  /* 0x00000007b1b17248 */ /* 0x000fce0007fe0100 */
.L_x_4433:
        /* <DEDUP_REMOVED lines=33> */
[C---:B------:R-:W-:Y:S01]  /*b8f0*/  ISETP.GT.AND P2, PT, R177.reuse, 0x19, P0 ;  /* 0x00000019b100780c */ /* 0x040fe20000744270 */
[----:B------:R-:W0:Y:S01]  /*b900*/  SHFL.BFLY PT, R6, R7, 0x2, 0x1f ;  /* 0x0c401f0007067f89 */ /* 0x000e2200000e0000 */
[----:B------:R-:W-:Y:S02]  /*b910*/  FSEL R154, R154, -INF , !P3 ;  /* 0xff8000009a9a7808 */ /* 0x000fe40005800000 */
[----:B------:R-:W-:Y:S02]  /*b920*/  ISETP.GT.AND P3, PT, R177, 0x20, P0 ;  /* 0x00000020b100780c */ /* 0x000fe40000764270 */
[----:B------:R-:W-:-:S02]  /*b930*/  ISETP.LT.OR P2, PT, R176, 0x1a, P2 ;  /* 0x0000001ab000780c */ /* 0x000fc40001741670 */
[----:B------:R-:W-:Y:S02]  /*b940*/  ISETP.LT.OR P3, PT, R176, 0x21, P3 ;  /* 0x00000021b000780c */ /* 0x000fe40001f61670 */
[----:B------:R-:W-:Y:S02]  /*b950*/  FSEL R156, R156, -INF , !P2 ;  /* 0xff8000009c9c7808 */ /* 0x000fe40005000000 */
[----:B------:R-:W-:Y:S02]  /*b960*/  ISETP.GT.AND P2, PT, R177, 0x28, P0 ;  /* 0x00000028b100780c */ /* 0x000fe40000744270 */
[----:B------:R-:W-:Y:S02]  /*b970*/  FSEL R157, R157, -INF , !P3 ;  /* 0xff8000009d9d7808 */ /* 0x000fe40005800000 */
[----:B------:R-:W-:Y:S02]  /*b980*/  ISETP.LT.OR P2, PT, R176, 0x29, P2 ;  /* 0x00000029b000780c */ /* 0x000fe40001741670 */
[----:B------:R-:W-:-:S02]  /*b990*/  IADD3 R183, -R18, RZ, RZ ;  /* 0x000000ff12b77210 */ /* 0x000fc40007ffe1ff */
[----:B------:R-:W-:Y:S02]  /*b9a0*/  FSEL R159, R159, -INF , !P2 ;  /* 0xff8000009f9f7808 */ /* 0x000fe40005000000 */
[----:B------:R-:W-:Y:S02]  /*b9b0*/  ISETP.GT.AND P2, PT, R177, 0x30, P0 ;  /* 0x00000030b100780c */ /* 0x000fe40000744270 */
[----:B0-----:R-:W-:Y:S02]  /*b9c0*/  FMNMX.FTZ R178, R7, R6, !PT ;  /* 0x0000000607b27209 */ /* 0x001fe40007810000 */
[----:B------:R-:W-:-:S03]  /*b9d0*/  ISETP.LT.OR P2, PT, R176, 0x31, P2 ;  /* 0x00000031b000780c */ /* 0x000fc60001741670 */
[----:B------:R-:W0:Y:S01]  /*b9e0*/  SHFL.BFLY PT, R179, R178, 0x1, 0x1f ;  /* 0x0c201f00b2b37f89 */ /* 0x000e2200000e0000 */
[----:B------:R-:W-:Y:S02]  /*b9f0*/  FSEL R162, R162, -INF , !P2 ;  /* 0xff800000a2a27808 */ /* 0x000fe40005000000 */
[----:B------:R-:W-:-:S04]  /*ba00*/  ISETP.GT.AND P2, PT, R177, 0x38, P0 ;  /* 0x00000038b100780c */ /* 0x000fc80000744270 */
[----:B------:R-:W-:-:S04]  /*ba10*/  ISETP.LT.OR P2, PT, R176, 0x39, P2 ;  /* 0x00000039b000780c */ /* 0x000fc80001741670 */
[----:B------:R-:W-:Y:S02]  /*ba20*/  FSEL R166, R166, -INF , !P2 ;  /* 0xff800000a6a67808 */ /* 0x000fe40005000000 */
[----:B0-----:R-:W-:Y:S02]  /*ba30*/  FMNMX.FTZ R6, R178, R179, !PT ;  /* 0x000000b3b2067209 */ /* 0x001fe40007810000 */
[----:B------:R-:W-:Y:S02]  /*ba40*/  FSEL R179, R14, -INF , !P1 ;  /* 0xff8000000eb37808 */ /* 0x000fe40004800000 */
[----:B------:R-:W-:Y:S02]  /*ba50*/  ISETP.GT.AND P1, PT, R177, 0x18, P0 ;  /* 0x00000018b100780c */ /* 0x000fe40000724270 */
        /* <DEDUP_REMOVED lines=8> */
[----:B------:R-:W-:Y:S01]  /*bae0*/  FMNMX.FTZ R7, R153, R14, !PT ;  /* 0x0000000e99077209 */ /* 0x000fe20007810000 */
[----:B------:R-:W-:Y:S01]  /*baf0*/  FMUL.FTZ R14, R6, UR10 ;  /* 0x0000000a060e7c20 */ /* 0x000fe20008410000 */
[----:B------:R-:W-:Y:S02]  /*bb00*/  FSEL R158, R158, -INF , !P1 ;  /* 0xff8000009e9e7808 */ /* 0x000fe40004800000 */
[----:B------:R-:W-:Y:S02]  /*bb10*/  FMNMX.FTZ R178, R154, R7, !PT ;  /* 0x000000079ab27209 */ /* 0x000fe40007810000 */
        /* <DEDUP_REMOVED lines=16> */
[----:B------:R-:W-:Y:S02]  /*bc20*/  FSETP.NEU.FTZ.AND P3, PT, R6, -INF , PT ;  /* 0xff8000000600780b */ /* 0x000fe40003f7d000 */
[----:B------:R-:W-:Y:S02]  /*bc30*/  FSEL R167, R167, -INF , !P0 ;  /* 0xff800000a7a77808 */ /* 0x000fe40004000000 */
[----:B------:R-:W-:Y:S02]  /*bc40*/  FMNMX.FTZ R180, R166, R7, !PT ;  /* 0x00000007a6b47209 */ /* 0x000fe40007810000 */
[----:B------:R-:W-:Y:S02]  /*bc50*/  FSEL R14, R14, RZ, P3 ;  /* 0x000000ff0e0e7208 */ /* 0x000fe40001800000 */
[----:B------:R-:W-:-:S02]  /*bc60*/  FMNMX.FTZ R7, R167, R180, !PT ;  /* 0x000000b4a7077209 */ /* 0x000fc40007810000 */
[----:B------:R-:W-:Y:S01]  /*bc70*/  ISETP.NE.AND P1, PT, R16, R183, PT ;  /* 0x000000b71000720c */ /* 0x000fe20003f25270 */
[--C-:B------:R-:W-:Y:S01]  /*bc80*/  FFMA.FTZ R178, R194, UR10, -R14.reuse ;  /* 0x0000000ac2b27c23 */ /* 0x100fe2000801080e */
[--C-:B------:R-:W-:Y:S01]  /*bc90*/  FFMA.FTZ R182, R173, UR10, -R14.reuse ;  /* 0x0000000aadb67c23 */ /* 0x100fe2000801080e */
[----:B------:R-:W0:Y:S01]  /*bca0*/  SHFL.BFLY PT, R194, R7, 0x2, 0x1f ;  /* 0x0c401f0007c27f89 */ /* 0x000e2200000e0000 */
[----:B------:R-:W-:Y:S01]  /*bcb0*/  FSEL R173, R6, RZ, P3 ;  /* 0x000000ff06ad7208 */ /* 0x000fe20001800000 */
[--C-:B------:R-:W-:Y:S01]  /*bcc0*/  FFMA.FTZ R181, R193, UR10, -R14.reuse ;  /* 0x0000000ac1b57c23 */ /* 0x100fe2000801080e */
[--C-:B------:R-:W-:Y:S01]  /*bcd0*/  FFMA.FTZ R177, R195, UR10, -R14.reuse ;  /* 0x0000000ac3b17c23 */ /* 0x100fe2000801080e */
[----:B------:R-:W-:Y:S01]  /*bce0*/  MUFU.EX2 R178, R178 ;  /* 0x000000b200b27308 */ /* 0x000fe20000000800 */
[----:B------:R-:W-:Y:S01]  /*bcf0*/  FFMA.FTZ R176, R196, UR10, -R14 ;  /* 0x0000000ac4b07c23 */ /* 0x000fe2000801080e */
[----:B------:R-:W-:Y:S01]  /*bd00*/  FADD.FTZ R10, -R173, R10 ;  /* 0x0000000aad0a7221 */ /* 0x000fe20000010100 */
[--C-:B------:R-:W-:Y:S01]  /*bd10*/  FFMA.FTZ R197, R197, UR10, -R14.reuse ;  /* 0x0000000ac5c57c23 */ /* 0x100fe2000801080e */
[--C-:B------:R-:W-:Y:S01]  /*bd20*/  FFMA.FTZ R175, R175, UR10, -R14.reuse ;  /* 0x0000000aafaf7c23 */ /* 0x100fe2000801080e */
[--C-:B------:R-:W-:Y:S01]  /*bd30*/  FFMA.FTZ R169, R169, UR10, -R14.reuse ;  /* 0x0000000aa9a97c23 */ /* 0x100fe2000801080e */
[----:B------:R-:W-:Y:S01]  /*bd40*/  FMUL.FTZ R10, R10, UR10 ;  /* 0x0000000a0a0a7c20 */ /* 0x000fe20008410000 */
        /* <DEDUP_REMOVED lines=9> */
[----:B------:R-:W1:Y:S01]  /*bde0*/  MUFU.EX2 R10, R10 ;  /* 0x0000000a000a7308 */ /* 0x000e620000000800 */
[----:B0-----:R-:W-:-:S07]  /*bdf0*/  FMNMX.FTZ R194, R7, R194, !PT ;  /* 0x000000c207c27209 */ /* 0x001fce0007810000 */
[----:B------:R-:W0:Y:S01]  /*be00*/  MUFU.EX2 R177, R177 ;  /* 0x000000b100b17308 */ /* 0x000e220000000800 */
[----:B------:R-:W2:Y:S07]  /*be10*/  SHFL.BFLY PT, R7, R194, 0x1, 0x1f ;  /* 0x0c201f00c2077f89 */ /* 0x000eae00000e0000 */
[----:B------:R-:W3:Y:S01]  /*be20*/  MUFU.EX2 R176, R176 ;  /* 0x000000b000b07308 */ /* 0x000ee20000000800 */
[----:B-1----:R-:W-:Y:S01]  /*be30*/  FFMA.FTZ R193, R10, R4, R181 ;  /* 0x000000040ac17223 */ /* 0x002fe200000100b5 */
[-C--:B------:R-:W-:Y:S01]  /*be40*/  FMUL.FTZ R24, R24, R10.reuse ;  /* 0x0000000a18187220 */ /* 0x080fe20000410000 */
[-C--:B------:R-:W-:Y:S01]  /*be50*/  FMUL.FTZ R25, R25, R10.reuse ;  /* 0x0000000a19197220 */ /* 0x080fe20000410000 */
[-C--:B------:R-:W-:Y:S01]  /*be60*/  FMUL.FTZ R28, R28, R10.reuse ;  /* 0x0000000a1c1c7220 */ /* 0x080fe20000410000 */
[----:B------:R-:W-:Y:S01]  /*be70*/  FADD.FTZ R4, R178, R193 ;  /* 0x000000c1b2047221 */ /* 0x000fe20000010000 */
        /* <DEDUP_REMOVED lines=11> */
[----:B--2---:R-:W-:Y:S01]  /*bf30*/  FMNMX.FTZ R7, R194, R7, !PT ;  /* 0x00000007c2077209 */ /* 0x004fe20007810000 */
[-C--:B------:R-:W-:Y:S01]  /*bf40*/  FMUL.FTZ R45, R45, R10.reuse ;  /* 0x0000000a2d2d7220 */ /* 0x080fe20000410000 */
[-C--:B------:R-:W-:Y:S01]  /*bf50*/  FMUL.FTZ R48, R48, R10.reuse ;  /* 0x0000000a30307220 */ /* 0x080fe20000410000 */
[-C--:B------:R-:W-:Y:S01]  /*bf60*/  FMUL.FTZ R49, R49, R10.reuse ;  /* 0x0000000a31317220 */ /* 0x080fe20000410000 */
[C---:B------:R-:W-:Y:S01]  /*bf70*/  FSETP.NEU.FTZ.AND P0, PT, R7.reuse, -INF , PT ;  /* 0xff8000000700780b */ /* 0x040fe20003f1d000 */
[----:B------:R-:W-:Y:S01]  /*bf80*/  FMUL.FTZ R194, R7, UR10 ;  /* 0x0000000a07c27c20 */ /* 0x000fe20008410000 */
[-C--:B------:R-:W-:Y:S01]  /*bf90*/  FMUL.FTZ R52, R52, R10.reuse ;  /* 0x0000000a34347220 */ /* 0x080fe20000410000 */
[----:B------:R-:W2:Y:S01]  /*bfa0*/  MUFU.EX2 R169, R169 ;  /* 0x000000a900a97308 */ /* 0x000ea20000000800 */
[-C--:B------:R-:W-:Y:S01]  /*bfb0*/  FMUL.FTZ R53, R53, R10.reuse ;  /* 0x0000000a35357220 */ /* 0x080fe20000410000 */
[-C--:B------:R-:W-:Y:S01]  /*bfc0*/  FMUL.FTZ R56, R56, R10.reuse ;  /* 0x0000000a38387220 */ /* 0x080fe20000410000 */
[----:B------:R-:W-:Y:S01]  /*bfd0*/  FSEL R193, R194, RZ, P0 ;  /* 0x000000ffc2c17208 */ /* 0x000fe20000000000 */
[-C--:B------:R-:W-:Y:S01]  /*bfe0*/  FMUL.FTZ R57, R57, R10.reuse ;  /* 0x0000000a39397220 */ /* 0x080fe20000410000 */
[-C--:B------:R-:W-:Y:S01]  /*bff0*/  FMUL.FTZ R60, R60, R10.reuse ;  /* 0x0000000a3c3c7220 */ /* 0x080fe20000410000 */
[-C--:B------:R-:W-:Y:S01]  /*c000*/  FMUL.FTZ R61, R61, R10.reuse ;  /* 0x0000000a3d3d7220 */ /* 0x080fe20000410000 */
[-C--:B------:R-:W-:Y:S01]  /*c010*/  FMUL.FTZ R64, R64, R10.reuse ;  /* 0x0000000a40407220 */ /* 0x080fe20000410000 */
[----:B------:R-:W4:Y:S01]  /*c020*/  MUFU.EX2 R174, R174 ;  /* 0x000000ae00ae7308 */ /* 0x000f220000000800 */
[----:B------:R-:W-:Y:S01]  /*c030*/  FFMA.FTZ R14, R179, UR10, -R193 ;  /* 0x0000000ab30e7c23 */ /* 0x000fe200080108c1 */
[----:B---3--:R-:W-:Y:S01]  /*c040*/  FADD.FTZ R179, R176, R161 ;  /* 0x000000a1b0b37221 */ /* 0x008fe20000010000 */
[----:B------:R-:W-:Y:S01]  /*c050*/  FSEL R161, R7, RZ, P0 ;  /* 0x000000ff07a17208 */ /* 0x000fe20000000000 */
[--C-:B------:R-:W-:Y:S01]  /*c060*/  FFMA.FTZ R195, R155, UR10, -R193.reuse ;  /* 0x0000000a9bc37c23 */ /* 0x100fe200080108c1 */
[----:B------:R-:W-:Y:S01]  /*c070*/  FFMA.FTZ R20, R20, UR10, -R193 ;  /* 0x0000000a14147c23 */ /* 0x000fe200080108c1 */
[----:B-1----:R-:W-:Y:S01]  /*c080*/  FADD.FTZ R194, R180, R179 ;  /* 0x000000b3b4c27221 */ /* 0x002fe20000010000 */
[--C-:B------:R-:W-:Y:S01]  /*c090*/  FFMA.FTZ R179, R152, UR10, -R193.reuse ;  /* 0x0000000a98b37c23 */ /* 0x100fe200080108c1 */
[----:B------:R-:W-:Y:S01]  /*c0a0*/  MUFU.EX2 R173, R172 ;  /* 0x000000ac00ad7308 */ /* 0x000fe20000000800 */
[----:B------:R-:W-:Y:S01]  /*c0b0*/  FADD.FTZ R4, -R161, R12 ;  /* 0x0000000ca1047221 */ /* 0x000fe20000010100 */
[----:B0-----:R-:W-:Y:S01]  /*c0c0*/  FADD.FTZ R194, R175, R194 ;  /* 0x000000c2afc27221 */ /* 0x001fe20000010000 */
[--C-:B------:R-:W-:Y:S01]  /*c0d0*/  FFMA.FTZ R197, R157, UR10, -R193.reuse ;  /* 0x0000000a9dc57c23 */ /* 0x100fe200080108c1 */
[--C-:B------:R-:W-:Y:S01]  /*c0e0*/  FFMA.FTZ R153, R153, UR10, -R193.reuse ;  /* 0x0000000a99997c23 */ /* 0x100fe200080108c1 */
[----:B------:R-:W-:Y:S01]  /*c0f0*/  FMUL.FTZ R4, R4, UR10 ;  /* 0x0000000a04047c20 */ /* 0x000fe20008410000 */
[--C-:B------:R-:W-:Y:S01]  /*c100*/  FFMA.FTZ R199, R159, UR10, -R193.reuse ;  /* 0x0000000a9fc77c23 */ /* 0x100fe200080108c1 */
[--C-:B------:R-:W-:Y:S01]  /*c110*/  FFMA.FTZ R196, R156, UR10, -R193.reuse ;  /* 0x0000000a9cc47c23 */ /* 0x100fe200080108c1 */
[----:B------:R0:W-:Y:S01]  /*c120*/  MUFU.EX2 R172, R164 ;  /* 0x000000a400ac7308 */ /* 0x0001e20000000800 */
[--C-:B------:R-:W-:Y:S01]  /*c130*/  FFMA.FTZ R198, R158, UR10, -R193.reuse ;  /* 0x0000000a9ec67c23 */ /* 0x100fe200080108c1 */
[--C-:B------:R-:W-:Y:S01]  /*c140*/  FFMA.FTZ R200, R160, UR10, -R193.reuse ;  /* 0x0000000aa0c87c23 */ /* 0x100fe200080108c1 */
[--C-:B------:R-:W-:Y:S01]  /*c150*/  FFMA.FTZ R202, R163, UR10, -R193.reuse ;  /* 0x0000000aa3ca7c23 */ /* 0x100fe200080108c1 */
[--C-:B------:R-:W-:Y:S01]  /*c160*/  FFMA.FTZ R201, R162, UR10, -R193.reuse ;  /* 0x0000000aa2c97c23 */ /* 0x100fe200080108c1 */
[----:B------:R-:W-:Y:S01]  /*c170*/  FFMA.FTZ R203, R166, UR10, -R193 ;  /* 0x0000000aa6cb7c23 */ /* 0x000fe200080108c1 */
[-C--:B------:R-:W-:Y:S01]  /*c180*/  FMUL.FTZ R65, R65, R10.reuse ;  /* 0x0000000a41417220 */ /* 0x080fe20000410000 */
[----:B------:R-:W-:Y:S01]  /*c190*/  FMUL.FTZ R68, R68, R10 ;  /* 0x0000000a44447220 */ /* 0x000fe20000410000 */
[----:B------:R-:W1:Y:S01]  /*c1a0*/  MUFU.EX2 R171, R171 ;  /* 0x000000ab00ab7308 */ /* 0x000e620000000800 */
[----:B0-----:R-:W-:-:S02]  /*c1b0*/  IMAD.U32 R164, RZ, RZ, UR22 ;  /* 0x00000016ffa47e24 */ /* 0x001fc4000f8e00ff */
[-C--:B------:R-:W-:Y:S01]  /*c1c0*/  FMUL.FTZ R69, R69, R10.reuse ;  /* 0x0000000a45457220 */ /* 0x080fe20000410000 */
[-C--:B------:R-:W-:Y:S01]  /*c1d0*/  FMUL.FTZ R72, R72, R10.reuse ;  /* 0x0000000a48487220 */ /* 0x080fe20000410000 */
[-C--:B------:R-:W-:Y:S01]  /*c1e0*/  FMUL.FTZ R73, R73, R10.reuse ;  /* 0x0000000a49497220 */ /* 0x080fe20000410000 */
[----:B------:R-:W-:Y:S02]  /*c1f0*/  @!P1 IMAD R164, R164, 0x40, R17 ;  /* 0x00000040a4a49824 */ /* 0x000fe400078e0211 */
[-C--:B------:R-:W-:Y:S01]  /*c200*/  FMUL.FTZ R76, R76, R10.reuse ;  /* 0x0000000a4c4c7220 */ /* 0x080fe20000410000 */
[-C--:B------:R-:W-:Y:S01]  /*c210*/  FMUL.FTZ R77, R77, R10.reuse ;  /* 0x0000000a4d4d7220 */ /* 0x080fe20000410000 */
[----:B------:R-:W0:Y:S01]  /*c220*/  MUFU.EX2 R182, R182 ;  /* 0x000000b600b67308 */ /* 0x000e220000000800 */
[-C--:B------:R-:W-:Y:S01]  /*c230*/  FMUL.FTZ R80, R80, R10.reuse ;  /* 0x0000000a50507220 */ /* 0x080fe20000410000 */
[----:B------:R-:W-:Y:S01]  /*c240*/  @!P1 LEA R12, R164, UR38, 0x2 ;  /* 0x00000026a40c9c11 */ /* 0x000fe2000f8e10ff */
[--C-:B------:R-:W-:Y:S01]  /*c250*/  FFMA.FTZ R164, R21, UR10, -R193.reuse ;  /* 0x0000000a15a47c23 */ /* 0x100fe200080108c1 */
[----:B--2---:R-:W-:Y:S01]  /*c260*/  FADD.FTZ R21, R169, R194 ;  /* 0x000000c2a9157221 */ /* 0x004fe20000010000 */
[--C-:B------:R-:W-:Y:S01]  /*c270*/  FFMA.FTZ R194, R154, UR10, -R193.reuse ;  /* 0x0000000a9ac27c23 */ /* 0x100fe200080108c1 */
[----:B------:R-:W-:Y:S01]  /*c280*/  FFMA.FTZ R193, R167, UR10, -R193 ;  /* 0x0000000aa7c17c23 */ /* 0x000fe200080108c1 */
[----:B------:R-:W-:Y:S01]  /*c290*/  @!P1 STS [R12+0x28800], R10 ;  /* 0x0288000a0c009388 */ /* 0x000fe20000000800 */
[----:B------:R-:W-:Y:S01]  /*c2a0*/  MUFU.EX2 R170, R170 ;  /* 0x000000aa00aa7308 */ /* 0x000fe20000000800 */
[----:B----4-:R-:W-:Y:S01]  /*c2b0*/  FADD.FTZ R152, R174, R21 ;  /* 0x00000015ae987221 */ /* 0x010fe20000010000 */
[-C--:B------:R-:W-:Y:S01]  /*c2c0*/  FMUL.FTZ R81, R81, R10.reuse ;  /* 0x0000000a51517220 */ /* 0x080fe20000410000 */
[-C--:B------:R-:W-:Y:S01]  /*c2d0*/  FMUL.FTZ R84, R84, R10.reuse ;  /* 0x0000000a54547220 */ /* 0x080fe20000410000 */
[-C--:B------:R-:W-:Y:S01]  /*c2e0*/  FMUL.FTZ R85, R85, R10.reuse ;  /* 0x0000000a55557220 */ /* 0x080fe20000410000 */
[----:B-1----:R-:W-:Y:S01]  /*c2f0*/  FADD.FTZ R155, R171, R152 ;  /* 0x00000098ab9b7221 */ /* 0x002fe20000010000 */
[-C--:B------:R-:W-:Y:S01]  /*c300*/  FMUL.FTZ R88, R88, R10.reuse ;  /* 0x0000000a58587220 */ /* 0x080fe20000410000 */
[-C--:B------:R-:W-:Y:S01]  /*c310*/  FMUL.FTZ R89, R89, R10.reuse ;  /* 0x0000000a59597220 */ /* 0x080fe20000410000 */
[----:B------:R-:W-:Y:S01]  /*c320*/  MUFU.EX2 R165, R165 ;  /* 0x000000a500a57308 */ /* 0x000fe20000000800 */
[----:B0-----:R-:W-:Y:S01]  /*c330*/  FADD.FTZ R157, R182, R155 ;  /* 0x0000009bb69d7221 */ /* 0x001fe20000010000 */
        /* <DEDUP_REMOVED lines=30> */
[----:B------:R2:W3:Y:S01]  /*c520*/  MUFU.EX2 R161, R20 ;  /* 0x0000001400a17308 */ /* 0x0004e20000000800 */
[----:B0-----:R1:W-:Y:S01]  /*c530*/  @!P1 STS [R12+0x28820], R21 ;  /* 0x028820150c009388 */ /* 0x0013e20000000800 */
[-C--:B------:R-:W-:Y:S01]  /*c540*/  FMUL.FTZ R145, R145, R10.reuse ;  /* 0x0000000a91917220 */ /* 0x080fe20000410000 */
[-C--:B------:R-:W-:Y:S01]  /*c550*/  FMUL.FTZ R148, R148, R10.reuse ;  /* 0x0000000a94947220 */ /* 0x080fe20000410000 */
[----:B------:R-:W-:Y:S01]  /*c560*/  FMUL.FTZ R149, R149, R10 ;  /* 0x0000000a95957220 */ /* 0x000fe20000410000 */
[----:B------:R-:W-:Y:S01]  /*c570*/  F2FP.F16.F32.PACK_AB R152, R178, R181 ;  /* 0x000000b5b298723e */ /* 0x000fe200000000ff */
[----:B------:R-:W-:Y:S01]  /*c580*/  FMUL.FTZ R26, R26, R21 ;  /* 0x000000151a1a7220 */ /* 0x000fe20000410000 */
[----:B------:R-:W-:Y:S01]  /*c590*/  F2FP.F16.F32.PACK_AB R154, R176, R177 ;  /* 0x000000b1b09a723e */ /* 0x000fe200000000ff */
[----:B------:R0:W4:Y:S01]  /*c5a0*/  MUFU.EX2 R155, R164 ;  /* 0x000000a4009b7308 */ /* 0x0001220000000800 */
[----:B--2---:R-:W-:Y:S01]  /*c5b0*/  FADD.FTZ R20, R170, R157 ;  /* 0x0000009daa147221 */ /* 0x004fe20000010000 */
[----:B------:R-:W-:Y:S01]  /*c5c0*/  F2FP.F16.F32.PACK_AB R156, R175, R180 ;  /* 0x000000b4af9c723e */ /* 0x000fe200000000ff */
[----:B-1----:R-:W-:Y:S01]  /*c5d0*/  FFMA.FTZ R12, R21, R5, R14 ;  /* 0x00000005150c7223 */ /* 0x002fe2000001000e */
[----:B------:R-:W-:Y:S01]  /*c5e0*/  F2FP.F16.F32.PACK_AB R158, R174, R169 ;  /* 0x000000a9ae9e723e */ /* 0x000fe200000000ff */
[----:B------:R-:W-:Y:S01]  /*c5f0*/  FADD.FTZ R4, R173, R20 ;  /* 0x00000014ad047221 */ /* 0x000fe20000010000 */
[----:B------:R-:W-:Y:S01]  /*c600*/  F2FP.F16.F32.PACK_AB R160, R182, R171 ;  /* 0x000000abb6a0723e */ /* 0x000fe200000000ff */
[----:B------:R-:W-:Y:S01]  /*c610*/  FMUL.FTZ R27, R27, R21 ;  /* 0x000000151b1b7220 */ /* 0x000fe20000410000 */
[----:B------:R-:W1:Y:S01]  /*c620*/  MUFU.EX2 R20, R179 ;  /* 0x000000b300147308 */ /* 0x000e620000000800 */
[----:B------:R-:W-:Y:S01]  /*c630*/  FADD.FTZ R157, R165, R4 ;  /* 0x00000004a59d7221 */ /* 0x000fe20000010000 */
[----:B---3--:R-:W-:Y:S01]  /*c640*/  FADD.FTZ R12, R161, R12 ;  /* 0x0000000ca10c7221 */ /* 0x008fe20000010000 */
[----:B0-----:R-:W-:Y:S01]  /*c650*/  F2FP.F16.F32.PACK_AB R164, R168, R165 ;  /* 0x000000a5a8a4723e */ /* 0x001fe200000000ff */
[-C--:B------:R-:W-:Y:S01]  /*c660*/  FMUL.FTZ R30, R30, R21.reuse ;  /* 0x000000151e1e7220 */ /* 0x080fe20000410000 */
[----:B------:R-:W-:Y:S01]  /*c670*/  FADD.FTZ R159, R168, R157 ;  /* 0x0000009da89f7221 */ /* 0x000fe20000010000 */
[----:B------:R-:W-:Y:S01]  /*c680*/  F2FP.F16.F32.PACK_AB R162, R173, R170 ;  /* 0x000000aaada2723e */ /* 0x000fe200000000ff */
[-C--:B------:R-:W-:Y:S01]  /*c690*/  FMUL.FTZ R31, R31, R21.reuse ;  /* 0x000000151f1f7220 */ /* 0x080fe20000410000 */
[----:B------:R0:W2:Y:S01]  /*c6a0*/  MUFU.EX2 R157, R153 ;  /* 0x00000099009d7308 */ /* 0x0000a20000000800 */
[----:B------:R-:W-:Y:S01]  /*c6b0*/  FADD.FTZ R4, R172, R159 ;  /* 0x0000009fac047221 */ /* 0x000fe20000010000 */
[----:B----4-:R-:W-:Y:S01]  /*c6c0*/  FADD.FTZ R5, R155, R12 ;  /* 0x0000000c9b057221 */ /* 0x010fe20000010000 */
[-C--:B------:R-:W-:Y:S01]  /*c6d0*/  FMUL.FTZ R34, R34, R21.reuse ;  /* 0x0000001522227220 */ /* 0x080fe20000410000 */
[-C--:B------:R-:W-:Y:S01]  /*c6e0*/  FMUL.FTZ R35, R35, R21.reuse ;  /* 0x0000001523237220 */ /* 0x080fe20000410000 */
[-C--:B------:R-:W-:Y:S01]  /*c6f0*/  FMUL.FTZ R38, R38, R21.reuse ;  /* 0x0000001526267220 */ /* 0x080fe20000410000 */
[-C--:B------:R-:W-:Y:S01]  /*c700*/  FMUL.FTZ R39, R39, R21.reuse ;  /* 0x0000001527277220 */ /* 0x080fe20000410000 */
[-C--:B------:R-:W-:Y:S01]  /*c710*/  FMUL.FTZ R42, R42, R21.reuse ;  /* 0x000000152a2a7220 */ /* 0x080fe20000410000 */
[----:B------:R-:W3:Y:S01]  /*c720*/  MUFU.EX2 R194, R194 ;  /* 0x000000c200c27308 */ /* 0x000ee20000000800 */
[C---:B-1----:R-:W-:Y:S01]  /*c730*/  FADD.FTZ R12, R20.reuse, R5 ;  /* 0x00000005140c7221 */ /* 0x042fe20000010000 */
[----:B0-----:R-:W-:Y:S01]  /*c740*/  F2FP.F16.F32.PACK_AB R153, R161, R14 ;  /* 0x0000000ea199723e */ /* 0x001fe200000000ff */
[----:B------:R-:W-:Y:S01]  /*c750*/  FMUL.FTZ R43, R43, R21 ;  /* 0x000000152b2b7220 */ /* 0x000fe20000410000 */
[----:B------:R-:W-:Y:S01]  /*c760*/  F2FP.F16.F32.PACK_AB R155, R20, R155 ;  /* 0x0000009b149b723e */ /* 0x000fe200000000ff */
[----:B------:R-:W-:Y:S01]  /*c770*/  BAR.SYNC.DEFER_BLOCKING 0xf, 0x100 ;  /* 0x03c4000000007b1d */ /* 0x000fe20000010000 */
[-C--:B------:R-:W-:Y:S01]  /*c780*/  FMUL.FTZ R46, R46, R21.reuse ;  /* 0x000000152e2e7220 */ /* 0x080fe20000410000 */
[-C--:B------:R-:W-:Y:S01]  /*c790*/  FMUL.FTZ R47, R47, R21.reuse ;  /* 0x000000152f2f7220 */ /* 0x080fe20000410000 */
[-C--:B------:R-:W-:Y:S01]  /*c7a0*/  FMUL.FTZ R50, R50, R21.reuse ;  /* 0x0000001532327220 */ /* 0x080fe20000410000 */
[----:B--2---:R-:W-:Y:S01]  /*c7b0*/  FADD.FTZ R5, R157, R12 ;  /* 0x0000000c9d057221 */ /* 0x004fe20000010000 */
[-C--:B------:R-:W-:Y:S01]  /*c7c0*/  FMUL.FTZ R51, R51, R21.reuse ;  /* 0x0000001533337220 */ /* 0x080fe20000410000 */
[----:B------:R-:W0:Y:S01]  /*c7d0*/  MUFU.EX2 R159, R195 ;  /* 0x000000c3009f7308 */ /* 0x000e220000000800 */
[-C--:B------:R-:W-:Y:S01]  /*c7e0*/  FMUL.FTZ R54, R54, R21.reuse ;  /* 0x0000001536367220 */ /* 0x080fe20000410000 */
[-C--:B------:R-:W-:Y:S01]  /*c7f0*/  FMUL.FTZ R55, R55, R21.reuse ;  /* 0x0000001537377220 */ /* 0x080fe20000410000 */
[-C--:B------:R-:W-:Y:S01]  /*c800*/  FMUL.FTZ R58, R58, R21.reuse ;  /* 0x000000153a3a7220 */ /* 0x080fe20000410000 */
[-C--:B------:R-:W-:Y:S01]  /*c810*/  FMUL.FTZ R59, R59, R21.reuse ;  /* 0x000000153b3b7220 */ /* 0x080fe20000410000 */
[----:B------:R-:W-:Y:S01]  /*c820*/  FMUL.FTZ R62, R62, R21 ;  /* 0x000000153e3e7220 */ /* 0x000fe20000410000 */
[C---:B---3--:R-:W-:Y:S01]  /*c830*/  FADD.FTZ R12, R194.reuse, R5 ;  /* 0x00000005c20c7221 */ /* 0x048fe20000010000 */
        /* <DEDUP_REMOVED lines=15> */
[-C--:B------:R-:W-:Y:S01]  /*c930*/  FMUL.FTZ R83, R83, R21.reuse ;  /* 0x0000001553537220 */ /* 0x080fe20000410000 */
[----:B------:R-:W-:Y:S01]  /*c940*/  FMUL.FTZ R86, R86, R21 ;  /* 0x0000001556567220 */ /* 0x000fe20000410000 */
[----:B------:R-:W3:Y:S01]  /*c950*/  MUFU.EX2 R198, R198 ;  /* 0x000000c600c67308 */ /* 0x000ee20000000800 */
        /* <DEDUP_REMOVED lines=34> */
[-C--:B------:R-:W-:Y:S01]  /*cb80*/  FMUL.FTZ R130, R130, R21.reuse ;  /* 0x0000001582827220 */ /* 0x080fe20000410000 */
[-C--:B------:R-:W-:Y:S01]  /*cb90*/  FMUL.FTZ R131, R131, R21.reuse ;  /* 0x0000001583837220 */ /* 0x080fe20000410000 */
[-C--:B------:R-:W-:Y:S01]  /*cba0*/  FMUL.FTZ R134, R134, R21.reuse ;  /* 0x0000001586867220 */ /* 0x080fe20000410000 */
[-C--:B------:R-:W-:Y:S01]  /*cbb0*/  FMUL.FTZ R135, R135, R21.reuse ;  /* 0x0000001587877220 */ /* 0x080fe20000410000 */
[----:B------:R0:W-:Y:S01]  /*cbc0*/  STSM.16.M88.4 [R22], R160 ;  /* 0x000000a016007844 */ /* 0x0001e20000000200 */
        /* <DEDUP_REMOVED lines=12> */
[----:B------:R-:W-:-:S04]  /*cc90*/  FMUL.FTZ R151, R151, R21 ;  /* 0x0000001597977220 */ /* 0x000fc80000410000 */
[----:B------:R-:W1:Y:S01]  /*cca0*/  MUFU.EX2 R12, R193 ;  /* 0x000000c1000c7308 */ /* 0x000e620000000800 */
[----:B--2---:R-:W-:Y:S01]  /*ccb0*/  FADD.FTZ R5, R167, R10 ;  /* 0x0000000aa7057221 */ /* 0x004fe20000010000 */
[C---:B---3--:R-:W-:Y:S01]  /*ccc0*/  F2FP.F16.F32.PACK_AB R166, R183.reuse, R172 ;  /* 0x000000acb7a6723e */ /* 0x048fe200000000ff */
[----:B------:R-:W-:Y:S01]  /*ccd0*/  FADD.FTZ R4, R183, R4 ;  /* 0x00000004b7047221 */ /* 0x000fe20000010000 */
[C---:B-1----:R-:W-:Y:S01]  /*cce0*/  F2FP.F16.F32.PACK_AB R167, R12.reuse, R167 ;  /* 0x000000a70ca7723e */ /* 0x042fe200000000ff */
[----:B------:R-:W-:-:S04]  /*ccf0*/  FADD.FTZ R5, R12, R5 ;  /* 0x000000050c057221 */ /* 0x000fc80000010000 */
[----:B------:R0:W-:Y:S01]  /*cd00*/  STSM.16.M88.4 [R23], R164 ;  /* 0x000000a417007844 */ /* 0x0001e20000000200 */
[----:B------:R-:W-:Y:S05]  /*cd10*/  @!P4 BRA `(.L_x_4437) ;  /* 0x000000000004c947 */ /* 0x000fea0003800000 */
[----:B------:R-:W-:Y:S01]  /*cd20*/  BPT.TRAP 0x1 ;  /* 0x000000040000795c */ /* 0x000fe20000300000 */
.L_x_4437:
[----:B------:R1:W2:Y:S01]  /*cd30*/  SYNCS.PHASECHK.TRANS64.TRYWAIT P0, [UR26+0x28c50], R8 ;  /* 0x028c5008ff0075a7 */ /* 0x0002a2000800015a */
[----:B------:R-:W-:Y:S05]  /*cd40*/  @!P4 BRA `(.L_x_4438) ;  /* 0x000000000004c947 */ /* 0x000fea0003800000 */
[----:B------:R-:W-:Y:S01]  /*cd50*/  BPT.TRAP 0x1 ;  /* 0x000000040000795c */ /* 0x000fe20000300000 */
.L_x_4438:
[----:B--2---:R-:W-:Y:S05]  /*cd60*/  @P0 BRA `(.L_x_4439) ;  /* 0x0000000000080947 */ /* 0x004fea0003800000 */
[----:B------:R-:W2:Y:S02]  /*cd70*/  SYNCS.PHASECHK.TRANS64.TRYWAIT P0, [UR26+0x28c50], R8 ;  /* 0x028c5008ff0075a7 */ /* 0x000ea4000800015a */
[----:B--2---:R-:W-:Y:S05]  /*cd80*/  @!P0 BRA `(.L_x_4440) ;  /* 0x0000008c00788947 */ /* 0x004fea0003800000 */
.L_x_4439:
[----:B------:R-:W-:Y:S01]  /*cd90*/  ULEA UR11, UR37, UR45, 0xc ;  /* 0x0000002d250b7291 */ /* 0x000fe2000f8e603f */
[----:B------:R-:W-:Y:S01]  /*cda0*/  WARPGROUP.ARRIVE ;  /* 0x00000000000079c5 */ /* 0x000fe20000000000 */
[----:B------:R-:W-:Y:S01]  /*cdb0*/  UMOV UR7, 0x40000040 ;  /* 0x4000004000077882 */ /* 0x000fe20000000000 */
[----:B------:R-:W-:Y:S01]  /*cdc0*/  ISETP.LT.AND P0, PT, R186, UR50, PT ;  /* 0x00000032ba007c0c */ /* 0x000fe2000bf01270 */
[----:B--2---:R-:W-:Y:S01]  /*cdd0*/  @!P5 VIADD R15, R15, 0x28c60 ;  /* 0x00028c600f0fd836 */ /* 0x004fe20000000000 */
        /* <DEDUP_REMOVED lines=36> */
.L_x_4424:
[----:B------:R-:W5:Y:S01]  /*d020*/  SHFL.BFLY PT, R3, R4, 0x2, 0x1f ;  /* 0x0c401f0004037f89 */ /* 0x000f6200000e0000 */
[----:B------:R-:W-:Y:S01]  /*d030*/  IADD3 R11, -R18, RZ, RZ ;  /* 0x000000ff120b7210 */ /* 0x000fe20007ffe1ff */
[----:B------:R-:W-:Y:S02]  /*d040*/  IMAD.MOV.U32 R10, RZ, RZ, RZ ;  /* 0x000000ffff0a7224 */ /* 0x000fe400078e00ff */
[----:B-1----:R-:W1:Y:S01]  /*d050*/  SHFL.BFLY PT, R8, R5, 0x2, 0x1f ;  /* 0x0c401f0005087f89 */ /* 0x002e6200000e0000 */
[----:B------:R-:W-:Y:S08]  /*d060*/  BAR.ARV 0x8, 0xa0 ;  /* 0x0202800000007b1d */ /* 0x000ff00000002000 */
[----:B------:R-:W-:Y:S01]  /*d070*/  BAR.SYNC.DEFER_BLOCKING 0xf, 0x100 ;  /* 0x03c4000000007b1d */ /* 0x000fe20000010000 */
[----:B------:R-:W-:Y:S01]  /*d080*/  ISETP.NE.AND P0, PT, R16, R11, PT ;  /* 0x0000000b1000720c */ /* 0x000fe20003f05270 */
[----:B----4-:R-:W-:-:S02]  /*d090*/  IMAD.U32 R15, RZ, RZ, UR10 ;  /* 0x0000000aff0f7e24 */ /* 0x010fc4000f8e00ff */
[----:B------:R-:W-:Y:S02]  /*d0a0*/  VIADD R187, R187, 0x1 ;  /* 0x00000001bbbb7836 */ /* 0x000fe40000000000 */
[----:B-----5:R-:W-:Y:S01]  /*d0b0*/  FADD.FTZ R3, R3, R4 ;  /* 0x0000000403037221 */ /* 0x020fe20000010000 */
[----:B------:R-:W-:Y:S02]  /*d0c0*/  IMAD.MOV.U32 R4, RZ, RZ, RZ ;  /* 0x000000ffff047224 */ /* 0x000fe400078e00ff */
[----:B-1----:R-:W-:Y:S02]  /*d0d0*/  FADD.FTZ R8, R8, R5 ;  /* 0x0000000508087221 */ /* 0x002fe40000010000 */
[----:B------:R-:W1:Y:S01]  /*d0e0*/  SHFL.BFLY PT, R0, R3, 0x1, 0x1f ;  /* 0x0c201f0003007f89 */ /* 0x000e6200000e0000 */
[----:B------:R-:W-:-:S03]  /*d0f0*/  IMAD.U32 R5, RZ, RZ, UR10 ;  /* 0x0000000aff057e24 */ /* 0x000fc6000f8e00ff */
[----:B------:R-:W4:Y:S01]  /*d100*/  SHFL.BFLY PT, R9, R8, 0x1, 0x1f ;  /* 0x0c201f0008097f89 */ /* 0x000f2200000e0000 */
[----:B-1----:R-:W-:Y:S01]  /*d110*/  FADD.FTZ R12, R3, R0 ;  /* 0x00000000030c7221 */ /* 0x002fe20000010000 */
[----:B------:R-:W-:Y:S01]  /*d120*/  IMAD.U32 R0, RZ, RZ, UR37 ;  /* 0x00000025ff007e24 */ /* 0x000fe2000f8e00ff */
[----:B------:R-:W-:Y:S01]  /*d130*/  UIADD3 UR37, UR37, 0x1, URZ ;  /* 0x0000000125257890 */ /* 0x000fe2000fffe03f */
[----:B------:R-:W-:Y:S02]  /*d140*/  IMAD.MOV.U32 R3, RZ, RZ, -0x800000 ;  /* 0xff800000ff037424 */ /* 0x000fe400078e00ff */
[----:B----4-:R-:W-:Y:S01]  /*d150*/  FADD.FTZ R13, R8, R9 ;  /* 0x00000009080d7221 */ /* 0x010fe20000010000 */
[----:B------:R-:W-:Y:S01]  /*d160*/  FSETP.NE.FTZ.AND P1, PT, R12, RZ, PT ;  /* 0x000000ff0c00720b */ /* 0x000fe20003f35000 */
[----:B------:R-:W-:Y:S01]  /*d170*/  @!P0 IMAD R0, R0, 0x40, R17 ;  /* 0x0000004000008824 */ /* 0x000fe200078e0211 */
[----:B------:R-:W-:Y:S02]  /*d180*/  UISETP.NE.AND UP0, UPT, UR37, 0x2, UPT ;  /* 0x000000022500788c */ /* 0x000fe4000bf05270 */
[----:B------:R-:W-:-:S02]  /*d190*/  FSETP.NE.FTZ.AND P2, PT, R13, RZ, PT ;  /* 0x000000ff0d00720b */ /* 0x000fc40003f55000 */
[----:B------:R-:W-:Y:S01]  /*d1a0*/  @!P0 LEA R11, R0, UR38, 0x2 ;  /* 0x00000026000b8c11 */ /* 0x000fe2000f8e10ff */
[----:B------:R-:W-:Y:S01]  /*d1b0*/  USEL UR4, URZ, 0x1, UP0 ;  /* 0x000000013f047887 */ /* 0x000fe20008000000 */
[----:B------:R-:W-:Y:S01]  /*d1c0*/  MOV R0, 0xff800000 ;  /* 0xff80000000007802 */ /* 0x000fe20000000f00 */
[----:B------:R-:W-:-:S04]  /*d1d0*/  USEL UR37, UR37, URZ, UP0 ;  /* 0x0000003f25257287 */ /* 0x000fc80008000000 */
[----:B------:R-:W1:Y:S01]  /*d1e0*/  @P1 MUFU.RCP R10, R12 ;  /* 0x0000000c000a1308 */ /* 0x000e620000001000 */
[----:B------:R-:W-:Y:S01]  /*d1f0*/  @P1 FMUL.FTZ R5, R5, 0.69314718246459960938 ;  /* 0x3f31721805051820 */ /* 0x000fe20000410000 */
[----:B------:R-:W-:Y:S02]  /*d200*/  LOP3.LUT R2, R2, UR4, RZ, 0x3c, !PT ;  /* 0x0000000402027c12 */ /* 0x000fe4000f8e3cff */
[----:B------:R-:W-:-:S04]  /*d210*/  @P2 FMUL.FTZ R15, R15, 0.69314718246459960938 ;  /* 0x3f3172180f0f2820 */ /* 0x000fc80000410000 */
[----:B------:R-:W4:Y:S08]  /*d220*/  @P2 MUFU.RCP R4, R13 ;  /* 0x0000000d00042308 */ /* 0x000f300000001000 */
[----:B------:R-:W5:Y:S01]  /*d230*/  @P1 MUFU.LG2 R9, R12 ;  /* 0x0000000c00091308 */ /* 0x000f620000000c00 */
[----:B-1----:R-:W-:Y:S01]  /*d240*/  @!P0 STS [R11+0x28800], R10 ;  /* 0x0288000a0b008388 */ /* 0x002fe20000000800 */
[-C--:B------:R-:W-:Y:S01]  /*d250*/  FMUL.FTZ R169, R24, R10.reuse ;  /* 0x0000000a18a97220 */ /* 0x080fe20000410000 */
[-C--:B0--3--:R-:W-:Y:S01]  /*d260*/  FMUL.FTZ R165, R25, R10.reuse ;  /* 0x0000000a19a57220 */ /* 0x089fe20000410000 */
[-C--:B------:R-:W-:Y:S01]  /*d270*/  FMUL.FTZ R167, R28, R10.reuse ;  /* 0x0000000a1ca77220 */ /* 0x080fe20000410000 */
[-C--:B------:R-:W-:Y:S01]  /*d280*/  FMUL.FTZ R8, R29, R10.reuse ;  /* 0x0000000a1d087220 */ /* 0x080fe20000410000 */
[-C--:B------:R-:W-:Y:S01]  /*d290*/  FMUL.FTZ R159, R32, R10.reuse ;  /* 0x0000000a209f7220 */ /* 0x080fe20000410000 */
[-C--:B------:R-:W-:Y:S01]  /*d2a0*/  FMUL.FTZ R33, R33, R10.reuse ;  /* 0x0000000a21217220 */ /* 0x080fe20000410000 */
[-C--:B------:R-:W-:Y:S01]  /*d2b0*/  FMUL.FTZ R36, R36, R10.reuse ;  /* 0x0000000a24247220 */ /* 0x080fe20000410000 */
[----:B----4-:R0:W-:Y:S01]  /*d2c0*/  @!P0 STS [R11+0x28820], R4 ;  /* 0x028820040b008388 */ /* 0x0101e20000000800 */
        /* <DEDUP_REMOVED lines=9> */
[----:B0-----:R-:W0:Y:S01]  /*d360*/  @P2 MUFU.LG2 R11, R13 ;  /* 0x0000000d000b2308 */ /* 0x001e220000000c00 */
        /* <DEDUP_REMOVED lines=48> */
[----:B-----5:R-:W-:Y:S01]  /*d670*/  @P1 FMUL.FTZ R10, R9, 0.69314718246459960938 ;  /* 0x3f317218090a1820 */ /* 0x020fe20000410000 */
[----:B0-----:R-:W-:Y:S01]  /*d680*/  @P2 FMUL.FTZ R12, R11, 0.69314718246459960938 ;  /* 0x3f3172180b0c2820 */ /* 0x001fe20000410000 */
        /* <DEDUP_REMOVED lines=68> */
.L_x_4357:
[----:B------:R-:W0:Y:S08]  /*dad0*/  S2UR UR4, SR_CgaCtaId ;  /* 0x00000000000479c3 */ /* 0x000e300000008800 */
[----:B------:R-:W-:Y:S06]  /*dae0*/  BAR.SYNC.DEFER_BLOCKING 0x5, 0x120 ;  /* 0x0144800000007b1d */ /* 0x000fec0000010000 */
[----:B------:R-:W-:Y:S01]  /*daf0*/  UMOV UR38, 0x400 ;  /* 0x0000040000267882 */ /* 0x000fe20000000000 */
[----:B------:R-:W-:Y:S01]  /*db00*/  BSSY B0, `(.L_x_4442) ;  /* 0x0000290000007945 */ /* 0x000fe20003800000 */
[----:B0-----:R-:W-:-:S09]  /*db10*/  ULEA UR38, UR4, UR38, 0x18 ;  /* 0x0000002604267291 */ /* 0x001fd2000f8ec03f */
[----:B------:R-:W0:Y:S02]  /*db20*/  LDS.128 R4, [UR38+0x28cd0] ;  /* 0x028cd026ff047984 */ /* 0x000e240008000c00 */
[----:B0-----:R-:W-:Y:S02]  /*db30*/  R2UR UR47, R5 ;  /* 0x00000000052f72ca */ /* 0x001fe400000e0000 */
[----:B------:R-:W-:Y:S02]  /*db40*/  R2UR UR6, R6 ;  /* 0x00000000060672ca */ /* 0x000fe400000e0000 */
[----:B------:R-:W-:Y:S01]  /*db50*/  R2UR UR5, R7 ;  /* 0x00000000070572ca */ /* 0x000fe200000e0000 */
[----:B------:R-:W-:Y:S06]  /*db60*/  BAR.ARV 0x4, 0x120 ;  /* 0x0104800000007b1d */ /* 0x000fec0000002000 */
[----:B------:R-:W-:Y:S08]  /*db70*/  @P0 BRA `(.L_x_4443) ;  /* 0x0000001c00580947 */ /* 0x000ff00003800000 */
[----:B------:R-:W0:Y:S08]  /*db80*/  S2UR UR4, SR_SWINHI ;  /* 0x00000000000479c3 */ /* 0x000e300000002f00 */
[----:B------:R-:W-:Y:S01]  /*db90*/  BAR.SYNC.DEFER_BLOCKING 0x1, 0x100 ;  /* 0x0044000000007b1d */ /* 0x000fe20000010000 */
[----:B------:R-:W-:Y:S02]  /*dba0*/  F2FP.F16.F32.PACK_AB R40, R41, R40 ;  /* 0x000000282928723e */ /* 0x000fe400000000ff */
[----:B------:R-:W-:-:S02]  /*dbb0*/  F2FP.F16.F32.PACK_AB R41, R43, R42 ;  /* 0x0000002a2b29723e */ /* 0x000fc400000000ff */
[----:B------:R-:W-:Y:S01]  /*dbc0*/  F2FP.F16.F32.PACK_AB R48, R49, R48 ;  /* 0x000000303130723e */ /* 0x000fe200000000ff */
[----:B------:R-:W-:Y:S01]  /*dbd0*/  ULDC.64 UR10, c[0x0][0xbe0] ;  /* 0x0002f800000a7ab9 */ /* 0x000fe20000000a00 */
[----:B------:R-:W-:Y:S01]  /*dbe0*/  F2FP.F16.F32.PACK_AB R42, R45, R44 ;  /* 0x0000002c2d2a723e */ /* 0x000fe200000000ff */
[----:B------:R-:W-:Y:S01]  /*dbf0*/  UISETP.NE.U32.AND UP1, UPT, UR10, URZ, UPT ;  /* 0x0000003f0a00728c */ /* 0x000fe2000bf25070 */
[----:B------:R-:W-:Y:S02]  /*dc00*/  F2FP.F16.F32.PACK_AB R43, R47, R46 ;  /* 0x0000002e2f2b723e */ /* 0x000fe400000000ff */
[----:B------:R-:W-:Y:S01]  /*dc10*/  F2FP.F16.F32.PACK_AB R49, R51, R50 ;  /* 0x000000323331723e */ /* 0x000fe200000000ff */
[----:B------:R-:W-:Y:S01]  /*dc20*/  UISETP.NE.AND.EX UP1, UPT, UR11, URZ, UPT, UP1 ;  /* 0x0000003f0b00728c */ /* 0x000fe2000bf25310 */
[----:B------:R-:W-:Y:S02]  /*dc30*/  F2FP.F16.F32.PACK_AB R56, R57, R56 ;  /* 0x000000383938723e */ /* 0x000fe400000000ff */
[----:B------:R-:W-:Y:S01]  /*dc40*/  F2FP.F16.F32.PACK_AB R50, R53, R52 ;  /* 0x000000343532723e */ /* 0x000fe200000000ff */
[----:B------:R-:W-:Y:S01]  /*dc50*/  ULDC.64 UR10, c[0x0][0xbd8] ;  /* 0x0002f600000a7ab9 */ /* 0x000fe20000000a00 */
[----:B------:R-:W-:Y:S01]  /*dc60*/  F2FP.F16.F32.PACK_AB R51, R55, R54 ;  /* 0x000000363733723e */ /* 0x000fe200000000ff */
[----:B------:R-:W-:Y:S01]  /*dc70*/  UIMAD.WIDE UR10, UR43, 0x4, UR10 ;  /* 0x000000042b0a78a5 */ /* 0x000fe2000f8e020a */
[----:B------:R-:W-:-:S02]  /*dc80*/  F2FP.F16.F32.PACK_AB R57, R59, R58 ;  /* 0x0000003a3b39723e */ /* 0x000fc400000000ff */
[----:B------:R-:W-:Y:S01]  /*dc90*/  F2FP.F16.F32.PACK_AB R64, R65, R64 ;  /* 0x000000404140723e */ /* 0x000fe200000000ff */
[----:B------:R-:W-:Y:S01]  /*dca0*/  UMOV UR8, UR38 ;  /* 0x0000002600087c82 */ /* 0x000fe20008000000 */
[----:B0-----:R-:W-:Y:S01]  /*dcb0*/  UMOV UR9, UR4 ;  /* 0x0000000400097c82 */ /* 0x001fe20008000000 */
[----:B------:R-:W-:Y:S01]  /*dcc0*/  F2FP.F16.F32.PACK_AB R58, R61, R60 ;  /* 0x0000003c3d3a723e */ /* 0x000fe200000000ff */
[----:B------:R-:W-:Y:S01]  /*dcd0*/  IMAD.U32 R134, RZ, RZ, UR8 ;  /* 0x00000008ff867e24 */ /* 0x000fe2000f8e00ff */
[----:B------:R-:W-:Y:S01]  /*dce0*/  F2FP.F16.F32.PACK_AB R59, R63, R62 ;  /* 0x0000003e3f3b723e */ /* 0x000fe200000000ff */
[----:B------:R-:W-:Y:S01]  /*dcf0*/  IMAD.U32 R135, RZ, RZ, UR9 ;  /* 0x00000009ff877e24 */ /* 0x000fe2000f8e00ff */
[----:B------:R-:W-:Y:S01]  /*dd00*/  F2FP.F16.F32.PACK_AB R65, R67, R66 ;  /* 0x000000424341723e */ /* 0x000fe200000000ff */
[----:B------:R-:W-:Y:S01]  /*dd10*/  ULDC.64 UR8, c[0x0][0xbd8] ;  /* 0x0002f60000087ab9 */ /* 0x000fe20000000a00 */
[----:B------:R-:W-:Y:S01]  /*dd20*/  F2FP.F16.F32.PACK_AB R72, R73, R72 ;  /* 0x000000484948723e */ /* 0x000fe200000000ff */
[----:B------:R-:W-:Y:S01]  /*dd30*/  IMAD.WIDE R4, R191, 0x2, R134 ;  /* 0x00000002bf047825 */ /* 0x000fe200078e0286 */
[----:B------:R-:W-:Y:S01]  /*dd40*/  F2FP.F16.F32.PACK_AB R66, R69, R68 ;  /* 0x000000444542723e */ /* 0x000fe200000000ff */
[----:B------:R-:W-:Y:S01]  /*dd50*/  UISETP.NE.U32.AND UP0, UPT, UR8, URZ, UPT ;  /* 0x0000003f0800728c */ /* 0x000fe2000bf05070 */
[----:B------:R-:W-:-:S02]  /*dd60*/  F2FP.F16.F32.PACK_AB R67, R71, R70 ;  /* 0x000000464743723e */ /* 0x000fc400000000ff */
[C---:B------:R-:W-:Y:S01]  /*dd70*/  IADD3 R173, P1, R4.reuse, 0x20, RZ ;  /* 0x0000002004ad7810 */ /* 0x040fe20007f3e0ff */
[----:B------:R-:W-:Y:S01]  /*dd80*/  UISETP.NE.AND.EX UP0, UPT, UR9, URZ, UPT, UP0 ;  /* 0x0000003f0900728c */ /* 0x000fe2000bf05300 */
[C---:B------:R-:W-:Y:S02]  /*dd90*/  LOP3.LUT R7, R4.reuse, 0x380, RZ, 0xc0, !PT ;  /* 0x0000038004077812 */ /* 0x040fe400078ec0ff */
[-C--:B------:R-:W-:Y:S01]  /*dda0*/  IADD3.X R11, RZ, R5.reuse, RZ, P1, !PT ;  /* 0x00000005ff0b7210 */ /* 0x080fe20000ffe4ff */
[----:B------:R-:W-:Y:S01]  /*ddb0*/  @UP1 ULDC.64 UR8, c[0x0][0xbe0] ;  /* 0x0002f80000081ab9 */ /* 0x000fe20000000a00 */
[C---:B------:R-:W-:Y:S01]  /*ddc0*/  IADD3 R12, P0, R4.reuse, 0x40, RZ ;  /* 0x00000040040c7810 */ /* 0x040fe20007f1e0ff */
[----:B------:R-:W-:Y:S01]  /*ddd0*/  @UP1 UIMAD.WIDE UR8, UR43, 0x4, UR8 ;  /* 0x000000042b0818a5 */ /* 0x000fe2000f8e0208 */
        /* <DEDUP_REMOVED lines=14> */
[C---:B------:R-:W-:Y:S02]  /*dec0*/  IADD3 R193, P0, R4.reuse, 0x4020, RZ ;  /* 0x0000402004c17810 */ /* 0x040fe40007f1e0ff */
        /* <DEDUP_REMOVED lines=10> */
[----:B------:R-:W-:Y:S01]  /*df70*/  LOP3.LUT R4, R7, R4, RZ, 0x3c, !PT ;  /* 0x0000000407047212 */ /* 0x000fe200078e3cff */
[--C-:B------:R-:W-:Y:S01]  /*df80*/  IMAD.X R119, RZ, RZ, R5.reuse, P2 ;  /* 0x000000ffff777224 */ /* 0x100fe200010e0605 */
[----:B------:R-:W-:Y:S01]  /*df90*/  LOP3.LUT R7, R12, 0x380, RZ, 0xc0, !PT ;  /* 0x000003800c077812 */ /* 0x000fe200078ec0ff */
[----:B------:R-:W-:Y:S01]  /*dfa0*/  IMAD.X R9, RZ, RZ, R5, P1 ;  /* 0x000000ffff097224 */ /* 0x000fe200008e0605 */
[----:B------:R-:W-:Y:S02]  /*dfb0*/  LOP3.LUT R6, R173, 0x380, RZ, 0xc0, !PT ;  /* 0x00000380ad067812 */ /* 0x000fe400078ec0ff */
[----:B------:R-:W-:Y:S02]  /*dfc0*/  SHF.R.U64 R7, R7, 0x3, RZ ;  /* 0x0000000307077819 */ /* 0x000fe400000012ff */
[----:B------:R-:W-:Y:S02]  /*dfd0*/  SHF.R.U64 R6, R6, 0x3, RZ ;  /* 0x0000000306067819 */ /* 0x000fe400000012ff */
[----:B------:R-:W-:-:S02]  /*dfe0*/  LOP3.LUT R12, R7, R12, RZ, 0x3c, !PT ;  /* 0x0000000c070c7212 */ /* 0x000fc400078e3cff */
[----:B------:R-:W-:Y:S02]  /*dff0*/  LOP3.LUT R7, R28, 0x380, RZ, 0xc0, !PT ;  /* 0x000003801c077812 */ /* 0x000fe400078ec0ff */
[----:B------:R-:W-:Y:S02]  /*e000*/  LOP3.LUT R10, R6, R173, RZ, 0x3c, !PT ;  /* 0x000000ad060a7212 */ /* 0x000fe400078e3cff */
        /* <DEDUP_REMOVED lines=10> */
[-C--:B------:R-:W-:Y:S02]  /*e0b0*/  IADD3.X R115, RZ, R5.reuse, RZ, P5, !PT ;  /* 0x00000005ff737210 */ /* 0x080fe40002ffe4ff */
[----:B------:R-:W-:Y:S02]  /*e0c0*/  MOV R173, R4 ;  /* 0x0000000400ad7202 */ /* 0x000fe40000000f00 */
[----:B------:R-:W-:Y:S02]  /*e0d0*/  LOP3.LUT R7, R199, 0x380, RZ, 0xc0, !PT ;  /* 0x00000380c7077812 */ /* 0x000fe400078ec0ff */
[----:B------:R-:W-:Y:S02]  /*e0e0*/  LOP3.LUT R14, R175, 0x380, RZ, 0xc0, !PT ;  /* 0x00000380af0e7812 */ /* 0x000fe400078ec0ff */
[----:B------:R-:W-:Y:S02]  /*e0f0*/  F2FP.F16.F32.PACK_AB R5, R27, R26 ;  /* 0x0000001a1b05723e */ /* 0x000fe400000000ff */
[----:B------:R-:W-:-:S02]  /*e100*/  LOP3.LUT R20, R177, 0x380, RZ, 0xc0, !PT ;  /* 0x00000380b1147812 */ /* 0x000fc400078ec0ff */
[----:B------:R-:W-:Y:S02]  /*e110*/  LOP3.LUT R98, R6, R193, RZ, 0x3c, !PT ;  /* 0x000000c106627212 */ /* 0x000fe400078e3cff */
[----:B------:R-:W-:Y:S02]  /*e120*/  LOP3.LUT R27, R174, 0x380, RZ, 0xc0, !PT ;  /* 0x00000380ae1b7812 */ /* 0x000fe400078ec0ff */
[----:B------:R-:W-:Y:S02]  /*e130*/  LOP3.LUT R26, R201, 0x380, RZ, 0xc0, !PT ;  /* 0x00000380c91a7812 */ /* 0x000fe400078ec0ff */
[----:B------:R-:W-:Y:S02]  /*e140*/  F2FP.F16.F32.PACK_AB R6, R8, R167 ;  /* 0x000000a70806723e */ /* 0x000fe400000000ff */
[----:B------:R-:W-:Y:S02]  /*e150*/  SHF.R.U64 R8, R7, 0x3, RZ ;  /* 0x0000000307087819 */ /* 0x000fe400000012ff */
[----:B------:R-:W-:-:S02]  /*e160*/  SHF.R.U64 R14, R14, 0x3, RZ ;  /* 0x000000030e0e7819 */ /* 0x000fc400000012ff */
[----:B------:R-:W-:Y:S02]  /*e170*/  LOP3.LUT R90, R181, 0x380, RZ, 0xc0, !PT ;  /* 0x00000380b55a7812 */ /* 0x000fe400078ec0ff */
[----:B------:R-:W-:Y:S02]  /*e180*/  F2FP.F16.F32.PACK_AB R4, R165, R169 ;  /* 0x000000a9a504723e */ /* 0x000fe400000000ff */
[----:B------:R-:W-:Y:S02]  /*e190*/  F2FP.F16.F32.PACK_AB R7, R31, R30 ;  /* 0x0000001e1f07723e */ /* 0x000fe400000000ff */
[----:B------:R-:W-:Y:S02]  /*e1a0*/  SHF.R.U64 R20, R20, 0x3, RZ ;  /* 0x0000000314147819 */ /* 0x000fe400000012ff */
[----:B------:R-:W-:Y:S01]  /*e1b0*/  LOP3.LUT R94, R183, 0x380, RZ, 0xc0, !PT ;  /* 0x00000380b75e7812 */ /* 0x000fe200078ec0ff */
[----:B------:R0:W-:Y:S01]  /*e1c0*/  STSM.16.M88.4 [R173], R4 ;  /* 0x00000004ad007844 */ /* 0x0001e20000000200 */
[----:B------:R-:W-:-:S02]  /*e1d0*/  SHF.R.U64 R27, R27, 0x3, RZ ;  /* 0x000000031b1b7819 */ /* 0x000fc400000012ff */
[----:B------:R-:W-:Y:S02]  /*e1e0*/  LOP3.LUT R106, R195, 0x380, RZ, 0xc0, !PT ;  /* 0x00000380c36a7812 */ /* 0x000fe400078ec0ff */
[----:B------:R-:W-:Y:S02]  /*e1f0*/  SHF.R.U64 R26, R26, 0x3, RZ ;  /* 0x000000031a1a7819 */ /* 0x000fe400000012ff */
[----:B------:R-:W-:Y:S02]  /*e200*/  LOP3.LUT R14, R14, R175, RZ, 0x3c, !PT ;  /* 0x000000af0e0e7212 */ /* 0x000fe400078e3cff */
[----:B------:R-:W-:Y:S02]  /*e210*/  SHF.R.U64 R90, R90, 0x3, RZ ;  /* 0x000000035a5a7819 */ /* 0x000fe400000012ff */
[----:B------:R-:W-:Y:S02]  /*e220*/  LOP3.LUT R114, R8, R199, RZ, 0x3c, !PT ;  /* 0x000000c708727212 */ /* 0x000fe400078e3cff */
[----:B------:R-:W-:-:S02]  /*e230*/  LOP3.LUT R20, R20, R177, RZ, 0x3c, !PT ;  /* 0x000000b114147212 */ /* 0x000fc400078e3cff */
[----:B------:R-:W-:Y:S02]  /*e240*/  SHF.R.U64 R94, R94, 0x3, RZ ;  /* 0x000000035e5e7819 */ /* 0x000fe400000012ff */
[----:B------:R-:W-:Y:S02]  /*e250*/  LOP3.LUT R110, R197, 0x380, RZ, 0xc0, !PT ;  /* 0x00000380c56e7812 */ /* 0x000fe400078ec0ff */
[----:B------:R-:W-:Y:S02]  /*e260*/  LOP3.LUT R8, R27, R174, RZ, 0x3c, !PT ;  /* 0x000000ae1b087212 */ /* 0x000fe400078e3cff */
[----:B------:R-:W-:Y:S02]  /*e270*/  SHF.R.U64 R106, R106, 0x3, RZ ;  /* 0x000000036a6a7819 */ /* 0x000fe400000012ff */
[----:B------:R-:W-:Y:S02]  /*e280*/  LOP3.LUT R118, R26, R201, RZ, 0x3c, !PT ;  /* 0x000000c91a767212 */ /* 0x000fe400078e3cff */
[----:B------:R-:W-:-:S02]  /*e290*/  MOV R27, R10 ;  /* 0x0000000a001b7202 */ /* 0x000fc40000000f00 */
[----:B0-----:R-:W-:Y:S02]  /*e2a0*/  F2FP.F16.F32.PACK_AB R4, R33, R159 ;  /* 0x0000009f2104723e */ /* 0x001fe400000000ff */
[----:B------:R-:W-:Y:S02]  /*e2b0*/  F2FP.F16.F32.PACK_AB R5, R35, R34 ;  /* 0x000000222305723e */ /* 0x000fe400000000ff */
[----:B------:R-:W-:Y:S02]  /*e2c0*/  F2FP.F16.F32.PACK_AB R6, R37, R36 ;  /* 0x000000242506723e */ /* 0x000fe400000000ff */
[----:B------:R-:W-:Y:S02]  /*e2d0*/  F2FP.F16.F32.PACK_AB R7, R39, R38 ;  /* 0x000000262707723e */ /* 0x000fe400000000ff */
[----:B------:R-:W-:Y:S02]  /*e2e0*/  MOV R26, R12 ;  /* 0x0000000c001a7202 */ /* 0x000fe40000000f00 */
[----:B------:R-:W-:Y:S01]  /*e2f0*/  LOP3.LUT R90, R90, R181, RZ, 0x3c, !PT ;  /* 0x000000b55a5a7212 */ /* 0x000fe200078e3cff */
[----:B------:R0:W-:Y:S01]  /*e300*/  STSM.16.M88.4 [R27], R4 ;  /* 0x000000041b007844 */ /* 0x0001e20000000200 */
[----:B------:R-:W-:-:S02]  /*e310*/  MOV R15, R14 ;  /* 0x0000000e000f7202 */ /* 0x000fc40000000f00 */
[----:B------:R-:W-:Y:S01]  /*e320*/  LOP3.LUT R94, R94, R183, RZ, 0x3c, !PT ;  /* 0x000000b75e5e7212 */ /* 0x000fe200078e3cff */
[----:B------:R-:W-:Y:S01]  /*e330*/  STSM.16.M88.4 [R26], R40 ;  /* 0x000000281a007844 */ /* 0x000fe20000000200 */
[----:B------:R-:W-:Y:S02]  /*e340*/  SHF.R.U64 R110, R110, 0x3, RZ ;  /* 0x000000036e6e7819 */ /* 0x000fe400000012ff */
[----:B------:R-:W-:Y:S01]  /*e350*/  MOV R20, R20 ;  /* 0x0000001400147202 */ /* 0x000fe20000000f00 */
[----:B------:R-:W-:Y:S01]  /*e360*/  STSM.16.M88.4 [R15], R48 ;  /* 0x000000300f007844 */ /* 0x000fe20000000200 */
[----:B------:R-:W-:Y:S02]  /*e370*/  LOP3.LUT R106, R106, R195, RZ, 0x3c, !PT ;  /* 0x000000c36a6a7212 */ /* 0x000fe400078e3cff */
[----:B------:R-:W-:Y:S01]  /*e380*/  MOV R24, R24 ;  /* 0x0000001800187202 */ /* 0x000fe20000000f00 */
[----:B------:R-:W-:Y:S01]  /*e390*/  STSM.16.M88.4 [R20], R56 ;  /* 0x0000003814007844 */ /* 0x000fe20000000200 */
[----:B------:R-:W-:-:S02]  /*e3a0*/  F2FP.F16.F32.PACK_AB R73, R75, R74 ;  /* 0x0000004a4b49723e */ /* 0x000fc400000000ff */
[----:B------:R-:W-:Y:S01]  /*e3b0*/  F2FP.F16.F32.PACK_AB R80, R81, R80 ;  /* 0x000000505150723e */ /* 0x000fe200000000ff */
[----:B------:R-:W-:Y:S01]  /*e3c0*/  STSM.16.M88.4 [R24], R64 ;  /* 0x0000004018007844 */ /* 0x000fe20000000200 */
[----:B------:R-:W-:Y:S01]  /*e3d0*/  MOV R28, R28 ;  /* 0x0000001c001c7202 */ /* 0x000fe20000000f00 */
[----:B0-----:R-:W-:Y:S01]  /*e3e0*/  IMAD.U32 R6, RZ, RZ, UR10 ;  /* 0x0000000aff067e24 */ /* 0x001fe2000f8e00ff */
[----:B------:R-:W-:Y:S02]  /*e3f0*/  F2FP.F16.F32.PACK_AB R74, R77, R76 ;  /* 0x0000004c4d4a723e */ /* 0x000fe400000000ff */
[----:B------:R-:W-:Y:S02]  /*e400*/  F2FP.F16.F32.PACK_AB R75, R79, R78 ;  /* 0x0000004e4f4b723e */ /* 0x000fe400000000ff */
[----:B------:R-:W-:Y:S02]  /*e410*/  F2FP.F16.F32.PACK_AB R81, R83, R82 ;  /* 0x000000525351723e */ /* 0x000fe400000000ff */
[----:B------:R-:W-:Y:S01]  /*e420*/  MOV R14, R90 ;  /* 0x0000005a000e7202 */ /* 0x000fe20000000f00 */
[----:B------:R-:W-:Y:S01]  /*e430*/  STSM.16.M88.4 [R28], R72 ;  /* 0x000000481c007844 */ /* 0x000fe20000000200 */
[----:B------:R-:W-:-:S02]  /*e440*/  F2FP.F16.F32.PACK_AB R82, R85, R84 ;  /* 0x000000545552723e */ /* 0x000fc400000000ff */
[----:B------:R-:W-:Y:S02]  /*e450*/  F2FP.F16.F32.PACK_AB R83, R87, R86 ;  /* 0x000000565753723e */ /* 0x000fe400000000ff */
[----:B------:R-:W-:Y:S02]  /*e460*/  F2FP.F16.F32.PACK_AB R88, R89, R88 ;  /* 0x000000585958723e */ /* 0x000fe400000000ff */
[----:B------:R-:W-:Y:S01]  /*e470*/  LOP3.LUT R110, R110, R197, RZ, 0x3c, !PT ;  /* 0x000000c56e6e7212 */ /* 0x000fe200078e3cff */
[----:B------:R-:W-:Y:S01]  /*e480*/  STSM.16.M88.4 [R14], R80 ;  /* 0x000000500e007844 */ /* 0x000fe20000000200 */
        /* <DEDUP_REMOVED lines=42> */
[----:B------:R-:W-:Y:S01]  /*e730*/  MOV R10, R8 ;  /* 0x00000008000a7202 */ /* 0x000fe20000000f00 */
[----:B------:R2:W-:Y:S01]  /*e740*/  STSM.16.M88.4 [R118], R136 ;  /* 0x0000008876007844 */ /* 0x0005e20000000200 */
[----:B------:R-:W-:Y:S01]  /*e750*/  F2FP.F16.F32.PACK_AB R146, R149, R148 ;  /* 0x000000949592723e */ /* 0x000fe200000000ff */
[----:B------:R-:W-:Y:S01]  /*e760*/  IMAD.U32 R8, RZ, RZ, UR8 ;  /* 0x00000008ff087e24 */ /* 0x000fe2000f8e00ff */
[----:B------:R-:W-:Y:S01]  /*e770*/  F2FP.F16.F32.PACK_AB R147, R151, R150 ;  /* 0x000000969793723e */ /* 0x000fe200000000ff */
[----:B------:R-:W-:Y:S01]  /*e780*/  IMAD.U32 R9, RZ, RZ, UR9 ;  /* 0x00000009ff097e24 */ /* 0x000fe2000f8e00ff */
[----:B------:R-:W-:-:S02]  /*e790*/  PLOP3.LUT P6, PT, PT, PT, UP1, 0x80, 0x0 ;  /* 0x000000000000781c */ /* 0x000fc40003fcf018 */
[----:B------:R-:W-:Y:S01]  /*e7a0*/  PLOP3.LUT P0, PT, PT, PT, UP0, 0x80, 0x0 ;  /* 0x000000000000781c */ /* 0x000fe20003f0f008 */
[----:B------:R2:W-:Y:S01]  /*e7b0*/  STSM.16.M88.4 [R10], R144 ;  /* 0x000000900a007844 */ /* 0x0005e20000000200 */
[----:B------:R-:W-:Y:S01]  /*e7c0*/  MOV R7, UR11 ;  /* 0x0000000b00077c02 */ /* 0x000fe20008000f00 */
[----:B------:R-:W-:Y:S08]  /*e7d0*/  BAR.SYNC.DEFER_BLOCKING 0x1, 0x100 ;  /* 0x0044000000007b1d */ /* 0x000ff00000010000 */
[----:B------:R3:W4:Y:S04]  /*e7e0*/  @P6 LDG.E R8, desc[UR48][R8.64] ;  /* 0x0000003008086981 */ /* 0x000728000c1e1900 */
[----:B------:R-:W5:Y:S01]  /*e7f0*/  @P0 LDG.E R5, desc[UR48][R6.64] ;  /* 0x0000003006050981 */ /* 0x000f62000c1e1900 */
[----:B0-----:R-:W-:Y:S01]  /*e800*/  IMAD R11, R188, 0x40, R185 ;  /* 0x00000040bc0b7824 */ /* 0x001fe200078e02b9 */
[----:B------:R-:W-:Y:S01]  /*e810*/  ULDC UR7, c[0x0][0xa88] ;  /* 0x0002a20000077ab9 */ /* 0x000fe20000000800 */
[----:B------:R-:W-:-:S02]  /*e820*/  UMOV UR4, URZ ;  /* 0x0000003f00047c82 */ /* 0x000fc40008000000 */
[----:B------:R-:W-:-:S03]  /*e830*/  IMAD.WIDE R134, R11, 0x2, R134 ;  /* 0x000000020b867825 */ /* 0x000fc600078e0286 */
[C---:B------:R-:W-:Y:S02]  /*e840*/  IADD3 R11, P2, R134.reuse, 0x1000, RZ ;  /* 0x00001000860b7810 */ /* 0x040fe40007f5e0ff */
[C---:B------:R-:W-:Y:S02]  /*e850*/  IADD3 R29, P1, R134.reuse, 0x2000, RZ ;  /* 0x00002000861d7810 */ /* 0x040fe40007f3e0ff */
[----:B---3--:R-:W-:Y:S02]  /*e860*/  P2R R9, PR, RZ, 0x4 ;  /* 0x00000004ff097803 */ /* 0x008fe40000000000 */
[C---:B------:R-:W-:Y:S02]  /*e870*/  IADD3 R13, P2, R134.reuse, 0x3000, RZ ;  /* 0x00003000860d7810 */ /* 0x040fe40007f5e0ff */
[C---:B------:R-:W-:Y:S02]  /*e880*/  IADD3 R37, P3, R134.reuse, 0x4000, RZ ;  /* 0x0000400086257810 */ /* 0x040fe40007f7e0ff */
[----:B------:R-:W-:-:S02]  /*e890*/  IADD3 R25, P4, R134, 0x5000, RZ ;  /* 0x0000500086197810 */ /* 0x000fc40007f9e0ff */
[----:B------:R-:W-:Y:S02]  /*e8a0*/  IADD3 R41, P5, R134, 0x6000, RZ ;  /* 0x0000600086297810 */ /* 0x000fe40007fbe0ff */
[----:B------:R-:W-:Y:S02]  /*e8b0*/  LOP3.LUT R4, R11, 0x380, RZ, 0xc0, !PT ;  /* 0x000003800b047812 */ /* 0x000fe400078ec0ff */
[----:B------:R-:W-:Y:S02]  /*e8c0*/  LOP3.LUT R28, R29, 0x380, RZ, 0xc0, !PT ;  /* 0x000003801d1c7812 */ /* 0x000fe400078ec0ff */
[----:B-1----:R-:W-:Y:S02]  /*e8d0*/  LOP3.LUT R12, R13, 0x380, RZ, 0xc0, !PT ;  /* 0x000003800d0c7812 */ /* 0x002fe400078ec0ff */
        /* <DEDUP_REMOVED lines=14> */
[----:B------:R-:W-:Y:S02]  /*e9c0*/  LOP3.LUT R40, R40, R41, RZ, 0x3c, !PT ;  /* 0x0000002928287212 */ /* 0x000fe400078e3cff */
[----:B----4-:R-:W-:Y:S02]  /*e9d0*/  @P6 R2UR UR7, R8 ;  /* 0x00000000080762ca */ /* 0x010fe400000e0000 */
[----:B-----5:R-:W-:Y:S01]  /*e9e0*/  @P0 R2UR UR4, R5 ;  /* 0x00000000050402ca */ /* 0x020fe200000e0000 */
[----:B--2---:R-:W-:-:S14]  /*e9f0*/  @P6 BRA `(.L_x_4444) ;  /* 0x0000000000186947 */ /* 0x004fdc0003800000 */
[----:B------:R-:W-:Y:S05]  /*ea00*/  @!P0 BRA `(.L_x_4444) ;  /* 0x0000000000148947 */ /* 0x000fea0003800000 */
[----:B------:R-:W2:Y:S04]  /*ea10*/  LDG.E R10, desc[UR48][R6.64] ;  /* 0x00000030060a7981 */ /* 0x000ea8000c1e1900 */
[----:B------:R-:W3:Y:S01]  /*ea20*/  LDG.E R8, desc[UR48][R6.64+0x4] ;  /* 0x0000043006087981 */ /* 0x000ee2000c1e1900 */
[----:B--2---:R-:W-:Y:S02]  /*ea30*/  R2UR UR8, R10 ;  /* 0x000000000a0872ca */ /* 0x004fe400000e0000 */
[----:B---3--:R-:W-:-:S13]  /*ea40*/  R2UR UR7, R8 ;  /* 0x00000000080772ca */ /* 0x008fda00000e0000 */
[----:B------:R-:W-:-:S12]  /*ea50*/  UIADD3 UR7, -UR8, UR7, URZ ;  /* 0x0000000708077290 */ /* 0x000fd8000fffe13f */
.L_x_4444:
        /* <DEDUP_REMOVED lines=10> */
[--C-:B------:R-:W-:Y:S01]  /*eb00*/  IMAD.X R41, RZ, RZ, R135.reuse, P5 ;  /* 0x000000ffff297224 */ /* 0x100fe200028e0687 */
[----:B------:R-:W-:Y:S01]  /*eb10*/  LOP3.LUT R48, R49, 0x380, RZ, 0xc0, !PT ;  /* 0x0000038031307812 */ /* 0x000fe200078ec0ff */
[----:B------:R-:W-:Y:S01]  /*eb20*/  USHF.R.S32.HI UR8, URZ, 0x1f, UR43 ;  /* 0x0000001f3f087899 */ /* 0x000fe2000801142b */
[----:B------:R-:W-:Y:S01]  /*eb30*/  LOP3.LUT R44, R45, 0x380, RZ, 0xc0, !PT ;  /* 0x000003802d2c7812 */ /* 0x000fe200078ec0ff */
[----:B------:R-:W-:Y:S01]  /*eb40*/  USHF.R.S32.HI UR11, URZ, 0x1f, UR4 ;  /* 0x0000001f3f0b7899 */ /* 0x000fe20008011404 */
[----:B------:R-:W-:Y:S01]  /*eb50*/  SHF.R.U64 R48, R48, 0x3, RZ ;  /* 0x0000000330307819 */ /* 0x000fe200000012ff */
[----:B------:R-:W-:Y:S01]  /*eb60*/  USHF.R.S32.HI UR14, URZ, 0x1f, UR41 ;  /* 0x0000001f3f0e7899 */ /* 0x000fe20008011429 */
[----:B------:R-:W-:Y:S01]  /*eb70*/  SHF.R.U64 R32, R32, 0x3, RZ ;  /* 0x0000000320207819 */ /* 0x000fe200000012ff */
[----:B------:R-:W-:Y:S01]  /*eb80*/  USEL UR15, UR43, URZ, !UP0 ;  /* 0x0000003f2b0f7287 */ /* 0x000fe2000c000000 */
[----:B------:R-:W-:Y:S01]  /*eb90*/  SHF.R.U64 R44, R44, 0x3, RZ ;  /* 0x000000032c2c7819 */ /* 0x000fe200000012ff */
[----:B------:R-:W-:Y:S01]  /*eba0*/  USEL UR16, UR8, URZ, !UP0 ;  /* 0x0000003f08107287 */ /* 0x000fe2000c000000 */
[----:B------:R-:W-:Y:S01]  /*ebb0*/  LOP3.LUT R48, R48, R49, RZ, 0x3c, !PT ;  /* 0x0000003130307212 */ /* 0x000fe200078e3cff */
[--C-:B------:R-:W-:Y:S01]  /*ebc0*/  IMAD.X R49, RZ, RZ, R135.reuse, P6 ;  /* 0x000000ffff317224 */ /* 0x100fe200030e0687 */
[----:B------:R-:W-:Y:S01]  /*ebd0*/  LOP3.LUT R32, R32, R33, RZ, 0x3c, !PT ;  /* 0x0000002120207212 */ /* 0x000fe200078e3cff */
[----:B------:R-:W-:Y:S01]  /*ebe0*/  IMAD.X R33, RZ, RZ, R135, P0 ;  /* 0x000000ffff217224 */ /* 0x000fe200000e0687 */
[----:B0-----:R-:W-:-:S02]  /*ebf0*/  ISETP.NE.AND P6, PT, R6, RZ, PT ;  /* 0x000000ff0600720c */ /* 0x001fc40003fc5270 */
[----:B------:R-:W-:Y:S01]  /*ec00*/  LOP3.LUT R44, R44, R45, RZ, 0x3c, !PT ;  /* 0x0000002d2c2c7212 */ /* 0x000fe200078e3cff */
[----:B------:R-:W-:Y:S01]  /*ec10*/  IMAD.X R45, RZ, RZ, R135, P1 ;  /* 0x000000ffff2d7224 */ /* 0x000fe200008e0687 */
[----:B------:R-:W-:Y:S02]  /*ec20*/  IADD3.X R25, RZ, R135, RZ, P4, !PT ;  /* 0x00000087ff197210 */ /* 0x000fe400027fe4ff */
[C---:B------:R-:W-:Y:S02]  /*ec30*/  IADD3 R57, P2, R134.reuse, 0xa000, RZ ;  /* 0x0000a00086397810 */ /* 0x040fe40007f5e0ff */
[C---:B------:R-:W-:Y:S02]  /*ec40*/  IADD3 R53, P3, R134.reuse, 0xb000, RZ ;  /* 0x0000b00086357810 */ /* 0x040fe40007f7e0ff */
[C---:B------:R-:W-:Y:S02]  /*ec50*/  IADD3 R65, P4, R134.reuse, 0xc000, RZ ;  /* 0x0000c00086417810 */ /* 0x040fe40007f9e0ff */
[----:B------:R-:W-:-:S02]  /*ec60*/  IADD3 R61, P5, R134, 0xd000, RZ ;  /* 0x0000d000863d7810 */ /* 0x000fc40007fbe0ff */
[C---:B------:R-:W-:Y:S02]  /*ec70*/  IADD3 R73, P0, R134.reuse, 0xe000, RZ ;  /* 0x0000e00086497810 */ /* 0x040fe40007f1e0ff */
[----:B------:R-:W-:Y:S02]  /*ec80*/  IADD3 R7, P1, R134, 0xf000, RZ ;  /* 0x0000f00086077810 */ /* 0x000fe40007f3e0ff */
[----:B------:R-:W-:Y:S02]  /*ec90*/  LOP3.LUT R56, R57, 0x380, RZ, 0xc0, !PT ;  /* 0x0000038039387812 */ /* 0x000fe400078ec0ff */
[----:B------:R-:W-:Y:S01]  /*eca0*/  LOP3.LUT R52, R53, 0x380, RZ, 0xc0, !PT ;  /* 0x0000038035347812 */ /* 0x000fe200078ec0ff */
[----:B------:R-:W-:Y:S01]  /*ecb0*/  IMAD.X R69, RZ, RZ, R135, P1 ;  /* 0x000000ffff457224 */ /* 0x000fe200008e0687 */
[----:B------:R-:W-:Y:S02]  /*ecc0*/  LOP3.LUT R64, R65, 0x380, RZ, 0xc0, !PT ;  /* 0x0000038041407812 */ /* 0x000fe400078ec0ff */
[----:B------:R-:W-:-:S02]  /*ecd0*/  LOP3.LUT R60, R61, 0x380, RZ, 0xc0, !PT ;  /* 0x000003803d3c7812 */ /* 0x000fc400078ec0ff */
[----:B------:R-:W-:Y:S02]  /*ece0*/  LOP3.LUT R72, R73, 0x380, RZ, 0xc0, !PT ;  /* 0x0000038049487812 */ /* 0x000fe400078ec0ff */
        /* <DEDUP_REMOVED lines=8> */
[----:B------:R-:W-:Y:S02]  /*ed70*/  SHF.R.U64 R6, R6, 0x3, RZ ;  /* 0x0000000306067819 */ /* 0x000fe400000012ff */
[----:B------:R-:W-:Y:S01]  /*ed80*/  LOP3.LUT R56, R56, R57, RZ, 0x3c, !PT ;  /* 0x0000003938387212 */ /* 0x000fe200078e3cff */
[----:B------:R-:W-:Y:S01]  /*ed90*/  IMAD.X R57, RZ, RZ, R135, P2 ;  /* 0x000000ffff397224 */ /* 0x000fe200010e0687 */
[----:B------:R-:W-:-:S02]  /*eda0*/  LOP3.LUT R52, R52, R53, RZ, 0x3c, !PT ;  /* 0x0000003534347212 */ /* 0x000fc400078e3cff */
[----:B------:R-:W-:Y:S01]  /*edb0*/  LOP3.LUT R64, R64, R65, RZ, 0x3c, !PT ;  /* 0x0000004140407212 */ /* 0x000fe200078e3cff */
[--C-:B------:R-:W-:Y:S01]  /*edc0*/  IMAD.X R65, RZ, RZ, R135.reuse, P4 ;  /* 0x000000ffff417224 */ /* 0x100fe200020e0687 */
[----:B------:R-:W-:Y:S01]  /*edd0*/  LOP3.LUT R60, R60, R61, RZ, 0x3c, !PT ;  /* 0x0000003d3c3c7212 */ /* 0x000fe200078e3cff */
[--C-:B------:R-:W-:Y:S01]  /*ede0*/  IMAD.X R61, RZ, RZ, R135.reuse, P5 ;  /* 0x000000ffff3d7224 */ /* 0x100fe200028e0687 */
[----:B------:R-:W-:Y:S01]  /*edf0*/  LOP3.LUT R72, R72, R73, RZ, 0x3c, !PT ;  /* 0x0000004948487212 */ /* 0x000fe200078e3cff */
[----:B------:R-:W-:Y:S01]  /*ee00*/  IMAD.X R73, RZ, RZ, R135, P0 ;  /* 0x000000ffff497224 */ /* 0x000fe200000e0687 */
[----:B------:R-:W-:Y:S02]  /*ee10*/  IADD3.X R53, RZ, R135, RZ, P3, !PT ;  /* 0x00000087ff357210 */ /* 0x000fe40001ffe4ff */
[----:B------:R-:W-:Y:S02]  /*ee20*/  LOP3.LUT R134, R9, R134, RZ, 0x3c, !PT ;  /* 0x0000008609867212 */ /* 0x000fe400078e3cff */
[----:B------:R-:W-:Y:S01]  /*ee30*/  LOP3.LUT R68, R6, R7, RZ, 0x3c, !PT ;  /* 0x0000000706447212 */ /* 0x000fe200078e3cff */
[----:B------:R-:W-:Y:S06]  /*ee40*/  @P6 BRA `(.L_x_4445) ;  /* 0x00000000006c6947 */ /* 0x000fec0003800000 */
[----:B------:R-:W-:Y:S01]  /*ee50*/  ULDC.64 UR12, c[0x0][0xb70] ;  /* 0x0002dc00000c7ab9 */ /* 0x000fe20000000a00 */
[----:B------:R-:W-:Y:S01]  /*ee60*/  UMOV UR8, UR4 ;  /* 0x0000000400087c82 */ /* 0x000fe20008000000 */
[----:B------:R-:W-:Y:S01]  /*ee70*/  UIMAD UR10, UR14, UR12, URZ ;  /* 0x0000000c0e0a72a4 */ /* 0x000fe2000f8e023f */
[----:B------:R-:W-:Y:S01]  /*ee80*/  IMAD.U32 R8, RZ, RZ, UR42 ;  /* 0x0000002aff087e24 */ /* 0x000fe2000f8e00ff */
[----:B------:R-:W-:Y:S01]  /*ee90*/  UMOV UR9, UR11 ;  /* 0x0000000b00097c82 */ /* 0x000fe20008000000 */
[----:B------:R-:W-:Y:S01]  /*eea0*/  IADD3 R7, -R18, RZ, RZ ;  /* 0x000000ff12077210 */ /* 0x000fe20007ffe1ff */
[----:B------:R-:W-:Y:S01]  /*eeb0*/  UIMAD.WIDE.U32 UR8, UR41, UR12, UR8 ;  /* 0x0000000c290872a5 */ /* 0x000fe2000f8e0008 */
[----:B------:R-:W-:Y:S01]  /*eec0*/  IMAD R8, R8, 0x40, R17 ;  /* 0x0000004008087824 */ /* 0x000fe200078e0211 */
[----:B------:R-:W-:Y:S01]  /*eed0*/  UIMAD UR10, UR41, UR13, UR10 ;  /* 0x0000000d290a72a4 */ /* 0x000fe2000f8e020a */
[----:B------:R-:W-:Y:S02]  /*eee0*/  ISETP.NE.AND P0, PT, R16, R7, PT ;  /* 0x000000071000720c */ /* 0x000fe40003f05270 */
[----:B------:R-:W-:Y:S01]  /*eef0*/  ULDC.64 UR12, c[0x0][0xb78] ;  /* 0x0002de00000c7ab9 */ /* 0x000fe20000000a00 */
[----:B------:R-:W-:Y:S01]  /*ef00*/  UIADD3 UR9, UR9, UR10, URZ ;  /* 0x0000000a09097290 */ /* 0x000fe2000fffe03f */
[C---:B------:R-:W-:Y:S01]  /*ef10*/  VIADD R10, R8.reuse, 0x8 ;  /* 0x00000008080a7836 */ /* 0x040fe20000000000 */
[----:B------:R-:W-:Y:S01]  /*ef20*/  UIMAD UR10, UR16, UR12, URZ ;  /* 0x0000000c100a72a4 */ /* 0x000fe2000f8e023f */
[----:B------:R-:W-:Y:S01]  /*ef30*/  SHF.R.S32.HI R6, RZ, 0x1f, R8 ;  /* 0x0000001fff067819 */ /* 0x000fe20000011408 */
[----:B------:R-:W-:Y:S01]  /*ef40*/  UIMAD.WIDE.U32 UR8, UR15, UR12, UR8 ;  /* 0x0000000c0f0872a5 */ /* 0x000fe2000f8e0008 */
[----:B------:R-:W-:Y:S01]  /*ef50*/  ISETP.GE.OR P1, PT, R8, UR7, P0 ;  /* 0x0000000708007c0c */ /* 0x000fe20008726670 */
[----:B------:R-:W-:Y:S01]  /*ef60*/  UIMAD UR10, UR15, UR13, UR10 ;  /* 0x0000000d0f0a72a4 */ /* 0x000fe2000f8e020a */
[----:B------:R-:W-:-:S02]  /*ef70*/  ISETP.GE.OR P0, PT, R10, UR7, P0 ;  /* 0x000000070a007c0c */ /* 0x000fc40008706670 */
        /* <DEDUP_REMOVED lines=8> */
.L_x_4445:
[C---:B0-----:R-:W-:Y:S01]  /*f000*/  VIADD R3, R185.reuse, 0x40 ;  /* 0x00000040b9037836 */ /* 0x041fe20000000000 */
[----:B------:R-:W-:Y:S01]  /*f010*/  ULDC UR12, c[0x0][0xa8c] ;  /* 0x0002a300000c7ab9 */ /* 0x000fe20000000800 */
[C---:B------:R-:W-:Y:S01]  /*f020*/  VIADD R82, R185.reuse, 0x80 ;  /* 0x00000080b9527836 */ /* 0x040fe20000000000 */
[----:B------:R-:W-:Y:S01]  /*f030*/  IADD3 R83, R185, 0xc0, RZ ;  /* 0x000000c0b9537810 */ /* 0x000fe20007ffe0ff */
[----:B------:R-:W-:Y:S01]  /*f040*/  ULDC.64 UR18, c[0x0][0xaa0] ;  /* 0x0002a80000127ab9 */ /* 0x000fe20000000a00 */
[----:B------:R-:W-:Y:S01]  /*f050*/  ISETP.GE.AND P1, PT, R3, UR12, PT ;  /* 0x0000000c03007c0c */ /* 0x000fe2000bf26270 */
[----:B------:R0:W5:Y:S01]  /*f060*/  LD.E.128 R8, desc[UR48][R134.64] ;  /* 0x0000003086087980 */ /* 0x000162000c101d00 */
[----:B------:R-:W-:Y:S02]  /*f070*/  ISETP.GE.AND P0, PT, R185, UR12, PT ;  /* 0x0000000cb9007c0c */ /* 0x000fe4000bf06270 */
[----:B------:R-:W-:Y:S01]  /*f080*/  SEL R20, RZ, 0xffffffff, P1 ;  /* 0xffffffffff147807 */ /* 0x000fe20000800000 */
        /* <DEDUP_REMOVED lines=10> */
[----:B------:R-:W-:Y:S01]  /*f130*/  UIMAD UR8, UR11, UR18, URZ ;  /* 0x000000120b0872a4 */ /* 0x000fe2000f8e023f */
[----:B------:R-:W5:Y:S02]  /*f140*/  LD.E.128 R36, desc[UR48][R36.64] ;  /* 0x0000003024247980 */ /* 0x000f64000c101d00 */
[----:B------:R-:W-:Y:S01]  /*f150*/  LOP3.LUT R0, R20, R0, R21, 0xfe, !PT ;  /* 0x0000000014007212 */ /* 0x000fe200078efe15 */
[C---:B------:R-:W-:Y:S01]  /*f160*/  VIADD R86, R185.reuse, 0x100 ;  /* 0x00000100b9567836 */ /* 0x040fe20000000000 */
[----:B------:R-:W5:Y:S01]  /*f170*/  LD.E.128 R24, desc[UR48][R24.64] ;  /* 0x0000003018187980 */ /* 0x000f62000c101d00 */
[----:B------:R-:W-:Y:S01]  /*f180*/  SHF.R.S32.HI R21, RZ, 0x1f, R185 ;  /* 0x0000001fff157819 */ /* 0x000fe200000114b9 */
[----:B------:R-:W-:Y:S01]  /*f190*/  VIADD R87, R185, 0x140 ;  /* 0x00000140b9577836 */ /* 0x000fe20000000000 */
[----:B------:R-:W-:Y:S01]  /*f1a0*/  ULDC.64 UR10, c[0x0][0xae0] ;  /* 0x0002b800000a7ab9 */ /* 0x000fe20000000a00 */
[----:B------:R-:W5:Y:S01]  /*f1b0*/  LD.E.128 R40, desc[UR48][R40.64] ;  /* 0x0000003028287980 */ /* 0x000f62000c101d00 */
[----:B------:R-:W-:-:S02]  /*f1c0*/  IMAD.U32 R77, RZ, RZ, UR18 ;  /* 0x00000012ff4d7e24 */ /* 0x000fc4000f8e00ff */
[----:B------:R-:W-:Y:S01]  /*f1d0*/  IMAD.MOV.U32 R20, RZ, RZ, R185 ;  /* 0x000000ffff147224 */ /* 0x000fe200078e00b9 */
[----:B------:R-:W5:Y:S01]  /*f1e0*/  LD.E.128 R32, desc[UR48][R32.64] ;  /* 0x0000003020207980 */ /* 0x000f62000c101d00 */
[----:B------:R-:W-:-:S03]  /*f1f0*/  UIMAD UR8, UR4, UR19, UR8 ;  /* 0x00000013040872a4 */ /* 0x000fc6000f8e0208 */
[----:B------:R-:W5:Y:S04]  /*f200*/  LD.E.128 R48, desc[UR48][R48.64] ;  /* 0x0000003030307980 */ /* 0x000f68000c101d00 */
[----:B------:R-:W5:Y:S04]  /*f210*/  LD.E.128 R44, desc[UR48][R44.64] ;  /* 0x000000302c2c7980 */ /* 0x000f68000c101d00 */
[----:B------:R-:W5:Y:S04]  /*f220*/  LD.E.128 R56, desc[UR48][R56.64] ;  /* 0x0000003038387980 */ /* 0x000f68000c101d00 */
[----:B------:R-:W5:Y:S04]  /*f230*/  LD.E.128 R52, desc[UR48][R52.64] ;  /* 0x0000003034347980 */ /* 0x000f68000c101d00 */
[----:B------:R-:W5:Y:S04]  /*f240*/  LD.E.128 R64, desc[UR48][R64.64] ;  /* 0x0000003040407980 */ /* 0x000f68000c101d00 */
[----:B------:R-:W5:Y:S04]  /*f250*/  LD.E.128 R60, desc[UR48][R60.64] ;  /* 0x000000303c3c7980 */ /* 0x000f68000c101d00 */
[----:B------:R-:W5:Y:S04]  /*f260*/  LD.E.128 R72, desc[UR48][R72.64] ;  /* 0x0000003048487980 */ /* 0x000f68000c101d00 */
[----:B------:R-:W5:Y:S01]  /*f270*/  LD.E.128 R68, desc[UR48][R68.64] ;  /* 0x0000003044447980 */ /* 0x000f62000c101d00 */
[----:B------:R-:W-:Y:S01]  /*f280*/  IMAD.WIDE.U32 R20, R77, UR4, R20 ;  /* 0x000000044d147c25 */ /* 0x000fe2000f8e0014 */
[----:B------:R-:W-:Y:S01]  /*f290*/  ISETP.GE.AND P0, PT, R86, UR12, PT ;  /* 0x0000000c56007c0c */ /* 0x000fe2000bf06270 */
[----:B------:R-:W-:Y:S01]  /*f2a0*/  UIMAD UR4, UR14, UR10, URZ ;  /* 0x0000000a0e0472a4 */ /* 0x000fe2000f8e023f */
[----:B------:R-:W-:Y:S01]  /*f2b0*/  @!PT LDS RZ, [RZ] ;  /* 0x00000000fffff984 */ /* 0x000fe20000000800 */
[----:B------:R-:W-:Y:S01]  /*f2c0*/  @!PT LDS RZ, [RZ] ;  /* 0x00000000fffff984 */ /* 0x000fe20000000800 */
[----:B------:R-:W-:Y:S01]  /*f2d0*/  @!PT LDS RZ, [RZ] ;  /* 0x00000000fffff984 */ /* 0x000fe20000000800 */
[----:B------:R-:W-:Y:S01]  /*f2e0*/  @!PT LDS RZ, [RZ] ;  /* 0x00000000fffff984 */ /* 0x000fe20000000800 */
[----:B------:R1:W-:Y:S06]  /*f2f0*/  MEMBAR.ALL.CTA ;  /* 0x0000000000007992 */ /* 0x0003ec0000008000 */
[----:B-1----:R-:W1:Y:S01]  /*f300*/  FENCE.VIEW.ASYNC.S ;  /* 0x00000000000073c6 */ /* 0x002e620000000000 */
[----:B------:R-:W-:Y:S01]  /*f310*/  ISETP.GE.AND P1, PT, R87, UR12, PT ;  /* 0x0000000c57007c0c */ /* 0x000fe2000bf26270 */
[----:B------:R-:W-:Y:S01]  /*f320*/  UIMAD UR9, UR42, -0x40, UR7 ;  /* 0xffffffc02a0978a4 */ /* 0x000fe2000f8e0207 */
[----:B------:R-:W-:Y:S01]  /*f330*/  VIADD R21, R21, UR8 ;  /* 0x0000000815157c36 */ /* 0x000fe20008000000 */
[----:B------:R-:W-:Y:S01]  /*f340*/  IADD3 R78, R185, 0x180, RZ ;  /* 0x00000180b94e7810 */ /* 0x000fe20007ffe0ff */
[----:B------:R-:W-:Y:S01]  /*f350*/  IMAD.U32 R79, RZ, RZ, UR10 ;  /* 0x0000000aff4f7e24 */ /* 0x000fe2000f8e00ff */
[----:B------:R-:W-:Y:S01]  /*f360*/  SEL R77, RZ, 0x10, P0 ;  /* 0x00000010ff4d7807 */ /* 0x000fe20000000000 */
[----:B------:R-:W-:Y:S01]  /*f370*/  UIMAD UR8, UR41, UR11, UR4 ;  /* 0x0000000b290872a4 */ /* 0x000fe2000f8e0204 */
[----:B------:R-:W-:Y:S01]  /*f380*/  SEL R76, RZ, 0x20, P1 ;  /* 0x00000020ff4c7807 */ /* 0x000fe20000800000 */
[----:B------:R-:W-:Y:S01]  /*f390*/  UIADD3 UR4, UR38, 0x28c20, URZ ;  /* 0x00028c2026047890 */ /* 0x000fe2000fffe03f */
[----:B------:R-:W-:Y:S01]  /*f3a0*/  IMAD.WIDE.U32 R20, R79, UR41, R20 ;  /* 0x000000294f147c25 */ /* 0x000fe2000f8e0014 */
[----:B------:R-:W-:Y:S01]  /*f3b0*/  ULDC.64 UR10, c[0x0][0xae8] ;  /* 0x0002ba00000a7ab9 */ /* 0x000fe20000000a00 */
[----:B------:R-:W-:Y:S01]  /*f3c0*/  ISETP.GE.AND P2, PT, R188, UR9, PT ;  /* 0x00000009bc007c0c */ /* 0x000fe2000bf46270 */
[----:B------:R-:W-:Y:S01]  /*f3d0*/  UIMAD UR7, UR16, UR10, URZ ;  /* 0x0000000a100772a4 */ /* 0x000fe2000f8e023f */
[----:B------:R-:W-:Y:S01]  /*f3e0*/  ISETP.GE.AND P0, PT, R78, UR12, PT ;  /* 0x0000000c4e007c0c */ /* 0x000fe2000bf06270 */
[----:B------:R-:W-:Y:S01]  /*f3f0*/  VIADD R78, R188, 0x20 ;  /* 0x00000020bc4e7836 */ /* 0x000fe20000000000 */
[----:B------:R-:W-:Y:S01]  /*f400*/  LOP3.LUT R77, R76, R0, R77, 0xfe, !PT ;  /* 0x000000004c4d7212 */ /* 0x000fe200078efe4d */
[----:B------:R-:W-:Y:S01]  /*f410*/  VIADD R76, R185, 0x1c0 ;  /* 0x000001c0b94c7836 */ /* 0x000fe20000000000 */
[----:B------:R-:W-:Y:S01]  /*f420*/  UPRMT UR4, URZ, 0x654, UR4 ;  /* 0x000006543f047896 */ /* 0x000fe20008000004 */
[----:B------:R-:W-:Y:S01]  /*f430*/  MOV R79, UR10 ;  /* 0x0000000a004f7c02 */ /* 0x000fe20008000f00 */
[----:B------:R-:W-:Y:S01]  /*f440*/  VIADD R21, R21, UR8 ;  /* 0x0000000815157c36 */ /* 0x000fe20008000000 */
[----:B------:R-:W-:Y:S01]  /*f450*/  SEL R0, RZ, 0x40, P0 ;  /* 0x00000040ff007807 */ /* 0x000fe20000000000 */
[----:B------:R-:W-:Y:S01]  /*f460*/  UIMAD UR7, UR15, UR11, UR7 ;  /* 0x0000000b0f0772a4 */ /* 0x000fe2000f8e0207 */
[----:B------:R-:W-:Y:S01]  /*f470*/  ISETP.GE.AND P1, PT, R76, UR12, PT ;  /* 0x0000000c4c007c0c */ /* 0x000fe2000bf26270 */
[----:B------:R-:W-:Y:S01]  /*f480*/  BSSY B1, `(.L_x_4446) ;  /* 0x0000026000017945 */ /* 0x000fe20003800000 */
[----:B------:R-:W-:Y:S01]  /*f490*/  ISETP.GE.AND P0, PT, R78, UR9, PT ;  /* 0x000000094e007c0c */ /* 0x000fe2000bf06270 */
[----:B------:R-:W-:Y:S01]  /*f4a0*/  IMAD.WIDE.U32 R78, R79, UR15, R20 ;  /* 0x0000000f4f4e7c25 */ /* 0x000fe2000f8e0014 */
[----:B------:R-:W-:Y:S01]  /*f4b0*/  LOP3.LUT R0, R77, R0, RZ, 0xfc, !PT ;  /* 0x000000004d007212 */ /* 0x000fe200078efcff */
[----:B-1----:R-:W-:Y:S01]  /*f4c0*/  SYNCS.ARRIVE.TRANS64.RED.A1T0 RZ, [UR4], RZ ;  /* 0x000000ffffff79a7 */ /* 0x002fe20008100404 */
[----:B------:R-:W-:Y:S01]  /*f4d0*/  SHF.R.S32.HI R189, RZ, 0x1f, R188 ;  /* 0x0000001fffbd7819 */ /* 0x000fe200000114bc */
[----:B------:R-:W-:Y:S01]  /*f4e0*/  IMAD.U32 R77, RZ, RZ, UR42 ;  /* 0x0000002aff4d7e24 */ /* 0x000fe2000f8e00ff */
[----:B------:R-:W-:Y:S01]  /*f4f0*/  SEL R21, RZ, 0x80, P1 ;  /* 0x00000080ff157807 */ /* 0x000fe20000800000 */
[----:B------:R-:W-:-:S02]  /*f500*/  VIADD R85, R79, UR7 ;  /* 0x000000074f557c36 */ /* 0x000fc40008000000 */
[----:B------:R-:W-:Y:S01]  /*f510*/  IMAD.WIDE R76, R77, 0x40, R188 ;  /* 0x000000404d4c7825 */ /* 0x000fe200078e02bc */
[----:B------:R-:W-:Y:S01]  /*f520*/  LOP3.LUT R84, R0, R21, RZ, 0xfc, !PT ;  /* 0x0000001500547212 */ /* 0x000fe200078efcff */
[----:B0-----:R-:W-:Y:S06]  /*f530*/  @P2 BRA `(.L_x_4447) ;  /* 0x0000000000682947 */ /* 0x001fec0003800000 */
        /* <DEDUP_REMOVED lines=16> */
[----:B-----5:R0:W-:Y:S01]  /*f640*/  @!P2 STG.E.128 desc[UR48][R80.64], R8 ;  /* 0x000000085000a986 */ /* 0x0201e2000c101d30 */
        /* <DEDUP_REMOVED lines=9> */
.L_x_4447:
[----:B------:R-:W-:Y:S05]  /*f6e0*/  BSYNC B1 ;  /* 0x0000000000017941 */ /* 0x000fea0003800000 */
.L_x_4446:
[----:B------:R-:W-:Y:S05]  /*f6f0*/  @P0 BRA `(.L_x_4448) ;  /* 0x0000000c00400947 */ /* 0x000fea0003800000 */
[----:B0----5:R-:W-:Y:S01]  /*f700*/  IADD3 R11, P0, R76, 0x20, RZ ;  /* 0x000000204c0b7810 */ /* 0x021fe20007f1e0ff */
        /* <DEDUP_REMOVED lines=29> */
.L_x_4443:
[----:B------:R-:W-:Y:S01]  /*f8e0*/  ULDC.64 UR8, c[0x0][0xbe0] ;  /* 0x0002f80000087ab9 */ /* 0x000fe20000000a00 */
[----:B------:R-:W-:Y:S01]  /*f8f0*/  MOV R3, RZ ;  /* 0x000000ff00037202 */ /* 0x000fe20000000f00 */
[----:B------:R-:W-:Y:S01]  /*f900*/  UISETP.NE.U32.AND UP0, UPT, UR8, URZ, UPT ;  /* 0x0000003f0800728c */ /* 0x000fe2000bf05070 */
[----:B------:R-:W-:Y:S01]  /*f910*/  VIADD R12, R185, 0x40 ;  /* 0x00000040b90c7836 */ /* 0x000fe20000000000 */
[----:B------:R-:W-:Y:S02]  /*f920*/  ULDC UR14, c[0x0][0xa8c] ;  /* 0x0002a300000e7ab9 */ /* 0x000fe40000000800 */
[----:B------:R-:W-:-:S03]  /*f930*/  UISETP.NE.AND.EX UP1, UPT, UR9, URZ, UPT, UP0 ;  /* 0x0000003f0900728c */ /* 0x000fc6000bf25300 */
[----:B------:R-:W-:Y:S02]  /*f940*/  ULDC.64 UR8, c[0x0][0xbd8] ;  /* 0x0002f60000087ab9 */ /* 0x000fe40000000a00 */
[----:B------:R-:W-:Y:S01]  /*f950*/  UISETP.NE.U32.AND UP0, UPT, UR8, URZ, UPT ;  /* 0x0000003f0800728c */ /* 0x000fe2000bf05070 */
[----:B------:R-:W-:-:S03]  /*f960*/  PLOP3.LUT P3, PT, PT, PT, UP1, 0x80, 0x0 ;  /* 0x000000000000781c */ /* 0x000fc60003f6f018 */
[----:B------:R-:W-:-:S03]  /*f970*/  UISETP.NE.AND.EX UP0, UPT, UR9, URZ, UPT, UP0 ;  /* 0x0000003f0900728c */ /* 0x000fc6000bf05300 */
[----:B------:R-:W-:Y:S02]  /*f980*/  @UP1 ULDC.64 UR8, c[0x0][0xbe0] ;  /* 0x0002f80000081ab9 */ /* 0x000fe40000000a00 */
[----:B------:R-:W-:Y:S01]  /*f990*/  @UP1 UIMAD.WIDE UR10, UR43, 0x4, UR8 ;  /* 0x000000042b0a18a5 */ /* 0x000fe2000f8e0208 */
[----:B------:R-:W-:Y:S02]  /*f9a0*/  PLOP3.LUT P2, PT, PT, PT, UP0, 0x80, 0x0 ;  /* 0x000000000000781c */ /* 0x000fe40003f4f008 */
[----:B------:R-:W-:Y:S02]  /*f9b0*/  ULDC.64 UR8, c[0x0][0xbd8] ;  /* 0x0002f60000087ab9 */ /* 0x000fe40000000a00 */
[----:B------:R-:W-:Y:S01]  /*f9c0*/  UIMAD.WIDE UR8, UR43, 0x4, UR8 ;  /* 0x000000042b0878a5 */ /* 0x000fe2000f8e0208 */
[----:B------:R-:W-:Y:S02]  /*f9d0*/  IMAD.U32 R6, RZ, RZ, UR10 ;  /* 0x0000000aff067e24 */ /* 0x000fe4000f8e00ff */
[----:B------:R-:W-:-:S03]  /*f9e0*/  IMAD.U32 R7, RZ, RZ, UR11 ;  /* 0x0000000bff077e24 */ /* 0x000fc6000f8e00ff */
[----:B------:R-:W-:Y:S02]  /*f9f0*/  IMAD.U32 R4, RZ, RZ, UR8 ;  /* 0x00000008ff047e24 */ /* 0x000fe4000f8e00ff */
[----:B------:R0:W2:Y:S01]  /*fa00*/  @P3 LDG.E R6, desc[UR48][R6.64] ;  /* 0x0000003006063981 */ /* 0x0000a2000c1e1900 */
[----:B------:R-:W-:-:S05]  /*fa10*/  IMAD.U32 R5, RZ, RZ, UR9 ;  /* 0x00000009ff057e24 */ /* 0x000fca000f8e00ff */
[----:B------:R1:W5:Y:S01]  /*fa20*/  @P2 LDG.E R3, desc[UR48][R4.64] ;  /* 0x0000003004032981 */ /* 0x000362000c1e1900 */
[----:B------:R-:W-:Y:S01]  /*fa30*/  ISETP.GE.AND P1, PT, R12, UR14, PT ;  /* 0x0000000e0c007c0c */ /* 0x000fe2000bf26270 */
[C---:B------:R-:W-:Y:S01]  /*fa40*/  VIADD R13, R185.reuse, 0x80 ;  /* 0x00000080b90d7836 */ /* 0x040fe20000000000 */
[C---:B------:R-:W-:Y:S01]  /*fa50*/  ISETP.GE.AND P0, PT, R185.reuse, UR14, PT ;  /* 0x0000000eb9007c0c */ /* 0x040fe2000bf06270 */
[----:B------:R-:W-:Y:S01]  /*fa60*/  VIADD R14, R185, 0xc0 ;  /* 0x000000c0b90e7836 */ /* 0x000fe20000000000 */
[----:B------:R-:W-:Y:S01]  /*fa70*/  SEL R8, RZ, 0xffffffff, P1 ;  /* 0xffffffffff087807 */ /* 0x000fe20000800000 */
[----:B------:R-:W-:Y:S01]  /*fa80*/  ULDC UR4, c[0x0][0xa88] ;  /* 0x0002a20000047ab9 */ /* 0x000fe20000000800 */
[----:B------:R-:W-:Y:S02]  /*fa90*/  SEL R0, RZ, 0x1, P0 ;  /* 0x00000001ff007807 */ /* 0x000fe40000000000 */
[----:B0-----:R-:W-:Y:S02]  /*faa0*/  SHF.L.U32 R7, R8, 0x1, RZ ;  /* 0x0000000108077819 */ /* 0x001fe400000006ff */
[----:B------:R-:W-:-:S02]  /*fab0*/  ISETP.GE.AND P0, PT, R13, UR14, PT ;  /* 0x0000000e0d007c0c */ /* 0x000fc4000bf06270 */
[----:B------:R-:W-:Y:S02]  /*fac0*/  ISETP.GE.AND P1, PT, R14, UR14, PT ;  /* 0x0000000e0e007c0c */ /* 0x000fe4000bf26270 */
[----:B------:R-:W-:Y:S02]  /*fad0*/  LOP3.LUT R0, R7, 0x2, R0, 0xe2, !PT ;  /* 0x0000000207007812 */ /* 0x000fe400078ee200 */
[----:B------:R-:W-:Y:S02]  /*fae0*/  SEL R7, RZ, 0x4, P0 ;  /* 0x00000004ff077807 */ /* 0x000fe40000000000 */
[----:B------:R-:W-:-:S04]  /*faf0*/  SEL R8, RZ, 0x8, P1 ;  /* 0x00000008ff087807 */ /* 0x000fc80000800000 */
[----:B------:R-:W-:Y:S02]  /*fb00*/  LOP3.LUT R9, R8, R0, R7, 0xfe, !PT ;  /* 0x0000000008097212 */ /* 0x000fe400078efe07 */
[----:B--2---:R-:W-:Y:S01]  /*fb10*/  @P3 R2UR UR4, R6 ;  /* 0x00000000060432ca */ /* 0x004fe200000e0000 */
[----:B-1----:R-:W-:-:S14]  /*fb20*/  @P3 BRA `(.L_x_4449) ;  /* 0x0000000000183947 */ /* 0x002fdc0003800000 */
[----:B------:R-:W-:Y:S05]  /*fb30*/  @!P2 BRA `(.L_x_4449) ;  /* 0x000000000014a947 */ /* 0x000fea0003800000 */
[----:B------:R-:W2:Y:S04]  /*fb40*/  LDG.E R6, desc[UR48][R4.64] ;  /* 0x0000003004067981 */ /* 0x000ea8000c1e1900 */
[----:B------:R-:W3:Y:S01]  /*fb50*/  LDG.E R0, desc[UR48][R4.64+0x4] ;  /* 0x0000043004007981 */ /* 0x000ee2000c1e1900 */
[----:B--2---:R-:W-:Y:S02]  /*fb60*/  R2UR UR7, R6 ;  /* 0x00000000060772ca */ /* 0x004fe400000e0000 */
[----:B---3--:R-:W-:-:S13]  /*fb70*/  R2UR UR4, R0 ;  /* 0x00000000000472ca */ /* 0x008fda00000e0000 */
[----:B------:R-:W-:-:S12]  /*fb80*/  UIADD3 UR4, -UR7, UR4, URZ ;  /* 0x0000000407047290 */ /* 0x000fd8000fffe13f */
.L_x_4449:
[----:B------:R-:W-:Y:S01]  /*fb90*/  ISETP.GT.AND P0, PT, R192, 0x3f, PT ;  /* 0x0000003fc000780c */ /* 0x000fe20003f04270 */
[----:B------:R-:W-:Y:S01]  /*fba0*/  USHF.R.S32.HI UR7, URZ, 0x1f, UR43 ;  /* 0x0000001f3f077899 */ /* 0x000fe2000801142b */
[----:B------:R-:W-:Y:S01]  /*fbb0*/  BSSY B1, `(.L_x_4450) ;  /* 0x0000022000017945 */ /* 0x000fe20003800000 */
[----:B------:R-:W-:Y:S01]  /*fbc0*/  USHF.R.S32.HI UR9, URZ, 0x1f, UR41 ;  /* 0x0000001f3f097899 */ /* 0x000fe20008011429 */
[C---:B------:R-:W-:Y:S01]  /*fbd0*/  VIADD R24, R185.reuse, 0x100 ;  /* 0x00000100b9187836 */ /* 0x040fe20000000000 */
[----:B------:R-:W-:Y:S01]  /*fbe0*/  USEL UR10, UR43, URZ, !UP0 ;  /* 0x0000003f2b0a7287 */ /* 0x000fe2000c000000 */
[----:B------:R-:W-:Y:S01]  /*fbf0*/  VIADD R25, R185, 0x140 ;  /* 0x00000140b9197836 */ /* 0x000fe20000000000 */
[----:B------:R-:W-:Y:S01]  /*fc00*/  USEL UR11, UR7, URZ, !UP0 ;  /* 0x0000003f070b7287 */ /* 0x000fe2000c000000 */
[----:B------:R-:W-:Y:S02]  /*fc10*/  SHF.R.S32.HI R10, RZ, 0x1f, R185 ;  /* 0x0000001fff0a7819 */ /* 0x000fe400000114b9 */
[----:B-----5:R-:W-:-:S03]  /*fc20*/  SHF.R.S32.HI R8, RZ, 0x1f, R3 ;  /* 0x0000001fff087819 */ /* 0x020fc60000011403 */
[----:B------:R-:W-:Y:S06]  /*fc30*/  @P0 BRA `(.L_x_4451) ;  /* 0x0000000000640947 */ /* 0x000fec0003800000 */
[----:B------:R-:W0:Y:S01]  /*fc40*/  S2R R0, SR_TID.X ;  /* 0x0000000000007919 */ /* 0x000e220000002100 */
[----:B------:R-:W-:-:S04]  /*fc50*/  IMAD.U32 R5, RZ, RZ, UR42 ;  /* 0x0000002aff057e24 */ /* 0x000fc8000f8e00ff */
[----:B0-----:R-:W-:-:S04]  /*fc60*/  IMAD R0, R5, 0x40, R0 ;  /* 0x0000004005007824 */ /* 0x001fc800078e0200 */
[----:B------:R-:W-:-:S05]  /*fc70*/  VIADD R0, R0, 0xffffff80 ;  /* 0xffffff8000007836 */ /* 0x000fca0000000000 */
[----:B------:R-:W-:-:S13]  /*fc80*/  ISETP.GE.AND P0, PT, R0, UR4, PT ;  /* 0x0000000400007c0c */ /* 0x000fda000bf06270 */
[----:B------:R-:W-:Y:S05]  /*fc90*/  @P0 BRA `(.L_x_4451) ;  /* 0x00000000004c0947 */ /* 0x000fea0003800000 */
[C---:B------:R-:W-:Y:S01]  /*fca0*/  IADD3 R4, P0, R0.reuse, R3, RZ ;  /* 0x0000000300047210 */ /* 0x040fe20007f1e0ff */
[----:B------:R-:W-:Y:S02]  /*fcb0*/  ULDC.64 UR12, c[0x0][0xb70] ;  /* 0x0002dc00000c7ab9 */ /* 0x000fe40000000a00 */
[----:B------:R-:W-:Y:S01]  /*fcc0*/  UIMAD UR7, UR9, UR12, URZ ;  /* 0x0000000c090772a4 */ /* 0x000fe2000f8e023f */
[----:B------:R-:W-:Y:S02]  /*fcd0*/  LEA.HI.X.SX32 R5, R0, R8, 0x1, P0 ;  /* 0x0000000800057211 */ /* 0x000fe400000f0eff */
[----:B------:R-:W-:Y:S01]  /*fce0*/  MOV R7, UR12 ;  /* 0x0000000c00077c02 */ /* 0x000fe20008000f00 */
[----:B------:R-:W-:-:S03]  /*fcf0*/  UIMAD UR7, UR41, UR13, UR7 ;  /* 0x0000000d290772a4 */ /* 0x000fc6000f8e0207 */
[----:B------:R-:W-:Y:S01]  /*fd00*/  ULDC.64 UR12, c[0x0][0xb78] ;  /* 0x0002de00000c7ab9 */ /* 0x000fe20000000a00 */
[----:B------:R-:W-:Y:S01]  /*fd10*/  IMAD.WIDE.U32 R4, R7, UR41, R4 ;  /* 0x0000002907047c25 */ /* 0x000fe2000f8e0004 */
[----:B------:R-:W-:-:S03]  /*fd20*/  UIMAD UR8, UR11, UR12, URZ ;  /* 0x0000000c0b0872a4 */ /* 0x000fc6000f8e023f */
[----:B------:R-:W-:Y:S01]  /*fd30*/  VIADD R5, R5, UR7 ;  /* 0x0000000705057c36 */ /* 0x000fe20008000000 */
[----:B------:R-:W-:Y:S01]  /*fd40*/  UIMAD UR8, UR10, UR13, UR8 ;  /* 0x0000000d0a0872a4 */ /* 0x000fe2000f8e0208 */
[----:B------:R-:W-:Y:S02]  /*fd50*/  IMAD.U32 R7, RZ, RZ, UR12 ;  /* 0x0000000cff077e24 */ /* 0x000fe4000f8e00ff */
[----:B------:R-:W-:Y:S02]  /*fd60*/  ULDC.64 UR12, c[0x0][0xb40] ;  /* 0x0002d000000c7ab9 */ /* 0x000fe40000000a00 */
[----:B------:R-:W-:-:S04]  /*fd70*/  IMAD.WIDE.U32 R4, R7, UR10, R4 ;  /* 0x0000000a07047c25 */ /* 0x000fc8000f8e0004 */
[----:B------:R-:W-:Y:S01]  /*fd80*/  VIADD R5, R5, UR8 ;  /* 0x0000000805057c36 */ /* 0x000fe20008000000 */
[----:B------:R-:W-:-:S04]  /*fd90*/  LEA R6, P0, R4, UR12, 0x2 ;  /* 0x0000000c04067c11 */ /* 0x000fc8000f8010ff */
[----:B------:R-:W-:Y:S01]  /*fda0*/  LEA.HI.X R7, R4, UR13, R5, 0x2, P0 ;  /* 0x0000000d04077c11 */ /* 0x000fe200080f1405 */
[----:B------:R-:W-:-:S05]  /*fdb0*/  IMAD.MOV.U32 R5, RZ, RZ, -0x800000 ;  /* 0xff800000ff057424 */ /* 0x000fca00078e00ff */
[----:B------:R0:W-:Y:S03]  /*fdc0*/  STG.E desc[UR48][R6.64], R5 ;  /* 0x0000000506007986 */ /* 0x0001e6000c101930 */
.L_x_4451:
[----:B------:R-:W-:Y:S05]  /*fdd0*/  BSYNC B1 ;  /* 0x0000000000017941 */ /* 0x000fea0003800000 */
.L_x_4450:
[----:B------:R-:W-:Y:S01]  /*fde0*/  ULDC.64 UR12, c[0x0][0xaa0] ;  /* 0x0002a800000c7ab9 */ /* 0x000fe20000000a00 */
[----:B0-----:R-:W-:Y:S01]  /*fdf0*/  MOV R5, R10 ;  /* 0x0000000a00057202 */ /* 0x001fe20000000f00 */
[----:B------:R-:W-:Y:S01]  /*fe00*/  IMAD.MOV.U32 R4, RZ, RZ, R185 ;  /* 0x000000ffff047224 */ /* 0x000fe200078e00b9 */
[----:B------:R-:W-:Y:S01]  /*fe10*/  ISETP.GE.AND P0, PT, R24, UR14, PT ;  /* 0x0000000e18007c0c */ /* 0x000fe2000bf06270 */
[----:B------:R-:W-:Y:S01]  /*fe20*/  IMAD R0, R8, UR12, RZ ;  /* 0x0000000c08007c24 */ /* 0x000fe2000f8e02ff */
[----:B------:R-:W-:Y:S01]  /*fe30*/  ISETP.GE.AND P1, PT, R25, UR14, PT ;  /* 0x0000000e19007c0c */ /* 0x000fe2000bf26270 */
[C---:B------:R-:W-:Y:S01]  /*fe40*/  IMAD.WIDE.U32 R4, R3.reuse, UR12, R4 ;  /* 0x0000000c03047c25 */ /* 0x040fe2000f8e0004 */
[----:B------:R-:W-:Y:S01]  /*fe50*/  UIMAD UR8, UR42, -0x40, UR4 ;  /* 0xffffffc02a0878a4 */ /* 0x000fe2000f8e0204 */
[----:B------:R-:W-:Y:S01]  /*fe60*/  BSSY B1, `(.L_x_4452) ;  /* 0x000003c000017945 */ /* 0x000fe20003800000 */
[----:B------:R-:W-:Y:S01]  /*fe70*/  SEL R6, RZ, 0x20, P1 ;  /* 0x00000020ff067807 */ /* 0x000fe20000800000 */
[----:B------:R-:W-:Y:S01]  /*fe80*/  IMAD R3, R3, UR13, R0 ;  /* 0x0000000d03037c24 */ /* 0x000fe2000f8e0200 */
[----:B------:R-:W-:Y:S01]  /*fe90*/  ULDC.64 UR12, c[0x0][0xae0] ;  /* 0x0002b800000c7ab9 */ /* 0x000fe20000000a00 */
[----:B------:R-:W-:Y:S01]  /*fea0*/  VIADD R7, R185, 0x180 ;  /* 0x00000180b9077836 */ /* 0x000fe20000000000 */
[----:B------:R-:W-:Y:S01]  /*feb0*/  UIMAD UR7, UR9, UR12, URZ ;  /* 0x0000000c090772a4 */ /* 0x000fe2000f8e023f */
[----:B------:R-:W-:Y:S01]  /*fec0*/  IMAD.IADD R5, R5, 0x1, R3 ;  /* 0x0000000105057824 */ /* 0x000fe200078e0203 */
[----:B------:R-:W-:Y:S01]  /*fed0*/  SEL R0, RZ, 0x10, P0 ;  /* 0x00000010ff007807 */ /* 0x000fe20000000000 */
[----:B------:R-:W-:Y:S01]  /*fee0*/  IMAD.U32 R3, RZ, RZ, UR12 ;  /* 0x0000000cff037e24 */ /* 0x000fe2000f8e00ff */
[----:B------:R-:W-:Y:S01]  /*fef0*/  UIMAD UR7, UR41, UR13, UR7 ;  /* 0x0000000d290772a4 */ /* 0x000fe2000f8e0207 */
[----:B------:R-:W-:-:S02]  /*ff00*/  ISETP.GE.AND P1, PT, R188, UR8, PT ;  /* 0x00000008bc007c0c */ /* 0x000fc4000bf26270 */
[----:B------:R-:W-:Y:S01]  /*ff10*/  IMAD.WIDE.U32 R4, R3, UR41, R4 ;  /* 0x0000002903047c25 */ /* 0x000fe2000f8e0004 */
[----:B------:R-:W-:Y:S01]  /*ff20*/  ULDC.64 UR12, c[0x0][0xae8] ;  /* 0x0002ba00000c7ab9 */ /* 0x000fe20000000a00 */
[----:B------:R-:W-:Y:S01]  /*ff30*/  LOP3.LUT R9, R6, R9, R0, 0xfe, !PT ;  /* 0x0000000906097212 */ /* 0x000fe200078efe00 */
[----:B------:R-:W-:Y:S01]  /*ff40*/  UIMAD UR4, UR11, UR12, URZ ;  /* 0x0000000c0b0472a4 */ /* 0x000fe2000f8e023f */
[----:B------:R-:W-:Y:S01]  /*ff50*/  ISETP.GE.AND P0, PT, R7, UR14, PT ;  /* 0x0000000e07007c0c */ /* 0x000fe2000bf06270 */
[----:B------:R-:W-:Y:S01]  /*ff60*/  VIADD R3, R185, 0x1c0 ;  /* 0x000001c0b9037836 */ /* 0x000fe20000000000 */
[----:B------:R-:W-:Y:S01]  /*ff70*/  IADD3 R5, R5, UR7, RZ ;  /* 0x0000000705057c10 */ /* 0x000fe2000fffe0ff */
[----:B------:R-:W-:Y:S01]  /*ff80*/  VIADD R6, R188, 0x20 ;  /* 0x00000020bc067836 */ /* 0x000fe20000000000 */
[----:B------:R-:W-:Y:S01]  /*ff90*/  SEL R0, RZ, 0x40, P0 ;  /* 0x00000040ff007807 */ /* 0x000fe20000000000 */
[----:B------:R-:W-:Y:S01]  /*ffa0*/  IMAD.U32 R7, RZ, RZ, UR12 ;  /* 0x0000000cff077e24 */ /* 0x000fe2000f8e00ff */
[----:B------:R-:W-:Y:S01]  /*ffb0*/  UIMAD UR4, UR10, UR13, UR4 ;  /* 0x0000000d0a0472a4 */ /* 0x000fe2000f8e0204 */
[----:B------:R-:W-:-:S02]  /*ffc0*/  ISETP.GE.AND P2, PT, R3, UR14, PT ;  /* 0x0000000e03007c0c */ /* 0x000fc4000bf46270 */
[----:B------:R-:W-:Y:S01]  /*ffd0*/  ISETP.GE.AND P0, PT, R6, UR8, PT ;  /* 0x0000000806007c0c */ /* 0x000fe2000bf06270 */
[----:B------:R-:W-:Y:S01]  /*ffe0*/  IMAD.WIDE.U32 R6, R7, UR10, R4 ;  /* 0x0000000a07067c25 */ /* 0x000fe2000f8e0004 */
[----:B------:R-:W-:Y:S02]  /*fff0*/  LOP3.LUT R15, R9, R0, RZ, 0xfc, !PT ;  /* 0x00000000090f7212 */ /* 0x000fe400078efcff */
[--C-:B------:R-:W-:Y:S01]  /*10000*/  SHF.R.S32.HI R5, RZ, 0x1f, R188.reuse ;  /* 0x0000001fff057819 */ /* 0x100fe200000114bc */
[----:B------:R-:W-:Y:S01]  /*10010*/  IMAD.U32 R9, RZ, RZ, UR42 ;  /* 0x0000002aff097e24 */ /* 0x000fe2000f8e00ff */
[----:B------:R-:W-:Y:S01]  /*10020*/  SEL R0, RZ, 0x80, P2 ;  /* 0x00000080ff007807 */ /* 0x000fe20001000000 */
[----:B------:R-:W-:Y:S02]  /*10030*/  IMAD.MOV.U32 R4, RZ, RZ, R188 ;  /* 0x000000ffff047224 */ /* 0x000fe400078e00bc */
[----:B------:R-:W-:Y:S01]  /*10040*/  VIADD R11, R7, UR4 ;  /* 0x00000004070b7c36 */ /* 0x000fe20008000000 */
[----:B------:R-:W-:Y:S01]  /*10050*/  LOP3.LUT R0, R15, R0, RZ, 0xfc, !PT ;  /* 0x000000000f007212 */ /* 0x000fe200078efcff */
[----:B------:R-:W-:Y:S01]  /*10060*/  IMAD.WIDE R8, R9, 0x40, R4 ;  /* 0x0000004009087825 */ /* 0x000fe200078e0204 */
[----:B------:R-:W-:Y:S06]  /*10070*/  @P1 BRA `(.L_x_4453) ;  /* 0x0000000000681947 */ /* 0x000fec0003800000 */
[----:B------:R-:W-:Y:S01]  /*10080*/  ULDC.64 UR10, c[0x0][0xad8] ;  /* 0x0002b600000a7ab9 */ /* 0x000fe20000000a00 */
[----:B------:R-:W-:Y:S01]  /*10090*/  MOV R5, R11 ;  /* 0x0000000b00057202 */ /* 0x000fe20000000f00 */
        /* <DEDUP_REMOVED lines=10> */
[C---:B------:R-:W-:Y:S02]  /*10140*/  LEA R20, P1, R4.reuse, UR10, 0x1 ;  /* 0x0000000a04147c11 */ /* 0x040fe4000f8208ff */
[----:B------:R-:W-:Y:S02]  /*10150*/  ISETP.GE.AND P2, PT, R25, UR14, PT ;  /* 0x0000000e19007c0c */ /* 0x000fe4000bf46270 */
        /* <DEDUP_REMOVED lines=12> */
.L_x_4453:
[----:B------:R-:W-:Y:S05]  /*10220*/  BSYNC B1 ;  /* 0x0000000000017941 */ /* 0x000fea0003800000 */
.L_x_4452:
[----:B------:R-:W-:Y:S05]  /*10230*/  @P0 BRA `(.L_x_4448) ;  /* 0x0000000000700947 */ /* 0x000fea0003800000 */
[----:B------:R-:W-:Y:S01]  /*10240*/  IADD3 R3, P0, R8, 0x20, RZ ;  /* 0x0000002008037810 */ /* 0x000fe20007f1e0ff */
[----:B------:R-:W-:Y:S01]  /*10250*/  ULDC.64 UR8, c[0x0][0xad8] ;  /* 0x0002b60000087ab9 */ /* 0x000fe20000000a00 */
[----:B------:R-:W-:Y:S01]  /*10260*/  IMAD.MOV.U32 R4, RZ, RZ, R6 ;  /* 0x000000ffff047224 */ /* 0x000fe200078e0006 */
[----:B------:R-:W-:Y:S01]  /*10270*/  ISETP.GE.AND P1, PT, R13, UR14, PT ;  /* 0x0000000e0d007c0c */ /* 0x000fe2000bf26270 */
        /* <DEDUP_REMOVED lines=8> */
[----:B------:R-:W-:-:S03]  /*10300*/  LOP3.LUT P4, RZ, R15, 0x40, RZ, 0xc0, !PT ;  /* 0x000000400fff7812 */ /* 0x000fc6000788c0ff */
        /* <DEDUP_REMOVED lines=15> */
.L_x_4448:
[----:B------:R-:W-:Y:S05]  /*10400*/  BSYNC B0 ;  /* 0x0000000000007941 */ /* 0x000fea0003800000 */
.L_x_4442:
[----:B------:R-:W-:Y:S02]  /*10410*/  ULDC UR4, c[0x0][0xc14] ;  /* 0x0003050000047ab9 */ /* 0x000fe40000000800 */
[----:B------:R-:W-:-:S06]  /*10420*/  UISETP.GE.AND UP0, UPT, UR5, UR4, UPT ;  /* 0x000000040500728c */ /* 0x000fcc000bf06270 */
[----:B------:R-:W-:-:S13]  /*10430*/  PLOP3.LUT P0, PT, PT, PT, UP0, 0x80, 0x0 ;  /* 0x000000000000781c */ /* 0x000fda0003f0f008 */
[----:B------:R-:W-:Y:S05]  /*10440*/  @!P0 BRA `(.L_x_4454) ;  /* 0xffffff0800b48947 */ /* 0x000fea000383ffff */
[----:B------:R-:W-:Y:S05]  /*10450*/  EXIT ;  /* 0x000000000000794d */ /* 0x000fea0003800000 */
.L_x_4345:
[----:B------:R-:W-:-:S08]  /*10460*/  NOP ;  /* 0x0000000000007918 */ /* 0x000fd00000000000 */
[----:B------:R-:W0:-:S00]  /*10470*/  USETMAXREG.DEALLOC.CTAPOOL 0x18 ;  /* 0x00000018000079c8 */ /* 0x000e0000080e0500 */
[----:B0-----:R-:W-:-:S06]  /*10480*/  LOP3.LUT R0, R0, 0x3, RZ, 0xc0, !PT ;  /* 0x0000000300007812 */ /* 0x001fcc00078ec0ff */
[----:B------:R-:W0:Y:S02]  /*10490*/  SHFL.IDX PT, R0, R0, RZ, 0x1f ;  /* 0x00001fff00007589 */ /* 0x000e2400000e0000 */
[----:B0-----:R-:W-:-:S13]  /*104a0*/  ISETP.NE.AND P0, PT, R0, RZ, PT ;  /* 0x000000ff0000720c */ /* 0x001fda0003f05270 */
[----:B------:R-:W-:Y:S05]  /*104b0*/  @P0 EXIT ;  /* 0x000000000000094d */ /* 0x000fea0003800000 */
[----:B------:R-:W-:Y:S01]  /*104c0*/  LOP3.LUT R7, R4, 0x1f, RZ, 0xc0, !PT ;  /* 0x0000001f04077812 */ /* 0x000fe200078ec0ff */
[----:B------:R-:W-:Y:S01]  /*104d0*/  ULDC UR5, c[0x0][0xc14] ;  /* 0x0003050000057ab9 */ /* 0x000fe20000000800 */
[----:B------:R-:W-:Y:S02]  /*104e0*/  LOP3.LUT R0, R0, 0xffffffdf, RZ, 0xc0, !PT ;  /* 0xffffffdf00007812 */ /* 0x000fe400078ec0ff */
[----:B------:R-:W-:Y:S01]  /*104f0*/  MOV R8, RZ ;  /* 0x000000ff00087202 */ /* 0x000fe20000000f00 */
[----:B------:R-:W0:Y:S01]  /*10500*/  S2UR UR6, SR_CTAID.X ;  /* 0x00000000000679c3 */ /* 0x000e220000002500 */
[----:B------:R-:W-:Y:S01]  /*10510*/  ISETP.NE.AND P0, PT, R7, 0x1f, PT ;  /* 0x0000001f0700780c */ /* 0x000fe20003f05270 */
[----:B------:R-:W-:-:S12]  /*10520*/  ULDC UR4, c[0x0][0xc10] ;  /* 0x0003040000047ab9 */ /* 0x000fd80000000800 */
[----:B------:R-:W-:Y:S02]  /*10530*/  @P0 LOP3.LUT R0, R0, 0x20, RZ, 0xfc, !PT ;  /* 0x0000002000000812 */ /* 0x000fe400078efcff */
[----:B------:R-:W-:-:S13]  /*10540*/  ISETP.GE.OR P0, PT, R7, UR5, !P0 ;  /* 0x0000000507007c0c */ /* 0x000fda000c706670 */
[----:B------:R-:W1:Y:S02]  /*10550*/  @!P0 LDC.64 R2, c[0x0][0xc58] ;  /* 0x00031600ff028b82 */ /* 0x000e640000000a00 */
[----:B-1----:R-:W-:-:S05]  /*10560*/  @!P0 IMAD.WIDE.U32 R2, R7, 0x4, R2 ;  /* 0x0000000407028825 */ /* 0x002fca00078e0002 */
[----:B------:R-:W2:Y:S01]  /*10570*/  @!P0 LDG.E R8, desc[UR48][R2.64] ;  /* 0x0000003002088981 */ /* 0x000ea2000c1e1900 */
[C---:B------:R-:W-:Y:S02]  /*10580*/  ISETP.NE.AND P1, PT, R7.reuse, RZ, PT ;  /* 0x000000ff0700720c */ /* 0x040fe40003f25270 */
        /* <DEDUP_REMOVED lines=41> */
.L_x_4459:
[----:B------:R-:W-:Y:S01]  /*10820*/  VIADD R6, R6, 0x1f ;  /* 0x0000001f06067836 */ /* 0x000fe20000000000 */
[----:B------:R-:W-:-:S04]  /*10830*/  MOV R19, UR7 ;  /* 0x0000000700137c02 */ /* 0x000fc80008000f00 */
        /* <DEDUP_REMOVED lines=13> */
.L_x_4458:
[----:B------:R-:W-:Y:S05]  /*10910*/  BSYNC B0 ;  /* 0x0000000000007941 */ /* 0x000fea0003800000 */
.L_x_4457:
        /* <DEDUP_REMOVED lines=25> */
.L_x_4455:
[----:B------:R-:W-:-:S04]  /*10ab0*/  IMAD.IADD R7, R5, 0x1, -R2 ;  /* 0x0000000105077824 */ /* 0x000fc800078e0a02 */
        /* <DEDUP_REMOVED lines=17> */
[----:B------:R-:W-:-:S05]  /*10bd0*/  IADD3 R5, R5, -0x1, RZ ;  /* 0xffffffff05057810 */ /* 0x000fca0007ffe0ff */
[----:B------:R2:W3:Y:S02]  /*10be0*/  SHFL.IDX PT, R16, R4, R5, 0x1f ;  /* 0x00001f0504107589 */ /* 0x0004e400000e0000 */
.L_x_4460:
[----:B-1----:R-:W-:Y:S01]  /*10bf0*/  IMAD.MOV R2, RZ, RZ, -R3 ;  /* 0x000000ffff027224 */ /* 0x002fe200078e0a03 */
[----:B--2---:R-:W-:Y:S01]  /*10c00*/  IABS R4, R6 ;  /* 0x0000000600047213 */ /* 0x004fe20000000000 */
[----:B---3--:R-:W-:Y:S02]  /*10c10*/  IMAD R16, R16, UR4, R7 ;  /* 0x0000000410107c24 */ /* 0x008fe4000f8e0207 */
[----:B------:R-:W-:Y:S02]  /*10c20*/  IMAD R5, R2, R11, RZ ;  /* 0x0000000b02057224 */ /* 0x000fe400078e02ff */
[----:B------:R-:W-:Y:S02]  /*10c30*/  IMAD.MOV.U32 R2, RZ, RZ, RZ ;  /* 0x000000ffff027224 */ /* 0x000fe400078e00ff */
[----:B------:R-:W-:Y:S02]  /*10c40*/  IMAD.MOV R4, RZ, RZ, -R4 ;  /* 0x000000ffff047224 */ /* 0x000fe400078e0a04 */
[----:B------:R-:W-:Y:S01]  /*10c50*/  IMAD.HI.U32 R2, R3, R5, R2 ;  /* 0x0000000503027227 */ /* 0x000fe200078e0002 */
[----:B------:R-:W-:-:S04]  /*10c60*/  IADD3 R5, -R16, UR6, RZ ;  /* 0x0000000610057c10 */ /* 0x000fc8000fffe1ff */
        /* <DEDUP_REMOVED lines=17> */
[----:B------:R-:W-:-:S04]  /*10d80*/  VIADDMNMX R10, R3, UR4, R10, PT ;  /* 0x00000004030a7c46 */ /* 0x000fc8000b80010a */
[-C--:B------:R-:W-:Y:S02]  /*10d90*/  IABS R7, R10.reuse ;  /* 0x0000000a00077213 */ /* 0x080fe40000000000 */
[----:B------:R-:W-:Y:S02]  /*10da0*/  IABS R6, R10 ;  /* 0x0000000a00067213 */ /* 0x000fe40000000000 */
[----:B------:R-:W1:Y:S03]  /*10db0*/  I2F.RP R8, R7 ;  /* 0x0000000700087306 */ /* 0x000e660000209400 */
[----:B------:R-:W-:-:S05]  /*10dc0*/  IMAD.MOV R6, RZ, RZ, -R6 ;  /* 0x000000ffff067224 */ /* 0x000fca00078e0a06 */
[----:B-1----:R-:W1:Y:S02]  /*10dd0*/  MUFU.RCP R8, R8 ;  /* 0x0000000800087308 */ /* 0x002e640000001000 */
[----:B-1----:R-:W-:-:S06]  /*10de0*/  VIADD R3, R8, 0xffffffe ;  /* 0x0ffffffe08037836 */ /* 0x002fcc0000000000 */
[----:B------:R-:W1:Y:S02]  /*10df0*/  F2I.FTZ.U32.TRUNC.NTZ R3, R3 ;  /* 0x0000000300037305 */ /* 0x000e64000021f000 */
[----:B-1----:R-:W-:-:S04]  /*10e00*/  IMAD.MOV R2, RZ, RZ, -R3 ;  /* 0x000000ffff027224 */ /* 0x002fc800078e0a03 */
[----:B------:R-:W-:Y:S01]  /*10e10*/  IMAD R9, R2, R7, RZ ;  /* 0x0000000702097224 */ /* 0x000fe200078e02ff */
[----:B------:R-:W-:-:S05]  /*10e20*/  MOV R2, RZ ;  /* 0x000000ff00027202 */ /* 0x000fca0000000f00 */
[----:B------:R-:W-:Y:S01]  /*10e30*/  IMAD.HI.U32 R2, R3, R9, R2 ;  /* 0x0000000903027227 */ /* 0x000fe200078e0002 */
[----:B------:R-:W-:Y:S02]  /*10e40*/  IABS R9, R5 ;  /* 0x0000000500097213 */ /* 0x000fe40000000000 */
[C---:B------:R-:W-:Y:S02]  /*10e50*/  LOP3.LUT R3, R5.reuse, R10, RZ, 0x3c, !PT ;  /* 0x0000000a05037212 */ /* 0x040fe400078e3cff */
[----:B------:R-:W-:Y:S01]  /*10e60*/  IADD3 R5, R5, R4, RZ ;  /* 0x0000000405057210 */ /* 0x000fe20007ffe0ff */
        /* <DEDUP_REMOVED lines=16> */
.L_x_4456:
[----:B------:R-:W-:Y:S02]  /*10f70*/  IMAD.MOV.U32 R17, RZ, RZ, RZ ;  /* 0x000000ffff117224 */ /* 0x000fe400078e00ff */
[----:B------:R-:W-:Y:S02]  /*10f80*/  IMAD.U32 R16, RZ, RZ, UR6 ;  /* 0x00000006ff107e24 */ /* 0x000fe4000f8e00ff */
[----:B------:R-:W-:-:S07]  /*10f90*/  IMAD.MOV.U32 R18, RZ, RZ, RZ ;  /* 0x000000ffff127224 */ /* 0x000fce00078e00ff */
.L_x_4461:
        /* <DEDUP_REMOVED lines=9> */
[----:B------:R-:W-:Y:S02]  /*11030*/  ISETP.GE.AND P0, PT, R19, UR5, PT ;  /* 0x0000000513007c0c */ /* 0x000fe4000bf06270 */
[----:B-1----:R-:W-:-:S05]  /*11040*/  MOV R0, 0x1 ;  /* 0x0000000100007802 */ /* 0x002fca0000000f00 */
[----:B------:R1:W-:Y:S04]  /*11050*/  STL [R1+0x4], R0 ;  /* 0x0000040001007387 */ /* 0x0003e80000100800 */
[----:B------:R1:W-:Y:S02]  /*11060*/  STL [R1+0x18], RZ ;  /* 0x000018ff01007387 */ /* 0x0003e40000100800 */
[----:B------:R-:W-:Y:S05]  /*11070*/  @P0 BRA `(.L_x_4462) ;  /* 0x0000004000e80947 */ /* 0x000fea0003800000 */
[----:B-1----:R-:W-:Y:S01]  /*11080*/  IMAD.MOV.U32 R0, RZ, RZ, 0x1 ;  /* 0x00000001ff007424 */ /* 0x002fe200078e00ff */
[----:B------:R1:W-:Y:S01]  /*11090*/  STL [R1+0x18], RZ ;  /* 0x000018ff01007387 */ /* 0x0003e20000100800 */
[----:B------:R-:W-:Y:S01]  /*110a0*/  ULDC UR37, c[0x0][0xc] ;  /* 0x0000030000257ab9 */ /* 0x000fe20000000800 */
[----:B------:R-:W-:Y:S02]  /*110b0*/  ULDC.64 UR38, c[0x0][0x198] ;  /* 0x0000660000267ab9 */ /* 0x000fe40000000a00 */
[----:B------:R1:W-:Y:S04]  /*110c0*/  STL [R1+0x4], R0 ;  /* 0x0000040001007387 */ /* 0x0003e80000100800 */
[----:B------:R1:W-:Y:S02]  /*110d0*/  STL [R1], RZ ;  /* 0x000000ff01007387 */ /* 0x0003e40000100800 */
.L_x_4535:
[----:B------:R-:W-:Y:S05]  /*110e0*/  YIELD ;  /* 0x0000000000007946 */ /* 0x000fea0003800000 */
[----:B------:R-:W-:Y:S01]  /*110f0*/  ULDC.64 UR4, c[0x0][0xa28] ;  /* 0x00028a0000047ab9 */ /* 0x000fe20000000a00 */
[----:B------:R-:W-:Y:S01]  /*11100*/  IMAD.MOV.U32 R4, RZ, RZ, RZ ;  /* 0x000000ffff047224 */ /* 0x000fe200078e00ff */
[----:B------:R-:W-:Y:S01]  /*11110*/  ISETP.NE.U32.AND P0, PT, RZ, UR4, PT ;  /* 0x00000004ff007c0c */ /* 0x000fe2000bf05070 */
[----:B-1----:R-:W-:Y:S01]  /*11120*/  IMAD.MOV.U32 R0, RZ, RZ, RZ ;  /* 0x000000ffff007224 */ /* 0x002fe200078e00ff */
[----:B------:R-:W-:Y:S02]  /*11130*/  ULDC.64 UR6, c[0x0][0xa08] ;  /* 0x0002820000067ab9 */ /* 0x000fe40000000a00 */
        /* <DEDUP_REMOVED lines=18> */
[----:B------:R-:W-:-:S05]  /*11260*/  ULDC.64 UR4, c[0x0][0x3f8] ;  /* 0x0000fe0000047ab9 */ /* 0x000fca0000000a00 */
[----:B------:R1:W5:Y:S01]  /*11270*/  @P1 LDG.E R0, desc[UR48][R6.64] ;  /* 0x0000003006001981 */ /* 0x000362000c1e1900 */
[----:B------:R-:W-:Y:S01]  /*11280*/  UISETP.NE.U32.AND UP0, UPT, UR4, URZ, UPT ;  /* 0x0000003f0400728c */ /* 0x000fe2000bf05070 */
[----:B------:R-:W-:Y:S02]  /*11290*/  ISETP.NE.U32.AND P0, PT, RZ, UR6, PT ;  /* 0x00000006ff007c0c */ /* 0x000fe4000bf05070 */
[----:B------:R-:W-:Y:S01]  /*112a0*/  ULDC UR4, c[0x0][0x404] ;  /* 0x0001010000047ab9 */ /* 0x000fe20000000800 */
[----:B------:R-:W-:Y:S01]  /*112b0*/  UISETP.NE.AND.EX UP0, UPT, UR5, URZ, UPT, UP0 ;  /* 0x0000003f0500728c */ /* 0x000fe2000bf05300 */
[----:B------:R-:W-:Y:S02]  /*112c0*/  ISETP.NE.AND.EX P0, PT, RZ, UR7, PT, P0 ;  /* 0x00000007ff007c0c */ /* 0x000fe4000bf05300 */
[----:B------:R-:W-:Y:S01]  /*112d0*/  ULDC UR5, c[0x0][0x2e0] ;  /* 0x0000b80000057ab9 */ /* 0x000fe20000000800 */
[----:B------:R-:W-:-:S04]  /*112e0*/  USEL UR4, UR4, 0x1, UP0 ;  /* 0x0000000104047887 */ /* 0x000fc80008000000 */
[----:B------:R-:W-:-:S06]  /*112f0*/  UIMAD UR4, UR4, UR5, URZ ;  /* 0x00000005040472a4 */ /* 0x000fcc000f8e023f */
[----:B------:R-:W-:Y:S01]  /*11300*/  IMAD.U32 R5, RZ, RZ, UR4 ;  /* 0x00000004ff057e24 */ /* 0x000fe2000f8e00ff */
[----:B-1----:R-:W-:Y:S06]  /*11310*/  @P1 BRA `(.L_x_4463) ;  /* 0x0000000000101947 */ /* 0x002fec0003800000 */
[----:B------:R-:W-:Y:S05]  /*11320*/  @!P2 BRA `(.L_x_4463) ;  /* 0x00000000000ca947 */ /* 0x000fea0003800000 */
[----:B------:R-:W2:Y:S04]  /*11330*/  LDG.E R7, desc[UR48][R2.64] ;  /* 0x0000003002077981 */ /* 0x000ea8000c1e1900 */
[----:B-----5:R-:W2:Y:S02]  /*11340*/  LDG.E R0, desc[UR48][R2.64+0x4] ;  /* 0x0000043002007981 */ /* 0x020ea4000c1e1900 */
[----:B--2---:R-:W-:-:S07]  /*11350*/  IADD3 R0, -R7, R0, RZ ;  /* 0x0000000007007210 */ /* 0x004fce0007ffe1ff */
.L_x_4463:
[----:B------:R-:W1:Y:S01]  /*11360*/  LDC.64 R2, c[0x0][0xa08] ;  /* 0x00028200ff027b82 */ /* 0x000e620000000a00 */
[----:B------:R-:W-:Y:S01]  /*11370*/  IMAD.MOV.U32 R7, RZ, RZ, RZ ;  /* 0x000000ffff077224 */ /* 0x000fe200078e00ff */
[----:B------:R-:W-:Y:S01]  /*11380*/  ULDC.64 UR4, c[0x0][0xa20] ;  /* 0x0002880000047ab9 */ /* 0x000fe20000000a00 */
[----:B-1----:R-:W-:-:S05]  /*11390*/  IMAD.WIDE R2, R19, 0x4, R2 ;  /* 0x0000000413027825 */ /* 0x002fca00078e0202 */
[----:B------:R-:W2:Y:S01]  /*113a0*/  @P0 LDG.E R7, desc[UR48][R2.64] ;  /* 0x0000003002070981 */ /* 0x000ea2000c1e1900 */
[----:B------:R-:W-:-:S04]  /*113b0*/  ISETP.NE.U32.AND P1, PT, RZ, UR4, PT ;  /* 0x00000004ff007c0c */ /* 0x000fc8000bf25070 */
[----:B------:R-:W-:Y:S01]  /*113c0*/  ISETP.NE.AND.EX P1, PT, RZ, UR5, PT, P1 ;  /* 0x00000005ff007c0c */ /* 0x000fe2000bf25310 */
[----:B--2--5:R-:W-:-:S05]  /*113d0*/  IMAD.IADD R6, R7, 0x1, R4 ;  /* 0x0000000107067824 */ /* 0x024fca00078e0204 */
[----:B------:R1:W-:Y:S07]  /*113e0*/  STL [R1+0x8], R6 ;  /* 0x0000080601007387 */ /* 0x0003ee0000100800 */
[----:B------:R-:W-:Y:S05]  /*113f0*/  @!P1 BRA `(.L_x_4464) ;  /* 0x0000000000109947 */ /* 0x000fea0003800000 */
[----:B------:R-:W2:Y:S02]  /*11400*/  LDC.64 R2, c[0x0][0xa20] ;  /* 0x00028800ff027b82 */ /* 0x000ea40000000a00 */
[----:B--2---:R-:W-:-:S05]  /*11410*/  IMAD.WIDE R2, R19, 0x4, R2 ;  /* 0x0000000413027825 */ /* 0x004fca00078e0202 */
[----:B------:R2:W5:Y:S01]  /*11420*/  LDG.E R5, desc[UR48][R2.64] ;  /* 0x0000003002057981 */ /* 0x000562000c1e1900 */
[----:B------:R-:W-:Y:S05]  /*11430*/  BRA `(.L_x_4465) ;  /* 0x0000000000107947 */ /* 0x000fea0003800000 */
.L_x_4464:
[----:B------:R-:W-:Y:S05]  /*11440*/  @!P0 BRA `(.L_x_4465) ;  /* 0x00000000000c8947 */ /* 0x000fea0003800000 */
[----:B-1----:R-:W2:Y:S04]  /*11450*/  LDG.E R6, desc[UR48][R2.64] ;  /* 0x0000003002067981 */ /* 0x002ea8000c1e1900 */
[----:B------:R-:W2:Y:S02]  /*11460*/  LDG.E R5, desc[UR48][R2.64+0x4] ;  /* 0x0000043002057981 */ /* 0x000ea4000c1e1900 */
[----:B--2---:R-:W-:-:S07]  /*11470*/  IMAD.IADD R5, R5, 0x1, -R6 ;  /* 0x0000000105057824 */ /* 0x004fce00078e0a06 */
.L_x_4465:
        /* <DEDUP_REMOVED lines=9> */
[----:B-1----:R-:W-:-:S11]  /*11510*/  IADD3 R6, R9, -0x1, RZ ;  /* 0xffffffff09067810 */ /* 0x002fd60007ffe0ff */
        /* <DEDUP_REMOVED lines=8> */
.L_x_4468:
[----:B------:R-:W-:-:S13]  /*115a0*/  ISETP.NE.AND P1, PT, R3, 0x1, PT ;  /* 0x000000010300780c */ /* 0x000fda0003f25270 */
[----:B------:R-:W1:Y:S02]  /*115b0*/  @P1 LDC.64 R4, c[0x0][0x9e8] ;  /* 0x00027a00ff041b82 */ /* 0x000e640000000a00 */
[----:B-1----:R-:W-:-:S05]  /*115c0*/  @P1 IMAD.HI.U32 R4, R6, R4, RZ ;  /* 0x0000000406041227 */ /* 0x002fca00078e00ff */
[----:B------:R-:W-:-:S07]  /*115d0*/  @P1 SHF.R.U32.HI R6, RZ, R5, R4 ;  /* 0x00000005ff061219 */ /* 0x000fce0000011604 */
.L_x_4469:
[----:B------:R-:W-:Y:S05]  /*115e0*/  BSYNC B0 ;  /* 0x0000000000007941 */ /* 0x000fea0003800000 */
.L_x_4467:
[----:B------:R-:W-:-:S05]  /*115f0*/  IMAD R5, R6, R3, R3 ;  /* 0x0000000306057224 */ /* 0x000fca00078e0203 */
[----:B------:R-:W-:-:S07]  /*11600*/  VIMNMX R2, R2, R5, PT ;  /* 0x0000000502027248 */ /* 0x000fce0003fe0100 */
.L_x_4466:
[----:B------:R-:W-:Y:S01]  /*11610*/  VIADD R2, R2, 0x3f ;  /* 0x0000003f02027836 */ /* 0x000fe20000000000 */
[----:B------:R-:W-:Y:S01]  /*11620*/  ULDC UR4, c[0x0][0x9dc] ;  /* 0x0002770000047ab9 */ /* 0x000fe20000000800 */
[----:B------:R-:W-:-:S03]  /*11630*/  IMAD R0, R17, 0x40, -R0 ;  /* 0x0000004011007824 */ /* 0x000fc600078e0a00 */
[----:B------:R-:W-:-:S04]  /*11640*/  SHF.R.S32.HI R5, RZ, 0x1f, R2 ;  /* 0x0000001fff057819 */ /* 0x000fc80000011402 */
[----:B------:R-:W-:Y:S01]  /*11650*/  LEA.HI R4, R5, R2, RZ, 0x6 ;  /* 0x0000000205047211 */ /* 0x000fe200078f30ff */
[C---:B------:R-:W-:Y:S02]  /*11660*/  VIADD R2, R7.reuse, 0x3f ;  /* 0x0000003f07027836 */ /* 0x040fe40000000000 */
[----:B------:R-:W-:Y:S01]  /*11670*/  IMAD.IADD R7, R7, 0x1, R0 ;  /* 0x0000000107077824 */ /* 0x000fe200078e0200 */
[----:B------:R-:W-:Y:S02]  /*11680*/  SHF.R.S32.HI R4, RZ, 0x6, R4 ;  /* 0x00000006ff047819 */ /* 0x000fe40000011404 */
[----:B------:R-:W-:Y:S02]  /*11690*/  SHF.R.S32.HI R5, RZ, 0x1f, R2 ;  /* 0x0000001fff057819 */ /* 0x000fe40000011402 */
[----:B------:R-:W-:Y:S02]  /*116a0*/  IADD3 R0, R7, -UR4, RZ ;  /* 0x8000000407007c10 */ /* 0x000fe4000fffe0ff */
[----:B------:R-:W-:-:S04]  /*116b0*/  LEA.HI R5, R5, R2, RZ, 0x6 ;  /* 0x0000000205057211 */ /* 0x000fc800078f30ff */
[----:B------:R-:W-:-:S04]  /*116c0*/  SHF.R.S32.HI R5, RZ, 0x6, R5 ;  /* 0x00000006ff057819 */ /* 0x000fc80000011405 */
        /* <DEDUP_REMOVED lines=13> */
.L_x_4472:
[----:B------:R-:W-:-:S13]  /*117a0*/  ISETP.NE.AND P0, PT, R3, 0x1, PT ;  /* 0x000000010300780c */ /* 0x000fda0003f05270 */
[----:B------:R-:W2:Y:S02]  /*117b0*/  @P0 LDC.64 R4, c[0x0][0x9e8] ;  /* 0x00027a00ff040b82 */ /* 0x000ea40000000a00 */
[----:B--2---:R-:W-:-:S05]  /*117c0*/  @P0 IMAD.HI.U32 R4, R7, R4, RZ ;  /* 0x0000000407040227 */ /* 0x004fca00078e00ff */
[----:B------:R-:W-:-:S07]  /*117d0*/  @P0 SHF.R.U32.HI R7, RZ, R5, R4 ;  /* 0x00000005ff070219 */ /* 0x000fce0000011604 */
.L_x_4473:
[----:B------:R-:W-:Y:S05]  /*117e0*/  BSYNC B0 ;  /* 0x0000000000007941 */ /* 0x000fea0003800000 */
.L_x_4471:
[----:B------:R-:W-:-:S05]  /*117f0*/  IMAD R3, R7, R3, RZ ;  /* 0x0000000307037224 */ /* 0x000fca00078e02ff */
[----:B------:R-:W-:-:S07]  /*11800*/  VIMNMX R0, R0, R3, !PT ;  /* 0x0000000300007248 */ /* 0x000fce0007fe0100 */
.L_x_4470:
[----:B------:R-:W-:Y:S01]  /*11810*/  SHF.R.S32.HI R3, RZ, 0x1f, R0 ;  /* 0x0000001fff037819 */ /* 0x000fe20000011400 */
[----:B------:R-:W-:Y:S03]  /*11820*/  BSSY B6, `(.L_x_4474) ;  /* 0x00002fe000067945 */ /* 0x000fe60003800000 */
[----:B------:R-:W-:-:S04]  /*11830*/  LEA.HI R3, R3, R0, RZ, 0x6 ;  /* 0x0000000003037211 */ /* 0x000fc800078f30ff */
[----:B------:R-:W-:-:S04]  /*11840*/  SHF.R.S32.HI R3, RZ, 0x6, R3 ;  /* 0x00000006ff037819 */ /* 0x000fc80000011403 */
        /* <DEDUP_REMOVED lines=11> */
[----:B------:R-:W2:Y:S08]  /*11900*/  FLO.U32 R0, UR4 ;  /* 0x0000000400007d00 */ /* 0x000eb000080e0000 */
        /* <DEDUP_REMOVED lines=9> */
.L_x_4475:
        /* <DEDUP_REMOVED lines=11> */
[----:B------:R-:W-:Y:S01]  /*11a50*/  IMAD.U32 R4, RZ, RZ, UR6 ;  /* 0x00000006ff047e24 */ /* 0x000fe2000f8e00ff */
[----:B------:R-:W-:Y:S01]  /*11a60*/  MOV R10, UR4 ;  /* 0x00000004000a7c02 */ /* 0x000fe20008000f00 */
[----:B------:R-:W2:Y:S01]  /*11a70*/  LDC.64 R2, c[0x4][R2] ;  /* 0x0100000002027b82 */ /* 0x000ea20000000a00 */
[----:B------:R-:W-:Y:S02]  /*11a80*/  IMAD.U32 R5, RZ, RZ, UR7 ;  /* 0x00000007ff057e24 */ /* 0x000fe4000f8e00ff */
[----:B-1----:R-:W-:Y:S02]  /*11a90*/  IMAD.U32 R6, RZ, RZ, UR8 ;  /* 0x00000008ff067e24 */ /* 0x002fe4000f8e00ff */
[----:B------:R-:W-:-:S02]  /*11aa0*/  IMAD.U32 R7, RZ, RZ, UR9 ;  /* 0x00000009ff077e24 */ /* 0x000fc4000f8e00ff */
[----:B------:R-:W-:Y:S02]  /*11ab0*/  IMAD.U32 R11, RZ, RZ, UR5 ;  /* 0x00000005ff0b7e24 */ /* 0x000fe4000f8e00ff */
[----:B------:R-:W-:Y:S02]  /*11ac0*/  IMAD.MOV.U32 R8, RZ, RZ, 0x70 ;  /* 0x00000070ff087424 */ /* 0x000fe400078e00ff */
[----:B------:R-:W-:Y:S02]  /*11ad0*/  IMAD.MOV.U32 R12, RZ, RZ, 0x1 ;  /* 0x00000001ff0c7424 */ /* 0x000fe400078e00ff */
[----:B0-----:R-:W-:-:S07]  /*11ae0*/  IMAD.MOV.U32 R13, RZ, RZ, RZ ;  /* 0x000000ffff0d7224 */ /* 0x001fce00078e00ff */
[----:B------:R-:W-:-:S07]  /*11af0*/  LEPC R20, `(.L_x_4477) ;  /* 0x000000001014794e */ /* 0x000fce0000000000 */
[----:B--2---:R-:W-:Y:S05]  /*11b00*/  CALL.ABS.NOINC R2 ;  /* 0x0000000002007343 */ /* 0x004fea0003c00000 */
.L_x_4477:
        /* <DEDUP_REMOVED lines=9> */
[----:B------:R-:W-:Y:S01]  /*11ba0*/  MOV R4, UR6 ;  /* 0x0000000600047c02 */ /* 0x000fe20008000f00 */
[----:B------:R-:W-:Y:S01]  /*11bb0*/  IMAD.U32 R5, RZ, RZ, UR7 ;  /* 0x00000007ff057e24 */ /* 0x000fe2000f8e00ff */
[----:B------:R-:W-:Y:S01]  /*11bc0*/  MOV R8, 0x70 ;  /* 0x0000007000087802 */ /* 0x000fe20000000f00 */
[----:B-1----:R-:W-:Y:S02]  /*11bd0*/  IMAD.U32 R6, RZ, RZ, UR8 ;  /* 0x00000008ff067e24 */ /* 0x002fe4000f8e00ff */
[----:B------:R-:W-:-:S02]  /*11be0*/  IMAD.U32 R7, RZ, RZ, UR9 ;  /* 0x00000009ff077e24 */ /* 0x000fc4000f8e00ff */
[----:B------:R-:W-:Y:S02]  /*11bf0*/  IMAD.U32 R10, RZ, RZ, UR4 ;  /* 0x00000004ff0a7e24 */ /* 0x000fe4000f8e00ff */
[----:B------:R-:W-:Y:S02]  /*11c00*/  IMAD.U32 R11, RZ, RZ, UR5 ;  /* 0x00000005ff0b7e24 */ /* 0x000fe4000f8e00ff */
[----:B------:R-:W-:Y:S02]  /*11c10*/  IMAD.MOV.U32 R12, RZ, RZ, 0x1 ;  /* 0x00000001ff0c7424 */ /* 0x000fe400078e00ff */
[----:B0-2---:R-:W-:-:S07]  /*11c20*/  IMAD.MOV.U32 R13, RZ, RZ, RZ ;  /* 0x000000ffff0d7224 */ /* 0x005fce00078e00ff */
[----:B------:R-:W-:-:S07]  /*11c30*/  LEPC R20, `(.L_x_4479) ;  /* 0x000000001014794e */ /* 0x000fce0000000000 */
[----:B---3--:R-:W-:Y:S05]  /*11c40*/  CALL.ABS.NOINC R2 ;  /* 0x0000000002007343 */ /* 0x008fea0003c00000 */
.L_x_4479:
[----:B------:R-:W-:Y:S01]  /*11c50*/  MOV R2, 0x0 ;  /* 0x0000000000027802 */ /* 0x000fe20000000f00 */
[----:B------:R-:W-:Y:S01]  /*11c60*/  ULDC.64 UR6, c[0x4][0x108] ;  /* 0x0100420000067ab9 */ /* 0x000fe20000000a00 */
[----:B------:R-:W-:Y:S01]  /*11c70*/  ULDC.64 UR8, c[0x4][0x110] ;  /* 0x0100440000087ab9 */ /* 0x000fe20000000a00 */
[----:B------:R-:W-:Y:S01]  /*11c80*/  ULDC.64 UR4, c[0x4][0x48] ;  /* 0x0100120000047ab9 */ /* 0x000fe20000000a00 */
[----:B------:R-:W-:Y:S01]  /*11c90*/  IMAD.U32 R4, RZ, RZ, UR6 ;  /* 0x00000006ff047e24 */ /* 0x000fe2000f8e00ff */
[----:B------:R-:W-:Y:S01]  /*11ca0*/  MOV R7, UR9 ;  /* 0x0000000900077c02 */ /* 0x000fe20008000f00 */
[----:B------:R-:W0:Y:S01]  /*11cb0*/  LDC.64 R2, c[0x4][R2] ;  /* 0x0100000002027b82 */ /* 0x000e220000000a00 */
        /* <DEDUP_REMOVED lines=8> */
[----:B0-----:R-:W-:Y:S05]  /*11d40*/  CALL.ABS.NOINC R2 ;  /* 0x0000000002007343 */ /* 0x001fea0003c00000 */
.L_x_4478:
[----:B------:R-:W2:Y:S01]  /*11d50*/  LDL.LU R7, [R1+0x1c] ;  /* 0x00001c0001077983 */ /* 0x000ea20000300800 */
[----:B------:R-:W3:Y:S01]  /*11d60*/  LDC R0, c[0x0][0x428] ;  /* 0x00010a00ff007b82 */ /* 0x000ee20000000800 */
[----:B------:R-:W-:Y:S01]  /*11d70*/  ULDC.64 UR4, c[0x0][0x9f8] ;  /* 0x00027e0000047ab9 */ /* 0x000fe20000000a00 */
[----:B------:R-:W-:Y:S01]  /*11d80*/  IMAD.MOV.U32 R4, RZ, RZ, R19 ;  /* 0x000000ffff047224 */ /* 0x000fe200078e0013 */
[----:B-1----:R-:W1:Y:S01]  /*11d90*/  S2R R6, SR_TID.X ;  /* 0x0000000000067919 */ /* 0x002e620000002100 */
[----:B---3--:R-:W-:Y:S02]  /*11da0*/  ISETP.NE.AND P0, PT, R0, 0x1, PT ;  /* 0x000000010000780c */ /* 0x008fe40003f05270 */
[----:B------:R-:W-:Y:S02]  /*11db0*/  MOV R0, R18 ;  /* 0x0000001200007202 */ /* 0x000fe40000000f00 */
[----:B-1----:R-:W-:-:S09]  /*11dc0*/  LOP3.LUT R6, R6, 0x1f, RZ, 0xc0, !PT ;  /* 0x0000001f06067812 */ /* 0x002fd200078ec0ff */
[----:B------:R-:W1:Y:S08]  /*11dd0*/  @P0 LDC R3, c[0x0][0x42c] ;  /* 0x00010b00ff030b82 */ /* 0x000e700000000800 */
[----:B------:R-:W3:Y:S01]  /*11de0*/  @P0 LDC R5, c[0x0][0x430] ;  /* 0x00010c00ff050b82 */ /* 0x000ee20000000800 */
[----:B-1----:R-:W-:-:S05]  /*11df0*/  @P0 IMAD.HI.U32 R2, R18, R3, RZ ;  /* 0x0000000312020227 */ /* 0x002fca00078e00ff */
[----:B---3--:R-:W-:Y:S02]  /*11e00*/  @P0 SHF.R.U32.HI R0, RZ, R5, R2 ;  /* 0x00000005ff000219 */ /* 0x008fe40000011602 */
        /* <DEDUP_REMOVED lines=16> */
.L_x_4480:
        /* <DEDUP_REMOVED lines=19> */
.L_x_4552:
[----:B------:R-:W-:Y:S01]  /*12040*/  UMOV UR4, 0xffffffff ;  /* 0xffffffff00047882 */ /* 0x000fe20000000000 */
[----:B------:R-:W-:Y:S02]  /*12050*/  SHF.R.S32.HI R5, RZ, 0x1f, R4 ;  /* 0x0000001fff057819 */ /* 0x000fe40000011404 */
[----:B------:R-:W-:Y:S05]  /*12060*/  BRA.DIV UR4, `(.L_x_4482) ;  /* 0x0000003e04087947 */ /* 0x000fea000b800000 */
[----:B------:R-:W-:-:S13]  /*12070*/  ELECT P6, URZ, PT ;  /* 0x00000000003f782f */ /* 0x000fda00038c0000 */
.L_x_4555:
        /* <DEDUP_REMOVED lines=20> */
[----:B0-----:R-:W-:-:S05]  /*121c0*/  LEA.HI.X R13, R10, R3, R7, 0x2, P0 ;  /* 0x000000030a0d7211 */ /* 0x001fca00000f1407 */
[----:B------:R1:W5:Y:S02]  /*121d0*/  LDG.E R7, desc[UR48][R12.64] ;  /* 0x000000300c077981 */ /* 0x000364000c1e1900 */
.L_x_4484:
[----:B------:R-:W2:Y:S01]  /*121e0*/  LDL R9, [R1] ;  /* 0x0000000001097983 */ /* 0x000ea20000100800 */
[----:B------:R-:W-:-:S03]  /*121f0*/  MOV R11, 0x400 ;  /* 0x00000400000b7802 */ /* 0x000fc60000000f00 */
[----:B------:R-:W3:Y:S01]  /*12200*/  LDL R10, [R1+0x4] ;  /* 0x00000400010a7983 */ /* 0x000ee20000100800 */
[----:B-1----:R-:W1:Y:S02]  /*12210*/  S2R R12, SR_CgaCtaId ;  /* 0x00000000000c7919 */ /* 0x002e640000008800 */
[----:B-1----:R-:W-:-:S05]  /*12220*/  LEA R11, R12, R11, 0x18 ;  /* 0x0000000b0c0b7211 */ /* 0x002fca00078ec0ff */
[----:B--2---:R-:W-:Y:S01]  /*12230*/  IMAD R9, R9, 0x8, R11 ;  /* 0x0000000809097824 */ /* 0x004fe200078e020b */
[----:B---3--:R-:W-:-:S04]  /*12240*/  SHF.L.U32 R10, R10, 0x1f, RZ ;  /* 0x0000001f0a0a7819 */ /* 0x008fc800000006ff */
[----:B------:R-:W1:Y:S02]  /*12250*/  SYNCS.PHASECHK.TRANS64.TRYWAIT P0, [R9+URZ+0x28c40], R10 ;  /* 0x028c400a090075a7 */ /* 0x000e64000800017f */
[----:B-1----:R-:W-:Y:S05]  /*12260*/  @!P0 BRA `(.L_x_4485) ;  /* 0x0000003800a88947 */ /* 0x002fea0003800000 */
.L_x_4556:
        /* <DEDUP_REMOVED lines=11> */
.L_x_4486:
[----:B------:R-:W2:Y:S01]  /*12320*/  LDL R11, [R1] ;  /* 0x00000000010b7983 */ /* 0x000ea20000100800 */
[----:B------:R-:W-:-:S03]  /*12330*/  MOV R12, 0x400 ;  /* 0x00000400000c7802 */ /* 0x000fc60000000f00 */
[----:B-1----:R-:W3:Y:S01]  /*12340*/  LDL R10, [R1+0x8] ;  /* 0x00000800010a7983 */ /* 0x002ee20000100800 */
[----:B0-----:R-:W0:Y:S01]  /*12350*/  S2R R13, SR_CgaCtaId ;  /* 0x00000000000d7919 */ /* 0x001e220000008800 */
[----:B------:R-:W-:Y:S02]  /*12360*/  R2UR UR9, R9 ;  /* 0x00000000090972ca */ /* 0x000fe400000e0000 */
[----:B------:R-:W-:Y:S01]  /*12370*/  R2UR UR11, R8 ;  /* 0x00000000080b72ca */ /* 0x000fe200000e0000 */
[----:B------:R-:W-:Y:S01]  /*12380*/  UIADD3 UR6, UP0, UR38, 0x370, URZ ;  /* 0x0000037026067890 */ /* 0x000fe2000ff1e03f */
[----:B------:R-:W-:Y:S02]  /*12390*/  R2UR UR12, R0 ;  /* 0x00000000000c72ca */ /* 0x000fe400000e0000 */
[----:B-----5:R-:W-:Y:S01]  /*123a0*/  R2UR UR13, R7 ;  /* 0x00000000070d72ca */ /* 0x020fe200000e0000 */
[----:B------:R-:W-:Y:S01]  /*123b0*/  UIADD3.X UR7, URZ, UR39, URZ, UP0, !UPT ;  /* 0x000000273f077290 */ /* 0x000fe200087fe43f */
[----:B0-----:R-:W-:-:S05]  /*123c0*/  LEA R12, R13, R12, 0x18 ;  /* 0x0000000c0d0c7211 */ /* 0x001fca00078ec0ff */
[----:B------:R-:W-:Y:S01]  /*123d0*/  UIADD3 UR9, UR9, 0x28c30, URZ ;  /* 0x00028c3009097890 */ /* 0x000fe2000fffe03f */
[----:B------:R-:W-:Y:S01]  /*123e0*/  UMOV UR5, 0x14f00000 ;  /* 0x14f0000000057882 */ /* 0x000fe20000000000 */
[----:B------:R-:W-:Y:S01]  /*123f0*/  UMOV UR10, URZ ;  /* 0x0000003f000a7c82 */ /* 0x000fe20008000000 */
[----:B--2---:R-:W-:Y:S01]  /*12400*/  IMAD R9, R11, 0x2000, R12 ;  /* 0x000020000b097824 */ /* 0x004fe200078e020c */
[----:B---3--:R-:W-:-:S04]  /*12410*/  R2UR UR4, R10 ;  /* 0x000000000a0472ca */ /* 0x008fc800000e0000 */
[----:B------:R-:W-:-:S09]  /*12420*/  R2UR UR8, R9 ;  /* 0x00000000090872ca */ /* 0x000fd200000e0000 */
[----:B------:R-:W-:-:S04]  /*12430*/  ULEA UR11, UR11, UR4, 0x6 ;  /* 0x000000040b0b7291 */ /* 0x000fc8000f8e303f */
[----:B------:R-:W-:Y:S01]  /*12440*/  UIADD3 UR8, UR8, 0x22400, URZ ;  /* 0x0002240008087890 */ /* 0x000fe2000fffe03f */
[----:B------:R-:W-:-:S08]  /*12450*/  UMOV UR4, 0x0 ;  /* 0x0000000000047882 */ /* 0x000fd00000000000 */
[----:B------:R1:W-:Y:S02]  /*12460*/  UTMALDG.4D [UR8], [UR6], desc[UR4] ;  /* 0x00000408060075b4 */ /* 0x0003e40008019000 */
[----:B-1----:R-:W-:Y:S01]  /*12470*/  NOP ;  /* 0x0000000000007918 */ /* 0x002fe20000000000 */
.L_x_4483:
[----:B------:R-:W2:Y:S01]  /*12480*/  LDL.LU R12, [R1+0x18] ;  /* 0x00001800010c7983 */ /* 0x000ea20000300800 */
[----:B------:R-:W-:Y:S01]  /*12490*/  MOV R10, 0x400 ;  /* 0x00000400000a7802 */ /* 0x000fe20000000f00 */
[----:B------:R-:W-:Y:S05]  /*124a0*/  WARPSYNC.ALL ;  /* 0x0000000000007948 */ /* 0x000fea0003800000 */
[----:B------:R-:W1:Y:S01]  /*124b0*/  S2R R11, SR_CgaCtaId ;  /* 0x00000000000b7919 */ /* 0x000e620000008800 */
        /* <DEDUP_REMOVED lines=11> */
[----:B-1----:R-:W-:Y:S01]  /*12570*/  LEA R10, R11, R10, 0x18 ;  /* 0x0000000a0b0a7211 */ /* 0x002fe200078ec0ff */
        /* <DEDUP_REMOVED lines=12> */
[----:B------:R-:W2:Y:S02]  /*12640*/  SYNCS.PHASECHK.TRANS64.TRYWAIT P0, [R10+URZ+0x28c20], R6 ;  /* 0x028c20060a0075a7 */ /* 0x000ea4000800017f */
[----:B-12---:R-:W-:Y:S05]  /*12650*/  @!P0 BRA `(.L_x_4488) ;  /* 0x0000003400c08947 */ /* 0x006fea0003800000 */
.L_x_4557:
[----:B------:R-:W-:Y:S05]  /*12660*/  BSYNC B0 ;  /* 0x0000000000007941 */ /* 0x000fea0003800000 */
.L_x_4487:
[----:B------:R-:W-:Y:S04]  /*12670*/  BSSY B0, `(.L_x_4489) ;  /* 0x000004f000007945 */ /* 0x000fe80003800000 */
[----:B------:R-:W-:Y:S05]  /*12680*/  @!P6 BRA `(.L_x_4490) ;  /* 0x000000040034e947 */ /* 0x000fea0003800000 */
[----:B------:R-:W2:Y:S01]  /*12690*/  LDL R10, [R1] ;  /* 0x00000000010a7983 */ /* 0x000ea20000100800 */
[----:B------:R-:W-:-:S03]  /*126a0*/  MOV R11, 0x400 ;  /* 0x00000400000b7802 */ /* 0x000fc60000000f00 */
[----:B-1----:R-:W3:Y:S01]  /*126b0*/  LDL R9, [R1+0x4] ;  /* 0x0000040001097983 */ /* 0x002ee20000100800 */
[----:B------:R-:W1:Y:S02]  /*126c0*/  S2R R12, SR_CgaCtaId ;  /* 0x00000000000c7919 */ /* 0x000e640000008800 */
[----:B-1----:R-:W-:-:S05]  /*126d0*/  LEA R11, R12, R11, 0x18 ;  /* 0x0000000b0c0b7211 */ /* 0x002fca00078ec0ff */
[----:B--2---:R-:W-:Y:S01]  /*126e0*/  IMAD R6, R10, 0x8, R11 ;  /* 0x000000080a067824 */ /* 0x004fe200078e020b */
[----:B---3--:R-:W-:-:S04]  /*126f0*/  SHF.L.U32 R9, R9, 0x1f, RZ ;  /* 0x0000001f09097819 */ /* 0x008fc800000006ff */
[----:B------:R-:W1:Y:S02]  /*12700*/  SYNCS.PHASECHK.TRANS64.TRYWAIT P0, [R6+URZ+0x28c60], R9 ;  /* 0x028c6009060075a7 */ /* 0x000e64000800017f */
[----:B-1----:R-:W-:Y:S05]  /*12710*/  @!P0 BRA `(.L_x_4491) ;  /* 0x0000003400b08947 */ /* 0x002fea0003800000 */
.L_x_4558:
        /* <DEDUP_REMOVED lines=11> */
.L_x_4492:
[----:B------:R-:W2:Y:S01]  /*127d0*/  LDL R10, [R1] ;  /* 0x00000000010a7983 */ /* 0x000ea20000100800 */
[----:B------:R-:W-:-:S03]  /*127e0*/  MOV R11, 0x400 ;  /* 0x00000400000b7802 */ /* 0x000fc60000000f00 */
[----:B-1----:R-:W3:Y:S01]  /*127f0*/  LDL R9, [R1+0x8] ;  /* 0x0000080001097983 */ /* 0x002ee20000100800 */
[----:B------:R-:W1:Y:S01]  /*12800*/  S2R R12, SR_CgaCtaId ;  /* 0x00000000000c7919 */ /* 0x000e620000008800 */
[----:B------:R-:W-:Y:S02]  /*12810*/  R2UR UR9, R6 ;  /* 0x00000000060972ca */ /* 0x000fe400000e0000 */
[----:B------:R-:W-:Y:S01]  /*12820*/  R2UR UR11, R8 ;  /* 0x00000000080b72ca */ /* 0x000fe200000e0000 */
[----:B------:R-:W-:Y:S01]  /*12830*/  UIADD3 UR4, UP0, UR38, 0x470, URZ ;  /* 0x0000047026047890 */ /* 0x000fe2000ff1e03f */
[----:B------:R-:W-:Y:S02]  /*12840*/  R2UR UR12, R0 ;  /* 0x00000000000c72ca */ /* 0x000fe400000e0000 */
[----:B------:R-:W-:Y:S02]  /*12850*/  R2UR UR13, R7 ;  /* 0x00000000070d72ca */ /* 0x000fe400000e0000 */
        /* <DEDUP_REMOVED lines=48> */
.L_x_4490:
[----:B------:R-:W-:Y:S05]  /*12b60*/  BSYNC B0 ;  /* 0x0000000000007941 */ /* 0x000fea0003800000 */
.L_x_4489:
[----:B-1----:R-:W2:Y:S04]  /*12b70*/  LDL R6, [R1+0x14] ;  /* 0x0000140001067983 */ /* 0x002ea80000100800 */
[----:B------:R-:W3:Y:S01]  /*12b80*/  LDL R9, [R1+0xc] ;  /* 0x00000c0001097983 */ /* 0x000ee20000100800 */
[----:B------:R-:W-:Y:S01]  /*12b90*/  BSSY B0, `(.L_x_4493) ;  /* 0x00001ab000007945 */ /* 0x000fe20003800000 */
[----:B--2---:R-:W-:-:S05]  /*12ba0*/  VIADD R8, R6, 0xfffffffe ;  /* 0xfffffffe06087836 */ /* 0x004fca0000000000 */
[----:B---3--:R-:W-:-:S13]  /*12bb0*/  ISETP.GE.AND P0, PT, R8, R9, PT ;  /* 0x000000090800720c */ /* 0x008fda0003f06270 */
[----:B------:R-:W-:Y:S05]  /*12bc0*/  @!P0 BRA `(.L_x_4494) ;  /* 0x00000018009c8947 */ /* 0x000fea0003800000 */
[----:B------:R-:W-:Y:S01]  /*12bd0*/  LOP3.LUT R10, RZ, R9, RZ, 0x33, !PT ;  /* 0x00000009ff0a7212 */ /* 0x000fe200078e33ff */
[----:B------:R-:W-:Y:S01]  /*12be0*/  BSSY B1, `(.L_x_4495) ;  /* 0x0000090000017945 */ /* 0x000fe20003800000 */
[----:B------:R-:W-:-:S04]  /*12bf0*/  IADD3 R9, -R6, RZ, RZ ;  /* 0x000000ff06097210 */ /* 0x000fc80007ffe1ff */
[----:B------:R-:W-:-:S05]  /*12c00*/  VIADDMNMX R10, R9, 0x1, R10, !PT ;  /* 0x00000001090a7846 */ /* 0x000fca000780010a */
[----:B------:R-:W-:-:S05]  /*12c10*/  IMAD.IADD R6, R6, 0x1, R10 ;  /* 0x0000000106067824 */ /* 0x000fca00078e020a */
[----:B------:R-:W-:-:S04]  /*12c20*/  LOP3.LUT R6, R6, 0x1, RZ, 0xc0, !PT ;  /* 0x0000000106067812 */ /* 0x000fc800078ec0ff */
[----:B------:R-:W-:-:S13]  /*12c30*/  ISETP.NE.U32.AND P0, PT, R6, 0x1, PT ;  /* 0x000000010600780c */ /* 0x000fda0003f05070 */
[----:B------:R-:W-:Y:S05]  /*12c40*/  @P0 BRA `(.L_x_4496) ;  /* 0x0000000800240947 */ /* 0x000fea0003800000 */
[----:B------:R-:W2:Y:S04]  /*12c50*/  LDL.LU R11, [R1] ;  /* 0x00000000010b7983 */ /* 0x000ea80000300800 */
[----:B0-----:R-:W3:Y:S01]  /*12c60*/  LDL.LU R13, [R1+0x4] ;  /* 0x00000400010d7983 */ /* 0x001ee20000300800 */
        /* <DEDUP_REMOVED lines=25> */
[C---:B------:R-:W-:Y:S02]  /*12e00*/  LEA R2, P0, R6.reuse, R2, 0x2 ;  /* 0x0000000206027211 */ /* 0x040fe400078010ff */
[----:B------:R-:W-:Y:S02]  /*12e10*/  IADD3 R7, -R9, RZ, RZ ;  /* 0x000000ff09077210 */ /* 0x000fe40007ffe1ff */
[----:B------:R-:W-:-:S03]  /*12e20*/  LEA.HI.X R3, R6, R3, R11, 0x2, P0 ;  /* 0x0000000306037211 */ /* 0x000fc600000f140b */
[----:B------:R-:W-:Y:S02]  /*12e30*/  IMAD R8, R12, R7, R8 ;  /* 0x000000070c087224 */ /* 0x000fe400078e0208 */
[----:B------:R1:W5:Y:S05]  /*12e40*/  LDG.E R7, desc[UR48][R2.64] ;  /* 0x0000003002077981 */ /* 0x00036a000c1e1900 */
.L_x_4499:
[----:B-1----:R-:W1:Y:S01]  /*12e50*/  S2R R3, SR_CgaCtaId ;  /* 0x0000000000037919 */ /* 0x002e620000008800 */
[----:B------:R-:W-:-:S04]  /*12e60*/  MOV R2, 0x400 ;  /* 0x0000040000027802 */ /* 0x000fc80000000f00 */
[----:B-1----:R-:W-:Y:S02]  /*12e70*/  LEA R2, R3, R2, 0x18 ;  /* 0x0000000203027211 */ /* 0x002fe400078ec0ff */
[----:B------:R-:W-:-:S03]  /*12e80*/  SHF.L.U32 R3, R13, 0x1f, RZ ;  /* 0x0000001f0d037819 */ /* 0x000fc600000006ff */
[----:B------:R-:W-:-:S04]  /*12e90*/  IMAD R2, R14, 0x8, R2 ;  /* 0x000000080e027824 */ /* 0x000fc800078e0202 */
[----:B------:R-:W1:Y:S02]  /*12ea0*/  SYNCS.PHASECHK.TRANS64.TRYWAIT P0, [R2+URZ+0x28c40], R3 ;  /* 0x028c4003020075a7 */ /* 0x000e64000800017f */
[----:B-1----:R-:W-:Y:S05]  /*12eb0*/  @!P0 BRA `(.L_x_4500) ;  /* 0x0000002c00dc8947 */ /* 0x002fea0003800000 */
.L_x_4559:
[----:B------:R-:W2:Y:S02]  /*12ec0*/  S2R R6, SR_TID.X ;  /* 0x0000000000067919 */ /* 0x000ea40000002100 */
[----:B--2---:R-:W-:-:S04]  /*12ed0*/  LOP3.LUT R6, R6, 0x7f, RZ, 0xc0, !PT ;  /* 0x0000007f06067812 */ /* 0x004fc800078ec0ff */
[----:B------:R-:W-:-:S13]  /*12ee0*/  ISETP.NE.AND P1, PT, R6, RZ, PT ;  /* 0x000000ff0600720c */ /* 0x000fda0003f25270 */
        /* <DEDUP_REMOVED lines=8> */
.L_x_4501:
[----:B------:R-:W2:Y:S01]  /*12f70*/  LDL R6, [R1] ;  /* 0x0000000001067983 */ /* 0x000ea20000100800 */
        /* <DEDUP_REMOVED lines=21> */
.L_x_4560:
        /* <DEDUP_REMOVED lines=8> */
.L_x_4503:
        /* <DEDUP_REMOVED lines=54> */
.L_x_4498:
[----:B------:R-:W-:Y:S05]  /*134b0*/  BSYNC B2 ;  /* 0x0000000000027941 */ /* 0x000fea0003800000 */
.L_x_4497:
[----:B------:R-:W2:Y:S02]  /*134c0*/  LDL R2, [R1+0x14] ;  /* 0x0000140001027983 */ /* 0x000ea40000100800 */
[----:B--2---:R-:W-:-:S07]  /*134d0*/  VIADD R8, R2, 0xfffffffd ;  /* 0xfffffffd02087836 */ /* 0x004fce0000000000 */
.L_x_4496:
[----:B------:R-:W-:Y:S05]  /*134e0*/  BSYNC B1 ;  /* 0x0000000000017941 */ /* 0x000fea0003800000 */
.L_x_4495:
[----:B------:R-:W2:Y:S01]  /*134f0*/  LDL.LU R2, [R1+0x14] ;  /* 0x0000140001027983 */ /* 0x000ea20000300800 */
[----:B------:R-:W-:Y:S01]  /*13500*/  VIADD R10, R10, 0xfffffffe ;  /* 0xfffffffe0a0a7836 */ /* 0x000fe20000000000 */
[----:B--2---:R-:W-:-:S04]  /*13510*/  LOP3.LUT R3, RZ, R2, RZ, 0x33, !PT ;  /* 0x00000002ff037212 */ /* 0x004fc800078e33ff */
[----:B------:R-:W-:-:S13]  /*13520*/  ISETP.NE.AND P0, PT, R10, R3, PT ;  /* 0x000000030a00720c */ /* 0x000fda0003f05270 */
[----:B------:R-:W-:Y:S05]  /*13530*/  @!P0 BRA `(.L_x_4494) ;  /* 0x0000001000408947 */ /* 0x000fea0003800000 */
.L_x_4518:
        /* <DEDUP_REMOVED lines=11> */
[----:B------:R-:W-:Y:S02]  /*135f0*/  MOV R11, R8 ;  /* 0x00000008000b7202 */ /* 0x000fe40000000f00 */
        /* <DEDUP_REMOVED lines=20> */
.L_x_4506:
[----:B------:R-:W2:Y:S01]  /*13740*/  S2R R3, SR_CgaCtaId ;  /* 0x0000000000037919 */ /* 0x000ea20000008800 */
[----:B------:R-:W-:-:S04]  /*13750*/  MOV R2, 0x400 ;  /* 0x0000040000027802 */ /* 0x000fc80000000f00 */
[----:B--2---:R-:W-:Y:S02]  /*13760*/  LEA R2, R3, R2, 0x18 ;  /* 0x0000000203027211 */ /* 0x004fe400078ec0ff */
[----:B------:R-:W-:-:S03]  /*13770*/  SHF.L.U32 R3, R10, 0x1f, RZ ;  /* 0x0000001f0a037819 */ /* 0x000fc600000006ff */
[----:B------:R-:W-:-:S04]  /*13780*/  IMAD R2, R9, 0x8, R2 ;  /* 0x0000000809027824 */ /* 0x000fc800078e0202 */
[----:B------:R-:W2:Y:S02]  /*13790*/  SYNCS.PHASECHK.TRANS64.TRYWAIT P0, [R2+URZ+0x28c40], R3 ;  /* 0x028c4003020075a7 */ /* 0x000ea4000800017f */
[----:B--2---:R-:W-:Y:S05]  /*137a0*/  @!P0 BRA `(.L_x_4507) ;  /* 0x0000002400c88947 */ /* 0x004fea0003800000 */
.L_x_4561:
[----:B-1----:R-:W1:Y:S02]  /*137b0*/  S2R R6, SR_TID.X ;  /* 0x0000000000067919 */ /* 0x002e640000002100 */
        /* <DEDUP_REMOVED lines=8> */
[----:B---3--:R-:W-:Y:S05]  /*13840*/  @!P1 BRA `(.L_x_4508) ;  /* 0x0000000000049947 */ /* 0x008fea0003800000 */
[----:B------:R-:W-:Y:S01]  /*13850*/  BPT.TRAP 0x1 ;  /* 0x000000040000795c */ /* 0x000fe20000300000 */
.L_x_4508:
[----:B------:R-:W3:Y:S01]  /*13860*/  LDL R12, [R1+0x8] ;  /* 0x00000800010c7983 */ /* 0x000ee20000100800 */
[----:B------:R-:W-:Y:S01]  /*13870*/  MOV R6, 0x400 ;  /* 0x0000040000067802 */ /* 0x000fe20000000f00 */
[----:B0-----:R-:W0:Y:S01]  /*13880*/  S2R R13, SR_CgaCtaId ;  /* 0x00000000000d7919 */ /* 0x001e220000008800 */
        /* <DEDUP_REMOVED lines=16> */
[----:B------:R-:W1:Y:S02]  /*13990*/  SYNCS.PHASECHK.TRANS64.TRYWAIT P1, [R2+URZ+0x28c60], R3 ;  /* 0x028c6003020075a7 */ /* 0x000e64000802017f */
[----:B01----:R-:W-:Y:S05]  /*139a0*/  @!P1 BRA `(.L_x_4509) ;  /* 0x00000024005c9947 */ /* 0x003fea0003800000 */
.L_x_4562:
[----:B------:R-:W-:Y:S05]  /*139b0*/  @P0 BRA `(.L_x_4510) ;  /* 0x00000000001c0947 */ /* 0x000fea0003800000 */
[----:B------:R-:W1:Y:S01]  /*139c0*/  S2R R11, SR_TID.X ;  /* 0x00000000000b7919 */ /* 0x000e620000002100 */
[----:B0-2---:R-:W-:-:S04]  /*139d0*/  IMAD.MOV.U32 R3, RZ, RZ, 0x10000 ;  /* 0x00010000ff037424 */ /* 0x005fc800078e00ff */
[----:B------:R3:W-:Y:S01]  /*139e0*/  SYNCS.ARRIVE.TRANS64 RZ, [R2+URZ+0x28c50], R3 ;  /* 0x028c500302ff79a7 */ /* 0x0007e2000800003f */
[----:B-1----:R-:W-:-:S04]  /*139f0*/  LOP3.LUT R11, R11, 0x1f, RZ, 0xc0, !PT ;  /* 0x0000001f0b0b7812 */ /* 0x002fc800078ec0ff */
[----:B------:R-:W-:-:S13]  /*13a00*/  ISETP.NE.AND P1, PT, R11, RZ, PT ;  /* 0x000000ff0b00720c */ /* 0x000fda0003f25270 */
[----:B---3--:R-:W-:Y:S05]  /*13a10*/  @!P1 BRA `(.L_x_4510) ;  /* 0x0000000000049947 */ /* 0x008fea0003800000 */
[----:B------:R-:W-:Y:S01]  /*13a20*/  BPT.TRAP 0x1 ;  /* 0x000000040000795c */ /* 0x000fe20000300000 */
.L_x_4510:
[----:B------:R-:W1:Y:S01]  /*13a30*/  S2R R11, SR_CgaCtaId ;  /* 0x00000000000b7919 */ /* 0x000e620000008800 */
[----:B0-2---:R-:W-:Y:S01]  /*13a40*/  MOV R3, 0x400 ;  /* 0x0000040000037802 */ /* 0x005fe20000000f00 */
        /* <DEDUP_REMOVED lines=15> */
[----:B-1----:R-:W-:-:S05]  /*13b40*/  LEA R3, R11, R3, 0x18 ;  /* 0x000000030b037211 */ /* 0x002fca00078ec0ff */
        /* <DEDUP_REMOVED lines=34> */
[----:B-1----:R-:W-:Y:S01]  /*13d70*/  NOP ;  /* 0x0000000000007918 */ /* 0x002fe20000000000 */
.L_x_4505:
[----:B------:R-:W-:Y:S05]  /*13d80*/  BSYNC B1 ;  /* 0x0000000000017941 */ /* 0x000fea0003800000 */
.L_x_4504:
[----:B------:R-:W-:Y:S01]  /*13d90*/  IADD3 R9, R9, 0x1, RZ ;  /* 0x0000000109097810 */ /* 0x000fe20007ffe0ff */
[----:B------:R-:W-:Y:S03]  /*13da0*/  BSSY B1, `(.L_x_4511) ;  /* 0x0000085000017945 */ /* 0x000fe60003800000 */
[----:B------:R-:W-:-:S04]  /*13db0*/  ISETP.NE.AND P0, PT, R9, 0x2, PT ;  /* 0x000000020900780c */ /* 0x000fc80003f05270 */
[----:B------:R-:W-:Y:S02]  /*13dc0*/  SEL R3, RZ, 0x1, P0 ;  /* 0x00000001ff037807 */ /* 0x000fe40000000000 */
[----:B------:R-:W-:Y:S01]  /*13dd0*/  SEL R12, R9, RZ, P0 ;  /* 0x000000ff090c7207 */ /* 0x000fe20000000000 */
[----:B------:R-:W-:Y:S01]  /*13de0*/  VIADD R9, R8, 0xffffffff ;  /* 0xffffffff08097836 */ /* 0x000fe20000000000 */
        /* <DEDUP_REMOVED lines=13> */
[----:B--2---:R-:W-:-:S04]  /*13ec0*/  @P0 IMAD.HI.U32 R6, R10, R2, RZ ;  /* 0x000000020a060227 */ /* 0x004fc800078e00ff */
[----:B------:R-:W-:Y:S01]  /*13ed0*/  IMAD.MOV.U32 R2, RZ, RZ, R10 ;  /* 0x000000ffff027224 */ /* 0x000fe200078e000a */
[----:B------:R-:W-:-:S05]  /*13ee0*/  @P0 SHF.R.U32.HI R2, RZ, R3, R6 ;  /* 0x00000003ff020219 */ /* 0x000fca0000011606 */
[----:B------:R-:W-:-:S04]  /*13ef0*/  IMAD.MOV R3, RZ, RZ, -R2 ;  /* 0x000000ffff037224 */ /* 0x000fc800078e0a02 */
[----:B------:R-:W-:Y:S01]  /*13f00*/  IMAD R10, R7, R3, R10 ;  /* 0x00000003070a7224 */ /* 0x000fe200078e020a */
[----:B------:R-:W-:Y:S01]  /*13f10*/  SHF.R.S32.HI R3, RZ, 0x1f, R2 ;  /* 0x0000001fff037819 */ /* 0x000fe20000011402 */
[----:B------:R-:W-:-:S04]  /*13f20*/  IMAD R7, R5, UR6, RZ ;  /* 0x0000000605077c24 */ /* 0x000fc8000f8e02ff */
[C---:B------:R-:W-:Y:S02]  /*13f30*/  IMAD R6, R4.reuse, UR7, R7 ;  /* 0x0000000704067c24 */ /* 0x040fe4000f8e0207 */
[----:B------:R-:W-:-:S05]  /*13f40*/  IMAD.WIDE.U32 R2, R4, UR6, R2 ;  /* 0x0000000604027c25 */ /* 0x000fca000f8e0002 */
[----:B------:R-:W-:Y:S02]  /*13f50*/  IADD3 R3, R6, R3, RZ ;  /* 0x0000000306037210 */ /* 0x000fe40007ffe0ff */
[----:B------:R-:W-:-:S04]  /*13f60*/  LEA R6, P0, R2, UR4, 0x2 ;  /* 0x0000000402067c11 */ /* 0x000fc8000f8010ff */
[----:B------:R-:W-:-:S06]  /*13f70*/  LEA.HI.X R7, R2, UR5, R3, 0x2, P0 ;  /* 0x0000000502077c11 */ /* 0x000fcc00080f1403 */
[----:B------:R2:W5:Y:S03]  /*13f80*/  LDG.E R7, desc[UR48][R6.64] ;  /* 0x0000003006077981 */ /* 0x000566000c1e1900 */
.L_x_4513:
[----:B------:R-:W3:Y:S01]  /*13f90*/  S2R R3, SR_CgaCtaId ;  /* 0x0000000000037919 */ /* 0x000ee20000008800 */
[----:B------:R-:W-:-:S04]  /*13fa0*/  MOV R2, 0x400 ;  /* 0x0000040000027802 */ /* 0x000fc80000000f00 */
[----:B---3--:R-:W-:Y:S02]  /*13fb0*/  LEA R2, R3, R2, 0x18 ;  /* 0x0000000203027211 */ /* 0x008fe400078ec0ff */
[----:B------:R-:W-:-:S03]  /*13fc0*/  SHF.L.U32 R3, R11, 0x1f, RZ ;  /* 0x0000001f0b037819 */ /* 0x000fc600000006ff */
[----:B------:R-:W-:-:S04]  /*13fd0*/  IMAD R2, R12, 0x8, R2 ;  /* 0x000000080c027824 */ /* 0x000fc800078e0202 */
[----:B------:R-:W3:Y:S02]  /*13fe0*/  SYNCS.PHASECHK.TRANS64.TRYWAIT P0, [R2+URZ+0x28c40], R3 ;  /* 0x028c4003020075a7 */ /* 0x000ee4000800017f */
[----:B---3--:R-:W-:Y:S05]  /*13ff0*/  @!P0 BRA `(.L_x_4514) ;  /* 0x0000001c00dc8947 */ /* 0x008fea0003800000 */
.L_x_4563:
        /* <DEDUP_REMOVED lines=11> */
.L_x_4515:
[----:B------:R-:W2:Y:S01]  /*140b0*/  LDL R6, [R1] ;  /* 0x0000000001067983 */ /* 0x000ea20000100800 */
[----:B-1----:R-:W-:-:S03]  /*140c0*/  MOV R12, 0x400 ;  /* 0x00000400000c7802 */ /* 0x002fc60000000f00 */
[----:B------:R-:W4:Y:S01]  /*140d0*/  LDL R11, [R1+0x8] ;  /* 0x00000800010b7983 */ /* 0x000f220000100800 */
        /* <DEDUP_REMOVED lines=17> */
[----:B------:R-:W1:Y:S02]  /*141f0*/  SYNCS.PHASECHK.TRANS64.TRYWAIT P1, [R2+URZ+0x28c60], R3 ;  /* 0x028c6003020075a7 */ /* 0x000e64000802017f */
[----:B01----:R-:W-:Y:S05]  /*14200*/  @!P1 BRA `(.L_x_4516) ;  /* 0x0000001c006c9947 */ /* 0x003fea0003800000 */
.L_x_4564:
[----:B------:R-:W-:Y:S05]  /*14210*/  @P0 BRA `(.L_x_4517) ;  /* 0x00000000001c0947 */ /* 0x000fea0003800000 */
[----:B------:R-:W1:Y:S01]  /*14220*/  S2R R10, SR_TID.X ;  /* 0x00000000000a7919 */ /* 0x000e620000002100 */
[----:B0--3--:R-:W-:-:S04]  /*14230*/  MOV R3, 0x10000 ;  /* 0x0001000000037802 */ /* 0x009fc80000000f00 */
[----:B------:R2:W-:Y:S01]  /*14240*/  SYNCS.ARRIVE.TRANS64 RZ, [R2+URZ+0x28c50], R3 ;  /* 0x028c500302ff79a7 */ /* 0x0005e2000800003f */
[----:B-1----:R-:W-:-:S04]  /*14250*/  LOP3.LUT R10, R10, 0x1f, RZ, 0xc0, !PT ;  /* 0x0000001f0a0a7812 */ /* 0x002fc800078ec0ff */
[----:B------:R-:W-:-:S13]  /*14260*/  ISETP.NE.AND P1, PT, R10, RZ, PT ;  /* 0x000000ff0a00720c */ /* 0x000fda0003f25270 */
[----:B--2---:R-:W-:Y:S05]  /*14270*/  @!P1 BRA `(.L_x_4517) ;  /* 0x0000000000049947 */ /* 0x004fea0003800000 */
[----:B------:R-:W-:Y:S01]  /*14280*/  BPT.TRAP 0x1 ;  /* 0x000000040000795c */ /* 0x000fe20000300000 */
.L_x_4517:
[----:B0--3--:R-:W2:Y:S01]  /*14290*/  LDL R3, [R1] ;  /* 0x0000000001037983 */ /* 0x009ea20000100800 */
        /* <DEDUP_REMOVED lines=53> */
.L_x_4512:
[----:B------:R-:W-:Y:S05]  /*145f0*/  BSYNC B1 ;  /* 0x0000000000017941 */ /* 0x000fea0003800000 */
.L_x_4511:
[----:B------:R-:W2:Y:S01]  /*14600*/  LDL R2, [R1+0xc] ;  /* 0x00000c0001027983 */ /* 0x000ea20000100800 */
[----:B------:R-:W-:Y:S01]  /*14610*/  VIADD R8, R8, 0xfffffffe ;  /* 0xfffffffe08087836 */ /* 0x000fe20000000000 */
[----:B--2---:R-:W-:-:S13]  /*14620*/  ISETP.GT.AND P0, PT, R9, R2, PT ;  /* 0x000000020900720c */ /* 0x004fda0003f04270 */
[----:B------:R-:W-:Y:S05]  /*14630*/  @P0 BRA `(.L_x_4518) ;  /* 0xffffffec00c00947 */ /* 0x000fea000383ffff */
.L_x_4494:
[----:B------:R-:W-:Y:S05]  /*14640*/  BSYNC B0 ;  /* 0x0000000000007941 */ /* 0x000fea0003800000 */
.L_x_4493:
        /* <DEDUP_REMOVED lines=23> */
.L_x_4520:
[----:B------:R-:W-:Y:S05]  /*147c0*/  BSYNC B0 ;  /* 0x0000000000007941 */ /* 0x000fea0003800000 */
.L_x_4519:
[----:B--2---:R-:W2:Y:S02]  /*147d0*/  LDL.LU R2, [R1+0x4] ;  /* 0x0000040001027983 */ /* 0x004ea40000300800 */
[----:B--2---:R-:W-:-:S05]  /*147e0*/  LOP3.LUT R2, R2, R0, RZ, 0x3c, !PT ;  /* 0x0000000002027212 */ /* 0x004fca00078e3cff */
[----:B------:R2:W-:Y:S02]  /*147f0*/  STL [R1+0x4], R2 ;  /* 0x0000040201007387 */ /* 0x0005e40000100800 */
.L_x_4476:
[----:B------:R-:W-:Y:S05]  /*14800*/  BSYNC B6 ;  /* 0x0000000000067941 */ /* 0x000fea0003800000 */
.L_x_4474:
[----:B------:R-:W-:-:S03]  /*14810*/  UMOV UR4, 0xffffffff ;  /* 0xffffffff00047882 */ /* 0x000fc60000000000 */
[----:B------:R-:W-:Y:S05]  /*14820*/  BRA.DIV UR4, `(.L_x_4521) ;  /* 0x0000001604f87947 */ /* 0x000fea000b800000 */
[----:B------:R3:W4:Y:S04]  /*14830*/  SHFL.IDX PT, R4, R16, RZ, 0x1f ;  /* 0x00001fff10047589 */ /* 0x00072800000e0000 */
[----:B------:R3:W0:Y:S02]  /*14840*/  SHFL.IDX PT, R7, R16, 0x1, 0x1f ;  /* 0x00201f0010077f89 */ /* 0x00062400000e0000 */
.L_x_4568:
[----:B-1----:R-:W1:Y:S01]  /*14850*/  S2R R6, SR_TID.X ;  /* 0x0000000000067919 */ /* 0x002e620000002100 */
[----:B------:R-:W-:Y:S01]  /*14860*/  ULDC UR4, c[0x0][0xc14] ;  /* 0x0003050000047ab9 */ /* 0x000fe20000000800 */
[----:B------:R-:W-:Y:S01]  /*14870*/  BSSY B0, `(.L_x_4522) ;  /* 0x000000b000007945 */ /* 0x000fe20003800000 */
[----:B------:R-:W-:Y:S01]  /*14880*/  MOV R0, UR4 ;  /* 0x0000000400007c02 */ /* 0x000fe20008000f00 */
[----:B------:R-:W-:Y:S01]  /*14890*/  IMAD.MOV.U32 R17, RZ, RZ, RZ ;  /* 0x000000ffff117224 */ /* 0x000fe200078e00ff */
[----:B-1----:R-:W-:-:S04]  /*148a0*/  LOP3.LUT R6, R6, 0x1f, RZ, 0xc0, !PT ;  /* 0x0000001f06067812 */ /* 0x002fc800078ec0ff */
[C---:B------:R-:W-:Y:S01]  /*148b0*/  ISETP.NE.AND P0, PT, R6.reuse, 0x1f, PT ;  /* 0x0000001f0600780c */ /* 0x040fe20003f05270 */
[----:B------:R-:W-:-:S05]  /*148c0*/  IMAD.IADD R5, R6, 0x1, R19 ;  /* 0x0000000106057824 */ /* 0x000fca00078e0213 */
[----:B------:R-:W-:-:S13]  /*148d0*/  ISETP.GE.OR P0, PT, R5, R0, !P0 ;  /* 0x000000000500720c */ /* 0x000fda0004706670 */
[----:B------:R-:W-:Y:S05]  /*148e0*/  @P0 BRA `(.L_x_4523) ;  /* 0x00000000000c0947 */ /* 0x000fea0003800000 */
[----:B--2---:R-:W1:Y:S02]  /*148f0*/  LDC.64 R2, c[0x0][0xc58] ;  /* 0x00031600ff027b82 */ /* 0x004e640000000a00 */
[----:B-1----:R-:W-:-:S05]  /*14900*/  IMAD.WIDE R2, R5, 0x4, R2 ;  /* 0x0000000405027825 */ /* 0x002fca00078e0202 */
[----:B------:R1:W5:Y:S02]  /*14910*/  LDG.E R17, desc[UR48][R2.64] ;  /* 0x0000003002117981 */ /* 0x000364000c1e1900 */
.L_x_4523:
[----:B------:R-:W-:Y:S05]  /*14920*/  BSYNC B0 ;  /* 0x0000000000007941 */ /* 0x000fea0003800000 */
.L_x_4522:
        /* <DEDUP_REMOVED lines=9> */
[----:B-12---:R-:W-:Y:S02]  /*149c0*/  SEL R2, R14, RZ, P1 ;  /* 0x000000ff0e027207 */ /* 0x006fe40000800000 */
        /* <DEDUP_REMOVED lines=13> */
.L_x_4576:
[----:B------:R-:W-:Y:S02]  /*14aa0*/  ULDC UR4, c[0x0][0xc10] ;  /* 0x0003040000047ab9 */ /* 0x000fe40000000800 */
[----:B------:R-:W-:-:S04]  /*14ab0*/  IMAD.U32 R5, RZ, RZ, UR4 ;  /* 0x00000004ff057e24 */ /* 0x000fc8000f8e00ff */
[----:B-1----:R-:W-:-:S04]  /*14ac0*/  IMAD R14, R14, R5, RZ ;  /* 0x000000050e0e7224 */ /* 0x002fc800078e02ff */
[----:B------:R-:W-:-:S05]  /*14ad0*/  IMAD.IADD R7, R7, 0x1, R14 ;  /* 0x0000000107077824 */ /* 0x000fca00078e020e */
[----:B----4-:R-:W-:-:S13]  /*14ae0*/  ISETP.GT.AND P0, PT, R7, R4, PT ;  /* 0x000000040700720c */ /* 0x010fda0003f04270 */
[----:B------:R-:W-:Y:S05]  /*14af0*/  @P0 BRA `(.L_x_4525) ;  /* 0x0000000000b40947 */ /* 0x000fea0003800000 */
[----:B------:R-:W1:Y:S02]  /*14b00*/  LDC R0, c[0x0][0xc14] ;  /* 0x00030500ff007b82 */ /* 0x000e640000000800 */
.L_x_4530:
[----:B------:R-:W-:-:S05]  /*14b10*/  VIADD R19, R19, 0x1f ;  /* 0x0000001f13137836 */ /* 0x000fca0000000000 */
[----:B-1----:R-:W-:-:S13]  /*14b20*/  ISETP.GE.AND P0, PT, R19, R0, PT ;  /* 0x000000001300720c */ /* 0x002fda0003f06270 */
[----:B------:R-:W-:Y:S05]  /*14b30*/  @P0 BRA `(.L_x_4526) ;  /* 0x0000000400ec0947 */ /* 0x000fea0003800000 */
[----:B------:R-:W1:Y:S01]  /*14b40*/  S2R R6, SR_TID.X ;  /* 0x0000000000067919 */ /* 0x000e620000002100 */
[----:B------:R-:W-:Y:S01]  /*14b50*/  BSSY B0, `(.L_x_4527) ;  /* 0x000000a000007945 */ /* 0x000fe20003800000 */
[----:B------:R-:W-:Y:S01]  /*14b60*/  IMAD.MOV.U32 R17, RZ, RZ, RZ ;  /* 0x000000ffff117224 */ /* 0x000fe200078e00ff */
[----:B-1----:R-:W-:-:S04]  /*14b70*/  LOP3.LUT R6, R6, 0x1f, RZ, 0xc0, !PT ;  /* 0x0000001f06067812 */ /* 0x002fc800078ec0ff */
[C---:B------:R-:W-:Y:S02]  /*14b80*/  ISETP.NE.AND P1, PT, R6.reuse, 0x1f, PT ;  /* 0x0000001f0600780c */ /* 0x040fe40003f25270 */
[----:B------:R-:W-:-:S04]  /*14b90*/  IADD3 R5, R6, R19, RZ ;  /* 0x0000001306057210 */ /* 0x000fc80007ffe0ff */
[----:B------:R-:W-:-:S13]  /*14ba0*/  ISETP.GE.OR P0, PT, R5, R0, !P1 ;  /* 0x000000000500720c */ /* 0x000fda0004f06670 */
[----:B------:R-:W-:Y:S05]  /*14bb0*/  @P0 BRA `(.L_x_4528) ;  /* 0x00000000000c0947 */ /* 0x000fea0003800000 */
[----:B0-----:R-:W0:Y:S02]  /*14bc0*/  LDC.64 R2, c[0x0][0xc58] ;  /* 0x00031600ff027b82 */ /* 0x001e240000000a00 */
[----:B0-----:R-:W-:-:S05]  /*14bd0*/  IMAD.WIDE R2, R5, 0x4, R2 ;  /* 0x0000000405027825 */ /* 0x001fca00078e0202 */
[----:B------:R1:W5:Y:S02]  /*14be0*/  LDG.E R17, desc[UR48][R2.64] ;  /* 0x0000003002117981 */ /* 0x000364000c1e1900 */
.L_x_4528:
[----:B------:R-:W-:Y:S05]  /*14bf0*/  BSYNC B0 ;  /* 0x0000000000007941 */ /* 0x000fea0003800000 */
.L_x_4527:
        /* <DEDUP_REMOVED lines=9> */
[----:B01----:R-:W-:Y:S02]  /*14c90*/  SEL R2, R14, RZ, P1 ;  /* 0x000000ff0e027207 */ /* 0x003fe40000800000 */
        /* <DEDUP_REMOVED lines=13> */
.L_x_4584:
[----:B------:R-:W-:Y:S02]  /*14d70*/  ULDC UR4, c[0x0][0xc10] ;  /* 0x0003040000047ab9 */ /* 0x000fe40000000800 */
[----:B------:R-:W-:-:S04]  /*14d80*/  IMAD.U32 R5, RZ, RZ, UR4 ;  /* 0x00000004ff057e24 */ /* 0x000fc8000f8e00ff */
[----:B-1----:R-:W-:-:S04]  /*14d90*/  IMAD R14, R14, R5, RZ ;  /* 0x000000050e0e7224 */ /* 0x002fc800078e02ff */
[----:B------:R-:W-:-:S05]  /*14da0*/  IMAD.IADD R7, R14, 0x1, R7 ;  /* 0x000000010e077824 */ /* 0x000fca00078e0207 */
[----:B------:R-:W-:-:S13]  /*14db0*/  ISETP.GT.AND P0, PT, R7, R4, PT ;  /* 0x000000040700720c */ /* 0x000fda0003f04270 */
[----:B------:R-:W-:Y:S05]  /*14dc0*/  @!P0 BRA `(.L_x_4530) ;  /* 0xfffffffc00508947 */ /* 0x000fea000383ffff */
.L_x_4525:
[----:B---3--:R-:W-:Y:S01]  /*14dd0*/  IMAD.IADD R16, R7, 0x1, -R14 ;  /* 0x0000000107107824 */ /* 0x008fe200078e0a0e */
[----:B------:R-:W-:-:S03]  /*14de0*/  UMOV UR4, 0xffffffff ;  /* 0xffffffff00047882 */ /* 0x000fc60000000000 */
[----:B------:R-:W-:-:S05]  /*14df0*/  IMAD R3, R2, R5, R16 ;  /* 0x0000000502037224 */ /* 0x000fca00078e0210 */
[----:B------:R-:W-:Y:S01]  /*14e00*/  ISETP.GT.AND P6, PT, R3, R4, PT ;  /* 0x000000040300720c */ /* 0x000fe20003fc4270 */
[----:B------:R-:W-:-:S12]  /*14e10*/  BRA.DIV UR4, `(.L_x_4531) ;  /* 0x0000001a04687947 */ /* 0x000fd8000b800000 */
[----:B------:R-:W-:-:S04]  /*14e20*/  VOTE.ANY R3, PT, !P6 ;  /* 0x0000000000037806 */ /* 0x000fc800070e0100 */
[----:B------:R-:W1:Y:S02]  /*14e30*/  POPC R6, R3 ;  /* 0x0000000300067309 */ /* 0x000e640000000000 */
[----:B-1----:R1:W2:Y:S02]  /*14e40*/  SHFL.IDX PT, R17, R17, R6, 0x1f ;  /* 0x00001f0611117589 */ /* 0x0022a400000e0000 */
.L_x_4588:
[----:B------:R-:W-:Y:S02]  /*14e50*/  ISETP.NE.AND P0, PT, R3, RZ, PT ;  /* 0x000000ff0300720c */ /* 0x000fe40003f05270 */
[----:B------:R-:W-:-:S11]  /*14e60*/  MOV R7, RZ ;  /* 0x000000ff00077202 */ /* 0x000fd60000000f00 */
[----:B------:R-:W-:Y:S05]  /*14e70*/  @!P0 BRA `(.L_x_4532) ;  /* 0x0000000000108947 */ /* 0x000fea0003800000 */
[----:B------:R-:W-:Y:S01]  /*14e80*/  UMOV UR4, 0xffffffff ;  /* 0xffffffff00047882 */ /* 0x000fe20000000000 */
[----:B------:R-:W-:Y:S02]  /*14e90*/  VIADD R12, R6, 0xffffffff ;  /* 0xffffffff060c7836 */ /* 0x000fe40000000000 */
[----:B------:R-:W-:Y:S05]  /*14ea0*/  BRA.DIV UR4, `(.L_x_4533) ;  /* 0x0000001a048c7947 */ /* 0x000fea000b800000 */
[----:B------:R3:W4:Y:S02]  /*14eb0*/  SHFL.IDX PT, R7, R2, R12, 0x1f ;  /* 0x00001f0c02077589 */ /* 0x00072400000e0000 */
.L_x_4532:
[----:B0--3--:R-:W0:Y:S01]  /*14ec0*/  LDC.64 R2, c[0x0][0xc68] ;  /* 0x00031a00ff027b82 */ /* 0x009e220000000a00 */
[----:B------:R-:W-:-:S04]  /*14ed0*/  IMAD.IADD R19, R6, 0x1, R19 ;  /* 0x0000000106137824 */ /* 0x000fc800078e0213 */
[----:B0-----:R-:W-:-:S05]  /*14ee0*/  IMAD.WIDE R2, R19, 0x4, R2 ;  /* 0x0000000413027825 */ /* 0x001fca00078e0202 */
[----:B------:R0:W1:Y:S01]  /*14ef0*/  LDG.E R8, desc[UR48][R2.64] ;  /* 0x0000003002087981 */ /* 0x000062000c1e1900 */
[----:B----4-:R-:W-:-:S04]  /*14f00*/  IMAD R16, R7, R5, R16 ;  /* 0x0000000507107224 */ /* 0x010fc800078e0210 */
[----:B------:R-:W-:Y:S01]  /*14f10*/  IMAD.IADD R7, R4, 0x1, -R16 ;  /* 0x0000000104077824 */ /* 0x000fe200078e0a10 */
[----:B0-----:R-:W-:Y:S01]  /*14f20*/  MOV R2, RZ ;  /* 0x000000ff00027202 */ /* 0x001fe20000000f00 */
        /* <DEDUP_REMOVED lines=60> */
.L_x_4526:
[----:B------:R-:W-:Y:S01]  /*152f0*/  UMOV UR4, URZ ;  /* 0x0000003f00047c82 */ /* 0x000fe20008000000 */
[----:B------:R-:W-:Y:S01]  /*15300*/  UMOV UR5, URZ ;  /* 0x0000003f00057c82 */ /* 0x000fe20008000000 */
[----:B------:R-:W-:Y:S01]  /*15310*/  ULDC UR6, c[0x0][0xc14] ;  /* 0x0003050000067ab9 */ /* 0x000fe20000000800 */
[----:B---3--:R-:W-:Y:S02]  /*15320*/  IMAD.MOV.U32 R16, RZ, RZ, R4 ;  /* 0x000000ffff107224 */ /* 0x008fe400078e0004 */
[----:B------:R-:W-:Y:S02]  /*15330*/  IMAD.U32 R17, RZ, RZ, UR4 ;  /* 0x00000004ff117e24 */ /* 0x000fe4000f8e00ff */
[----:B------:R-:W-:Y:S02]  /*15340*/  IMAD.U32 R18, RZ, RZ, UR5 ;  /* 0x00000005ff127e24 */ /* 0x000fe4000f8e00ff */
[----:B------:R-:W-:-:S07]  /*15350*/  IMAD.U32 R19, RZ, RZ, UR6 ;  /* 0x00000006ff137e24 */ /* 0x000fce000f8e00ff */
.L_x_4534:
        /* <DEDUP_REMOVED lines=12> */
.L_x_4462:
[----:B-1----:R-:W3:Y:S01]  /*15420*/  LDL.LU R0, [R1+0x18] ;  /* 0x0000180001007983 */ /* 0x002ee20000300800 */
[----:B------:R-:W-:Y:S01]  /*15430*/  BSSY B0, `(.L_x_4536) ;  /* 0x000000b000007945 */ /* 0x000fe20003800000 */
[----:B------:R-:W1:Y:S01]  /*15440*/  S2R R5, SR_CgaCtaId ;  /* 0x0000000000057919 */ /* 0x000e620000008800 */
[----:B---3--:R-:W-:-:S04]  /*15450*/  IADD3 R0, R0, 0x1, RZ ;  /* 0x0000000100007810 */ /* 0x008fc80007ffe0ff */
        /* <DEDUP_REMOVED lines=8> */
.L_x_4591:
[----:B------:R-:W-:Y:S05]  /*154e0*/  BSYNC B0 ;  /* 0x0000000000007941 */ /* 0x000fea0003800000 */
.L_x_4536:
[----:B------:R-:W-:-:S03]  /*154f0*/  UMOV UR4, 0xffffffff ;  /* 0xffffffff00047882 */ /* 0x000fc60000000000 */
[----:B------:R-:W-:Y:S05]  /*15500*/  BRA.DIV UR4, `(.L_x_4538) ;  /* 0x0000001604307947 */ /* 0x000fea000b800000 */
[----:B------:R-:W2:Y:S02]  /*15510*/  S2R R2, SR_TID.X ;  /* 0x0000000000027919 */ /* 0x000ea40000002100 */
[----:B--2---:R-:W-:-:S04]  /*15520*/  SHF.R.U32.HI R2, RZ, 0x5, R2 ;  /* 0x00000005ff027819 */ /* 0x004fc80000011602 */
[----:B------:R-:W-:-:S05]  /*15530*/  LOP3.LUT R2, R2, 0x3, RZ, 0xc0, !PT ;  /* 0x0000000302027812 */ /* 0x000fca00078ec0ff */
[----:B------:R2:W3:Y:S02]  /*15540*/  SHFL.IDX PT, R14, R2, RZ, 0x1f ;  /* 0x00001fff020e7589 */ /* 0x0004e400000e0000 */
.L_x_4594:
[----:B---3--:R-:W-:Y:S01]  /*15550*/  ISETP.NE.AND P0, PT, R14, RZ, PT ;  /* 0x000000ff0e00720c */ /* 0x008fe20003f05270 */
[----:B------:R-:W-:-:S12]  /*15560*/  BSSY B0, `(.L_x_4539) ;  /* 0x0000027000007945 */ /* 0x000fd80003800000 */
[----:B------:R-:W-:Y:S05]  /*15570*/  @P0 BRA `(.L_x_4540) ;  /* 0x0000000000940947 */ /* 0x000fea0003800000 */
[----:B------:R-:W-:-:S03]  /*15580*/  UMOV UR4, 0xffffffff ;  /* 0xffffffff00047882 */ /* 0x000fc60000000000 */
[----:B------:R-:W-:Y:S05]  /*15590*/  BRA.DIV UR4, `(.L_x_4541) ;  /* 0x0000001604407947 */ /* 0x000fea000b800000 */
[----:B------:R-:W-:-:S13]  /*155a0*/  ELECT P6, URZ, PT ;  /* 0x00000000003f782f */ /* 0x000fda00038c0000 */
.L_x_4597:
[----:B------:R-:W-:Y:S05]  /*155b0*/  @!P6 BRA `(.L_x_4540) ;  /* 0x000000000084e947 */ /* 0x000fea0003800000 */
[----:B------:R-:W-:-:S06]  /*155c0*/  ULOP3.LUT UR4, UR36, 0x2, URZ, 0xfc, !UPT ;  /* 0x0000000224047892 */ /* 0x000fcc000f8efc3f */
[----:B--2---:R-:W-:-:S05]  /*155d0*/  IMAD.U32 R2, RZ, RZ, UR4 ;  /* 0x00000004ff027e24 */ /* 0x004fca000f8e00ff */
[----:B------:R-:W-:-:S13]  /*155e0*/  ISETP.NE.AND P2, PT, R2, 0x3, PT ;  /* 0x000000030200780c */ /* 0x000fda0003f45270 */
[----:B------:R-:W-:Y:S05]  /*155f0*/  @!P2 BRA `(.L_x_4542) ;  /* 0x000000000004a947 */ /* 0x000fea0003800000 */
[----:B------:R-:W-:Y:S01]  /*15600*/  BPT.TRAP 0x1 ;  /* 0x000000040000795c */ /* 0x000fe20000300000 */
.L_x_4542:
        /* <DEDUP_REMOVED lines=14> */
.L_x_4598:
[----:B------:R-:W2:Y:S02]  /*156f0*/  SYNCS.PHASECHK.TRANS64.TRYWAIT P0, [R7+URZ], R2 ;  /* 0x00000002070075a7 */ /* 0x000ea4000800017f */
[----:B--2---:R-:W-:Y:S05]  /*15700*/  @!P0 BRA `(.L_x_4544) ;  /* 0x0000001400188947 */ /* 0x004fea0003800000 */
.L_x_4599:
[----:B------:R-:W-:Y:S05]  /*15710*/  @!P2 BRA `(.L_x_4545) ;  /* 0x000000000004a947 */ /* 0x000fea0003800000 */
[----:B------:R-:W-:Y:S01]  /*15720*/  BPT.TRAP 0x1 ;  /* 0x000000040000795c */ /* 0x000fe20000300000 */
.L_x_4545:
[----:B------:R-:W3:Y:S01]  /*15730*/  LDL.LU R4, [R1] ;  /* 0x0000000001047983 */ /* 0x000ee20000300800 */
[----:B------:R-:W-:-:S04]  /*15740*/  VIADD R0, R0, 0x28c60 ;  /* 0x00028c6000007836 */ /* 0x000fc80000000000 */
[----:B---3--:R-:W-:-:S04]  /*15750*/  IMAD R4, R4, 0x8, R0 ;  /* 0x0000000804047824 */ /* 0x008fc800078e0200 */
[----:B------:R-:W3:Y:S02]  /*15760*/  SYNCS.PHASECHK.TRANS64.TRYWAIT P0, [R4+URZ], R5 ;  /* 0x00000005040075a7 */ /* 0x000ee4000800017f */
[----:B---3--:R-:W-:Y:S05]  /*15770*/  @!P0 BRA `(.L_x_4546) ;  /* 0x0000001400108947 */ /* 0x008fea0003800000 */
.L_x_4600:
[----:B------:R-:W-:-:S07]  /*15780*/  IMAD R3, R3, 0x8, R0 ;  /* 0x0000000803037824 */ /* 0x000fce00078e0200 */
.L_x_4547:
[----:B----4-:R4:W0:Y:S02]  /*15790*/  SYNCS.PHASECHK.TRANS64.TRYWAIT P0, [R3+URZ], R2 ;  /* 0x00000002030075a7 */ /* 0x010824000800017f */
[----:B0-----:R-:W-:Y:S05]  /*157a0*/  @!P0 NANOSLEEP.SYNCS 0x989680 ;  /* 0x009896800000895d */ /* 0x001fea0003900000 */
[----:B------:R-:W0:Y:S02]  /*157b0*/  @!P0 SYNCS.PHASECHK.TRANS64 P0, [R3+URZ], R2 ;  /* 0x00000002030085a7 */ /* 0x000e24000800007f */
[----:B0-----:R-:W-:Y:S05]  /*157c0*/  @!P0 BRA `(.L_x_4547) ;  /* 0xfffffffc00f08947 */ /* 0x001fea000383ffff */
.L_x_4540:
[----:B------:R-:W-:Y:S05]  /*157d0*/  BSYNC B0 ;  /* 0x0000000000007941 */ /* 0x000fea0003800000 */
.L_x_4539:
[----:B------:R-:W-:Y:S05]  /*157e0*/  EXIT ;  /* 0x000000000000794d */ /* 0x000fea0003800000 */
.L_x_4359:
[----:B0-----:R-:W-:-:S04]  /*157f0*/  MOV R3, UR22 ;  /* 0x0000001600037c02 */ /* 0x001fc80008000f00 */
[----:B------:R0:W1:Y:S03]  /*15800*/  SYNCS.PHASECHK.TRANS64.TRYWAIT P1, [R3+URZ+0x28c50], R0 ;  /* 0x028c5000030075a7 */ /* 0x000066000802017f */
[----:B-1----:R-:W-:Y:S05]  /*15810*/  @!P1 NANOSLEEP.SYNCS 0x989680 ;  /* 0x009896800000995d */ /* 0x002fea0003900000 */
[----:B------:R-:W1:Y:S02]  /*15820*/  @!P1 SYNCS.PHASECHK.TRANS64 P1, [R3+URZ+0x28c50], R0 ;  /* 0x028c5000030095a7 */ /* 0x000e64000802007f */
[----:B-1----:R-:W-:Y:S05]  /*15830*/  @!P1 BRA `(.L_x_4359) ;  /* 0xfffffffc00ec9947 */ /* 0x002fea000383ffff */
[----:B------:R-:W-:Y:S05]  /*15840*/  BRA `(.L_x_4548) ;  /* 0xfffffec400307947 */ /* 0x000fea000383ffff */
.L_x_4364:
[----:B-1----:R-:W-:-:S04]  /*15850*/  IMAD.U32 R6, RZ, RZ, UR20 ;  /* 0x00000014ff067e24 */ /* 0x002fc8000f8e00ff */
[----:B------:R1:W2:Y:S03]  /*15860*/  SYNCS.PHASECHK.TRANS64.TRYWAIT P1, [R6+URZ+0x28c50], R3 ;  /* 0x028c5003060075a7 */ /* 0x0002a6000802017f */
[----:B--2---:R-:W-:Y:S05]  /*15870*/  @!P1 NANOSLEEP.SYNCS 0x989680 ;  /* 0x009896800000995d */ /* 0x004fea0003900000 */
[----:B------:R-:W2:Y:S02]  /*15880*/  @!P1 SYNCS.PHASECHK.TRANS64 P1, [R6+URZ+0x28c50], R3 ;  /* 0x028c5003060095a7 */ /* 0x000ea4000802007f */
[----:B--2---:R-:W-:Y:S05]  /*15890*/  @!P1 BRA `(.L_x_4364) ;  /* 0xfffffffc00ec9947 */ /* 0x004fea000383ffff */
[----:B------:R-:W-:Y:S05]  /*158a0*/  BRA `(.L_x_4363) ;  /* 0xfffffed0002c7947 */ /* 0x000fea000383ffff */
.L_x_4373:
[----:B0-----:R-:W-:-:S04]  /*158b0*/  IMAD.U32 R3, RZ, RZ, UR38 ;  /* 0x00000026ff037e24 */ /* 0x001fc8000f8e00ff */
[----:B------:R0:W1:Y:S03]  /*158c0*/  SYNCS.PHASECHK.TRANS64.TRYWAIT P0, [R3+URZ+0x28c00], R0 ;  /* 0x028c0000030075a7 */ /* 0x000066000800017f */
[----:B-1----:R-:W-:Y:S05]  /*158d0*/  @!P0 NANOSLEEP.SYNCS 0x989680 ;  /* 0x009896800000895d */ /* 0x002fea0003900000 */
[----:B------:R-:W1:Y:S02]  /*158e0*/  @!P0 SYNCS.PHASECHK.TRANS64 P0, [R3+URZ+0x28c00], R0 ;  /* 0x028c0000030085a7 */ /* 0x000e64000800007f */
[----:B-1----:R-:W-:Y:S05]  /*158f0*/  @!P0 BRA `(.L_x_4373) ;  /* 0xfffffffc00ec8947 */ /* 0x002fea000383ffff */
[----:B------:R-:W-:Y:S05]  /*15900*/  BRA `(.L_x_4549) ;  /* 0xfffffee4004c7947 */ /* 0x000fea000383ffff */
.L_x_4377:
[----:B--2---:R2:W3:Y:S02]  /*15910*/  SYNCS.PHASECHK.TRANS64.TRYWAIT P0, [R8+URZ+0x28c30], R9 ;  /* 0x028c3009080075a7 */ /* 0x0044e4000800017f */
[----:B---3--:R-:W-:Y:S05]  /*15920*/  @!P0 NANOSLEEP.SYNCS 0x989680 ;  /* 0x009896800000895d */ /* 0x008fea0003900000 */
[----:B------:R-:W3:Y:S02]  /*15930*/  @!P0 SYNCS.PHASECHK.TRANS64 P0, [R8+URZ+0x28c30], R9 ;  /* 0x028c3009080085a7 */ /* 0x000ee4000800007f */
[----:B---3--:R-:W-:Y:S05]  /*15940*/  @!P0 BRA `(.L_x_4377) ;  /* 0xfffffffc00f08947 */ /* 0x008fea000383ffff */
[----:B------:R-:W-:Y:S05]  /*15950*/  BRA `(.L_x_4376) ;  /* 0xfffffee400647947 */ /* 0x000fea000383ffff */
.L_x_4389:
[----:B-1----:R1:W4:Y:S02]  /*15960*/  SYNCS.PHASECHK.TRANS64.TRYWAIT P0, [R8+URZ+0x28c50], R9 ;  /* 0x028c5009080075a7 */ /* 0x002324000800017f */
[----:B----4-:R-:W-:Y:S05]  /*15970*/  @!P0 NANOSLEEP.SYNCS 0x989680 ;  /* 0x009896800000895d */ /* 0x010fea0003900000 */
[----:B------:R-:W4:Y:S02]  /*15980*/  @!P0 SYNCS.PHASECHK.TRANS64 P0, [R8+URZ+0x28c50], R9 ;  /* 0x028c5009080085a7 */ /* 0x000f24000800007f */
[----:B----4-:R-:W-:Y:S05]  /*15990*/  @!P0 BRA `(.L_x_4389) ;  /* 0xfffffffc00f08947 */ /* 0x010fea000383ffff */
[----:B------:R-:W-:Y:S05]  /*159a0*/  BRA `(.L_x_4388) ;  /* 0xffffff0400587947 */ /* 0x000fea000383ffff */
.L_x_4397:
[----:B-1----:R-:W-:-:S04]  /*159b0*/  IMAD.U32 R15, RZ, RZ, UR27 ;  /* 0x0000001bff0f7e24 */ /* 0x002fc8000f8e00ff */
[----:B------:R1:W2:Y:S03]  /*159c0*/  SYNCS.PHASECHK.TRANS64.TRYWAIT P0, [R15+URZ+0x28c30], R8 ;  /* 0x028c30080f0075a7 */ /* 0x0002a6000800017f */
[----:B--2---:R-:W-:Y:S05]  /*159d0*/  @!P0 NANOSLEEP.SYNCS 0x989680 ;  /* 0x009896800000895d */ /* 0x004fea0003900000 */
[----:B------:R-:W2:Y:S02]  /*159e0*/  @!P0 SYNCS.PHASECHK.TRANS64 P0, [R15+URZ+0x28c30], R8 ;  /* 0x028c30080f0085a7 */ /* 0x000ea4000800007f */
[----:B--2---:R-:W-:Y:S05]  /*159f0*/  @!P0 BRA `(.L_x_4397) ;  /* 0xfffffffc00ec8947 */ /* 0x004fea000383ffff */
[----:B------:R-:W-:Y:S05]  /*15a00*/  BRA `(.L_x_4396) ;  /* 0xffffff0800947947 */ /* 0x000fea000383ffff */
.L_x_4409:
[----:B-1----:R1:W2:Y:S02]  /*15a10*/  SYNCS.PHASECHK.TRANS64.TRYWAIT P0, [R21+URZ+0x28c50], R8 ;  /* 0x028c5008150075a7 */ /* 0x0022a4000800017f */
[----:B--2---:R-:W-:Y:S05]  /*15a20*/  @!P0 NANOSLEEP.SYNCS 0x989680 ;  /* 0x009896800000895d */ /* 0x004fea0003900000 */
[----:B------:R-:W2:Y:S02]  /*15a30*/  @!P0 SYNCS.PHASECHK.TRANS64 P0, [R21+URZ+0x28c50], R8 ;  /* 0x028c5008150085a7 */ /* 0x000ea4000800007f */
[----:B--2---:R-:W-:Y:S05]  /*15a40*/  @!P0 BRA `(.L_x_4409) ;  /* 0xfffffffc00f08947 */ /* 0x004fea000383ffff */
[----:B------:R-:W-:Y:S05]  /*15a50*/  BRA `(.L_x_4408) ;  /* 0xffffff2c003c7947 */ /* 0x000fea000383ffff */
.L_x_4418:
[----:B--2---:R-:W-:-:S04]  /*15a60*/  IMAD.U32 R6, RZ, RZ, UR24 ;  /* 0x00000018ff067e24 */ /* 0x004fc8000f8e00ff */
[----:B------:R2:W4:Y:S03]  /*15a70*/  SYNCS.PHASECHK.TRANS64.TRYWAIT P1, [R6+URZ+0x28c30], R9 ;  /* 0x028c3009060075a7 */ /* 0x000526000802017f */
[----:B----4-:R-:W-:Y:S05]  /*15a80*/  @!P1 NANOSLEEP.SYNCS 0x989680 ;  /* 0x009896800000995d */ /* 0x010fea0003900000 */
[----:B------:R-:W4:Y:S02]  /*15a90*/  @!P1 SYNCS.PHASECHK.TRANS64 P1, [R6+URZ+0x28c30], R9 ;  /* 0x028c3009060095a7 */ /* 0x000f24000802007f */
[----:B----4-:R-:W-:Y:S05]  /*15aa0*/  @!P1 BRA `(.L_x_4418) ;  /* 0xfffffffc00ec9947 */ /* 0x010fea000383ffff */
[----:B------:R-:W-:Y:S05]  /*15ab0*/  BRA `(.L_x_4417) ;  /* 0xffffff3000ac7947 */ /* 0x000fea000383ffff */
.L_x_4422:
[----:B--2---:R2:W3:Y:S02]  /*15ac0*/  SYNCS.PHASECHK.TRANS64.TRYWAIT P1, [R170+URZ+0x28c50], R9 ;  /* 0x028c5009aa0075a7 */ /* 0x0044e4000802017f */
[----:B---3--:R-:W-:Y:S05]  /*15ad0*/  @!P1 NANOSLEEP.SYNCS 0x989680 ;  /* 0x009896800000995d */ /* 0x008fea0003900000 */
[----:B------:R-:W3:Y:S02]  /*15ae0*/  @!P1 SYNCS.PHASECHK.TRANS64 P1, [R170+URZ+0x28c50], R9 ;  /* 0x028c5009aa0095a7 */ /* 0x000ee4000802007f */
[----:B---3--:R-:W-:Y:S05]  /*15af0*/  @!P1 BRA `(.L_x_4422) ;  /* 0xfffffffc00f09947 */ /* 0x008fea000383ffff */
[----:B------:R-:W-:Y:S05]  /*15b00*/  BRA `(.L_x_4421) ;  /* 0xffffff4800d07947 */ /* 0x000fea000383ffff */
.L_x_4428:
[----:B----4-:R-:W-:-:S04]  /*15b10*/  MOV R7, UR26 ;  /* 0x0000001a00077c02 */ /* 0x010fc80008000f00 */
[----:B------:R4:W0:Y:S03]  /*15b20*/  SYNCS.PHASECHK.TRANS64.TRYWAIT P0, [R7+URZ+0x28c30], R8 ;  /* 0x028c3008070075a7 */ /* 0x000826000800017f */
[----:B0-----:R-:W-:Y:S05]  /*15b30*/  @!P0 NANOSLEEP.SYNCS 0x989680 ;  /* 0x009896800000895d */ /* 0x001fea0003900000 */
[----:B------:R-:W0:Y:S02]  /*15b40*/  @!P0 SYNCS.PHASECHK.TRANS64 P0, [R7+URZ+0x28c30], R8 ;  /* 0x028c3008070085a7 */ /* 0x000e24000800007f */
[----:B0-----:R-:W-:Y:S05]  /*15b50*/  @!P0 BRA `(.L_x_4428) ;  /* 0xfffffffc00ec8947 */ /* 0x001fea000383ffff */
[----:B------:R-:W-:Y:S05]  /*15b60*/  BRA `(.L_x_4427) ;  /* 0xffffff4c00c87947 */ /* 0x000fea000383ffff */
.L_x_4440:
[----:B--2---:R2:W3:Y:S02]  /*15b70*/  SYNCS.PHASECHK.TRANS64.TRYWAIT P0, [R15+URZ+0x28c50], R8 ;  /* 0x028c50080f0075a7 */ /* 0x0044e4000800017f */
[----:B---3--:R-:W-:Y:S05]  /*15b80*/  @!P0 NANOSLEEP.SYNCS 0x989680 ;  /* 0x009896800000895d */ /* 0x008fea0003900000 */
[----:B------:R-:W3:Y:S02]  /*15b90*/  @!P0 SYNCS.PHASECHK.TRANS64 P0, [R15+URZ+0x28c50], R8 ;  /* 0x028c50080f0085a7 */ /* 0x000ee4000800007f */
[----:B---3--:R-:W-:Y:S05]  /*15ba0*/  @!P0 BRA `(.L_x_4440) ;  /* 0xfffffffc00f08947 */ /* 0x008fea000383ffff */
[----:B------:R-:W-:Y:S05]  /*15bb0*/  BRA `(.L_x_4439) ;  /* 0xffffff7000747947 */ /* 0x000fea000383ffff */
.L_x_4481:
        /* <DEDUP_REMOVED lines=11> */
.L_x_4551:
[----:B------:R-:W-:Y:S05]  /*15c70*/  BSYNC B0 ;  /* 0x0000000000007941 */ /* 0x000fea0003800000 */
.L_x_4550:
[----:B------:R-:W-:Y:S05]  /*15c80*/  BRA `(.L_x_4552) ;  /* 0xffffffc000ec7947 */ /* 0x000fea000383ffff */
.L_x_4482:
[----:B------:R-:W-:Y:S01]  /*15c90*/  BSSY B0, `(.L_x_4553) ;  /* 0x0000006000007945 */ /* 0x000fe20003800000 */
[----:B------:R-:W-:-:S07]  /*15ca0*/  MOV R15, 0xffffffff ;  /* 0xffffffff000f7802 */ /* 0x000fce0000000f00 */
[----:B0-----:R-:W-:Y:S05]  /*15cb0*/  WARPSYNC.COLLECTIVE R15, `(.L_x_4554) ;  /* 0x000000000f0c7348 */ /* 0x001fea0003c00000 */
[----:B------:R-:W-:Y:S02]  /*15cc0*/  ELECT P6, UR62, PT ;  /* 0x00000000003e782f */ /* 0x000fe400038c0000 */
[----:B------:R-:W-:Y:S01]  /*15cd0*/  MOV R14, UR62 ;  /* 0x0000003e000e7c02 */ /* 0x000fe20008000f00 */
[----:B0-----:R-:W-:Y:S10]  /*15ce0*/  ENDCOLLECTIVE ;  /* 0x000000000000791b */ /* 0x001ff40003800000 */
.L_x_4554:
[----:B------:R-:W-:Y:S05]  /*15cf0*/  BSYNC B0 ;  /* 0x0000000000007941 */ /* 0x000fea0003800000 */
.L_x_4553:
[----:B------:R-:W-:Y:S05]  /*15d00*/  BRA `(.L_x_4555) ;  /* 0xffffffc000dc7947 */ /* 0x000fea000383ffff */
.L_x_4485:
[----:B-1----:R1:W2:Y:S02]  /*15d10*/  SYNCS.PHASECHK.TRANS64.TRYWAIT P0, [R9+URZ+0x28c40], R10 ;  /* 0x028c400a090075a7 */ /* 0x0022a4000800017f */
[----:B--2---:R-:W-:Y:S05]  /*15d20*/  @!P0 NANOSLEEP.SYNCS 0x989680 ;  /* 0x009896800000895d */ /* 0x004fea0003900000 */
[----:B------:R-:W2:Y:S02]  /*15d30*/  @!P0 SYNCS.PHASECHK.TRANS64 P0, [R9+URZ+0x28c40], R10 ;  /* 0x028c400a090085a7 */ /* 0x000ea4000800007f */
[----:B--2---:R-:W-:Y:S05]  /*15d40*/  @!P0 BRA `(.L_x_4485) ;  /* 0xfffffffc00f08947 */ /* 0x004fea000383ffff */
[----:B------:R-:W-:Y:S05]  /*15d50*/  BRA `(.L_x_4556) ;  /* 0xffffffc400447947 */ /* 0x000fea000383ffff */
.L_x_4488:
        /* <DEDUP_REMOVED lines=8> */
.L_x_4491:
[----:B-1----:R1:W2:Y:S02]  /*15de0*/  SYNCS.PHASECHK.TRANS64.TRYWAIT P0, [R6+URZ+0x28c60], R9 ;  /* 0x028c6009060075a7 */ /* 0x0022a4000800017f */
[----:B--2---:R-:W-:Y:S05]  /*15df0*/  @!P0 NANOSLEEP.SYNCS 0x989680 ;  /* 0x009896800000895d */ /* 0x004fea0003900000 */
[----:B------:R-:W2:Y:S02]  /*15e00*/  @!P0 SYNCS.PHASECHK.TRANS64 P0, [R6+URZ+0x28c60], R9 ;  /* 0x028c6009060085a7 */ /* 0x000ea4000800007f */
[----:B--2---:R-:W-:Y:S05]  /*15e10*/  @!P0 BRA `(.L_x_4491) ;  /* 0xfffffffc00f08947 */ /* 0x004fea000383ffff */
[----:B------:R-:W-:Y:S05]  /*15e20*/  BRA `(.L_x_4558) ;  /* 0xffffffc8003c7947 */ /* 0x000fea000383ffff */
.L_x_4500:
[----:B-1----:R1:W2:Y:S02]  /*15e30*/  SYNCS.PHASECHK.TRANS64.TRYWAIT P0, [R2+URZ+0x28c40], R3 ;  /* 0x028c4003020075a7 */ /* 0x0022a4000800017f */
[----:B--2---:R-:W-:Y:S05]  /*15e40*/  @!P0 NANOSLEEP.SYNCS 0x989680 ;  /* 0x009896800000895d */ /* 0x004fea0003900000 */
[----:B------:R-:W2:Y:S02]  /*15e50*/  @!P0 SYNCS.PHASECHK.TRANS64 P0, [R2+URZ+0x28c40], R3 ;  /* 0x028c4003020085a7 */ /* 0x000ea4000800007f */
[----:B--2---:R-:W-:Y:S05]  /*15e60*/  @!P0 BRA `(.L_x_4500) ;  /* 0xfffffffc00f08947 */ /* 0x004fea000383ffff */
[----:B------:R-:W-:Y:S05]  /*15e70*/  BRA `(.L_x_4559) ;  /* 0xffffffd000107947 */ /* 0x000fea000383ffff */
.L_x_4502:
[----:B--2---:R2:W3:Y:S02]  /*15e80*/  SYNCS.PHASECHK.TRANS64.TRYWAIT P0, [R2+URZ+0x28c60], R3 ;  /* 0x028c6003020075a7 */ /* 0x0044e4000800017f */
[----:B---3--:R-:W-:Y:S05]  /*15e90*/  @!P0 NANOSLEEP.SYNCS 0x989680 ;  /* 0x009896800000895d */ /* 0x008fea0003900000 */
[----:B------:R-:W3:Y:S02]  /*15ea0*/  @!P0 SYNCS.PHASECHK.TRANS64 P0, [R2+URZ+0x28c60], R3 ;  /* 0x028c6003020085a7 */ /* 0x000ee4000800007f */
[----:B---3--:R-:W-:Y:S05]  /*15eb0*/  @!P0 BRA `(.L_x_4502) ;  /* 0xfffffffc00f08947 */ /* 0x008fea000383ffff */
[----:B------:R-:W-:Y:S05]  /*15ec0*/  BRA `(.L_x_4560) ;  /* 0xffffffd000807947 */ /* 0x000fea000383ffff */
.L_x_4507:
[----:B--2---:R2:W3:Y:S02]  /*15ed0*/  SYNCS.PHASECHK.TRANS64.TRYWAIT P0, [R2+URZ+0x28c40], R3 ;  /* 0x028c4003020075a7 */ /* 0x0044e4000800017f */
[----:B---3--:R-:W-:Y:S05]  /*15ee0*/  @!P0 NANOSLEEP.SYNCS 0x989680 ;  /* 0x009896800000895d */ /* 0x008fea0003900000 */
[----:B------:R-:W3:Y:S02]  /*15ef0*/  @!P0 SYNCS.PHASECHK.TRANS64 P0, [R2+URZ+0x28c40], R3 ;  /* 0x028c4003020085a7 */ /* 0x000ee4000800007f */
[----:B---3--:R-:W-:Y:S05]  /*15f00*/  @!P0 BRA `(.L_x_4507) ;  /* 0xfffffffc00f08947 */ /* 0x008fea000383ffff */
[----:B------:R-:W-:Y:S05]  /*15f10*/  BRA `(.L_x_4561) ;  /* 0xffffffd800247947 */ /* 0x000fea000383ffff */
.L_x_4509:
[----:B0-----:R0:W1:Y:S02]  /*15f20*/  SYNCS.PHASECHK.TRANS64.TRYWAIT P1, [R2+URZ+0x28c60], R3 ;  /* 0x028c6003020075a7 */ /* 0x001064000802017f */
[----:B-1----:R-:W-:Y:S05]  /*15f30*/  @!P1 NANOSLEEP.SYNCS 0x989680 ;  /* 0x009896800000995d */ /* 0x002fea0003900000 */
[----:B------:R-:W1:Y:S02]  /*15f40*/  @!P1 SYNCS.PHASECHK.TRANS64 P1, [R2+URZ+0x28c60], R3 ;  /* 0x028c6003020095a7 */ /* 0x000e64000802007f */
[----:B-1----:R-:W-:Y:S05]  /*15f50*/  @!P1 BRA `(.L_x_4509) ;  /* 0xfffffffc00f09947 */ /* 0x002fea000383ffff */
[----:B------:R-:W-:Y:S05]  /*15f60*/  BRA `(.L_x_4562) ;  /* 0xffffffd800907947 */ /* 0x000fea000383ffff */
.L_x_4514:
[----:B---3--:R3:W4:Y:S02]  /*15f70*/  SYNCS.PHASECHK.TRANS64.TRYWAIT P0, [R2+URZ+0x28c40], R3 ;  /* 0x028c4003020075a7 */ /* 0x008724000800017f */
[----:B----4-:R-:W-:Y:S05]  /*15f80*/  @!P0 NANOSLEEP.SYNCS 0x989680 ;  /* 0x009896800000895d */ /* 0x010fea0003900000 */
[----:B------:R-:W4:Y:S02]  /*15f90*/  @!P0 SYNCS.PHASECHK.TRANS64 P0, [R2+URZ+0x28c40], R3 ;  /* 0x028c4003020085a7 */ /* 0x000f24000800007f */
[----:B----4-:R-:W-:Y:S05]  /*15fa0*/  @!P0 BRA `(.L_x_4514) ;  /* 0xfffffffc00f08947 */ /* 0x010fea000383ffff */
[----:B------:R-:W-:Y:S05]  /*15fb0*/  BRA `(.L_x_4563) ;  /* 0xffffffe000107947 */ /* 0x000fea000383ffff */
.L_x_4516:
[----:B0-----:R0:W1:Y:S02]  /*15fc0*/  SYNCS.PHASECHK.TRANS64.TRYWAIT P1, [R2+URZ+0x28c60], R3 ;  /* 0x028c6003020075a7 */ /* 0x001064000802017f */
[----:B-1----:R-:W-:Y:S05]  /*15fd0*/  @!P1 NANOSLEEP.SYNCS 0x989680 ;  /* 0x009896800000995d */ /* 0x002fea0003900000 */
[----:B------:R-:W1:Y:S02]  /*15fe0*/  @!P1 SYNCS.PHASECHK.TRANS64 P1, [R2+URZ+0x28c60], R3 ;  /* 0x028c6003020095a7 */ /* 0x000e64000802007f */
[----:B-1----:R-:W-:Y:S05]  /*15ff0*/  @!P1 BRA `(.L_x_4516) ;  /* 0xfffffffc00f09947 */ /* 0x002fea000383ffff */
[----:B------:R-:W-:Y:S05]  /*16000*/  BRA `(.L_x_4564) ;  /* 0xffffffe000807947 */ /* 0x000fea000383ffff */
.L_x_4521:
[----:B------:R-:W-:Y:S01]  /*16010*/  BSSY B0, `(.L_x_4565) ;  /* 0x0000008000007945 */ /* 0x000fe20003800000 */
[----:B0-----:R-:W-:Y:S02]  /*16020*/  IMAD.MOV.U32 R13, RZ, RZ, R16 ;  /* 0x000000ffff0d7224 */ /* 0x001fe400078e0010 */
[----:B-1----:R-:W-:Y:S02]  /*16030*/  IMAD.MOV.U32 R12, RZ, RZ, RZ ;  /* 0x000000ffff0c7224 */ /* 0x002fe400078e00ff */
[----:B------:R-:W-:Y:S02]  /*16040*/  IMAD.MOV.U32 R11, RZ, RZ, 0x1f ;  /* 0x0000001fff0b7424 */ /* 0x000fe400078e00ff */
[----:B------:R-:W-:-:S07]  /*16050*/  IMAD.MOV.U32 R15, RZ, RZ, -0x1 ;  /* 0xffffffffff0f7424 */ /* 0x000fce00078e00ff */
[----:B--2---:R-:W-:Y:S05]  /*16060*/  WARPSYNC.COLLECTIVE R15, `(.L_x_4566) ;  /* 0x000000000f087348 */ /* 0x004fea0003c00000 */
[----:B------:R0:W1:Y:S02]  /*16070*/  SHFL.IDX P6, R14, R13, R12, R11 ;  /* 0x0000000c0d0e7389 */ /* 0x00006400000c000b */
[----:B012---:R-:W-:Y:S01]  /*16080*/  ENDCOLLECTIVE ;  /* 0x000000000000791b */ /* 0x007fe20003800000 */
.L_x_4566:
[----:B------:R-:W-:Y:S05]  /*16090*/  BSYNC B0 ;  /* 0x0000000000007941 */ /* 0x000fea0003800000 */
.L_x_4565:
        /* <DEDUP_REMOVED lines=8> */
.L_x_4567:
[----:B------:R-:W-:Y:S01]  /*16120*/  MOV R7, R14 ;  /* 0x0000000e00077202 */ /* 0x000fe20000000f00 */
[----:B------:R-:W-:Y:S06]  /*16130*/  BRA `(.L_x_4568) ;  /* 0xffffffe400c47947 */ /* 0x000fec000383ffff */
.L_x_4524:
[----:B------:R-:W-:Y:S01]  /*16140*/  BSSY B0, `(.L_x_4569) ;  /* 0x0000008000007945 */ /* 0x000fe20003800000 */
[----:B0----5:R-:W-:Y:S02]  /*16150*/  IMAD.MOV.U32 R13, RZ, RZ, R17 ;  /* 0x000000ffff0d7224 */ /* 0x021fe400078e0011 */
[----:B------:R-:W-:Y:S02]  /*16160*/  IMAD.MOV.U32 R12, RZ, RZ, 0x1 ;  /* 0x00000001ff0c7424 */ /* 0x000fe400078e00ff */
[----:B------:R-:W-:Y:S02]  /*16170*/  IMAD.MOV.U32 R11, RZ, RZ, RZ ;  /* 0x000000ffff0b7224 */ /* 0x000fe400078e00ff */
[----:B------:R-:W-:-:S07]  /*16180*/  IMAD.MOV.U32 R15, RZ, RZ, -0x1 ;  /* 0xffffffffff0f7424 */ /* 0x000fce00078e00ff */
[----:B-1234-:R-:W-:Y:S05]  /*16190*/  WARPSYNC.COLLECTIVE R15, `(.L_x_4570) ;  /* 0x000000000f087348 */ /* 0x01efea0003c00000 */
[----:B------:R0:W0:Y:S02]  /*161a0*/  SHFL.UP P6, R14, R13, R12, R11 ;  /* 0x0400000c0d0e7389 */ /* 0x00002400000c000b */
[----:B01234-:R-:W-:Y:S01]  /*161b0*/  ENDCOLLECTIVE ;  /* 0x000000000000791b */ /* 0x01ffe20003800000 */
.L_x_4570:
[----:B------:R-:W-:Y:S05]  /*161c0*/  BSYNC B0 ;  /* 0x0000000000007941 */ /* 0x000fea0003800000 */
.L_x_4569:
        /* <DEDUP_REMOVED lines=10> */
.L_x_4571:
        /* <DEDUP_REMOVED lines=8> */
.L_x_4572:
        /* <DEDUP_REMOVED lines=8> */
.L_x_4573:
        /* <DEDUP_REMOVED lines=8> */
.L_x_4574:
        /* <DEDUP_REMOVED lines=8> */
.L_x_4575:
[----:B------:R-:W-:Y:S05]  /*16470*/  BRA `(.L_x_4576) ;  /* 0xffffffe400887947 */ /* 0x000fea000383ffff */
.L_x_4529:
[----:B------:R-:W-:Y:S01]  /*16480*/  BSSY B0, `(.L_x_4577) ;  /* 0x0000008000007945 */ /* 0x000fe20003800000 */
[----:B-----5:R-:W-:Y:S01]  /*16490*/  IMAD.MOV.U32 R13, RZ, RZ, R17 ;  /* 0x000000ffff0d7224 */ /* 0x020fe200078e0011 */
[----:B------:R-:W-:Y:S01]  /*164a0*/  MOV R15, 0xffffffff ;  /* 0xffffffff000f7802 */ /* 0x000fe20000000f00 */
[----:B------:R-:W-:Y:S02]  /*164b0*/  IMAD.MOV.U32 R12, RZ, RZ, 0x1 ;  /* 0x00000001ff0c7424 */ /* 0x000fe400078e00ff */
[----:B------:R-:W-:-:S07]  /*164c0*/  IMAD.MOV.U32 R11, RZ, RZ, RZ ;  /* 0x000000ffff0b7224 */ /* 0x000fce00078e00ff */
[----:B01-3--:R-:W-:Y:S05]  /*164d0*/  WARPSYNC.COLLECTIVE R15, `(.L_x_4578) ;  /* 0x000000000f087348 */ /* 0x00bfea0003c00000 */
[----:B------:R2:W4:Y:S02]  /*164e0*/  SHFL.UP P6, R14, R13, R12, R11 ;  /* 0x0400000c0d0e7389 */ /* 0x00052400000c000b */
[----:B01234-:R-:W-:Y:S01]  /*164f0*/  ENDCOLLECTIVE ;  /* 0x000000000000791b */ /* 0x01ffe20003800000 */
.L_x_4578:
[----:B------:R-:W-:Y:S05]  /*16500*/  BSYNC B0 ;  /* 0x0000000000007941 */ /* 0x000fea0003800000 */
.L_x_4577:
        /* <DEDUP_REMOVED lines=10> */
.L_x_4579:
        /* <DEDUP_REMOVED lines=8> */
.L_x_4580:
        /* <DEDUP_REMOVED lines=8> */
.L_x_4581:
        /* <DEDUP_REMOVED lines=8> */
.L_x_4582:
        /* <DEDUP_REMOVED lines=8> */
.L_x_4583:
[----:B------:R-:W-:Y:S05]  /*167b0*/  BRA `(.L_x_4584) ;  /* 0xffffffe4006c7947 */ /* 0x000fea000383ffff */
.L_x_4531:
[----:B------:R-:W-:Y:S01]  /*167c0*/  BSSY B0, `(.L_x_4585) ;  /* 0x0000006000007945 */ /* 0x000fe20003800000 */
[----:B------:R-:W-:Y:S01]  /*167d0*/  PLOP3.LUT P6, PT, P6, PT, PT, 0x8, 0x0 ;  /* 0x000000000000781c */ /* 0x000fe200037ce170 */
[----:B------:R-:W-:-:S12]  /*167e0*/  IMAD.MOV.U32 R15, RZ, RZ, -0x1 ;  /* 0xffffffffff0f7424 */ /* 0x000fd800078e00ff */
[----:B0-----:R-:W-:Y:S05]  /*167f0*/  WARPSYNC.COLLECTIVE R15, `(.L_x_4586) ;  /* 0x000000000f087348 */ /* 0x001fea0003c00000 */
[----:B------:R-:W-:Y:S01]  /*16800*/  VOTE.ANY R14, PT, P6 ;  /* 0x00000000000e7806 */ /* 0x000fe200030e0100 */
[----:B0-----:R-:W-:Y:S06]  /*16810*/  ENDCOLLECTIVE ;  /* 0x000000000000791b */ /* 0x001fec0003800000 */
.L_x_4586:
[----:B------:R-:W-:Y:S05]  /*16820*/  BSYNC B0 ;  /* 0x0000000000007941 */ /* 0x000fea0003800000 */
.L_x_4585:
        /* <DEDUP_REMOVED lines=9> */
.L_x_4587:
[----:B------:R-:W-:Y:S01]  /*168c0*/  IMAD.MOV.U32 R17, RZ, RZ, R14 ;  /* 0x000000ffff117224 */ /* 0x000fe200078e000e */
[----:B------:R-:W-:Y:S06]  /*168d0*/  BRA `(.L_x_4588) ;  /* 0xffffffe4005c7947 */ /* 0x000fec000383ffff */
.L_x_4533:
[----:B------:R-:W-:Y:S01]  /*168e0*/  BSSY B0, `(.L_x_4589) ;  /* 0x0000007000007945 */ /* 0x000fe20003800000 */
[----:B------:R-:W-:Y:S01]  /*168f0*/  MOV R13, R2 ;  /* 0x00000002000d7202 */ /* 0x000fe20000000f00 */
[----:B------:R-:W-:Y:S02]  /*16900*/  IMAD.MOV.U32 R11, RZ, RZ, 0x1f ;  /* 0x0000001fff0b7424 */ /* 0x000fe400078e00ff */
[----:B------:R-:W-:-:S07]  /*16910*/  IMAD.MOV.U32 R15, RZ, RZ, -0x1 ;  /* 0xffffffffff0f7424 */ /* 0x000fce00078e00ff */
[----:B012---:R-:W-:Y:S05]  /*16920*/  WARPSYNC.COLLECTIVE R15, `(.L_x_4590) ;  /* 0x000000000f087348 */ /* 0x007fea0003c00000 */
[----:B------:R3:W4:Y:S02]  /*16930*/  SHFL.IDX P6, R14, R13, R12, R11 ;  /* 0x0000000c0d0e7389 */ /* 0x00072400000c000b */
[----:B01234-:R-:W-:Y:S01]  /*16940*/  ENDCOLLECTIVE ;  /* 0x000000000000791b */ /* 0x01ffe20003800000 */
.L_x_4590:
[----:B------:R-:W-:Y:S05]  /*16950*/  BSYNC B0 ;  /* 0x0000000000007941 */ /* 0x000fea0003800000 */
.L_x_4589:
[----:B------:R-:W-:Y:S01]  /*16960*/  IMAD.MOV.U32 R7, RZ, RZ, R14 ;  /* 0x000000ffff077224 */ /* 0x000fe200078e000e */
[----:B------:R-:W-:Y:S06]  /*16970*/  BRA `(.L_x_4532) ;  /* 0xffffffe400507947 */ /* 0x000fec000383ffff */
.L_x_4537:
[----:B-1----:R1:W2:Y:S02]  /*16980*/  SYNCS.PHASECHK.TRANS64.TRYWAIT P0, [R0+URZ+0x28c20], R3 ;  /* 0x028c2003000075a7 */ /* 0x0022a4000800017f */
[----:B--2---:R-:W-:Y:S05]  /*16990*/  @!P0 NANOSLEEP.SYNCS 0x989680 ;  /* 0x009896800000895d */ /* 0x004fea0003900000 */
[----:B------:R-:W2:Y:S02]  /*169a0*/  @!P0 SYNCS.PHASECHK.TRANS64 P0, [R0+URZ+0x28c20], R3 ;  /* 0x028c2003000085a7 */ /* 0x000ea4000800007f */
[----:B--2---:R-:W-:Y:S05]  /*169b0*/  @!P0 BRA `(.L_x_4537) ;  /* 0xfffffffc00f08947 */ /* 0x004fea000383ffff */
[----:B------:R-:W-:Y:S05]  /*169c0*/  BRA `(.L_x_4591) ;  /* 0xffffffe800c47947 */ /* 0x000fea000383ffff */
.L_x_4538:
[----:B------:R-:W2:Y:S01]  /*169d0*/  S2R R2, SR_TID.X ;  /* 0x0000000000027919 */ /* 0x000ea20000002100 */
[----:B------:R-:W-:Y:S01]  /*169e0*/  BSSY B0, `(.L_x_4592) ;  /* 0x000000a000007945 */ /* 0x000fe20003800000 */
[----:B------:R-:W-:Y:S01]  /*169f0*/  MOV R12, RZ ;  /* 0x000000ff000c7202 */ /* 0x000fe20000000f00 */
        /* <DEDUP_REMOVED lines=8> */
.L_x_4593:
[----:B------:R-:W-:Y:S05]  /*16a80*/  BSYNC B0 ;  /* 0x0000000000007941 */ /* 0x000fea0003800000 */
.L_x_4592:
[----:B------:R-:W-:Y:S05]  /*16a90*/  BRA `(.L_x_4594) ;  /* 0xffffffe800ac7947 */ /* 0x000fea000383ffff */
.L_x_4541:
[----:B------:R-:W-:Y:S01]  /*16aa0*/  BSSY B1, `(.L_x_4595) ;  /* 0x0000006000017945 */ /* 0x000fe20003800000 */
[----:B------:R-:W-:-:S07]  /*16ab0*/  IMAD.MOV.U32 R15, RZ, RZ, -0x1 ;  /* 0xffffffffff0f7424 */ /* 0x000fce00078e00ff */
[----:B012---:R-:W-:Y:S05]  /*16ac0*/  WARPSYNC.COLLECTIVE R15, `(.L_x_4596) ;  /* 0x000000000f0c7348 */ /* 0x007fea0003c00000 */
[----:B------:R-:W-:Y:S02]  /*16ad0*/  ELECT P6, UR62, PT ;  /* 0x00000000003e782f */ /* 0x000fe400038c0000 */
[----:B------:R-:W-:Y:S01]  /*16ae0*/  MOV R14, UR62 ;  /* 0x0000003e000e7c02 */ /* 0x000fe20008000f00 */
[----:B012---:R-:W-:Y:S10]  /*16af0*/  ENDCOLLECTIVE ;  /* 0x000000000000791b */ /* 0x007ff40003800000 */
.L_x_4596:
[----:B------:R-:W-:Y:S05]  /*16b00*/  BSYNC B1 ;  /* 0x0000000000017941 */ /* 0x000fea0003800000 */
.L_x_4595:
[----:B------:R-:W-:Y:S05]  /*16b10*/  BRA `(.L_x_4597) ;  /* 0xffffffe800a47947 */ /* 0x000fea000383ffff */
.L_x_4543:
[----:B-1----:R1:W2:Y:S02]  /*16b20*/  SYNCS.PHASECHK.TRANS64.TRYWAIT P0, [R6+URZ], R5 ;  /* 0x00000005060075a7 */ /* 0x0022a4000800017f */
[----:B--2---:R-:W-:Y:S05]  /*16b30*/  @!P0 NANOSLEEP.SYNCS 0x989680 ;  /* 0x009896800000895d */ /* 0x004fea0003900000 */
[----:B------:R-:W2:Y:S02]  /*16b40*/  @!P0 SYNCS.PHASECHK.TRANS64 P0, [R6+URZ], R5 ;  /* 0x00000005060085a7 */ /* 0x000ea4000800007f */
[----:B--2---:R-:W-:Y:S05]  /*16b50*/  @!P0 BRA `(.L_x_4543) ;  /* 0xfffffffc00f08947 */ /* 0x004fea000383ffff */
[----:B------:R-:W-:Y:S05]  /*16b60*/  BRA `(.L_x_4598) ;  /* 0xffffffe800e07947 */ /* 0x000fea000383ffff */
.L_x_4544:
[----:B--2---:R2:W3:Y:S02]  /*16b70*/  SYNCS.PHASECHK.TRANS64.TRYWAIT P0, [R7+URZ], R2 ;  /* 0x00000002070075a7 */ /* 0x0044e4000800017f */
[----:B---3--:R-:W-:Y:S05]  /*16b80*/  @!P0 NANOSLEEP.SYNCS 0x989680 ;  /* 0x009896800000895d */ /* 0x008fea0003900000 */
[----:B------:R-:W3:Y:S02]  /*16b90*/  @!P0 SYNCS.PHASECHK.TRANS64 P0, [R7+URZ], R2 ;  /* 0x00000002070085a7 */ /* 0x000ee4000800007f */
[----:B---3--:R-:W-:Y:S05]  /*16ba0*/  @!P0 BRA `(.L_x_4544) ;  /* 0xfffffffc00f08947 */ /* 0x008fea000383ffff */
[----:B------:R-:W-:Y:S05]  /*16bb0*/  BRA `(.L_x_4599) ;  /* 0xffffffe800d47947 */ /* 0x000fea000383ffff */
.L_x_4546:
[----:B---3--:R3:W4:Y:S02]  /*16bc0*/  SYNCS.PHASECHK.TRANS64.TRYWAIT P0, [R4+URZ], R5 ;  /* 0x00000005040075a7 */ /* 0x008724000800017f */
[----:B----4-:R-:W-:Y:S05]  /*16bd0*/  @!P0 NANOSLEEP.SYNCS 0x989680 ;  /* 0x009896800000895d */ /* 0x010fea0003900000 */
[----:B------:R-:W4:Y:S02]  /*16be0*/  @!P0 SYNCS.PHASECHK.TRANS64 P0, [R4+URZ], R5 ;  /* 0x00000005040085a7 */ /* 0x000f24000800007f */
[----:B----4-:R-:W-:Y:S05]  /*16bf0*/  @!P0 BRA `(.L_x_4546) ;  /* 0xfffffffc00f08947 */ /* 0x010fea000383ffff */
[----:B------:R-:W-:Y:S05]  /*16c00*/  BRA `(.L_x_4600) ;  /* 0xffffffe800dc7947 */ /* 0x000fea000383ffff */
.L_x_4601:
        /* <DEDUP_REMOVED lines=15> */
.L_x_11949:


//--------------------- .text._ZN7cutlass13device_kernelIN5flash11enable_sm90INS1_16FlashAttnFwdSm90INS1_25CollectiveMainloopFwdSm90ILi2EN4cute5tupleIJNS5_1CILi1EEES8_S8_EEENS6_IJNS7_ILi64EEESA_SA_EEELi512ENS_6half_tEfNS_4arch4Sm90ELb0ELb1ELb1ELb1ELb0ELb1ELb0ELb0ELb0ELb0ELb0ELb0EEENS1_21CollectiveEpilogueFwdINS6_IJSA_NS7_ILi512EEESA_EEES9_SC_SE_Li256ELb1ELb0ELb0ELb0EEENS1_36VarlenDynamicPersistentTileSchedulerILi64ELi64ELi256ELi32ELb0ELb0ELb1ELb1ELb0ELb1EEEEEEEEEvNT_6ParamsE --------------------------
	.section	.text._ZN7cutlass13device_kernelIN5flash11enable_sm90INS1_16FlashAttnFwdSm90INS1_25CollectiveMainloopFwdSm90ILi2EN4cute5tupleIJNS5_1CILi1EEES8_S8_EEENS6_IJNS7_ILi64EEESA_SA_EEELi512ENS_6half_tEfNS_4arch4Sm90ELb0ELb1ELb1ELb1ELb0ELb1ELb0ELb0ELb0ELb0ELb0ELb0EEENS1_21CollectiveEpilogueFwdINS6_IJSA_NS7_ILi512EEESA_EEES9_SC_SE_Li256ELb1ELb0ELb0ELb0EEENS1_36VarlenDynamicPersistentTileSchedulerILi64ELi64ELi256ELi32ELb0ELb0ELb1ELb1ELb0ELb1EEEEEEEEEvNT_6ParamsE,"ax",@progbits
	.align	128
.text._ZN7cutlass13device_kernelIN5flash11enable_sm90INS1_16FlashAttnFwdSm90INS1_25CollectiveMainloopFwdSm90ILi2EN4cute5tupleIJNS5_1CILi1EEES8_S8_EEENS6_IJNS7_ILi64EEESA_SA_EEELi512ENS_6half_tEfNS_4arch4Sm90ELb0ELb1ELb1ELb1ELb0ELb1ELb0ELb0ELb0ELb0ELb0ELb0EEENS1_21CollectiveEpilogueFwdINS6_IJSA_NS7_ILi512EEESA_EEES9_SC_SE_Li256ELb1ELb0ELb0ELb0EEENS1_36VarlenDynamicPersistentTileSchedulerILi64ELi64ELi256ELi32ELb0ELb0ELb1ELb1ELb0ELb1EEEEEEEEEvNT_6ParamsE:
        .type           _ZN7cutlass13device_kernelIN5flash11enable_sm90INS1_16FlashAttnFwdSm90INS1_25CollectiveMainloopFwdSm90ILi2EN4cute5tupleIJNS5_1CILi1EEES8_S8_EEENS6_IJNS7_ILi64EEESA_SA_EEELi512ENS_6half_tEfNS_4arch4Sm90ELb0ELb1ELb1ELb1ELb0ELb1ELb0ELb0ELb0ELb0ELb0ELb0EEENS1_21CollectiveEpilogueFwdINS6_IJSA_NS7_ILi512EEESA_EEES9_SC_SE_Li256ELb1ELb0ELb0ELb0EEENS1_36VarlenDynamicPersistentTileSchedulerILi64ELi64ELi256ELi32ELb0ELb0ELb1ELb1ELb0ELb1EEEEEEEEEvNT_6ParamsE,@function
        .size           _ZN7cutlass13device_kernelIN5flash11enable_sm90INS1_16FlashAttnFwdSm90INS1_25CollectiveMainloopFwdSm90ILi2EN4cute5tupleIJNS5_1CILi1EEES8_S8_EEENS6_IJNS7_ILi64EEESA_SA_EEELi512ENS_6half_tEfNS_4arch4Sm90ELb0ELb1ELb1ELb1ELb0ELb1ELb0ELb0ELb0ELb0ELb0ELb0EEENS1_21CollectiveEpilogueFwdINS6_IJSA_NS7_ILi512EEESA_EEES9_SC_SE_Li256ELb1ELb0ELb0ELb0EEENS1_36VarlenDynamicPersistentTileSchedulerILi64ELi64ELi256ELi32ELb0ELb0ELb1ELb1ELb0ELb1EEEEEEEEEvNT_6ParamsE,(.L_x_11950 - _ZN7cutlass13device_kernelIN5flash11enable_sm90INS1_16FlashAttnFwdSm90INS1_25CollectiveMainloopFwdSm90ILi2EN4cute5tupleIJNS5_1CILi1EEES8_S8_EEENS6_IJNS7_ILi64EEESA_SA_EEELi512ENS_6half_tEfNS_4arch4Sm90ELb0ELb1ELb1ELb1ELb0ELb1ELb0ELb0ELb0ELb0ELb0ELb0EEENS1_21CollectiveEpilogueFwdINS6_IJSA_NS7_ILi512EEESA_EEES9_SC_SE_Li256ELb1ELb0ELb0ELb0EEENS1_36VarlenDynamicPersistentTileSchedulerILi64ELi64ELi256ELi32ELb0ELb0ELb1ELb1ELb0ELb1EEEEEEEEEvNT_6ParamsE)
        .other          _ZN7cutlass13device_kernelIN5flash11enable_sm90INS1_16FlashAttnFwdSm90INS1_25CollectiveMainloopFwdSm90ILi2EN4cute5tupleIJNS5_1CILi1EEES8_S8_EEENS6_IJNS7_ILi64EEESA_SA_EEELi512ENS_6half_tEfNS_4arch4Sm90ELb0ELb1ELb1ELb1ELb0ELb1ELb0ELb0ELb0ELb0ELb0ELb0EEENS1_21CollectiveEpilogueFwdINS6_IJSA_NS7_ILi512EEESA_EEES9_SC_SE_Li256ELb1ELb0ELb0ELb0EEENS1_36VarlenDynamicPersistentTileSchedulerILi64ELi64ELi256ELi32ELb0ELb0ELb1ELb1ELb0ELb1EEEEEEEEEvNT_6ParamsE,@"STO_CUDA_ENTRY STV_DEFAULT"
_ZN7cutlass13device_kernelIN5flash11enable_sm90INS1_16FlashAttnFwdSm90INS1_25CollectiveMainloopFwdSm90ILi2EN4cute5tupleIJNS5_1CILi1EEES8_S8_EEENS6_IJNS7_ILi64EEESA_SA_EEELi512ENS_6half_tEfNS_4arch4Sm90ELb0ELb1ELb1ELb1ELb0ELb1ELb0ELb0ELb0ELb0ELb0ELb0EEENS1_21CollectiveEpilogueFwdINS6_IJSA_NS7_ILi512EEESA_EEES9_SC_SE_Li256ELb1ELb0ELb0ELb0EEENS1_36VarlenDynamicPersistentTileSchedulerILi64ELi64ELi256ELi32ELb0ELb0ELb1ELb1ELb0ELb1EEEEEEEEEvNT_6ParamsE:
        /* <DEDUP_REMOVED lines=27> */
.L_x_4603:
[----:B------:R-:W-:Y:S05]  /*01b0*/  BSYNC B0 ;  /* 0x0000000000007941 */ /* 0x000fea0003800000 */
.L_x_4602:
        /* <DEDUP_REMOVED lines=37> */
.L_x_4604:
        /* <DEDUP_REMOVED lines=22> */
.L_x_4605:
        /* <DEDUP_REMOVED lines=18> */
.L_x_4606:
        /* <DEDUP_REMOVED lines=22> */
.L_x_4607:
        /* <DEDUP_REMOVED lines=22> */
.L_x_4608:
[----:B------:R-:W-:Y:S01]  /*0950*/  PLOP3.LUT P0, PT, PT, PT, UP0, 0x80, 0x0 ;  /* 0x000000000000781c */ /* 0x000fe20003f0f008 */
[----:B------:R-:W-:Y:S01]  /*0960*/  UMOV UR36, 0x1 ;  /* 0x0000000100247882 */ /* 0x000fe20000000000 */
[----:B------:R-:W-:Y:S01]  /*0970*/  NOP ;  /* 0x0000000000007918 */ /* 0x000fe20000000000 */
[----:B------:R-:W-:Y:S01]  /*0980*/  USEL UR36, UR36, 0x2, !UP0 ;  /* 0x0000000224247887 */ /* 0x000fe2000c000000 */
[----:B------:R-:W-:Y:S01]  /*0990*/  BSSY B8, `(.L_x_4609) ;  /* 0x0001c59000087945 */ /* 0x000fe20003800000 */
[----:B------:R-:W-:Y:S01]  /*09a0*/  ULDC.64 UR42, c[0x0][0x208] ;  /* 0x00008200002a7ab9 */ /* 0x000fe20000000a00 */
[----:B012-4-:R-:W-:Y:S07]  /*09b0*/  BAR.SYNC.DEFER_BLOCKING 0x0 ;  /* 0x0000000000007b1d */ /* 0x017fee0000010000 */
[----:B------:R-:W-:Y:S05]  /*09c0*/  @!P0 BRA `(.L_x_4610) ;  /* 0x0000015c00448947 */ /* 0x000fea0003800000 */
.L_x_4611:
[----:B------:R-:W-:-:S08]  /*09d0*/  NOP ;  /* 0x0000000000007918 */ /* 0x000fd00000000000 */
[----:B------:R-:W0:Y:S02]  /*09e0*/  USETMAXREG.TRY_ALLOC.CTAPOOL UP0, 0xf0 ;  /* 0x000000f0000079c8 */ /* 0x000e240008000600 */
[----:B0-----:R-:W-:-:S13]  /*09f0*/  PLOP3.LUT P0, PT, PT, PT, UP0, 0x80, 0x0 ;  /* 0x000000000000781c */ /* 0x001fda0003f0f008 */
[----:B------:R-:W-:Y:S05]  /*0a00*/  @!P0 BRA `(.L_x_4611) ;  /* 0xfffffffc00f08947 */ /* 0x000fea000383ffff */
[----:B------:R-:W-:Y:S01]  /*0a10*/  ISETP.NE.AND P0, PT, R2, 0x1, PT ;  /* 0x000000010200780c */ /* 0x000fe20003f05270 */
[----:B------:R-:W0:Y:S01]  /*0a20*/  S2UR UR5, SR_CgaCtaId ;  /* 0x00000000000579c3 */ /* 0x000e220000008800 */
[----:B------:R-:W-:-:S11]  /*0a30*/  UMOV UR4, 0x400 ;  /* 0x0000040000047882 */ /* 0x000fd60000000000 */
[----:B------:R-:W-:Y:S06]  /*0a40*/  @!P0 BAR.ARV 0x8, 0xa0 ;  /* 0x0202800000008b1d */ /* 0x000fec0000002000 */
[----:B------:R-:W-:Y:S01]  /*0a50*/  ISETP.GE.U32.AND P0, PT, R4, 0x100, PT ;  /* 0x000001000400780c */ /* 0x000fe20003f06070 */
[----:B0-----:R-:W-:-:S06]  /*0a60*/  ULEA UR4, UR5, UR4, 0x18 ;  /* 0x0000000405047291 */ /* 0x001fcc000f8ec03f */
[----:B------:R-:W-:-:S06]  /*0a70*/  IMAD.U32 R2, RZ, RZ, UR4 ;  /* 0x00000004ff027e24 */ /* 0x000fcc000f8e00ff */
[----:B------:R-:W-:Y:S06]  /*0a80*/  @P0 BAR.ARV 0xf, 0x100 ;  /* 0x03c4000000000b1d */ /* 0x000fec0000002000 */
[----:B------:R-:W-:Y:S02]  /*0a90*/  ULDC UR4, c[0x0][0xc14] ;  /* 0x0003050000047ab9 */ /* 0x000fe40000000800 */
[----:B------:R-:W-:Y:S06]  /*0aa0*/  BAR.SYNC.DEFER_BLOCKING 0x5, 0x120 ;  /* 0x0144800000007b1d */ /* 0x000fec0000010000 */
[----:B------:R-:W0:Y:S02]  /*0ab0*/  LDS.128 R188, [R2+0x28cd0] ;  /* 0x028cd00002bc7984 */ /* 0x000e240000000c00 */
[----:B------:R-:W-:Y:S06]  /*0ac0*/  BAR.ARV 0x4, 0x120 ;  /* 0x0104800000007b1d */ /* 0x000fec0000002000 */
[----:B0-----:R-:W-:-:S13]  /*0ad0*/  ISETP.GE.AND P0, PT, R191, UR4, PT ;  /* 0x00000004bf007c0c */ /* 0x001fda000bf06270 */
[----:B------:R-:W-:Y:S05]  /*0ae0*/  @P0 BRA `(.L_x_4612) ;  /* 0x000001c4000c0947 */ /* 0x000fea0003800000 */
[----:B------:R-:W-:Y:S01]  /*0af0*/  VIADD R224, R4, 0xffffff80 ;  /* 0xffffff8004e07836 */ /* 0x000fe20000000000 */
[----:B------:R-:W-:Y:S01]  /*0b00*/  MOV R197, 0x20 ;  /* 0x0000002000c57802 */ /* 0x000fe20000000f00 */
[----:B------:R-:W-:Y:S01]  /*0b10*/  IMAD.MOV.U32 R205, RZ, RZ, RZ ;  /* 0x000000ffffcd7224 */ /* 0x000fe200078e00ff */
[----:B------:R-:W-:Y:S01]  /*0b20*/  CS2R R18, SRZ ;  /* 0x0000000000127805 */ /* 0x000fe2000001ff00 */
[----:B------:R-:W-:Y:S01]  /*0b30*/  IMAD.MOV.U32 R23, RZ, RZ, RZ ;  /* 0x000000ffff177224 */ /* 0x000fe200078e00ff */
[----:B------:R-:W-:Y:S01]  /*0b40*/  SHF.R.S32.HI R3, RZ, 0x1f, R224 ;  /* 0x0000001fff037819 */ /* 0x000fe200000114e0 */
[----:B------:R-:W-:Y:S01]  /*0b50*/  IMAD.MOV.U32 R187, RZ, RZ, RZ ;  /* 0x000000ffffbb7224 */ /* 0x000fe200078e00ff */
[----:B------:R-:W-:Y:S02]  /*0b60*/  ULOP3.LUT UR39, UR36, 0x1, URZ, 0xfc, !UPT ;  /* 0x0000000124277892 */ /* 0x000fe4000f8efc3f */
[CC--:B------:R-:W-:Y:S02]  /*0b70*/  LEA.HI R0, R3.reuse, R224.reuse, RZ, 0x4 ;  /* 0x000000e003007211 */ /* 0x0c0fe400078f20ff */
[----:B------:R-:W-:-:S02]  /*0b80*/  LEA.HI R5, R3, R224, RZ, 0x7 ;  /* 0x000000e003057211 */ /* 0x000fc400078f38ff */
[----:B------:R-:W-:Y:S02]  /*0b90*/  LOP3.LUT R7, R0, 0xfffffff0, RZ, 0xc0, !PT ;  /* 0xfffffff000077812 */ /* 0x000fe400078ec0ff */
[----:B------:R-:W-:Y:S02]  /*0ba0*/  LEA.HI R4, R3, R224, RZ, 0x5 ;  /* 0x000000e003047211 */ /* 0x000fe400078f28ff */
[----:B------:R-:W-:Y:S01]  /*0bb0*/  LOP3.LUT R9, R5, 0xffffff80, RZ, 0xc0, !PT ;  /* 0xffffff8005097812 */ /* 0x000fe200078ec0ff */
[----:B------:R-:W-:Y:S01]  /*0bc0*/  IMAD.IADD R7, R224, 0x1, -R7 ;  /* 0x00000001e0077824 */ /* 0x000fe200078e0a07 */
[--C-:B------:R-:W-:Y:S02]  /*0bd0*/  SHF.R.S32.HI R200, RZ, 0x5, R4.reuse ;  /* 0x00000005ffc87819 */ /* 0x100fe40000011404 */
[----:B------:R-:W-:Y:S02]  /*0be0*/  SHF.R.S32.HI R11, RZ, 0x1f, R4 ;  /* 0x0000001fff0b7819 */ /* 0x000fe40000011404 */
[----:B------:R-:W-:-:S02]  /*0bf0*/  SHF.R.S32.HI R4, RZ, 0x1f, R7 ;  /* 0x0000001fff047819 */ /* 0x000fc40000011407 */
[----:B------:R-:W-:Y:S02]  /*0c00*/  IADD3 R6, R224, -R9, RZ ;  /* 0x80000009e0067210 */ /* 0x000fe40007ffe0ff */
[----:B------:R-:W-:Y:S02]  /*0c10*/  SHF.R.S32.HI R9, RZ, 0x4, R0 ;  /* 0x00000004ff097819 */ /* 0x000fe40000011400 */
[----:B------:R-:W-:Y:S02]  /*0c20*/  LEA.HI R10, R4, R7, RZ, 0x3 ;  /* 0x00000007040a7211 */ /* 0x000fe400078f18ff */
[----:B------:R-:W-:Y:S02]  /*0c30*/  LEA.HI R0, R0, R9, RZ, 0x1 ;  /* 0x0000000900007211 */ /* 0x000fe400078f08ff */
[----:B------:R-:W-:Y:S02]  /*0c40*/  LEA.HI R11, R11, R200, RZ, 0x2 ;  /* 0x000000c80b0b7211 */ /* 0x000fe400078f10ff */
[C---:B------:R-:W-:Y:S01]  /*0c50*/  LOP3.LUT R12, R10.reuse, 0xfffffff8, RZ, 0xc0, !PT ;  /* 0xfffffff80a0c7812 */ /* 0x040fe200078ec0ff */
[----:B------:R-:W-:Y:S01]  /*0c60*/  IMAD.SHL.U32 R10, R10, 0x40, RZ ;  /* 0x000000400a0a7824 */ /* 0x000fe200078e00ff */
[----:B------:R-:W-:-:S02]  /*0c70*/  SHF.R.S32.HI R218, RZ, 0x7, R5 ;  /* 0x00000007ffda7819 */ /* 0x000fc40000011405 */
[----:B------:R-:W-:Y:S01]  /*0c80*/  LOP3.LUT R0, R0, 0x1ffffffe, RZ, 0xc0, !PT ;  /* 0x1ffffffe00007812 */ /* 0x000fe200078ec0ff */
[----:B------:R-:W-:Y:S01]  /*0c90*/  IMAD.IADD R12, R7, 0x1, -R12 ;  /* 0x00000001070c7824 */ /* 0x000fe200078e0a0c */
[----:B------:R-:W-:Y:S01]  /*0ca0*/  LOP3.LUT R11, R11, 0x3ffffc, RZ, 0xc0, !PT ;  /* 0x003ffffc0b0b7812 */ /* 0x000fe200078ec0ff */
[----:B------:R-:W-:Y:S01]  /*0cb0*/  IMAD R14, R218, 0x100, R7 ;  /* 0x00000100da0e7824 */ /* 0x000fe200078e0207 */
[----:B------:R-:W-:Y:S01]  /*0cc0*/  SHF.R.S32.HI R13, RZ, 0x1f, R6 ;  /* 0x0000001fff0d7819 */ /* 0x000fe20000011406 */
[----:B------:R-:W-:Y:S01]  /*0cd0*/  IMAD.IADD R0, R9, 0x1, -R0 ;  /* 0x0000000109007824 */ /* 0x000fe200078e0a00 */
[----:B------:R-:W-:Y:S01]  /*0ce0*/  SHF.L.U32 R7, R12, 0x6, RZ ;  /* 0x000000060c077819 */ /* 0x000fe200000006ff */
[----:B------:R-:W-:Y:S01]  /*0cf0*/  IMAD.IADD R11, R200, 0x1, -R11 ;  /* 0x00000001c80b7824 */ /* 0x000fe200078e0a0b */
[----:B------:R-:W-:Y:S01]  /*0d00*/  LEA.HI R4, R13, R6, RZ, 0x2 ;  /* 0x000000060d047211 */ /* 0x000fe200078f10ff */
[----:B------:R-:W-:Y:S01]  /*0d10*/  IMAD.SHL.U32 R0, R0, 0x8, RZ ;  /* 0x0000000800007824 */ /* 0x000fe200078e00ff */
[----:B------:R-:W-:Y:S01]  /*0d20*/  LOP3.LUT R7, R7, 0x1c0, RZ, 0xc0, !PT ;  /* 0x000001c007077812 */ /* 0x000fe200078ec0ff */
[----:B------:R-:W-:Y:S01]  /*0d30*/  IMAD R11, R11, 0x10, R14 ;  /* 0x000000100b0b7824 */ /* 0x000fe200078e020e */
[----:B------:R-:W-:-:S02]  /*0d40*/  SHF.R.S32.HI R8, RZ, 0x2, R4 ;  /* 0x00000002ff087819 */ /* 0x000fc40000011404 */
[----:B------:R-:W-:Y:S02]  /*0d50*/  SHF.R.U32.HI R9, RZ, 0x3, R7 ;  /* 0x00000003ff097819 */ /* 0x000fe40000011607 */
[----:B------:R-:W-:Y:S02]  /*0d60*/  LEA R223, R11, R0, 0x6 ;  /* 0x000000000bdf7211 */ /* 0x000fe400078e30ff */
[----:B------:R-:W-:Y:S02]  /*0d70*/  LOP3.LUT R0, R7, 0x8, R0, 0xf8, !PT ;  /* 0x0000000807007812 */ /* 0x000fe400078ef800 */
[----:B------:R-:W-:Y:S02]  /*0d80*/  LOP3.LUT R7, R10, 0x7ffffe00, RZ, 0xc0, !PT ;  /* 0x7ffffe000a077812 */ /* 0x000fe400078ec0ff */
[----:B------:R-:W-:Y:S02]  /*0d90*/  LOP3.LUT R0, R0, R9, RZ, 0x3c, !PT ;  /* 0x0000000900007212 */ /* 0x000fe400078e3cff */
[----:B------:R-:W-:Y:S01]  /*0da0*/  SHF.R.S32.HI R15, RZ, 0x1f, R4 ;  /* 0x0000001fff0f7819 */ /* 0x000fe20000011404 */
[----:B------:R-:W-:Y:S01]  /*0db0*/  IMAD R7, R200, 0x400, R7 ;  /* 0x00000400c8077824 */ /* 0x000fe200078e0207 */
[----:B------:R-:W-:-:S02]  /*0dc0*/  LOP3.LUT R11, R4, 0x7ffffffc, RZ, 0xc0, !PT ;  /* 0x7ffffffc040b7812 */ /* 0x000fc400078ec0ff */
[-C--:B------:R-:W-:Y:S01]  /*0dd0*/  LEA.HI R4, R3, R224.reuse, RZ, 0x2 ;  /* 0x000000e003047211 */ /* 0x080fe200078f10ff */
[----:B------:R-:W-:Y:S01]  /*0de0*/  IMAD.IADD R7, R7, 0x1, R0 ;  /* 0x0000000107077824 */ /* 0x000fe200078e0200 */
[----:B------:R-:W-:Y:S01]  /*0df0*/  LEA.HI R0, R3, R224, RZ, 0x3 ;  /* 0x000000e003007211 */ /* 0x000fe200078f18ff */
[----:B------:R-:W-:Y:S01]  /*0e00*/  IMAD.IADD R11, R6, 0x1, -R11 ;  /* 0x00000001060b7824 */ /* 0x000fe200078e0a0b */
[----:B------:R-:W-:Y:S01]  /*0e10*/  SHF.R.S32.HI R186, RZ, 0x2, R4 ;  /* 0x00000002ffba7819 */ /* 0x000fe20000011404 */
[----:B------:R-:W-:Y:S01]  /*0e20*/  IMAD R195, R7, 0x2, R2 ;  /* 0x0000000207c37824 */ /* 0x000fe200078e0202 */
[----:B------:R-:W-:Y:S01]  /*0e30*/  LOP3.LUT R3, R0, 0x1ffffff8, RZ, 0xc0, !PT ;  /* 0x1ffffff800037812 */ /* 0x000fe200078ec0ff */
[----:B------:R-:W-:Y:S01]  /*0e40*/  IMAD.SHL.U32 R22, R11, 0x2, RZ ;  /* 0x000000020b167824 */ /* 0x000fe200078e00ff */
[----:B------:R-:W-:Y:S01]  /*0e50*/  LOP3.LUT R211, R4, 0xfffffffc, RZ, 0xc0, !PT ;  /* 0xfffffffc04d37812 */ /* 0x000fe200078ec0ff */
[----:B------:R-:W-:Y:S01]  /*0e60*/  VIADD R226, R186, 0x20 ;  /* 0x00000020bae27836 */ /* 0x000fe20000000000 */
[----:B------:R-:W-:Y:S01]  /*0e70*/  R2P PR, R12, 0x6 ;  /* 0x000000060c007804 */ /* 0x000fe20000000000 */
[C---:B------:R-:W-:Y:S01]  /*0e80*/  IMAD.IADD R3, R224.reuse, 0x1, -R3 ;  /* 0x00000001e0037824 */ /* 0x040fe200078e0a03 */
[----:B------:R-:W-:Y:S01]  /*0e90*/  IADD3 R211, R224, -R211, RZ ;  /* 0x800000d3e0d37210 */ /* 0x000fe20007ffe0ff */
[----:B------:R-:W-:Y:S01]  /*0ea0*/  IMAD.SHL.U32 R221, R226, 0x40, RZ ;  /* 0x00000040e2dd7824 */ /* 0x000fe200078e00ff */
[----:B------:R-:W-:Y:S01]  /*0eb0*/  LEA.HI R15, R15, R8, RZ, 0x3 ;  /* 0x000000080f0f7211 */ /* 0x000fe200078f18ff */
[----:B------:R-:W-:Y:S01]  /*0ec0*/  IMAD.SHL.U32 R199, R3, 0x8, RZ ;  /* 0x0000000803c77824 */ /* 0x000fe200078e00ff */
[----:B------:R-:W-:Y:S01]  /*0ed0*/  SHF.R.S32.HI R3, RZ, 0x1f, R226 ;  /* 0x0000001fff037819 */ /* 0x000fe200000114e2 */
[----:B------:R-:W-:Y:S01]  /*0ee0*/  IMAD.SHL.U32 R16, R211, 0x8, RZ ;  /* 0x00000008d3107824 */ /* 0x000fe200078e00ff */
[----:B------:R-:W-:Y:S01]  /*0ef0*/  SHF.R.S32.HI R9, RZ, 0x1f, R4 ;  /* 0x0000001fff097819 */ /* 0x000fe20000011404 */
[----:B------:R-:W-:Y:S01]  /*0f00*/  VIADD R198, R195, 0x26800 ;  /* 0x00026800c3c67836 */ /* 0x000fe20000000000 */
[----:B------:R-:W-:-:S02]  /*0f10*/  LEA.HI R3, R3, R226, RZ, 0x3 ;  /* 0x000000e203037211 */ /* 0x000fc400078f18ff */
[----:B------:R-:W-:Y:S02]  /*0f20*/  LEA.HI R5, R5, R218, RZ, 0x1 ;  /* 0x000000da05057211 */ /* 0x000fe400078f08ff */
[----:B------:R-:W-:Y:S01]  /*0f30*/  LOP3.LUT R221, R221, 0x1c0, RZ, 0xc0, !PT ;  /* 0x000001c0dddd7812 */ /* 0x000fe200078ec0ff */
[----:B------:R-:W-:Y:S01]  /*0f40*/  IMAD.SHL.U32 R3, R3, 0x40, RZ ;  /* 0x0000004003037824 */ /* 0x000fe200078e00ff */
[----:B------:R-:W-:Y:S02]  /*0f50*/  SHF.R.S32.HI R202, RZ, 0x3, R0 ;  /* 0x00000003ffca7819 */ /* 0x000fe40000011400 */
[----:B------:R-:W-:Y:S02]  /*0f60*/  LOP3.LUT R15, R15, 0xfffffff8, RZ, 0xc0, !PT ;  /* 0xfffffff80f0f7812 */ /* 0x000fe400078ec0ff */
[----:B------:R-:W-:Y:S02]  /*0f70*/  LEA.HI R13, R13, R6, RZ, 0x5 ;  /* 0x000000060d0d7211 */ /* 0x000fe400078f28ff */
[----:B------:R-:W-:Y:S01]  /*0f80*/  LEA.HI R9, R9, R186, RZ, 0x3 ;  /* 0x000000ba09097211 */ /* 0x000fe200078f18ff */
[----:B------:R-:W-:Y:S01]  /*0f90*/  IMAD.IADD R192, R8, 0x1, -R15 ;  /* 0x0000000108c07824 */ /* 0x000fe200078e0a0f */
[----:B------:R-:W-:-:S02]  /*0fa0*/  LOP3.LUT R5, R5, 0xfffffe, RZ, 0xc0, !PT ;  /* 0x00fffffe05057812 */ /* 0x000fc400078ec0ff */
[----:B------:R-:W-:Y:S02]  /*0fb0*/  LOP3.LUT R0, R221, 0x38, R16, 0xf8, !PT ;  /* 0x00000038dd007812 */ /* 0x000fe400078ef810 */
[----:B------:R-:W-:Y:S02]  /*0fc0*/  SHF.R.U32.HI R225, RZ, 0x3, R221 ;  /* 0x00000003ffe17819 */ /* 0x000fe400000116dd */
[----:B------:R-:W-:Y:S02]  /*0fd0*/  LOP3.LUT R222, R3, 0xfffffe00, RZ, 0xc0, !PT ;  /* 0xfffffe0003de7812 */ /* 0x000fe400078ec0ff */
[----:B------:R-:W-:Y:S02]  /*0fe0*/  SHF.R.S32.HI R13, RZ, 0x5, R13 ;  /* 0x00000005ff0d7819 */ /* 0x000fe4000001140d */
[----:B------:R-:W-:Y:S02]  /*0ff0*/  LOP3.LUT R9, R9, 0xfffffff8, RZ, 0xc0, !PT ;  /* 0xfffffff809097812 */ /* 0x000fe400078ec0ff */
[----:B------:R-:W-:Y:S01]  /*1000*/  IADD3 R5, R218, -R5, RZ ;  /* 0x80000005da057210 */ /* 0x000fe20007ffe0ff */
[----:B------:R-:W-:Y:S01]  /*1010*/  IMAD R192, R13, 0x10, R192 ;  /* 0x000000100dc07824 */ /* 0x000fe200078e02c0 */
[----:B------:R-:W-:Y:S01]  /*1020*/  IADD3 R196, R195, 0x26840, RZ ;  /* 0x00026840c3c47810 */ /* 0x000fe20007ffe0ff */
[----:B------:R-:W-:Y:S01]  /*1030*/  @P2 VIADD R196, R198, 0xffffffc0 ;  /* 0xffffffc0c6c42836 */ /* 0x000fe20000000000 */
[----:B------:R-:W-:Y:S01]  /*1040*/  LOP3.LUT R3, R222, R0, R225, 0xf6, !PT ;  /* 0x00000000de037212 */ /* 0x000fe200078ef6e1 */
[----:B------:R-:W-:Y:S01]  /*1050*/  IMAD.IADD R193, R186, 0x1, -R9 ;  /* 0x00000001bac17824 */ /* 0x000fe200078e0a09 */
[----:B------:R-:W-:Y:S01]  /*1060*/  SEL R197, R197, 0xffffffe0, !P1 ;  /* 0xffffffe0c5c57807 */ /* 0x000fe20004800000 */
[----:B------:R-:W-:Y:S01]  /*1070*/  IMAD.SHL.U32 R194, R5, 0x100, RZ ;  /* 0x0000010005c27824 */ /* 0x000fe200078e00ff */
[----:B------:R-:W-:Y:S01]  /*1080*/  SHF.R.S32.HI R219, RZ, 0x1f, R186 ;  /* 0x0000001fffdb7819 */ /* 0x000fe200000114ba */
[----:B------:R-:W-:Y:S01]  /*1090*/  IMAD R220, R3, 0x2, R2 ;  /* 0x0000000203dc7824 */ /* 0x000fe200078e0202 */
[----:B------:R-:W-:Y:S01]  /*10a0*/  IADD3 R198, R198, R197, RZ ;  /* 0x000000c5c6c67210 */ /* 0x000fe20007ffe0ff */
[----:B------:R-:W-:-:S07]  /*10b0*/  IMAD.IADD R197, R197, 0x1, R196 ;  /* 0x00000001c5c57824 */ /* 0x000fce00078e02c4 */
.L_x_4829:
[----:B------:R-:W-:Y:S01]  /*10c0*/  ULDC.64 UR4, c[0x0][0xa28] ;  /* 0x00028a0000047ab9 */ /* 0x000fe20000000a00 */
[----:B0--345:R-:W0:Y:S01]  /*10d0*/  LDC.64 R6, c[0x0][0xa08] ;  /* 0x00028200ff067b82 */ /* 0x039e220000000a00 */
[----:B------:R-:W-:Y:S01]  /*10e0*/  ISETP.NE.U32.AND P0, PT, RZ, UR4, PT ;  /* 0x00000004ff007c0c */ /* 0x000fe2000bf05070 */
[----:B------:R-:W-:Y:S01]  /*10f0*/  IMAD.MOV.U32 R3, RZ, RZ, RZ ;  /* 0x000000ffff037224 */ /* 0x000fe200078e00ff */
[----:B------:R-:W-:Y:S01]  /*1100*/  ULDC.64 UR6, c[0x0][0xa20] ;  /* 0x0002880000067ab9 */ /* 0x000fe20000000a00 */
[----:B------:R-:W-:Y:S01]  /*1110*/  IMAD.MOV.U32 R25, RZ, RZ, RZ ;  /* 0x000000ffff197224 */ /* 0x000fe200078e00ff */
[----:B------:R-:W-:Y:S01]  /*1120*/  ISETP.NE.AND.EX P0, PT, RZ, UR5, PT, P0 ;  /* 0x00000005ff007c0c */ /* 0x000fe2000bf05300 */
[----:B------:R-:W-:Y:S02]  /*1130*/  ULDC.64 UR4, c[0x0][0xa18] ;  /* 0x0002860000047ab9 */ /* 0x000fe40000000a00 */
[----:B------:R-:W-:-:S04]  /*1140*/  ISETP.NE.U32.AND P1, PT, RZ, UR4, PT ;  /* 0x00000004ff007c0c */ /* 0x000fc8000bf25070 */
[----:B------:R-:W-:Y:S01]  /*1150*/  ISETP.NE.AND.EX P1, PT, RZ, UR5, PT, P1 ;  /* 0x00000005ff007c0c */ /* 0x000fe2000bf25310 */
[----:B------:R-:W-:Y:S02]  /*1160*/  ULDC.64 UR4, c[0x0][0xa08] ;  /* 0x0002820000047ab9 */ /* 0x000fe40000000a00 */
[----:B------:R-:W-:-:S03]  /*1170*/  ISETP.NE.U32.AND P3, PT, RZ, UR4, PT ;  /* 0x00000004ff007c0c */ /* 0x000fc6000bf65070 */
[----:B-1----:R-:W1:Y:S01]  /*1180*/  @P0 LDC.64 R4, c[0x0][0xa28] ;  /* 0x00028a00ff040b82 */ /* 0x002e620000000a00 */
[----:B------:R-:W-:Y:S01]  /*1190*/  ISETP.NE.AND.EX P3, PT, RZ, UR5, PT, P3 ;  /* 0x00000005ff007c0c */ /* 0x000fe2000bf65330 */
[----:B0-----:R-:W-:-:S06]  /*11a0*/  IMAD.WIDE R10, R191, 0x4, R6 ;  /* 0x00000004bf0a7825 */ /* 0x001fcc00078e0206 */
[----:B------:R-:W0:Y:S01]  /*11b0*/  @P1 LDC.64 R8, c[0x0][0xa18] ;  /* 0x00028600ff081b82 */ /* 0x000e220000000a00 */
[----:B------:R-:W-:Y:S02]  /*11c0*/  ULDC UR4, c[0x0][0x288] ;  /* 0x0000a20000047ab9 */ /* 0x000fe40000000800 */
[----:B------:R-:W-:Y:S01]  /*11d0*/  IMAD.U32 R185, RZ, RZ, UR4 ;  /* 0x00000004ffb97e24 */ /* 0x000fe2000f8e00ff */
[----:B------:R-:W-:Y:S02]  /*11e0*/  ULDC.64 UR4, c[0x0][0x3f8] ;  /* 0x0000fe0000047ab9 */ /* 0x000fe40000000a00 */
[----:B------:R2:W5:Y:S01]  /*11f0*/  @P3 LDG.E R25, desc[UR42][R10.64] ;  /* 0x0000002a0a193981 */ /* 0x000562000c1e1900 */
[----:B-1----:R-:W-:-:S05]  /*1200*/  @P0 IMAD.WIDE R4, R191, 0x4, R4 ;  /* 0x00000004bf040825 */ /* 0x002fca00078e0204 */
[----:B------:R2:W5:Y:S01]  /*1210*/  @P0 LDG.E R3, desc[UR42][R4.64] ;  /* 0x0000002a04030981 */ /* 0x000562000c1e1900 */
[----:B0-----:R-:W-:-:S05]  /*1220*/  @P1 IMAD.WIDE R6, R191, 0x4, R8 ;  /* 0x00000004bf061825 */ /* 0x001fca00078e0208 */
[----:B------:R2:W5:Y:S01]  /*1230*/  @P1 LDG.E R185, desc[UR42][R6.64] ;  /* 0x0000002a06b91981 */ /* 0x000562000c1e1900 */
[----:B------:R-:W-:-:S03]  /*1240*/  UISETP.NE.U32.AND UP0, UPT, UR4, URZ, UPT ;  /* 0x0000003f0400728c */ /* 0x000fc6000bf05070 */
[----:B------:R-:W-:Y:S01]  /*1250*/  ULDC UR4, c[0x0][0x404] ;  /* 0x0001010000047ab9 */ /* 0x000fe20000000800 */
[----:B------:R-:W-:Y:S01]  /*1260*/  UISETP.NE.AND.EX UP0, UPT, UR5, URZ, UPT, UP0 ;  /* 0x0000003f0500728c */ /* 0x000fe2000bf05300 */
[----:B------:R-:W-:Y:S02]  /*1270*/  ISETP.NE.U32.AND P2, PT, RZ, UR6, PT ;  /* 0x00000006ff007c0c */ /* 0x000fe4000bf45070 */
[----:B------:R-:W-:Y:S01]  /*1280*/  ULDC UR5, c[0x0][0x2e0] ;  /* 0x0000b80000057ab9 */ /* 0x000fe20000000800 */
[----:B------:R-:W-:Y:S01]  /*1290*/  USEL UR4, UR4, 0x1, UP0 ;  /* 0x0000000104047887 */ /* 0x000fe20008000000 */
[----:B------:R-:W-:-:S03]  /*12a0*/  ISETP.NE.AND.EX P2, PT, RZ, UR7, PT, P2 ;  /* 0x00000007ff007c0c */ /* 0x000fc6000bf45320 */
[----:B------:R-:W-:-:S03]  /*12b0*/  UIMAD UR4, UR4, UR5, URZ ;  /* 0x00000005040472a4 */ /* 0x000fc6000f8e023f */
[----:B------:R-:W-:Y:S01]  /*12c0*/  ULDC UR5, c[0x0][0x338] ;  /* 0x0000ce0000057ab9 */ /* 0x000fe20000000800 */
[----:B------:R-:W-:Y:S01]  /*12d0*/  MOV R210, R189 ;  /* 0x000000bd00d27202 */ /* 0x000fe20000000f00 */
[----:B------:R-:W-:Y:S02]  /*12e0*/  IMAD.MOV.U32 R201, RZ, RZ, R190 ;  /* 0x000000ffffc97224 */ /* 0x000fe400078e00be */
[----:B------:R-:W-:Y:S01]  /*12f0*/  IMAD.MOV.U32 R204, RZ, RZ, R191 ;  /* 0x000000ffffcc7224 */ /* 0x000fe200078e00bf */
[----:B--2---:R-:W-:Y:S06]  /*1300*/  @P1 BRA `(.L_x_4613) ;  /* 0x0000000000241947 */ /* 0x004fec0003800000 */
        /* <DEDUP_REMOVED lines=9> */
.L_x_4613:
[----:B------:R-:W-:Y:S01]  /*13a0*/  IMAD.U32 R32, RZ, RZ, UR5 ;  /* 0x00000005ff207e24 */ /* 0x000fe2000f8e00ff */
[----:B------:R-:W-:Y:S01]  /*13b0*/  MOV R24, UR4 ;  /* 0x0000000400187c02 */ /* 0x000fe20008000f00 */
[----:B------:R-:W-:Y:S06]  /*13c0*/  @!P2 BRA `(.L_x_4614) ;  /* 0x000000000010a947 */ /* 0x000fec0003800000 */
[----:B------:R-:W0:Y:S02]  /*13d0*/  LDC.64 R4, c[0x0][0xa20] ;  /* 0x00028800ff047b82 */ /* 0x000e240000000a00 */
[----:B0-----:R-:W-:-:S05]  /*13e0*/  IMAD.WIDE R4, R191, 0x4, R4 ;  /* 0x00000004bf047825 */ /* 0x001fca00078e0204 */
[----:B------:R0:W5:Y:S01]  /*13f0*/  LDG.E R24, desc[UR42][R4.64] ;  /* 0x0000002a04187981 */ /* 0x000162000c1e1900 */
[----:B------:R-:W-:Y:S05]  /*1400*/  BRA `(.L_x_4615) ;  /* 0x0000000000107947 */ /* 0x000fea0003800000 */
.L_x_4614:
[----:B------:R-:W-:Y:S05]  /*1410*/  @!P3 BRA `(.L_x_4615) ;  /* 0x00000000000cb947 */ /* 0x000fea0003800000 */
[----:B------:R-:W2:Y:S04]  /*1420*/  LDG.E R5, desc[UR42][R10.64] ;  /* 0x0000002a0a057981 */ /* 0x000ea8000c1e1900 */
[----:B------:R-:W2:Y:S02]  /*1430*/  LDG.E R24, desc[UR42][R10.64+0x4] ;  /* 0x0000042a0a187981 */ /* 0x000ea4000c1e1900 */
[----:B--2---:R-:W-:-:S07]  /*1440*/  IMAD.IADD R24, R24, 0x1, -R5 ;  /* 0x0000000118187824 */ /* 0x004fce00078e0a05 */
.L_x_4615:
[----:B------:R-:W-:Y:S01]  /*1450*/  ULDC.64 UR4, c[0x0][0xa10] ;  /* 0x0002840000047ab9 */ /* 0x000fe20000000a00 */
[----:B------:R-:W1:Y:S01]  /*1460*/  LDC.64 R10, c[0x0][0x9e0] ;  /* 0x00027800ff0a7b82 */ /* 0x000e620000000a00 */
[----:B------:R-:W-:-:S04]  /*1470*/  ISETP.NE.U32.AND P0, PT, RZ, UR4, PT ;  /* 0x00000004ff007c0c */ /* 0x000fc8000bf05070 */
        /* <DEDUP_REMOVED lines=9> */
[----:B-----5:R-:W-:Y:S02]  /*1510*/  IMAD.MOV.U32 R33, RZ, RZ, R24 ;  /* 0x000000ffff217224 */ /* 0x020fe400078e0018 */
[----:B--2---:R-:W-:-:S05]  /*1520*/  @P1 IMAD.WIDE R6, R191, 0x4, R6 ;  /* 0x00000004bf061825 */ /* 0x004fca00078e0206 */
[----:B------:R0:W5:Y:S01]  /*1530*/  @P1 LDG.E R33, desc[UR42][R6.64] ;  /* 0x0000002a06211981 */ /* 0x000162000c1e1900 */
[----:B-1----:R-:W-:Y:S02]  /*1540*/  ISETP.GE.AND P1, PT, R11, 0x1, PT ;  /* 0x000000010b00780c */ /* 0x002fe40003f26270 */
[----:B------:R-:W-:Y:S01]  /*1550*/  LEA R49, R189, 0x40, 0x6 ;  /* 0x00000040bd317811 */ /* 0x000fe200078e30ff */
[----:B---3--:R-:W-:Y:S02]  /*1560*/  @P0 IMAD.IADD R32, R9, 0x1, -R0 ;  /* 0x0000000109200824 */ /* 0x008fe400078e0a00 */
[----:B------:R-:W-:-:S05]  /*1570*/  IMAD.IADD R9, R24, 0x1, -R3 ;  /* 0x0000000118097824 */ /* 0x000fca00078e0a03 */
[----:B------:R-:W-:-:S04]  /*1580*/  IADD3 R184, R9, R32, RZ ;  /* 0x0000002009b87210 */ /* 0x000fc80007ffe0ff */
[C---:B------:R-:W-:Y:S01]  /*1590*/  IADD3 R49, R184.reuse, R49, -R185 ;  /* 0x00000031b8317210 */ /* 0x040fe20007ffe8b9 */
[----:B------:R-:W-:-:S05]  /*15a0*/  VIADD R0, R184, 0x3f ;  /* 0x0000003fb8007836 */ /* 0x000fca0000000000 */
[----:B------:R-:W-:-:S04]  /*15b0*/  SHF.R.S32.HI R3, RZ, 0x1f, R0 ;  /* 0x0000001fff037819 */ /* 0x000fc80000011400 */
[----:B------:R-:W-:Y:S01]  /*15c0*/  LEA.HI R3, R3, R0, RZ, 0x6 ;  /* 0x0000000003037211 */ /* 0x000fe200078f30ff */
[----:B------:R-:W-:-:S03]  /*15d0*/  IMAD.IADD R0, R49, 0x1, R10 ;  /* 0x0000000131007824 */ /* 0x000fc600078e020a */
[----:B------:R-:W-:Y:S01]  /*15e0*/  SHF.R.S32.HI R168, RZ, 0x6, R3 ;  /* 0x00000006ffa87819 */ /* 0x000fe20000011403 */
        /* <DEDUP_REMOVED lines=12> */
.L_x_4618:
[----:B------:R-:W-:-:S13]  /*16b0*/  ISETP.NE.AND P0, PT, R11, 0x1, PT ;  /* 0x000000010b00780c */ /* 0x000fda0003f05270 */
[----:B------:R-:W0:Y:S02]  /*16c0*/  @P0 LDC.64 R4, c[0x0][0x9e8] ;  /* 0x00027a00ff040b82 */ /* 0x000e240000000a00 */
[----:B0-----:R-:W-:-:S05]  /*16d0*/  @P0 IMAD.HI.U32 R4, R3, R4, RZ ;  /* 0x0000000403040227 */ /* 0x001fca00078e00ff */
[----:B------:R-:W-:-:S07]  /*16e0*/  @P0 SHF.R.U32.HI R3, RZ, R5, R4 ;  /* 0x00000005ff030219 */ /* 0x000fce0000011604 */
.L_x_4619:
[----:B------:R-:W-:Y:S05]  /*16f0*/  BSYNC B0 ;  /* 0x0000000000007941 */ /* 0x000fea0003800000 */
.L_x_4617:
[----:B------:R-:W-:-:S05]  /*1700*/  IMAD R3, R3, R11, R11 ;  /* 0x0000000b03037224 */ /* 0x000fca00078e020b */
[----:B------:R-:W-:-:S07]  /*1710*/  VIMNMX R0, R0, R3, PT ;  /* 0x0000000300007248 */ /* 0x000fce0003fe0100 */
.L_x_4616:
[----:B------:R-:W-:Y:S01]  /*1720*/  LEA R47, R189, -R185, 0x6 ;  /* 0x800000b9bd2f7211 */ /* 0x000fe200078e30ff */
[----:B------:R-:W-:-:S04]  /*1730*/  ULDC UR4, c[0x0][0x9dc] ;  /* 0x0002770000047ab9 */ /* 0x000fc80000000800 */
        /* <DEDUP_REMOVED lines=13> */
.L_x_4622:
[----:B------:R-:W-:Y:S01]  /*1810*/  ISETP.NE.AND P0, PT, R11, 0x1, PT ;  /* 0x000000010b00780c */ /* 0x000fe20003f05270 */
[----:B------:R-:W-:-:S12]  /*1820*/  IMAD.MOV.U32 R4, RZ, RZ, R47 ;  /* 0x000000ffff047224 */ /* 0x000fd800078e002f */
[----:B------:R-:W0:Y:S02]  /*1830*/  @P0 LDC.64 R6, c[0x0][0x9e8] ;  /* 0x00027a00ff060b82 */ /* 0x000e240000000a00 */
[----:B0-----:R-:W-:-:S05]  /*1840*/  @P0 IMAD.HI.U32 R6, R47, R6, RZ ;  /* 0x000000062f060227 */ /* 0x001fca00078e00ff */
[----:B------:R-:W-:-:S07]  /*1850*/  @P0 SHF.R.U32.HI R4, RZ, R7, R6 ;  /* 0x00000007ff040219 */ /* 0x000fce0000011606 */
.L_x_4623:
[----:B------:R-:W-:Y:S05]  /*1860*/  BSYNC B0 ;  /* 0x0000000000007941 */ /* 0x000fea0003800000 */
.L_x_4621:
[----:B------:R-:W-:-:S05]  /*1870*/  IMAD R4, R4, R11, RZ ;  /* 0x0000000b04047224 */ /* 0x000fca00078e02ff */
[----:B------:R-:W-:-:S07]  /*1880*/  VIMNMX R3, R3, R4, !PT ;  /* 0x0000000403037248 */ /* 0x000fce0007fe0100 */
.L_x_4620:
[----:B------:R-:W-:Y:S01]  /*1890*/  VIADD R0, R0, 0x3f ;  /* 0x0000003f00007836 */ /* 0x000fe20000000000 */
[----:B------:R-:W-:-:S04]  /*18a0*/  SHF.R.S32.HI R4, RZ, 0x1f, R3 ;  /* 0x0000001fff047819 */ /* 0x000fc80000011403 */
[----:B------:R-:W-:Y:S02]  /*18b0*/  SHF.R.S32.HI R5, RZ, 0x1f, R0 ;  /* 0x0000001fff057819 */ /* 0x000fe40000011400 */
[----:B------:R-:W-:Y:S02]  /*18c0*/  LEA.HI R4, R4, R3, RZ, 0x6 ;  /* 0x0000000304047211 */ /* 0x000fe400078f30ff */
[----:B------:R-:W-:Y:S02]  /*18d0*/  LEA.HI R5, R5, R0, RZ, 0x6 ;  /* 0x0000000005057211 */ /* 0x000fe400078f30ff */
[----:B------:R-:W-:Y:S02]  /*18e0*/  SHF.R.S32.HI R4, RZ, 0x6, R4 ;  /* 0x00000006ff047819 */ /* 0x000fe40000011404 */
[----:B------:R-:W-:Y:S02]  /*18f0*/  SHF.R.S32.HI R5, RZ, 0x6, R5 ;  /* 0x00000006ff057819 */ /* 0x000fe40000011405 */
[----:B------:R-:W-:-:S02]  /*1900*/  VIMNMX R4, RZ, R4, !PT ;  /* 0x00000004ff047248 */ /* 0x000fc40007fe0100 */
[----:B------:R-:W-:Y:S02]  /*1910*/  VIMNMX R5, R168, R5, PT ;  /* 0x00000005a8057248 */ /* 0x000fe40003fe0100 */
[----:B------:R-:W-:-:S03]  /*1920*/  LEA R4, R4, -R9, 0x6 ;  /* 0x8000000904047211 */ /* 0x000fc600078e30ff */
[----:B------:R-:W-:Y:S01]  /*1930*/  IMAD R5, R5, 0x40, -R9 ;  /* 0x0000004005057824 */ /* 0x000fe200078e0a09 */
[----:B------:R-:W-:-:S04]  /*1940*/  VIMNMX R4, RZ, R4, !PT ;  /* 0x00000004ff047248 */ /* 0x000fc80007fe0100 */
[----:B------:R-:W-:Y:S02]  /*1950*/  VIMNMX R5, R5, R32, PT ;  /* 0x0000002005057248 */ /* 0x000fe40003fe0100 */
[----:B------:R-:W-:Y:S02]  /*1960*/  SHF.R.U32.HI R46, RZ, 0x6, R4 ;  /* 0x00000006ff2e7819 */ /* 0x000fe40000011604 */
[----:B------:R-:W-:-:S03]  /*1970*/  ISETP.GT.AND P0, PT, R5, R4, PT ;  /* 0x000000040500720c */ /* 0x000fc60003f04270 */
[----:B------:R-:W-:-:S10]  /*1980*/  IMAD.MOV.U32 R51, RZ, RZ, R46 ;  /* 0x000000ffff337224 */ /* 0x000fd400078e002e */
[----:B------:R-:W-:-:S05]  /*1990*/  @P0 VIADD R0, R5, 0x3f ;  /* 0x0000003f05000836 */ /* 0x000fca0000000000 */
[----:B------:R-:W-:-:S04]  /*19a0*/  @P0 SHF.R.S32.HI R3, RZ, 0x1f, R0 ;  /* 0x0000001fff030819 */ /* 0x000fc80000011400 */
[----:B------:R-:W-:-:S04]  /*19b0*/  @P0 LEA.HI R3, R3, R0, RZ, 0x6 ;  /* 0x0000000003030211 */ /* 0x000fc800078f30ff */
[----:B------:R-:W-:Y:S02]  /*19c0*/  @P0 SHF.R.S32.HI R51, RZ, 0x6, R3 ;  /* 0x00000006ff330819 */ /* 0x000fe40000011403 */
[----:B------:R-:W-:Y:S02]  /*19d0*/  PLOP3.LUT P0, PT, PT, PT, PT, 0x80, 0x0 ;  /* 0x000000000000781c */ /* 0x000fe40003f0f070 */
[----:B------:R-:W-:-:S13]  /*19e0*/  ISETP.GT.AND P1, PT, R51, R46, PT ;  /* 0x0000002e3300720c */ /* 0x000fda0003f24270 */
[----:B------:R-:W-:Y:S05]  /*19f0*/  @!P1 BRA `(.L_x_4624) ;  /* 0x00000028006c9947 */ /* 0x000fea0003800000 */
        /* <DEDUP_REMOVED lines=20> */
.L_x_4626:
[----:B------:R-:W-:Y:S05]  /*1b40*/  BSYNC B6 ;  /* 0x0000000000067941 */ /* 0x000fea0003800000 */
.L_x_4625:
        /* <DEDUP_REMOVED lines=20> */
.L_x_4628:
[----:B------:R-:W-:Y:S05]  /*1c90*/  BSYNC B6 ;  /* 0x0000000000067941 */ /* 0x000fea0003800000 */
.L_x_4627:
[----:B------:R-:W-:Y:S01]  /*1ca0*/  ULDC.64 UR4, c[0x0][0x9f8] ;  /* 0x00027e0000047ab9 */ /* 0x000fe20000000a00 */
[----:B------:R-:W0:Y:S01]  /*1cb0*/  LDC R0, c[0x0][0x428] ;  /* 0x00010a00ff007b82 */ /* 0x000e220000000800 */
[----:B------:R-:W-:-:S07]  /*1cc0*/  ISETP.NE.U32.AND P0, PT, RZ, UR4, PT ;  /* 0x00000004ff007c0c */ /* 0x000fce000bf05070 */
[----:B------:R-:W1:Y:S01]  /*1cd0*/  LDC.64 R52, c[0x0][0x2f0] ;  /* 0x0000bc00ff347b82 */ /* 0x000e620000000a00 */
[----:B------:R-:W-:Y:S01]  /*1ce0*/  ISETP.NE.AND.EX P0, PT, RZ, UR5, PT, P0 ;  /* 0x00000005ff007c0c */ /* 0x000fe2000bf05300 */
[----:B------:R-:W-:Y:S01]  /*1cf0*/  IMAD.IADD R25, R25, 0x1, R24 ;  /* 0x0000000119197824 */ /* 0x000fe200078e0218 */
[----:B------:R-:W-:Y:S01]  /*1d00*/  ULDC.64 UR4, c[0x0][0xa08] ;  /* 0x0002820000047ab9 */ /* 0x000fe20000000a00 */
[----:B------:R-:W-:-:S04]  /*1d10*/  ULDC.64 UR6, c[0x0][0x320] ;  /* 0x0000c80000067ab9 */ /* 0x000fc80000000a00 */
[----:B------:R-:W2:Y:S08]  /*1d20*/  LDC.64 R26, c[0x0][0x3d8] ;  /* 0x0000f600ff1a7b82 */ /* 0x000eb00000000a00 */
[----:B------:R-:W3:Y:S08]  /*1d30*/  @P0 LDC.64 R4, c[0x0][0x9f8] ;  /* 0x00027e00ff040b82 */ /* 0x000ef00000000a00 */
[----:B------:R-:W4:Y:S01]  /*1d40*/  LDC R21, c[0x0][0x3d4] ;  /* 0x0000f500ff157b82 */ /* 0x000f220000000800 */
[----:B------:R-:W-:-:S07]  /*1d50*/  SHF.R.S32.HI R17, RZ, 0x1f, R16 ;  /* 0x0000001fff117819 */ /* 0x000fce0000011410 */
[----:B------:R-:W2:Y:S01]  /*1d60*/  LDC.64 R28, c[0x0][0x3e8] ;  /* 0x0000fa00ff1c7b82 */ /* 0x000ea20000000a00 */
[----:B---3--:R-:W-:-:S04]  /*1d70*/  @P0 IMAD.WIDE R4, R191, 0x4, R4 ;  /* 0x00000004bf040825 */ /* 0x008fc800078e0204 */
[----:B------:R-:W-:Y:S01]  /*1d80*/  IMAD.SHL.U32 R42, R211, 0x4, RZ ;  /* 0x00000004d32a7824 */ /* 0x000fe200078e00ff */
[----:B------:R3:W3:Y:S01]  /*1d90*/  @P0 LDG.E R191, desc[UR42][R4.64] ;  /* 0x0000002a04bf0981 */ /* 0x0006e2000c1e1900 */
[----:B0-----:R-:W-:Y:S01]  /*1da0*/  ISETP.NE.AND P0, PT, R0, 0x1, PT ;  /* 0x000000010000780c */ /* 0x001fe20003f05270 */
[-C--:B-1----:R-:W-:Y:S01]  /*1db0*/  IMAD.WIDE.U32 R6, R25, R52.reuse, RZ ;  /* 0x0000003419067225 */ /* 0x082fe200078e00ff */
[----:B------:R-:W-:Y:S01]  /*1dc0*/  SHF.R.S32.HI R10, RZ, 0x1f, R25 ;  /* 0x0000001fff0a7819 */ /* 0x000fe20000011419 */
[----:B------:R-:W0:Y:S01]  /*1dd0*/  S2R R60, SR_TID.X ;  /* 0x00000000003c7919 */ /* 0x000e220000002100 */
[----:B------:R-:W-:Y:S01]  /*1de0*/  SHF.R.S32.HI R43, RZ, 0x1f, R42 ;  /* 0x0000001fff2b7819 */ /* 0x000fe2000001142a */
[----:B------:R-:W-:Y:S01]  /*1df0*/  IMAD.SHL.U32 R59, R193, 0x40, RZ ;  /* 0x00000040c13b7824 */ /* 0x000fe200078e00ff */
[----:B----4-:R-:W-:Y:S01]  /*1e00*/  ISETP.GE.AND P1, PT, R16, R21, PT ;  /* 0x000000151000720c */ /* 0x010fe20003f26270 */
[----:B------:R-:W-:Y:S01]  /*1e10*/  IMAD R0, R10, R52, RZ ;  /* 0x000000340a007224 */ /* 0x000fe200078e02ff */
[----:B------:R-:W1:Y:S01]  /*1e20*/  LDC R61, c[0x0][0x3d4] ;  /* 0x0000f500ff3d7b82 */ /* 0x000e620000000800 */
[----:B------:R-:W-:Y:S01]  /*1e30*/  IADD3 R82, R16, 0x20, RZ ;  /* 0x0000002010527810 */ /* 0x000fe20007ffe0ff */
[C---:B--2---:R-:W-:Y:S01]  /*1e40*/  IMAD.SHL.U32 R57, R28.reuse, 0x40, RZ ;  /* 0x000000401c397824 */ /* 0x044fe200078e00ff */
[----:B------:R-:W-:Y:S01]  /*1e50*/  LOP3.LUT R59, R59, 0x1c0, RZ, 0xc0, !PT ;  /* 0x000001c03b3b7812 */ /* 0x000fe200078ec0ff */
[----:B------:R-:W-:Y:S01]  /*1e60*/  IMAD R3, R25, R53, R0 ;  /* 0x0000003519037224 */ /* 0x000fe200078e0200 */
[----:B------:R-:W-:Y:S01]  /*1e70*/  SHF.L.U64.HI R56, R28, 0x6, R29 ;  /* 0x000000061c387819 */ /* 0x000fe2000001021d */
[----:B------:R-:W-:Y:S01]  /*1e80*/  IMAD.SHL.U32 R62, R21, 0x2, RZ ;  /* 0x00000002153e7824 */ /* 0x000fe200078e00ff */
[----:B------:R-:W-:Y:S01]  /*1e90*/  SHF.R.U32.HI R58, RZ, 0x3, R59 ;  /* 0x00000003ff3a7819 */ /* 0x000fe2000001163b */
[----:B------:R-:W2:Y:S01]  /*1ea0*/  @P0 LDC R9, c[0x0][0x42c] ;  /* 0x00010b00ff090b82 */ /* 0x000ea20000000800 */
[----:B------:R-:W-:Y:S01]  /*1eb0*/  IADD3 R7, R7, R3, RZ ;  /* 0x0000000307077210 */ /* 0x000fe20007ffe0ff */
[----:B------:R-:W-:Y:S01]  /*1ec0*/  IMAD.SHL.U32 R55, R26, 0x40, RZ ;  /* 0x000000401a377824 */ /* 0x000fe200078e00ff */
[----:B------:R-:W-:-:S02]  /*1ed0*/  P2R R72, PR, RZ, 0x2 ;  /* 0x00000002ff487803 */ /* 0x000fc40000000000 */
[----:B------:R-:W-:-:S03]  /*1ee0*/  SHF.L.U64.HI R50, R26, 0x6, R27 ;  /* 0x000000061a327819 */ /* 0x000fc6000001021b */
[----:B------:R-:W4:Y:S08]  /*1ef0*/  @P0 LDC R11, c[0x0][0x430] ;  /* 0x00010c00ff0b0b82 */ /* 0x000f300000000800 */
[----:B------:R-:W1:Y:S01]  /*1f00*/  LDC R63, c[0x0][0x2e4] ;  /* 0x0000b900ff3f7b82 */ /* 0x000e620000000800 */
[----:B0-----:R-:W-:Y:S01]  /*1f10*/  LEA.HI R60, R60, 0x8, RZ, 0x19 ;  /* 0x000000083c3c7811 */ /* 0x001fe200078fc8ff */
[----:B--2---:R-:W-:-:S05]  /*1f20*/  @P0 IMAD.HI.U32 R0, R190, R9, RZ ;  /* 0x00000009be000227 */ /* 0x004fca00078e00ff */
[----:B----4-:R-:W-:Y:S02]  /*1f30*/  @P0 SHF.R.U32.HI R190, RZ, R11, R0 ;  /* 0x0000000bffbe0219 */ /* 0x010fe40000011600 */
[----:B------:R-:W-:Y:S02]  /*1f40*/  ISETP.NE.U32.AND P0, PT, RZ, UR4, PT ;  /* 0x00000004ff007c0c */ /* 0x000fe4000bf05070 */
[----:B------:R-:W-:Y:S01]  /*1f50*/  SHF.R.S32.HI R0, RZ, 0x1f, R190 ;  /* 0x0000001fff007819 */ /* 0x000fe200000114be */
[----:B------:R-:W-:Y:S01]  /*1f60*/  IMAD.WIDE.U32 R8, R190, UR6, R16 ;  /* 0x00000006be087c25 */ /* 0x000fe2000f8e0010 */
[----:B------:R-:W-:Y:S01]  /*1f70*/  ISETP.NE.AND.EX P0, PT, RZ, UR5, PT, P0 ;  /* 0x00000005ff007c0c */ /* 0x000fe2000bf05300 */
[----:B------:R-:W-:Y:S02]  /*1f80*/  ULDC.64 UR4, c[0x0][0x2f8] ;  /* 0x0000be0000047ab9 */ /* 0x000fe40000000a00 */
[C---:B---3--:R-:W-:Y:S02]  /*1f90*/  IMAD R5, R0.reuse, UR6, RZ ;  /* 0x0000000600057c24 */ /* 0x048fe4000f8e02ff */
[----:B------:R-:W-:-:S02]  /*1fa0*/  IMAD R3, R0, UR4, RZ ;  /* 0x0000000400037c24 */ /* 0x000fc4000f8e02ff */
[C---:B------:R-:W-:Y:S02]  /*1fb0*/  IMAD R11, R190.reuse, UR7, R5 ;  /* 0x00000007be0b7c24 */ /* 0x040fe4000f8e0205 */
[C---:B------:R-:W-:Y:S02]  /*1fc0*/  IMAD R3, R190.reuse, UR5, R3 ;  /* 0x00000005be037c24 */ /* 0x040fe4000f8e0203 */
[----:B------:R-:W-:Y:S01]  /*1fd0*/  IMAD.WIDE.U32 R4, R190, UR4, R6 ;  /* 0x00000004be047c25 */ /* 0x000fe2000f8e0006 */
[----:B------:R-:W-:-:S03]  /*1fe0*/  ULDC.64 UR4, c[0x0][0x300] ;  /* 0x0000c00000047ab9 */ /* 0x000fc60000000a00 */
[----:B------:R-:W-:Y:S02]  /*1ff0*/  IMAD.IADD R5, R5, 0x1, R3 ;  /* 0x0000000105057824 */ /* 0x000fe400078e0203 */
[----:B------:R-:W-:Y:S02]  /*2000*/  IMAD R7, R219, R26, RZ ;  /* 0x0000001adb077224 */ /* 0x000fe400078e02ff */
[----:B------:R-:W-:Y:S02]  /*2010*/  IMAD.IADD R9, R9, 0x1, R11 ;  /* 0x0000000109097824 */ /* 0x000fe400078e020b */
[----:B------:R-:W-:Y:S02]  /*2020*/  IMAD R13, R186, R27, R7 ;  /* 0x0000001bba0d7224 */ /* 0x000fe400078e0207 */
[----:B------:R-:W-:-:S04]  /*2030*/  IMAD R11, R219, R52, RZ ;  /* 0x00000034db0b7224 */ /* 0x000fc800078e02ff */
[----:B------:R-:W-:Y:S01]  /*2040*/  IMAD R11, R186, R53, R11 ;  /* 0x00000035ba0b7224 */ /* 0x000fe200078e020b */
[----:B------:R-:W-:Y:S02]  /*2050*/  SHF.L.U64.HI R53, R52, 0x6, R53 ;  /* 0x0000000634357819 */ /* 0x000fe40000010235 */
[----:B------:R-:W-:Y:S02]  /*2060*/  SHF.R.S32.HI R0, RZ, 0x1f, R191 ;  /* 0x0000001fff007819 */ /* 0x000fe400000114bf */
[----:B------:R-:W-:Y:S02]  /*2070*/  SEL R41, R191, RZ, !P0 ;  /* 0x000000ffbf297207 */ /* 0x000fe40004000000 */
[----:B------:R-:W-:-:S03]  /*2080*/  SEL R0, R0, RZ, !P0 ;  /* 0x000000ff00007207 */ /* 0x000fc60004000000 */
[----:B------:R-:W-:-:S04]  /*2090*/  IMAD.WIDE.U32 R44, R41, UR4, R4 ;  /* 0x00000004292c7c25 */ /* 0x000fc8000f8e0004 */
[----:B------:R-:W-:Y:S02]  /*20a0*/  IMAD R6, R0, UR4, RZ ;  /* 0x0000000400067c24 */ /* 0x000fe4000f8e02ff */
[----:B------:R-:W-:-:S04]  /*20b0*/  IMAD.WIDE.U32 R4, R186, R26, R16 ;  /* 0x0000001aba047225 */ /* 0x000fc800078e0010 */
[----:B------:R-:W-:Y:S01]  /*20c0*/  IMAD R3, R41, UR5, R6 ;  /* 0x0000000529037c24 */ /* 0x000fe2000f8e0206 */
[----:B------:R-:W-:Y:S01]  /*20d0*/  ULDC.64 UR4, c[0x0][0x328] ;  /* 0x0000ca0000047ab9 */ /* 0x000fe20000000a00 */
[----:B------:R-:W-:-:S04]  /*20e0*/  IMAD.WIDE.U32 R6, R186, R52, R16 ;  /* 0x00000034ba067225 */ /* 0x000fc800078e0010 */
[----:B------:R-:W-:Y:S01]  /*20f0*/  IMAD R12, R0, UR4, RZ ;  /* 0x00000004000c7c24 */ /* 0x000fe2000f8e02ff */
[----:B------:R-:W-:Y:S01]  /*2100*/  IADD3 R0, R45, R3, RZ ;  /* 0x000000032d007210 */ /* 0x000fe20007ffe0ff */
[----:B------:R-:W-:Y:S01]  /*2110*/  IMAD.IADD R39, R13, 0x1, R5 ;  /* 0x000000010d277824 */ /* 0x000fe200078e0205 */
[----:B------:R-:W-:Y:S01]  /*2120*/  IADD3 R3, P0, R44, R6, RZ ;  /* 0x000000062c037210 */ /* 0x000fe20007f1e0ff */
[----:B------:R-:W-:Y:S02]  /*2130*/  IMAD.MOV.U32 R38, RZ, RZ, R4 ;  /* 0x000000ffff267224 */ /* 0x000fe400078e0004 */
[----:B------:R-:W-:Y:S01]  /*2140*/  IMAD.WIDE.U32 R4, R186, R26, R42 ;  /* 0x0000001aba047225 */ /* 0x000fe200078e002a */
[----:B------:R-:W-:Y:S02]  /*2150*/  IADD3.X R48, R0, R7, R11, P0, !PT ;  /* 0x0000000700307210 */ /* 0x000fe400007fe40b */
[----:B------:R-:W-:Y:S01]  /*2160*/  SEL R11, R21, RZ, P1 ;  /* 0x000000ff150b7207 */ /* 0x000fe20000800000 */
[----:B------:R-:W-:Y:S01]  /*2170*/  IMAD R6, R219, R28, RZ ;  /* 0x0000001cdb067224 */ /* 0x000fe200078e02ff */
[----:B------:R-:W-:Y:S01]  /*2180*/  IADD3 R20, P0, R186, R25, RZ ;  /* 0x00000019ba147210 */ /* 0x000fe20007f1e0ff */
[----:B------:R-:W-:Y:S01]  /*2190*/  IMAD.IADD R5, R5, 0x1, R13 ;  /* 0x0000000105057824 */ /* 0x000fe200078e020d */
[----:B-----5:R-:W-:Y:S01]  /*21a0*/  SHF.R.S32.HI R13, RZ, 0x1f, R33 ;  /* 0x0000001fff0d7819 */ /* 0x020fe20000011421 */
[----:B------:R-:W-:-:S02]  /*21b0*/  IMAD.IADD R11, R16, 0x1, R11 ;  /* 0x00000001100b7824 */ /* 0x000fc400078e020b */
[C---:B------:R-:W-:Y:S02]  /*21c0*/  IMAD R15, R186.reuse, R29, R6 ;  /* 0x0000001dba0f7224 */ /* 0x040fe400078e0206 */
[----:B------:R-:W-:Y:S01]  /*21d0*/  IMAD R75, R41, UR5, R12 ;  /* 0x00000005294b7c24 */ /* 0x000fe2000f8e020c */
[----:B------:R-:W-:Y:S01]  /*21e0*/  SHF.R.S32.HI R54, RZ, 0x1f, R11 ;  /* 0x0000001fff367819 */ /* 0x000fe2000001140b */
[----:B------:R-:W-:-:S03]  /*21f0*/  IMAD.WIDE.U32 R6, R186, R28, R42 ;  /* 0x0000001cba067225 */ /* 0x000fc600078e002a */
[----:B------:R-:W-:Y:S01]  /*2200*/  LEA.HI R54, R54, R11, RZ, 0x3 ;  /* 0x0000000b36367211 */ /* 0x000fe200078f18ff */
[----:B------:R-:W-:Y:S01]  /*2210*/  IMAD.WIDE.U32 R40, R41, UR4, R8 ;  /* 0x0000000429287c25 */ /* 0x000fe2000f8e0008 */
[----:B------:R-:W-:Y:S01]  /*2220*/  IADD3 R7, R7, R15, RZ ;  /* 0x0000000f07077210 */ /* 0x000fe20007ffe0ff */
[----:B------:R-:W-:Y:S01]  /*2230*/  ULDC UR4, c[0x0][0x2e4] ;  /* 0x0000b90000047ab9 */ /* 0x000fe20000000800 */
[----:B------:R-:W-:Y:S01]  /*2240*/  LOP3.LUT R69, R54, 0xfffffff8, RZ, 0xc0, !PT ;  /* 0xfffffff836457812 */ /* 0x000fe200078ec0ff */
[----:B------:R-:W-:Y:S01]  /*2250*/  IMAD R12, R13, R26, RZ ;  /* 0x0000001a0d0c7224 */ /* 0x000fe200078e02ff */
[----:B------:R-:W-:Y:S01]  /*2260*/  ISETP.GE.AND P4, PT, R16, UR4, PT ;  /* 0x0000000410007c0c */ /* 0x000fe2000bf86270 */
[----:B------:R-:W-:Y:S01]  /*2270*/  IMAD.WIDE.U32 R8, R186, R28, R16 ;  /* 0x0000001cba087225 */ /* 0x000fe200078e0010 */
[----:B------:R-:W-:Y:S02]  /*2280*/  ISETP.GE.AND P3, PT, R82, UR4, PT ;  /* 0x0000000452007c0c */ /* 0x000fe4000bf66270 */
[----:B------:R-:W-:Y:S01]  /*2290*/  SHF.R.S32.HI R73, RZ, 0x1f, R69 ;  /* 0x0000001fff497819 */ /* 0x000fe20000011445 */
[----:B------:R-:W-:-:S02]  /*22a0*/  IMAD R11, R33, R27, R12 ;  /* 0x0000001b210b7224 */ /* 0x000fc400078e020c */
[----:B------:R-:W-:Y:S02]  /*22b0*/  IMAD.IADD R9, R15, 0x1, R9 ;  /* 0x000000010f097824 */ /* 0x000fe400078e0209 */
[-C--:B------:R-:W-:Y:S02]  /*22c0*/  IMAD R12, R13, R28.reuse, RZ ;  /* 0x0000001c0d0c7224 */ /* 0x080fe400078e02ff */
[----:B------:R-:W-:-:S04]  /*22d0*/  IMAD.WIDE.U32 R34, R33, R28, R8 ;  /* 0x0000001c21227225 */ /* 0x000fc800078e0008 */
[C---:B------:R-:W-:Y:S02]  /*22e0*/  IMAD R71, R33.reuse, R29, R12 ;  /* 0x0000001d21477224 */ /* 0x040fe400078e020c */
[----:B------:R-:W-:Y:S02]  /*22f0*/  IMAD.WIDE.U32 R30, R33, R28, R6 ;  /* 0x0000001c211e7225 */ /* 0x000fe400078e0006 */
[----:B------:R-:W0:Y:S01]  /*2300*/  LDC.64 R28, c[0x0][0x2d8] ;  /* 0x0000b600ff1c7b82 */ /* 0x000e220000000a00 */
[----:B------:R-:W-:Y:S01]  /*2310*/  IADD3 R67, R71, R35, RZ ;  /* 0x0000002347437210 */ /* 0x000fe20007ffe0ff */
[----:B------:R-:W-:Y:S01]  /*2320*/  IMAD.WIDE.U32 R36, R33, R26, R4 ;  /* 0x0000001a21247225 */ /* 0x000fe200078e0004 */
[----:B------:R-:W-:-:S03]  /*2330*/  LOP3.LUT R5, R59, 0x18, R16, 0xf8, !PT ;  /* 0x000000183b057812 */ /* 0x000fc600078ef810 */
[----:B------:R-:W-:Y:S01]  /*2340*/  IMAD.WIDE.U32 R38, R33, R26, R38 ;  /* 0x0000001a21267225 */ /* 0x000fe200078e0026 */
[----:B------:R-:W-:-:S03]  /*2350*/  LOP3.LUT R5, R5, R58, RZ, 0x3c, !PT ;  /* 0x0000003a05057212 */ /* 0x000fc600078e3cff */
[----:B------:R-:W-:Y:S02]  /*2360*/  IMAD.SHL.U32 R52, R52, 0x40, RZ ;  /* 0x0000004034347824 */ /* 0x000fe400078e00ff */
[----:B------:R-:W-:Y:S01]  /*2370*/  IMAD R64, R200, 0x200, R5 ;  /* 0x00000200c8407824 */ /* 0x000fe200078e0205 */
[----:B------:R-:W-:Y:S01]  /*2380*/  LOP3.LUT R5, R59, 0x38, R54, 0xf8, !PT ;  /* 0x000000383b057812 */ /* 0x000fe200078ef836 */
[----:B------:R-:W-:Y:S02]  /*2390*/  IMAD.X R21, R219, 0x1, R10, P0 ;  /* 0x00000001db157824 */ /* 0x000fe400000e060a */
[----:B------:R-:W-:Y:S01]  /*23a0*/  IMAD.IADD R65, R11, 0x1, R39 ;  /* 0x000000010b417824 */ /* 0x000fe200078e0227 */
[----:B------:R-:W-:Y:S01]  /*23b0*/  LOP3.LUT R5, R5, R58, RZ, 0x3c, !PT ;  /* 0x0000003a05057212 */ /* 0x000fe200078e3cff */
[----:B------:R-:W-:Y:S02]  /*23c0*/  IMAD.IADD R66, R37, 0x1, R11 ;  /* 0x0000000125427824 */ /* 0x000fe400078e020b */
[----:B------:R-:W-:-:S02]  /*23d0*/  IMAD.IADD R71, R31, 0x1, R71 ;  /* 0x000000011f477824 */ /* 0x000fc400078e0247 */
[----:B------:R-:W-:Y:S02]  /*23e0*/  IMAD R68, R200, 0x200, R5 ;  /* 0x00000200c8447824 */ /* 0x000fe400078e0205 */
[----:B-1----:R-:W-:-:S07]  /*23f0*/  IMAD.IADD R75, R41, 0x1, R75 ;  /* 0x00000001294b7824 */ /* 0x002fce00078e024b */
.L_x_4658:
[----:B------:R-:W-:Y:S01]  /*2400*/  IADD3 R51, R51, -0x1, RZ ;  /* 0xffffffff33337810 */ /* 0x000fe20007ffe0ff */
[----:B---34-:R-:W-:Y:S01]  /*2410*/  IMAD.SHL.U32 R15, R23, 0x1000, RZ ;  /* 0x00001000170f7824 */ /* 0x018fe200078e00ff */
[----:B------:R-:W-:Y:S05]  /*2420*/  YIELD ;  /* 0x0000000000007946 */ /* 0x000fea0003800000 */
[----:B------:R-:W-:Y:S01]  /*2430*/  SHF.R.S32.HI R74, RZ, 0x1f, R51 ;  /* 0x0000001fff4a7819 */ /* 0x000fe20000011433 */
[-C--:B------:R-:W-:Y:S01]  /*2440*/  IMAD R5, R53, R51.reuse, RZ ;  /* 0x0000003335057224 */ /* 0x080fe200078e02ff */
[----:B------:R-:W-:Y:S01]  /*2450*/  BSSY B0, `(.L_x_4629) ;  /* 0x000017c000007945 */ /* 0x000fe20003800000 */
[----:B------:R-:W-:Y:S01]  /*2460*/  IMAD.WIDE.U32 R24, R52, R51, RZ ;  /* 0x0000003334187225 */ /* 0x000fe200078e00ff */
[----:B------:R-:W-:-:S03]  /*2470*/  ISETP.GT.AND P2, PT, R51, R46, PT ;  /* 0x0000002e3300720c */ /* 0x000fc60003f44270 */
[----:B------:R-:W-:Y:S01]  /*2480*/  IMAD R5, R74, R52, R5 ;  /* 0x000000344a057224 */ /* 0x000fe200078e0205 */
[----:B------:R-:W-:-:S03]  /*2490*/  IADD3 R4, P0, R3, R24, RZ ;  /* 0x0000001803047210 */ /* 0x000fc60007f1e0ff */
[----:B------:R-:W-:Y:S01]  /*24a0*/  IMAD.IADD R79, R25, 0x1, R5 ;  /* 0x00000001194f7824 */ /* 0x000fe200078e0205 */
[----:B0-----:R-:W-:Y:S01]  /*24b0*/  LEA R12, P1, R4, R28, 0x1 ;  /* 0x0000001c040c7211 */ /* 0x001fe200078208ff */
[----:B------:R-:W-:Y:S02]  /*24c0*/  IMAD.IADD R5, R64, 0x1, R15 ;  /* 0x0000000140057824 */ /* 0x000fe400078e020f */
[----:B------:R-:W-:Y:S01]  /*24d0*/  IMAD.X R6, R79, 0x1, R48, P0 ;  /* 0x000000014f067824 */ /* 0x000fe200000e0630 */
[----:B------:R-:W-:Y:S02]  /*24e0*/  ISETP.GE.AND P0, PT, R61, 0x1, PT ;  /* 0x000000013d00780c */ /* 0x000fe40003f06270 */
[----:B------:R-:W-:Y:S02]  /*24f0*/  LEA R14, R5, R2, 0x1 ;  /* 0x00000002050e7211 */ /* 0x000fe400078e08ff */
[----:B------:R-:W-:-:S09]  /*2500*/  LEA.HI.X R13, R4, R29, R6, 0x1, P1 ;  /* 0x0000001d040d7211 */ /* 0x000fd200008f0c06 */
[----:B-1----:R-:W-:Y:S05]  /*2510*/  @!P0 BRA `(.L_x_4630) ;  /* 0x0000001400588947 */ /* 0x002fea0003800000 */
        /* <DEDUP_REMOVED lines=23> */
[----:B------:R-:W-:-:S03]  /*2690*/  IADD3 R8, R42, 0x10, RZ ;  /* 0x000000102a087810 */ /* 0x000fc60007ffe0ff */
[----:B------:R-:W-:Y:S01]  /*26a0*/  IMAD.X R10, R76, 0x1, R66, P0 ;  /* 0x000000014c0a7824 */ /* 0x000fe200000e0642 */
[----:B------:R-:W-:Y:S01]  /*26b0*/  LEA R6, P0, R7, UR4, 0x1 ;  /* 0x0000000407067c11 */ /* 0x000fe2000f8008ff */
[----:B------:R-:W-:Y:S01]  /*26c0*/  IMAD.IADD R5, R5, 0x1, R9 ;  /* 0x0000000105057824 */ /* 0x000fe200078e0209 */
[C---:B------:R-:W-:Y:S02]  /*26d0*/  LEA R76, P5, R4.reuse, UR6, 0x1 ;  /* 0x00000006044c7c11 */ /* 0x040fe4000f8a08ff */
[----:B------:R-:W-:Y:S02]  /*26e0*/  LEA.HI.X R7, R7, UR5, R10, 0x1, P0 ;  /* 0x0000000507077c11 */ /* 0x000fe400080f0c0a */
[----:B------:R-:W-:Y:S02]  /*26f0*/  CS2R R10, SRZ ;  /* 0x00000000000a7805 */ /* 0x000fe4000001ff00 */
[----:B------:R-:W-:Y:S02]  /*2700*/  LEA.HI.X R77, R4, UR7, R5, 0x1, P5 ;  /* 0x00000007044d7c11 */ /* 0x000fe4000a8f0c05 */
[----:B------:R-:W-:-:S02]  /*2710*/  ISETP.GE.AND P0, PT, R42, R61, PT ;  /* 0x0000003d2a00720c */ /* 0x000fc40003f06270 */
[----:B------:R-:W-:Y:S02]  /*2720*/  ISETP.GE.AND P5, PT, R8, R61, PT ;  /* 0x0000003d0800720c */ /* 0x000fe40003fa6270 */
[----:B------:R-:W-:-:S09]  /*2730*/  CS2R R8, SRZ ;  /* 0x0000000000087805 */ /* 0x000fd2000001ff00 */
[----:B------:R0:W5:Y:S04]  /*2740*/  @!P0 LDG.E.64 R26, desc[UR42][R6.64] ;  /* 0x0000002a061a8981 */ /* 0x000168000c1e1b00 */
[----:B------:R0:W5:Y:S04]  /*2750*/  @!P5 LDG.E.64 R8, desc[UR42][R6.64+0x20] ;  /* 0x0000202a0608d981 */ /* 0x000168000c1e1b00 */
[----:B------:R0:W5:Y:S04]  /*2760*/  @!P0 LDG.E.64 R24, desc[UR42][R76.64] ;  /* 0x0000002a4c188981 */ /* 0x000168000c1e1b00 */
[----:B------:R0:W5:Y:S02]  /*2770*/  @!P5 LDG.E.64 R10, desc[UR42][R76.64+0x20] ;  /* 0x0000202a4c0ad981 */ /* 0x000164000c1e1b00 */
.L_x_4633:
[----:B------:R-:W-:Y:S05]  /*2780*/  BSYNC B1 ;  /* 0x0000000000017941 */ /* 0x000fea0003800000 */
.L_x_4632:
[----:B------:R-:W-:Y:S01]  /*2790*/  UISETP.NE.AND UP0, UPT, UR39, 0x3, UPT ;  /* 0x000000032700788c */ /* 0x000fe2000bf05270 */
[----:B-----5:R-:W-:Y:S02]  /*27a0*/  IMAD.MOV.U32 R4, RZ, RZ, R8 ;  /* 0x000000ffff047224 */ /* 0x020fe400078e0008 */
[----:B------:R-:W-:Y:S02]  /*27b0*/  IMAD.MOV.U32 R5, RZ, RZ, R9 ;  /* 0x000000ffff057224 */ /* 0x000fe400078e0009 */
[----:B0-----:R-:W-:Y:S01]  /*27c0*/  IMAD.MOV.U32 R6, RZ, RZ, R26 ;  /* 0x000000ffff067224 */ /* 0x001fe200078e001a */
[----:B------:R-:W-:Y:S01]  /*27d0*/  PLOP3.LUT P0, PT, PT, PT, UP0, 0x80, 0x0 ;  /* 0x000000000000781c */ /* 0x000fe20003f0f008 */
[----:B------:R-:W-:Y:S01]  /*27e0*/  IMAD.MOV.U32 R7, RZ, RZ, R25 ;  /* 0x000000ffff077224 */ /* 0x000fe200078e0019 */
[----:B------:R-:W-:Y:S01]  /*27f0*/  PRMT R80, R4, 0x5410, R5 ;  /* 0x0000541004507816 */ /* 0x000fe20000000005 */
[----:B------:R-:W-:Y:S02]  /*2800*/  IMAD.MOV.U32 R4, RZ, RZ, R27 ;  /* 0x000000ffff047224 */ /* 0x000fe400078e001b */
[----:B------:R-:W-:-:S03]  /*2810*/  IMAD.MOV.U32 R5, RZ, RZ, R11 ;  /* 0x000000ffff057224 */ /* 0x000fc600078e000b */
[----:B------:R-:W-:Y:S01]  /*2820*/  PRMT R83, R6, 0x5410, R4 ;  /* 0x0000541006537816 */ /* 0x000fe20000000004 */
[----:B------:R-:W-:Y:S01]  /*2830*/  IMAD.MOV.U32 R6, RZ, RZ, R24 ;  /* 0x000000ffff067224 */ /* 0x000fe200078e0018 */
[----:B------:R-:W-:-:S04]  /*2840*/  MOV R4, R10 ;  /* 0x0000000a00047202 */ /* 0x000fc80000000f00 */
[----:B------:R-:W-:Y:S02]  /*2850*/  PRMT R84, R4, 0x5410, R5 ;  /* 0x0000541004547816 */ /* 0x000fe40000000005 */
[----:B------:R-:W-:Y:S01]  /*2860*/  PRMT R86, R6, 0x5410, R7 ;  /* 0x0000541006567816 */ /* 0x000fe20000000007 */
[----:B------:R-:W-:Y:S06]  /*2870*/  @!P0 BRA `(.L_x_4634) ;  /* 0x0000000000048947 */ /* 0x000fec0003800000 */
[----:B------:R-:W-:Y:S01]  /*2880*/  BPT.TRAP 0x1 ;  /* 0x000000040000795c */ /* 0x000fe20000300000 */
.L_x_4634:
[----:B------:R-:W-:Y:S01]  /*2890*/  IMAD R70, R23, 0x8, R2 ;  /* 0x0000000817467824 */ /* 0x000fe200078e0202 */
[----:B------:R-:W-:Y:S01]  /*28a0*/  SHF.L.U32 R77, R187, 0x1f, RZ ;  /* 0x0000001fbb4d7819 */ /* 0x000fe200000006ff */
[----:B------:R-:W-:Y:S03]  /*28b0*/  BSSY B1, `(.L_x_4635) ;  /* 0x0000003000017945 */ /* 0x000fe60003800000 */
[----:B------:R-:W0:Y:S02]  /*28c0*/  SYNCS.PHASECHK.TRANS64.TRYWAIT P5, [R70+URZ+0x28c90], R77 ;  /* 0x028c904d460075a7 */ /* 0x000e2400080a017f */
[----:B0-----:R-:W-:Y:S05]  /*28d0*/  @!P5 BRA `(.L_x_4636) ;  /* 0x000001a40098d947 */ /* 0x001fea0003800000 */
.L_x_4948:
[----:B------:R-:W-:Y:S05]  /*28e0*/  BSYNC B1 ;  /* 0x0000000000017941 */ /* 0x000fea0003800000 */
.L_x_4635:
        /* <DEDUP_REMOVED lines=10> */
[--C-:B--2---:R-:W-:Y:S01]  /*2990*/  HADD2.F32 R24, -RZ, R7.reuse.H1_H1 ;  /* 0x30000007ff187230 */ /* 0x104fe20000004100 */
[----:B------:R-:W-:Y:S01]  /*29a0*/  SHF.R.U32.HI R74, RZ, 0x10, R25 ;  /* 0x00000010ff4a7819 */ /* 0x000fe20000011619 */
[----:B------:R-:W-:Y:S01]  /*29b0*/  HADD2.F32 R7, -RZ, R7.H0_H0 ;  /* 0x20000007ff077230 */ /* 0x000fe20000004100 */
[----:B------:R-:W-:Y:S01]  /*29c0*/  MOV R14, R6 ;  /* 0x00000006000e7202 */ /* 0x000fe20000000f00 */
[----:B------:R-:W-:Y:S02]  /*29d0*/  HADD2.F32 R27, -RZ, R27.H0_H0 ;  /* 0x2000001bff1b7230 */ /* 0x000fe40000004100 */
[----:B------:R-:W-:-:S02]  /*29e0*/  HADD2.F32 R6, -RZ, R5.H1_H1 ;  /* 0x30000005ff067230 */ /* 0x000fc40000004100 */
[----:B------:R-:W-:Y:S02]  /*29f0*/  HADD2.F32 R74, -RZ, R74.H0_H0 ;  /* 0x2000004aff4a7230 */ /* 0x000fe40000004100 */
[----:B------:R-:W-:Y:S02]  /*2a00*/  HADD2.F32 R5, -RZ, R5.H0_H0 ;  /* 0x20000005ff057230 */ /* 0x000fe40000004100 */
[----:B------:R-:W-:Y:S02]  /*2a10*/  HADD2.F32 R25, -RZ, R76.H0_H0 ;  /* 0x2000004cff197230 */ /* 0x000fe40000004100 */
[-C--:B------:R-:W-:Y:S01]  /*2a20*/  FMUL.FTZ R76, R6, R27.reuse ;  /* 0x0000001b064c7220 */ /* 0x080fe20000410000 */
[----:B------:R-:W-:Y:S02]  /*2a30*/  HADD2.F32 R26, -RZ, R26.H0_H0 ;  /* 0x2000001aff1a7230 */ /* 0x000fe40000004100 */
[----:B------:R-:W-:Y:S01]  /*2a40*/  FMUL.FTZ R27, R5, R27 ;  /* 0x0000001b051b7220 */ /* 0x000fe20000410000 */
[-C--:B------:R-:W-:Y:S01]  /*2a50*/  FMUL.FTZ R79, R7, R74.reuse ;  /* 0x0000004a074f7220 */ /* 0x080fe20000410000 */
[----:B------:R-:W-:Y:S01]  /*2a60*/  FMUL.FTZ R78, R24, R74 ;  /* 0x0000004a184e7220 */ /* 0x000fe20000410000 */
[-C--:B------:R-:W-:Y:S01]  /*2a70*/  FFMA.FTZ R76, R5, R25.reuse, -R76 ;  /* 0x00000019054c7223 */ /* 0x080fe2000001084c */
[----:B------:R-:W-:Y:S01]  /*2a80*/  FFMA.FTZ R81, R6, R25, R27 ;  /* 0x0000001906517223 */ /* 0x000fe2000001001b */
[----:B------:R-:W-:Y:S01]  /*2a90*/  FFMA.FTZ R85, R24, R26, R79 ;  /* 0x0000001a18557223 */ /* 0x000fe2000001004f */
[----:B------:R-:W-:-:S02]  /*2aa0*/  HADD2.F32 R24, -RZ, R86.H0_H0 ;  /* 0x20000056ff187230 */ /* 0x000fc40000004100 */
[----:B------:R-:W-:Y:S01]  /*2ab0*/  FFMA.FTZ R78, R7, R26, -R78 ;  /* 0x0000001a074e7223 */ /* 0x000fe2000001084e */
[----:B------:R-:W-:Y:S02]  /*2ac0*/  HADD2.F32 R27, -RZ, R86.H1_H1 ;  /* 0x30000056ff1b7230 */ /* 0x000fe40000004100 */
[----:B------:R-:W-:Y:S02]  /*2ad0*/  HADD2.F32 R5, -RZ, R4.H1_H1 ;  /* 0x30000004ff057230 */ /* 0x000fe40000004100 */
[----:B------:R-:W-:Y:S02]  /*2ae0*/  HADD2.F32 R6, -RZ, R14.H1_H1 ;  /* 0x3000000eff067230 */ /* 0x000fe40000004100 */
[----:B------:R-:W-:Y:S02]  /*2af0*/  HADD2.F32 R4, -RZ, R4.H0_H0 ;  /* 0x20000004ff047230 */ /* 0x000fe40000004100 */
[----:B------:R-:W-:Y:S01]  /*2b00*/  FMUL.FTZ R79, R5, R24 ;  /* 0x00000018054f7220 */ /* 0x000fe20000410000 */
[----:B------:R-:W-:-:S02]  /*2b10*/  HADD2.F32 R14, -RZ, R14.H0_H0 ;  /* 0x2000000eff0e7230 */ /* 0x000fc40000004100 */
[--C-:B------:R-:W-:Y:S02]  /*2b20*/  HADD2.F32 R7, -RZ, R83.reuse.H0_H0 ;  /* 0x20000053ff077230 */ /* 0x100fe40000004100 */
[----:B------:R-:W-:Y:S01]  /*2b30*/  FMUL.FTZ R24, R4, R24 ;  /* 0x0000001804187220 */ /* 0x000fe20000410000 */
[----:B------:R-:W-:Y:S02]  /*2b40*/  HADD2.F32 R25, -RZ, R83.H1_H1 ;  /* 0x30000053ff197230 */ /* 0x000fe40000004100 */
[-C--:B------:R-:W-:Y:S01]  /*2b50*/  FMUL.FTZ R83, R6, R27.reuse ;  /* 0x0000001b06537220 */ /* 0x080fe20000410000 */
        /* <DEDUP_REMOVED lines=9> */
.L_x_4641:
[----:B------:R-:W-:Y:S05]  /*2bf0*/  BSYNC B2 ;  /* 0x0000000000027941 */ /* 0x000fea0003800000 */
.L_x_4640:
[----:B--2---:R1:W-:Y:S02]  /*2c00*/  STG.E.128 desc[UR42][R12.64], R4 ;  /* 0x000000040c007986 */ /* 0x0043e4000c101d2a */
.L_x_4639:
[----:B------:R-:W-:Y:S05]  /*2c10*/  BSYNC B1 ;  /* 0x0000000000017941 */ /* 0x000fea0003800000 */
.L_x_4638:
        /* <DEDUP_REMOVED lines=52> */
.L_x_4643:
[----:B------:R-:W-:Y:S05]  /*2f60*/  BSYNC B1 ;  /* 0x0000000000017941 */ /* 0x000fea0003800000 */
.L_x_4642:
[----:B-1----:R2:W-:Y:S01]  /*2f70*/  STG.E.128 desc[UR42][R12.64+0x40], R4 ;  /* 0x000040040c007986 */ /* 0x0025e2000c101d2a */
[----:B------:R-:W-:Y:S05]  /*2f80*/  BRA `(.L_x_4637) ;  /* 0x0000000c00207947 */ /* 0x000fea0003800000 */
.L_x_4631:
[----:B------:R-:W-:-:S05]  /*2f90*/  IMAD R5, R51, -0x40, R32 ;  /* 0xffffffc033057824 */ /* 0x000fca00078e0220 */
[----:B------:R-:W-:-:S04]  /*2fa0*/  VIMNMX R5, R5, 0x40, PT ;  /* 0x0000004005057848 */ /* 0x000fc80003fe0100 */
[----:B------:R-:W-:-:S04]  /*2fb0*/  ISETP.GE.AND P1, PT, R186, R5, PT ;  /* 0x00000005ba00720c */ /* 0x000fc80003f26270 */
[----:B------:R-:W-:-:S13]  /*2fc0*/  ISETP.GE.OR P0, PT, R16, R61, P1 ;  /* 0x0000003d1000720c */ /* 0x000fda0000f06670 */
[----:B------:R-:W0:Y:S01]  /*2fd0*/  @!P0 LDC.64 R12, c[0x0][0x3c8] ;  /* 0x0000f200ff0c8b82 */ /* 0x000e220000000a00 */
[----:B------:R-:W-:Y:S01]  /*2fe0*/  @!P0 IADD3 R6, P5, R38, R4, RZ ;  /* 0x0000000426068210 */ /* 0x000fe20007fbe0ff */
[----:B------:R-:W-:Y:S02]  /*2ff0*/  @!P0 IMAD R4, R56, R51, RZ ;  /* 0x0000003338048224 */ /* 0x000fe400078e02ff */
[----:B------:R-:W-:Y:S01]  /*3000*/  @!P0 IMAD.MOV.U32 R5, RZ, RZ, R67 ;  /* 0x000000ffff058224 */ /* 0x000fe200078e0043 */
[----:B------:R-:W-:Y:S01]  /*3010*/  @!P0 IADD3.X R7, R76, R65, RZ, P5, !PT ;  /* 0x000000414c078210 */ /* 0x000fe20002ffe4ff */
[----:B------:R-:W-:Y:S02]  /*3020*/  @!P0 IMAD R9, R74, R57, R4 ;  /* 0x000000394a098224 */ /* 0x000fe400078e0204 */
[----:B------:R-:W1:Y:S01]  /*3030*/  @!P0 LDC.64 R26, c[0x0][0x3e0] ;  /* 0x0000f800ff1a8b82 */ /* 0x000e620000000a00 */
[----:B------:R-:W-:-:S04]  /*3040*/  @!P0 IMAD.MOV.U32 R4, RZ, RZ, R34 ;  /* 0x000000ffff048224 */ /* 0x000fc800078e0022 */
[----:B------:R-:W-:Y:S01]  /*3050*/  @!P0 IMAD.WIDE.U32 R10, R51, R57, R4 ;  /* 0x00000039330a8225 */ /* 0x000fe200078e0004 */
[----:B------:R-:W-:-:S03]  /*3060*/  CS2R R4, SRZ ;  /* 0x0000000000047805 */ /* 0x000fc6000001ff00 */
[----:B------:R-:W-:Y:S01]  /*3070*/  @!P0 IMAD.IADD R11, R9, 0x1, R11 ;  /* 0x00000001090b8824 */ /* 0x000fe200078e020b */
        /* <DEDUP_REMOVED lines=9> */
[----:B------:R-:W-:Y:S01]  /*3110*/  UISETP.NE.AND UP0, UPT, UR39, 0x3, UPT ;  /* 0x000000032700788c */ /* 0x000fe2000bf05270 */
[----:B------:R-:W-:-:S05]  /*3120*/  ISETP.GE.AND P5, PT, R16, R61, PT ;  /* 0x0000003d1000720c */ /* 0x000fca0003fa6270 */
[----:B------:R-:W-:Y:S02]  /*3130*/  PLOP3.LUT P0, PT, PT, PT, UP0, 0x80, 0x0 ;  /* 0x000000000000781c */ /* 0x000fe40003f0f008 */
        /* <DEDUP_REMOVED lines=17> */
.L_x_4644:
[----:B------:R-:W-:Y:S01]  /*3250*/  IMAD R70, R23, 0x8, R2 ;  /* 0x0000000817467824 */ /* 0x000fe200078e0202 */
[----:B------:R-:W-:Y:S01]  /*3260*/  SHF.L.U32 R77, R187, 0x1f, RZ ;  /* 0x0000001fbb4d7819 */ /* 0x000fe200000006ff */
[----:B------:R-:W-:Y:S03]  /*3270*/  BSSY B1, `(.L_x_4645) ;  /* 0x0000003000017945 */ /* 0x000fe60003800000 */
[----:B------:R-:W0:Y:S02]  /*3280*/  SYNCS.PHASECHK.TRANS64.TRYWAIT P5, [R70+URZ+0x28c90], R77 ;  /* 0x028c904d460075a7 */ /* 0x000e2400080a017f */
[----:B0-----:R-:W-:Y:S05]  /*3290*/  @!P5 BRA `(.L_x_4646) ;  /* 0x0000019c003cd947 */ /* 0x001fea0003800000 */
.L_x_4949:
[----:B------:R-:W-:Y:S05]  /*32a0*/  BSYNC B1 ;  /* 0x0000000000017941 */ /* 0x000fea0003800000 */
.L_x_4645:
        /* <DEDUP_REMOVED lines=23> */
[----:B------:R-:W-:-:S05]  /*3420*/  LOP3.LUT R13, R13, R58, RZ, 0x3c, !PT ;  /* 0x0000003a0d0d7212 */ /* 0x000fca00078e3cff */
[----:B------:R-:W-:Y:S02]  /*3430*/  IMAD R12, R200, 0x200, R13 ;  /* 0x00000200c80c7824 */ /* 0x000fe400078e020d */
[----:B------:R-:W-:Y:S02]  /*3440*/  IMAD.IADD R13, R68, 0x1, R15 ;  /* 0x00000001440d7824 */ /* 0x000fe400078e020f */
[----:B------:R-:W-:-:S03]  /*3450*/  IMAD.IADD R15, R15, 0x1, R12 ;  /* 0x000000010f0f7824 */ /* 0x000fc600078e020c */
[----:B------:R-:W-:Y:S01]  /*3460*/  LEA R13, R13, R2, 0x1 ;  /* 0x000000020d0d7211 */ /* 0x000fe200078e08ff */
[----:B------:R-:W-:-:S05]  /*3470*/  IMAD R24, R15, 0x2, R2 ;  /* 0x000000020f187824 */ /* 0x000fca00078e0202 */
[----:B------:R-:W1:Y:S04]  /*3480*/  LDS.128 R12, [R13+0x22400] ;  /* 0x022400000d0c7984 */ /* 0x000e680000000c00 */
        /* <DEDUP_REMOVED lines=81> */
[----:B------:R-:W-:Y:S01]  /*39a0*/  F2FP.F16.F32.PACK_AB R14, R14, R15 ;  /* 0x0000000f0e0e723e */ /* 0x000fe200000000ff */
[----:B------:R-:W-:Y:S01]  /*39b0*/  IMAD.MOV.U32 R15, RZ, RZ, R85 ;  /* 0x000000ffff0f7224 */ /* 0x000fe200078e0055 */
[----:B------:R-:W-:-:S07]  /*39c0*/  F2FP.F16.F32.PACK_AB R26, R9, R8 ;  /* 0x00000008091a723e */ /* 0x000fce00000000ff */
.L_x_4648:
[----:B------:R-:W-:Y:S05]  /*39d0*/  BSYNC B1 ;  /* 0x0000000000017941 */ /* 0x000fea0003800000 */
.L_x_4647:
        /* <DEDUP_REMOVED lines=10> */
.L_x_4630:
[----:B------:R-:W-:-:S06]  /*3a80*/  UISETP.NE.AND UP0, UPT, UR39, 0x3, UPT ;  /* 0x000000032700788c */ /* 0x000fcc000bf05270 */
[----:B------:R-:W-:-:S13]  /*3a90*/  PLOP3.LUT P0, PT, PT, PT, UP0, 0x80, 0x0 ;  /* 0x000000000000781c */ /* 0x000fda0003f0f008 */
[----:B------:R-:W-:Y:S05]  /*3aa0*/  @!P0 BRA `(.L_x_4649) ;  /* 0x0000000000048947 */ /* 0x000fea0003800000 */
[----:B------:R-:W-:Y:S01]  /*3ab0*/  BPT.TRAP 0x1 ;  /* 0x000000040000795c */ /* 0x000fe20000300000 */
.L_x_4649:
        /* <DEDUP_REMOVED lines=8> */
.L_x_4950:
[----:B------:R-:W-:Y:S05]  /*3b40*/  BSYNC B1 ;  /* 0x0000000000017941 */ /* 0x000fea0003800000 */
.L_x_4650:
[----:B------:R-:W-:Y:S05]  /*3b50*/  @P1 BRA `(.L_x_4637) ;  /* 0x00000000002c1947 */ /* 0x000fea0003800000 */
[----:B------:R-:W-:Y:S02]  /*3b60*/  @!P3 LOP3.LUT P5, RZ, R193, 0x4, RZ, 0xc0, !PT ;  /* 0x00000004c1ffb812 */ /* 0x000fe400078ac0ff */
[----:B------:R-:W-:Y:S02]  /*3b70*/  PLOP3.LUT P6, PT, PT, PT, PT, 0x8, 0x0 ;  /* 0x000000000000781c */ /* 0x000fe40003fce170 */
[----:B------:R-:W-:Y:S02]  /*3b80*/  @!P3 PLOP3.LUT P6, PT, P5, PT, PT, 0x80, 0x0 ;  /* 0x000000000000b81c */ /* 0x000fe40002fcf070 */
[----:B------:R-:W-:-:S11]  /*3b90*/  @!P3 IADD3 R4, R64, 0x20, RZ ;  /* 0x000000204004b810 */ /* 0x000fd60007ffe0ff */
[----:B------:R-:W-:-:S04]  /*3ba0*/  @P6 VIADD R4, R64, 0xffffffe0 ;  /* 0xffffffe040046836 */ /* 0x000fc80000000000 */
[----:B------:R-:W-:Y:S02]  /*3bb0*/  @!P3 IMAD.IADD R15, R15, 0x1, R4 ;  /* 0x000000010f0fb824 */ /* 0x000fe400078e0204 */
[----:B------:R-:W1:Y:S02]  /*3bc0*/  @!P4 LDS.128 R4, [R14+0x22400] ;  /* 0x022400000e04c984 */ /* 0x000e640000000c00 */
[----:B------:R-:W-:-:S06]  /*3bd0*/  @!P3 IMAD R8, R15, 0x2, R2 ;  /* 0x000000020f08b824 */ /* 0x000fcc00078e0202 */
[----:B------:R-:W2:Y:S04]  /*3be0*/  @!P3 LDS.128 R8, [R8+0x22400] ;  /* 0x022400000808b984 */ /* 0x000ea80000000c00 */
[----:B-1----:R1:W-:Y:S04]  /*3bf0*/  @!P4 STG.E.128 desc[UR42][R12.64], R4 ;  /* 0x000000040c00c986 */ /* 0x0023e8000c101d2a */
[----:B--2---:R1:W-:Y:S02]  /*3c00*/  @!P3 STG.E.128 desc[UR42][R12.64+0x40], R8 ;  /* 0x000040080c00b986 */ /* 0x0043e4000c101d2a */
.L_x_4637:
[----:B------:R-:W-:Y:S05]  /*3c10*/  BSYNC B0 ;  /* 0x0000000000007941 */ /* 0x000fea0003800000 */
.L_x_4629:
[----:B-12-4-:R-:W1:Y:S01]  /*3c20*/  S2R R4, SR_TID.X ;  /* 0x0000000000047919 */ /* 0x016e620000002100 */
        /* <DEDUP_REMOVED lines=16> */
.L_x_4653:
[----:B------:R-:W-:Y:S05]  /*3d30*/  BSYNC B0 ;  /* 0x0000000000007941 */ /* 0x000fea0003800000 */
.L_x_4652:
[----:B------:R-:W2:Y:S01]  /*3d40*/  SYNCS.PHASECHK.TRANS64.TRYWAIT P0, [R70+URZ+0x28cb0], R77 ;  /* 0x028cb04d460075a7 */ /* 0x000ea2000800017f */
[----:B------:R-:W-:Y:S04]  /*3d50*/  BSSY B0, `(.L_x_4654) ;  /* 0x0000002000007945 */ /* 0x000fe80003800000 */
[----:B--2---:R-:W-:Y:S05]  /*3d60*/  @!P0 BRA `(.L_x_4655) ;  /* 0x0000019000b08947 */ /* 0x004fea0003800000 */
.L_x_4951:
[----:B------:R-:W-:Y:S05]  /*3d70*/  BSYNC B0 ;  /* 0x0000000000007941 */ /* 0x000fea0003800000 */
.L_x_4654:
[----:B------:R-:W-:Y:S04]  /*3d80*/  BSSY B0, `(.L_x_4656) ;  /* 0x0000051000007945 */ /* 0x000fe80003800000 */
[----:B------:R-:W-:Y:S05]  /*3d90*/  @P1 BRA `(.L_x_4657) ;  /* 0x00000004003c1947 */ /* 0x000fea0003800000 */
[----:B-1----:R-:W-:Y:S01]  /*3da0*/  IMAD.WIDE R4, R51, 0x40, R20 ;  /* 0x0000004033047825 */ /* 0x002fe200078e0214 */
[----:B------:R-:W-:Y:S01]  /*3db0*/  ULDC.64 UR4, c[0x0][0x318] ;  /* 0x0000c60000047ab9 */ /* 0x000fe20000000a00 */
[----:B------:R-:W-:Y:S02]  /*3dc0*/  MOV R74, R40 ;  /* 0x00000028004a7202 */ /* 0x000fe40000000f00 */
[----:B------:R-:W-:Y:S01]  /*3dd0*/  IMAD R5, R5, UR4, RZ ;  /* 0x0000000405057c24 */ /* 0x000fe2000f8e02ff */
[----:B------:R-:W-:Y:S01]  /*3de0*/  LOP3.LUT P0, RZ, R193, 0x4, RZ, 0xc0, !PT ;  /* 0x00000004c1ff7812 */ /* 0x000fe2000780c0ff */
[----:B------:R-:W-:Y:S01]  /*3df0*/  IMAD R9, R23, 0x8000, R64 ;  /* 0x0000800017097824 */ /* 0x000fe200078e0240 */
[----:B------:R-:W-:Y:S01]  /*3e00*/  IADD3 R78, R16, 0x140, RZ ;  /* 0x00000140104e7810 */ /* 0x000fe20007ffe0ff */
[----:B------:R-:W-:-:S04]  /*3e10*/  IMAD.WIDE.U32 R6, R4, UR4, R74 ;  /* 0x0000000404067c25 */ /* 0x000fc8000f8e004a */
[----:B------:R-:W-:Y:S01]  /*3e20*/  IMAD R5, R4, UR5, R5 ;  /* 0x0000000504057c24 */ /* 0x000fe2000f8e0205 */
[----:B------:R-:W-:Y:S01]  /*3e30*/  ULDC.64 UR4, c[0x0][0x308] ;  /* 0x0000c20000047ab9 */ /* 0x000fe20000000a00 */
[----:B------:R-:W-:Y:S01]  /*3e40*/  VIADD R4, R16, 0x40 ;  /* 0x0000004010047836 */ /* 0x000fe20000000000 */
[C---:B------:R-:W-:Y:S01]  /*3e50*/  LEA R76, P1, R6.reuse, UR4, 0x1 ;  /* 0x00000004064c7c11 */ /* 0x040fe2000f8208ff */
[----:B------:R-:W-:Y:S01]  /*3e60*/  IMAD.IADD R5, R7, 0x1, R5 ;  /* 0x0000000107057824 */ /* 0x000fe200078e0205 */
[----:B------:R-:W-:Y:S01]  /*3e70*/  ULDC UR4, c[0x0][0x310] ;  /* 0x0000c40000047ab9 */ /* 0x000fe20000000800 */
[C---:B------:R-:W-:Y:S01]  /*3e80*/  VIADD R79, R9.reuse, 0x20 ;  /* 0x00000020094f7836 */ /* 0x040fe20000000000 */
[C---:B------:R-:W-:Y:S01]  /*3e90*/  @P0 IADD3 R79, R9.reuse, -0x20, RZ ;  /* 0xffffffe0094f0810 */ /* 0x040fe20007ffe0ff */
[----:B---3--:R-:W-:Y:S01]  /*3ea0*/  IMAD R80, R9, 0x2, R2 ;  /* 0x0000000209507824 */ /* 0x008fe200078e0202 */
[----:B0-2---:R-:W-:Y:S01]  /*3eb0*/  LEA.HI.X R77, R6, UR5, R5, 0x1, P1 ;  /* 0x00000005064d7c11 */ /* 0x005fe200088f0c05 */
        /* <DEDUP_REMOVED lines=61> */
.L_x_4657:
[----:B------:R-:W-:Y:S05]  /*4290*/  BSYNC B0 ;  /* 0x0000000000007941 */ /* 0x000fea0003800000 */
.L_x_4656:
        /* <DEDUP_REMOVED lines=8> */
[----:B0-2---:R-:W-:-:S03]  /*4320*/  @!P5 VIADD R70, R70, 0x28cc0 ;  /* 0x00028cc04646d836 */ /* 0x005fc60000000000 */
[C---:B------:R-:W-:Y:S02]  /*4330*/  ISETP.NE.AND P1, PT, R23.reuse, 0x2, PT ;  /* 0x000000021700780c */ /* 0x040fe40003f25270 */
[----:B------:R-:W-:Y:S02]  /*4340*/  PLOP3.LUT P0, PT, PT, PT, PT, 0x8, 0x0 ;  /* 0x000000000000781c */ /* 0x000fe40003f0e170 */
[----:B------:R-:W-:Y:S02]  /*4350*/  @!P5 PRMT R70, RZ, 0x654, R70 ;  /* 0x00000654ff46d816 */ /* 0x000fe40000000046 */
[----:B-1----:R-:W-:Y:S02]  /*4360*/  SEL R4, RZ, 0x1, P1 ;  /* 0x00000001ff047807 */ /* 0x002fe40000800000 */
[----:B------:R-:W-:Y:S02]  /*4370*/  SEL R23, R23, RZ, P1 ;  /* 0x000000ff17177207 */ /* 0x000fe40000800000 */
[----:B------:R-:W-:Y:S01]  /*4380*/  LOP3.LUT R187, R187, R4, RZ, 0x3c, !PT ;  /* 0x00000004bbbb7212 */ /* 0x000fe200078e3cff */
[----:B------:R1:W-:Y:S01]  /*4390*/  @!P5 SYNCS.ARRIVE.TRANS64.RED.A1T0 RZ, [R70+URZ], RZ ;  /* 0x000000ff46ffd9a7 */ /* 0x0003e2000810043f */
[----:B------:R-:W-:Y:S05]  /*43a0*/  @P2 BRA `(.L_x_4658) ;  /* 0xffffffe000142947 */ /* 0x000fea000383ffff */
.L_x_4624:
[----:B------:R-:W-:Y:S04]  /*43b0*/  BSSY B0, `(.L_x_4659) ;  /* 0x0000004000007945 */ /* 0x000fe80003800000 */
[----:B------:R-:W-:Y:S05]  /*43c0*/  @P0 BRA `(.L_x_4660) ;  /* 0x0000000000080947 */ /* 0x000fea0003800000 */
[----:B------:R-:W0:Y:S02]  /*43d0*/  FENCE.VIEW.ASYNC.G ;  /* 0x00000000000073c6 */ /* 0x000e240000000100 */
[----:B0-----:R-:W-:Y:S06]  /*43e0*/  BAR.ARV 0xc, 0x120 ;  /* 0x0304800000007b1d */ /* 0x001fec0000002000 */
.L_x_4660:
[----:B------:R-:W-:Y:S05]  /*43f0*/  BSYNC B0 ;  /* 0x0000000000007941 */ /* 0x000fea0003800000 */
.L_x_4659:
[----:B------:R-:W-:Y:S01]  /*4400*/  UISETP.NE.AND UP0, UPT, UR38, 0x1, UPT ;  /* 0x000000012600788c */ /* 0x000fe2000bf05270 */
[----:B------:R-:W-:Y:S01]  /*4410*/  BSSY B7, `(.L_x_4661) ;  /* 0x0000fb7000077945 */ /* 0x000fe20003800000 */
[----:B------:R-:W-:Y:S02]  /*4420*/  ULDC UR4, c[0x0][0x9e0] ;  /* 0x0002780000047ab9 */ /* 0x000fe40000000800 */
[----:B------:R-:W-:Y:S02]  /*4430*/  VIADD R0, R49, UR4 ;  /* 0x0000000431007c36 */ /* 0x000fe40008000000 */
[----:B------:R-:W-:-:S13]  /*4440*/  PLOP3.LUT P0, PT, PT, PT, UP0, 0x80, 0x0 ;  /* 0x000000000000781c */ /* 0x000fda0003f0f008 */
[----:B------:R-:W-:Y:S05]  /*4450*/  @!P0 BRA `(.L_x_4662) ;  /* 0x0000002000708947 */ /* 0x000fea0003800000 */
[----:B------:R-:W0:Y:S02]  /*4460*/  LDC R6, c[0x0][0x9e4] ;  /* 0x00027900ff067b82 */ /* 0x000e240000000800 */
[----:B0-----:R-:W-:-:S13]  /*4470*/  ISETP.GE.AND P0, PT, R6, 0x1, PT ;  /* 0x000000010600780c */ /* 0x001fda0003f06270 */
[----:B------:R-:W-:Y:S05]  /*4480*/  @!P0 BRA `(.L_x_4663) ;  /* 0x0000000000488947 */ /* 0x000fea0003800000 */
        /* <DEDUP_REMOVED lines=11> */
.L_x_4665:
[----:B------:R-:W-:-:S13]  /*4540*/  ISETP.NE.AND P1, PT, R6, 0x1, PT ;  /* 0x000000010600780c */ /* 0x000fda0003f25270 */
[----:B------:R-:W0:Y:S02]  /*4550*/  @P1 LDC.64 R4, c[0x0][0x9e8] ;  /* 0x00027a00ff041b82 */ /* 0x000e240000000a00 */
[----:B0-----:R-:W-:-:S05]  /*4560*/  @P1 IMAD.HI.U32 R4, R3, R4, RZ ;  /* 0x0000000403041227 */ /* 0x001fca00078e00ff */
[----:B------:R-:W-:-:S07]  /*4570*/  @P1 SHF.R.U32.HI R3, RZ, R5, R4 ;  /* 0x00000005ff031219 */ /* 0x000fce0000011604 */
.L_x_4666:
[----:B------:R-:W-:Y:S05]  /*4580*/  BSYNC B0 ;  /* 0x0000000000007941 */ /* 0x000fea0003800000 */
.L_x_4664:
[----:B------:R-:W-:-:S05]  /*4590*/  IMAD R3, R3, R6, R6 ;  /* 0x0000000603037224 */ /* 0x000fca00078e0206 */
[----:B------:R-:W-:-:S07]  /*45a0*/  VIMNMX R0, R0, R3, PT ;  /* 0x0000000300007248 */ /* 0x000fce0003fe0100 */
.L_x_4663:
[----:B------:R-:W-:Y:S01]  /*45b0*/  VIADD R0, R0, 0x3f ;  /* 0x0000003f00007836 */ /* 0x000fe20000000000 */
[----:B------:R-:W-:Y:S02]  /*45c0*/  ULDC UR4, c[0x0][0x9dc] ;  /* 0x0002770000047ab9 */ /* 0x000fe40000000800 */
[----:B------:R-:W-:Y:S02]  /*45d0*/  VIADD R4, R47, -UR4 ;  /* 0x800000042f047c36 */ /* 0x000fe40008000000 */
[----:B------:R-:W-:-:S04]  /*45e0*/  SHF.R.S32.HI R3, RZ, 0x1f, R0 ;  /* 0x0000001fff037819 */ /* 0x000fc80000011400 */
[----:B------:R-:W-:-:S04]  /*45f0*/  LEA.HI R3, R3, R0, RZ, 0x6 ;  /* 0x0000000003037211 */ /* 0x000fc800078f30ff */
[----:B------:R-:W-:-:S04]  /*4600*/  SHF.R.S32.HI R3, RZ, 0x6, R3 ;  /* 0x00000006ff037819 */ /* 0x000fc80000011403 */
[----:B---34-:R-:W-:Y:S01]  /*4610*/  VIMNMX R14, R168, R3, PT ;  /* 0x00000003a80e7248 */ /* 0x018fe20003fe0100 */
        /* <DEDUP_REMOVED lines=11> */
.L_x_4669:
[----:B------:R-:W-:-:S13]  /*46d0*/  ISETP.NE.AND P0, PT, R6, 0x1, PT ;  /* 0x000000010600780c */ /* 0x000fda0003f05270 */
[----:B------:R-:W0:Y:S02]  /*46e0*/  @P0 LDC.64 R8, c[0x0][0x9e8] ;  /* 0x00027a00ff080b82 */ /* 0x000e240000000a00 */
[----:B0-----:R-:W-:-:S05]  /*46f0*/  @P0 IMAD.HI.U32 R8, R47, R8, RZ ;  /* 0x000000082f080227 */ /* 0x001fca00078e00ff */
[----:B------:R-:W-:-:S07]  /*4700*/  @P0 SHF.R.U32.HI R47, RZ, R9, R8 ;  /* 0x00000009ff2f0219 */ /* 0x000fce0000011608 */
.L_x_4670:
[----:B------:R-:W-:Y:S05]  /*4710*/  BSYNC B0 ;  /* 0x0000000000007941 */ /* 0x000fea0003800000 */
.L_x_4668:
[----:B------:R-:W-:-:S05]  /*4720*/  IMAD R47, R47, R6, RZ ;  /* 0x000000062f2f7224 */ /* 0x000fca00078e02ff */
[----:B------:R-:W-:-:S07]  /*4730*/  VIMNMX R4, R4, R47, !PT ;  /* 0x0000002f04047248 */ /* 0x000fce0007fe0100 */
.L_x_4667:
        /* <DEDUP_REMOVED lines=14> */
[----:B------:R-:W-:Y:S02]  /*4820*/  CS2R R136, SRZ ;  /* 0x0000000000887805 */ /* 0x000fe4000001ff00 */
[----:B------:R-:W-:Y:S02]  /*4830*/  CS2R R134, SRZ ;  /* 0x0000000000867805 */ /* 0x000fe4000001ff00 */
[----:B------:R-:W-:Y:S02]  /*4840*/  ISETP.GT.AND P1, PT, R14, R4, PT ;  /* 0x000000040e00720c */ /* 0x000fe40003f24270 */
        /* <DEDUP_REMOVED lines=35> */
[----:B-1----:R-:W-:Y:S02]  /*4a80*/  CS2R R70, SRZ ;  /* 0x0000000000467805 */ /* 0x002fe4000001ff00 */
        /* <DEDUP_REMOVED lines=11> */
[----:B------:R-:W-:Y:S02]  /*4b40*/  MOV R169, RZ ;  /* 0x000000ff00a97202 */ /* 0x000fe40000000f00 */
[----:B------:R-:W-:Y:S02]  /*4b50*/  CS2R R38, SRZ ;  /* 0x0000000000267805 */ /* 0x000fe4000001ff00 */
[----:B------:R-:W-:Y:S02]  /*4b60*/  CS2R R170, SRZ ;  /* 0x0000000000aa7805 */ /* 0x000fe4000001ff00 */
[----:B------:R-:W-:-:S02]  /*4b70*/  CS2R R34, SRZ ;  /* 0x0000000000227805 */ /* 0x000fc4000001ff00 */
[----:B------:R-:W-:Y:S01]  /*4b80*/  CS2R R172, SRZ ;  /* 0x0000000000ac7805 */ /* 0x000fe2000001ff00 */
[----:B------:R-:W-:Y:S01]  /*4b90*/  IMAD.MOV.U32 R31, RZ, RZ, RZ ;  /* 0x000000ffff1f7224 */ /* 0x000fe200078e00ff */
[----:B------:R-:W-:Y:S02]  /*4ba0*/  CS2R R6, SRZ ;  /* 0x0000000000067805 */ /* 0x000fe4000001ff00 */
[----:B------:R-:W-:Y:S01]  /*4bb0*/  CS2R R174, SRZ ;  /* 0x0000000000ae7805 */ /* 0x000fe2000001ff00 */
[----:B------:R-:W-:Y:S02]  /*4bc0*/  IMAD.MOV.U32 R27, RZ, RZ, RZ ;  /* 0x000000ffff1b7224 */ /* 0x000fe400078e00ff */
[----:B------:R-:W-:Y:S01]  /*4bd0*/  IMAD.MOV.U32 R5, RZ, RZ, RZ ;  /* 0x000000ffff057224 */ /* 0x000fe200078e00ff */
[----:B------:R-:W-:Y:S06]  /*4be0*/  @!P1 BRA `(.L_x_4671) ;  /* 0x000000f000e49947 */ /* 0x000fec0003800000 */
[----:B------:R-:W0:Y:S02]  /*4bf0*/  SHFL.IDX PT, R0, R218, RZ, 0x1f ;  /* 0x00001fffda007589 */ /* 0x000e2400000e0000 */
[----:B0-----:R-:W-:-:S04]  /*4c00*/  LEA.HI R3, R0, R0, RZ, 0x1 ;  /* 0x0000000000037211 */ /* 0x001fc800078f08ff */
[----:B------:R-:W-:-:S05]  /*4c10*/  LOP3.LUT R3, R3, 0x1fffe, RZ, 0xc0, !PT ;  /* 0x0001fffe03037812 */ /* 0x000fca00078ec0ff */
[----:B------:R-:W-:Y:S02]  /*4c20*/  IMAD.IADD R3, R0, 0x1, -R3 ;  /* 0x0000000100037824 */ /* 0x000fe400078e0a03 */
[----:B------:R-:W-:-:S03]  /*4c30*/  IMAD.U32 R0, RZ, RZ, UR39 ;  /* 0x00000027ff007e24 */ /* 0x000fc6000f8e00ff */
[----:B------:R-:W-:Y:S02]  /*4c40*/  LEA R3, R3, R2, 0xf ;  /* 0x0000000203037211 */ /* 0x000fe400078e78ff */
[----:B------:R-:W-:-:S03]  /*4c50*/  ISETP.NE.AND P0, PT, R0, 0x3, PT ;  /* 0x000000030000780c */ /* 0x000fc60003f05270 */
[----:B------:R-:W-:-:S05]  /*4c60*/  VIADD R3, R3, 0x400 ;  /* 0x0000040003037836 */ /* 0x000fca0000000000 */
[----:B------:R-:W-:-:S04]  /*4c70*/  SHF.R.U32.HI R3, RZ, 0x4, R3 ;  /* 0x00000004ff037819 */ /* 0x000fc80000011603 */
[----:B------:R-:W-:-:S04]  /*4c80*/  LOP3.LUT R3, R3, 0x3fff, RZ, 0xc0, !PT ;  /* 0x00003fff03037812 */ /* 0x000fc800078ec0ff */
[----:B------:R-:W-:Y:S01]  /*4c90*/  LOP3.LUT R15, R3, 0x2000000, RZ, 0xfc, !PT ;  /* 0x02000000030f7812 */ /* 0x000fe200078efcff */
[----:B------:R-:W-:Y:S06]  /*4ca0*/  @!P0 BRA `(.L_x_4672) ;  /* 0x0000000000048947 */ /* 0x000fec0003800000 */
[----:B------:R-:W-:Y:S01]  /*4cb0*/  BPT.TRAP 0x1 ;  /* 0x000000040000795c */ /* 0x000fe20000300000 */
.L_x_4672:
[----:B------:R-:W-:Y:S01]  /*4cc0*/  IMAD R152, R18, 0x8, R2 ;  /* 0x0000000812987824 */ /* 0x000fe200078e0202 */
[----:B------:R-:W-:Y:S01]  /*4cd0*/  SHF.L.U32 R3, R19, 0x1f, RZ ;  /* 0x0000001f13037819 */ /* 0x000fe200000006ff */
[----:B------:R-:W-:Y:S01]  /*4ce0*/  VIADD R0, R2, 0x26800 ;  /* 0x0002680002007836 */ /* 0x000fe20000000000 */
[----:B------:R-:W-:Y:S01]  /*4cf0*/  BSSY B0, `(.L_x_4673) ;  /* 0x0000008000007945 */ /* 0x000fe20003800000 */
[----:B------:R-:W-:Y:S01]  /*4d00*/  LEA R8, R18, R15, 0xc ;  /* 0x0000000f12087211 */ /* 0x000fe200078e60ff */
[----:B------:R-:W0:Y:S01]  /*4d10*/  SYNCS.PHASECHK.TRANS64.TRYWAIT P1, [R152+URZ+0x28c50], R3 ;  /* 0x028c5003980075a7 */ /* 0x000e22000802017f */
[----:B------:R-:W-:Y:S01]  /*4d20*/  IMAD.MOV.U32 R9, RZ, RZ, 0x40000040 ;  /* 0x40000040ff097424 */ /* 0x000fe200078e00ff */
[----:B------:R-:W-:-:S04]  /*4d30*/  SHF.R.U32.HI R0, RZ, 0x4, R0 ;  /* 0x00000004ff007819 */ /* 0x000fc80000011600 */
[----:B------:R-:W-:-:S04]  /*4d40*/  LOP3.LUT R0, R0, 0x3fff, RZ, 0xc0, !PT ;  /* 0x00003fff00007812 */ /* 0x000fc800078ec0ff */
[----:B------:R-:W-:Y:S01]  /*4d50*/  LOP3.LUT R6, R0, 0x10000, RZ, 0xfc, !PT ;  /* 0x0001000000067812 */ /* 0x000fe200078efcff */
[----:B0-----:R-:W-:Y:S06]  /*4d60*/  @!P1 BRA `(.L_x_4674) ;  /* 0x0000018000c49947 */ /* 0x001fec0003800000 */
.L_x_4952:
[----:B------:R-:W-:Y:S05]  /*4d70*/  BSYNC B0 ;  /* 0x0000000000007941 */ /* 0x000fea0003800000 */
.L_x_4673:
[----:B------:R-:W-:Y:S01]  /*4d80*/  BAR.SYNC.DEFER_BLOCKING 0xe, 0x100 ;  /* 0x0384000000007b1d */ /* 0x000fe20000010000 */
[----:B------:R-:W-:Y:S01]  /*4d90*/  IMAD.MOV.U32 R7, RZ, RZ, 0x40000040 ;  /* 0x40000040ff077424 */ /* 0x000fe200078e00ff */
[C---:B------:R-:W-:Y:S01]  /*4da0*/  R2UR UR6, R8.reuse ;  /* 0x00000000080672ca */ /* 0x040fe200000e0000 */
[----:B------:R-:W-:Y:S01]  /*4db0*/  VIADD R10, R8, 0x80 ;  /* 0x00000080080a7836 */ /* 0x000fe20000000000 */
[----:B------:R-:W-:Y:S01]  /*4dc0*/  R2UR UR7, R9 ;  /* 0x00000000090772ca */ /* 0x000fe200000e0000 */
[C---:B------:R-:W-:Y:S01]  /*4dd0*/  VIADD R12, R6.reuse, 0x2 ;  /* 0x00000002060c7836 */ /* 0x040fe20000000000 */
[----:B------:R-:W-:Y:S01]  /*4de0*/  R2UR UR4, R6 ;  /* 0x00000000060472ca */ /* 0x000fe200000e0000 */
[----:B------:R-:W-:Y:S01]  /*4df0*/  IMAD.MOV.U32 R13, RZ, RZ, 0x40000040 ;  /* 0x40000040ff0d7424 */ /* 0x000fe200078e00ff */
[----:B------:R-:W-:Y:S01]  /*4e00*/  R2UR UR5, R7 ;  /* 0x00000000070572ca */ /* 0x000fe200000e0000 */
[C---:B------:R-:W-:Y:S01]  /*4e10*/  VIADD R20, R8.reuse, 0x100 ;  /* 0x0000010008147836 */ /* 0x040fe20000000000 */
[----:B------:R-:W-:Y:S01]  /*4e20*/  MOV R11, 0x40000040 ;  /* 0x40000040000b7802 */ /* 0x000fe20000000f00 */
[----:B------:R-:W-:Y:S01]  /*4e30*/  IMAD.MOV.U32 R21, RZ, RZ, 0x40000040 ;  /* 0x40000040ff157424 */ /* 0x000fe200078e00ff */
[----:B------:R-:W1:Y:S01]  /*4e40*/  S2R R0, SR_TID.X ;  /* 0x0000000000007919 */ /* 0x000e620000002100 */
[----:B------:R-:W-:Y:S01]  /*4e50*/  VIADD R8, R8, 0x180 ;  /* 0x0000018008087836 */ /* 0x000fe20000000000 */
[----:B------:R-:W-:Y:S01]  /*4e60*/  BSSY B0, `(.L_x_4675) ;  /* 0x00000ec000007945 */ /* 0x000fe20003800000 */
[----:B------:R-:W-:-:S02]  /*4e70*/  IMAD.MOV.U32 R9, RZ, RZ, 0x40000040 ;  /* 0x40000040ff097424 */ /* 0x000fc400078e00ff */
[----:B0-----:R-:W-:-:S05]  /*4e80*/  VIADD R3, R14, 0xfffffffe ;  /* 0xfffffffe0e037836 */ /* 0x001fca0000000000 */
[----:B------:R-:W-:Y:S01]  /*4e90*/  ISETP.GE.AND P2, PT, R3, R4, PT ;  /* 0x000000040300720c */ /* 0x000fe20003f46270 */
[----:B-----5:R-:W-:-:S06]  /*4ea0*/  WARPGROUP.ARRIVE ;  /* 0x00000000000079c5 */ /* 0x020fcc0000000000 */
[----:B------:R-:W-:Y:S01]  /*4eb0*/  HGMMA.64x256x16.F32 R24, gdesc[UR4].tnspB, RZ, !UPT, gsb0 ;  /* 0x43e00000041879f0 */ /* 0x000fe2000c0008ff */
[----:B------:R-:W-:Y:S01]  /*4ec0*/  R2UR UR6, R10 ;  /* 0x000000000a0672ca */ /* 0x000fe200000e0000 */
[----:B------:R-:W-:Y:S01]  /*4ed0*/  VIADD R10, R6, 0x4 ;  /* 0x00000004060a7836 */ /* 0x000fe20000000000 */
[----:B------:R-:W-:Y:S02]  /*4ee0*/  R2UR UR7, R11 ;  /* 0x000000000b0772ca */ /* 0x000fe400000e0000 */
[----:B------:R-:W-:Y:S02]  /*4ef0*/  R2UR UR4, R12 ;  /* 0x000000000c0472ca */ /* 0x000fe400000e0000 */
[----:B------:R-:W-:Y:S02]  /*4f00*/  R2UR UR5, R13 ;  /* 0x000000000d0572ca */ /* 0x000fe400000e0000 */
[----:B------:R-:W-:Y:S02]  /*4f10*/  MOV R11, 0x40000040 ;  /* 0x40000040000b7802 */ /* 0x000fe40000000f00 */
[----:B-1----:R-:W-:-:S04]  /*4f20*/  LOP3.LUT R0, R0, 0x7f, RZ, 0xc0, !PT ;  /* 0x0000007f00007812 */ /* 0x002fc800078ec0ff */
[----:B------:R-:W-:-:S13]  /*4f30*/  ISETP.NE.AND P1, PT, R0, RZ, PT ;  /* 0x000000ff0000720c */ /* 0x000fda0003f25270 */
[----:B------:R-:W-:-:S04]  /*4f40*/  @!P1 IADD3 R0, R152, 0x28c60, RZ ;  /* 0x00028c6098009810 */ /* 0x000fc80007ffe0ff */
[----:B------:R-:W-:Y:S01]  /*4f50*/  @!P1 PRMT R0, RZ, 0x654, R0 ;  /* 0x00000654ff009816 */ /* 0x000fe20000000000 */
[----:B------:R-:W-:Y:S02]  /*4f60*/  WARPGROUP.DEPBAR.LE gsb0, 0x0 ;  /* 0x00008000000079c5 */ /* 0x000fe40000010000 */
[----:B------:R-:W-:-:S06]  /*4f70*/  WARPGROUP.ARRIVE ;  /* 0x00000000000079c5 */ /* 0x000fcc0000000000 */
[----:B------:R-:W-:Y:S01]  /*4f80*/  HGMMA.64x256x16.F32 R24, gdesc[UR4].tnspB, R24, gsb0 ;  /* 0x43e00000041879f0 */ /* 0x000fe20008000818 */
[----:B------:R-:W-:Y:S01]  /*4f90*/  R2UR UR6, R20 ;  /* 0x00000000140672ca */ /* 0x000fe200000e0000 */
[----:B------:R-:W-:Y:S01]  /*4fa0*/  VIADD R20, R6, 0x6 ;  /* 0x0000000606147836 */ /* 0x000fe20000000000 */
[----:B------:R-:W-:Y:S01]  /*4fb0*/  R2UR UR7, R21 ;  /* 0x00000000150772ca */ /* 0x000fe200000e0000 */
[----:B------:R-:W-:Y:S01]  /*4fc0*/  IMAD.MOV.U32 R21, RZ, RZ, 0x40000040 ;  /* 0x40000040ff157424 */ /* 0x000fe200078e00ff */
        /* <DEDUP_REMOVED lines=18> */
.L_x_4682:
[----:B------:R-:W-:Y:S01]  /*50f0*/  BAR.SYNC.DEFER_BLOCKING 0xe, 0x100 ;  /* 0x0384000000007b1d */ /* 0x000fe20000010000 */
[C---:B------:R-:W-:Y:S01]  /*5100*/  IMAD R5, R18.reuse, 0x40, R192 ;  /* 0x0000004012057824 */ /* 0x040fe200078e02c0 */
[C---:B------:R-:W-:Y:S01]  /*5110*/  ISETP.GT.AND P3, PT, R3.reuse, R4, PT ;  /* 0x000000040300720c */ /* 0x040fe20003f64270 */
[----:B------:R-:W-:Y:S01]  /*5120*/  VIADD R18, R18, 0x1 ;  /* 0x0000000112127836 */ /* 0x000fe20000000000 */
[----:B------:R-:W-:Y:S01]  /*5130*/  IADD3 R3, R3, -0x1, RZ ;  /* 0xffffffff03037810 */ /* 0x000fe20007ffe0ff */
[----:B------:R-:W-:-:S03]  /*5140*/  IMAD R5, R5, 0x4, R2 ;  /* 0x0000000405057824 */ /* 0x000fc600078e0202 */
[----:B------:R-:W-:-:S04]  /*5150*/  ISETP.NE.AND P2, PT, R18, 0x2, PT ;  /* 0x000000021200780c */ /* 0x000fc80003f45270 */
[----:B------:R-:W-:Y:S02]  /*5160*/  SEL R8, RZ, 0x1, P2 ;  /* 0x00000001ff087807 */ /* 0x000fe40001000000 */
[----:B------:R-:W-:Y:S02]  /*5170*/  SEL R18, R18, RZ, P2 ;  /* 0x000000ff12127207 */ /* 0x000fe40001000000 */
[----:B------:R-:W-:Y:S01]  /*5180*/  LOP3.LUT R19, R19, R8, RZ, 0x3c, !PT ;  /* 0x0000000813137212 */ /* 0x000fe200078e3cff */
[----:B01----:R-:W0:Y:S04]  /*5190*/  LDS R0, [R5+0x28800] ;  /* 0x0288000005007984 */ /* 0x003e280000000800 */
        /* <DEDUP_REMOVED lines=131> */
.L_x_4677:
[----:B------:R-:W-:Y:S01]  /*59d0*/  IMAD R0, R18, 0x8, R2 ;  /* 0x0000000812007824 */ /* 0x000fe200078e0202 */
[----:B------:R-:W-:-:S04]  /*59e0*/  SHF.L.U32 R5, R19, 0x1f, RZ ;  /* 0x0000001f13057819 */ /* 0x000fc800000006ff */
[----:B------:R0:W1:Y:S01]  /*59f0*/  SYNCS.PHASECHK.TRANS64.TRYWAIT P2, [R0+URZ+0x28c50], R5 ;  /* 0x028c5005000075a7 */ /* 0x000062000804017f */
[----:B------:R-:W-:Y:S05]  /*5a00*/  @!P0 BRA `(.L_x_4678) ;  /* 0x0000000000048947 */ /* 0x000fea0003800000 */
[----:B------:R-:W-:Y:S01]  /*5a10*/  BPT.TRAP 0x1 ;  /* 0x000000040000795c */ /* 0x000fe20000300000 */
.L_x_4678:
[----:B------:R-:W-:Y:S04]  /*5a20*/  BSSY B1, `(.L_x_4679) ;  /* 0x0000004000017945 */ /* 0x000fe80003800000 */
[----:B-1----:R-:W-:Y:S05]  /*5a30*/  @P2 BRA `(.L_x_4680) ;  /* 0x0000000000082947 */ /* 0x002fea0003800000 */
[----:B------:R-:W1:Y:S02]  /*5a40*/  SYNCS.PHASECHK.TRANS64.TRYWAIT P2, [R0+URZ+0x28c50], R5 ;  /* 0x028c5005000075a7 */ /* 0x000e64000804017f */
[----:B-1----:R-:W-:Y:S05]  /*5a50*/  @!P2 BRA `(.L_x_4681) ;  /* 0x00000174009ca947 */ /* 0x002fea0003800000 */
.L_x_4680:
[----:B------:R-:W-:Y:S05]  /*5a60*/  BSYNC B1 ;  /* 0x0000000000017941 */ /* 0x000fea0003800000 */
.L_x_4679:
[----:B------:R-:W-:Y:S01]  /*5a70*/  IMAD R8, R18, 0x1000, R15 ;  /* 0x0000100012087824 */ /* 0x000fe200078e020f */
[----:B------:R-:W-:Y:S01]  /*5a80*/  R2UR UR4, R6 ;  /* 0x00000000060472ca */ /* 0x000fe200000e0000 */
[----:B------:R-:W-:Y:S01]  /*5a90*/  IMAD.MOV.U32 R9, RZ, RZ, 0x40000040 ;  /* 0x40000040ff097424 */ /* 0x000fe200078e00ff */
[----:B------:R-:W-:Y:S01]  /*5aa0*/  R2UR UR5, R7 ;  /* 0x00000000070572ca */ /* 0x000fe200000e0000 */
[----:B------:R-:W-:Y:S01]  /*5ab0*/  WARPGROUP.ARRIVE ;  /* 0x00000000000079c5 */ /* 0x000fe20000000000 */
[C---:B------:R-:W-:Y:S01]  /*5ac0*/  R2UR UR6, R8.reuse ;  /* 0x00000000080672ca */ /* 0x040fe200000e0000 */
[----:B------:R-:W-:Y:S01]  /*5ad0*/  VIADD R152, R8, 0x80 ;  /* 0x0000008008987836 */ /* 0x000fe20000000000 */
[----:B------:R-:W-:Y:S01]  /*5ae0*/  R2UR UR7, R9 ;  /* 0x00000000090772ca */ /* 0x000fe200000e0000 */
[----:B------:R-:W-:Y:S01]  /*5af0*/  IMAD.MOV.U32 R9, RZ, RZ, 0x40000040 ;  /* 0x40000040ff097424 */ /* 0x000fe200078e00ff */
[----:B------:R-:W-:Y:S02]  /*5b00*/  MOV R153, 0x40000040 ;  /* 0x4000004000997802 */ /* 0x000fe40000000f00 */
[----:B01----:R-:W-:-:S04]  /*5b10*/  @!P1 IADD3 R0, R0, 0x28c60, RZ ;  /* 0x00028c6000009810 */ /* 0x003fc80007ffe0ff */
[----:B------:R-:W-:-:S05]  /*5b20*/  @!P1 PRMT R0, RZ, 0x654, R0 ;  /* 0x00000654ff009816 */ /* 0x000fca0000000000 */
[----:B------:R-:W-:Y:S01]  /*5b30*/  HGMMA.64x256x16.F32 R24, gdesc[UR4].tnspB, R24, gsb0 ;  /* 0x43e00000041879f0 */ /* 0x000fe20008000818 */
[----:B------:R-:W-:Y:S02]  /*5b40*/  R2UR UR4, R12 ;  /* 0x000000000c0472ca */ /* 0x000fe400000e0000 */
[----:B------:R-:W-:Y:S02]  /*5b50*/  R2UR UR5, R13 ;  /* 0x000000000d0572ca */ /* 0x000fe400000e0000 */
[----:B------:R-:W-:Y:S01]  /*5b60*/  R2UR UR6, R152 ;  /* 0x00000000980672ca */ /* 0x000fe200000e0000 */
[C---:B------:R-:W-:Y:S01]  /*5b70*/  VIADD R152, R8.reuse, 0x100 ;  /* 0x0000010008987836 */ /* 0x040fe20000000000 */
[----:B------:R-:W-:Y:S01]  /*5b80*/  R2UR UR7, R153 ;  /* 0x00000000990772ca */ /* 0x000fe200000e0000 */
[----:B------:R-:W-:Y:S02]  /*5b90*/  IMAD.MOV.U32 R153, RZ, RZ, 0x40000040 ;  /* 0x40000040ff997424 */ /* 0x000fe400078e00ff */
[----:B------:R-:W-:Y:S01]  /*5ba0*/  VIADD R8, R8, 0x180 ;  /* 0x0000018008087836 */ /* 0x000fe20000000000 */
[----:B------:R-:W-:-:S02]  /*5bb0*/  WARPGROUP.DEPBAR.LE gsb0, 0x0 ;  /* 0x00008000000079c5 */ /* 0x000fc40000010000 */
[----:B------:R-:W-:-:S15]  /*5bc0*/  WARPGROUP.ARRIVE ;  /* 0x00000000000079c5 */ /* 0x000fde0000000000 */
        /* <DEDUP_REMOVED lines=21> */
.L_x_4676:
[----:B------:R-:W-:Y:S05]  /*5d20*/  BSYNC B0 ;  /* 0x0000000000007941 */ /* 0x000fea0003800000 */
.L_x_4675:
        /* <DEDUP_REMOVED lines=9> */
[----:B------:R-:W2:Y:S04]  /*5dc0*/  LDS R2, [R3+0x28800] ;  /* 0x0288000003027984 */ /* 0x000ea80000000800 */
[----:B01----:R0:W1:Y:S02]  /*5dd0*/  LDS R0, [R3+0x28820] ;  /* 0x0288200003007984 */ /* 0x0030640000000800 */
[----:B0-----:R-:W-:Y:S01]  /*5de0*/  MOV R3, RZ ;  /* 0x000000ff00037202 */ /* 0x001fe20000000f00 */
[-C--:B--2---:R-:W-:Y:S01]  /*5df0*/  FMUL.FTZ R173, R25, R2.reuse ;  /* 0x0000000219ad7220 */ /* 0x084fe20000410000 */
[-C--:B------:R-:W-:Y:S01]  /*5e00*/  FMUL.FTZ R6, R29, R2.reuse ;  /* 0x000000021d067220 */ /* 0x080fe20000410000 */
[-C--:B------:R-:W-:Y:S01]  /*5e10*/  FMUL.FTZ R156, R68, R2.reuse ;  /* 0x00000002449c7220 */ /* 0x080fe20000410000 */
[----:B------:R-:W-:Y:S01]  /*5e20*/  FMUL.FTZ R175, R24, R2 ;  /* 0x0000000218af7220 */ /* 0x000fe20000410000 */
[-C--:B-1----:R-:W-:Y:S01]  /*5e30*/  FMUL.FTZ R9, R42, R0.reuse ;  /* 0x000000002a097220 */ /* 0x082fe20000410000 */
[-C--:B------:R-:W-:Y:S01]  /*5e40*/  FMUL.FTZ R11, R46, R0.reuse ;  /* 0x000000002e0b7220 */ /* 0x080fe20000410000 */
[-C--:B------:R-:W-:Y:S01]  /*5e50*/  FMUL.FTZ R13, R50, R0.reuse ;  /* 0x00000000320d7220 */ /* 0x080fe20000410000 */
[-C--:B------:R-:W-:Y:S01]  /*5e60*/  FMUL.FTZ R25, R58, R0.reuse ;  /* 0x000000003a197220 */ /* 0x080fe20000410000 */
[----:B------:R-:W-:Y:S01]  /*5e70*/  FMUL.FTZ R29, R66, R0 ;  /* 0x00000000421d7220 */ /* 0x000fe20000410000 */
        /* <DEDUP_REMOVED lines=122> */
.L_x_4662:
[----:B------:R-:W0:Y:S02]  /*6620*/  LDC R6, c[0x0][0x9e4] ;  /* 0x00027900ff067b82 */ /* 0x000e240000000800 */
[----:B0-----:R-:W-:-:S13]  /*6630*/  ISETP.GE.AND P0, PT, R6, 0x1, PT ;  /* 0x000000010600780c */ /* 0x001fda0003f06270 */
[----:B------:R-:W-:Y:S05]  /*6640*/  @!P0 BRA `(.L_x_4683) ;  /* 0x0000000000488947 */ /* 0x000fea0003800000 */
        /* <DEDUP_REMOVED lines=11> */
.L_x_4685:
[----:B------:R-:W-:-:S13]  /*6700*/  ISETP.NE.AND P1, PT, R6, 0x1, PT ;  /* 0x000000010600780c */ /* 0x000fda0003f25270 */
[----:B------:R-:W0:Y:S02]  /*6710*/  @P1 LDC.64 R4, c[0x0][0x9e8] ;  /* 0x00027a00ff041b82 */ /* 0x000e240000000a00 */
[----:B0-----:R-:W-:-:S05]  /*6720*/  @P1 IMAD.HI.U32 R4, R3, R4, RZ ;  /* 0x0000000403041227 */ /* 0x001fca00078e00ff */
[----:B------:R-:W-:-:S07]  /*6730*/  @P1 SHF.R.U32.HI R3, RZ, R5, R4 ;  /* 0x00000005ff031219 */ /* 0x000fce0000011604 */
.L_x_4686:
[----:B------:R-:W-:Y:S05]  /*6740*/  BSYNC B0 ;  /* 0x0000000000007941 */ /* 0x000fea0003800000 */
.L_x_4684:
[----:B------:R-:W-:-:S05]  /*6750*/  IMAD R3, R3, R6, R6 ;  /* 0x0000000603037224 */ /* 0x000fca00078e0206 */
[----:B------:R-:W-:-:S07]  /*6760*/  VIMNMX R0, R0, R3, PT ;  /* 0x0000000300007248 */ /* 0x000fce0003fe0100 */
.L_x_4683:
[----:B------:R-:W-:Y:S01]  /*6770*/  VIADD R0, R0, 0x3f ;  /* 0x0000003f00007836 */ /* 0x000fe20000000000 */
[----:B------:R-:W-:-:S04]  /*6780*/  ULDC UR4, c[0x0][0x9dc] ;  /* 0x0002770000047ab9 */ /* 0x000fc80000000800 */
[----:B------:R-:W-:-:S04]  /*6790*/  SHF.R.S32.HI R3, RZ, 0x1f, R0 ;  /* 0x0000001fff037819 */ /* 0x000fc80000011400 */
[----:B------:R-:W-:-:S04]  /*67a0*/  LEA.HI R3, R3, R0, RZ, 0x6 ;  /* 0x0000000003037211 */ /* 0x000fc800078f30ff */
[----:B------:R-:W-:Y:S01]  /*67b0*/  SHF.R.S32.HI R5, RZ, 0x6, R3 ;  /* 0x00000006ff057819 */ /* 0x000fe20000011403 */
        /* <DEDUP_REMOVED lines=13> */
.L_x_4689:
[----:B------:R-:W-:-:S13]  /*6890*/  ISETP.NE.AND P0, PT, R6, 0x1, PT ;  /* 0x000000010600780c */ /* 0x000fda0003f05270 */
[----:B------:R-:W0:Y:S02]  /*68a0*/  @P0 LDC.64 R4, c[0x0][0x9e8] ;  /* 0x00027a00ff040b82 */ /* 0x000e240000000a00 */
[----:B0-----:R-:W-:-:S05]  /*68b0*/  @P0 IMAD.HI.U32 R4, R47, R4, RZ ;  /* 0x000000042f040227 */ /* 0x001fca00078e00ff */
[----:B------:R-:W-:-:S07]  /*68c0*/  @P0 SHF.R.U32.HI R47, RZ, R5, R4 ;  /* 0x00000005ff2f0219 */ /* 0x000fce0000011604 */
.L_x_4690:
[----:B------:R-:W-:Y:S05]  /*68d0*/  BSYNC B0 ;  /* 0x0000000000007941 */ /* 0x000fea0003800000 */
.L_x_4688:
[----:B------:R-:W-:-:S05]  /*68e0*/  IMAD R6, R47, R6, RZ ;  /* 0x000000062f067224 */ /* 0x000fca00078e02ff */
[----:B------:R-:W-:-:S07]  /*68f0*/  VIMNMX R3, R3, R6, !PT ;  /* 0x0000000603037248 */ /* 0x000fce0007fe0100 */
.L_x_4687:
        /* <DEDUP_REMOVED lines=47> */
[----:B---3--:R-:W-:Y:S02]  /*6bf0*/  CS2R R80, SRZ ;  /* 0x0000000000507805 */ /* 0x008fe4000001ff00 */
[----:B------:R-:W-:-:S02]  /*6c00*/  CS2R R78, SRZ ;  /* 0x00000000004e7805 */ /* 0x000fc4000001ff00 */
[----:B----4-:R-:W-:Y:S02]  /*6c10*/  CS2R R76, SRZ ;  /* 0x00000000004c7805 */ /* 0x010fe4000001ff00 */
[----:B------:R-:W-:Y:S02]  /*6c20*/  CS2R R74, SRZ ;  /* 0x00000000004a7805 */ /* 0x000fe4000001ff00 */
[----:B------:R-:W-:Y:S02]  /*6c30*/  CS2R R72, SRZ ;  /* 0x0000000000487805 */ /* 0x000fe4000001ff00 */
[----:B-1----:R-:W-:Y:S02]  /*6c40*/  CS2R R70, SRZ ;  /* 0x0000000000467805 */ /* 0x002fe4000001ff00 */
        /* <DEDUP_REMOVED lines=12> */
[----:B------:R-:W-:Y:S02]  /*6d10*/  CS2R R38, SRZ ;  /* 0x0000000000267805 */ /* 0x000fe4000001ff00 */
[----:B------:R-:W-:Y:S02]  /*6d20*/  CS2R R170, SRZ ;  /* 0x0000000000aa7805 */ /* 0x000fe4000001ff00 */
[----:B------:R-:W-:-:S02]  /*6d30*/  CS2R R34, SRZ ;  /* 0x0000000000227805 */ /* 0x000fc4000001ff00 */
[----:B------:R-:W-:Y:S01]  /*6d40*/  CS2R R172, SRZ ;  /* 0x0000000000ac7805 */ /* 0x000fe2000001ff00 */
[----:B------:R-:W-:Y:S01]  /*6d50*/  IMAD.MOV.U32 R31, RZ, RZ, RZ ;  /* 0x000000ffff1f7224 */ /* 0x000fe200078e00ff */
[----:B------:R-:W-:Y:S02]  /*6d60*/  CS2R R6, SRZ ;  /* 0x0000000000067805 */ /* 0x000fe4000001ff00 */
[----:B------:R-:W-:Y:S01]  /*6d70*/  CS2R R174, SRZ ;  /* 0x0000000000ae7805 */ /* 0x000fe2000001ff00 */
[----:B------:R-:W-:Y:S01]  /*6d80*/  IMAD.MOV.U32 R27, RZ, RZ, RZ ;  /* 0x000000ffff1b7224 */ /* 0x000fe200078e00ff */
[----:B------:R-:W-:Y:S01]  /*6d90*/  MOV R5, RZ ;  /* 0x000000ff00057202 */ /* 0x000fe20000000f00 */
[----:B------:R-:W-:Y:S06]  /*6da0*/  @!P1 BRA `(.L_x_4671) ;  /* 0x000000d000749947 */ /* 0x000fec0003800000 */
[----:B------:R-:W0:Y:S01]  /*6db0*/  SHFL.IDX PT, R0, R218, RZ, 0x1f ;  /* 0x00001fffda007589 */ /* 0x000e2200000e0000 */
[----:B------:R-:W-:Y:S01]  /*6dc0*/  BSSY B6, `(.L_x_4691) ;  /* 0x000001c000067945 */ /* 0x000fe20003800000 */
[----:B0-----:R-:W-:-:S04]  /*6dd0*/  LEA.HI R3, R0, R0, RZ, 0x1 ;  /* 0x0000000000037211 */ /* 0x001fc800078f08ff */
[----:B------:R-:W-:-:S05]  /*6de0*/  LOP3.LUT R3, R3, 0x1fffe, RZ, 0xc0, !PT ;  /* 0x0001fffe03037812 */ /* 0x000fca00078ec0ff */
[----:B------:R-:W-:Y:S02]  /*6df0*/  IMAD.IADD R3, R0, 0x1, -R3 ;  /* 0x0000000100037824 */ /* 0x000fe400078e0a03 */
[----:B------:R-:W-:Y:S02]  /*6e00*/  VIADD R0, R2, 0x26800 ;  /* 0x0002680002007836 */ /* 0x000fe40000000000 */
[----:B------:R-:W-:-:S03]  /*6e10*/  IMAD R3, R3, 0x8000, R2 ;  /* 0x0000800003037824 */ /* 0x000fc600078e0202 */
[----:B------:R-:W-:Y:S01]  /*6e20*/  LOP3.LUT P0, RZ, R0, 0x3ff, RZ, 0xc0, !PT ;  /* 0x000003ff00ff7812 */ /* 0x000fe2000780c0ff */
        /* <DEDUP_REMOVED lines=21> */
.L_x_4692:
[----:B------:R-:W-:Y:S05]  /*6f80*/  BSYNC B6 ;  /* 0x0000000000067941 */ /* 0x000fea0003800000 */
.L_x_4691:
        /* <DEDUP_REMOVED lines=12> */
.L_x_4696:
[----:B-1----:R1:W2:Y:S02]  /*7050*/  SYNCS.PHASECHK.TRANS64.TRYWAIT P0, [R2+URZ+0x28c00], R3 ;  /* 0x028c0003020075a7 */ /* 0x0022a4000800017f */
[----:B--2---:R-:W-:Y:S05]  /*7060*/  @!P0 NANOSLEEP.SYNCS 0x989680 ;  /* 0x009896800000895d */ /* 0x004fea0003900000 */
[----:B------:R-:W2:Y:S02]  /*7070*/  @!P0 SYNCS.PHASECHK.TRANS64 P0, [R2+URZ+0x28c00], R3 ;  /* 0x028c0003020085a7 */ /* 0x000ea4000800007f */
[----:B--2---:R-:W-:Y:S05]  /*7080*/  @!P0 BRA `(.L_x_4696) ;  /* 0xfffffffc00f08947 */ /* 0x004fea000383ffff */
.L_x_4695:
[----:B------:R-:W-:Y:S05]  /*7090*/  BSYNC B0 ;  /* 0x0000000000007941 */ /* 0x000fea0003800000 */
.L_x_4694:
[----:B------:R-:W-:Y:S05]  /*70a0*/  BRA `(.L_x_4697) ;  /* 0x0000002c004c7947 */ /* 0x000fea0003800000 */
.L_x_4693:
[----:B------:R-:W0:Y:S01]  /*70b0*/  LDC.64 R46, c[0x0][0x3d8] ;  /* 0x0000f600ff2e7b82 */ /* 0x000e220000000a00 */
[----:B------:R-:W-:Y:S01]  /*70c0*/  VIADD R0, R2, 0x20400 ;  /* 0x0002040002007836 */ /* 0x000fe20000000000 */
[----:B-----5:R-:W-:Y:S01]  /*70d0*/  SHF.R.S32.HI R3, RZ, 0x1f, R33 ;  /* 0x0000001fff037819 */ /* 0x020fe20000011421 */
[--C-:B------:R-:W-:Y:S01]  /*70e0*/  IMAD.MOV.U32 R4, RZ, RZ, R16.reuse ;  /* 0x000000ffff047224 */ /* 0x100fe200078e0010 */
[----:B------:R-:W-:Y:S01]  /*70f0*/  SHF.L.U32 R24, R211, 0x2, RZ ;  /* 0x00000002d3187819 */ /* 0x000fe200000006ff */
[----:B------:R-:W-:Y:S01]  /*7100*/  BSSY B6, `(.L_x_4698) ;  /* 0x0000032000067945 */ /* 0x000fe20003800000 */
[----:B------:R-:W-:Y:S02]  /*7110*/  SHF.R.S32.HI R5, RZ, 0x1f, R16 ;  /* 0x0000001fff057819 */ /* 0x000fe40000011410 */
[----:B------:R-:W1:Y:S01]  /*7120*/  LDC.64 R44, c[0x0][0x3e8] ;  /* 0x0000fa00ff2c7b82 */ /* 0x000e620000000a00 */
[----:B------:R-:W-:Y:S02]  /*7130*/  LOP3.LUT P0, RZ, R0, 0x3ff, RZ, 0xc0, !PT ;  /* 0x000003ff00ff7812 */ /* 0x000fe4000780c0ff */
[----:B------:R-:W-:Y:S01]  /*7140*/  SHF.R.S32.HI R25, RZ, 0x1f, R24 ;  /* 0x0000001fff197819 */ /* 0x000fe20000011418 */
[----:B0-----:R-:W-:-:S02]  /*7150*/  IMAD R0, R3, R46, RZ ;  /* 0x0000002e03007224 */ /* 0x001fc400078e02ff */
[-C--:B------:R-:W-:Y:S02]  /*7160*/  IMAD R7, R219, R46.reuse, RZ ;  /* 0x0000002edb077224 */ /* 0x080fe400078e02ff */
[----:B------:R-:W-:-:S04]  /*7170*/  IMAD.WIDE.U32 R42, R33, R46, RZ ;  /* 0x0000002e212a7225 */ /* 0x000fc800078e00ff */
[----:B-1----:R-:W-:Y:S02]  /*7180*/  IMAD R6, R3, R44, RZ ;  /* 0x0000002c03067224 */ /* 0x002fe400078e02ff */
[C---:B------:R-:W-:Y:S02]  /*7190*/  IMAD R49, R33.reuse, R47, R0 ;  /* 0x0000002f21317224 */ /* 0x040fe400078e0200 */
[----:B------:R-:W-:Y:S02]  /*71a0*/  IMAD R51, R33, R45, R6 ;  /* 0x0000002d21337224 */ /* 0x000fe400078e0206 */
[----:B------:R-:W-:Y:S01]  /*71b0*/  IMAD R48, R186, R47, R7 ;  /* 0x0000002fba307224 */ /* 0x000fe200078e0207 */
[----:B------:R-:W-:Y:S01]  /*71c0*/  SHF.L.U64.HI R47, R46, 0x5, R47 ;  /* 0x000000052e2f7819 */ /* 0x000fe2000001022f */
[----:B------:R-:W-:-:S04]  /*71d0*/  IMAD.WIDE.U32 R8, R186, R46, R4 ;  /* 0x0000002eba087225 */ /* 0x000fc800078e0004 */
[----:B------:R-:W-:Y:S01]  /*71e0*/  IMAD.WIDE.U32 R10, R186, R44, R4 ;  /* 0x0000002cba0a7225 */ /* 0x000fe200078e0004 */
[----:B------:R-:W-:-:S03]  /*71f0*/  IADD3 R27, P3, R8, R42, RZ ;  /* 0x0000002a081b7210 */ /* 0x000fc60007f7e0ff */
[-C--:B------:R-:W-:Y:S02]  /*7200*/  IMAD R3, R219, R44.reuse, RZ ;  /* 0x0000002cdb037224 */ /* 0x080fe400078e02ff */
[----:B------:R-:W-:-:S04]  /*7210*/  IMAD.WIDE.U32 R40, R33, R44, RZ ;  /* 0x0000002c21287225 */ /* 0x000fc800078e00ff */
[--C-:B------:R-:W-:Y:S01]  /*7220*/  IMAD.WIDE.U32 R4, R186, R46, R24.reuse ;  /* 0x0000002eba047225 */ /* 0x100fe200078e0018 */
[----:B------:R-:W-:Y:S02]  /*7230*/  IADD3 R29, P4, R10, R40, RZ ;  /* 0x000000280a1d7210 */ /* 0x000fe40007f9e0ff */
[----:B------:R-:W-:Y:S01]  /*7240*/  SHF.L.U32 R46, R46, 0x5, RZ ;  /* 0x000000052e2e7819 */ /* 0x000fe200000006ff */
[----:B------:R-:W-:Y:S01]  /*7250*/  IMAD.WIDE.U32 R6, R186, R44, R24 ;  /* 0x0000002cba067225 */ /* 0x000fe200078e0018 */
[----:B------:R-:W-:-:S03]  /*7260*/  IADD3 R53, P1, R4, R42, RZ ;  /* 0x0000002a04357210 */ /* 0x000fc60007f3e0ff */
[----:B------:R-:W-:Y:S01]  /*7270*/  IMAD.IADD R49, R49, 0x1, R43 ;  /* 0x0000000131317824 */ /* 0x000fe200078e022b */
[----:B------:R-:W-:Y:S01]  /*7280*/  IADD3 R55, P2, R6, R40, RZ ;  /* 0x0000002806377210 */ /* 0x000fe20007f5e0ff */
[----:B------:R-:W-:Y:S01]  /*7290*/  IMAD R3, R186, R45, R3 ;  /* 0x0000002dba037224 */ /* 0x000fe200078e0203 */
[C---:B------:R-:W-:Y:S01]  /*72a0*/  SHF.L.U64.HI R45, R44.reuse, 0x5, R45 ;  /* 0x000000052c2d7819 */ /* 0x040fe2000001022d */
        /* <DEDUP_REMOVED lines=23> */
.L_x_4699:
[----:B------:R-:W-:Y:S05]  /*7420*/  BSYNC B6 ;  /* 0x0000000000067941 */ /* 0x000fea0003800000 */
.L_x_4698:
        /* <DEDUP_REMOVED lines=36> */
[----:B0-----:R-:W-:Y:S02]  /*7670*/  ISETP.NE.AND P2, PT, R0, 0x1, PT ;  /* 0x000000010000780c */ /* 0x001fe40003f45270 */
[----:B------:R-:W-:-:S05]  /*7680*/  LEA R0, R189, R186, 0x6 ;  /* 0x000000babd007211 */ /* 0x000fca00078e30ff */
[----:B------:R-:W-:-:S06]  /*7690*/  IMAD R3, R211, 0x20, R0 ;  /* 0x00000020d3037824 */ /* 0x000fcc00078e0200 */
[----:B------:R-:W0:Y:S08]  /*76a0*/  @P2 LDC R8, c[0x0][0x42c] ;  /* 0x00010b00ff082b82 */ /* 0x000e300000000800 */
[----:B------:R-:W1:Y:S01]  /*76b0*/  @P2 LDC R15, c[0x0][0x430] ;  /* 0x00010c00ff0f2b82 */ /* 0x000e620000000800 */
[----:B0-----:R-:W-:Y:S01]  /*76c0*/  @P2 IMAD.HI.U32 R0, R3, R8, RZ ;  /* 0x0000000803002227 */ /* 0x001fe200078e00ff */
[----:B------:R-:W-:-:S04]  /*76d0*/  CS2R R8, SRZ ;  /* 0x0000000000087805 */ /* 0x000fc8000001ff00 */
[----:B-1----:R-:W-:-:S04]  /*76e0*/  @P2 SHF.R.U32.HI R3, RZ, R15, R0 ;  /* 0x0000000fff032219 */ /* 0x002fc80000011600 */
[----:B------:R-:W-:Y:S01]  /*76f0*/  SHF.R.S32.HI R41, RZ, 0x1f, R3 ;  /* 0x0000001fff297819 */ /* 0x000fe20000011403 */
[----:B------:R-:W-:Y:S06]  /*7700*/  @P0 BRA `(.L_x_4703) ;  /* 0x0000000000580947 */ /* 0x000fec0003800000 */
[----:B------:R-:W-:Y:S01]  /*7710*/  VIADD R14, R24, 0x10 ;  /* 0x00000010180e7836 */ /* 0x000fe20000000000 */
[----:B------:R-:W-:Y:S01]  /*7720*/  IADD3 R15, P4, R52, R53, RZ ;  /* 0x00000035340f7210 */ /* 0x000fe20007f9e0ff */
[----:B------:R-:W-:Y:S01]  /*7730*/  ULDC UR4, c[0x0][0x3d4] ;  /* 0x0000f50000047ab9 */ /* 0x000fe20000000800 */
[----:B------:R-:W-:Y:S01]  /*7740*/  IADD3 R0, P5, R54, R55, RZ ;  /* 0x0000003736007210 */ /* 0x000fe20007fbe0ff */
[----:B------:R-:W-:Y:S01]  /*7750*/  ULDC.64 UR6, c[0x0][0x3c8] ;  /* 0x0000f20000067ab9 */ /* 0x000fe20000000a00 */
[----:B------:R-:W-:Y:S01]  /*7760*/  ISETP.GE.AND P2, PT, R14, UR4, PT ;  /* 0x000000040e007c0c */ /* 0x000fe2000bf46270 */
[----:B------:R-:W-:Y:S01]  /*7770*/  ULDC.64 UR8, c[0x0][0x3e0] ;  /* 0x0000f80000087ab9 */ /* 0x000fe20000000a00 */
[----:B------:R-:W-:Y:S01]  /*7780*/  ISETP.GE.AND P3, PT, R24, UR4, PT ;  /* 0x0000000418007c0c */ /* 0x000fe2000bf66270 */
[----:B------:R-:W-:Y:S01]  /*7790*/  IMAD.X R30, R57, 0x1, R48, P4 ;  /* 0x00000001391e7824 */ /* 0x000fe200020e0630 */
[----:B------:R-:W-:Y:S01]  /*77a0*/  LEA R14, P4, R15, UR6, 0x1 ;  /* 0x000000060f0e7c11 */ /* 0x000fe2000f8808ff */
[----:B------:R-:W-:Y:S01]  /*77b0*/  IMAD.X R31, R59, 0x1, R50, P5 ;  /* 0x000000013b1f7824 */ /* 0x000fe200028e0632 */
[----:B------:R-:W-:-:S02]  /*77c0*/  LEA R38, P5, R0, UR8, 0x1 ;  /* 0x0000000800267c11 */ /* 0x000fc4000f8a08ff */
[----:B------:R-:W-:Y:S02]  /*77d0*/  CS2R R36, SRZ ;  /* 0x0000000000247805 */ /* 0x000fe4000001ff00 */
[----:B------:R-:W-:Y:S02]  /*77e0*/  LEA.HI.X R15, R15, UR7, R30, 0x1, P4 ;  /* 0x000000070f0f7c11 */ /* 0x000fe4000a0f0c1e */
[----:B------:R-:W-:Y:S02]  /*77f0*/  CS2R R32, SRZ ;  /* 0x0000000000207805 */ /* 0x000fe4000001ff00 */
[----:B------:R-:W-:Y:S02]  /*7800*/  LEA.HI.X R39, R0, UR9, R31, 0x1, P5 ;  /* 0x0000000900277c11 */ /* 0x000fe4000a8f0c1f */
[----:B------:R-:W-:Y:S02]  /*7810*/  CS2R R34, SRZ ;  /* 0x0000000000227805 */ /* 0x000fe4000001ff00 */
[----:B------:R-:W-:Y:S01]  /*7820*/  CS2R R30, SRZ ;  /* 0x00000000001e7805 */ /* 0x000fe2000001ff00 */
[----:B------:R0:W5:Y:S04]  /*7830*/  @!P3 LDG.E.64 R36, desc[UR42][R14.64] ;  /* 0x0000002a0e24b981 */ /* 0x000168000c1e1b00 */
[----:B------:R0:W5:Y:S04]  /*7840*/  @!P2 LDG.E.64 R32, desc[UR42][R14.64+0x20] ;  /* 0x0000202a0e20a981 */ /* 0x000168000c1e1b00 */
[----:B------:R0:W5:Y:S04]  /*7850*/  @!P3 LDG.E.64 R34, desc[UR42][R38.64] ;  /* 0x0000002a2622b981 */ /* 0x000168000c1e1b00 */
[----:B------:R0:W5:Y:S02]  /*7860*/  @!P2 LDG.E.64 R30, desc[UR42][R38.64+0x20] ;  /* 0x0000202a261ea981 */ /* 0x000164000c1e1b00 */
.L_x_4703:
[----:B------:R-:W-:Y:S05]  /*7870*/  BSYNC B1 ;  /* 0x0000000000017941 */ /* 0x000fea0003800000 */
.L_x_4702:
[----:B------:R-:W-:Y:S04]  /*7880*/  BSSY B1, `(.L_x_4704) ;  /* 0x0000018000017945 */ /* 0x000fe80003800000 */
[----:B------:R-:W-:Y:S05]  /*7890*/  @P1 BRA `(.L_x_4705) ;  /* 0x0000000000581947 */ /* 0x000fea0003800000 */
[----:B------:R-:W-:Y:S01]  /*78a0*/  IADD3 R0, P4, P5, R55, R44, R54 ;  /* 0x0000002c37007210 */ /* 0x000fe20007d9e036 */
[----:B0-----:R-:W-:Y:S01]  /*78b0*/  VIADD R14, R24, 0x10 ;  /* 0x00000010180e7836 */ /* 0x001fe20000000000 */
[----:B------:R-:W-:Y:S01]  /*78c0*/  IADD3 R8, P2, P3, R53, R46, R52 ;  /* 0x0000002e35087210 */ /* 0x000fe20007b5e034 */
[----:B------:R-:W-:Y:S01]  /*78d0*/  ULDC UR4, c[0x0][0x3d4] ;  /* 0x0000f50000047ab9 */ /* 0x000fe20000000800 */
[----:B------:R-:W-:Y:S01]  /*78e0*/  IADD3.X R9, R50, R45, R59, P4, P5 ;  /* 0x0000002d32097210 */ /* 0x000fe200027ea43b */
[----:B------:R-:W-:Y:S01]  /*78f0*/  ULDC.64 UR6, c[0x0][0x3c8] ;  /* 0x0000f20000067ab9 */ /* 0x000fe20000000a00 */
[----:B------:R-:W-:Y:S02]  /*7900*/  ISETP.GE.AND P5, PT, R14, UR4, PT ;  /* 0x000000040e007c0c */ /* 0x000fe4000bfa6270 */
[----:B------:R-:W-:Y:S02]  /*7910*/  CS2R R26, SRZ ;  /* 0x00000000001a7805 */ /* 0x000fe4000001ff00 */
[----:B------:R-:W-:Y:S01]  /*7920*/  ISETP.GE.AND P4, PT, R24, UR4, PT ;  /* 0x0000000418007c0c */ /* 0x000fe2000bf86270 */
[----:B------:R-:W-:Y:S01]  /*7930*/  ULDC.64 UR4, c[0x0][0x3e0] ;  /* 0x0000f80000047ab9 */ /* 0x000fe20000000a00 */
[----:B------:R-:W-:-:S02]  /*7940*/  IADD3.X R15, R48, R47, R57, P2, P3 ;  /* 0x0000002f300f7210 */ /* 0x000fc400017e6439 */
[----:B------:R-:W-:Y:S02]  /*7950*/  CS2R R28, SRZ ;  /* 0x00000000001c7805 */ /* 0x000fe4000001ff00 */
[----:B------:R-:W-:Y:S02]  /*7960*/  LEA R14, P2, R8, UR6, 0x1 ;  /* 0x00000006080e7c11 */ /* 0x000fe4000f8408ff */
[----:B------:R-:W-:Y:S02]  /*7970*/  CS2R R20, SRZ ;  /* 0x0000000000147805 */ /* 0x000fe4000001ff00 */
[----:B------:R-:W-:Y:S02]  /*7980*/  LEA R38, P3, R0, UR4, 0x1 ;  /* 0x0000000400267c11 */ /* 0x000fe4000f8608ff */
[----:B------:R-:W-:Y:S02]  /*7990*/  LEA.HI.X R15, R8, UR7, R15, 0x1, P2 ;  /* 0x00000007080f7c11 */ /* 0x000fe400090f0c0f */
[----:B------:R-:W-:-:S02]  /*79a0*/  LEA.HI.X R39, R0, UR5, R9, 0x1, P3 ;  /* 0x0000000500277c11 */ /* 0x000fc400098f0c09 */
[----:B------:R-:W-:Y:S01]  /*79b0*/  CS2R R8, SRZ ;  /* 0x0000000000087805 */ /* 0x000fe2000001ff00 */
[----:B------:R1:W5:Y:S05]  /*79c0*/  @!P4 LDG.E.64 R26, desc[UR42][R14.64] ;  /* 0x0000002a0e1ac981 */ /* 0x00036a000c1e1b00 */
[----:B------:R1:W5:Y:S04]  /*79d0*/  @!P5 LDG.E.64 R8, desc[UR42][R14.64+0x20] ;  /* 0x0000202a0e08d981 */ /* 0x000368000c1e1b00 */
[----:B------:R1:W5:Y:S04]  /*79e0*/  @!P4 LDG.E.64 R28, desc[UR42][R38.64] ;  /* 0x0000002a261cc981 */ /* 0x000368000c1e1b00 */
[----:B------:R1:W5:Y:S02]  /*79f0*/  @!P5 LDG.E.64 R20, desc[UR42][R38.64+0x20] ;  /* 0x0000202a2614d981 */ /* 0x000364000c1e1b00 */
.L_x_4705:
[----:B------:R-:W-:Y:S05]  /*7a00*/  BSYNC B1 ;  /* 0x0000000000017941 */ /* 0x000fea0003800000 */
.L_x_4704:
[----:B------:R-:W-:Y:S01]  /*7a10*/  IMAD.WIDE.U32 R10, R3, R6, R10 ;  /* 0x00000006030a7225 */ /* 0x000fe200078e000a */
[----:B------:R-:W-:Y:S01]  /*7a20*/  LEA.HI R0, R205, R205, RZ, 0x1 ;  /* 0x000000cdcd007211 */ /* 0x000fe200078f08ff */
[----:B------:R-:W-:Y:S01]  /*7a30*/  ULDC.64 UR4, c[0x0][0x3c8] ;  /* 0x0000f20000047ab9 */ /* 0x000fe20000000a00 */
[----:B01----:R-:W-:Y:S01]  /*7a40*/  SHF.L.U32 R14, R193, 0x6, RZ ;  /* 0x00000006c10e7819 */ /* 0x003fe200000006ff */
[----:B------:R-:W-:Y:S01]  /*7a50*/  IMAD.WIDE.U32 R12, R3, R4, R12 ;  /* 0x00000004030c7225 */ /* 0x000fe200078e000c */
[----:B------:R-:W-:Y:S02]  /*7a60*/  ULDC.64 UR6, c[0x0][0x3e0] ;  /* 0x0000f80000067ab9 */ /* 0x000fe40000000a00 */
[----:B------:R-:W-:Y:S01]  /*7a70*/  LOP3.LUT R15, R14, 0x1c0, RZ, 0xc0, !PT ;  /* 0x000001c00e0f7812 */ /* 0x000fe200078ec0ff */
[C---:B------:R-:W-:Y:S02]  /*7a80*/  IMAD R6, R41.reuse, R6, RZ ;  /* 0x0000000629067224 */ /* 0x040fe400078e02ff */
[----:B------:R-:W-:Y:S01]  /*7a90*/  IMAD R4, R41, R4, RZ ;  /* 0x0000000429047224 */ /* 0x000fe200078e02ff */
[----:B------:R-:W-:Y:S01]  /*7aa0*/  LOP3.LUT R14, R15, 0x18, R16, 0xf8, !PT ;  /* 0x000000180f0e7812 */ /* 0x000fe200078ef810 */
[C---:B------:R-:W-:Y:S01]  /*7ab0*/  IMAD R7, R3.reuse, R7, R6 ;  /* 0x0000000703077224 */ /* 0x040fe200078e0206 */
[----:B------:R-:W-:Y:S01]  /*7ac0*/  LOP3.LUT R6, R0, 0xfffffffe, RZ, 0xc0, !PT ;  /* 0xfffffffe00067812 */ /* 0x000fe200078ec0ff */
[----:B------:R-:W-:Y:S01]  /*7ad0*/  IMAD R3, R3, R5, R4 ;  /* 0x0000000503037224 */ /* 0x000fe200078e0204 */
[----:B------:R-:W-:Y:S01]  /*7ae0*/  LEA R4, P2, R10, UR4, 0x1 ;  /* 0x000000040a047c11 */ /* 0x000fe2000f8408ff */
[----:B------:R-:W-:Y:S01]  /*7af0*/  IMAD.IADD R5, R11, 0x1, R7 ;  /* 0x000000010b057824 */ /* 0x000fe200078e0207 */
[----:B------:R-:W-:Y:S01]  /*7b00*/  LEA R0, P3, R12, UR6, 0x1 ;  /* 0x000000060c007c11 */ /* 0x000fe2000f8608ff */
[----:B------:R-:W-:Y:S01]  /*7b10*/  IMAD.IADD R3, R13, 0x1, R3 ;  /* 0x000000010d037824 */ /* 0x000fe200078e0203 */
[----:B------:R-:W-:Y:S01]  /*7b20*/  UMOV UR4, 0xffffffff ;  /* 0xffffffff00047882 */ /* 0x000fe20000000000 */
[----:B------:R-:W-:Y:S01]  /*7b30*/  IMAD.IADD R6, R205, 0x1, -R6 ;  /* 0x00000001cd067824 */ /* 0x000fe200078e0a06 */
[----:B------:R-:W-:-:S02]  /*7b40*/  SHF.R.U32.HI R15, RZ, 0x3, R15 ;  /* 0x00000003ff0f7819 */ /* 0x000fc4000001160f */
[----:B------:R-:W-:Y:S02]  /*7b50*/  LEA.HI.X R5, R10, UR5, R5, 0x1, P2 ;  /* 0x000000050a057c11 */ /* 0x000fe400090f0c05 */
[----:B------:R-:W-:Y:S02]  /*7b60*/  LEA.HI.X R3, R12, UR7, R3, 0x1, P3 ;  /* 0x000000070c037c11 */ /* 0x000fe400098f0c03 */
[----:B------:R-:W-:Y:S02]  /*7b70*/  LOP3.LUT R39, R14, R15, RZ, 0x3c, !PT ;  /* 0x0000000f0e277212 */ /* 0x000fe400078e3cff */
[----:B------:R-:W-:Y:S01]  /*7b80*/  SHF.L.U32 R7, R6, 0x1f, RZ ;  /* 0x0000001f06077819 */ /* 0x000fe200000006ff */
[----:B------:R-:W-:Y:S06]  /*7b90*/  BRA.DIV UR4, `(.L_x_4706) ;  /* 0x0000015604607947 */ /* 0x000fec000b800000 */
.L_x_4955:
[----:B------:R-:W-:-:S03]  /*7ba0*/  UMOV UR4, 0xffffffff ;  /* 0xffffffff00047882 */ /* 0x000fc60000000000 */
[----:B------:R-:W-:Y:S05]  /*7bb0*/  BRA.DIV UR4, `(.L_x_4707) ;  /* 0x0000015604807947 */ /* 0x000fea000b800000 */
.L_x_4958:
[----:B------:R-:W-:-:S03]  /*7bc0*/  UMOV UR4, 0xffffffff ;  /* 0xffffffff00047882 */ /* 0x000fc60000000000 */
[----:B------:R-:W-:Y:S05]  /*7bd0*/  BRA.DIV UR4, `(.L_x_4708) ;  /* 0x0000015604a07947 */ /* 0x000fea000b800000 */
.L_x_4961:
[----:B------:R-:W-:-:S03]  /*7be0*/  UMOV UR4, 0xffffffff ;  /* 0xffffffff00047882 */ /* 0x000fc60000000000 */
[----:B------:R-:W-:Y:S05]  /*7bf0*/  BRA.DIV UR4, `(.L_x_4709) ;  /* 0x0000015604c07947 */ /* 0x000fea000b800000 */
.L_x_4964:
[----:B------:R-:W-:-:S03]  /*7c00*/  UMOV UR4, 0xffffffff ;  /* 0xffffffff00047882 */ /* 0x000fc60000000000 */
[----:B------:R-:W-:Y:S05]  /*7c10*/  BRA.DIV UR4, `(.L_x_4710) ;  /* 0x0000015604e07947 */ /* 0x000fea000b800000 */
.L_x_4967:
[----:B------:R-:W-:-:S03]  /*7c20*/  UMOV UR4, 0xffffffff ;  /* 0xffffffff00047882 */ /* 0x000fc60000000000 */
[----:B------:R-:W-:Y:S05]  /*7c30*/  BRA.DIV UR4, `(.L_x_4711) ;  /* 0x0000015a04007947 */ /* 0x000fea000b800000 */
.L_x_4970:
[----:B------:R-:W-:-:S03]  /*7c40*/  UMOV UR4, 0xffffffff ;  /* 0xffffffff00047882 */ /* 0x000fc60000000000 */
[----:B------:R-:W-:Y:S05]  /*7c50*/  BRA.DIV UR4, `(.L_x_4712) ;  /* 0x0000015a04207947 */ /* 0x000fea000b800000 */
.L_x_4973:
[----:B------:R-:W-:-:S03]  /*7c60*/  UMOV UR4, 0xffffffff ;  /* 0xffffffff00047882 */ /* 0x000fc60000000000 */
[----:B------:R-:W-:Y:S05]  /*7c70*/  BRA.DIV UR4, `(.L_x_4713) ;  /* 0x0000015a04407947 */ /* 0x000fea000b800000 */
.L_x_4976:
[----:B------:R-:W0:Y:S01]  /*7c80*/  SYNCS.PHASECHK.TRANS64.TRYWAIT P2, [R2+URZ+0x28c00], R7 ;  /* 0x028c0007020075a7 */ /* 0x000e22000804017f */
[----:B-----5:R-:W-:Y:S01]  /*7c90*/  IMAD.MOV.U32 R0, RZ, RZ, R32 ;  /* 0x000000ffff007224 */ /* 0x020fe200078e0020 */
[----:B------:R-:W-:Y:S01]  /*7ca0*/  MOV R3, R33 ;  /* 0x0000002100037202 */ /* 0x000fe20000000f00 */
[----:B------:R-:W-:Y:S01]  /*7cb0*/  IMAD.MOV.U32 R5, RZ, RZ, R37 ;  /* 0x000000ffff057224 */ /* 0x000fe200078e0025 */
[----:B------:R-:W-:Y:S01]  /*7cc0*/  LOP3.LUT P3, RZ, R193, 0x4, RZ, 0xc0, !PT ;  /* 0x00000004c1ff7812 */ /* 0x000fe2000786c0ff */
[----:B------:R-:W-:Y:S01]  /*7cd0*/  IMAD.MOV.U32 R4, RZ, RZ, R36 ;  /* 0x000000ffff047224 */ /* 0x000fe200078e0024 */
[----:B------:R-:W-:Y:S01]  /*7ce0*/  PRMT R42, R0, 0x5410, R3 ;  /* 0x00005410002a7816 */ /* 0x000fe20000000003 */
[----:B------:R-:W-:Y:S01]  /*7cf0*/  IMAD R3, R200, 0x200, R39 ;  /* 0x00000200c8037824 */ /* 0x000fe200078e0227 */
[----:B------:R-:W-:Y:S01]  /*7d00*/  PRMT R43, R5, 0x7610, R43 ;  /* 0x00007610052b7816 */ /* 0x000fe2000000002b */
[----:B------:R-:W-:Y:S01]  /*7d10*/  IMAD.MOV.U32 R5, RZ, RZ, R34 ;  /* 0x000000ffff057224 */ /* 0x000fe200078e0022 */
[----:B------:R-:W-:Y:S01]  /*7d20*/  PRMT R14, R4, 0x7610, R14 ;  /* 0x00007610040e7816 */ /* 0x000fe2000000000e */
[----:B------:R-:W-:Y:S01]  /*7d30*/  IMAD R3, R3, 0x2, R2 ;  /* 0x0000000203037824 */ /* 0x000fe200078e0202 */
[----:B------:R-:W-:Y:S01]  /*7d40*/  MOV R4, R31 ;  /* 0x0000001f00047202 */ /* 0x000fe20000000f00 */
[----:B------:R-:W-:Y:S01]  /*7d50*/  IMAD.MOV.U32 R0, RZ, RZ, R30 ;  /* 0x000000ffff007224 */ /* 0x000fe200078e001e */
[----:B------:R-:W-:Y:S01]  /*7d60*/  PRMT R10, R5, 0x7610, R10 ;  /* 0x00007610050a7816 */ /* 0x000fe2000000000a */
[----:B------:R-:W-:Y:S01]  /*7d70*/  IMAD.MOV.U32 R5, RZ, RZ, R35 ;  /* 0x000000ffff057224 */ /* 0x000fe200078e0023 */
[----:B------:R-:W-:Y:S01]  /*7d80*/  PRMT R44, R4, 0x7610, R44 ;  /* 0x00007610042c7816 */ /* 0x000fe2000000002c */
[----:B------:R-:W-:Y:S01]  /*7d90*/  VIADD R4, R3, 0x20400 ;  /* 0x0002040003047836 */ /* 0x000fe20000000000 */
[----:B------:R-:W-:Y:S01]  /*7da0*/  PRMT R43, R43, 0x5410, R0 ;  /* 0x000054102b2b7816 */ /* 0x000fe20000000000 */
[----:B------:R-:W-:Y:S01]  /*7db0*/  IMAD.MOV.U32 R6, RZ, RZ, R8 ;  /* 0x000000ffff067224 */ /* 0x000fe200078e0008 */
[----:B------:R-:W-:Y:S01]  /*7dc0*/  IADD3 R0, R3, 0x20440, RZ ;  /* 0x0002044003007810 */ /* 0x000fe20007ffe0ff */
[----:B------:R-:W-:Y:S01]  /*7dd0*/  IMAD.MOV.U32 R11, RZ, RZ, R9 ;  /* 0x000000ffff0b7224 */ /* 0x000fe200078e0009 */
[----:B------:R-:W-:Y:S01]  /*7de0*/  PRMT R44, R44, 0x5410, R5 ;  /* 0x000054102c2c7816 */ /* 0x000fe20000000005 */
[----:B------:R-:W-:Y:S01]  /*7df0*/  @P3 VIADD R0, R4, 0xffffffc0 ;  /* 0xffffffc004003836 */ /* 0x000fe20000000000 */
[----:B------:R-:W-:Y:S01]  /*7e00*/  MOV R5, R27 ;  /* 0x0000001b00057202 */ /* 0x000fe20000000f00 */
[----:B------:R-:W-:Y:S01]  /*7e10*/  IMAD.MOV.U32 R4, RZ, RZ, R26 ;  /* 0x000000ffff047224 */ /* 0x000fe200078e001a */
[----:B------:R-:W-:Y:S01]  /*7e20*/  PRMT R45, R6, 0x5410, R11 ;  /* 0x00005410062d7816 */ /* 0x000fe2000000000b */
[----:B------:R-:W-:Y:S01]  /*7e30*/  IMAD.MOV.U32 R6, RZ, RZ, R20 ;  /* 0x000000ffff067224 */ /* 0x000fe200078e0014 */
[----:B------:R-:W-:Y:S01]  /*7e40*/  BSSY B1, `(.L_x_4714) ;  /* 0x0000007000017945 */ /* 0x000fe20003800000 */
[----:B------:R-:W-:Y:S01]  /*7e50*/  IMAD.MOV.U32 R11, RZ, RZ, R21 ;  /* 0x000000ffff0b7224 */ /* 0x000fe200078e0015 */
[----:B------:R-:W-:Y:S01]  /*7e60*/  PRMT R46, R4, 0x5410, R5 ;  /* 0x00005410042e7816 */ /* 0x000fe20000000005 */
[----:B------:R-:W-:-:S02]  /*7e70*/  IMAD.MOV.U32 R4, RZ, RZ, R28 ;  /* 0x000000ffff047224 */ /* 0x000fc400078e001c */
[----:B------:R-:W-:Y:S01]  /*7e80*/  IMAD.MOV.U32 R5, RZ, RZ, R29 ;  /* 0x000000ffff057224 */ /* 0x000fe200078e001d */
[----:B------:R-:W-:Y:S01]  /*7e90*/  PRMT R47, R6, 0x5410, R11 ;  /* 0x00005410062f7816 */ /* 0x000fe2000000000b */
[----:B0-----:R-:W-:Y:S06]  /*7ea0*/  @!P2 BRA `(.L_x_4715) ;  /* 0x0000015400dca947 */ /* 0x001fec0003800000 */
.L_x_4977:
[----:B------:R-:W-:Y:S05]  /*7eb0*/  BSYNC B1 ;  /* 0x0000000000017941 */ /* 0x000fea0003800000 */
.L_x_4714:
[----:B------:R-:W-:Y:S01]  /*7ec0*/  BSSY B1, `(.L_x_4716) ;  /* 0x000005f000017945 */ /* 0x000fe20003800000 */
[----:B------:R-:W-:-:S03]  /*7ed0*/  PRMT R48, R4, 0x5410, R5 ;  /* 0x0000541004307816 */ /* 0x000fc60000000005 */
[----:B------:R-:W-:Y:S05]  /*7ee0*/  @P0 BRA `(.L_x_4717) ;  /* 0x0000000400700947 */ /* 0x000fea0003800000 */
[----:B------:R-:W1:Y:S01]  /*7ef0*/  LDC R5, c[0x0][0x3d4] ;  /* 0x0000f500ff057b82 */ /* 0x000e620000000800 */
[C---:B------:R-:W-:Y:S01]  /*7f00*/  IADD3 R4, R24.reuse, 0x10, RZ ;  /* 0x0000001018047810 */ /* 0x040fe20007ffe0ff */
[----:B------:R-:W-:Y:S01]  /*7f10*/  BSSY B2, `(.L_x_4718) ;  /* 0x000002e000027945 */ /* 0x000fe20003800000 */
[-C--:B-1----:R-:W-:Y:S02]  /*7f20*/  ISETP.GE.AND P0, PT, R24, R5.reuse, PT ;  /* 0x000000051800720c */ /* 0x082fe40003f06270 */
[----:B------:R-:W-:-:S11]  /*7f30*/  ISETP.GE.AND P2, PT, R4, R5, PT ;  /* 0x000000050400720c */ /* 0x000fd60003f46270 */
[----:B------:R-:W-:Y:S05]  /*7f40*/  @P0 BRA `(.L_x_4719) ;  /* 0x0000000000a80947 */ /* 0x000fea0003800000 */
[----:B0-----:R-:W0:Y:S01]  /*7f50*/  LDS.128 R4, [R3+0x20400] ;  /* 0x0204000003047984 */ /* 0x001e220000000c00 */
[----:B------:R-:W-:Y:S01]  /*7f60*/  SHF.R.U32.HI R15, RZ, 0x10, R37 ;  /* 0x00000010ff0f7819 */ /* 0x000fe20000011625 */
[----:B------:R-:W-:Y:S01]  /*7f70*/  HADD2.F32 R14, -RZ, R14.H0_H0 ;  /* 0x2000000eff0e7230 */ /* 0x000fe20000004100 */
[--C-:B------:R-:W-:Y:S01]  /*7f80*/  SHF.R.U64 R39, R34, 0x10, R35.reuse ;  /* 0x0000001022277819 */ /* 0x100fe20000001223 */
[----:B------:R-:W-:Y:S01]  /*7f90*/  HADD2.F32 R34, -RZ, R10.H0_H0 ;  /* 0x2000000aff227230 */ /* 0x000fe20000004100 */
[----:B------:R-:W-:Y:S01]  /*7fa0*/  SHF.R.U32.HI R35, RZ, 0x10, R35 ;  /* 0x00000010ff237819 */ /* 0x000fe20000011623 */
[----:B------:R-:W-:Y:S01]  /*7fb0*/  HADD2.F32 R15, -RZ, R15.H0_H0 ;  /* 0x2000000fff0f7230 */ /* 0x000fe20000004100 */
[----:B------:R-:W-:-:S03]  /*7fc0*/  SHF.R.U64 R41, R36, 0x10, R37 ;  /* 0x0000001024297819 */ /* 0x000fc60000001225 */
[----:B------:R-:W-:Y:S02]  /*7fd0*/  HADD2.F32 R35, -RZ, R35.H0_H0 ;  /* 0x20000023ff237230 */ /* 0x000fe40000004100 */
[--C-:B0-----:R-:W-:Y:S02]  /*7fe0*/  HADD2.F32 R12, -RZ, R7.reuse.H0_H0 ;  /* 0x20000007ff0c7230 */ /* 0x101fe40000004100 */
[----:B------:R-:W-:Y:S02]  /*7ff0*/  HADD2.F32 R13, -RZ, R7.H1_H1 ;  /* 0x30000007ff0d7230 */ /* 0x000fe40000004100 */
[--C-:B------:R-:W-:Y:S02]  /*8000*/  HADD2.F32 R7, -RZ, R4.reuse.H0_H0 ;  /* 0x20000004ff077230 */ /* 0x100fe40000004100 */
[----:B------:R-:W-:Y:S02]  /*8010*/  HADD2.F32 R4, -RZ, R4.H1_H1 ;  /* 0x30000004ff047230 */ /* 0x000fe40000004100 */
[C---:B------:R-:W-:Y:S01]  /*8020*/  FMUL.FTZ R38, R13.reuse, R15 ;  /* 0x0000000f0d267220 */ /* 0x040fe20000410000 */
[----:B------:R-:W-:Y:S01]  /*8030*/  FMUL.FTZ R37, R13, R35 ;  /* 0x000000230d257220 */ /* 0x000fe20000410000 */
[----:B------:R-:W-:-:S02]  /*8040*/  HADD2.F32 R10, -RZ, R6.H0_H0 ;  /* 0x20000006ff0a7230 */ /* 0x000fc40000004100 */
[----:B------:R-:W-:Y:S01]  /*8050*/  FMUL.FTZ R36, R4, R34 ;  /* 0x0000002204247220 */ /* 0x000fe20000410000 */
[----:B------:R-:W-:Y:S01]  /*8060*/  FFMA.FTZ R40, R12, R35, R38 ;  /* 0x000000230c287223 */ /* 0x000fe20000010026 */
[----:B------:R-:W-:Y:S02]  /*8070*/  HADD2.F32 R11, -RZ, R6.H1_H1 ;  /* 0x30000006ff0b7230 */ /* 0x000fe40000004100 */
[-C--:B------:R-:W-:Y:S01]  /*8080*/  FMUL.FTZ R38, R4, R14.reuse ;  /* 0x0000000e04267220 */ /* 0x080fe20000410000 */
[C---:B------:R-:W-:Y:S01]  /*8090*/  FFMA.FTZ R36, R7.reuse, R14, -R36 ;  /* 0x0000000e07247223 */ /* 0x040fe20000010824 */
[--C-:B------:R-:W-:Y:S02]  /*80a0*/  HADD2.F32 R6, -RZ, R5.reuse.H0_H0 ;  /* 0x20000005ff067230 */ /* 0x100fe40000004100 */
[----:B------:R-:W-:Y:S01]  /*80b0*/  FFMA.FTZ R37, R12, R15, -R37 ;  /* 0x0000000f0c257223 */ /* 0x000fe20000010825 */
[----:B------:R-:W-:Y:S02]  /*80c0*/  HADD2.F32 R14, -RZ, R44.H1_H1 ;  /* 0x3000002cff0e7230 */ /* 0x000fe40000004100 */
[----:B------:R-:W-:Y:S01]  /*80d0*/  FFMA.FTZ R15, R7, R34, R38 ;  /* 0x00000022070f7223 */ /* 0x000fe20000010026 */
[----:B------:R-:W-:-:S02]  /*80e0*/  HADD2.F32 R5, -RZ, R5.H1_H1 ;  /* 0x30000005ff057230 */ /* 0x000fc40000004100 */
[----:B------:R-:W-:Y:S02]  /*80f0*/  HADD2.F32 R12, -RZ, R43.H0_H0 ;  /* 0x2000002bff0c7230 */ /* 0x000fe40000004100 */
[C---:B------:R-:W-:Y:S01]  /*8100*/  FMUL.FTZ R35, R11.reuse, R14 ;  /* 0x0000000e0b237220 */ /* 0x040fe20000410000 */
[----:B------:R-:W-:Y:S02]  /*8110*/  HADD2.F32 R13, -RZ, R39.H0_H0 ;  /* 0x20000027ff0d7230 */ /* 0x000fe40000004100 */
[----:B------:R-:W-:Y:S02]  /*8120*/  HADD2.F32 R4, -RZ, R41.H0_H0 ;  /* 0x20000029ff047230 */ /* 0x000fe40000004100 */
[-C--:B------:R-:W-:Y:S01]  /*8130*/  FMUL.FTZ R11, R11, R12.reuse ;  /* 0x0000000c0b0b7220 */ /* 0x080fe20000410000 */
[C---:B------:R-:W-:Y:S01]  /*8140*/  FFMA.FTZ R35, R10.reuse, R12, -R35 ;  /* 0x0000000c0a237223 */ /* 0x040fe20000010823 */
[C---:B------:R-:W-:Y:S01]  /*8150*/  FMUL.FTZ R7, R5.reuse, R13 ;  /* 0x0000000d05077220 */ /* 0x040fe20000410000 */
[----:B------:R-:W-:Y:S01]  /*8160*/  FMUL.FTZ R34, R5, R4 ;  /* 0x0000000405227220 */ /* 0x000fe20000410000 */
[----:B------:R-:W-:-:S02]  /*8170*/  FFMA.FTZ R10, R10, R14, R11 ;  /* 0x0000000e0a0a7223 */ /* 0x000fc4000001000b */
[----:B------:R-:W-:Y:S01]  /*8180*/  FFMA.FTZ R5, R6, R4, -R7 ;  /* 0x0000000406057223 */ /* 0x000fe20000010807 */
[----:B------:R-:W-:Y:S01]  /*8190*/  F2FP.F16.F32.PACK_AB R7, R40, R37 ;  /* 0x000000252807723e */ /* 0x000fe200000000ff */
[----:B------:R-:W-:Y:S01]  /*81a0*/  FFMA.FTZ R34, R6, R13, R34 ;  /* 0x0000000d06227223 */ /* 0x000fe20000010022 */
[----:B------:R-:W-:Y:S02]  /*81b0*/  F2FP.F16.F32.PACK_AB R4, R15, R36 ;  /* 0x000000240f04723e */ /* 0x000fe400000000ff */
[----:B------:R-:W-:Y:S02]  /*81c0*/  F2FP.F16.F32.PACK_AB R6, R10, R35 ;  /* 0x000000230a06723e */ /* 0x000fe400000000ff */
[----:B------:R-:W-:-:S05]  /*81d0*/  F2FP.F16.F32.PACK_AB R5, R34, R5 ;  /* 0x000000052205723e */ /* 0x000fca00000000ff */
[----:B------:R1:W-:Y:S02]  /*81e0*/  STS.128 [R3+0x20400], R4 ;  /* 0x0204000403007388 */ /* 0x0003e40000000c00 */
.L_x_4719:
[----:B------:R-:W-:Y:S05]  /*81f0*/  BSYNC B2 ;  /* 0x0000000000027941 */ /* 0x000fea0003800000 */
.L_x_4718:
[----:B------:R-:W-:Y:S05]  /*8200*/  @P2 BRA `(.L_x_4717) ;  /* 0x0000000000a82947 */ /* 0x000fea0003800000 */
[----:B01----:R-:W0:Y:S01]  /*8210*/  LDS.128 R4, [R0] ;  /* 0x0000000000047984 */ /* 0x003e220000000c00 */
[----:B------:R-:W-:Y:S01]  /*8220*/  SHF.R.U32.HI R15, RZ, 0x10, R33 ;  /* 0x00000010ff0f7819 */ /* 0x000fe20000011621 */
[----:B------:R-:W-:Y:S01]  /*8230*/  HADD2.F32 R14, -RZ, R42.H0_H0 ;  /* 0x2000002aff0e7230 */ /* 0x000fe20000004100 */
[--C-:B------:R-:W-:Y:S01]  /*8240*/  SHF.R.U64 R35, R30, 0x10, R31.reuse ;  /* 0x000000101e237819 */ /* 0x100fe2000000121f */
[----:B------:R-:W-:Y:S01]  /*8250*/  HADD2.F32 R30, -RZ, R43.H1_H1 ;  /* 0x3000002bff1e7230 */ /* 0x000fe20000004100 */
        /* <DEDUP_REMOVED lines=18> */
[----:B------:R-:W-:Y:S02]  /*8380*/  HADD2.F32 R14, -RZ, R44.H0_H0 ;  /* 0x2000002cff0e7230 */ /* 0x000fe40000004100 */
[----:B------:R-:W-:Y:S01]  /*8390*/  FFMA.FTZ R15, R7, R30, R34 ;  /* 0x0000001e070f7223 */ /* 0x000fe20000010022 */
[----:B------:R-:W-:-:S02]  /*83a0*/  HADD2.F32 R5, -RZ, R5.H1_H1 ;  /* 0x30000005ff057230 */ /* 0x000fc40000004100 */
[----:B------:R-:W-:Y:S02]  /*83b0*/  HADD2.F32 R12, -RZ, R42.H1_H1 ;  /* 0x3000002aff0c7230 */ /* 0x000fe40000004100 */
        /* <DEDUP_REMOVED lines=14> */
[----:B------:R2:W-:Y:S02]  /*84a0*/  STS.128 [R0], R4 ;  /* 0x0000000400007388 */ /* 0x0005e40000000c00 */
.L_x_4717:
[----:B------:R-:W-:Y:S05]  /*84b0*/  BSYNC B1 ;  /* 0x0000000000017941 */ /* 0x000fea0003800000 */
.L_x_4716:
[----:B------:R-:W-:Y:S05]  /*84c0*/  @P1 BRA `(.L_x_4720) ;  /* 0x0000001800201947 */ /* 0x000fea0003800000 */
[----:B-12---:R-:W1:Y:S01]  /*84d0*/  LDC R5, c[0x0][0x3d4] ;  /* 0x0000f500ff057b82 */ /* 0x006e620000000800 */
[C---:B------:R-:W-:Y:S01]  /*84e0*/  VIADD R4, R24.reuse, 0x10 ;  /* 0x0000001018047836 */ /* 0x040fe20000000000 */
[----:B------:R-:W-:Y:S01]  /*84f0*/  BSSY B1, `(.L_x_4721) ;  /* 0x000002e000017945 */ /* 0x000fe20003800000 */
[----:B-1----:R-:W-:-:S03]  /*8500*/  ISETP.GE.AND P0, PT, R24, R5, PT ;  /* 0x000000051800720c */ /* 0x002fc60003f06270 */
[----:B------:R-:W-:-:S10]  /*8510*/  ISETP.GE.AND P1, PT, R4, R5, PT ;  /* 0x000000050400720c */ /* 0x000fd40003f26270 */
[----:B------:R-:W-:Y:S05]  /*8520*/  @P0 BRA `(.L_x_4722) ;  /* 0x0000000000a80947 */ /* 0x000fea0003800000 */
[----:B0-----:R-:W0:Y:S01]  /*8530*/  LDS.128 R4, [R3+0x21400] ;  /* 0x0214000003047984 */ /* 0x001e220000000c00 */
        /* <DEDUP_REMOVED lines=8> */
[----:B0-----:R-:W-:-:S02]  /*85c0*/  HADD2.F32 R12, -RZ, R7.H0_H0 ;  /* 0x20000007ff0c7230 */ /* 0x001fc40000004100 */
[----:B------:R-:W-:Y:S02]  /*85d0*/  HADD2.F32 R13, -RZ, R7.H1_H1 ;  /* 0x30000007ff0d7230 */ /* 0x000fe40000004100 */
[--C-:B------:R-:W-:Y:S02]  /*85e0*/  HADD2.F32 R7, -RZ, R4.reuse.H0_H0 ;  /* 0x20000004ff077230 */ /* 0x100fe40000004100 */
[----:B------:R-:W-:Y:S02]  /*85f0*/  HADD2.F32 R4, -RZ, R4.H1_H1 ;  /* 0x30000004ff047230 */ /* 0x000fe40000004100 */
[C---:B------:R-:W-:Y:S01]  /*8600*/  FMUL.FTZ R28, R13.reuse, R15 ;  /* 0x0000000f0d1c7220 */ /* 0x040fe20000410000 */
[-C--:B------:R-:W-:Y:S01]  /*8610*/  FMUL.FTZ R27, R13, R25.reuse ;  /* 0x000000190d1b7220 */ /* 0x080fe20000410000 */
[--C-:B------:R-:W-:Y:S02]  /*8620*/  HADD2.F32 R10, -RZ, R6.reuse.H0_H0 ;  /* 0x20000006ff0a7230 */ /* 0x100fe40000004100 */
[----:B------:R-:W-:Y:S01]  /*8630*/  FMUL.FTZ R26, R4, R24 ;  /* 0x00000018041a7220 */ /* 0x000fe20000410000 */
[----:B------:R-:W-:Y:S01]  /*8640*/  FFMA.FTZ R30, R12, R25, R28 ;  /* 0x000000190c1e7223 */ /* 0x000fe2000001001c */
[----:B------:R-:W-:-:S02]  /*8650*/  HADD2.F32 R11, -RZ, R6.H1_H1 ;  /* 0x30000006ff0b7230 */ /* 0x000fc40000004100 */
[----:B------:R-:W-:Y:S01]  /*8660*/  FFMA.FTZ R27, R12, R15, -R27 ;  /* 0x0000000f0c1b7223 */ /* 0x000fe2000001081b */
[-C--:B------:R-:W-:Y:S01]  /*8670*/  FMUL.FTZ R28, R4, R14.reuse ;  /* 0x0000000e041c7220 */ /* 0x080fe20000410000 */
[C---:B------:R-:W-:Y:S01]  /*8680*/  FFMA.FTZ R26, R7.reuse, R14, -R26 ;  /* 0x0000000e071a7223 */ /* 0x040fe2000001081a */
[--C-:B------:R-:W-:Y:S02]  /*8690*/  HADD2.F32 R6, -RZ, R5.reuse.H0_H0 ;  /* 0x20000005ff067230 */ /* 0x100fe40000004100 */
[----:B------:R-:W-:Y:S02]  /*86a0*/  HADD2.F32 R14, -RZ, R48.H1_H1 ;  /* 0x30000030ff0e7230 */ /* 0x000fe40000004100 */
[----:B------:R-:W-:Y:S01]  /*86b0*/  FFMA.FTZ R7, R7, R24, R28 ;  /* 0x0000001807077223 */ /* 0x000fe2000001001c */
[----:B------:R-:W-:Y:S02]  /*86c0*/  HADD2.F32 R12, -RZ, R46.H1_H1 ;  /* 0x3000002eff0c7230 */ /* 0x000fe40000004100 */
[----:B------:R-:W-:-:S02]  /*86d0*/  HADD2.F32 R5, -RZ, R5.H1_H1 ;  /* 0x30000005ff057230 */ /* 0x000fc40000004100 */
[C---:B------:R-:W-:Y:S01]  /*86e0*/  FMUL.FTZ R15, R11.reuse, R14 ;  /* 0x0000000e0b0f7220 */ /* 0x040fe20000410000 */
[----:B------:R-:W-:Y:S02]  /*86f0*/  HADD2.F32 R13, -RZ, R31.H0_H0 ;  /* 0x2000001fff0d7230 */ /* 0x000fe40000004100 */
[-C--:B------:R-:W-:Y:S01]  /*8700*/  FMUL.FTZ R25, R11, R12.reuse ;  /* 0x0000000c0b197220 */ /* 0x080fe20000410000 */
[----:B------:R-:W-:Y:S02]  /*8710*/  HADD2.F32 R4, -RZ, R32.H0_H0 ;  /* 0x20000020ff047230 */ /* 0x000fe40000004100 */
[----:B------:R-:W-:Y:S01]  /*8720*/  FFMA.FTZ R15, R10, R12, -R15 ;  /* 0x0000000c0a0f7223 */ /* 0x000fe2000001080f */
[----:B------:R-:W-:Y:S01]  /*8730*/  F2FP.F16.F32.PACK_AB R31, R30, R27 ;  /* 0x0000001b1e1f723e */ /* 0x000fe200000000ff */
[C---:B------:R-:W-:Y:S01]  /*8740*/  FMUL.FTZ R11, R5.reuse, R13 ;  /* 0x0000000d050b7220 */ /* 0x040fe20000410000 */
[----:B------:R-:W-:Y:S01]  /*8750*/  FFMA.FTZ R10, R10, R14, R25 ;  /* 0x0000000e0a0a7223 */ /* 0x000fe20000010019 */
[----:B------:R-:W-:Y:S01]  /*8760*/  FMUL.FTZ R24, R5, R4 ;  /* 0x0000000405187220 */ /* 0x000fe20000410000 */
[----:B------:R-:W-:Y:S01]  /*8770*/  F2FP.F16.F32.PACK_AB R28, R7, R26 ;  /* 0x0000001a071c723e */ /* 0x000fe200000000ff */
[----:B------:R-:W-:-:S02]  /*8780*/  FFMA.FTZ R11, R6, R4, -R11 ;  /* 0x00000004060b7223 */ /* 0x000fc4000001080b */
[----:B------:R-:W-:Y:S01]  /*8790*/  FFMA.FTZ R24, R6, R13, R24 ;  /* 0x0000000d06187223 */ /* 0x000fe20000010018 */
[----:B------:R-:W-:-:S04]  /*87a0*/  F2FP.F16.F32.PACK_AB R30, R10, R15 ;  /* 0x0000000f0a1e723e */ /* 0x000fc800000000ff */
[----:B------:R-:W-:-:S05]  /*87b0*/  F2FP.F16.F32.PACK_AB R29, R24, R11 ;  /* 0x0000000b181d723e */ /* 0x000fca00000000ff */
[----:B------:R1:W-:Y:S02]  /*87c0*/  STS.128 [R3+0x21400], R28 ;  /* 0x0214001c03007388 */ /* 0x0003e40000000c00 */
.L_x_4722:
[----:B------:R-:W-:Y:S05]  /*87d0*/  BSYNC B1 ;  /* 0x0000000000017941 */ /* 0x000fea0003800000 */
.L_x_4721:
        /* <DEDUP_REMOVED lines=10> */
[----:B0-----:R-:W-:-:S02]  /*8880*/  HADD2.F32 R10, -RZ, R7.H1_H1 ;  /* 0x30000007ff0a7230 */ /* 0x001fc40000004100 */
[--C-:B-1----:R-:W-:Y:S02]  /*8890*/  HADD2.F32 R3, -RZ, R4.reuse.H0_H0 ;  /* 0x20000004ff037230 */ /* 0x102fe40000004100 */
[----:B------:R-:W-:Y:S02]  /*88a0*/  HADD2.F32 R4, -RZ, R4.H1_H1 ;  /* 0x30000004ff047230 */ /* 0x000fe40000004100 */
[C---:B------:R-:W-:Y:S01]  /*88b0*/  FMUL.FTZ R20, R10.reuse, R14 ;  /* 0x0000000e0a147220 */ /* 0x040fe20000410000 */
[----:B------:R-:W-:Y:S02]  /*88c0*/  HADD2.F32 R9, -RZ, R7.H0_H0 ;  /* 0x20000007ff097230 */ /* 0x000fe40000004100 */
[----:B------:R-:W-:Y:S01]  /*88d0*/  FMUL.FTZ R15, R10, R12 ;  /* 0x0000000c0a0f7220 */ /* 0x000fe20000410000 */
[--C-:B------:R-:W-:Y:S02]  /*88e0*/  HADD2.F32 R7, -RZ, R6.reuse.H0_H0 ;  /* 0x20000006ff077230 */ /* 0x100fe40000004100 */
[----:B------:R-:W-:Y:S01]  /*88f0*/  FMUL.FTZ R10, R4, R13 ;  /* 0x0000000d040a7220 */ /* 0x000fe20000410000 */
[----:B------:R-:W-:-:S02]  /*8900*/  HADD2.F32 R8, -RZ, R6.H1_H1 ;  /* 0x30000006ff087230 */ /* 0x000fc40000004100 */
[C---:B------:R-:W-:Y:S01]  /*8910*/  FFMA.FTZ R20, R9.reuse, R12, -R20 ;  /* 0x0000000c09147223 */ /* 0x040fe20000010814 */
[----:B------:R-:W-:Y:S01]  /*8920*/  FFMA.FTZ R15, R9, R14, R15 ;  /* 0x0000000e090f7223 */ /* 0x000fe2000001000f */
[--C-:B------:R-:W-:Y:S02]  /*8930*/  HADD2.F32 R6, -RZ, R5.reuse.H0_H0 ;  /* 0x20000005ff067230 */ /* 0x100fe40000004100 */
[-C--:B------:R-:W-:Y:S01]  /*8940*/  FMUL.FTZ R14, R4, R11.reuse ;  /* 0x0000000b040e7220 */ /* 0x080fe20000410000 */
[----:B------:R-:W-:Y:S01]  /*8950*/  FFMA.FTZ R12, R3, R11, -R10 ;  /* 0x0000000b030c7223 */ /* 0x000fe2000001080a */
[----:B------:R-:W-:Y:S01]  /*8960*/  HADD2.F32 R5, -RZ, R5.H1_H1 ;  /* 0x30000005ff057230 */ /* 0x000fe20000004100 */
[----:B------:R-:W-:Y:S01]  /*8970*/  F2FP.F16.F32.PACK_AB R15, R15, R20 ;  /* 0x000000140f0f723e */ /* 0x000fe200000000ff */
[----:B------:R-:W-:Y:S02]  /*8980*/  HADD2.F32 R11, -RZ, R47.H1_H1 ;  /* 0x3000002fff0b7230 */ /* 0x000fe40000004100 */
[----:B------:R-:W-:Y:S01]  /*8990*/  FFMA.FTZ R3, R3, R13, R14 ;  /* 0x0000000d03037223 */ /* 0x000fe2000001000e */
[----:B------:R-:W-:-:S02]  /*89a0*/  HADD2.F32 R10, -RZ, R24.H0_H0 ;  /* 0x20000018ff0a7230 */ /* 0x000fc40000004100 */
[----:B------:R-:W-:Y:S02]  /*89b0*/  HADD2.F32 R9, -RZ, R45.H1_H1 ;  /* 0x3000002dff097230 */ /* 0x000fe40000004100 */
[C---:B------:R-:W-:Y:S01]  /*89c0*/  FMUL.FTZ R14, R8.reuse, R11 ;  /* 0x0000000b080e7220 */ /* 0x040fe20000410000 */
[----:B------:R-:W-:Y:S02]  /*89d0*/  HADD2.F32 R4, -RZ, R25.H0_H0 ;  /* 0x20000019ff047230 */ /* 0x000fe40000004100 */
[----:B------:R-:W-:Y:S01]  /*89e0*/  FMUL.FTZ R13, R5, R10 ;  /* 0x0000000a050d7220 */ /* 0x000fe20000410000 */
[----:B------:R-:W-:Y:S01]  /*89f0*/  F2FP.F16.F32.PACK_AB R12, R3, R12 ;  /* 0x0000000c030c723e */ /* 0x000fe200000000ff */
[-C--:B------:R-:W-:Y:S01]  /*8a00*/  FMUL.FTZ R8, R8, R9.reuse ;  /* 0x0000000908087220 */ /* 0x080fe20000410000 */
[----:B------:R-:W-:Y:S01]  /*8a10*/  FFMA.FTZ R14, R7, R9, -R14 ;  /* 0x00000009070e7223 */ /* 0x000fe2000001080e */
[-C--:B------:R-:W-:Y:S01]  /*8a20*/  FMUL.FTZ R5, R5, R4.reuse ;  /* 0x0000000405057220 */ /* 0x080fe20000410000 */
[----:B------:R-:W-:Y:S01]  /*8a30*/  FFMA.FTZ R13, R6, R4, -R13 ;  /* 0x00000004060d7223 */ /* 0x000fe2000001080d */
[----:B------:R-:W-:-:S02]  /*8a40*/  FFMA.FTZ R7, R7, R11, R8 ;  /* 0x0000000b07077223 */ /* 0x000fc40000010008 */
[----:B------:R-:W-:-:S03]  /*8a50*/  FFMA.FTZ R6, R6, R10, R5 ;  /* 0x0000000a06067223 */ /* 0x000fc60000010005 */
[----:B------:R-:W-:Y:S02]  /*8a60*/  F2FP.F16.F32.PACK_AB R14, R7, R14 ;  /* 0x0000000e070e723e */ /* 0x000fe400000000ff */
[----:B------:R-:W-:-:S05]  /*8a70*/  F2FP.F16.F32.PACK_AB R13, R6, R13 ;  /* 0x0000000d060d723e */ /* 0x000fca00000000ff */
[----:B------:R3:W-:Y:S01]  /*8a80*/  STS.128 [R0+0x1000], R12 ;  /* 0x0010000c00007388 */ /* 0x0007e20000000c00 */
[----:B------:R-:W-:Y:S05]  /*8a90*/  BRA `(.L_x_4720) ;  /* 0x0000001000ac7947 */ /* 0x000fea0003800000 */
.L_x_4701:
[----:B------:R-:W0:Y:S01]  /*8aa0*/  LDC R41, c[0x0][0x3d4] ;  /* 0x0000f500ff297b82 */ /* 0x000e220000000800 */
[----:B------:R-:W-:Y:S01]  /*8ab0*/  ULDC.64 UR4, c[0x0][0x3c8] ;  /* 0x0000f20000047ab9 */ /* 0x000fe20000000a00 */
[----:B------:R-:W-:Y:S01]  /*8ac0*/  ULDC.64 UR6, c[0x0][0x3e0] ;  /* 0x0000f80000067ab9 */ /* 0x000fe20000000a00 */
[----:B------:R-:W-:Y:S02]  /*8ad0*/  CS2R R32, SRZ ;  /* 0x0000000000207805 */ /* 0x000fe4000001ff00 */
[----:B------:R-:W-:Y:S02]  /*8ae0*/  CS2R R34, SRZ ;  /* 0x0000000000227805 */ /* 0x000fe4000001ff00 */
[----:B0-----:R-:W-:-:S04]  /*8af0*/  ISETP.GE.AND P0, PT, R16, R41, PT ;  /* 0x000000291000720c */ /* 0x001fc80003f06270 */
[-C--:B------:R-:W-:Y:S02]  /*8b00*/  ISETP.GE.OR P1, PT, R226, R9.reuse, P0 ;  /* 0x00000009e200720c */ /* 0x080fe40000726670 */
[----:B------:R-:W-:-:S11]  /*8b10*/  ISETP.GE.OR P0, PT, R186, R9, P0 ;  /* 0x00000009ba00720c */ /* 0x000fd60000706670 */
[----:B------:R-:W0:Y:S01]  /*8b20*/  @!P1 LDC.64 R14, c[0x0][0x3c8] ;  /* 0x0000f200ff0e9b82 */ /* 0x000e220000000a00 */
[----:B------:R-:W-:Y:S02]  /*8b30*/  @!P1 IADD3 R13, P5, P6, R27, R46, R52 ;  /* 0x0000002e1b0d9210 */ /* 0x000fe40007ebe034 */
[----:B------:R-:W-:Y:S02]  /*8b40*/  @!P0 IADD3 R9, P4, R52, R27, RZ ;  /* 0x0000001b34098210 */ /* 0x000fe40007f9e0ff */
[----:B------:R-:W-:Y:S02]  /*8b50*/  @!P1 IADD3 R0, P2, P3, R29, R44, R54 ;  /* 0x0000002c1d009210 */ /* 0x000fe40007b5e036 */
[----:B------:R-:W-:Y:S01]  /*8b60*/  @!P1 IADD3.X R20, R26, R47, R57, P5, P6 ;  /* 0x0000002f1a149210 */ /* 0x000fe20002fec439 */
[----:B------:R-:W1:Y:S01]  /*8b70*/  @!P1 LDC.64 R30, c[0x0][0x3e0] ;  /* 0x0000f800ff1e9b82 */ /* 0x000e620000000a00 */
[----:B------:R-:W-:Y:S01]  /*8b80*/  @!P0 IMAD.X R10, R57, 0x1, R26, P4 ;  /* 0x00000001390a8824 */ /* 0x000fe200020e061a */
[----:B------:R-:W-:-:S02]  /*8b90*/  @!P0 LEA R8, P4, R9, UR4, 0x1 ;  /* 0x0000000409088c11 */ /* 0x000fc4000f8808ff */
[----:B------:R-:W-:Y:S02]  /*8ba0*/  @!P1 IADD3.X R3, R28, R45, R59, P2, P3 ;  /* 0x0000002d1c039210 */ /* 0x000fe400017e643b */
[----:B------:R-:W-:Y:S02]  /*8bb0*/  @!P0 IADD3 R11, P5, R54, R29, RZ ;  /* 0x0000001d360b8210 */ /* 0x000fe40007fbe0ff */
[----:B------:R-:W-:Y:S02]  /*8bc0*/  @!P0 LEA.HI.X R9, R9, UR5, R10, 0x1, P4 ;  /* 0x0000000509098c11 */ /* 0x000fe4000a0f0c0a */
[----:B------:R-:W-:Y:S01]  /*8bd0*/  @!P0 LEA R10, P2, R11, UR6, 0x1 ;  /* 0x000000060b0a8c11 */ /* 0x000fe2000f8408ff */
[----:B------:R-:W-:Y:S01]  /*8be0*/  @!P0 IMAD.X R24, R59, 0x1, R28, P5 ;  /* 0x000000013b188824 */ /* 0x000fe200028e061c */
[----:B0-----:R-:W-:Y:S02]  /*8bf0*/  @!P1 LEA R12, P3, R13, R14, 0x1 ;  /* 0x0000000e0d0c9211 */ /* 0x001fe400078608ff */
[----:B------:R-:W-:-:S02]  /*8c00*/  CS2R R28, SRZ ;  /* 0x00000000001c7805 */ /* 0x000fc4000001ff00 */
[----:B------:R-:W-:Y:S01]  /*8c10*/  @!P0 LEA.HI.X R11, R11, UR7, R24, 0x1, P2 ;  /* 0x000000070b0b8c11 */ /* 0x000fe200090f0c18 */
[----:B------:R0:W5:Y:S01]  /*8c20*/  @!P0 LDG.E.128 R32, desc[UR42][R8.64] ;  /* 0x0000002a08208981 */ /* 0x000162000c1e1d00 */
[----:B------:R-:W-:Y:S02]  /*8c30*/  @!P1 LEA.HI.X R13, R13, R15, R20, 0x1, P3 ;  /* 0x0000000f0d0d9211 */ /* 0x000fe400018f0c14 */
[----:B-1----:R-:W-:-:S04]  /*8c40*/  @!P1 LEA R14, P4, R0, R30, 0x1 ;  /* 0x0000001e000e9211 */ /* 0x002fc800078808ff */
[----:B------:R-:W-:Y:S02]  /*8c50*/  @!P1 LEA.HI.X R15, R0, R31, R3, 0x1, P4 ;  /* 0x0000001f000f9211 */ /* 0x000fe400020f0c03 */
[----:B------:R-:W-:Y:S01]  /*8c60*/  CS2R R30, SRZ ;  /* 0x00000000001e7805 */ /* 0x000fe2000001ff00 */
[----:B------:R-:W1:Y:S05]  /*8c70*/  LDC R0, c[0x0][0x428] ;  /* 0x00010a00ff007b82 */ /* 0x000e6a0000000800 */
[----:B------:R-:W5:Y:S01]  /*8c80*/  @!P1 LDG.E.128 R28, desc[UR42][R14.64] ;  /* 0x0000002a0e1c9981 */ /* 0x000f62000c1e1d00 */
[----:B-1----:R-:W-:-:S13]  /*8c90*/  ISETP.NE.AND P2, PT, R0, 0x1, PT ;  /* 0x000000010000780c */ /* 0x002fda0003f45270 */
[----:B0-----:R-:W0:Y:S08]  /*8ca0*/  @P2 LDC R8, c[0x0][0x42c] ;  /* 0x00010b00ff082b82 */ /* 0x001e300000000800 */
[----:B------:R-:W1:Y:S01]  /*8cb0*/  @P2 LDC R9, c[0x0][0x430] ;  /* 0x00010c00ff092b82 */ /* 0x000e620000000800 */
[----:B------:R-:W-:-:S05]  /*8cc0*/  IMAD R0, R189, 0x40, R186 ;  /* 0x00000040bd007824 */ /* 0x000fca00078e02ba */
[----:B------:R-:W-:Y:S02]  /*8cd0*/  LEA R3, R211, R0, 0x5 ;  /* 0x00000000d3037211 */ /* 0x000fe400078e28ff */
[----:B------:R-:W-:Y:S02]  /*8ce0*/  CS2R R36, SRZ ;  /* 0x0000000000247805 */ /* 0x000fe4000001ff00 */
[----:B------:R-:W-:Y:S02]  /*8cf0*/  CS2R R38, SRZ ;  /* 0x0000000000267805 */ /* 0x000fe4000001ff00 */
[----:B------:R-:W-:Y:S02]  /*8d00*/  CS2R R24, SRZ ;  /* 0x0000000000187805 */ /* 0x000fe4000001ff00 */
[----:B------:R-:W-:Y:S02]  /*8d10*/  CS2R R26, SRZ ;  /* 0x00000000001a7805 */ /* 0x000fe4000001ff00 */
[----:B------:R2:W5:Y:S01]  /*8d20*/  @!P0 LDG.E.128 R36, desc[UR42][R10.64] ;  /* 0x0000002a0a248981 */ /* 0x000562000c1e1d00 */
[----:B0-----:R-:W-:-:S03]  /*8d30*/  @P2 IMAD.HI.U32 R0, R3, R8, RZ ;  /* 0x0000000803002227 */ /* 0x001fc600078e00ff */
[----:B------:R0:W5:Y:S02]  /*8d40*/  @!P1 LDG.E.128 R24, desc[UR42][R12.64] ;  /* 0x0000002a0c189981 */ /* 0x000164000c1e1d00 */
[----:B-1----:R-:W-:-:S04]  /*8d50*/  @P2 SHF.R.U32.HI R3, RZ, R9, R0 ;  /* 0x00000009ff032219 */ /* 0x002fc80000011600 */
[----:B------:R-:W-:Y:S01]  /*8d60*/  SHF.R.S32.HI R21, RZ, 0x1f, R3 ;  /* 0x0000001fff157819 */ /* 0x000fe20000011403 */
[----:B------:R-:W-:Y:S02]  /*8d70*/  IMAD.MOV.U32 R8, RZ, RZ, R42 ;  /* 0x000000ffff087224 */ /* 0x000fe400078e002a */
[----:B------:R-:W-:Y:S02]  /*8d80*/  IMAD.MOV.U32 R9, RZ, RZ, R49 ;  /* 0x000000ffff097224 */ /* 0x000fe400078e0031 */
[----:B--2---:R-:W-:Y:S02]  /*8d90*/  IMAD.MOV.U32 R10, RZ, RZ, R40 ;  /* 0x000000ffff0a7224 */ /* 0x004fe400078e0028 */
[----:B------:R-:W-:Y:S02]  /*8da0*/  IMAD.MOV.U32 R11, RZ, RZ, R51 ;  /* 0x000000ffff0b7224 */ /* 0x000fe400078e0033 */
[C---:B------:R-:W-:Y:S02]  /*8db0*/  IMAD R0, R21.reuse, R6, RZ ;  /* 0x0000000615007224 */ /* 0x040fe400078e02ff */
[----:B0-----:R-:W-:-:S02]  /*8dc0*/  IMAD R12, R21, R4, RZ ;  /* 0x00000004150c7224 */ /* 0x001fc400078e02ff */
[----:B------:R-:W-:-:S04]  /*8dd0*/  IMAD.WIDE.U32 R8, R3, R6, R8 ;  /* 0x0000000603087225 */ /* 0x000fc800078e0008 */
[----:B------:R-:W-:-:S04]  /*8de0*/  IMAD.WIDE.U32 R10, R3, R4, R10 ;  /* 0x00000004030a7225 */ /* 0x000fc800078e000a */
[C---:B------:R-:W-:Y:S02]  /*8df0*/  IMAD R7, R3.reuse, R7, R0 ;  /* 0x0000000703077224 */ /* 0x040fe400078e0200 */
[----:B------:R-:W-:Y:S01]  /*8e00*/  IMAD R3, R3, R5, R12 ;  /* 0x0000000503037224 */ /* 0x000fe200078e020c */
[----:B------:R-:W-:Y:S02]  /*8e10*/  LEA R4, P2, R8, UR4, 0x1 ;  /* 0x0000000408047c11 */ /* 0x000fe4000f8408ff */
[----:B------:R-:W-:Y:S01]  /*8e20*/  LEA R0, P3, R10, UR6, 0x1 ;  /* 0x000000060a007c11 */ /* 0x000fe2000f8608ff */
[----:B------:R-:W-:Y:S01]  /*8e30*/  IMAD.IADD R3, R11, 0x1, R3 ;  /* 0x000000010b037824 */ /* 0x000fe200078e0203 */
[----:B------:R-:W-:Y:S01]  /*8e40*/  IADD3 R5, R9, R7, RZ ;  /* 0x0000000709057210 */ /* 0x000fe20007ffe0ff */
[----:B------:R-:W-:-:S03]  /*8e50*/  UMOV UR4, 0xffffffff ;  /* 0xffffffff00047882 */ /* 0x000fc60000000000 */
[----:B------:R-:W-:Y:S02]  /*8e60*/  LEA.HI.X R5, R8, UR5, R5, 0x1, P2 ;  /* 0x0000000508057c11 */ /* 0x000fe400090f0c05 */
[----:B------:R-:W-:Y:S02]  /*8e70*/  LEA.HI.X R3, R10, UR7, R3, 0x1, P3 ;  /* 0x000000070a037c11 */ /* 0x000fe400098f0c03 */
[----:B------:R-:W-:Y:S01]  /*8e80*/  LEA.HI R6, R205, R205, RZ, 0x1 ;  /* 0x000000cdcd067211 */ /* 0x000fe200078f08ff */
[----:B------:R-:W-:Y:S06]  /*8e90*/  BRA.DIV UR4, `(.L_x_4723) ;  /* 0x0000014604f47947 */ /* 0x000fec000b800000 */
.L_x_4980:
[----:B------:R-:W-:-:S03]  /*8ea0*/  UMOV UR4, 0xffffffff ;  /* 0xffffffff00047882 */ /* 0x000fc60000000000 */
[----:B------:R-:W-:Y:S05]  /*8eb0*/  BRA.DIV UR4, `(.L_x_4724) ;  /* 0x0000014a04147947 */ /* 0x000fea000b800000 */
.L_x_4983:
[----:B------:R-:W-:-:S03]  /*8ec0*/  UMOV UR4, 0xffffffff ;  /* 0xffffffff00047882 */ /* 0x000fc60000000000 */
[----:B------:R-:W-:Y:S05]  /*8ed0*/  BRA.DIV UR4, `(.L_x_4725) ;  /* 0x0000014a04347947 */ /* 0x000fea000b800000 */
.L_x_4986:
[----:B------:R-:W-:-:S03]  /*8ee0*/  UMOV UR4, 0xffffffff ;  /* 0xffffffff00047882 */ /* 0x000fc60000000000 */
[----:B------:R-:W-:Y:S05]  /*8ef0*/  BRA.DIV UR4, `(.L_x_4726) ;  /* 0x0000014a04547947 */ /* 0x000fea000b800000 */
.L_x_4989:
[----:B------:R-:W-:-:S03]  /*8f00*/  UMOV UR4, 0xffffffff ;  /* 0xffffffff00047882 */ /* 0x000fc60000000000 */
[----:B------:R-:W-:Y:S05]  /*8f10*/  BRA.DIV UR4, `(.L_x_4727) ;  /* 0x0000014a04747947 */ /* 0x000fea000b800000 */
.L_x_4992:
[----:B------:R-:W-:Y:S01]  /*8f20*/  UMOV UR4, 0xffffffff ;  /* 0xffffffff00047882 */ /* 0x000fe20000000000 */
[----:B------:R-:W-:Y:S02]  /*8f30*/  LOP3.LUT R6, R6, 0xfffffffe, RZ, 0xc0, !PT ;  /* 0xfffffffe06067812 */ /* 0x000fe400078ec0ff */
[----:B------:R-:W-:Y:S05]  /*8f40*/  BRA.DIV UR4, `(.L_x_4728) ;  /* 0x0000014a04907947 */ /* 0x000fea000b800000 */
.L_x_4995:
[----:B------:R-:W-:Y:S01]  /*8f50*/  UMOV UR4, 0xffffffff ;  /* 0xffffffff00047882 */ /* 0x000fe20000000000 */
[----:B------:R-:W-:Y:S02]  /*8f60*/  IMAD.IADD R6, R205, 0x1, -R6 ;  /* 0x00000001cd067824 */ /* 0x000fe400078e0a06 */
[----:B------:R-:W-:Y:S05]  /*8f70*/  BRA.DIV UR4, `(.L_x_4729) ;  /* 0x0000014a04ac7947 */ /* 0x000fea000b800000 */
.L_x_4998:
[----:B------:R-:W-:Y:S01]  /*8f80*/  UMOV UR4, 0xffffffff ;  /* 0xffffffff00047882 */ /* 0x000fe20000000000 */
[----:B------:R-:W-:Y:S02]  /*8f90*/  SHF.L.U32 R3, R6, 0x1f, RZ ;  /* 0x0000001f06037819 */ /* 0x000fe400000006ff */
[----:B------:R-:W-:Y:S05]  /*8fa0*/  BRA.DIV UR4, `(.L_x_4730) ;  /* 0x0000014a04c87947 */ /* 0x000fea000b800000 */
.L_x_5001:
[----:B------:R-:W0:Y:S01]  /*8fb0*/  SYNCS.PHASECHK.TRANS64.TRYWAIT P2, [R2+URZ+0x28c00], R3 ;  /* 0x028c0003020075a7 */ /* 0x000e22000804017f */
[----:B-----5:R-:W-:Y:S01]  /*8fc0*/  IMAD.MOV.U32 R0, RZ, RZ, R32 ;  /* 0x000000ffff007224 */ /* 0x020fe200078e0020 */
[----:B------:R-:W-:Y:S01]  /*8fd0*/  MOV R5, R34 ;  /* 0x0000002200057202 */ /* 0x000fe20000000f00 */
[----:B------:R-:W-:Y:S01]  /*8fe0*/  IMAD.MOV.U32 R4, RZ, RZ, R33 ;  /* 0x000000ffff047224 */ /* 0x000fe200078e0021 */
[----:B------:R-:W-:Y:S01]  /*8ff0*/  BSSY B1, `(.L_x_4731) ;  /* 0x0000018000017945 */ /* 0x000fe20003800000 */
[----:B------:R-:W-:Y:S01]  /*9000*/  IMAD.MOV.U32 R6, RZ, RZ, R35 ;  /* 0x000000ffff067224 */ /* 0x000fe200078e0023 */
        /* <DEDUP_REMOVED lines=12> */
[----:B------:R-:W-:Y:S01]  /*90d0*/  PRMT R50, R4, 0x7610, R50 ;  /* 0x0000761004327816 */ /* 0x000fe20000000032 */
[----:B------:R-:W-:Y:S01]  /*90e0*/  IMAD.MOV.U32 R4, RZ, RZ, R29 ;  /* 0x000000ffff047224 */ /* 0x000fe200078e001d */
[----:B------:R-:W-:Y:S01]  /*90f0*/  PRMT R53, R5, 0x5410, R6 ;  /* 0x0000541005357816 */ /* 0x000fe20000000006 */
[----:B------:R-:W-:Y:S01]  /*9100*/  IMAD.MOV.U32 R5, RZ, RZ, R26 ;  /* 0x000000ffff057224 */ /* 0x000fe200078e001a */
[----:B------:R-:W-:Y:S01]  /*9110*/  MOV R0, R28 ;  /* 0x0000001c00007202 */ /* 0x000fe20000000f00 */
[----:B------:R-:W-:-:S03]  /*9120*/  IMAD.MOV.U32 R6, RZ, RZ, R27 ;  /* 0x000000ffff067224 */ /* 0x000fc600078e001b */
[----:B------:R-:W-:Y:S01]  /*9130*/  PRMT R52, R0, 0x5410, R4 ;  /* 0x0000541000347816 */ /* 0x000fe20000000004 */
[----:B------:R-:W-:Y:S01]  /*9140*/  IMAD.IADD R0, R16, 0x1, R41 ;  /* 0x0000000110007824 */ /* 0x000fe200078e0229 */
[----:B------:R-:W-:Y:S01]  /*9150*/  PRMT R54, R5, 0x5410, R6 ;  /* 0x0000541005367816 */ /* 0x000fe20000000006 */
[----:B0-----:R-:W-:Y:S06]  /*9160*/  @!P2 BRA `(.L_x_4732) ;  /* 0x000001480080a947 */ /* 0x001fec0003800000 */
.L_x_5002:
[----:B------:R-:W-:Y:S05]  /*9170*/  BSYNC B1 ;  /* 0x0000000000017941 */ /* 0x000fea0003800000 */
.L_x_4731:
[----:B------:R-:W-:Y:S01]  /*9180*/  BSSY B1, `(.L_x_4733) ;  /* 0x0000063000017945 */ /* 0x000fe20003800000 */
[----:B------:R-:W-:Y:S01]  /*9190*/  IMAD.MOV.U32 R55, RZ, RZ, R30 ;  /* 0x000000ffff377224 */ /* 0x000fe200078e001e */
[----:B------:R-:W-:Y:S01]  /*91a0*/  LOP3.LUT R0, R0, 0x38, RZ, 0xc0, !PT ;  /* 0x0000003800007812 */ /* 0x000fe200078ec0ff */
[----:B------:R-:W-:Y:S01]  /*91b0*/  IMAD.MOV.U32 R56, RZ, RZ, R31 ;  /* 0x000000ffff387224 */ /* 0x000fe200078e001f */
[----:B------:R-:W-:Y:S06]  /*91c0*/  @P0 BRA `(.L_x_4734) ;  /* 0x0000000400780947 */ /* 0x000fec0003800000 */
[----:B0-----:R-:W-:Y:S02]  /*91d0*/  SHF.L.U32 R3, R193, 0x6, RZ ;  /* 0x00000006c1037819 */ /* 0x001fe400000006ff */
[--C-:B------:R-:W-:Y:S02]  /*91e0*/  SHF.R.U64 R48, R32, 0x10, R33.reuse ;  /* 0x0000001020307819 */ /* 0x100fe40000001221 */
[----:B------:R-:W-:Y:S02]  /*91f0*/  LOP3.LUT R5, R3, 0x1c0, RZ, 0xc0, !PT ;  /* 0x000001c003057812 */ /* 0x000fe400078ec0ff */
[----:B------:R-:W-:Y:S01]  /*9200*/  SHF.R.U32.HI R44, RZ, 0x10, R33 ;  /* 0x00000010ff2c7819 */ /* 0x000fe20000011621 */
[----:B------:R-:W-:Y:S01]  /*9210*/  HADD2.F32 R33, -RZ, R15.H1_H1 ;  /* 0x3000000fff217230 */ /* 0x000fe20000004100 */
[----:B------:R-:W-:Y:S02]  /*9220*/  LOP3.LUT R3, R5, 0x38, R16, 0xf8, !PT ;  /* 0x0000003805037812 */ /* 0x000fe400078ef810 */
[----:B------:R-:W-:-:S02]  /*9230*/  SHF.R.U32.HI R4, RZ, 0x3, R5 ;  /* 0x00000003ff047819 */ /* 0x000fc40000011605 */
[----:B------:R-:W-:Y:S02]  /*9240*/  SHF.R.U64 R46, R36, 0x10, R37 ;  /* 0x00000010242e7819 */ /* 0x000fe40000001225 */
[----:B------:R-:W-:Y:S02]  /*9250*/  LOP3.LUT R3, R3, R4, RZ, 0x3c, !PT ;  /* 0x0000000403037212 */ /* 0x000fe400078e3cff */
[----:B------:R-:W-:Y:S01]  /*9260*/  SHF.R.U64 R47, R34, 0x10, R35 ;  /* 0x00000010222f7819 */ /* 0x000fe20000001223 */
[----:B------:R-:W-:Y:S01]  /*9270*/  HADD2.F32 R34, -RZ, R15.H0_H0 ;  /* 0x2000000fff227230 */ /* 0x000fe20000004100 */
[----:B------:R-:W-:Y:S01]  /*9280*/  SHF.R.U32.HI R36, RZ, 0x10, R37 ;  /* 0x00000010ff247819 */ /* 0x000fe20000011625 */
[----:B------:R-:W-:Y:S01]  /*9290*/  IMAD R3, R200, 0x200, R3 ;  /* 0x00000200c8037824 */ /* 0x000fe200078e0203 */
[----:B------:R-:W-:Y:S02]  /*92a0*/  SHF.R.U32.HI R42, RZ, 0x10, R35 ;  /* 0x00000010ff2a7819 */ /* 0x000fe40000011623 */
[----:B------:R-:W-:Y:S01]  /*92b0*/  SHF.R.U64 R45, R38, 0x10, R39 ;  /* 0x00000010262d7819 */ /* 0x000fe20000001227 */
[----:B------:R-:W-:Y:S01]  /*92c0*/  IMAD R41, R3, 0x2, R2 ;  /* 0x0000000203297824 */ /* 0x000fe200078e0202 */
[----:B------:R-:W-:Y:S01]  /*92d0*/  LOP3.LUT R3, R4, R0, R5, 0x1e, !PT ;  /* 0x0000000004037212 */ /* 0x000fe200078e1e05 */
[----:B------:R-:W-:Y:S01]  /*92e0*/  HADD2.F32 R35, -RZ, R36.H0_H0 ;  /* 0x20000024ff237230 */ /* 0x000fe20000004100 */
[----:B------:R-:W-:Y:S01]  /*92f0*/  SHF.R.U32.HI R40, RZ, 0x10, R39 ;  /* 0x00000010ff287819 */ /* 0x000fe20000011627 */
[----:B------:R-:W-:Y:S01]  /*9300*/  HADD2.F32 R36, -RZ, R50.H0_H0 ;  /* 0x20000032ff247230 */ /* 0x000fe20000004100 */
[----:B------:R-:W0:Y:S01]  /*9310*/  LDS.128 R8, [R41+0x20400] ;  /* 0x0204000029087984 */ /* 0x000e220000000c00 */
[----:B------:R-:W-:-:S04]  /*9320*/  IMAD R3, R200, 0x200, R3 ;  /* 0x00000200c8037824 */ /* 0x000fc800078e0203 */
[----:B------:R-:W-:-:S05]  /*9330*/  IMAD R43, R3, 0x2, R2 ;  /* 0x00000002032b7824 */ /* 0x000fca00078e0202 */
[----:B------:R-:W1:Y:S01]  /*9340*/  LDS.128 R4, [R43+0x20400] ;  /* 0x020400002b047984 */ /* 0x000e620000000c00 */
[--C-:B0-----:R-:W-:Y:S02]  /*9350*/  HADD2.F32 R12, -RZ, R9.reuse.H0_H0 ;  /* 0x20000009ff0c7230 */ /* 0x101fe40000004100 */
[----:B------:R-:W-:Y:S02]  /*9360*/  HADD2.F32 R9, -RZ, R9.H1_H1 ;  /* 0x30000009ff097230 */ /* 0x000fe40000004100 */
[--C-:B------:R-:W-:Y:S02]  /*9370*/  HADD2.F32 R13, -RZ, R11.reuse.H0_H0 ;  /* 0x2000000bff0d7230 */ /* 0x100fe40000004100 */
[----:B------:R-:W-:Y:S02]  /*9380*/  HADD2.F32 R14, -RZ, R11.H1_H1 ;  /* 0x3000000bff0e7230 */ /* 0x000fe40000004100 */
[----:B------:R-:W-:Y:S02]  /*9390*/  HADD2.F32 R3, -RZ, R8.H0_H0 ;  /* 0x20000008ff037230 */ /* 0x000fe40000004100 */
[----:B-1----:R-:W-:-:S02]  /*93a0*/  HADD2.F32 R15, -RZ, R5.H0_H0 ;  /* 0x20000005ff0f7230 */ /* 0x002fc40000004100 */
[----:B------:R-:W-:Y:S02]  /*93b0*/  HADD2.F32 R20, -RZ, R5.H1_H1 ;  /* 0x30000005ff147230 */ /* 0x000fe40000004100 */
[----:B------:R-:W-:Y:S02]  /*93c0*/  HADD2.F32 R21, -RZ, R7.H0_H0 ;  /* 0x20000007ff157230 */ /* 0x000fe40000004100 */
[CC--:B------:R-:W-:Y:S01]  /*93d0*/  FMUL.FTZ R37, R15.reuse, R34.reuse ;  /* 0x000000220f257220 */ /* 0x0c0fe20000410000 */
[----:B------:R-:W-:Y:S01]  /*93e0*/  FMUL.FTZ R39, R15, R33 ;  /* 0x000000210f277220 */ /* 0x000fe20000410000 */
[----:B------:R-:W-:Y:S02]  /*93f0*/  HADD2.F32 R15, -RZ, R44.H0_H0 ;  /* 0x2000002cff0f7230 */ /* 0x000fe40000004100 */
[----:B------:R-:W-:Y:S01]  /*9400*/  FMUL.FTZ R38, R20, R35 ;  /* 0x0000002314267220 */ /* 0x000fe20000410000 */
[C---:B------:R-:W-:Y:S01]  /*9410*/  FFMA.FTZ R37, R12.reuse, R33, -R37 ;  /* 0x000000210c257223 */ /* 0x040fe20000010825 */
[----:B------:R-:W-:Y:S01]  /*9420*/  FFMA.FTZ R39, R12, R34, R39 ;  /* 0x000000220c277223 */ /* 0x000fe20000010027 */
[----:B------:R-:W-:-:S02]  /*9430*/  HADD2.F32 R12, -RZ, R51.H1_H1 ;  /* 0x30000033ff0c7230 */ /* 0x000fc40000004100 */
[-C--:B------:R-:W-:Y:S01]  /*9440*/  FMUL.FTZ R20, R20, R15.reuse ;  /* 0x0000000f14147220 */ /* 0x080fe20000410000 */
[----:B------:R-:W-:Y:S01]  /*9450*/  FMUL.FTZ R34, R21, R36 ;  /* 0x0000002415227220 */ /* 0x000fe20000410000 */
[C---:B------:R-:W-:Y:S01]  /*9460*/  FFMA.FTZ R38, R9.reuse, R15, -R38 ;  /* 0x0000000f09267223 */ /* 0x040fe20000010826 */
[----:B------:R-:W-:Y:S02]  /*9470*/  HADD2.F32 R15, -RZ, R40.H0_H0 ;  /* 0x20000028ff0f7230 */ /* 0x000fe40000004100 */
[----:B------:R-:W-:Y:S01]  /*9480*/  FFMA.FTZ R40, R9, R35, R20 ;  /* 0x0000002309287223 */ /* 0x000fe20000010014 */
[----:B------:R-:W-:Y:S02]  /*9490*/  HADD2.F32 R32, -RZ, R7.H1_H1 ;  /* 0x30000007ff207230 */ /* 0x000fe40000004100 */
[-C--:B------:R-:W-:Y:S01]  /*94a0*/  FMUL.FTZ R21, R21, R12.reuse ;  /* 0x0000000c15157220 */ /* 0x080fe20000410000 */
[----:B------:R-:W-:Y:S01]  /*94b0*/  FFMA.FTZ R33, R13, R12, -R34 ;  /* 0x0000000c0d217223 */ /* 0x000fe20000010822 */
[----:B------:R-:W-:-:S02]  /*94c0*/  HADD2.F32 R9, -RZ, R42.H0_H0 ;  /* 0x2000002aff097230 */ /* 0x000fc40000004100 */
[----:B------:R-:W-:Y:S02]  /*94d0*/  HADD2.F32 R5, -RZ, R4.H0_H0 ;  /* 0x20000004ff057230 */ /* 0x000fe40000004100 */
[----:B------:R-:W-:Y:S01]  /*94e0*/  FFMA.FTZ R35, R13, R36, R21 ;  /* 0x000000240d237223 */ /* 0x000fe20000010015 */
[--C-:B------:R-:W-:Y:S02]  /*94f0*/  HADD2.F32 R34, -RZ, R49.reuse.H0_H0 ;  /* 0x20000031ff227230 */ /* 0x100fe40000004100 */
[C---:B------:R-:W-:Y:S01]  /*9500*/  FMUL.FTZ R13, R32.reuse, R15 ;  /* 0x0000000f200d7220 */ /* 0x040fe20000410000 */
[----:B------:R-:W-:Y:S02]  /*9510*/  HADD2.F32 R12, -RZ, R50.H1_H1 ;  /* 0x30000032ff0c7230 */ /* 0x000fe40000004100 */
[----:B------:R-:W-:Y:S01]  /*9520*/  FMUL.FTZ R21, R32, R9 ;  /* 0x0000000920157220 */ /* 0x000fe20000410000 */
[----:B------:R-:W-:Y:S02]  /*9530*/  HADD2.F32 R7, -RZ, R6.H0_H0 ;  /* 0x20000006ff077230 */ /* 0x000fe40000004100 */
[----:B------:R-:W-:Y:S01]  /*9540*/  FMUL.FTZ R36, R5, R34 ;  /* 0x0000002205247220 */ /* 0x000fe20000410000 */
[----:B------:R-:W-:-:S02]  /*9550*/  HADD2.F32 R32, -RZ, R49.H1_H1 ;  /* 0x30000031ff207230 */ /* 0x000fc40000004100 */
[-C--:B------:R-:W-:Y:S01]  /*9560*/  FMUL.FTZ R5, R5, R12.reuse ;  /* 0x0000000c05057220 */ /* 0x080fe20000410000 */
[----:B------:R-:W-:Y:S02]  /*9570*/  HADD2.F32 R20, -RZ, R51.H0_H0 ;  /* 0x20000033ff147230 */ /* 0x000fe40000004100 */
[C---:B------:R-:W-:Y:S01]  /*9580*/  FFMA.FTZ R42, R14.reuse, R9, -R13 ;  /* 0x000000090e2a7223 */ /* 0x040fe2000001080d */
[----:B------:R-:W-:Y:S01]  /*9590*/  FFMA.FTZ R44, R14, R15, R21 ;  /* 0x0000000f0e2c7223 */ /* 0x000fe20000010015 */
[----:B------:R-:W-:Y:S01]  /*95a0*/  FFMA.FTZ R36, R3, R12, -R36 ;  /* 0x0000000c03247223 */ /* 0x000fe20000010824 */
[----:B------:R-:W-:Y:S02]  /*95b0*/  HADD2.F32 R11, -RZ, R10.H0_H0 ;  /* 0x2000000aff0b7230 */ /* 0x000fe40000004100 */
[C---:B------:R-:W-:Y:S01]  /*95c0*/  FMUL.FTZ R14, R7.reuse, R32 ;  /* 0x00000020070e7220 */ /* 0x040fe20000410000 */
[----:B------:R-:W-:Y:S01]  /*95d0*/  FMUL.FTZ R12, R7, R20 ;  /* 0x00000014070c7220 */ /* 0x000fe20000410000 */
[----:B------:R-:W-:-:S02]  /*95e0*/  HADD2.F32 R4, -RZ, R4.H1_H1 ;  /* 0x30000004ff047230 */ /* 0x000fc40000004100 */
[----:B------:R-:W-:Y:S01]  /*95f0*/  FFMA.FTZ R34, R3, R34, R5 ;  /* 0x0000002203227223 */ /* 0x000fe20000010005 */
        /* <DEDUP_REMOVED lines=27> */
.L_x_4734:
[----:B------:R-:W-:Y:S05]  /*97b0*/  BSYNC B1 ;  /* 0x0000000000017941 */ /* 0x000fea0003800000 */
.L_x_4733:
[----:B------:R-:W-:Y:S01]  /*97c0*/  PRMT R39, R55, 0x5410, R56 ;  /* 0x0000541037277816 */ /* 0x000fe20000000038 */
[----:B------:R-:W-:Y:S06]  /*97d0*/  @P1 BRA `(.L_x_4720) ;  /* 0x00000004005c1947 */ /* 0x000fec0003800000 */
[----:B0-----:R-:W-:Y:S01]  /*97e0*/  LOP3.LUT R3, R225, R0, R221, 0x1e, !PT ;  /* 0x00000000e1037212 */ /* 0x001fe200078e1edd */
[----:B-1----:R-:W0:Y:S01]  /*97f0*/  LDS.128 R8, [R220+0x20400] ;  /* 0x02040000dc087984 */ /* 0x002e220000000c00 */
[----:B------:R-:W-:Y:S02]  /*9800*/  SHF.R.U64 R36, R28, 0x10, R29 ;  /* 0x000000101c247819 */ /* 0x000fe4000000121d */
[----:B------:R-:W-:Y:S02]  /*9810*/  IADD3 R3, R222, R3, RZ ;  /* 0x00000003de037210 */ /* 0x000fe40007ffe0ff */
[----:B------:R-:W-:Y:S01]  /*9820*/  SHF.R.U64 R37, R26, 0x10, R27 ;  /* 0x000000101a257819 */ /* 0x000fe2000000121b */
[----:B------:R-:W-:Y:S01]  /*9830*/  HADD2.F32 R26, -RZ, R52.H1_H1 ;  /* 0x30000034ff1a7230 */ /* 0x000fe20000004100 */
[----:B------:R-:W-:Y:S01]  /*9840*/  SHF.R.U32.HI R28, RZ, 0x10, R29 ;  /* 0x00000010ff1c7819 */ /* 0x000fe2000001161d */
[----:B------:R-:W-:Y:S01]  /*9850*/  IMAD R3, R3, 0x2, R2 ;  /* 0x0000000203037824 */ /* 0x000fe200078e0202 */
[----:B------:R-:W-:-:S02]  /*9860*/  SHF.R.U64 R38, R24, 0x10, R25 ;  /* 0x0000001018267819 */ /* 0x000fc40000001219 */
[----:B------:R-:W-:Y:S01]  /*9870*/  SHF.R.U32.HI R32, RZ, 0x10, R25 ;  /* 0x00000010ff207819 */ /* 0x000fe20000011619 */
[----:B------:R-:W-:Y:S01]  /*9880*/  HADD2.F32 R25, -RZ, R53.H1_H1 ;  /* 0x30000035ff197230 */ /* 0x000fe20000004100 */
[----:B------:R-:W1:Y:S01]  /*9890*/  LDS.128 R4, [R3+0x20400] ;  /* 0x0204000003047984 */ /* 0x000e620000000c00 */
[----:B------:R-:W-:Y:S01]  /*98a0*/  SHF.R.U32.HI R34, RZ, 0x10, R27 ;  /* 0x00000010ff227819 */ /* 0x000fe2000001161b */
[----:B------:R-:W-:Y:S01]  /*98b0*/  HADD2.F32 R27, -RZ, R28.H0_H0 ;  /* 0x2000001cff1b7230 */ /* 0x000fe20000004100 */
[--C-:B------:R-:W-:Y:S02]  /*98c0*/  SHF.R.U64 R35, R30, 0x10, R31.reuse ;  /* 0x000000101e237819 */ /* 0x100fe4000000121f */
        /* <DEDUP_REMOVED lines=12> */
[----:B------:R-:W-:Y:S01]  /*9990*/  FMUL.FTZ R31, R15, R25 ;  /* 0x000000190f1f7220 */ /* 0x000fe20000410000 */
[----:B------:R-:W-:Y:S02]  /*99a0*/  HADD2.F32 R15, -RZ, R32.H0_H0 ;  /* 0x20000020ff0f7230 */ /* 0x000fe40000004100 */
[----:B------:R-:W-:Y:S01]  /*99b0*/  FMUL.FTZ R28, R20, R27 ;  /* 0x0000001b141c7220 */ /* 0x000fe20000410000 */
[----:B------:R-:W-:Y:S01]  /*99c0*/  FFMA.FTZ R29, R12, R25, -R29 ;  /* 0x000000190c1d7223 */ /* 0x000fe2000001081d */
[----:B------:R-:W-:-:S02]  /*99d0*/  HADD2.F32 R25, -RZ, R52.H0_H0 ;  /* 0x20000034ff197230 */ /* 0x000fc40000004100 */
[----:B------:R-:W-:Y:S01]  /*99e0*/  FFMA.FTZ R31, R12, R26, R31 ;  /* 0x0000001a0c1f7223 */ /* 0x000fe2000001001f */
[----:B------:R-:W-:Y:S02]  /*99f0*/  HADD2.F32 R12, -RZ, R53.H0_H0 ;  /* 0x20000035ff0c7230 */ /* 0x000fe40000004100 */
[-C--:B------:R-:W-:Y:S01]  /*9a00*/  FMUL.FTZ R30, R20, R15.reuse ;  /* 0x0000000f141e7220 */ /* 0x080fe20000410000 */
[----:B------:R-:W-:Y:S01]  /*9a10*/  FFMA.FTZ R28, R9, R15, -R28 ;  /* 0x0000000f091c7223 */ /* 0x000fe2000001081c */
[C---:B------:R-:W-:Y:S01]  /*9a20*/  FMUL.FTZ R15, R5.reuse, R25 ;  /* 0x00000019050f7220 */ /* 0x040fe20000410000 */
[----:B------:R-:W-:Y:S02]  /*9a30*/  HADD2.F32 R21, -RZ, R6.H0_H0 ;  /* 0x20000006ff157230 */ /* 0x000fe40000004100 */
[-C--:B------:R-:W-:Y:S01]  /*9a40*/  FMUL.FTZ R26, R5, R12.reuse ;  /* 0x0000000c051a7220 */ /* 0x080fe20000410000 */
[----:B------:R-:W-:Y:S02]  /*9a50*/  HADD2.F32 R20, -RZ, R39.H0_H0 ;  /* 0x20000027ff147230 */ /* 0x000fe40000004100 */
[----:B------:R-:W-:Y:S01]  /*9a60*/  FFMA.FTZ R15, R0, R12, -R15 ;  /* 0x0000000c000f7223 */ /* 0x000fe2000001080f */
[----:B------:R-:W-:Y:S01]  /*9a70*/  FFMA.FTZ R30, R9, R27, R30 ;  /* 0x0000001b091e7223 */ /* 0x000fe2000001001e */
[----:B------:R-:W-:-:S02]  /*9a80*/  HADD2.F32 R12, -RZ, R54.H0_H0 ;  /* 0x20000036ff0c7230 */ /* 0x000fc40000004100 */
[----:B------:R-:W-:Y:S01]  /*9a90*/  FFMA.FTZ R26, R0, R25, R26 ;  /* 0x00000019001a7223 */ /* 0x000fe2000001001a */
[----:B------:R-:W-:Y:S02]  /*9aa0*/  HADD2.F32 R24, -RZ, R7.H0_H0 ;  /* 0x20000007ff187230 */ /* 0x000fe40000004100 */
[C---:B------:R-:W-:Y:S01]  /*9ab0*/  FMUL.FTZ R0, R21.reuse, R20 ;  /* 0x0000001415007220 */ /* 0x040fe20000410000 */
[----:B------:R-:W-:Y:S02]  /*9ac0*/  HADD2.F32 R9, -RZ, R39.H1_H1 ;  /* 0x30000027ff097230 */ /* 0x000fe40000004100 */
[-C--:B------:R-:W-:Y:S01]  /*9ad0*/  FMUL.FTZ R32, R21, R12.reuse ;  /* 0x0000000c15207220 */ /* 0x080fe20000410000 */
[----:B------:R-:W-:Y:S02]  /*9ae0*/  HADD2.F32 R5, -RZ, R54.H1_H1 ;  /* 0x30000036ff057230 */ /* 0x000fe40000004100 */
[----:B------:R-:W-:Y:S01]  /*9af0*/  FFMA.FTZ R21, R13, R12, -R0 ;  /* 0x0000000c0d157223 */ /* 0x000fe20000010800 */
[----:B------:R-:W-:-:S02]  /*9b00*/  HADD2.F32 R7, -RZ, R7.H1_H1 ;  /* 0x30000007ff077230 */ /* 0x000fc40000004100 */
[C---:B------:R-:W-:Y:S01]  /*9b10*/  FMUL.FTZ R25, R24.reuse, R9 ;  /* 0x0000000918197220 */ /* 0x040fe20000410000 */
[----:B------:R-:W-:Y:S02]  /*9b20*/  HADD2.F32 R12, -RZ, R33.H0_H0 ;  /* 0x20000021ff0c7230 */ /* 0x000fe40000004100 */
[-C--:B------:R-:W-:Y:S01]  /*9b30*/  FMUL.FTZ R24, R24, R5.reuse ;  /* 0x0000000518187220 */ /* 0x080fe20000410000 */
[----:B------:R-:W-:Y:S02]  /*9b40*/  HADD2.F32 R0, -RZ, R34.H0_H0 ;  /* 0x20000022ff007230 */ /* 0x000fe40000004100 */
[----:B------:R-:W-:Y:S01]  /*9b50*/  FFMA.FTZ R32, R13, R20, R32 ;  /* 0x000000140d207223 */ /* 0x000fe20000010020 */
[C---:B------:R-:W-:Y:S01]  /*9b60*/  FFMA.FTZ R20, R14.reuse, R5, -R25 ;  /* 0x000000050e147223 */ /* 0x040fe20000010819 */
[----:B------:R-:W-:Y:S01]  /*9b70*/  FFMA.FTZ R24, R14, R9, R24 ;  /* 0x000000090e187223 */ /* 0x000fe20000010018 */
[----:B------:R-:W-:Y:S02]  /*9b80*/  HADD2.F32 R4, -RZ, R4.H1_H1 ;  /* 0x30000004ff047230 */ /* 0x000fe40000004100 */
[C---:B------:R-:W-:Y:S01]  /*9b90*/  FMUL.FTZ R34, R7.reuse, R12 ;  /* 0x0000000c07227220 */ /* 0x040fe20000410000 */
[----:B------:R-:W-:Y:S01]  /*9ba0*/  FMUL.FTZ R14, R7, R0 ;  /* 0x00000000070e7220 */ /* 0x000fe20000410000 */
[----:B------:R-:W-:-:S02]  /*9bb0*/  HADD2.F32 R9, -RZ, R36.H0_H0 ;  /* 0x20000024ff097230 */ /* 0x000fc40000004100 */
[----:B------:R-:W-:Y:S02]  /*9bc0*/  HADD2.F32 R5, -RZ, R38.H0_H0 ;  /* 0x20000026ff057230 */ /* 0x000fe40000004100 */
[C---:B------:R-:W-:Y:S01]  /*9bd0*/  FFMA.FTZ R27, R11.reuse, R0, -R34 ;  /* 0x000000000b1b7223 */ /* 0x040fe20000010822 */
[----:B------:R-:W-:Y:S02]  /*9be0*/  HADD2.F32 R6, -RZ, R6.H1_H1 ;  /* 0x30000006ff067230 */ /* 0x000fe40000004100 */
[----:B------:R-:W-:Y:S01]  /*9bf0*/  FFMA.FTZ R33, R11, R12, R14 ;  /* 0x0000000c0b217223 */ /* 0x000fe2000001000e */
[----:B------:R-:W-:Y:S02]  /*9c00*/  HADD2.F32 R13, -RZ, R35.H0_H0 ;  /* 0x20000023ff0d7230 */ /* 0x000fe40000004100 */
[C---:B------:R-:W-:Y:S01]  /*9c10*/  FMUL.FTZ R11, R4.reuse, R9 ;  /* 0x00000009040b7220 */ /* 0x040fe20000410000 */
[----:B------:R-:W-:Y:S02]  /*9c20*/  HADD2.F32 R7, -RZ, R37.H0_H0 ;  /* 0x20000025ff077230 */ /* 0x000fe40000004100 */
[----:B------:R-:W-:Y:S01]  /*9c30*/  FMUL.FTZ R4, R4, R5 ;  /* 0x0000000504047220 */ /* 0x000fe20000410000 */
[----:B------:R-:W-:-:S02]  /*9c40*/  HADD2.F32 R10, -RZ, R10.H1_H1 ;  /* 0x3000000aff0a7230 */ /* 0x000fc40000004100 */
[----:B------:R-:W-:Y:S01]  /*9c50*/  FMUL.FTZ R25, R6, R13 ;  /* 0x0000000d06197220 */ /* 0x000fe20000410000 */
[----:B------:R-:W-:Y:S01]  /*9c60*/  FFMA.FTZ R0, R8, R5, -R11 ;  /* 0x0000000508007223 */ /* 0x000fe2000001080b */
[----:B------:R-:W-:Y:S01]  /*9c70*/  FMUL.FTZ R6, R6, R7 ;  /* 0x0000000706067220 */ /* 0x000fe20000410000 */
[----:B------:R-:W-:Y:S01]  /*9c80*/  FFMA.FTZ R9, R8, R9, R4 ;  /* 0x0000000908097223 */ /* 0x000fe20000010004 */
[C---:B------:R-:W-:Y:S01]  /*9c90*/  FFMA.FTZ R4, R10.reuse, R7, -R25 ;  /* 0x000000070a047223 */ /* 0x040fe20000010819 */
[----:B------:R-:W-:Y:S01]  /*9ca0*/  F2FP.F16.F32.PACK_AB R39, R33, R24 ;  /* 0x000000182127723e */ /* 0x000fe200000000ff */
[----:B------:R-:W-:Y:S01]  /*9cb0*/  FFMA.FTZ R13, R10, R13, R6 ;  /* 0x0000000d0a0d7223 */ /* 0x000fe20000010006 */
[----:B------:R-:W-:Y:S02]  /*9cc0*/  F2FP.F16.F32.PACK_AB R27, R27, R20 ;  /* 0x000000141b1b723e */ /* 0x000fe400000000ff */
        /* <DEDUP_REMOVED lines=8> */
.L_x_4720:
[----:B------:R-:W-:Y:S05]  /*9d50*/  BSYNC B0 ;  /* 0x0000000000007941 */ /* 0x000fea0003800000 */
.L_x_4700:
[----:B------:R-:W-:Y:S01]  /*9d60*/  @!PT LDS RZ, [RZ] ;  /* 0x00000000fffff984 */ /* 0x000fe20000000800 */
[----:B------:R-:W-:Y:S01]  /*9d70*/  @!PT LDS RZ, [RZ] ;  /* 0x00000000fffff984 */ /* 0x000fe20000000800 */
[----:B------:R-:W-:Y:S01]  /*9d80*/  @!PT LDS RZ, [RZ] ;  /* 0x00000000fffff984 */ /* 0x000fe20000000800 */
[----:B------:R-:W-:Y:S01]  /*9d90*/  @!PT LDS RZ, [RZ] ;  /* 0x00000000fffff984 */ /* 0x000fe20000000800 */
[----:B------:R4:W-:Y:S06]  /*9da0*/  MEMBAR.ALL.CTA ;  /* 0x0000000000007992 */ /* 0x0009ec0000008000 */
[----:B----4-:R-:W4:Y:S01]  /*9db0*/  FENCE.VIEW.ASYNC.S ;  /* 0x00000000000073c6 */ /* 0x010f220000000000 */
[----:B------:R-:W-:Y:S05]  /*9dc0*/  WARPSYNC.ALL ;  /* 0x0000000000007948 */ /* 0x000fea0003800000 */
[----:B----4-:R-:W-:Y:S06]  /*9dd0*/  BAR.SYNC.DEFER_BLOCKING 0xd, 0x80 ;  /* 0x0342000000007b1d */ /* 0x010fec0000010000 */
.L_x_4697:
[----:B--23--:R-:W-:-:S05]  /*9de0*/  IMAD.U32 R0, RZ, RZ, UR39 ;  /* 0x00000027ff007e24 */ /* 0x00cfca000f8e00ff */
[----:B------:R-:W-:-:S13]  /*9df0*/  ISETP.NE.AND P0, PT, R0, 0x3, PT ;  /* 0x000000030000780c */ /* 0x000fda0003f05270 */
[----:B------:R-:W-:Y:S05]  /*9e00*/  @!P0 BRA `(.L_x_4735) ;  /* 0x0000000000048947 */ /* 0x000fea0003800000 */
[----:B------:R-:W-:Y:S01]  /*9e10*/  BPT.TRAP 0x1 ;  /* 0x000000040000795c */ /* 0x000fe20000300000 */
.L_x_4735:
[----:B-1----:R-:W-:Y:S01]  /*9e20*/  IMAD R9, R18, 0x8, R2 ;  /* 0x0000000812097824 */ /* 0x002fe200078e0202 */
[----:B------:R-:W-:-:S04]  /*9e30*/  SHF.L.U32 R56, R19, 0x1f, RZ ;  /* 0x0000001f13387819 */ /* 0x000fc800000006ff */
[----:B------:R1:W2:Y:S01]  /*9e40*/  SYNCS.PHASECHK.TRANS64.TRYWAIT P2, [R9+URZ+0x28c30], R56 ;  /* 0x028c3038090075a7 */ /* 0x0002a2000804017f */
[----:B------:R-:W-:Y:S05]  /*9e50*/  @!P0 BRA `(.L_x_4736) ;  /* 0x0000000000048947 */ /* 0x000fea0003800000 */
[----:B------:R-:W-:Y:S01]  /*9e60*/  BPT.TRAP 0x1 ;  /* 0x000000040000795c */ /* 0x000fe20000300000 */
.L_x_4736:
[----:B------:R-:W3:Y:S02]  /*9e70*/  S2R R0, SR_TID.X ;  /* 0x0000000000007919 */ /* 0x000ee40000002100 */
[----:B---3--:R-:W-:-:S04]  /*9e80*/  LOP3.LUT R0, R0, 0x7f, RZ, 0xc0, !PT ;  /* 0x0000007f00007812 */ /* 0x008fc800078ec0ff */
[----:B------:R-:W-:Y:S01]  /*9e90*/  ISETP.NE.AND P1, PT, R0, RZ, PT ;  /* 0x000000ff0000720c */ /* 0x000fe20003f25270 */
[----:B------:R-:W-:-:S05]  /*9ea0*/  VIADD R0, R2, 0x22400 ;  /* 0x0002240002007836 */ /* 0x000fca0000000000 */
[----:B------:R-:W-:Y:S01]  /*9eb0*/  SHF.R.U32.HI R0, RZ, 0x4, R0 ;  /* 0x00000004ff007819 */ /* 0x000fe20000011600 */
[----:B--2---:R-:W-:Y:S06]  /*9ec0*/  @P2 BRA `(.L_x_4737) ;  /* 0x0000000000082947 */ /* 0x004fec0003800000 */
[----:B------:R-:W2:Y:S02]  /*9ed0*/  SYNCS.PHASECHK.TRANS64.TRYWAIT P2, [R9+URZ+0x28c30], R56 ;  /* 0x028c3038090075a7 */ /* 0x000ea4000804017f */
[----:B--2---:R-:W-:Y:S05]  /*9ee0*/  @!P2 BRA `(.L_x_4738) ;  /* 0x0000013c0034a947 */ /* 0x004fea0003800000 */
.L_x_4737:
[----:B------:R-:W-:Y:S01]  /*9ef0*/  LOP3.LUT R0, R0, 0x3fff, RZ, 0xc0, !PT ;  /* 0x00003fff00007812 */ /* 0x000fe200078ec0ff */
[----:B------:R-:W-:Y:S05]  /*9f00*/  WARPSYNC.ALL ;  /* 0x0000000000007948 */ /* 0x000fea0003800000 */
[----:B------:R-:W-:Y:S02]  /*9f10*/  LOP3.LUT R14, R0, 0x10000, RZ, 0xfc, !PT ;  /* 0x00010000000e7812 */ /* 0x000fe400078efcff */
[----:B------:R-:W-:-:S03]  /*9f20*/  IADD3 R0, R2, 0x20400, RZ ;  /* 0x0002040002007810 */ /* 0x000fc60007ffe0ff */
[----:B------:R-:W-:Y:S01]  /*9f30*/  IMAD R6, R18, 0x200, R14 ;  /* 0x0000020012067824 */ /* 0x000fe200078e020e */
[----:B-----5:R-:W-:Y:S01]  /*9f40*/  WARPGROUP.ARRIVE ;  /* 0x00000000000079c5 */ /* 0x020fe20000000000 */
[----:B0-----:R-:W-:Y:S01]  /*9f50*/  IMAD.MOV.U32 R7, RZ, RZ, 0x40000040 ;  /* 0x40000040ff077424 */ /* 0x001fe200078e00ff */
[----:B------:R-:W-:Y:S01]  /*9f60*/  SHF.R.U32.HI R0, RZ, 0x4, R0 ;  /* 0x00000004ff007819 */ /* 0x000fe20000011600 */
[----:B------:R-:W-:Y:S01]  /*9f70*/  IMAD.MOV.U32 R5, RZ, RZ, 0x40000040 ;  /* 0x40000040ff057424 */ /* 0x000fe200078e00ff */
[C---:B------:R-:W-:Y:S01]  /*9f80*/  R2UR UR6, R6.reuse ;  /* 0x00000000060672ca */ /* 0x040fe200000e0000 */
[----:B------:R-:W-:Y:S01]  /*9f90*/  VIADD R10, R6, 0x2 ;  /* 0x00000002060a7836 */ /* 0x000fe20000000000 */
[----:B------:R-:W-:Y:S01]  /*9fa0*/  LOP3.LUT R0, R0, 0x3fff, RZ, 0xc0, !PT ;  /* 0x00003fff00007812 */ /* 0x000fe200078ec0ff */
[----:B------:R-:W-:Y:S01]  /*9fb0*/  IMAD.MOV.U32 R11, RZ, RZ, 0x40000040 ;  /* 0x40000040ff0b7424 */ /* 0x000fe200078e00ff */
[----:B------:R-:W-:Y:S01]  /*9fc0*/  R2UR UR7, R7 ;  /* 0x00000000070772ca */ /* 0x000fe200000e0000 */
[----:B------:R-:W-:Y:S01]  /*9fd0*/  IMAD.MOV.U32 R13, RZ, RZ, 0x40000040 ;  /* 0x40000040ff0d7424 */ /* 0x000fe200078e00ff */
[----:B------:R-:W-:Y:S01]  /*9fe0*/  LOP3.LUT R4, R0, 0x10000, RZ, 0xfc, !PT ;  /* 0x0001000000047812 */ /* 0x000fe200078efcff */
[----:B------:R-:W-:Y:S01]  /*9ff0*/  VIADD R20, R6, 0x4 ;  /* 0x0000000406147836 */ /* 0x000fe20000000000 */
[----:B------:R-:W-:Y:S01]  /*a000*/  R2UR UR5, R5 ;  /* 0x00000000050572ca */ /* 0x000fe200000e0000 */
[----:B------:R-:W-:Y:S01]  /*a010*/  IMAD.MOV.U32 R3, RZ, RZ, -0x40 ;  /* 0xffffffc0ff037424 */ /* 0x000fe200078e00ff */
[C---:B------:R-:W-:Y:S01]  /*a020*/  R2UR UR4, R4.reuse ;  /* 0x00000000040472ca */ /* 0x040fe200000e0000 */
[----:B------:R-:W-:Y:S01]  /*a030*/  ULDC.64 UR40, c[0x0][0x9e0] ;  /* 0x0002780000287ab9 */ /* 0x000fe20000000a00 */
[----:B------:R-:W-:Y:S01]  /*a040*/  IADD3 R12, R4, 0x2, RZ ;  /* 0x00000002040c7810 */ /* 0x000fe20007ffe0ff */
[----:B------:R-:W-:Y:S01]  /*a050*/  UISETP.GE.AND UP0, UPT, UR41, 0x1, UPT ;  /* 0x000000012900788c */ /* 0x000fe2000bf06270 */
[----:B------:R-:W-:Y:S01]  /*a060*/  MOV R21, 0x40000040 ;  /* 0x4000004000157802 */ /* 0x000fe20000000f00 */
[----:B------:R-:W-:Y:S01]  /*a070*/  IMAD R3, R168, R3, 0x41 ;  /* 0x00000041a8037424 */ /* 0x000fe200078e0203 */
[----:B------:R-:W-:Y:S01]  /*a080*/  MOV R7, 0x40000040 ;  /* 0x4000004000077802 */ /* 0x000fe20000000f00 */
[----:B------:R-:W-:Y:S01]  /*a090*/  @!P1 VIADD R0, R9, 0x28c40 ;  /* 0x00028c4009009836 */ /* 0x000fe20000000000 */
[----:B------:R-:W-:Y:S01]  /*a0a0*/  UP2UR UR48, UPR, URZ, 0x1 ;  /* 0x000000013f307883 */ /* 0x000fe20008000000 */
[----:B------:R-:W-:Y:S01]  /*a0b0*/  PLOP3.LUT P2, PT, PT, PT, UP0, 0x40, 0x0 ;  /* 0x000000000000781c */ /* 0x000fe20003f4e808 */
[----:B------:R-:W-:Y:S01]  /*a0c0*/  VIADD R58, R3, 0xffffffff ;  /* 0xffffffff033a7836 */ /* 0x000fe20000000000 */
[----:B------:R-:W-:-:S02]  /*a0d0*/  IADD3 R15, -R185, R3, R184 ;  /* 0x00000003b90f7210 */ /* 0x000fc40007ffe1b8 */
[----:B------:R-:W-:Y:S01]  /*a0e0*/  HGMMA.64x64x16.F32 R24, gdesc[UR4], RZ, !UPT, gsb0 ;  /* 0x00e00000041879f0 */ /* 0x000fe2000c0008ff */
[----:B------:R-:W-:Y:S01]  /*a0f0*/  R2UR UR6, R10 ;  /* 0x000000000a0672ca */ /* 0x000fe200000e0000 */
[----:B------:R-:W-:Y:S01]  /*a100*/  VIADD R10, R4, 0x4 ;  /* 0x00000004040a7836 */ /* 0x000fe20000000000 */
[----:B------:R-:W-:Y:S01]  /*a110*/  R2UR UR7, R11 ;  /* 0x000000000b0772ca */ /* 0x000fe200000e0000 */
[----:B------:R-:W-:Y:S01]  /*a120*/  IMAD.MOV.U32 R11, RZ, RZ, 0x40000040 ;  /* 0x40000040ff0b7424 */ /* 0x000fe200078e00ff */
[----:B------:R-:W-:Y:S01]  /*a130*/  R2UR UR4, R12 ;  /* 0x000000000c0472ca */ /* 0x000fe200000e0000 */
[----:B------:R-:W-:Y:S01]  /*a140*/  IMAD.IADD R15, R15, 0x1, -R22 ;  /* 0x000000010f0f7824 */ /* 0x000fe200078e0a16 */
[----:B------:R-:W-:Y:S02]  /*a150*/  R2UR UR5, R13 ;  /* 0x000000000d0572ca */ /* 0x000fe400000e0000 */
[----:B------:R-:W-:Y:S02]  /*a160*/  @!P1 PRMT R0, RZ, 0x654, R0 ;  /* 0x00000654ff009816 */ /* 0x000fe40000000000 */
[----:B------:R-:W-:Y:S01]  /*a170*/  IADD3 R57, R15, UR40, RZ ;  /* 0x000000280f397c10 */ /* 0x000fe2000fffe0ff */
[----:B------:R-:W-:-:S02]  /*a180*/  WARPGROUP.DEPBAR.LE gsb0, 0x0 ;  /* 0x00008000000079c5 */ /* 0x000fc40000010000 */
[----:B------:R-:W-:-:S06]  /*a190*/  WARPGROUP.ARRIVE ;  /* 0x00000000000079c5 */ /* 0x000fcc0000000000 */
[----:B------:R-:W-:Y:S01]  /*a1a0*/  HGMMA.64x64x16.F32 R24, gdesc[UR4], R24, gsb0 ;  /* 0x00e00000041879f0 */ /* 0x000fe20008000818 */
[----:B------:R-:W-:Y:S01]  /*a1b0*/  R2UR UR6, R20 ;  /* 0x00000000140672ca */ /* 0x000fe200000e0000 */
[----:B------:R-:W-:Y:S01]  /*a1c0*/  VIADD R20, R6, 0x6 ;  /* 0x0000000606147836 */ /* 0x000fe20000000000 */
[----:B------:R-:W-:Y:S01]  /*a1d0*/  R2UR UR7, R21 ;  /* 0x00000000150772ca */ /* 0x000fe200000e0000 */
[----:B------:R-:W-:Y:S01]  /*a1e0*/  VIADD R6, R4, 0x6 ;  /* 0x0000000604067836 */ /* 0x000fe20000000000 */
[----:B------:R-:W-:Y:S01]  /*a1f0*/  R2UR UR4, R10 ;  /* 0x000000000a0472ca */ /* 0x000fe200000e0000 */
[----:B------:R-:W-:Y:S01]  /*a200*/  IMAD.MOV.U32 R21, RZ, RZ, 0x40000040 ;  /* 0x40000040ff157424 */ /* 0x000fe200078e00ff */
[----:B------:R-:W-:Y:S01]  /*a210*/  R2UR UR5, R11 ;  /* 0x000000000b0572ca */ /* 0x000fe200000e0000 */
[----:B------:R-:W-:Y:S02]  /*a220*/  WARPGROUP.DEPBAR.LE gsb0, 0x0 ;  /* 0x00008000000079c5 */ /* 0x000fe40000010000 */
[----:B------:R-:W-:-:S10]  /*a230*/  WARPGROUP.ARRIVE ;  /* 0x00000000000079c5 */ /* 0x000fd40000000000 */
[----:B------:R-:W-:Y:S01]  /*a240*/  HGMMA.64x64x16.F32 R24, gdesc[UR4], R24, gsb0 ;  /* 0x00e00000041879f0 */ /* 0x000fe20008000818 */
[----:B------:R-:W-:Y:S02]  /*a250*/  R2UR UR6, R20 ;  /* 0x00000000140672ca */ /* 0x000fe400000e0000 */
[----:B------:R-:W-:Y:S02]  /*a260*/  R2UR UR7, R21 ;  /* 0x00000000150772ca */ /* 0x000fe400000e0000 */
[----:B------:R-:W-:Y:S02]  /*a270*/  R2UR UR4, R6 ;  /* 0x00000000060472ca */ /* 0x000fe400000e0000 */
[----:B------:R-:W-:Y:S02]  /*a280*/  R2UR UR5, R7 ;  /* 0x00000000070572ca */ /* 0x000fe400000e0000 */
[----:B------:R-:W-:Y:S01]  /*a290*/  LEA R21, R168, 0xffffffc0, 0x6 ;  /* 0xffffffc0a8157811 */ /* 0x000fe200078e30ff */
[----:B------:R-:W-:-:S02]  /*a2a0*/  WARPGROUP.DEPBAR.LE gsb0, 0x0 ;  /* 0x00008000000079c5 */ /* 0x000fc40000010000 */
[----:B------:R-:W-:-:S08]  /*a2b0*/  WARPGROUP.ARRIVE ;  /* 0x00000000000079c5 */ /* 0x000fd00000000000 */
[----:B------:R-:W-:Y:S01]  /*a2c0*/  HGMMA.64x64x16.F32 R24, gdesc[UR4], R24, gsb0 ;  /* 0x00e00000041879f0 */ /* 0x000fe20008000818 */
[----:B------:R-:W-:Y:S02]  /*a2d0*/  ULDC.64 UR4, c[0x0][0x9d8] ;  /* 0x0002760000047ab9 */ /* 0x000fe40000000a00 */
[----:B------:R-:W-:-:S06]  /*a2e0*/  ULOP3.LUT UR37, URZ, UR5, URZ, 0x33, !UPT ;  /* 0x000000053f257292 */ /* 0x000fcc000f8e333f */
[----:B------:R-:W-:Y:S01]  /*a2f0*/  VIADD R59, R15, UR37 ;  /* 0x000000250f3b7c36 */ /* 0x000fe20008000000 */
        /* <DEDUP_REMOVED lines=34> */
[----:B------:R3:W-:Y:S06]  /*a520*/  @!P1 SYNCS.ARRIVE.TRANS64.RED.A1T0 RZ, [R0+URZ], RZ ;  /* 0x000000ff00ff99a7 */ /* 0x0007ec000810043f */
[----:B------:R-:W4:Y:S01]  /*a530*/  MUFU.TANH R25, R25 ;  /* 0x0000001900197308 */ /* 0x000f220000002400 */
[----:B---3--:R-:W-:-:S04]  /*a540*/  IMAD R0, R189, 0x40, R192 ;  /* 0x00000040bd007824 */ /* 0x008fc800078e02c0 */
[----:B------:R-:W-:-:S03]  /*a550*/  IMAD.IADD R8, R59, 0x1, R0 ;  /* 0x000000013b087824 */ /* 0x000fc600078e0200 */
        /* <DEDUP_REMOVED lines=30> */
[----:B-1----:R-:W-:-:S04]  /*a740*/  IADD3 R26, -R22, R184, -R21 ;  /* 0x000000b8161a7210 */ /* 0x002fc80007ffe915 */
[----:B------:R-:W-:Y:S01]  /*a750*/  VIADDMNMX R3, R0, R57, R26, PT ;  /* 0x0000003900037246 */ /* 0x000fe2000380011a */
[----:B---34-:R-:W-:Y:S06]  /*a760*/  @P2 BRA `(.L_x_4739) ;  /* 0x0000000000582947 */ /* 0x018fec0003800000 */
[----:B------:R-:W-:Y:S01]  /*a770*/  IADD3 R15, R0, R184, -R185 ;  /* 0x000000b8000f7210 */ /* 0x000fe20007ffe8b9 */
[----:B------:R-:W-:Y:S03]  /*a780*/  BSSY B0, `(.L_x_4740) ;  /* 0x0000010000007945 */ /* 0x000fe60003800000 */
[----:B------:R-:W-:-:S13]  /*a790*/  ISETP.GT.AND P2, PT, R15, -0x1, PT ;  /* 0xffffffff0f00780c */ /* 0x000fda0003f44270 */
[----:B------:R-:W-:Y:S05]  /*a7a0*/  @P2 BRA `(.L_x_4741) ;  /* 0x0000000000202947 */ /* 0x000fea0003800000 */
[----:B------:R-:W-:Y:S01]  /*a7b0*/  UISETP.NE.AND UP0, UPT, UR41, 0x1, UPT ;  /* 0x000000012900788c */ /* 0x000fe2000bf05270 */
[----:B------:R-:W-:-:S05]  /*a7c0*/  LOP3.LUT R15, RZ, R15, RZ, 0x33, !PT ;  /* 0x0000000fff0f7212 */ /* 0x000fca00078e33ff */
[----:B------:R-:W-:-:S05]  /*a7d0*/  PLOP3.LUT P2, PT, PT, PT, UP0, 0x80, 0x0 ;  /* 0x000000000000781c */ /* 0x000fca0003f4f008 */
[----:B------:R-:W-:-:S08]  /*a7e0*/  @UP0 ULDC.64 UR4, c[0x0][0x9e8] ;  /* 0x00027a0000040ab9 */ /* 0x000fd00000000a00 */
[----:B------:R-:W-:-:S05]  /*a7f0*/  @P2 IMAD.HI.U32 R60, R15, UR4, RZ ;  /* 0x000000040f3c2c27 */ /* 0x000fca000f8e00ff */
[----:B------:R-:W-:-:S04]  /*a800*/  @P2 SHF.R.U32.HI R15, RZ, UR5, R60 ;  /* 0x00000005ff0f2c19 */ /* 0x000fc8000801163c */
[----:B------:R-:W-:Y:S01]  /*a810*/  LOP3.LUT R15, RZ, R15, RZ, 0x33, !PT ;  /* 0x0000000fff0f7212 */ /* 0x000fe200078e33ff */
[----:B------:R-:W-:Y:S06]  /*a820*/  BRA `(.L_x_4742) ;  /* 0x0000000000147947 */ /* 0x000fec0003800000 */
.L_x_4741:
[----:B------:R-:W-:-:S06]  /*a830*/  UISETP.NE.AND UP0, UPT, UR41, 0x1, UPT ;  /* 0x000000012900788c */ /* 0x000fcc000bf05270 */
[----:B------:R-:W-:-:S05]  /*a840*/  PLOP3.LUT P2, PT, PT, PT, UP0, 0x80, 0x0 ;  /* 0x000000000000781c */ /* 0x000fca0003f4f008 */
[----:B------:R-:W-:-:S08]  /*a850*/  @UP0 ULDC.64 UR4, c[0x0][0x9e8] ;  /* 0x00027a0000040ab9 */ /* 0x000fd00000000a00 */
[----:B------:R-:W-:-:S05]  /*a860*/  @P2 IMAD.HI.U32 R60, R15, UR4, RZ ;  /* 0x000000040f3c2c27 */ /* 0x000fca000f8e00ff */
[----:B------:R-:W-:-:S07]  /*a870*/  @P2 SHF.R.U32.HI R15, RZ, UR5, R60 ;  /* 0x00000005ff0f2c19 */ /* 0x000fce000801163c */
.L_x_4742:
[----:B------:R-:W-:Y:S05]  /*a880*/  BSYNC B0 ;  /* 0x0000000000007941 */ /* 0x000fea0003800000 */
.L_x_4740:
[----:B------:R-:W-:-:S04]  /*a890*/  IMAD R15, R15, UR41, -R21 ;  /* 0x000000290f0f7c24 */ /* 0x000fc8000f8e0a15 */
[----:B------:R-:W-:-:S05]  /*a8a0*/  IMAD.IADD R15, R15, 0x1, -R22 ;  /* 0x000000010f0f7824 */ /* 0x000fca00078e0a16 */
[----:B------:R-:W-:Y:S02]  /*a8b0*/  VIMNMX R8, R8, R15, !PT ;  /* 0x0000000f08087248 */ /* 0x000fe40007fe0100 */
[----:B------:R-:W-:-:S07]  /*a8c0*/  VIADDMNMX R3, R15, UR41, R3, PT ;  /* 0x000000290f037c46 */ /* 0x000fce000b800103 */
.L_x_4739:
[C---:B------:R-:W-:Y:S01]  /*a8d0*/  ISETP.GE.AND P2, PT, R58.reuse, 0x2, PT ;  /* 0x000000023a00780c */ /* 0x040fe20003f46270 */
[----:B------:R-:W-:Y:S01]  /*a8e0*/  UISETP.NE.AND UP0, UPT, UR48, URZ, UPT ;  /* 0x0000003f3000728c */ /* 0x000fe2000bf05270 */
[----:B------:R-:W-:Y:S02]  /*a8f0*/  ISETP.GE.AND P6, PT, R58, 0xa, PT ;  /* 0x0000000a3a00780c */ /* 0x000fe40003fc6270 */
[----:B------:R-:W-:Y:S02]  /*a900*/  ISETP.GT.AND P4, PT, R8, 0x1, !P2 ;  /* 0x000000010800780c */ /* 0x000fe40005784270 */
[----:B------:R-:W-:Y:S02]  /*a910*/  ISETP.GE.AND P3, PT, R58, 0x9, PT ;  /* 0x000000093a00780c */ /* 0x000fe40003f66270 */
[----:B------:R-:W-:Y:S02]  /*a920*/  ISETP.LT.OR P4, PT, R3, 0x2, P4 ;  /* 0x000000020300780c */ /* 0x000fe40002781670 */
[----:B------:R-:W-:-:S02]  /*a930*/  P2R R60, PR, RZ, 0x40 ;  /* 0x00000040ff3c7803 */ /* 0x000fc40000000000 */
[----:B------:R-:W-:Y:S02]  /*a940*/  FSEL R61, R25, -INF , !P4 ;  /* 0xff800000193d7808 */ /* 0x000fe40006000000 */
[C---:B------:R-:W-:Y:S02]  /*a950*/  ISETP.GT.AND P4, PT, R8.reuse, 0x9, !P6 ;  /* 0x000000090800780c */ /* 0x040fe40007784270 */
[----:B------:R-:W-:Y:S02]  /*a960*/  ISETP.GT.AND P5, PT, R8, 0x8, !P3 ;  /* 0x000000080800780c */ /* 0x000fe40005fa4270 */
[----:B------:R-:W-:Y:S02]  /*a970*/  ISETP.LT.OR P4, PT, R3, 0xa, P4 ;  /* 0x0000000a0300780c */ /* 0x000fe40002781670 */
[----:B------:R-:W-:Y:S02]  /*a980*/  ISETP.GE.AND P6, PT, R58, 0x11, PT ;  /* 0x000000113a00780c */ /* 0x000fe40003fc6270 */
[----:B0-----:R-:W-:-:S02]  /*a990*/  FSEL R65, R29, -INF , !P4 ;  /* 0xff8000001d417808 */ /* 0x001fc40006000000 */
[C---:B------:R-:W-:Y:S02]  /*a9a0*/  ISETP.LT.OR P5, PT, R3.reuse, 0x9, P5 ;  /* 0x000000090300780c */ /* 0x040fe40002fa1670 */
[----:B------:R-:W-:Y:S02]  /*a9b0*/  ISETP.GT.AND P4, PT, R8, 0x10, !P6 ;  /* 0x000000100800780c */ /* 0x000fe40007784270 */
[----:B------:R-:W-:Y:S02]  /*a9c0*/  FSEL R63, R28, -INF , !P5 ;  /* 0xff8000001c3f7808 */ /* 0x000fe40006800000 */
        /* <DEDUP_REMOVED lines=59> */
[----:B------:R-:W-:Y:S02]  /*ad80*/  IADD3 R8, R59, 0x8, R0 ;  /* 0x000000083b087810 */ /* 0x000fe40007ffe000 */
[----:B------:R-:W-:Y:S02]  /*ad90*/  ISETP.LT.OR P6, PT, R3, 0x3a, P6 ;  /* 0x0000003a0300780c */ /* 0x000fe400037c1670 */
[----:B------:R-:W-:Y:S02]  /*ada0*/  IADD3 R3, R0, 0x8, RZ ;  /* 0x0000000800037810 */ /* 0x000fe40007ffe0ff */
[----:B------:R-:W-:-:S02]  /*adb0*/  FSEL R53, R53, -INF , !P6 ;  /* 0xff80000035357808 */ /* 0x000fc40007000000 */
[----:B------:R-:W-:Y:S02]  /*adc0*/  PLOP3.LUT P6, PT, PT, PT, UP0, 0x40, 0x0 ;  /* 0x000000000000781c */ /* 0x000fe40003fce808 */
[----:B------:R-:W-:-:S11]  /*add0*/  VIADDMNMX R3, R3, R57, R26, PT ;  /* 0x0000003903037246 */ /* 0x000fd6000380011a */
[----:B------:R-:W-:Y:S05]  /*ade0*/  @P6 BRA `(.L_x_4743) ;  /* 0x0000000000646947 */ /* 0x000fea0003800000 */
[----:B------:R-:W-:Y:S01]  /*adf0*/  IADD3 R15, R0, R184, -R185 ;  /* 0x000000b8000f7210 */ /* 0x000fe20007ffe8b9 */
[----:B------:R-:W-:Y:S04]  /*ae00*/  BSSY B0, `(.L_x_4744) ;  /* 0x0000013000007945 */ /* 0x000fe80003800000 */
[----:B------:R-:W-:-:S05]  /*ae10*/  VIADD R15, R15, 0x8 ;  /* 0x000000080f0f7836 */ /* 0x000fca0000000000 */
[----:B------:R-:W-:-:S13]  /*ae20*/  ISETP.GT.AND P6, PT, R15, -0x1, PT ;  /* 0xffffffff0f00780c */ /* 0x000fda0003fc4270 */
[----:B------:R-:W-:Y:S05]  /*ae30*/  @P6 BRA `(.L_x_4745) ;  /* 0x0000000000246947 */ /* 0x000fea0003800000 */
[----:B------:R-:W-:Y:S01]  /*ae40*/  UISETP.NE.AND UP0, UPT, UR41, 0x1, UPT ;  /* 0x000000012900788c */ /* 0x000fe2000bf05270 */
[----:B------:R-:W-:-:S05]  /*ae50*/  LOP3.LUT R15, RZ, R15, RZ, 0x33, !PT ;  /* 0x0000000fff0f7212 */ /* 0x000fca00078e33ff */
[----:B------:R-:W-:-:S05]  /*ae60*/  PLOP3.LUT P6, PT, PT, PT, UP0, 0x80, 0x0 ;  /* 0x000000000000781c */ /* 0x000fca0003fcf008 */
[----:B------:R-:W-:-:S08]  /*ae70*/  @UP0 ULDC.64 UR4, c[0x0][0x9e8] ;  /* 0x00027a0000040ab9 */ /* 0x000fd00000000a00 */
[----:B------:R-:W-:Y:S01]  /*ae80*/  @P6 IMAD.HI.U32 R26, R15, UR4, RZ ;  /* 0x000000040f1a6c27 */ /* 0x000fe2000f8e00ff */
[----:B------:R-:W-:-:S13]  /*ae90*/  PLOP3.LUT P6, PT, PT, PT, UP0, 0x80, 0x0 ;  /* 0x000000000000781c */ /* 0x000fda0003fcf008 */
[----:B------:R-:W-:-:S04]  /*aea0*/  @P6 SHF.R.U32.HI R15, RZ, UR5, R26 ;  /* 0x00000005ff0f6c19 */ /* 0x000fc8000801161a */
[----:B------:R-:W-:Y:S01]  /*aeb0*/  LOP3.LUT R15, RZ, R15, RZ, 0x33, !PT ;  /* 0x0000000fff0f7212 */ /* 0x000fe200078e33ff */
[----:B------:R-:W-:Y:S06]  /*aec0*/  BRA `(.L_x_4746) ;  /* 0x0000000000187947 */ /* 0x000fec0003800000 */
.L_x_4745:
[----:B------:R-:W-:-:S06]  /*aed0*/  UISETP.NE.AND UP0, UPT, UR41, 0x1, UPT ;  /* 0x000000012900788c */ /* 0x000fcc000bf05270 */
[----:B------:R-:W-:-:S05]  /*aee0*/  PLOP3.LUT P6, PT, PT, PT, UP0, 0x80, 0x0 ;  /* 0x000000000000781c */ /* 0x000fca0003fcf008 */
[----:B------:R-:W-:-:S08]  /*aef0*/  @UP0 ULDC.64 UR4, c[0x0][0x9e8] ;  /* 0x00027a0000040ab9 */ /* 0x000fd00000000a00 */
[----:B------:R-:W-:Y:S01]  /*af00*/  @P6 IMAD.HI.U32 R26, R15, UR4, RZ ;  /* 0x000000040f1a6c27 */ /* 0x000fe2000f8e00ff */
[----:B------:R-:W-:-:S13]  /*af10*/  PLOP3.LUT P6, PT, PT, PT, UP0, 0x80, 0x0 ;  /* 0x000000000000781c */ /* 0x000fda0003fcf008 */
[----:B------:R-:W-:-:S07]  /*af20*/  @P6 SHF.R.U32.HI R15, RZ, UR5, R26 ;  /* 0x00000005ff0f6c19 */ /* 0x000fce000801161a */
.L_x_4746:
[----:B------:R-:W-:Y:S05]  /*af30*/  BSYNC B0 ;  /* 0x0000000000007941 */ /* 0x000fea0003800000 */
.L_x_4744:
[----:B------:R-:W-:-:S04]  /*af40*/  IMAD R15, R15, UR41, -R21 ;  /* 0x000000290f0f7c24 */ /* 0x000fc8000f8e0a15 */
[----:B------:R-:W-:-:S05]  /*af50*/  IMAD.IADD R15, R15, 0x1, -R22 ;  /* 0x000000010f0f7824 */ /* 0x000fca00078e0a16 */
[----:B------:R-:W-:Y:S02]  /*af60*/  VIMNMX R8, R8, R15, !PT ;  /* 0x0000000f08087248 */ /* 0x000fe40007fe0100 */
[----:B------:R-:W-:-:S07]  /*af70*/  VIADDMNMX R3, R15, UR41, R3, PT ;  /* 0x000000290f037c46 */ /* 0x000fce000b800103 */
.L_x_4743:
[----:B------:R-:W-:Y:S01]  /*af80*/  BAR.SYNC.DEFER_BLOCKING 0xf, 0x100 ;  /* 0x03c4000000007b1d */ /* 0x000fe20000010000 */
[C---:B------:R-:W-:Y:S02]  /*af90*/  ISETP.GT.AND P2, PT, R8.reuse, 0x1, !P2 ;  /* 0x000000010800780c */ /* 0x040fe40005744270 */
[----:B------:R-:W-:Y:S02]  /*afa0*/  ISETP.NE.AND P6, PT, R25, RZ, PT ;  /* 0x000000ff1900720c */ /* 0x000fe40003fc5270 */
[----:B------:R-:W-:Y:S01]  /*afb0*/  ISETP.LT.OR P2, PT, R3, 0x2, P2 ;  /* 0x000000020300780c */ /* 0x000fe20001741670 */
[----:B------:R-:W-:Y:S01]  /*afc0*/  ULDC UR4, c[0x0][0x988] ;  /* 0x0002620000047ab9 */ /* 0x000fe20000000800 */
        /* <DEDUP_REMOVED lines=39> */
[C---:B------:R-:W-:Y:S02]  /*b240*/  ISETP.GT.AND P2, PT, R8.reuse, 0x20, !P2 ;  /* 0x000000200800780c */ /* 0x040fe40005744270 */
[----:B------:R-:W-:Y:S02]  /*b250*/  FMNMX.FTZ R15, R83, R15, !PT ;  /* 0x0000000f530f7209 */ /* 0x000fe40007810000 */
[----:B------:R-:W-:Y:S02]  /*b260*/  ISETP.LT.OR P2, PT, R3, 0x21, P2 ;  /* 0x000000210300780c */ /* 0x000fe40001741670 */
[----:B------:R-:W-:Y:S02]  /*b270*/  ISETP.GT.AND P4, PT, R8, 0x31, !P4 ;  /* 0x000000310800780c */ /* 0x000fe40006784270 */
[----:B------:R-:W-:Y:S02]  /*b280*/  FSEL R38, R42, -INF , !P2 ;  /* 0xff8000002a267808 */ /* 0x000fe40005000000 */
[----:B------:R-:W-:-:S02]  /*b290*/  ISETP.NE.AND P2, PT, R40, RZ, PT ;  /* 0x000000ff2800720c */ /* 0x000fc40003f45270 */
[C---:B------:R-:W-:Y:S02]  /*b2a0*/  ISETP.GT.AND P5, PT, R8.reuse, 0x38, !P5 ;  /* 0x000000380800780c */ /* 0x040fe40006fa4270 */
[----:B------:R-:W-:Y:S02]  /*b2b0*/  ISETP.GT.AND P2, PT, R8, 0x21, !P2 ;  /* 0x000000210800780c */ /* 0x000fe40005744270 */
[C---:B------:R-:W-:Y:S02]  /*b2c0*/  ISETP.LT.OR P4, PT, R3.reuse, 0x32, P4 ;  /* 0x000000320300780c */ /* 0x040fe40002781670 */
[C---:B------:R-:W-:Y:S02]  /*b2d0*/  ISETP.LT.OR P2, PT, R3.reuse, 0x22, P2 ;  /* 0x000000220300780c */ /* 0x040fe40001741670 */
[----:B------:R-:W-:Y:S02]  /*b2e0*/  ISETP.LT.OR P5, PT, R3, 0x39, P5 ;  /* 0x000000390300780c */ /* 0x000fe40002fa1670 */
[----:B------:R-:W-:-:S02]  /*b2f0*/  FSEL R40, R43, -INF , !P2 ;  /* 0xff8000002b287808 */ /* 0x000fc40005000000 */
[----:B------:R-:W-:Y:S02]  /*b300*/  ISETP.GT.AND P2, PT, R8, 0x28, !P3 ;  /* 0x000000280800780c */ /* 0x000fe40005f44270 */
[----:B------:R-:W-:Y:S02]  /*b310*/  ISETP.NE.AND P3, PT, R44, RZ, PT ;  /* 0x000000ff2c00720c */ /* 0x000fe40003f65270 */
[----:B------:R-:W-:Y:S02]  /*b320*/  ISETP.LT.OR P2, PT, R3, 0x29, P2 ;  /* 0x000000290300780c */ /* 0x000fe40001741670 */
[----:B------:R-:W-:Y:S02]  /*b330*/  ISETP.GT.AND P3, PT, R8, 0x30, !P3 ;  /* 0x000000300800780c */ /* 0x000fe40005f64270 */
[----:B------:R-:W-:Y:S02]  /*b340*/  FSEL R42, R46, -INF , !P2 ;  /* 0xff8000002e2a7808 */ /* 0x000fe40005000000 */
[----:B------:R-:W-:-:S02]  /*b350*/  ISETP.GT.AND P2, PT, R8, RZ, !P6 ;  /* 0x000000ff0800720c */ /* 0x000fc40007744270 */
[----:B------:R-:W-:Y:S02]  /*b360*/  ISETP.NE.AND P6, PT, R24, RZ, PT ;  /* 0x000000ff1800720c */ /* 0x000fe40003fc5270 */
[C---:B------:R-:W-:Y:S02]  /*b370*/  ISETP.LT.OR P2, PT, R3.reuse, 0x1, P2 ;  /* 0x000000010300780c */ /* 0x040fe40001741670 */
[----:B------:R-:W-:Y:S02]  /*b380*/  ISETP.LT.OR P3, PT, R3, 0x31, P3 ;  /* 0x000000310300780c */ /* 0x000fe40001f61670 */
[----:B------:R-:W-:Y:S02]  /*b390*/  FSEL R24, R20, -INF , !P2 ;  /* 0xff80000014187808 */ /* 0x000fe40005000000 */
[----:B------:R-:W-:Y:S02]  /*b3a0*/  FMNMX.FTZ R20, R53, R15, !PT ;  /* 0x0000000f35147209 */ /* 0x000fe40007810000 */
[----:B------:R-:W-:-:S02]  /*b3b0*/  ISETP.NE.AND P2, PT, R41, RZ, PT ;  /* 0x000000ff2900720c */ /* 0x000fc40003f45270 */
[----:B------:R-:W-:Y:S01]  /*b3c0*/  FSEL R46, R51, -INF , !P4 ;  /* 0xff800000332e7808 */ /* 0x000fe20006000000 */
[----:B------:R-:W0:Y:S01]  /*b3d0*/  SHFL.BFLY PT, R15, R20, 0x2, 0x1f ;  /* 0x0c401f00140f7f89 */ /* 0x000e2200000e0000 */
[----:B------:R-:W-:Y:S02]  /*b3e0*/  ISETP.GT.AND P2, PT, R8, 0x29, !P2 ;  /* 0x000000290800780c */ /* 0x000fe40005744270 */
[----:B------:R-:W-:Y:S02]  /*b3f0*/  FSEL R48, R54, -INF , !P5 ;  /* 0xff80000036307808 */ /* 0x000fe40006800000 */
[----:B------:R-:W-:Y:S02]  /*b400*/  ISETP.LT.OR P2, PT, R3, 0x2a, P2 ;  /* 0x0000002a0300780c */ /* 0x000fe40001741670 */
[----:B0-----:R-:W-:Y:S02]  /*b410*/  FMNMX.FTZ R29, R20, R15, !PT ;  /* 0x0000000f141d7209 */ /* 0x001fe40007810000 */
[----:B------:R-:W-:-:S03]  /*b420*/  FMNMX.FTZ R15, R24, R25, !PT ;  /* 0x00000019180f7209 */ /* 0x000fc60007810000 */
[----:B------:R-:W0:Y:S01]  /*b430*/  SHFL.BFLY PT, R44, R29, 0x1, 0x1f ;  /* 0x0c201f001d2c7f89 */ /* 0x000e2200000e0000 */
[----:B------:R-:W-:-:S04]  /*b440*/  FMNMX.FTZ R15, R26, R15, !PT ;  /* 0x0000000f1a0f7209 */ /* 0x000fc80007810000 */
[----:B------:R-:W-:-:S04]  /*b450*/  FMNMX.FTZ R15, R28, R15, !PT ;  /* 0x0000000f1c0f7209 */ /* 0x000fc80007810000 */
[----:B------:R-:W-:-:S04]  /*b460*/  FMNMX.FTZ R21, R30, R15, !PT ;  /* 0x0000000f1e157209 */ /* 0x000fc80007810000 */
[----:B------:R-:W-:Y:S01]  /*b470*/  FMNMX.FTZ R27, R32, R21, !PT ;  /* 0x00000015201b7209 */ /* 0x000fe20007810000 */
[----:B------:R-:W-:-:S03]  /*b480*/  IMAD.U32 R21, RZ, RZ, UR4 ;  /* 0x00000004ff157e24 */ /* 0x000fc6000f8e00ff */
[----:B------:R-:W-:-:S04]  /*b490*/  FMNMX.FTZ R27, R34, R27, !PT ;  /* 0x0000001b221b7209 */ /* 0x000fc80007810000 */
[----:B------:R-:W-:Y:S02]  /*b4a0*/  FMNMX.FTZ R27, R36, R27, !PT ;  /* 0x0000001b241b7209 */ /* 0x000fe40007810000 */
[----:B0-----:R-:W-:Y:S02]  /*b4b0*/  FMNMX.FTZ R15, R29, R44, !PT ;  /* 0x0000002c1d0f7209 */ /* 0x001fe40007810000 */
[----:B------:R-:W-:Y:S02]  /*b4c0*/  FMNMX.FTZ R27, R38, R27, !PT ;  /* 0x0000001b261b7209 */ /* 0x000fe40007810000 */
[----:B------:R-:W-:Y:S01]  /*b4d0*/  FSEL R44, R47, -INF , !P2 ;  /* 0xff8000002f2c7808 */ /* 0x000fe20005000000 */
[C---:B------:R-:W-:Y:S01]  /*b4e0*/  FMUL.FTZ R20, R15.reuse, R21 ;  /* 0x000000150f147220 */ /* 0x040fe20000410000 */
[----:B------:R-:W-:Y:S02]  /*b4f0*/  FMNMX.FTZ R27, R40, R27, !PT ;  /* 0x0000001b281b7209 */ /* 0x000fe40007810000 */
[----:B------:R-:W-:-:S02]  /*b500*/  FSETP.NEU.FTZ.AND P2, PT, R15, -INF , PT ;  /* 0xff8000000f00780b */ /* 0x000fc40003f5d000 */
[----:B------:R-:W-:Y:S02]  /*b510*/  FMNMX.FTZ R27, R42, R27, !PT ;  /* 0x0000001b2a1b7209 */ /* 0x000fe40007810000 */
[----:B------:R-:W-:Y:S02]  /*b520*/  FSEL R52, R20, RZ, P2 ;  /* 0x000000ff14347208 */ /* 0x000fe40001000000 */
[----:B------:R-:W-:Y:S02]  /*b530*/  ISETP.GT.AND P2, PT, R8, 0x39, !P6 ;  /* 0x000000390800780c */ /* 0x000fe40007744270 */
[----:B------:R-:W-:Y:S01]  /*b540*/  FSEL R8, R50, -INF , !P3 ;  /* 0xff80000032087808 */ /* 0x000fe20005800000 */
[--C-:B------:R-:W-:Y:S01]  /*b550*/  FFMA.FTZ R20, R33, R21, -R52.reuse ;  /* 0x0000001521147223 */ /* 0x100fe20000010834 */
[----:B------:R-:W-:Y:S01]  /*b560*/  FMNMX.FTZ R27, R44, R27, !PT ;  /* 0x0000001b2c1b7209 */ /* 0x000fe20007810000 */
[--C-:B------:R-:W-:Y:S01]  /*b570*/  FFMA.FTZ R29, R61, R21, -R52.reuse ;  /* 0x000000153d1d7223 */ /* 0x100fe20000010834 */
[----:B------:R-:W-:Y:S01]  /*b580*/  ISETP.LT.OR P2, PT, R3, 0x3a, P2 ;  /* 0x0000003a0300780c */ /* 0x000fe20001741670 */
[----:B------:R0:W-:Y:S01]  /*b590*/  MUFU.EX2 R164, R20 ;  /* 0x0000001400a47308 */ /* 0x0001e20000000800 */
        /* <DEDUP_REMOVED lines=14> */
[-CC-:B------:R-:W-:Y:S01]  /*b680*/  FFMA.FTZ R41, R75, R21.reuse, -R52.reuse ;  /* 0x000000154b297223 */ /* 0x180fe20000010834 */
[----:B------:R-:W1:Y:S02]  /*b690*/  MUFU.EX2 R29, R29 ;  /* 0x0000001d001d7308 */ /* 0x000e640000000800 */
[----:B0-----:R-:W0:Y:S06]  /*b6a0*/  SHFL.BFLY PT, R20, R27, 0x2, 0x1f ;  /* 0x0c401f001b147f89 */ /* 0x001e2c00000e0000 */
[----:B------:R-:W-:Y:S08]  /*b6b0*/  MUFU.EX2 R31, R31 ;  /* 0x0000001f001f7308 */ /* 0x000ff00000000800 */
[----:B------:R1:W-:Y:S08]  /*b6c0*/  MUFU.EX2 R58, R45 ;  /* 0x0000002d003a7308 */ /* 0x0003f00000000800 */
[----:B------:R-:W-:Y:S01]  /*b6d0*/  MUFU.EX2 R33, R33 ;  /* 0x0000002100217308 */ /* 0x000fe20000000800 */
[----:B-1----:R-:W-:Y:S01]  /*b6e0*/  FADD.FTZ R45, R164, R29 ;  /* 0x0000001da42d7221 */ /* 0x002fe20000010000 */
[----:B0-----:R-:W-:Y:S01]  /*b6f0*/  FMNMX.FTZ R3, R27, R20, !PT ;  /* 0x000000141b037209 */ /* 0x001fe20007810000 */
[----:B------:R-:W-:Y:S01]  /*b700*/  FFMA.FTZ R27, R77, R21, -R52 ;  /* 0x000000154d1b7223 */ /* 0x000fe20000010834 */
[----:B------:R-:W-:-:S03]  /*b710*/  F2FP.F16.F32.PACK_AB R164, R29, R164 ;  /* 0x000000a41da4723e */ /* 0x000fc600000000ff */
[----:B------:R-:W0:Y:S01]  /*b720*/  SHFL.BFLY PT, R20, R3, 0x1, 0x1f ;  /* 0x0c201f0003147f89 */ /* 0x000e2200000e0000 */
[----:B------:R-:W-:Y:S08]  /*b730*/  MUFU.EX2 R156, R27 ;  /* 0x0000001b009c7308 */ /* 0x000ff00000000800 */
[----:B------:R1:W-:Y:S08]  /*b740*/  MUFU.EX2 R160, R35 ;  /* 0x0000002300a07308 */ /* 0x0003f00000000800 */
[----:B------:R-:W-:Y:S01]  /*b750*/  MUFU.EX2 R37, R37 ;  /* 0x0000002500257308 */ /* 0x000fe20000000800 */
[----:B-1----:R-:W-:Y:S01]  /*b760*/  FFMA.FTZ R35, R79, R21, -R52 ;  /* 0x000000154f237223 */ /* 0x002fe20000010834 */
[----:B0-----:R-:W-:-:S06]  /*b770*/  FMNMX.FTZ R20, R3, R20, !PT ;  /* 0x0000001403147209 */ /* 0x001fcc0007810000 */
[----:B------:R0:W-:Y:S01]  /*b780*/  MUFU.EX2 R162, R39 ;  /* 0x0000002700a27308 */ /* 0x0001e20000000800 */
[-C--:B------:R-:W-:Y:S01]  /*b790*/  FFMA.FTZ R3, R83, R21.reuse, -R52 ;  /* 0x0000001553037223 */ /* 0x080fe20000010834 */
[C---:B------:R-:W-:Y:S01]  /*b7a0*/  FSETP.NEU.FTZ.AND P2, PT, R20.reuse, -INF , PT ;  /* 0xff8000001400780b */ /* 0x040fe20003f5d000 */
[----:B------:R-:W-:-:S05]  /*b7b0*/  FMUL.FTZ R27, R20, R21 ;  /* 0x00000015141b7220 */ /* 0x000fca0000410000 */
[----:B------:R-:W-:Y:S01]  /*b7c0*/  MUFU.EX2 R41, R41 ;  /* 0x0000002900297308 */ /* 0x000fe20000000800 */
[----:B------:R-:W-:Y:S01]  /*b7d0*/  FSEL R27, R27, RZ, P2 ;  /* 0x000000ff1b1b7208 */ /* 0x000fe20001000000 */
[-CC-:B0-----:R-:W-:Y:S01]  /*b7e0*/  FFMA.FTZ R39, R81, R21.reuse, -R52.reuse ;  /* 0x0000001551277223 */ /* 0x181fe20000010834 */
[----:B------:R-:W-:-:S03]  /*b7f0*/  FFMA.FTZ R52, R53, R21, -R52 ;  /* 0x0000001535347223 */ /* 0x000fc60000010834 */
        /* <DEDUP_REMOVED lines=17> */
[----:B------:R-:W-:-:S05]  /*b910*/  FFMA.FTZ R27, R50, R21, -R27 ;  /* 0x00000015321b7223 */ /* 0x000fca000001081b */
[----:B------:R-:W1:Y:S08]  /*b920*/  MUFU.EX2 R26, R26 ;  /* 0x0000001a001a7308 */ /* 0x000e700000000800 */
[----:B------:R3:W4:Y:S01]  /*b930*/  MUFU.EX2 R167, R28 ;  /* 0x0000001c00a77308 */ /* 0x0007220000000800 */
[----:B0-----:R-:W-:-:S07]  /*b940*/  F2FP.F16.F32.PACK_AB R165, R25, R24 ;  /* 0x0000001819a5723e */ /* 0x001fce00000000ff */
[----:B------:R-:W0:Y:S01]  /*b950*/  MUFU.EX2 R30, R30 ;  /* 0x0000001e001e7308 */ /* 0x000e220000000800 */
[----:B---3--:R-:W-:Y:S01]  /*b960*/  FADD.FTZ R28, R166, R45 ;  /* 0x0000002da61c7221 */ /* 0x008fe20000010000 */
[----:B------:R-:W-:Y:S01]  /*b970*/  FADD.FTZ R45, R24, R25 ;  /* 0x00000019182d7221 */ /* 0x000fe20000010000 */
[----:B------:R-:W-:-:S05]  /*b980*/  F2FP.F16.F32.PACK_AB R166, R31, R166 ;  /* 0x000000a61fa6723e */ /* 0x000fca00000000ff */
[----:B------:R3:W5:Y:S08]  /*b990*/  MUFU.EX2 R161, R32 ;  /* 0x0000002000a17308 */ /* 0x0007700000000800 */
[----:B------:R-:W2:Y:S01]  /*b9a0*/  MUFU.EX2 R34, R34 ;  /* 0x0000002200227308 */ /* 0x000ea20000000800 */
[----:B---3--:R-:W-:Y:S01]  /*b9b0*/  FADD.FTZ R32, R31, R28 ;  /* 0x0000001c1f207221 */ /* 0x008fe20000010000 */
[----:B-1----:R-:W-:-:S03]  /*b9c0*/  FADD.FTZ R28, R26, R45 ;  /* 0x0000002d1a1c7221 */ /* 0x002fc60000010000 */
[----:B------:R-:W-:Y:S01]  /*b9d0*/  FADD.FTZ R49, R33, R32 ;  /* 0x0000002021317221 */ /* 0x000fe20000010000 */
[C---:B----4-:R-:W-:Y:S01]  /*b9e0*/  FADD.FTZ R47, R167.reuse, R28 ;  /* 0x0000001ca72f7221 */ /* 0x050fe20000010000 */
[----:B------:R-:W-:Y:S01]  /*b9f0*/  F2FP.F16.F32.PACK_AB R167, R167, R26 ;  /* 0x0000001aa7a7723e */ /* 0x000fe200000000ff */
[----:B------:R-:W1:Y:S01]  /*ba00*/  MUFU.EX2 R163, R36 ;  /* 0x0000002400a37308 */ /* 0x000e620000000800 */
[----:B------:R-:W-:Y:S01]  /*ba10*/  FADD.FTZ R32, R160, R49 ;  /* 0x00000031a0207221 */ /* 0x000fe20000010000 */
[----:B0-----:R-:W-:Y:S01]  /*ba20*/  FADD.FTZ R28, R30, R47 ;  /* 0x0000002f1e1c7221 */ /* 0x001fe20000010000 */
[----:B------:R-:W-:Y:S01]  /*ba30*/  F2FP.F16.F32.PACK_AB R160, R160, R33 ;  /* 0x00000021a0a0723e */ /* 0x000fe200000000ff */
[----:B------:R0:W-:Y:S01]  /*ba40*/  STSM.16.M88.4 [R195+0x26800], R164 ;  /* 0x026800a4c3007844 */ /* 0x0001e20000000200 */
[----:B------:R-:W-:Y:S01]  /*ba50*/  FADD.FTZ R47, R37, R32 ;  /* 0x00000020252f7221 */ /* 0x000fe20000010000 */
[C---:B-----5:R-:W-:Y:S01]  /*ba60*/  FADD.FTZ R29, R161.reuse, R28 ;  /* 0x0000001ca11d7221 */ /* 0x060fe20000010000 */
[----:B------:R-:W-:Y:S01]  /*ba70*/  F2FP.F16.F32.PACK_AB R161, R161, R30 ;  /* 0x0000001ea1a1723e */ /* 0x000fe200000000ff */
[----:B------:R-:W3:Y:S01]  /*ba80*/  MUFU.EX2 R38, R38 ;  /* 0x0000002600267308 */ /* 0x000ee20000000800 */
[----:B------:R-:W-:Y:S01]  /*ba90*/  FADD.FTZ R32, R162, R47 ;  /* 0x0000002fa2207221 */ /* 0x000fe20000010000 */
[----:B--2---:R-:W-:Y:S01]  /*baa0*/  FADD.FTZ R28, R34, R29 ;  /* 0x0000001d221c7221 */ /* 0x004fe20000010000 */
[----:B------:R-:W-:-:S02]  /*bab0*/  F2FP.F16.F32.PACK_AB R162, R162, R37 ;  /* 0x00000025a2a2723e */ /* 0x000fc400000000ff */
[----:B------:R-:W-:-:S03]  /*bac0*/  FADD.FTZ R31, R41, R32 ;  /* 0x00000020291f7221 */ /* 0x000fc60000010000 */
[----:B------:R-:W2:Y:S01]  /*bad0*/  MUFU.EX2 R157, R40 ;  /* 0x00000028009d7308 */ /* 0x000ea20000000800 */
[C---:B-1----:R-:W-:Y:S01]  /*bae0*/  FADD.FTZ R29, R163.reuse, R28 ;  /* 0x0000001ca31d7221 */ /* 0x042fe20000010000 */
[C---:B------:R-:W-:Y:S01]  /*baf0*/  FADD.FTZ R28, R156.reuse, R31 ;  /* 0x0000001f9c1c7221 */ /* 0x040fe20000010000 */
[----:B------:R-:W-:Y:S02]  /*bb00*/  F2FP.F16.F32.PACK_AB R163, R163, R34 ;  /* 0x00000022a3a3723e */ /* 0x000fe400000000ff */
[----:B------:R-:W-:-:S03]  /*bb10*/  F2FP.F16.F32.PACK_AB R156, R156, R41 ;  /* 0x000000299c9c723e */ /* 0x000fc600000000ff */
[----:B------:R-:W1:Y:S01]  /*bb20*/  MUFU.EX2 R35, R35 ;  /* 0x0000002300237308 */ /* 0x000e620000000800 */
[----:B---3--:R-:W-:Y:S01]  /*bb30*/  FADD.FTZ R24, R38, R29 ;  /* 0x0000001d26187221 */ /* 0x008fe20000010000 */
[----:B------:R0:W-:Y:S06]  /*bb40*/  STSM.16.M88.4 [R198], R160 ;  /* 0x000000a0c6007844 */ /* 0x0001ec0000000200 */
        /* <DEDUP_REMOVED lines=8> */
[C---:B--2---:R-:W-:Y:S01]  /*bbd0*/  F2FP.F16.F32.PACK_AB R158, R54.reuse, R35 ;  /* 0x00000023369e723e */ /* 0x044fe200000000ff */
[----:B------:R-:W-:-:S06]  /*bbe0*/  FADD.FTZ R54, R54, R29 ;  /* 0x0000001d36367221 */ /* 0x000fcc0000010000 */
[----:B------:R-:W-:Y:S01]  /*bbf0*/  MUFU.EX2 R8, R8 ;  /* 0x0000000800087308 */ /* 0x000fe20000000800 */
[C---:B-1----:R-:W-:Y:S01]  /*bc00*/  F2FP.F16.F32.PACK_AB R159, R43.reuse, R42 ;  /* 0x0000002a2b9f723e */ /* 0x042fe200000000ff */
[----:B------:R-:W-:-:S04]  /*bc10*/  FADD.FTZ R43, R43, R24 ;  /* 0x000000182b2b7221 */ /* 0x000fc80000010000 */
[----:B------:R0:W-:Y:S02]  /*bc20*/  STSM.16.M88.4 [R196], R156 ;  /* 0x0000009cc4007844 */ /* 0x0001e40000000200 */
[----:B------:R-:W1:Y:S01]  /*bc30*/  MUFU.EX2 R45, R46 ;  /* 0x0000002e002d7308 */ /* 0x000e620000000800 */
[----:B---3--:R-:W-:Y:S01]  /*bc40*/  F2FP.F16.F32.PACK_AB R152, R58, R39 ;  /* 0x000000273a98723e */ /* 0x008fe200000000ff */
[----:B------:R-:W-:-:S04]  /*bc50*/  FADD.FTZ R39, R39, R54 ;  /* 0x0000003627277221 */ /* 0x000fc80000010000 */
[----:B------:R-:W-:Y:S02]  /*bc60*/  FADD.FTZ R58, R58, R39 ;  /* 0x000000273a3a7221 */ /* 0x000fe40000010000 */
[----:B------:R-:W-:Y:S08]  /*bc70*/  MUFU.EX2 R3, R3 ;  /* 0x0000000300037308 */ /* 0x000ff00000000800 */
[----:B------:R-:W2:Y:S01]  /*bc80*/  MUFU.EX2 R52, R52 ;  /* 0x0000003400347308 */ /* 0x000ea20000000800 */
[----:B-1----:R-:W-:Y:S01]  /*bc90*/  F2FP.F16.F32.PACK_AB R153, R45, R8 ;  /* 0x000000082d99723e */ /* 0x002fe200000000ff */
[----:B------:R-:W-:-:S04]  /*bca0*/  FADD.FTZ R8, R8, R43 ;  /* 0x0000002b08087221 */ /* 0x000fc80000010000 */
[----:B------:R-:W-:Y:S02]  /*bcb0*/  FADD.FTZ R45, R45, R8 ;  /* 0x000000082d2d7221 */ /* 0x000fe40000010000 */
[----:B------:R-:W1:Y:S08]  /*bcc0*/  MUFU.EX2 R48, R48 ;  /* 0x0000003000307308 */ /* 0x000e700000000800 */
[----:B------:R-:W3:Y:S01]  /*bcd0*/  MUFU.EX2 R27, R27 ;  /* 0x0000001b001b7308 */ /* 0x000ee20000000800 */
[----:B--2---:R-:W-:Y:S01]  /*bce0*/  F2FP.F16.F32.PACK_AB R154, R52, R3 ;  /* 0x00000003349a723e */ /* 0x004fe200000000ff */
[----:B------:R-:W-:-:S04]  /*bcf0*/  FADD.FTZ R3, R3, R58 ;  /* 0x0000003a03037221 */ /* 0x000fc80000010000 */
[----:B------:R-:W-:Y:S01]  /*bd00*/  FADD.FTZ R3, R52, R3 ;  /* 0x0000000334037221 */ /* 0x000fe20000010000 */
[----:B-1----:R-:W-:Y:S01]  /*bd10*/  FADD.FTZ R8, R48, R45 ;  /* 0x0000002d30087221 */ /* 0x002fe20000010000 */
[----:B---3--:R-:W-:-:S03]  /*bd20*/  F2FP.F16.F32.PACK_AB R155, R27, R48 ;  /* 0x000000301b9b723e */ /* 0x008fc600000000ff */
[----:B------:R-:W-:Y:S02]  /*bd30*/  FADD.FTZ R8, R27, R8 ;  /* 0x000000081b087221 */ /* 0x000fe40000010000 */
[----:B------:R0:W-:Y:S01]  /*bd40*/  STSM.16.M88.4 [R197], R152 ;  /* 0x00000098c5007844 */ /* 0x0001e20000000200 */
[----:B------:R-:W-:Y:S05]  /*bd50*/  @!P0 BRA `(.L_x_4747) ;  /* 0x0000000000048947 */ /* 0x000fea0003800000 */
[----:B------:R-:W-:Y:S01]  /*bd60*/  BPT.TRAP 0x1 ;  /* 0x000000040000795c */ /* 0x000fe20000300000 */
.L_x_4747:
[----:B------:R1:W2:Y:S01]  /*bd70*/  SYNCS.PHASECHK.TRANS64.TRYWAIT P2, [R9+URZ+0x28c50], R56 ;  /* 0x028c5038090075a7 */ /* 0x0002a2000804017f */
[----:B------:R-:W-:Y:S05]  /*bd80*/  @!P0 BRA `(.L_x_4748) ;  /* 0x0000000000048947 */ /* 0x000fea0003800000 */
[----:B------:R-:W-:Y:S01]  /*bd90*/  BPT.TRAP 0x1 ;  /* 0x000000040000795c */ /* 0x000fe20000300000 */
.L_x_4748:
[----:B------:R-:W-:Y:S01]  /*bda0*/  ULDC UR45, c[0x0][0x9e4] ;  /* 0x00027900002d7ab9 */ /* 0x000fe20000000800 */
[----:B------:R-:W-:Y:S01]  /*bdb0*/  ULDC UR44, c[0x0][0x988] ;  /* 0x00026200002c7ab9 */ /* 0x000fe20000000800 */
[----:B------:R-:W-:Y:S01]  /*bdc0*/  ULDC UR47, c[0x0][0x9d8] ;  /* 0x00027600002f7ab9 */ /* 0x000fe20000000800 */
[----:B------:R-:W-:Y:S01]  /*bdd0*/  ULDC UR46, c[0x0][0x9e0] ;  /* 0x00027800002e7ab9 */ /* 0x000fe20000000800 */
[----:B------:R-:W-:Y:S01]  /*bde0*/  BSSY B0, `(.L_x_4749) ;  /* 0x0000006000007945 */ /* 0x000fe20003800000 */
[----:B------:R-:W-:Y:S01]  /*bdf0*/  IMAD R170, R18, 0x1000, R188 ;  /* 0x0000100012aa7824 */ /* 0x000fe200078e02bc */
[----:B------:R-:W-:Y:S02]  /*be00*/  MOV R171, 0x40000040 ;  /* 0x4000004000ab7802 */ /* 0x000fe40000000f00 */
[----:B--2---:R-:W-:Y:S05]  /*be10*/  @P2 BRA `(.L_x_4750) ;  /* 0x0000000000082947 */ /* 0x004fea0003800000 */
[----:B------:R-:W2:Y:S02]  /*be20*/  SYNCS.PHASECHK.TRANS64.TRYWAIT P2, [R9+URZ+0x28c50], R56 ;  /* 0x028c5038090075a7 */ /* 0x000ea4000804017f */
[----:B--2---:R-:W-:Y:S05]  /*be30*/  @!P2 BRA `(.L_x_4751) ;  /* 0x0000011c0074a947 */ /* 0x004fea0003800000 */
.L_x_4750:
[----:B------:R-:W-:Y:S05]  /*be40*/  BSYNC B0 ;  /* 0x0000000000007941 */ /* 0x000fea0003800000 */
.L_x_4749:
[----:B------:R-:W-:Y:S01]  /*be50*/  R2UR UR6, R170 ;  /* 0x00000000aa0672ca */ /* 0x000fe200000e0000 */
[----:B-12---:R-:W-:Y:S01]  /*be60*/  WARPGROUP.ARRIVE ;  /* 0x00000000000079c5 */ /* 0x006fe20000000000 */
[----:B------:R-:W-:Y:S01]  /*be70*/  R2UR UR7, R171 ;  /* 0x00000000ab0772ca */ /* 0x000fe200000e0000 */
[----:B------:R-:W-:Y:S01]  /*be80*/  IMAD.MOV.U32 R171, RZ, RZ, 0x40000040 ;  /* 0x40000040ffab7424 */ /* 0x000fe200078e00ff */
[----:B------:R-:W-:Y:S01]  /*be90*/  UISETP.NE.AND UP0, UPT, UR48, URZ, UPT ;  /* 0x0000003f3000728c */ /* 0x000fe2000bf05270 */
[----:B------:R-:W-:Y:S02]  /*bea0*/  @!P1 VIADD R9, R9, 0x28c60 ;  /* 0x00028c6009099836 */ /* 0x000fe40000000000 */
[----:B------:R-:W-:-:S03]  /*beb0*/  IMAD.IADD R191, R184, 0x1, -R185 ;  /* 0x00000001b8bf7824 */ /* 0x000fc600078e0ab9 */
[----:B------:R-:W-:Y:S02]  /*bec0*/  PLOP3.LUT P2, PT, PT, PT, UP0, 0x40, 0x0 ;  /* 0x000000000000781c */ /* 0x000fe40003f4e808 */
[----:B------:R-:W-:-:S03]  /*bed0*/  @!P1 PRMT R9, RZ, 0x654, R9 ;  /* 0x00000654ff099816 */ /* 0x000fc60000000009 */
[----:B------:R-:W-:Y:S03]  /*bee0*/  HGMMA.64x256x16.F32 R24, R164, gdesc[UR4].tnspB, RZ, !UPT, gsb0 ;  /* 0x43e00004a4187df0 */ /* 0x000fe6000c0008ff */
[----:B------:R-:W-:Y:S02]  /*bef0*/  WARPGROUP.DEPBAR.LE gsb0, 0x0 ;  /* 0x00008000000079c5 */ /* 0x000fe40000010000 */
[----:B0-----:R-:W-:Y:S01]  /*bf00*/  VIADD R164, R170, 0x80 ;  /* 0x00000080aaa47836 */ /* 0x001fe20000000000 */
[----:B------:R-:W-:Y:S01]  /*bf10*/  WARPGROUP.ARRIVE ;  /* 0x00000000000079c5 */ /* 0x000fe20000000000 */
[----:B------:R-:W-:-:S03]  /*bf20*/  IMAD.MOV.U32 R165, RZ, RZ, 0x40000040 ;  /* 0x40000040ffa57424 */ /* 0x000fc600078e00ff */
[----:B------:R-:W-:Y:S02]  /*bf30*/  R2UR UR6, R164 ;  /* 0x00000000a40672ca */ /* 0x000fe400000e0000 */
[----:B------:R-:W-:-:S15]  /*bf40*/  R2UR UR7, R165 ;  /* 0x00000000a50772ca */ /* 0x000fde00000e0000 */
[----:B------:R-:W-:-:S01]  /*bf50*/  NOP ;  /* 0x0000000000007918 */ /* 0x000fc20000000000 */
[----:B------:R-:W-:Y:S03]  /*bf60*/  HGMMA.64x256x16.F32 R24, R160, gdesc[UR4].tnspB, R24, gsb0 ;  /* 0x43e00004a0187df0 */ /* 0x000fe60008000818 */
[----:B------:R-:W-:Y:S02]  /*bf70*/  WARPGROUP.DEPBAR.LE gsb0, 0x0 ;  /* 0x00008000000079c5 */ /* 0x000fe40000010000 */
[C---:B------:R-:W-:Y:S01]  /*bf80*/  VIADD R160, R170.reuse, 0x100 ;  /* 0x00000100aaa07836 */ /* 0x040fe20000000000 */
[----:B------:R-:W-:Y:S01]  /*bf90*/  WARPGROUP.ARRIVE ;  /* 0x00000000000079c5 */ /* 0x000fe20000000000 */
[----:B------:R-:W-:Y:S01]  /*bfa0*/  IMAD.MOV.U32 R161, RZ, RZ, 0x40000040 ;  /* 0x40000040ffa17424 */ /* 0x000fe200078e00ff */
[----:B------:R-:W-:Y:S02]  /*bfb0*/  IADD3 R170, R170, 0x180, RZ ;  /* 0x00000180aaaa7810 */ /* 0x000fe40007ffe0ff */
[----:B------:R-:W-:-:S02]  /*bfc0*/  R2UR UR6, R160 ;  /* 0x00000000a00672ca */ /* 0x000fc400000e0000 */
[----:B------:R-:W-:-:S15]  /*bfd0*/  R2UR UR7, R161 ;  /* 0x00000000a10772ca */ /* 0x000fde00000e0000 */
[----:B------:R-:W-:-:S01]  /*bfe0*/  NOP ;  /* 0x0000000000007918 */ /* 0x000fc20000000000 */
        /* <DEDUP_REMOVED lines=13> */
[----:B0-----:R-:W0:Y:S01]  /*c0c0*/  FENCE.VIEW.ASYNC.S ;  /* 0x00000000000073c6 */ /* 0x001e220000000000 */
[----:B------:R-:W-:-:S04]  /*c0d0*/  IMAD R154, R189, 0x40, R191 ;  /* 0x00000040bd9a7824 */ /* 0x000fc800078e02bf */
[----:B------:R-:W-:Y:S01]  /*c0e0*/  VIADD R152, R154, UR40 ;  /* 0x000000289a987c36 */ /* 0x000fe20008000000 */
[----:B0-----:R-:W-:Y:S01]  /*c0f0*/  NOP ;  /* 0x0000000000007918 */ /* 0x001fe20000000000 */
[----:B------:R-:W-:Y:S06]  /*c100*/  BAR.ARV 0xe, 0x100 ;  /* 0x0384000000007b1d */ /* 0x000fec0000002000 */
[----:B------:R0:W-:Y:S02]  /*c110*/  @!P1 SYNCS.ARRIVE.TRANS64.RED.A1T0 RZ, [R9+URZ], RZ ;  /* 0x000000ff09ff99a7 */ /* 0x0001e4000810043f */
[----:B0-----:R-:W-:Y:S01]  /*c120*/  IADD3 R9, R168, -0x2, RZ ;  /* 0xfffffffea8097810 */ /* 0x001fe20007ffe0ff */
[----:B------:R-:W-:Y:S06]  /*c130*/  @P2 BRA `(.L_x_4752) ;  /* 0x0000000000542947 */ /* 0x000fec0003800000 */
[C---:B------:R-:W-:Y:S01]  /*c140*/  ISETP.GT.AND P2, PT, R154.reuse, RZ, PT ;  /* 0x000000ff9a00720c */ /* 0x040fe20003f44270 */
[----:B------:R-:W-:Y:S01]  /*c150*/  BSSY B0, `(.L_x_4753) ;  /* 0x0000010000007945 */ /* 0x000fe20003800000 */
[----:B------:R-:W-:-:S11]  /*c160*/  VIADD R153, R154, 0xffffffff ;  /* 0xffffffff9a997836 */ /* 0x000fd60000000000 */
[----:B------:R-:W-:Y:S05]  /*c170*/  @P2 BRA `(.L_x_4754) ;  /* 0x0000000000202947 */ /* 0x000fea0003800000 */
[----:B------:R-:W-:Y:S01]  /*c180*/  UISETP.NE.AND UP0, UPT, UR41, 0x1, UPT ;  /* 0x000000012900788c */ /* 0x000fe2000bf05270 */
[----:B------:R-:W-:-:S05]  /*c190*/  IMAD.MOV R153, RZ, RZ, -R154 ;  /* 0x000000ffff997224 */ /* 0x000fca00078e0a9a */
[----:B------:R-:W-:-:S05]  /*c1a0*/  PLOP3.LUT P2, PT, PT, PT, UP0, 0x80, 0x0 ;  /* 0x000000000000781c */ /* 0x000fca0003f4f008 */
[----:B------:R-:W-:-:S08]  /*c1b0*/  @UP0 ULDC.64 UR4, c[0x0][0x9e8] ;  /* 0x00027a0000040ab9 */ /* 0x000fd00000000a00 */
[----:B------:R-:W-:-:S05]  /*c1c0*/  @P2 IMAD.HI.U32 R154, R153, UR4, RZ ;  /* 0x00000004999a2c27 */ /* 0x000fca000f8e00ff */
[----:B------:R-:W-:-:S04]  /*c1d0*/  @P2 SHF.R.U32.HI R153, RZ, UR5, R154 ;  /* 0x00000005ff992c19 */ /* 0x000fc8000801169a */
[----:B------:R-:W-:Y:S01]  /*c1e0*/  LOP3.LUT R153, RZ, R153, RZ, 0x33, !PT ;  /* 0x00000099ff997212 */ /* 0x000fe200078e33ff */
[----:B------:R-:W-:Y:S06]  /*c1f0*/  BRA `(.L_x_4755) ;  /* 0x0000000000147947 */ /* 0x000fec0003800000 */
.L_x_4754:
[----:B------:R-:W-:-:S06]  /*c200*/  UISETP.NE.AND UP0, UPT, UR41, 0x1, UPT ;  /* 0x000000012900788c */ /* 0x000fcc000bf05270 */
[----:B------:R-:W-:-:S05]  /*c210*/  PLOP3.LUT P2, PT, PT, PT, UP0, 0x80, 0x0 ;  /* 0x000000000000781c */ /* 0x000fca0003f4f008 */
[----:B------:R-:W-:-:S08]  /*c220*/  @UP0 ULDC.64 UR4, c[0x0][0x9e8] ;  /* 0x00027a0000040ab9 */ /* 0x000fd00000000a00 */
[----:B------:R-:W-:-:S05]  /*c230*/  @P2 IMAD.HI.U32 R154, R153, UR4, RZ ;  /* 0x00000004999a2c27 */ /* 0x000fca000f8e00ff */
[----:B------:R-:W-:-:S07]  /*c240*/  @P2 SHF.R.U32.HI R153, RZ, UR5, R154 ;  /* 0x00000005ff992c19 */ /* 0x000fce000801169a */
.L_x_4755:
[----:B------:R-:W-:Y:S05]  /*c250*/  BSYNC B0 ;  /* 0x0000000000007941 */ /* 0x000fea0003800000 */
.L_x_4753:
[----:B------:R-:W-:-:S04]  /*c260*/  IMAD.U32 R154, RZ, RZ, UR41 ;  /* 0x00000029ff9a7e24 */ /* 0x000fc8000f8e00ff */
[----:B------:R-:W-:-:S05]  /*c270*/  IMAD R153, R153, R154, UR41 ;  /* 0x0000002999997e24 */ /* 0x000fca000f8e029a */
[----:B------:R-:W-:-:S07]  /*c280*/  VIMNMX R152, R152, R153, PT ;  /* 0x0000009998987248 */ /* 0x000fce0003fe0100 */
.L_x_4752:
[----:B------:R-:W-:Y:S01]  /*c290*/  SHF.R.S32.HI R153, RZ, 0x1f, R152 ;  /* 0x0000001fff997819 */ /* 0x000fe20000011498 */
[----:B------:R-:W-:Y:S03]  /*c2a0*/  BSSY B1, `(.L_x_4756) ;  /* 0x000028e000017945 */ /* 0x000fe60003800000 */
[----:B------:R-:W-:-:S04]  /*c2b0*/  LEA.HI R153, R153, R152, RZ, 0x6 ;  /* 0x0000009899997211 */ /* 0x000fc800078f30ff */
[----:B------:R-:W-:-:S04]  /*c2c0*/  SHF.R.S32.HI R153, RZ, 0x6, R153 ;  /* 0x00000006ff997819 */ /* 0x000fc80000011499 */
[----:B------:R-:W-:-:S04]  /*c2d0*/  VIMNMX R212, R190, R153, !PT ;  /* 0x00000099bed47248 */ /* 0x000fc80007fe0100 */
[----:B------:R-:W-:-:S13]  /*c2e0*/  ISETP.GE.AND P2, PT, R9, R212, PT ;  /* 0x000000d40900720c */ /* 0x000fda0003f46270 */
[----:B------:R-:W-:Y:S05]  /*c2f0*/  @!P2 BRA `(.L_x_4757) ;  /* 0x000000280020a947 */ /* 0x000fea0003800000 */
[----:B------:R-:W-:Y:S01]  /*c300*/  IADD3 R213, R0, R191, RZ ;  /* 0x000000bf00d57210 */ /* 0x000fe20007ffe0ff */
[----:B------:R-:W-:Y:S04]  /*c310*/  BSSY B0, `(.L_x_4758) ;  /* 0x0000283000007945 */ /* 0x000fe80003800000 */
[----:B------:R-:W-:-:S07]  /*c320*/  VIADD R214, R213, 0x8 ;  /* 0x00000008d5d67836 */ /* 0x000fce0000000000 */
.L_x_4777:
[----:B------:R-:W-:-:S05]  /*c330*/  VIADD R215, R18, 0x1 ;  /* 0x0000000112d77836 */ /* 0x000fca0000000000 */
[----:B------:R-:W-:-:S04]  /*c340*/  ISETP.NE.AND P2, PT, R215, 0x2, PT ;  /* 0x00000002d700780c */ /* 0x000fc80003f45270 */
[----:B------:R-:W-:Y:S02]  /*c350*/  SEL R152, RZ, 0x1, P2 ;  /* 0x00000001ff987807 */ /* 0x000fe40001000000 */
[----:B------:R-:W-:Y:S02]  /*c360*/  SEL R215, R215, RZ, P2 ;  /* 0x000000ffd7d77207 */ /* 0x000fe40001000000 */
[----:B------:R-:W-:Y:S01]  /*c370*/  LOP3.LUT R19, R19, R152, RZ, 0x3c, !PT ;  /* 0x0000009813137212 */ /* 0x000fe200078e3cff */
[----:B0-----:R-:W-:Y:S06]  /*c380*/  @!P0 BRA `(.L_x_4759) ;  /* 0x0000000000048947 */ /* 0x001fec0003800000 */
[----:B------:R-:W-:Y:S01]  /*c390*/  BPT.TRAP 0x1 ;  /* 0x000000040000795c */ /* 0x000fe20000300000 */
.L_x_4759:
[----:B------:R-:W-:Y:S01]  /*c3a0*/  IMAD R216, R215, 0x8, R2 ;  /* 0x00000008d7d87824 */ /* 0x000fe200078e0202 */
[----:B------:R-:W-:-:S04]  /*c3b0*/  SHF.L.U32 R217, R19, 0x1f, RZ ;  /* 0x0000001f13d97819 */ /* 0x000fc800000006ff */
[----:B------:R0:W1:Y:S01]  /*c3c0*/  SYNCS.PHASECHK.TRANS64.TRYWAIT P2, [R216+URZ+0x28c30], R217 ;  /* 0x028c30d9d80075a7 */ /* 0x000062000804017f */
[----:B------:R-:W-:Y:S05]  /*c3d0*/  @!P0 BRA `(.L_x_4760) ;  /* 0x0000000000048947 */ /* 0x000fea0003800000 */
[----:B------:R-:W-:Y:S01]  /*c3e0*/  BPT.TRAP 0x1 ;  /* 0x000000040000795c */ /* 0x000fe20000300000 */
.L_x_4760:
[----:B------:R-:W-:Y:S01]  /*c3f0*/  BSSY B2, `(.L_x_4761) ;  /* 0x0000006000027945 */ /* 0x000fe20003800000 */
[----:B------:R-:W-:Y:S01]  /*c400*/  IMAD R206, R215, 0x200, R14 ;  /* 0x00000200d7ce7824 */ /* 0x000fe200078e020e */
[----:B------:R-:W-:Y:S02]  /*c410*/  MOV R207, 0x40000040 ;  /* 0x4000004000cf7802 */ /* 0x000fe40000000f00 */
[----:B-1----:R-:W-:Y:S05]  /*c420*/  @P2 BRA `(.L_x_4762) ;  /* 0x0000000000082947 */ /* 0x002fea0003800000 */
[----:B------:R-:W1:Y:S02]  /*c430*/  SYNCS.PHASECHK.TRANS64.TRYWAIT P2, [R216+URZ+0x28c30], R217 ;  /* 0x028c30d9d80075a7 */ /* 0x000e64000804017f */
[----:B-1----:R-:W-:Y:S05]  /*c440*/  @!P2 BRA `(.L_x_4763) ;  /* 0x000001180004a947 */ /* 0x002fea0003800000 */
.L_x_4762:
[----:B------:R-:W-:Y:S05]  /*c450*/  BSYNC B2 ;  /* 0x0000000000027941 */ /* 0x000fea0003800000 */
.L_x_4761:
[C---:B------:R-:W-:Y:S01]  /*c460*/  R2UR UR6, R206.reuse ;  /* 0x00000000ce0672ca */ /* 0x040fe200000e0000 */
[----:B------:R-:W-:Y:S01]  /*c470*/  WARPGROUP.ARRIVE ;  /* 0x00000000000079c5 */ /* 0x000fe20000000000 */
[----:B------:R-:W-:Y:S01]  /*c480*/  R2UR UR7, R207 ;  /* 0x00000000cf0772ca */ /* 0x000fe200000e0000 */
[----:B------:R-:W-:Y:S01]  /*c490*/  VIADD R208, R206, 0x2 ;  /* 0x00000002ced07836 */ /* 0x000fe20000000000 */
[----:B------:R-:W-:Y:S01]  /*c4a0*/  R2UR UR4, R4 ;  /* 0x00000000040472ca */ /* 0x000fe200000e0000 */
[----:B------:R-:W-:Y:S01]  /*c4b0*/  IMAD.MOV.U32 R209, RZ, RZ, 0x40000040 ;  /* 0x40000040ffd17424 */ /* 0x000fe200078e00ff */
[----:B------:R-:W-:Y:S01]  /*c4c0*/  R2UR UR5, R5 ;  /* 0x00000000050572ca */ /* 0x000fe200000e0000 */
[----:B------:R-:W-:Y:S01]  /*c4d0*/  IMAD.MOV.U32 R207, RZ, RZ, 0x40000040 ;  /* 0x40000040ffcf7424 */ /* 0x000fe200078e00ff */
[----:B------:R-:W-:-:S06]  /*c4e0*/  UISETP.NE.AND UP0, UPT, UR48, URZ, UPT ;  /* 0x0000003f3000728c */ /* 0x000fcc000bf05270 */
[----:B------:R-:W-:-:S05]  /*c4f0*/  PLOP3.LUT P2, PT, PT, PT, UP0, 0x40, 0x0 ;  /* 0x000000000000781c */ /* 0x000fca0003f4e808 */
[----:B------:R-:W-:Y:S01]  /*c500*/  HGMMA.64x64x16.F32 R152, gdesc[UR4], RZ, !UPT, gsb0 ;  /* 0x00e00000049879f0 */ /* 0x000fe2000c0008ff */
[----:B------:R-:W-:Y:S01]  /*c510*/  R2UR UR6, R208 ;  /* 0x00000000d00672ca */ /* 0x000fe200000e0000 */
[----:B------:R-:W-:Y:S01]  /*c520*/  VIADD R208, R206, 0x4 ;  /* 0x00000004ced07836 */ /* 0x000fe20000000000 */
        /* <DEDUP_REMOVED lines=31> */
[----:B------:R-:W-:-:S02]  /*c720*/  @!P1 VIADD R152, R216, 0x28c40 ;  /* 0x00028c40d8989836 */ /* 0x000fc40000000000 */
        /* <DEDUP_REMOVED lines=23> */
[----:B------:R-:W-:Y:S01]  /*c8a0*/  FMUL.FTZ R176, R182, UR47 ;  /* 0x0000002fb6b07c20 */ /* 0x000fe20008410000 */
[----:B------:R-:W-:-:S02]  /*c8b0*/  IMAD.SHL.U32 R179, R9, 0x40, RZ ;  /* 0x0000004009b37824 */ /* 0x000fc400078e00ff */
[----:B------:R-:W-:Y:S01]  /*c8c0*/  FMUL.FTZ R178, R183, UR47 ;  /* 0x0000002fb7b27c20 */ /* 0x000fe20008410000 */
[----:B------:R2:W-:Y:S01]  /*c8d0*/  @!P1 SYNCS.ARRIVE.TRANS64.RED.A1T0 RZ, [R152+URZ], RZ ;  /* 0x000000ff98ff99a7 */ /* 0x0005e2000810043f */
[----:B------:R-:W3:Y:S01]  /*c8e0*/  MUFU.TANH R206, R206 ;  /* 0x000000ce00ce7308 */ /* 0x000ee20000002400 */
[----:B--2---:R-:W-:-:S07]  /*c8f0*/  IADD3 R152, R184, 0x1, -R179 ;  /* 0x00000001b8987810 */ /* 0x004fce0007ffe8b3 */
[----:B------:R-:W2:Y:S01]  /*c900*/  MUFU.TANH R207, R207 ;  /* 0x000000cf00cf7308 */ /* 0x000ea20000002400 */
[----:B------:R-:W-:-:S04]  /*c910*/  IADD3 R152, -R22, R152, -R185 ;  /* 0x0000009816987210 */ /* 0x000fc80007ffe9b9 */
[----:B------:R-:W-:-:S03]  /*c920*/  IADD3 R227, R152, UR37, RZ ;  /* 0x0000002598e37c10 */ /* 0x000fc6000fffe0ff */
[----:B------:R-:W4:Y:S01]  /*c930*/  MUFU.TANH R21, R21 ;  /* 0x0000001500157308 */ /* 0x000f220000002400 */
[----:B------:R-:W-:Y:S02]  /*c940*/  VIADD R229, R152, UR46 ;  /* 0x0000002e98e57c36 */ /* 0x000fe40008000000 */
[C---:B------:R-:W-:Y:S02]  /*c950*/  IMAD.IADD R182, R0.reuse, 0x1, R227 ;  /* 0x0000000100b67824 */ /* 0x040fe400078e02e3 */
[----:B------:R-:W-:-:S03]  /*c960*/  IMAD.IADD R183, R0, 0x1, R229 ;  /* 0x0000000100b77824 */ /* 0x000fc600078e02e5 */
        /* <DEDUP_REMOVED lines=29> */
[----:B--234-:R-:W-:Y:S05]  /*cb40*/  @P2 BRA `(.L_x_4764) ;  /* 0x00000000005c2947 */ /* 0x01cfea0003800000 */
        /* <DEDUP_REMOVED lines=12> */
.L_x_4766:
[----:B------:R-:W-:-:S04]  /*cc10*/  MOV R228, UR45 ;  /* 0x0000002d00e47c02 */ /* 0x000fc80008000f00 */
[----:B------:R-:W-:-:S13]  /*cc20*/  ISETP.NE.AND P2, PT, R228, 0x1, PT ;  /* 0x00000001e400780c */ /* 0x000fda0003f45270 */
[----:B------:R-:W2:Y:S02]  /*cc30*/  @P2 LDC.64 R152, c[0x0][0x9e8] ;  /* 0x00027a00ff982b82 */ /* 0x000ea40000000a00 */
[----:B--2---:R-:W-:-:S04]  /*cc40*/  @P2 IMAD.HI.U32 R230, R231, R152, RZ ;  /* 0x00000098e7e62227 */ /* 0x004fc800078e00ff */
[----:B------:R-:W-:Y:S01]  /*cc50*/  IMAD.MOV.U32 R152, RZ, RZ, R231 ;  /* 0x000000ffff987224 */ /* 0x000fe200078e00e7 */
[----:B------:R-:W-:-:S07]  /*cc60*/  @P2 SHF.R.U32.HI R152, RZ, R153, R230 ;  /* 0x00000099ff982219 */ /* 0x000fce00000116e6 */
.L_x_4767:
[----:B------:R-:W-:Y:S05]  /*cc70*/  BSYNC B2 ;  /* 0x0000000000027941 */ /* 0x000fea0003800000 */
.L_x_4765:
[----:B------:R-:W-:-:S04]  /*cc80*/  IMAD R153, R152, R228, -R179 ;  /* 0x000000e498997224 */ /* 0x000fc800078e0ab3 */
[----:B------:R-:W-:-:S05]  /*cc90*/  IMAD.IADD R153, R153, 0x1, -R22 ;  /* 0x0000000199997824 */ /* 0x000fca00078e0a16 */
[----:B------:R-:W-:Y:S02]  /*cca0*/  VIADDMNMX R183, R153, R228, R183, PT ;  /* 0x000000e499b77246 */ /* 0x000fe400038001b7 */
[----:B------:R-:W-:-:S07]  /*ccb0*/  VIMNMX R182, R182, R153, !PT ;  /* 0x00000099b6b67248 */ /* 0x000fce0007fe0100 */
.L_x_4764:
[----:B------:R-:W-:Y:S01]  /*ccc0*/  ISETP.GT.AND P2, PT, R9, -0x1, PT ;  /* 0xffffffff0900780c */ /* 0x000fe20003f44270 */
[----:B------:R-:W-:Y:S01]  /*ccd0*/  UISETP.NE.AND UP0, UPT, UR48, URZ, UPT ;  /* 0x0000003f3000728c */ /* 0x000fe2000bf05270 */
[----:B------:R-:W-:Y:S02]  /*cce0*/  IADD3 R229, R229, 0x8, R0 ;  /* 0x00000008e5e57810 */ /* 0x000fe40007ffe000 */
[C---:B------:R-:W-:Y:S02]  /*ccf0*/  ISETP.GT.AND P5, PT, R182.reuse, RZ, P2 ;  /* 0x000000ffb600720c */ /* 0x040fe400017a4270 */
[C---:B------:R-:W-:Y:S02]  /*cd00*/  ISETP.GT.AND P4, PT, R182.reuse, 0x1, P2 ;  /* 0x00000001b600780c */ /* 0x040fe40001784270 */
[----:B------:R-:W-:Y:S02]  /*cd10*/  ISETP.LT.OR P5, PT, R183, 0x1, P5 ;  /* 0x00000001b700780c */ /* 0x000fe40002fa1670 */
[----:B------:R-:W-:-:S02]  /*cd20*/  ISETP.GT.AND P6, PT, R182, 0x8, P2 ;  /* 0x00000008b600780c */ /* 0x000fc400017c4270 */
[----:B------:R-:W-:Y:S02]  /*cd30*/  ISETP.GT.AND P3, PT, R182, 0x9, P2 ;  /* 0x00000009b600780c */ /* 0x000fe40001764270 */
[----:B------:R-:W-:Y:S02]  /*cd40*/  FSEL R206, R206, -INF , !P5 ;  /* 0xff800000cece7808 */ /* 0x000fe40006800000 */
[----:B------:R-:W-:Y:S02]  /*cd50*/  ISETP.GT.AND P5, PT, R182, 0x10, P2 ;  /* 0x00000010b600780c */ /* 0x000fe400017a4270 */
[C---:B------:R-:W-:Y:S02]  /*cd60*/  ISETP.LT.OR P4, PT, R183.reuse, 0x2, P4 ;  /* 0x00000002b700780c */ /* 0x040fe40002781670 */
[C---:B------:R-:W-:Y:S02]  /*cd70*/  ISETP.LT.OR P6, PT, R183.reuse, 0x9, P6 ;  /* 0x00000009b700780c */ /* 0x040fe400037c1670 */
[----:B------:R-:W-:-:S02]  /*cd80*/  ISETP.LT.OR P3, PT, R183, 0xa, P3 ;  /* 0x0000000ab700780c */ /* 0x000fc40001f61670 */
[----:B------:R-:W-:Y:S02]  /*cd90*/  ISETP.LT.OR P5, PT, R183, 0x11, P5 ;  /* 0x00000011b700780c */ /* 0x000fe40002fa1670 */
[----:B------:R-:W-:Y:S02]  /*cda0*/  FSEL R228, R207, -INF , !P4 ;  /* 0xff800000cfe47808 */ /* 0x000fe40006000000 */
[----:B0-----:R-:W-:Y:S02]  /*cdb0*/  FSEL R208, R208, -INF , !P6 ;  /* 0xff800000d0d07808 */ /* 0x001fe40007000000 */
[----:B------:R-:W-:Y:S02]  /*cdc0*/  FSEL R230, R157, -INF , !P3 ;  /* 0xff8000009de67808 */ /* 0x000fe40005800000 */
[C---:B------:R-:W-:Y:S02]  /*cdd0*/  ISETP.GT.AND P4, PT, R182.reuse, 0x11, P2 ;  /* 0x00000011b600780c */ /* 0x040fe40001784270 */
        /* <DEDUP_REMOVED lines=27> */
[----:B------:R-:W-:Y:S02]  /*cf90*/  PLOP3.LUT P5, PT, PT, PT, UP0, 0x40, 0x0 ;  /* 0x000000000000781c */ /* 0x000fe40003fae808 */
[C---:B------:R-:W-:Y:S02]  /*cfa0*/  ISETP.LT.OR P4, PT, R183.reuse, 0x32, P4 ;  /* 0x00000032b700780c */ /* 0x040fe40002781670 */
[C---:B------:R-:W-:Y:S02]  /*cfb0*/  ISETP.LT.OR P6, PT, R183.reuse, 0x39, P6 ;  /* 0x00000039b700780c */ /* 0x040fe400037c1670 */
[----:B------:R-:W-:-:S02]  /*cfc0*/  ISETP.LT.OR P3, PT, R183, 0x3a, P3 ;  /* 0x0000003ab700780c */ /* 0x000fc40001f61670 */
[----:B------:R-:W-:Y:S02]  /*cfd0*/  IADD3 R227, R227, 0x8, R0 ;  /* 0x00000008e3e37810 */ /* 0x000fe40007ffe000 */
[----:B------:R-:W-:Y:S02]  /*cfe0*/  FSEL R177, R177, -INF , !P4 ;  /* 0xff800000b1b17808 */ /* 0x000fe40006000000 */
[----:B------:R-:W-:Y:S02]  /*cff0*/  FSEL R157, R180, -INF , !P6 ;  /* 0xff800000b49d7808 */ /* 0x000fe40007000000 */
[----:B------:R-:W-:Y:S01]  /*d000*/  FSEL R181, R181, -INF , !P3 ;  /* 0xff800000b5b57808 */ /* 0x000fe20005800000 */
[----:B------:R-:W-:Y:S06]  /*d010*/  @P5 BRA `(.L_x_4768) ;  /* 0x00000000005c5947 */ /* 0x000fec0003800000 */
[----:B------:R-:W-:Y:S01]  /*d020*/  ISETP.GT.AND P3, PT, R214, -0x1, PT ;  /* 0xffffffffd600780c */ /* 0x000fe20003f64270 */
[----:B------:R-:W-:-:S12]  /*d030*/  BSSY B2, `(.L_x_4769) ;  /* 0x0000011000027945 */ /* 0x000fd80003800000 */
[----:B------:R-:W-:Y:S05]  /*d040*/  @P3 BRA `(.L_x_4770) ;  /* 0x0000000000243947 */ /* 0x000fea0003800000 */
[----:B------:R-:W-:Y:S02]  /*d050*/  IMAD.U32 R180, RZ, RZ, UR45 ;  /* 0x0000002dffb47e24 */ /* 0x000fe4000f8e00ff */
        /* <DEDUP_REMOVED lines=8> */
.L_x_4770:
[----:B------:R-:W-:-:S04]  /*d0e0*/  MOV R180, UR45 ;  /* 0x0000002d00b47c02 */ /* 0x000fc80008000f00 */
[----:B------:R-:W-:-:S13]  /*d0f0*/  ISETP.NE.AND P3, PT, R180, 0x1, PT ;  /* 0x00000001b400780c */ /* 0x000fda0003f65270 */
[----:B------:R-:W0:Y:S02]  /*d100*/  @P3 LDC.64 R152, c[0x0][0x9e8] ;  /* 0x00027a00ff983b82 */ /* 0x000e240000000a00 */
[----:B0-----:R-:W-:-:S04]  /*d110*/  @P3 IMAD.HI.U32 R161, R214, R152, RZ ;  /* 0x00000098d6a13227 */ /* 0x001fc800078e00ff */
[----:B------:R-:W-:Y:S01]  /*d120*/  IMAD.MOV.U32 R152, RZ, RZ, R214 ;  /* 0x000000ffff987224 */ /* 0x000fe200078e00d6 */
[----:B------:R-:W-:-:S07]  /*d130*/  @P3 SHF.R.U32.HI R152, RZ, R153, R161 ;  /* 0x00000099ff983219 */ /* 0x000fce00000116a1 */
.L_x_4771:
[----:B------:R-:W-:Y:S05]  /*d140*/  BSYNC B2 ;  /* 0x0000000000027941 */ /* 0x000fea0003800000 */
.L_x_4769:
[----:B------:R-:W-:-:S04]  /*d150*/  IMAD R179, R152, R180, -R179 ;  /* 0x000000b498b37224 */ /* 0x000fc800078e0ab3 */
[----:B------:R-:W-:-:S05]  /*d160*/  IMAD.IADD R152, R179, 0x1, -R22 ;  /* 0x00000001b3987824 */ /* 0x000fca00078e0a16 */
[----:B------:R-:W-:Y:S02]  /*d170*/  VIADDMNMX R229, R152, R180, R229, PT ;  /* 0x000000b498e57246 */ /* 0x000fe400038001e5 */
[----:B------:R-:W-:-:S07]  /*d180*/  VIMNMX R227, R227, R152, !PT ;  /* 0x00000098e3e37248 */ /* 0x000fce0007fe0100 */
.L_x_4768:
[----:B------:R-:W-:Y:S02]  /*d190*/  FMNMX.FTZ R153, R206, R15, !PT ;  /* 0x0000000fce997209 */ /* 0x000fe40007810000 */
[----:B------:R-:W-:Y:S02]  /*d1a0*/  ISETP.GT.AND P4, PT, R227, 0x9, P2 ;  /* 0x00000009e300780c */ /* 0x000fe40001784270 */
[----:B------:R-:W-:Y:S02]  /*d1b0*/  FMNMX.FTZ R153, R228, R153, !PT ;  /* 0x00000099e4997209 */ /* 0x000fe40007810000 */
[----:B------:R-:W-:Y:S02]  /*d1c0*/  ISETP.LT.OR P4, PT, R229, 0xa, P4 ;  /* 0x0000000ae500780c */ /* 0x000fe40002781670 */
[----:B------:R-:W-:Y:S02]  /*d1d0*/  FMNMX.FTZ R153, R208, R153, !PT ;  /* 0x00000099d0997209 */ /* 0x000fe40007810000 */
[----:B------:R-:W-:-:S02]  /*d1e0*/  FSEL R156, R156, -INF , !P4 ;  /* 0xff8000009c9c7808 */ /* 0x000fc40006000000 */
[----:B------:R-:W-:Y:S02]  /*d1f0*/  FMNMX.FTZ R153, R230, R153, !PT ;  /* 0x00000099e6997209 */ /* 0x000fe40007810000 */
[----:B------:R-:W-:Y:S02]  /*d200*/  ISETP.GT.AND P4, PT, R227, 0x19, P2 ;  /* 0x00000019e300780c */ /* 0x000fe40001784270 */
        /* <DEDUP_REMOVED lines=9> */
[----:B------:R-:W-:-:S02]  /*d2a0*/  ISETP.GT.AND P4, PT, R227, RZ, P2 ;  /* 0x000000ffe300720c */ /* 0x000fc40001784270 */
[----:B------:R-:W-:Y:S02]  /*d2b0*/  FMNMX.FTZ R153, R236, R153, !PT ;  /* 0x00000099ec997209 */ /* 0x000fe40007810000 */
[----:B------:R-:W-:Y:S02]  /*d2c0*/  ISETP.GT.AND P3, PT, R227, 0x1, P2 ;  /* 0x00000001e300780c */ /* 0x000fe40001764270 */
[----:B------:R-:W-:Y:S02]  /*d2d0*/  FMNMX.FTZ R152, R172, R153, !PT ;  /* 0x00000099ac987209 */ /* 0x000fe40007810000 */
[----:B------:R-:W-:Y:S02]  /*d2e0*/  ISETP.LT.OR P4, PT, R229, 0x1, P4 ;  /* 0x00000001e500780c */ /* 0x000fe40002781670 */
        /* <DEDUP_REMOVED lines=9> */
[----:B------:R-:W-:Y:S02]  /*d380*/  FSEL R158, R158, -INF , !P5 ;  /* 0xff8000009e9e7808 */ /* 0x000fe40006800000 */
[C---:B------:R-:W-:Y:S01]  /*d390*/  ISETP.GT.AND P5, PT, R227.reuse, 0x20, P2 ;  /* 0x00000020e300780c */ /* 0x040fe200017a4270 */
[----:B------:R-:W0:Y:S01]  /*d3a0*/  SHFL.BFLY PT, R153, R152, 0x2, 0x1f ;  /* 0x0c401f0098997f89 */ /* 0x000e2200000e0000 */
[----:B------:R-:W-:Y:S02]  /*d3b0*/  ISETP.GT.AND P3, PT, R227, 0x11, P2 ;  /* 0x00000011e300780c */ /* 0x000fe40001764270 */
[C---:B------:R-:W-:Y:S02]  /*d3c0*/  ISETP.LT.OR P5, PT, R229.reuse, 0x21, P5 ;  /* 0x00000021e500780c */ /* 0x040fe40002fa1670 */
[----:B------:R-:W-:-:S02]  /*d3d0*/  ISETP.LT.OR P3, PT, R229, 0x12, P3 ;  /* 0x00000012e500780c */ /* 0x000fc40001f61670 */
[----:B------:R-:W-:Y:S02]  /*d3e0*/  FSEL R166, R166, -INF , !P5 ;  /* 0xff800000a6a67808 */ /* 0x000fe40006800000 */
[----:B------:R-:W-:Y:S02]  /*d3f0*/  ISETP.GT.AND P5, PT, R227, 0x29, P2 ;  /* 0x00000029e300780c */ /* 0x000fe400017a4270 */
[----:B------:R-:W-:Y:S02]  /*d400*/  FSEL R159, R159, -INF , !P3 ;  /* 0xff8000009f9f7808 */ /* 0x000fe40005800000 */
[----:B------:R-:W-:Y:S02]  /*d410*/  ISETP.LT.OR P5, PT, R229, 0x2a, P5 ;  /* 0x0000002ae500780c */ /* 0x000fe40002fa1670 */
[----:B------:R-:W-:-:S04]  /*d420*/  ISETP.GT.AND P3, PT, R227, 0x21, P2 ;  /* 0x00000021e300780c */ /* 0x000fc80001764270 */
[----:B------:R-:W-:-:S04]  /*d430*/  ISETP.LT.OR P3, PT, R229, 0x22, P3 ;  /* 0x00000022e500780c */ /* 0x000fc80001f61670 */
[----:B------:R-:W-:Y:S02]  /*d440*/  FSEL R167, R167, -INF , !P3 ;  /* 0xff800000a7a77808 */ /* 0x000fe40005800000 */
[----:B0-----:R-:W-:Y:S02]  /*d450*/  FMNMX.FTZ R180, R152, R153, !PT ;  /* 0x0000009998b47209 */ /* 0x001fe40007810000 */
[----:B------:R-:W-:Y:S02]  /*d460*/  FSEL R152, R155, -INF , !P6 ;  /* 0xff8000009b987808 */ /* 0x000fe40007000000 */
[----:B------:R-:W-:Y:S01]  /*d470*/  FSEL R153, R21, -INF , !P4 ;  /* 0xff80000015997808 */ /* 0x000fe20006000000 */
[----:B------:R-:W0:Y:S01]  /*d480*/  SHFL.BFLY PT, R155, R180, 0x1, 0x1f ;  /* 0x0c201f00b49b7f89 */ /* 0x000e2200000e0000 */
[----:B------:R-:W-:Y:S02]  /*d490*/  ISETP.GT.AND P6, PT, R227, 0x18, P2 ;  /* 0x00000018e300780c */ /* 0x000fe400017c4270 */
[----:B------:R-:W-:-:S02]  /*d4a0*/  FMNMX.FTZ R21, R153, R20, !PT ;  /* 0x0000001499157209 */ /* 0x000fc40007810000 */
[----:B------:R-:W-:Y:S02]  /*d4b0*/  ISETP.LT.OR P6, PT, R229, 0x19, P6 ;  /* 0x00000019e500780c */ /* 0x000fe400037c1670 */
[----:B------:R-:W-:Y:S02]  /*d4c0*/  FMNMX.FTZ R21, R154, R21, !PT ;  /* 0x000000159a157209 */ /* 0x000fe40007810000 */
[----:B------:R-:W-:Y:S02]  /*d4d0*/  FSEL R162, R162, -INF , !P6 ;  /* 0xff800000a2a27808 */ /* 0x000fe40007000000 */
[----:B------:R-:W-:Y:S02]  /*d4e0*/  FMNMX.FTZ R21, R152, R21, !PT ;  /* 0x0000001598157209 */ /* 0x000fe40007810000 */
[----:B------:R-:W-:Y:S02]  /*d4f0*/  ISETP.GT.AND P6, PT, R227, 0x28, P2 ;  /* 0x00000028e300780c */ /* 0x000fe400017c4270 */
[----:B------:R-:W-:-:S02]  /*d500*/  FMNMX.FTZ R21, R156, R21, !PT ;  /* 0x000000159c157209 */ /* 0x000fc40007810000 */
[----:B------:R-:W-:Y:S02]  /*d510*/  ISETP.LT.OR P6, PT, R229, 0x29, P6 ;  /* 0x00000029e500780c */ /* 0x000fe400037c1670 */
[----:B------:R-:W-:Y:S01]  /*d520*/  FMNMX.FTZ R161, R158, R21, !PT ;  /* 0x000000159ea17209 */ /* 0x000fe20007810000 */
[----:B------:R-:W-:Y:S01]  /*d530*/  IMAD.U32 R21, RZ, RZ, UR44 ;  /* 0x0000002cff157e24 */ /* 0x000fe2000f8e00ff */
[----:B------:R-:W-:Y:S02]  /*d540*/  ISETP.GT.AND P3, PT, R227, 0x30, P2 ;  /* 0x00000030e300780c */ /* 0x000fe40001764270 */
[----:B------:R-:W-:Y:S02]  /*d550*/  FMNMX.FTZ R161, R159, R161, !PT ;  /* 0x000000a19fa17209 */ /* 0x000fe40007810000 */
[----:B0-----:R-:W-:Y:S02]  /*d560*/  FMNMX.FTZ R180, R180, R155, !PT ;  /* 0x0000009bb4b47209 */ /* 0x001fe40007810000 */
[----:B------:R-:W-:-:S02]  /*d570*/  FSEL R155, R170, -INF , !P5 ;  /* 0xff800000aa9b7808 */ /* 0x000fc40006800000 */
[C---:B------:R-:W-:Y:S01]  /*d580*/  FSETP.NEU.FTZ.AND P5, PT, R180.reuse, -INF , PT ;  /* 0xff800000b400780b */ /* 0x040fe20003fbd000 */
[----:B------:R-:W-:Y:S01]  /*d590*/  FMUL.FTZ R165, R180, R21 ;  /* 0x00000015b4a57220 */ /* 0x000fe20000410000 */
[----:B------:R-:W-:Y:S02]  /*d5a0*/  FMNMX.FTZ R170, R162, R161, !PT ;  /* 0x000000a1a2aa7209 */ /* 0x000fe40007810000 */
[----:B------:R-:W-:Y:S02]  /*d5b0*/  FSEL R171, R171, -INF , !P6 ;  /* 0xff800000abab7808 */ /* 0x000fe40007000000 */
[----:B------:R-:W-:Y:S02]  /*d5c0*/  FSEL R161, R165, RZ, P5 ;  /* 0x000000ffa5a17208 */ /* 0x000fe40002800000 */
[----:B------:R-:W-:Y:S02]  /*d5d0*/  FMNMX.FTZ R165, R163, R170, !PT ;  /* 0x000000aaa3a57209 */ /* 0x000fe40007810000 */
[----:B------:R-:W-:Y:S01]  /*d5e0*/  ISETP.GT.AND P4, PT, R227, 0x31, P2 ;  /* 0x00000031e300780c */ /* 0x000fe20001784270 */
[--C-:B------:R-:W-:Y:S01]  /*d5f0*/  FFMA.FTZ R175, R208, R21, -R161.reuse ;  /* 0x00000015d0af7223 */ /* 0x100fe200000108a1 */
[----:B------:R-:W-:Y:S01]  /*d600*/  FMNMX.FTZ R170, R166, R165, !PT ;  /* 0x000000a5a6aa7209 */ /* 0x000fe20007810000 */
[-CC-:B------:R-:W-:Y:S01]  /*d610*/  FFMA.FTZ R165, R228, R21.reuse, -R161.reuse ;  /* 0x00000015e4a57223 */ /* 0x180fe200000108a1 */
[----:B------:R-:W-:Y:S01]  /*d620*/  ISETP.LT.OR P3, PT, R229, 0x31, P3 ;  /* 0x00000031e500780c */ /* 0x000fe20001f61670 */
[-CC-:B------:R-:W-:Y:S01]  /*d630*/  FFMA.FTZ R208, R230, R21.reuse, -R161.reuse ;  /* 0x00000015e6d07223 */ /* 0x180fe200000108a1 */
[----:B------:R-:W-:Y:S01]  /*d640*/  FMNMX.FTZ R170, R167, R170, !PT ;  /* 0x000000aaa7aa7209 */ /* 0x000fe20007810000 */
[-CC-:B------:R-:W-:Y:S01]  /*d650*/  FFMA.FTZ R206, R206, R21.reuse, -R161.reuse ;  /* 0x00000015cece7223 */ /* 0x180fe200000108a1 */
[----:B------:R-:W-:Y:S01]  /*d660*/  ISETP.GT.AND P6, PT, R227, 0x38, P2 ;  /* 0x00000038e300780c */ /* 0x000fe200017c4270 */
[----:B------:R-:W-:Y:S01]  /*d670*/  MUFU.EX2 R165, R165 ;  /* 0x000000a500a57308 */ /* 0x000fe20000000800 */
[----:B------:R-:W-:Y:S01]  /*d680*/  FMNMX.FTZ R170, R171, R170, !PT ;  /* 0x000000aaabaa7209 */ /* 0x000fe20007810000 */
[-CC-:B------:R-:W-:Y:S01]  /*d690*/  FFMA.FTZ R160, R160, R21.reuse, -R161.reuse ;  /* 0x00000015a0a07223 */ /* 0x180fe200000108a1 */
[----:B------:R-:W-:Y:S01]  /*d6a0*/  ISETP.LT.OR P4, PT, R229, 0x32, P4 ;  /* 0x00000032e500780c */ /* 0x000fe20002781670 */
[-CC-:B------:R-:W-:Y:S01]  /*d6b0*/  FFMA.FTZ R164, R164, R21.reuse, -R161.reuse ;  /* 0x00000015a4a47223 */ /* 0x180fe200000108a1 */
[----:B------:R-:W-:Y:S01]  /*d6c0*/  FSEL R228, R173, -INF , !P3 ;  /* 0xff800000ade47808 */ /* 0x000fe20005800000 */
[-CC-:B------:R-:W-:Y:S01]  /*d6d0*/  FFMA.FTZ R183, R209, R21.reuse, -R161.reuse ;  /* 0x00000015d1b77223 */ /* 0x180fe200000108a1 */
[----:B------:R-:W-:Y:S01]  /*d6e0*/  FMNMX.FTZ R169, R155, R170, !PT ;  /* 0x000000aa9ba97209 */ /* 0x000fe20007810000 */
[----:B------:R-:W-:Y:S01]  /*d6f0*/  MUFU.EX2 R206, R206 ;  /* 0x000000ce00ce7308 */ /* 0x000fe20000000800 */
[----:B------:R-:W-:Y:S01]  /*d700*/  ISETP.GT.AND P2, PT, R227, 0x39, P2 ;  /* 0x00000039e300780c */ /* 0x000fe20001744270 */
[-CC-:B------:R-:W-:Y:S01]  /*d710*/  FFMA.FTZ R168, R168, R21.reuse, -R161.reuse ;  /* 0x00000015a8a87223 */ /* 0x180fe200000108a1 */
[C---:B------:R-:W-:Y:S01]  /*d720*/  ISETP.LT.OR P6, PT, R229.reuse, 0x39, P6 ;  /* 0x00000039e500780c */ /* 0x040fe200037c1670 */
[-CC-:B------:R-:W-:Y:S01]  /*d730*/  FFMA.FTZ R236, R236, R21.reuse, -R161.reuse ;  /* 0x00000015ecec7223 */ /* 0x180fe200000108a1 */
[----:B------:R-:W-:Y:S01]  /*d740*/  FSEL R174, R174, -INF , !P4 ;  /* 0xff800000aeae7808 */ /* 0x000fe20006000000 */
[--C-:B------:R-:W-:Y:S01]  /*d750*/  FFMA.FTZ R172, R172, R21, -R161.reuse ;  /* 0x00000015acac7223 */ /* 0x100fe200000108a1 */
[----:B------:R-:W-:Y:S01]  /*d760*/  FMNMX.FTZ R173, R228, R169, !PT ;  /* 0x000000a9e4ad7209 */ /* 0x000fe20007810000 */
[----:B------:R-:W-:Y:S01]  /*d770*/  MUFU.EX2 R208, R208 ;  /* 0x000000d000d07308 */ /* 0x000fe20000000800 */
[----:B------:R-:W-:Y:S01]  /*d780*/  ISETP.LT.OR P2, PT, R229, 0x3a, P2 ;  /* 0x0000003ae500780c */ /* 0x000fe20001741670 */
[-CC-:B------:R-:W-:Y:S01]  /*d790*/  FFMA.FTZ R182, R182, R21.reuse, -R161.reuse ;  /* 0x00000015b6b67223 */ /* 0x180fe200000108a1 */
[----:B------:R-:W-:Y:S01]  /*d7a0*/  FSEL R176, R176, -INF , !P6 ;  /* 0xff800000b0b07808 */ /* 0x000fe20007000000 */
[--C-:B------:R-:W-:Y:S01]  /*d7b0*/  FFMA.FTZ R209, R177, R21, -R161.reuse ;  /* 0x00000015b1d17223 */ /* 0x100fe200000108a1 */
[----:B------:R-:W-:Y:S01]  /*d7c0*/  FMNMX.FTZ R173, R174, R173, !PT ;  /* 0x000000adaead7209 */ /* 0x000fe20007810000 */
[----:B------:R-:W-:Y:S01]  /*d7d0*/  FFMA.FTZ R231, R157, R21, -R161 ;  /* 0x000000159de77223 */ /* 0x000fe200000108a1 */
[----:B------:R-:W-:Y:S01]  /*d7e0*/  FSEL R178, R178, -INF , !P2 ;  /* 0xff800000b2b27808 */ /* 0x000fe20005000000 */
[----:B------:R0:W-:Y:S01]  /*d7f0*/  MUFU.EX2 R169, R175 ;  /* 0x000000af00a97308 */ /* 0x0001e20000000800 */
[----:B------:R-:W-:-:S02]  /*d800*/  FMNMX.FTZ R173, R176, R173, !PT ;  /* 0x000000adb0ad7209 */ /* 0x000fc40007810000 */
[----:B------:R-:W-:Y:S02]  /*d810*/  FSEL R230, R180, RZ, P5 ;  /* 0x000000ffb4e67208 */ /* 0x000fe40002800000 */
[----:B------:R-:W-:Y:S01]  /*d820*/  FMNMX.FTZ R179, R178, R173, !PT ;  /* 0x000000adb2b37209 */ /* 0x000fe20007810000 */
[-C--:B------:R-:W-:Y:S02]  /*d830*/  FFMA.FTZ R173, R232, R21.reuse, -R161 ;  /* 0x00000015e8ad7223 */ /* 0x080fe400000108a1 */
[----:B------:R-:W-:Y:S01]  /*d840*/  FADD.FTZ R230, -R230, R15 ;  /* 0x0000000fe6e67221 */ /* 0x000fe20000010100 */
[----:B------:R-:W-:Y:S01]  /*d850*/  MUFU.EX2 R160, R160 ;  /* 0x000000a000a07308 */ /* 0x000fe20000000800 */
[----:B------:R-:W2:Y:S01]  /*d860*/  SHFL.BFLY PT, R170, R179, 0x2, 0x1f ;  /* 0x0c401f00b3aa7f89 */ /* 0x000ea200000e0000 */
[-CC-:B0-----:R-:W-:Y:S01]  /*d870*/  FFMA.FTZ R175, R234, R21.reuse, -R161.reuse ;  /* 0x00000015eaaf7223 */ /* 0x181fe200000108a1 */
[-C--:B------:R-:W-:Y:S01]  /*d880*/  FMUL.FTZ R15, R230, R21.reuse ;  /* 0x00000015e60f7220 */ /* 0x080fe20000410000 */
[----:B------:R-:W-:Y:S01]  /*d890*/  FFMA.FTZ R161, R181, R21, -R161 ;  /* 0x00000015b5a17223 */ /* 0x000fe200000108a1 */
[----:B------:R-:W-:-:S03]  /*d8a0*/  IMAD.MOV R181, RZ, RZ, -R194 ;  /* 0x000000ffffb57224 */ /* 0x000fc600078e0ac2 */
[----:B------:R-:W-:Y:S08]  /*d8b0*/  MUFU.EX2 R173, R173 ;  /* 0x000000ad00ad7308 */ /* 0x000ff00000000800 */
[----:B------:R-:W0:Y:S08]  /*d8c0*/  MUFU.EX2 R15, R15 ;  /* 0x0000000f000f7308 */ /* 0x000e300000000800 */
[----:B------:R-:W-:Y:S01]  /*d8d0*/  MUFU.EX2 R164, R164 ;  /* 0x000000a400a47308 */ /* 0x000fe20000000800 */
[----:B--2---:R-:W-:-:S05]  /*d8e0*/  FMNMX.FTZ R170, R179, R170, !PT ;  /* 0x000000aab3aa7209 */ /* 0x004fca0007810000 */
[----:B------:R-:W2:Y:S02]  /*d8f0*/  SHFL.BFLY PT, R207, R170, 0x1, 0x1f ;  /* 0x0c201f00aacf7f89 */ /* 0x000ea400000e0000 */
[----:B------:R-:W-:Y:S01]  /*d900*/  MUFU.EX2 R175, R175 ;  /* 0x000000af00af7308 */ /* 0x000fe20000000800 */
[-C--:B0-----:R-:W-:Y:S01]  /*d910*/  FMUL.FTZ R24, R24, R15.reuse ;  /* 0x0000000f18187220 */ /* 0x081fe20000410000 */
        /* <DEDUP_REMOVED lines=20> */
[----:B--2---:R-:W-:Y:S01]  /*da60*/  FMNMX.FTZ R170, R170, R207, !PT ;  /* 0x000000cfaaaa7209 */ /* 0x004fe20007810000 */
[-C--:B------:R-:W-:Y:S01]  /*da70*/  FMUL.FTZ R61, R61, R15.reuse ;  /* 0x0000000f3d3d7220 */ /* 0x080fe20000410000 */
[----:B------:R-:W-:Y:S01]  /*da80*/  MUFU.EX2 R172, R172 ;  /* 0x000000ac00ac7308 */ /* 0x000fe20000000800 */
[----:B------:R-:W-:Y:S01]  /*da90*/  FMUL.FTZ R64, R64, R15 ;  /* 0x0000000f40407220 */ /* 0x000fe20000410000 */
[C---:B------:R-:W-:Y:S01]  /*daa0*/  FSETP.NEU.FTZ.AND P2, PT, R170.reuse, -INF , PT ;  /* 0xff800000aa00780b */ /* 0x040fe20003f5d000 */
[----:B------:R-:W-:Y:S01]  /*dab0*/  FMUL.FTZ R230, R170, R21 ;  /* 0x00000015aae67220 */ /* 0x000fe20000410000 */
[-C--:B------:R-:W-:Y:S01]  /*dac0*/  FMUL.FTZ R65, R65, R15.reuse ;  /* 0x0000000f41417220 */ /* 0x080fe20000410000 */
[-C--:B------:R-:W-:Y:S01]  /*dad0*/  FMUL.FTZ R68, R68, R15.reuse ;  /* 0x0000000f44447220 */ /* 0x080fe20000410000 */
[----:B------:R-:W-:Y:S01]  /*dae0*/  FSEL R177, R170, RZ, P2 ;  /* 0x000000ffaab17208 */ /* 0x000fe20001000000 */
[----:B------:R-:W-:Y:S01]  /*daf0*/  FMUL.FTZ R69, R69, R15 ;  /* 0x0000000f45457220 */ /* 0x000fe20000410000 */
[----:B------:R-:W-:Y:S01]  /*db00*/  FSEL R230, R230, RZ, P2 ;  /* 0x000000ffe6e67208 */ /* 0x000fe20001000000 */
[----:B------:R-:W0:Y:S01]  /*db10*/  MUFU.EX2 R183, R183 ;  /* 0x000000b700b77308 */ /* 0x000e220000000800 */
[----:B------:R-:W-:Y:S01]  /*db20*/  ISETP.NE.AND P2, PT, R22, R181, PT ;  /* 0x000000b51600720c */ /* 0x000fe20003f45270 */
[----:B------:R-:W-:Y:S01]  /*db30*/  FADD.FTZ R232, -R177, R20 ;  /* 0x00000014b1e87221 */ /* 0x000fe20000010100 */
[----:B------:R-:W-:Y:S01]  /*db40*/  FMUL.FTZ R72, R72, R15 ;  /* 0x0000000f48487220 */ /* 0x000fe20000410000 */
[----:B------:R-:W-:Y:S01]  /*db50*/  FFMA.FTZ R229, R152, R21, -R230 ;  /* 0x0000001598e57223 */ /* 0x000fe200000108e6 */
[----:B------:R-:W-:Y:S01]  /*db60*/  FFMA.FTZ R152, R15, R3, R206 ;  /* 0x000000030f987223 */ /* 0x000fe200000100ce */
[-CC-:B------:R-:W-:Y:S01]  /*db70*/  FFMA.FTZ R227, R156, R21.reuse, -R230.reuse ;  /* 0x000000159ce37223 */ /* 0x180fe200000108e6 */
[-C--:B------:R-:W-:Y:S01]  /*db80*/  FFMA.FTZ R207, R154, R21.reuse, -R230 ;  /* 0x000000159acf7223 */ /* 0x080fe200000108e6 */
[----:B------:R-:W2:Y:S01]  /*db90*/  MUFU.EX2 R182, R182 ;  /* 0x000000b600b67308 */ /* 0x000ea20000000800 */
[----:B------:R-:W-:Y:S01]  /*dba0*/  FADD.FTZ R152, R165, R152 ;  /* 0x00000098a5987221 */ /* 0x000fe20000010000 */
[-CC-:B------:R-:W-:Y:S01]  /*dbb0*/  FFMA.FTZ R181, R153, R21.reuse, -R230.reuse ;  /* 0x0000001599b57223 */ /* 0x180fe200000108e6 */
[-CC-:B------:R-:W-:Y:S01]  /*dbc0*/  FFMA.FTZ R177, R166, R21.reuse, -R230.reuse ;  /* 0x00000015a6b17223 */ /* 0x180fe200000108e6 */
[-C--:B------:R-:W-:Y:S01]  /*dbd0*/  FFMA.FTZ R159, R159, R21.reuse, -R230 ;  /* 0x000000159f9f7223 */ /* 0x080fe200000108e6 */
[----:B------:R-:W-:Y:S01]  /*dbe0*/  FADD.FTZ R3, R169, R152 ;  /* 0x00000098a9037221 */ /* 0x000fe20000010000 */
[-CC-:B------:R-:W-:Y:S01]  /*dbf0*/  FFMA.FTZ R153, R162, R21.reuse, -R230.reuse ;  /* 0x00000015a2997223 */ /* 0x180fe200000108e6 */
[-CC-:B------:R-:W-:Y:S01]  /*dc00*/  FFMA.FTZ R163, R163, R21.reuse, -R230.reuse ;  /* 0x00000015a3a37223 */ /* 0x180fe200000108e6 */
[----:B------:R3:W-:Y:S01]  /*dc10*/  MUFU.EX2 R20, R231 ;  /* 0x000000e700147308 */ /* 0x0007e20000000800 */
[----:B------:R-:W-:Y:S01]  /*dc20*/  FADD.FTZ R3, R208, R3 ;  /* 0x00000003d0037221 */ /* 0x000fe20000010000 */
[-CC-:B------:R-:W-:Y:S01]  /*dc30*/  FFMA.FTZ R167, R167, R21.reuse, -R230.reuse ;  /* 0x00000015a7a77223 */ /* 0x180fe200000108e6 */
[----:B0-----:R-:W-:Y:S01]  /*dc40*/  F2FP.F16.F32.PACK_AB R162, R183, R172 ;  /* 0x000000acb7a2723e */ /* 0x001fe200000000ff */
[-CC-:B------:R-:W-:Y:S01]  /*dc50*/  FFMA.FTZ R155, R155, R21.reuse, -R230.reuse ;  /* 0x000000159b9b7223 */ /* 0x180fe200000108e6 */
[----:B------:R-:W-:Y:S01]  /*dc60*/  FADD.FTZ R152, R160, R3 ;  /* 0x00000003a0987221 */ /* 0x000fe20000010000 */
[----:B------:R-:W-:Y:S01]  /*dc70*/  @!P2 LEA R3, R18, R192, 0x6 ;  /* 0x000000c01203a211 */ /* 0x000fe200078e30ff */
[-C--:B------:R-:W-:Y:S01]  /*dc80*/  FFMA.FTZ R228, R228, R21.reuse, -R230 ;  /* 0x00000015e4e47223 */ /* 0x080fe200000108e6 */
[----:B------:R0:W4:Y:S01]  /*dc90*/  MUFU.EX2 R157, R209 ;  /* 0x000000d1009d7308 */ /* 0x0001220000000800 */
[----:B------:R-:W-:Y:S01]  /*dca0*/  FADD.FTZ R233, R173, R152 ;  /* 0x00000098ade97221 */ /* 0x000fe20000010000 */
[----:B---3--:R-:W-:Y:S01]  /*dcb0*/  FFMA.FTZ R231, R171, R21, -R230 ;  /* 0x00000015abe77223 */ /* 0x008fe200000108e6 */
[----:B------:R-:W-:-:S02]  /*dcc0*/  @!P2 IMAD R156, R3, 0x4, R2 ;  /* 0x00000004039ca824 */ /* 0x000fc400078e0202 */
[-C--:B------:R-:W-:Y:S01]  /*dcd0*/  FMUL.FTZ R171, R232, R21.reuse ;  /* 0x00000015e8ab7220 */ /* 0x080fe20000410000 */
[----:B------:R-:W-:Y:S01]  /*dce0*/  FADD.FTZ R152, R164, R233 ;  /* 0x000000e9a4987221 */ /* 0x000fe20000010000 */
[-CC-:B------:R-:W-:Y:S01]  /*dcf0*/  FFMA.FTZ R174, R174, R21.reuse, -R230.reuse ;  /* 0x00000015aeae7223 */ /* 0x180fe200000108e6 */
[-C--:B------:R-:W-:Y:S01]  /*dd00*/  FFMA.FTZ R178, R178, R21.reuse, -R230 ;  /* 0x00000015b2b27223 */ /* 0x080fe200000108e6 */
[----:B------:R-:W-:Y:S01]  /*dd10*/  MUFU.EX2 R18, R181 ;  /* 0x000000b500127308 */ /* 0x000fe20000000800 */
[----:B------:R-:W-:Y:S01]  /*dd20*/  FADD.FTZ R3, R175, R152 ;  /* 0x00000098af037221 */ /* 0x000fe20000010000 */
[-CC-:B0-----:R-:W-:Y:S01]  /*dd30*/  FFMA.FTZ R209, R158, R21.reuse, -R230.reuse ;  /* 0x000000159ed17223 */ /* 0x181fe200000108e6 */
[----:B------:R-:W-:Y:S01]  /*dd40*/  F2FP.F16.F32.PACK_AB R152, R165, R206 ;  /* 0x000000cea598723e */ /* 0x000fe200000000ff */
[----:B------:R-:W-:Y:S01]  /*dd50*/  @!P2 STS [R156+0x28800], R15 ;  /* 0x0288000f9c00a388 */ /* 0x000fe20000000800 */
[----:B------:R-:W-:Y:S01]  /*dd60*/  FADD.FTZ R154, R168, R3 ;  /* 0x00000003a89a7221 */ /* 0x000fe20000010000 */
[----:B------:R-:W-:Y:S01]  /*dd70*/  FFMA.FTZ R176, R176, R21, -R230 ;  /* 0x00000015b0b07223 */ /* 0x000fe200000108e6 */
[----:B------:R-:W-:Y:S01]  /*dd80*/  FMUL.FTZ R73, R73, R15 ;  /* 0x0000000f49497220 */ /* 0x000fe20000410000 */
[----:B------:R-:W0:Y:S01]  /*dd90*/  MUFU.EX2 R171, R171 ;  /* 0x000000ab00ab7308 */ /* 0x000e220000000800 */
[----:B------:R-:W-:Y:S01]  /*dda0*/  FADD.FTZ R3, R179, R154 ;  /* 0x0000009ab3037221 */ /* 0x000fe20000010000 */
[----:B------:R-:W-:Y:S01]  /*ddb0*/  F2FP.F16.F32.PACK_AB R154, R208, R169 ;  /* 0x000000a9d09a723e */ /* 0x000fe200000000ff */
[-C--:B------:R-:W-:Y:S01]  /*ddc0*/  FMUL.FTZ R76, R76, R15.reuse ;  /* 0x0000000f4c4c7220 */ /* 0x080fe20000410000 */
[-C--:B------:R-:W-:Y:S01]  /*ddd0*/  FMUL.FTZ R77, R77, R15.reuse ;  /* 0x0000000f4d4d7220 */ /* 0x080fe20000410000 */
[----:B------:R-:W-:Y:S01]  /*dde0*/  FADD.FTZ R158, R172, R3 ;  /* 0x00000003ac9e7221 */ /* 0x000fe20000010000 */
[-C--:B------:R-:W-:Y:S01]  /*ddf0*/  FMUL.FTZ R80, R80, R15.reuse ;  /* 0x0000000f50507220 */ /* 0x080fe20000410000 */
[-C--:B------:R-:W-:Y:S01]  /*de00*/  FMUL.FTZ R81, R81, R15.reuse ;  /* 0x0000000f51517220 */ /* 0x080fe20000410000 */
[----:B------:R-:W3:Y:S01]  /*de10*/  MUFU.EX2 R161, R161 ;  /* 0x000000a100a17308 */ /* 0x000ee20000000800 */
[----:B------:R-:W-:Y:S01]  /*de20*/  FADD.FTZ R3, R183, R158 ;  /* 0x0000009eb7037221 */ /* 0x000fe20000010000 */
[-C--:B------:R-:W-:Y:S01]  /*de30*/  FMUL.FTZ R84, R84, R15.reuse ;  /* 0x0000000f54547220 */ /* 0x080fe20000410000 */
[-C--:B------:R-:W-:Y:S01]  /*de40*/  FMUL.FTZ R85, R85, R15.reuse ;  /* 0x0000000f55557220 */ /* 0x080fe20000410000 */
[-C--:B------:R-:W-:Y:S01]  /*de50*/  FMUL.FTZ R88, R88, R15.reuse ;  /* 0x0000000f58587220 */ /* 0x080fe20000410000 */
[----:B--2---:R-:W-:Y:S01]  /*de60*/  FADD.FTZ R158, R182, R3 ;  /* 0x00000003b69e7221 */ /* 0x004fe20000010000 */
[-C--:B------:R-:W-:Y:S01]  /*de70*/  FMUL.FTZ R89, R89, R15.reuse ;  /* 0x0000000f59597220 */ /* 0x080fe20000410000 */
[-C--:B------:R-:W-:Y:S01]  /*de80*/  FMUL.FTZ R92, R92, R15.reuse ;  /* 0x0000000f5c5c7220 */ /* 0x080fe20000410000 */
[----:B------:R-:W2:Y:S01]  /*de90*/  MUFU.EX2 R207, R207 ;  /* 0x000000cf00cf7308 */ /* 0x000ea20000000800 */
[----:B----4-:R-:W-:Y:S01]  /*dea0*/  FADD.FTZ R3, R157, R158 ;  /* 0x0000009e9d037221 */ /* 0x010fe20000010000 */
[----:B0-----:R-:W-:Y:S01]  /*deb0*/  FFMA.FTZ R8, R171, R8, R18 ;  /* 0x00000008ab087223 */ /* 0x001fe20000010012 */
[----:B------:R0:W-:Y:S01]  /*dec0*/  @!P2 STS [R156+0x28820], R171 ;  /* 0x028820ab9c00a388 */ /* 0x0001e20000000800 */
[----:B------:R-:W-:Y:S01]  /*ded0*/  F2FP.F16.F32.PACK_AB R158, R175, R164 ;  /* 0x000000a4af9e723e */ /* 0x000fe200000000ff */
[----:B------:R-:W-:Y:S01]  /*dee0*/  FADD.FTZ R166, R20, R3 ;  /* 0x0000000314a67221 */ /* 0x000fe20000010000 */
[----:B------:R-:W-:Y:S01]  /*def0*/  F2FP.F16.F32.PACK_AB R164, R157, R182 ;  /* 0x000000b69da4723e */ /* 0x000fe200000000ff */
[-C--:B------:R-:W-:Y:S01]  /*df00*/  FMUL.FTZ R93, R93, R15.reuse ;  /* 0x0000000f5d5d7220 */ /* 0x080fe20000410000 */
[----:B------:R-:W4:Y:S01]  /*df10*/  MUFU.EX2 R229, R229 ;  /* 0x000000e500e57308 */ /* 0x000f220000000800 */
[C---:B---3--:R-:W-:Y:S01]  /*df20*/  FADD.FTZ R3, R161.reuse, R166 ;  /* 0x000000a6a1037221 */ /* 0x048fe20000010000 */
[----:B------:R-:W-:Y:S01]  /*df30*/  F2FP.F16.F32.PACK_AB R166, R161, R20 ;  /* 0x00000014a1a6723e */ /* 0x000fe200000000ff */
[-C--:B------:R-:W-:Y:S01]  /*df40*/  FMUL.FTZ R96, R96, R15.reuse ;  /* 0x0000000f60607220 */ /* 0x080fe20000410000 */
[-C--:B------:R-:W-:Y:S01]  /*df50*/  FMUL.FTZ R97, R97, R15.reuse ;  /* 0x0000000f61617220 */ /* 0x080fe20000410000 */
[----:B0-----:R-:W-:Y:S01]  /*df60*/  F2FP.F16.F32.PACK_AB R156, R173, R160 ;  /* 0x000000a0ad9c723e */ /* 0x001fe200000000ff */
[-C--:B------:R-:W-:Y:S01]  /*df70*/  FMUL.FTZ R100, R100, R15.reuse ;  /* 0x0000000f64647220 */ /* 0x080fe20000410000 */
[----:B------:R-:W-:Y:S01]  /*df80*/  F2FP.F16.F32.PACK_AB R160, R179, R168 ;  /* 0x000000a8b3a0723e */ /* 0x000fe200000000ff */
[----:B------:R-:W-:Y:S01]  /*df90*/  MUFU.EX2 R206, R227 ;  /* 0x000000e300ce7308 */ /* 0x000fe20000000800 */
[----:B--2---:R-:W-:Y:S01]  /*dfa0*/  FADD.FTZ R8, R207, R8 ;  /* 0x00000008cf087221 */ /* 0x004fe20000010000 */
        /* <DEDUP_REMOVED lines=22> */
[----:B------:R4:W2:Y:S01]  /*e110*/  MUFU.EX2 R161, R153 ;  /* 0x0000009900a17308 */ /* 0x0008a20000000800 */
[-C--:B------:R-:W-:Y:S01]  /*e120*/  FMUL.FTZ R141, R141, R15.reuse ;  /* 0x0000000f8d8d7220 */ /* 0x080fe20000410000 */
[-C--:B------:R-:W-:Y:S01]  /*e130*/  FMUL.FTZ R144, R144, R15.reuse ;  /* 0x0000000f90907220 */ /* 0x080fe20000410000 */
[-C--:B------:R-:W-:Y:S01]  /*e140*/  FMUL.FTZ R145, R145, R15.reuse ;  /* 0x0000000f91917220 */ /* 0x080fe20000410000 */
[-C--:B------:R-:W-:Y:S01]  /*e150*/  FMUL.FTZ R148, R148, R15.reuse ;  /* 0x0000000f94947220 */ /* 0x080fe20000410000 */
[----:B------:R-:W-:Y:S01]  /*e160*/  FMUL.FTZ R149, R149, R15 ;  /* 0x0000000f95957220 */ /* 0x000fe20000410000 */
[-C--:B------:R-:W-:Y:S01]  /*e170*/  FMUL.FTZ R26, R26, R171.reuse ;  /* 0x000000ab1a1a7220 */ /* 0x080fe20000410000 */
[----:B------:R-:W-:Y:S01]  /*e180*/  FMUL.FTZ R27, R27, R171 ;  /* 0x000000ab1b1b7220 */ /* 0x000fe20000410000 */
[----:B------:R-:W3:Y:S01]  /*e190*/  MUFU.EX2 R168, R163 ;  /* 0x000000a300a87308 */ /* 0x000ee20000000800 */
[----:B----4-:R-:W-:Y:S01]  /*e1a0*/  FADD.FTZ R153, R229, R8 ;  /* 0x00000008e5997221 */ /* 0x010fe20000010000 */
[----:B0-----:R-:W-:Y:S01]  /*e1b0*/  F2FP.F16.F32.PACK_AB R157, R20, R209 ;  /* 0x000000d1149d723e */ /* 0x001fe200000000ff */
        /* <DEDUP_REMOVED lines=12> */
[----:B------:R-:W-:Y:S01]  /*e280*/  FMUL.FTZ R46, R46, R171 ;  /* 0x000000ab2e2e7220 */ /* 0x000fe20000410000 */
[----:B------:R-:W4:Y:S01]  /*e290*/  MUFU.EX2 R172, R167 ;  /* 0x000000a700ac7308 */ /* 0x000f220000000800 */
[----:B--2---:R-:W-:Y:S01]  /*e2a0*/  FADD.FTZ R153, R161, R182 ;  /* 0x000000b6a1997221 */ /* 0x004fe20000010000 */
[----:B---3--:R-:W-:Y:S01]  /*e2b0*/  F2FP.F16.F32.PACK_AB R159, R168, R161 ;  /* 0x000000a1a89f723e */ /* 0x008fe200000000ff */
[-C--:B------:R-:W-:Y:S01]  /*e2c0*/  FMUL.FTZ R47, R47, R171.reuse ;  /* 0x000000ab2f2f7220 */ /* 0x080fe20000410000 */
[-C--:B------:R-:W-:Y:S01]  /*e2d0*/  FMUL.FTZ R50, R50, R171.reuse ;  /* 0x000000ab32327220 */ /* 0x080fe20000410000 */
[----:B------:R-:W-:Y:S01]  /*e2e0*/  FADD.FTZ R182, R168, R153 ;  /* 0x00000099a8b67221 */ /* 0x000fe20000010000 */
        /* <DEDUP_REMOVED lines=11> */
[C---:B----4-:R-:W-:Y:S01]  /*e3a0*/  FADD.FTZ R182, R172.reuse, R153 ;  /* 0x00000099acb67221 */ /* 0x050fe20000010000 */
[----:B------:R-:W-:Y:S01]  /*e3b0*/  F2FP.F16.F32.PACK_AB R161, R172, R177 ;  /* 0x000000b1aca1723e */ /* 0x000fe200000000ff */
[-C--:B------:R-:W-:Y:S01]  /*e3c0*/  FMUL.FTZ R67, R67, R171.reuse ;  /* 0x000000ab43437220 */ /* 0x080fe20000410000 */
[-C--:B------:R-:W-:Y:S01]  /*e3d0*/  FMUL.FTZ R70, R70, R171.reuse ;  /* 0x000000ab46467220 */ /* 0x080fe20000410000 */
[-C--:B------:R-:W-:Y:S01]  /*e3e0*/  FMUL.FTZ R71, R71, R171.reuse ;  /* 0x000000ab47477220 */ /* 0x080fe20000410000 */
[-C--:B------:R-:W-:Y:S01]  /*e3f0*/  FMUL.FTZ R74, R74, R171.reuse ;  /* 0x000000ab4a4a7220 */ /* 0x080fe20000410000 */
[-C--:B------:R-:W-:Y:S01]  /*e400*/  FMUL.FTZ R75, R75, R171.reuse ;  /* 0x000000ab4b4b7220 */ /* 0x080fe20000410000 */
[----:B------:R-:W3:Y:S01]  /*e410*/  MUFU.EX2 R165, R228 ;  /* 0x000000e400a57308 */ /* 0x000ee20000000800 */
        /* <DEDUP_REMOVED lines=9> */
[----:B------:R-:W-:Y:S01]  /*e4b0*/  F2FP.F16.F32.PACK_AB R153, R207, R18 ;  /* 0x00000012cf99723e */ /* 0x000fe200000000ff */
[----:B------:R-:W-:Y:S01]  /*e4c0*/  FMUL.FTZ R90, R90, R171 ;  /* 0x000000ab5a5a7220 */ /* 0x000fe20000410000 */
[----:B------:R-:W-:Y:S01]  /*e4d0*/  F2FP.F16.F32.PACK_AB R163, R8, R163 ;  /* 0x000000a308a3723e */ /* 0x000fe200000000ff */
[-C--:B------:R-:W-:Y:S01]  /*e4e0*/  FMUL.FTZ R91, R91, R171.reuse ;  /* 0x000000ab5b5b7220 */ /* 0x080fe20000410000 */
[-C--:B------:R-:W-:Y:S01]  /*e4f0*/  FMUL.FTZ R94, R94, R171.reuse ;  /* 0x000000ab5e5e7220 */ /* 0x080fe20000410000 */
[-C--:B------:R-:W-:Y:S01]  /*e500*/  FMUL.FTZ R95, R95, R171.reuse ;  /* 0x000000ab5f5f7220 */ /* 0x080fe20000410000 */
[----:B------:R-:W0:Y:S01]  /*e510*/  MUFU.EX2 R167, R176 ;  /* 0x000000b000a77308 */ /* 0x000e220000000800 */
        /* <DEDUP_REMOVED lines=8> */
[----:B--2---:R-:W-:Y:S01]  /*e5a0*/  FADD.FTZ R18, R174, R155 ;  /* 0x0000009bae127221 */ /* 0x004fe20000010000 */
[----:B------:R-:W-:Y:S01]  /*e5b0*/  F2FP.F16.F32.PACK_AB R155, R206, R229 ;  /* 0x000000e5ce9b723e */ /* 0x000fe200000000ff */
[----:B------:R-:W-:Y:S01]  /*e5c0*/  BAR.SYNC.DEFER_BLOCKING 0xf, 0x100 ;  /* 0x03c4000000007b1d */ /* 0x000fe20000010000 */
[----:B------:R-:W-:Y:S01]  /*e5d0*/  F2FP.F16.F32.PACK_AB R165, R174, R165 ;  /* 0x000000a5aea5723e */ /* 0x000fe200000000ff */
[-C--:B------:R-:W-:Y:S01]  /*e5e0*/  FMUL.FTZ R110, R110, R171.reuse ;  /* 0x000000ab6e6e7220 */ /* 0x080fe20000410000 */
[-C--:B------:R-:W-:Y:S01]  /*e5f0*/  FMUL.FTZ R111, R111, R171.reuse ;  /* 0x000000ab6f6f7220 */ /* 0x080fe20000410000 */
[-C--:B------:R-:W-:Y:S01]  /*e600*/  FMUL.FTZ R114, R114, R171.reuse ;  /* 0x000000ab72727220 */ /* 0x080fe20000410000 */
[-C--:B------:R-:W-:Y:S01]  /*e610*/  FMUL.FTZ R115, R115, R171.reuse ;  /* 0x000000ab73737220 */ /* 0x080fe20000410000 */
[----:B0-----:R-:W-:Y:S01]  /*e620*/  FADD.FTZ R15, R167, R18 ;  /* 0x00000012a70f7221 */ /* 0x001fe20000010000 */
        /* <DEDUP_REMOVED lines=17> */
[----:B------:R0:W-:Y:S01]  /*e740*/  STSM.16.M88.4 [R195+0x26800], R152 ;  /* 0x02680098c3007844 */ /* 0x0001e20000000200 */
[-C--:B------:R-:W-:Y:S01]  /*e750*/  FMUL.FTZ R147, R147, R171.reuse ;  /* 0x000000ab93937220 */ /* 0x080fe20000410000 */
[-C--:B------:R-:W-:Y:S01]  /*e760*/  FMUL.FTZ R150, R150, R171.reuse ;  /* 0x000000ab96967220 */ /* 0x080fe20000410000 */
[----:B------:R-:W-:Y:S01]  /*e770*/  FMUL.FTZ R151, R151, R171 ;  /* 0x000000ab97977220 */ /* 0x000fe20000410000 */
[----:B------:R0:W-:Y:S04]  /*e780*/  STSM.16.M88.4 [R198], R156 ;  /* 0x0000009cc6007844 */ /* 0x0001e80000000200 */
[----:B------:R0:W-:Y:S04]  /*e790*/  STSM.16.M88.4 [R196], R160 ;  /* 0x000000a0c4007844 */ /* 0x0001e80000000200 */
[----:B------:R0:W-:Y:S01]  /*e7a0*/  STSM.16.M88.4 [R197], R164 ;  /* 0x000000a4c5007844 */ /* 0x0001e20000000200 */
[----:B------:R-:W-:Y:S05]  /*e7b0*/  @!P0 BRA `(.L_x_4772) ;  /* 0x0000000000048947 */ /* 0x000fea0003800000 */
[----:B------:R-:W-:Y:S01]  /*e7c0*/  BPT.TRAP 0x1 ;  /* 0x000000040000795c */ /* 0x000fe20000300000 */
.L_x_4772:
[----:B------:R2:W3:Y:S01]  /*e7d0*/  SYNCS.PHASECHK.TRANS64.TRYWAIT P2, [R216+URZ+0x28c50], R217 ;  /* 0x028c50d9d80075a7 */ /* 0x0004e2000804017f */
[----:B------:R-:W-:Y:S05]  /*e7e0*/  @!P0 BRA `(.L_x_4773) ;  /* 0x0000000000048947 */ /* 0x000fea0003800000 */
[----:B------:R-:W-:Y:S01]  /*e7f0*/  BPT.TRAP 0x1 ;  /* 0x000000040000795c */ /* 0x000fe20000300000 */
.L_x_4773:
[----:B------:R-:W-:Y:S04]  /*e800*/  BSSY B2, `(.L_x_4774) ;  /* 0x0000004000027945 */ /* 0x000fe80003800000 */
[----:B---3--:R-:W-:Y:S05]  /*e810*/  @P2 BRA `(.L_x_4775) ;  /* 0x0000000000082947 */ /* 0x008fea0003800000 */
[----:B------:R-:W3:Y:S02]  /*e820*/  SYNCS.PHASECHK.TRANS64.TRYWAIT P2, [R216+URZ+0x28c50], R217 ;  /* 0x028c50d9d80075a7 */ /* 0x000ee4000804017f */
[----:B---3--:R-:W-:Y:S05]  /*e830*/  @!P2 BRA `(.L_x_4776) ;  /* 0x000000f4001ca947 */ /* 0x008fea0003800000 */
.L_x_4775:
[----:B------:R-:W-:Y:S05]  /*e840*/  BSYNC B2 ;  /* 0x0000000000027941 */ /* 0x000fea0003800000 */
.L_x_4774:
[----:B------:R-:W-:Y:S01]  /*e850*/  IMAD R168, R215, 0x1000, R188 ;  /* 0x00001000d7a87824 */ /* 0x000fe200078e02bc */
[----:B------:R-:W-:Y:S01]  /*e860*/  WARPGROUP.ARRIVE ;  /* 0x00000000000079c5 */ /* 0x000fe20000000000 */
[----:B------:R-:W-:Y:S01]  /*e870*/  IMAD.MOV.U32 R169, RZ, RZ, 0x40000040 ;  /* 0x40000040ffa97424 */ /* 0x000fe200078e00ff */
[C---:B------:R-:W-:Y:S01]  /*e880*/  ISETP.GT.AND P2, PT, R9.reuse, R212, PT ;  /* 0x000000d40900720c */ /* 0x040fe20003f44270 */
[----:B------:R-:W-:Y:S01]  /*e890*/  VIADD R9, R9, 0xffffffff ;  /* 0xffffffff09097836 */ /* 0x000fe20000000000 */
[----:B------:R-:W-:Y:S01]  /*e8a0*/  R2UR UR6, R168 ;  /* 0x00000000a80672ca */ /* 0x000fe200000e0000 */
[----:B------:R-:W-:Y:S01]  /*e8b0*/  IMAD.MOV.U32 R20, RZ, RZ, R170 ;  /* 0x000000ffff147224 */ /* 0x000fe200078e00aa */
[----:B------:R-:W-:Y:S01]  /*e8c0*/  R2UR UR7, R169 ;  /* 0x00000000a90772ca */ /* 0x000fe200000e0000 */
[----:B------:R-:W-:Y:S01]  /*e8d0*/  IMAD.MOV.U32 R169, RZ, RZ, 0x40000040 ;  /* 0x40000040ffa97424 */ /* 0x000fe200078e00ff */
[----:B-123--:R-:W-:Y:S01]  /*e8e0*/  @!P1 IADD3 R216, R216, 0x28c60, RZ ;  /* 0x00028c60d8d89810 */ /* 0x00efe20007ffe0ff */
[----:B------:R-:W-:-:S02]  /*e8f0*/  IMAD.MOV.U32 R15, RZ, RZ, R180 ;  /* 0x000000ffff0f7224 */ /* 0x000fc400078e00b4 */
[----:B------:R-:W-:Y:S01]  /*e900*/  IMAD.MOV.U32 R18, RZ, RZ, R215 ;  /* 0x000000ffff127224 */ /* 0x000fe200078e00d7 */
[----:B------:R-:W-:-:S07]  /*e910*/  @!P1 PRMT R216, RZ, 0x654, R216 ;  /* 0x00000654ffd89816 */ /* 0x000fce00000000d8 */
[----:B------:R-:W-:Y:S03]  /*e920*/  HGMMA.64x256x16.F32 R24, R152, gdesc[UR4].tnspB, R24, gsb0 ;  /* 0x43e0000498187df0 */ /* 0x000fe60008000818 */
        /* <DEDUP_REMOVED lines=33> */
[----:B------:R-:W-:Y:S05]  /*eb40*/  BSYNC B0 ;  /* 0x0000000000007941 */ /* 0x000fea0003800000 */
.L_x_4758:
[----:B------:R-:W-:Y:S01]  /*eb50*/  MOV R20, R170 ;  /* 0x000000aa00147202 */ /* 0x000fe20000000f00 */
[----:B------:R-:W-:Y:S02]  /*eb60*/  IMAD.MOV.U32 R15, RZ, RZ, R180 ;  /* 0x000000ffff0f7224 */ /* 0x000fe400078e00b4 */
[----:B------:R-:W-:-:S07]  /*eb70*/  IMAD.MOV.U32 R18, RZ, RZ, R215 ;  /* 0x000000ffff127224 */ /* 0x000fce00078e00d7 */
.L_x_4757:
[----:B------:R-:W-:Y:S05]  /*eb80*/  BSYNC B1 ;  /* 0x0000000000017941 */ /* 0x000fea0003800000 */
.L_x_4756:
[----:B------:R-:W1:Y:S01]  /*eb90*/  LDC R156, c[0x0][0x9e4] ;  /* 0x00027900ff9c7b82 */ /* 0x000e620000000800 */
[----:B------:R-:W-:Y:S01]  /*eba0*/  IADD3 R152, R184, 0x40, -R185 ;  /* 0x00000040b8987810 */ /* 0x000fe20007ffe8b9 */
[----:B------:R-:W-:-:S04]  /*ebb0*/  ULDC UR4, c[0x0][0x9dc] ;  /* 0x0002770000047ab9 */ /* 0x000fc80000000800 */
[----:B------:R-:W-:-:S04]  /*ebc0*/  IMAD R152, R189, 0x40, R152 ;  /* 0x00000040bd987824 */ /* 0x000fc800078e0298 */
[----:B------:R-:W-:Y:S01]  /*ebd0*/  VIADD R154, R152, -UR4 ;  /* 0x80000004989a7c36 */ /* 0x000fe20008000000 */
[----:B-1----:R-:W-:-:S13]  /*ebe0*/  ISETP.GE.AND P5, PT, R156, 0x1, PT ;  /* 0x000000019c00780c */ /* 0x002fda0003fa6270 */
[----:B------:R-:W-:Y:S05]  /*ebf0*/  @!P5 BRA `(.L_x_4778) ;  /* 0x000000000048d947 */ /* 0x000fea0003800000 */
[----:B------:R-:W-:Y:S01]  /*ec00*/  MOV R155, R152 ;  /* 0x00000098009b7202 */ /* 0x000fe20000000f00 */
        /* <DEDUP_REMOVED lines=10> */
.L_x_4780:
[----:B------:R-:W-:-:S13]  /*ecb0*/  ISETP.NE.AND P2, PT, R156, 0x1, PT ;  /* 0x000000019c00780c */ /* 0x000fda0003f45270 */
[----:B------:R-:W1:Y:S02]  /*ecc0*/  @P2 LDC.64 R152, c[0x0][0x9e8] ;  /* 0x00027a00ff982b82 */ /* 0x000e640000000a00 */
[----:B-1----:R-:W-:-:S05]  /*ecd0*/  @P2 IMAD.HI.U32 R152, R155, R152, RZ ;  /* 0x000000989b982227 */ /* 0x002fca00078e00ff */
[----:B------:R-:W-:-:S07]  /*ece0*/  @P2 SHF.R.U32.HI R155, RZ, R153, R152 ;  /* 0x00000099ff9b2219 */ /* 0x000fce0000011698 */
.L_x_4781:
[----:B------:R-:W-:Y:S05]  /*ecf0*/  BSYNC B0 ;  /* 0x0000000000007941 */ /* 0x000fea0003800000 */
.L_x_4779:
[----:B------:R-:W-:-:S05]  /*ed00*/  IMAD R155, R155, R156, RZ ;  /* 0x0000009c9b9b7224 */ /* 0x000fca00078e02ff */
[----:B------:R-:W-:-:S07]  /*ed10*/  VIMNMX R154, R154, R155, !PT ;  /* 0x0000009b9a9a7248 */ /* 0x000fce0007fe0100 */
.L_x_4778:
[----:B------:R-:W-:Y:S01]  /*ed20*/  VIADD R154, R154, 0x3f ;  /* 0x0000003f9a9a7836 */ /* 0x000fe20000000000 */
[----:B------:R-:W-:Y:S04]  /*ed30*/  BSSY B1, `(.L_x_4782) ;  /* 0x00001ee000017945 */ /* 0x000fe80003800000 */
[----:B------:R-:W-:-:S04]  /*ed40*/  SHF.R.S32.HI R153, RZ, 0x1f, R154 ;  /* 0x0000001fff997819 */ /* 0x000fc8000001149a */
[----:B------:R-:W-:-:S04]  /*ed50*/  LEA.HI R153, R153, R154, RZ, 0x6 ;  /* 0x0000009a99997211 */ /* 0x000fc800078f30ff */
[----:B------:R-:W-:-:S04]  /*ed60*/  SHF.R.S32.HI R153, RZ, 0x6, R153 ;  /* 0x00000006ff997819 */ /* 0x000fc80000011499 */
        /* <DEDUP_REMOVED lines=8> */
.L_x_4795:
[----:B------:R-:W-:Y:S02]  /*edf0*/  VIADD R18, R213, 0x1 ;  /* 0x00000001d5127836 */ /* 0x000fe40000000000 */
[----:B------:R-:W-:Y:S02]  /*ee00*/  IMAD.MOV.U32 R20, RZ, RZ, R191 ;  /* 0x000000ffff147224 */ /* 0x000fe400078e00bf */
[----:B------:R-:W-:Y:S01]  /*ee10*/  VIADD R191, R191, 0xffffffff ;  /* 0xffffffffbfbf7836 */ /* 0x000fe20000000000 */
[----:B------:R-:W-:Y:S02]  /*ee20*/  ISETP.NE.AND P3, PT, R18, 0x2, PT ;  /* 0x000000021200780c */ /* 0x000fe40003f65270 */
[----:B------:R-:W-:Y:S02]  /*ee30*/  ISETP.GT.AND P2, PT, R20, R189, PT ;  /* 0x000000bd1400720c */ /* 0x000fe40003f44270 */
[----:B------:R-:W-:Y:S02]  /*ee40*/  SEL R20, RZ, 0x1, P3 ;  /* 0x00000001ff147807 */ /* 0x000fe40001800000 */
[----:B------:R-:W-:-:S02]  /*ee50*/  SEL R18, R18, RZ, P3 ;  /* 0x000000ff12127207 */ /* 0x000fc40001800000 */
[----:B------:R-:W-:Y:S01]  /*ee60*/  LOP3.LUT R19, R19, R20, RZ, 0x3c, !PT ;  /* 0x0000001413137212 */ /* 0x000fe200078e3cff */
[----:B-1----:R-:W-:Y:S06]  /*ee70*/  @!P0 BRA `(.L_x_4785) ;  /* 0x0000000000048947 */ /* 0x002fec0003800000 */
[----:B------:R-:W-:Y:S01]  /*ee80*/  BPT.TRAP 0x1 ;  /* 0x000000040000795c */ /* 0x000fe20000300000 */
.L_x_4785:
[----:B------:R-:W-:Y:S01]  /*ee90*/  IMAD R9, R18, 0x8, R2 ;  /* 0x0000000812097824 */ /* 0x000fe200078e0202 */
[----:B------:R-:W-:-:S04]  /*eea0*/  SHF.L.U32 R208, R19, 0x1f, RZ ;  /* 0x0000001f13d07819 */ /* 0x000fc800000006ff */
[----:B------:R1:W2:Y:S01]  /*eeb0*/  SYNCS.PHASECHK.TRANS64.TRYWAIT P3, [R9+URZ+0x28c30], R208 ;  /* 0x028c30d0090075a7 */ /* 0x0002a2000806017f */
[----:B------:R-:W-:Y:S05]  /*eec0*/  @!P0 BRA `(.L_x_4786) ;  /* 0x0000000000048947 */ /* 0x000fea0003800000 */
[----:B------:R-:W-:Y:S01]  /*eed0*/  BPT.TRAP 0x1 ;  /* 0x000000040000795c */ /* 0x000fe20000300000 */
.L_x_4786:
[----:B------:R-:W-:Y:S01]  /*eee0*/  BSSY B2, `(.L_x_4787) ;  /* 0x0000006000027945 */ /* 0x000fe20003800000 */
[----:B------:R-:W-:Y:S01]  /*eef0*/  LEA R20, R18, R14, 0x9 ;  /* 0x0000000e12147211 */ /* 0x000fe200078e48ff */
[----:B------:R-:W-:Y:S02]  /*ef00*/  IMAD.MOV.U32 R21, RZ, RZ, 0x40000040 ;  /* 0x40000040ff157424 */ /* 0x000fe400078e00ff */
[----:B--2---:R-:W-:Y:S05]  /*ef10*/  @P3 BRA `(.L_x_4788) ;  /* 0x0000000000083947 */ /* 0x004fea0003800000 */
[----:B------:R-:W2:Y:S02]  /*ef20*/  SYNCS.PHASECHK.TRANS64.TRYWAIT P3, [R9+URZ+0x28c30], R208 ;  /* 0x028c30d0090075a7 */ /* 0x000ea4000806017f */
[----:B--2---:R-:W-:Y:S05]  /*ef30*/  @!P3 BRA `(.L_x_4789) ;  /* 0x000000ec0070b947 */ /* 0x004fea0003800000 */
.L_x_4788:
[----:B------:R-:W-:Y:S05]  /*ef40*/  BSYNC B2 ;  /* 0x0000000000027941 */ /* 0x000fea0003800000 */
.L_x_4787:
[C---:B------:R-:W-:Y:S01]  /*ef50*/  R2UR UR6, R20.reuse ;  /* 0x00000000140672ca */ /* 0x040fe200000e0000 */
[----:B------:R-:W-:Y:S01]  /*ef60*/  WARPGROUP.ARRIVE ;  /* 0x00000000000079c5 */ /* 0x000fe20000000000 */
[----:B------:R-:W-:Y:S01]  /*ef70*/  R2UR UR7, R21 ;  /* 0x00000000150772ca */ /* 0x000fe200000e0000 */
[----:B------:R-:W-:Y:S01]  /*ef80*/  VIADD R206, R20, 0x2 ;  /* 0x0000000214ce7836 */ /* 0x000fe20000000000 */
[----:B------:R-:W-:Y:S01]  /*ef90*/  R2UR UR4, R4 ;  /* 0x00000000040472ca */ /* 0x000fe200000e0000 */
[----:B------:R-:W-:Y:S01]  /*efa0*/  IMAD.MOV.U32 R207, RZ, RZ, 0x40000040 ;  /* 0x40000040ffcf7424 */ /* 0x000fe200078e00ff */
        /* <DEDUP_REMOVED lines=52> */
[----:B---3--:R-:W-:Y:S01]  /*f2f0*/  FMNMX.FTZ R15, R20, R212, !PT ;  /* 0x000000d4140f7209 */ /* 0x008fe20007810000 */
[----:B0-----:R-:W-:Y:S01]  /*f300*/  FMUL.FTZ R216, R159, UR4 ;  /* 0x000000049fd87c20 */ /* 0x001fe20008410000 */
[----:B------:R-:W-:Y:S01]  /*f310*/  FMUL.FTZ R162, R162, UR4 ;  /* 0x00000004a2a27c20 */ /* 0x000fe20008410000 */
[----:B------:R-:W-:Y:S01]  /*f320*/  FMUL.FTZ R155, R163, UR4 ;  /* 0x00000004a39b7c20 */ /* 0x000fe20008410000 */
[----:B------:R-:W-:Y:S01]  /*f330*/  FMUL.FTZ R166, R166, UR4 ;  /* 0x00000004a6a67c20 */ /* 0x000fe20008410000 */
[----:B------:R-:W-:Y:S01]  /*f340*/  FMUL.FTZ R170, R170, UR4 ;  /* 0x00000004aaaa7c20 */ /* 0x000fe20008410000 */
[----:B------:R-:W-:Y:S01]  /*f350*/  FMUL.FTZ R159, R171, UR4 ;  /* 0x00000004ab9f7c20 */ /* 0x000fe20008410000 */
[----:B------:R-:W0:Y:S01]  /*f360*/  MUFU.TANH R214, R214 ;  /* 0x000000d600d67308 */ /* 0x000e220000002400 */
        /* <DEDUP_REMOVED lines=8> */
[----:B-----5:R-:W-:Y:S01]  /*f3f0*/  FMNMX.FTZ R15, R156, R15, !PT ;  /* 0x0000000f9c0f7209 */ /* 0x020fe20007810000 */
[----:B------:R-:W-:-:S06]  /*f400*/  ULDC UR4, c[0x0][0x988] ;  /* 0x0002620000047ab9 */ /* 0x000fcc0000000800 */
[----:B------:R-:W4:Y:S01]  /*f410*/  MUFU.TANH R228, R228 ;  /* 0x000000e400e47308 */ /* 0x000f220000002400 */
[----:B0-----:R-:W-:-:S07]  /*f420*/  FMNMX.FTZ R15, R214, R15, !PT ;  /* 0x0000000fd60f7209 */ /* 0x001fce0007810000 */
[----:B------:R-:W0:Y:S01]  /*f430*/  MUFU.TANH R164, R164 ;  /* 0x000000a400a47308 */ /* 0x000e220000002400 */
[----:B---3--:R-:W-:-:S07]  /*f440*/  FMNMX.FTZ R15, R160, R15, !PT ;  /* 0x0000000fa00f7209 */ /* 0x008fce0007810000 */
[----:B------:R-:W3:Y:S01]  /*f450*/  MUFU.TANH R230, R230 ;  /* 0x000000e600e67308 */ /* 0x000ee20000002400 */
[----:B----4-:R-:W-:-:S07]  /*f460*/  FMNMX.FTZ R15, R228, R15, !PT ;  /* 0x0000000fe40f7209 */ /* 0x010fce0007810000 */
        /* <DEDUP_REMOVED lines=19> */
[----:B0-----:R-:W-:-:S05]  /*f5a0*/  FMNMX.FTZ R15, R153, R15, !PT ;  /* 0x0000000f990f7209 */ /* 0x001fca0007810000 */
[----:B------:R-:W0:Y:S02]  /*f5b0*/  SHFL.BFLY PT, R21, R15, 0x2, 0x1f ;  /* 0x0c401f000f157f89 */ /* 0x000e2400000e0000 */
[----:B------:R-:W5:Y:S08]  /*f5c0*/  MUFU.TANH R158, R158 ;  /* 0x0000009e009e7308 */ /* 0x000f700000002400 */
[----:B------:R-:W1:Y:S08]  /*f5d0*/  MUFU.TANH R216, R216 ;  /* 0x000000d800d87308 */ /* 0x000e700000002400 */
[----:B------:R-:W2:Y:S01]  /*f5e0*/  MUFU.TANH R162, R162 ;  /* 0x000000a200a27308 */ /* 0x000ea20000002400 */
[----:B0-----:R-:W-:-:S02]  /*f5f0*/  FMNMX.FTZ R167, R15, R21, !PT ;  /* 0x000000150fa77209 */ /* 0x001fc40007810000 */
[----:B---3--:R-:W-:-:S05]  /*f600*/  FMNMX.FTZ R15, R154, R209, !PT ;  /* 0x000000d19a0f7209 */ /* 0x008fca0007810000 */
[----:B------:R-:W0:Y:S01]  /*f610*/  MUFU.TANH R155, R155 ;  /* 0x0000009b009b7308 */ /* 0x000e220000002400 */
[----:B------:R-:W3:Y:S01]  /*f620*/  SHFL.BFLY PT, R169, R167, 0x1, 0x1f ;  /* 0x0c201f00a7a97f89 */ /* 0x000ee200000e0000 */
[----:B----4-:R-:W-:-:S04]  /*f630*/  FMNMX.FTZ R15, R206, R15, !PT ;  /* 0x0000000fce0f7209 */ /* 0x010fc80007810000 */
[----:B-----5:R-:W-:Y:S02]  /*f640*/  FMNMX.FTZ R15, R158, R15, !PT ;  /* 0x0000000f9e0f7209 */ /* 0x020fe40007810000 */
[----:B------:R-:W4:Y:S02]  /*f650*/  MUFU.TANH R166, R166 ;  /* 0x000000a600a67308 */ /* 0x000f240000002400 */
[----:B-1----:R-:W-:-:S04]  /*f660*/  FMNMX.FTZ R15, R216, R15, !PT ;  /* 0x0000000fd80f7209 */ /* 0x002fc80007810000 */
[----:B--2---:R-:W-:Y:S02]  /*f670*/  FMNMX.FTZ R21, R162, R15, !PT ;  /* 0x0000000fa2157209 */ /* 0x004fe40007810000 */
[----:B------:R-:W1:Y:S08]  /*f680*/  MUFU.TANH R157, R157 ;  /* 0x0000009d009d7308 */ /* 0x000e700000002400 */
[----:B------:R-:W2:Y:S01]  /*f690*/  MUFU.TANH R170, R170 ;  /* 0x000000aa00aa7308 */ /* 0x000ea20000002400 */
[----:B---3--:R-:W-:-:S02]  /*f6a0*/  FMNMX.FTZ R15, R167, R169, !PT ;  /* 0x000000a9a70f7209 */ /* 0x008fc40007810000 */
[----:B0-----:R-:W-:Y:S01]  /*f6b0*/  FMNMX.FTZ R167, R155, R21, !PT ;  /* 0x000000159ba77209 */ /* 0x001fe20007810000 */
[----:B------:R-:W-:Y:S02]  /*f6c0*/  IMAD.U32 R21, RZ, RZ, UR4 ;  /* 0x00000004ff157e24 */ /* 0x000fe4000f8e00ff */
[----:B------:R-:W-:Y:S02]  /*f6d0*/  FADD.FTZ R169, -R15, R212 ;  /* 0x000000d40fa97221 */ /* 0x000fe40000010100 */
[----:B------:R-:W0:Y:S01]  /*f6e0*/  MUFU.TANH R159, R159 ;  /* 0x0000009f009f7308 */ /* 0x000e220000002400 */
[----:B----4-:R-:W-:Y:S01]  /*f6f0*/  FMNMX.FTZ R212, R166, R167, !PT ;  /* 0x000000a7a6d47209 */ /* 0x010fe20007810000 */
[-C--:B------:R-:W-:Y:S01]  /*f700*/  FMUL.FTZ R173, R169, R21.reuse ;  /* 0x00000015a9ad7220 */ /* 0x080fe20000410000 */
[----:B------:R-:W-:Y:S02]  /*f710*/  FMUL.FTZ R169, R15, R21 ;  /* 0x000000150fa97220 */ /* 0x000fe40000410000 */
[----:B-1----:R-:W-:-:S03]  /*f720*/  FMNMX.FTZ R167, R157, R212, !PT ;  /* 0x000000d49da77209 */ /* 0x002fc60007810000 */
[----:B------:R-:W1:Y:S01]  /*f730*/  MUFU.TANH R174, R174 ;  /* 0x000000ae00ae7308 */ /* 0x000e620000002400 */
[--C-:B------:R-:W-:Y:S01]  /*f740*/  FFMA.FTZ R175, R20, R21, -R169.reuse ;  /* 0x0000001514af7223 */ /* 0x100fe200000108a9 */
[----:B--2---:R-:W-:Y:S01]  /*f750*/  FMNMX.FTZ R20, R170, R167, !PT ;  /* 0x000000a7aa147209 */ /* 0x004fe20007810000 */
[-CC-:B------:R-:W-:Y:S01]  /*f760*/  FFMA.FTZ R214, R214, R21.reuse, -R169.reuse ;  /* 0x00000015d6d67223 */ /* 0x180fe200000108a9 */
[-CC-:B------:R-:W-:Y:S01]  /*f770*/  FFMA.FTZ R152, R152, R21.reuse, -R169.reuse ;  /* 0x0000001598987223 */ /* 0x180fe200000108a9 */
[-CC-:B------:R-:W-:Y:S01]  /*f780*/  FFMA.FTZ R156, R156, R21.reuse, -R169.reuse ;  /* 0x000000159c9c7223 */ /* 0x180fe200000108a9 */
[-CC-:B------:R-:W-:Y:S01]  /*f790*/  FFMA.FTZ R160, R160, R21.reuse, -R169.reuse ;  /* 0x00000015a0a07223 */ /* 0x180fe200000108a9 */
[-CC-:B------:R-:W-:Y:S01]  /*f7a0*/  FFMA.FTZ R164, R164, R21.reuse, -R169.reuse ;  /* 0x00000015a4a47223 */ /* 0x180fe200000108a9 */
[----:B------:R-:W2:Y:S01]  /*f7b0*/  MUFU.TANH R161, R161 ;  /* 0x000000a100a17308 */ /* 0x000ea20000002400 */
[----:B0-----:R-:W-:Y:S01]  /*f7c0*/  FMNMX.FTZ R171, R159, R20, !PT ;  /* 0x000000149fab7209 */ /* 0x001fe20007810000 */
[-CC-:B------:R-:W-:Y:S01]  /*f7d0*/  FFMA.FTZ R168, R168, R21.reuse, -R169.reuse ;  /* 0x00000015a8a87223 */ /* 0x180fe200000108a9 */
[-CC-:B------:R-:W-:Y:S01]  /*f7e0*/  FFMA.FTZ R172, R172, R21.reuse, -R169.reuse ;  /* 0x00000015acac7223 */ /* 0x180fe200000108a9 */
[-CC-:B------:R-:W-:Y:S01]  /*f7f0*/  FFMA.FTZ R179, R234, R21.reuse, -R169.reuse ;  /* 0x00000015eab37223 */ /* 0x180fe200000108a9 */
[-CC-:B------:R-:W-:Y:S01]  /*f800*/  FFMA.FTZ R176, R176, R21.reuse, -R169.reuse ;  /* 0x00000015b0b07223 */ /* 0x180fe200000108a9 */
[-CC-:B------:R-:W-:Y:S01]  /*f810*/  FFMA.FTZ R181, R236, R21.reuse, -R169.reuse ;  /* 0x00000015ecb57223 */ /* 0x180fe200000108a9 */
[--C-:B------:R-:W-:Y:S01]  /*f820*/  FFMA.FTZ R180, R180, R21, -R169.reuse ;  /* 0x00000015b4b47223 */ /* 0x100fe200000108a9 */
[----:B------:R-:W0:Y:S01]  /*f830*/  MUFU.TANH R178, R178 ;  /* 0x000000b200b27308 */ /* 0x000e220000002400 */
[----:B-1----:R-:W-:Y:S01]  /*f840*/  FMNMX.FTZ R20, R174, R171, !PT ;  /* 0x000000abae147209 */ /* 0x002fe20007810000 */
[----:B------:R-:W-:-:S06]  /*f850*/  FFMA.FTZ R153, R153, R21, -R169 ;  /* 0x0000001599997223 */ /* 0x000fcc00000108a9 */
        /* <DEDUP_REMOVED lines=8> */
[----:B------:R-:W-:Y:S01]  /*f8e0*/  MUFU.EX2 R171, R214 ;  /* 0x000000d600ab7308 */ /* 0x000fe20000000800 */
[----:B0-----:R-:W-:Y:S01]  /*f8f0*/  FMNMX.FTZ R20, R165, R20, !PT ;  /* 0x00000014a5147209 */ /* 0x001fe20007810000 */
[----:B-1----:R-:W-:-:S04]  /*f900*/  FFMA.FTZ R175, R230, R21, -R169 ;  /* 0x00000015e6af7223 */ /* 0x002fc800000108a9 */
[----:B------:R-:W0:Y:S02]  /*f910*/  SHFL.BFLY PT, R177, R20, 0x2, 0x1f ;  /* 0x0c401f0014b17f89 */ /* 0x000e2400000e0000 */
[----:B------:R1:W2:Y:S08]  /*f920*/  MUFU.EX2 R212, R173 ;  /* 0x000000ad00d47308 */ /* 0x0002b00000000800 */
[----:B------:R-:W3:Y:S01]  /*f930*/  MUFU.EX2 R152, R152 ;  /* 0x0000009800987308 */ /* 0x000ee20000000800 */
[----:B-1----:R-:W-:-:S07]  /*f940*/  FFMA.FTZ R173, R228, R21, -R169 ;  /* 0x00000015e4ad7223 */ /* 0x002fce00000108a9 */
[----:B------:R-:W1:Y:S01]  /*f950*/  MUFU.EX2 R156, R156 ;  /* 0x0000009c009c7308 */ /* 0x000e620000000800 */
[----:B--2---:R-:W-:Y:S01]  /*f960*/  FFMA.FTZ R3, R212, R3, R167 ;  /* 0x00000003d4037223 */ /* 0x004fe200000100a7 */
[-C--:B------:R-:W-:Y:S01]  /*f970*/  FMUL.FTZ R24, R24, R212.reuse ;  /* 0x000000d418187220 */ /* 0x080fe20000410000 */
[-C--:B------:R-:W-:Y:S01]  /*f980*/  FMUL.FTZ R25, R25, R212.reuse ;  /* 0x000000d419197220 */ /* 0x080fe20000410000 */
[-C--:B------:R-:W-:Y:S01]  /*f990*/  FMUL.FTZ R28, R28, R212.reuse ;  /* 0x000000d41c1c7220 */ /* 0x080fe20000410000 */
[-C--:B------:R-:W-:Y:S01]  /*f9a0*/  FMUL.FTZ R29, R29, R212.reuse ;  /* 0x000000d41d1d7220 */ /* 0x080fe20000410000 */
[----:B0-----:R-:W-:Y:S01]  /*f9b0*/  FMNMX.FTZ R183, R20, R177, !PT ;  /* 0x000000b114b77209 */ /* 0x001fe20007810000 */
[----:B------:R-:W-:Y:S01]  /*f9c0*/  FFMA.FTZ R177, R232, R21, -R169 ;  /* 0x00000015e8b17223 */ /* 0x000fe200000108a9 */
[----:B------:R-:W-:Y:S01]  /*f9d0*/  MUFU.EX2 R160, R160 ;  /* 0x000000a000a07308 */ /* 0x000fe20000000800 */
[C---:B---3--:R-:W-:Y:S01]  /*f9e0*/  FADD.FTZ R3, R152.reuse, R3 ;  /* 0x0000000398037221 */ /* 0x048fe20000010000 */
[----:B------:R-:W-:Y:S01]  /*f9f0*/  F2FP.F16.F32.PACK_AB R152, R152, R167 ;  /* 0x000000a79898723e */ /* 0x000fe200000000ff */
[----:B------:R-:W0:Y:S01]  /*fa00*/  SHFL.BFLY PT, R20, R183, 0x1, 0x1f ;  /* 0x0c201f00b7147f89 */ /* 0x000e2200000e0000 */
        /* <DEDUP_REMOVED lines=22> */
[----:B------:R-:W-:Y:S01]  /*fb70*/  FMUL.FTZ R69, R69, R212 ;  /* 0x000000d445457220 */ /* 0x000fe20000410000 */
[----:B0-----:R-:W-:Y:S01]  /*fb80*/  FMNMX.FTZ R20, R183, R20, !PT ;  /* 0x00000014b7147209 */ /* 0x001fe20007810000 */
[-C--:B------:R-:W-:Y:S01]  /*fb90*/  FMUL.FTZ R72, R72, R212.reuse ;  /* 0x000000d448487220 */ /* 0x080fe20000410000 */
[-C--:B------:R-:W-:Y:S01]  /*fba0*/  FMUL.FTZ R73, R73, R212.reuse ;  /* 0x000000d449497220 */ /* 0x080fe20000410000 */
[-C--:B------:R-:W-:Y:S01]  /*fbb0*/  FMUL.FTZ R76, R76, R212.reuse ;  /* 0x000000d44c4c7220 */ /* 0x080fe20000410000 */
[-C--:B------:R-:W-:Y:S01]  /*fbc0*/  FMUL.FTZ R77, R77, R212.reuse ;  /* 0x000000d44d4d7220 */ /* 0x080fe20000410000 */
[CC--:B------:R-:W-:Y:S01]  /*fbd0*/  FMUL.FTZ R230, R20.reuse, R21.reuse ;  /* 0x0000001514e67220 */ /* 0x0c0fe20000410000 */
[----:B------:R-:W-:Y:S01]  /*fbe0*/  FADD.FTZ R214, -R20, R209 ;  /* 0x000000d114d67221 */ /* 0x000fe20000010100 */
[----:B------:R-:W-:Y:S01]  /*fbf0*/  MUFU.EX2 R168, R168 ;  /* 0x000000a800a87308 */ /* 0x000fe20000000800 */
[----:B------:R-:W-:Y:S01]  /*fc00*/  FMUL.FTZ R80, R80, R212 ;  /* 0x000000d450507220 */ /* 0x000fe20000410000 */
[-CC-:B------:R-:W-:Y:S01]  /*fc10*/  FFMA.FTZ R207, R216, R21.reuse, -R230.reuse ;  /* 0x00000015d8cf7223 */ /* 0x180fe200000108e6 */
[-CC-:B------:R-:W-:Y:S01]  /*fc20*/  FFMA.FTZ R216, R155, R21.reuse, -R230.reuse ;  /* 0x000000159bd87223 */ /* 0x180fe200000108e6 */
[-C--:B------:R-:W-:Y:S01]  /*fc30*/  FMUL.FTZ R169, R214, R21.reuse ;  /* 0x00000015d6a97220 */ /* 0x080fe20000410000 */
[----:B------:R-:W-:Y:S01]  /*fc40*/  IADD3 R155, -R194, RZ, RZ ;  /* 0x000000ffc29b7210 */ /* 0x000fe20007ffe1ff */
[-CC-:B------:R-:W-:Y:S01]  /*fc50*/  FFMA.FTZ R214, R154, R21.reuse, -R230.reuse ;  /* 0x000000159ad67223 */ /* 0x180fe200000108e6 */
[-CC-:B------:R-:W-:Y:S01]  /*fc60*/  FFMA.FTZ R183, R206, R21.reuse, -R230.reuse ;  /* 0x00000015ceb77223 */ /* 0x180fe200000108e6 */
[----:B------:R-:W-:Y:S01]  /*fc70*/  FFMA.FTZ R206, R158, R21, -R230 ;  /* 0x000000159ece7223 */ /* 0x000fe200000108e6 */
[----:B------:R-:W-:Y:S01]  /*fc80*/  ISETP.NE.AND P3, PT, R22, R155, PT ;  /* 0x0000009b1600720c */ /* 0x000fe20003f65270 */
[----:B------:R-:W-:Y:S01]  /*fc90*/  MUFU.EX2 R169, R169 ;  /* 0x000000a900a97308 */ /* 0x000fe20000000800 */
[----:B------:R-:W-:-:S02]  /*fca0*/  @!P1 VIADD R154, R9, 0x28c40 ;  /* 0x00028c40099a9836 */ /* 0x000fc40000000000 */
[-CC-:B------:R-:W-:Y:S01]  /*fcb0*/  FFMA.FTZ R209, R162, R21.reuse, -R230.reuse ;  /* 0x00000015a2d17223 */ /* 0x180fe200000108e6 */
[-CC-:B------:R-:W-:Y:S01]  /*fcc0*/  FFMA.FTZ R215, R166, R21.reuse, -R230.reuse ;  /* 0x00000015a6d77223 */ /* 0x180fe200000108e6 */
[-CC-:B------:R-:W-:Y:S01]  /*fcd0*/  FFMA.FTZ R228, R157, R21.reuse, -R230.reuse ;  /* 0x000000159de47223 */ /* 0x180fe200000108e6 */
[-C--:B------:R-:W-:Y:S01]  /*fce0*/  FFMA.FTZ R170, R170, R21.reuse, -R230 ;  /* 0x00000015aaaa7223 */ /* 0x080fe200000108e6 */
[----:B------:R-:W-:Y:S01]  /*fcf0*/  @!P1 PRMT R154, RZ, 0x654, R154 ;  /* 0x00000654ff9a9816 */ /* 0x000fe2000000009a */
[-CC-:B------:R-:W-:Y:S01]  /*fd00*/  FFMA.FTZ R217, R159, R21.reuse, -R230.reuse ;  /* 0x000000159fd97223 */ /* 0x180fe200000108e6 */
[----:B------:R-:W0:Y:S01]  /*fd10*/  MUFU.EX2 R214, R214 ;  /* 0x000000d600d67308 */ /* 0x000e220000000800 */
[-CC-:B------:R-:W-:Y:S01]  /*fd20*/  FFMA.FTZ R174, R174, R21.reuse, -R230.reuse ;  /* 0x00000015aeae7223 */ /* 0x180fe200000108e6 */
[----:B------:R1:W-:Y:S01]  /*fd30*/  @!P1 SYNCS.ARRIVE.TRANS64.RED.A1T0 RZ, [R154+URZ], RZ ;  /* 0x000000ff9aff99a7 */ /* 0x0003e2000810043f */
[----:B------:R-:W-:Y:S01]  /*fd40*/  FFMA.FTZ R227, R161, R21, -R230 ;  /* 0x00000015a1e37223 */ /* 0x000fe200000108e6 */
[----:B------:R-:W-:-:S02]  /*fd50*/  @!P3 IMAD R155, R213, 0x40, R192 ;  /* 0x00000040d59bb824 */ /* 0x000fc400078e02c0 */
[-CC-:B------:R-:W-:Y:S01]  /*fd60*/  FFMA.FTZ R178, R178, R21.reuse, -R230.reuse ;  /* 0x00000015b2b27223 */ /* 0x180fe200000108e6 */
[-CC-:B------:R-:W-:Y:S01]  /*fd70*/  FFMA.FTZ R163, R163, R21.reuse, -R230.reuse ;  /* 0x00000015a3a37223 */ /* 0x180fe200000108e6 */
[-C--:B------:R-:W-:Y:S01]  /*fd80*/  FFMA.FTZ R182, R182, R21.reuse, -R230 ;  /* 0x00000015b6b67223 */ /* 0x080fe200000108e6 */
[----:B------:R-:W3:Y:S01]  /*fd90*/  MUFU.EX2 R183, R183 ;  /* 0x000000b700b77308 */ /* 0x000ee20000000800 */
[----:B------:R-:W-:Y:S02]  /*fda0*/  @!P3 IMAD R155, R155, 0x4, R2 ;  /* 0x000000049b9bb824 */ /* 0x000fe400078e0202 */
[----:B-1----:R-:W-:Y:S01]  /*fdb0*/  FADD.FTZ R154, R156, R3 ;  /* 0x000000039c9a7221 */ /* 0x002fe20000010000 */
[----:B------:R-:W-:Y:S01]  /*fdc0*/  FFMA.FTZ R230, R165, R21, -R230 ;  /* 0x00000015a5e67223 */ /* 0x000fe200000108e6 */
[----:B--2---:R-:W-:Y:S01]  /*fdd0*/  F2FP.F16.F32.PACK_AB R158, R175, R164 ;  /* 0x000000a4af9e723e */ /* 0x004fe200000000ff */
[-C--:B------:R-:W-:Y:S01]  /*fde0*/  FMUL.FTZ R81, R81, R212.reuse ;  /* 0x000000d451517220 */ /* 0x080fe20000410000 */
[----:B------:R-:W-:Y:S01]  /*fdf0*/  @!P3 STS [R155+0x28800], R212 ;  /* 0x028800d49b00b388 */ /* 0x000fe20000000800 */
[----:B------:R-:W-:Y:S01]  /*fe00*/  FMUL.FTZ R84, R84, R212 ;  /* 0x000000d454547220 */ /* 0x000fe20000410000 */
[----:B------:R-:W1:Y:S01]  /*fe10*/  MUFU.EX2 R206, R206 ;  /* 0x000000ce00ce7308 */ /* 0x000e620000000800 */
[----:B0-----:R-:W-:Y:S01]  /*fe20*/  FFMA.FTZ R8, R169, R8, R214 ;  /* 0x00000008a9087223 */ /* 0x001fe200000100d6 */
[----:B------:R0:W-:Y:S01]  /*fe30*/  @!P3 STS [R155+0x28820], R169 ;  /* 0x028820a99b00b388 */ /* 0x0001e20000000800 */
        /* <DEDUP_REMOVED lines=9> */
[----:B0-----:R-:W-:Y:S01]  /*fed0*/  FADD.FTZ R155, R171, R154 ;  /* 0x0000009aab9b7221 */ /* 0x001fe20000010000 */
[-C--:B------:R-:W-:Y:S01]  /*fee0*/  FMUL.FTZ R100, R100, R212.reuse ;  /* 0x000000d464647220 */ /* 0x080fe20000410000 */
[-C--:B------:R-:W-:Y:S01]  /*fef0*/  FMUL.FTZ R101, R101, R212.reuse ;  /* 0x000000d465657220 */ /* 0x080fe20000410000 */
[-C--:B------:R-:W-:Y:S01]  /*ff00*/  FMUL.FTZ R104, R104, R212.reuse ;  /* 0x000000d468687220 */ /* 0x080fe20000410000 */
[----:B------:R-:W0:Y:S01]  /*ff10*/  MUFU.EX2 R209, R209 ;  /* 0x000000d100d17308 */ /* 0x000e220000000800 */
[----:B------:R-:W-:Y:S01]  /*ff20*/  FADD.FTZ R154, R160, R155 ;  /* 0x0000009ba09a7221 */ /* 0x000fe20000010000 */
[----:B-1----:R-:W-:Y:S01]  /*ff30*/  FADD.FTZ R8, R206, R3 ;  /* 0x00000003ce087221 */ /* 0x002fe20000010000 */
[-C--:B------:R-:W-:Y:S01]  /*ff40*/  FMUL.FTZ R105, R105, R212.reuse ;  /* 0x000000d469697220 */ /* 0x080fe20000410000 */
[-C--:B------:R-:W-:Y:S01]  /*ff50*/  FMUL.FTZ R108, R108, R212.reuse ;  /* 0x000000d46c6c7220 */ /* 0x080fe20000410000 */
[----:B------:R-:W-:Y:S01]  /*ff60*/  FADD.FTZ R3, R173, R154 ;  /* 0x0000009aad037221 */ /* 0x000fe20000010000 */
[-C--:B------:R-:W-:Y:S01]  /*ff70*/  FMUL.FTZ R109, R109, R212.reuse ;  /* 0x000000d46d6d7220 */ /* 0x080fe20000410000 */
[-C--:B------:R-:W-:Y:S01]  /*ff80*/  FMUL.FTZ R112, R112, R212.reuse ;  /* 0x000000d470707220 */ /* 0x080fe20000410000 */
[----:B------:R-:W1:Y:S01]  /*ff90*/  MUFU.EX2 R216, R216 ;  /* 0x000000d800d87308 */ /* 0x000e620000000800 */
        /* <DEDUP_REMOVED lines=8> */
[----:B0-----:R-:W-:Y:S01]  /*10020*/  FADD.FTZ R3, R209, R8 ;  /* 0x00000008d1037221 */ /* 0x001fe20000010000 */
[----:B------:R-:W-:Y:S01]  /*10030*/  FADD.FTZ R154, R168, R155 ;  /* 0x0000009ba89a7221 */ /* 0x000fe20000010000 */
        /* <DEDUP_REMOVED lines=19> */
[----:B------:R-:W-:Y:S01]  /*10170*/  FMUL.FTZ R149, R149, R212 ;  /* 0x000000d495957220 */ /* 0x000fe20000410000 */
        /* <DEDUP_REMOVED lines=35> */
[----:B------:R-:W-:Y:S01]  /*103b0*/  F2FP.F16.F32.PACK_AB R154, R171, R156 ;  /* 0x0000009cab9a723e */ /* 0x000fe200000000ff */
[-C--:B------:R-:W-:Y:S01]  /*103c0*/  FMUL.FTZ R74, R74, R169.reuse ;  /* 0x000000a94a4a7220 */ /* 0x080fe20000410000 */
[----:B------:R-:W-:Y:S01]  /*103d0*/  F2FP.F16.F32.PACK_AB R156, R173, R160 ;  /* 0x000000a0ad9c723e */ /* 0x000fe200000000ff */
[-C--:B------:R-:W-:Y:S01]  /*103e0*/  FMUL.FTZ R75, R75, R169.reuse ;  /* 0x000000a94b4b7220 */ /* 0x080fe20000410000 */
[----:B------:R-:W-:Y:S01]  /*103f0*/  F2FP.F16.F32.PACK_AB R160, R177, R168 ;  /* 0x000000a8b1a0723e */ /* 0x000fe200000000ff */
        /* <DEDUP_REMOVED lines=45> */
[-C--:B------:R-:W-:Y:S01]  /*106d0*/  FMUL.FTZ R135, R135, R169.reuse ;  /* 0x000000a987877220 */ /* 0x080fe20000410000 */
[-C--:B------:R-:W-:Y:S01]  /*106e0*/  FMUL.FTZ R138, R138, R169.reuse ;  /* 0x000000a98a8a7220 */ /* 0x080fe20000410000 */
[-C--:B------:R-:W-:Y:S01]  /*106f0*/  FMUL.FTZ R139, R139, R169.reuse ;  /* 0x000000a98b8b7220 */ /* 0x080fe20000410000 */
[-C--:B------:R-:W-:Y:S01]  /*10700*/  FMUL.FTZ R142, R142, R169.reuse ;  /* 0x000000a98e8e7220 */ /* 0x080fe20000410000 */
[----:B------:R1:W3:Y:S01]  /*10710*/  MUFU.EX2 R165, R163 ;  /* 0x000000a300a57308 */ /* 0x0002e20000000800 */
[----:B--2---:R-:W-:Y:S01]  /*10720*/  FADD.FTZ R8, R178, R3 ;  /* 0x00000003b2087221 */ /* 0x004fe20000010000 */
[-C--:B------:R-:W-:Y:S01]  /*10730*/  FMUL.FTZ R143, R143, R169.reuse ;  /* 0x000000a98f8f7220 */ /* 0x080fe20000410000 */
[-C--:B------:R-:W-:Y:S01]  /*10740*/  FMUL.FTZ R146, R146, R169.reuse ;  /* 0x000000a992927220 */ /* 0x080fe20000410000 */
[-C--:B------:R-:W-:Y:S01]  /*10750*/  FMUL.FTZ R147, R147, R169.reuse ;  /* 0x000000a993937220 */ /* 0x080fe20000410000 */
[-C--:B------:R-:W-:Y:S01]  /*10760*/  FMUL.FTZ R150, R150, R169.reuse ;  /* 0x000000a996967220 */ /* 0x080fe20000410000 */
[----:B------:R-:W-:-:S02]  /*10770*/  FMUL.FTZ R151, R151, R169 ;  /* 0x000000a997977220 */ /* 0x000fc40000410000 */
[----:B------:R-:W2:Y:S01]  /*10780*/  MUFU.EX2 R167, R182 ;  /* 0x000000b600a77308 */ /* 0x000ea20000000800 */
[C---:B0-----:R-:W-:Y:S01]  /*10790*/  FADD.FTZ R3, R153.reuse, R166 ;  /* 0x000000a699037221 */ /* 0x041fe20000010000 */
[----:B------:R-:W-:Y:S02]  /*107a0*/  F2FP.F16.F32.PACK_AB R166, R153, R180 ;  /* 0x000000b499a6723e */ /* 0x000fe400000000ff */
[----:B------:R-:W-:Y:S01]  /*107b0*/  F2FP.F16.F32.PACK_AB R153, R183, R214 ;  /* 0x000000d6b799723e */ /* 0x000fe200000000ff */
[----:B------:R-:W-:Y:S01]  /*107c0*/  BAR.SYNC.DEFER_BLOCKING 0xf, 0x100 ;  /* 0x03c4000000007b1d */ /* 0x000fe20000010000 */
[----:B-1----:R-:W-:Y:S01]  /*107d0*/  F2FP.F16.F32.PACK_AB R163, R227, R174 ;  /* 0x000000aee3a3723e */ /* 0x002fe200000000ff */
[C---:B---3--:R-:W-:Y:S01]  /*107e0*/  FADD.FTZ R8, R165.reuse, R8 ;  /* 0x00000008a5087221 */ /* 0x048fe20000010000 */
[----:B------:R-:W-:-:S03]  /*107f0*/  F2FP.F16.F32.PACK_AB R165, R165, R178 ;  /* 0x000000b2a5a5723e */ /* 0x000fc600000000ff */
[----:B------:R-:W0:Y:S01]  /*10800*/  MUFU.EX2 R230, R230 ;  /* 0x000000e600e67308 */ /* 0x000e220000000800 */
[----:B--2---:R-:W-:Y:S01]  /*10810*/  FADD.FTZ R171, R167, R8 ;  /* 0x00000008a7ab7221 */ /* 0x004fe20000010000 */
[C---:B0-----:R-:W-:Y:S01]  /*10820*/  F2FP.F16.F32.PACK_AB R167, R230.reuse, R167 ;  /* 0x000000a7e6a7723e */ /* 0x041fe200000000ff */
[----:B------:R0:W-:Y:S02]  /*10830*/  STSM.16.M88.4 [R195+0x26800], R152 ;  /* 0x02680098c3007844 */ /* 0x0001e40000000200 */
[----:B------:R-:W-:Y:S02]  /*10840*/  FADD.FTZ R8, R230, R171 ;  /* 0x000000abe6087221 */ /* 0x000fe40000010000 */
[----:B------:R0:W-:Y:S04]  /*10850*/  STSM.16.M88.4 [R198], R156 ;  /* 0x0000009cc6007844 */ /* 0x0001e80000000200 */
[----:B------:R0:W-:Y:S04]  /*10860*/  STSM.16.M88.4 [R196], R160 ;  /* 0x000000a0c4007844 */ /* 0x0001e80000000200 */
[----:B------:R0:W-:Y:S01]  /*10870*/  STSM.16.M88.4 [R197], R164 ;  /* 0x000000a4c5007844 */ /* 0x0001e20000000200 */
[----:B------:R-:W-:Y:S05]  /*10880*/  @!P0 BRA `(.L_x_4790) ;  /* 0x0000000000048947 */ /* 0x000fea0003800000 */
[----:B------:R-:W-:Y:S01]  /*10890*/  BPT.TRAP 0x1 ;  /* 0x000000040000795c */ /* 0x000fe20000300000 */
.L_x_4790:
[----:B------:R1:W2:Y:S01]  /*108a0*/  SYNCS.PHASECHK.TRANS64.TRYWAIT P3, [R9+URZ+0x28c50], R208 ;  /* 0x028c50d0090075a7 */ /* 0x0002a2000806017f */
[----:B------:R-:W-:Y:S05]  /*108b0*/  @!P0 BRA `(.L_x_4791) ;  /* 0x0000000000048947 */ /* 0x000fea0003800000 */
[----:B------:R-:W-:Y:S01]  /*108c0*/  BPT.TRAP 0x1 ;  /* 0x000000040000795c */ /* 0x000fe20000300000 */
.L_x_4791:
[----:B------:R-:W-:Y:S04]  /*108d0*/  BSSY B2, `(.L_x_4792) ;  /* 0x0000004000027945 */ /* 0x000fe80003800000 */
[----:B--2---:R-:W-:Y:S05]  /*108e0*/  @P3 BRA `(.L_x_4793) ;  /* 0x0000000000083947 */ /* 0x004fea0003800000 */
[----:B------:R-:W2:Y:S02]  /*108f0*/  SYNCS.PHASECHK.TRANS64.TRYWAIT P3, [R9+URZ+0x28c50], R208 ;  /* 0x028c50d0090075a7 */ /* 0x000ea4000806017f */
[----:B--2---:R-:W-:Y:S05]  /*10900*/  @!P3 BRA `(.L_x_4794) ;  /* 0x000000d40010b947 */ /* 0x004fea0003800000 */
.L_x_4793:
[----:B------:R-:W-:Y:S05]  /*10910*/  BSYNC B2 ;  /* 0x0000000000027941 */ /* 0x000fea0003800000 */
.L_x_4792:
        /* <DEDUP_REMOVED lines=46> */
.L_x_4784:
[----:B-1----:R-:W-:-:S07]  /*10c00*/  MOV R9, R191 ;  /* 0x000000bf00097202 */ /* 0x002fce0000000f00 */
.L_x_4783:
[----:B------:R-:W-:Y:S05]  /*10c10*/  BSYNC B1 ;  /* 0x0000000000017941 */ /* 0x000fea0003800000 */
.L_x_4782:
[----:B------:R-:W-:Y:S01]  /*10c20*/  ISETP.GE.AND P2, PT, R9, R190, PT ;  /* 0x000000be0900720c */ /* 0x000fe20003f46270 */
[----:B------:R-:W-:-:S12]  /*10c30*/  BSSY B0, `(.L_x_4796) ;  /* 0x000028c000007945 */ /* 0x000fd80003800000 */
[----:B------:R-:W-:Y:S05]  /*10c40*/  @!P2 BRA `(.L_x_4797) ;  /* 0x000000280028a947 */ /* 0x000fea0003800000 */
[----:B------:R-:W-:Y:S01]  /*10c50*/  VIADD R189, R0, 0x8 ;  /* 0x0000000800bd7836 */ /* 0x000fe20000000000 */
[----:B------:R-:W-:Y:S01]  /*10c60*/  MOV R209, R18 ;  /* 0x0000001200d17202 */ /* 0x000fe20000000f00 */
[----:B------:R-:W-:Y:S02]  /*10c70*/  IMAD.MOV.U32 R213, RZ, RZ, R20 ;  /* 0x000000ffffd57224 */ /* 0x000fe400078e0014 */
[----:B------:R-:W-:Y:S01]  /*10c80*/  IMAD.MOV.U32 R212, RZ, RZ, R15 ;  /* 0x000000ffffd47224 */ /* 0x000fe200078e000f */
[----:B------:R-:W-:-:S07]  /*10c90*/  IADD3 R189, R189, R184, -R185 ;  /* 0x000000b8bdbd7210 */ /* 0x000fce0007ffe8b9 */
.L_x_4816:
[----:B------:R-:W-:-:S05]  /*10ca0*/  VIADD R18, R209, 0x1 ;  /* 0x00000001d1127836 */ /* 0x000fca0000000000 */
[----:B------:R-:W-:-:S04]  /*10cb0*/  ISETP.NE.AND P2, PT, R18, 0x2, PT ;  /* 0x000000021200780c */ /* 0x000fc80003f45270 */
[----:B------:R-:W-:Y:S02]  /*10cc0*/  SEL R20, RZ, 0x1, P2 ;  /* 0x00000001ff147807 */ /* 0x000fe40001000000 */
[----:B------:R-:W-:Y:S02]  /*10cd0*/  SEL R18, R18, RZ, P2 ;  /* 0x000000ff12127207 */ /* 0x000fe40001000000 */
[----:B------:R-:W-:Y:S01]  /*10ce0*/  LOP3.LUT R19, R19, R20, RZ, 0x3c, !PT ;  /* 0x0000001413137212 */ /* 0x000fe200078e3cff */
[----:B-1----:R-:W-:Y:S06]  /*10cf0*/  @!P0 BRA `(.L_x_4798) ;  /* 0x0000000000048947 */ /* 0x002fec0003800000 */
[----:B------:R-:W-:Y:S01]  /*10d00*/  BPT.TRAP 0x1 ;  /* 0x000000040000795c */ /* 0x000fe20000300000 */
.L_x_4798:
[----:B------:R-:W-:Y:S01]  /*10d10*/  IMAD R191, R18, 0x8, R2 ;  /* 0x0000000812bf7824 */ /* 0x000fe200078e0202 */
[----:B------:R-:W-:-:S04]  /*10d20*/  SHF.L.U32 R208, R19, 0x1f, RZ ;  /* 0x0000001f13d07819 */ /* 0x000fc800000006ff */
[----:B------:R1:W2:Y:S01]  /*10d30*/  SYNCS.PHASECHK.TRANS64.TRYWAIT P2, [R191+URZ+0x28c30], R208 ;  /* 0x028c30d0bf0075a7 */ /* 0x0002a2000804017f */
[----:B------:R-:W-:Y:S05]  /*10d40*/  @!P0 BRA `(.L_x_4799) ;  /* 0x0000000000048947 */ /* 0x000fea0003800000 */
[----:B------:R-:W-:Y:S01]  /*10d50*/  BPT.TRAP 0x1 ;  /* 0x000000040000795c */ /* 0x000fe20000300000 */
.L_x_4799:
[----:B------:R-:W-:Y:S01]  /*10d60*/  BSSY B1, `(.L_x_4800) ;  /* 0x0000006000017945 */ /* 0x000fe20003800000 */
[----:B------:R-:W-:Y:S01]  /*10d70*/  IMAD R20, R18, 0x200, R14 ;  /* 0x0000020012147824 */ /* 0x000fe200078e020e */
[----:B------:R-:W-:Y:S02]  /*10d80*/  MOV R21, 0x40000040 ;  /* 0x4000004000157802 */ /* 0x000fe40000000f00 */
[----:B--2---:R-:W-:Y:S05]  /*10d90*/  @P2 BRA `(.L_x_4801) ;  /* 0x0000000000082947 */ /* 0x004fea0003800000 */
[----:B------:R-:W2:Y:S02]  /*10da0*/  SYNCS.PHASECHK.TRANS64.TRYWAIT P2, [R191+URZ+0x28c30], R208 ;  /* 0x028c30d0bf0075a7 */ /* 0x000ea4000804017f */
[----:B--2---:R-:W-:Y:S05]  /*10db0*/  @!P2 BRA `(.L_x_4802) ;  /* 0x000000cc00f8a947 */ /* 0x004fea0003800000 */
.L_x_4801:
[----:B------:R-:W-:Y:S05]  /*10dc0*/  BSYNC B1 ;  /* 0x0000000000017941 */ /* 0x000fea0003800000 */
.L_x_4800:
        /* <DEDUP_REMOVED lines=26> */
[----:B------:R-:W-:Y:S01]  /*10f70*/  R2UR UR6, R20 ;  /* 0x00000000140672ca */ /* 0x000fe200000e0000 */
[----:B------:R-:W-:Y:S01]  /*10f80*/  @!P1 VIADD R20, R191, 0x28c40 ;  /* 0x00028c40bf149836 */ /* 0x000fe20000000000 */
[----:B------:R-:W-:Y:S02]  /*10f90*/  R2UR UR7, R21 ;  /* 0x00000000150772ca */ /* 0x000fe400000e0000 */
[----:B------:R-:W-:Y:S02]  /*10fa0*/  R2UR UR4, R6 ;  /* 0x00000000060472ca */ /* 0x000fe400000e0000 */
[----:B------:R-:W-:Y:S02]  /*10fb0*/  R2UR UR5, R7 ;  /* 0x00000000070572ca */ /* 0x000fe400000e0000 */
[----:B------:R-:W-:Y:S01]  /*10fc0*/  @!P1 PRMT R20, RZ, 0x654, R20 ;  /* 0x00000654ff149816 */ /* 0x000fe20000000014 */
[----:B------:R-:W-:-:S02]  /*10fd0*/  WARPGROUP.DEPBAR.LE gsb0, 0x0 ;  /* 0x00008000000079c5 */ /* 0x000fc40000010000 */
[----:B------:R-:W-:-:S08]  /*10fe0*/  WARPGROUP.ARRIVE ;  /* 0x00000000000079c5 */ /* 0x000fd00000000000 */
        /* <DEDUP_REMOVED lines=38> */
[----:B------:R-:W-:Y:S01]  /*11250*/  ULDC UR4, c[0x0][0x9e0] ;  /* 0x0002780000047ab9 */ /* 0x000fe20000000800 */
[----:B---3--:R-:W-:-:S06]  /*11260*/  IADD3 R20, R184, 0x1, -R179 ;  /* 0x00000001b8147810 */ /* 0x008fcc0007ffe8b3 */
[----:B------:R-:W3:Y:S01]  /*11270*/  MUFU.TANH R153, R153 ;  /* 0x0000009900997308 */ /* 0x000ee20000002400 */
[----:B------:R-:W-:-:S07]  /*11280*/  IADD3 R20, -R22, R20, -R185 ;  /* 0x0000001416147210 */ /* 0x000fce0007ffe9b9 */
[----:B------:R-:W0:Y:S01]  /*11290*/  MUFU.TANH R15, R15 ;  /* 0x0000000f000f7308 */ /* 0x000e220000002400 */
[C---:B------:R-:W-:Y:S02]  /*112a0*/  VIADD R215, R20.reuse, UR4 ;  /* 0x0000000414d77c36 */ /* 0x040fe40008000000 */
[----:B------:R-:W-:-:S03]  /*112b0*/  VIADD R217, R20, UR37 ;  /* 0x0000002514d97c36 */ /* 0x000fc60008000000 */
[C---:B------:R-:W-:Y:S01]  /*112c0*/  IADD3 R181, R0.reuse, R215, RZ ;  /* 0x000000d700b57210 */ /* 0x040fe20007ffe0ff */
[----:B------:R-:W-:Y:S01]  /*112d0*/  IMAD.IADD R183, R0, 0x1, R217 ;  /* 0x0000000100b77824 */ /* 0x000fe200078e02d9 */
        /* <DEDUP_REMOVED lines=29> */
[----:B---34-:R-:W-:Y:S05]  /*114b0*/  @!P5 BRA `(.L_x_4803) ;  /* 0x000000000064d947 */ /* 0x018fea0003800000 */
[----:B------:R-:W-:Y:S01]  /*114c0*/  IADD3 R227, R0, R184, -R185 ;  /* 0x000000b800e37210 */ /* 0x000fe20007ffe8b9 */
[----:B------:R-:W-:Y:S03]  /*114d0*/  BSSY B1, `(.L_x_4804) ;  /* 0x0000013000017945 */ /* 0x000fe60003800000 */
[----:B------:R-:W-:-:S13]  /*114e0*/  ISETP.GT.AND P2, PT, R227, -0x1, PT ;  /* 0xffffffffe300780c */ /* 0x000fda0003f44270 */
[----:B------:R-:W-:Y:S05]  /*114f0*/  @P2 BRA `(.L_x_4805) ;  /* 0x0000000000242947 */ /* 0x000fea0003800000 */
[----:B------:R-:W-:Y:S01]  /*11500*/  ULDC UR4, c[0x0][0x9e4] ;  /* 0x0002790000047ab9 */ /* 0x000fe20000000800 */
[----:B------:R-:W-:Y:S01]  /*11510*/  LOP3.LUT R227, RZ, R227, RZ, 0x33, !PT ;  /* 0x000000e3ffe37212 */ /* 0x000fe200078e33ff */
[----:B0-----:R-:W-:-:S05]  /*11520*/  IMAD.U32 R216, RZ, RZ, UR4 ;  /* 0x00000004ffd87e24 */ /* 0x001fca000f8e00ff */
[----:B------:R-:W-:-:S13]  /*11530*/  ISETP.NE.AND P2, PT, R216, 0x1, PT ;  /* 0x00000001d800780c */ /* 0x000fda0003f45270 */
[----:B------:R-:W0:Y:S02]  /*11540*/  @P2 LDC.64 R20, c[0x0][0x9e8] ;  /* 0x00027a00ff142b82 */ /* 0x000e240000000a00 */
[----:B0-----:R-:W-:-:S05]  /*11550*/  @P2 IMAD.HI.U32 R20, R227, R20, RZ ;  /* 0x00000014e3142227 */ /* 0x001fca00078e00ff */
[----:B------:R-:W-:-:S04]  /*11560*/  @P2 SHF.R.U32.HI R227, RZ, R21, R20 ;  /* 0x00000015ffe32219 */ /* 0x000fc80000011614 */
[----:B------:R-:W-:Y:S01]  /*11570*/  LOP3.LUT R20, RZ, R227, RZ, 0x33, !PT ;  /* 0x000000e3ff147212 */ /* 0x000fe200078e33ff */
[----:B------:R-:W-:Y:S06]  /*11580*/  BRA `(.L_x_4806) ;  /* 0x00000000001c7947 */ /* 0x000fec0003800000 */
.L_x_4805:
[----:B------:R-:W-:Y:S02]  /*11590*/  ULDC UR4, c[0x0][0x9e4] ;  /* 0x0002790000047ab9 */ /* 0x000fe40000000800 */
[----:B0-----:R-:W-:-:S05]  /*115a0*/  IMAD.U32 R216, RZ, RZ, UR4 ;  /* 0x00000004ffd87e24 */ /* 0x001fca000f8e00ff */
[----:B------:R-:W-:-:S13]  /*115b0*/  ISETP.NE.AND P2, PT, R216, 0x1, PT ;  /* 0x00000001d800780c */ /* 0x000fda0003f45270 */
[----:B------:R-:W0:Y:S02]  /*115c0*/  @P2 LDC.64 R20, c[0x0][0x9e8] ;  /* 0x00027a00ff142b82 */ /* 0x000e240000000a00 */
[----:B0-----:R-:W-:-:S04]  /*115d0*/  @P2 IMAD.HI.U32 R182, R227, R20, RZ ;  /* 0x00000014e3b62227 */ /* 0x001fc800078e00ff */
[----:B------:R-:W-:Y:S01]  /*115e0*/  IMAD.MOV.U32 R20, RZ, RZ, R227 ;  /* 0x000000ffff147224 */ /* 0x000fe200078e00e3 */
[----:B------:R-:W-:-:S07]  /*115f0*/  @P2 SHF.R.U32.HI R20, RZ, R21, R182 ;  /* 0x00000015ff142219 */ /* 0x000fce00000116b6 */
.L_x_4806:
[----:B------:R-:W-:Y:S05]  /*11600*/  BSYNC B1 ;  /* 0x0000000000017941 */ /* 0x000fea0003800000 */
.L_x_4804:
[----:B------:R-:W-:-:S05]  /*11610*/  IMAD R21, R20, R216, -R179 ;  /* 0x000000d814157224 */ /* 0x000fca00078e0ab3 */
[----:B------:R-:W-:-:S04]  /*11620*/  IADD3 R20, -R22, R21, RZ ;  /* 0x0000001516147210 */ /* 0x000fc80007ffe1ff */
[----:B------:R-:W-:Y:S02]  /*11630*/  VIADDMNMX R181, R20, R216, R181, PT ;  /* 0x000000d814b57246 */ /* 0x000fe400038001b5 */
[----:B------:R-:W-:-:S07]  /*11640*/  VIMNMX R183, R183, R20, !PT ;  /* 0x00000014b7b77248 */ /* 0x000fce0007fe0100 */
.L_x_4803:
[----:B------:R-:W-:Y:S02]  /*11650*/  ISETP.GT.AND P2, PT, R9, -0x1, PT ;  /* 0xffffffff0900780c */ /* 0x000fe40003f44270 */
[----:B------:R-:W-:Y:S02]  /*11660*/  IADD3 R215, R215, 0x8, R0 ;  /* 0x00000008d7d77810 */ /* 0x000fe40007ffe000 */
[C---:B------:R-:W-:Y:S02]  /*11670*/  ISETP.GT.AND P3, PT, R183.reuse, RZ, P2 ;  /* 0x000000ffb700720c */ /* 0x040fe40001764270 */
[----:B------:R-:W-:Y:S02]  /*11680*/  ISETP.GT.AND P6, PT, R183, 0x1, P2 ;  /* 0x00000001b700780c */ /* 0x000fe400017c4270 */
        /* <DEDUP_REMOVED lines=8> */
[----:B0-----:R-:W-:Y:S02]  /*11710*/  FSEL R156, R156, -INF , !P3 ;  /* 0xff8000009c9c7808 */ /* 0x001fe40005800000 */
        /* <DEDUP_REMOVED lines=35> */
[----:B------:R-:W-:Y:S02]  /*11950*/  FSEL R177, R177, -INF , !P6 ;  /* 0xff800000b1b17808 */ /* 0x000fe40007000000 */
[----:B------:R-:W-:Y:S02]  /*11960*/  FSEL R178, R178, -INF , !P3 ;  /* 0xff800000b2b27808 */ /* 0x000fe40005800000 */
[----:B------:R-:W-:Y:S01]  /*11970*/  FSEL R180, R180, -INF , !P4 ;  /* 0xff800000b4b47808 */ /* 0x000fe20006000000 */
[----:B------:R-:W-:Y:S06]  /*11980*/  @!P5 BRA `(.L_x_4807) ;  /* 0x000000000068d947 */ /* 0x000fec0003800000 */
[----:B------:R-:W-:Y:S01]  /*11990*/  ISETP.GT.AND P3, PT, R189, -0x1, PT ;  /* 0xffffffffbd00780c */ /* 0x000fe20003f64270 */
[----:B------:R-:W-:-:S12]  /*119a0*/  BSSY B1, `(.L_x_4808) ;  /* 0x0000014000017945 */ /* 0x000fd80003800000 */
[----:B------:R-:W-:Y:S05]  /*119b0*/  @P3 BRA `(.L_x_4809) ;  /* 0x00000000002c3947 */ /* 0x000fea0003800000 */
[----:B------:R-:W-:Y:S01]  /*119c0*/  ULDC UR4, c[0x0][0x9e4] ;  /* 0x0002790000047ab9 */ /* 0x000fe20000000800 */
[----:B------:R-:W-:Y:S02]  /*119d0*/  VIADD R153, R0, 0x8 ;  /* 0x0000000800997836 */ /* 0x000fe40000000000 */
[----:B------:R-:W-:-:S03]  /*119e0*/  IMAD.U32 R157, RZ, RZ, UR4 ;  /* 0x00000004ff9d7e24 */ /* 0x000fc6000f8e00ff */
[----:B------:R-:W-:Y:S02]  /*119f0*/  IADD3 R153, R153, R184, -R185 ;  /* 0x000000b899997210 */ /* 0x000fe40007ffe8b9 */
[----:B------:R-:W-:Y:S02]  /*11a00*/  ISETP.NE.AND P3, PT, R157, 0x1, PT ;  /* 0x000000019d00780c */ /* 0x000fe40003f65270 */
[----:B------:R-:W-:-:S11]  /*11a10*/  LOP3.LUT R153, RZ, R153, RZ, 0x33, !PT ;  /* 0x00000099ff997212 */ /* 0x000fd600078e33ff */
[----:B------:R-:W0:Y:S02]  /*11a20*/  @P3 LDC.64 R20, c[0x0][0x9e8] ;  /* 0x00027a00ff143b82 */ /* 0x000e240000000a00 */
[----:B0-----:R-:W-:-:S05]  /*11a30*/  @P3 IMAD.HI.U32 R20, R153, R20, RZ ;  /* 0x0000001499143227 */ /* 0x001fca00078e00ff */
[----:B------:R-:W-:-:S04]  /*11a40*/  @P3 SHF.R.U32.HI R153, RZ, R21, R20 ;  /* 0x00000015ff993219 */ /* 0x000fc80000011614 */
[----:B------:R-:W-:Y:S01]  /*11a50*/  LOP3.LUT R20, RZ, R153, RZ, 0x33, !PT ;  /* 0x00000099ff147212 */ /* 0x000fe200078e33ff */
[----:B------:R-:W-:Y:S06]  /*11a60*/  BRA `(.L_x_4810) ;  /* 0x00000000001c7947 */ /* 0x000fec0003800000 */
.L_x_4809:
[----:B------:R-:W-:Y:S02]  /*11a70*/  ULDC UR4, c[0x0][0x9e4] ;  /* 0x0002790000047ab9 */ /* 0x000fe40000000800 */
[----:B------:R-:W-:-:S05]  /*11a80*/  IMAD.U32 R157, RZ, RZ, UR4 ;  /* 0x00000004ff9d7e24 */ /* 0x000fca000f8e00ff */
[----:B------:R-:W-:-:S13]  /*11a90*/  ISETP.NE.AND P3, PT, R157, 0x1, PT ;  /* 0x000000019d00780c */ /* 0x000fda0003f65270 */
[----:B------:R-:W0:Y:S02]  /*11aa0*/  @P3 LDC.64 R20, c[0x0][0x9e8] ;  /* 0x00027a00ff143b82 */ /* 0x000e240000000a00 */
[----:B0-----:R-:W-:Y:S01]  /*11ab0*/  @P3 IMAD.HI.U32 R153, R189, R20, RZ ;  /* 0x00000014bd993227 */ /* 0x001fe200078e00ff */
[----:B------:R-:W-:-:S04]  /*11ac0*/  MOV R20, R189 ;  /* 0x000000bd00147202 */ /* 0x000fc80000000f00 */
[----:B------:R-:W-:-:S07]  /*11ad0*/  @P3 SHF.R.U32.HI R20, RZ, R21, R153 ;  /* 0x00000015ff143219 */ /* 0x000fce0000011699 */
.L_x_4810:
[----:B------:R-:W-:Y:S05]  /*11ae0*/  BSYNC B1 ;  /* 0x0000000000017941 */ /* 0x000fea0003800000 */
.L_x_4808:
[----:B------:R-:W-:-:S04]  /*11af0*/  IMAD R179, R20, R157, -R179 ;  /* 0x0000009d14b37224 */ /* 0x000fc800078e0ab3 */
[----:B------:R-:W-:-:S05]  /*11b00*/  IMAD.IADD R20, R179, 0x1, -R22 ;  /* 0x00000001b3147824 */ /* 0x000fca00078e0a16 */
[----:B------:R-:W-:Y:S02]  /*11b10*/  VIADDMNMX R215, R20, R157, R215, PT ;  /* 0x0000009d14d77246 */ /* 0x000fe400038001d7 */
[----:B------:R-:W-:-:S07]  /*11b20*/  VIMNMX R217, R217, R20, !PT ;  /* 0x00000014d9d97248 */ /* 0x000fce0007fe0100 */
.L_x_4807:
[----:B------:R-:W-:Y:S01]  /*11b30*/  FMNMX.FTZ R21, R206, R212, !PT ;  /* 0x000000d4ce157209 */ /* 0x000fe20007810000 */
[----:B------:R-:W-:Y:S01]  /*11b40*/  ULDC UR4, c[0x0][0x988] ;  /* 0x0002620000047ab9 */ /* 0x000fe20000000800 */
[----:B------:R-:W-:Y:S02]  /*11b50*/  ISETP.GT.AND P6, PT, R217, 0x9, P2 ;  /* 0x00000009d900780c */ /* 0x000fe400017c4270 */
[----:B------:R-:W-:Y:S02]  /*11b60*/  FMNMX.FTZ R21, R182, R21, !PT ;  /* 0x00000015b6157209 */ /* 0x000fe40007810000 */
[----:B------:R-:W-:Y:S02]  /*11b70*/  ISETP.LT.OR P6, PT, R215, 0xa, P6 ;  /* 0x0000000ad700780c */ /* 0x000fe400037c1670 */
[----:B------:R-:W-:Y:S02]  /*11b80*/  FMNMX.FTZ R21, R156, R21, !PT ;  /* 0x000000159c157209 */ /* 0x000fe40007810000 */
[----:B------:R-:W-:-:S02]  /*11b90*/  FSEL R155, R155, -INF , !P6 ;  /* 0xff8000009b9b7808 */ /* 0x000fc40007000000 */
[----:B------:R-:W-:Y:S02]  /*11ba0*/  FMNMX.FTZ R21, R216, R21, !PT ;  /* 0x00000015d8157209 */ /* 0x000fe40007810000 */
[C---:B------:R-:W-:Y:S02]  /*11bb0*/  ISETP.GT.AND P4, PT, R217.reuse, 0x1, P2 ;  /* 0x00000001d900780c */ /* 0x040fe40001784270 */
[----:B------:R-:W-:Y:S02]  /*11bc0*/  FMNMX.FTZ R21, R160, R21, !PT ;  /* 0x00000015a0157209 */ /* 0x000fe40007810000 */
[----:B------:R-:W-:Y:S02]  /*11bd0*/  ISETP.GT.AND P6, PT, R217, 0x18, P2 ;  /* 0x00000018d900780c */ /* 0x000fe400017c4270 */
[----:B------:R-:W-:Y:S02]  /*11be0*/  FMNMX.FTZ R21, R228, R21, !PT ;  /* 0x00000015e4157209 */ /* 0x000fe40007810000 */
[----:B------:R-:W-:-:S02]  /*11bf0*/  ISETP.LT.OR P4, PT, R215, 0x2, P4 ;  /* 0x00000002d700780c */ /* 0x000fc40002781670 */
[----:B------:R-:W-:Y:S02]  /*11c00*/  FMNMX.FTZ R21, R164, R21, !PT ;  /* 0x00000015a4157209 */ /* 0x000fe40007810000 */
[----:B------:R-:W-:Y:S02]  /*11c10*/  ISETP.LT.OR P6, PT, R215, 0x19, P6 ;  /* 0x00000019d700780c */ /* 0x000fe400037c1670 */
[----:B------:R-:W-:Y:S02]  /*11c20*/  FMNMX.FTZ R21, R230, R21, !PT ;  /* 0x00000015e6157209 */ /* 0x000fe40007810000 */
[----:B------:R-:W-:Y:S02]  /*11c30*/  FSEL R152, R152, -INF , !P4 ;  /* 0xff80000098987808 */ /* 0x000fe40006000000 */
        /* <DEDUP_REMOVED lines=16> */
[----:B------:R-:W-:Y:S01]  /*11d40*/  ISETP.GT.AND P6, PT, R217, RZ, P2 ;  /* 0x000000ffd900720c */ /* 0x000fe200017c4270 */
[----:B------:R-:W0:Y:S01]  /*11d50*/  SHFL.BFLY PT, R20, R21, 0x2, 0x1f ;  /* 0x0c401f0015147f89 */ /* 0x000e2200000e0000 */
[C---:B------:R-:W-:Y:S02]  /*11d60*/  ISETP.LT.OR P4, PT, R215.reuse, 0x1a, P4 ;  /* 0x0000001ad700780c */ /* 0x040fe40002781670 */
[----:B------:R-:W-:Y:S02]  /*11d70*/  ISETP.LT.OR P6, PT, R215, 0x1, P6 ;  /* 0x00000001d700780c */ /* 0x000fe400037c1670 */
[----:B------:R-:W-:-:S02]  /*11d80*/  ISETP.GT.AND P3, PT, R217, 0x8, P2 ;  /* 0x00000008d900780c */ /* 0x000fc40001764270 */
[----:B------:R-:W-:Y:S02]  /*11d90*/  FSEL R163, R163, -INF , !P4 ;  /* 0xff800000a3a37808 */ /* 0x000fe40006000000 */
[----:B------:R-:W-:Y:S02]  /*11da0*/  FSEL R153, R15, -INF , !P6 ;  /* 0xff8000000f997808 */ /* 0x000fe40007000000 */
[----:B------:R-:W-:Y:S02]  /*11db0*/  ISETP.GT.AND P4, PT, R217, 0x28, P2 ;  /* 0x00000028d900780c */ /* 0x000fe40001784270 */
[C---:B------:R-:W-:Y:S02]  /*11dc0*/  ISETP.LT.OR P3, PT, R215.reuse, 0x9, P3 ;  /* 0x00000009d700780c */ /* 0x040fe40001f61670 */
[----:B------:R-:W-:Y:S02]  /*11dd0*/  ISETP.LT.OR P4, PT, R215, 0x29, P4 ;  /* 0x00000029d700780c */ /* 0x000fe40002781670 */
[----:B------:R-:W-:-:S02]  /*11de0*/  FSEL R154, R154, -INF , !P3 ;  /* 0xff8000009a9a7808 */ /* 0x000fc40005800000 */
[----:B------:R-:W-:Y:S02]  /*11df0*/  FSEL R170, R170, -INF , !P4 ;  /* 0xff800000aaaa7808 */ /* 0x000fe40006000000 */
[C---:B------:R-:W-:Y:S02]  /*11e00*/  ISETP.GT.AND P4, PT, R217.reuse, 0x30, P2 ;  /* 0x00000030d900780c */ /* 0x040fe40001784270 */
[----:B------:R-:W-:Y:S02]  /*11e10*/  ISETP.GT.AND P3, PT, R217, 0x11, P2 ;  /* 0x00000011d900780c */ /* 0x000fe40001764270 */
[----:B0-----:R-:W-:Y:S02]  /*11e20*/  FMNMX.FTZ R20, R21, R20, !PT ;  /* 0x0000001415147209 */ /* 0x001fe40007810000 */
[----:B------:R-:W-:Y:S02]  /*11e30*/  FMNMX.FTZ R21, R153, R213, !PT ;  /* 0x000000d599157209 */ /* 0x000fe40007810000 */
[----:B------:R-:W-:Y:S01]  /*11e40*/  ISETP.LT.OR P4, PT, R215, 0x31, P4 ;  /* 0x00000031d700780c */ /* 0x000fe20002781670 */
[----:B------:R-:W0:Y:S01]  /*11e50*/  SHFL.BFLY PT, R157, R20, 0x1, 0x1f ;  /* 0x0c201f00149d7f89 */ /* 0x000e2200000e0000 */
[----:B------:R-:W-:-:S02]  /*11e60*/  FMNMX.FTZ R21, R152, R21, !PT ;  /* 0x0000001598157209 */ /* 0x000fc40007810000 */
[----:B------:R-:W-:Y:S02]  /*11e70*/  ISETP.LT.OR P3, PT, R215, 0x12, P3 ;  /* 0x00000012d700780c */ /* 0x000fe40001f61670 */
[----:B------:R-:W-:Y:S02]  /*11e80*/  FSEL R172, R172, -INF , !P4 ;  /* 0xff800000acac7808 */ /* 0x000fe40006000000 */
[----:B------:R-:W-:Y:S02]  /*11e90*/  FSEL R159, R159, -INF , !P3 ;  /* 0xff8000009f9f7808 */ /* 0x000fe40005800000 */
[C---:B------:R-:W-:Y:S02]  /*11ea0*/  ISETP.GT.AND P3, PT, R217.reuse, 0x20, P2 ;  /* 0x00000020d900780c */ /* 0x040fe40001764270 */
[----:B------:R-:W-:Y:S02]  /*11eb0*/  ISETP.GT.AND P6, PT, R217, 0x31, P2 ;  /* 0x00000031d900780c */ /* 0x000fe400017c4270 */
[----:B------:R-:W-:-:S02]  /*11ec0*/  ISETP.LT.OR P3, PT, R215, 0x21, P3 ;  /* 0x00000021d700780c */ /* 0x000fc40001f61670 */
[----:B------:R-:W-:Y:S02]  /*11ed0*/  ISETP.LT.OR P6, PT, R215, 0x32, P6 ;  /* 0x00000032d700780c */ /* 0x000fe400037c1670 */
[----:B------:R-:W-:Y:S02]  /*11ee0*/  FSEL R166, R166, -INF , !P3 ;  /* 0xff800000a6a67808 */ /* 0x000fe40005800000 */
[----:B------:R-:W-:-:S04]  /*11ef0*/  ISETP.GT.AND P3, PT, R217, 0x29, P2 ;  /* 0x00000029d900780c */ /* 0x000fc80001764270 */
[----:B------:R-:W-:Y:S02]  /*11f00*/  ISETP.LT.OR P3, PT, R215, 0x2a, P3 ;  /* 0x0000002ad700780c */ /* 0x000fe40001f61670 */
[----:B0-----:R-:W-:Y:S02]  /*11f10*/  FMNMX.FTZ R15, R20, R157, !PT ;  /* 0x0000009d140f7209 */ /* 0x001fe40007810000 */
[----:B------:R-:W-:Y:S01]  /*11f20*/  FMNMX.FTZ R20, R154, R21, !PT ;  /* 0x000000159a147209 */ /* 0x000fe20007810000 */
[----:B------:R-:W-:Y:S01]  /*11f30*/  IMAD.U32 R21, RZ, RZ, UR4 ;  /* 0x00000004ff157e24 */ /* 0x000fe2000f8e00ff */
[----:B------:R-:W-:Y:S02]  /*11f40*/  FSETP.NEU.FTZ.AND P4, PT, R15, -INF , PT ;  /* 0xff8000000f00780b */ /* 0x000fe40003f9d000 */
[----:B------:R-:W-:Y:S01]  /*11f50*/  FMNMX.FTZ R157, R155, R20, !PT ;  /* 0x000000149b9d7209 */ /* 0x000fe20007810000 */
[----:B------:R-:W-:Y:S01]  /*11f60*/  FMUL.FTZ R161, R15, R21 ;  /* 0x000000150fa17220 */ /* 0x000fe20000410000 */
[----:B------:R-:W-:-:S02]  /*11f70*/  FSEL R171, R171, -INF , !P3 ;  /* 0xff800000abab7808 */ /* 0x000fc40005800000 */
[----:B------:R-:W-:Y:S02]  /*11f80*/  FMNMX.FTZ R20, R158, R157, !PT ;  /* 0x0000009d9e147209 */ /* 0x000fe40007810000 */
[----:B------:R-:W-:Y:S02]  /*11f90*/  FSEL R157, R161, RZ, P4 ;  /* 0x000000ffa19d7208 */ /* 0x000fe40002000000 */
[----:B------:R-:W-:Y:S02]  /*11fa0*/  FMNMX.FTZ R161, R159, R20, !PT ;  /* 0x000000149fa17209 */ /* 0x000fe40007810000 */
[C---:B------:R-:W-:Y:S01]  /*11fb0*/  ISETP.GT.AND P3, PT, R217.reuse, 0x38, P2 ;  /* 0x00000038d900780c */ /* 0x040fe20001764270 */
[--C-:B------:R-:W-:Y:S01]  /*11fc0*/  FFMA.FTZ R175, R182, R21, -R157.reuse ;  /* 0x00000015b6af7223 */ /* 0x100fe2000001089d */
[----:B------:R-:W-:Y:S01]  /*11fd0*/  FMNMX.FTZ R20, R162, R161, !PT ;  /* 0x000000a1a2147209 */ /* 0x000fe20007810000 */
[-CC-:B------:R-:W-:Y:S01]  /*11fe0*/  FFMA.FTZ R206, R206, R21.reuse, -R157.reuse ;  /* 0x00000015cece7223 */ /* 0x180fe2000001089d */
[----:B------:R-:W-:Y:S01]  /*11ff0*/  ISETP.GT.AND P2, PT, R217, 0x39, P2 ;  /* 0x00000039d900780c */ /* 0x000fe20001744270 */
[-CC-:B------:R-:W-:Y:S01]  /*12000*/  FFMA.FTZ R156, R156, R21.reuse, -R157.reuse ;  /* 0x000000159c9c7223 */ /* 0x180fe2000001089d */
[----:B------:R-:W-:Y:S01]  /*12010*/  FMNMX.FTZ R161, R163, R20, !PT ;  /* 0x00000014a3a17209 */ /* 0x000fe20007810000 */
[--C-:B------:R-:W-:Y:S01]  /*12020*/  FFMA.FTZ R216, R216, R21, -R157.reuse ;  /* 0x00000015d8d87223 */ /* 0x100fe2000001089d */
[----:B------:R-:W-:Y:S01]  /*12030*/  ISETP.LT.OR P3, PT, R215, 0x39, P3 ;  /* 0x00000039d700780c */ /* 0x000fe20001f61670 */
[----:B------:R-:W-:Y:S01]  /*12040*/  MUFU.EX2 R206, R206 ;  /* 0x000000ce00ce7308 */ /* 0x000fe20000000800 */
[----:B------:R-:W-:Y:S01]  /*12050*/  FMNMX.FTZ R20, R166, R161, !PT ;  /* 0x000000a1a6147209 */ /* 0x000fe20007810000 */
[-CC-:B------:R-:W-:Y:S01]  /*12060*/  FFMA.FTZ R160, R160, R21.reuse, -R157.reuse ;  /* 0x00000015a0a07223 */ /* 0x180fe2000001089d */
[----:B------:R-:W-:Y:S01]  /*12070*/  FSEL R182, R173, -INF , !P6 ;  /* 0xff800000adb67808 */ /* 0x000fe20007000000 */
[-CC-:B------:R-:W-:Y:S01]  /*12080*/  FFMA.FTZ R164, R164, R21.reuse, -R157.reuse ;  /* 0x00000015a4a47223 */ /* 0x180fe2000001089d */
[----:B------:R-:W-:Y:S01]  /*12090*/  FMNMX.FTZ R165, R167, R20, !PT ;  /* 0x00000014a7a57209 */ /* 0x000fe20007810000 */
[--C-:B------:R-:W-:Y:S01]  /*120a0*/  FFMA.FTZ R173, R230, R21, -R157.reuse ;  /* 0x00000015e6ad7223 */ /* 0x100fe2000001089d */
[----:B------:R-:W-:Y:S01]  /*120b0*/  ISETP.LT.OR P2, PT, R215, 0x3a, P2 ;  /* 0x0000003ad700780c */ /* 0x000fe20001741670 */
[----:B------:R0:W-:Y:S01]  /*120c0*/  MUFU.EX2 R161, R175 ;  /* 0x000000af00a17308 */ /* 0x0001e20000000800 */
[----:B------:R-:W-:Y:S01]  /*120d0*/  FMNMX.FTZ R20, R170, R165, !PT ;  /* 0x000000a5aa147209 */ /* 0x000fe20007810000 */
[-CC-:B------:R-:W-:Y:S01]  /*120e0*/  FFMA.FTZ R168, R168, R21.reuse, -R157.reuse ;  /* 0x00000015a8a87223 */ /* 0x180fe2000001089d */
[----:B------:R-:W-:Y:S01]  /*120f0*/  FSEL R174, R174, -INF , !P3 ;  /* 0xff800000aeae7808 */ /* 0x000fe20005800000 */
[-CC-:B------:R-:W-:Y:S01]  /*12100*/  FFMA.FTZ R179, R232, R21.reuse, -R157.reuse ;  /* 0x00000015e8b37223 */ /* 0x180fe2000001089d */
[----:B------:R-:W-:Y:S01]  /*12110*/  FMNMX.FTZ R165, R171, R20, !PT ;  /* 0x00000014aba57209 */ /* 0x000fe20007810000 */
[--C-:B------:R-:W-:Y:S01]  /*12120*/  FFMA.FTZ R181, R234, R21, -R157.reuse ;  /* 0x00000015eab57223 */ /* 0x100fe2000001089d */
[----:B------:R-:W-:Y:S01]  /*12130*/  FSEL R176, R176, -INF , !P2 ;  /* 0xff800000b0b07808 */ /* 0x000fe20005000000 */
[----:B------:R-:W-:Y:S01]  /*12140*/  MUFU.EX2 R156, R156 ;  /* 0x0000009c009c7308 */ /* 0x000fe20000000800 */
[----:B------:R-:W-:Y:S01]  /*12150*/  FMNMX.FTZ R169, R172, R165, !PT ;  /* 0x000000a5aca97209 */ /* 0x000fe20007810000 */
[-CC-:B------:R-:W-:Y:S01]  /*12160*/  FFMA.FTZ R214, R214, R21.reuse, -R157.reuse ;  /* 0x00000015d6d67223 */ /* 0x180fe2000001089d */
[----:B------:R-:W-:-:S02]  /*12170*/  FFMA.FTZ R183, R236, R21, -R157 ;  /* 0x00000015ecb77223 */ /* 0x000fc4000001089d */
[----:B------:R-:W-:-:S03]  /*12180*/  FMNMX.FTZ R169, R182, R169, !PT ;  /* 0x000000a9b6a97209 */ /* 0x000fc60007810000 */
[----:B------:R3:W-:Y:S01]  /*12190*/  MUFU.EX2 R165, R216 ;  /* 0x000000d800a57308 */ /* 0x0007e20000000800 */
[----:B------:R-:W-:-:S04]  /*121a0*/  FMNMX.FTZ R169, R174, R169, !PT ;  /* 0x000000a9aea97209 */ /* 0x000fc80007810000 */
[----:B------:R-:W-:Y:S01]  /*121b0*/  FMNMX.FTZ R20, R176, R169, !PT ;  /* 0x000000a9b0147209 */ /* 0x000fe20007810000 */
[----:B------:R-:W-:Y:S02]  /*121c0*/  FFMA.FTZ R169, R228, R21, -R157 ;  /* 0x00000015e4a97223 */ /* 0x000fe4000001089d */
[----:B------:R-:W-:Y:S02]  /*121d0*/  MUFU.EX2 R160, R160 ;  /* 0x000000a000a07308 */ /* 0x000fe40000000800 */
[----:B0-----:R-:W0:Y:S06]  /*121e0*/  SHFL.BFLY PT, R175, R20, 0x2, 0x1f ;  /* 0x0c401f0014af7f89 */ /* 0x001e2c00000e0000 */
[----:B------:R-:W-:Y:S08]  /*121f0*/  MUFU.EX2 R169, R169 ;  /* 0x000000a900a97308 */ /* 0x000ff00000000800 */
[----:B------:R-:W-:Y:S08]  /*12200*/  MUFU.EX2 R164, R164 ;  /* 0x000000a400a47308 */ /* 0x000ff00000000800 */
[----:B------:R-:W-:Y:S01]  /*12210*/  MUFU.EX2 R173, R173 ;  /* 0x000000ad00ad7308 */ /* 0x000fe20000000800 */
[----:B0-----:R-:W-:-:S02]  /*12220*/  FMNMX.FTZ R207, R20, R175, !PT ;  /* 0x000000af14cf7209 */ /* 0x001fc40007810000 */
[----:B------:R-:W-:-:S03]  /*12230*/  FSEL R175, R15, RZ, P4 ;  /* 0x000000ff0faf7208 */ /* 0x000fc60002000000 */
[----:B------:R-:W0:Y:S02]  /*12240*/  SHFL.BFLY PT, R20, R207, 0x1, 0x1f ;  /* 0x0c201f00cf147f89 */ /* 0x000e2400000e0000 */
[----:B------:R-:W-:Y:S01]  /*12250*/  MUFU.EX2 R168, R168 ;  /* 0x000000a800a87308 */ /* 0x000fe20000000800 */
[----:B------:R-:W-:-:S04]  /*12260*/  FADD.FTZ R212, -R175, R212 ;  /* 0x000000d4afd47221 */ /* 0x000fc80000010100 */
[-C--:B------:R-:W-:Y:S01]  /*12270*/  FMUL.FTZ R175, R212, R21.reuse ;  /* 0x00000015d4af7220 */ /* 0x080fe20000410000 */
[-CC-:B------:R-:W-:Y:S01]  /*12280*/  FFMA.FTZ R212, R177, R21.reuse, -R157.reuse ;  /* 0x00000015b1d47223 */ /* 0x180fe2000001089d */
[-CC-:B------:R-:W-:Y:S01]  /*12290*/  FFMA.FTZ R177, R178, R21.reuse, -R157.reuse ;  /* 0x00000015b2b17223 */ /* 0x180fe2000001089d */
[----:B------:R-:W-:Y:S01]  /*122a0*/  FFMA.FTZ R178, R180, R21, -R157 ;  /* 0x00000015b4b27223 */ /* 0x000fe2000001089d */
[----:B------:R-:W-:Y:S01]  /*122b0*/  IMAD.MOV R157, RZ, RZ, -R194 ;  /* 0x000000ffff9d7224 */ /* 0x000fe200078e0ac2 */
[----:B------:R-:W-:Y:S04]  /*122c0*/  MUFU.EX2 R179, R179 ;  /* 0x000000b300b37308 */ /* 0x000fe80000000800 */
[----:B------:R-:W-:-:S04]  /*122d0*/  ISETP.NE.AND P3, PT, R22, R157, PT ;  /* 0x0000009d1600720c */ /* 0x000fc80003f65270 */
[----:B------:R-:W4:Y:S01]  /*122e0*/  MUFU.EX2 R175, R175 ;  /* 0x000000af00af7308 */ /* 0x000f220000000800 */
[----:B0-----:R-:W-:-:S07]  /*122f0*/  FMNMX.FTZ R20, R207, R20, !PT ;  /* 0x00000014cf147209 */ /* 0x001fce0007810000 */
[----:B------:R0:W-:Y:S01]  /*12300*/  MUFU.EX2 R157, R177 ;  /* 0x000000b1009d7308 */ /* 0x0001e20000000800 */
[C---:B------:R-:W-:Y:S01]  /*12310*/  FSETP.NEU.FTZ.AND P2, PT, R20.reuse, -INF , PT ;  /* 0xff8000001400780b */ /* 0x040fe20003f5d000 */
[C---:B---3--:R-:W-:Y:S01]  /*12320*/  FMUL.FTZ R216, R20.reuse, R21 ;  /* 0x0000001514d87220 */ /* 0x048fe20000410000 */
[----:B------:R-:W-:Y:S02]  /*12330*/  @!P3 LEA R209, R209, R192, 0x6 ;  /* 0x000000c0d1d1b211 */ /* 0x000fe400078e30ff */
[----:B------:R-:W-:Y:S02]  /*12340*/  FSEL R228, R20, RZ, P2 ;  /* 0x000000ff14e47208 */ /* 0x000fe40001000000 */
[----:B------:R-:W-:Y:S01]  /*12350*/  FSEL R216, R216, RZ, P2 ;  /* 0x000000ffd8d87208 */ /* 0x000fe20001000000 */
[----:B------:R-:W3:Y:S01]  /*12360*/  MUFU.EX2 R181, R181 ;  /* 0x000000b500b57308 */ /* 0x000ee20000000800 */
[----:B----4-:R-:W-:Y:S01]  /*12370*/  FFMA.FTZ R180, R175, R3, R206 ;  /* 0x00000003afb47223 */ /* 0x010fe200000100ce */
[----:B------:R-:W-:Y:S01]  /*12380*/  FADD.FTZ R228, -R228, R213 ;  /* 0x000000d5e4e47221 */ /* 0x000fe20000010100 */
[----:B------:R-:W-:-:S02]  /*12390*/  @!P3 IMAD R209, R209, 0x4, R2 ;  /* 0x00000004d1d1b824 */ /* 0x000fc400078e0202 */
[-C--:B------:R-:W-:Y:S01]  /*123a0*/  FFMA.FTZ R153, R153, R21.reuse, -R216 ;  /* 0x0000001599997223 */ /* 0x080fe200000108d8 */
[----:B------:R-:W-:Y:S01]  /*123b0*/  FADD.FTZ R3, R161, R180 ;  /* 0x000000b4a1037221 */ /* 0x000fe20000010000 */
[-CC-:B------:R-:W-:Y:S01]  /*123c0*/  FFMA.FTZ R180, R152, R21.reuse, -R216.reuse ;  /* 0x0000001598b47223 */ /* 0x180fe200000108d8 */
[-CC-:B------:R-:W-:Y:S01]  /*123d0*/  FFMA.FTZ R215, R154, R21.reuse, -R216.reuse ;  /* 0x000000159ad77223 */ /* 0x180fe200000108d8 */
[----:B------:R-:W-:Y:S01]  /*123e0*/  MUFU.EX2 R214, R214 ;  /* 0x000000d600d67308 */ /* 0x000fe20000000800 */
[----:B------:R-:W-:Y:S01]  /*123f0*/  FADD.FTZ R230, R156, R3 ;  /* 0x000000039ce67221 */ /* 0x000fe20000010000 */
[-CC-:B------:R-:W-:Y:S01]  /*12400*/  FFMA.FTZ R3, R155, R21.reuse, -R216.reuse ;  /* 0x000000159b037223 */ /* 0x180fe200000108d8 */
[-CC-:B------:R-:W-:Y:S01]  /*12410*/  FFMA.FTZ R155, R162, R21.reuse, -R216.reuse ;  /* 0x00000015a29b7223 */ /* 0x180fe200000108d8 */
[-C--:B------:R-:W-:Y:S01]  /*12420*/  FFMA.FTZ R207, R158, R21.reuse, -R216 ;  /* 0x000000159ecf7223 */ /* 0x080fe200000108d8 */
[----:B0-----:R-:W-:Y:S01]  /*12430*/  FADD.FTZ R177, R165, R230 ;  /* 0x000000e6a5b17221 */ /* 0x001fe20000010000 */
[-CC-:B------:R-:W-:Y:S01]  /*12440*/  FFMA.FTZ R159, R159, R21.reuse, -R216.reuse ;  /* 0x000000159f9f7223 */ /* 0x180fe200000108d8 */
[-CC-:B------:R-:W-:Y:S01]  /*12450*/  FFMA.FTZ R163, R163, R21.reuse, -R216.reuse ;  /* 0x00000015a3a37223 */ /* 0x180fe200000108d8 */
[----:B------:R-:W-:Y:S01]  /*12460*/  MUFU.EX2 R183, R183 ;  /* 0x000000b700b77308 */ /* 0x000fe20000000800 */
[----:B------:R-:W-:Y:S01]  /*12470*/  FADD.FTZ R152, R160, R177 ;  /* 0x000000b1a0987221 */ /* 0x000fe20000010000 */
        /* <DEDUP_REMOVED lines=9> */
[-C--:B------:R-:W-:Y:S01]  /*12510*/  FMUL.FTZ R170, R228, R21.reuse ;  /* 0x00000015e4aa7220 */ /* 0x080fe20000410000 */
[-C--:B------:R-:W-:Y:S01]  /*12520*/  FFMA.FTZ R174, R174, R21.reuse, -R216 ;  /* 0x00000015aeae7223 */ /* 0x080fe200000108d8 */
[----:B------:R-:W-:Y:S01]  /*12530*/  FADD.FTZ R217, R173, R152 ;  /* 0x00000098add97221 */ /* 0x000fe20000010000 */
[----:B------:R-:W-:Y:S01]  /*12540*/  FFMA.FTZ R176, R176, R21, -R216 ;  /* 0x00000015b0b07223 */ /* 0x000fe200000108d8 */
[----:B------:R-:W-:Y:S01]  /*12550*/  F2FP.F16.F32.PACK_AB R154, R165, R156 ;  /* 0x0000009ca59a723e */ /* 0x000fe200000000ff */
[----:B------:R-:W4:Y:S01]  /*12560*/  MUFU.EX2 R178, R178 ;  /* 0x000000b200b27308 */ /* 0x000f220000000800 */
[----:B------:R-:W-:Y:S01]  /*12570*/  FADD.FTZ R152, R168, R217 ;  /* 0x000000d9a8987221 */ /* 0x000fe20000010000 */
[----:B------:R-:W-:Y:S01]  /*12580*/  F2FP.F16.F32.PACK_AB R156, R169, R160 ;  /* 0x000000a0a99c723e */ /* 0x000fe200000000ff */
[----:B------:R1:W-:Y:S01]  /*12590*/  @!P3 STS [R209+0x28800], R175 ;  /* 0x028800afd100b388 */ /* 0x0003e20000000800 */
[C---:B------:R-:W-:Y:S01]  /*125a0*/  F2FP.F16.F32.PACK_AB R160, R179.reuse, R168 ;  /* 0x000000a8b3a0723e */ /* 0x040fe200000000ff */
[----:B------:R-:W-:Y:S01]  /*125b0*/  FADD.FTZ R152, R179, R152 ;  /* 0x00000098b3987221 */ /* 0x000fe20000010000 */
[----:B------:R-:W-:Y:S01]  /*125c0*/  F2FP.F16.F32.PACK_AB R158, R173, R164 ;  /* 0x000000a4ad9e723e */ /* 0x000fe200000000ff */
[----:B------:R-:W-:Y:S01]  /*125d0*/  FMUL.FTZ R24, R24, R175 ;  /* 0x000000af18187220 */ /* 0x000fe20000410000 */
[----:B------:R-:W-:Y:S01]  /*125e0*/  MUFU.EX2 R153, R153 ;  /* 0x0000009900997308 */ /* 0x000fe20000000800 */
[----:B---3--:R-:W-:Y:S01]  /*125f0*/  FADD.FTZ R217, R181, R152 ;  /* 0x00000098b5d97221 */ /* 0x008fe20000010000 */
        /* <DEDUP_REMOVED lines=8> */
[----:B------:R-:W-:Y:S01]  /*12680*/  F2FP.F16.F32.PACK_AB R152, R161, R206 ;  /* 0x000000cea198723e */ /* 0x000fe200000000ff */
[----:B------:R-:W-:Y:S01]  /*12690*/  FMUL.FTZ R33, R33, R175 ;  /* 0x000000af21217220 */ /* 0x000fe20000410000 */
[----:B----4-:R-:W-:Y:S01]  /*126a0*/  F2FP.F16.F32.PACK_AB R166, R178, R157 ;  /* 0x0000009db2a6723e */ /* 0x010fe200000000ff */
[----:B------:R-:W-:Y:S01]  /*126b0*/  FADD.FTZ R162, R212, R217 ;  /* 0x000000d9d4a27221 */ /* 0x000fe20000010000 */
[-C--:B------:R-:W-:Y:S01]  /*126c0*/  FMUL.FTZ R36, R36, R175.reuse ;  /* 0x000000af24247220 */ /* 0x080fe20000410000 */
[----:B------:R-:W-:Y:S01]  /*126d0*/  FMUL.FTZ R37, R37, R175 ;  /* 0x000000af25257220 */ /* 0x000fe20000410000 */
[----:B------:R-:W3:Y:S01]  /*126e0*/  MUFU.EX2 R180, R180 ;  /* 0x000000b400b47308 */ /* 0x000ee20000000800 */
[----:B------:R-:W-:Y:S01]  /*126f0*/  FADD.FTZ R161, R157, R162 ;  /* 0x000000a29da17221 */ /* 0x000fe20000010000 */
[----:B------:R-:W-:Y:S01]  /*12700*/  F2FP.F16.F32.PACK_AB R162, R214, R181 ;  /* 0x000000b5d6a2723e */ /* 0x000fe200000000ff */
[-C--:B------:R-:W-:Y:S01]  /*12710*/  FMUL.FTZ R40, R40, R175.reuse ;  /* 0x000000af28287220 */ /* 0x080fe20000410000 */
[-C--:B------:R-:W-:Y:S01]  /*12720*/  FMUL.FTZ R41, R41, R175.reuse ;  /* 0x000000af29297220 */ /* 0x080fe20000410000 */
[-C--:B------:R-:W-:Y:S01]  /*12730*/  FMUL.FTZ R44, R44, R175.reuse ;  /* 0x000000af2c2c7220 */ /* 0x080fe20000410000 */
[-C--:B------:R-:W-:Y:S01]  /*12740*/  FMUL.FTZ R45, R45, R175.reuse ;  /* 0x000000af2d2d7220 */ /* 0x080fe20000410000 */
[-C--:B------:R-:W-:Y:S01]  /*12750*/  FMUL.FTZ R48, R48, R175.reuse ;  /* 0x000000af30307220 */ /* 0x080fe20000410000 */
[----:B------:R-:W4:Y:S01]  /*12760*/  MUFU.EX2 R215, R215 ;  /* 0x000000d700d77308 */ /* 0x000f220000000800 */
[----:B0-----:R1:W-:Y:S01]  /*12770*/  @!P3 STS [R209+0x28820], R170 ;  /* 0x028820aad100b388 */ /* 0x0013e20000000800 */
[-C--:B------:R-:W-:Y:S01]  /*12780*/  FMUL.FTZ R49, R49, R175.reuse ;  /* 0x000000af31317220 */ /* 0x080fe20000410000 */
[-C--:B------:R-:W-:Y:S01]  /*12790*/  FMUL.FTZ R52, R52, R175.reuse ;  /* 0x000000af34347220 */ /* 0x080fe20000410000 */
[-C--:B------:R-:W-:Y:S01]  /*127a0*/  FMUL.FTZ R53, R53, R175.reuse ;  /* 0x000000af35357220 */ /* 0x080fe20000410000 */
[-C--:B------:R-:W-:Y:S01]  /*127b0*/  FMUL.FTZ R56, R56, R175.reuse ;  /* 0x000000af38387220 */ /* 0x080fe20000410000 */
[-C--:B------:R-:W-:Y:S01]  /*127c0*/  FMUL.FTZ R57, R57, R175.reuse ;  /* 0x000000af39397220 */ /* 0x080fe20000410000 */
[-C--:B------:R-:W-:Y:S01]  /*127d0*/  FMUL.FTZ R60, R60, R175.reuse ;  /* 0x000000af3c3c7220 */ /* 0x080fe20000410000 */
[----:B------:R0:W5:Y:S01]  /*127e0*/  MUFU.EX2 R216, R3 ;  /* 0x0000000300d87308 */ /* 0x0001620000000800 */
        /* <DEDUP_REMOVED lines=24> */
[----:B0-----:R-:W-:Y:S01]  /*12970*/  FFMA.FTZ R155, R170, R8, R153 ;  /* 0x00000008aa9b7223 */ /* 0x001fe20000010099 */
[----:B---3--:R-:W-:Y:S01]  /*12980*/  F2FP.F16.F32.PACK_AB R153, R180, R153 ;  /* 0x00000099b499723e */ /* 0x008fe200000000ff */
[-C--:B------:R-:W-:Y:S01]  /*12990*/  FMUL.FTZ R101, R101, R175.reuse ;  /* 0x000000af65657220 */ /* 0x080fe20000410000 */
[-C--:B------:R-:W-:Y:S01]  /*129a0*/  FMUL.FTZ R104, R104, R175.reuse ;  /* 0x000000af68687220 */ /* 0x080fe20000410000 */
[----:B------:R-:W-:Y:S01]  /*129b0*/  FADD.FTZ R8, R180, R155 ;  /* 0x0000009bb4087221 */ /* 0x000fe20000010000 */
[-C--:B------:R-:W-:Y:S01]  /*129c0*/  FMUL.FTZ R105, R105, R175.reuse ;  /* 0x000000af69697220 */ /* 0x080fe20000410000 */
[-C--:B------:R-:W-:Y:S01]  /*129d0*/  FMUL.FTZ R108, R108, R175.reuse ;  /* 0x000000af6c6c7220 */ /* 0x080fe20000410000 */
[----:B------:R-:W0:Y:S01]  /*129e0*/  MUFU.EX2 R178, R163 ;  /* 0x000000a300b27308 */ /* 0x000e220000000800 */
[----:B----4-:R-:W-:Y:S01]  /*129f0*/  FADD.FTZ R155, R215, R8 ;  /* 0x00000008d79b7221 */ /* 0x010fe20000010000 */
[-C--:B------:R-:W-:Y:S01]  /*12a00*/  FMUL.FTZ R109, R109, R175.reuse ;  /* 0x000000af6d6d7220 */ /* 0x080fe20000410000 */
[-C--:B------:R-:W-:Y:S01]  /*12a10*/  FMUL.FTZ R112, R112, R175.reuse ;  /* 0x000000af70707220 */ /* 0x080fe20000410000 */
[-C--:B------:R-:W-:Y:S01]  /*12a20*/  FMUL.FTZ R113, R113, R175.reuse ;  /* 0x000000af71717220 */ /* 0x080fe20000410000 */
[----:B-----5:R-:W-:Y:S01]  /*12a30*/  FADD.FTZ R212, R216, R155 ;  /* 0x0000009bd8d47221 */ /* 0x020fe20000010000 */
[-C--:B------:R-:W-:Y:S01]  /*12a40*/  FMUL.FTZ R116, R116, R175.reuse ;  /* 0x000000af74747220 */ /* 0x080fe20000410000 */
[----:B------:R-:W-:Y:S01]  /*12a50*/  FMUL.FTZ R117, R117, R175 ;  /* 0x000000af75757220 */ /* 0x000fe20000410000 */
[----:B------:R-:W3:Y:S01]  /*12a60*/  MUFU.EX2 R177, R177 ;  /* 0x000000b100b17308 */ /* 0x000ee20000000800 */
[----:B--2---:R-:W-:Y:S01]  /*12a70*/  FADD.FTZ R155, R207, R212 ;  /* 0x000000d4cf9b7221 */ /* 0x004fe20000010000 */
[----:B-1----:R-:W-:Y:S01]  /*12a80*/  F2FP.F16.F32.PACK_AB R157, R168, R207 ;  /* 0x000000cfa89d723e */ /* 0x002fe200000000ff */
[-C--:B------:R-:W-:Y:S01]  /*12a90*/  FMUL.FTZ R120, R120, R175.reuse ;  /* 0x000000af78787220 */ /* 0x080fe20000410000 */
[-C--:B------:R-:W-:Y:S01]  /*12aa0*/  FMUL.FTZ R121, R121, R175.reuse ;  /* 0x000000af79797220 */ /* 0x080fe20000410000 */
[----:B------:R-:W-:Y:S01]  /*12ab0*/  FADD.FTZ R212, R168, R155 ;  /* 0x0000009ba8d47221 */ /* 0x000fe20000010000 */
[-C--:B------:R-:W-:Y:S01]  /*12ac0*/  FMUL.FTZ R124, R124, R175.reuse ;  /* 0x000000af7c7c7220 */ /* 0x080fe20000410000 */
[----:B------:R-:W-:Y:S01]  /*12ad0*/  FMUL.FTZ R125, R125, R175 ;  /* 0x000000af7d7d7220 */ /* 0x000fe20000410000 */
[----:B------:R-:W1:Y:S01]  /*12ae0*/  MUFU.EX2 R206, R167 ;  /* 0x000000a700ce7308 */ /* 0x000e620000000800 */
[----:B------:R-:W-:Y:S01]  /*12af0*/  FADD.FTZ R155, R161, R212 ;  /* 0x000000d4a19b7221 */ /* 0x000fe20000010000 */
[----:B0-----:R-:W-:Y:S01]  /*12b00*/  F2FP.F16.F32.PACK_AB R159, R178, R161 ;  /* 0x000000a1b29f723e */ /* 0x001fe200000000ff */
[-C--:B------:R-:W-:Y:S01]  /*12b10*/  FMUL.FTZ R128, R128, R175.reuse ;  /* 0x000000af80807220 */ /* 0x080fe20000410000 */
[-C--:B------:R-:W-:Y:S01]  /*12b20*/  FMUL.FTZ R129, R129, R175.reuse ;  /* 0x000000af81817220 */ /* 0x080fe20000410000 */
[----:B------:R-:W-:Y:S01]  /*12b30*/  FADD.FTZ R212, R178, R155 ;  /* 0x0000009bb2d47221 */ /* 0x000fe20000010000 */
        /* <DEDUP_REMOVED lines=14> */
[-C--:B------:R-:W-:Y:S01]  /*12c20*/  FMUL.FTZ R26, R26, R170.reuse ;  /* 0x000000aa1a1a7220 */ /* 0x080fe20000410000 */
[-C--:B------:R-:W-:Y:S01]  /*12c30*/  FMUL.FTZ R27, R27, R170.reuse ;  /* 0x000000aa1b1b7220 */ /* 0x080fe20000410000 */
[-C--:B------:R-:W-:Y:S01]  /*12c40*/  FMUL.FTZ R30, R30, R170.reuse ;  /* 0x000000aa1e1e7220 */ /* 0x080fe20000410000 */
[-C--:B------:R-:W-:Y:S01]  /*12c50*/  FMUL.FTZ R31, R31, R170.reuse ;  /* 0x000000aa1f1f7220 */ /* 0x080fe20000410000 */
[----:B------:R1:W3:Y:S01]  /*12c60*/  MUFU.EX2 R165, R172 ;  /* 0x000000ac00a57308 */ /* 0x0002e20000000800 */
        /* <DEDUP_REMOVED lines=12> */
[----:B0-----:R-:W-:Y:S01]  /*12d30*/  FADD.FTZ R155, R163, R172 ;  /* 0x000000aca39b7221 */ /* 0x001fe20000010000 */
[----:B--2---:R-:W-:Y:S01]  /*12d40*/  F2FP.F16.F32.PACK_AB R163, R8, R163 ;  /* 0x000000a308a3723e */ /* 0x004fe200000000ff */
[-C--:B------:R-:W-:Y:S01]  /*12d50*/  FMUL.FTZ R54, R54, R170.reuse ;  /* 0x000000aa36367220 */ /* 0x080fe20000410000 */
[----:B------:R-:W0:Y:S01]  /*12d60*/  MUFU.EX2 R167, R174 ;  /* 0x000000ae00a77308 */ /* 0x000e220000000800 */
[----:B------:R-:W-:Y:S01]  /*12d70*/  FADD.FTZ R172, R8, R155 ;  /* 0x0000009b08ac7221 */ /* 0x000fe20000010000 */
        /* <DEDUP_REMOVED lines=22> */
[-C--:B------:R-:W-:Y:S01]  /*12ee0*/  FMUL.FTZ R86, R86, R170.reuse ;  /* 0x000000aa56567220 */ /* 0x080fe20000410000 */
[C---:B-1----:R-:W-:Y:S01]  /*12ef0*/  F2FP.F16.F32.PACK_AB R167, R176.reuse, R167 ;  /* 0x000000a7b0a7723e */ /* 0x042fe200000000ff */
        /* <DEDUP_REMOVED lines=12> */
[-C--:B------:R-:W-:Y:S01]  /*12fc0*/  FMUL.FTZ R107, R107, R170.reuse ;  /* 0x000000aa6b6b7220 */ /* 0x080fe20000410000 */
[----:B------:R0:W-:Y:S01]  /*12fd0*/  STSM.16.M88.4 [R198], R156 ;  /* 0x0000009cc6007844 */ /* 0x0001e20000000200 */
        /* <DEDUP_REMOVED lines=24> */
[----:B0-----:R-:W-:Y:S06]  /*13160*/  @!P0 BRA `(.L_x_4811) ;  /* 0x0000000000048947 */ /* 0x001fec0003800000 */
[----:B------:R-:W-:Y:S01]  /*13170*/  BPT.TRAP 0x1 ;  /* 0x000000040000795c */ /* 0x000fe20000300000 */
.L_x_4811:
[----:B------:R0:W1:Y:S01]  /*13180*/  SYNCS.PHASECHK.TRANS64.TRYWAIT P2, [R191+URZ+0x28c50], R208 ;  /* 0x028c50d0bf0075a7 */ /* 0x000062000804017f */
[----:B------:R-:W-:Y:S05]  /*13190*/  @!P0 BRA `(.L_x_4812) ;  /* 0x0000000000048947 */ /* 0x000fea0003800000 */
[----:B------:R-:W-:Y:S01]  /*131a0*/  BPT.TRAP 0x1 ;  /* 0x000000040000795c */ /* 0x000fe20000300000 */
.L_x_4812:
[----:B------:R-:W-:Y:S04]  /*131b0*/  BSSY B1, `(.L_x_4813) ;  /* 0x0000004000017945 */ /* 0x000fe80003800000 */
[----:B-1----:R-:W-:Y:S05]  /*131c0*/  @P2 BRA `(.L_x_4814) ;  /* 0x0000000000082947 */ /* 0x002fea0003800000 */
[----:B------:R-:W1:Y:S02]  /*131d0*/  SYNCS.PHASECHK.TRANS64.TRYWAIT P2, [R191+URZ+0x28c50], R208 ;  /* 0x028c50d0bf0075a7 */ /* 0x000e64000804017f */
[----:B-1----:R-:W-:Y:S05]  /*131e0*/  @!P2 BRA `(.L_x_4815) ;  /* 0x000000ac0000a947 */ /* 0x002fea0003800000 */
.L_x_4814:
[----:B------:R-:W-:Y:S05]  /*131f0*/  BSYNC B1 ;  /* 0x0000000000017941 */ /* 0x000fea0003800000 */
.L_x_4813:
[----:B------:R-:W-:Y:S01]  /*13200*/  IMAD R168, R18, 0x1000, R188 ;  /* 0x0000100012a87824 */ /* 0x000fe200078e02bc */
[----:B------:R-:W-:Y:S01]  /*13210*/  WARPGROUP.ARRIVE ;  /* 0x00000000000079c5 */ /* 0x000fe20000000000 */
[----:B------:R-:W-:Y:S01]  /*13220*/  IMAD.MOV.U32 R169, RZ, RZ, 0x40000040 ;  /* 0x40000040ffa97424 */ /* 0x000fe200078e00ff */
[----:B------:R-:W-:Y:S01]  /*13230*/  ISETP.GT.AND P2, PT, R9, R190, PT ;  /* 0x000000be0900720c */ /* 0x000fe20003f44270 */
[----:B01----:R-:W-:Y:S01]  /*13240*/  @!P1 VIADD R191, R191, 0x28c60 ;  /* 0x00028c60bfbf9836 */ /* 0x003fe20000000000 */
[----:B------:R-:W-:Y:S01]  /*13250*/  R2UR UR6, R168 ;  /* 0x00000000a80672ca */ /* 0x000fe200000e0000 */
[----:B------:R-:W-:Y:S01]  /*13260*/  VIADD R9, R9, 0xffffffff ;  /* 0xffffffff09097836 */ /* 0x000fe20000000000 */
[----:B------:R-:W-:Y:S01]  /*13270*/  R2UR UR7, R169 ;  /* 0x00000000a90772ca */ /* 0x000fe200000e0000 */
[----:B------:R-:W-:Y:S01]  /*13280*/  IMAD.MOV.U32 R169, RZ, RZ, 0x40000040 ;  /* 0x40000040ffa97424 */ /* 0x000fe200078e00ff */
[----:B------:R-:W-:Y:S01]  /*13290*/  @!P1 PRMT R191, RZ, 0x654, R191 ;  /* 0x00000654ffbf9816 */ /* 0x000fe200000000bf */
[----:B------:R-:W-:Y:S01]  /*132a0*/  IMAD.MOV.U32 R212, RZ, RZ, R15 ;  /* 0x000000ffffd47224 */ /* 0x000fe200078e000f */
[----:B------:R-:W-:Y:S01]  /*132b0*/  MOV R213, R20 ;  /* 0x0000001400d57202 */ /* 0x000fe20000000f00 */
[----:B------:R-:W-:-:S08]  /*132c0*/  IMAD.MOV.U32 R209, RZ, RZ, R18 ;  /* 0x000000ffffd17224 */ /* 0x000fd000078e0012 */
[----:B------:R-:W-:Y:S03]  /*132d0*/  HGMMA.64x256x16.F32 R24, R152, gdesc[UR4].tnspB, R24, gsb0 ;  /* 0x43e0000498187df0 */ /* 0x000fe60008000818 */
[----:B------:R-:W-:Y:S02]  /*132e0*/  WARPGROUP.DEPBAR.LE gsb0, 0x0 ;  /* 0x00008000000079c5 */ /* 0x000fe40000010000 */
[----:B------:R-:W-:Y:S01]  /*132f0*/  IMAD.MOV.U32 R153, RZ, RZ, 0x40000040 ;  /* 0x40000040ff997424 */ /* 0x000fe200078e00ff */
[----:B------:R-:W-:Y:S01]  /*13300*/  IADD3 R152, R168, 0x80, RZ ;  /* 0x00000080a8987810 */ /* 0x000fe20007ffe0ff */
[----:B------:R-:W-:-:S03]  /*13310*/  WARPGROUP.ARRIVE ;  /* 0x00000000000079c5 */ /* 0x000fc60000000000 */
[----:B------:R-:W-:Y:S01]  /*13320*/  R2UR UR6, R152 ;  /* 0x00000000980672ca */ /* 0x000fe200000e0000 */
[C---:B------:R-:W-:Y:S01]  /*13330*/  VIADD R152, R168.reuse, 0x100 ;  /* 0x00000100a8987836 */ /* 0x040fe20000000000 */
[----:B------:R-:W-:Y:S01]  /*13340*/  R2UR UR7, R153 ;  /* 0x00000000990772ca */ /* 0x000fe200000e0000 */
[----:B------:R-:W-:Y:S01]  /*13350*/  IMAD.MOV.U32 R153, RZ, RZ, 0x40000040 ;  /* 0x40000040ff997424 */ /* 0x000fe200078e00ff */
[----:B------:R-:W-:-:S14]  /*13360*/  IADD3 R168, R168, 0x180, RZ ;  /* 0x00000180a8a87810 */ /* 0x000fdc0007ffe0ff */
        /* <DEDUP_REMOVED lines=24> */
.L_x_4797:
[----:B------:R-:W-:Y:S05]  /*134f0*/  BSYNC B0 ;  /* 0x0000000000007941 */ /* 0x000fea0003800000 */
.L_x_4796:
[----:B------:R-:W2:Y:S01]  /*13500*/  SHFL.BFLY PT, R0, R3, 0x2, 0x1f ;  /* 0x0c401f0003007f89 */ /* 0x000ea200000e0000 */
[----:B------:R-:W-:Y:S02]  /*13510*/  IMAD.MOV R9, RZ, RZ, -R194 ;  /* 0x000000ffff097224 */ /* 0x000fe400078e0ac2 */
[----:B------:R-:W-:Y:S01]  /*13520*/  VIADD R14, R18, 0x1 ;  /* 0x00000001120e7836 */ /* 0x000fe20000000000 */
[----:B------:R-:W3:Y:S01]  /*13530*/  SHFL.BFLY PT, R7, R8, 0x2, 0x1f ;  /* 0x0c401f0008077f89 */ /* 0x000ee200000e0000 */
[----:B------:R-:W-:Y:S01]  /*13540*/  VIADD R205, R205, 0x1 ;  /* 0x00000001cdcd7836 */ /* 0x000fe20000000000 */
[----:B------:R-:W-:Y:S08]  /*13550*/  BAR.ARV 0x8, 0xa0 ;  /* 0x0202800000007b1d */ /* 0x000ff00000002000 */
[----:B------:R-:W-:Y:S01]  /*13560*/  BAR.SYNC.DEFER_BLOCKING 0xf, 0x100 ;  /* 0x03c4000000007b1d */ /* 0x000fe20000010000 */
[----:B------:R-:W-:-:S02]  /*13570*/  ISETP.NE.AND P0, PT, R22, R9, PT ;  /* 0x000000091600720c */ /* 0x000fc40003f05270 */
[----:B------:R-:W-:-:S04]  /*13580*/  ISETP.NE.AND P1, PT, R14, 0x2, PT ;  /* 0x000000020e00780c */ /* 0x000fc80003f25270 */
[----:B------:R-:W-:Y:S01]  /*13590*/  SEL R6, RZ, 0x1, P1 ;  /* 0x00000001ff067807 */ /* 0x000fe20000800000 */
[----:B--2---:R-:W-:-:S03]  /*135a0*/  FADD.FTZ R4, R0, R3 ;  /* 0x0000000300047221 */ /* 0x004fc60000010000 */
[----:B------:R-:W-:Y:S01]  /*135b0*/  LOP3.LUT R19, R19, R6, RZ, 0x3c, !PT ;  /* 0x0000000613137212 */ /* 0x000fe200078e3cff */
[----:B---3--:R-:W-:Y:S01]  /*135c0*/  FADD.FTZ R7, R7, R8 ;  /* 0x0000000807077221 */ /* 0x008fe20000010000 */
[----:B------:R-:W2:Y:S01]  /*135d0*/  SHFL.BFLY PT, R5, R4, 0x1, 0x1f ;  /* 0x0c201f0004057f89 */ /* 0x000ea200000e0000 */
[----:B------:R-:W-:-:S03]  /*135e0*/  @!P0 IMAD R3, R18, 0x40, R192 ;  /* 0x0000004012038824 */ /* 0x000fc600078e02c0 */
[----:B------:R-:W3:Y:S02]  /*135f0*/  SHFL.BFLY PT, R0, R7, 0x1, 0x1f ;  /* 0x0c201f0007007f89 */ /* 0x000ee400000e0000 */
[----:B------:R-:W-:Y:S01]  /*13600*/  @!P0 LEA R3, R3, R2, 0x2 ;  /* 0x0000000203038211 */ /* 0x000fe200078e10ff */
[----:B--2---:R-:W-:Y:S01]  /*13610*/  FADD.FTZ R5, R4, R5 ;  /* 0x0000000504057221 */ /* 0x004fe20000010000 */
[----:B------:R-:W-:Y:S02]  /*13620*/  IMAD.MOV.U32 R4, RZ, RZ, RZ ;  /* 0x000000ffff047224 */ /* 0x000fe400078e00ff */
[----:B---3--:R-:W-:Y:S02]  /*13630*/  FADD.FTZ R11, R7, R0 ;  /* 0x00000000070b7221 */ /* 0x008fe40000010000 */
[----:B------:R-:W-:Y:S02]  /*13640*/  FSETP.NE.FTZ.AND P2, PT, R5, RZ, PT ;  /* 0x000000ff0500720b */ /* 0x000fe40003f55000 */
[----:B------:R-:W-:-:S02]  /*13650*/  MOV R0, RZ ;  /* 0x000000ff00007202 */ /* 0x000fc40000000f00 */
[----:B------:R-:W-:-:S09]  /*13660*/  FSETP.NE.FTZ.AND P3, PT, R11, RZ, PT ;  /* 0x000000ff0b00720b */ /* 0x000fd20003f75000 */
[----:B------:R-:W2:Y:S01]  /*13670*/  @P2 MUFU.RCP R0, R5 ;  /* 0x0000000500002308 */ /* 0x000ea20000001000 */
[----:B------:R-:W-:-:S03]  /*13680*/  @P2 FMUL.FTZ R18, R21, 0.69314718246459960938 ;  /* 0x3f31721815122820 */ /* 0x000fc60000410000 */
[----:B------:R-:W-:-:S04]  /*13690*/  @P3 FMUL.FTZ R21, R21, 0.69314718246459960938 ;  /* 0x3f31721815153820 */ /* 0x000fc80000410000 */
[----:B------:R-:W3:Y:S08]  /*136a0*/  @P3 MUFU.RCP R4, R11 ;  /* 0x0000000b00043308 */ /* 0x000ef00000001000 */
[----:B------:R-:W4:Y:S01]  /*136b0*/  @P2 MUFU.LG2 R2, R5 ;  /* 0x0000000500022308 */ /* 0x000f220000000c00 */
[-C--:B--2---:R-:W-:Y:S01]  /*136c0*/  FMUL.FTZ R172, R32, R0.reuse ;  /* 0x0000000020ac7220 */ /* 0x084fe20000410000 */
[----:B------:R-:W-:Y:S01]  /*136d0*/  @!P0 STS [R3+0x28800], R0 ;  /* 0x0288000003008388 */ /* 0x000fe20000000800 */
[-C--:B------:R-:W-:Y:S01]  /*136e0*/  FMUL.FTZ R170, R33, R0.reuse ;  /* 0x0000000021aa7220 */ /* 0x080fe20000410000 */
[-C--:B------:R-:W-:Y:S01]  /*136f0*/  FMUL.FTZ R175, R24, R0.reuse ;  /* 0x0000000018af7220 */ /* 0x080fe20000410000 */
[-C--:B------:R-:W-:Y:S01]  /*13700*/  FMUL.FTZ R174, R28, R0.reuse ;  /* 0x000000001cae7220 */ /* 0x080fe20000410000 */
[-C--:B------:R-:W-:Y:S01]  /*13710*/  FMUL.FTZ R173, R25, R0.reuse ;  /* 0x0000000019ad7220 */ /* 0x080fe20000410000 */
[-C--:B------:R-:W-:Y:S01]  /*13720*/  FMUL.FTZ R6, R29, R0.reuse ;  /* 0x000000001d067220 */ /* 0x080fe20000410000 */
[----:B------:R-:W2:Y:S01]  /*13730*/  @P3 MUFU.LG2 R32, R11 ;  /* 0x0000000b00203308 */ /* 0x000ea20000000c00 */
        /* <DEDUP_REMOVED lines=61> */
[----:B---3--:R-:W-:-:S02]  /*13b10*/  IMAD.MOV.U32 R3, RZ, RZ, -0x800000 ;  /* 0xff800000ff037424 */ /* 0x008fc400078e00ff */
[-C--:B------:R-:W-:Y:S01]  /*13b20*/  FMUL.FTZ R9, R42, R4.reuse ;  /* 0x000000042a097220 */ /* 0x080fe20000410000 */
[----:B------:R-:W-:Y:S02]  /*13b30*/  IMAD.MOV.U32 R0, RZ, RZ, -0x800000 ;  /* 0xff800000ff007424 */ /* 0x000fe400078e00ff */
[-C--:B------:R-:W-:Y:S01]  /*13b40*/  FMUL.FTZ R11, R46, R4.reuse ;  /* 0x000000042e0b7220 */ /* 0x080fe20000410000 */
[-C--:B------:R-:W-:Y:S01]  /*13b50*/  FMUL.FTZ R13, R50, R4.reuse ;  /* 0x00000004320d7220 */ /* 0x080fe20000410000 */
[-C--:B------:R-:W-:Y:S01]  /*13b60*/  FMUL.FTZ R25, R58, R4.reuse ;  /* 0x000000043a197220 */ /* 0x080fe20000410000 */
[-C--:B------:R-:W-:Y:S01]  /*13b70*/  FMUL.FTZ R29, R66, R4.reuse ;  /* 0x00000004421d7220 */ /* 0x080fe20000410000 */
        /* <DEDUP_REMOVED lines=64> */
.L_x_4671:
[----:B------:R-:W-:Y:S05]  /*13f80*/  BSYNC B7 ;  /* 0x0000000000077941 */ /* 0x000fea0003800000 */
.L_x_4661:
[----:B------:R-:W2:Y:S08]  /*13f90*/  S2UR UR5, SR_CgaCtaId ;  /* 0x00000000000579c3 */ /* 0x000eb00000008800 */
[----:B------:R-:W-:Y:S06]  /*13fa0*/  BAR.SYNC.DEFER_BLOCKING 0x5, 0x120 ;  /* 0x0144800000007b1d */ /* 0x000fec0000010000 */
[----:B------:R-:W-:Y:S01]  /*13fb0*/  UMOV UR4, 0x400 ;  /* 0x0000040000047882 */ /* 0x000fe20000000000 */
[----:B------:R-:W-:Y:S01]  /*13fc0*/  BSSY B0, `(.L_x_4817) ;  /* 0x000026d000007945 */ /* 0x000fe20003800000 */
[----:B--2---:R-:W-:-:S06]  /*13fd0*/  ULEA UR4, UR5, UR4, 0x18 ;  /* 0x0000000405047291 */ /* 0x004fcc000f8ec03f */
[----:B------:R-:W-:-:S05]  /*13fe0*/  MOV R2, UR4 ;  /* 0x0000000400027c02 */ /* 0x000fca0008000f00 */
[----:B-1----:R1:W2:Y:S01]  /*13ff0*/  LDS.128 R188, [R2+0x28cd0] ;  /* 0x028cd00002bc7984 */ /* 0x0022a20000000c00 */
[----:B------:R-:W-:Y:S06]  /*14000*/  BAR.ARV 0x4, 0x120 ;  /* 0x0104800000007b1d */ /* 0x000fec0000002000 */
[----:B------:R-:W-:Y:S05]  /*14010*/  @P0 BRA `(.L_x_4818) ;  /* 0x0000001c000c0947 */ /* 0x000fea0003800000 */
[----:B------:R-:W3:Y:S01]  /*14020*/  S2R R15, SR_SWINHI ;  /* 0x00000000000f7919 */ /* 0x000ee20000002f00 */
        /* <DEDUP_REMOVED lines=18> */
[----:B---3--:R-:W-:-:S02]  /*14150*/  MOV R21, R15 ;  /* 0x0000000f00157202 */ /* 0x008fc40000000f00 */
[----:B------:R-:W-:Y:S02]  /*14160*/  F2FP.F16.F32.PACK_AB R88, R89, R88 ;  /* 0x000000585958723e */ /* 0x000fe400000000ff */
[----:B------:R-:W-:Y:S01]  /*14170*/  F2FP.F16.F32.PACK_AB R82, R85, R84 ;  /* 0x000000545552723e */ /* 0x000fe200000000ff */
[----:B------:R-:W-:Y:S01]  /*14180*/  IMAD.WIDE R118, R223, 0x2, R20 ;  /* 0x00000002df767825 */ /* 0x000fe200078e0214 */
[----:B------:R-:W-:Y:S02]  /*14190*/  F2FP.F16.F32.PACK_AB R83, R87, R86 ;  /* 0x000000565753723e */ /* 0x000fe400000000ff */
[----:B------:R-:W-:Y:S02]  /*141a0*/  F2FP.F16.F32.PACK_AB R89, R91, R90 ;  /* 0x0000005a5b59723e */ /* 0x000fe400000000ff */
[C---:B------:R-:W-:Y:S02]  /*141b0*/  IADD3 R177, P1, R118.reuse, 0x20, RZ ;  /* 0x0000002076b17810 */ /* 0x040fe40007f3e0ff */
[----:B------:R-:W-:-:S02]  /*141c0*/  IADD3 R179, P0, R118, 0x40, RZ ;  /* 0x0000004076b37810 */ /* 0x000fc40007f1e0ff */
[----:B------:R-:W-:Y:S01]  /*141d0*/  LOP3.LUT R14, R177, 0x380, RZ, 0xc0, !PT ;  /* 0x00000380b10e7812 */ /* 0x000fe200078ec0ff */
[--C-:B------:R-:W-:Y:S01]  /*141e0*/  IMAD.X R15, RZ, RZ, R119.reuse, P1 ;  /* 0x000000ffff0f7224 */ /* 0x100fe200008e0677 */
[C---:B-----5:R-:W-:Y:S01]  /*141f0*/  LOP3.LUT R33, R118.reuse, 0x380, RZ, 0xc0, !PT ;  /* 0x0000038076217812 */ /* 0x060fe200078ec0ff */
[--C-:B------:R-:W-:Y:S01]  /*14200*/  IMAD.X R37, RZ, RZ, R119.reuse, P0 ;  /* 0x000000ffff257224 */ /* 0x100fe200000e0677 */
        /* <DEDUP_REMOVED lines=8> */
[----:B------:R-:W-:Y:S01]  /*14290*/  IADD3 R213, P1, R118, 0x4000, RZ ;  /* 0x0000400076d57810 */ /* 0x000fe20007f3e0ff */
[----:B------:R-:W-:Y:S01]  /*142a0*/  IMAD.X R57, RZ, RZ, R119, P2 ;  /* 0x000000ffff397224 */ /* 0x000fe200010e0677 */
[----:B------:R-:W-:-:S02]  /*142b0*/  SHF.R.U64 R14, R14, 0x3, RZ ;  /* 0x000000030e0e7819 */ /* 0x000fc400000012ff */
[----:B------:R-:W-:Y:S02]  /*142c0*/  IADD3 R4, P0, R118, 0x4020, RZ ;  /* 0x0000402076047810 */ /* 0x000fe40007f1e0ff */
[----:B------:R-:W-:Y:S02]  /*142d0*/  SHF.R.U64 R33, R33, 0x3, RZ ;  /* 0x0000000321217819 */ /* 0x000fe400000012ff */
[-C--:B------:R-:W-:Y:S01]  /*142e0*/  IADD3.X R45, RZ, R119.reuse, RZ, P3, !PT ;  /* 0x00000077ff2d7210 */ /* 0x080fe20001ffe4ff */
[----:B------:R-:W-:Y:S01]  /*142f0*/  IMAD.X R65, RZ, RZ, R119, P0 ;  /* 0x000000ffff417224 */ /* 0x000fe200000e0677 */
[----:B------:R-:W-:Y:S02]  /*14300*/  IADD3.X R61, RZ, R119, RZ, P1, !PT ;  /* 0x00000077ff3d7210 */ /* 0x000fe40000ffe4ff */
[----:B------:R-:W-:Y:S02]  /*14310*/  LOP3.LUT R14, R14, R177, RZ, 0x3c, !PT ;  /* 0x000000b10e0e7212 */ /* 0x000fe400078e3cff */
[----:B------:R-:W-:-:S02]  /*14320*/  IADD3 R98, P4, R118, 0x4040, RZ ;  /* 0x0000404076627810 */ /* 0x000fc40007f9e0ff */
[C---:B------:R-:W-:Y:S02]  /*14330*/  IADD3 R102, P3, R118.reuse, 0x4060, RZ ;  /* 0x0000406076667810 */ /* 0x040fe40007f7e0ff */
[C---:B------:R-:W-:Y:S01]  /*14340*/  IADD3 R106, P6, R118.reuse, 0x6000, RZ ;  /* 0x00006000766a7810 */ /* 0x040fe20007fde0ff */
[--C-:B------:R-:W-:Y:S01]  /*14350*/  IMAD.X R99, RZ, RZ, R119.reuse, P4 ;  /* 0x000000ffff637224 */ /* 0x100fe200020e0677 */
[C---:B------:R-:W-:Y:S01]  /*14360*/  IADD3 R26, P5, R118.reuse, 0x6020, RZ ;  /* 0x00006020761a7810 */ /* 0x040fe20007fbe0ff */
[--C-:B------:R-:W-:Y:S01]  /*14370*/  IMAD.X R103, RZ, RZ, R119.reuse, P3 ;  /* 0x000000ffff677224 */ /* 0x100fe200018e0677 */
[C---:B------:R-:W-:Y:S02]  /*14380*/  IADD3 R32, P2, R118.reuse, 0x6040, RZ ;  /* 0x0000604076207810 */ /* 0x040fe40007f5e0ff */
[----:B------:R-:W-:Y:S01]  /*14390*/  IADD3 R30, P1, R118, 0x6060, RZ ;  /* 0x00006060761e7810 */ /* 0x000fe20007f3e0ff */
[--C-:B------:R-:W-:Y:S01]  /*143a0*/  IMAD.X R111, RZ, RZ, R119.reuse, P5 ;  /* 0x000000ffff6f7224 */ /* 0x100fe200028e0677 */
[----:B------:R-:W-:Y:S01]  /*143b0*/  LOP3.LUT R177, R4, 0x380, RZ, 0xc0, !PT ;  /* 0x0000038004b17812 */ /* 0x000fe200078ec0ff */
[--C-:B------:R-:W-:Y:S01]  /*143c0*/  IMAD.X R115, RZ, RZ, R119.reuse, P2 ;  /* 0x000000ffff737224 */ /* 0x100fe200010e0677 */
[----:B------:R-:W-:Y:S01]  /*143d0*/  LOP3.LUT R118, R33, R118, RZ, 0x3c, !PT ;  /* 0x0000007621767212 */ /* 0x000fe200078e3cff */
[----:B------:R-:W-:Y:S01]  /*143e0*/  IMAD.X R33, RZ, RZ, R119, P1 ;  /* 0x000000ffff217224 */ /* 0x000fe200008e0677 */
[----:B------:R-:W-:-:S02]  /*143f0*/  SHF.R.U64 R177, R177, 0x3, RZ ;  /* 0x00000003b1b17819 */ /* 0x000fc400000012ff */
[-C--:B------:R-:W-:Y:S02]  /*14400*/  IADD3.X R107, RZ, R119.reuse, RZ, P6, !PT ;  /* 0x00000077ff6b7210 */ /* 0x080fe400037fe4ff */
[----:B------:R-:W-:Y:S02]  /*14410*/  LOP3.LUT R36, R179, 0x380, RZ, 0xc0, !PT ;  /* 0x00000380b3247812 */ /* 0x000fe400078ec0ff */
[----:B------:R-:W-:Y:S02]  /*14420*/  MOV R168, R118 ;  /* 0x0000007600a87202 */ /* 0x000fe40000000f00 */
[----:B------:R-:W-:Y:S02]  /*14430*/  LOP3.LUT R40, R181, 0x380, RZ, 0xc0, !PT ;  /* 0x00000380b5287812 */ /* 0x000fe400078ec0ff */
[----:B------:R-:W-:Y:S02]  /*14440*/  LOP3.LUT R119, R32, 0x380, RZ, 0xc0, !PT ;  /* 0x0000038020777812 */ /* 0x000fe400078ec0ff */
[----:B------:R-:W-:-:S02]  /*14450*/  LOP3.LUT R44, R183, 0x380, RZ, 0xc0, !PT ;  /* 0x00000380b72c7812 */ /* 0x000fc400078ec0ff */
[----:B------:R-:W-:Y:S02]  /*14460*/  LOP3.LUT R48, R185, 0x380, RZ, 0xc0, !PT ;  /* 0x00000380b9307812 */ /* 0x000fe400078ec0ff */
[----:B------:R-:W-:Y:S02]  /*14470*/  LOP3.LUT R64, R177, R4, RZ, 0x3c, !PT ;  /* 0x00000004b1407212 */ /* 0x000fe400078e3cff */
[----:B------:R-:W-:Y:S02]  /*14480*/  SHF.R.U64 R36, R36, 0x3, RZ ;  /* 0x0000000324247819 */ /* 0x000fe400000012ff */
[----:B------:R-:W-:Y:S02]  /*14490*/  LOP3.LUT R52, R207, 0x380, RZ, 0xc0, !PT ;  /* 0x00000380cf347812 */ /* 0x000fe400078ec0ff */
[----:B------:R-:W-:Y:S01]  /*144a0*/  F2FP.F16.F32.PACK_AB R4, R173, R175 ;  /* 0x000000afad04723e */ /* 0x000fe200000000ff */
[----:B------:R-:W-:Y:S01]  /*144b0*/  BAR.SYNC.DEFER_BLOCKING 0x1, 0x100 ;  /* 0x0044000000007b1d */ /* 0x000fe20000010000 */
[----:B------:R-:W-:-:S02]  /*144c0*/  SHF.R.U64 R40, R40, 0x3, RZ ;  /* 0x0000000328287819 */ /* 0x000fc400000012ff */
[----:B------:R-:W-:Y:S02]  /*144d0*/  LOP3.LUT R27, R26, 0x380, RZ, 0xc0, !PT ;  /* 0x000003801a1b7812 */ /* 0x000fe400078ec0ff */
[----:B------:R-:W-:Y:S02]  /*144e0*/  SHF.R.U64 R119, R119, 0x3, RZ ;  /* 0x0000000377777819 */ /* 0x000fe400000012ff */
[----:B------:R-:W-:Y:S02]  /*144f0*/  SHF.R.U64 R44, R44, 0x3, RZ ;  /* 0x000000032c2c7819 */ /* 0x000fe400000012ff */
[----:B------:R-:W-:Y:S02]  /*14500*/  LOP3.LUT R173, R30, 0x380, RZ, 0xc0, !PT ;  /* 0x000003801ead7812 */ /* 0x000fe400078ec0ff */
[----:B------:R-:W-:Y:S02]  /*14510*/  SHF.R.U64 R48, R48, 0x3, RZ ;  /* 0x0000000330307819 */ /* 0x000fe400000012ff */
[----:B------:R-:W-:-:S02]  /*14520*/  LOP3.LUT R36, R36, R179, RZ, 0x3c, !PT ;  /* 0x000000b324247212 */ /* 0x000fc400078e3cff */
[----:B------:R-:W-:Y:S02]  /*14530*/  SHF.R.U64 R52, R52, 0x3, RZ ;  /* 0x0000000334347819 */ /* 0x000fe400000012ff */
[----:B------:R-:W-:Y:S02]  /*14540*/  LOP3.LUT R40, R40, R181, RZ, 0x3c, !PT ;  /* 0x000000b528287212 */ /* 0x000fe400078e3cff */
[----:B------:R-:W-:Y:S02]  /*14550*/  SHF.R.U64 R27, R27, 0x3, RZ ;  /* 0x000000031b1b7819 */ /* 0x000fe400000012ff */
[----:B------:R-:W-:Y:S02]  /*14560*/  LOP3.LUT R114, R119, R32, RZ, 0x3c, !PT ;  /* 0x0000002077727212 */ /* 0x000fe400078e3cff */
[----:B------:R-:W-:Y:S01]  /*14570*/  LOP3.LUT R44, R44, R183, RZ, 0x3c, !PT ;  /* 0x000000b72c2c7212 */ /* 0x000fe200078e3cff */
[----:B------:R3:W-:Y:S01]  /*14580*/  STSM.16.M88.4 [R168], R4 ;  /* 0x00000004a8007844 */ /* 0x0007e20000000200 */
[----:B------:R-:W-:-:S02]  /*14590*/  SHF.R.U64 R173, R173, 0x3, RZ ;  /* 0x00000003adad7819 */ /* 0x000fc400000012ff */
[----:B------:R-:W-:Y:S02]  /*145a0*/  MOV R119, R14 ;  /* 0x0000000e00777202 */ /* 0x000fe40000000f00 */
[----:B------:R-:W-:Y:S02]  /*145b0*/  LOP3.LUT R48, R48, R185, RZ, 0x3c, !PT ;  /* 0x000000b930307212 */ /* 0x000fe400078e3cff */
[----:B------:R-:W-:Y:S02]  /*145c0*/  LOP3.LUT R52, R52, R207, RZ, 0x3c, !PT ;  /* 0x000000cf34347212 */ /* 0x000fe400078e3cff */
[----:B------:R-:W-:Y:S02]  /*145d0*/  MOV R118, R36 ;  /* 0x0000002400767202 */ /* 0x000fe40000000f00 */
[----:B------:R-:W-:Y:S02]  /*145e0*/  LOP3.LUT R110, R27, R26, RZ, 0x3c, !PT ;  /* 0x0000001a1b6e7212 */ /* 0x000fe400078e3cff */
[----:B------:R-:W-:-:S02]  /*145f0*/  MOV R41, R40 ;  /* 0x0000002800297202 */ /* 0x000fc40000000f00 */
[----:B------:R-:W-:Y:S02]  /*14600*/  F2FP.F16.F32.PACK_AB R14, R162, R164 ;  /* 0x000000a4a20e723e */ /* 0x000fe400000000ff */
[----:B---3--:R-:W-:Y:S02]  /*14610*/  F2FP.F16.F32.PACK_AB R4, R170, R172 ;  /* 0x000000acaa04723e */ /* 0x008fe400000000ff */
[----:B------:R-:W-:Y:S02]  /*14620*/  F2FP.F16.F32.PACK_AB R5, R35, R34 ;  /* 0x000000222305723e */ /* 0x000fe400000000ff */
[----:B------:R-:W-:Y:S02]  /*14630*/  F2FP.F16.F32.PACK_AB R6, R167, R171 ;  /* 0x000000aba706723e */ /* 0x000fe400000000ff */
[----:B------:R-:W-:Y:S02]  /*14640*/  F2FP.F16.F32.PACK_AB R7, R39, R38 ;  /* 0x000000262707723e */ /* 0x000fe400000000ff */
[----:B------:R-:W-:-:S02]  /*14650*/  F2FP.F16.F32.PACK_AB R15, R55, R54 ;  /* 0x00000036370f723e */ /* 0x000fc400000000ff */
[----:B------:R-:W-:Y:S01]  /*14660*/  LOP3.LUT R32, R173, R30, RZ, 0x3c, !PT ;  /* 0x0000001ead207212 */ /* 0x000fe200078e3cff */
[----:B------:R3:W-:Y:S01]  /*14670*/  STSM.16.M88.4 [R119], R4 ;  /* 0x0000000477007844 */ /* 0x0007e20000000200 */
[----:B------:R-:W-:Y:S02]  /*14680*/  MOV R44, R44 ;  /* 0x0000002c002c7202 */ /* 0x000fe40000000f00 */
[----:B------:R-:W-:Y:S01]  /*14690*/  F2FP.F16.F32.PACK_AB R26, R159, R161 ;  /* 0x000000a19f1a723e */ /* 0x000fe200000000ff */
[----:B------:R-:W-:Y:S01]  /*146a0*/  STSM.16.M88.4 [R118], R8 ;  /* 0x0000000876007844 */ /* 0x000fe20000000200 */
[----:B------:R-:W-:Y:S02]  /*146b0*/  F2FP.F16.F32.PACK_AB R27, R63, R62 ;  /* 0x0000003e3f1b723e */ /* 0x000fe400000000ff */
[----:B------:R-:W-:Y:S01]  /*146c0*/  MOV R48, R48 ;  /* 0x0000003000307202 */ /* 0x000fe20000000f00 */
[----:B------:R-:W-:Y:S01]  /*146d0*/  STSM.16.M88.4 [R41], R12 ;  /* 0x0000000c29007844 */ /* 0x000fe20000000200 */
[----:B------:R-:W-:-:S02]  /*146e0*/  F2FP.F16.F32.PACK_AB R30, R69, R156 ;  /* 0x0000009c451e723e */ /* 0x000fc400000000ff */
[----:B------:R-:W-:Y:S01]  /*146f0*/  MOV R52, R52 ;  /* 0x0000003400347202 */ /* 0x000fe20000000f00 */
[----:B------:R-:W-:Y:S01]  /*14700*/  STSM.16.M88.4 [R44], R24 ;  /* 0x000000182c007844 */ /* 0x000fe20000000200 */
[----:B------:R-:W-:Y:S02]  /*14710*/  ISETP.NE.U32.AND P0, PT, RZ, UR4, PT ;  /* 0x00000004ff007c0c */ /* 0x000fe4000bf05070 */
[----:B------:R-:W-:Y:S01]  /*14720*/  LOP3.LUT R56, R209, 0x380, RZ, 0xc0, !PT ;  /* 0x00000380d1387812 */ /* 0x000fe200078ec0ff */
[----:B------:R-:W-:Y:S01]  /*14730*/  STSM.16.M88.4 [R48], R28 ;  /* 0x0000001c30007844 */ /* 0x000fe20000000200 */
[----:B---3--:R-:W-:Y:S02]  /*14740*/  F2FP.F16.F32.PACK_AB R4, R73, R72 ;  /* 0x000000484904723e */ /* 0x008fe400000000ff */
[----:B------:R-:W-:Y:S02]  /*14750*/  F2FP.F16.F32.PACK_AB R5, R75, R74 ;  /* 0x0000004a4b05723e */ /* 0x000fe400000000ff */
[----:B------:R-:W-:-:S02]  /*14760*/  F2FP.F16.F32.PACK_AB R6, R77, R76 ;  /* 0x0000004c4d06723e */ /* 0x000fc400000000ff */
[----:B------:R-:W-:Y:S02]  /*14770*/  F2FP.F16.F32.PACK_AB R7, R79, R78 ;  /* 0x0000004e4f07723e */ /* 0x000fe400000000ff */
[----:B------:R-:W-:Y:S02]  /*14780*/  LOP3.LUT R60, R213, 0x380, RZ, 0xc0, !PT ;  /* 0x00000380d53c7812 */ /* 0x000fe400078ec0ff */
[----:B------:R-:W-:Y:S01]  /*14790*/  LOP3.LUT R179, R98, 0x380, RZ, 0xc0, !PT ;  /* 0x0000038062b37812 */ /* 0x000fe200078ec0ff */
[----:B------:R3:W-:Y:S01]  /*147a0*/  STSM.16.M88.4 [R52], R4 ;  /* 0x0000000434007844 */ /* 0x0007e20000000200 */
[----:B------:R-:W-:Y:S01]  /*147b0*/  ISETP.NE.AND.EX P0, PT, RZ, UR5, PT, P0 ;  /* 0x00000005ff007c0c */ /* 0x000fe2000bf05300 */
[----:B------:R-:W-:Y:S01]  /*147c0*/  ULDC.64 UR4, c[0x0][0xbe0] ;  /* 0x0002f80000047ab9 */ /* 0x000fe20000000a00 */
[----:B------:R-:W-:Y:S02]  /*147d0*/  LOP3.LUT R183, R106, 0x380, RZ, 0xc0, !PT ;  /* 0x000003806ab77812 */ /* 0x000fe400078ec0ff */
[----:B------:R-:W-:-:S02]  /*147e0*/  SHF.R.U64 R56, R56, 0x3, RZ ;  /* 0x0000000338387819 */ /* 0x000fc400000012ff */
[----:B------:R-:W-:Y:S02]  /*147f0*/  LOP3.LUT R181, R102, 0x380, RZ, 0xc0, !PT ;  /* 0x0000038066b57812 */ /* 0x000fe400078ec0ff */
[----:B------:R-:W-:Y:S02]  /*14800*/  SHF.R.U64 R60, R60, 0x3, RZ ;  /* 0x000000033c3c7819 */ /* 0x000fe400000012ff */
[----:B------:R-:W-:Y:S02]  /*14810*/  SHF.R.U64 R179, R179, 0x3, RZ ;  /* 0x00000003b3b37819 */ /* 0x000fe400000012ff */
[----:B------:R-:W-:Y:S02]  /*14820*/  F2FP.F16.F32.PACK_AB R90, R93, R92 ;  /* 0x0000005c5d5a723e */ /* 0x000fe400000000ff */
[----:B------:R-:W-:Y:S01]  /*14830*/  F2FP.F16.F32.PACK_AB R91, R95, R94 ;  /* 0x0000005e5f5b723e */ /* 0x000fe200000000ff */
[----:B---3--:R-:W3:Y:S01]  /*14840*/  LDC.64 R4, c[0x0][0xbd8] ;  /* 0x0002f600ff047b82 */ /* 0x008ee20000000a00 */
[----:B------:R-:W-:-:S02]  /*14850*/  ISETP.NE.U32.AND P6, PT, RZ, UR4, PT ;  /* 0x00000004ff007c0c */ /* 0x000fc4000bfc5070 */
[----:B------:R-:W-:Y:S02]  /*14860*/  SHF.R.U64 R183, R183, 0x3, RZ ;  /* 0x00000003b7b77819 */ /* 0x000fe400000012ff */
[----:B------:R-:W-:Y:S02]  /*14870*/  LOP3.LUT R56, R56, R209, RZ, 0x3c, !PT ;  /* 0x000000d138387212 */ /* 0x000fe400078e3cff */
[----:B------:R-:W-:Y:S02]  /*14880*/  SHF.R.U64 R181, R181, 0x3, RZ ;  /* 0x00000003b5b57819 */ /* 0x000fe400000012ff */
[----:B------:R-:W-:Y:S02]  /*14890*/  ISETP.NE.AND.EX P6, PT, RZ, UR5, PT, P6 ;  /* 0x00000005ff007c0c */ /* 0x000fe4000bfc5360 */
[----:B------:R-:W-:Y:S02]  /*148a0*/  LOP3.LUT R60, R60, R213, RZ, 0x3c, !PT ;  /* 0x000000d53c3c7212 */ /* 0x000fe400078e3cff */
[----:B------:R-:W-:-:S02]  /*148b0*/  LOP3.LUT R98, R179, R98, RZ, 0x3c, !PT ;  /* 0x00000062b3627212 */ /* 0x000fc400078e3cff */
[----:B------:R-:W-:Y:S02]  /*148c0*/  LOP3.LUT R106, R183, R106, RZ, 0x3c, !PT ;  /* 0x0000006ab76a7212 */ /* 0x000fe400078e3cff */
[----:B------:R-:W-:Y:S02]  /*148d0*/  LOP3.LUT R102, R181, R102, RZ, 0x3c, !PT ;  /* 0x00000066b5667212 */ /* 0x000fe400078e3cff */
[----:B------:R-:W-:Y:S02]  /*148e0*/  MOV R56, R56 ;  /* 0x0000003800387202 */ /* 0x000fe40000000f00 */
[----:B------:R-:W-:Y:S02]  /*148f0*/  MOV R60, R60 ;  /* 0x0000003c003c7202 */ /* 0x000fe40000000f00 */
[----:B------:R-:W-:Y:S01]  /*14900*/  MOV R40, R98 ;  /* 0x0000006200287202 */ /* 0x000fe20000000f00 */
[----:B---3--:R-:W-:Y:S01]  /*14910*/  IMAD.WIDE R6, R204, 0x4, R4 ;  /* 0x00000004cc067825 */ /* 0x008fe200078e0204 */
[----:B------:R-:W-:Y:S01]  /*14920*/  F2FP.F16.F32.PACK_AB R96, R97, R96 ;  /* 0x000000606160723e */ /* 0x000fe200000000ff */
[----:B------:R-:W-:Y:S01]  /*14930*/  STSM.16.M88.4 [R56], R80 ;  /* 0x0000005038007844 */ /* 0x000fe20000000200 */
[----:B------:R-:W-:Y:S01]  /*14940*/  MOV R64, R64 ;  /* 0x0000004000407202 */ /* 0x000fe20000000f00 */
[----:B------:R-:W-:Y:S01]  /*14950*/  IMAD R5, R202, 0x40, R199 ;  /* 0x00000040ca057824 */ /* 0x000fe200078e02c7 */
[----:B------:R-:W-:Y:S01]  /*14960*/  MOV R37, R106 ;  /* 0x0000006a00257202 */ /* 0x000fe20000000f00 */
[----:B------:R-:W-:Y:S01]  /*14970*/  STSM.16.M88.4 [R60], R88 ;  /* 0x000000583c007844 */ /* 0x000fe20000000200 */
        /* <DEDUP_REMOVED lines=16> */
[----:B------:R-:W-:Y:S02]  /*14a80*/  F2FP.F16.F32.PACK_AB R121, R123, R122 ;  /* 0x0000007a7b79723e */ /* 0x000fe400000000ff */
[----:B------:R-:W-:Y:S02]  /*14a90*/  F2FP.F16.F32.PACK_AB R128, R129, R128 ;  /* 0x000000808180723e */ /* 0x000fe400000000ff */
[----:B------:R-:W-:Y:S02]  /*14aa0*/  F2FP.F16.F32.PACK_AB R136, R137, R136 ;  /* 0x000000888988723e */ /* 0x000fe400000000ff */
[----:B------:R-:W-:Y:S02]  /*14ab0*/  MOV R110, R110 ;  /* 0x0000006e006e7202 */ /* 0x000fe40000000f00 */
[----:B------:R-:W-:Y:S01]  /*14ac0*/  F2FP.F16.F32.PACK_AB R144, R145, R144 ;  /* 0x000000909190723e */ /* 0x000fe200000000ff */
[----:B------:R-:W-:Y:S01]  /*14ad0*/  IMAD.WIDE R20, R5, 0x2, R20 ;  /* 0x0000000205147825 */ /* 0x000fe200078e0214 */
[----:B------:R-:W-:Y:S01]  /*14ae0*/  F2FP.F16.F32.PACK_AB R122, R125, R124 ;  /* 0x0000007c7d7a723e */ /* 0x000fe200000000ff */
[----:B------:R-:W-:Y:S01]  /*14af0*/  STSM.16.M88.4 [R102], R112 ;  /* 0x0000007066007844 */ /* 0x000fe20000000200 */
[----:B------:R-:W-:Y:S01]  /*14b00*/  F2FP.F16.F32.PACK_AB R123, R127, R126 ;  /* 0x0000007e7f7b723e */ /* 0x000fe200000000ff */
[----:B------:R-:W3:Y:S01]  /*14b10*/  @P6 LDC.64 R4, c[0x0][0xbe0] ;  /* 0x0002f800ff046b82 */ /* 0x000ee20000000a00 */
[----:B------:R-:W-:-:S02]  /*14b20*/  F2FP.F16.F32.PACK_AB R129, R131, R130 ;  /* 0x000000828381723e */ /* 0x000fc400000000ff */
[----:B------:R-:W-:Y:S01]  /*14b30*/  F2FP.F16.F32.PACK_AB R130, R133, R132 ;  /* 0x000000848582723e */ /* 0x000fe200000000ff */
[----:B------:R4:W-:Y:S01]  /*14b40*/  STSM.16.M88.4 [R37], R120 ;  /* 0x0000007825007844 */ /* 0x0009e20000000200 */
[----:B------:R-:W-:Y:S02]  /*14b50*/  F2FP.F16.F32.PACK_AB R131, R135, R134 ;  /* 0x000000868783723e */ /* 0x000fe400000000ff */
[----:B------:R-:W-:Y:S02]  /*14b60*/  F2FP.F16.F32.PACK_AB R137, R139, R138 ;  /* 0x0000008a8b89723e */ /* 0x000fe400000000ff */
[----:B------:R-:W-:Y:S01]  /*14b70*/  F2FP.F16.F32.PACK_AB R138, R141, R140 ;  /* 0x0000008c8d8a723e */ /* 0x000fe200000000ff */
[----:B------:R-:W-:Y:S01]  /*14b80*/  STSM.16.M88.4 [R110], R128 ;  /* 0x000000806e007844 */ /* 0x000fe20000000200 */
[----:B------:R-:W-:Y:S02]  /*14b90*/  F2FP.F16.F32.PACK_AB R139, R143, R142 ;  /* 0x0000008e8f8b723e */ /* 0x000fe400000000ff */
[----:B------:R-:W-:-:S02]  /*14ba0*/  F2FP.F16.F32.PACK_AB R145, R147, R146 ;  /* 0x000000929391723e */ /* 0x000fc400000000ff */
[----:B------:R-:W-:Y:S01]  /*14bb0*/  MOV R32, R32 ;  /* 0x0000002000207202 */ /* 0x000fe20000000f00 */
[----:B------:R-:W-:Y:S01]  /*14bc0*/  STSM.16.M88.4 [R36], R136 ;  /* 0x0000008824007844 */ /* 0x000fe20000000200 */
[----:B------:R-:W-:Y:S02]  /*14bd0*/  F2FP.F16.F32.PACK_AB R146, R149, R148 ;  /* 0x000000949592723e */ /* 0x000fe400000000ff */
[----:B------:R-:W-:Y:S02]  /*14be0*/  F2FP.F16.F32.PACK_AB R147, R151, R150 ;  /* 0x000000969793723e */ /* 0x000fe400000000ff */
[----:B------:R-:W-:-:S03]  /*14bf0*/  MOV R76, RZ ;  /* 0x000000ff004c7202 */ /* 0x000fc60000000f00 */
[----:B------:R0:W-:Y:S01]  /*14c00*/  STSM.16.M88.4 [R32], R144 ;  /* 0x0000009020007844 */ /* 0x0001e20000000200 */
[----:B------:R-:W-:Y:S01]  /*14c10*/  BAR.SYNC.DEFER_BLOCKING 0x1, 0x100 ;  /* 0x0044000000007b1d */ /* 0x000fe20000010000 */
[----:B---3--:R-:W-:-:S05]  /*14c20*/  @P6 IMAD.WIDE R4, R204, 0x4, R4 ;  /* 0x00000004cc046825 */ /* 0x008fca00078e0204 */
[----:B------:R-:W-:Y:S02]  /*14c30*/  ULDC UR4, c[0x0][0xa88] ;  /* 0x0002a20000047ab9 */ /* 0x000fe40000000800 */
[----:B------:R-:W-:Y:S01]  /*14c40*/  IMAD.U32 R79, RZ, RZ, UR4 ;  /* 0x00000004ff4f7e24 */ /* 0x000fe2000f8e00ff */
[----:B------:R3:W5:Y:S01]  /*14c50*/  @P0 LDG.E R76, desc[UR42][R6.64] ;  /* 0x0000002a064c0981 */ /* 0x000762000c1e1900 */
[C---:B------:R-:W-:Y:S02]  /*14c60*/  IADD3 R9, P1, R20.reuse, 0x1000, RZ ;  /* 0x0000100014097810 */ /* 0x040fe40007f3e0ff */
[C---:B------:R-:W-:Y:S02]  /*14c70*/  IADD3 R13, P2, R20.reuse, 0x2000, RZ ;  /* 0x00002000140d7810 */ /* 0x040fe40007f5e0ff */
[----:B------:R3:W5:Y:S01]  /*14c80*/  @P6 LDG.E R79, desc[UR42][R4.64] ;  /* 0x0000002a044f6981 */ /* 0x000762000c1e1900 */
[C---:B------:R-:W-:Y:S02]  /*14c90*/  IADD3 R25, P3, R20.reuse, 0x3000, RZ ;  /* 0x0000300014197810 */ /* 0x040fe40007f7e0ff */
[----:B------:R-:W-:-:S02]  /*14ca0*/  IADD3 R29, P4, R20, 0x4000, RZ ;  /* 0x00004000141d7810 */ /* 0x000fc40007f9e0ff */
[----:B------:R-:W-:Y:S02]  /*14cb0*/  LOP3.LUT R8, R9, 0x380, RZ, 0xc0, !PT ;  /* 0x0000038009087812 */ /* 0x000fe400078ec0ff */
[----:B------:R-:W-:Y:S02]  /*14cc0*/  LOP3.LUT R12, R13, 0x380, RZ, 0xc0, !PT ;  /* 0x000003800d0c7812 */ /* 0x000fe400078ec0ff */
[----:B------:R-:W-:Y:S02]  /*14cd0*/  LOP3.LUT R24, R25, 0x380, RZ, 0xc0, !PT ;  /* 0x0000038019187812 */ /* 0x000fe400078ec0ff */
[----:B------:R-:W-:Y:S02]  /*14ce0*/  LOP3.LUT R28, R29, 0x380, RZ, 0xc0, !PT ;  /* 0x000003801d1c7812 */ /* 0x000fe400078ec0ff */
        /* <DEDUP_REMOVED lines=8> */
[----:B------:R-:W-:Y:S02]  /*14d70*/  LOP3.LUT R24, R24, R25, RZ, 0x3c, !PT ;  /* 0x0000001918187212 */ /* 0x000fe400078e3cff */
[----:B------:R-:W-:Y:S01]  /*14d80*/  LOP3.LUT R28, R28, R29, RZ, 0x3c, !PT ;  /* 0x0000001d1c1c7212 */ /* 0x000fe200078e3cff */
[----:B------:R-:W-:Y:S01]  /*14d90*/  IMAD.X R29, RZ, RZ, R21, P4 ;  /* 0x000000ffff1d7224 */ /* 0x000fe200020e0615 */
[----:B------:R-:W-:-:S02]  /*14da0*/  IADD3 R33, P5, R20, 0x5000, RZ ;  /* 0x0000500014217810 */ /* 0x000fc40007fbe0ff */
[----:B------:R-:W-:Y:S02]  /*14db0*/  IADD3.X R25, RZ, R21, RZ, P3, !PT ;  /* 0x00000015ff197210 */ /* 0x000fe40001ffe4ff */
[C---:B----4-:R-:W-:Y:S02]  /*14dc0*/  IADD3 R37, P1, R20.reuse, 0x6000, RZ ;  /* 0x0000600014257810 */ /* 0x050fe40007f3e0ff */
[C---:B------:R-:W-:Y:S02]  /*14dd0*/  IADD3 R41, P2, R20.reuse, 0x7000, RZ ;  /* 0x0000700014297810 */ /* 0x040fe40007f5e0ff */
[C---:B------:R-:W-:Y:S02]  /*14de0*/  IADD3 R45, P3, R20.reuse, 0x8000, RZ ;  /* 0x00008000142d7810 */ /* 0x040fe40007f7e0ff */
[----:B------:R-:W-:Y:S02]  /*14df0*/  IADD3 R49, P4, R20, 0x9000, RZ ;  /* 0x0000900014317810 */ /* 0x000fe40007f9e0ff */
[----:B------:R-:W-:-:S02]  /*14e00*/  P2R R10, PR, RZ, 0x20 ;  /* 0x00000020ff0a7803 */ /* 0x000fc40000000000 */
[----:B0-----:R-:W-:Y:S02]  /*14e10*/  LOP3.LUT R32, R33, 0x380, RZ, 0xc0, !PT ;  /* 0x0000038021207812 */ /* 0x001fe400078ec0ff */
[----:B------:R-:W-:Y:S02]  /*14e20*/  LOP3.LUT R36, R37, 0x380, RZ, 0xc0, !PT ;  /* 0x0000038025247812 */ /* 0x000fe400078ec0ff */
[----:B------:R-:W-:Y:S02]  /*14e30*/  LOP3.LUT R40, R41, 0x380, RZ, 0xc0, !PT ;  /* 0x0000038029287812 */ /* 0x000fe400078ec0ff */
[----:B------:R-:W-:Y:S02]  /*14e40*/  LOP3.LUT R44, R45, 0x380, RZ, 0xc0, !PT ;  /* 0x000003802d2c7812 */ /* 0x000fe400078ec0ff */
[----:B------:R-:W-:Y:S02]  /*14e50*/  LOP3.LUT R48, R49, 0x380, RZ, 0xc0, !PT ;  /* 0x0000038031307812 */ /* 0x000fe400078ec0ff */
[----:B------:R-:W-:-:S02]  /*14e60*/  IADD3 R53, P5, R20, 0xa000, RZ ;  /* 0x0000a00014357810 */ /* 0x000fc40007fbe0ff */
[----:B------:R-:W-:Y:S02]  /*14e70*/  SHF.R.U64 R32, R32, 0x3, RZ ;  /* 0x0000000320207819 */ /* 0x000fe400000012ff */
[----:B------:R-:W-:Y:S02]  /*14e80*/  SHF.R.U64 R36, R36, 0x3, RZ ;  /* 0x0000000324247819 */ /* 0x000fe400000012ff */
[----:B------:R-:W-:Y:S02]  /*14e90*/  LOP3.LUT R52, R53, 0x380, RZ, 0xc0, !PT ;  /* 0x0000038035347812 */ /* 0x000fe400078ec0ff */
        /* <DEDUP_REMOVED lines=8> */
[----:B------:R-:W-:Y:S01]  /*14f20*/  SHF.R.U64 R52, R52, 0x3, RZ ;  /* 0x0000000334347819 */ /* 0x000fe200000012ff */
[----:B---3--:R-:W-:Y:S06]  /*14f30*/  @P6 BRA `(.L_x_4819) ;  /* 0x0000000000106947 */ /* 0x008fec0003800000 */
[----:B------:R-:W-:Y:S05]  /*14f40*/  @!P0 BRA `(.L_x_4819) ;  /* 0x00000000000c8947 */ /* 0x000fea0003800000 */
[----:B------:R-:W3:Y:S04]  /*14f50*/  LDG.E R4, desc[UR42][R6.64] ;  /* 0x0000002a06047981 */ /* 0x000ee8000c1e1900 */
[----:B-----5:R-:W3:Y:S02]  /*14f60*/  LDG.E R79, desc[UR42][R6.64+0x4] ;  /* 0x0000042a064f7981 */ /* 0x020ee4000c1e1900 */
[----:B---3--:R-:W-:-:S07]  /*14f70*/  IMAD.IADD R79, R79, 0x1, -R4 ;  /* 0x000000014f4f7824 */ /* 0x008fce00078e0a04 */
.L_x_4819:
[----:B------:R-:W0:Y:S01]  /*14f80*/  SHFL.IDX PT, R4, R218, RZ, 0x1f ;  /* 0x00001fffda047589 */ /* 0x000e2200000e0000 */
[----:B------:R-:W-:Y:S01]  /*14f90*/  ISETP.NE.AND P6, PT, R10, RZ, PT ;  /* 0x000000ff0a00720c */ /* 0x000fe20003fc5270 */
[--C-:B------:R-:W-:Y:S01]  /*14fa0*/  IMAD.X R37, RZ, RZ, R21.reuse, P1 ;  /* 0x000000ffff257224 */ /* 0x100fe200008e0615 */
[----:B------:R-:W-:Y:S01]  /*14fb0*/  IADD3.X R49, RZ, R21, RZ, P4, !PT ;  /* 0x00000015ff317210 */ /* 0x000fe200027fe4ff */
[--C-:B------:R-:W-:Y:S01]  /*14fc0*/  IMAD.X R41, RZ, RZ, R21.reuse, P2 ;  /* 0x000000ffff297224 */ /* 0x100fe200010e0615 */
[----:B------:R-:W-:Y:S01]  /*14fd0*/  LOP3.LUT R52, R52, R53, RZ, 0x3c, !PT ;  /* 0x0000003534347212 */ /* 0x000fe200078e3cff */
[--C-:B------:R-:W-:Y:S01]  /*14fe0*/  IMAD.X R45, RZ, RZ, R21.reuse, P3 ;  /* 0x000000ffff2d7224 */ /* 0x100fe200018e0615 */
[----:B------:R-:W-:Y:S01]  /*14ff0*/  IADD3.X R33, RZ, R21, RZ, P6, !PT ;  /* 0x00000015ff217210 */ /* 0x000fe200037fe4ff */
[----:B------:R-:W-:Y:S01]  /*15000*/  IMAD.X R53, RZ, RZ, R21, P5 ;  /* 0x000000ffff357224 */ /* 0x000fe200028e0615 */
[C---:B------:R-:W-:Y:S02]  /*15010*/  IADD3 R57, P6, R20.reuse, 0xb000, RZ ;  /* 0x0000b00014397810 */ /* 0x040fe40007fde0ff */
[----:B------:R-:W-:-:S02]  /*15020*/  IADD3 R61, P1, R20, 0xc000, RZ ;  /* 0x0000c000143d7810 */ /* 0x000fc40007f3e0ff */
[C---:B------:R-:W-:Y:S02]  /*15030*/  IADD3 R65, P2, R20.reuse, 0xd000, RZ ;  /* 0x0000d00014417810 */ /* 0x040fe40007f5e0ff */
[C---:B------:R-:W-:Y:S02]  /*15040*/  IADD3 R73, P3, R20.reuse, 0xe000, RZ ;  /* 0x0000e00014497810 */ /* 0x040fe40007f7e0ff */
[----:B------:R-:W-:Y:S02]  /*15050*/  IADD3 R6, P5, R20, 0xf000, RZ ;  /* 0x0000f00014067810 */ /* 0x000fe40007fbe0ff */
[----:B------:R-:W-:Y:S02]  /*15060*/  LOP3.LUT R56, R57, 0x380, RZ, 0xc0, !PT ;  /* 0x0000038039387812 */ /* 0x000fe400078ec0ff */
[----:B------:R-:W-:Y:S01]  /*15070*/  LOP3.LUT R60, R61, 0x380, RZ, 0xc0, !PT ;  /* 0x000003803d3c7812 */ /* 0x000fe200078ec0ff */
[----:B------:R-:W-:Y:S01]  /*15080*/  IMAD.X R69, RZ, RZ, R21, P5 ;  /* 0x000000ffff457224 */ /* 0x000fe200028e0615 */
[----:B------:R-:W-:-:S02]  /*15090*/  LOP3.LUT R64, R65, 0x380, RZ, 0xc0, !PT ;  /* 0x0000038041407812 */ /* 0x000fc400078ec0ff */
[----:B0-----:R-:W-:Y:S02]  /*150a0*/  ISETP.NE.AND P4, PT, R4, RZ, PT ;  /* 0x000000ff0400720c */ /* 0x001fe40003f85270 */
[----:B------:R-:W-:Y:S02]  /*150b0*/  LOP3.LUT R72, R73, 0x380, RZ, 0xc0, !PT ;  /* 0x0000038049487812 */ /* 0x000fe400078ec0ff */
[----:B------:R-:W-:Y:S02]  /*150c0*/  LOP3.LUT R7, R20, 0x380, RZ, 0xc0, !PT ;  /* 0x0000038014077812 */ /* 0x000fe400078ec0ff */
[----:B------:R-:W-:Y:S02]  /*150d0*/  LOP3.LUT R5, R6, 0x380, RZ, 0xc0, !PT ;  /* 0x0000038006057812 */ /* 0x000fe400078ec0ff */
[----:B------:R-:W-:Y:S02]  /*150e0*/  SHF.R.U64 R56, R56, 0x3, RZ ;  /* 0x0000000338387819 */ /* 0x000fe400000012ff */
[----:B------:R-:W-:-:S02]  /*150f0*/  SHF.R.U64 R60, R60, 0x3, RZ ;  /* 0x000000033c3c7819 */ /* 0x000fc400000012ff */
[----:B------:R-:W-:Y:S02]  /*15100*/  SHF.R.U64 R64, R64, 0x3, RZ ;  /* 0x0000000340407819 */ /* 0x000fe400000012ff */
[----:B------:R-:W-:Y:S02]  /*15110*/  SHF.R.U64 R72, R72, 0x3, RZ ;  /* 0x0000000348487819 */ /* 0x000fe400000012ff */
[----:B------:R-:W-:Y:S02]  /*15120*/  SHF.R.U64 R7, R7, 0x3, RZ ;  /* 0x0000000307077819 */ /* 0x000fe400000012ff */
[----:B------:R-:W-:Y:S02]  /*15130*/  SHF.R.U64 R5, R5, 0x3, RZ ;  /* 0x0000000305057819 */ /* 0x000fe400000012ff */
[----:B------:R-:W-:Y:S02]  /*15140*/  SHF.R.S32.HI R4, RZ, 0x1f, R204 ;  /* 0x0000001fff047819 */ /* 0x000fe400000114cc */
[----:B------:R-:W-:Y:S01]  /*15150*/  LOP3.LUT R56, R56, R57, RZ, 0x3c, !PT ;  /* 0x0000003938387212 */ /* 0x000fe200078e3cff */
[--C-:B------:R-:W-:Y:S01]  /*15160*/  IMAD.X R57, RZ, RZ, R21.reuse, P6 ;  /* 0x000000ffff397224 */ /* 0x100fe200030e0615 */
[----:B------:R-:W-:Y:S01]  /*15170*/  LOP3.LUT R60, R60, R61, RZ, 0x3c, !PT ;  /* 0x0000003d3c3c7212 */ /* 0x000fe200078e3cff */
[----:B------:R-:W-:Y:S01]  /*15180*/  IMAD.X R61, RZ, RZ, R21, P1 ;  /* 0x000000ffff3d7224 */ /* 0x000fe200008e0615 */
[----:B------:R-:W-:-:S02]  /*15190*/  LOP3.LUT R64, R64, R65, RZ, 0x3c, !PT ;  /* 0x0000004140407212 */ /* 0x000fc400078e3cff */
[----:B------:R-:W-:Y:S01]  /*151a0*/  LOP3.LUT R72, R72, R73, RZ, 0x3c, !PT ;  /* 0x0000004948487212 */ /* 0x000fe200078e3cff */
[----:B------:R-:W-:Y:S01]  /*151b0*/  IMAD.X R73, RZ, RZ, R21, P3 ;  /* 0x000000ffff497224 */ /* 0x000fe200018e0615 */
[----:B------:R-:W-:Y:S02]  /*151c0*/  LOP3.LUT R20, R7, R20, RZ, 0x3c, !PT ;  /* 0x0000001407147212 */ /* 0x000fe400078e3cff */
[----:B------:R-:W-:Y:S02]  /*151d0*/  IADD3.X R65, RZ, R21, RZ, P2, !PT ;  /* 0x00000015ff417210 */ /* 0x000fe400017fe4ff */
[----:B------:R-:W-:Y:S02]  /*151e0*/  LOP3.LUT R68, R5, R6, RZ, 0x3c, !PT ;  /* 0x0000000605447212 */ /* 0x000fe400078e3cff */
[----:B------:R-:W-:Y:S02]  /*151f0*/  SHF.R.S32.HI R78, RZ, 0x1f, R201 ;  /* 0x0000001fff4e7819 */ /* 0x000fe400000114c9 */
[----:B------:R-:W-:-:S02]  /*15200*/  SEL R87, R204, RZ, !P0 ;  /* 0x000000ffcc577207 */ /* 0x000fc40004000000 */
[----:B------:R-:W-:Y:S02]  /*15210*/  SEL R80, R4, RZ, !P0 ;  /* 0x000000ff04507207 */ /* 0x000fe40004000000 */
[----:B-----5:R-:W-:Y:S01]  /*15220*/  SHF.R.S32.HI R77, RZ, 0x1f, R76 ;  /* 0x0000001fff4d7819 */ /* 0x020fe2000001144c */
[----:B------:R-:W-:Y:S06]  /*15230*/  @P4 BRA `(.L_x_4820) ;  /* 0x00000000005c4947 */ /* 0x000fec0003800000 */
[----:B------:R-:W-:Y:S01]  /*15240*/  ULDC.64 UR4, c[0x0][0xb70] ;  /* 0x0002dc0000047ab9 */ /* 0x000fe20000000a00 */
[----:B------:R-:W-:Y:S02]  /*15250*/  IMAD R14, R210, 0x40, R192 ;  /* 0x00000040d20e7824 */ /* 0x000fe400078e02c0 */
[----:B------:R-:W-:Y:S02]  /*15260*/  IMAD R6, R78, UR4, RZ ;  /* 0x000000044e067c24 */ /* 0x000fe4000f8e02ff */
[----:B------:R-:W-:-:S04]  /*15270*/  IMAD.WIDE.U32 R4, R201, UR4, R76 ;  /* 0x00000004c9047c25 */ /* 0x000fc8000f8e004c */
[----:B------:R-:W-:Y:S01]  /*15280*/  IMAD R7, R201, UR5, R6 ;  /* 0x00000005c9077c24 */ /* 0x000fe2000f8e0206 */
[----:B------:R-:W-:Y:S02]  /*15290*/  ULDC.64 UR4, c[0x0][0xb78] ;  /* 0x0002de0000047ab9 */ /* 0x000fe40000000a00 */
[----:B------:R-:W-:Y:S02]  /*152a0*/  IMAD R6, R80, UR4, RZ ;  /* 0x0000000450067c24 */ /* 0x000fe4000f8e02ff */
[----:B------:R-:W-:Y:S01]  /*152b0*/  IMAD.IADD R5, R5, 0x1, R7 ;  /* 0x0000000105057824 */ /* 0x000fe200078e0207 */
[----:B------:R-:W-:Y:S01]  /*152c0*/  IADD3 R7, -R194, RZ, RZ ;  /* 0x000000ffc2077210 */ /* 0x000fe20007ffe1ff */
[C---:B------:R-:W-:Y:S02]  /*152d0*/  IMAD R11, R87.reuse, UR5, R6 ;  /* 0x00000005570b7c24 */ /* 0x040fe4000f8e0206 */
[----:B------:R-:W-:Y:S01]  /*152e0*/  IMAD.WIDE.U32 R4, R87, UR4, R4 ;  /* 0x0000000457047c25 */ /* 0x000fe2000f8e0004 */
[----:B------:R-:W-:Y:S01]  /*152f0*/  ISETP.NE.AND P0, PT, R22, R7, PT ;  /* 0x000000071600720c */ /* 0x000fe20003f05270 */
[----:B------:R-:W-:Y:S01]  /*15300*/  ULDC.64 UR4, c[0x0][0xb40] ;  /* 0x0002d00000047ab9 */ /* 0x000fe20000000a00 */
[----:B------:R-:W-:Y:S01]  /*15310*/  SHF.R.S32.HI R7, RZ, 0x1f, R14 ;  /* 0x0000001fff077819 */ /* 0x000fe2000001140e */
[C---:B------:R-:W-:Y:S01]  /*15320*/  VIADD R6, R14.reuse, 0x8 ;  /* 0x000000080e067836 */ /* 0x040fe20000000000 */
[----:B------:R-:W-:-:S02]  /*15330*/  IADD3 R10, P2, R14, R4, RZ ;  /* 0x000000040e0a7210 */ /* 0x000fc40007f5e0ff */
[-C--:B------:R-:W-:Y:S02]  /*15340*/  ISETP.GE.OR P1, PT, R14, R79.reuse, P0 ;  /* 0x0000004f0e00720c */ /* 0x080fe40000726670 */
[----:B------:R-:W-:Y:S02]  /*15350*/  ISETP.GE.OR P0, PT, R6, R79, P0 ;  /* 0x0000004f0600720c */ /* 0x000fe40000706670 */
[----:B------:R-:W-:Y:S02]  /*15360*/  IADD3.X R7, R7, R5, R11, P2, !PT ;  /* 0x0000000507077210 */ /* 0x000fe400017fe40b */
[----:B------:R-:W-:-:S04]  /*15370*/  LEA R4, P2, R10, UR4, 0x2 ;  /* 0x000000040a047c11 */ /* 0x000fc8000f8410ff */
[----:B------:R-:W-:-:S05]  /*15380*/  LEA.HI.X R5, R10, UR5, R7, 0x2, P2 ;  /* 0x000000050a057c11 */ /* 0x000fca00090f1407 */
[----:B------:R0:W-:Y:S04]  /*15390*/  @!P1 STG.E desc[UR42][R4.64], R3 ;  /* 0x0000000304009986 */ /* 0x0001e8000c10192a */
[----:B------:R0:W-:Y:S02]  /*153a0*/  @!P0 STG.E desc[UR42][R4.64+0x20], R0 ;  /* 0x0000200004008986 */ /* 0x0001e4000c10192a */
.L_x_4820:
[----:B------:R-:W3:Y:S01]  /*153b0*/  LDC R88, c[0x0][0xa8c] ;  /* 0x0002a300ff587b82 */ /* 0x000ee20000000800 */
[----:B0-----:R0:W5:Y:S01]  /*153c0*/  LD.E.128 R4, desc[UR42][R20.64] ;  /* 0x0000002a14047980 */ /* 0x001162000c101d00 */
[----:B------:R-:W-:Y:S02]  /*153d0*/  ULDC.64 UR4, c[0x0][0xaa0] ;  /* 0x0002a80000047ab9 */ /* 0x000fe40000000a00 */
[----:B------:R-:W-:Y:S01]  /*153e0*/  IMAD R3, R77, UR4, RZ ;  /* 0x000000044d037c24 */ /* 0x000fe2000f8e02ff */
[----:B------:R-:W5:Y:S04]  /*153f0*/  LD.E.128 R8, desc[UR42][R8.64] ;  /* 0x0000002a08087980 */ /* 0x000f68000c101d00 */
[----:B------:R-:W5:Y:S01]  /*15400*/  LD.E.128 R12, desc[UR42][R12.64] ;  /* 0x0000002a0c0c7980 */ /* 0x000f62000c101d00 */
[--C-:B0-----:R-:W-:Y:S01]  /*15410*/  SHF.R.S32.HI R21, RZ, 0x1f, R199.reuse ;  /* 0x0000001fff157819 */ /* 0x101fe200000114c7 */
[----:B------:R-:W-:-:S02]  /*15420*/  IMAD.MOV.U32 R20, RZ, RZ, R199 ;  /* 0x000000ffff147224 */ /* 0x000fc400078e00c7 */
[----:B------:R-:W5:Y:S01]  /*15430*/  LD.E.128 R24, desc[UR42][R24.64] ;  /* 0x0000002a18187980 */ /* 0x000f62000c101d00 */
[C---:B------:R-:W-:Y:S02]  /*15440*/  IMAD R3, R76.reuse, UR5, R3 ;  /* 0x000000054c037c24 */ /* 0x040fe4000f8e0203 */
[----:B------:R-:W-:Y:S01]  /*15450*/  IMAD.WIDE.U32 R20, R76, UR4, R20 ;  /* 0x000000044c147c25 */ /* 0x000fe2000f8e0014 */
[----:B------:R-:W-:Y:S01]  /*15460*/  ULDC.64 UR4, c[0x0][0xae0] ;  /* 0x0002b80000047ab9 */ /* 0x000fe20000000a00 */
[----:B------:R-:W5:Y:S03]  /*15470*/  LD.E.128 R28, desc[UR42][R28.64] ;  /* 0x0000002a1c1c7980 */ /* 0x000f66000c101d00 */
[----:B------:R-:W-:Y:S01]  /*15480*/  IADD3 R21, R21, R3, RZ ;  /* 0x0000000315157210 */ /* 0x000fe20007ffe0ff */
[----:B------:R-:W-:Y:S01]  /*15490*/  VIADD R3, R199, 0x40 ;  /* 0x00000040c7037836 */ /* 0x000fe20000000000 */
[----:B------:R-:W5:Y:S01]  /*154a0*/  LD.E.128 R32, desc[UR42][R32.64] ;  /* 0x0000002a20207980 */ /* 0x000f62000c101d00 */
[----:B------:R-:W-:-:S03]  /*154b0*/  IMAD R76, R78, UR4, RZ ;  /* 0x000000044e4c7c24 */ /* 0x000fc6000f8e02ff */
[-C--:B---3--:R-:W-:Y:S01]  /*154c0*/  ISETP.GE.AND P3, PT, R3, R88.reuse, PT ;  /* 0x000000580300720c */ /* 0x088fe20003f66270 */
[C---:B------:R-:W-:Y:S01]  /*154d0*/  IMAD R77, R201.reuse, UR5, R76 ;  /* 0x00000005c94d7c24 */ /* 0x040fe2000f8e024c */
[----:B------:R-:W5:Y:S01]  /*154e0*/  LD.E.128 R36, desc[UR42][R36.64] ;  /* 0x0000002a24247980 */ /* 0x000f62000c101d00 */
[----:B------:R-:W-:Y:S01]  /*154f0*/  IMAD R79, R210, -0x40, R79 ;  /* 0xffffffc0d24f7824 */ /* 0x000fe200078e024f */
[----:B------:R-:W-:Y:S01]  /*15500*/  SEL R76, RZ, 0xffffffff, P3 ;  /* 0xffffffffff4c7807 */ /* 0x000fe20001800000 */
[----:B------:R-:W-:Y:S01]  /*15510*/  VIADD R0, R202, 0x20 ;  /* 0x00000020ca007836 */ /* 0x000fe20000000000 */
        /* <DEDUP_REMOVED lines=22> */
[----:B0-----:R-:W0:Y:S01]  /*15680*/  FENCE.VIEW.ASYNC.S ;  /* 0x00000000000073c6 */ /* 0x001e220000000000 */
[----:B------:R-:W-:Y:S01]  /*15690*/  SEL R0, RZ, 0x1, P2 ;  /* 0x00000001ff007807 */ /* 0x000fe20001000000 */
[C---:B------:R-:W-:Y:S01]  /*156a0*/  VIADD R85, R199.reuse, 0x140 ;  /* 0x00000140c7557836 */ /* 0x040fe20000000000 */
[-C--:B------:R-:W-:Y:S01]  /*156b0*/  ISETP.GE.AND P2, PT, R82, R88.reuse, PT ;  /* 0x000000585200720c */ /* 0x080fe20003f46270 */
[----:B------:R-:W-:Y:S01]  /*156c0*/  VIADD R78, R199, 0x180 ;  /* 0x00000180c74e7836 */ /* 0x000fe20000000000 */
[----:B------:R-:W-:Y:S01]  /*156d0*/  ISETP.GE.AND P3, PT, R83, R88, PT ;  /* 0x000000585300720c */ /* 0x000fe20003f66270 */
[----:B------:R-:W-:Y:S01]  /*156e0*/  BSSY B1, `(.L_x_4821) ;  /* 0x0000037000017945 */ /* 0x000fe20003800000 */
[----:B------:R-:W-:-:S02]  /*156f0*/  LOP3.LUT R0, R77, 0x2, R0, 0xe2, !PT ;  /* 0x000000024d007812 */ /* 0x000fc400078ee200 */
[----:B------:R-:W-:Y:S02]  /*15700*/  SEL R77, RZ, 0x4, P2 ;  /* 0x00000004ff4d7807 */ /* 0x000fe40001000000 */
[----:B------:R-:W-:Y:S02]  /*15710*/  SEL R76, RZ, 0x8, P3 ;  /* 0x00000008ff4c7807 */ /* 0x000fe40001800000 */
[----:B------:R-:W-:Y:S02]  /*15720*/  IADD3 R84, R199, 0x100, RZ ;  /* 0x00000100c7547810 */ /* 0x000fe40007ffe0ff */
[----:B------:R-:W-:Y:S01]  /*15730*/  LOP3.LUT R76, R76, R0, R77, 0xfe, !PT ;  /* 0x000000004c4c7212 */ /* 0x000fe200078efe4d */
[----:B------:R-:W-:Y:S01]  /*15740*/  VIADD R0, R2, 0x28c20 ;  /* 0x00028c2002007836 */ /* 0x000fe20000000000 */
[-C--:B------:R-:W-:Y:S02]  /*15750*/  ISETP.GE.AND P2, PT, R84, R88.reuse, PT ;  /* 0x000000585400720c */ /* 0x080fe40003f46270 */
[----:B------:R-:W-:-:S02]  /*15760*/  ISETP.GE.AND P3, PT, R85, R88, PT ;  /* 0x000000585500720c */ /* 0x000fc40003f66270 */
[----:B------:R-:W-:Y:S01]  /*15770*/  ISETP.GE.AND P1, PT, R202, R79, PT ;  /* 0x0000004fca00720c */ /* 0x000fe20003f26270 */
[----:B------:R-:W-:Y:S01]  /*15780*/  VIADD R79, R199, 0x1c0 ;  /* 0x000001c0c74f7836 */ /* 0x000fe20000000000 */
[----:B------:R-:W-:Y:S02]  /*15790*/  ISETP.GE.AND P4, PT, R78, R88, PT ;  /* 0x000000584e00720c */ /* 0x000fe40003f86270 */
[----:B------:R-:W-:Y:S02]  /*157a0*/  SEL R77, RZ, 0x10, P2 ;  /* 0x00000010ff4d7807 */ /* 0x000fe40001000000 */
[----:B------:R-:W-:Y:S02]  /*157b0*/  SEL R78, RZ, 0x20, P3 ;  /* 0x00000020ff4e7807 */ /* 0x000fe40001800000 */
[----:B------:R-:W-:Y:S02]  /*157c0*/  PRMT R0, RZ, 0x654, R0 ;  /* 0x00000654ff007816 */ /* 0x000fe40000000000 */
[----:B------:R-:W-:Y:S01]  /*157d0*/  LOP3.LUT R77, R78, R76, R77, 0xfe, !PT ;  /* 0x0000004c4e4d7212 */ /* 0x000fe200078efe4d */
[----:B------:R-:W-:Y:S01]  /*157e0*/  IMAD R76, R80, UR4, RZ ;  /* 0x00000004504c7c24 */ /* 0x000fe2000f8e02ff */
[----:B0-----:R0:W-:Y:S01]  /*157f0*/  SYNCS.ARRIVE.TRANS64.RED.A1T0 RZ, [R0+URZ], RZ ;  /* 0x000000ff00ff79a7 */ /* 0x0011e2000810043f */
[----:B------:R-:W-:Y:S01]  /*15800*/  ISETP.GE.AND P2, PT, R79, R88, PT ;  /* 0x000000584f00720c */ /* 0x000fe20003f46270 */
[----:B------:R-:W-:Y:S01]  /*15810*/  IMAD.WIDE.U32 R78, R87, UR4, R20 ;  /* 0x00000004574e7c25 */ /* 0x000fe2000f8e0014 */
[----:B------:R-:W-:-:S02]  /*15820*/  SHF.R.S32.HI R203, RZ, 0x1f, R202 ;  /* 0x0000001fffcb7819 */ /* 0x000fc400000114ca */
[----:B------:R-:W-:Y:S01]  /*15830*/  SEL R21, RZ, 0x80, P2 ;  /* 0x00000080ff157807 */ /* 0x000fe20001000000 */
[----:B------:R-:W-:Y:S01]  /*15840*/  IMAD R81, R87, UR5, R76 ;  /* 0x0000000557517c24 */ /* 0x000fe2000f8e024c */
[----:B0-----:R-:W-:-:S04]  /*15850*/  SEL R0, RZ, 0x40, P4 ;  /* 0x00000040ff007807 */ /* 0x001fc80002000000 */
        /* <DEDUP_REMOVED lines=31> */
.L_x_4822:
[----:B------:R-:W-:Y:S05]  /*15a50*/  BSYNC B1 ;  /* 0x0000000000017941 */ /* 0x000fea0003800000 */
.L_x_4821:
[----:B------:R-:W-:Y:S05]  /*15a60*/  @P0 BRA `(.L_x_4823) ;  /* 0x0000000c00080947 */ /* 0x000fea0003800000 */
[----:B0----5:R-:W-:Y:S01]  /*15a70*/  IADD3 R7, P0, R76, 0x20, RZ ;  /* 0x000000204c077810 */ /* 0x021fe20007f1e0ff */
[----:B------:R-:W-:Y:S01]  /*15a80*/  ULDC.64 UR4, c[0x0][0xad8] ;  /* 0x0002b60000047ab9 */ /* 0x000fe20000000a00 */
[----:B------:R-:W-:Y:S01]  /*15a90*/  IMAD.MOV.U32 R4, RZ, RZ, R78 ;  /* 0x000000ffff047224 */ /* 0x000fe200078e004e */
[-C--:B------:R-:W-:Y:S01]  /*15aa0*/  ISETP.GE.AND P4, PT, R3, R88.reuse, PT ;  /* 0x000000580300720c */ /* 0x080fe20003f86270 */
[----:B------:R-:W-:Y:S01]  /*15ab0*/  IMAD.MOV.U32 R5, RZ, RZ, R87 ;  /* 0x000000ffff057224 */ /* 0x000fe200078e0057 */
[----:B------:R-:W-:Y:S02]  /*15ac0*/  IADD3.X R76, RZ, R77, RZ, P0, !PT ;  /* 0x0000004dff4c7210 */ /* 0x000fe400007fe4ff */
        /* <DEDUP_REMOVED lines=24> */
.L_x_4818:
[----:B------:R-:W-:Y:S01]  /*15c50*/  ULDC.64 UR4, c[0x0][0xbd8] ;  /* 0x0002f60000047ab9 */ /* 0x000fe20000000a00 */
[----:B------:R-:W3:Y:S01]  /*15c60*/  LDC.64 R4, c[0x0][0xbd8] ;  /* 0x0002f600ff047b82 */ /* 0x000ee20000000a00 */
[----:B------:R-:W-:Y:S02]  /*15c70*/  ISETP.NE.U32.AND P0, PT, RZ, UR4, PT ;  /* 0x00000004ff007c0c */ /* 0x000fe4000bf05070 */
[----:B------:R-:W-:Y:S02]  /*15c80*/  MOV R9, RZ ;  /* 0x000000ff00097202 */ /* 0x000fe40000000f00 */
[----:B------:R-:W-:Y:S01]  /*15c90*/  ISETP.NE.AND.EX P0, PT, RZ, UR5, PT, P0 ;  /* 0x00000005ff007c0c */ /* 0x000fe2000bf05300 */
[----:B------:R-:W-:Y:S02]  /*15ca0*/  ULDC.64 UR4, c[0x0][0xbe0] ;  /* 0x0002f80000047ab9 */ /* 0x000fe40000000a00 */
[----:B------:R-:W-:Y:S01]  /*15cb0*/  ISETP.NE.U32.AND P1, PT, RZ, UR4, PT ;  /* 0x00000004ff007c0c */ /* 0x000fe2000bf25070 */
[----:B------:R-:W4:Y:S03]  /*15cc0*/  LDC R20, c[0x0][0xa8c] ;  /* 0x0002a300ff147b82 */ /* 0x000f260000000800 */
[----:B------:R-:W-:Y:S01]  /*15cd0*/  ISETP.NE.AND.EX P1, PT, RZ, UR5, PT, P1 ;  /* 0x00000005ff007c0c */ /* 0x000fe2000bf25310 */
[----:B---3--:R-:W-:-:S12]  /*15ce0*/  IMAD.WIDE R4, R204, 0x4, R4 ;  /* 0x00000004cc047825 */ /* 0x008fd800078e0204 */
[----:B------:R-:W3:Y:S01]  /*15cf0*/  @P1 LDC.64 R6, c[0x0][0xbe0] ;  /* 0x0002f800ff061b82 */ /* 0x000ee20000000a00 */
[----:B------:R-:W-:Y:S02]  /*15d00*/  ULDC UR4, c[0x0][0xa88] ;  /* 0x0002a20000047ab9 */ /* 0x000fe40000000800 */
[----:B------:R-:W-:Y:S01]  /*15d10*/  IMAD.U32 R3, RZ, RZ, UR4 ;  /* 0x00000004ff037e24 */ /* 0x000fe2000f8e00ff */
[----:B------:R0:W5:Y:S01]  /*15d20*/  @P0 LDG.E R9, desc[UR42][R4.64] ;  /* 0x0000002a04090981 */ /* 0x000162000c1e1900 */
[----:B---3--:R-:W-:-:S05]  /*15d30*/  @P1 IMAD.WIDE R6, R204, 0x4, R6 ;  /* 0x00000004cc061825 */ /* 0x008fca00078e0206 */
[----:B------:R0:W5:Y:S01]  /*15d40*/  @P1 LDG.E R3, desc[UR42][R6.64] ;  /* 0x0000002a06031981 */ /* 0x000162000c1e1900 */
[----:B------:R-:W-:Y:S01]  /*15d50*/  ISETP.GT.AND P2, PT, R224, 0x3f, PT ;  /* 0x0000003fe000780c */ /* 0x000fe20003f44270 */
[----:B----4-:R-:W-:-:S12]  /*15d60*/  @P1 BRA `(.L_x_4824) ;  /* 0x0000000000101947 */ /* 0x010fd80003800000 */
[----:B------:R-:W-:Y:S05]  /*15d70*/  @!P0 BRA `(.L_x_4824) ;  /* 0x00000000000c8947 */ /* 0x000fea0003800000 */
[----:B------:R-:W3:Y:S04]  /*15d80*/  LDG.E R0, desc[UR42][R4.64] ;  /* 0x0000002a04007981 */ /* 0x000ee8000c1e1900 */
[----:B-----5:R-:W3:Y:S02]  /*15d90*/  LDG.E R3, desc[UR42][R4.64+0x4] ;  /* 0x0000042a04037981 */ /* 0x020ee4000c1e1900 */
[----:B---3--:R-:W-:-:S07]  /*15da0*/  IMAD.IADD R3, R3, 0x1, -R0 ;  /* 0x0000000103037824 */ /* 0x008fce00078e0a00 */
.L_x_4824:
        /* <DEDUP_REMOVED lines=8> */
[----:B0-----:R-:W0:Y:S02]  /*15e30*/  S2R R5, SR_TID.X ;  /* 0x0000000000057919 */ /* 0x001e240000002100 */
[----:B0-----:R-:W-:-:S05]  /*15e40*/  IMAD R0, R210, 0x40, R5 ;  /* 0x00000040d2007824 */ /* 0x001fca00078e0205 */
[----:B------:R-:W-:-:S04]  /*15e50*/  IADD3 R0, R0, -0x80, RZ ;  /* 0xffffff8000007810 */ /* 0x000fc80007ffe0ff */
[----:B------:R-:W-:-:S13]  /*15e60*/  ISETP.GE.AND P0, PT, R0, R3, PT ;  /* 0x000000030000720c */ /* 0x000fda0003f06270 */
[----:B------:R-:W-:Y:S05]  /*15e70*/  @P0 BRA `(.L_x_4826) ;  /* 0x0000000000440947 */ /* 0x000fea0003800000 */
[----:B------:R-:W-:Y:S01]  /*15e80*/  IADD3 R4, P0, R0, R9, RZ ;  /* 0x0000000900047210 */ /* 0x000fe20007f1e0ff */
[----:B------:R-:W-:-:S03]  /*15e90*/  ULDC.64 UR4, c[0x0][0xb70] ;  /* 0x0002dc0000047ab9 */ /* 0x000fc60000000a00 */
[----:B------:R-:W-:Y:S01]  /*15ea0*/  LEA.HI.X.SX32 R5, R0, R8, 0x1, P0 ;  /* 0x0000000800057211 */ /* 0x000fe200000f0eff */
[----:B------:R-:W-:-:S04]  /*15eb0*/  IMAD R0, R10, UR4, RZ ;  /* 0x000000040a007c24 */ /* 0x000fc8000f8e02ff */
        /* <DEDUP_REMOVED lines=13> */
.L_x_4826:
[----:B------:R-:W-:Y:S05]  /*15f90*/  BSYNC B1 ;  /* 0x0000000000017941 */ /* 0x000fea0003800000 */
.L_x_4825:
[----:B------:R-:W-:Y:S01]  /*15fa0*/  ULDC.64 UR4, c[0x0][0xaa0] ;  /* 0x0002a80000047ab9 */ /* 0x000fe20000000a00 */
[----:B0-----:R-:W-:Y:S01]  /*15fb0*/  MOV R4, R199 ;  /* 0x000000c700047202 */ /* 0x001fe20000000f00 */
[----:B---3--:R-:W-:Y:S01]  /*15fc0*/  IMAD.MOV.U32 R5, RZ, RZ, R14 ;  /* 0x000000ffff057224 */ /* 0x008fe200078e000e */
[CC--:B------:R-:W-:Y:S01]  /*15fd0*/  ISETP.GE.AND P2, PT, R199.reuse, R20.reuse, PT ;  /* 0x00000014c700720c */ /* 0x0c0fe20003f46270 */
[----:B------:R-:W-:Y:S01]  /*15fe0*/  IMAD R0, R8, UR4, RZ ;  /* 0x0000000408007c24 */ /* 0x000fe2000f8e02ff */
[----:B------:R-:W-:Y:S01]  /*15ff0*/  IADD3 R21, R199, 0xc0, RZ ;  /* 0x000000c0c7157810 */ /* 0x000fe20007ffe0ff */
[----:B------:R-:W-:Y:S01]  /*16000*/  IMAD.WIDE.U32 R4, R9, UR4, R4 ;  /* 0x0000000409047c25 */ /* 0x000fe2000f8e0004 */
[----:B------:R-:W-:Y:S02]  /*16010*/  BSSY B1, `(.L_x_4827) ;  /* 0x000004a000017945 */ /* 0x000fe40003800000 */
[----:B------:R-:W-:Y:S01]  /*16020*/  ISETP.GE.AND P3, PT, R21, R20, PT ;  /* 0x000000141500720c */ /* 0x000fe20003f66270 */
[----:B------:R-:W-:-:S02]  /*16030*/  VIADD R13, R199, 0x40 ;  /* 0x00000040c70d7836 */ /* 0x000fc40000000000 */
[----:B------:R-:W-:Y:S01]  /*16040*/  IMAD R9, R9, UR5, R0 ;  /* 0x0000000509097c24 */ /* 0x000fe2000f8e0200 */
[----:B------:R-:W-:Y:S01]  /*16050*/  ULDC.64 UR4, c[0x0][0xae0] ;  /* 0x0002b80000047ab9 */ /* 0x000fe20000000a00 */
[----:B------:R-:W-:Y:S01]  /*16060*/  IMAD R3, R210, -0x40, R3 ;  /* 0xffffffc0d2037824 */ /* 0x000fe200078e0203 */
[-C--:B------:R-:W-:Y:S01]  /*16070*/  ISETP.GE.AND P0, PT, R13, R20.reuse, PT ;  /* 0x000000140d00720c */ /* 0x080fe20003f06270 */
[----:B------:R-:W-:Y:S02]  /*16080*/  IMAD R0, R10, UR4, RZ ;  /* 0x000000040a007c24 */ /* 0x000fe4000f8e02ff */
[----:B------:R-:W-:Y:S01]  /*16090*/  IMAD.IADD R5, R5, 0x1, R9 ;  /* 0x0000000105057824 */ /* 0x000fe200078e0209 */
[----:B------:R-:W-:Y:S01]  /*160a0*/  SEL R6, RZ, 0xffffffff, P0 ;  /* 0xffffffffff067807 */ /* 0x000fe20000000000 */
[----:B------:R-:W-:Y:S01]  /*160b0*/  IMAD R7, R201, UR5, R0 ;  /* 0x00000005c9077c24 */ /* 0x000fe2000f8e0200 */
[C---:B------:R-:W-:Y:S01]  /*160c0*/  IADD3 R0, R202.reuse, 0x20, RZ ;  /* 0x00000020ca007810 */ /* 0x040fe20007ffe0ff */
[----:B------:R-:W-:Y:S01]  /*160d0*/  VIADD R15, R199, 0x80 ;  /* 0x00000080c70f7836 */ /* 0x000fe20000000000 */
[-C--:B------:R-:W-:Y:S01]  /*160e0*/  ISETP.GE.AND P1, PT, R202, R3.reuse, PT ;  /* 0x00000003ca00720c */ /* 0x080fe20003f26270 */
[----:B------:R-:W-:Y:S01]  /*160f0*/  IMAD.WIDE.U32 R4, R201, UR4, R4 ;  /* 0x00000004c9047c25 */ /* 0x000fe2000f8e0004 */
[----:B------:R-:W-:Y:S01]  /*16100*/  ISETP.GE.AND P0, PT, R0, R3, PT ;  /* 0x000000030000720c */ /* 0x000fe20003f06270 */
[----:B------:R-:W-:Y:S01]  /*16110*/  ULDC.64 UR4, c[0x0][0xae8] ;  /* 0x0002ba0000047ab9 */ /* 0x000fe20000000a00 */
[----:B------:R-:W-:Y:S01]  /*16120*/  SEL R0, RZ, 0x1, P2 ;  /* 0x00000001ff007807 */ /* 0x000fe20001000000 */
[----:B------:R-:W-:Y:S01]  /*16130*/  IMAD.SHL.U32 R3, R6, 0x2, RZ ;  /* 0x0000000206037824 */ /* 0x000fe200078e00ff */
[-C--:B------:R-:W-:Y:S01]  /*16140*/  ISETP.GE.AND P2, PT, R15, R20.reuse, PT ;  /* 0x000000140f00720c */ /* 0x080fe20003f46270 */
[C---:B------:R-:W-:Y:S01]  /*16150*/  VIADD R25, R199.reuse, 0x100 ;  /* 0x00000100c7197836 */ /* 0x040fe20000000000 */
[----:B------:R-:W-:Y:S01]  /*16160*/  SEL R6, RZ, 0x8, P3 ;  /* 0x00000008ff067807 */ /* 0x000fe20001800000 */
[----:B------:R-:W-:Y:S01]  /*16170*/  VIADD R27, R199, 0x140 ;  /* 0x00000140c71b7836 */ /* 0x000fe20000000000 */
[----:B------:R-:W-:Y:S01]  /*16180*/  LOP3.LUT R0, R3, 0x2, R0, 0xe2, !PT ;  /* 0x0000000203007812 */ /* 0x000fe200078ee200 */
[----:B------:R-:W-:Y:S01]  /*16190*/  IMAD.IADD R5, R5, 0x1, R7 ;  /* 0x0000000105057824 */ /* 0x000fe200078e0207 */
[----:B------:R-:W-:Y:S01]  /*161a0*/  SEL R3, RZ, 0x4, P2 ;  /* 0x00000004ff037807 */ /* 0x000fe20001000000 */
[----:B------:R-:W-:Y:S01]  /*161b0*/  VIADD R7, R199, 0x180 ;  /* 0x00000180c7077836 */ /* 0x000fe20000000000 */
[----:B------:R-:W-:-:S02]  /*161c0*/  ISETP.GE.AND P2, PT, R25, R20, PT ;  /* 0x000000141900720c */ /* 0x000fc40003f46270 */
[-C--:B------:R-:W-:Y:S02]  /*161d0*/  ISETP.GE.AND P3, PT, R27, R20.reuse, PT ;  /* 0x000000141b00720c */ /* 0x080fe40003f66270 */
[----:B------:R-:W-:Y:S02]  /*161e0*/  ISETP.GE.AND P4, PT, R7, R20, PT ;  /* 0x000000140700720c */ /* 0x000fe40003f86270 */
[----:B------:R-:W-:Y:S01]  /*161f0*/  LOP3.LUT R3, R6, R0, R3, 0xfe, !PT ;  /* 0x0000000006037212 */ /* 0x000fe200078efe03 */
[----:B------:R-:W-:Y:S01]  /*16200*/  IMAD R0, R12, UR4, RZ ;  /* 0x000000040c007c24 */ /* 0x000fe2000f8e02ff */
[----:B------:R-:W-:Y:S02]  /*16210*/  SEL R6, RZ, 0x10, P2 ;  /* 0x00000010ff067807 */ /* 0x000fe40001000000 */
[----:B------:R-:W-:Y:S02]  /*16220*/  SEL R7, RZ, 0x20, P3 ;  /* 0x00000020ff077807 */ /* 0x000fe40001800000 */
[----:B------:R-:W-:-:S02]  /*16230*/  IADD3 R9, R199, 0x1c0, RZ ;  /* 0x000001c0c7097810 */ /* 0x000fc40007ffe0ff */
[----:B------:R-:W-:Y:S01]  /*16240*/  LOP3.LUT R29, R7, R3, R6, 0xfe, !PT ;  /* 0x00000003071d7212 */ /* 0x000fe200078efe06 */
[C---:B------:R-:W-:Y:S01]  /*16250*/  IMAD R3, R11.reuse, UR5, R0 ;  /* 0x000000050b037c24 */ /* 0x040fe2000f8e0200 */
[----:B------:R-:W-:Y:S01]  /*16260*/  SEL R8, RZ, 0x40, P4 ;  /* 0x00000040ff087807 */ /* 0x000fe20002000000 */
[----:B------:R-:W-:Y:S01]  /*16270*/  IMAD.WIDE.U32 R6, R11, UR4, R4 ;  /* 0x000000040b067c25 */ /* 0x000fe2000f8e0004 */
[----:B------:R-:W-:Y:S02]  /*16280*/  ISETP.GE.AND P2, PT, R9, R20, PT ;  /* 0x000000140900720c */ /* 0x000fe40003f46270 */
[--C-:B------:R-:W-:Y:S01]  /*16290*/  SHF.R.S32.HI R9, RZ, 0x1f, R202.reuse ;  /* 0x0000001fff097819 */ /* 0x100fe200000114ca */
[----:B------:R-:W-:Y:S01]  /*162a0*/  IMAD.IADD R11, R7, 0x1, R3 ;  /* 0x00000001070b7824 */ /* 0x000fe200078e0203 */
[----:B------:R-:W-:Y:S01]  /*162b0*/  LOP3.LUT R29, R29, R8, RZ, 0xfc, !PT ;  /* 0x000000081d1d7212 */ /* 0x000fe200078efcff */
[----:B------:R-:W-:Y:S01]  /*162c0*/  IMAD.MOV.U32 R8, RZ, RZ, R202 ;  /* 0x000000ffff087224 */ /* 0x000fe200078e00ca */
[----:B------:R-:W-:-:S03]  /*162d0*/  SEL R0, RZ, 0x80, P2 ;  /* 0x00000080ff007807 */ /* 0x000fc60001000000 */
        /* <DEDUP_REMOVED lines=29> */
.L_x_4828:
[----:B------:R-:W-:Y:S05]  /*164b0*/  BSYNC B1 ;  /* 0x0000000000017941 */ /* 0x000fea0003800000 */
.L_x_4827:
        /* <DEDUP_REMOVED lines=29> */
.L_x_4823:
[----:B------:R-:W-:Y:S05]  /*16690*/  BSYNC B0 ;  /* 0x0000000000007941 */ /* 0x000fea0003800000 */
.L_x_4817:
[----:B------:R-:W-:Y:S02]  /*166a0*/  ULDC UR4, c[0x0][0xc14] ;  /* 0x0003050000047ab9 */ /* 0x000fe40000000800 */
[----:B--2---:R-:W-:-:S13]  /*166b0*/  ISETP.GE.AND P0, PT, R191, UR4, PT ;  /* 0x00000004bf007c0c */ /* 0x004fda000bf06270 */
[----:B------:R-:W-:Y:S05]  /*166c0*/  @!P0 BRA `(.L_x_4829) ;  /* 0xfffffea8007c8947 */ /* 0x000fea000383ffff */
[----:B------:R-:W-:Y:S05]  /*166d0*/  BRA `(.L_x_4612) ;  /* 0x0000006800107947 */ /* 0x000fea0003800000 */
.L_x_4610:
[----:B------:R-:W-:-:S08]  /*166e0*/  NOP ;  /* 0x0000000000007918 */ /* 0x000fd00000000000 */
[----:B------:R-:W0:-:S00]  /*166f0*/  USETMAXREG.DEALLOC.CTAPOOL 0x18 ;  /* 0x00000018000079c8 */ /* 0x000e0000080e0500 */
[----:B0-----:R-:W-:-:S06]  /*16700*/  LOP3.LUT R0, R0, 0x3, RZ, 0xc0, !PT ;  /* 0x0000000300007812 */ /* 0x001fcc00078ec0ff */
[----:B------:R-:W0:Y:S02]  /*16710*/  SHFL.IDX PT, R0, R0, RZ, 0x1f ;  /* 0x00001fff00007589 */ /* 0x000e2400000e0000 */
[----:B0-----:R-:W-:-:S13]  /*16720*/  ISETP.NE.AND P0, PT, R0, RZ, PT ;  /* 0x000000ff0000720c */ /* 0x001fda0003f05270 */
[----:B------:R-:W-:Y:S05]  /*16730*/  @P0 BRA `(.L_x_4612) ;  /* 0x0000006400f80947 */ /* 0x000fea0003800000 */
[----:B------:R-:W-:Y:S01]  /*16740*/  LOP3.LUT R7, R4, 0x1f, RZ, 0xc0, !PT ;  /* 0x0000001f04077812 */ /* 0x000fe200078ec0ff */
[----:B------:R-:W-:Y:S01]  /*16750*/  ULDC UR5, c[0x0][0xc14] ;  /* 0x0003050000057ab9 */ /* 0x000fe20000000800 */
[----:B------:R-:W-:Y:S01]  /*16760*/  LOP3.LUT R0, R0, 0xffffffdf, RZ, 0xc0, !PT ;  /* 0xffffffdf00007812 */ /* 0x000fe200078ec0ff */
[----:B------:R-:W-:Y:S01]  /*16770*/  IMAD.MOV.U32 R8, RZ, RZ, RZ ;  /* 0x000000ffff087224 */ /* 0x000fe200078e00ff */
[----:B------:R-:W-:Y:S01]  /*16780*/  ISETP.NE.AND P0, PT, R7, 0x1f, PT ;  /* 0x0000001f0700780c */ /* 0x000fe20003f05270 */
[----:B------:R-:W0:Y:S01]  /*16790*/  S2UR UR6, SR_CTAID.X ;  /* 0x00000000000679c3 */ /* 0x000e220000002500 */
[----:B------:R-:W-:-:S11]  /*167a0*/  ULDC UR4, c[0x0][0xc10] ;  /* 0x0003040000047ab9 */ /* 0x000fd60000000800 */
        /* <DEDUP_REMOVED lines=43> */
[----:B------:R-:W-:Y:S01]  /*16a60*/  MOV R6, RZ ;  /* 0x000000ff00067202 */ /* 0x000fe20000000f00 */
[----:B------:R-:W-:Y:S01]  /*16a70*/  ULDC UR5, c[0x0][0xc14] ;  /* 0x0003050000057ab9 */ /* 0x000fe20000000800 */
[----:B------:R-:W-:Y:S01]  /*16a80*/  ULDC UR7, c[0x0][0xc14] ;  /* 0x0003050000077ab9 */ /* 0x000fe20000000800 */
[----:B------:R-:W-:-:S05]  /*16a90*/  ULDC UR4, c[0x0][0xc10] ;  /* 0x0003040000047ab9 */ /* 0x000fca0000000800 */
.L_x_4834:
[----:B------:R-:W-:Y:S02]  /*16aa0*/  VIADD R6, R6, 0x1f ;  /* 0x0000001f06067836 */ /* 0x000fe40000000000 */
[----:B------:R-:W-:-:S03]  /*16ab0*/  IMAD.U32 R19, RZ, RZ, UR7 ;  /* 0x00000007ff137e24 */ /* 0x000fc6000f8e00ff */
[----:B------:R-:W-:-:S13]  /*16ac0*/  ISETP.GE.AND P0, PT, R6, UR5, PT ;  /* 0x0000000506007c0c */ /* 0x000fda000bf06270 */
[----:B------:R-:W-:Y:S05]  /*16ad0*/  @P0 BRA `(.L_x_4831) ;  /* 0x0000000400c40947 */ /* 0x000fea0003800000 */
[----:B------:R-:W0:Y:S01]  /*16ae0*/  S2R R9, SR_TID.X ;  /* 0x0000000000097919 */ /* 0x000e220000002100 */
[----:B------:R-:W-:Y:S01]  /*16af0*/  BSSY B0, `(.L_x_4832) ;  /* 0x000000a000007945 */ /* 0x000fe20003800000 */
[----:B------:R-:W-:Y:S02]  /*16b00*/  MOV R8, RZ ;  /* 0x000000ff00087202 */ /* 0x000fe40000000f00 */
        /* <DEDUP_REMOVED lines=8> */
.L_x_4833:
[----:B------:R-:W-:Y:S05]  /*16b90*/  BSYNC B0 ;  /* 0x0000000000007941 */ /* 0x000fea0003800000 */
.L_x_4832:
        /* <DEDUP_REMOVED lines=25> */
.L_x_4830:
[----:B------:R-:W-:-:S04]  /*16d30*/  IMAD.IADD R7, R5, 0x1, -R2 ;  /* 0x0000000105077824 */ /* 0x000fc800078e0a02 */
        /* <DEDUP_REMOVED lines=19> */
.L_x_4835:
[----:B-1----:R-:W-:Y:S01]  /*16e70*/  IMAD.MOV R2, RZ, RZ, -R3 ;  /* 0x000000ffff027224 */ /* 0x002fe200078e0a03 */
[----:B--2---:R-:W-:Y:S01]  /*16e80*/  IABS R4, R6 ;  /* 0x0000000600047213 */ /* 0x004fe20000000000 */
[----:B---3--:R-:W-:Y:S02]  /*16e90*/  IMAD R16, R16, UR4, R7 ;  /* 0x0000000410107c24 */ /* 0x008fe4000f8e0207 */
[----:B------:R-:W-:Y:S01]  /*16ea0*/  IMAD R5, R2, R11, RZ ;  /* 0x0000000b02057224 */ /* 0x000fe200078e02ff */
[----:B------:R-:W-:Y:S01]  /*16eb0*/  MOV R2, RZ ;  /* 0x000000ff00027202 */ /* 0x000fe20000000f00 */
[----:B------:R-:W-:-:S04]  /*16ec0*/  IMAD.MOV R4, RZ, RZ, -R4 ;  /* 0x000000ffff047224 */ /* 0x000fc800078e0a04 */
        /* <DEDUP_REMOVED lines=28> */
[----:B------:R-:W-:Y:S02]  /*17090*/  IMAD R9, R2, R7, RZ ;  /* 0x0000000702097224 */ /* 0x000fe400078e02ff */
[----:B------:R-:W-:-:S04]  /*170a0*/  IMAD.MOV.U32 R2, RZ, RZ, RZ ;  /* 0x000000ffff027224 */ /* 0x000fc800078e00ff */
[----:B------:R-:W-:Y:S01]  /*170b0*/  IMAD.HI.U32 R2, R3, R9, R2 ;  /* 0x0000000903027227 */ /* 0x000fe200078e0002 */
[----:B------:R-:W-:Y:S02]  /*170c0*/  IABS R9, R5 ;  /* 0x0000000500097213 */ /* 0x000fe40000000000 */
[C---:B------:R-:W-:Y:S02]  /*170d0*/  LOP3.LUT R3, R5.reuse, R10, RZ, 0x3c, !PT ;  /* 0x0000000a05037212 */ /* 0x040fe400078e3cff */
[----:B------:R-:W-:Y:S01]  /*170e0*/  IADD3 R5, R5, R4, RZ ;  /* 0x0000000405057210 */ /* 0x000fe20007ffe0ff */
[----:B------:R-:W-:-:S04]  /*170f0*/  IMAD.HI.U32 R2, R2, R9, RZ ;  /* 0x0000000902027227 */ /* 0x000fc800078e00ff */
[----:B------:R-:W-:-:S05]  /*17100*/  IMAD R6, R2, R6, R9 ;  /* 0x0000000602067224 */ /* 0x000fca00078e0209 */
        /* <DEDUP_REMOVED lines=14> */
.L_x_4831:
[----:B------:R-:W-:Y:S01]  /*171f0*/  IMAD.MOV.U32 R17, RZ, RZ, RZ ;  /* 0x000000ffff117224 */ /* 0x000fe200078e00ff */
[----:B------:R-:W-:Y:S01]  /*17200*/  MOV R16, UR6 ;  /* 0x0000000600107c02 */ /* 0x000fe20008000f00 */
[----:B------:R-:W-:-:S07]  /*17210*/  IMAD.MOV.U32 R18, RZ, RZ, RZ ;  /* 0x000000ffff127224 */ /* 0x000fce00078e00ff */
.L_x_4836:
        /* <DEDUP_REMOVED lines=16> */
[----:B------:R-:W-:Y:S01]  /*17320*/  ULDC.64 UR40, c[0x0][0x198] ;  /* 0x0000660000287ab9 */ /* 0x000fe20000000a00 */
[----:B------:R-:W-:Y:S02]  /*17330*/  ULDC UR37, c[0x0][0xc] ;  /* 0x0000030000257ab9 */ /* 0x000fe40000000800 */
[----:B------:R1:W-:Y:S04]  /*17340*/  STL [R1+0xc], R0 ;  /* 0x00000c0001007387 */ /* 0x0003e80000100800 */
[----:B------:R1:W-:Y:S04]  /*17350*/  STL [R1+0x4], RZ ;  /* 0x000004ff01007387 */ /* 0x0003e80000100800 */
[----:B------:R1:W-:Y:S04]  /*17360*/  STL [R1], RZ ;  /* 0x000000ff01007387 */ /* 0x0003e80000100800 */
[----:B------:R1:W-:Y:S02]  /*17370*/  STL [R1+0x8], R0 ;  /* 0x0000080001007387 */ /* 0x0003e40000100800 */
.L_x_4937:
[----:B------:R-:W-:Y:S05]  /*17380*/  YIELD ;  /* 0x0000000000007946 */ /* 0x000fea0003800000 */
[----:B------:R-:W-:Y:S01]  /*17390*/  ULDC.64 UR4, c[0x0][0xa28] ;  /* 0x00028a0000047ab9 */ /* 0x000fe20000000a00 */
[----:B------:R-:W-:Y:S01]  /*173a0*/  MOV R6, RZ ;  /* 0x000000ff00067202 */ /* 0x000fe20000000f00 */
[----:B-1----:R-:W-:Y:S01]  /*173b0*/  IMAD.MOV.U32 R0, RZ, RZ, RZ ;  /* 0x000000ffff007224 */ /* 0x002fe200078e00ff */
[----:B------:R-:W-:Y:S01]  /*173c0*/  ISETP.NE.U32.AND P0, PT, RZ, UR4, PT ;  /* 0x00000004ff007c0c */ /* 0x000fe2000bf05070 */
[----:B------:R-:W-:Y:S01]  /*173d0*/  ULDC.64 UR8, c[0x0][0xa08] ;  /* 0x0002820000087ab9 */ /* 0x000fe20000000a00 */
[----:B------:R-:W-:-:S02]  /*173e0*/  ULDC.64 UR10, c[0x0][0xa10] ;  /* 0x00028400000a7ab9 */ /* 0x000fc40000000a00 */
        /* <DEDUP_REMOVED lines=21> */
[----:B------:R-:W-:Y:S01]  /*17540*/  ISETP.NE.U32.AND P1, PT, RZ, UR8, PT ;  /* 0x00000008ff007c0c */ /* 0x000fe2000bf25070 */
[----:B------:R-:W-:Y:S01]  /*17550*/  ULDC UR6, c[0x0][0x338] ;  /* 0x0000ce0000067ab9 */ /* 0x000fe20000000800 */
[----:B------:R-:W-:Y:S01]  /*17560*/  ULDC UR4, c[0x0][0x404] ;  /* 0x0001010000047ab9 */ /* 0x000fe20000000800 */
[----:B------:R-:W-:Y:S01]  /*17570*/  UISETP.NE.AND.EX UP0, UPT, UR5, URZ, UPT, UP0 ;  /* 0x0000003f0500728c */ /* 0x000fe2000bf05300 */
[----:B------:R-:W-:Y:S01]  /*17580*/  ISETP.NE.AND.EX P3, PT, RZ, UR9, PT, P1 ;  /* 0x00000009ff007c0c */ /* 0x000fe2000bf65310 */
[----:B------:R-:W-:Y:S01]  /*17590*/  IMAD.U32 R9, RZ, RZ, UR6 ;  /* 0x00000006ff097e24 */ /* 0x000fe2000f8e00ff */
[----:B------:R-:W-:Y:S01]  /*175a0*/  ULDC UR5, c[0x0][0x2e0] ;  /* 0x0000b80000057ab9 */ /* 0x000fe20000000800 */
[----:B------:R-:W-:Y:S01]  /*175b0*/  USEL UR4, UR4, 0x1, UP0 ;  /* 0x0000000104047887 */ /* 0x000fe20008000000 */
[----:B------:R-:W-:-:S03]  /*175c0*/  ISETP.NE.U32.AND P1, PT, RZ, UR10, PT ;  /* 0x0000000aff007c0c */ /* 0x000fc6000bf25070 */
[----:B------:R-:W-:Y:S01]  /*175d0*/  UIMAD UR4, UR4, UR5, URZ ;  /* 0x00000005040472a4 */ /* 0x000fe2000f8e023f */
[----:B------:R-:W-:-:S05]  /*175e0*/  ISETP.NE.AND.EX P1, PT, RZ, UR11, PT, P1 ;  /* 0x0000000bff007c0c */ /* 0x000fca000bf25310 */
[----:B------:R-:W-:Y:S01]  /*175f0*/  MOV R7, UR4 ;  /* 0x0000000400077c02 */ /* 0x000fe20008000f00 */
[----:B-1----:R-:W-:Y:S07]  /*17600*/  @P0 BRA `(.L_x_4838) ;  /* 0x0000000000100947 */ /* 0x002fee0003800000 */
[----:B------:R-:W-:Y:S05]  /*17610*/  @!P2 BRA `(.L_x_4838) ;  /* 0x00000000000ca947 */ /* 0x000fea0003800000 */
[----:B------:R-:W2:Y:S04]  /*17620*/  LDG.E R5, desc[UR42][R2.64] ;  /* 0x0000002a02057981 */ /* 0x000ea8000c1e1900 */
[----:B-----5:R-:W2:Y:S02]  /*17630*/  LDG.E R0, desc[UR42][R2.64+0x4] ;  /* 0x0000042a02007981 */ /* 0x020ea4000c1e1900 */
[----:B--2---:R-:W-:-:S07]  /*17640*/  IMAD.IADD R0, R0, 0x1, -R5 ;  /* 0x0000000100007824 */ /* 0x004fce00078e0a05 */
.L_x_4838:
[----:B------:R-:W1:Y:S01]  /*17650*/  LDC.64 R4, c[0x0][0xa08] ;  /* 0x00028200ff047b82 */ /* 0x000e620000000a00 */
[----:B------:R-:W-:Y:S01]  /*17660*/  IMAD.MOV.U32 R8, RZ, RZ, RZ ;  /* 0x000000ffff087224 */ /* 0x000fe200078e00ff */
[----:B------:R-:W-:-:S06]  /*17670*/  ULDC.64 UR4, c[0x0][0xa20] ;  /* 0x0002880000047ab9 */ /* 0x000fcc0000000a00 */
[----:B------:R-:W2:Y:S01]  /*17680*/  LDC.64 R2, c[0x0][0xa10] ;  /* 0x00028400ff027b82 */ /* 0x000ea20000000a00 */
[----:B-1----:R-:W-:-:S05]  /*17690*/  IMAD.WIDE R4, R19, 0x4, R4 ;  /* 0x0000000413047825 */ /* 0x002fca00078e0204 */
[----:B------:R-:W3:Y:S01]  /*176a0*/  @P3 LDG.E R8, desc[UR42][R4.64] ;  /* 0x0000002a04083981 */ /* 0x000ee2000c1e1900 */
[----:B------:R-:W-:Y:S02]  /*176b0*/  IMAD.MOV.U32 R10, RZ, RZ, RZ ;  /* 0x000000ffff0a7224 */ /* 0x000fe400078e00ff */
[----:B--2---:R-:W-:-:S05]  /*176c0*/  IMAD.WIDE R2, R19, 0x4, R2 ;  /* 0x0000000413027825 */ /* 0x004fca00078e0202 */
[----:B------:R1:W5:Y:S01]  /*176d0*/  @P1 LDG.E R10, desc[UR42][R2.64] ;  /* 0x0000002a020a1981 */ /* 0x000362000c1e1900 */
[----:B------:R-:W-:-:S04]  /*176e0*/  ISETP.NE.U32.AND P0, PT, RZ, UR4, PT ;  /* 0x00000004ff007c0c */ /* 0x000fc8000bf05070 */
[----:B------:R-:W-:Y:S02]  /*176f0*/  ISETP.NE.AND.EX P0, PT, RZ, UR5, PT, P0 ;  /* 0x00000005ff007c0c */ /* 0x000fe4000bf05300 */
[----:B---3-5:R-:W-:-:S05]  /*17700*/  IADD3 R8, R8, R6, RZ ;  /* 0x0000000608087210 */ /* 0x028fca0007ffe0ff */
[----:B------:R1:W-:Y:S06]  /*17710*/  STL [R1+0x10], R8 ;  /* 0x0000100801007387 */ /* 0x0003ec0000100800 */
[----:B------:R-:W-:Y:S05]  /*17720*/  @!P0 BRA `(.L_x_4839) ;  /* 0x0000000000108947 */ /* 0x000fea0003800000 */
[----:B------:R-:W2:Y:S02]  /*17730*/  LDC.64 R4, c[0x0][0xa20] ;  /* 0x00028800ff047b82 */ /* 0x000ea40000000a00 */
[----:B--2---:R-:W-:-:S05]  /*17740*/  IMAD.WIDE R4, R19, 0x4, R4 ;  /* 0x0000000413047825 */ /* 0x004fca00078e0204 */
[----:B------:R2:W5:Y:S01]  /*17750*/  LDG.E R7, desc[UR42][R4.64] ;  /* 0x0000002a04077981 */ /* 0x000562000c1e1900 */
[----:B------:R-:W-:Y:S05]  /*17760*/  BRA `(.L_x_4840) ;  /* 0x0000000000107947 */ /* 0x000fea0003800000 */
.L_x_4839:
[----:B------:R-:W-:Y:S05]  /*17770*/  @!P3 BRA `(.L_x_4840) ;  /* 0x00000000000cb947 */ /* 0x000fea0003800000 */
[----:B------:R-:W2:Y:S04]  /*17780*/  LDG.E R7, desc[UR42][R4.64] ;  /* 0x0000002a04077981 */ /* 0x000ea8000c1e1900 */
[----:B------:R-:W2:Y:S02]  /*17790*/  LDG.E R4, desc[UR42][R4.64+0x4] ;  /* 0x0000042a04047981 */ /* 0x000ea4000c1e1900 */
[----:B--2---:R-:W-:-:S07]  /*177a0*/  IMAD.IADD R7, R4, 0x1, -R7 ;  /* 0x0000000104077824 */ /* 0x004fce00078e0a07 */
.L_x_4840:
[----:B--2---:R-:W2:Y:S04]  /*177b0*/  @P1 LDG.E R4, desc[UR42][R2.64] ;  /* 0x0000002a02041981 */ /* 0x004ea8000c1e1900 */
[----:B------:R1:W2:Y:S02]  /*177c0*/  @P1 LDG.E R5, desc[UR42][R2.64+0x4] ;  /* 0x0000042a02051981 */ /* 0x0002a4000c1e1900 */
[----:B-1----:R-:W1:Y:S02]  /*177d0*/  LDC.64 R2, c[0x0][0x9e0] ;  /* 0x00027800ff027b82 */ /* 0x002e640000000a00 */
[----:B-1----:R-:W-:Y:S01]  /*177e0*/  ISETP.GE.AND P2, PT, R3, 0x1, PT ;  /* 0x000000010300780c */ /* 0x002fe20003f46270 */
[----:B--2---:R-:W-:Y:S01]  /*177f0*/  @P1 IMAD.IADD R9, R5, 0x1, -R4 ;  /* 0x0000000105091824 */ /* 0x004fe200078e0a04 */
[----:B------:R-:W-:Y:S01]  /*17800*/  LEA R4, R17, 0x40, 0x6 ;  /* 0x0000004011047811 */ /* 0x000fe200078e30ff */
[----:B-----5:R-:W-:-:S05]  /*17810*/  IMAD.IADD R5, R7, 0x1, -R6 ;  /* 0x0000000107057824 */ /* 0x020fca00078e0a06 */
[----:B------:R-:W-:-:S04]  /*17820*/  IADD3 R8, R5, R9, RZ ;  /* 0x0000000905087210 */ /* 0x000fc80007ffe0ff */
[C---:B------:R-:W-:Y:S01]  /*17830*/  IADD3 R4, R8.reuse, R4, -R0 ;  /* 0x0000000408047210 */ /* 0x040fe20007ffe800 */
[----:B------:R-:W-:-:S04]  /*17840*/  VIADD R20, R8, 0x3f ;  /* 0x0000003f08147836 */ /* 0x000fc80000000000 */
[----:B------:R-:W-:Y:S01]  /*17850*/  IMAD.IADD R2, R4, 0x1, R2 ;  /* 0x0000000104027824 */ /* 0x000fe200078e0202 */
[----:B------:R-:W-:-:S04]  /*17860*/  SHF.R.S32.HI R7, RZ, 0x1f, R20 ;  /* 0x0000001fff077819 */ /* 0x000fc80000011414 */
[----:B------:R-:W-:-:S04]  /*17870*/  LEA.HI R20, R7, R20, RZ, 0x6 ;  /* 0x0000001407147211 */ /* 0x000fc800078f30ff */
[----:B------:R-:W-:Y:S01]  /*17880*/  SHF.R.S32.HI R20, RZ, 0x6, R20 ;  /* 0x00000006ff147819 */ /* 0x000fe20000011414 */
[----:B------:R-:W-:Y:S06]  /*17890*/  @!P2 BRA `(.L_x_4841) ;  /* 0x000000000048a947 */ /* 0x000fec0003800000 */
[C---:B------:R-:W-:Y:S01]  /*178a0*/  ISETP.GT.AND P0, PT, R4.reuse, RZ, PT ;  /* 0x000000ff0400720c */ /* 0x040fe20003f04270 */
[----:B------:R-:W-:Y:S01]  /*178b0*/  BSSY B0, `(.L_x_4842) ;  /* 0x000000e000007945 */ /* 0x000fe20003800000 */
[----:B------:R-:W-:-:S11]  /*178c0*/  VIADD R11, R4, 0xffffffff ;  /* 0xffffffff040b7836 */ /* 0x000fd60000000000 */
[----:B------:R-:W-:Y:S05]  /*178d0*/  @P0 BRA `(.L_x_4843) ;  /* 0x00000000001c0947 */ /* 0x000fea0003800000 */
[----:B------:R-:W-:Y:S02]  /*178e0*/  ISETP.NE.AND P0, PT, R3, 0x1, PT ;  /* 0x000000010300780c */ /* 0x000fe40003f05270 */
[----:B------:R-:W-:-:S11]  /*178f0*/  IADD3 R11, -R4, RZ, RZ ;  /* 0x000000ff040b7210 */ /* 0x000fd60007ffe1ff */
[----:B------:R-:W1:Y:S02]  /*17900*/  @P0 LDC.64 R6, c[0x0][0x9e8] ;  /* 0x00027a00ff060b82 */ /* 0x000e640000000a00 */
[----:B-1----:R-:W-:-:S05]  /*17910*/  @P0 IMAD.HI.U32 R6, R11, R6, RZ ;  /* 0x000000060b060227 */ /* 0x002fca00078e00ff */
[----:B------:R-:W-:-:S04]  /*17920*/  @P0 SHF.R.U32.HI R11, RZ, R7, R6 ;  /* 0x00000007ff0b0219 */ /* 0x000fc80000011606 */
[----:B------:R-:W-:Y:S01]  /*17930*/  LOP3.LUT R11, RZ, R11, RZ, 0x33, !PT ;  /* 0x0000000bff0b7212 */ /* 0x000fe200078e33ff */
[----:B------:R-:W-:Y:S06]  /*17940*/  BRA `(.L_x_4844) ;  /* 0x0000000000107947 */ /* 0x000fec0003800000 */
.L_x_4843:
[----:B------:R-:W-:-:S13]  /*17950*/  ISETP.NE.AND P0, PT, R3, 0x1, PT ;  /* 0x000000010300780c */ /* 0x000fda0003f05270 */
[----:B------:R-:W1:Y:S02]  /*17960*/  @P0 LDC.64 R6, c[0x0][0x9e8] ;  /* 0x00027a00ff060b82 */ /* 0x000e640000000a00 */
[----:B-1----:R-:W-:-:S05]  /*17970*/  @P0 IMAD.HI.U32 R6, R11, R6, RZ ;  /* 0x000000060b060227 */ /* 0x002fca00078e00ff */
[----:B------:R-:W-:-:S07]  /*17980*/  @P0 SHF.R.U32.HI R11, RZ, R7, R6 ;  /* 0x00000007ff0b0219 */ /* 0x000fce0000011606 */
.L_x_4844:
[----:B------:R-:W-:Y:S05]  /*17990*/  BSYNC B0 ;  /* 0x0000000000007941 */ /* 0x000fea0003800000 */
.L_x_4842:
[----:B------:R-:W-:-:S05]  /*179a0*/  IMAD R11, R11, R3, R3 ;  /* 0x000000030b0b7224 */ /* 0x000fca00078e0203 */
[----:B------:R-:W-:-:S07]  /*179b0*/  VIMNMX R2, R2, R11, PT ;  /* 0x0000000b02027248 */ /* 0x000fce0003fe0100 */
.L_x_4841:
        /* <DEDUP_REMOVED lines=15> */
.L_x_4847:
[----:B------:R-:W-:Y:S02]  /*17ab0*/  ISETP.NE.AND P0, PT, R3, 0x1, PT ;  /* 0x000000010300780c */ /* 0x000fe40003f05270 */
[----:B------:R-:W-:-:S11]  /*17ac0*/  MOV R11, R0 ;  /* 0x00000000000b7202 */ /* 0x000fd60000000f00 */
[----:B------:R-:W1:Y:S02]  /*17ad0*/  @P0 LDC.64 R6, c[0x0][0x9e8] ;  /* 0x00027a00ff060b82 */ /* 0x000e640000000a00 */
[----:B-1----:R-:W-:-:S05]  /*17ae0*/  @P0 IMAD.HI.U32 R6, R0, R6, RZ ;  /* 0x0000000600060227 */ /* 0x002fca00078e00ff */
[----:B------:R-:W-:-:S07]  /*17af0*/  @P0 SHF.R.U32.HI R11, RZ, R7, R6 ;  /* 0x00000007ff0b0219 */ /* 0x000fce0000011606 */
.L_x_4848:
[----:B------:R-:W-:Y:S05]  /*17b00*/  BSYNC B0 ;  /* 0x0000000000007941 */ /* 0x000fea0003800000 */
.L_x_4846:
[----:B------:R-:W-:-:S05]  /*17b10*/  IMAD R3, R11, R3, RZ ;  /* 0x000000030b037224 */ /* 0x000fca00078e02ff */
[----:B------:R-:W-:-:S07]  /*17b20*/  VIMNMX R8, R8, R3, !PT ;  /* 0x0000000308087248 */ /* 0x000fce0007fe0100 */
.L_x_4845:
[----:B------:R-:W-:Y:S01]  /*17b30*/  VIADD R2, R2, 0x3f ;  /* 0x0000003f02027836 */ /* 0x000fe20000000000 */
[----:B------:R-:W-:Y:S01]  /*17b40*/  BSSY B0, `(.L_x_4849) ;  /* 0x0000111000007945 */ /* 0x000fe20003800000 */
[----:B------:R-:W-:-:S03]  /*17b50*/  PLOP3.LUT P2, PT, PT, PT, PT, 0x80, 0x0 ;  /* 0x000000000000781c */ /* 0x000fc60003f4f070 */
[----:B------:R-:W-:-:S04]  /*17b60*/  SHF.R.S32.HI R3, RZ, 0x1f, R2 ;  /* 0x0000001fff037819 */ /* 0x000fc80000011402 */
[----:B------:R-:W-:Y:S02]  /*17b70*/  LEA.HI R3, R3, R2, RZ, 0x6 ;  /* 0x0000000203037211 */ /* 0x000fe400078f30ff */
[----:B------:R-:W-:Y:S02]  /*17b80*/  SHF.R.S32.HI R2, RZ, 0x1f, R8 ;  /* 0x0000001fff027819 */ /* 0x000fe40000011408 */
[----:B------:R-:W-:Y:S02]  /*17b90*/  SHF.R.S32.HI R3, RZ, 0x6, R3 ;  /* 0x00000006ff037819 */ /* 0x000fe40000011403 */
[----:B------:R-:W-:Y:S02]  /*17ba0*/  LEA.HI R2, R2, R8, RZ, 0x6 ;  /* 0x0000000802027211 */ /* 0x000fe400078f30ff */
[----:B------:R-:W-:Y:S02]  /*17bb0*/  VIMNMX R3, R20, R3, PT ;  /* 0x0000000314037248 */ /* 0x000fe40003fe0100 */
[----:B------:R-:W-:-:S03]  /*17bc0*/  SHF.R.S32.HI R2, RZ, 0x6, R2 ;  /* 0x00000006ff027819 */ /* 0x000fc60000011402 */
[----:B------:R-:W-:Y:S01]  /*17bd0*/  IMAD R6, R3, 0x40, -R5 ;  /* 0x0000004003067824 */ /* 0x000fe200078e0a05 */
[----:B------:R-:W-:-:S04]  /*17be0*/  VIMNMX R2, RZ, R2, !PT ;  /* 0x00000002ff027248 */ /* 0x000fc80007fe0100 */
[----:B------:R-:W-:Y:S01]  /*17bf0*/  VIMNMX R3, R6, R9, PT ;  /* 0x0000000906037248 */ /* 0x000fe20003fe0100 */
[----:B------:R-:W-:-:S05]  /*17c00*/  IMAD R2, R2, 0x40, -R5 ;  /* 0x0000004002027824 */ /* 0x000fca00078e0a05 */
[----:B------:R-:W-:-:S04]  /*17c10*/  VIMNMX R2, RZ, R2, !PT ;  /* 0x00000002ff027248 */ /* 0x000fc80007fe0100 */
[----:B------:R-:W-:Y:S02]  /*17c20*/  ISETP.GT.AND P0, PT, R3, R2, PT ;  /* 0x000000020300720c */ /* 0x000fe40003f04270 */
[----:B------:R-:W-:-:S11]  /*17c30*/  SHF.R.U32.HI R2, RZ, 0x6, R2 ;  /* 0x00000006ff027819 */ /* 0x000fd60000011602 */
[----:B------:R-:W-:-:S04]  /*17c40*/  @P0 IADD3 R3, R3, 0x3f, RZ ;  /* 0x0000003f03030810 */ /* 0x000fc80007ffe0ff */
[----:B------:R-:W-:-:S04]  /*17c50*/  @P0 SHF.R.S32.HI R6, RZ, 0x1f, R3 ;  /* 0x0000001fff060819 */ /* 0x000fc80000011403 */
[----:B------:R-:W-:Y:S01]  /*17c60*/  @P0 LEA.HI R6, R6, R3, RZ, 0x6 ;  /* 0x0000000306060211 */ /* 0x000fe200078f30ff */
[----:B------:R-:W-:-:S03]  /*17c70*/  IMAD.MOV.U32 R3, RZ, RZ, R2 ;  /* 0x000000ffff037224 */ /* 0x000fc600078e0002 */
[----:B------:R-:W-:-:S04]  /*17c80*/  @P0 SHF.R.S32.HI R3, RZ, 0x6, R6 ;  /* 0x00000006ff030819 */ /* 0x000fc80000011406 */
[----:B------:R-:W-:-:S13]  /*17c90*/  ISETP.GT.AND P0, PT, R3, R2, PT ;  /* 0x000000020300720c */ /* 0x000fda0003f04270 */
[----:B------:R-:W-:Y:S05]  /*17ca0*/  @!P0 BRA `(.L_x_4850) ;  /* 0x0000000c00e88947 */ /* 0x000fea0003800000 */
[----:B------:R-:W1:Y:S01]  /*17cb0*/  LDC R5, c[0x0][0x428] ;  /* 0x00010a00ff057b82 */ /* 0x000e620000000800 */
[----:B------:R-:W-:Y:S01]  /*17cc0*/  UMOV UR4, 0xffffffff ;  /* 0xffffffff00047882 */ /* 0x000fe20000000000 */
[----:B-1----:R-:W-:Y:S01]  /*17cd0*/  ISETP.NE.AND P0, PT, R5, 0x1, PT ;  /* 0x000000010500780c */ /* 0x002fe20003f05270 */
[----:B------:R-:W-:-:S12]  /*17ce0*/  IMAD.MOV.U32 R5, RZ, RZ, R18 ;  /* 0x000000ffff057224 */ /* 0x000fd800078e0012 */
[----:B------:R-:W1:Y:S08]  /*17cf0*/  @P0 LDC R7, c[0x0][0x42c] ;  /* 0x00010b00ff070b82 */ /* 0x000e700000000800 */
[----:B------:R-:W2:Y:S01]  /*17d00*/  @P0 LDC R6, c[0x0][0x430] ;  /* 0x00010c00ff060b82 */ /* 0x000ea20000000800 */
[----:B-1----:R-:W-:-:S05]  /*17d10*/  @P0 IMAD.HI.U32 R7, R18, R7, RZ ;  /* 0x0000000712070227 */ /* 0x002fca00078e00ff */
[----:B--2---:R-:W-:Y:S02]  /*17d20*/  @P0 SHF.R.U32.HI R5, RZ, R6, R7 ;  /* 0x00000006ff050219 */ /* 0x004fe40000011607 */
[----:B------:R-:W-:Y:S01]  /*17d30*/  SEL R6, R19, RZ, !P1 ;  /* 0x000000ff13067207 */ /* 0x000fe20004800000 */
[----:B------:R-:W-:Y:S06]  /*17d40*/  BRA.DIV UR4, `(.L_x_4851) ;  /* 0x00000062043c7947 */ /* 0x000fec000b800000 */
.L_x_5005:
[----:B------:R-:W-:-:S03]  /*17d50*/  UMOV UR4, 0xffffffff ;  /* 0xffffffff00047882 */ /* 0x000fc60000000000 */
[----:B------:R-:W-:Y:S05]  /*17d60*/  BRA.DIV UR4, `(.L_x_4852) ;  /* 0x0000006204687947 */ /* 0x000fea000b800000 */
[----:B------:R-:W-:-:S13]  /*17d70*/  ELECT P6, URZ, PT ;  /* 0x00000000003f782f */ /* 0x000fda00038c0000 */
.L_x_5008:
[----:B------:R-:W2:Y:S01]  /*17d80*/  LDL R7, [R1+0x20] ;  /* 0x0000200001077983 */ /* 0x000ea20000100800 */
[----:B------:R-:W-:Y:S01]  /*17d90*/  MOV R9, 0x400 ;  /* 0x0000040000097802 */ /* 0x000fe20000000f00 */
[----:B------:R-:W-:Y:S01]  /*17da0*/  BSSY B1, `(.L_x_4853) ;  /* 0x000000a000017945 */ /* 0x000fe20003800000 */
[----:B--2---:R-:W-:-:S05]  /*17db0*/  VIADD R8, R7, 0x1 ;  /* 0x0000000107087836 */ /* 0x004fca0000000000 */
[----:B------:R-:W-:-:S04]  /*17dc0*/  LEA.HI R7, R8, R8, RZ, 0x1 ;  /* 0x0000000808077211 */ /* 0x000fc800078f08ff */
[----:B------:R-:W-:-:S04]  /*17dd0*/  LOP3.LUT R7, R7, 0xfffffffe, RZ, 0xc0, !PT ;  /* 0xfffffffe07077812 */ /* 0x000fc800078ec0ff */
[----:B------:R-:W-:Y:S02]  /*17de0*/  IADD3 R8, R8, -R7, RZ ;  /* 0x8000000708087210 */ /* 0x000fe40007ffe0ff */
[----:B------:R-:W1:Y:S02]  /*17df0*/  S2R R7, SR_CgaCtaId ;  /* 0x0000000000077919 */ /* 0x000e640000008800 */
[----:B------:R-:W-:Y:S02]  /*17e00*/  SHF.L.U32 R8, R8, 0x1f, RZ ;  /* 0x0000001f08087819 */ /* 0x000fe400000006ff */
[----:B-1----:R-:W-:-:S04]  /*17e10*/  LEA R7, R7, R9, 0x18 ;  /* 0x0000000907077211 */ /* 0x002fc800078ec0ff */
[----:B------:R-:W1:Y:S02]  /*17e20*/  SYNCS.PHASECHK.TRANS64.TRYWAIT P0, [R7+URZ+0x28c20], R8 ;  /* 0x028c2008070075a7 */ /* 0x000e64000800017f */
[----:B-1----:R-:W-:Y:S05]  /*17e30*/  @!P0 BRA `(.L_x_4854) ;  /* 0x0000006000548947 */ /* 0x002fea0003800000 */
.L_x_5009:
[----:B------:R-:W-:Y:S05]  /*17e40*/  BSYNC B1 ;  /* 0x0000000000017941 */ /* 0x000fea0003800000 */
.L_x_4853:
[----:B------:R-:W-:Y:S04]  /*17e50*/  BSSY B1, `(.L_x_4855) ;  /* 0x0000061000017945 */ /* 0x000fe80003800000 */
[----:B------:R-:W-:Y:S05]  /*17e60*/  @!P6 BRA `(.L_x_4856) ;  /* 0x00000004007ce947 */ /* 0x000fea0003800000 */
[----:B------:R-:W1:Y:S04]  /*17e70*/  LDL R11, [R1+0x4] ;  /* 0x00000400010b7983 */ /* 0x000e680000100800 */
[----:B------:R-:W2:Y:S01]  /*17e80*/  LDL R9, [R1+0xc] ;  /* 0x00000c0001097983 */ /* 0x000ea20000100800 */
[----:B-1----:R-:W-:Y:S01]  /*17e90*/  IMAD R8, R11, 0x8, R7 ;  /* 0x000000080b087824 */ /* 0x002fe200078e0207 */
[----:B--2---:R-:W-:-:S04]  /*17ea0*/  SHF.L.U32 R11, R9, 0x1f, RZ ;  /* 0x0000001f090b7819 */ /* 0x004fc800000006ff */
[----:B------:R-:W1:Y:S02]  /*17eb0*/  SYNCS.PHASECHK.TRANS64.TRYWAIT P0, [R8+URZ+0x28ca0], R11 ;  /* 0x028ca00b080075a7 */ /* 0x000e64000800017f */
[----:B-1----:R-:W-:Y:S05]  /*17ec0*/  @!P0 BRA `(.L_x_4857) ;  /* 0x0000006000448947 */ /* 0x002fea0003800000 */
.L_x_5010:
        /* <DEDUP_REMOVED lines=11> */
.L_x_4858:
[----:B--2---:R-:W2:Y:S01]  /*17f80*/  LDL R9, [R1+0x4] ;  /* 0x0000040001097983 */ /* 0x004ea20000100800 */
        /* <DEDUP_REMOVED lines=10> */
[----:B------:R-:W-:Y:S02]  /*18030*/  R2UR UR8, R9 ;  /* 0x00000000090872ca */ /* 0x000fe400000e0000 */
[----:B------:R-:W-:-:S05]  /*18040*/  LEA R9, R3, R10, 0x6 ;  /* 0x0000000a03097211 */ /* 0x000fca00078e30ff */
[----:B------:R-:W-:-:S05]  /*18050*/  VIADD R9, R9, 0xffffffc0 ;  /* 0xffffffc009097836 */ /* 0x000fca0000000000 */
[----:B------:R-:W-:Y:S01]  /*18060*/  R2UR UR11, R9 ;  /* 0x00000000090b72ca */ /* 0x000fe200000e0000 */
[----:B------:R-:W-:-:S12]  /*18070*/  UIADD3 UR8, UR8, 0x22400, URZ ;  /* 0x0002240008087890 */ /* 0x000fd8000fffe03f */
[----:B------:R2:W-:Y:S01]  /*18080*/  UTMALDG.4D [UR8], [UR4], desc[UR6] ;  /* 0x00000608040075b4 */ /* 0x0005e20008019000 */
[----:B------:R-:W3:Y:S02]  /*18090*/  SYNCS.PHASECHK.TRANS64.TRYWAIT P0, [R8+URZ+0x28cc0], R11 ;  /* 0x028cc00b080075a7 */ /* 0x000ee4000800017f */
[----:B--23--:R-:W-:Y:S05]  /*180a0*/  @!P0 BRA `(.L_x_4859) ;  /* 0x0000005c00e08947 */ /* 0x00cfea0003800000 */
.L_x_5011:
        /* <DEDUP_REMOVED lines=8> */
.L_x_4860:
[----:B-12---:R-:W2:Y:S01]  /*18130*/  LDL R11, [R1+0x4] ;  /* 0x00000400010b7983 */ /* 0x006ea20000100800 */
        /* <DEDUP_REMOVED lines=50> */
.L_x_4856:
[----:B------:R-:W-:Y:S05]  /*18460*/  BSYNC B1 ;  /* 0x0000000000017941 */ /* 0x000fea0003800000 */
.L_x_4855:
[----:B-1----:R-:W2:Y:S04]  /*18470*/  LDL.LU R8, [R1+0x4] ;  /* 0x0000040001087983 */ /* 0x002ea80000300800 */
        /* <DEDUP_REMOVED lines=12> */
[C---:B------:R-:W-:Y:S02]  /*18540*/  IMAD R8, R3.reuse, 0x40, R10 ;  /* 0x0000004003087824 */ /* 0x040fe400078e020a */
[----:B------:R-:W-:-:S03]  /*18550*/  VIADD R3, R3, 0xffffffff ;  /* 0xffffffff03037836 */ /* 0x000fc60000000000 */
[----:B------:R-:W-:-:S07]  /*18560*/  IADD3 R8, R8, -0x80, RZ ;  /* 0xffffff8008087810 */ /* 0x000fce0007ffe0ff */
.L_x_4867:
[----:B------:R-:W-:Y:S05]  /*18570*/  YIELD ;  /* 0x0000000000007946 */ /* 0x000fea0003800000 */
[----:B------:R-:W-:Y:S04]  /*18580*/  BSSY B1, `(.L_x_4861) ;  /* 0x000005f000017945 */ /* 0x000fe80003800000 */
[----:B-1----:R-:W-:Y:S05]  /*18590*/  @!P6 BRA `(.L_x_4862) ;  /* 0x000000040074e947 */ /* 0x002fea0003800000 */
[----:B------:R-:W2:Y:S04]  /*185a0*/  LDL R9, [R1+0x4] ;  /* 0x0000040001097983 */ /* 0x000ea80000100800 */
[----:B------:R-:W3:Y:S01]  /*185b0*/  LDL R10, [R1+0xc] ;  /* 0x00000c00010a7983 */ /* 0x000ee20000100800 */
[----:B--2---:R-:W-:Y:S01]  /*185c0*/  IMAD R9, R9, 0x8, R7 ;  /* 0x0000000809097824 */ /* 0x004fe200078e0207 */
[----:B---3--:R-:W-:-:S04]  /*185d0*/  SHF.L.U32 R10, R10, 0x1f, RZ ;  /* 0x0000001f0a0a7819 */ /* 0x008fc800000006ff */
[----:B------:R-:W1:Y:S02]  /*185e0*/  SYNCS.PHASECHK.TRANS64.TRYWAIT P0, [R9+URZ+0x28ca0], R10 ;  /* 0x028ca00a090075a7 */ /* 0x000e64000800017f */
[----:B-1----:R-:W-:Y:S05]  /*185f0*/  @!P0 BRA `(.L_x_4863) ;  /* 0x0000005800a08947 */ /* 0x002fea0003800000 */
.L_x_5012:
        /* <DEDUP_REMOVED lines=11> */
.L_x_4864:
[----:B--2---:R-:W2:Y:S01]  /*186b0*/  LDL R11, [R1+0x4] ;  /* 0x00000400010b7983 */ /* 0x004ea20000100800 */
        /* <DEDUP_REMOVED lines=14> */
[----:B------:R-:W3:Y:S02]  /*187a0*/  SYNCS.PHASECHK.TRANS64.TRYWAIT P1, [R9+URZ+0x28cc0], R10 ;  /* 0x028cc00a090075a7 */ /* 0x000ee4000802017f */
[----:B--23--:R-:W-:Y:S05]  /*187b0*/  @!P1 BRA `(.L_x_4865) ;  /* 0x0000005800449947 */ /* 0x00cfea0003800000 */
.L_x_5013:
        /* <DEDUP_REMOVED lines=8> */
.L_x_4866:
        /* <DEDUP_REMOVED lines=51> */
.L_x_4862:
[----:B------:R-:W-:Y:S05]  /*18b70*/  BSYNC B1 ;  /* 0x0000000000017941 */ /* 0x000fea0003800000 */
.L_x_4861:
[----:B------:R-:W2:Y:S04]  /*18b80*/  LDL.LU R9, [R1+0x4] ;  /* 0x0000040001097983 */ /* 0x000ea80000300800 */
[----:B------:R-:W3:Y:S01]  /*18b90*/  LDL.LU R11, [R1+0xc] ;  /* 0x00000c00010b7983 */ /* 0x000ee20000300800 */
[----:B------:R-:W-:Y:S01]  /*18ba0*/  VIADD R3, R3, 0xffffffff ;  /* 0xffffffff03037836 */ /* 0x000fe20000000000 */
[----:B------:R-:W-:Y:S01]  /*18bb0*/  IADD3 R8, R8, -0x40, RZ ;  /* 0xffffffc008087810 */ /* 0x000fe20007ffe0ff */
[----:B--2---:R-:W-:-:S05]  /*18bc0*/  VIADD R9, R9, 0x1 ;  /* 0x0000000109097836 */ /* 0x004fca0000000000 */
        /* <DEDUP_REMOVED lines=8> */
.L_x_4850:
[----:B------:R-:W-:Y:S05]  /*18c50*/  BSYNC B0 ;  /* 0x0000000000007941 */ /* 0x000fea0003800000 */
.L_x_4849:
        /* <DEDUP_REMOVED lines=10> */
[----:B------:R-:W-:Y:S01]  /*18d00*/  ISETP.NE.AND P1, PT, R3, 0x1, PT ;  /* 0x000000010300780c */ /* 0x000fe20003f25270 */
[----:B------:R-:W-:-:S12]  /*18d10*/  IMAD.MOV R5, RZ, RZ, -R4 ;  /* 0x000000ffff057224 */ /* 0x000fd800078e0a04 */
[----:B------:R-:W2:Y:S02]  /*18d20*/  @P1 LDC.64 R6, c[0x0][0x9e8] ;  /* 0x00027a00ff061b82 */ /* 0x000ea40000000a00 */
[----:B--2---:R-:W-:-:S05]  /*18d30*/  @P1 IMAD.HI.U32 R6, R5, R6, RZ ;  /* 0x0000000605061227 */ /* 0x004fca00078e00ff */
[----:B------:R-:W-:-:S04]  /*18d40*/  @P1 SHF.R.U32.HI R5, RZ, R7, R6 ;  /* 0x00000007ff051219 */ /* 0x000fc80000011606 */
[----:B------:R-:W-:Y:S01]  /*18d50*/  LOP3.LUT R6, RZ, R5, RZ, 0x33, !PT ;  /* 0x00000005ff067212 */ /* 0x000fe200078e33ff */
[----:B------:R-:W-:Y:S06]  /*18d60*/  BRA `(.L_x_4871) ;  /* 0x0000000000107947 */ /* 0x000fec0003800000 */
.L_x_4870:
[----:B------:R-:W-:-:S13]  /*18d70*/  ISETP.NE.AND P1, PT, R3, 0x1, PT ;  /* 0x000000010300780c */ /* 0x000fda0003f25270 */
[----:B------:R-:W2:Y:S02]  /*18d80*/  @P1 LDC.64 R4, c[0x0][0x9e8] ;  /* 0x00027a00ff041b82 */ /* 0x000ea40000000a00 */
[----:B--2---:R-:W-:-:S05]  /*18d90*/  @P1 IMAD.HI.U32 R4, R6, R4, RZ ;  /* 0x0000000406041227 */ /* 0x004fca00078e00ff */
[----:B------:R-:W-:-:S07]  /*18da0*/  @P1 SHF.R.U32.HI R6, RZ, R5, R4 ;  /* 0x00000005ff061219 */ /* 0x000fce0000011604 */
.L_x_4871:
[----:B------:R-:W-:Y:S05]  /*18db0*/  BSYNC B0 ;  /* 0x0000000000007941 */ /* 0x000fea0003800000 */
.L_x_4869:
[----:B------:R-:W-:-:S05]  /*18dc0*/  IMAD R5, R6, R3, R3 ;  /* 0x0000000306057224 */ /* 0x000fca00078e0203 */
[----:B------:R-:W-:-:S07]  /*18dd0*/  VIMNMX R2, R2, R5, PT ;  /* 0x0000000502027248 */ /* 0x000fce0003fe0100 */
.L_x_4868:
[----:B------:R-:W-:Y:S01]  /*18de0*/  IADD3 R2, R2, 0x3f, RZ ;  /* 0x0000003f02027810 */ /* 0x000fe20007ffe0ff */
[----:B------:R-:W-:-:S03]  /*18df0*/  ULDC UR4, c[0x0][0x9dc] ;  /* 0x0002770000047ab9 */ /* 0x000fc60000000800 */
[----:B------:R-:W-:-:S04]  /*18e00*/  SHF.R.S32.HI R5, RZ, 0x1f, R2 ;  /* 0x0000001fff057819 */ /* 0x000fc80000011402 */
[----:B------:R-:W-:Y:S01]  /*18e10*/  LEA.HI R5, R5, R2, RZ, 0x6 ;  /* 0x0000000205057211 */ /* 0x000fe200078f30ff */
[----:B------:R-:W-:-:S03]  /*18e20*/  VIADD R2, R0, -UR4 ;  /* 0x8000000400027c36 */ /* 0x000fc60008000000 */
[----:B------:R-:W-:-:S04]  /*18e30*/  SHF.R.S32.HI R5, RZ, 0x6, R5 ;  /* 0x00000006ff057819 */ /* 0x000fc80000011405 */
        /* <DEDUP_REMOVED lines=13> */
.L_x_4874:
[----:B------:R-:W-:-:S13]  /*18f10*/  ISETP.NE.AND P0, PT, R3, 0x1, PT ;  /* 0x000000010300780c */ /* 0x000fda0003f05270 */
[----:B------:R-:W3:Y:S02]  /*18f20*/  @P0 LDC.64 R4, c[0x0][0x9e8] ;  /* 0x00027a00ff040b82 */ /* 0x000ee40000000a00 */
[----:B---3--:R-:W-:-:S05]  /*18f30*/  @P0 IMAD.HI.U32 R4, R0, R4, RZ ;  /* 0x0000000400040227 */ /* 0x008fca00078e00ff */
[----:B------:R-:W-:-:S07]  /*18f40*/  @P0 SHF.R.U32.HI R0, RZ, R5, R4 ;  /* 0x00000005ff000219 */ /* 0x000fce0000011604 */
.L_x_4875:
[----:B------:R-:W-:Y:S05]  /*18f50*/  BSYNC B0 ;  /* 0x0000000000007941 */ /* 0x000fea0003800000 */
.L_x_4873:
[----:B------:R-:W-:-:S05]  /*18f60*/  IMAD R3, R0, R3, RZ ;  /* 0x0000000300037224 */ /* 0x000fca00078e02ff */
[----:B------:R-:W-:-:S07]  /*18f70*/  VIMNMX R2, R2, R3, !PT ;  /* 0x0000000302027248 */ /* 0x000fce0007fe0100 */
.L_x_4872:
[----:B------:R-:W-:Y:S01]  /*18f80*/  SHF.R.S32.HI R3, RZ, 0x1f, R2 ;  /* 0x0000001fff037819 */ /* 0x000fe20000011402 */
[----:B------:R-:W-:Y:S03]  /*18f90*/  BSSY B6, `(.L_x_4876) ;  /* 0x00002fd000067945 */ /* 0x000fe60003800000 */
[----:B------:R-:W-:-:S04]  /*18fa0*/  LEA.HI R3, R3, R2, RZ, 0x6 ;  /* 0x0000000203037211 */ /* 0x000fc800078f30ff */
[----:B------:R-:W-:-:S04]  /*18fb0*/  SHF.R.S32.HI R3, RZ, 0x6, R3 ;  /* 0x00000006ff037819 */ /* 0x000fc80000011403 */
        /* <DEDUP_REMOVED lines=11> */
[----:B------:R-:W3:Y:S08]  /*19070*/  FLO.U32 R0, UR4 ;  /* 0x0000000400007d00 */ /* 0x000ef000080e0000 */
        /* <DEDUP_REMOVED lines=9> */
.L_x_4877:
        /* <DEDUP_REMOVED lines=11> */
[----:B------:R-:W-:Y:S01]  /*191c0*/  IMAD.U32 R4, RZ, RZ, UR6 ;  /* 0x00000006ff047e24 */ /* 0x000fe2000f8e00ff */
[----:B------:R-:W-:Y:S01]  /*191d0*/  MOV R5, UR7 ;  /* 0x0000000700057c02 */ /* 0x000fe20008000f00 */
[----:B------:R-:W3:Y:S01]  /*191e0*/  LDC.64 R2, c[0x4][R2] ;  /* 0x0100000002027b82 */ /* 0x000ee20000000a00 */
[----:B--2---:R-:W-:Y:S01]  /*191f0*/  IMAD.U32 R6, RZ, RZ, UR8 ;  /* 0x00000008ff067e24 */ /* 0x004fe2000f8e00ff */
[----:B-1----:R-:W-:Y:S01]  /*19200*/  MOV R11, UR5 ;  /* 0x00000005000b7c02 */ /* 0x002fe20008000f00 */
[----:B------:R-:W-:Y:S02]  /*19210*/  IMAD.U32 R7, RZ, RZ, UR9 ;  /* 0x00000009ff077e24 */ /* 0x000fe4000f8e00ff */
[----:B------:R-:W-:-:S02]  /*19220*/  IMAD.U32 R10, RZ, RZ, UR4 ;  /* 0x00000004ff0a7e24 */ /* 0x000fc4000f8e00ff */
[----:B------:R-:W-:Y:S02]  /*19230*/  IMAD.MOV.U32 R8, RZ, RZ, 0x70 ;  /* 0x00000070ff087424 */ /* 0x000fe400078e00ff */
[----:B------:R-:W-:Y:S02]  /*19240*/  IMAD.MOV.U32 R12, RZ, RZ, 0x1 ;  /* 0x00000001ff0c7424 */ /* 0x000fe400078e00ff */
[----:B0-----:R-:W-:-:S07]  /*19250*/  IMAD.MOV.U32 R13, RZ, RZ, RZ ;  /* 0x000000ffff0d7224 */ /* 0x001fce00078e00ff */
[----:B------:R-:W-:-:S07]  /*19260*/  LEPC R20, `(.L_x_4879) ;  /* 0x000000001014794e */ /* 0x000fce0000000000 */
[----:B---3--:R-:W-:Y:S05]  /*19270*/  CALL.ABS.NOINC R2 ;  /* 0x0000000002007343 */ /* 0x008fea0003c00000 */
.L_x_4879:
[----:B------:R-:W3:Y:S02]  /*19280*/  LDL R2, [R1+0x18] ;  /* 0x0000180001027983 */ /* 0x000ee40000100800 */
[----:B---3--:R-:W-:-:S04]  /*19290*/  IADD3 R0, R2, 0x400, RZ ;  /* 0x0000040002007810 */ /* 0x008fc80007ffe0ff */
        /* <DEDUP_REMOVED lines=8> */
[----:B------:R-:W-:Y:S01]  /*19320*/  MOV R7, UR9 ;  /* 0x0000000900077c02 */ /* 0x000fe20008000f00 */
[----:B------:R-:W-:Y:S01]  /*19330*/  IMAD.U32 R5, RZ, RZ, UR7 ;  /* 0x00000007ff057e24 */ /* 0x000fe2000f8e00ff */
[----:B------:R-:W-:Y:S01]  /*19340*/  MOV R12, 0x1 ;  /* 0x00000001000c7802 */ /* 0x000fe20000000f00 */
[----:B--2---:R-:W-:Y:S02]  /*19350*/  IMAD.U32 R6, RZ, RZ, UR8 ;  /* 0x00000008ff067e24 */ /* 0x004fe4000f8e00ff */
[----:B------:R-:W-:-:S02]  /*19360*/  IMAD.U32 R10, RZ, RZ, UR4 ;  /* 0x00000004ff0a7e24 */ /* 0x000fc4000f8e00ff */
[----:B-1----:R-:W-:Y:S02]  /*19370*/  IMAD.U32 R11, RZ, RZ, UR5 ;  /* 0x00000005ff0b7e24 */ /* 0x002fe4000f8e00ff */
[----:B------:R-:W-:Y:S02]  /*19380*/  IMAD.MOV.U32 R8, RZ, RZ, 0x70 ;  /* 0x00000070ff087424 */ /* 0x000fe400078e00ff */
[----:B0--3--:R-:W-:-:S07]  /*19390*/  IMAD.MOV.U32 R13, RZ, RZ, RZ ;  /* 0x000000ffff0d7224 */ /* 0x009fce00078e00ff */
[----:B------:R-:W-:-:S07]  /*193a0*/  LEPC R20, `(.L_x_4881) ;  /* 0x000000001014794e */ /* 0x000fce0000000000 */
[----:B----4-:R-:W-:Y:S05]  /*193b0*/  CALL.ABS.NOINC R2 ;  /* 0x0000000002007343 */ /* 0x010fea0003c00000 */
.L_x_4881:
        /* <DEDUP_REMOVED lines=16> */
.L_x_4880:
[----:B------:R-:W3:Y:S01]  /*194c0*/  LDL.LU R4, [R1+0x24] ;  /* 0x0000240001047983 */ /* 0x000ee20000300800 */
[----:B------:R-:W4:Y:S01]  /*194d0*/  LDC R0, c[0x0][0x428] ;  /* 0x00010a00ff007b82 */ /* 0x000f220000000800 */
[----:B------:R-:W-:Y:S01]  /*194e0*/  ULDC.64 UR4, c[0x0][0x9f8] ;  /* 0x00027e0000047ab9 */ /* 0x000fe20000000a00 */
[----:B------:R-:W0:Y:S01]  /*194f0*/  S2R R5, SR_TID.X ;  /* 0x0000000000057919 */ /* 0x000e220000002100 */
[----:B----4-:R-:W-:Y:S01]  /*19500*/  ISETP.NE.AND P0, PT, R0, 0x1, PT ;  /* 0x000000010000780c */ /* 0x010fe20003f05270 */
[----:B------:R-:W-:Y:S01]  /*19510*/  IMAD.MOV.U32 R0, RZ, RZ, R18 ;  /* 0x000000ffff007224 */ /* 0x000fe200078e0012 */
[----:B0-----:R-:W-:-:S11]  /*19520*/  LOP3.LUT R5, R5, 0x1f, RZ, 0xc0, !PT ;  /* 0x0000001f05057812 */ /* 0x001fd600078ec0ff */
[----:B------:R-:W0:Y:S08]  /*19530*/  @P0 LDC R3, c[0x0][0x42c] ;  /* 0x00010b00ff030b82 */ /* 0x000e300000000800 */
[----:B------:R-:W4:Y:S01]  /*19540*/  @P0 LDC R2, c[0x0][0x430] ;  /* 0x00010c00ff020b82 */ /* 0x000f220000000800 */
[----:B0-----:R-:W-:-:S05]  /*19550*/  @P0 IMAD.HI.U32 R3, R18, R3, RZ ;  /* 0x0000000312030227 */ /* 0x001fca00078e00ff */
[----:B----4-:R-:W-:Y:S02]  /*19560*/  @P0 SHF.R.U32.HI R0, RZ, R2, R3 ;  /* 0x00000002ff000219 */ /* 0x010fe40000011603 */
[----:B------:R-:W-:-:S04]  /*19570*/  ISETP.NE.U32.AND P0, PT, RZ, UR4, PT ;  /* 0x00000004ff007c0c */ /* 0x000fc8000bf05070 */
[----:B------:R-:W-:Y:S01]  /*19580*/  ISETP.NE.AND.EX P0, PT, RZ, UR5, PT, P0 ;  /* 0x00000005ff007c0c */ /* 0x000fe2000bf05300 */
[----:B------:R-:W-:-:S12]  /*19590*/  ULDC.64 UR4, c[0x0][0xa00] ;  /* 0x0002800000047ab9 */ /* 0x000fd80000000a00 */
[----:B------:R-:W0:Y:S01]  /*195a0*/  @P0 LDC.64 R2, c[0x0][0x9f8] ;  /* 0x00027e00ff020b82 */ /* 0x000e220000000a00 */
[----:B------:R-:W-:-:S04]  /*195b0*/  ISETP.NE.AND P6, PT, R5, RZ, PT ;  /* 0x000000ff0500720c */ /* 0x000fc80003fc5270 */
[----:B------:R-:W-:-:S09]  /*195c0*/  PLOP3.LUT P1, PT, P6, PT, PT, 0x8, 0x0 ;  /* 0x000000000000781c */ /* 0x000fd2000372e170 */
[----:B------:R-:W-:Y:S01]  /*195d0*/  VOTEU.ALL UP1, P6 ;  /* 0x00000000003f7886 */ /* 0x000fe20003020000 */
[----:B0-----:R-:W-:-:S04]  /*195e0*/  @P0 IMAD.WIDE R2, R19, 0x4, R2 ;  /* 0x0000000413020825 */ /* 0x001fc800078e0202 */
[----:B------:R-:W-:-:S04]  /*195f0*/  @!UP1 UIADD3 UR8, UP0, UR40, 0x270, URZ ;  /* 0x0000027028089890 */ /* 0x000fc8000ff1e03f */
[----:B------:R-:W-:-:S03]  /*19600*/  @!UP1 UIADD3.X UR9, URZ, UR41, URZ, UP0, !UPT ;  /* 0x000000293f099290 */ /* 0x000fc600087fe43f */
[----:B------:R-:W-:Y:S01]  /*19610*/  VOTEU.ALL UP0, P6 ;  /* 0x00000000003f7886 */ /* 0x000fe20003000000 */
[----:B---3--:R-:W-:Y:S01]  /*19620*/  LEA R17, R17, R4, 0x6 ;  /* 0x0000000411117211 */ /* 0x008fe200078e30ff */
[----:B------:R-:W-:-:S06]  /*19630*/  IMAD.MOV.U32 R4, RZ, RZ, R19 ;  /* 0x000000ffff047224 */ /* 0x000fcc00078e0013 */
[----:B------:R0:W5:Y:S01]  /*19640*/  @P0 LDG.E R4, desc[UR42][R2.64] ;  /* 0x0000002a02040981 */ /* 0x000162000c1e1900 */
[----:B------:R-:W-:-:S04]  /*19650*/  ISETP.NE.U32.AND P0, PT, RZ, UR4, PT ;  /* 0x00000004ff007c0c */ /* 0x000fc8000bf05070 */
[----:B------:R-:W-:-:S04]  /*19660*/  ISETP.NE.AND.EX P0, PT, RZ, UR5, PT, P0 ;  /* 0x00000005ff007c0c */ /* 0x000fc8000bf05300 */
[----:B0-----:R-:W-:-:S09]  /*19670*/  SEL R2, R19, RZ, !P0 ;  /* 0x000000ff13027207 */ /* 0x001fd20004000000 */
.L_x_4882:
        /* <DEDUP_REMOVED lines=10> */
[----:B------:R-:W3:Y:S01]  /*19720*/  LDL R3, [R1+0x1c] ;  /* 0x00001c0001037983 */ /* 0x000ee20000100800 */
[----:B------:R-:W0:Y:S01]  /*19730*/  LDC.64 R20, c[0x0][0x3f8] ;  /* 0x0000fe00ff147b82 */ /* 0x000e220000000a00 */
[----:B------:R-:W-:Y:S02]  /*19740*/  ULDC.64 UR4, c[0x0][0xa08] ;  /* 0x0002820000047ab9 */ /* 0x000fe40000000a00 */
[----:B0-----:R-:W-:Y:S01]  /*19750*/  LOP3.LUT P0, RZ, R20, UR4, RZ, 0xfc, !PT ;  /* 0x0000000414ff7c12 */ /* 0x001fe2000f80fcff */
[----:B------:R-:W-:-:S03]  /*19760*/  UMOV UR4, 0xffffffff ;  /* 0xffffffff00047882 */ /* 0x000fc60000000000 */
[----:B------:R-:W-:-:S04]  /*19770*/  LOP3.LUT P0, RZ, R21, UR5, RZ, 0xfc, P0 ;  /* 0x0000000515ff7c12 */ /* 0x000fc8000800fcff */
[----:B--2--5:R-:W-:Y:S01]  /*19780*/  SEL R6, R4, RZ, !P0 ;  /* 0x000000ff04067207 */ /* 0x024fe20004000000 */
[----:B---3--:R-:W-:Y:S01]  /*19790*/  VIADD R3, R3, 0xffffffff ;  /* 0xffffffff03037836 */ /* 0x008fe20000000000 */
[----:B------:R-:W-:Y:S07]  /*197a0*/  BRA.DIV UR4, `(.L_x_4883) ;  /* 0x0000004a045c7947 */ /* 0x000fee000b800000 */
.L_x_5016:
[----:B------:R-:W-:Y:S01]  /*197b0*/  UMOV UR4, 0xffffffff ;  /* 0xffffffff00047882 */ /* 0x000fe20000000000 */
[----:B------:R-:W-:Y:S02]  /*197c0*/  SHF.R.S32.HI R8, RZ, 0x1f, R4 ;  /* 0x0000001fff087819 */ /* 0x000fe40000011404 */
[----:B------:R-:W-:Y:S05]  /*197d0*/  BRA.DIV UR4, `(.L_x_4884) ;  /* 0x0000004a04847947 */ /* 0x000fea000b800000 */
[----:B------:R-:W-:-:S13]  /*197e0*/  ELECT P6, URZ, PT ;  /* 0x00000000003f782f */ /* 0x000fda00038c0000 */
.L_x_5019:
[----:B------:R-:W-:Y:S05]  /*197f0*/  @!P6 BRA `(.L_x_4885) ;  /* 0x0000000000fce947 */ /* 0x000fea0003800000 */
[----:B------:R-:W-:-:S04]  /*19800*/  ISETP.NE.U32.AND P0, PT, R20, RZ, PT ;  /* 0x000000ff1400720c */ /* 0x000fc80003f05070 */
[----:B------:R-:W-:-:S13]  /*19810*/  ISETP.NE.AND.EX P0, PT, R21, RZ, PT, P0 ;  /* 0x000000ff1500720c */ /* 0x000fda0003f05300 */
[----:B------:R-:W-:Y:S05]  /*19820*/  @!P0 BRA `(.L_x_4886) ;  /* 0x0000000000488947 */ /* 0x000fea0003800000 */
[----:B-1----:R-:W0:Y:S01]  /*19830*/  LDC R9, c[0x0][0x41c] ;  /* 0x00010700ff097b82 */ /* 0x002e220000000800 */
[----:B------:R-:W-:Y:S01]  /*19840*/  IMAD.MOV.U32 R5, RZ, RZ, R3 ;  /* 0x000000ffff057224 */ /* 0x000fe200078e0003 */
[----:B------:R-:W-:Y:S01]  /*19850*/  ULDC.64 UR4, c[0x0][0x408] ;  /* 0x0001020000047ab9 */ /* 0x000fe20000000a00 */
[----:B0-----:R-:W-:-:S13]  /*19860*/  ISETP.NE.AND P0, PT, R9, 0x1, PT ;  /* 0x000000010900780c */ /* 0x001fda0003f05270 */
[----:B------:R-:W0:Y:S02]  /*19870*/  @P0 LDC.64 R6, c[0x0][0x420] ;  /* 0x00010800ff060b82 */ /* 0x000e240000000a00 */
[----:B0-----:R-:W-:-:S05]  /*19880*/  @P0 IMAD.HI.U32 R6, R3, R6, RZ ;  /* 0x0000000603060227 */ /* 0x001fca00078e00ff */
[----:B------:R-:W-:-:S04]  /*19890*/  @P0 SHF.R.U32.HI R5, RZ, R7, R6 ;  /* 0x00000007ff050219 */ /* 0x000fc80000011606 */
[----:B------:R-:W-:Y:S02]  /*198a0*/  IADD3 R6, -R5, RZ, RZ ;  /* 0x000000ff05067210 */ /* 0x000fe40007ffe1ff */
[----:B------:R-:W-:-:S03]  /*198b0*/  SHF.R.S32.HI R7, RZ, 0x1f, R5 ;  /* 0x0000001fff077819 */ /* 0x000fc60000011405 */
[----:B------:R-:W-:Y:S02]  /*198c0*/  IMAD R3, R9, R6, R3 ;  /* 0x0000000609037224 */ /* 0x000fe400078e0203 */
[----:B------:R-:W-:-:S04]  /*198d0*/  IMAD R6, R8, UR4, RZ ;  /* 0x0000000408067c24 */ /* 0x000fc8000f8e02ff */
[----:B------:R-:W-:Y:S02]  /*198e0*/  IMAD R9, R4, UR5, R6 ;  /* 0x0000000504097c24 */ /* 0x000fe4000f8e0206 */
[----:B------:R-:W-:-:S04]  /*198f0*/  IMAD.MOV.U32 R6, RZ, RZ, R5 ;  /* 0x000000ffff067224 */ /* 0x000fc800078e0005 */
[----:B------:R-:W-:-:S04]  /*19900*/  IMAD.WIDE.U32 R6, R4, UR4, R6 ;  /* 0x0000000404067c25 */ /* 0x000fc8000f8e0006 */
[----:B------:R-:W-:Y:S01]  /*19910*/  IMAD.IADD R5, R7, 0x1, R9 ;  /* 0x0000000107057824 */ /* 0x000fe200078e0209 */
[----:B------:R-:W-:-:S04]  /*19920*/  LEA R10, P0, R6, R20, 0x2 ;  /* 0x00000014060a7211 */ /* 0x000fc800078010ff */
[----:B------:R-:W-:-:S05]  /*19930*/  LEA.HI.X R11, R6, R21, R5, 0x2, P0 ;  /* 0x00000015060b7211 */ /* 0x000fca00000f1405 */
[----:B------:R0:W5:Y:S04]  /*19940*/  LDG.E R6, desc[UR42][R10.64] ;  /* 0x0000002a0a067981 */ /* 0x000168000c1e1900 */
.L_x_4886:
[----:B------:R-:W2:Y:S01]  /*19950*/  LDL R5, [R1] ;  /* 0x0000000001057983 */ /* 0x000ea20000100800 */
[----:B-1----:R-:W-:-:S03]  /*19960*/  MOV R9, 0x400 ;  /* 0x0000040000097802 */ /* 0x002fc60000000f00 */
[----:B------:R-:W3:Y:S01]  /*19970*/  LDL R7, [R1+0x8] ;  /* 0x0000080001077983 */ /* 0x000ee20000100800 */
[----:B0-----:R-:W0:Y:S02]  /*19980*/  S2R R10, SR_CgaCtaId ;  /* 0x00000000000a7919 */ /* 0x001e240000008800 */
[----:B0-----:R-:W-:-:S05]  /*19990*/  LEA R9, R10, R9, 0x18 ;  /* 0x000000090a097211 */ /* 0x001fca00078ec0ff */
[----:B--2---:R-:W-:Y:S01]  /*199a0*/  IMAD R5, R5, 0x8, R9 ;  /* 0x0000000805057824 */ /* 0x004fe200078e0209 */
[----:B---3--:R-:W-:-:S04]  /*199b0*/  SHF.L.U32 R7, R7, 0x1f, RZ ;  /* 0x0000001f07077819 */ /* 0x008fc800000006ff */
[----:B------:R-:W0:Y:S02]  /*199c0*/  SYNCS.PHASECHK.TRANS64.TRYWAIT P0, [R5+URZ+0x28c40], R7 ;  /* 0x028c4007050075a7 */ /* 0x000e24000800017f */
[----:B0-----:R-:W-:Y:S05]  /*199d0*/  @!P0 BRA `(.L_x_4887) ;  /* 0x0000004800248947 */ /* 0x001fea0003800000 */
.L_x_5020:
        /* <DEDUP_REMOVED lines=11> */
.L_x_4888:
        /* <DEDUP_REMOVED lines=21> */
[----:B0-----:R-:W-:Y:S01]  /*19be0*/  NOP ;  /* 0x0000000000007918 */ /* 0x001fe20000000000 */
.L_x_4885:
[----:B------:R-:W2:Y:S01]  /*19bf0*/  LDL.LU R10, [R1+0x20] ;  /* 0x00002000010a7983 */ /* 0x000ea20000300800 */
[----:B------:R-:W-:Y:S01]  /*19c00*/  MOV R7, 0x400 ;  /* 0x0000040000077802 */ /* 0x000fe20000000f00 */
[----:B------:R-:W-:Y:S05]  /*19c10*/  WARPSYNC.ALL ;  /* 0x0000000000007948 */ /* 0x000fea0003800000 */
[----:B-1----:R-:W0:Y:S01]  /*19c20*/  S2R R9, SR_CgaCtaId ;  /* 0x0000000000097919 */ /* 0x002e220000008800 */
        /* <DEDUP_REMOVED lines=26> */
.L_x_5021:
[----:B------:R-:W-:Y:S05]  /*19dd0*/  BSYNC B0 ;  /* 0x0000000000007941 */ /* 0x000fea0003800000 */
.L_x_4889:
        /* <DEDUP_REMOVED lines=11> */
.L_x_5022:
        /* <DEDUP_REMOVED lines=11> */
.L_x_4894:
        /* <DEDUP_REMOVED lines=8> */
[----:B------:R-:W-:Y:S02]  /*19fc0*/  R2UR UR13, R6 ;  /* 0x00000000060d72ca */ /* 0x000fe400000e0000 */
        /* <DEDUP_REMOVED lines=48> */
.L_x_4892:
[----:B------:R-:W-:Y:S05]  /*1a2d0*/  BSYNC B0 ;  /* 0x0000000000007941 */ /* 0x000fea0003800000 */
.L_x_4891:
[----:B------:R-:W2:Y:S04]  /*1a2e0*/  LDL R3, [R1+0x1c] ;  /* 0x00001c0001037983 */ /* 0x000ea80000100800 */
[----:B0-----:R-:W3:Y:S01]  /*1a2f0*/  LDL R2, [R1+0x14] ;  /* 0x0000140001027983 */ /* 0x001ee20000100800 */
[----:B------:R-:W-:Y:S01]  /*1a300*/  BSSY B0, `(.L_x_4895) ;  /* 0x00001aa000007945 */ /* 0x000fe20003800000 */
[----:B--2---:R-:W-:-:S04]  /*1a310*/  IADD3 R5, R3, -0x2, RZ ;  /* 0xfffffffe03057810 */ /* 0x004fc80007ffe0ff */
        /* <DEDUP_REMOVED lines=41> */
.L_x_4901:
[----:B------:R-:W2:Y:S01]  /*1a5b0*/  S2R R3, SR_CgaCtaId ;  /* 0x0000000000037919 */ /* 0x000ea20000008800 */
[----:B------:R-:W-:-:S04]  /*1a5c0*/  MOV R2, 0x400 ;  /* 0x0000040000027802 */ /* 0x000fc80000000f00 */
[----:B--2---:R-:W-:Y:S02]  /*1a5d0*/  LEA R2, R3, R2, 0x18 ;  /* 0x0000000203027211 */ /* 0x004fe400078ec0ff */
[----:B------:R-:W-:-:S03]  /*1a5e0*/  SHF.L.U32 R3, R12, 0x1f, RZ ;  /* 0x0000001f0c037819 */ /* 0x000fc600000006ff */
[----:B------:R-:W-:-:S04]  /*1a5f0*/  IMAD R2, R13, 0x8, R2 ;  /* 0x000000080d027824 */ /* 0x000fc800078e0202 */
[----:B------:R-:W2:Y:S02]  /*1a600*/  SYNCS.PHASECHK.TRANS64.TRYWAIT P0, [R2+URZ+0x28c40], R3 ;  /* 0x028c4003020075a7 */ /* 0x000ea4000800017f */
[----:B--2---:R-:W-:Y:S05]  /*1a610*/  @!P0 BRA `(.L_x_4902) ;  /* 0x0000003c005c8947 */ /* 0x004fea0003800000 */
.L_x_5023:
        /* <DEDUP_REMOVED lines=11> */
.L_x_4903:
[----:B---3--:R-:W3:Y:S01]  /*1a6d0*/  LDL R7, [R1] ;  /* 0x0000000001077983 */ /* 0x008ee20000100800 */
[----:B------:R-:W-:-:S03]  /*1a6e0*/  MOV R11, 0x400 ;  /* 0x00000400000b7802 */ /* 0x000fc60000000f00 */
        /* <DEDUP_REMOVED lines=20> */
.L_x_5024:
[----:B------:R-:W-:Y:S05]  /*1a830*/  @P1 BRA `(.L_x_4905) ;  /* 0x00000000001c1947 */ /* 0x000fea0003800000 */
[----:B------:R-:W3:Y:S01]  /*1a840*/  S2R R7, SR_TID.X ;  /* 0x0000000000077919 */ /* 0x000ee20000002100 */
[----:B0-2---:R-:W-:-:S04]  /*1a850*/  IMAD.MOV.U32 R3, RZ, RZ, 0x10000 ;  /* 0x00010000ff037424 */ /* 0x005fc800078e00ff */
[----:B------:R4:W-:Y:S01]  /*1a860*/  SYNCS.ARRIVE.TRANS64 RZ, [R2+URZ+0x28c50], R3 ;  /* 0x028c500302ff79a7 */ /* 0x0009e2000800003f */
[----:B---3--:R-:W-:-:S04]  /*1a870*/  LOP3.LUT R7, R7, 0x1f, RZ, 0xc0, !PT ;  /* 0x0000001f07077812 */ /* 0x008fc800078ec0ff */
[----:B------:R-:W-:-:S13]  /*1a880*/  ISETP.NE.AND P0, PT, R7, RZ, PT ;  /* 0x000000ff0700720c */ /* 0x000fda0003f05270 */
[----:B----4-:R-:W-:Y:S05]  /*1a890*/  @!P0 BRA `(.L_x_4905) ;  /* 0x0000000000048947 */ /* 0x010fea0003800000 */
[----:B------:R-:W-:Y:S01]  /*1a8a0*/  BPT.TRAP 0x1 ;  /* 0x000000040000795c */ /* 0x000fe20000300000 */
.L_x_4905:
        /* <DEDUP_REMOVED lines=54> */
.L_x_4900:
[----:B------:R-:W-:Y:S05]  /*1ac10*/  BSYNC B2 ;  /* 0x0000000000027941 */ /* 0x000fea0003800000 */
.L_x_4899:
[----:B------:R-:W2:Y:S02]  /*1ac20*/  LDL R2, [R1+0x1c] ;  /* 0x00001c0001027983 */ /* 0x000ea40000100800 */
[----:B--2---:R-:W-:-:S07]  /*1ac30*/  VIADD R5, R2, 0xfffffffd ;  /* 0xfffffffd02057836 */ /* 0x004fce0000000000 */
.L_x_4898:
[----:B------:R-:W-:Y:S05]  /*1ac40*/  BSYNC B1 ;  /* 0x0000000000017941 */ /* 0x000fea0003800000 */
.L_x_4897:
[----:B------:R-:W2:Y:S01]  /*1ac50*/  LDL.LU R2, [R1+0x1c] ;  /* 0x00001c0001027983 */ /* 0x000ea20000300800 */
[----:B------:R-:W-:Y:S01]  /*1ac60*/  VIADD R9, R9, 0xfffffffe ;  /* 0xfffffffe09097836 */ /* 0x000fe20000000000 */
[----:B--2---:R-:W-:-:S04]  /*1ac70*/  LOP3.LUT R2, RZ, R2, RZ, 0x33, !PT ;  /* 0x00000002ff027212 */ /* 0x004fc800078e33ff */
[----:B------:R-:W-:-:S13]  /*1ac80*/  ISETP.NE.AND P0, PT, R9, R2, PT ;  /* 0x000000020900720c */ /* 0x000fda0003f05270 */
[----:B------:R-:W-:Y:S05]  /*1ac90*/  @!P0 BRA `(.L_x_4896) ;  /* 0x0000001000408947 */ /* 0x000fea0003800000 */
.L_x_4920:
        /* <DEDUP_REMOVED lines=15> */
[----:B------:R-:W2:Y:S01]  /*1ad90*/  LDC R6, c[0x0][0x41c] ;  /* 0x00010700ff067b82 */ /* 0x000ea20000000800 */
[----:B------:R-:W-:Y:S01]  /*1ada0*/  ULDC.64 UR6, c[0x0][0x408] ;  /* 0x0001020000067ab9 */ /* 0x000fe20000000a00 */
[----:B--2---:R-:W-:-:S13]  /*1adb0*/  ISETP.NE.AND P0, PT, R6, 0x1, PT ;  /* 0x000000010600780c */ /* 0x004fda0003f05270 */
[----:B------:R-:W0:Y:S02]  /*1adc0*/  @P0 LDC.64 R2, c[0x0][0x420] ;  /* 0x00010800ff020b82 */ /* 0x000e240000000a00 */
[----:B0-----:R-:W-:-:S04]  /*1add0*/  @P0 IMAD.HI.U32 R12, R5, R2, RZ ;  /* 0x00000002050c0227 */ /* 0x001fc800078e00ff */
[----:B------:R-:W-:Y:S01]  /*1ade0*/  IMAD.MOV.U32 R2, RZ, RZ, R5 ;  /* 0x000000ffff027224 */ /* 0x000fe200078e0005 */
        /* <DEDUP_REMOVED lines=11> */
.L_x_4908:
[----:B------:R-:W3:Y:S01]  /*1aea0*/  S2R R3, SR_CgaCtaId ;  /* 0x0000000000037919 */ /* 0x000ee20000008800 */
[----:B------:R-:W-:-:S04]  /*1aeb0*/  MOV R2, 0x400 ;  /* 0x0000040000027802 */ /* 0x000fc80000000f00 */
[----:B---3--:R-:W-:Y:S02]  /*1aec0*/  LEA R2, R3, R2, 0x18 ;  /* 0x0000000203027211 */ /* 0x008fe400078ec0ff */
[----:B------:R-:W-:Y:S02]  /*1aed0*/  SHF.L.U32 R3, R9, 0x1f, RZ ;  /* 0x0000001f09037819 */ /* 0x000fe400000006ff */
[----:B------:R-:W-:-:S04]  /*1aee0*/  LEA R2, R10, R2, 0x3 ;  /* 0x000000020a027211 */ /* 0x000fc800078e18ff */
[----:B------:R-:W3:Y:S02]  /*1aef0*/  SYNCS.PHASECHK.TRANS64.TRYWAIT P0, [R2+URZ+0x28c40], R3 ;  /* 0x028c4003020075a7 */ /* 0x000ee4000800017f */
[----:B---3--:R-:W-:Y:S05]  /*1af00*/  @!P0 BRA `(.L_x_4909) ;  /* 0x0000003400488947 */ /* 0x008fea0003800000 */
.L_x_5025:
        /* <DEDUP_REMOVED lines=11> */
.L_x_4910:
        /* <DEDUP_REMOVED lines=16> */
[----:B----4-:R-:W-:-:S05]  /*1b0c0*/  IMAD R7, R11, 0x40, R12 ;  /* 0x000000400b077824 */ /* 0x010fca00078e020c */
[----:B------:R-:W-:-:S13]  /*1b0d0*/  R2UR UR11, R7 ;  /* 0x00000000070b72ca */ /* 0x000fda00000e0000 */
[----:B------:R0:W-:Y:S01]  /*1b0e0*/  UTMALDG.4D [UR8], [UR4], desc[UR6] ;  /* 0x00000608040075b4 */ /* 0x0001e20008019000 */
[----:B------:R-:W2:Y:S02]  /*1b0f0*/  SYNCS.PHASECHK.TRANS64.TRYWAIT P1, [R2+URZ+0x28c60], R3 ;  /* 0x028c6003020075a7 */ /* 0x000ea4000802017f */
[----:B0-2---:R-:W-:Y:S05]  /*1b100*/  @!P1 BRA `(.L_x_4911) ;  /* 0x0000003000dc9947 */ /* 0x005fea0003800000 */
.L_x_5026:
[----:B------:R-:W-:Y:S05]  /*1b110*/  @P0 BRA `(.L_x_4912) ;  /* 0x00000000001c0947 */ /* 0x000fea0003800000 */
[----:B------:R-:W2:Y:S01]  /*1b120*/  S2R R11, SR_TID.X ;  /* 0x00000000000b7919 */ /* 0x000ea20000002100 */
[----:B0--3--:R-:W-:-:S04]  /*1b130*/  MOV R3, 0x10000 ;  /* 0x0001000000037802 */ /* 0x009fc80000000f00 */
[----:B------:R4:W-:Y:S01]  /*1b140*/  SYNCS.ARRIVE.TRANS64 RZ, [R2+URZ+0x28c50], R3 ;  /* 0x028c500302ff79a7 */ /* 0x0009e2000800003f */
[----:B--2---:R-:W-:-:S04]  /*1b150*/  LOP3.LUT R11, R11, 0x1f, RZ, 0xc0, !PT ;  /* 0x0000001f0b0b7812 */ /* 0x004fc800078ec0ff */
[----:B------:R-:W-:-:S13]  /*1b160*/  ISETP.NE.AND P1, PT, R11, RZ, PT ;  /* 0x000000ff0b00720c */ /* 0x000fda0003f25270 */
[----:B----4-:R-:W-:Y:S05]  /*1b170*/  @!P1 BRA `(.L_x_4912) ;  /* 0x0000000000049947 */ /* 0x010fea0003800000 */
[----:B------:R-:W-:Y:S01]  /*1b180*/  BPT.TRAP 0x1 ;  /* 0x000000040000795c */ /* 0x000fe20000300000 */
.L_x_4912:
        /* <DEDUP_REMOVED lines=53> */
.L_x_4907:
[----:B------:R-:W-:Y:S05]  /*1b4e0*/  BSYNC B1 ;  /* 0x0000000000017941 */ /* 0x000fea0003800000 */
.L_x_4906:
[----:B------:R-:W-:Y:S01]  /*1b4f0*/  VIADD R10, R10, 0x1 ;  /* 0x000000010a0a7836 */ /* 0x000fe20000000000 */
[----:B------:R-:W-:Y:S04]  /*1b500*/  BSSY B1, `(.L_x_4913) ;  /* 0x0000085000017945 */ /* 0x000fe80003800000 */
[----:B------:R-:W-:-:S04]  /*1b510*/  ISETP.NE.AND P0, PT, R10, 0x2, PT ;  /* 0x000000020a00780c */ /* 0x000fc80003f05270 */
[----:B------:R-:W-:Y:S02]  /*1b520*/  SEL R2, RZ, 0x1, P0 ;  /* 0x00000001ff027807 */ /* 0x000fe40000000000 */
[----:B0-----:R-:W-:Y:S02]  /*1b530*/  SEL R12, R10, RZ, P0 ;  /* 0x000000ff0a0c7207 */ /* 0x001fe40000000000 */
[----:B------:R-:W-:Y:S01]  /*1b540*/  LOP3.LUT R11, R9, R2, RZ, 0x3c, !PT ;  /* 0x00000002090b7212 */ /* 0x000fe200078e3cff */
[----:B------:R-:W-:-:S04]  /*1b550*/  VIADD R9, R5, 0xffffffff ;  /* 0xffffffff05097836 */ /* 0x000fc80000000000 */
[----:B------:R0:W-:Y:S04]  /*1b560*/  STL [R1+0x8], R11 ;  /* 0x0000080b01007387 */ /* 0x0001e80000100800 */
[----:B------:R0:W-:Y:S01]  /*1b570*/  STL [R1], R12 ;  /* 0x0000000c01007387 */ /* 0x0001e20000100800 */
[----:B------:R-:W-:Y:S05]  /*1b580*/  @!P6 BRA `(.L_x_4914) ;  /* 0x0000000400f0e947 */ /* 0x000fea0003800000 */
        /* <DEDUP_REMOVED lines=22> */
.L_x_4915:
[----:B------:R-:W3:Y:S01]  /*1b6f0*/  S2R R3, SR_CgaCtaId ;  /* 0x0000000000037919 */ /* 0x000ee20000008800 */
[----:B------:R-:W-:-:S04]  /*1b700*/  MOV R2, 0x400 ;  /* 0x0000040000027802 */ /* 0x000fc80000000f00 */
[----:B---3--:R-:W-:Y:S02]  /*1b710*/  LEA R2, R3, R2, 0x18 ;  /* 0x0000000203027211 */ /* 0x008fe400078ec0ff */
[----:B------:R-:W-:Y:S02]  /*1b720*/  SHF.L.U32 R3, R11, 0x1f, RZ ;  /* 0x0000001f0b037819 */ /* 0x000fe400000006ff */
[----:B------:R-:W-:-:S04]  /*1b730*/  LEA R2, R12, R2, 0x3 ;  /* 0x000000020c027211 */ /* 0x000fc800078e18ff */
[----:B------:R-:W3:Y:S02]  /*1b740*/  SYNCS.PHASECHK.TRANS64.TRYWAIT P0, [R2+URZ+0x28c40], R3 ;  /* 0x028c4003020075a7 */ /* 0x000ee4000800017f */
[----:B---3--:R-:W-:Y:S05]  /*1b750*/  @!P0 BRA `(.L_x_4916) ;  /* 0x0000002c005c8947 */ /* 0x008fea0003800000 */
.L_x_5027:
        /* <DEDUP_REMOVED lines=11> */
.L_x_4917:
[----:B--2---:R-:W2:Y:S01]  /*1b810*/  LDL R7, [R1] ;  /* 0x0000000001077983 */ /* 0x004ea20000100800 */
        /* <DEDUP_REMOVED lines=20> */
[----:B0-2---:R-:W-:Y:S05]  /*1b960*/  @!P1 BRA `(.L_x_4918) ;  /* 0x0000002800ec9947 */ /* 0x005fea0003800000 */
.L_x_5028:
        /* <DEDUP_REMOVED lines=8> */
.L_x_4919:
        /* <DEDUP_REMOVED lines=54> */
.L_x_4914:
[----:B------:R-:W-:Y:S05]  /*1bd50*/  BSYNC B1 ;  /* 0x0000000000017941 */ /* 0x000fea0003800000 */
.L_x_4913:
[----:B------:R-:W2:Y:S01]  /*1bd60*/  LDL R2, [R1+0x14] ;  /* 0x0000140001027983 */ /* 0x000ea20000100800 */
[----:B------:R-:W-:Y:S01]  /*1bd70*/  VIADD R5, R5, 0xfffffffe ;  /* 0xfffffffe05057836 */ /* 0x000fe20000000000 */
[----:B--2---:R-:W-:-:S13]  /*1bd80*/  ISETP.GT.AND P0, PT, R9, R2, PT ;  /* 0x000000020900720c */ /* 0x004fda0003f04270 */
[----:B------:R-:W-:Y:S05]  /*1bd90*/  @P0 BRA `(.L_x_4920) ;  /* 0xffffffec00c00947 */ /* 0x000fea000383ffff */
.L_x_4896:
[----:B------:R-:W-:Y:S05]  /*1bda0*/  BSYNC B0 ;  /* 0x0000000000007941 */ /* 0x000fea0003800000 */
.L_x_4895:
        /* <DEDUP_REMOVED lines=23> */
.L_x_4922:
[----:B------:R-:W-:Y:S05]  /*1bf20*/  BSYNC B0 ;  /* 0x0000000000007941 */ /* 0x000fea0003800000 */
.L_x_4921:
[----:B--2---:R-:W2:Y:S02]  /*1bf30*/  LDL.LU R2, [R1+0x8] ;  /* 0x0000080001027983 */ /* 0x004ea40000300800 */
[----:B--2---:R-:W-:-:S05]  /*1bf40*/  LOP3.LUT R2, R2, R0, RZ, 0x3c, !PT ;  /* 0x0000000002027212 */ /* 0x004fca00078e3cff */
[----:B------:R2:W-:Y:S02]  /*1bf50*/  STL [R1+0x8], R2 ;  /* 0x0000080201007387 */ /* 0x0005e40000100800 */
.L_x_4878:
[----:B------:R-:W-:Y:S05]  /*1bf60*/  BSYNC B6 ;  /* 0x0000000000067941 */ /* 0x000fea0003800000 */
.L_x_4876:
[----:B------:R-:W-:-:S03]  /*1bf70*/  UMOV UR4, 0xffffffff ;  /* 0xffffffff00047882 */ /* 0x000fc60000000000 */
[----:B------:R-:W-:Y:S05]  /*1bf80*/  BRA.DIV UR4, `(.L_x_4923) ;  /* 0x0000002604787947 */ /* 0x000fea000b800000 */
[----:B------:R3:W4:Y:S04]  /*1bf90*/  SHFL.IDX PT, R4, R16, RZ, 0x1f ;  /* 0x00001fff10047589 */ /* 0x00072800000e0000 */
[----:B------:R-:W0:Y:S02]  /*1bfa0*/  SHFL.IDX PT, R16, R16, 0x1, 0x1f ;  /* 0x00201f0010107f89 */ /* 0x000e2400000e0000 */
.L_x_5032:
[----:B------:R-:W5:Y:S01]  /*1bfb0*/  S2R R7, SR_TID.X ;  /* 0x0000000000077919 */ /* 0x000f620000002100 */
[----:B------:R-:W-:Y:S01]  /*1bfc0*/  ULDC UR4, c[0x0][0xc14] ;  /* 0x0003050000047ab9 */ /* 0x000fe20000000800 */
[----:B------:R-:W-:Y:S01]  /*1bfd0*/  BSSY B0, `(.L_x_4924) ;  /* 0x000000b000007945 */ /* 0x000fe20003800000 */
[----:B------:R-:W-:Y:S02]  /*1bfe0*/  IMAD.U32 R0, RZ, RZ, UR4 ;  /* 0x00000004ff007e24 */ /* 0x000fe4000f8e00ff */
[----:B------:R-:W-:Y:S01]  /*1bff0*/  IMAD.MOV.U32 R17, RZ, RZ, RZ ;  /* 0x000000ffff117224 */ /* 0x000fe200078e00ff */
[----:B-----5:R-:W-:-:S04]  /*1c000*/  LOP3.LUT R7, R7, 0x1f, RZ, 0xc0, !PT ;  /* 0x0000001f07077812 */ /* 0x020fc800078ec0ff */
[C---:B------:R-:W-:Y:S02]  /*1c010*/  ISETP.NE.AND P0, PT, R7.reuse, 0x1f, PT ;  /* 0x0000001f0700780c */ /* 0x040fe40003f05270 */
[----:B------:R-:W-:-:S04]  /*1c020*/  IADD3 R5, R7, R19, RZ ;  /* 0x0000001307057210 */ /* 0x000fc80007ffe0ff */
[----:B------:R-:W-:-:S13]  /*1c030*/  ISETP.GE.OR P0, PT, R5, R0, !P0 ;  /* 0x000000000500720c */ /* 0x000fda0004706670 */
[----:B------:R-:W-:Y:S05]  /*1c040*/  @P0 BRA `(.L_x_4925) ;  /* 0x00000000000c0947 */ /* 0x000fea0003800000 */
[----:B--2---:R-:W2:Y:S02]  /*1c050*/  LDC.64 R2, c[0x0][0xc58] ;  /* 0x00031600ff027b82 */ /* 0x004ea40000000a00 */
[----:B--2---:R-:W-:-:S05]  /*1c060*/  IMAD.WIDE R2, R5, 0x4, R2 ;  /* 0x0000000405027825 */ /* 0x004fca00078e0202 */
[----:B------:R2:W5:Y:S02]  /*1c070*/  LDG.E R17, desc[UR42][R2.64] ;  /* 0x0000002a02117981 */ /* 0x000564000c1e1900 */
.L_x_4925:
[----:B------:R-:W-:Y:S05]  /*1c080*/  BSYNC B0 ;  /* 0x0000000000007941 */ /* 0x000fea0003800000 */
.L_x_4924:
        /* <DEDUP_REMOVED lines=11> */
[----:B--2---:R-:W-:-:S05]  /*1c140*/  IADD3 R3, R13, R14, RZ ;  /* 0x0000000e0d037210 */ /* 0x004fca0007ffe0ff */
        /* <DEDUP_REMOVED lines=11> */
.L_x_5040:
[----:B------:R-:W-:Y:S02]  /*1c200*/  ULDC UR4, c[0x0][0xc10] ;  /* 0x0003040000047ab9 */ /* 0x000fe40000000800 */
[----:B------:R-:W-:-:S05]  /*1c210*/  MOV R5, UR4 ;  /* 0x0000000400057c02 */ /* 0x000fca0008000f00 */
[----:B--2---:R-:W-:-:S04]  /*1c220*/  IMAD R3, R14, R5, RZ ;  /* 0x000000050e037224 */ /* 0x004fc800078e02ff */
[----:B---3--:R-:W-:-:S05]  /*1c230*/  IMAD.IADD R16, R16, 0x1, R3 ;  /* 0x0000000110107824 */ /* 0x008fca00078e0203 */
[----:B----4-:R-:W-:-:S13]  /*1c240*/  ISETP.GT.AND P0, PT, R16, R4, PT ;  /* 0x000000041000720c */ /* 0x010fda0003f04270 */
[----:B------:R-:W-:Y:S05]  /*1c250*/  @P0 BRA `(.L_x_4927) ;  /* 0x0000000000b40947 */ /* 0x000fea0003800000 */
[----:B------:R-:W2:Y:S02]  /*1c260*/  LDC R0, c[0x0][0xc14] ;  /* 0x00030500ff007b82 */ /* 0x000ea40000000800 */
.L_x_4932:
        /* <DEDUP_REMOVED lines=11> */
[----:B0-----:R-:W0:Y:S02]  /*1c320*/  LDC.64 R2, c[0x0][0xc58] ;  /* 0x00031600ff027b82 */ /* 0x001e240000000a00 */
[----:B0-----:R-:W-:-:S05]  /*1c330*/  IMAD.WIDE R2, R5, 0x4, R2 ;  /* 0x0000000405027825 */ /* 0x001fca00078e0202 */
[----:B------:R2:W5:Y:S02]  /*1c340*/  LDG.E R17, desc[UR42][R2.64] ;  /* 0x0000002a02117981 */ /* 0x000564000c1e1900 */
.L_x_4930:
[----:B------:R-:W-:Y:S05]  /*1c350*/  BSYNC B0 ;  /* 0x0000000000007941 */ /* 0x000fea0003800000 */
.L_x_4929:
        /* <DEDUP_REMOVED lines=8> */
[----:B------:R-:W0:Y:S02]  /*1c3e0*/  SHFL.UP PT, R14, R13, 0x2, RZ ;  /* 0x044000000d0e7989 */ /* 0x000e2400000e00ff */
[----:B0-2---:R-:W-:Y:S02]  /*1c3f0*/  SEL R2, R14, RZ, P1 ;  /* 0x000000ff0e027207 */ /* 0x005fe40000800000 */
        /* <DEDUP_REMOVED lines=13> */
.L_x_5048:
[----:B------:R-:W-:Y:S02]  /*1c4d0*/  ULDC UR4, c[0x0][0xc10] ;  /* 0x0003040000047ab9 */ /* 0x000fe40000000800 */
[----:B------:R-:W-:-:S04]  /*1c4e0*/  IMAD.U32 R5, RZ, RZ, UR4 ;  /* 0x00000004ff057e24 */ /* 0x000fc8000f8e00ff */
[----:B--2---:R-:W-:-:S04]  /*1c4f0*/  IMAD R3, R14, R5, RZ ;  /* 0x000000050e037224 */ /* 0x004fc800078e02ff */
[----:B------:R-:W-:-:S05]  /*1c500*/  IMAD.IADD R16, R3, 0x1, R16 ;  /* 0x0000000103107824 */ /* 0x000fca00078e0210 */
[----:B------:R-:W-:-:S13]  /*1c510*/  ISETP.GT.AND P0, PT, R16, R4, PT ;  /* 0x000000041000720c */ /* 0x000fda0003f04270 */
[----:B------:R-:W-:Y:S05]  /*1c520*/  @!P0 BRA `(.L_x_4932) ;  /* 0xfffffffc00508947 */ /* 0x000fea000383ffff */
.L_x_4927:
        /* <DEDUP_REMOVED lines=8> */
.L_x_5052:
[----:B------:R-:W-:Y:S01]  /*1c5b0*/  ISETP.NE.AND P0, PT, R3, RZ, PT ;  /* 0x000000ff0300720c */ /* 0x000fe20003f05270 */
[----:B------:R-:W-:-:S12]  /*1c5c0*/  IMAD.MOV.U32 R7, RZ, RZ, RZ ;  /* 0x000000ffff077224 */ /* 0x000fd800078e00ff */
[----:B------:R-:W-:Y:S05]  /*1c5d0*/  @!P0 BRA `(.L_x_4934) ;  /* 0x0000000000108947 */ /* 0x000fea0003800000 */
[----:B------:R-:W-:Y:S01]  /*1c5e0*/  UMOV UR4, 0xffffffff ;  /* 0xffffffff00047882 */ /* 0x000fe20000000000 */
[----:B------:R-:W-:Y:S02]  /*1c5f0*/  VIADD R12, R6, 0xffffffff ;  /* 0xffffffff060c7836 */ /* 0x000fe40000000000 */
[----:B------:R-:W-:Y:S05]  /*1c600*/  BRA.DIV UR4, `(.L_x_4935) ;  /* 0x0000002a040c7947 */ /* 0x000fea000b800000 */
[----:B------:R4:W0:Y:S02]  /*1c610*/  SHFL.IDX PT, R7, R2, R12, 0x1f ;  /* 0x00001f0c02077589 */ /* 0x00082400000e0000 */
.L_x_4934:
[----:B0---4-:R-:W0:Y:S01]  /*1c620*/  LDC.64 R2, c[0x0][0xc68] ;  /* 0x00031a00ff027b82 */ /* 0x011e220000000a00 */
[----:B------:R-:W-:-:S04]  /*1c630*/  IMAD.IADD R19, R6, 0x1, R19 ;  /* 0x0000000106137824 */ /* 0x000fc800078e0213 */
[----:B0-----:R-:W-:-:S05]  /*1c640*/  IMAD.WIDE R2, R19, 0x4, R2 ;  /* 0x0000000413027825 */ /* 0x001fca00078e0202 */
[----:B------:R0:W2:Y:S01]  /*1c650*/  LDG.E R8, desc[UR42][R2.64] ;  /* 0x0000002a02087981 */ /* 0x0000a2000c1e1900 */
[----:B------:R-:W-:-:S04]  /*1c660*/  IMAD R16, R7, R5, R16 ;  /* 0x0000000507107224 */ /* 0x000fc800078e0210 */
[----:B------:R-:W-:Y:S02]  /*1c670*/  IMAD.IADD R7, R4, 0x1, -R16 ;  /* 0x0000000104077824 */ /* 0x000fe400078e0a10 */
[----:B0-----:R-:W-:Y:S02]  /*1c680*/  IMAD.MOV.U32 R2, RZ, RZ, RZ ;  /* 0x000000ffff027224 */ /* 0x001fe400078e00ff */
[----:B--23--:R-:W-:-:S05]  /*1c690*/  IMAD R6, R17, R8, RZ ;  /* 0x0000000811067224 */ /* 0x00cfca00078e02ff */
[-C--:B-1----:R-:W-:Y:S02]  /*1c6a0*/  IABS R9, R6.reuse ;  /* 0x0000000600097213 */ /* 0x082fe40000000000 */
[----:B------:R-:W-:Y:S02]  /*1c6b0*/  IABS R4, R6 ;  /* 0x0000000600047213 */ /* 0x000fe40000000000 */
[----:B------:R-:W0:Y:S02]  /*1c6c0*/  I2F.RP R10, R9 ;  /* 0x00000009000a7306 */ /* 0x000e240000209400 */
[----:B------:R-:W-:-:S06]  /*1c6d0*/  IADD3 R4, RZ, -R4, RZ ;  /* 0x80000004ff047210 */ /* 0x000fcc0007ffe0ff */
[----:B0-----:R-:W0:Y:S02]  /*1c6e0*/  MUFU.RCP R10, R10 ;  /* 0x0000000a000a7308 */ /* 0x001e240000001000 */
[----:B0-----:R-:W-:-:S06]  /*1c6f0*/  IADD3 R11, R10, 0xffffffe, RZ ;  /* 0x0ffffffe0a0b7810 */ /* 0x001fcc0007ffe0ff */
        /* <DEDUP_REMOVED lines=23> */
[----:B------:R-:W-:Y:S01]  /*1c870*/  IMAD.MOV.U32 R2, RZ, RZ, RZ ;  /* 0x000000ffff027224 */ /* 0x000fe200078e00ff */
[----:B------:R-:W-:Y:S02]  /*1c880*/  IADD3 R4, R6, R4, RZ ;  /* 0x0000000406047210 */ /* 0x000fe40007ffe0ff */
[----:B------:R-:W-:-:S04]  /*1c890*/  IABS R8, R5 ;  /* 0x0000000500087213 */ /* 0x000fc80000000000 */
[----:B------:R-:W0:Y:S08]  /*1c8a0*/  I2F.RP R10, R8 ;  /* 0x00000008000a7306 */ /* 0x000e300000209400 */
[----:B0-----:R-:W0:Y:S02]  /*1c8b0*/  MUFU.RCP R10, R10 ;  /* 0x0000000a000a7308 */ /* 0x001e240000001000 */
[----:B0-----:R-:W-:-:S06]  /*1c8c0*/  VIADD R11, R10, 0xffffffe ;  /* 0x0ffffffe0a0b7836 */ /* 0x001fcc0000000000 */
[----:B------:R-:W0:Y:S02]  /*1c8d0*/  F2I.FTZ.U32.TRUNC.NTZ R3, R11 ;  /* 0x0000000b00037305 */ /* 0x000e24000021f000 */
[----:B0-----:R-:W-:-:S04]  /*1c8e0*/  IMAD.MOV R7, RZ, RZ, -R3 ;  /* 0x000000ffff077224 */ /* 0x001fc800078e0a03 */
[----:B------:R-:W-:-:S04]  /*1c8f0*/  IMAD R7, R7, R8, RZ ;  /* 0x0000000807077224 */ /* 0x000fc800078e02ff */
        /* <DEDUP_REMOVED lines=21> */
.L_x_4928:
[----:B------:R-:W-:Y:S01]  /*1ca50*/  UMOV UR4, URZ ;  /* 0x0000003f00047c82 */ /* 0x000fe20008000000 */
[----:B------:R-:W-:Y:S01]  /*1ca60*/  UMOV UR5, URZ ;  /* 0x0000003f00057c82 */ /* 0x000fe20008000000 */
[----:B------:R-:W-:Y:S01]  /*1ca70*/  ULDC UR6, c[0x0][0xc14] ;  /* 0x0003050000067ab9 */ /* 0x000fe20000000800 */
[----:B------:R-:W-:Y:S01]  /*1ca80*/  IMAD.MOV.U32 R16, RZ, RZ, R4 ;  /* 0x000000ffff107224 */ /* 0x000fe200078e0004 */
[----:B------:R-:W-:Y:S01]  /*1ca90*/  MOV R17, UR4 ;  /* 0x0000000400117c02 */ /* 0x000fe20008000f00 */
[----:B------:R-:W-:Y:S02]  /*1caa0*/  IMAD.U32 R18, RZ, RZ, UR5 ;  /* 0x00000005ff127e24 */ /* 0x000fe4000f8e00ff */
[----:B------:R-:W-:-:S07]  /*1cab0*/  IMAD.U32 R19, RZ, RZ, UR6 ;  /* 0x00000006ff137e24 */ /* 0x000fce000f8e00ff */
.L_x_4936:
        /* <DEDUP_REMOVED lines=12> */
.L_x_4837:
        /* <DEDUP_REMOVED lines=12> */
.L_x_5055:
[----:B------:R-:W-:Y:S05]  /*1cc40*/  BSYNC B0 ;  /* 0x0000000000007941 */ /* 0x000fea0003800000 */
.L_x_4938:
[----:B------:R-:W-:-:S03]  /*1cc50*/  UMOV UR4, 0xffffffff ;  /* 0xffffffff00047882 */ /* 0x000fc60000000000 */
[----:B------:R-:W-:Y:S05]  /*1cc60*/  BRA.DIV UR4, `(.L_x_4940) ;  /* 0x0000002204b07947 */ /* 0x000fea000b800000 */
[----:B------:R-:W2:Y:S02]  /*1cc70*/  S2R R2, SR_TID.X ;  /* 0x0000000000027919 */ /* 0x000ea40000002100 */
[----:B--2---:R-:W-:-:S04]  /*1cc80*/  SHF.R.U32.HI R2, RZ, 0x5, R2 ;  /* 0x00000005ff027819 */ /* 0x004fc80000011602 */
[----:B------:R-:W-:-:S05]  /*1cc90*/  LOP3.LUT R2, R2, 0x3, RZ, 0xc0, !PT ;  /* 0x0000000302027812 */ /* 0x000fca00078ec0ff */
[----:B------:R2:W3:Y:S02]  /*1cca0*/  SHFL.IDX PT, R14, R2, RZ, 0x1f ;  /* 0x00001fff020e7589 */ /* 0x0004e400000e0000 */
.L_x_5058:
[----:B---3--:R-:W-:-:S13]  /*1ccb0*/  ISETP.NE.AND P0, PT, R14, RZ, PT ;  /* 0x000000ff0e00720c */ /* 0x008fda0003f05270 */
[----:B------:R-:W-:Y:S05]  /*1ccc0*/  @P0 BRA `(.L_x_4612) ;  /* 0x0000000000940947 */ /* 0x000fea0003800000 */
[----:B------:R-:W-:-:S03]  /*1ccd0*/  UMOV UR4, 0xffffffff ;  /* 0xffffffff00047882 */ /* 0x000fc60000000000 */
[----:B------:R-:W-:Y:S05]  /*1cce0*/  BRA.DIV UR4, `(.L_x_4941) ;  /* 0x0000002204c47947 */ /* 0x000fea000b800000 */
[----:B------:R-:W-:-:S13]  /*1ccf0*/  ELECT P6, URZ, PT ;  /* 0x00000000003f782f */ /* 0x000fda00038c0000 */
.L_x_5061:
[----:B------:R-:W-:Y:S05]  /*1cd00*/  @!P6 BRA `(.L_x_4612) ;  /* 0x000000000084e947 */ /* 0x000fea0003800000 */
[----:B------:R-:W-:-:S06]  /*1cd10*/  ULOP3.LUT UR4, UR36, 0x2, URZ, 0xfc, !UPT ;  /* 0x0000000224047892 */ /* 0x000fcc000f8efc3f */
[----:B--2---:R-:W-:-:S05]  /*1cd20*/  IMAD.U32 R2, RZ, RZ, UR4 ;  /* 0x00000004ff027e24 */ /* 0x004fca000f8e00ff */
[----:B------:R-:W-:-:S13]  /*1cd30*/  ISETP.NE.AND P2, PT, R2, 0x3, PT ;  /* 0x000000030200780c */ /* 0x000fda0003f45270 */
[----:B------:R-:W-:Y:S05]  /*1cd40*/  @!P2 BRA `(.L_x_4942) ;  /* 0x000000000004a947 */ /* 0x000fea0003800000 */
[----:B------:R-:W-:Y:S01]  /*1cd50*/  BPT.TRAP 0x1 ;  /* 0x000000040000795c */ /* 0x000fe20000300000 */
.L_x_4942:
        /* <DEDUP_REMOVED lines=14> */
.L_x_5062:
[----:B------:R-:W2:Y:S02]  /*1ce40*/  SYNCS.PHASECHK.TRANS64.TRYWAIT P0, [R7+URZ], R2 ;  /* 0x00000002070075a7 */ /* 0x000ea4000800017f */
[----:B--2---:R-:W-:Y:S05]  /*1ce50*/  @!P0 BRA `(.L_x_4944) ;  /* 0x00000020009c8947 */ /* 0x004fea0003800000 */
.L_x_5063:
[----:B------:R-:W-:Y:S05]  /*1ce60*/  @!P2 BRA `(.L_x_4945) ;  /* 0x000000000004a947 */ /* 0x000fea0003800000 */
[----:B------:R-:W-:Y:S01]  /*1ce70*/  BPT.TRAP 0x1 ;  /* 0x000000040000795c */ /* 0x000fe20000300000 */
.L_x_4945:
[----:B------:R-:W3:Y:S01]  /*1ce80*/  LDL.LU R4, [R1] ;  /* 0x0000000001047983 */ /* 0x000ee20000300800 */
[----:B------:R-:W-:-:S04]  /*1ce90*/  VIADD R0, R0, 0x28c60 ;  /* 0x00028c6000007836 */ /* 0x000fc80000000000 */
[----:B---3--:R-:W-:-:S04]  /*1cea0*/  IMAD R4, R4, 0x8, R0 ;  /* 0x0000000804047824 */ /* 0x008fc800078e0200 */
[----:B------:R-:W3:Y:S02]  /*1ceb0*/  SYNCS.PHASECHK.TRANS64.TRYWAIT P0, [R4+URZ], R5 ;  /* 0x00000005040075a7 */ /* 0x000ee4000800017f */
[----:B---3--:R-:W-:Y:S05]  /*1cec0*/  @!P0 BRA `(.L_x_4946) ;  /* 0x0000002000948947 */ /* 0x008fea0003800000 */
.L_x_5064:
[----:B------:R-:W-:-:S07]  /*1ced0*/  LEA R3, R3, R0, 0x3 ;  /* 0x0000000003037211 */ /* 0x000fce00078e18ff */
.L_x_4947:
[----:B----4-:R4:W0:Y:S02]  /*1cee0*/  SYNCS.PHASECHK.TRANS64.TRYWAIT P0, [R3+URZ], R2 ;  /* 0x00000002030075a7 */ /* 0x010824000800017f */
[----:B0-----:R-:W-:Y:S05]  /*1cef0*/  @!P0 NANOSLEEP.SYNCS 0x989680 ;  /* 0x009896800000895d */ /* 0x001fea0003900000 */
[----:B------:R-:W0:Y:S02]  /*1cf00*/  @!P0 SYNCS.PHASECHK.TRANS64 P0, [R3+URZ], R2 ;  /* 0x00000002030085a7 */ /* 0x000e24000800007f */
[----:B0-----:R-:W-:Y:S05]  /*1cf10*/  @!P0 BRA `(.L_x_4947) ;  /* 0xfffffffc00f08947 */ /* 0x001fea000383ffff */
.L_x_4612:
[----:B------:R-:W-:Y:S05]  /*1cf20*/  BSYNC B8 ;  /* 0x0000000000087941 */ /* 0x000fea0003800000 */
.L_x_4609:
[----:B------:R-:W-:Y:S05]  /*1cf30*/  EXIT ;  /* 0x000000000000794d */ /* 0x000fea0003800000 */
.L_x_4636:
[----:B0-----:R0:W1:Y:S02]  /*1cf40*/  SYNCS.PHASECHK.TRANS64.TRYWAIT P5, [R70+URZ+0x28c90], R77 ;  /* 0x028c904d460075a7 */ /* 0x00106400080a017f */
[----:B-1----:R-:W-:Y:S05]  /*1cf50*/  @!P5 NANOSLEEP.SYNCS 0x989680 ;  /* 0x009896800000d95d */ /* 0x002fea0003900000 */
[----:B------:R-:W1:Y:S02]  /*1cf60*/  @!P5 SYNCS.PHASECHK.TRANS64 P5, [R70+URZ+0x28c90], R77 ;  /* 0x028c904d4600d5a7 */ /* 0x000e6400080a007f */
[----:B-1----:R-:W-:Y:S05]  /*1cf70*/  @!P5 BRA `(.L_x_4636) ;  /* 0xfffffffc00f0d947 */ /* 0x002fea000383ffff */
[----:B------:R-:W-:Y:S05]  /*1cf80*/  BRA `(.L_x_4948) ;  /* 0xfffffe5800547947 */ /* 0x000fea000383ffff */
.L_x_4646:
[----:B0-----:R0:W1:Y:S02]  /*1cf90*/  SYNCS.PHASECHK.TRANS64.TRYWAIT P5, [R70+URZ+0x28c90], R77 ;  /* 0x028c904d460075a7 */ /* 0x00106400080a017f */
[----:B-1----:R-:W-:Y:S05]  /*1cfa0*/  @!P5 NANOSLEEP.SYNCS 0x989680 ;  /* 0x009896800000d95d */ /* 0x002fea0003900000 */
[----:B------:R-:W1:Y:S02]  /*1cfb0*/  @!P5 SYNCS.PHASECHK.TRANS64 P5, [R70+URZ+0x28c90], R77 ;  /* 0x028c904d4600d5a7 */ /* 0x000e6400080a007f */
[----:B-1----:R-:W-:Y:S05]  /*1cfc0*/  @!P5 BRA `(.L_x_4646) ;  /* 0xfffffffc00f0d947 */ /* 0x002fea000383ffff */
[----:B------:R-:W-:Y:S05]  /*1cfd0*/  BRA `(.L_x_4949) ;  /* 0xfffffe6000b07947 */ /* 0x000fea000383ffff */
.L_x_4651:
[----:B0-----:R0:W1:Y:S02]  /*1cfe0*/  SYNCS.PHASECHK.TRANS64.TRYWAIT P5, [R70+URZ+0x28c90], R77 ;  /* 0x028c904d460075a7 */ /* 0x00106400080a017f */
[----:B-1----:R-:W-:Y:S05]  /*1cff0*/  @!P5 NANOSLEEP.SYNCS 0x989680 ;  /* 0x009896800000d95d */ /* 0x002fea0003900000 */
[----:B------:R-:W1:Y:S02]  /*1d000*/  @!P5 SYNCS.PHASECHK.TRANS64 P5, [R70+URZ+0x28c90], R77 ;  /* 0x028c904d4600d5a7 */ /* 0x000e6400080a007f */
[----:B-1----:R-:W-:Y:S05]  /*1d010*/  @!P5 BRA `(.L_x_4651) ;  /* 0xfffffffc00f0d947 */ /* 0x002fea000383ffff */
[----:B------:R-:W-:Y:S05]  /*1d020*/  BRA `(.L_x_4950) ;  /* 0xfffffe6800c47947 */ /* 0x000fea000383ffff */
.L_x_4655:
[----:B--2---:R2:W4:Y:S02]  /*1d030*/  SYNCS.PHASECHK.TRANS64.TRYWAIT P0, [R70+URZ+0x28cb0], R77 ;  /* 0x028cb04d460075a7 */ /* 0x004524000800017f */
[----:B----4-:R-:W-:Y:S05]  /*1d040*/  @!P0 NANOSLEEP.SYNCS 0x989680 ;  /* 0x009896800000895d */ /* 0x010fea0003900000 */
[----:B------:R-:W4:Y:S02]  /*1d050*/  @!P0 SYNCS.PHASECHK.TRANS64 P0, [R70+URZ+0x28cb0], R77 ;  /* 0x028cb04d460085a7 */ /* 0x000f24000800007f */
[----:B----4-:R-:W-:Y:S05]  /*1d060*/  @!P0 BRA `(.L_x_4655) ;  /* 0xfffffffc00f08947 */ /* 0x010fea000383ffff */
[----:B------:R-:W-:Y:S05]  /*1d070*/  BRA `(.L_x_4951) ;  /* 0xfffffe6c003c7947 */ /* 0x000fea000383ffff */
.L_x_4674:
[----:B0-----:R0:W1:Y:S02]  /*1d080*/  SYNCS.PHASECHK.TRANS64.TRYWAIT P1, [R152+URZ+0x28c50], R3 ;  /* 0x028c5003980075a7 */ /* 0x001064000802017f */
[----:B-1----:R-:W-:Y:S05]  /*1d090*/  @!P1 NANOSLEEP.SYNCS 0x989680 ;  /* 0x009896800000995d */ /* 0x002fea0003900000 */
[----:B------:R-:W1:Y:S02]  /*1d0a0*/  @!P1 SYNCS.PHASECHK.TRANS64 P1, [R152+URZ+0x28c50], R3 ;  /* 0x028c5003980095a7 */ /* 0x000e64000802007f */
[----:B-1----:R-:W-:Y:S05]  /*1d0b0*/  @!P1 BRA `(.L_x_4674) ;  /* 0xfffffffc00f09947 */ /* 0x002fea000383ffff */
[----:B------:R-:W-:Y:S05]  /*1d0c0*/  BRA `(.L_x_4952) ;  /* 0xfffffe7c00287947 */ /* 0x000fea000383ffff */
.L_x_4681:
[----:B-1----:R1:W2:Y:S02]  /*1d0d0*/  SYNCS.PHASECHK.TRANS64.TRYWAIT P2, [R0+URZ+0x28c50], R5 ;  /* 0x028c5005000075a7 */ /* 0x0022a4000804017f */
[----:B--2---:R-:W-:Y:S05]  /*1d0e0*/  @!P2 NANOSLEEP.SYNCS 0x989680 ;  /* 0x009896800000a95d */ /* 0x004fea0003900000 */
[----:B------:R-:W2:Y:S02]  /*1d0f0*/  @!P2 SYNCS.PHASECHK.TRANS64 P2, [R0+URZ+0x28c50], R5 ;  /* 0x028c50050000a5a7 */ /* 0x000ea4000804007f */
[----:B--2---:R-:W-:Y:S05]  /*1d100*/  @!P2 BRA `(.L_x_4681) ;  /* 0xfffffffc00f0a947 */ /* 0x004fea000383ffff */
[----:B------:R-:W-:Y:S05]  /*1d110*/  BRA `(.L_x_4680) ;  /* 0xfffffe8800507947 */ /* 0x000fea000383ffff */
.L_x_4706:
[----:B------:R-:W-:Y:S01]  /*1d120*/  BSSY B1, `(.L_x_4953) ;  /* 0x0000008000017945 */ /* 0x000fe20003800000 */
[----:B------:R-:W-:Y:S01]  /*1d130*/  IMAD.MOV.U32 R13, RZ, RZ, R5 ;  /* 0x000000ffff0d7224 */ /* 0x000fe200078e0005 */
[----:B------:R-:W-:Y:S01]  /*1d140*/  MOV R15, 0xffffffff ;  /* 0xffffffff000f7802 */ /* 0x000fe20000000f00 */
[----:B------:R-:W-:Y:S02]  /*1d150*/  IMAD.MOV.U32 R12, RZ, RZ, RZ ;  /* 0x000000ffff0c7224 */ /* 0x000fe400078e00ff */
[----:B------:R-:W-:-:S07]  /*1d160*/  IMAD.MOV.U32 R11, RZ, RZ, 0x1c1f ;  /* 0x00001c1fff0b7424 */ /* 0x000fce00078e00ff */
[----:B-----5:R-:W-:Y:S05]  /*1d170*/  WARPSYNC.COLLECTIVE R15, `(.L_x_4954) ;  /* 0x000000000f087348 */ /* 0x020fea0003c00000 */
[----:B------:R0:W1:Y:S02]  /*1d180*/  SHFL.IDX P6, R14, R13, R12, R11 ;  /* 0x0000000c0d0e7389 */ /* 0x00006400000c000b */
[----:B01---5:R-:W-:Y:S01]  /*1d190*/  ENDCOLLECTIVE ;  /* 0x000000000000791b */ /* 0x023fe20003800000 */
.L_x_4954:
[----:B------:R-:W-:Y:S05]  /*1d1a0*/  BSYNC B1 ;  /* 0x0000000000017941 */ /* 0x000fea0003800000 */
.L_x_4953:
[----:B------:R-:W-:Y:S05]  /*1d1b0*/  BRA `(.L_x_4955) ;  /* 0xfffffea800787947 */ /* 0x000fea000383ffff */
.L_x_4707:
        /* <DEDUP_REMOVED lines=8> */
.L_x_4957:
[----:B------:R-:W-:Y:S05]  /*1d240*/  BSYNC B1 ;  /* 0x0000000000017941 */ /* 0x000fea0003800000 */
.L_x_4956:
[----:B------:R-:W-:Y:S05]  /*1d250*/  BRA `(.L_x_4958) ;  /* 0xfffffea800587947 */ /* 0x000fea000383ffff */
.L_x_4708:
        /* <DEDUP_REMOVED lines=8> */
.L_x_4960:
[----:B------:R-:W-:Y:S05]  /*1d2e0*/  BSYNC B1 ;  /* 0x0000000000017941 */ /* 0x000fea0003800000 */
.L_x_4959:
[----:B------:R-:W-:Y:S05]  /*1d2f0*/  BRA `(.L_x_4961) ;  /* 0xfffffea800387947 */ /* 0x000fea000383ffff */
.L_x_4709:
        /* <DEDUP_REMOVED lines=8> */
.L_x_4963:
[----:B------:R-:W-:Y:S05]  /*1d380*/  BSYNC B1 ;  /* 0x0000000000017941 */ /* 0x000fea0003800000 */
.L_x_4962:
[----:B------:R-:W-:Y:S05]  /*1d390*/  BRA `(.L_x_4964) ;  /* 0xfffffea800187947 */ /* 0x000fea000383ffff */
.L_x_4710:
[----:B------:R-:W-:Y:S01]  /*1d3a0*/  BSSY B1, `(.L_x_4965) ;  /* 0x0000008000017945 */ /* 0x000fe20003800000 */
[----:B------:R-:W-:Y:S01]  /*1d3b0*/  IMAD.MOV.U32 R13, RZ, RZ, R5 ;  /* 0x000000ffff0d7224 */ /* 0x000fe200078e0005 */
[----:B------:R-:W-:Y:S01]  /*1d3c0*/  MOV R15, 0xffffffff ;  /* 0xffffffff000f7802 */ /* 0x000fe20000000f00 */
[----:B------:R-:W-:Y:S02]  /*1d3d0*/  IMAD.MOV.U32 R12, RZ, RZ, 0x1 ;  /* 0x00000001ff0c7424 */ /* 0x000fe400078e00ff */
[----:B------:R-:W-:-:S07]  /*1d3e0*/  IMAD.MOV.U32 R11, RZ, RZ, 0x1c1f ;  /* 0x00001c1fff0b7424 */ /* 0x000fce00078e00ff */
[----:B-----5:R-:W-:Y:S05]  /*1d3f0*/  WARPSYNC.COLLECTIVE R15, `(.L_x_4966) ;  /* 0x000000000f087348 */ /* 0x020fea0003c00000 */
[----:B------:R0:W1:Y:S02]  /*1d400*/  SHFL.IDX P6, R14, R13, R12, R11 ;  /* 0x0000000c0d0e7389 */ /* 0x00006400000c000b */
[----:B01---5:R-:W-:Y:S01]  /*1d410*/  ENDCOLLECTIVE ;  /* 0x000000000000791b */ /* 0x023fe20003800000 */
.L_x_4966:
[----:B------:R-:W-:Y:S05]  /*1d420*/  BSYNC B1 ;  /* 0x0000000000017941 */ /* 0x000fea0003800000 */
.L_x_4965:
[----:B------:R-:W-:Y:S05]  /*1d430*/  BRA `(.L_x_4967) ;  /* 0xfffffea400f87947 */ /* 0x000fea000383ffff */
.L_x_4711:
        /* <DEDUP_REMOVED lines=8> */
.L_x_4969:
[----:B------:R-:W-:Y:S05]  /*1d4c0*/  BSYNC B1 ;  /* 0x0000000000017941 */ /* 0x000fea0003800000 */
.L_x_4968:
[----:B------:R-:W-:Y:S05]  /*1d4d0*/  BRA `(.L_x_4970) ;  /* 0xfffffea400d87947 */ /* 0x000fea000383ffff */
.L_x_4712:
        /* <DEDUP_REMOVED lines=8> */
.L_x_4972:
[----:B------:R-:W-:Y:S05]  /*1d560*/  BSYNC B1 ;  /* 0x0000000000017941 */ /* 0x000fea0003800000 */
.L_x_4971:
[----:B------:R-:W-:Y:S05]  /*1d570*/  BRA `(.L_x_4973) ;  /* 0xfffffea400b87947 */ /* 0x000fea000383ffff */
.L_x_4713:
        /* <DEDUP_REMOVED lines=8> */
.L_x_4975:
[----:B------:R-:W-:Y:S05]  /*1d600*/  BSYNC B1 ;  /* 0x0000000000017941 */ /* 0x000fea0003800000 */
.L_x_4974:
[----:B------:R-:W-:Y:S05]  /*1d610*/  BRA `(.L_x_4976) ;  /* 0xfffffea400987947 */ /* 0x000fea000383ffff */
.L_x_4715:
[----:B0-----:R0:W1:Y:S02]  /*1d620*/  SYNCS.PHASECHK.TRANS64.TRYWAIT P2, [R2+URZ+0x28c00], R7 ;  /* 0x028c0007020075a7 */ /* 0x001064000804017f */
[----:B-1----:R-:W-:Y:S05]  /*1d630*/  @!P2 NANOSLEEP.SYNCS 0x989680 ;  /* 0x009896800000a95d */ /* 0x002fea0003900000 */
[----:B------:R-:W1:Y:S02]  /*1d640*/  @!P2 SYNCS.PHASECHK.TRANS64 P2, [R2+URZ+0x28c00], R7 ;  /* 0x028c00070200a5a7 */ /* 0x000e64000804007f */
[----:B-1----:R-:W-:Y:S05]  /*1d650*/  @!P2 BRA `(.L_x_4715) ;  /* 0xfffffffc00f0a947 */ /* 0x002fea000383ffff */
[----:B------:R-:W-:Y:S05]  /*1d660*/  BRA `(.L_x_4977) ;  /* 0xfffffea800107947 */ /* 0x000fea000383ffff */
.L_x_4723:
        /* <DEDUP_REMOVED lines=8> */
.L_x_4979:
[----:B------:R-:W-:Y:S05]  /*1d6f0*/  BSYNC B1 ;  /* 0x0000000000017941 */ /* 0x000fea0003800000 */
.L_x_4978:
[----:B------:R-:W-:Y:S05]  /*1d700*/  BRA `(.L_x_4980) ;  /* 0xfffffeb400e47947 */ /* 0x000fea000383ffff */
.L_x_4724:
        /* <DEDUP_REMOVED lines=8> */
.L_x_4982:
[----:B------:R-:W-:Y:S05]  /*1d790*/  BSYNC B1 ;  /* 0x0000000000017941 */ /* 0x000fea0003800000 */
.L_x_4981:
[----:B------:R-:W-:Y:S05]  /*1d7a0*/  BRA `(.L_x_4983) ;  /* 0xfffffeb400c47947 */ /* 0x000fea000383ffff */
.L_x_4725:
        /* <DEDUP_REMOVED lines=8> */
.L_x_4985:
[----:B------:R-:W-:Y:S05]  /*1d830*/  BSYNC B1 ;  /* 0x0000000000017941 */ /* 0x000fea0003800000 */
.L_x_4984:
[----:B------:R-:W-:Y:S05]  /*1d840*/  BRA `(.L_x_4986) ;  /* 0xfffffeb400a47947 */ /* 0x000fea000383ffff */
.L_x_4726:
        /* <DEDUP_REMOVED lines=8> */
.L_x_4988:
[----:B------:R-:W-:Y:S05]  /*1d8d0*/  BSYNC B1 ;  /* 0x0000000000017941 */ /* 0x000fea0003800000 */
.L_x_4987:
[----:B------:R-:W-:Y:S05]  /*1d8e0*/  BRA `(.L_x_4989) ;  /* 0xfffffeb400847947 */ /* 0x000fea000383ffff */
.L_x_4727:
        /* <DEDUP_REMOVED lines=8> */
.L_x_4991:
[----:B------:R-:W-:Y:S05]  /*1d970*/  BSYNC B1 ;  /* 0x0000000000017941 */ /* 0x000fea0003800000 */
.L_x_4990:
[----:B------:R-:W-:Y:S05]  /*1d980*/  BRA `(.L_x_4992) ;  /* 0xfffffeb400647947 */ /* 0x000fea000383ffff */
.L_x_4728:
        /* <DEDUP_REMOVED lines=8> */
.L_x_4994:
[----:B------:R-:W-:Y:S05]  /*1da10*/  BSYNC B1 ;  /* 0x0000000000017941 */ /* 0x000fea0003800000 */
.L_x_4993:
[----:B------:R-:W-:Y:S05]  /*1da20*/  BRA `(.L_x_4995) ;  /* 0xfffffeb400487947 */ /* 0x000fea000383ffff */
.L_x_4729:
        /* <DEDUP_REMOVED lines=8> */
.L_x_4997:
[----:B------:R-:W-:Y:S05]  /*1dab0*/  BSYNC B1 ;  /* 0x0000000000017941 */ /* 0x000fea0003800000 */
.L_x_4996:
[----:B------:R-:W-:Y:S05]  /*1dac0*/  BRA `(.L_x_4998) ;  /* 0xfffffeb4002c7947 */ /* 0x000fea000383ffff */
.L_x_4730:
        /* <DEDUP_REMOVED lines=8> */
.L_x_5000:
[----:B------:R-:W-:Y:S05]  /*1db50*/  BSYNC B1 ;  /* 0x0000000000017941 */ /* 0x000fea0003800000 */
.L_x_4999:
[----:B------:R-:W-:Y:S05]  /*1db60*/  BRA `(.L_x_5001) ;  /* 0xfffffeb400107947 */ /* 0x000fea000383ffff */
.L_x_4732:
[----:B0-----:R0:W1:Y:S02]  /*1db70*/  SYNCS.PHASECHK.TRANS64.TRYWAIT P2, [R2+URZ+0x28c00], R3 ;  /* 0x028c0003020075a7 */ /* 0x001064000804017f */
[----:B-1----:R-:W-:Y:S05]  /*1db80*/  @!P2 NANOSLEEP.SYNCS 0x989680 ;  /* 0x009896800000a95d */ /* 0x002fea0003900000 */
[----:B------:R-:W1:Y:S02]  /*1db90*/  @!P2 SYNCS.PHASECHK.TRANS64 P2, [R2+URZ+0x28c00], R3 ;  /* 0x028c00030200a5a7 */ /* 0x000e64000804007f */
[----:B-1----:R-:W-:Y:S05]  /*1dba0*/  @!P2 BRA `(.L_x_4732) ;  /* 0xfffffffc00f0a947 */ /* 0x002fea000383ffff */
[----:B------:R-:W-:Y:S05]  /*1dbb0*/  BRA `(.L_x_5002) ;  /* 0xfffffeb4006c7947 */ /* 0x000fea000383ffff */
.L_x_4738:
[----:B--2---:R2:W3:Y:S02]  /*1dbc0*/  SYNCS.PHASECHK.TRANS64.TRYWAIT P2, [R9+URZ+0x28c30], R56 ;  /* 0x028c3038090075a7 */ /* 0x0044e4000804017f */
[----:B---3--:R-:W-:Y:S05]  /*1dbd0*/  @!P2 NANOSLEEP.SYNCS 0x989680 ;  /* 0x009896800000a95d */ /* 0x008fea0003900000 */
[----:B------:R-:W3:Y:S02]  /*1dbe0*/  @!P2 SYNCS.PHASECHK.TRANS64 P2, [R9+URZ+0x28c30], R56 ;  /* 0x028c30380900a5a7 */ /* 0x000ee4000804007f */
[----:B---3--:R-:W-:Y:S05]  /*1dbf0*/  @!P2 BRA `(.L_x_4738) ;  /* 0xfffffffc00f0a947 */ /* 0x008fea000383ffff */
[----:B------:R-:W-:Y:S05]  /*1dc00*/  BRA `(.L_x_4737) ;  /* 0xfffffec000b87947 */ /* 0x000fea000383ffff */
.L_x_4751:
[----:B--2---:R2:W3:Y:S02]  /*1dc10*/  SYNCS.PHASECHK.TRANS64.TRYWAIT P2, [R9+URZ+0x28c50], R56 ;  /* 0x028c5038090075a7 */ /* 0x0044e4000804017f */
[----:B---3--:R-:W-:Y:S05]  /*1dc20*/  @!P2 NANOSLEEP.SYNCS 0x989680 ;  /* 0x009896800000a95d */ /* 0x008fea0003900000 */
[----:B------:R-:W3:Y:S02]  /*1dc30*/  @!P2 SYNCS.PHASECHK.TRANS64 P2, [R9+URZ+0x28c50], R56 ;  /* 0x028c50380900a5a7 */ /* 0x000ee4000804007f */
[----:B---3--:R-:W-:Y:S05]  /*1dc40*/  @!P2 BRA `(.L_x_4751) ;  /* 0xfffffffc00f0a947 */ /* 0x008fea000383ffff */
[----:B------:R-:W-:Y:S05]  /*1dc50*/  BRA `(.L_x_4750) ;  /* 0xfffffee000787947 */ /* 0x000fea000383ffff */
.L_x_4763:
[----:B-1----:R1:W2:Y:S02]  /*1dc60*/  SYNCS.PHASECHK.TRANS64.TRYWAIT P2, [R216+URZ+0x28c30], R217 ;  /* 0x028c30d9d80075a7 */ /* 0x0022a4000804017f */
[----:B--2---:R-:W-:Y:S05]  /*1dc70*/  @!P2 NANOSLEEP.SYNCS 0x989680 ;  /* 0x009896800000a95d */ /* 0x004fea0003900000 */
[----:B------:R-:W2:Y:S02]  /*1dc80*/  @!P2 SYNCS.PHASECHK.TRANS64 P2, [R216+URZ+0x28c30], R217 ;  /* 0x028c30d9d800a5a7 */ /* 0x000ea4000804007f */
[----:B--2---:R-:W-:Y:S05]  /*1dc90*/  @!P2 BRA `(.L_x_4763) ;  /* 0xfffffffc00f0a947 */ /* 0x004fea000383ffff */
[----:B------:R-:W-:Y:S05]  /*1dca0*/  BRA `(.L_x_4762) ;  /* 0xfffffee400e87947 */ /* 0x000fea000383ffff */
.L_x_4776:
[----:B---3--:R3:W4:Y:S02]  /*1dcb0*/  SYNCS.PHASECHK.TRANS64.TRYWAIT P2, [R216+URZ+0x28c50], R217 ;  /* 0x028c50d9d80075a7 */ /* 0x008724000804017f */
[----:B----4-:R-:W-:Y:S05]  /*1dcc0*/  @!P2 NANOSLEEP.SYNCS 0x989680 ;  /* 0x009896800000a95d */ /* 0x010fea0003900000 */
[----:B------:R-:W4:Y:S02]  /*1dcd0*/  @!P2 SYNCS.PHASECHK.TRANS64 P2, [R216+URZ+0x28c50], R217 ;  /* 0x028c50d9d800a5a7 */ /* 0x000f24000804007f */
[----:B----4-:R-:W-:Y:S05]  /*1dce0*/  @!P2 BRA `(.L_x_4776) ;  /* 0xfffffffc00f0a947 */ /* 0x010fea000383ffff */
[----:B------:R-:W-:Y:S05]  /*1dcf0*/  BRA `(.L_x_4775) ;  /* 0xffffff0800d07947 */ /* 0x000fea000383ffff */
.L_x_4789:
[----:B--2---:R2:W3:Y:S02]  /*1dd00*/  SYNCS.PHASECHK.TRANS64.TRYWAIT P3, [R9+URZ+0x28c30], R208 ;  /* 0x028c30d0090075a7 */ /* 0x0044e4000806017f */
[----:B---3--:R-:W-:Y:S05]  /*1dd10*/  @!P3 NANOSLEEP.SYNCS 0x989680 ;  /* 0x009896800000b95d */ /* 0x008fea0003900000 */
[----:B------:R-:W3:Y:S02]  /*1dd20*/  @!P3 SYNCS.PHASECHK.TRANS64 P3, [R9+URZ+0x28c30], R208 ;  /* 0x028c30d00900b5a7 */ /* 0x000ee4000806007f */
[----:B---3--:R-:W-:Y:S05]  /*1dd30*/  @!P3 BRA `(.L_x_4789) ;  /* 0xfffffffc00f0b947 */ /* 0x008fea000383ffff */
[----:B------:R-:W-:Y:S05]  /*1dd40*/  BRA `(.L_x_4788) ;  /* 0xffffff10007c7947 */ /* 0x000fea000383ffff */
.L_x_4794:
[----:B--2---:R2:W3:Y:S02]  /*1dd50*/  SYNCS.PHASECHK.TRANS64.TRYWAIT P3, [R9+URZ+0x28c50], R208 ;  /* 0x028c50d0090075a7 */ /* 0x0044e4000806017f */
[----:B---3--:R-:W-:Y:S05]  /*1dd60*/  @!P3 NANOSLEEP.SYNCS 0x989680 ;  /* 0x009896800000b95d */ /* 0x008fea0003900000 */
[----:B------:R-:W3:Y:S02]  /*1dd70*/  @!P3 SYNCS.PHASECHK.TRANS64 P3, [R9+URZ+0x28c50], R208 ;  /* 0x028c50d00900b5a7 */ /* 0x000ee4000806007f */
[----:B---3--:R-:W-:Y:S05]  /*1dd80*/  @!P3 BRA `(.L_x_4794) ;  /* 0xfffffffc00f0b947 */ /* 0x008fea000383ffff */
[----:B------:R-:W-:Y:S05]  /*1dd90*/  BRA `(.L_x_4793) ;  /* 0xffffff2800dc7947 */ /* 0x000fea000383ffff */
.L_x_4802:
[----:B--2---:R2:W3:Y:S02]  /*1dda0*/  SYNCS.PHASECHK.TRANS64.TRYWAIT P2, [R191+URZ+0x28c30], R208 ;  /* 0x028c30d0bf0075a7 */ /* 0x0044e4000804017f */
[----:B---3--:R-:W-:Y:S05]  /*1ddb0*/  @!P2 NANOSLEEP.SYNCS 0x989680 ;  /* 0x009896800000a95d */ /* 0x008fea0003900000 */
[----:B------:R-:W3:Y:S02]  /*1ddc0*/  @!P2 SYNCS.PHASECHK.TRANS64 P2, [R191+URZ+0x28c30], R208 ;  /* 0x028c30d0bf00a5a7 */ /* 0x000ee4000804007f */
[----:B---3--:R-:W-:Y:S05]  /*1ddd0*/  @!P2 BRA `(.L_x_4802) ;  /* 0xfffffffc00f0a947 */ /* 0x008fea000383ffff */
[----:B------:R-:W-:Y:S05]  /*1dde0*/  BRA `(.L_x_4801) ;  /* 0xffffff2c00f47947 */ /* 0x000fea000383ffff */
.L_x_4815:
[----:B-1----:R1:W2:Y:S02]  /*1ddf0*/  SYNCS.PHASECHK.TRANS64.TRYWAIT P2, [R191+URZ+0x28c50], R208 ;  /* 0x028c50d0bf0075a7 */ /* 0x0022a4000804017f */
[----:B--2---:R-:W-:Y:S05]  /*1de00*/  @!P2 NANOSLEEP.SYNCS 0x989680 ;  /* 0x009896800000a95d */ /* 0x004fea0003900000 */
[----:B------:R-:W2:Y:S02]  /*1de10*/  @!P2 SYNCS.PHASECHK.TRANS64 P2, [R191+URZ+0x28c50], R208 ;  /* 0x028c50d0bf00a5a7 */ /* 0x000ea4000804007f */
[----:B--2---:R-:W-:Y:S05]  /*1de20*/  @!P2 BRA `(.L_x_4815) ;  /* 0xfffffffc00f0a947 */ /* 0x004fea000383ffff */
[----:B------:R-:W-:Y:S05]  /*1de30*/  BRA `(.L_x_4814) ;  /* 0xffffff5000ec7947 */ /* 0x000fea000383ffff */
.L_x_4851:
[----:B------:R-:W1:Y:S01]  /*1de40*/  S2R R11, SR_TID.X ;  /* 0x00000000000b7919 */ /* 0x000e620000002100 */
[----:B------:R-:W-:Y:S01]  /*1de50*/  BSSY B1, `(.L_x_5003) ;  /* 0x000000a000017945 */ /* 0x000fe20003800000 */
[----:B------:R-:W-:Y:S01]  /*1de60*/  IMAD.MOV.U32 R12, RZ, RZ, RZ ;  /* 0x000000ffff0c7224 */ /* 0x000fe200078e00ff */
[----:B------:R-:W-:Y:S02]  /*1de70*/  MOV R15, 0xffffffff ;  /* 0xffffffff000f7802 */ /* 0x000fe40000000f00 */
[----:B-1----:R-:W-:-:S04]  /*1de80*/  SHF.R.U32.HI R11, RZ, 0x5, R11 ;  /* 0x00000005ff0b7819 */ /* 0x002fc8000001160b */
[----:B------:R-:W-:-:S05]  /*1de90*/  LOP3.LUT R11, R11, 0x3, RZ, 0xc0, !PT ;  /* 0x000000030b0b7812 */ /* 0x000fca00078ec0ff */
[----:B0-----:R-:W-:Y:S02]  /*1dea0*/  IMAD.MOV.U32 R13, RZ, RZ, R11 ;  /* 0x000000ffff0d7224 */ /* 0x001fe400078e000b */
[----:B------:R-:W-:-:S07]  /*1deb0*/  IMAD.MOV.U32 R11, RZ, RZ, 0x1f ;  /* 0x0000001fff0b7424 */ /* 0x000fce00078e00ff */
[----:B------:R-:W-:Y:S05]  /*1dec0*/  WARPSYNC.COLLECTIVE R15, `(.L_x_5004) ;  /* 0x000000000f087348 */ /* 0x000fea0003c00000 */
[----:B------:R0:W1:Y:S02]  /*1ded0*/  SHFL.IDX P6, R14, R13, R12, R11 ;  /* 0x0000000c0d0e7389 */ /* 0x00006400000c000b */
[----:B01----:R-:W-:Y:S01]  /*1dee0*/  ENDCOLLECTIVE ;  /* 0x000000000000791b */ /* 0x003fe20003800000 */
.L_x_5004:
[----:B------:R-:W-:Y:S05]  /*1def0*/  BSYNC B1 ;  /* 0x0000000000017941 */ /* 0x000fea0003800000 */
.L_x_5003:
[----:B------:R-:W-:Y:S05]  /*1df00*/  BRA `(.L_x_5005) ;  /* 0xffffff9c00907947 */ /* 0x000fea000383ffff */
.L_x_4852:
[----:B------:R-:W-:Y:S01]  /*1df10*/  BSSY B1, `(.L_x_5006) ;  /* 0x0000006000017945 */ /* 0x000fe20003800000 */
[----:B------:R-:W-:-:S07]  /*1df20*/  IMAD.MOV.U32 R15, RZ, RZ, -0x1 ;  /* 0xffffffffff0f7424 */ /* 0x000fce00078e00ff */
[----:B0-----:R-:W-:Y:S05]  /*1df30*/  WARPSYNC.COLLECTIVE R15, `(.L_x_5007) ;  /* 0x000000000f0c7348 */ /* 0x001fea0003c00000 */
[----:B------:R-:W-:Y:S02]  /*1df40*/  ELECT P6, UR62, PT ;  /* 0x00000000003e782f */ /* 0x000fe400038c0000 */
[----:B------:R-:W-:Y:S01]  /*1df50*/  MOV R14, UR62 ;  /* 0x0000003e000e7c02 */ /* 0x000fe20008000f00 */
[----:B0-----:R-:W-:Y:S10]  /*1df60*/  ENDCOLLECTIVE ;  /* 0x000000000000791b */ /* 0x001ff40003800000 */
.L_x_5007:
[----:B------:R-:W-:Y:S05]  /*1df70*/  BSYNC B1 ;  /* 0x0000000000017941 */ /* 0x000fea0003800000 */
.L_x_5006:
[----:B------:R-:W-:Y:S05]  /*1df80*/  BRA `(.L_x_5008) ;  /* 0xffffff9c007c7947 */ /* 0x000fea000383ffff */
.L_x_4854:
[----:B-1----:R1:W2:Y:S02]  /*1df90*/  SYNCS.PHASECHK.TRANS64.TRYWAIT P0, [R7+URZ+0x28c20], R8 ;  /* 0x028c2008070075a7 */ /* 0x0022a4000800017f */
[----:B--2---:R-:W-:Y:S05]  /*1dfa0*/  @!P0 NANOSLEEP.SYNCS 0x989680 ;  /* 0x009896800000895d */ /* 0x004fea0003900000 */
[----:B------:R-:W2:Y:S02]  /*1dfb0*/  @!P0 SYNCS.PHASECHK.TRANS64 P0, [R7+URZ+0x28c20], R8 ;  /* 0x028c2008070085a7 */ /* 0x000ea4000800007f */
[----:B--2---:R-:W-:Y:S05]  /*1dfc0*/  @!P0 BRA `(.L_x_4854) ;  /* 0xfffffffc00f08947 */ /* 0x004fea000383ffff */
[----:B------:R-:W-:Y:S05]  /*1dfd0*/  BRA `(.L_x_5009) ;  /* 0xffffff9c00987947 */ /* 0x000fea000383ffff */
.L_x_4857:
[----:B-1----:R1:W2:Y:S02]  /*1dfe0*/  SYNCS.PHASECHK.TRANS64.TRYWAIT P0, [R8+URZ+0x28ca0], R11 ;  /* 0x028ca00b080075a7 */ /* 0x0022a4000800017f */
[----:B--2---:R-:W-:Y:S05]  /*1dff0*/  @!P0 NANOSLEEP.SYNCS 0x989680 ;  /* 0x009896800000895d */ /* 0x004fea0003900000 */
[----:B------:R-:W2:Y:S02]  /*1e000*/  @!P0 SYNCS.PHASECHK.TRANS64 P0, [R8+URZ+0x28ca0], R11 ;  /* 0x028ca00b080085a7 */ /* 0x000ea4000800007f */
[----:B--2---:R-:W-:Y:S05]  /*1e010*/  @!P0 BRA `(.L_x_4857) ;  /* 0xfffffffc00f08947 */ /* 0x004fea000383ffff */
[----:B------:R-:W-:Y:S05]  /*1e020*/  BRA `(.L_x_5010) ;  /* 0xffffff9c00a87947 */ /* 0x000fea000383ffff */
.L_x_4859:
[----:B--2---:R2:W3:Y:S02]  /*1e030*/  SYNCS.PHASECHK.TRANS64.TRYWAIT P0, [R8+URZ+0x28cc0], R11 ;  /* 0x028cc00b080075a7 */ /* 0x0044e4000800017f */
[----:B---3--:R-:W-:Y:S05]  /*1e040*/  @!P0 NANOSLEEP.SYNCS 0x989680 ;  /* 0x009896800000895d */ /* 0x008fea0003900000 */
[----:B------:R-:W3:Y:S02]  /*1e050*/  @!P0 SYNCS.PHASECHK.TRANS64 P0, [R8+URZ+0x28cc0], R11 ;  /* 0x028cc00b080085a7 */ /* 0x000ee4000800007f */
[----:B---3--:R-:W-:Y:S05]  /*1e060*/  @!P0 BRA `(.L_x_4859) ;  /* 0xfffffffc00f08947 */ /* 0x008fea000383ffff */
[----:B------:R-:W-:Y:S05]  /*1e070*/  BRA `(.L_x_5011) ;  /* 0xffffffa0000c7947 */ /* 0x000fea000383ffff */
.L_x_4863:
[----:B-1----:R1:W2:Y:S02]  /*1e080*/  SYNCS.PHASECHK.TRANS64.TRYWAIT P0, [R9+URZ+0x28ca0], R10 ;  /* 0x028ca00a090075a7 */ /* 0x0022a4000800017f */
[----:B--2---:R-:W-:Y:S05]  /*1e090*/  @!P0 NANOSLEEP.SYNCS 0x989680 ;  /* 0x009896800000895d */ /* 0x004fea0003900000 */
[----:B------:R-:W2:Y:S02]  /*1e0a0*/  @!P0 SYNCS.PHASECHK.TRANS64 P0, [R9+URZ+0x28ca0], R10 ;  /* 0x028ca00a090085a7 */ /* 0x000ea4000800007f */
[----:B--2---:R-:W-:Y:S05]  /*1e0b0*/  @!P0 BRA `(.L_x_4863) ;  /* 0xfffffffc00f08947 */ /* 0x004fea000383ffff */
[----:B------:R-:W-:Y:S05]  /*1e0c0*/  BRA `(.L_x_5012) ;  /* 0xffffffa4004c7947 */ /* 0x000fea000383ffff */
.L_x_4865:
[----:B--2---:R2:W3:Y:S02]  /*1e0d0*/  SYNCS.PHASECHK.TRANS64.TRYWAIT P1, [R9+URZ+0x28cc0], R10 ;  /* 0x028cc00a090075a7 */ /* 0x0044e4000802017f */
[----:B---3--:R-:W-:Y:S05]  /*1e0e0*/  @!P1 NANOSLEEP.SYNCS 0x989680 ;  /* 0x009896800000995d */ /* 0x008fea0003900000 */
[----:B------:R-:W3:Y:S02]  /*1e0f0*/  @!P1 SYNCS.PHASECHK.TRANS64 P1, [R9+URZ+0x28cc0], R10 ;  /* 0x028cc00a090095a7 */ /* 0x000ee4000802007f */
[----:B---3--:R-:W-:Y:S05]  /*1e100*/  @!P1 BRA `(.L_x_4865) ;  /* 0xfffffffc00f09947 */ /* 0x008fea000383ffff */
[----:B------:R-:W-:Y:S05]  /*1e110*/  BRA `(.L_x_5013) ;  /* 0xffffffa400a87947 */ /* 0x000fea000383ffff */
.L_x_4883:
[----:B------:R-:W0:Y:S01]  /*1e120*/  S2R R5, SR_TID.X ;  /* 0x0000000000057919 */ /* 0x000e220000002100 */
[----:B------:R-:W-:Y:S01]  /*1e130*/  BSSY B0, `(.L_x_5014) ;  /* 0x000000a000007945 */ /* 0x000fe20003800000 */
[----:B------:R-:W-:Y:S01]  /*1e140*/  IMAD.MOV.U32 R12, RZ, RZ, RZ ;  /* 0x000000ffff0c7224 */ /* 0x000fe200078e00ff */
[----:B-1----:R-:W-:Y:S01]  /*1e150*/  MOV R11, 0x1f ;  /* 0x0000001f000b7802 */ /* 0x002fe20000000f00 */
[----:B------:R-:W-:Y:S01]  /*1e160*/  IMAD.MOV.U32 R15, RZ, RZ, -0x1 ;  /* 0xffffffffff0f7424 */ /* 0x000fe200078e00ff */
[----:B0-----:R-:W-:-:S04]  /*1e170*/  SHF.R.U32.HI R5, RZ, 0x5, R5 ;  /* 0x00000005ff057819 */ /* 0x001fc80000011605 */
[----:B------:R-:W-:-:S05]  /*1e180*/  LOP3.LUT R5, R5, 0x3, RZ, 0xc0, !PT ;  /* 0x0000000305057812 */ /* 0x000fca00078ec0ff */
[----:B------:R-:W-:-:S07]  /*1e190*/  IMAD.MOV.U32 R13, RZ, RZ, R5 ;  /* 0x000000ffff0d7224 */ /* 0x000fce00078e0005 */
[----:B------:R-:W-:Y:S05]  /*1e1a0*/  WARPSYNC.COLLECTIVE R15, `(.L_x_5015) ;  /* 0x000000000f087348 */ /* 0x000fea0003c00000 */
[----:B------:R0:W1:Y:S02]  /*1e1b0*/  SHFL.IDX P6, R14, R13, R12, R11 ;  /* 0x0000000c0d0e7389 */ /* 0x00006400000c000b */
[----:B01----:R-:W-:Y:S01]  /*1e1c0*/  ENDCOLLECTIVE ;  /* 0x000000000000791b */ /* 0x003fe20003800000 */
.L_x_5015:
[----:B------:R-:W-:Y:S05]  /*1e1d0*/  BSYNC B0 ;  /* 0x0000000000007941 */ /* 0x000fea0003800000 */
.L_x_5014:
[----:B------:R-:W-:Y:S05]  /*1e1e0*/  BRA `(.L_x_5016) ;  /* 0xffffffb400707947 */ /* 0x000fea000383ffff */
.L_x_4884:
[----:B------:R-:W-:Y:S01]  /*1e1f0*/  BSSY B0, `(.L_x_5017) ;  /* 0x0000006000007945 */ /* 0x000fe20003800000 */
[----:B------:R-:W-:-:S07]  /*1e200*/  IMAD.MOV.U32 R15, RZ, RZ, -0x1 ;  /* 0xffffffffff0f7424 */ /* 0x000fce00078e00ff */
[----:B-1----:R-:W-:Y:S05]  /*1e210*/  WARPSYNC.COLLECTIVE R15, `(.L_x_5018) ;  /* 0x000000000f0c7348 */ /* 0x002fea0003c00000 */
[----:B------:R-:W-:Y:S02]  /*1e220*/  ELECT P6, UR62, PT ;  /* 0x00000000003e782f */ /* 0x000fe400038c0000 */
[----:B------:R-:W-:Y:S01]  /*1e230*/  MOV R14, UR62 ;  /* 0x0000003e000e7c02 */ /* 0x000fe20008000f00 */
[----:B-1----:R-:W-:Y:S10]  /*1e240*/  ENDCOLLECTIVE ;  /* 0x000000000000791b */ /* 0x002ff40003800000 */
.L_x_5018:
[----:B------:R-:W-:Y:S05]  /*1e250*/  BSYNC B0 ;  /* 0x0000000000007941 */ /* 0x000fea0003800000 */
.L_x_5017:
[----:B------:R-:W-:Y:S05]  /*1e260*/  BRA `(.L_x_5019) ;  /* 0xffffffb400607947 */ /* 0x000fea000383ffff */
.L_x_4887:
[----:B0-----:R0:W1:Y:S02]  /*1e270*/  SYNCS.PHASECHK.TRANS64.TRYWAIT P0, [R5+URZ+0x28c40], R7 ;  /* 0x028c4007050075a7 */ /* 0x001064000800017f */
[----:B-1----:R-:W-:Y:S05]  /*1e280*/  @!P0 NANOSLEEP.SYNCS 0x989680 ;  /* 0x009896800000895d */ /* 0x002fea0003900000 */
[----:B------:R-:W1:Y:S02]  /*1e290*/  @!P0 SYNCS.PHASECHK.TRANS64 P0, [R5+URZ+0x28c40], R7 ;  /* 0x028c4007050085a7 */ /* 0x000e64000800007f */
[----:B-1----:R-:W-:Y:S05]  /*1e2a0*/  @!P0 BRA `(.L_x_4887) ;  /* 0xfffffffc00f08947 */ /* 0x002fea000383ffff */
[----:B------:R-:W-:Y:S05]  /*1e2b0*/  BRA `(.L_x_5020) ;  /* 0xffffffb400c87947 */ /* 0x000fea000383ffff */
.L_x_4890:
        /* <DEDUP_REMOVED lines=8> */
.L_x_4893:
[----:B0-----:R0:W1:Y:S02]  /*1e340*/  SYNCS.PHASECHK.TRANS64.TRYWAIT P0, [R2+URZ+0x28c60], R5 ;  /* 0x028c6005020075a7 */ /* 0x001064000800017f */
[----:B-1----:R-:W-:Y:S05]  /*1e350*/  @!P0 NANOSLEEP.SYNCS 0x989680 ;  /* 0x009896800000895d */ /* 0x002fea0003900000 */
[----:B------:R-:W1:Y:S02]  /*1e360*/  @!P0 SYNCS.PHASECHK.TRANS64 P0, [R2+URZ+0x28c60], R5 ;  /* 0x028c6005020085a7 */ /* 0x000e64000800007f */
[----:B-1----:R-:W-:Y:S05]  /*1e370*/  @!P0 BRA `(.L_x_4893) ;  /* 0xfffffffc00f08947 */ /* 0x002fea000383ffff */
[----:B------:R-:W-:Y:S05]  /*1e380*/  BRA `(.L_x_5022) ;  /* 0xffffffb800c07947 */ /* 0x000fea000383ffff */
.L_x_4902:
[----:B--2---:R2:W3:Y:S02]  /*1e390*/  SYNCS.PHASECHK.TRANS64.TRYWAIT P0, [R2+URZ+0x28c40], R3 ;  /* 0x028c4003020075a7 */ /* 0x0044e4000800017f */
[----:B---3--:R-:W-:Y:S05]  /*1e3a0*/  @!P0 NANOSLEEP.SYNCS 0x989680 ;  /* 0x009896800000895d */ /* 0x008fea0003900000 */
[----:B------:R-:W3:Y:S02]  /*1e3b0*/  @!P0 SYNCS.PHASECHK.TRANS64 P0, [R2+URZ+0x28c40], R3 ;  /* 0x028c4003020085a7 */ /* 0x000ee4000800007f */
[----:B---3--:R-:W-:Y:S05]  /*1e3c0*/  @!P0 BRA `(.L_x_4902) ;  /* 0xfffffffc00f08947 */ /* 0x008fea000383ffff */
[----:B------:R-:W-:Y:S05]  /*1e3d0*/  BRA `(.L_x_5023) ;  /* 0xffffffc000907947 */ /* 0x000fea000383ffff */
.L_x_4904:
[----:B0-----:R0:W3:Y:S02]  /*1e3e0*/  SYNCS.PHASECHK.TRANS64.TRYWAIT P0, [R2+URZ+0x28c60], R3 ;  /* 0x028c6003020075a7 */ /* 0x0010e4000800017f */
[----:B---3--:R-:W-:Y:S05]  /*1e3f0*/  @!P0 NANOSLEEP.SYNCS 0x989680 ;  /* 0x009896800000895d */ /* 0x008fea0003900000 */
[----:B------:R-:W3:Y:S02]  /*1e400*/  @!P0 SYNCS.PHASECHK.TRANS64 P0, [R2+URZ+0x28c60], R3 ;  /* 0x028c6003020085a7 */ /* 0x000ee4000800007f */
[----:B---3--:R-:W-:Y:S05]  /*1e410*/  @!P0 BRA `(.L_x_4904) ;  /* 0xfffffffc00f08947 */ /* 0x008fea000383ffff */
[----:B------:R-:W-:Y:S05]  /*1e420*/  BRA `(.L_x_5024) ;  /* 0xffffffc400007947 */ /* 0x000fea000383ffff */
.L_x_4909:
[----:B---3--:R3:W4:Y:S02]  /*1e430*/  SYNCS.PHASECHK.TRANS64.TRYWAIT P0, [R2+URZ+0x28c40], R3 ;  /* 0x028c4003020075a7 */ /* 0x008724000800017f */
[----:B----4-:R-:W-:Y:S05]  /*1e440*/  @!P0 NANOSLEEP.SYNCS 0x989680 ;  /* 0x009896800000895d */ /* 0x010fea0003900000 */
[----:B------:R-:W4:Y:S02]  /*1e450*/  @!P0 SYNCS.PHASECHK.TRANS64 P0, [R2+URZ+0x28c40], R3 ;  /* 0x028c4003020085a7 */ /* 0x000f24000800007f */
[----:B----4-:R-:W-:Y:S05]  /*1e460*/  @!P0 BRA `(.L_x_4909) ;  /* 0xfffffffc00f08947 */ /* 0x010fea000383ffff */
[----:B------:R-:W-:Y:S05]  /*1e470*/  BRA `(.L_x_5025) ;  /* 0xffffffc800a47947 */ /* 0x000fea000383ffff */
.L_x_4911:
[----:B0-----:R0:W2:Y:S02]  /*1e480*/  SYNCS.PHASECHK.TRANS64.TRYWAIT P1, [R2+URZ+0x28c60], R3 ;  /* 0x028c6003020075a7 */ /* 0x0010a4000802017f */
[----:B--2---:R-:W-:Y:S05]  /*1e490*/  @!P1 NANOSLEEP.SYNCS 0x989680 ;  /* 0x009896800000995d */ /* 0x004fea0003900000 */
[----:B------:R-:W2:Y:S02]  /*1e4a0*/  @!P1 SYNCS.PHASECHK.TRANS64 P1, [R2+URZ+0x28c60], R3 ;  /* 0x028c6003020095a7 */ /* 0x000ea4000802007f */
[----:B--2---:R-:W-:Y:S05]  /*1e4b0*/  @!P1 BRA `(.L_x_4911) ;  /* 0xfffffffc00f09947 */ /* 0x004fea000383ffff */
[----:B------:R-:W-:Y:S05]  /*1e4c0*/  BRA `(.L_x_5026) ;  /* 0xffffffcc00107947 */ /* 0x000fea000383ffff */
.L_x_4916:
[----:B---3--:R3:W4:Y:S02]  /*1e4d0*/  SYNCS.PHASECHK.TRANS64.TRYWAIT P0, [R2+URZ+0x28c40], R3 ;  /* 0x028c4003020075a7 */ /* 0x008724000800017f */
[----:B----4-:R-:W-:Y:S05]  /*1e4e0*/  @!P0 NANOSLEEP.SYNCS 0x989680 ;  /* 0x009896800000895d */ /* 0x010fea0003900000 */
[----:B------:R-:W4:Y:S02]  /*1e4f0*/  @!P0 SYNCS.PHASECHK.TRANS64 P0, [R2+URZ+0x28c40], R3 ;  /* 0x028c4003020085a7 */ /* 0x000f24000800007f */
[----:B----4-:R-:W-:Y:S05]  /*1e500*/  @!P0 BRA `(.L_x_4916) ;  /* 0xfffffffc00f08947 */ /* 0x010fea000383ffff */
[----:B------:R-:W-:Y:S05]  /*1e510*/  BRA `(.L_x_5027) ;  /* 0xffffffd000907947 */ /* 0x000fea000383ffff */
.L_x_4918:
[----:B0-----:R0:W2:Y:S02]  /*1e520*/  SYNCS.PHASECHK.TRANS64.TRYWAIT P1, [R2+URZ+0x28c60], R3 ;  /* 0x028c6003020075a7 */ /* 0x0010a4000802017f */
[----:B--2---:R-:W-:Y:S05]  /*1e530*/  @!P1 NANOSLEEP.SYNCS 0x989680 ;  /* 0x009896800000995d */ /* 0x004fea0003900000 */
[----:B------:R-:W2:Y:S02]  /*1e540*/  @!P1 SYNCS.PHASECHK.TRANS64 P1, [R2+URZ+0x28c60], R3 ;  /* 0x028c6003020095a7 */ /* 0x000ea4000802007f */
[----:B--2---:R-:W-:Y:S05]  /*1e550*/  @!P1 BRA `(.L_x_4918) ;  /* 0xfffffffc00f09947 */ /* 0x004fea000383ffff */
[----:B------:R-:W-:Y:S05]  /*1e560*/  BRA `(.L_x_5028) ;  /* 0xffffffd400007947 */ /* 0x000fea000383ffff */
.L_x_4923:
[----:B------:R-:W-:Y:S01]  /*1e570*/  BSSY B0, `(.L_x_5029) ;  /* 0x0000008000007945 */ /* 0x000fe20003800000 */
[----:B0-----:R-:W-:Y:S01]  /*1e580*/  IMAD.MOV.U32 R13, RZ, RZ, R16 ;  /* 0x000000ffff0d7224 */ /* 0x001fe200078e0010 */
[----:B------:R-:W-:Y:S01]  /*1e590*/  MOV R12, RZ ;  /* 0x000000ff000c7202 */ /* 0x000fe20000000f00 */
[----:B-1----:R-:W-:Y:S02]  /*1e5a0*/  IMAD.MOV.U32 R11, RZ, RZ, 0x1f ;  /* 0x0000001fff0b7424 */ /* 0x002fe400078e00ff */
[----:B------:R-:W-:-:S07]  /*1e5b0*/  IMAD.MOV.U32 R15, RZ, RZ, -0x1 ;  /* 0xffffffffff0f7424 */ /* 0x000fce00078e00ff */
[----:B--2---:R-:W-:Y:S05]  /*1e5c0*/  WARPSYNC.COLLECTIVE R15, `(.L_x_5030) ;  /* 0x000000000f087348 */ /* 0x004fea0003c00000 */
[----:B------:R0:W1:Y:S02]  /*1e5d0*/  SHFL.IDX P6, R14, R13, R12, R11 ;  /* 0x0000000c0d0e7389 */ /* 0x00006400000c000b */
[----:B012---:R-:W-:Y:S01]  /*1e5e0*/  ENDCOLLECTIVE ;  /* 0x000000000000791b */ /* 0x007fe20003800000 */
.L_x_5030:
[----:B------:R-:W-:Y:S05]  /*1e5f0*/  BSYNC B0 ;  /* 0x0000000000007941 */ /* 0x000fea0003800000 */
.L_x_5029:
        /* <DEDUP_REMOVED lines=8> */
.L_x_5031:
[----:B------:R-:W-:Y:S01]  /*1e680*/  MOV R16, R14 ;  /* 0x0000000e00107202 */ /* 0x000fe20000000f00 */
[----:B------:R-:W-:Y:S06]  /*1e690*/  BRA `(.L_x_5032) ;  /* 0xffffffd800447947 */ /* 0x000fec000383ffff */
.L_x_4926:
[----:B------:R-:W-:Y:S01]  /*1e6a0*/  BSSY B0, `(.L_x_5033) ;  /* 0x0000008000007945 */ /* 0x000fe20003800000 */
[----:B0----5:R-:W-:Y:S01]  /*1e6b0*/  IMAD.MOV.U32 R13, RZ, RZ, R17 ;  /* 0x000000ffff0d7224 */ /* 0x021fe200078e0011 */
[----:B------:R-:W-:Y:S01]  /*1e6c0*/  MOV R15, 0xffffffff ;  /* 0xffffffff000f7802 */ /* 0x000fe20000000f00 */
[----:B------:R-:W-:Y:S02]  /*1e6d0*/  IMAD.MOV.U32 R12, RZ, RZ, 0x1 ;  /* 0x00000001ff0c7424 */ /* 0x000fe400078e00ff */
[----:B-1----:R-:W-:-:S07]  /*1e6e0*/  IMAD.MOV.U32 R11, RZ, RZ, RZ ;  /* 0x000000ffff0b7224 */ /* 0x002fce00078e00ff */
[----:B--234-:R-:W-:Y:S05]  /*1e6f0*/  WARPSYNC.COLLECTIVE R15, `(.L_x_5034) ;  /* 0x000000000f087348 */ /* 0x01cfea0003c00000 */
[----:B------:R0:W1:Y:S02]  /*1e700*/  SHFL.UP P6, R14, R13, R12, R11 ;  /* 0x0400000c0d0e7389 */ /* 0x00006400000c000b */
[----:B01234-:R-:W-:Y:S01]  /*1e710*/  ENDCOLLECTIVE ;  /* 0x000000000000791b */ /* 0x01ffe20003800000 */
.L_x_5034:
[----:B------:R-:W-:Y:S05]  /*1e720*/  BSYNC B0 ;  /* 0x0000000000007941 */ /* 0x000fea0003800000 */
.L_x_5033:
        /* <DEDUP_REMOVED lines=10> */
.L_x_5035:
        /* <DEDUP_REMOVED lines=8> */
.L_x_5036:
        /* <DEDUP_REMOVED lines=8> */
.L_x_5037:
        /* <DEDUP_REMOVED lines=8> */
.L_x_5038:
        /* <DEDUP_REMOVED lines=8> */
.L_x_5039:
[----:B------:R-:W-:Y:S05]  /*1e9d0*/  BRA `(.L_x_5040) ;  /* 0xffffffd800087947 */ /* 0x000fea000383ffff */
.L_x_4931:
[----:B------:R-:W-:Y:S01]  /*1e9e0*/  BSSY B0, `(.L_x_5041) ;  /* 0x0000008000007945 */ /* 0x000fe20003800000 */
[----:B-----5:R-:W-:Y:S01]  /*1e9f0*/  IMAD.MOV.U32 R13, RZ, RZ, R17 ;  /* 0x000000ffff0d7224 */ /* 0x020fe200078e0011 */
[----:B-1----:R-:W-:Y:S01]  /*1ea00*/  MOV R11, RZ ;  /* 0x000000ff000b7202 */ /* 0x002fe20000000f00 */
[----:B------:R-:W-:Y:S02]  /*1ea10*/  IMAD.MOV.U32 R12, RZ, RZ, 0x1 ;  /* 0x00000001ff0c7424 */ /* 0x000fe400078e00ff */
[----:B------:R-:W-:-:S07]  /*1ea20*/  IMAD.MOV.U32 R15, RZ, RZ, -0x1 ;  /* 0xffffffffff0f7424 */ /* 0x000fce00078e00ff */
[----:B0-2---:R-:W-:Y:S05]  /*1ea30*/  WARPSYNC.COLLECTIVE R15, `(.L_x_5042) ;  /* 0x000000000f087348 */ /* 0x005fea0003c00000 */
[----:B------:R1:W3:Y:S02]  /*1ea40*/  SHFL.UP P6, R14, R13, R12, R11 ;  /* 0x0400000c0d0e7389 */ /* 0x0002e400000c000b */
[----:B0123--:R-:W-:Y:S01]  /*1ea50*/  ENDCOLLECTIVE ;  /* 0x000000000000791b */ /* 0x00ffe20003800000 */
.L_x_5042:
[----:B------:R-:W-:Y:S05]  /*1ea60*/  BSYNC B0 ;  /* 0x0000000000007941 */ /* 0x000fea0003800000 */
.L_x_5041:
        /* <DEDUP_REMOVED lines=10> */
.L_x_5043:
        /* <DEDUP_REMOVED lines=8> */
.L_x_5044:
        /* <DEDUP_REMOVED lines=8> */
.L_x_5045:
        /* <DEDUP_REMOVED lines=8> */
.L_x_5046:
        /* <DEDUP_REMOVED lines=8> */
.L_x_5047:
[----:B------:R-:W-:Y:S05]  /*1ed10*/  BRA `(.L_x_5048) ;  /* 0xffffffd400ec7947 */ /* 0x000fea000383ffff */
.L_x_4933:
[----:B------:R-:W-:Y:S01]  /*1ed20*/  BSSY B0, `(.L_x_5049) ;  /* 0x0000006000007945 */ /* 0x000fe20003800000 */
[----:B------:R-:W-:Y:S01]  /*1ed30*/  PLOP3.LUT P6, PT, P6, PT, PT, 0x8, 0x0 ;  /* 0x000000000000781c */ /* 0x000fe200037ce170 */
[----:B------:R-:W-:-:S12]  /*1ed40*/  IMAD.MOV.U32 R15, RZ, RZ, -0x1 ;  /* 0xffffffffff0f7424 */ /* 0x000fd800078e00ff */
[----:B01----:R-:W-:Y:S05]  /*1ed50*/  WARPSYNC.COLLECTIVE R15, `(.L_x_5050) ;  /* 0x000000000f087348 */ /* 0x003fea0003c00000 */
[----:B------:R-:W-:Y:S01]  /*1ed60*/  VOTE.ANY R14, PT, P6 ;  /* 0x00000000000e7806 */ /* 0x000fe200030e0100 */
[----:B01----:R-:W-:Y:S06]  /*1ed70*/  ENDCOLLECTIVE ;  /* 0x000000000000791b */ /* 0x003fec0003800000 */
.L_x_5050:
[----:B------:R-:W-:Y:S05]  /*1ed80*/  BSYNC B0 ;  /* 0x0000000000007941 */ /* 0x000fea0003800000 */
.L_x_5049:
        /* <DEDUP_REMOVED lines=9> */
.L_x_5051:
[----:B------:R-:W-:Y:S01]  /*1ee20*/  IMAD.MOV.U32 R17, RZ, RZ, R14 ;  /* 0x000000ffff117224 */ /* 0x000fe200078e000e */
[----:B------:R-:W-:Y:S06]  /*1ee30*/  BRA `(.L_x_5052) ;  /* 0xffffffd400dc7947 */ /* 0x000fec000383ffff */
.L_x_4935:
[----:B------:R-:W-:Y:S01]  /*1ee40*/  BSSY B0, `(.L_x_5053) ;  /* 0x0000007000007945 */ /* 0x000fe20003800000 */
[----:B------:R-:W-:Y:S01]  /*1ee50*/  IMAD.MOV.U32 R13, RZ, RZ, R2 ;  /* 0x000000ffff0d7224 */ /* 0x000fe200078e0002 */
[----:B------:R-:W-:Y:S01]  /*1ee60*/  MOV R15, 0xffffffff ;  /* 0xffffffff000f7802 */ /* 0x000fe20000000f00 */
[----:B-1----:R-:W-:-:S07]  /*1ee70*/  IMAD.MOV.U32 R11, RZ, RZ, 0x1f ;  /* 0x0000001fff0b7424 */ /* 0x002fce00078e00ff */
[----:B0-23--:R-:W-:Y:S05]  /*1ee80*/  WARPSYNC.COLLECTIVE R15, `(.L_x_5054) ;  /* 0x000000000f087348 */ /* 0x00dfea0003c00000 */
[----:B------:R1:W4:Y:S02]  /*1ee90*/  SHFL.IDX P6, R14, R13, R12, R11 ;  /* 0x0000000c0d0e7389 */ /* 0x00032400000c000b */
[----:B01234-:R-:W-:Y:S01]  /*1eea0*/  ENDCOLLECTIVE ;  /* 0x000000000000791b */ /* 0x01ffe20003800000 */
.L_x_5054:
[----:B------:R-:W-:Y:S05]  /*1eeb0*/  BSYNC B0 ;  /* 0x0000000000007941 */ /* 0x000fea0003800000 */
.L_x_5053:
[----:B------:R-:W-:Y:S01]  /*1eec0*/  IMAD.MOV.U32 R7, RZ, RZ, R14 ;  /* 0x000000ffff077224 */ /* 0x000fe200078e000e */
[----:B------:R-:W-:Y:S06]  /*1eed0*/  BRA `(.L_x_4934) ;  /* 0xffffffd400d07947 */ /* 0x000fec000383ffff */
.L_x_4939:
[----:B-1----:R1:W2:Y:S02]  /*1eee0*/  SYNCS.PHASECHK.TRANS64.TRYWAIT P0, [R0+URZ+0x28c20], R3 ;  /* 0x028c2003000075a7 */ /* 0x0022a4000800017f */
[----:B--2---:R-:W-:Y:S05]  /*1eef0*/  @!P0 NANOSLEEP.SYNCS 0x989680 ;  /* 0x009896800000895d */ /* 0x004fea0003900000 */
[----:B------:R-:W2:Y:S02]  /*1ef00*/  @!P0 SYNCS.PHASECHK.TRANS64 P0, [R0+URZ+0x28c20], R3 ;  /* 0x028c2003000085a7 */ /* 0x000ea4000800007f */
[----:B--2---:R-:W-:Y:S05]  /*1ef10*/  @!P0 BRA `(.L_x_4939) ;  /* 0xfffffffc00f08947 */ /* 0x004fea000383ffff */
[----:B------:R-:W-:Y:S05]  /*1ef20*/  BRA `(.L_x_5055) ;  /* 0xffffffdc00447947 */ /* 0x000fea000383ffff */
.L_x_4940:
[----:B------:R-:W2:Y:S01]  /*1ef30*/  S2R R2, SR_TID.X ;  /* 0x0000000000027919 */ /* 0x000ea20000002100 */
[----:B------:R-:W-:Y:S01]  /*1ef40*/  BSSY B0, `(.L_x_5056) ;  /* 0x000000a000007945 */ /* 0x000fe20003800000 */
[----:B------:R-:W-:Y:S01]  /*1ef50*/  IMAD.MOV.U32 R12, RZ, RZ, RZ ;  /* 0x000000ffff0c7224 */ /* 0x000fe200078e00ff */
[----:B------:R-:W-:Y:S01]  /*1ef60*/  MOV R11, 0x1f ;  /* 0x0000001f000b7802 */ /* 0x000fe20000000f00 */
[----:B------:R-:W-:Y:S01]  /*1ef70*/  IMAD.MOV.U32 R15, RZ, RZ, -0x1 ;  /* 0xffffffffff0f7424 */ /* 0x000fe200078e00ff */
[----:B--2---:R-:W-:-:S04]  /*1ef80*/  SHF.R.U32.HI R2, RZ, 0x5, R2 ;  /* 0x00000005ff027819 */ /* 0x004fc80000011602 */
[----:B------:R-:W-:-:S05]  /*1ef90*/  LOP3.LUT R2, R2, 0x3, RZ, 0xc0, !PT ;  /* 0x0000000302027812 */ /* 0x000fca00078ec0ff */
[----:B0-----:R-:W-:-:S07]  /*1efa0*/  IMAD.MOV.U32 R13, RZ, RZ, R2 ;  /* 0x000000ffff0d7224 */ /* 0x001fce00078e0002 */
[----:B-1----:R-:W-:Y:S05]  /*1efb0*/  WARPSYNC.COLLECTIVE R15, `(.L_x_5057) ;  /* 0x000000000f087348 */ /* 0x002fea0003c00000 */
[----:B------:R0:W2:Y:S02]  /*1efc0*/  SHFL.IDX P6, R14, R13, R12, R11 ;  /* 0x0000000c0d0e7389 */ /* 0x0000a400000c000b */
[----:B012---:R-:W-:Y:S01]  /*1efd0*/  ENDCOLLECTIVE ;  /* 0x000000000000791b */ /* 0x007fe20003800000 */
.L_x_5057:
[----:B------:R-:W-:Y:S05]  /*1efe0*/  BSYNC B0 ;  /* 0x0000000000007941 */ /* 0x000fea0003800000 */
.L_x_5056:
[----:B------:R-:W-:Y:S05]  /*1eff0*/  BRA `(.L_x_5058) ;  /* 0xffffffdc002c7947 */ /* 0x000fea000383ffff */
.L_x_4941:
[----:B------:R-:W-:Y:S01]  /*1f000*/  BSSY B0, `(.L_x_5059) ;  /* 0x0000006000007945 */ /* 0x000fe20003800000 */
[----:B------:R-:W-:-:S07]  /*1f010*/  IMAD.MOV.U32 R15, RZ, RZ, -0x1 ;  /* 0xffffffffff0f7424 */ /* 0x000fce00078e00ff */
[----:B012---:R-:W-:Y:S05]  /*1f020*/  WARPSYNC.COLLECTIVE R15, `(.L_x_5060) ;  /* 0x000000000f0c7348 */ /* 0x007fea0003c00000 */
[----:B------:R-:W-:Y:S02]  /*1f030*/  ELECT P6, UR62, PT ;  /* 0x00000000003e782f */ /* 0x000fe400038c0000 */
[----:B------:R-:W-:Y:S01]  /*1f040*/  MOV R14, UR62 ;  /* 0x0000003e000e7c02 */ /* 0x000fe20008000f00 */
[----:B012---:R-:W-:Y:S10]  /*1f050*/  ENDCOLLECTIVE ;  /* 0x000000000000791b */ /* 0x007ff40003800000 */
.L_x_5060:
[----:B------:R-:W-:Y:S05]  /*1f060*/  BSYNC B0 ;  /* 0x0000000000007941 */ /* 0x000fea0003800000 */
.L_x_5059:
[----:B------:R-:W-:Y:S05]  /*1f070*/  BRA `(.L_x_5061) ;  /* 0xffffffdc00207947 */ /* 0x000fea000383ffff */
.L_x_4943:
[----:B-1----:R1:W2:Y:S02]  /*1f080*/  SYNCS.PHASECHK.TRANS64.TRYWAIT P0, [R6+URZ], R5 ;  /* 0x00000005060075a7 */ /* 0x0022a4000800017f */
[----:B--2---:R-:W-:Y:S05]  /*1f090*/  @!P0 NANOSLEEP.SYNCS 0x989680 ;  /* 0x009896800000895d */ /* 0x004fea0003900000 */
[----:B------:R-:W2:Y:S02]  /*1f0a0*/  @!P0 SYNCS.PHASECHK.TRANS64 P0, [R6+URZ], R5 ;  /* 0x00000005060085a7 */ /* 0x000ea4000800007f */
[----:B--2---:R-:W-:Y:S05]  /*1f0b0*/  @!P0 BRA `(.L_x_4943) ;  /* 0xfffffffc00f08947 */ /* 0x004fea000383ffff */
[----:B------:R-:W-:Y:S05]  /*1f0c0*/  BRA `(.L_x_5062) ;  /* 0xffffffdc005c7947 */ /* 0x000fea000383ffff */
.L_x_4944:
[----:B--2---:R2:W3:Y:S02]  /*1f0d0*/  SYNCS.PHASECHK.TRANS64.TRYWAIT P0, [R7+URZ], R2 ;  /* 0x00000002070075a7 */ /* 0x0044e4000800017f */
[----:B---3--:R-:W-:Y:S05]  /*1f0e0*/  @!P0 NANOSLEEP.SYNCS 0x989680 ;  /* 0x009896800000895d */ /* 0x008fea0003900000 */
[----:B------:R-:W3:Y:S02]  /*1f0f0*/  @!P0 SYNCS.PHASECHK.TRANS64 P0, [R7+URZ], R2 ;  /* 0x00000002070085a7 */ /* 0x000ee4000800007f */
[----:B---3--:R-:W-:Y:S05]  /*1f100*/  @!P0 BRA `(.L_x_4944) ;  /* 0xfffffffc00f08947 */ /* 0x008fea000383ffff */
[----:B------:R-:W-:Y:S05]  /*1f110*/  BRA `(.L_x_5063) ;  /* 0xffffffdc00507947 */ /* 0x000fea000383ffff */
.L_x_4946:
[----:B---3--:R3:W4:Y:S02]  /*1f120*/  SYNCS.PHASECHK.TRANS64.TRYWAIT P0, [R4+URZ], R5 ;  /* 0x00000005040075a7 */ /* 0x008724000800017f */
[----:B----4-:R-:W-:Y:S05]  /*1f130*/  @!P0 NANOSLEEP.SYNCS 0x989680 ;  /* 0x009896800000895d */ /* 0x010fea0003900000 */
[----:B------:R-:W4:Y:S02]  /*1f140*/  @!P0 SYNCS.PHASECHK.TRANS64 P0, [R4+URZ], R5 ;  /* 0x00000005040085a7 */ /* 0x000f24000800007f */
[----:B----4-:R-:W-:Y:S05]  /*1f150*/  @!P0 BRA `(.L_x_4946) ;  /* 0xfffffffc00f08947 */ /* 0x010fea000383ffff */
[----:B------:R-:W-:Y:S05]  /*1f160*/  BRA `(.L_x_5064) ;  /* 0xffffffdc00587947 */ /* 0x000fea000383ffff */
.L_x_5065:
        /* <DEDUP_REMOVED lines=9> */
.L_x_11950:


//--------------------- .text._ZN7cutlass13device_kernelIN5flash11enable_sm90INS1_16FlashAttnFwdSm90INS1_25CollectiveMainloopFwdSm90ILi2EN4cute5tupleIJNS5_1CILi1EEES8_S8_EEENS6_IJNS7_ILi64EEESA_SA_EEELi512ENS_6half_tEfNS_4arch4Sm90ELb0ELb1ELb1ELb1ELb0ELb0ELb1ELb0ELb0ELb0ELb0ELb0EEENS1_21CollectiveEpilogueFwdINS6_IJSA_NS7_ILi512EEESA_EEES9_SC_SE_Li256ELb1ELb0ELb0ELb0EEENS1_36VarlenDynamicPersistentTileSchedulerILi64ELi64ELi256ELi32ELb0ELb0ELb1ELb1ELb0ELb1EEEEEEEEEvNT_6ParamsE --------------------------
	.section	.text._ZN7cutlass13device_kernelIN5flash11enable_sm90INS1_16FlashAttnFwdSm90INS1_25CollectiveMainloopFwdSm90ILi2EN4cute5tupleIJNS5_1CILi1EEES8_S8_EEENS6_IJNS7_ILi64EEESA_SA_EEELi512ENS_6half_tEfNS_4arch4Sm90ELb0ELb1ELb1ELb1ELb0ELb0ELb1ELb0ELb0ELb0ELb0ELb0EEENS1_21CollectiveEpilogueFwdINS6_IJSA_NS7_ILi512EEESA_EEES9_SC_SE_Li256ELb1ELb0ELb0ELb0EEENS1_36VarlenDynamicPersistentTileSchedulerILi64ELi64ELi256ELi32ELb0ELb0ELb1ELb1ELb0ELb1EEEEEEEEEvNT_6ParamsE,"ax",@progbits
	.align	128
.text._ZN7cutlass13device_kernelIN5flash11enable_sm90INS1_16FlashAttnFwdSm90INS1_25CollectiveMainloopFwdSm90ILi2EN4cute5tupleIJNS5_1CILi1EEES8_S8_EEENS6_IJNS7_ILi64EEESA_SA_EEELi512ENS_6half_tEfNS_4arch4Sm90ELb0ELb1ELb1ELb1ELb0ELb0ELb1ELb0ELb0ELb0ELb0ELb0EEENS1_21CollectiveEpilogueFwdINS6_IJSA_NS7_ILi512EEESA_EEES9_SC_SE_Li256ELb1ELb0ELb0ELb0EEENS1_36VarlenDynamicPersistentTileSchedulerILi64ELi64ELi256ELi32ELb0ELb0ELb1ELb1ELb0ELb1EEEEEEEEEvNT_6ParamsE:
        .type           _ZN7cutlass13device_kernelIN5flash11enable_sm90INS1_16FlashAttnFwdSm90INS1_25CollectiveMainloopFwdSm90ILi2EN4cute5tupleIJNS5_1CILi1EEES8_S8_EEENS6_IJNS7_ILi64EEESA_SA_EEELi512ENS_6half_tEfNS_4arch4Sm90ELb0ELb1ELb1ELb1ELb0ELb0ELb1ELb0ELb0ELb0ELb0ELb0EEENS1_21CollectiveEpilogueFwdINS6_IJSA_NS7_ILi512EEESA_EEES9_SC_SE_Li256ELb1ELb0ELb0ELb0EEENS1_36VarlenDynamicPersistentTileSchedulerILi64ELi64ELi256ELi32ELb0ELb0ELb1ELb1ELb0ELb1EEEEEEEEEvNT_6ParamsE,@function
        .size           _ZN7cutlass13device_kernelIN5flash11enable_sm90INS1_16FlashAttnFwdSm90INS1_25CollectiveMainloopFwdSm90ILi2EN4cute5tupleIJNS5_1CILi1EEES8_S8_EEENS6_IJNS7_ILi64EEESA_SA_EEELi512ENS_6half_tEfNS_4arch4Sm90ELb0ELb1ELb1ELb1ELb0ELb0ELb1ELb0ELb0ELb0ELb0ELb0EEENS1_21CollectiveEpilogueFwdINS6_IJSA_NS7_ILi512EEESA_EEES9_SC_SE_Li256ELb1ELb0ELb0ELb0EEENS1_36VarlenDynamicPersistentTileSchedulerILi64ELi64ELi256ELi32ELb0ELb0ELb1ELb1ELb0ELb1EEEEEEEEEvNT_6ParamsE,(.L_x_11951 - _ZN7cutlass13device_kernelIN5flash11enable_sm90INS1_16FlashAttnFwdSm90INS1_25CollectiveMainloopFwdSm90ILi2EN4cute5tupleIJNS5_1CILi1EEES8_S8_EEENS6_IJNS7_ILi64EEESA_SA_EEELi512ENS_6half_tEfNS_4arch4Sm90ELb0ELb1ELb1ELb1ELb0ELb0ELb1ELb0ELb0ELb0ELb0ELb0EEENS1_21CollectiveEpilogueFwdINS6_IJSA_NS7_ILi512EEESA_EEES9_SC_SE_Li256ELb1ELb0ELb0ELb0EEENS1_36VarlenDynamicPersistentTileSchedulerILi64ELi64ELi256ELi32ELb0ELb0ELb1ELb1ELb0ELb1EEEEEEEEEvNT_6ParamsE)
        .other          _ZN7cutlass13device_kernelIN5flash11enable_sm90INS1_16FlashAttnFwdSm90INS1_25CollectiveMainloopFwdSm90ILi2EN4cute5tupleIJNS5_1CILi1EEES8_S8_EEENS6_IJNS7_ILi64EEESA_SA_EEELi512ENS_6half_tEfNS_4arch4Sm90ELb0ELb1ELb1ELb1ELb0ELb0ELb1ELb0ELb0ELb0ELb0ELb0EEENS1_21CollectiveEpilogueFwdINS6_IJSA_NS7_ILi512EEESA_EEES9_SC_SE_Li256ELb1ELb0ELb0ELb0EEENS1_36VarlenDynamicPersistentTileSchedulerILi64ELi64ELi256ELi32ELb0ELb0ELb1ELb1ELb0ELb1EEEEEEEEEvNT_6ParamsE,@"STO_CUDA_ENTRY STV_DEFAULT"
_ZN7cutlass13device_kernelIN5flash11enable_sm90INS1_16FlashAttnFwdSm90INS1_25CollectiveMainloopFwdSm90ILi2EN4cute5tupleIJNS5_1CILi1EEES8_S8_EEENS6_IJNS7_ILi64EEESA_SA_EEELi512ENS_6half_tEfNS_4arch4Sm90ELb0ELb1ELb1ELb1ELb0ELb0ELb1ELb0ELb0ELb0ELb0ELb0EEENS1_21CollectiveEpilogueFwdINS6_IJSA_NS7_ILi512EEESA_EEES9_SC_SE_Li256ELb1ELb0ELb0ELb0EEENS1_36VarlenDynamicPersistentTileSchedulerILi64ELi64ELi256ELi32ELb0ELb0ELb1ELb1ELb0ELb1EEEEEEEEEvNT_6ParamsE:
        /* <DEDUP_REMOVED lines=23> */
.L_x_5067:
[----:B------:R-:W-:Y:S05]  /*0170*/  BSYNC B0 ;  /* 0x0000000000007941 */ /* 0x000fea0003800000 */
.L_x_5066:
        /* <DEDUP_REMOVED lines=39> */
.L_x_5068:
        /* <DEDUP_REMOVED lines=22> */
.L_x_5069:
        /* <DEDUP_REMOVED lines=18> */
.L_x_5070:
        /* <DEDUP_REMOVED lines=22> */
.L_x_5071:
        /* <DEDUP_REMOVED lines=22> */
.L_x_5072:
[----:B------:R-:W-:Y:S01]  /*0930*/  IMAD.MOV.U32 R2, RZ, RZ, 0x1 ;  /* 0x00000001ff027424 */ /* 0x000fe200078e00ff */
[----:B------:R-:W-:Y:S01]  /*0940*/  ISETP.NE.AND P0, PT, R3, RZ, PT ;  /* 0x000000ff0300720c */ /* 0x000fe20003f05270 */
[----:B------:R-:W-:-:S03]  /*0950*/  NOP ;  /* 0x0000000000007918 */ /* 0x000fc60000000000 */
[----:B------:R-:W-:-:S05]  /*0960*/  SEL R2, R2, 0x2, !P0 ;  /* 0x0000000202027807 */ /* 0x000fca0004000000 */
[----:B------:R0:W-:Y:S02]  /*0970*/  STL [R1+0x24], R2 ;  /* 0x0000240201007387 */ /* 0x0001e40000100800 */
[----:B01234-:R-:W-:Y:S06]  /*0980*/  BAR.SYNC.DEFER_BLOCKING 0x0 ;  /* 0x0000000000007b1d */ /* 0x01ffec0000010000 */
[----:B------:R-:W-:Y:S05]  /*0990*/  @!P0 BRA `(.L_x_5073) ;  /* 0x0000013800788947 */ /* 0x000fea0003800000 */
.L_x_5074:
        /* <DEDUP_REMOVED lines=19> */
[----:B------:R-:W2:Y:S01]  /*0ad0*/  LDL.LU R14, [R1+0x24] ;  /* 0x00002400010e7983 */ /* 0x000ea20000300800 */
[----:B------:R-:W-:-:S05]  /*0ae0*/  VIADD R201, R2, 0xffffff80 ;  /* 0xffffff8002c97836 */ /* 0x000fca0000000000 */
[----:B------:R-:W-:-:S04]  /*0af0*/  SHF.R.S32.HI R0, RZ, 0x1f, R201 ;  /* 0x0000001fff007819 */ /* 0x000fc800000114c9 */
[----:B------:R-:W-:-:S04]  /*0b00*/  LEA.HI R2, R0, R201, RZ, 0x4 ;  /* 0x000000c900027211 */ /* 0x000fc800078f20ff */
[----:B------:R-:W-:Y:S02]  /*0b10*/  SHF.R.S32.HI R7, RZ, 0x4, R2 ;  /* 0x00000004ff077819 */ /* 0x000fe40000011402 */
[----:B------:R-:W-:Y:S02]  /*0b20*/  LEA.HI R3, R0, R201, RZ, 0x5 ;  /* 0x000000c900037211 */ /* 0x000fe400078f28ff */
[C---:B------:R-:W-:Y:S02]  /*0b30*/  LEA.HI R5, R2.reuse, R7, RZ, 0x1 ;  /* 0x0000000702057211 */ /* 0x040fe400078f08ff */
[----:B------:R-:W-:Y:S02]  /*0b40*/  LOP3.LUT R2, R2, 0xfffffff0, RZ, 0xc0, !PT ;  /* 0xfffffff002027812 */ /* 0x000fe400078ec0ff */
[----:B------:R-:W-:Y:S02]  /*0b50*/  LOP3.LUT R6, R5, 0x1ffffffe, RZ, 0xc0, !PT ;  /* 0x1ffffffe05067812 */ /* 0x000fe400078ec0ff */
[--C-:B------:R-:W-:Y:S01]  /*0b60*/  SHF.R.S32.HI R5, RZ, 0x5, R3.reuse ;  /* 0x00000005ff057819 */ /* 0x100fe20000011403 */
[----:B------:R-:W-:Y:S01]  /*0b70*/  IMAD.IADD R2, R201, 0x1, -R2 ;  /* 0x00000001c9027824 */ /* 0x000fe200078e0a02 */
[----:B------:R-:W-:-:S02]  /*0b80*/  SHF.R.S32.HI R8, RZ, 0x1f, R3 ;  /* 0x0000001fff087819 */ /* 0x000fc40000011403 */
[----:B------:R-:W-:Y:S02]  /*0b90*/  LEA.HI R4, R0, R201, RZ, 0x7 ;  /* 0x000000c900047211 */ /* 0x000fe400078f38ff */
[----:B------:R-:W-:Y:S02]  /*0ba0*/  LEA.HI R8, R8, R5, RZ, 0x2 ;  /* 0x0000000508087211 */ /* 0x000fe400078f10ff */
[----:B------:R-:W-:Y:S01]  /*0bb0*/  SHF.R.S32.HI R3, RZ, 0x1f, R2 ;  /* 0x0000001fff037819 */ /* 0x000fe20000011402 */
[----:B------:R-:W-:Y:S01]  /*0bc0*/  IMAD.IADD R6, R7, 0x1, -R6 ;  /* 0x0000000107067824 */ /* 0x000fe200078e0a06 */
[----:B------:R-:W-:Y:S02]  /*0bd0*/  SHF.R.S32.HI R199, RZ, 0x7, R4 ;  /* 0x00000007ffc77819 */ /* 0x000fe40000011404 */
[----:B------:R-:W-:Y:S02]  /*0be0*/  LOP3.LUT R8, R8, 0x3ffffc, RZ, 0xc0, !PT ;  /* 0x003ffffc08087812 */ /* 0x000fe400078ec0ff */
[----:B------:R-:W-:-:S02]  /*0bf0*/  LEA.HI R7, R3, R2, RZ, 0x3 ;  /* 0x0000000203077211 */ /* 0x000fc400078f18ff */
[----:B------:R-:W-:Y:S01]  /*0c00*/  LEA R13, R199, R2, 0x8 ;  /* 0x00000002c70d7211 */ /* 0x000fe200078e40ff */
[----:B------:R-:W-:Y:S01]  /*0c10*/  IMAD.IADD R8, R5, 0x1, -R8 ;  /* 0x0000000105087824 */ /* 0x000fe200078e0a08 */
[C---:B------:R-:W-:Y:S01]  /*0c20*/  LOP3.LUT R9, R7.reuse, 0xfffffff8, RZ, 0xc0, !PT ;  /* 0xfffffff807097812 */ /* 0x040fe200078ec0ff */
[----:B------:R-:W-:Y:S02]  /*0c30*/  IMAD.SHL.U32 R11, R7, 0x40, RZ ;  /* 0x00000040070b7824 */ /* 0x000fe400078e00ff */
[----:B------:R-:W-:Y:S02]  /*0c40*/  IMAD R13, R8, 0x10, R13 ;  /* 0x00000010080d7824 */ /* 0x000fe400078e020d */
[----:B------:R-:W-:Y:S01]  /*0c50*/  IMAD.IADD R8, R2, 0x1, -R9 ;  /* 0x0000000102087824 */ /* 0x000fe200078e0a09 */
[----:B------:R-:W-:-:S03]  /*0c60*/  LOP3.LUT R12, R11, 0x7ffffe00, RZ, 0xc0, !PT ;  /* 0x7ffffe000b0c7812 */ /* 0x000fc600078ec0ff */
[----:B------:R-:W-:Y:S01]  /*0c70*/  IMAD.SHL.U32 R11, R8, 0x40, RZ ;  /* 0x00000040080b7824 */ /* 0x000fe200078e00ff */
[----:B------:R-:W-:Y:S02]  /*0c80*/  LOP3.LUT R10, R4, 0xffffff80, RZ, 0xc0, !PT ;  /* 0xffffff80040a7812 */ /* 0x000fe400078ec0ff */
[----:B------:R-:W-:Y:S02]  /*0c90*/  SHF.L.U32 R6, R6, 0x3, RZ ;  /* 0x0000000306067819 */ /* 0x000fe400000006ff */
[----:B------:R-:W-:Y:S01]  /*0ca0*/  LOP3.LUT R11, R11, 0x1c0, RZ, 0xc0, !PT ;  /* 0x000001c00b0b7812 */ /* 0x000fe200078ec0ff */
[----:B------:R-:W-:Y:S02]  /*0cb0*/  IMAD.IADD R10, R201, 0x1, -R10 ;  /* 0x00000001c90a7824 */ /* 0x000fe400078e0a0a */
[--C-:B------:R-:W-:Y:S01]  /*0cc0*/  IMAD.U32 R200, R13, 0x40, R6.reuse ;  /* 0x000000400dc87824 */ /* 0x100fe200078e0006 */
[----:B------:R-:W-:Y:S02]  /*0cd0*/  LOP3.LUT R6, R11, 0x8, R6, 0xf8, !PT ;  /* 0x000000080b067812 */ /* 0x000fe400078ef806 */
[----:B------:R-:W-:-:S02]  /*0ce0*/  SHF.R.U32.HI R11, RZ, 0x3, R11 ;  /* 0x00000003ff0b7819 */ /* 0x000fc4000001160b */
[----:B------:R-:W-:Y:S01]  /*0cf0*/  SHF.R.S32.HI R3, RZ, 0x1f, R10 ;  /* 0x0000001fff037819 */ /* 0x000fe2000001140a */
[----:B------:R-:W-:Y:S01]  /*0d00*/  IMAD R12, R5, 0x400, R12 ;  /* 0x00000400050c7824 */ /* 0x000fe200078e020c */
[----:B------:R-:W-:Y:S02]  /*0d10*/  LOP3.LUT R11, R6, R11, RZ, 0x3c, !PT ;  /* 0x0000000b060b7212 */ /* 0x000fe400078e3cff */
[----:B------:R-:W-:-:S03]  /*0d20*/  LEA.HI R7, R3, R10, RZ, 0x2 ;  /* 0x0000000a03077211 */ /* 0x000fc600078f10ff */
[----:B------:R-:W-:Y:S01]  /*0d30*/  IMAD.IADD R11, R12, 0x1, R11 ;  /* 0x000000010c0b7824 */ /* 0x000fe200078e020b */
[--C-:B------:R-:W-:Y:S02]  /*0d40*/  SHF.R.S32.HI R2, RZ, 0x2, R7.reuse ;  /* 0x00000002ff027819 */ /* 0x100fe40000011407 */
[----:B------:R-:W-:Y:S02]  /*0d50*/  SHF.R.S32.HI R9, RZ, 0x1f, R7 ;  /* 0x0000001fff097819 */ /* 0x000fe40000011407 */
[----:B------:R-:W-:Y:S02]  /*0d60*/  R2P PR, R8, 0x6 ;  /* 0x0000000608007804 */ /* 0x000fe40000000000 */
[----:B------:R-:W-:Y:S02]  /*0d70*/  LEA R23, R11, UR37, 0x1 ;  /* 0x000000250b177c11 */ /* 0x000fe4000f8e08ff */
[----:B------:R-:W-:Y:S02]  /*0d80*/  LEA.HI R9, R9, R2, RZ, 0x3 ;  /* 0x0000000209097211 */ /* 0x000fe400078f18ff */
[----:B------:R-:W-:-:S02]  /*0d90*/  LEA.HI R0, R0, R201, RZ, 0x3 ;  /* 0x000000c900007211 */ /* 0x000fc400078f18ff */
[----:B------:R-:W-:Y:S01]  /*0da0*/  LEA.HI R4, R4, R199, RZ, 0x1 ;  /* 0x000000c704047211 */ /* 0x000fe200078f08ff */
[----:B------:R-:W-:Y:S01]  /*0db0*/  IMAD.MOV.U32 R189, RZ, RZ, 0x20 ;  /* 0x00000020ffbd7424 */ /* 0x000fe200078e00ff */
[----:B------:R-:W-:Y:S01]  /*0dc0*/  LEA.HI R3, R3, R10, RZ, 0x5 ;  /* 0x0000000a03037211 */ /* 0x000fe200078f28ff */
[----:B------:R-:W-:Y:S01]  /*0dd0*/  VIADD R190, R23, 0x36400 ;  /* 0x0003640017be7836 */ /* 0x000fe20000000000 */
[----:B------:R-:W-:Y:S02]  /*0de0*/  LOP3.LUT R9, R9, 0xfffffff8, RZ, 0xc0, !PT ;  /* 0xfffffff809097812 */ /* 0x000fe400078ec0ff */
[----:B------:R-:W-:Y:S02]  /*0df0*/  LOP3.LUT R7, R7, 0x7ffffffc, RZ, 0xc0, !PT ;  /* 0x7ffffffc07077812 */ /* 0x000fe400078ec0ff */
[----:B------:R-:W-:Y:S02]  /*0e00*/  LOP3.LUT R6, R0, 0x1ffffff8, RZ, 0xc0, !PT ;  /* 0x1ffffff800067812 */ /* 0x000fe400078ec0ff */
[----:B------:R-:W-:Y:S01]  /*0e10*/  LOP3.LUT R4, R4, 0xfffffe, RZ, 0xc0, !PT ;  /* 0x00fffffe04047812 */ /* 0x000fe200078ec0ff */
[----:B------:R-:W-:Y:S01]  /*0e20*/  VIADD R188, R23, 0x36440 ;  /* 0x0003644017bc7836 */ /* 0x000fe20000000000 */
[----:B------:R-:W-:Y:S01]  /*0e30*/  SHF.R.S32.HI R3, RZ, 0x5, R3 ;  /* 0x00000005ff037819 */ /* 0x000fe20000011403 */
[----:B------:R-:W-:Y:S01]  /*0e40*/  IMAD.IADD R2, R2, 0x1, -R9 ;  /* 0x0000000102027824 */ /* 0x000fe200078e0a09 */
[----:B------:R-:W-:Y:S01]  /*0e50*/  SEL R189, R189, 0xffffffe0, !P1 ;  /* 0xffffffe0bdbd7807 */ /* 0x000fe20004800000 */
[----:B------:R-:W-:Y:S01]  /*0e60*/  IMAD.IADD R7, R10, 0x1, -R7 ;  /* 0x000000010a077824 */ /* 0x000fe200078e0a07 */
[----:B------:R-:W-:Y:S01]  /*0e70*/  @P2 IADD3 R188, R190, -0x40, RZ ;  /* 0xffffffc0bebc2810 */ /* 0x000fe20007ffe0ff */
[----:B------:R-:W-:-:S02]  /*0e80*/  IMAD.IADD R6, R201, 0x1, -R6 ;  /* 0x00000001c9067824 */ /* 0x000fc400078e0a06 */
[----:B------:R-:W-:Y:S01]  /*0e90*/  IMAD.IADD R4, R199, 0x1, -R4 ;  /* 0x00000001c7047824 */ /* 0x000fe200078e0a04 */
[----:B------:R-:W-:Y:S01]  /*0ea0*/  SHF.R.S32.HI R194, RZ, 0x3, R0 ;  /* 0x00000003ffc27819 */ /* 0x000fe20000011400 */
[----:B------:R-:W-:Y:S01]  /*0eb0*/  IMAD R19, R3, 0x10, R2 ;  /* 0x0000001003137824 */ /* 0x000fe200078e0202 */
[----:B------:R-:W-:Y:S01]  /*0ec0*/  MOV R2, RZ ;  /* 0x000000ff00027202 */ /* 0x000fe20000000f00 */
[----:B------:R-:W-:Y:S02]  /*0ed0*/  IMAD.IADD R190, R190, 0x1, R189 ;  /* 0x00000001bebe7824 */ /* 0x000fe400078e02bd */
[----:B------:R-:W-:Y:S02]  /*0ee0*/  IMAD.MOV.U32 R198, RZ, RZ, RZ ;  /* 0x000000ffffc67224 */ /* 0x000fe400078e00ff */
[----:B------:R-:W-:Y:S02]  /*0ef0*/  IMAD.SHL.U32 R191, R6, 0x8, RZ ;  /* 0x0000000806bf7824 */ /* 0x000fe400078e00ff */
[----:B------:R-:W-:-:S02]  /*0f00*/  IMAD.SHL.U32 R22, R4, 0x100, RZ ;  /* 0x0000010004167824 */ /* 0x000fc400078e00ff */
[----:B------:R-:W-:Y:S02]  /*0f10*/  IMAD.SHL.U32 R16, R7, 0x2, RZ ;  /* 0x0000000207107824 */ /* 0x000fe400078e00ff */
[----:B------:R-:W-:Y:S01]  /*0f20*/  IMAD.IADD R189, R189, 0x1, R188 ;  /* 0x00000001bdbd7824 */ /* 0x000fe200078e02bc */
[----:B------:R-:W-:Y:S01]  /*0f30*/  UMOV UR36, URZ ;  /* 0x0000003f00247c82 */ /* 0x000fe20008000000 */
[----:B--2---:R-:W-:-:S07]  /*0f40*/  LOP3.LUT R192, R14, 0x1, RZ, 0xfc, !PT ;  /* 0x000000010ec07812 */ /* 0x004fce00078efcff */
.L_x_5177:
[----:B-1---5:R-:W0:Y:S01]  /*0f50*/  LDC.64 R4, c[0x0][0xb20] ;  /* 0x0002c800ff047b82 */ /* 0x022e220000000a00 */
[----:B--2---:R-:W-:Y:S01]  /*0f60*/  IMAD.MOV.U32 R8, RZ, RZ, RZ ;  /* 0x000000ffff087224 */ /* 0x004fe200078e00ff */
[----:B------:R-:W-:-:S06]  /*0f70*/  ULDC.64 UR4, c[0x0][0x208] ;  /* 0x0000820000047ab9 */ /* 0x000fcc0000000a00 */
[----:B---34-:R-:W1:Y:S08]  /*0f80*/  LDC.64 R6, c[0x0][0xb10] ;  /* 0x0002c400ff067b82 */ /* 0x018e700000000a00 */
[----:B------:R-:W2:Y:S01]  /*0f90*/  LDC.64 R10, c[0x0][0x3f8] ;  /* 0x0000fe00ff0a7b82 */ /* 0x000ea20000000a00 */
        /* <DEDUP_REMOVED lines=31> */
[----:B--2---:R-:W-:-:S07]  /*1190*/  IADD3 R18, -R18, R3, RZ ;  /* 0x0000000312127210 */ /* 0x004fce0007ffe1ff */
.L_x_5075:
        /* <DEDUP_REMOVED lines=8> */
.L_x_5076:
        /* <DEDUP_REMOVED lines=10> */
.L_x_5077:
[----:B---3--:R-:W2:Y:S01]  /*12c0*/  LDL R6, [R1+0x4] ;  /* 0x0000040001067983 */ /* 0x008ea20000100800 */
[----:B0-----:R-:W0:Y:S01]  /*12d0*/  LDC R5, c[0x0][0xad8] ;  /* 0x0002b600ff057b82 */ /* 0x001e220000000800 */
[----:B-----5:R-:W-:Y:S01]  /*12e0*/  IMAD.IADD R17, R17, 0x1, -R8 ;  /* 0x0000000111117824 */ /* 0x020fe200078e0a08 */
[----:B------:R-:W-:-:S03]  /*12f0*/  LEA R4, R185, 0x40, 0x6 ;  /* 0x00000040b9047811 */ /* 0x000fc600078e30ff */
[C---:B------:R-:W-:Y:S01]  /*1300*/  VIADD R0, R17.reuse, 0x3f ;  /* 0x0000003f11007836 */ /* 0x040fe20000000000 */
[----:B------:R-:W-:-:S04]  /*1310*/  IADD3 R4, R17, R4, -R18 ;  /* 0x0000000411047210 */ /* 0x000fc80007ffe812 */
[----:B------:R-:W-:-:S04]  /*1320*/  SHF.R.S32.HI R3, RZ, 0x1f, R0 ;  /* 0x0000001fff037819 */ /* 0x000fc80000011400 */
[----:B------:R-:W-:-:S04]  /*1330*/  LEA.HI R3, R3, R0, RZ, 0x6 ;  /* 0x0000000003037211 */ /* 0x000fc800078f30ff */
[----:B------:R-:W-:Y:S01]  /*1340*/  SHF.R.S32.HI R168, RZ, 0x6, R3 ;  /* 0x00000006ffa87819 */ /* 0x000fe20000011403 */
[----:B0-----:R-:W-:Y:S01]  /*1350*/  IMAD.IADD R0, R4, 0x1, R5 ;  /* 0x0000000104007824 */ /* 0x001fe200078e0205 */
[----:B--2---:R-:W-:-:S13]  /*1360*/  ISETP.NE.AND P0, PT, R6, 0x1, PT ;  /* 0x000000010600780c */ /* 0x004fda0003f05270 */
[----:B------:R-:W-:Y:S05]  /*1370*/  @!P0 BRA `(.L_x_5078) ;  /* 0x0000001c00ac8947 */ /* 0x000fea0003800000 */
[----:B------:R-:W0:Y:S02]  /*1380*/  LDC R5, c[0x0][0xadc] ;  /* 0x0002b700ff057b82 */ /* 0x000e240000000800 */
[----:B0-----:R-:W-:-:S13]  /*1390*/  ISETP.GE.AND P1, PT, R5, 0x1, PT ;  /* 0x000000010500780c */ /* 0x001fda0003f26270 */
[----:B------:R-:W-:Y:S05]  /*13a0*/  @!P1 BRA `(.L_x_5079) ;  /* 0x0000000000409947 */ /* 0x000fea0003800000 */
[C---:B------:R-:W-:Y:S02]  /*13b0*/  ISETP.GT.AND P0, PT, R4.reuse, RZ, PT ;  /* 0x000000ff0400720c */ /* 0x040fe40003f04270 */
        /* <DEDUP_REMOVED lines=9> */
.L_x_5080:
[----:B------:R-:W-:-:S13]  /*1450*/  ISETP.NE.AND P0, PT, R5, 0x1, PT ;  /* 0x000000010500780c */ /* 0x000fda0003f05270 */
[----:B------:R-:W0:Y:S02]  /*1460*/  @P0 LDC.64 R6, c[0x0][0xae0] ;  /* 0x0002b800ff060b82 */ /* 0x000e240000000a00 */
[----:B0-----:R-:W-:-:S05]  /*1470*/  @P0 IMAD.HI.U32 R4, R3, R6, RZ ;  /* 0x0000000603040227 */ /* 0x001fca00078e00ff */
[----:B------:R-:W-:-:S07]  /*1480*/  @P0 SHF.R.U32.HI R3, RZ, R7, R4 ;  /* 0x00000007ff030219 */ /* 0x000fce0000011604 */
.L_x_5081:
[----:B------:R-:W-:-:S05]  /*1490*/  IMAD R3, R3, R5, R5 ;  /* 0x0000000503037224 */ /* 0x000fca00078e0205 */
[----:B------:R-:W-:-:S07]  /*14a0*/  VIMNMX R0, R0, R3, PT ;  /* 0x0000000300007248 */ /* 0x000fce0003fe0100 */
.L_x_5079:
[----:B------:R-:W-:Y:S01]  /*14b0*/  VIADD R0, R0, 0x3f ;  /* 0x0000003f00007836 */ /* 0x000fe20000000000 */
[----:B------:R-:W-:Y:S01]  /*14c0*/  ULDC UR4, c[0x0][0xad4] ;  /* 0x0002b50000047ab9 */ /* 0x000fe20000000800 */
[----:B------:R-:W-:-:S03]  /*14d0*/  IMAD R18, R185, 0x40, -R18 ;  /* 0x00000040b9127824 */ /* 0x000fc600078e0a12 */
[----:B------:R-:W-:Y:S01]  /*14e0*/  SHF.R.S32.HI R3, RZ, 0x1f, R0 ;  /* 0x0000001fff037819 */ /* 0x000fe20000011400 */
[----:B------:R-:W-:-:S03]  /*14f0*/  IMAD.IADD R18, R17, 0x1, R18 ;  /* 0x0000000111127824 */ /* 0x000fc600078e0212 */
[----:B------:R-:W-:Y:S01]  /*1500*/  LEA.HI R3, R3, R0, RZ, 0x6 ;  /* 0x0000000003037211 */ /* 0x000fe200078f30ff */
[----:B------:R-:W-:-:S03]  /*1510*/  VIADD R4, R18, -UR4 ;  /* 0x8000000412047c36 */ /* 0x000fc60008000000 */
[----:B------:R-:W-:-:S04]  /*1520*/  SHF.R.S32.HI R3, RZ, 0x6, R3 ;  /* 0x00000006ff037819 */ /* 0x000fc80000011403 */
        /* <DEDUP_REMOVED lines=11> */
.L_x_5083:
[----:B------:R-:W-:-:S13]  /*15e0*/  ISETP.NE.AND P0, PT, R5, 0x1, PT ;  /* 0x000000010500780c */ /* 0x000fda0003f05270 */
[----:B------:R-:W0:Y:S02]  /*15f0*/  @P0 LDC.64 R8, c[0x0][0xae0] ;  /* 0x0002b800ff080b82 */ /* 0x000e240000000a00 */
[----:B0-----:R-:W-:-:S05]  /*1600*/  @P0 IMAD.HI.U32 R0, R18, R8, RZ ;  /* 0x0000000812000227 */ /* 0x001fca00078e00ff */
[----:B------:R-:W-:-:S07]  /*1610*/  @P0 SHF.R.U32.HI R18, RZ, R9, R0 ;  /* 0x00000009ff120219 */ /* 0x000fce0000011600 */
.L_x_5084:
[----:B------:R-:W-:-:S05]  /*1620*/  IMAD R3, R18, R5, RZ ;  /* 0x0000000512037224 */ /* 0x000fca00078e02ff */
[----:B------:R-:W-:-:S07]  /*1630*/  VIMNMX R4, R4, R3, !PT ;  /* 0x0000000304047248 */ /* 0x000fce0007fe0100 */
.L_x_5082:
        /* <DEDUP_REMOVED lines=69> */
[----:B------:R-:W-:Y:S01]  /*1a90*/  CS2R R30, SRZ ;  /* 0x00000000001e7805 */ /* 0x000fe2000001ff00 */
[----:B------:R-:W-:Y:S01]  /*1aa0*/  IMAD.MOV.U32 R20, RZ, RZ, RZ ;  /* 0x000000ffff147224 */ /* 0x000fe200078e00ff */
[----:B------:R-:W-:Y:S01]  /*1ab0*/  CS2R R170, SRZ ;  /* 0x0000000000aa7805 */ /* 0x000fe2000001ff00 */
[----:B------:R-:W-:Y:S02]  /*1ac0*/  IMAD.MOV.U32 R5, RZ, RZ, RZ ;  /* 0x000000ffff057224 */ /* 0x000fe400078e00ff */
[----:B------:R-:W-:Y:S01]  /*1ad0*/  IMAD.MOV.U32 R169, RZ, RZ, RZ ;  /* 0x000000ffffa97224 */ /* 0x000fe200078e00ff */
[----:B------:R-:W-:Y:S06]  /*1ae0*/  @!P1 BRA `(.L_x_5085) ;  /* 0x00000100001c9947 */ /* 0x000fec0003800000 */
[----:B------:R-:W0:Y:S01]  /*1af0*/  SHFL.IDX PT, R0, R199, RZ, 0x1f ;  /* 0x00001fffc7007589 */ /* 0x000e2200000e0000 */
[----:B------:R-:W-:Y:S01]  /*1b00*/  UMOV UR7, 0x40000040 ;  /* 0x4000004000077882 */ /* 0x000fe20000000000 */
[----:B------:R-:W-:Y:S01]  /*1b10*/  UMOV UR9, 0x40000040 ;  /* 0x4000004000097882 */ /* 0x000fe20000000000 */
[----:B------:R-:W-:Y:S01]  /*1b20*/  UMOV UR11, 0x40000040 ;  /* 0x40000040000b7882 */ /* 0x000fe20000000000 */
[----:B------:R-:W-:Y:S01]  /*1b30*/  BAR.SYNC.DEFER_BLOCKING 0xe, 0x100 ;  /* 0x0384000000007b1d */ /* 0x000fe20000010000 */
[----:B------:R-:W-:-:S04]  /*1b40*/  IADD3 R3, R6, -0x2, RZ ;  /* 0xfffffffe06037810 */ /* 0x000fc80007ffe0ff */
[----:B------:R-:W-:Y:S01]  /*1b50*/  ISETP.GE.AND P0, PT, R3, R4, PT ;  /* 0x000000040300720c */ /* 0x000fe20003f06270 */
        /* <DEDUP_REMOVED lines=50> */
.L_x_5087:
[----:B------:R-:W-:Y:S01]  /*1e80*/  BAR.SYNC.DEFER_BLOCKING 0xe, 0x100 ;  /* 0x0384000000007b1d */ /* 0x000fe20000010000 */
[----:B01----:R-:W-:Y:S01]  /*1e90*/  IMAD.U32 R0, RZ, RZ, UR36 ;  /* 0x00000024ff007e24 */ /* 0x003fe2000f8e00ff */
[----:B------:R-:W-:Y:S01]  /*1ea0*/  UIADD3 UR36, UR36, 0x1, URZ ;  /* 0x0000000124247890 */ /* 0x000fe2000fffe03f */
[C---:B------:R-:W-:Y:S02]  /*1eb0*/  ISETP.GT.AND P0, PT, R3.reuse, R4, PT ;  /* 0x000000040300720c */ /* 0x040fe40003f04270 */
[----:B------:R-:W-:Y:S01]  /*1ec0*/  IMAD R0, R0, 0x40, R19 ;  /* 0x0000004000007824 */ /* 0x000fe200078e0213 */
[----:B------:R-:W-:Y:S01]  /*1ed0*/  UISETP.NE.AND UP0, UPT, UR36, 0x2, UPT ;  /* 0x000000022400788c */ /* 0x000fe2000bf05270 */
[----:B------:R-:W-:Y:S01]  /*1ee0*/  IADD3 R3, R3, -0x1, RZ ;  /* 0xffffffff03037810 */ /* 0x000fe20007ffe0ff */
[----:B------:R-:W-:Y:S01]  /*1ef0*/  UMOV UR7, 0x40000040 ;  /* 0x4000004000077882 */ /* 0x000fe20000000000 */
[----:B------:R-:W-:Y:S01]  /*1f00*/  UMOV UR11, 0x40000040 ;  /* 0x40000040000b7882 */ /* 0x000fe20000000000 */
[----:B------:R-:W-:Y:S01]  /*1f10*/  LEA R0, R0, UR37, 0x2 ;  /* 0x0000002500007c11 */ /* 0x000fe2000f8e10ff */
[----:B------:R-:W-:Y:S01]  /*1f20*/  USEL UR36, UR36, URZ, UP0 ;  /* 0x0000003f24247287 */ /* 0x000fe20008000000 */
[----:B------:R-:W-:Y:S01]  /*1f30*/  UMOV UR15, 0x40000040 ;  /* 0x40000040000f7882 */ /* 0x000fe20000000000 */
[----:B------:R-:W-:-:S02]  /*1f40*/  UMOV UR19, 0x40000040 ;  /* 0x4000004000137882 */ /* 0x000fc40000000000 */
[----:B------:R-:W-:-:S04]  /*1f50*/  ULEA UR6, UR36, UR20, 0xc ;  /* 0x0000001424067291 */ /* 0x000fc8000f8e603f */
        /* <DEDUP_REMOVED lines=157> */
.L_x_5086:
[----:B------:R-:W-:Y:S01]  /*2930*/  BAR.SYNC.DEFER_BLOCKING 0xe, 0x100 ;  /* 0x0384000000007b1d */ /* 0x000fe20000010000 */
[----:B01----:R-:W-:Y:S01]  /*2940*/  IMAD.U32 R0, RZ, RZ, UR36 ;  /* 0x00000024ff007e24 */ /* 0x003fe2000f8e00ff */
        /* <DEDUP_REMOVED lines=142> */
.L_x_5078:
[----:B------:R-:W0:Y:S02]  /*3230*/  LDC R6, c[0x0][0xadc] ;  /* 0x0002b700ff067b82 */ /* 0x000e240000000800 */
[----:B0-----:R-:W-:-:S13]  /*3240*/  ISETP.GE.AND P0, PT, R6, 0x1, PT ;  /* 0x000000010600780c */ /* 0x001fda0003f06270 */
[----:B------:R-:W-:Y:S05]  /*3250*/  @!P0 BRA `(.L_x_5088) ;  /* 0x0000000000408947 */ /* 0x000fea0003800000 */
[C---:B------:R-:W-:Y:S01]  /*3260*/  ISETP.GT.AND P1, PT, R4.reuse, RZ, PT ;  /* 0x000000ff0400720c */ /* 0x040fe20003f24270 */
[----:B------:R-:W-:-:S12]  /*3270*/  VIADD R3, R4, 0xffffffff ;  /* 0xffffffff04037836 */ /* 0x000fd80000000000 */
        /* <DEDUP_REMOVED lines=8> */
.L_x_5089:
[----:B------:R-:W-:-:S13]  /*3300*/  ISETP.NE.AND P1, PT, R6, 0x1, PT ;  /* 0x000000010600780c */ /* 0x000fda0003f25270 */
[----:B------:R-:W0:Y:S02]  /*3310*/  @P1 LDC.64 R4, c[0x0][0xae0] ;  /* 0x0002b800ff041b82 */ /* 0x000e240000000a00 */
[----:B0-----:R-:W-:-:S05]  /*3320*/  @P1 IMAD.HI.U32 R4, R3, R4, RZ ;  /* 0x0000000403041227 */ /* 0x001fca00078e00ff */
[----:B------:R-:W-:-:S07]  /*3330*/  @P1 SHF.R.U32.HI R3, RZ, R5, R4 ;  /* 0x00000005ff031219 */ /* 0x000fce0000011604 */
.L_x_5090:
[----:B------:R-:W-:-:S05]  /*3340*/  IMAD R3, R3, R6, R6 ;  /* 0x0000000603037224 */ /* 0x000fca00078e0206 */
[----:B------:R-:W-:-:S07]  /*3350*/  VIMNMX R0, R0, R3, PT ;  /* 0x0000000300007248 */ /* 0x000fce0003fe0100 */
.L_x_5088:
[----:B------:R-:W-:Y:S01]  /*3360*/  VIADD R0, R0, 0x3f ;  /* 0x0000003f00007836 */ /* 0x000fe20000000000 */
[----:B------:R-:W-:Y:S01]  /*3370*/  ULDC UR4, c[0x0][0xad4] ;  /* 0x0002b50000047ab9 */ /* 0x000fe20000000800 */
[----:B------:R-:W-:-:S03]  /*3380*/  IMAD R4, R185, 0x40, -R18 ;  /* 0x00000040b9047824 */ /* 0x000fc600078e0a12 */
[----:B------:R-:W-:-:S04]  /*3390*/  SHF.R.S32.HI R3, RZ, 0x1f, R0 ;  /* 0x0000001fff037819 */ /* 0x000fc80000011400 */
[----:B------:R-:W-:Y:S01]  /*33a0*/  LEA.HI R3, R3, R0, RZ, 0x6 ;  /* 0x0000000003037211 */ /* 0x000fe200078f30ff */
[----:B------:R-:W-:-:S03]  /*33b0*/  IMAD.IADD R0, R17, 0x1, R4 ;  /* 0x0000000111007824 */ /* 0x000fc600078e0204 */
[----:B------:R-:W-:Y:S01]  /*33c0*/  SHF.R.S32.HI R3, RZ, 0x6, R3 ;  /* 0x00000006ff037819 */ /* 0x000fe20000011403 */
[----:B------:R-:W-:-:S03]  /*33d0*/  VIADD R4, R0, -UR4 ;  /* 0x8000000400047c36 */ /* 0x000fc60008000000 */
[----:B------:R-:W-:Y:S01]  /*33e0*/  VIMNMX R168, R168, R3, PT ;  /* 0x00000003a8a87248 */ /* 0x000fe20003fe0100 */
[----:B------:R-:W-:Y:S06]  /*33f0*/  @!P0 BRA `(.L_x_5091) ;  /* 0x0000000000408947 */ /* 0x000fec0003800000 */
[----:B------:R-:W-:-:S05]  /*3400*/  IMAD.MOV.U32 R3, RZ, RZ, R0 ;  /* 0x000000ffff037224 */ /* 0x000fca00078e0000 */
        /* <DEDUP_REMOVED lines=9> */
.L_x_5092:
[----:B------:R-:W-:-:S13]  /*34a0*/  ISETP.NE.AND P0, PT, R6, 0x1, PT ;  /* 0x000000010600780c */ /* 0x000fda0003f05270 */
[----:B------:R-:W0:Y:S02]  /*34b0*/  @P0 LDC.64 R8, c[0x0][0xae0] ;  /* 0x0002b800ff080b82 */ /* 0x000e240000000a00 */
[----:B0-----:R-:W-:-:S05]  /*34c0*/  @P0 IMAD.HI.U32 R0, R3, R8, RZ ;  /* 0x0000000803000227 */ /* 0x001fca00078e00ff */
[----:B------:R-:W-:-:S07]  /*34d0*/  @P0 SHF.R.U32.HI R3, RZ, R9, R0 ;  /* 0x00000009ff030219 */ /* 0x000fce0000011600 */
.L_x_5093:
[----:B------:R-:W-:-:S05]  /*34e0*/  IMAD R3, R3, R6, RZ ;  /* 0x0000000603037224 */ /* 0x000fca00078e02ff */
[----:B------:R-:W-:-:S07]  /*34f0*/  VIMNMX R4, R4, R3, !PT ;  /* 0x0000000304047248 */ /* 0x000fce0007fe0100 */
.L_x_5091:
        /* <DEDUP_REMOVED lines=105> */
.L_x_5094:
[----:B------:R-:W-:Y:S02]  /*3b90*/  LEA.HI R0, R198, R198, RZ, 0x1 ;  /* 0x000000c6c6007211 */ /* 0x000fe400078f08ff */
[----:B------:R-:W-:Y:S02]  /*3ba0*/  ISETP.NE.AND P0, PT, R192, 0x3, PT ;  /* 0x00000003c000780c */ /* 0x000fe40003f05270 */
[----:B------:R-:W-:-:S05]  /*3bb0*/  LOP3.LUT R3, R0, 0xfffffffe, RZ, 0xc0, !PT ;  /* 0xfffffffe00037812 */ /* 0x000fca00078ec0ff */
[----:B------:R-:W-:-:S05]  /*3bc0*/  IMAD.IADD R3, R198, 0x1, -R3 ;  /* 0x00000001c6037824 */ /* 0x000fca00078e0a03 */
[----:B------:R-:W-:-:S04]  /*3bd0*/  SHF.L.U32 R3, R3, 0x1f, RZ ;  /* 0x0000001f03037819 */ /* 0x000fc800000006ff */
[----:B------:R-:W0:Y:S02]  /*3be0*/  SYNCS.PHASECHK.TRANS64.TRYWAIT P1, [UR37+0x38800], R3 ;  /* 0x03880003ff0075a7 */ /* 0x000e240008020165 */
[----:B0-----:R-:W-:Y:S05]  /*3bf0*/  @!P1 BRA `(.L_x_5095) ;  /* 0x0000016000309947 */ /* 0x001fea0003800000 */
.L_x_5271:
[----:B------:R-:W-:Y:S05]  /*3c00*/  @!P0 BRA `(.L_x_5096) ;  /* 0x0000000000048947 */ /* 0x000fea0003800000 */
[----:B------:R-:W-:Y:S01]  /*3c10*/  BPT.TRAP 0x1 ;  /* 0x000000040000795c */ /* 0x000fe20000300000 */
.L_x_5096:
[----:B------:R-:W-:Y:S01]  /*3c20*/  IMAD.U32 R4, RZ, RZ, UR36 ;  /* 0x00000024ff047e24 */ /* 0x000fe2000f8e00ff */
[----:B------:R-:W-:-:S04]  /*3c30*/  SHF.L.U32 R5, R2, 0x1f, RZ ;  /* 0x0000001f02057819 */ /* 0x000fc800000006ff */
[----:B------:R-:W-:-:S04]  /*3c40*/  LEA R4, R4, UR37, 0x3 ;  /* 0x0000002504047c11 */ /* 0x000fc8000f8e18ff */
[----:B------:R1:W2:Y:S01]  /*3c50*/  SYNCS.PHASECHK.TRANS64.TRYWAIT P1, [R4+URZ+0x38830], R5 ;  /* 0x03883005040075a7 */ /* 0x0002a2000802017f */
[----:B------:R-:W-:Y:S05]  /*3c60*/  @!P0 BRA `(.L_x_5097) ;  /* 0x0000000000048947 */ /* 0x000fea0003800000 */
[----:B------:R-:W-:Y:S01]  /*3c70*/  BPT.TRAP 0x1 ;  /* 0x000000040000795c */ /* 0x000fe20000300000 */
.L_x_5097:
[----:B--2---:R-:W-:Y:S05]  /*3c80*/  @P1 BRA `(.L_x_5098) ;  /* 0x0000000000081947 */ /* 0x004fea0003800000 */
[----:B------:R-:W2:Y:S02]  /*3c90*/  SYNCS.PHASECHK.TRANS64.TRYWAIT P1, [R4+URZ+0x38830], R5 ;  /* 0x03883005040075a7 */ /* 0x000ea4000802017f */
[----:B--2---:R-:W-:Y:S05]  /*3ca0*/  @!P1 BRA `(.L_x_5099) ;  /* 0x00000160001c9947 */ /* 0x004fea0003800000 */
.L_x_5098:
[----:B------:R-:W-:-:S04]  /*3cb0*/  UIADD3 UR4, UR37, 0x22400, URZ ;  /* 0x0002240025047890 */ /* 0x000fc8000fffe03f */
[----:B------:R-:W-:-:S04]  /*3cc0*/  USHF.R.U32.HI UR4, URZ, 0x4, UR4 ;  /* 0x000000043f047899 */ /* 0x000fc80008011604 */
[----:B------:R-:W-:-:S06]  /*3cd0*/  ULOP3.LUT UR4, UR4, 0x3fff, URZ, 0xc0, !UPT ;  /* 0x00003fff04047892 */ /* 0x000fcc000f8ec03f */
[----:B0-----:R-:W-:Y:S01]  /*3ce0*/  IMAD.U32 R0, RZ, RZ, UR4 ;  /* 0x00000004ff007e24 */ /* 0x001fe2000f8e00ff */
        /* <DEDUP_REMOVED lines=34> */
[----:B------:R-:W0:Y:S02]  /*3f10*/  SYNCS.PHASECHK.TRANS64.TRYWAIT P1, [UR37+0x38810], R3 ;  /* 0x03881003ff0075a7 */ /* 0x000e240008020165 */
[----:B0-----:R-:W-:Y:S05]  /*3f20*/  @!P1 BRA `(.L_x_5100) ;  /* 0x0000015c00909947 */ /* 0x001fea0003800000 */
.L_x_5272:
[----:B------:R-:W-:Y:S05]  /*3f30*/  @!P0 BRA `(.L_x_5101) ;  /* 0x0000000000048947 */ /* 0x000fea0003800000 */
[----:B------:R-:W-:Y:S01]  /*3f40*/  BPT.TRAP 0x1 ;  /* 0x000000040000795c */ /* 0x000fe20000300000 */
.L_x_5101:
[----:B------:R3:W4:Y:S01]  /*3f50*/  SYNCS.PHASECHK.TRANS64.TRYWAIT P1, [R4+URZ+0x38850], R5 ;  /* 0x03885005040075a7 */ /* 0x000722000802017f */
[----:B------:R-:W-:Y:S05]  /*3f60*/  @!P0 BRA `(.L_x_5102) ;  /* 0x0000000000048947 */ /* 0x000fea0003800000 */
[----:B------:R-:W-:Y:S01]  /*3f70*/  BPT.TRAP 0x1 ;  /* 0x000000040000795c */ /* 0x000fe20000300000 */
.L_x_5102:
[----:B----4-:R-:W-:Y:S05]  /*3f80*/  @P1 BRA `(.L_x_5103) ;  /* 0x0000000000081947 */ /* 0x010fea0003800000 */
[----:B------:R-:W4:Y:S02]  /*3f90*/  SYNCS.PHASECHK.TRANS64.TRYWAIT P1, [R4+URZ+0x38850], R5 ;  /* 0x03885005040075a7 */ /* 0x000f24000802017f */
[----:B----4-:R-:W-:Y:S05]  /*3fa0*/  @!P1 BRA `(.L_x_5104) ;  /* 0x0000015c00889947 */ /* 0x010fea0003800000 */
.L_x_5103:
[----:B------:R-:W-:Y:S01]  /*3fb0*/  UIADD3 UR4, UR37, 0x400, URZ ;  /* 0x0000040025047890 */ /* 0x000fe2000fffe03f */
[----:B------:R-:W-:Y:S01]  /*3fc0*/  WARPGROUP.ARRIVE ;  /* 0x00000000000079c5 */ /* 0x000fe20000000000 */
[----:B------:R-:W-:-:S05]  /*3fd0*/  UIADD3 UR5, UR37, 0x26400, URZ ;  /* 0x0002640025057890 */ /* 0x000fca000fffe03f */
[----:B0-----:R-:W0:Y:S01]  /*3fe0*/  S2R R3, SR_TID.X ;  /* 0x0000000000037919 */ /* 0x001e220000002100 */
[----:B------:R-:W-:Y:S01]  /*3ff0*/  USHF.R.U32.HI UR4, URZ, 0x4, UR4 ;  /* 0x000000043f047899 */ /* 0x000fe20008011604 */
[----:B------:R-:W-:Y:S01]  /*4000*/  LEA R10, R168, 0xffffffc0, 0x6 ;  /* 0xffffffc0a80a7811 */ /* 0x000fe200078e30ff */
[----:B------:R-:W-:Y:S01]  /*4010*/  USHF.R.U32.HI UR5, URZ, 0x4, UR5 ;  /* 0x000000043f057899 */ /* 0x000fe20008011605 */
[----:B------:R-:W1:Y:S01]  /*4020*/  S2R R6, SR_TID.X ;  /* 0x0000000000067919 */ /* 0x000e620000002100 */
[----:B------:R-:W-:Y:S01]  /*4030*/  ULOP3.LUT UR4, UR4, 0x3fff, URZ, 0xc0, !UPT ;  /* 0x00003fff04047892 */ /* 0x000fe2000f8ec03f */
[----:B------:R-:W-:Y:S01]  /*4040*/  IADD3 R12, -R16, R17, -R10 ;  /* 0x00000011100c7210 */ /* 0x000fe20007ffe90a */
[----:B------:R-:W-:Y:S02]  /*4050*/  ULOP3.LUT UR5, UR5, 0x3fff, URZ, 0xc0, !UPT ;  /* 0x00003fff05057892 */ /* 0x000fe4000f8ec03f */
[----:B------:R-:W-:Y:S02]  /*4060*/  ULOP3.LUT UR4, UR4, 0x10000, URZ, 0xfc, !UPT ;  /* 0x0001000004047892 */ /* 0x000fe4000f8efc3f */
[----:B------:R-:W-:-:S02]  /*4070*/  ULOP3.LUT UR5, UR5, 0x10000, URZ, 0xfc, !UPT ;  /* 0x0001000005057892 */ /* 0x000fc4000f8efc3f */
[----:B------:R-:W-:Y:S01]  /*4080*/  ULEA UR6, UR36, UR4, 0xc ;  /* 0x0000000424067291 */ /* 0x000fe2000f8e603f */
[----:B------:R-:W-:Y:S01]  /*4090*/  UMOV UR25, 0x40000040 ;  /* 0x4000004000197882 */ /* 0x000fe20000000000 */
[----:B------:R-:W-:Y:S01]  /*40a0*/  UMOV UR27, 0x40000040 ;  /* 0x40000040001b7882 */ /* 0x000fe20000000000 */
[----:B------:R-:W-:Y:S02]  /*40b0*/  UIADD3 UR8, UR5, 0x2, URZ ;  /* 0x0000000205087890 */ /* 0x000fe4000fffe03f */
[----:B------:R-:W-:Y:S02]  /*40c0*/  UMOV UR24, UR5 ;  /* 0x0000000500187c82 */ /* 0x000fe40008000000 */
[----:B------:R-:W-:Y:S01]  /*40d0*/  UMOV UR26, UR6 ;  /* 0x00000006001a7c82 */ /* 0x000fe20008000000 */
[----:B------:R-:W-:Y:S01]  /*40e0*/  UIADD3 UR10, UR6, 0x2, URZ ;  /* 0x00000002060a7890 */ /* 0x000fe2000fffe03f */
[----:B------:R-:W-:Y:S01]  /*40f0*/  HGMMA.64x64x16.F32 R24, gdesc[UR24], R24, gsb0 ;  /* 0x00e00000181879f0 */ /* 0x000fe20008000818 */
[----:B------:R-:W-:Y:S01]  /*4100*/  UMOV UR9, 0x40000040 ;  /* 0x4000004000097882 */ /* 0x000fe20000000000 */
[----:B------:R-:W-:Y:S01]  /*4110*/  UMOV UR11, 0x40000040 ;  /* 0x40000040000b7882 */ /* 0x000fe20000000000 */
[----:B------:R-:W-:-:S02]  /*4120*/  UIADD3 UR14, UR5, 0x800, URZ ;  /* 0x00000800050e7890 */ /* 0x000fc4000fffe03f */
[----:B------:R-:W-:Y:S01]  /*4130*/  UIADD3 UR15, UR6, 0x800, URZ ;  /* 0x00000800060f7890 */ /* 0x000fe2000fffe03f */
[----:B------:R-:W-:Y:S01]  /*4140*/  UMOV UR29, 0x40000040 ;  /* 0x40000040001d7882 */ /* 0x000fe20000000000 */
[----:B------:R-:W-:Y:S01]  /*4150*/  UMOV UR31, 0x40000040 ;  /* 0x40000040001f7882 */ /* 0x000fe20000000000 */
[----:B0-----:R-:W-:Y:S02]  /*4160*/  SHF.R.U32.HI R3, RZ, 0x7, R3 ;  /* 0x00000007ff037819 */ /* 0x001fe40000011603 */
[----:B-1234-:R-:W-:-:S04]  /*4170*/  LOP3.LUT R5, R6, 0x7f, RZ, 0xc0, !PT ;  /* 0x0000007f06057812 */ /* 0x01efc800078ec0ff */
[----:B------:R-:W0:Y:S01]  /*4180*/  SHFL.IDX PT, R3, R3, RZ, 0x1f ;  /* 0x00001fff03037589 */ /* 0x000e2200000e0000 */
[----:B------:R-:W-:Y:S01]  /*4190*/  ISETP.NE.AND P1, PT, R5, RZ, PT ;  /* 0x000000ff0500720c */ /* 0x000fe20003f25270 */
[----:B------:R-:W-:-:S04]  /*41a0*/  IMAD.MOV.U32 R5, RZ, RZ, -0x40 ;  /* 0xffffffc0ff057424 */ /* 0x000fc800078e00ff */
[----:B------:R-:W-:-:S05]  /*41b0*/  IMAD R5, R168, R5, 0x41 ;  /* 0x00000041a8057424 */ /* 0x000fca00078e0205 */
[----:B------:R-:W-:Y:S02]  /*41c0*/  IADD3 R11, R5, -0x1, RZ ;  /* 0xffffffff050b7810 */ /* 0x000fe40007ffe0ff */
[----:B0-----:R-:W-:Y:S02]  /*41d0*/  R2UR UR7, R3 ;  /* 0x00000000030772ca */ /* 0x001fe400000e0000 */
[----:B------:R-:W-:-:S04]  /*41e0*/  @!P1 IADD3 R3, R4, 0x38840, RZ ;  /* 0x0003884004039810 */ /* 0x000fc80007ffe0ff */
[----:B------:R-:W-:-:S07]  /*41f0*/  @!P1 PRMT R3, RZ, 0x654, R3 ;  /* 0x00000654ff039816 */ /* 0x000fce0000000003 */
        /* <DEDUP_REMOVED lines=128> */
[----:B------:R-:W-:Y:S02]  /*4a00*/  ULDC.64 UR14, c[0x0][0xad0] ;  /* 0x0002b400000e7ab9 */ /* 0x000fe40000000a00 */
[----:B------:R-:W-:Y:S01]  /*4a10*/  ULOP3.LUT UR15, URZ, UR15, URZ, 0x33, !UPT ;  /* 0x0000000f3f0f7292 */ /* 0x000fe2000f8e333f */
        /* <DEDUP_REMOVED lines=114> */
[----:B------:R-:W-:-:S05]  /*5140*/  UIADD3 UR6, UR7, UR8, UR6 ;  /* 0x0000000807067290 */ /* 0x000fca000fffe006 */
[----:B------:R-:W-:Y:S02]  /*5150*/  UMOV UR8, UR10 ;  /* 0x0000000a00087c82 */ /* 0x000fe40008000000 */
[----:B------:R-:W-:Y:S01]  /*5160*/  UMOV UR10, UR6 ;  /* 0x00000006000a7c82 */ /* 0x000fe20008000000 */
[----:B------:R-:W-:Y:S02]  /*5170*/  ULDC.64 UR6, c[0x0][0xad8] ;  /* 0x0002b60000067ab9 */ /* 0x000fe40000000a00 */
[----:B------:R-:W-:-:S06]  /*5180*/  UISETP.GE.AND UP0, UPT, UR7, 0x1, UPT ;  /* 0x000000010700788c */ /* 0x000fcc000bf06270 */
[----:B------:R-:W-:Y:S01]  /*5190*/  PLOP3.LUT P2, PT, PT, PT, UP0, 0x40, 0x0 ;  /* 0x000000000000781c */ /* 0x000fe20003f4e808 */
        /* <DEDUP_REMOVED lines=37> */
[----:B------:R-:W1:Y:S01]  /*53f0*/  MUFU.TANH R24, R24 ;  /* 0x0000001800187308 */ /* 0x000e620000002400 */
[----:B0-----:R-:W-:-:S07]  /*5400*/  IADD3 R3, -R18, R5, R17 ;  /* 0x0000000512037210 */ /* 0x001fce0007ffe111 */
[----:B------:R-:W0:Y:S01]  /*5410*/  MUFU.TANH R25, R25 ;  /* 0x0000001900197308 */ /* 0x000e220000002400 */
[----:B------:R-:W-:Y:S02]  /*5420*/  IMAD.IADD R6, R3, 0x1, -R16 ;  /* 0x0000000103067824 */ /* 0x000fe400078e0a10 */
[----:B------:R-:W-:-:S05]  /*5430*/  IMAD R3, R185, 0x40, R19 ;  /* 0x00000040b9037824 */ /* 0x000fca00078e0213 */
[----:B------:R2:W3:Y:S01]  /*5440*/  MUFU.TANH R8, R26 ;  /* 0x0000001a00087308 */ /* 0x0004e20000002400 */
[C---:B------:R-:W-:Y:S02]  /*5450*/  VIADD R9, R6.reuse, UR6 ;  /* 0x0000000606097c36 */ /* 0x040fe40008000000 */
[----:B------:R-:W-:-:S03]  /*5460*/  VIADD R14, R6, UR15 ;  /* 0x0000000f060e7c36 */ /* 0x000fc60008000000 */
[----:B------:R-:W-:Y:S01]  /*5470*/  VIADDMNMX R5, R3, R9, R12, PT ;  /* 0x0000000903057246 */ /* 0x000fe2000380010c */
[----:B------:R-:W-:Y:S01]  /*5480*/  IMAD.IADD R6, R14, 0x1, R3 ;  /* 0x000000010e067824 */ /* 0x000fe200078e0203 */
        /* <DEDUP_REMOVED lines=29> */
[----:B-1234-:R-:W-:Y:S05]  /*5660*/  @P2 BRA `(.L_x_5105) ;  /* 0x0000000000582947 */ /* 0x01efea0003800000 */
        /* <DEDUP_REMOVED lines=12> */
.L_x_5107:
[----:B------:R-:W-:-:S06]  /*5730*/  UISETP.NE.AND UP1, UPT, UR7, 0x1, UPT ;  /* 0x000000010700788c */ /* 0x000fcc000bf25270 */
[----:B------:R-:W-:-:S05]  /*5740*/  PLOP3.LUT P2, PT, PT, PT, UP1, 0x80, 0x0 ;  /* 0x000000000000781c */ /* 0x000fca0003f4f018 */
[----:B------:R-:W-:-:S08]  /*5750*/  @UP1 ULDC.64 UR8, c[0x0][0xae0] ;  /* 0x0002b80000081ab9 */ /* 0x000fd00000000a00 */
[----:B------:R-:W-:-:S05]  /*5760*/  @P2 IMAD.HI.U32 R13, R7, UR8, RZ ;  /* 0x00000008070d2c27 */ /* 0x000fca000f8e00ff */
[----:B------:R-:W-:-:S07]  /*5770*/  @P2 SHF.R.U32.HI R7, RZ, UR9, R13 ;  /* 0x00000009ff072c19 */ /* 0x000fce000801160d */
.L_x_5108:
[----:B------:R-:W-:Y:S05]  /*5780*/  BSYNC B0 ;  /* 0x0000000000007941 */ /* 0x000fea0003800000 */
.L_x_5106:
[----:B------:R-:W-:-:S04]  /*5790*/  IMAD R7, R7, UR7, -R10 ;  /* 0x0000000707077c24 */ /* 0x000fc8000f8e0a0a */
[----:B------:R-:W-:-:S05]  /*57a0*/  IMAD.IADD R7, R7, 0x1, -R16 ;  /* 0x0000000107077824 */ /* 0x000fca00078e0a10 */
[----:B------:R-:W-:Y:S02]  /*57b0*/  VIMNMX R6, R6, R7, !PT ;  /* 0x0000000706067248 */ /* 0x000fe40007fe0100 */
[----:B------:R-:W-:-:S07]  /*57c0*/  VIADDMNMX R5, R7, UR7, R5, PT ;  /* 0x0000000707057c46 */ /* 0x000fce000b800105 */
.L_x_5105:
[C---:B------:R-:W-:Y:S02]  /*57d0*/  ISETP.GE.AND P2, PT, R11.reuse, 0x2, PT ;  /* 0x000000020b00780c */ /* 0x040fe40003f46270 */
[C---:B------:R-:W-:Y:S02]  /*57e0*/  ISETP.GE.AND P6, PT, R11.reuse, 0xa, PT ;  /* 0x0000000a0b00780c */ /* 0x040fe40003fc6270 */
[----:B------:R-:W-:Y:S02]  /*57f0*/  ISETP.GT.AND P4, PT, R6, 0x1, !P2 ;  /* 0x000000010600780c */ /* 0x000fe40005784270 */
[----:B------:R-:W-:Y:S02]  /*5800*/  ISETP.GE.AND P3, PT, R11, 0x9, PT ;  /* 0x000000090b00780c */ /* 0x000fe40003f66270 */
[----:B------:R-:W-:Y:S02]  /*5810*/  ISETP.LT.OR P4, PT, R5, 0x2, P4 ;  /* 0x000000020500780c */ /* 0x000fe40002781670 */
[----:B------:R-:W-:-:S02]  /*5820*/  P2R R26, PR, RZ, 0x40 ;  /* 0x00000040ff1a7803 */ /* 0x000fc40000000000 */
[----:B0-----:R-:W-:Y:S02]  /*5830*/  FSEL R15, R25, -INF , !P4 ;  /* 0xff800000190f7808 */ /* 0x001fe40006000000 */
[C---:B------:R-:W-:Y:S02]  /*5840*/  ISETP.GT.AND P4, PT, R6.reuse, 0x9, !P6 ;  /* 0x000000090600780c */ /* 0x040fe40007784270 */
[----:B------:R-:W-:Y:S02]  /*5850*/  ISETP.GT.AND P5, PT, R6, 0x8, !P3 ;  /* 0x000000080600780c */ /* 0x000fe40005fa4270 */
[----:B------:R-:W-:Y:S02]  /*5860*/  ISETP.LT.OR P4, PT, R5, 0xa, P4 ;  /* 0x0000000a0500780c */ /* 0x000fe40002781670 */
[----:B------:R-:W-:Y:S02]  /*5870*/  ISETP.GE.AND P6, PT, R11, 0x11, PT ;  /* 0x000000110b00780c */ /* 0x000fe40003fc6270 */
[----:B------:R-:W-:-:S02]  /*5880*/  FSEL R57, R29, -INF , !P4 ;  /* 0xff8000001d397808 */ /* 0x000fc40006000000 */
[C---:B------:R-:W-:Y:S02]  /*5890*/  ISETP.LT.OR P5, PT, R5.reuse, 0x9, P5 ;  /* 0x000000090500780c */ /* 0x040fe40002fa1670 */
[----:B------:R-:W-:Y:S02]  /*58a0*/  ISETP.GT.AND P4, PT, R6, 0x10, !P6 ;  /* 0x000000100600780c */ /* 0x000fe40007784270 */
[----:B------:R-:W-:Y:S02]  /*58b0*/  FSEL R21, R28, -INF , !P5 ;  /* 0xff8000001c157808 */ /* 0x000fe40006800000 */
        /* <DEDUP_REMOVED lines=59> */
[----:B------:R-:W-:Y:S01]  /*5c70*/  ISETP.LT.OR P6, PT, R5, 0x3a, P6 ;  /* 0x0000003a0500780c */ /* 0x000fe200037c1670 */
[----:B------:R-:W-:-:S03]  /*5c80*/  VIADD R5, R3, 0x8 ;  /* 0x0000000803057836 */ /* 0x000fc60000000000 */
[----:B------:R-:W-:Y:S02]  /*5c90*/  FSEL R53, R53, -INF , !P6 ;  /* 0xff80000035357808 */ /* 0x000fe40007000000 */
[----:B------:R-:W-:Y:S02]  /*5ca0*/  PLOP3.LUT P6, PT, PT, PT, UP0, 0x40, 0x0 ;  /* 0x000000000000781c */ /* 0x000fe40003fce808 */
[----:B------:R-:W-:Y:S02]  /*5cb0*/  VIADDMNMX R6, R5, R9, R12, PT ;  /* 0x0000000905067246 */ /* 0x000fe4000380010c */
[----:B------:R-:W-:-:S09]  /*5cc0*/  IADD3 R5, R14, 0x8, R3 ;  /* 0x000000080e057810 */ /* 0x000fd20007ffe003 */
        /* <DEDUP_REMOVED lines=15> */
.L_x_5111:
[----:B------:R-:W-:-:S06]  /*5dc0*/  UISETP.NE.AND UP1, UPT, UR7, 0x1, UPT ;  /* 0x000000010700788c */ /* 0x000fcc000bf25270 */
[----:B------:R-:W-:-:S05]  /*5dd0*/  PLOP3.LUT P6, PT, PT, PT, UP1, 0x80, 0x0 ;  /* 0x000000000000781c */ /* 0x000fca0003fcf018 */
[----:B------:R-:W-:-:S08]  /*5de0*/  @UP1 ULDC.64 UR8, c[0x0][0xae0] ;  /* 0x0002b80000081ab9 */ /* 0x000fd00000000a00 */
[----:B------:R-:W-:Y:S01]  /*5df0*/  @P6 IMAD.HI.U32 R9, R7, UR8, RZ ;  /* 0x0000000807096c27 */ /* 0x000fe2000f8e00ff */
[----:B------:R-:W-:-:S13]  /*5e00*/  PLOP3.LUT P6, PT, PT, PT, UP1, 0x80, 0x0 ;  /* 0x000000000000781c */ /* 0x000fda0003fcf018 */
[----:B------:R-:W-:-:S07]  /*5e10*/  @P6 SHF.R.U32.HI R7, RZ, UR9, R9 ;  /* 0x00000009ff076c19 */ /* 0x000fce0008011609 */
.L_x_5112:
[----:B------:R-:W-:Y:S05]  /*5e20*/  BSYNC B0 ;  /* 0x0000000000007941 */ /* 0x000fea0003800000 */
.L_x_5110:
[----:B------:R-:W-:-:S04]  /*5e30*/  IMAD R7, R7, UR7, -R10 ;  /* 0x0000000707077c24 */ /* 0x000fc8000f8e0a0a */
[----:B------:R-:W-:-:S05]  /*5e40*/  IMAD.IADD R7, R7, 0x1, -R16 ;  /* 0x0000000107077824 */ /* 0x000fca00078e0a10 */
[----:B------:R-:W-:Y:S02]  /*5e50*/  VIMNMX R5, R5, R7, !PT ;  /* 0x0000000705057248 */ /* 0x000fe40007fe0100 */
[----:B------:R-:W-:-:S07]  /*5e60*/  VIADDMNMX R6, R7, UR7, R6, PT ;  /* 0x0000000707067c46 */ /* 0x000fce000b800106 */
.L_x_5109:
[----:B------:R-:W-:Y:S01]  /*5e70*/  ISETP.GT.AND P2, PT, R5, 0x1, !P2 ;  /* 0x000000010500780c */ /* 0x000fe20005744270 */
[----:B------:R-:W-:Y:S01]  /*5e80*/  ULDC UR11, c[0x0][0xa80] ;  /* 0x0002a000000b7ab9 */ /* 0x000fe20000000800 */
[----:B------:R-:W-:Y:S01]  /*5e90*/  FMNMX.FTZ R7, R13, R15, !PT ;  /* 0x0000000f0d077209 */ /* 0x000fe20007810000 */
[----:B------:R-:W-:Y:S01]  /*5ea0*/  ULEA UR8, UR36, UR38, 0xc ;  /* 0x0000002624087291 */ /* 0x000fe2000f8e603f */
[----:B------:R-:W-:Y:S01]  /*5eb0*/  ISETP.LT.OR P2, PT, R6, 0x2, P2 ;  /* 0x000000020600780c */ /* 0x000fe20001741670 */
[----:B------:R-:W-:Y:S01]  /*5ec0*/  UMOV UR19, 0x40000040 ;  /* 0x4000004000137882 */ /* 0x000fe20000000000 */
[----:B------:R-:W-:Y:S01]  /*5ed0*/  FMNMX.FTZ R7, R21, R7, !PT ;  /* 0x0000000715077209 */ /* 0x000fe20007810000 */
[----:B------:R-:W-:Y:S01]  /*5ee0*/  UIADD3 UR10, UR8, 0x80, URZ ;  /* 0x00000080080a7890 */ /* 0x000fe2000fffe03f */
[----:B------:R-:W-:Y:S01]  /*5ef0*/  FSEL R25, R27, -INF , !P2 ;  /* 0xff8000001b197808 */ /* 0x000fe20005000000 */
[----:B------:R-:W-:Y:S01]  /*5f00*/  @!P1 VIADD R4, R4, 0x38860 ;  /* 0x0003886004049836 */ /* 0x000fe20000000000 */
[----:B------:R-:W-:Y:S01]  /*5f10*/  ISETP.NE.AND P2, PT, R26, RZ, PT ;  /* 0x000000ff1a00720c */ /* 0x000fe20003f45270 */
[----:B------:R-:W-:Y:S01]  /*5f20*/  UMOV UR18, UR8 ;  /* 0x0000000800127c82 */ /* 0x000fe20008000000 */
[----:B------:R-:W-:Y:S01]  /*5f30*/  FMNMX.FTZ R7, R57, R7, !PT ;  /* 0x0000000739077209 */ /* 0x000fe20007810000 */
[----:B------:R-:W-:Y:S01]  /*5f40*/  BAR.SYNC.DEFER_BLOCKING 0xf, 0x100 ;  /* 0x03c4000000007b1d */ /* 0x000fe20000010000 */
[----:B------:R-:W-:-:S02]  /*5f50*/  ISETP.GT.AND P2, PT, R5, 0x9, !P2 ;  /* 0x000000090500780c */ /* 0x000fc40005744270 */
[----:B------:R-:W-:Y:S02]  /*5f60*/  FMNMX.FTZ R7, R59, R7, !PT ;  /* 0x000000073b077209 */ /* 0x000fe40007810000 */
[----:B------:R-:W-:Y:S02]  /*5f70*/  ISETP.LT.OR P2, PT, R6, 0xa, P2 ;  /* 0x0000000a0600780c */ /* 0x000fe40001741670 */
[----:B------:R-:W-:Y:S02]  /*5f80*/  ISETP.GT.AND P3, PT, R5, 0x8, !P3 ;  /* 0x000000080500780c */ /* 0x000fe40005f64270 */
[----:B------:R-:W-:Y:S02]  /*5f90*/  FSEL R27, R31, -INF , !P2 ;  /* 0xff8000001f1b7808 */ /* 0x000fe40005000000 */
[----:B------:R-:W-:Y:S02]  /*5fa0*/  ISETP.NE.AND P2, PT, R28, RZ, PT ;  /* 0x000000ff1c00720c */ /* 0x000fe40003f45270 */
[----:B------:R-:W-:-:S02]  /*5fb0*/  FMNMX.FTZ R7, R61, R7, !PT ;  /* 0x000000073d077209 */ /* 0x000fc40007810000 */
[----:B------:R-:W-:Y:S02]  /*5fc0*/  ISETP.GT.AND P2, PT, R5, 0x10, !P2 ;  /* 0x000000100500780c */ /* 0x000fe40005744270 */
[C---:B------:R-:W-:Y:S02]  /*5fd0*/  ISETP.LT.OR P3, PT, R6.reuse, 0x9, P3 ;  /* 0x000000090600780c */ /* 0x040fe40001f61670 */
[----:B------:R-:W-:Y:S02]  /*5fe0*/  ISETP.LT.OR P2, PT, R6, 0x11, P2 ;  /* 0x000000110600780c */ /* 0x000fe40001741670 */
[----:B------:R-:W-:Y:S02]  /*5ff0*/  FMNMX.FTZ R7, R63, R7, !PT ;  /* 0x000000073f077209 */ /* 0x000fe40007810000 */
[----:B------:R-:W-:Y:S02]  /*6000*/  FSEL R28, R34, -INF , !P2 ;  /* 0xff800000221c7808 */ /* 0x000fe40005000000 */
[----:B------:R-:W-:-:S02]  /*6010*/  ISETP.NE.AND P2, PT, R29, RZ, PT ;  /* 0x000000ff1d00720c */ /* 0x000fc40003f45270 */
[----:B------:R-:W-:Y:S02]  /*6020*/  FSEL R26, R30, -INF , !P3 ;  /* 0xff8000001e1a7808 */ /* 0x000fe40005800000 */
        /* <DEDUP_REMOVED lines=22> */
[----:B------:R-:W-:Y:S01]  /*6190*/  ISETP.NE.AND P3, PT, R40, RZ, PT ;  /* 0x000000ff2800720c */ /* 0x000fe20003f65270 */
[----:B------:R-:W0:Y:S01]  /*61a0*/  SHFL.BFLY PT, R7, R10, 0x2, 0x1f ;  /* 0x0c401f000a077f89 */ /* 0x000e2200000e0000 */
[----:B------:R-:W-:-:S02]  /*61b0*/  ISETP.LT.OR P2, PT, R6, 0x21, P2 ;  /* 0x000000210600780c */ /* 0x000fc40001741670 */
[----:B------:R-:W-:Y:S02]  /*61c0*/  ISETP.NE.AND P6, PT, R20, RZ, PT ;  /* 0x000000ff1400720c */ /* 0x000fe40003fc5270 */
[----:B------:R-:W-:Y:S02]  /*61d0*/  FSEL R32, R42, -INF , !P2 ;  /* 0xff8000002a207808 */ /* 0x000fe40005000000 */
[----:B------:R-:W-:Y:S02]  /*61e0*/  ISETP.NE.AND P2, PT, R37, RZ, PT ;  /* 0x000000ff2500720c */ /* 0x000fe40003f45270 */
[C---:B------:R-:W-:Y:S02]  /*61f0*/  ISETP.GT.AND P4, PT, R5.reuse, 0x31, !P4 ;  /* 0x000000310500780c */ /* 0x040fe40006784270 */
[C---:B------:R-:W-:Y:S02]  /*6200*/  ISETP.GT.AND P2, PT, R5.reuse, 0x21, !P2 ;  /* 0x000000210500780c */ /* 0x040fe40005744270 */
[----:B------:R-:W-:-:S02]  /*6210*/  ISETP.GT.AND P5, PT, R5, 0x38, !P5 ;  /* 0x000000380500780c */ /* 0x000fc40006fa4270 */
[C---:B------:R-:W-:Y:S02]  /*6220*/  ISETP.LT.OR P2, PT, R6.reuse, 0x22, P2 ;  /* 0x000000220600780c */ /* 0x040fe40001741670 */
[----:B------:R-:W-:Y:S02]  /*6230*/  ISETP.LT.OR P4, PT, R6, 0x32, P4 ;  /* 0x000000320600780c */ /* 0x000fe40002781670 */
[----:B------:R-:W-:Y:S02]  /*6240*/  FSEL R33, R43, -INF , !P2 ;  /* 0xff8000002b217808 */ /* 0x000fe40005000000 */
[----:B------:R-:W-:Y:S02]  /*6250*/  ISETP.GT.AND P2, PT, R5, 0x28, !P3 ;  /* 0x000000280500780c */ /* 0x000fe40005f44270 */
[----:B------:R-:W-:Y:S02]  /*6260*/  ISETP.NE.AND P3, PT, R56, RZ, PT ;  /* 0x000000ff3800720c */ /* 0x000fe40003f65270 */
[----:B------:R-:W-:-:S02]  /*6270*/  ISETP.LT.OR P2, PT, R6, 0x29, P2 ;  /* 0x000000290600780c */ /* 0x000fc40001741670 */
[C---:B------:R-:W-:Y:S02]  /*6280*/  ISETP.GT.AND P3, PT, R5.reuse, 0x30, !P3 ;  /* 0x000000300500780c */ /* 0x040fe40005f64270 */
[----:B------:R-:W-:Y:S02]  /*6290*/  FSEL R34, R46, -INF , !P2 ;  /* 0xff8000002e227808 */ /* 0x000fe40005000000 */
[----:B------:R-:W-:Y:S02]  /*62a0*/  ISETP.GT.AND P2, PT, R5, RZ, !P6 ;  /* 0x000000ff0500720c */ /* 0x000fe40007744270 */
[----:B------:R-:W-:Y:S02]  /*62b0*/  ISETP.NE.AND P6, PT, R11, RZ, PT ;  /* 0x000000ff0b00720c */ /* 0x000fe40003fc5270 */
        /* <DEDUP_REMOVED lines=11> */
[----:B------:R-:W-:Y:S02]  /*6370*/  FMNMX.FTZ R8, R28, R7, !PT ;  /* 0x000000071c087209 */ /* 0x000fe40007810000 */
[----:B------:R-:W-:Y:S02]  /*6380*/  ISETP.LT.OR P3, PT, R6, 0x31, P3 ;  /* 0x000000310600780c */ /* 0x000fe40001f61670 */
[----:B------:R-:W-:Y:S02]  /*6390*/  FMNMX.FTZ R9, R29, R8, !PT ;  /* 0x000000081d097209 */ /* 0x000fe40007810000 */
[----:B------:R-:W-:-:S02]  /*63a0*/  FSEL R36, R50, -INF , !P3 ;  /* 0xff80000032247808 */ /* 0x000fc40005800000 */
[----:B------:R-:W-:Y:S02]  /*63b0*/  FMNMX.FTZ R8, R30, R9, !PT ;  /* 0x000000091e087209 */ /* 0x000fe40007810000 */
[----:B------:R-:W-:Y:S02]  /*63c0*/  ISETP.LT.OR P5, PT, R6, 0x39, P5 ;  /* 0x000000390600780c */ /* 0x000fe40002fa1670 */
[----:B------:R-:W-:Y:S02]  /*63d0*/  FMNMX.FTZ R9, R31, R8, !PT ;  /* 0x000000081f097209 */ /* 0x000fe40007810000 */
[----:B0-----:R-:W-:Y:S02]  /*63e0*/  FMNMX.FTZ R7, R11, R12, !PT ;  /* 0x0000000c0b077209 */ /* 0x001fe40007810000 */
[----:B------:R-:W-:Y:S02]  /*63f0*/  FMNMX.FTZ R8, R32, R9, !PT ;  /* 0x0000000920087209 */ /* 0x000fe40007810000 */
[C---:B------:R-:W-:Y:S01]  /*6400*/  FSETP.NEU.FTZ.AND P2, PT, R7.reuse, -INF , PT ;  /* 0xff8000000700780b */ /* 0x040fe20003f5d000 */
[----:B------:R-:W-:Y:S01]  /*6410*/  FMUL.FTZ R10, R7, UR11 ;  /* 0x0000000b070a7c20 */ /* 0x000fe20008410000 */
[----:B------:R-:W-:-:S02]  /*6420*/  FMNMX.FTZ R9, R33, R8, !PT ;  /* 0x0000000821097209 */ /* 0x000fc40007810000 */
[----:B------:R-:W-:Y:S02]  /*6430*/  FSEL R37, R51, -INF , !P4 ;  /* 0xff80000033257808 */ /* 0x000fe40006000000 */
[----:B------:R-:W-:Y:S02]  /*6440*/  FMNMX.FTZ R8, R34, R9, !PT ;  /* 0x0000000922087209 */ /* 0x000fe40007810000 */
[----:B------:R-:W-:Y:S02]  /*6450*/  FSEL R42, R10, RZ, P2 ;  /* 0x000000ff0a2a7208 */ /* 0x000fe40001000000 */
[----:B------:R-:W-:Y:S02]  /*6460*/  FMNMX.FTZ R9, R35, R8, !PT ;  /* 0x0000000823097209 */ /* 0x000fe40007810000 */
[----:B------:R-:W-:Y:S01]  /*6470*/  ISETP.GT.AND P2, PT, R5, 0x39, !P6 ;  /* 0x000000390500780c */ /* 0x000fe20007744270 */
[--C-:B------:R-:W-:Y:S01]  /*6480*/  FFMA.FTZ R11, R15, UR11, -R42.reuse ;  /* 0x0000000b0f0b7c23 */ /* 0x100fe2000801082a */
[----:B------:R-:W-:Y:S01]  /*6490*/  FMNMX.FTZ R8, R36, R9, !PT ;  /* 0x0000000924087209 */ /* 0x000fe20007810000 */
[--C-:B------:R-:W-:Y:S01]  /*64a0*/  FFMA.FTZ R44, R41, UR11, -R42.reuse ;  /* 0x0000000b292c7c23 */ /* 0x100fe2000801082a */
[----:B------:R-:W-:Y:S01]  /*64b0*/  ISETP.LT.OR P2, PT, R6, 0x3a, P2 ;  /* 0x0000003a0600780c */ /* 0x000fe20001741670 */
[--C-:B------:R-:W-:Y:S01]  /*64c0*/  FFMA.FTZ R14, R21, UR11, -R42.reuse ;  /* 0x0000000b150e7c23 */ /* 0x100fe2000801082a */
[----:B------:R-:W-:Y:S01]  /*64d0*/  FSEL R38, R54, -INF , !P5 ;  /* 0xff80000036267808 */ /* 0x000fe20006800000 */
[--C-:B------:R-:W-:Y:S01]  /*64e0*/  FFMA.FTZ R5, R13, UR11, -R42.reuse ;  /* 0x0000000b0d057c23 */ /* 0x100fe2000801082a */
[----:B------:R-:W-:Y:S01]  /*64f0*/  FMNMX.FTZ R9, R37, R8, !PT ;  /* 0x0000000825097209 */ /* 0x000fe20007810000 */
[--C-:B------:R-:W-:Y:S01]  /*6500*/  FFMA.FTZ R10, R57, UR11, -R42.reuse ;  /* 0x0000000b390a7c23 */ /* 0x100fe2000801082a */
[----:B------:R-:W-:Y:S01]  /*6510*/  FSEL R39, R55, -INF , !P2 ;  /* 0xff80000037277808 */ /* 0x000fe20005000000 */
[--C-:B------:R-:W-:Y:S01]  /*6520*/  FFMA.FTZ R12, R61, UR11, -R42.reuse ;  /* 0x0000000b3d0c7c23 */ /* 0x100fe2000801082a */
[----:B------:R-:W-:Y:S01]  /*6530*/  FMNMX.FTZ R8, R38, R9, !PT ;  /* 0x0000000926087209 */ /* 0x000fe20007810000 */
[--C-:B------:R-:W-:Y:S01]  /*6540*/  FFMA.FTZ R13, R63, UR11, -R42.reuse ;  /* 0x0000000b3f0d7c23 */ /* 0x100fe2000801082a */
[----:B------:R0:W-:Y:S01]  /*6550*/  MUFU.EX2 R9, R14 ;  /* 0x0000000e00097308 */ /* 0x0001e20000000800 */
[--C-:B------:R-:W-:Y:S01]  /*6560*/  FFMA.FTZ R20, R59, UR11, -R42.reuse ;  /* 0x0000000b3b147c23 */ /* 0x100fe2000801082a */
[----:B------:R-:W-:Y:S01]  /*6570*/  FMNMX.FTZ R8, R39, R8, !PT ;  /* 0x0000000827087209 */ /* 0x000fe20007810000 */
[--C-:B------:R-:W-:Y:S01]  /*6580*/  FFMA.FTZ R21, R69, UR11, -R42.reuse ;  /* 0x0000000b45157c23 */ /* 0x100fe2000801082a */
[--C-:B------:R-:W-:Y:S01]  /*6590*/  FFMA.FTZ R170, R45, UR11, -R42.reuse ;  /* 0x0000000b2daa7c23 */ /* 0x100fe2000801082a */
[--C-:B------:R-:W-:Y:S01]  /*65a0*/  FFMA.FTZ R169, R169, UR11, -R42.reuse ;  /* 0x0000000ba9a97c23 */ /* 0x100fe2000801082a */
[--C-:B------:R-:W-:Y:S01]  /*65b0*/  FFMA.FTZ R172, R49, UR11, -R42.reuse ;  /* 0x0000000b31ac7c23 */ /* 0x100fe2000801082a */
[----:B------:R-:W1:Y:S01]  /*65c0*/  SHFL.BFLY PT, R15, R8, 0x2, 0x1f ;  /* 0x0c401f00080f7f89 */ /* 0x000e6200000e0000 */
[--C-:B------:R-:W-:Y:S01]  /*65d0*/  FFMA.FTZ R171, R171, UR11, -R42.reuse ;  /* 0x0000000babab7c23 */ /* 0x100fe2000801082a */
[--C-:B0-----:R-:W-:Y:S01]  /*65e0*/  FFMA.FTZ R14, R65, UR11, -R42.reuse ;  /* 0x0000000b410e7c23 */ /* 0x101fe2000801082a */
[--C-:B------:R-:W-:Y:S01]  /*65f0*/  FFMA.FTZ R174, R53, UR11, -R42.reuse ;  /* 0x0000000b35ae7c23 */ /* 0x100fe2000801082a */
[----:B------:R-:W-:Y:S01]  /*6600*/  FFMA.FTZ R43, R67, UR11, -R42 ;  /* 0x0000000b432b7c23 */ /* 0x000fe2000801082a */
[----:B------:R-:W-:Y:S01]  /*6610*/  MUFU.EX2 R5, R5 ;  /* 0x0000000500057308 */ /* 0x000fe20000000800 */
[----:B------:R-:W-:-:S07]  /*6620*/  @!P1 PRMT R4, RZ, 0x654, R4 ;  /* 0x00000654ff049816 */ /* 0x000fce0000000004 */
[----:B------:R-:W0:Y:S08]  /*6630*/  MUFU.EX2 R6, R11 ;  /* 0x0000000b00067308 */ /* 0x000e300000000800 */
[----:B------:R-:W2:Y:S01]  /*6640*/  MUFU.EX2 R10, R10 ;  /* 0x0000000a000a7308 */ /* 0x000ea20000000800 */
[----:B-1----:R-:W-:-:S05]  /*6650*/  FMNMX.FTZ R40, R8, R15, !PT ;  /* 0x0000000f08287209 */ /* 0x002fca0007810000 */
[----:B------:R-:W1:Y:S02]  /*6660*/  SHFL.BFLY PT, R41, R40, 0x1, 0x1f ;  /* 0x0c201f0028297f89 */ /* 0x000e6400000e0000 */
[----:B------:R-:W-:Y:S01]  /*6670*/  MUFU.EX2 R11, R20 ;  /* 0x00000014000b7308 */ /* 0x000fe20000000800 */
[----:B0-----:R-:W-:Y:S01]  /*6680*/  F2FP.F16.F32.PACK_AB R152, R6, R5 ;  /* 0x000000050698723e */ /* 0x001fe200000000ff */
[----:B------:R-:W-:-:S06]  /*6690*/  FADD.FTZ R6, R5, R6 ;  /* 0x0000000605067221 */ /* 0x000fcc0000010000 */
[----:B------:R-:W0:Y:S01]  /*66a0*/  MUFU.EX2 R12, R12 ;  /* 0x0000000c000c7308 */ /* 0x000e220000000800 */
[----:B--2---:R-:W-:Y:S01]  /*66b0*/  F2FP.F16.F32.PACK_AB R154, R10, R9 ;  /* 0x000000090a9a723e */ /* 0x004fe200000000ff */
[----:B------:R-:W-:Y:S01]  /*66c0*/  FADD.FTZ R9, R9, R6 ;  /* 0x0000000609097221 */ /* 0x000fe20000010000 */
[----:B------:R-:W-:-:S03]  /*66d0*/  VIADD R6, R168, 0xfffffffe ;  /* 0xfffffffea8067836 */ /* 0x000fc60000000000 */
[----:B------:R-:W-:Y:S02]  /*66e0*/  FADD.FTZ R10, R10, R9 ;  /* 0x000000090a0a7221 */ /* 0x000fe40000010000 */
[----:B------:R-:W-:Y:S01]  /*66f0*/  MUFU.EX2 R13, R13 ;  /* 0x0000000d000d7308 */ /* 0x000fe20000000800 */
[----:B-1----:R-:W-:-:S07]  /*6700*/  FMNMX.FTZ R8, R40, R41, !PT ;  /* 0x0000002928087209 */ /* 0x002fce0007810000 */
[----:B------:R-:W1:Y:S01]  /*6710*/  MUFU.EX2 R14, R14 ;  /* 0x0000000e000e7308 */ /* 0x000e620000000800 */
[----:B0-----:R-:W-:Y:S01]  /*6720*/  F2FP.F16.F32.PACK_AB R156, R12, R11 ;  /* 0x0000000b0c9c723e */ /* 0x001fe200000000ff */
[----:B------:R-:W-:Y:S01]  /*6730*/  FADD.FTZ R11, R11, R10 ;  /* 0x0000000a0b0b7221 */ /* 0x000fe20000010000 */
[C---:B------:R-:W-:Y:S01]  /*6740*/  FSETP.NEU.FTZ.AND P2, PT, R8.reuse, -INF , PT ;  /* 0xff8000000800780b */ /* 0x040fe20003f5d000 */
[----:B------:R-:W-:Y:S01]  /*6750*/  FMUL.FTZ R40, R8, UR11 ;  /* 0x0000000b08287c20 */ /* 0x000fe20008410000 */
[----:B------:R-:W-:Y:S01]  /*6760*/  IADD3 R10, R17, -R18, RZ ;  /* 0x80000012110a7210 */ /* 0x000fe20007ffe0ff */
[----:B------:R-:W-:Y:S02]  /*6770*/  FADD.FTZ R12, R12, R11 ;  /* 0x0000000b0c0c7221 */ /* 0x000fe40000010000 */
[----:B------:R-:W-:Y:S01]  /*6780*/  MUFU.EX2 R15, R43 ;  /* 0x0000002b000f7308 */ /* 0x000fe20000000800 */
[----:B------:R-:W-:Y:S01]  /*6790*/  FSEL R40, R40, RZ, P2 ;  /* 0x000000ff28287208 */ /* 0x000fe20001000000 */
[----:B------:R-:W-:Y:S01]  /*67a0*/  IMAD R11, R185, 0x40, R10 ;  /* 0x00000040b90b7824 */ /* 0x000fe200078e020a */
[----:B------:R-:W-:-:S03]  /*67b0*/  PLOP3.LUT P2, PT, PT, PT, UP0, 0x40, 0x0 ;  /* 0x000000000000781c */ /* 0x000fc60003f4e808 */
        /* <DEDUP_REMOVED lines=20> */
[----:B------:R-:W0:Y:S08]  /*6900*/  MUFU.EX2 R176, R176 ;  /* 0x000000b000b07308 */ /* 0x000e300000000800 */
[----:B------:R-:W-:Y:S08]  /*6910*/  MUFU.EX2 R175, R175 ;  /* 0x000000af00af7308 */ /* 0x000ff00000000800 */
[----:B------:R-:W1:Y:S01]  /*6920*/  MUFU.EX2 R178, R178 ;  /* 0x000000b200b27308 */ /* 0x000e620000000800 */
[----:B0-----:R-:W-:Y:S01]  /*6930*/  F2FP.F16.F32.PACK_AB R153, R176, R173 ;  /* 0x000000adb099723e */ /* 0x001fe200000000ff */
[----:B------:R-:W-:-:S06]  /*6940*/  FADD.FTZ R176, R173, R176 ;  /* 0x000000b0adb07221 */ /* 0x000fcc0000010000 */
[----:B------:R-:W-:Y:S08]  /*6950*/  MUFU.EX2 R177, R177 ;  /* 0x000000b100b17308 */ /* 0x000ff00000000800 */
[----:B------:R-:W0:Y:S01]  /*6960*/  MUFU.EX2 R180, R180 ;  /* 0x000000b400b47308 */ /* 0x000e220000000800 */
[----:B-1----:R-:W-:Y:S01]  /*6970*/  F2FP.F16.F32.PACK_AB R155, R178, R175 ;  /* 0x000000afb29b723e */ /* 0x002fe200000000ff */
[----:B------:R-:W-:-:S04]  /*6980*/  FADD.FTZ R175, R175, R176 ;  /* 0x000000b0afaf7221 */ /* 0x000fc80000010000 */
[----:B------:R1:W-:Y:S01]  /*6990*/  STSM.16.M88.4 [R23+0x36400], R152 ;  /* 0x0364009817007844 */ /* 0x0003e20000000200 */
[----:B------:R-:W-:Y:S01]  /*69a0*/  FADD.FTZ R178, R178, R175 ;  /* 0x000000afb2b27221 */ /* 0x000fe20000010000 */
[----:B------:R-:W-:Y:S08]  /*69b0*/  MUFU.EX2 R179, R179 ;  /* 0x000000b300b37308 */ /* 0x000ff00000000800 */
[----:B------:R-:W2:Y:S01]  /*69c0*/  MUFU.EX2 R182, R182 ;  /* 0x000000b600b67308 */ /* 0x000ea20000000800 */
[----:B0-----:R-:W-:Y:S01]  /*69d0*/  F2FP.F16.F32.PACK_AB R157, R180, R177 ;  /* 0x000000b1b49d723e */ /* 0x001fe200000000ff */
[----:B------:R-:W-:-:S04]  /*69e0*/  FADD.FTZ R177, R177, R178 ;  /* 0x000000b2b1b17221 */ /* 0x000fc80000010000 */
[----:B------:R-:W-:Y:S02]  /*69f0*/  FADD.FTZ R180, R180, R177 ;  /* 0x000000b1b4b47221 */ /* 0x000fe40000010000 */
[----:B------:R-:W0:Y:S08]  /*6a00*/  MUFU.EX2 R20, R44 ;  /* 0x0000002c00147308 */ /* 0x000e300000000800 */
[----:B------:R-:W-:Y:S01]  /*6a10*/  MUFU.EX2 R21, R21 ;  /* 0x0000001500157308 */ /* 0x000fe20000000800 */
[----:B--2---:R-:W-:Y:S01]  /*6a20*/  F2FP.F16.F32.PACK_AB R159, R182, R179 ;  /* 0x000000b3b69f723e */ /* 0x004fe200000000ff */
[----:B------:R-:W-:-:S04]  /*6a30*/  FADD.FTZ R179, R179, R180 ;  /* 0x000000b4b3b37221 */ /* 0x000fc80000010000 */
[----:B------:R1:W-:Y:S01]  /*6a40*/  STSM.16.M88.4 [R190], R156 ;  /* 0x0000009cbe007844 */ /* 0x0003e20000000200 */
[----:B------:R-:W-:Y:S01]  /*6a50*/  FADD.FTZ R182, R182, R179 ;  /* 0x000000b3b6b67221 */ /* 0x000fe20000010000 */
        /* <DEDUP_REMOVED lines=18> */
[----:B------:R1:W-:Y:S01]  /*6b80*/  STSM.16.M88.4 [R188], R160 ;  /* 0x000000a0bc007844 */ /* 0x0003e20000000200 */
[----:B------:R-:W-:Y:S01]  /*6b90*/  FADD.FTZ R202, R202, R183 ;  /* 0x000000b7caca7221 */ /* 0x000fe20000010000 */
        /* <DEDUP_REMOVED lines=8> */
[----:B------:R-:W-:-:S06]  /*6c20*/  FADD.FTZ R171, R171, R172 ;  /* 0x000000acabab7221 */ /* 0x000fcc0000010000 */
[----:B------:R-:W2:Y:S08]  /*6c30*/  MUFU.EX2 R203, R203 ;  /* 0x000000cb00cb7308 */ /* 0x000eb00000000800 */
[----:B------:R-:W3:Y:S01]  /*6c40*/  MUFU.EX2 R206, R206 ;  /* 0x000000ce00ce7308 */ /* 0x000ee20000000800 */
[----:B0-----:R-:W-:Y:S01]  /*6c50*/  F2FP.F16.F32.PACK_AB R165, R204, R187 ;  /* 0x000000bbcca5723e */ /* 0x001fe200000000ff */
[----:B------:R-:W-:-:S04]  /*6c60*/  FADD.FTZ R187, R187, R202 ;  /* 0x000000cabbbb7221 */ /* 0x000fc80000010000 */
[----:B------:R-:W-:-:S04]  /*6c70*/  FADD.FTZ R204, R204, R187 ;  /* 0x000000bbcccc7221 */ /* 0x000fc80000010000 */
[----:B--2---:R-:W-:Y:S01]  /*6c80*/  FADD.FTZ R5, R203, R204 ;  /* 0x000000cccb057221 */ /* 0x004fe20000010000 */
[----:B---3--:R-:W-:-:S03]  /*6c90*/  F2FP.F16.F32.PACK_AB R167, R206, R203 ;  /* 0x000000cbcea7723e */ /* 0x008fc600000000ff */
[----:B------:R-:W-:Y:S02]  /*6ca0*/  FADD.FTZ R5, R206, R5 ;  /* 0x00000005ce057221 */ /* 0x000fe40000010000 */
[----:B------:R1:W-:Y:S01]  /*6cb0*/  STSM.16.M88.4 [R189], R164 ;  /* 0x000000a4bd007844 */ /* 0x0003e20000000200 */
[----:B------:R-:W-:-:S06]  /*6cc0*/  WARPGROUP.ARRIVE ;  /* 0x00000000000079c5 */ /* 0x000fcc0000000000 */
[----:B------:R-:W-:Y:S01]  /*6cd0*/  HGMMA.64x256x16.F32 R24, R152, gdesc[UR16].tnspB, RZ, !UPT, gsb0 ;  /* 0x43e0001098187df0 */ /* 0x000fe2000c0008ff */
[----:B------:R-:W-:Y:S01]  /*6ce0*/  UMOV UR18, UR10 ;  /* 0x0000000a00127c82 */ /* 0x000fe20008000000 */
[----:B------:R-:W-:Y:S01]  /*6cf0*/  UMOV UR19, 0x40000040 ;  /* 0x4000004000137882 */ /* 0x000fe20000000000 */
[----:B------:R-:W-:Y:S02]  /*6d00*/  UIADD3 UR10, UR8, 0x100, URZ ;  /* 0x00000100080a7890 */ /* 0x000fe4000fffe03f */
[----:B------:R-:W-:Y:S01]  /*6d10*/  UIADD3 UR8, UR8, 0x180, URZ ;  /* 0x0000018008087890 */ /* 0x000fe2000fffe03f */
[----:B------:R-:W-:Y:S02]  /*6d20*/  WARPGROUP.DEPBAR.LE gsb0, 0x0 ;  /* 0x00008000000079c5 */ /* 0x000fe40000010000 */
[----:B------:R-:W-:-:S15]  /*6d30*/  WARPGROUP.ARRIVE ;  /* 0x00000000000079c5 */ /* 0x000fde0000000000 */
[----:B------:R-:W-:-:S05]  /*6d40*/  NOP ;  /* 0x0000000000007918 */ /* 0x000fca0000000000 */
[----:B------:R-:W-:Y:S01]  /*6d50*/  HGMMA.64x256x16.F32 R24, R156, gdesc[UR16].tnspB, R24, gsb0 ;  /* 0x43e000109c187df0 */ /* 0x000fe20008000818 */
[----:B------:R-:W-:Y:S01]  /*6d60*/  UMOV UR18, UR10 ;  /* 0x0000000a00127c82 */ /* 0x000fe20008000000 */
[----:B------:R-:W-:Y:S01]  /*6d70*/  UMOV UR19, 0x40000040 ;  /* 0x4000004000137882 */ /* 0x000fe20000000000 */
[----:B------:R-:W-:Y:S02]  /*6d80*/  WARPGROUP.DEPBAR.LE gsb0, 0x0 ;  /* 0x00008000000079c5 */ /* 0x000fe40000010000 */
[----:B------:R-:W-:-:S15]  /*6d90*/  WARPGROUP.ARRIVE ;  /* 0x00000000000079c5 */ /* 0x000fde0000000000 */
[----:B------:R-:W-:-:S08]  /*6da0*/  NOP ;  /* 0x0000000000007918 */ /* 0x000fd00000000000 */
[----:B------:R-:W-:Y:S01]  /*6db0*/  HGMMA.64x256x16.F32 R24, R160, gdesc[UR16].tnspB, R24, gsb0 ;  /* 0x43e00010a0187df0 */ /* 0x000fe20008000818 */
[----:B------:R-:W-:Y:S01]  /*6dc0*/  UMOV UR18, UR8 ;  /* 0x0000000800127c82 */ /* 0x000fe20008000000 */
[----:B------:R-:W-:Y:S01]  /*6dd0*/  UMOV UR19, 0x40000040 ;  /* 0x4000004000137882 */ /* 0x000fe20000000000 */
[----:B------:R-:W-:-:S13]  /*6de0*/  R2UR UR8, R11 ;  /* 0x000000000b0872ca */ /* 0x000fda00000e0000 */
[----:B------:R-:W-:Y:S01]  /*6df0*/  UIADD3 UR6, UR8, UR6, URZ ;  /* 0x0000000608067290 */ /* 0x000fe2000fffe03f */
[----:B------:R-:W-:Y:S02]  /*6e00*/  WARPGROUP.DEPBAR.LE gsb0, 0x0 ;  /* 0x00008000000079c5 */ /* 0x000fe40000010000 */
[----:B------:R-:W-:-:S09]  /*6e10*/  WARPGROUP.ARRIVE ;  /* 0x00000000000079c5 */ /* 0x000fd20000000000 */
[----:B------:R-:W-:Y:S03]  /*6e20*/  HGMMA.64x256x16.F32 R24, R164, gdesc[UR16].tnspB, R24, gsb0 ;  /* 0x43e00010a4187df0 */ /* 0x000fe60008000818 */
[----:B------:R-:W-:Y:S02]  /*6e30*/  WARPGROUP.DEPBAR.LE gsb0, 0x0 ;  /* 0x00008000000079c5 */ /* 0x000fe40000010000 */
[----:B------:R0:W-:Y:S06]  /*6e40*/  MEMBAR.ALL.CTA ;  /* 0x0000000000007992 */ /* 0x0001ec0000008000 */
[----:B0-----:R-:W0:Y:S02]  /*6e50*/  FENCE.VIEW.ASYNC.S ;  /* 0x00000000000073c6 */ /* 0x001e240000000000 */
[----:B0-----:R-:W-:Y:S01]  /*6e60*/  NOP ;  /* 0x0000000000007918 */ /* 0x001fe20000000000 */
[----:B------:R-:W-:Y:S06]  /*6e70*/  BAR.ARV 0xe, 0x100 ;  /* 0x0384000000007b1d */ /* 0x000fec0000002000 */
[----:B------:R0:W-:Y:S02]  /*6e80*/  @!P1 SYNCS.ARRIVE.TRANS64.RED.A1T0 RZ, [R4+URZ], RZ ;  /* 0x000000ff04ff99a7 */ /* 0x0001e4000810043f */
[----:B0-----:R-:W-:Y:S01]  /*6e90*/  FADD.FTZ R4, R174, R171 ;  /* 0x000000abae047221 */ /* 0x001fe20000010000 */
[----:B-1----:R-:W-:Y:S06]  /*6ea0*/  @P2 BRA `(.L_x_5113) ;  /* 0x0000000000482947 */ /* 0x002fec0003800000 */
[C---:B------:R-:W-:Y:S01]  /*6eb0*/  ISETP.GT.AND P2, PT, R11.reuse, RZ, PT ;  /* 0x000000ff0b00720c */ /* 0x040fe20003f44270 */
[----:B------:R-:W-:-:S05]  /*6ec0*/  VIADD R9, R11, 0xffffffff ;  /* 0xffffffff0b097836 */ /* 0x000fca0000000000 */
[----:B------:R-:W-:-:S07]  /*6ed0*/  R2UR UR10, R9 ;  /* 0x00000000090a72ca */ /* 0x000fce00000e0000 */
[----:B------:R-:W-:Y:S08]  /*6ee0*/  @P2 BRA `(.L_x_5114) ;  /* 0x00000000001c2947 */ /* 0x000ff00003800000 */
[----:B------:R-:W-:Y:S02]  /*6ef0*/  UISETP.NE.AND UP1, UPT, UR7, 0x1, UPT ;  /* 0x000000010700788c */ /* 0x000fe4000bf25270 */
[----:B------:R-:W-:-:S09]  /*6f00*/  UIADD3 UR10, -UR8, URZ, URZ ;  /* 0x0000003f080a7290 */ /* 0x000fd2000fffe13f */
[----:B------:R-:W-:Y:S02]  /*6f10*/  @UP1 ULDC.64 UR18, c[0x0][0xae0] ;  /* 0x0002b80000121ab9 */ /* 0x000fe40000000a00 */
[----:B------:R-:W-:-:S04]  /*6f20*/  UIMAD.WIDE.U32 UR8, UR10, UR18, URZ ;  /* 0x000000120a0872a5 */ /* 0x000fc8000f8e003f */
[----:B------:R-:W-:-:S04]  /*6f30*/  @UP1 USHF.R.U32.HI UR10, URZ, UR19, UR9 ;  /* 0x000000133f0a1299 */ /* 0x000fc80008011609 */
[----:B------:R-:W-:Y:S01]  /*6f40*/  ULOP3.LUT UR10, URZ, UR10, URZ, 0x33, !UPT ;  /* 0x0000000a3f0a7292 */ /* 0x000fe2000f8e333f */
[----:B------:R-:W-:Y:S11]  /*6f50*/  BRA `(.L_x_5115) ;  /* 0x0000000000107947 */ /* 0x000ff60003800000 */
.L_x_5114:
[----:B------:R-:W-:-:S11]  /*6f60*/  UISETP.NE.AND UP1, UPT, UR7, 0x1, UPT ;  /* 0x000000010700788c */ /* 0x000fd6000bf25270 */
[----:B------:R-:W-:Y:S02]  /*6f70*/  @UP1 ULDC.64 UR18, c[0x0][0xae0] ;  /* 0x0002b80000121ab9 */ /* 0x000fe40000000a00 */
[----:B------:R-:W-:-:S04]  /*6f80*/  UIMAD.WIDE.U32 UR8, UR10, UR18, URZ ;  /* 0x000000120a0872a5 */ /* 0x000fc8000f8e003f */
[----:B------:R-:W-:-:S12]  /*6f90*/  @UP1 USHF.R.U32.HI UR10, URZ, UR19, UR9 ;  /* 0x000000133f0a1299 */ /* 0x000fd80008011609 */
.L_x_5115:
[----:B------:R-:W-:-:S04]  /*6fa0*/  UIMAD UR7, UR10, UR7, UR7 ;  /* 0x000000070a0772a4 */ /* 0x000fc8000f8e0207 */
[----:B------:R-:W-:-:S04]  /*6fb0*/  UISETP.LT.AND UP1, UPT, UR6, UR7, UPT ;  /* 0x000000070600728c */ /* 0x000fc8000bf21270 */
[----:B------:R-:W-:-:S12]  /*6fc0*/  USEL UR6, UR6, UR7, UP1 ;  /* 0x0000000706067287 */ /* 0x000fd80008800000 */
.L_x_5113:
[----:B------:R-:W-:Y:S01]  /*6fd0*/  R2UR UR14, R184 ;  /* 0x00000000b80e72ca */ /* 0x000fe200000e0000 */
[----:B------:R-:W-:-:S04]  /*6fe0*/  USHF.R.S32.HI UR7, URZ, 0x1f, UR6 ;  /* 0x0000001f3f077899 */ /* 0x000fc80008011406 */
[----:B------:R-:W-:-:S04]  /*6ff0*/  ULEA.HI UR7, UR7, UR6, URZ, 0x6 ;  /* 0x0000000607077291 */ /* 0x000fc8000f8f303f */
[----:B------:R-:W-:-:S04]  /*7000*/  USHF.R.S32.HI UR7, URZ, 0x6, UR7 ;  /* 0x000000063f077899 */ /* 0x000fc80008011407 */
[----:B------:R-:W-:-:S04]  /*7010*/  UISETP.LT.AND UP1, UPT, UR14, UR7, UPT ;  /* 0x000000070e00728c */ /* 0x000fc8000bf21270 */
[----:B------:R-:W-:-:S06]  /*7020*/  USEL UR14, UR14, UR7, !UP1 ;  /* 0x000000070e0e7287 */ /* 0x000fcc000c800000 */
[----:B------:R-:W-:-:S13]  /*7030*/  ISETP.GE.AND P2, PT, R6, UR14, PT ;  /* 0x0000000e06007c0c */ /* 0x000fda000bf46270 */
[----:B------:R-:W-:Y:S05]  /*7040*/  @!P2 BRA `(.L_x_5116) ;  /* 0x000000380014a947 */ /* 0x000fea0003800000 */
[----:B------:R-:W-:-:S05]  /*7050*/  IMAD.IADD R13, R3, 0x1, R10 ;  /* 0x00000001030d7824 */ /* 0x000fca00078e020a */
[----:B------:R-:W-:-:S04]  /*7060*/  IADD3 R11, R13, 0x8, RZ ;  /* 0x000000080d0b7810 */ /* 0x000fc80007ffe0ff */
[----:B------:R-:W-:-:S07]  /*7070*/  LOP3.LUT R9, RZ, R11, RZ, 0x33, !PT ;  /* 0x0000000bff097212 */ /* 0x000fce00078e33ff */
.L_x_5133:
[----:B------:R-:W-:-:S04]  /*7080*/  UIADD3 UR6, UR36, 0x1, URZ ;  /* 0x0000000124067890 */ /* 0x000fc8000fffe03f */
[----:B------:R-:W-:-:S04]  /*7090*/  UISETP.NE.AND UP1, UPT, UR6, 0x2, UPT ;  /* 0x000000020600788c */ /* 0x000fc8000bf25270 */
[----:B------:R-:W-:Y:S02]  /*70a0*/  USEL UR7, URZ, 0x1, UP1 ;  /* 0x000000013f077887 */ /* 0x000fe40008800000 */
[----:B------:R-:W-:-:S04]  /*70b0*/  USEL UR6, UR6, URZ, UP1 ;  /* 0x0000003f06067287 */ /* 0x000fc80008800000 */
[----:B------:R-:W-:Y:S01]  /*70c0*/  LOP3.LUT R2, R2, UR7, RZ, 0x3c, !PT ;  /* 0x0000000702027c12 */ /* 0x000fe2000f8e3cff */
[----:B0-----:R-:W-:Y:S07]  /*70d0*/  @!P0 BRA `(.L_x_5117) ;  /* 0x0000000000048947 */ /* 0x001fee0003800000 */
[----:B------:R-:W-:Y:S01]  /*70e0*/  BPT.TRAP 0x1 ;  /* 0x000000040000795c */ /* 0x000fe20000300000 */
.L_x_5117:
[----:B------:R-:W-:Y:S01]  /*70f0*/  ULEA UR7, UR6, UR37, 0x3 ;  /* 0x0000002506077291 */ /* 0x000fe2000f8e183f */
[----:B------:R-:W-:-:S08]  /*7100*/  SHF.L.U32 R10, R2, 0x1f, RZ ;  /* 0x0000001f020a7819 */ /* 0x000fd000000006ff */
[----:B------:R0:W1:Y:S01]  /*7110*/  SYNCS.PHASECHK.TRANS64.TRYWAIT P2, [UR7+0x38830], R10 ;  /* 0x0388300aff0075a7 */ /* 0x0000620008040147 */
[----:B------:R-:W-:Y:S05]  /*7120*/  @!P0 BRA `(.L_x_5118) ;  /* 0x0000000000048947 */ /* 0x000fea0003800000 */
[----:B------:R-:W-:Y:S01]  /*7130*/  BPT.TRAP 0x1 ;  /* 0x000000040000795c */ /* 0x000fe20000300000 */
.L_x_5118:
[----:B-1----:R-:W-:Y:S05]  /*7140*/  @P2 BRA `(.L_x_5119) ;  /* 0x0000000000082947 */ /* 0x002fea0003800000 */
[----:B------:R-:W1:Y:S02]  /*7150*/  SYNCS.PHASECHK.TRANS64.TRYWAIT P2, [UR7+0x38830], R10 ;  /* 0x0388300aff0075a7 */ /* 0x000e640008040147 */
[----:B-1----:R-:W-:Y:S05]  /*7160*/  @!P2 BRA `(.L_x_5120) ;  /* 0x0000012c002ca947 */ /* 0x002fea0003800000 */
.L_x_5119:
[----:B------:R-:W-:Y:S01]  /*7170*/  R2UR UR18, R0 ;  /* 0x00000000001272ca */ /* 0x000fe200000e0000 */
[----:B------:R-:W-:Y:S01]  /*7180*/  WARPGROUP.ARRIVE ;  /* 0x00000000000079c5 */ /* 0x000fe20000000000 */
[----:B------:R-:W-:Y:S01]  /*7190*/  UMOV UR8, UR32 ;  /* 0x0000002000087c82 */ /* 0x000fe20008000000 */
[----:B------:R-:W-:Y:S01]  /*71a0*/  UMOV UR9, UR33 ;  /* 0x0000002100097c82 */ /* 0x000fe20008000000 */
[----:B------:R-:W-:-:S09]  /*71b0*/  UMOV UR11, 0x40000040 ;  /* 0x40000040000b7882 */ /* 0x000fd20000000000 */
[----:B------:R-:W-:-:S07]  /*71c0*/  ULEA UR18, UR6, UR18, 0x9 ;  /* 0x0000001206127291 */ /* 0x000fce000f8e483f */
[----:B------:R-:W-:Y:S02]  /*71d0*/  UMOV UR10, UR18 ;  /* 0x00000012000a7c82 */ /* 0x000fe40008000000 */
        /* <DEDUP_REMOVED lines=23> */
[----:B------:R-:W-:Y:S05]  /*7350*/  @!P0 BRA `(.L_x_5121) ;  /* 0x0000000000048947 */ /* 0x000fea0003800000 */
[----:B------:R-:W-:Y:S01]  /*7360*/  BPT.TRAP 0x1 ;  /* 0x000000040000795c */ /* 0x000fe20000300000 */
.L_x_5121:
[----:B------:R2:W3:Y:S01]  /*7370*/  SYNCS.PHASECHK.TRANS64.TRYWAIT P2, [UR7+0x38850], R10 ;  /* 0x0388500aff0075a7 */ /* 0x0004e20008040147 */
[----:B------:R-:W-:Y:S05]  /*7380*/  @!P0 BRA `(.L_x_5122) ;  /* 0x0000000000048947 */ /* 0x000fea0003800000 */
[----:B------:R-:W-:Y:S01]  /*7390*/  BPT.TRAP 0x1 ;  /* 0x000000040000795c */ /* 0x000fe20000300000 */
.L_x_5122:
[----:B---3--:R-:W-:Y:S05]  /*73a0*/  @P2 BRA `(.L_x_5123) ;  /* 0x0000000000082947 */ /* 0x008fea0003800000 */
[----:B------:R-:W3:Y:S02]  /*73b0*/  SYNCS.PHASECHK.TRANS64.TRYWAIT P2, [UR7+0x38850], R10 ;  /* 0x0388500aff0075a7 */ /* 0x000ee40008040147 */
[----:B---3--:R-:W-:Y:S05]  /*73c0*/  @!P2 BRA `(.L_x_5124) ;  /* 0x0000012800aca947 */ /* 0x008fea0003800000 */
.L_x_5123:
[----:B------:R-:W-:Y:S01]  /*73d0*/  ULEA UR8, UR6, UR4, 0xc ;  /* 0x0000000406087291 */ /* 0x000fe2000f8e603f */
[----:B------:R-:W-:Y:S01]  /*73e0*/  WARPGROUP.ARRIVE ;  /* 0x00000000000079c5 */ /* 0x000fe20000000000 */
[----:B------:R-:W-:Y:S01]  /*73f0*/  UMOV UR27, 0x40000040 ;  /* 0x40000040001b7882 */ /* 0x000fe20000000000 */
[----:B------:R-:W-:-:S04]  /*7400*/  UIADD3 UR28, UR5, 0x2, URZ ;  /* 0x00000002051c7890 */ /* 0x000fc8000fffe03f */
[----:B------:R-:W3:Y:S01]  /*7410*/  S2R R12, SR_TID.X ;  /* 0x00000000000c7919 */ /* 0x000ee20000002100 */
[----:B------:R-:W-:Y:S01]  /*7420*/  UIADD3 UR30, UR8, 0x2, URZ ;  /* 0x00000002081e7890 */ /* 0x000fe2000fffe03f */
[----:B------:R-:W-:Y:S01]  /*7430*/  PLOP3.LUT P2, PT, PT, PT, UP0, 0x40, 0x0 ;  /* 0x000000000000781c */ /* 0x000fe20003f4e808 */
[----:B------:R-:W-:Y:S01]  /*7440*/  UMOV UR26, UR8 ;  /* 0x00000008001a7c82 */ /* 0x000fe20008000000 */
[----:B------:R-:W-:Y:S01]  /*7450*/  UMOV UR29, 0x40000040 ;  /* 0x40000040001d7882 */ /* 0x000fe20000000000 */
[----:B------:R-:W-:Y:S01]  /*7460*/  HGMMA.64x64x16.F32 R152, gdesc[UR24], R152, gsb0 ;  /* 0x00e00000189879f0 */ /* 0x000fe20008000898 */
[----:B------:R-:W-:Y:S01]  /*7470*/  UMOV UR31, 0x40000040 ;  /* 0x40000040001f7882 */ /* 0x000fe20000000000 */
[----:B------:R-:W-:Y:S02]  /*7480*/  UIADD3 UR19, UR5, 0x800, URZ ;  /* 0x0000080005137890 */ /* 0x000fe4000fffe03f */
[----:B------:R-:W-:Y:S01]  /*7490*/  UIADD3 UR18, UR8, 0x800, URZ ;  /* 0x0000080008127890 */ /* 0x000fe2000fffe03f */
[----:B------:R-:W-:Y:S01]  /*74a0*/  UMOV UR11, 0x4 ;  /* 0x00000004000b7882 */ /* 0x000fe20000000000 */
[----:B---3--:R-:W-:-:S05]  /*74b0*/  SHF.R.U32.HI R12, RZ, 0x7, R12 ;  /* 0x00000007ff0c7819 */ /* 0x008fca000001160c */
[----:B012---:R-:W0:Y:S02]  /*74c0*/  SHFL.IDX PT, R10, R12, RZ, 0x1f ;  /* 0x00001fff0c0a7589 */ /* 0x007e2400000e0000 */
[----:B0-----:R-:W-:Y:S01]  /*74d0*/  R2UR UR9, R10 ;  /* 0x000000000a0972ca */ /* 0x001fe200000e0000 */
[----:B------:R-:W-:Y:S01]  /*74e0*/  IMAD.U32 R10, RZ, RZ, UR7 ;  /* 0x00000007ff0a7e24 */ /* 0x000fe2000f8e00ff */
[----:B------:R-:W-:-:S03]  /*74f0*/  ULDC UR7, c[0x0][0xad8] ;  /* 0x0002b60000077ab9 */ /* 0x000fc60000000800 */
[----:B------:R-:W-:-:S05]  /*7500*/  @!P1 VIADD R14, R10, 0x38840 ;  /* 0x000388400a0e9836 */ /* 0x000fca0000000000 */
[----:B------:R-:W-:-:S03]  /*7510*/  @!P1 PRMT R14, RZ, 0x654, R14 ;  /* 0x00000654ff0e9816 */ /* 0x000fc6000000000e */
[----:B------:R-:W-:-:S04]  /*7520*/  UISETP.GT.AND UP1, UPT, UR9, 0x7f, UPT ;  /* 0x0000007f0900788c */ /* 0x000fc8000bf24270 */
[----:B------:R-:W-:Y:S02]  /*7530*/  USEL UR9, URZ, 0x2, !UP1 ;  /* 0x000000023f097887 */ /* 0x000fe4000c800000 */
[----:B------:R-:W-:Y:S01]  /*7540*/  USEL UR10, UR11, 0x2, UP1 ;  /* 0x000000020b0a7887 */ /* 0x000fe20008800000 */
[----:B------:R-:W-:Y:S02]  /*7550*/  WARPGROUP.DEPBAR.LE gsb0, 0x0 ;  /* 0x00008000000079c5 */ /* 0x000fe40000010000 */
[----:B------:R-:W-:Y:S01]  /*7560*/  WARPGROUP.ARRIVE ;  /* 0x00000000000079c5 */ /* 0x000fe20000000000 */
[----:B------:R-:W-:-:S05]  /*7570*/  USEL UR11, UR11, 0x6, !UP1 ;  /* 0x000000060b0b7887 */ /* 0x000fca000c800000 */
        /* <DEDUP_REMOVED lines=277> */
[----:B------:R-:W-:Y:S01]  /*86d0*/  IADD3 R15, R17, 0x1, -R180 ;  /* 0x00000001110f7810 */ /* 0x000fe20007ffe8b4 */
[----:B------:R-:W0:Y:S01]  /*86e0*/  MUFU.TANH R186, R186 ;  /* 0x000000ba00ba7308 */ /* 0x000e220000002400 */
[----:B------:R1:W-:Y:S02]  /*86f0*/  @!P1 SYNCS.ARRIVE.TRANS64.RED.A1T0 RZ, [R14+URZ], RZ ;  /* 0x000000ff0eff99a7 */ /* 0x0003e4000810043f */
[----:B------:R-:W-:-:S05]  /*8700*/  IADD3 R15, -R16, R15, -R18 ;  /* 0x0000000f100f7210 */ /* 0x000fca0007ffe912 */
[----:B------:R-:W2:Y:S01]  /*8710*/  MUFU.TANH R187, R187 ;  /* 0x000000bb00bb7308 */ /* 0x000ea20000002400 */
[C---:B------:R-:W-:Y:S02]  /*8720*/  VIADD R212, R15.reuse, UR15 ;  /* 0x0000000f0fd47c36 */ /* 0x040fe40008000000 */
[----:B------:R-:W-:Y:S01]  /*8730*/  VIADD R210, R15, UR7 ;  /* 0x000000070fd27c36 */ /* 0x000fe20008000000 */
[----:B------:R-:W-:Y:S02]  /*8740*/  ULDC UR7, c[0x0][0xadc] ;  /* 0x0002b70000077ab9 */ /* 0x000fe40000000800 */
[C---:B------:R-:W-:Y:S01]  /*8750*/  IADD3 R182, R3.reuse, R212, RZ ;  /* 0x000000d403b67210 */ /* 0x040fe20007ffe0ff */
[----:B------:R-:W-:Y:S01]  /*8760*/  IMAD.IADD R181, R3, 0x1, R210 ;  /* 0x0000000103b57824 */ /* 0x000fe200078e02d2 */
        /* <DEDUP_REMOVED lines=43> */
.L_x_5127:
[----:B------:R-:W-:Y:S02]  /*8a20*/  IMAD.U32 R166, RZ, RZ, UR7 ;  /* 0x00000007ffa67e24 */ /* 0x000fe4000f8e00ff */
[----:B------:R-:W-:-:S03]  /*8a30*/  IMAD.MOV.U32 R167, RZ, RZ, R13 ;  /* 0x000000ffffa77224 */ /* 0x000fc600078e000d */
[----:B------:R-:W-:-:S13]  /*8a40*/  ISETP.NE.AND P2, PT, R166, 0x1, PT ;  /* 0x00000001a600780c */ /* 0x000fda0003f45270 */
[----:B------:R-:W1:Y:S02]  /*8a50*/  @P2 LDC.64 R14, c[0x0][0xae0] ;  /* 0x0002b800ff0e2b82 */ /* 0x000e640000000a00 */
[----:B-1----:R-:W-:-:S05]  /*8a60*/  @P2 IMAD.HI.U32 R14, R13, R14, RZ ;  /* 0x0000000e0d0e2227 */ /* 0x002fca00078e00ff */
[----:B------:R-:W-:-:S07]  /*8a70*/  @P2 SHF.R.U32.HI R167, RZ, R15, R14 ;  /* 0x0000000fffa72219 */ /* 0x000fce000001160e */
.L_x_5128:
[----:B------:R-:W-:Y:S05]  /*8a80*/  BSYNC B0 ;  /* 0x0000000000007941 */ /* 0x000fea0003800000 */
.L_x_5126:
[----:B------:R-:W-:-:S04]  /*8a90*/  IMAD R15, R167, R166, -R180 ;  /* 0x000000a6a70f7224 */ /* 0x000fc800078e0ab4 */
[----:B------:R-:W-:-:S05]  /*8aa0*/  IMAD.IADD R15, R15, 0x1, -R16 ;  /* 0x000000010f0f7824 */ /* 0x000fca00078e0a10 */
[----:B------:R-:W-:Y:S02]  /*8ab0*/  VIADDMNMX R181, R15, R166, R181, PT ;  /* 0x000000a60fb57246 */ /* 0x000fe400038001b5 */
[----:B------:R-:W-:-:S07]  /*8ac0*/  VIMNMX R182, R182, R15, !PT ;  /* 0x0000000fb6b67248 */ /* 0x000fce0007fe0100 */
.L_x_5125:
[----:B------:R-:W-:-:S04]  /*8ad0*/  ISETP.GT.AND P2, PT, R6, -0x1, PT ;  /* 0xffffffff0600780c */ /* 0x000fc80003f44270 */
[C---:B------:R-:W-:Y:S02]  /*8ae0*/  ISETP.GT.AND P5, PT, R182.reuse, RZ, P2 ;  /* 0x000000ffb600720c */ /* 0x040fe400017a4270 */
[C---:B------:R-:W-:Y:S02]  /*8af0*/  ISETP.GT.AND P4, PT, R182.reuse, 0x1, P2 ;  /* 0x00000001b600780c */ /* 0x040fe40001784270 */
[----:B------:R-:W-:Y:S02]  /*8b00*/  ISETP.LT.OR P5, PT, R181, 0x1, P5 ;  /* 0x00000001b500780c */ /* 0x000fe40002fa1670 */
[----:B------:R-:W-:Y:S02]  /*8b10*/  ISETP.GT.AND P6, PT, R182, 0x8, P2 ;  /* 0x00000008b600780c */ /* 0x000fe400017c4270 */
[----:B0-----:R-:W-:Y:S02]  /*8b20*/  FSEL R186, R186, -INF , !P5 ;  /* 0xff800000baba7808 */ /* 0x001fe40006800000 */
[----:B------:R-:W-:-:S02]  /*8b30*/  ISETP.GT.AND P5, PT, R182, 0x10, P2 ;  /* 0x00000010b600780c */ /* 0x000fc400017a4270 */
[----:B------:R-:W-:Y:S02]  /*8b40*/  ISETP.GT.AND P3, PT, R182, 0x9, P2 ;  /* 0x00000009b600780c */ /* 0x000fe40001764270 */
[C---:B------:R-:W-:Y:S02]  /*8b50*/  ISETP.LT.OR P5, PT, R181.reuse, 0x11, P5 ;  /* 0x00000011b500780c */ /* 0x040fe40002fa1670 */
[C---:B------:R-:W-:Y:S02]  /*8b60*/  ISETP.LT.OR P4, PT, R181.reuse, 0x2, P4 ;  /* 0x00000002b500780c */ /* 0x040fe40002781670 */
[----:B------:R-:W-:Y:S02]  /*8b70*/  FSEL R166, R204, -INF , !P5 ;  /* 0xff800000cca67808 */ /* 0x000fe40006800000 */
        /* <DEDUP_REMOVED lines=10> */
[----:B------:R-:W-:Y:S02]  /*8c20*/  FSEL R172, R168, -INF , !P5 ;  /* 0xff800000a8ac7808 */ /* 0x000fe40006800000 */
[----:B------:R-:W-:Y:S02]  /*8c30*/  ISETP.GT.AND P5, PT, R182, 0x30, P2 ;  /* 0x00000030b600780c */ /* 0x000fe400017a4270 */
[C---:B------:R-:W-:Y:S02]  /*8c40*/  ISETP.LT.OR P4, PT, R181.reuse, 0x12, P4 ;  /* 0x00000012b500780c */ /* 0x040fe40002781670 */
        /* <DEDUP_REMOVED lines=10> */
[----:B------:R-:W-:Y:S02]  /*8cf0*/  PLOP3.LUT P5, PT, PT, PT, UP0, 0x40, 0x0 ;  /* 0x000000000000781c */ /* 0x000fe40003fae808 */
        /* <DEDUP_REMOVED lines=17> */
[----:B------:R-:W-:Y:S06]  /*8e10*/  @P5 BRA `(.L_x_5129) ;  /* 0x0000000000585947 */ /* 0x000fec0003800000 */
        /* <DEDUP_REMOVED lines=11> */
.L_x_5131:
[----:B------:R-:W-:Y:S02]  /*8ed0*/  IMAD.U32 R181, RZ, RZ, UR7 ;  /* 0x00000007ffb57e24 */ /* 0x000fe4000f8e00ff */
[----:B------:R-:W-:-:S03]  /*8ee0*/  IMAD.MOV.U32 R179, RZ, RZ, R11 ;  /* 0x000000ffffb37224 */ /* 0x000fc600078e000b */
[----:B------:R-:W-:-:S13]  /*8ef0*/  ISETP.NE.AND P3, PT, R181, 0x1, PT ;  /* 0x00000001b500780c */ /* 0x000fda0003f65270 */
[----:B------:R-:W0:Y:S02]  /*8f00*/  @P3 LDC.64 R14, c[0x0][0xae0] ;  /* 0x0002b800ff0e3b82 */ /* 0x000e240000000a00 */
[----:B0-----:R-:W-:-:S05]  /*8f10*/  @P3 IMAD.HI.U32 R14, R11, R14, RZ ;  /* 0x0000000e0b0e3227 */ /* 0x001fca00078e00ff */
[----:B------:R-:W-:-:S07]  /*8f20*/  @P3 SHF.R.U32.HI R179, RZ, R15, R14 ;  /* 0x0000000fffb33219 */ /* 0x000fce000001160e */
.L_x_5132:
[----:B------:R-:W-:Y:S05]  /*8f30*/  BSYNC B0 ;  /* 0x0000000000007941 */ /* 0x000fea0003800000 */
.L_x_5130:
[----:B------:R-:W-:-:S04]  /*8f40*/  IMAD R15, R179, R181, -R180 ;  /* 0x000000b5b30f7224 */ /* 0x000fc800078e0ab4 */
[----:B------:R-:W-:-:S05]  /*8f50*/  IMAD.IADD R15, R15, 0x1, -R16 ;  /* 0x000000010f0f7824 */ /* 0x000fca00078e0a10 */
[----:B------:R-:W-:Y:S02]  /*8f60*/  VIADDMNMX R168, R15, R181, R168, PT ;  /* 0x000000b50fa87246 */ /* 0x000fe400038001a8 */
[----:B------:R-:W-:-:S07]  /*8f70*/  VIMNMX R169, R169, R15, !PT ;  /* 0x0000000fa9a97248 */ /* 0x000fce0007fe0100 */
.L_x_5129:
[----:B------:R-:W-:Y:S01]  /*8f80*/  FMNMX.FTZ R14, R186, R7, !PT ;  /* 0x00000007ba0e7209 */ /* 0x000fe20007810000 */
[----:B------:R-:W-:Y:S01]  /*8f90*/  ULDC UR11, c[0x0][0xa80] ;  /* 0x0002a000000b7ab9 */ /* 0x000fe20000000800 */
[----:B------:R-:W-:Y:S01]  /*8fa0*/  ISETP.GT.AND P4, PT, R169, RZ, P2 ;  /* 0x000000ffa900720c */ /* 0x000fe20001784270 */
[----:B------:R-:W-:Y:S01]  /*8fb0*/  ULEA UR8, UR6, UR38, 0xc ;  /* 0x0000002606087291 */ /* 0x000fe2000f8e603f */
[----:B------:R-:W-:Y:S01]  /*8fc0*/  FMNMX.FTZ R15, R187, R14, !PT ;  /* 0x0000000ebb0f7209 */ /* 0x000fe20007810000 */
[----:B------:R-:W-:Y:S01]  /*8fd0*/  UMOV UR19, 0x40000040 ;  /* 0x4000004000137882 */ /* 0x000fe20000000000 */
[----:B------:R-:W-:Y:S01]  /*8fe0*/  ISETP.GT.AND P3, PT, R169, 0x1, P2 ;  /* 0x00000001a900780c */ /* 0x000fe20001764270 */
[----:B------:R-:W-:Y:S01]  /*8ff0*/  UIADD3 UR10, UR8, 0x80, URZ ;  /* 0x00000080080a7890 */ /* 0x000fe2000fffe03f */
[----:B------:R-:W-:Y:S01]  /*9000*/  FMNMX.FTZ R14, R202, R15, !PT ;  /* 0x0000000fca0e7209 */ /* 0x000fe20007810000 */
[----:B------:R-:W-:Y:S01]  /*9010*/  @!P1 VIADD R10, R10, 0x38860 ;  /* 0x000388600a0a9836 */ /* 0x000fe20000000000 */
[----:B------:R-:W-:Y:S01]  /*9020*/  ISETP.LT.OR P4, PT, R168, 0x1, P4 ;  /* 0x00000001a800780c */ /* 0x000fe20002781670 */
[----:B------:R-:W-:Y:S01]  /*9030*/  UMOV UR18, UR8 ;  /* 0x0000000800127c82 */ /* 0x000fe20008000000 */
[----:B------:R-:W-:-:S02]  /*9040*/  FMNMX.FTZ R15, R203, R14, !PT ;  /* 0x0000000ecb0f7209 */ /* 0x000fc40007810000 */
[----:B------:R-:W-:Y:S02]  /*9050*/  ISETP.GT.AND P5, PT, R169, 0x8, P2 ;  /* 0x00000008a900780c */ /* 0x000fe400017a4270 */
[----:B------:R-:W-:Y:S02]  /*9060*/  FMNMX.FTZ R14, R166, R15, !PT ;  /* 0x0000000fa60e7209 */ /* 0x000fe40007810000 */
[----:B------:R-:W-:Y:S02]  /*9070*/  ISETP.LT.OR P3, PT, R168, 0x2, P3 ;  /* 0x00000002a800780c */ /* 0x000fe40001f61670 */
[----:B------:R-:W-:Y:S02]  /*9080*/  FMNMX.FTZ R15, R167, R14, !PT ;  /* 0x0000000ea70f7209 */ /* 0x000fe40007810000 */
[----:B------:R-:W-:Y:S02]  /*9090*/  FSEL R181, R12, -INF , !P4 ;  /* 0xff8000000cb57808 */ /* 0x000fe40006000000 */
        /* <DEDUP_REMOVED lines=13> */
[----:B------:R-:W-:Y:S02]  /*9170*/  ISETP.LT.OR P3, PT, R168, 0x11, P3 ;  /* 0x00000011a800780c */ /* 0x000fe40001f61670 */
[----:B------:R-:W-:Y:S02]  /*9180*/  FMNMX.FTZ R15, R177, R14, !PT ;  /* 0x0000000eb10f7209 */ /* 0x000fe40007810000 */
[----:B------:R-:W-:Y:S02]  /*9190*/  ISETP.GT.AND P6, PT, R169, 0x18, P2 ;  /* 0x00000018a900780c */ /* 0x000fe400017c4270 */
[----:B------:R-:W-:Y:S02]  /*91a0*/  FMNMX.FTZ R14, R178, R15, !PT ;  /* 0x0000000fb20e7209 */ /* 0x000fe40007810000 */
[----:B------:R-:W-:Y:S02]  /*91b0*/  FSEL R153, R153, -INF , !P3 ;  /* 0xff80000099997808 */ /* 0x000fe40005800000 */
[----:B------:R-:W-:-:S02]  /*91c0*/  FMNMX.FTZ R15, R165, R14, !PT ;  /* 0x0000000ea50f7209 */ /* 0x000fc40007810000 */
[C---:B------:R-:W-:Y:S02]  /*91d0*/  ISETP.GT.AND P4, PT, R169.reuse, 0x19, P2 ;  /* 0x00000019a900780c */ /* 0x040fe40001784270 */
[C---:B------:R-:W-:Y:S01]  /*91e0*/  ISETP.LT.OR P6, PT, R168.reuse, 0x19, P6 ;  /* 0x00000019a800780c */ /* 0x040fe200037c1670 */
[----:B------:R-:W0:Y:S01]  /*91f0*/  SHFL.BFLY PT, R14, R15, 0x2, 0x1f ;  /* 0x0c401f000f0e7f89 */ /* 0x000e2200000e0000 */
[----:B------:R-:W-:Y:S02]  /*9200*/  ISETP.GT.AND P3, PT, R169, 0x20, P2 ;  /* 0x00000020a900780c */ /* 0x000fe40001764270 */
[----:B------:R-:W-:Y:S02]  /*9210*/  FSEL R155, R155, -INF , !P6 ;  /* 0xff8000009b9b7808 */ /* 0x000fe40007000000 */
[C---:B------:R-:W-:Y:S02]  /*9220*/  ISETP.LT.OR P4, PT, R168.reuse, 0x1a, P4 ;  /* 0x0000001aa800780c */ /* 0x040fe40002781670 */
[----:B------:R-:W-:-:S02]  /*9230*/  ISETP.LT.OR P3, PT, R168, 0x21, P3 ;  /* 0x00000021a800780c */ /* 0x000fc40001f61670 */
[----:B------:R-:W-:Y:S02]  /*9240*/  FSEL R156, R156, -INF , !P4 ;  /* 0xff8000009c9c7808 */ /* 0x000fe40006000000 */
[----:B------:R-:W-:Y:S02]  /*9250*/  ISETP.GT.AND P6, PT, R169, 0x28, P2 ;  /* 0x00000028a900780c */ /* 0x000fe400017c4270 */
[----:B------:R-:W-:Y:S02]  /*9260*/  FSEL R157, R157, -INF , !P3 ;  /* 0xff8000009d9d7808 */ /* 0x000fe40005800000 */
[----:B------:R-:W-:Y:S02]  /*9270*/  ISETP.GT.AND P3, PT, R169, 0x29, P2 ;  /* 0x00000029a900780c */ /* 0x000fe40001764270 */
[C---:B------:R-:W-:Y:S02]  /*9280*/  ISETP.LT.OR P6, PT, R168.reuse, 0x29, P6 ;  /* 0x00000029a800780c */ /* 0x040fe400037c1670 */
[----:B------:R-:W-:-:S02]  /*9290*/  ISETP.LT.OR P3, PT, R168, 0x2a, P3 ;  /* 0x0000002aa800780c */ /* 0x000fc40001f61670 */
[----:B------:R-:W-:Y:S02]  /*92a0*/  FSEL R159, R159, -INF , !P6 ;  /* 0xff8000009f9f7808 */ /* 0x000fe40007000000 */
[----:B------:R-:W-:Y:S02]  /*92b0*/  ISETP.GT.AND P6, PT, R169, 0x31, P2 ;  /* 0x00000031a900780c */ /* 0x000fe400017c4270 */
[----:B0-----:R-:W-:Y:S02]  /*92c0*/  FMNMX.FTZ R179, R15, R14, !PT ;  /* 0x0000000e0fb37209 */ /* 0x001fe40007810000 */
[----:B------:R-:W-:Y:S02]  /*92d0*/  FMNMX.FTZ R15, R181, R8, !PT ;  /* 0x00000008b50f7209 */ /* 0x000fe40007810000 */
[----:B------:R-:W-:Y:S01]  /*92e0*/  FSEL R160, R160, -INF , !P3 ;  /* 0xff800000a0a07808 */ /* 0x000fe20005800000 */
[----:B------:R-:W0:Y:S01]  /*92f0*/  SHFL.BFLY PT, R14, R179, 0x1, 0x1f ;  /* 0x0c201f00b30e7f89 */ /* 0x000e2200000e0000 */
[----:B------:R-:W-:-:S02]  /*9300*/  FMNMX.FTZ R12, R180, R15, !PT ;  /* 0x0000000fb40c7209 */ /* 0x000fc40007810000 */
[----:B------:R-:W-:Y:S02]  /*9310*/  ISETP.GT.AND P3, PT, R169, 0x38, P2 ;  /* 0x00000038a900780c */ /* 0x000fe40001764270 */
[C---:B------:R-:W-:Y:S02]  /*9320*/  ISETP.LT.OR P6, PT, R168.reuse, 0x32, P6 ;  /* 0x00000032a800780c */ /* 0x040fe400037c1670 */
[----:B------:R-:W-:Y:S02]  /*9330*/  ISETP.LT.OR P3, PT, R168, 0x39, P3 ;  /* 0x00000039a800780c */ /* 0x000fe40001f61670 */
[----:B------:R-:W-:Y:S02]  /*9340*/  FSEL R162, R162, -INF , !P6 ;  /* 0xff800000a2a27808 */ /* 0x000fe40007000000 */
[----:B------:R-:W-:Y:S02]  /*9350*/  FSEL R163, R163, -INF , !P3 ;  /* 0xff800000a3a37808 */ /* 0x000fe40005800000 */
[----:B------:R-:W-:-:S02]  /*9360*/  @!P1 PRMT R10, RZ, 0x654, R10 ;  /* 0x00000654ff0a9816 */ /* 0x000fc4000000000a */
[----:B0-----:R-:W-:Y:S02]  /*9370*/  FMNMX.FTZ R14, R179, R14, !PT ;  /* 0x0000000eb30e7209 */ /* 0x001fe40007810000 */
[----:B------:R-:W-:Y:S02]  /*9380*/  FSEL R179, R21, -INF , !P5 ;  /* 0xff80000015b37808 */ /* 0x000fe40006800000 */
[----:B------:R-:W-:Y:S01]  /*9390*/  ISETP.GT.AND P5, PT, R169, 0x11, P2 ;  /* 0x00000011a900780c */ /* 0x000fe200017a4270 */
[----:B------:R-:W-:Y:S01]  /*93a0*/  FMUL.FTZ R182, R14, UR11 ;  /* 0x0000000b0eb67c20 */ /* 0x000fe20008410000 */
[----:B------:R-:W-:Y:S02]  /*93b0*/  FMNMX.FTZ R15, R179, R12, !PT ;  /* 0x0000000cb30f7209 */ /* 0x000fe40007810000 */
[----:B------:R-:W-:Y:S02]  /*93c0*/  ISETP.LT.OR P5, PT, R168, 0x12, P5 ;  /* 0x00000012a800780c */ /* 0x000fe40002fa1670 */
[----:B------:R-:W-:-:S02]  /*93d0*/  FMNMX.FTZ R12, R152, R15, !PT ;  /* 0x0000000f980c7209 */ /* 0x000fc40007810000 */
[----:B------:R-:W-:Y:S02]  /*93e0*/  FSEL R154, R154, -INF , !P5 ;  /* 0xff8000009a9a7808 */ /* 0x000fe40006800000 */
[----:B------:R-:W-:Y:S02]  /*93f0*/  FMNMX.FTZ R15, R153, R12, !PT ;  /* 0x0000000c990f7209 */ /* 0x000fe40007810000 */
[----:B------:R-:W-:Y:S02]  /*9400*/  ISETP.GT.AND P5, PT, R169, 0x21, P2 ;  /* 0x00000021a900780c */ /* 0x000fe400017a4270 */
[----:B------:R-:W-:Y:S02]  /*9410*/  FMNMX.FTZ R12, R154, R15, !PT ;  /* 0x0000000f9a0c7209 */ /* 0x000fe40007810000 */
[----:B------:R-:W-:Y:S02]  /*9420*/  ISETP.LT.OR P5, PT, R168, 0x22, P5 ;  /* 0x00000022a800780c */ /* 0x000fe40002fa1670 */
[----:B------:R-:W-:-:S02]  /*9430*/  FMNMX.FTZ R15, R155, R12, !PT ;  /* 0x0000000c9b0f7209 */ /* 0x000fc40007810000 */
[----:B------:R-:W-:Y:S02]  /*9440*/  FSETP.NEU.FTZ.AND P4, PT, R14, -INF , PT ;  /* 0xff8000000e00780b */ /* 0x000fe40003f9d000 */
[----:B------:R-:W-:Y:S02]  /*9450*/  FMNMX.FTZ R12, R156, R15, !PT ;  /* 0x0000000f9c0c7209 */ /* 0x000fe40007810000 */
[----:B------:R-:W-:Y:S02]  /*9460*/  FSEL R158, R158, -INF , !P5 ;  /* 0xff8000009e9e7808 */ /* 0x000fe40006800000 */
[----:B------:R-:W-:Y:S02]  /*9470*/  FMNMX.FTZ R21, R157, R12, !PT ;  /* 0x0000000c9d157209 */ /* 0x000fe40007810000 */
[----:B------:R-:W-:Y:S02]  /*9480*/  FSEL R182, R182, RZ, P4 ;  /* 0x000000ffb6b67208 */ /* 0x000fe40002000000 */
[----:B------:R-:W-:-:S02]  /*9490*/  ISETP.GT.AND P5, PT, R169, 0x30, P2 ;  /* 0x00000030a900780c */ /* 0x000fc400017a4270 */
[----:B------:R-:W-:Y:S01]  /*94a0*/  FMNMX.FTZ R20, R158, R21, !PT ;  /* 0x000000159e147209 */ /* 0x000fe20007810000 */
[--C-:B------:R-:W-:Y:S01]  /*94b0*/  FFMA.FTZ R186, R186, UR11, -R182.reuse ;  /* 0x0000000bbaba7c23 */ /* 0x100fe200080108b6 */
[----:B------:R-:W-:Y:S01]  /*94c0*/  ISETP.LT.OR P5, PT, R168, 0x31, P5 ;  /* 0x00000031a800780c */ /* 0x000fe20002fa1670 */
[--C-:B------:R-:W-:Y:S01]  /*94d0*/  FFMA.FTZ R12, R187, UR11, -R182.reuse ;  /* 0x0000000bbb0c7c23 */ /* 0x100fe200080108b6 */
[----:B------:R-:W-:Y:S01]  /*94e0*/  FMNMX.FTZ R21, R159, R20, !PT ;  /* 0x000000149f157209 */ /* 0x000fe20007810000 */
[----:B------:R0:W-:Y:S01]  /*94f0*/  MUFU.EX2 R15, R186 ;  /* 0x000000ba000f7308 */ /* 0x0001e20000000800 */
[----:B------:R-:W-:Y:S01]  /*9500*/  FSEL R161, R161, -INF , !P5 ;  /* 0xff800000a1a17808 */ /* 0x000fe20006800000 */
[--C-:B------:R-:W-:Y:S01]  /*9510*/  FFMA.FTZ R20, R202, UR11, -R182.reuse ;  /* 0x0000000bca147c23 */ /* 0x100fe200080108b6 */
[----:B------:R-:W-:Y:S01]  /*9520*/  ISETP.GT.AND P2, PT, R169, 0x39, P2 ;  /* 0x00000039a900780c */ /* 0x000fe20001744270 */
[--C-:B------:R-:W-:Y:S01]  /*9530*/  FFMA.FTZ R203, R203, UR11, -R182.reuse ;  /* 0x0000000bcbcb7c23 */ /* 0x100fe200080108b6 */
[--C-:B------:R-:W-:Y:S01]  /*9540*/  FFMA.FTZ R170, R170, UR11, -R182.reuse ;  /* 0x0000000baaaa7c23 */ /* 0x100fe200080108b6 */
[--C-:B------:R-:W-:Y:S01]  /*9550*/  FFMA.FTZ R171, R171, UR11, -R182.reuse ;  /* 0x0000000babab7c23 */ /* 0x100fe200080108b6 */
[----:B------:R-:W-:Y:S01]  /*9560*/  ISETP.LT.OR P2, PT, R168, 0x3a, P2 ;  /* 0x0000003aa800780c */ /* 0x000fe20001741670 */
[--C-:B------:R-:W-:Y:S01]  /*9570*/  FFMA.FTZ R172, R172, UR11, -R182.reuse ;  /* 0x0000000bacac7c23 */ /* 0x100fe200080108b6 */
[----:B0-----:R-:W-:Y:S01]  /*9580*/  FMNMX.FTZ R186, R160, R21, !PT ;  /* 0x00000015a0ba7209 */ /* 0x001fe20007810000 */
        /* <DEDUP_REMOVED lines=10> */
[----:B------:R-:W-:Y:S01]  /*9630*/  FSEL R186, R14, RZ, P4 ;  /* 0x000000ff0eba7208 */ /* 0x000fe20002000000 */
[----:B------:R-:W-:Y:S01]  /*9640*/  MUFU.EX2 R21, R203 ;  /* 0x000000cb00157308 */ /* 0x000fe20000000800 */
[----:B------:R-:W-:Y:S01]  /*9650*/  FMNMX.FTZ R169, R163, R168, !PT ;  /* 0x000000a8a3a97209 */ /* 0x000fe20007810000 */
[----:B------:R-:W-:-:S02]  /*9660*/  FFMA.FTZ R168, R166, UR11, -R182 ;  /* 0x0000000ba6a87c23 */ /* 0x000fc400080108b6 */
[----:B------:R-:W-:Y:S01]  /*9670*/  FADD.FTZ R186, -R186, R7 ;  /* 0x00000007baba7221 */ /* 0x000fe20000010100 */
[----:B------:R-:W-:Y:S01]  /*9680*/  FMNMX.FTZ R166, R164, R169, !PT ;  /* 0x000000a9a4a67209 */ /* 0x000fe20007810000 */
[----:B------:R-:W-:Y:S02]  /*9690*/  FFMA.FTZ R169, R167, UR11, -R182 ;  /* 0x0000000ba7a97c23 */ /* 0x000fe400080108b6 */
[----:B------:R-:W-:Y:S01]  /*96a0*/  MUFU.EX2 R7, R165 ;  /* 0x000000a500077308 */ /* 0x000fe20000000800 */
[----:B------:R-:W-:Y:S01]  /*96b0*/  FMUL.FTZ R186, R186, UR11 ;  /* 0x0000000bbaba7c20 */ /* 0x000fe20008410000 */
[----:B------:R-:W0:Y:S06]  /*96c0*/  SHFL.BFLY PT, R167, R166, 0x2, 0x1f ;  /* 0x0c401f00a6a77f89 */ /* 0x000e2c00000e0000 */
[----:B------:R-:W1:Y:S08]  /*96d0*/  MUFU.EX2 R186, R186 ;  /* 0x000000ba00ba7308 */ /* 0x000e700000000800 */
[----:B------:R-:W2:Y:S08]  /*96e0*/  MUFU.EX2 R12, R12 ;  /* 0x0000000c000c7308 */ /* 0x000eb00000000800 */
[----:B------:R-:W-:Y:S01]  /*96f0*/  MUFU.EX2 R20, R20 ;  /* 0x0000001400147308 */ /* 0x000fe20000000800 */
[-C--:B-1----:R-:W-:Y:S01]  /*9700*/  FMUL.FTZ R24, R24, R186.reuse ;  /* 0x000000ba18187220 */ /* 0x082fe20000410000 */
[----:B0-----:R-:W-:Y:S01]  /*9710*/  FMNMX.FTZ R167, R166, R167, !PT ;  /* 0x000000a7a6a77209 */ /* 0x001fe20007810000 */
[-C--:B------:R-:W-:Y:S01]  /*9720*/  FMUL.FTZ R25, R25, R186.reuse ;  /* 0x000000ba19197220 */ /* 0x080fe20000410000 */
        /* <DEDUP_REMOVED lines=27> */
[----:B0-----:R-:W-:Y:S01]  /*98e0*/  FMNMX.FTZ R182, R167, R166, !PT ;  /* 0x000000a6a7b67209 */ /* 0x001fe20007810000 */
[----:B------:R-:W-:Y:S01]  /*98f0*/  IMAD.MOV R167, RZ, RZ, -R22 ;  /* 0x000000ffffa77224 */ /* 0x000fe200078e0a16 */
[----:B------:R-:W-:Y:S01]  /*9900*/  MUFU.EX2 R171, R171 ;  /* 0x000000ab00ab7308 */ /* 0x000fe20000000800 */
[-C--:B------:R-:W-:Y:S01]  /*9910*/  FMUL.FTZ R73, R73, R186.reuse ;  /* 0x000000ba49497220 */ /* 0x080fe20000410000 */
[C---:B------:R-:W-:Y:S01]  /*9920*/  FSETP.NEU.FTZ.AND P2, PT, R182.reuse, -INF , PT ;  /* 0xff800000b600780b */ /* 0x040fe20003f5d000 */
[----:B------:R-:W-:Y:S01]  /*9930*/  FMUL.FTZ R166, R182, UR11 ;  /* 0x0000000bb6a67c20 */ /* 0x000fe20008410000 */
[-C--:B------:R-:W-:Y:S01]  /*9940*/  FMUL.FTZ R76, R76, R186.reuse ;  /* 0x000000ba4c4c7220 */ /* 0x080fe20000410000 */
[-C--:B------:R-:W-:Y:S01]  /*9950*/  FMUL.FTZ R77, R77, R186.reuse ;  /* 0x000000ba4d4d7220 */ /* 0x080fe20000410000 */
[----:B------:R-:W-:Y:S01]  /*9960*/  FSEL R165, R182, RZ, P2 ;  /* 0x000000ffb6a57208 */ /* 0x000fe20001000000 */
[-C--:B------:R-:W-:Y:S01]  /*9970*/  FMUL.FTZ R80, R80, R186.reuse ;  /* 0x000000ba50507220 */ /* 0x080fe20000410000 */
[----:B------:R-:W-:Y:S01]  /*9980*/  FSEL R166, R166, RZ, P2 ;  /* 0x000000ffa6a67208 */ /* 0x000fe20001000000 */
[----:B------:R-:W-:Y:S01]  /*9990*/  MUFU.EX2 R172, R172 ;  /* 0x000000ac00ac7308 */ /* 0x000fe20000000800 */
[----:B------:R-:W-:Y:S01]  /*99a0*/  ISETP.NE.AND P2, PT, R16, R167, PT ;  /* 0x000000a71000720c */ /* 0x000fe20003f45270 */
[----:B------:R-:W-:Y:S01]  /*99b0*/  FADD.FTZ R165, -R165, R8 ;  /* 0x00000008a5a57221 */ /* 0x000fe20000010100 */
[----:B------:R-:W-:Y:S01]  /*99c0*/  FMUL.FTZ R81, R81, R186 ;  /* 0x000000ba51517220 */ /* 0x000fe20000410000 */
[--C-:B------:R-:W-:Y:S01]  /*99d0*/  FFMA.FTZ R167, R152, UR11, -R166.reuse ;  /* 0x0000000b98a77c23 */ /* 0x100fe200080108a6 */
[----:B------:R-:W-:Y:S01]  /*99e0*/  MOV R152, UR36 ;  /* 0x0000002400987c02 */ /* 0x000fe20008000f00 */
[----:B------:R-:W-:Y:S01]  /*99f0*/  FMUL.FTZ R165, R165, UR11 ;  /* 0x0000000ba5a57c20 */ /* 0x000fe20008410000 */
[--C-:B------:R-:W-:Y:S01]  /*9a00*/  FFMA.FTZ R202, R181, UR11, -R166.reuse ;  /* 0x0000000bb5ca7c23 */ /* 0x100fe200080108a6 */
[--C-:B------:R-:W-:Y:S01]  /*9a10*/  FFMA.FTZ R181, R180, UR11, -R166.reuse ;  /* 0x0000000bb4b57c23 */ /* 0x100fe200080108a6 */
[--C-:B------:R-:W-:Y:S01]  /*9a20*/  FFMA.FTZ R180, R153, UR11, -R166.reuse ;  /* 0x0000000b99b47c23 */ /* 0x100fe200080108a6 */
[----:B------:R-:W0:Y:S01]  /*9a30*/  MUFU.EX2 R183, R165 ;  /* 0x000000a500b77308 */ /* 0x000e220000000800 */
[--C-:B------:R-:W-:Y:S01]  /*9a40*/  FFMA.FTZ R179, R179, UR11, -R166.reuse ;  /* 0x0000000bb3b37c23 */ /* 0x100fe200080108a6 */
[--C-:B------:R-:W-:Y:S01]  /*9a50*/  FFMA.FTZ R187, R154, UR11, -R166.reuse ;  /* 0x0000000b9abb7c23 */ /* 0x100fe200080108a6 */
[----:B------:R-:W-:Y:S01]  /*9a60*/  FFMA.FTZ R203, R155, UR11, -R166 ;  /* 0x0000000b9bcb7c23 */ /* 0x000fe200080108a6 */
[----:B------:R-:W-:-:S02]  /*9a70*/  @!P2 IMAD R152, R152, 0x40, R19 ;  /* 0x000000409898a824 */ /* 0x000fc400078e0213 */
[--C-:B------:R-:W-:Y:S01]  /*9a80*/  FFMA.FTZ R204, R156, UR11, -R166.reuse ;  /* 0x0000000b9ccc7c23 */ /* 0x100fe200080108a6 */
[--C-:B------:R-:W-:Y:S01]  /*9a90*/  FFMA.FTZ R205, R157, UR11, -R166.reuse ;  /* 0x0000000b9dcd7c23 */ /* 0x100fe200080108a6 */
[--C-:B------:R-:W-:Y:S01]  /*9aa0*/  FFMA.FTZ R206, R158, UR11, -R166.reuse ;  /* 0x0000000b9ece7c23 */ /* 0x100fe200080108a6 */
[--C-:B------:R-:W-:Y:S01]  /*9ab0*/  FFMA.FTZ R207, R159, UR11, -R166.reuse ;  /* 0x0000000b9fcf7c23 */ /* 0x100fe200080108a6 */
[----:B------:R-:W-:Y:S01]  /*9ac0*/  @!P2 LEA R153, R152, UR37, 0x2 ;  /* 0x000000259899ac11 */ /* 0x000fe2000f8e10ff */
[--C-:B------:R-:W-:Y:S01]  /*9ad0*/  FFMA.FTZ R208, R160, UR11, -R166.reuse ;  /* 0x0000000ba0d07c23 */ /* 0x100fe200080108a6 */
[--C-:B------:R-:W-:Y:S01]  /*9ae0*/  FFMA.FTZ R209, R161, UR11, -R166.reuse ;  /* 0x0000000ba1d17c23 */ /* 0x100fe200080108a6 */
[--C-:B------:R-:W-:Y:S01]  /*9af0*/  FFMA.FTZ R210, R162, UR11, -R166.reuse ;  /* 0x0000000ba2d27c23 */ /* 0x100fe200080108a6 */
[--C-:B------:R-:W-:Y:S01]  /*9b00*/  FFMA.FTZ R211, R163, UR11, -R166.reuse ;  /* 0x0000000ba3d37c23 */ /* 0x100fe200080108a6 */
[----:B------:R-:W-:Y:S01]  /*9b10*/  FFMA.FTZ R212, R164, UR11, -R166 ;  /* 0x0000000ba4d47c23 */ /* 0x000fe200080108a6 */
[----:B------:R-:W-:Y:S01]  /*9b20*/  @!P2 STS [R153+0x38400], R186 ;  /* 0x038400ba9900a388 */ /* 0x000fe20000000800 */
[----:B------:R-:W-:Y:S01]  /*9b30*/  MUFU.EX2 R202, R202 ;  /* 0x000000ca00ca7308 */ /* 0x000fe20000000800 */
[----:B--2---:R-:W-:Y:S01]  /*9b40*/  F2FP.F16.F32.PACK_AB R152, R12, R15 ;  /* 0x0000000f0c98723e */ /* 0x004fe200000000ff */
[----:B------:R-:W-:Y:S01]  /*9b50*/  FMUL.FTZ R84, R84, R186 ;  /* 0x000000ba54547220 */ /* 0x000fe20000410000 */
[----:B0-----:R0:W-:Y:S01]  /*9b60*/  @!P2 STS [R153+0x38420], R183 ;  /* 0x038420b79900a388 */ /* 0x0011e20000000800 */
[----:B------:R-:W-:Y:S01]  /*9b70*/  F2FP.F16.F32.PACK_AB R154, R21, R20 ;  /* 0x00000014159a723e */ /* 0x000fe200000000ff */
[----:B------:R-:W-:Y:S01]  /*9b80*/  FMUL.FTZ R85, R85, R186 ;  /* 0x000000ba55557220 */ /* 0x000fe20000410000 */
[----:B------:R-:W-:Y:S01]  /*9b90*/  F2FP.F16.F32.PACK_AB R156, R169, R168 ;  /* 0x000000a8a99c723e */ /* 0x000fe200000000ff */
[----:B------:R-:W-:Y:S01]  /*9ba0*/  FMUL.FTZ R88, R88, R186 ;  /* 0x000000ba58587220 */ /* 0x000fe20000410000 */
[----:B------:R-:W0:Y:S01]  /*9bb0*/  MUFU.EX2 R181, R181 ;  /* 0x000000b500b57308 */ /* 0x000e220000000800 */
[----:B------:R-:W-:Y:S01]  /*9bc0*/  F2FP.F16.F32.PACK_AB R158, R171, R170 ;  /* 0x000000aaab9e723e */ /* 0x000fe200000000ff */
        /* <DEDUP_REMOVED lines=32> */
[----:B------:R-:W-:Y:S01]  /*9dd0*/  BAR.SYNC.DEFER_BLOCKING 0xf, 0x100 ;  /* 0x03c4000000007b1d */ /* 0x000fe20000010000 */
[-C--:B------:R-:W-:Y:S01]  /*9de0*/  FMUL.FTZ R141, R141, R186.reuse ;  /* 0x000000ba8d8d7220 */ /* 0x080fe20000410000 */
[-C--:B------:R-:W-:Y:S01]  /*9df0*/  FMUL.FTZ R144, R144, R186.reuse ;  /* 0x000000ba90907220 */ /* 0x080fe20000410000 */
[-C--:B------:R-:W-:Y:S01]  /*9e00*/  FMUL.FTZ R145, R145, R186.reuse ;  /* 0x000000ba91917220 */ /* 0x080fe20000410000 */
[-C--:B------:R-:W-:Y:S01]  /*9e10*/  FMUL.FTZ R148, R148, R186.reuse ;  /* 0x000000ba94947220 */ /* 0x080fe20000410000 */
[----:B------:R-:W-:Y:S01]  /*9e20*/  FMUL.FTZ R149, R149, R186 ;  /* 0x000000ba95957220 */ /* 0x000fe20000410000 */
        /* <DEDUP_REMOVED lines=79> */
[----:B------:R0:W-:Y:S01]  /*a320*/  STSM.16.M88.4 [R23+0x36400], R152 ;  /* 0x0364009817007844 */ /* 0x0001e20000000200 */
[----:B------:R-:W2:Y:S01]  /*a330*/  MUFU.EX2 R177, R177 ;  /* 0x000000b100b17308 */ /* 0x000ea20000000800 */
[----:B-1----:R-:W-:Y:S01]  /*a340*/  F2FP.F16.F32.PACK_AB R163, R208, R207 ;  /* 0x000000cfd0a3723e */ /* 0x002fe200000000ff */
[----:B------:R-:W-:Y:S01]  /*a350*/  FFMA.FTZ R15, R186, R4, R15 ;  /* 0x00000004ba0f7223 */ /* 0x000fe2000001000f */
[----:B------:R0:W-:Y:S01]  /*a360*/  STSM.16.M88.4 [R190], R156 ;  /* 0x0000009cbe007844 */ /* 0x0001e20000000200 */
[----:B------:R-:W-:Y:S01]  /*a370*/  FFMA.FTZ R202, R183, R5, R202 ;  /* 0x00000005b7ca7223 */ /* 0x000fe200000100ca */
[----:B------:R-:W-:Y:S01]  /*a380*/  ISETP.GT.AND P2, PT, R6, UR14, PT ;  /* 0x0000000e06007c0c */ /* 0x000fe2000bf44270 */
[----:B------:R-:W-:Y:S01]  /*a390*/  FADD.FTZ R15, R12, R15 ;  /* 0x0000000f0c0f7221 */ /* 0x000fe20000010000 */
[----:B------:R0:W-:Y:S01]  /*a3a0*/  STSM.16.M88.4 [R188], R160 ;  /* 0x000000a0bc007844 */ /* 0x0001e20000000200 */
[----:B------:R-:W1:Y:S01]  /*a3b0*/  MUFU.EX2 R178, R178 ;  /* 0x000000b200b27308 */ /* 0x000e620000000800 */
[----:B------:R-:W-:Y:S01]  /*a3c0*/  FADD.FTZ R202, R181, R202 ;  /* 0x000000cab5ca7221 */ /* 0x000fe20000010000 */
[----:B------:R-:W-:Y:S01]  /*a3d0*/  FADD.FTZ R20, R20, R15 ;  /* 0x0000000f14147221 */ /* 0x000fe20000010000 */
[----:B------:R-:W-:Y:S01]  /*a3e0*/  UMOV UR36, UR6 ;  /* 0x0000000600247c82 */ /* 0x000fe20008000000 */
[----:B------:R-:W-:-:S02]  /*a3f0*/  VIADD R6, R6, 0xffffffff ;  /* 0xffffffff06067836 */ /* 0x000fc40000000000 */
[----:B------:R-:W-:Y:S01]  /*a400*/  FADD.FTZ R179, R179, R202 ;  /* 0x000000cab3b37221 */ /* 0x000fe20000010000 */
[----:B------:R-:W-:Y:S01]  /*a410*/  FADD.FTZ R21, R21, R20 ;  /* 0x0000001415157221 */ /* 0x000fe20000010000 */
[----:B------:R-:W-:Y:S01]  /*a420*/  MUFU.EX2 R209, R209 ;  /* 0x000000d100d17308 */ /* 0x000fe20000000800 */
[----:B--2---:R-:W-:Y:S01]  /*a430*/  F2FP.F16.F32.PACK_AB R164, R177, R176 ;  /* 0x000000b0b1a4723e */ /* 0x004fe200000000ff */
[----:B------:R-:W-:Y:S01]  /*a440*/  FADD.FTZ R179, R8, R179 ;  /* 0x000000b308b37221 */ /* 0x000fe20000010000 */
[----:B------:R-:W-:Y:S01]  /*a450*/  FADD.FTZ R168, R168, R21 ;  /* 0x00000015a8a87221 */ /* 0x000fe20000010000 */
[----:B------:R-:W-:Y:S02]  /*a460*/  IMAD.MOV.U32 R8, RZ, RZ, R182 ;  /* 0x000000ffff087224 */ /* 0x000fe400078e00b6 */
[----:B------:R-:W-:Y:S01]  /*a470*/  FADD.FTZ R180, R180, R179 ;  /* 0x000000b3b4b47221 */ /* 0x000fe20000010000 */
[----:B------:R-:W-:Y:S01]  /*a480*/  FADD.FTZ R169, R169, R168 ;  /* 0x000000a8a9a97221 */ /* 0x000fe20000010000 */
[----:B------:R-:W2:Y:S01]  /*a490*/  MUFU.EX2 R210, R210 ;  /* 0x000000d200d27308 */ /* 0x000ea20000000800 */
[----:B-1----:R-:W-:Y:S01]  /*a4a0*/  F2FP.F16.F32.PACK_AB R166, R7, R178 ;  /* 0x000000b207a6723e */ /* 0x002fe200000000ff */
        /* <DEDUP_REMOVED lines=9> */
[----:B------:R-:W1:Y:S01]  /*a540*/  MUFU.EX2 R212, R212 ;  /* 0x000000d400d47308 */ /* 0x000e620000000800 */
        /* <DEDUP_REMOVED lines=15> */
[----:B------:R-:W-:Y:S01]  /*a640*/  FADD.FTZ R4, R7, R4 ;  /* 0x0000000407047221 */ /* 0x000fe20000010000 */
[----:B------:R-:W-:-:S02]  /*a650*/  IMAD.MOV.U32 R7, RZ, RZ, R14 ;  /* 0x000000ffff077224 */ /* 0x000fc400078e000e */
[----:B------:R-:W-:Y:S01]  /*a660*/  FADD.FTZ R5, R212, R5 ;  /* 0x00000005d4057221 */ /* 0x000fe20000010000 */
[----:B------:R-:W-:Y:S01]  /*a670*/  HGMMA.64x256x16.F32 R24, R152, gdesc[UR16].tnspB, R24, gsb0 ;  /* 0x43e0001098187df0 */ /* 0x000fe20008000818 */
        /* <DEDUP_REMOVED lines=31> */
[----:B------:R-:W-:Y:S01]  /*a870*/  MOV R8, R182 ;  /* 0x000000b600087202 */ /* 0x000fe20000000f00 */
[----:B------:R-:W-:Y:S01]  /*a880*/  IMAD.MOV.U32 R7, RZ, RZ, R14 ;  /* 0x000000ffff077224 */ /* 0x000fe200078e000e */
[----:B------:R-:W-:-:S06]  /*a890*/  UMOV UR36, UR6 ;  /* 0x0000000600247c82 */ /* 0x000fcc0008000000 */
.L_x_5116:
[----:B------:R-:W1:Y:S01]  /*a8a0*/  LDC R13, c[0x0][0xadc] ;  /* 0x0002b700ff0d7b82 */ /* 0x000e620000000800 */
[----:B0-----:R-:W-:Y:S01]  /*a8b0*/  IADD3 R10, R17, 0x40, -R18 ;  /* 0x00000040110a7810 */ /* 0x001fe20007ffe812 */
[----:B------:R-:W-:-:S04]  /*a8c0*/  ULDC UR6, c[0x0][0xad4] ;  /* 0x0002b50000067ab9 */ /* 0x000fc80000000800 */
[----:B------:R-:W-:-:S04]  /*a8d0*/  IMAD R10, R185, 0x40, R10 ;  /* 0x00000040b90a7824 */ /* 0x000fc800078e020a */
[----:B------:R-:W-:Y:S01]  /*a8e0*/  VIADD R9, R10, -UR6 ;  /* 0x800000060a097c36 */ /* 0x000fe20008000000 */
[----:B-1----:R-:W-:-:S13]  /*a8f0*/  ISETP.GE.AND P6, PT, R13, 0x1, PT ;  /* 0x000000010d00780c */ /* 0x002fda0003fc6270 */
        /* <DEDUP_REMOVED lines=10> */
.L_x_5135:
[----:B------:R-:W-:-:S13]  /*a9a0*/  ISETP.NE.AND P2, PT, R13, 0x1, PT ;  /* 0x000000010d00780c */ /* 0x000fda0003f45270 */
[----:B------:R-:W0:Y:S02]  /*a9b0*/  @P2 LDC.64 R14, c[0x0][0xae0] ;  /* 0x0002b800ff0e2b82 */ /* 0x000e240000000a00 */
[----:B0-----:R-:W-:-:S05]  /*a9c0*/  @P2 IMAD.HI.U32 R12, R10, R14, RZ ;  /* 0x0000000e0a0c2227 */ /* 0x001fca00078e00ff */
[----:B------:R-:W-:-:S07]  /*a9d0*/  @P2 SHF.R.U32.HI R10, RZ, R15, R12 ;  /* 0x0000000fff0a2219 */ /* 0x000fce000001160c */
.L_x_5136:
[----:B------:R-:W-:-:S05]  /*a9e0*/  IMAD R10, R10, R13, RZ ;  /* 0x0000000d0a0a7224 */ /* 0x000fca00078e02ff */
[----:B------:R-:W-:-:S07]  /*a9f0*/  VIMNMX R9, R9, R10, !PT ;  /* 0x0000000a09097248 */ /* 0x000fce0007fe0100 */
.L_x_5134:
[----:B------:R-:W-:-:S05]  /*aa00*/  VIADD R9, R9, 0x3f ;  /* 0x0000003f09097836 */ /* 0x000fca0000000000 */
[----:B------:R-:W-:-:S04]  /*aa10*/  SHF.R.S32.HI R10, RZ, 0x1f, R9 ;  /* 0x0000001fff0a7819 */ /* 0x000fc80000011409 */
[----:B------:R-:W-:-:S04]  /*aa20*/  LEA.HI R10, R10, R9, RZ, 0x6 ;  /* 0x000000090a0a7211 */ /* 0x000fc800078f30ff */
[----:B------:R-:W-:-:S04]  /*aa30*/  SHF.R.S32.HI R9, RZ, 0x6, R10 ;  /* 0x00000006ff097819 */ /* 0x000fc8000001140a */
[----:B------:R-:W-:-:S04]  /*aa40*/  VIMNMX R9, R184, R9, !PT ;  /* 0x00000009b8097248 */ /* 0x000fc80007fe0100 */
[----:B------:R-:W-:-:S13]  /*aa50*/  ISETP.GE.AND P2, PT, R6, R9, PT ;  /* 0x000000090600720c */ /* 0x000fda0003f46270 */
[----:B------:R-:W-:Y:S05]  /*aa60*/  @!P2 BRA `(.L_x_5137) ;  /* 0x0000002c007ca947 */ /* 0x000fea0003800000 */
[----:B------:R-:W-:Y:S01]  /*aa70*/  IMAD.MOV.U32 R11, RZ, RZ, R8 ;  /* 0x000000ffff0b7224 */ /* 0x000fe200078e0008 */
[----:B------:R-:W-:Y:S01]  /*aa80*/  MOV R20, R7 ;  /* 0x0000000700147202 */ /* 0x000fe20000000f00 */
[----:B------:R-:W-:-:S06]  /*aa90*/  UMOV UR7, UR36 ;  /* 0x0000002400077c82 */ /* 0x000fcc0008000000 */
.L_x_5146:
[----:B------:R-:W-:Y:S01]  /*aaa0*/  UIADD3 UR14, UR7, 0x1, URZ ;  /* 0x00000001070e7890 */ /* 0x000fe2000fffe03f */
[----:B------:R-:W-:Y:S02]  /*aab0*/  IMAD.MOV.U32 R8, RZ, RZ, R6 ;  /* 0x000000ffff087224 */ /* 0x000fe400078e0006 */
[----:B------:R-:W-:Y:S01]  /*aac0*/  VIADD R6, R6, 0xffffffff ;  /* 0xffffffff06067836 */ /* 0x000fe20000000000 */
[----:B------:R-:W-:Y:S02]  /*aad0*/  UISETP.NE.AND UP0, UPT, UR14, 0x2, UPT ;  /* 0x000000020e00788c */ /* 0x000fe4000bf05270 */
[----:B------:R-:W-:Y:S02]  /*aae0*/  ISETP.GT.AND P2, PT, R8, R9, PT ;  /* 0x000000090800720c */ /* 0x000fe40003f44270 */
[----:B------:R-:W-:Y:S02]  /*aaf0*/  USEL UR14, UR14, URZ, UP0 ;  /* 0x0000003f0e0e7287 */ /* 0x000fe40008000000 */
[----:B------:R-:W-:-:S05]  /*ab00*/  USEL UR6, URZ, 0x1, UP0 ;  /* 0x000000013f067887 */ /* 0x000fca0008000000 */
[----:B------:R-:W-:Y:S01]  /*ab10*/  UMOV UR36, UR14 ;  /* 0x0000000e00247c82 */ /* 0x000fe20008000000 */
[----:B------:R-:W-:Y:S01]  /*ab20*/  LOP3.LUT R2, R2, UR6, RZ, 0x3c, !PT ;  /* 0x0000000602027c12 */ /* 0x000fe2000f8e3cff */
[----:B0-----:R-:W-:Y:S06]  /*ab30*/  @!P0 BRA `(.L_x_5138) ;  /* 0x0000000000048947 */ /* 0x001fec0003800000 */
[----:B------:R-:W-:Y:S01]  /*ab40*/  BPT.TRAP 0x1 ;  /* 0x000000040000795c */ /* 0x000fe20000300000 */
.L_x_5138:
[----:B------:R-:W-:Y:S01]  /*ab50*/  ULEA UR6, UR36, UR37, 0x3 ;  /* 0x0000002524067291 */ /* 0x000fe2000f8e183f */
[----:B------:R-:W-:-:S08]  /*ab60*/  SHF.L.U32 R7, R2, 0x1f, RZ ;  /* 0x0000001f02077819 */ /* 0x000fd000000006ff */
[----:B------:R0:W1:Y:S01]  /*ab70*/  SYNCS.PHASECHK.TRANS64.TRYWAIT P3, [UR6+0x38830], R7 ;  /* 0x03883007ff0075a7 */ /* 0x0000620008060146 */
[----:B------:R-:W-:Y:S05]  /*ab80*/  @!P0 BRA `(.L_x_5139) ;  /* 0x0000000000048947 */ /* 0x000fea0003800000 */
[----:B------:R-:W-:Y:S01]  /*ab90*/  BPT.TRAP 0x1 ;  /* 0x000000040000795c */ /* 0x000fe20000300000 */
.L_x_5139:
[----:B-1----:R-:W-:Y:S05]  /*aba0*/  @P3 BRA `(.L_x_5140) ;  /* 0x0000000000083947 */ /* 0x002fea0003800000 */
[----:B------:R-:W1:Y:S02]  /*abb0*/  SYNCS.PHASECHK.TRANS64.TRYWAIT P3, [UR6+0x38830], R7 ;  /* 0x03883007ff0075a7 */ /* 0x000e640008060146 */
[----:B-1----:R-:W-:Y:S05]  /*abc0*/  @!P3 BRA `(.L_x_5141) ;  /* 0x000000f000c4b947 */ /* 0x002fea0003800000 */
.L_x_5140:
        /* <DEDUP_REMOVED lines=32> */
.L_x_5142:
[----:B------:R2:W3:Y:S01]  /*add0*/  SYNCS.PHASECHK.TRANS64.TRYWAIT P3, [UR6+0x38850], R7 ;  /* 0x03885007ff0075a7 */ /* 0x0004e20008060146 */
[----:B------:R-:W-:Y:S05]  /*ade0*/  @!P0 BRA `(.L_x_5143) ;  /* 0x0000000000048947 */ /* 0x000fea0003800000 */
[----:B------:R-:W-:Y:S01]  /*adf0*/  BPT.TRAP 0x1 ;  /* 0x000000040000795c */ /* 0x000fe20000300000 */
.L_x_5143:
[----:B---3--:R-:W-:Y:S05]  /*ae00*/  @P3 BRA `(.L_x_5144) ;  /* 0x0000000000083947 */ /* 0x008fea0003800000 */
[----:B------:R-:W3:Y:S02]  /*ae10*/  SYNCS.PHASECHK.TRANS64.TRYWAIT P3, [UR6+0x38850], R7 ;  /* 0x03885007ff0075a7 */ /* 0x000ee40008060146 */
[----:B---3--:R-:W-:Y:S05]  /*ae20*/  @!P3 BRA `(.L_x_5145) ;  /* 0x000000f00044b947 */ /* 0x008fea0003800000 */
.L_x_5144:
[----:B------:R-:W-:Y:S01]  /*ae30*/  ULEA UR8, UR14, UR4, 0xc ;  /* 0x000000040e087291 */ /* 0x000fe2000f8e603f */
[----:B------:R-:W-:Y:S01]  /*ae40*/  WARPGROUP.ARRIVE ;  /* 0x00000000000079c5 */ /* 0x000fe20000000000 */
[----:B------:R-:W-:Y:S01]  /*ae50*/  UMOV UR27, 0x40000040 ;  /* 0x40000040001b7882 */ /* 0x000fe20000000000 */
[----:B------:R-:W-:-:S04]  /*ae60*/  UIADD3 UR28, UR5, 0x2, URZ ;  /* 0x00000002051c7890 */ /* 0x000fc8000fffe03f */
[----:B-1----:R-:W1:Y:S01]  /*ae70*/  S2R R8, SR_TID.X ;  /* 0x0000000000087919 */ /* 0x002e620000002100 */
[----:B------:R-:W-:Y:S02]  /*ae80*/  UIADD3 UR30, UR8, 0x2, URZ ;  /* 0x00000002081e7890 */ /* 0x000fe4000fffe03f */
[----:B------:R-:W-:Y:S01]  /*ae90*/  UMOV UR26, UR8 ;  /* 0x00000008001a7c82 */ /* 0x000fe20008000000 */
[----:B------:R-:W-:Y:S01]  /*aea0*/  UMOV UR29, 0x40000040 ;  /* 0x40000040001d7882 */ /* 0x000fe20000000000 */
[----:B------:R-:W-:Y:S01]  /*aeb0*/  HGMMA.64x64x16.F32 R152, gdesc[UR24], R152, gsb0 ;  /* 0x00e00000189879f0 */ /* 0x000fe20008000898 */
[----:B------:R-:W-:Y:S01]  /*aec0*/  UMOV UR31, 0x40000040 ;  /* 0x40000040001f7882 */ /* 0x000fe20000000000 */
[----:B------:R-:W-:Y:S02]  /*aed0*/  UIADD3 UR19, UR5, 0x800, URZ ;  /* 0x0000080005137890 */ /* 0x000fe4000fffe03f */
[----:B------:R-:W-:Y:S01]  /*aee0*/  UIADD3 UR18, UR8, 0x800, URZ ;  /* 0x0000080008127890 */ /* 0x000fe2000fffe03f */
[----:B------:R-:W-:Y:S01]  /*aef0*/  UMOV UR11, 0x4 ;  /* 0x00000004000b7882 */ /* 0x000fe20000000000 */
[----:B-1----:R-:W-:-:S05]  /*af00*/  SHF.R.U32.HI R8, RZ, 0x7, R8 ;  /* 0x00000007ff087819 */ /* 0x002fca0000011608 */
[----:B0-2---:R-:W0:Y:S02]  /*af10*/  SHFL.IDX PT, R7, R8, RZ, 0x1f ;  /* 0x00001fff08077589 */ /* 0x005e2400000e0000 */
[----:B0-----:R-:W-:-:S13]  /*af20*/  R2UR UR9, R7 ;  /* 0x00000000070972ca */ /* 0x001fda00000e0000 */
        /* <DEDUP_REMOVED lines=238> */
[----:B------:R-:W-:Y:S01]  /*be10*/  UIADD3 UR10, UR9, UR10, UR8 ;  /* 0x0000000a090a7290 */ /* 0x000fe2000fffe008 */
[----:B------:R-:W-:Y:S02]  /*be20*/  UMOV UR19, 0x40000040 ;  /* 0x4000004000137882 */ /* 0x000fe40000000000 */
[----:B------:R-:W-:-:S02]  /*be30*/  UMOV UR9, 0x40000040 ;  /* 0x4000004000097882 */ /* 0x000fc40000000000 */
        /* <DEDUP_REMOVED lines=65> */
[----:B0-----:R-:W-:Y:S01]  /*c250*/  FMNMX.FTZ R7, R185, R160, !PT ;  /* 0x000000a0b9077209 */ /* 0x001fe20007810000 */
[----:B------:R-:W-:Y:S01]  /*c260*/  FMUL.FTZ R160, R163, UR8 ;  /* 0x00000008a3a07c20 */ /* 0x000fe20008410000 */
[----:B------:R-:W-:Y:S01]  /*c270*/  FMUL.FTZ R163, R167, UR8 ;  /* 0x00000008a7a37c20 */ /* 0x000fe20008410000 */
[----:B------:R-:W-:-:S04]  /*c280*/  FMUL.FTZ R167, R171, UR8 ;  /* 0x00000008aba77c20 */ /* 0x000fc80008410000 */
[----:B------:R-:W0:Y:S01]  /*c290*/  MUFU.TANH R180, R180 ;  /* 0x000000b400b47308 */ /* 0x000e220000002400 */
[----:B-1----:R-:W-:-:S07]  /*c2a0*/  FMNMX.FTZ R162, R186, R7, !PT ;  /* 0x00000007baa27209 */ /* 0x002fce0007810000 */
[----:B------:R-:W1:Y:S01]  /*c2b0*/  MUFU.TANH R10, R10 ;  /* 0x0000000a000a7308 */ /* 0x000e620000002400 */
[----:B--2---:R-:W-:Y:S01]  /*c2c0*/  FMNMX.FTZ R7, R187, R162, !PT ;  /* 0x000000a2bb077209 */ /* 0x004fe20007810000 */
[----:B------:R-:W-:Y:S01]  /*c2d0*/  FMUL.FTZ R162, R166, UR8 ;  /* 0x00000008a6a27c20 */ /* 0x000fe20008410000 */
[----:B------:R-:W-:-:S05]  /*c2e0*/  FMUL.FTZ R166, R170, UR8 ;  /* 0x00000008aaa67c20 */ /* 0x000fca0008410000 */
[----:B------:R-:W2:Y:S01]  /*c2f0*/  MUFU.TANH R12, R12 ;  /* 0x0000000c000c7308 */ /* 0x000ea20000002400 */
[----:B0-----:R-:W-:-:S05]  /*c300*/  FMNMX.FTZ R7, R180, R7, !PT ;  /* 0x00000007b4077209 */ /* 0x001fca0007810000 */
[----:B------:R-:W0:Y:S02]  /*c310*/  SHFL.BFLY PT, R168, R7, 0x2, 0x1f ;  /* 0x0c401f0007a87f89 */ /* 0x000e2400000e0000 */
[----:B------:R-:W3:Y:S08]  /*c320*/  MUFU.TANH R13, R13 ;  /* 0x0000000d000d7308 */ /* 0x000ef00000002400 */
[----:B------:R-:W4:Y:S08]  /*c330*/  MUFU.TANH R14, R14 ;  /* 0x0000000e000e7308 */ /* 0x000f300000002400 */
[----:B------:R-:W5:Y:S01]  /*c340*/  MUFU.TANH R156, R156 ;  /* 0x0000009c009c7308 */ /* 0x000f620000002400 */
[----:B0-----:R-:W-:-:S02]  /*c350*/  FMNMX.FTZ R169, R7, R168, !PT ;  /* 0x000000a807a97209 */ /* 0x001fc40007810000 */
[----:B-1----:R-:W-:-:S05]  /*c360*/  FMNMX.FTZ R7, R10, R11, !PT ;  /* 0x0000000b0a077209 */ /* 0x002fca0007810000 */
[----:B------:R-:W0:Y:S01]  /*c370*/  MUFU.TANH R160, R160 ;  /* 0x000000a000a07308 */ /* 0x000e220000002400 */
[----:B------:R-:W1:Y:S01]  /*c380*/  SHFL.BFLY PT, R170, R169, 0x1, 0x1f ;  /* 0x0c201f00a9aa7f89 */ /* 0x000e6200000e0000 */
[----:B--2---:R-:W-:-:S04]  /*c390*/  FMNMX.FTZ R168, R12, R7, !PT ;  /* 0x000000070ca87209 */ /* 0x004fc80007810000 */
[----:B---3--:R-:W-:Y:S02]  /*c3a0*/  FMNMX.FTZ R7, R13, R168, !PT ;  /* 0x000000a80d077209 */ /* 0x008fe40007810000 */
[----:B------:R-:W2:Y:S02]  /*c3b0*/  MUFU.TANH R162, R162 ;  /* 0x000000a200a27308 */ /* 0x000ea40000002400 */
[----:B----4-:R-:W-:-:S04]  /*c3c0*/  FMNMX.FTZ R7, R14, R7, !PT ;  /* 0x000000070e077209 */ /* 0x010fc80007810000 */
[----:B-----5:R-:W-:Y:S02]  /*c3d0*/  FMNMX.FTZ R15, R156, R7, !PT ;  /* 0x000000079c0f7209 */ /* 0x020fe40007810000 */
[----:B------:R-:W3:Y:S02]  /*c3e0*/  MUFU.TANH R163, R163 ;  /* 0x000000a300a37308 */ /* 0x000ee40000002400 */
[----:B0-----:R-:W-:-:S06]  /*c3f0*/  FMNMX.FTZ R15, R160, R15, !PT ;  /* 0x0000000fa00f7209 */ /* 0x001fcc0007810000 */
[----:B------:R-:W0:Y:S01]  /*c400*/  MUFU.TANH R166, R166 ;  /* 0x000000a600a67308 */ /* 0x000e220000002400 */
[----:B-1----:R-:W-:-:S05]  /*c410*/  FMNMX.FTZ R7, R169, R170, !PT ;  /* 0x000000aaa9077209 */ /* 0x002fca0007810000 */
[C---:B------:R-:W-:Y:S02]  /*c420*/  FADD.FTZ R168, -R7.reuse, R20 ;  /* 0x0000001407a87221 */ /* 0x040fe40000010100 */
[----:B------:R-:W1:Y:S01]  /*c430*/  MUFU.TANH R167, R167 ;  /* 0x000000a700a77308 */ /* 0x000e620000002400 */
[----:B--2---:R-:W-:Y:S01]  /*c440*/  FMNMX.FTZ R20, R162, R15, !PT ;  /* 0x0000000fa2147209 */ /* 0x004fe20007810000 */
[----:B------:R-:W-:Y:S01]  /*c450*/  FMUL.FTZ R204, R7, UR11 ;  /* 0x0000000b07cc7c20 */ /* 0x000fe20008410000 */
[----:B------:R-:W-:Y:S02]  /*c460*/  FMUL.FTZ R15, R168, UR11 ;  /* 0x0000000ba80f7c20 */ /* 0x000fe40008410000 */
[----:B---3--:R-:W-:Y:S01]  /*c470*/  FMNMX.FTZ R169, R163, R20, !PT ;  /* 0x00000014a3a97209 */ /* 0x008fe20007810000 */
[--C-:B------:R-:W-:Y:S01]  /*c480*/  FFMA.FTZ R170, R21, UR11, -R204.reuse ;  /* 0x0000000b15aa7c23 */ /* 0x100fe200080108cc */
[--C-:B------:R-:W-:Y:S01]  /*c490*/  FFMA.FTZ R171, R8, UR11, -R204.reuse ;  /* 0x0000000b08ab7c23 */ /* 0x100fe200080108cc */
[----:B------:R-:W2:Y:S01]  /*c4a0*/  MUFU.TANH R181, R181 ;  /* 0x000000b500b57308 */ /* 0x000ea20000002400 */
        /* <DEDUP_REMOVED lines=8> */
[----:B-1----:R-:W-:Y:S01]  /*c530*/  FMNMX.FTZ R168, R167, R20, !PT ;  /* 0x00000014a7a87209 */ /* 0x002fe20007810000 */
[--C-:B------:R-:W-:Y:S01]  /*c540*/  FFMA.FTZ R185, R185, UR11, -R204.reuse ;  /* 0x0000000bb9b97c23 */ /* 0x100fe200080108cc */
[--C-:B------:R-:W-:Y:S01]  /*c550*/  FFMA.FTZ R186, R186, UR11, -R204.reuse ;  /* 0x0000000bbaba7c23 */ /* 0x100fe200080108cc */
[--C-:B------:R-:W-:Y:S01]  /*c560*/  FFMA.FTZ R187, R187, UR11, -R204.reuse ;  /* 0x0000000bbbbb7c23 */ /* 0x100fe200080108cc */
[----:B------:R-:W-:-:S03]  /*c570*/  FFMA.FTZ R180, R180, UR11, -R204 ;  /* 0x0000000bb4b47c23 */ /* 0x000fc600080108cc */
[----:B------:R-:W1:Y:S01]  /*c580*/  MUFU.TANH R178, R178 ;  /* 0x000000b200b27308 */ /* 0x000e620000002400 */
[----:B--2---:R-:W-:Y:S01]  /*c590*/  FMNMX.FTZ R21, R181, R168, !PT ;  /* 0x000000a8b5157209 */ /* 0x004fe20007810000 */
[----:B------:R-:W-:-:S06]  /*c5a0*/  FFMA.FTZ R168, R152, UR11, -R204 ;  /* 0x0000000b98a87c23 */ /* 0x000fcc00080108cc */
[----:B------:R-:W2:Y:S01]  /*c5b0*/  MUFU.TANH R179, R179 ;  /* 0x000000b300b37308 */ /* 0x000ea20000002400 */
[----:B0-----:R-:W-:-:S07]  /*c5c0*/  FMNMX.FTZ R169, R202, R21, !PT ;  /* 0x00000015caa97209 */ /* 0x001fce0007810000 */
[----:B------:R-:W0:Y:S01]  /*c5d0*/  MUFU.TANH R182, R182 ;  /* 0x000000b600b67308 */ /* 0x000e220000002400 */
[----:B-1----:R-:W-:-:S07]  /*c5e0*/  FMNMX.FTZ R8, R178, R169, !PT ;  /* 0x000000a9b2087209 */ /* 0x002fce0007810000 */
[----:B------:R-:W1:Y:S01]  /*c5f0*/  MUFU.TANH R183, R183 ;  /* 0x000000b700b77308 */ /* 0x000e620000002400 */
[----:B--2---:R-:W-:-:S07]  /*c600*/  FMNMX.FTZ R169, R179, R8, !PT ;  /* 0x00000008b3a97209 */ /* 0x004fce0007810000 */
[----:B------:R2:W-:Y:S01]  /*c610*/  MUFU.EX2 R20, R170 ;  /* 0x000000aa00147308 */ /* 0x0005e20000000800 */
[----:B0-----:R-:W-:Y:S01]  /*c620*/  FMNMX.FTZ R8, R182, R169, !PT ;  /* 0x000000a9b6087209 */ /* 0x001fe20007810000 */
[----:B------:R-:W-:-:S06]  /*c630*/  FFMA.FTZ R169, R153, UR11, -R204 ;  /* 0x0000000b99a97c23 */ /* 0x000fcc00080108cc */
[----:B------:R0:W-:Y:S01]  /*c640*/  MUFU.EX2 R21, R171 ;  /* 0x000000ab00157308 */ /* 0x0001e20000000800 */
[----:B-1----:R-:W-:Y:S01]  /*c650*/  FMNMX.FTZ R8, R183, R8, !PT ;  /* 0x00000008b7087209 */ /* 0x002fe20007810000 */
[--C-:B--2---:R-:W-:Y:S01]  /*c660*/  FFMA.FTZ R170, R154, UR11, -R204.reuse ;  /* 0x0000000b9aaa7c23 */ /* 0x104fe200080108cc */
[----:B------:R-:W-:Y:S01]  /*c670*/  IMAD.U32 R154, RZ, RZ, UR7 ;  /* 0x00000007ff9a7e24 */ /* 0x000fe2000f8e00ff */
[----:B------:R-:W-:Y:S02]  /*c680*/  UMOV UR7, 0x40000040 ;  /* 0x4000004000077882 */ /* 0x000fe40000000000 */
[----:B------:R-:W1:Y:S02]  /*c690*/  SHFL.BFLY PT, R153, R8, 0x2, 0x1f ;  /* 0x0c401f0008997f89 */ /* 0x000e6400000e0000 */
[----:B------:R-:W2:Y:S01]  /*c6a0*/  MUFU.EX2 R15, R15 ;  /* 0x0000000f000f7308 */ /* 0x000ea20000000800 */
[----:B0-----:R-:W-:-:S07]  /*c6b0*/  FFMA.FTZ R171, R155, UR11, -R204 ;  /* 0x0000000b9bab7c23 */ /* 0x001fce00080108cc */
[----:B------:R-:W-:Y:S08]  /*c6c0*/  MUFU.EX2 R168, R168 ;  /* 0x000000a800a87308 */ /* 0x000ff00000000800 */
[----:B------:R-:W0:Y:S01]  /*c6d0*/  MUFU.EX2 R169, R169 ;  /* 0x000000a900a97308 */ /* 0x000e220000000800 */
        /* <DEDUP_REMOVED lines=39> */
[----:B------:R-:W-:Y:S01]  /*c950*/  FADD.FTZ R11, -R8, R11 ;  /* 0x0000000b080b7221 */ /* 0x000fe20000010100 */
[----:B------:R-:W-:Y:S01]  /*c960*/  ISETP.NE.AND P3, PT, R16, R153, PT ;  /* 0x000000991000720c */ /* 0x000fe20003f65270 */
[----:B------:R-:W-:Y:S01]  /*c970*/  FMUL.FTZ R155, R8, UR11 ;  /* 0x0000000b089b7c20 */ /* 0x000fe20008410000 */
[----:B------:R-:W-:Y:S01]  /*c980*/  MUFU.EX2 R174, R174 ;  /* 0x000000ae00ae7308 */ /* 0x000fe20000000800 */
[----:B------:R-:W-:Y:S01]  /*c990*/  FMUL.FTZ R204, R11, UR11 ;  /* 0x0000000b0bcc7c20 */ /* 0x000fe20008410000 */
[----:B------:R-:W-:Y:S01]  /*c9a0*/  FMUL.FTZ R85, R85, R15 ;  /* 0x0000000f55557220 */ /* 0x000fe20000410000 */
[----:B------:R-:W-:Y:S01]  /*c9b0*/  FFMA.FTZ R209, R179, UR11, -R155 ;  /* 0x0000000bb3d17c23 */ /* 0x000fe2000801089b */
[----:B------:R-:W-:-:S02]  /*c9c0*/  IMAD.U32 R179, RZ, RZ, UR6 ;  /* 0x00000006ffb37e24 */ /* 0x000fc4000f8e00ff */
[--C-:B------:R-:W-:Y:S01]  /*c9d0*/  FFMA.FTZ R11, R10, UR11, -R155.reuse ;  /* 0x0000000b0a0b7c23 */ /* 0x100fe2000801089b */
[--C-:B------:R-:W-:Y:S01]  /*c9e0*/  FFMA.FTZ R10, R12, UR11, -R155.reuse ;  /* 0x0000000b0c0a7c23 */ /* 0x100fe2000801089b */
[--C-:B------:R-:W-:Y:S01]  /*c9f0*/  FFMA.FTZ R12, R13, UR11, -R155.reuse ;  /* 0x0000000b0d0c7c23 */ /* 0x100fe2000801089b */
[----:B------:R-:W1:Y:S01]  /*ca00*/  MUFU.EX2 R204, R204 ;  /* 0x000000cc00cc7308 */ /* 0x000e620000000800 */
[----:B------:R-:W-:Y:S01]  /*ca10*/  @!P1 IADD3 R152, R179, 0x38840, RZ ;  /* 0x00038840b3989810 */ /* 0x000fe20007ffe0ff */
[----:B------:R-:W-:Y:S01]  /*ca20*/  FFMA.FTZ R13, R14, UR11, -R155 ;  /* 0x0000000b0e0d7c23 */ /* 0x000fe2000801089b */
[----:B------:R-:W-:Y:S02]  /*ca30*/  @!P3 IMAD R153, R154, 0x40, R19 ;  /* 0x000000409a99b824 */ /* 0x000fe400078e0213 */
[--C-:B------:R-:W-:Y:S01]  /*ca40*/  FFMA.FTZ R14, R156, UR11, -R155.reuse ;  /* 0x0000000b9c0e7c23 */ /* 0x100fe2000801089b */
[----:B------:R-:W-:Y:S01]  /*ca50*/  @!P1 PRMT R152, RZ, 0x654, R152 ;  /* 0x00000654ff989816 */ /* 0x000fe20000000098 */
[--C-:B------:R-:W-:Y:S01]  /*ca60*/  FFMA.FTZ R203, R160, UR11, -R155.reuse ;  /* 0x0000000ba0cb7c23 */ /* 0x100fe2000801089b */
[--C-:B------:R-:W-:Y:S01]  /*ca70*/  FFMA.FTZ R205, R162, UR11, -R155.reuse ;  /* 0x0000000ba2cd7c23 */ /* 0x100fe2000801089b */
[----:B------:R-:W-:Y:S01]  /*ca80*/  @!P3 LEA R153, R153, UR37, 0x2 ;  /* 0x000000259999bc11 */ /* 0x000fe2000f8e10ff */
[--C-:B------:R-:W-:Y:S01]  /*ca90*/  FFMA.FTZ R206, R163, UR11, -R155.reuse ;  /* 0x0000000ba3ce7c23 */ /* 0x100fe2000801089b */
[--C-:B------:R-:W-:Y:S01]  /*caa0*/  FFMA.FTZ R207, R166, UR11, -R155.reuse ;  /* 0x0000000ba6cf7c23 */ /* 0x100fe2000801089b */
[--C-:B------:R-:W-:Y:S01]  /*cab0*/  FFMA.FTZ R208, R167, UR11, -R155.reuse ;  /* 0x0000000ba7d07c23 */ /* 0x100fe2000801089b */
[--C-:B------:R-:W-:Y:S01]  /*cac0*/  FFMA.FTZ R181, R181, UR11, -R155.reuse ;  /* 0x0000000bb5b57c23 */ /* 0x100fe2000801089b */
[--C-:B------:R-:W-:Y:S01]  /*cad0*/  FFMA.FTZ R202, R202, UR11, -R155.reuse ;  /* 0x0000000bcaca7c23 */ /* 0x100fe2000801089b */
[----:B------:R2:W-:Y:S01]  /*cae0*/  @!P1 SYNCS.ARRIVE.TRANS64.RED.A1T0 RZ, [R152+URZ], RZ ;  /* 0x000000ff98ff99a7 */ /* 0x0005e2000810043f */
[--C-:B------:R-:W-:Y:S01]  /*caf0*/  FFMA.FTZ R178, R178, UR11, -R155.reuse ;  /* 0x0000000bb2b27c23 */ /* 0x100fe2000801089b */
[--C-:B------:R-:W-:Y:S01]  /*cb00*/  FFMA.FTZ R182, R182, UR11, -R155.reuse ;  /* 0x0000000bb6b67c23 */ /* 0x100fe2000801089b */
[----:B------:R-:W-:Y:S01]  /*cb10*/  FFMA.FTZ R183, R183, UR11, -R155 ;  /* 0x0000000bb7b77c23 */ /* 0x000fe2000801089b */
[----:B------:R-:W-:Y:S01]  /*cb20*/  @!P3 STS [R153+0x38400], R15 ;  /* 0x0384000f9900b388 */ /* 0x000fe20000000800 */
[----:B------:R-:W-:Y:S01]  /*cb30*/  MUFU.EX2 R11, R11 ;  /* 0x0000000b000b7308 */ /* 0x000fe20000000800 */
[----:B0-----:R-:W-:Y:S01]  /*cb40*/  F2FP.F16.F32.PACK_AB R154, R169, R168 ;  /* 0x000000a8a99a723e */ /* 0x001fe200000000ff */
[----:B-1----:R-:W-:Y:S01]  /*cb50*/  FMUL.FTZ R26, R26, R204 ;  /* 0x000000cc1a1a7220 */ /* 0x002fe20000410000 */
[----:B------:R0:W-:Y:S01]  /*cb60*/  @!P3 STS [R153+0x38420], R204 ;  /* 0x038420cc9900b388 */ /* 0x0001e20000000800 */
[----:B--2---:R-:W-:Y:S01]  /*cb70*/  F2FP.F16.F32.PACK_AB R152, R21, R20 ;  /* 0x000000141598723e */ /* 0x004fe200000000ff */
        /* <DEDUP_REMOVED lines=36> */
[----:B-1----:R-:W-:Y:S01]  /*cdc0*/  F2FP.F16.F32.PACK_AB R155, R13, R12 ;  /* 0x0000000c0d9b723e */ /* 0x002fe200000000ff */
        /* <DEDUP_REMOVED lines=83> */
[----:B------:R0:W-:Y:S01]  /*d300*/  STSM.16.M88.4 [R23+0x36400], R152 ;  /* 0x0364009817007844 */ /* 0x0001e20000000200 */
[----:B------:R-:W-:Y:S01]  /*d310*/  ULEA UR6, UR14, UR38, 0xc ;  /* 0x000000260e067291 */ /* 0x000fe2000f8e603f */
[----:B------:R-:W-:Y:S01]  /*d320*/  FFMA.FTZ R4, R15, R4, R20 ;  /* 0x000000040f047223 */ /* 0x000fe20000010014 */
[----:B------:R-:W2:Y:S01]  /*d330*/  MUFU.EX2 R186, R186 ;  /* 0x000000ba00ba7308 */ /* 0x000ea20000000800 */
[----:B-1----:R-:W-:Y:S01]  /*d340*/  F2FP.F16.F32.PACK_AB R163, R202, R181 ;  /* 0x000000b5caa3723e */ /* 0x002fe200000000ff */
[----:B------:R0:W-:Y:S01]  /*d350*/  STSM.16.M88.4 [R190], R156 ;  /* 0x0000009cbe007844 */ /* 0x0001e20000000200 */
[----:B------:R-:W-:Y:S01]  /*d360*/  UIADD3 UR8, UR6, 0x80, URZ ;  /* 0x0000008006087890 */ /* 0x000fe2000fffe03f */
[----:B------:R-:W-:Y:S01]  /*d370*/  FFMA.FTZ R5, R204, R5, R11 ;  /* 0x00000005cc057223 */ /* 0x000fe2000001000b */
[----:B------:R-:W-:Y:S01]  /*d380*/  FADD.FTZ R21, R21, R4 ;  /* 0x0000000415157221 */ /* 0x000fe20000010000 */
[----:B------:R0:W-:Y:S01]  /*d390*/  STSM.16.M88.4 [R188], R160 ;  /* 0x000000a0bc007844 */ /* 0x0001e20000000200 */
[----:B------:R-:W-:Y:S01]  /*d3a0*/  @!P1 VIADD R179, R179, 0x38860 ;  /* 0x00038860b3b39836 */ /* 0x000fe20000000000 */
[----:B------:R-:W-:Y:S01]  /*d3b0*/  MUFU.EX2 R187, R187 ;  /* 0x000000bb00bb7308 */ /* 0x000fe20000000800 */
[----:B------:R-:W-:Y:S01]  /*d3c0*/  FADD.FTZ R5, R10, R5 ;  /* 0x000000050a057221 */ /* 0x000fe20000010000 */
[----:B------:R-:W-:Y:S01]  /*d3d0*/  UMOV UR18, UR8 ;  /* 0x0000000800127c82 */ /* 0x000fe20008000000 */
[----:B------:R-:W-:Y:S01]  /*d3e0*/  UIADD3 UR8, UR6, 0x100, URZ ;  /* 0x0000010006087890 */ /* 0x000fe2000fffe03f */
[----:B------:R-:W-:Y:S01]  /*d3f0*/  FADD.FTZ R168, R168, R21 ;  /* 0x00000015a8a87221 */ /* 0x000fe20000010000 */
[----:B------:R-:W-:Y:S01]  /*d400*/  FADD.FTZ R12, R12, R5 ;  /* 0x000000050c0c7221 */ /* 0x000fe20000010000 */
[----:B------:R-:W-:Y:S01]  /*d410*/  @!P1 PRMT R179, RZ, 0x654, R179 ;  /* 0x00000654ffb39816 */ /* 0x000fe200000000b3 */
[----:B------:R-:W-:Y:S01]  /*d420*/  IMAD.MOV.U32 R11, RZ, RZ, R8 ;  /* 0x000000ffff0b7224 */ /* 0x000fe200078e0008 */
[----:B------:R-:W1:Y:S01]  /*d430*/  MUFU.EX2 R180, R180 ;  /* 0x000000b400b47308 */ /* 0x000e620000000800 */
[----:B--2---:R-:W-:Y:S01]  /*d440*/  F2FP.F16.F32.PACK_AB R164, R186, R185 ;  /* 0x000000b9baa4723e */ /* 0x004fe200000000ff */
[----:B------:R-:W-:Y:S01]  /*d450*/  FADD.FTZ R169, R169, R168 ;  /* 0x000000a8a9a97221 */ /* 0x000fe20000010000 */
[----:B------:R-:W-:Y:S01]  /*d460*/  FADD.FTZ R13, R13, R12 ;  /* 0x0000000c0d0d7221 */ /* 0x000fe20000010000 */
[----:B------:R-:W-:-:S02]  /*d470*/  IMAD.MOV.U32 R20, RZ, RZ, R7 ;  /* 0x000000ffff147224 */ /* 0x000fc400078e0007 */
[----:B------:R-:W-:Y:S01]  /*d480*/  FADD.FTZ R170, R170, R169 ;  /* 0x000000a9aaaa7221 */ /* 0x000fe20000010000 */
[----:B------:R-:W-:Y:S01]  /*d490*/  FADD.FTZ R14, R14, R13 ;  /* 0x0000000d0e0e7221 */ /* 0x000fe20000010000 */
[----:B------:R-:W-:Y:S02]  /*d4a0*/  MUFU.EX2 R178, R178 ;  /* 0x000000b200b27308 */ /* 0x000fe40000000800 */
[----:B------:R-:W-:Y:S01]  /*d4b0*/  FADD.FTZ R171, R171, R170 ;  /* 0x000000aaabab7221 */ /* 0x000fe20000010000 */
[----:B------:R-:W-:-:S03]  /*d4c0*/  FADD.FTZ R14, R203, R14 ;  /* 0x0000000ecb0e7221 */ /* 0x000fc60000010000 */
        /* <DEDUP_REMOVED lines=22> */
[C---:B-1----:R-:W-:Y:S01]  /*d630*/  F2FP.F16.F32.PACK_AB R167, R183.reuse, R182 ;  /* 0x000000b6b7a7723e */ /* 0x042fe200000000ff */
[----:B------:R-:W-:Y:S02]  /*d640*/  FADD.FTZ R182, R182, R209 ;  /* 0x000000d1b6b67221 */ /* 0x000fe40000010000 */
[----:B------:R-:W-:Y:S02]  /*d650*/  FADD.FTZ R4, R180, R187 ;  /* 0x000000bbb4047221 */ /* 0x000fe40000010000 */
[----:B------:R0:W-:Y:S01]  /*d660*/  STSM.16.M88.4 [R189], R164 ;  /* 0x000000a4bd007844 */ /* 0x0001e20000000200 */
[----:B------:R-:W-:Y:S01]  /*d670*/  WARPGROUP.ARRIVE ;  /* 0x00000000000079c5 */ /* 0x000fe20000000000 */
[----:B------:R-:W-:-:S05]  /*d680*/  FADD.FTZ R5, R183, R182 ;  /* 0x000000b6b7057221 */ /* 0x000fca0000010000 */
[----:B------:R-:W-:Y:S01]  /*d690*/  HGMMA.64x256x16.F32 R24, R152, gdesc[UR4].tnspB, R24, gsb0 ;  /* 0x43e0000498187df0 */ /* 0x000fe20008000818 */
        /* <DEDUP_REMOVED lines=28> */
.L_x_5137:
[----:B------:R-:W-:-:S13]  /*d860*/  ISETP.GE.AND P2, PT, R6, R184, PT ;  /* 0x000000b80600720c */ /* 0x000fda0003f46270 */
[----:B------:R-:W-:Y:S05]  /*d870*/  @!P2 BRA `(.L_x_5147) ;  /* 0x00000038000ca947 */ /* 0x000fea0003800000 */
[----:B------:R-:W-:Y:S01]  /*d880*/  IMAD.IADD R14, R17, 0x1, -R18 ;  /* 0x00000001110e7824 */ /* 0x000fe200078e0a12 */
[----:B------:R-:W-:Y:S01]  /*d890*/  MOV R12, R8 ;  /* 0x00000008000c7202 */ /* 0x000fe20000000f00 */
[----:B------:R-:W-:Y:S01]  /*d8a0*/  IMAD.MOV.U32 R10, RZ, RZ, R7 ;  /* 0x000000ffff0a7224 */ /* 0x000fe200078e0007 */
[----:B------:R-:W-:Y:S01]  /*d8b0*/  UMOV UR6, UR36 ;  /* 0x0000002400067c82 */ /* 0x000fe20008000000 */
[----:B------:R-:W-:Y:S01]  /*d8c0*/  IMAD.IADD R11, R3, 0x1, R14 ;  /* 0x00000001030b7824 */ /* 0x000fe200078e020e */
[----:B------:R-:W-:-:S04]  /*d8d0*/  IADD3 R13, R14, 0x8, R3 ;  /* 0x000000080e0d7810 */ /* 0x000fc80007ffe003 */
[----:B------:R-:W-:-:S07]  /*d8e0*/  LOP3.LUT R9, RZ, R13, RZ, 0x33, !PT ;  /* 0x0000000dff097212 */ /* 0x000fce00078e33ff */
.L_x_5164:
[----:B------:R-:W-:-:S04]  /*d8f0*/  UIADD3 UR14, UR6, 0x1, URZ ;  /* 0x00000001060e7890 */ /* 0x000fc8000fffe03f */
[----:B------:R-:W-:-:S04]  /*d900*/  UISETP.NE.AND UP0, UPT, UR14, 0x2, UPT ;  /* 0x000000020e00788c */ /* 0x000fc8000bf05270 */
[----:B------:R-:W-:Y:S02]  /*d910*/  USEL UR14, UR14, URZ, UP0 ;  /* 0x0000003f0e0e7287 */ /* 0x000fe40008000000 */
[----:B------:R-:W-:-:S05]  /*d920*/  USEL UR7, URZ, 0x1, UP0 ;  /* 0x000000013f077887 */ /* 0x000fca0008000000 */
[----:B------:R-:W-:Y:S01]  /*d930*/  UMOV UR36, UR14 ;  /* 0x0000000e00247c82 */ /* 0x000fe20008000000 */
[----:B------:R-:W-:Y:S01]  /*d940*/  LOP3.LUT R2, R2, UR7, RZ, 0x3c, !PT ;  /* 0x0000000702027c12 */ /* 0x000fe2000f8e3cff */
[----:B--2---:R-:W-:Y:S06]  /*d950*/  @!P0 BRA `(.L_x_5148) ;  /* 0x0000000000048947 */ /* 0x004fec0003800000 */
[----:B------:R-:W-:Y:S01]  /*d960*/  BPT.TRAP 0x1 ;  /* 0x000000040000795c */ /* 0x000fe20000300000 */
.L_x_5148:
[----:B------:R-:W-:Y:S01]  /*d970*/  ULEA UR7, UR36, UR37, 0x3 ;  /* 0x0000002524077291 */ /* 0x000fe2000f8e183f */
[----:B------:R-:W-:-:S08]  /*d980*/  SHF.L.U32 R7, R2, 0x1f, RZ ;  /* 0x0000001f02077819 */ /* 0x000fd000000006ff */
[----:B------:R1:W2:Y:S01]  /*d990*/  SYNCS.PHASECHK.TRANS64.TRYWAIT P2, [UR7+0x38830], R7 ;  /* 0x03883007ff0075a7 */ /* 0x0002a20008040147 */
[----:B------:R-:W-:Y:S05]  /*d9a0*/  @!P0 BRA `(.L_x_5149) ;  /* 0x0000000000048947 */ /* 0x000fea0003800000 */
[----:B------:R-:W-:Y:S01]  /*d9b0*/  BPT.TRAP 0x1 ;  /* 0x000000040000795c */ /* 0x000fe20000300000 */
.L_x_5149:
[----:B--2---:R-:W-:Y:S05]  /*d9c0*/  @P2 BRA `(.L_x_5150) ;  /* 0x0000000000082947 */ /* 0x004fea0003800000 */
[----:B------:R-:W2:Y:S02]  /*d9d0*/  SYNCS.PHASECHK.TRANS64.TRYWAIT P2, [UR7+0x38830], R7 ;  /* 0x03883007ff0075a7 */ /* 0x000ea40008040147 */
[----:B--2---:R-:W-:Y:S05]  /*d9e0*/  @!P2 BRA `(.L_x_5151) ;  /* 0x000000c4006ca947 */ /* 0x004fea0003800000 */
.L_x_5150:
[----:B------:R-:W-:Y:S01]  /*d9f0*/  R2UR UR18, R0 ;  /* 0x00000000001272ca */ /* 0x000fe200000e0000 */
[----:B0-----:R-:W-:Y:S01]  /*da00*/  WARPGROUP.ARRIVE ;  /* 0x00000000000079c5 */ /* 0x001fe20000000000 */
        /* <DEDUP_REMOVED lines=30> */
.L_x_5152:
[----:B------:R0:W3:Y:S01]  /*dbf0*/  SYNCS.PHASECHK.TRANS64.TRYWAIT P2, [UR7+0x38850], R7 ;  /* 0x03885007ff0075a7 */ /* 0x0000e20008040147 */
[----:B------:R-:W-:Y:S05]  /*dc00*/  @!P0 BRA `(.L_x_5153) ;  /* 0x0000000000048947 */ /* 0x000fea0003800000 */
[----:B------:R-:W-:Y:S01]  /*dc10*/  BPT.TRAP 0x1 ;  /* 0x000000040000795c */ /* 0x000fe20000300000 */
.L_x_5153:
[----:B---3--:R-:W-:Y:S05]  /*dc20*/  @P2 BRA `(.L_x_5154) ;  /* 0x0000000000082947 */ /* 0x008fea0003800000 */
[----:B------:R-:W3:Y:S02]  /*dc30*/  SYNCS.PHASECHK.TRANS64.TRYWAIT P2, [UR7+0x38850], R7 ;  /* 0x03885007ff0075a7 */ /* 0x000ee40008040147 */
[----:B---3--:R-:W-:Y:S05]  /*dc40*/  @!P2 BRA `(.L_x_5155) ;  /* 0x000000c000eca947 */ /* 0x008fea0003800000 */
.L_x_5154:
[----:B------:R-:W-:Y:S01]  /*dc50*/  ULEA UR8, UR14, UR4, 0xc ;  /* 0x000000040e087291 */ /* 0x000fe2000f8e603f */
[----:B------:R-:W-:Y:S01]  /*dc60*/  WARPGROUP.ARRIVE ;  /* 0x00000000000079c5 */ /* 0x000fe20000000000 */
[----:B------:R-:W-:Y:S01]  /*dc70*/  UMOV UR27, 0x40000040 ;  /* 0x40000040001b7882 */ /* 0x000fe20000000000 */
[----:B------:R-:W-:-:S04]  /*dc80*/  UIADD3 UR28, UR5, 0x2, URZ ;  /* 0x00000002051c7890 */ /* 0x000fc8000fffe03f */
[----:B--2---:R-:W2:Y:S01]  /*dc90*/  S2R R8, SR_TID.X ;  /* 0x0000000000087919 */ /* 0x004ea20000002100 */
[----:B------:R-:W-:Y:S01]  /*dca0*/  UIADD3 UR30, UR8, 0x2, URZ ;  /* 0x00000002081e7890 */ /* 0x000fe2000fffe03f */
[----:B------:R-:W-:Y:S01]  /*dcb0*/  IMAD.U32 R20, RZ, RZ, UR7 ;  /* 0x00000007ff147e24 */ /* 0x000fe2000f8e00ff */
[----:B------:R-:W-:Y:S01]  /*dcc0*/  UMOV UR26, UR8 ;  /* 0x00000008001a7c82 */ /* 0x000fe20008000000 */
[----:B------:R-:W-:Y:S01]  /*dcd0*/  UMOV UR29, 0x40000040 ;  /* 0x40000040001d7882 */ /* 0x000fe20000000000 */
[----:B------:R-:W-:Y:S01]  /*dce0*/  HGMMA.64x64x16.F32 R152, gdesc[UR24], R152, gsb0 ;  /* 0x00e00000189879f0 */ /* 0x000fe20008000898 */
[----:B------:R-:W-:Y:S01]  /*dcf0*/  UMOV UR31, 0x40000040 ;  /* 0x40000040001f7882 */ /* 0x000fe20000000000 */
[----:B------:R-:W-:Y:S01]  /*dd00*/  UIADD3 UR19, UR5, 0x800, URZ ;  /* 0x0000080005137890 */ /* 0x000fe2000fffe03f */
[----:B------:R-:W-:Y:S01]  /*dd10*/  @!P1 VIADD R14, R20, 0x38840 ;  /* 0x00038840140e9836 */ /* 0x000fe20000000000 */
[----:B------:R-:W-:Y:S01]  /*dd20*/  UIADD3 UR18, UR8, 0x800, URZ ;  /* 0x0000080008127890 */ /* 0x000fe2000fffe03f */
[----:B------:R-:W-:Y:S01]  /*dd30*/  UMOV UR11, 0x4 ;  /* 0x00000004000b7882 */ /* 0x000fe20000000000 */
[----:B------:R-:W-:-:S02]  /*dd40*/  ULDC UR7, c[0x0][0xad8] ;  /* 0x0002b60000077ab9 */ /* 0x000fc40000000800 */
[----:B------:R-:W-:Y:S02]  /*dd50*/  @!P1 PRMT R14, RZ, 0x654, R14 ;  /* 0x00000654ff0e9816 */ /* 0x000fe4000000000e */
[----:B--2---:R-:W-:-:S05]  /*dd60*/  SHF.R.U32.HI R8, RZ, 0x7, R8 ;  /* 0x00000007ff087819 */ /* 0x004fca0000011608 */
[----:B01----:R-:W0:Y:S02]  /*dd70*/  SHFL.IDX PT, R7, R8, RZ, 0x1f ;  /* 0x00001fff08077589 */ /* 0x003e2400000e0000 */
        /* <DEDUP_REMOVED lines=284> */
[----:B------:R-:W0:Y:S01]  /*ef40*/  MUFU.TANH R7, R7 ;  /* 0x0000000700077308 */ /* 0x000e220000002400 */
[----:B------:R1:W-:Y:S01]  /*ef50*/  @!P1 SYNCS.ARRIVE.TRANS64.RED.A1T0 RZ, [R14+URZ], RZ ;  /* 0x000000ff0eff99a7 */ /* 0x0003e2000810043f */
[----:B------:R-:W-:-:S04]  /*ef60*/  IADD3 R15, R17, 0x1, -R172 ;  /* 0x00000001110f7810 */ /* 0x000fc80007ffe8ac */
[----:B------:R-:W-:Y:S02]  /*ef70*/  IADD3 R15, -R16, R15, -R18 ;  /* 0x0000000f100f7210 */ /* 0x000fe40007ffe912 */
[----:B------:R-:W2:Y:S02]  /*ef80*/  MUFU.TANH R185, R185 ;  /* 0x000000b900b97308 */ /* 0x000ea40000002400 */
[C---:B------:R-:W-:Y:S01]  /*ef90*/  IADD3 R206, R15.reuse, UR15, RZ ;  /* 0x0000000f0fce7c10 */ /* 0x040fe2000fffe0ff */
[----:B------:R-:W-:Y:S01]  /*efa0*/  VIADD R182, R15, UR7 ;  /* 0x000000070fb67c36 */ /* 0x000fe20008000000 */
[----:B------:R-:W-:-:S04]  /*efb0*/  ULDC UR7, c[0x0][0xadc] ;  /* 0x0002b70000077ab9 */ /* 0x000fc80000000800 */
[----:B------:R-:W3:Y:S01]  /*efc0*/  MUFU.TANH R8, R8 ;  /* 0x0000000800087308 */ /* 0x000ee20000002400 */
[C---:B------:R-:W-:Y:S02]  /*efd0*/  IMAD.IADD R180, R3.reuse, 0x1, R206 ;  /* 0x0000000103b47824 */ /* 0x040fe400078e02ce */
[----:B------:R-:W-:-:S05]  /*efe0*/  IMAD.IADD R174, R3, 0x1, R182 ;  /* 0x0000000103ae7824 */ /* 0x000fca00078e02b6 */
        /* <DEDUP_REMOVED lines=42> */
.L_x_5158:
[----:B------:R-:W-:Y:S01]  /*f290*/  IMAD.U32 R175, RZ, RZ, UR7 ;  /* 0x00000007ffaf7e24 */ /* 0x000fe2000f8e00ff */
[----:B------:R-:W-:-:S04]  /*f2a0*/  MOV R173, R11 ;  /* 0x0000000b00ad7202 */ /* 0x000fc80000000f00 */
[----:B------:R-:W-:-:S13]  /*f2b0*/  ISETP.NE.AND P2, PT, R175, 0x1, PT ;  /* 0x00000001af00780c */ /* 0x000fda0003f45270 */
[----:B------:R-:W1:Y:S02]  /*f2c0*/  @P2 LDC.64 R14, c[0x0][0xae0] ;  /* 0x0002b800ff0e2b82 */ /* 0x000e640000000a00 */
[----:B-1----:R-:W-:-:S05]  /*f2d0*/  @P2 IMAD.HI.U32 R14, R11, R14, RZ ;  /* 0x0000000e0b0e2227 */ /* 0x002fca00078e00ff */
[----:B------:R-:W-:-:S07]  /*f2e0*/  @P2 SHF.R.U32.HI R173, RZ, R15, R14 ;  /* 0x0000000fffad2219 */ /* 0x000fce000001160e */
.L_x_5159:
[----:B------:R-:W-:Y:S05]  /*f2f0*/  BSYNC B0 ;  /* 0x0000000000007941 */ /* 0x000fea0003800000 */
.L_x_5157:
[----:B------:R-:W-:-:S04]  /*f300*/  IMAD R15, R173, R175, -R172 ;  /* 0x000000afad0f7224 */ /* 0x000fc800078e0aac */
[----:B------:R-:W-:-:S05]  /*f310*/  IMAD.IADD R15, R15, 0x1, -R16 ;  /* 0x000000010f0f7824 */ /* 0x000fca00078e0a10 */
[----:B------:R-:W-:Y:S02]  /*f320*/  VIADDMNMX R174, R15, R175, R174, PT ;  /* 0x000000af0fae7246 */ /* 0x000fe400038001ae */
[----:B------:R-:W-:-:S07]  /*f330*/  VIMNMX R180, R180, R15, !PT ;  /* 0x0000000fb4b47248 */ /* 0x000fce0007fe0100 */
.L_x_5156:
[----:B------:R-:W-:-:S04]  /*f340*/  ISETP.GT.AND P2, PT, R6, -0x1, PT ;  /* 0xffffffff0600780c */ /* 0x000fc80003f44270 */
[C---:B------:R-:W-:Y:S02]  /*f350*/  ISETP.GT.AND P3, PT, R180.reuse, RZ, P2 ;  /* 0x000000ffb400720c */ /* 0x040fe40001764270 */
[----:B------:R-:W-:Y:S02]  /*f360*/  ISETP.GT.AND P5, PT, R180, 0x1, P2 ;  /* 0x00000001b400780c */ /* 0x000fe400017a4270 */
[----:B------:R-:W-:Y:S02]  /*f370*/  ISETP.LT.OR P4, PT, R174, 0x1, P3 ;  /* 0x00000001ae00780c */ /* 0x000fe40001f81670 */
[C---:B------:R-:W-:Y:S02]  /*f380*/  ISETP.GT.AND P3, PT, R180.reuse, 0x8, P2 ;  /* 0x00000008b400780c */ /* 0x040fe40001764270 */
        /* <DEDUP_REMOVED lines=58> */
.L_x_5162:
[----:B------:R-:W-:Y:S02]  /*f730*/  IMAD.U32 R170, RZ, RZ, UR7 ;  /* 0x00000007ffaa7e24 */ /* 0x000fe4000f8e00ff */
[----:B------:R-:W-:-:S03]  /*f740*/  IMAD.MOV.U32 R7, RZ, RZ, R13 ;  /* 0x000000ffff077224 */ /* 0x000fc600078e000d */
[----:B------:R-:W-:-:S13]  /*f750*/  ISETP.NE.AND P3, PT, R170, 0x1, PT ;  /* 0x00000001aa00780c */ /* 0x000fda0003f65270 */
[----:B------:R-:W0:Y:S02]  /*f760*/  @P3 LDC.64 R14, c[0x0][0xae0] ;  /* 0x0002b800ff0e3b82 */ /* 0x000e240000000a00 */
[----:B0-----:R-:W-:-:S05]  /*f770*/  @P3 IMAD.HI.U32 R14, R13, R14, RZ ;  /* 0x0000000e0d0e3227 */ /* 0x001fca00078e00ff */
[----:B------:R-:W-:-:S07]  /*f780*/  @P3 SHF.R.U32.HI R7, RZ, R15, R14 ;  /* 0x0000000fff073219 */ /* 0x000fce000001160e */
.L_x_5163:
[----:B------:R-:W-:Y:S05]  /*f790*/  BSYNC B0 ;  /* 0x0000000000007941 */ /* 0x000fea0003800000 */
.L_x_5161:
[----:B------:R-:W-:-:S05]  /*f7a0*/  IMAD R7, R7, R170, -R172 ;  /* 0x000000aa07077224 */ /* 0x000fca00078e0aac */
[----:B------:R-:W-:-:S04]  /*f7b0*/  IADD3 R7, -R16, R7, RZ ;  /* 0x0000000710077210 */ /* 0x000fc80007ffe1ff */
[----:B------:R-:W-:Y:S02]  /*f7c0*/  VIADDMNMX R168, R7, R170, R168, PT ;  /* 0x000000aa07a87246 */ /* 0x000fe400038001a8 */
[----:B------:R-:W-:-:S07]  /*f7d0*/  VIMNMX R169, R169, R7, !PT ;  /* 0x00000007a9a97248 */ /* 0x000fce0007fe0100 */
.L_x_5160:
[----:B------:R-:W-:Y:S01]  /*f7e0*/  FMNMX.FTZ R14, R173, R10, !PT ;  /* 0x0000000aad0e7209 */ /* 0x000fe20007810000 */
[----:B------:R-:W-:Y:S01]  /*f7f0*/  ULDC UR11, c[0x0][0xa80] ;  /* 0x0002a000000b7ab9 */ /* 0x000fe20000000800 */
[----:B------:R-:W-:Y:S01]  /*f800*/  ISETP.GT.AND P3, PT, R169, 0x1, P2 ;  /* 0x00000001a900780c */ /* 0x000fe20001764270 */
[----:B------:R-:W-:Y:S01]  /*f810*/  UMOV UR7, 0x40000040 ;  /* 0x4000004000077882 */ /* 0x000fe20000000000 */
[----:B------:R-:W-:Y:S01]  /*f820*/  FMNMX.FTZ R7, R185, R14, !PT ;  /* 0x0000000eb9077209 */ /* 0x000fe20007810000 */
[----:B------:R-:W-:Y:S01]  /*f830*/  UMOV UR19, 0x40000040 ;  /* 0x4000004000137882 */ /* 0x000fe20000000000 */
[----:B------:R-:W-:Y:S01]  /*f840*/  ISETP.LT.OR P3, PT, R168, 0x2, P3 ;  /* 0x00000002a800780c */ /* 0x000fe20001f61670 */
[----:B------:R-:W-:Y:S01]  /*f850*/  @!P1 VIADD R20, R20, 0x38860 ;  /* 0x0003886014149836 */ /* 0x000fe20000000000 */
[----:B------:R-:W-:Y:S02]  /*f860*/  FMNMX.FTZ R14, R186, R7, !PT ;  /* 0x00000007ba0e7209 */ /* 0x000fe40007810000 */
[----:B------:R-:W-:-:S02]  /*f870*/  FSEL R181, R21, -INF , !P3 ;  /* 0xff80000015b57808 */ /* 0x000fc40005800000 */
[----:B------:R-:W-:Y:S02]  /*f880*/  FMNMX.FTZ R7, R187, R14, !PT ;  /* 0x0000000ebb077209 */ /* 0x000fe40007810000 */
[C---:B------:R-:W-:Y:S02]  /*f890*/  ISETP.GT.AND P3, PT, R169.reuse, RZ, P2 ;  /* 0x000000ffa900720c */ /* 0x040fe40001764270 */
[----:B------:R-:W-:Y:S02]  /*f8a0*/  FMNMX.FTZ R14, R202, R7, !PT ;  /* 0x00000007ca0e7209 */ /* 0x000fe40007810000 */
[----:B------:R-:W-:Y:S02]  /*f8b0*/  ISETP.GT.AND P5, PT, R169, 0x9, P2 ;  /* 0x00000009a900780c */ /* 0x000fe400017a4270 */
[----:B------:R-:W-:Y:S02]  /*f8c0*/  FMNMX.FTZ R7, R203, R14, !PT ;  /* 0x0000000ecb077209 */ /* 0x000fe40007810000 */
[----:B------:R-:W-:-:S02]  /*f8d0*/  ISETP.LT.OR P3, PT, R168, 0x1, P3 ;  /* 0x00000001a800780c */ /* 0x000fc40001f61670 */
[----:B------:R-:W-:Y:S02]  /*f8e0*/  FMNMX.FTZ R14, R204, R7, !PT ;  /* 0x00000007cc0e7209 */ /* 0x000fe40007810000 */
[----:B------:R-:W-:Y:S02]  /*f8f0*/  ISETP.GT.AND P4, PT, R169, 0x8, P2 ;  /* 0x00000008a900780c */ /* 0x000fe40001784270 */
[----:B------:R-:W-:Y:S02]  /*f900*/  FMNMX.FTZ R7, R205, R14, !PT ;  /* 0x0000000ecd077209 */ /* 0x000fe40007810000 */
[----:B------:R-:W-:Y:S02]  /*f910*/  ISETP.LT.OR P5, PT, R168, 0xa, P5 ;  /* 0x0000000aa800780c */ /* 0x000fe40002fa1670 */
[----:B------:R-:W-:Y:S02]  /*f920*/  FMNMX.FTZ R14, R166, R7, !PT ;  /* 0x00000007a60e7209 */ /* 0x000fe40007810000 */
[----:B------:R-:W-:-:S02]  /*f930*/  FSEL R183, R8, -INF , !P3 ;  /* 0xff80000008b77808 */ /* 0x000fc40005800000 */
[----:B------:R-:W-:Y:S02]  /*f940*/  FMNMX.FTZ R14, R167, R14, !PT ;  /* 0x0000000ea70e7209 */ /* 0x000fe40007810000 */
[----:B------:R-:W-:Y:S02]  /*f950*/  ISETP.LT.OR P4, PT, R168, 0x9, P4 ;  /* 0x00000009a800780c */ /* 0x000fe40002781670 */
[----:B------:R-:W-:Y:S02]  /*f960*/  FMNMX.FTZ R7, R175, R14, !PT ;  /* 0x0000000eaf077209 */ /* 0x000fe40007810000 */
[----:B------:R-:W-:Y:S02]  /*f970*/  FSEL R153, R153, -INF , !P5 ;  /* 0xff80000099997808 */ /* 0x000fe40006800000 */
[----:B------:R-:W-:Y:S02]  /*f980*/  FMNMX.FTZ R14, R176, R7, !PT ;  /* 0x00000007b00e7209 */ /* 0x000fe40007810000 */
[----:B------:R-:W-:-:S02]  /*f990*/  FMNMX.FTZ R8, R183, R12, !PT ;  /* 0x0000000cb7087209 */ /* 0x000fc40007810000 */
[----:B------:R-:W-:Y:S02]  /*f9a0*/  FMNMX.FTZ R7, R177, R14, !PT ;  /* 0x0000000eb1077209 */ /* 0x000fe40007810000 */
[----:B------:R-:W-:Y:S02]  /*f9b0*/  ISETP.GT.AND P5, PT, R169, 0x11, P2 ;  /* 0x00000011a900780c */ /* 0x000fe400017a4270 */
[----:B------:R-:W-:Y:S02]  /*f9c0*/  FMNMX.FTZ R14, R180, R7, !PT ;  /* 0x00000007b40e7209 */ /* 0x000fe40007810000 */
[----:B------:R-:W-:Y:S02]  /*f9d0*/  FSEL R152, R152, -INF , !P4 ;  /* 0xff80000098987808 */ /* 0x000fe40006000000 */
[----:B------:R-:W-:Y:S02]  /*f9e0*/  FMNMX.FTZ R7, R179, R14, !PT ;  /* 0x0000000eb3077209 */ /* 0x000fe40007810000 */
[----:B------:R-:W-:-:S02]  /*f9f0*/  ISETP.GT.AND P4, PT, R169, 0x10, P2 ;  /* 0x00000010a900780c */ /* 0x000fc40001784270 */
[----:B------:R-:W-:Y:S02]  /*fa00*/  FMNMX.FTZ R14, R178, R7, !PT ;  /* 0x00000007b20e7209 */ /* 0x000fe40007810000 */
[C---:B------:R-:W-:Y:S02]  /*fa10*/  ISETP.LT.OR P5, PT, R168.reuse, 0x12, P5 ;  /* 0x00000012a800780c */ /* 0x040fe40002fa1670 */
[----:B------:R-:W-:Y:S01]  /*fa20*/  ISETP.LT.OR P4, PT, R168, 0x11, P4 ;  /* 0x00000011a800780c */ /* 0x000fe20002781670 */
[----:B------:R-:W0:Y:S01]  /*fa30*/  SHFL.BFLY PT, R7, R14, 0x2, 0x1f ;  /* 0x0c401f000e077f89 */ /* 0x000e2200000e0000 */
[----:B------:R-:W-:Y:S02]  /*fa40*/  FSEL R155, R155, -INF , !P5 ;  /* 0xff8000009b9b7808 */ /* 0x000fe40006800000 */
[----:B------:R-:W-:Y:S02]  /*fa50*/  ISETP.GT.AND P5, PT, R169, 0x20, P2 ;  /* 0x00000020a900780c */ /* 0x000fe400017a4270 */
[----:B------:R-:W-:-:S02]  /*fa60*/  FSEL R154, R154, -INF , !P4 ;  /* 0xff8000009a9a7808 */ /* 0x000fc40006000000 */
[C---:B------:R-:W-:Y:S02]  /*fa70*/  ISETP.GT.AND P3, PT, R169.reuse, 0x18, P2 ;  /* 0x00000018a900780c */ /* 0x040fe40001764270 */
[C---:B------:R-:W-:Y:S02]  /*fa80*/  ISETP.LT.OR P5, PT, R168.reuse, 0x21, P5 ;  /* 0x00000021a800780c */ /* 0x040fe40002fa1670 */
[----:B------:R-:W-:Y:S02]  /*fa90*/  ISETP.GT.AND P4, PT, R169, 0x19, P2 ;  /* 0x00000019a900780c */ /* 0x000fe40001784270 */
[----:B------:R-:W-:Y:S02]  /*faa0*/  ISETP.LT.OR P3, PT, R168, 0x19, P3 ;  /* 0x00000019a800780c */ /* 0x000fe40001f61670 */
[----:B------:R-:W-:Y:S02]  /*fab0*/  FSEL R158, R158, -INF , !P5 ;  /* 0xff8000009e9e7808 */ /* 0x000fe40006800000 */
[----:B------:R-:W-:-:S02]  /*fac0*/  ISETP.LT.OR P4, PT, R168, 0x1a, P4 ;  /* 0x0000001aa800780c */ /* 0x000fc40002781670 */
[----:B------:R-:W-:Y:S02]  /*fad0*/  FSEL R156, R156, -INF , !P3 ;  /* 0xff8000009c9c7808 */ /* 0x000fe40005800000 */
[----:B------:R-:W-:Y:S02]  /*fae0*/  ISETP.GT.AND P3, PT, R169, 0x21, P2 ;  /* 0x00000021a900780c */ /* 0x000fe40001764270 */
[----:B------:R-:W-:Y:S02]  /*faf0*/  FSEL R157, R157, -INF , !P4 ;  /* 0xff8000009d9d7808 */ /* 0x000fe40006000000 */
[----:B0-----:R-:W-:Y:S02]  /*fb00*/  FMNMX.FTZ R15, R14, R7, !PT ;  /* 0x000000070e0f7209 */ /* 0x001fe40007810000 */
[----:B------:R-:W-:Y:S02]  /*fb10*/  ISETP.GT.AND P4, PT, R169, 0x28, P2 ;  /* 0x00000028a900780c */ /* 0x000fe40001784270 */
        /* <DEDUP_REMOVED lines=12> */
[C---:B------:R-:W-:Y:S02]  /*fbe0*/  ISETP.GT.AND P4, PT, R169.reuse, 0x38, P2 ;  /* 0x00000038a900780c */ /* 0x040fe40001784270 */
[----:B------:R-:W-:Y:S02]  /*fbf0*/  ISETP.GT.AND P2, PT, R169, 0x39, P2 ;  /* 0x00000039a900780c */ /* 0x000fe40001744270 */
[----:B0-----:R-:W-:-:S02]  /*fc00*/  FMNMX.FTZ R7, R15, R170, !PT ;  /* 0x000000aa0f077209 */ /* 0x001fc40007810000 */
[----:B------:R-:W-:Y:S02]  /*fc10*/  FMNMX.FTZ R15, R181, R8, !PT ;  /* 0x00000008b50f7209 */ /* 0x000fe40007810000 */
[C---:B------:R-:W-:Y:S01]  /*fc20*/  FSETP.NEU.FTZ.AND P5, PT, R7.reuse, -INF , PT ;  /* 0xff8000000700780b */ /* 0x040fe20003fbd000 */
[----:B------:R-:W-:Y:S01]  /*fc30*/  FMUL.FTZ R14, R7, UR11 ;  /* 0x0000000b070e7c20 */ /* 0x000fe20008410000 */
[----:B------:R-:W-:Y:S02]  /*fc40*/  FMNMX.FTZ R8, R152, R15, !PT ;  /* 0x0000000f98087209 */ /* 0x000fe40007810000 */
[C---:B------:R-:W-:Y:S02]  /*fc50*/  ISETP.LT.OR P3, PT, R168.reuse, 0x32, P3 ;  /* 0x00000032a800780c */ /* 0x040fe40001f61670 */
        /* <DEDUP_REMOVED lines=30> */
[----:B------:R-:W-:Y:S01]  /*fe40*/  FFMA.FTZ R186, R178, UR11, -R8 ;  /* 0x0000000bb2ba7c23 */ /* 0x000fe20008010808 */
[----:B------:R-:W-:Y:S01]  /*fe50*/  FSEL R167, R7, RZ, P5 ;  /* 0x000000ff07a77208 */ /* 0x000fe20002800000 */
[----:B------:R-:W-:Y:S01]  /*fe60*/  IMAD.MOV R187, RZ, RZ, -R22 ;  /* 0x000000ffffbb7224 */ /* 0x000fe200078e0a16 */
[----:B------:R-:W-:Y:S01]  /*fe70*/  FMNMX.FTZ R169, R163, R170, !PT ;  /* 0x000000aaa3a97209 */ /* 0x000fe20007810000 */
[----:B------:R-:W-:Y:S01]  /*fe80*/  MUFU.EX2 R15, R15 ;  /* 0x0000000f000f7308 */ /* 0x000fe20000000800 */
[----:B------:R-:W-:Y:S01]  /*fe90*/  @!P1 PRMT R20, RZ, 0x654, R20 ;  /* 0x00000654ff149816 */ /* 0x000fe20000000014 */
[----:B------:R-:W-:Y:S01]  /*fea0*/  FADD.FTZ R167, -R167, R10 ;  /* 0x0000000aa7a77221 */ /* 0x000fe20000010100 */
[----:B------:R-:W-:Y:S01]  /*feb0*/  FMNMX.FTZ R170, R164, R169, !PT ;  /* 0x000000a9a4aa7209 */ /* 0x000fe20007810000 */
[----:B------:R-:W-:-:S02]  /*fec0*/  FFMA.FTZ R169, R202, UR11, -R8 ;  /* 0x0000000bcaa97c23 */ /* 0x000fc40008010808 */
[----:B------:R-:W-:Y:S01]  /*fed0*/  FMUL.FTZ R167, R167, UR11 ;  /* 0x0000000ba7a77c20 */ /* 0x000fe20008410000 */
[----:B------:R-:W-:Y:S01]  /*fee0*/  FMNMX.FTZ R182, R165, R170, !PT ;  /* 0x000000aaa5b67209 */ /* 0x000fe20007810000 */
[----:B------:R-:W-:Y:S01]  /*fef0*/  FFMA.FTZ R170, R203, UR11, -R8 ;  /* 0x0000000bcbaa7c23 */ /* 0x000fe20008010808 */
[----:B------:R-:W-:Y:S03]  /*ff00*/  MUFU.EX2 R10, R186 ;  /* 0x000000ba000a7308 */ /* 0x000fe60000000800 */
[----:B0-----:R-:W0:Y:S05]  /*ff10*/  SHFL.BFLY PT, R185, R182, 0x2, 0x1f ;  /* 0x0c401f00b6b97f89 */ /* 0x001e2a00000e0000 */
[----:B------:R-:W1:Y:S08]  /*ff20*/  MUFU.EX2 R178, R167 ;  /* 0x000000a700b27308 */ /* 0x000e700000000800 */
[----:B------:R-:W-:Y:S08]  /*ff30*/  MUFU.EX2 R21, R21 ;  /* 0x0000001500157308 */ /* 0x000ff00000000800 */
[----:B------:R-:W-:Y:S01]  /*ff40*/  MUFU.EX2 R168, R168 ;  /* 0x000000a800a87308 */ /* 0x000fe20000000800 */
[-C--:B-1----:R-:W-:Y:S01]  /*ff50*/  FMUL.FTZ R24, R24, R178.reuse ;  /* 0x000000b218187220 */ /* 0x082fe20000410000 */
[-C--:B------:R-:W-:Y:S01]  /*ff60*/  FMUL.FTZ R25, R25, R178.reuse ;  /* 0x000000b219197220 */ /* 0x080fe20000410000 */
        /* <DEDUP_REMOVED lines=30> */
[----:B------:R-:W-:Y:S01]  /*10150*/  MUFU.EX2 R172, R172 ;  /* 0x000000ac00ac7308 */ /* 0x000fe20000000800 */
[-C--:B------:R-:W-:Y:S01]  /*10160*/  FMUL.FTZ R76, R76, R178.reuse ;  /* 0x000000b24c4c7220 */ /* 0x080fe20000410000 */
[-C--:B------:R-:W-:Y:S01]  /*10170*/  FMUL.FTZ R77, R77, R178.reuse ;  /* 0x000000b24d4d7220 */ /* 0x080fe20000410000 */
[C---:B------:R-:W-:Y:S01]  /*10180*/  FSETP.NEU.FTZ.AND P2, PT, R8.reuse, -INF , PT ;  /* 0xff8000000800780b */ /* 0x040fe20003f5d000 */
[----:B------:R-:W-:Y:S01]  /*10190*/  FMUL.FTZ R166, R8, UR11 ;  /* 0x0000000b08a67c20 */ /* 0x000fe20008410000 */
[-C--:B------:R-:W-:Y:S01]  /*101a0*/  FMUL.FTZ R80, R80, R178.reuse ;  /* 0x000000b250507220 */ /* 0x080fe20000410000 */
[-C--:B------:R-:W-:Y:S01]  /*101b0*/  FMUL.FTZ R81, R81, R178.reuse ;  /* 0x000000b251517220 */ /* 0x080fe20000410000 */
[----:B------:R-:W-:Y:S01]  /*101c0*/  FSEL R185, R8, RZ, P2 ;  /* 0x000000ff08b97208 */ /* 0x000fe20001000000 */
[----:B------:R-:W-:Y:S01]  /*101d0*/  MUFU.EX2 R173, R173 ;  /* 0x000000ad00ad7308 */ /* 0x000fe20000000800 */
[----:B------:R-:W-:Y:S01]  /*101e0*/  FSEL R166, R166, RZ, P2 ;  /* 0x000000ffa6a67208 */ /* 0x000fe20001000000 */
[-C--:B------:R-:W-:Y:S01]  /*101f0*/  FMUL.FTZ R84, R84, R178.reuse ;  /* 0x000000b254547220 */ /* 0x080fe20000410000 */
[----:B------:R-:W-:Y:S01]  /*10200*/  ISETP.NE.AND P2, PT, R16, R187, PT ;  /* 0x000000bb1000720c */ /* 0x000fe20003f45270 */
[----:B------:R-:W-:Y:S01]  /*10210*/  FADD.FTZ R185, -R185, R12 ;  /* 0x0000000cb9b97221 */ /* 0x000fe20000010100 */
[----:B------:R-:W-:Y:S01]  /*10220*/  FMUL.FTZ R85, R85, R178 ;  /* 0x000000b255557220 */ /* 0x000fe20000410000 */
[--C-:B------:R-:W-:Y:S01]  /*10230*/  FFMA.FTZ R182, R183, UR11, -R166.reuse ;  /* 0x0000000bb7b67c23 */ /* 0x100fe200080108a6 */
[----:B------:R-:W-:Y:S01]  /*10240*/  FFMA.FTZ R183, R152, UR11, -R166 ;  /* 0x0000000b98b77c23 */ /* 0x000fe200080108a6 */
[----:B------:R-:W-:Y:S01]  /*10250*/  FMUL.FTZ R185, R185, UR11 ;  /* 0x0000000bb9b97c20 */ /* 0x000fe20008410000 */
[----:B------:R-:W-:-:S02]  /*10260*/  IMAD.U32 R152, RZ, RZ, UR6 ;  /* 0x00000006ff987e24 */ /* 0x000fc4000f8e00ff */
[--C-:B------:R-:W-:Y:S01]  /*10270*/  FFMA.FTZ R187, R153, UR11, -R166.reuse ;  /* 0x0000000b99bb7c23 */ /* 0x100fe200080108a6 */
[--C-:B------:R-:W-:Y:S01]  /*10280*/  FFMA.FTZ R181, R181, UR11, -R166.reuse ;  /* 0x0000000bb5b57c23 */ /* 0x100fe200080108a6 */
[--C-:B------:R-:W-:Y:S01]  /*10290*/  FFMA.FTZ R186, R154, UR11, -R166.reuse ;  /* 0x0000000b9aba7c23 */ /* 0x100fe200080108a6 */
[--C-:B------:R-:W-:Y:S01]  /*102a0*/  FFMA.FTZ R203, R156, UR11, -R166.reuse ;  /* 0x0000000b9ccb7c23 */ /* 0x100fe200080108a6 */
[----:B------:R-:W0:Y:S01]  /*102b0*/  MUFU.EX2 R185, R185 ;  /* 0x000000b900b97308 */ /* 0x000e220000000800 */
[--C-:B------:R-:W-:Y:S01]  /*102c0*/  FFMA.FTZ R202, R157, UR11, -R166.reuse ;  /* 0x0000000b9dca7c23 */ /* 0x100fe200080108a6 */
[----:B------:R-:W-:Y:S02]  /*102d0*/  @!P2 IMAD R152, R152, 0x40, R19 ;  /* 0x000000409898a824 */ /* 0x000fe400078e0213 */
        /* <DEDUP_REMOVED lines=12> */
[----:B------:R-:W-:Y:S01]  /*103a0*/  F2FP.F16.F32.PACK_AB R152, R14, R15 ;  /* 0x0000000f0e98723e */ /* 0x000fe200000000ff */
[-C--:B------:R-:W-:Y:S01]  /*103b0*/  FMUL.FTZ R88, R88, R178.reuse ;  /* 0x000000b258587220 */ /* 0x080fe20000410000 */
[----:B0-----:R0:W-:Y:S01]  /*103c0*/  @!P2 STS [R153+0x38420], R185 ;  /* 0x038420b99900a388 */ /* 0x0011e20000000800 */
[----:B------:R-:W-:Y:S01]  /*103d0*/  F2FP.F16.F32.PACK_AB R154, R168, R21 ;  /* 0x00000015a89a723e */ /* 0x000fe200000000ff */
[-C--:B------:R-:W-:Y:S01]  /*103e0*/  FMUL.FTZ R89, R89, R178.reuse ;  /* 0x000000b259597220 */ /* 0x080fe20000410000 */
[----:B------:R-:W-:Y:S01]  /*103f0*/  F2FP.F16.F32.PACK_AB R156, R170, R169 ;  /* 0x000000a9aa9c723e */ /* 0x000fe200000000ff */
[-C--:B------:R-:W-:Y:S01]  /*10400*/  FMUL.FTZ R92, R92, R178.reuse ;  /* 0x000000b25c5c7220 */ /* 0x080fe20000410000 */
        /* <DEDUP_REMOVED lines=32> */
[----:B------:R1:W0:Y:S01]  /*10610*/  MUFU.EX2 R187, R155 ;  /* 0x0000009b00bb7308 */ /* 0x0002220000000800 */
[-C--:B------:R-:W-:Y:S01]  /*10620*/  FMUL.FTZ R145, R145, R178.reuse ;  /* 0x000000b291917220 */ /* 0x080fe20000410000 */
[-C--:B------:R-:W-:Y:S01]  /*10630*/  FMUL.FTZ R148, R148, R178.reuse ;  /* 0x000000b294947220 */ /* 0x080fe20000410000 */
[----:B------:R-:W-:Y:S01]  /*10640*/  FMUL.FTZ R149, R149, R178 ;  /* 0x000000b295957220 */ /* 0x000fe20000410000 */
[-C--:B------:R-:W-:Y:S01]  /*10650*/  FMUL.FTZ R26, R26, R185.reuse ;  /* 0x000000b91a1a7220 */ /* 0x080fe20000410000 */
[-C--:B------:R-:W-:Y:S01]  /*10660*/  FMUL.FTZ R27, R27, R185.reuse ;  /* 0x000000b91b1b7220 */ /* 0x080fe20000410000 */
[-C--:B------:R-:W-:Y:S01]  /*10670*/  FMUL.FTZ R30, R30, R185.reuse ;  /* 0x000000b91e1e7220 */ /* 0x080fe20000410000 */
[----:B------:R-:W-:Y:S01]  /*10680*/  FMUL.FTZ R31, R31, R185 ;  /* 0x000000b91f1f7220 */ /* 0x000fe20000410000 */
[----:B------:R-:W-:Y:S01]  /*10690*/  MUFU.EX2 R203, R203 ;  /* 0x000000cb00cb7308 */ /* 0x000fe20000000800 */
[----:B-1----:R-:W-:Y:S01]  /*106a0*/  F2FP.F16.F32.PACK_AB R155, R12, R183 ;  /* 0x000000b70c9b723e */ /* 0x002fe200000000ff */
[----:B------:R-:W-:Y:S01]  /*106b0*/  BAR.SYNC.DEFER_BLOCKING 0xf, 0x100 ;  /* 0x03c4000000007b1d */ /* 0x000fe20000010000 */
        /* <DEDUP_REMOVED lines=73> */
[----:B------:R-:W-:Y:S01]  /*10b50*/  FMUL.FTZ R151, R151, R185 ;  /* 0x000000b997977220 */ /* 0x000fe20000410000 */
[----:B------:R2:W-:Y:S01]  /*10b60*/  STSM.16.M88.4 [R23+0x36400], R152 ;  /* 0x0364009817007844 */ /* 0x0005e20000000200 */
[----:B------:R-:W-:Y:S01]  /*10b70*/  ULEA UR6, UR14, UR38, 0xc ;  /* 0x000000260e067291 */ /* 0x000fe2000f8e603f */
[----:B------:R-:W-:Y:S01]  /*10b80*/  FFMA.FTZ R15, R178, R4, R15 ;  /* 0x00000004b20f7223 */ /* 0x000fe2000001000f */
[----:B------:R-:W0:Y:S01]  /*10b90*/  MUFU.EX2 R180, R180 ;  /* 0x000000b400b47308 */ /* 0x000e220000000800 */
[----:B-1----:R-:W-:Y:S01]  /*10ba0*/  F2FP.F16.F32.PACK_AB R163, R207, R206 ;  /* 0x000000cecfa3723e */ /* 0x002fe200000000ff */
[----:B------:R2:W-:Y:S01]  /*10bb0*/  STSM.16.M88.4 [R190], R156 ;  /* 0x0000009cbe007844 */ /* 0x0005e20000000200 */
[----:B------:R-:W-:Y:S01]  /*10bc0*/  UIADD3 UR8, UR6, 0x80, URZ ;  /* 0x0000008006087890 */ /* 0x000fe2000fffe03f */
[----:B------:R-:W-:Y:S01]  /*10bd0*/  FFMA.FTZ R182, R185, R5, R182 ;  /* 0x00000005b9b67223 */ /* 0x000fe200000100b6 */
[----:B------:R-:W-:Y:S01]  /*10be0*/  FADD.FTZ R14, R14, R15 ;  /* 0x0000000f0e0e7221 */ /* 0x000fe20000010000 */
[----:B------:R2:W-:Y:S01]  /*10bf0*/  STSM.16.M88.4 [R188], R160 ;  /* 0x000000a0bc007844 */ /* 0x0005e20000000200 */
[C---:B------:R-:W-:Y:S01]  /*10c00*/  ISETP.GT.AND P2, PT, R6.reuse, R184, PT ;  /* 0x000000b80600720c */ /* 0x040fe20003f44270 */
[----:B------:R-:W1:Y:S01]  /*10c10*/  MUFU.EX2 R179, R179 ;  /* 0x000000b300b37308 */ /* 0x000e620000000800 */
[----:B------:R-:W-:Y:S01]  /*10c20*/  FADD.FTZ R182, R181, R182 ;  /* 0x000000b6b5b67221 */ /* 0x000fe20000010000 */
[----:B------:R-:W-:Y:S01]  /*10c30*/  UMOV UR18, UR8 ;  /* 0x0000000800127c82 */ /* 0x000fe20008000000 */
[----:B------:R-:W-:Y:S01]  /*10c40*/  UIADD3 UR8, UR6, 0x100, URZ ;  /* 0x0000010006087890 */ /* 0x000fe2000fffe03f */
[----:B------:R-:W-:Y:S01]  /*10c50*/  FADD.FTZ R21, R21, R14 ;  /* 0x0000000e15157221 */ /* 0x000fe20000010000 */
[----:B------:R-:W-:Y:S01]  /*10c60*/  FADD.FTZ R183, R183, R182 ;  /* 0x000000b6b7b77221 */ /* 0x000fe20000010000 */
[----:B------:R-:W-:-:S02]  /*10c70*/  VIADD R6, R6, 0xffffffff ;  /* 0xffffffff06067836 */ /* 0x000fc40000000000 */
[----:B------:R-:W-:Y:S01]  /*10c80*/  MUFU.EX2 R208, R208 ;  /* 0x000000d000d07308 */ /* 0x000fe20000000800 */
[----:B0-----:R-:W-:Y:S01]  /*10c90*/  F2FP.F16.F32.PACK_AB R164, R180, R177 ;  /* 0x000000b1b4a4723e */ /* 0x001fe200000000ff */
[----:B------:R-:W-:Y:S01]  /*10ca0*/  FADD.FTZ R168, R168, R21 ;  /* 0x00000015a8a87221 */ /* 0x000fe20000010000 */
[----:B------:R-:W-:Y:S01]  /*10cb0*/  FADD.FTZ R183, R12, R183 ;  /* 0x000000b70cb77221 */ /* 0x000fe20000010000 */
[----:B------:R-:W-:Y:S02]  /*10cc0*/  IMAD.MOV.U32 R12, RZ, RZ, R8 ;  /* 0x000000ffff0c7224 */ /* 0x000fe400078e0008 */
[----:B------:R-:W-:Y:S01]  /*10cd0*/  FADD.FTZ R169, R169, R168 ;  /* 0x000000a8a9a97221 */ /* 0x000fe20000010000 */
[----:B------:R-:W-:Y:S01]  /*10ce0*/  FADD.FTZ R186, R186, R183 ;  /* 0x000000b7baba7221 */ /* 0x000fe20000010000 */
[----:B------:R-:W0:Y:S01]  /*10cf0*/  MUFU.EX2 R209, R209 ;  /* 0x000000d100d17308 */ /* 0x000e220000000800 */
        /* <DEDUP_REMOVED lines=11> */
[----:B0-----:R-:W-:Y:S01]  /*10db0*/  F2FP.F16.F32.PACK_AB R165, R209, R208 ;  /* 0x000000d0d1a5723e */ /* 0x001fe200000000ff */
        /* <DEDUP_REMOVED lines=17> */
[----:B------:R-:W-:Y:S01]  /*10ed0*/  UIADD3 UR6, UR6, 0x180, URZ ;  /* 0x0000018006067890 */ /* 0x000fe2000fffe03f */
[----:B------:R-:W-:Y:S01]  /*10ee0*/  FADD.FTZ R5, R211, R210 ;  /* 0x000000d2d3057221 */ /* 0x000fe20000010000 */
[----:B------:R-:W-:Y:S01]  /*10ef0*/  UMOV UR7, 0x40000040 ;  /* 0x4000004000077882 */ /* 0x000fe20000000000 */
[----:B------:R-:W-:Y:S01]  /*10f00*/  MOV R10, R7 ;  /* 0x00000007000a7202 */ /* 0x000fe20000000f00 */
[----:B------:R-:W-:Y:S02]  /*10f10*/  WARPGROUP.DEPBAR.LE gsb0, 0x0 ;  /* 0x00008000000079c5 */ /* 0x000fe40000010000 */
[----:B------:R-:W-:-:S15]  /*10f20*/  WARPGROUP.ARRIVE ;  /* 0x00000000000079c5 */ /* 0x000fde0000000000 */
[----:B------:R-:W-:-:S06]  /*10f30*/  NOP ;  /* 0x0000000000007918 */ /* 0x000fcc0000000000 */
        /* <DEDUP_REMOVED lines=23> */
.L_x_5147:
[----:B------:R-:W1:Y:S01]  /*110b0*/  SHFL.BFLY PT, R3, R4, 0x2, 0x1f ;  /* 0x0c401f0004037f89 */ /* 0x000e6200000e0000 */
[----:B------:R-:W-:Y:S02]  /*110c0*/  IMAD.MOV R13, RZ, RZ, -R22 ;  /* 0x000000ffff0d7224 */ /* 0x000fe400078e0a16 */
[----:B------:R-:W-:Y:S01]  /*110d0*/  IMAD.MOV.U32 R11, RZ, RZ, RZ ;  /* 0x000000ffff0b7224 */ /* 0x000fe200078e00ff */
[----:B------:R-:W3:Y:S01]  /*110e0*/  SHFL.BFLY PT, R6, R5, 0x2, 0x1f ;  /* 0x0c401f0005067f89 */ /* 0x000ee200000e0000 */
[----:B------:R-:W-:Y:S01]  /*110f0*/  VIADD R198, R198, 0x1 ;  /* 0x00000001c6c67836 */ /* 0x000fe20000000000 */
[----:B------:R-:W-:Y:S08]  /*11100*/  BAR.ARV 0x8, 0xa0 ;  /* 0x0202800000007b1d */ /* 0x000ff00000002000 */
[----:B------:R-:W-:Y:S01]  /*11110*/  BAR.SYNC.DEFER_BLOCKING 0xf, 0x100 ;  /* 0x03c4000000007b1d */ /* 0x000fe20000010000 */
[----:B------:R-:W-:Y:S01]  /*11120*/  ISETP.NE.AND P0, PT, R16, R13, PT ;  /* 0x0000000d1000720c */ /* 0x000fe20003f05270 */
[----:B-1----:R-:W-:Y:S01]  /*11130*/  FADD.FTZ R3, R3, R4 ;  /* 0x0000000403037221 */ /* 0x002fe20000010000 */
[----:B------:R-:W-:Y:S01]  /*11140*/  MOV R4, RZ ;  /* 0x000000ff00047202 */ /* 0x000fe20000000f00 */
[----:B---3--:R-:W-:-:S03]  /*11150*/  FADD.FTZ R6, R6, R5 ;  /* 0x0000000506067221 */ /* 0x008fc60000010000 */
[----:B------:R-:W1:Y:S04]  /*11160*/  SHFL.BFLY PT, R0, R3, 0x1, 0x1f ;  /* 0x0c201f0003007f89 */ /* 0x000e6800000e0000 */
[----:B------:R-:W3:Y:S01]  /*11170*/  SHFL.BFLY PT, R9, R6, 0x1, 0x1f ;  /* 0x0c201f0006097f89 */ /* 0x000ee200000e0000 */
[----:B-1----:R-:W-:Y:S01]  /*11180*/  FADD.FTZ R17, R3, R0 ;  /* 0x0000000003117221 */ /* 0x002fe20000010000 */
[----:B------:R-:W-:Y:S01]  /*11190*/  IMAD.U32 R0, RZ, RZ, UR36 ;  /* 0x00000024ff007e24 */ /* 0x000fe2000f8e00ff */
[----:B------:R-:W-:Y:S01]  /*111a0*/  UIADD3 UR36, UR36, 0x1, URZ ;  /* 0x0000000124247890 */ /* 0x000fe2000fffe03f */
[----:B------:R-:W-:Y:S02]  /*111b0*/  IMAD.MOV.U32 R3, RZ, RZ, -0x800000 ;  /* 0xff800000ff037424 */ /* 0x000fe400078e00ff */
[----:B---3--:R-:W-:Y:S01]  /*111c0*/  FADD.FTZ R18, R6, R9 ;  /* 0x0000000906127221 */ /* 0x008fe20000010000 */
[----:B------:R-:W-:Y:S01]  /*111d0*/  FSETP.NE.FTZ.AND P1, PT, R17, RZ, PT ;  /* 0x000000ff1100720b */ /* 0x000fe20003f35000 */
[----:B------:R-:W-:Y:S01]  /*111e0*/  @!P0 IMAD R0, R0, 0x40, R19 ;  /* 0x0000004000008824 */ /* 0x000fe200078e0213 */
[----:B------:R-:W-:Y:S01]  /*111f0*/  UISETP.NE.AND UP0, UPT, UR36, 0x2, UPT ;  /* 0x000000022400788c */ /* 0x000fe2000bf05270 */
[----:B------:R-:W-:Y:S01]  /*11200*/  IMAD.U32 R6, RZ, RZ, UR11 ;  /* 0x0000000bff067e24 */ /* 0x000fe2000f8e00ff */
[----:B------:R-:W-:-:S02]  /*11210*/  FSETP.NE.FTZ.AND P2, PT, R18, RZ, PT ;  /* 0x000000ff1200720b */ /* 0x000fc40003f55000 */
[----:B------:R-:W-:Y:S01]  /*11220*/  @!P0 LEA R5, R0, UR37, 0x2 ;  /* 0x0000002500058c11 */ /* 0x000fe2000f8e10ff */
[----:B------:R-:W-:Y:S01]  /*11230*/  USEL UR4, URZ, 0x1, UP0 ;  /* 0x000000013f047887 */ /* 0x000fe20008000000 */
[----:B------:R-:W-:Y:S01]  /*11240*/  IMAD.MOV.U32 R0, RZ, RZ, -0x800000 ;  /* 0xff800000ff007424 */ /* 0x000fe200078e00ff */
[----:B------:R-:W-:-:S04]  /*11250*/  USEL UR36, UR36, URZ, UP0 ;  /* 0x0000003f24247287 */ /* 0x000fc80008000000 */
[----:B------:R-:W1:Y:S01]  /*11260*/  @P1 MUFU.RCP R11, R17 ;  /* 0x00000011000b1308 */ /* 0x000e620000001000 */
[----:B------:R-:W-:Y:S01]  /*11270*/  @P1 FMUL.FTZ R6, R6, 0.69314718246459960938 ;  /* 0x3f31721806061820 */ /* 0x000fe20000410000 */
[----:B------:R-:W-:-:S06]  /*11280*/  LOP3.LUT R2, R2, UR4, RZ, 0x3c, !PT ;  /* 0x0000000402027c12 */ /* 0x000fcc000f8e3cff */
[----:B------:R-:W3:Y:S08]  /*11290*/  @P2 MUFU.RCP R4, R18 ;  /* 0x0000001200042308 */ /* 0x000ef00000001000 */
[----:B------:R-:W4:Y:S01]  /*112a0*/  @P1 MUFU.LG2 R17, R17 ;  /* 0x0000001100111308 */ /* 0x000f220000000c00 */
[----:B-1----:R-:W-:Y:S01]  /*112b0*/  @!P0 STS [R5+0x38400], R11 ;  /* 0x0384000b05008388 */ /* 0x002fe20000000800 */
[----:B------:R-:W-:Y:S01]  /*112c0*/  FMUL.FTZ R171, R24, R11 ;  /* 0x0000000b18ab7220 */ /* 0x000fe20000410000 */
[----:B------:R-:W-:-:S02]  /*112d0*/  IMAD.U32 R24, RZ, RZ, UR11 ;  /* 0x0000000bff187e24 */ /* 0x000fc4000f8e00ff */
[-C--:B------:R-:W-:Y:S01]  /*112e0*/  FMUL.FTZ R169, R25, R11.reuse ;  /* 0x0000000b19a97220 */ /* 0x080fe20000410000 */
[-C--:B------:R-:W-:Y:S01]  /*112f0*/  FMUL.FTZ R170, R28, R11.reuse ;  /* 0x0000000b1caa7220 */ /* 0x080fe20000410000 */
[-C--:B--2---:R-:W-:Y:S01]  /*11300*/  FMUL.FTZ R20, R29, R11.reuse ;  /* 0x0000000b1d147220 */ /* 0x084fe20000410000 */
[----:B------:R-:W-:Y:S01]  /*11310*/  @P2 FMUL.FTZ R24, R24, 0.69314718246459960938 ;  /* 0x3f31721818182820 */ /* 0x000fe20000410000 */
[----:B------:R-:W1:Y:S01]  /*11320*/  @P2 MUFU.LG2 R18, R18 ;  /* 0x0000001200122308 */ /* 0x000e620000000c00 */
[----:B---3--:R2:W-:Y:S01]  /*11330*/  @!P0 STS [R5+0x38420], R4 ;  /* 0x0384200405008388 */ /* 0x0085e20000000800 */
[-C--:B0-----:R-:W-:Y:S01]  /*11340*/  FMUL.FTZ R167, R32, R11.reuse ;  /* 0x0000000b20a77220 */ /* 0x081fe20000410000 */
        /* <DEDUP_REMOVED lines=129> */
.L_x_5085:
[----:B------:R-:W0:Y:S08]  /*11b60*/  S2UR UR4, SR_CgaCtaId ;  /* 0x00000000000479c3 */ /* 0x000e300000008800 */
[----:B------:R-:W-:Y:S06]  /*11b70*/  BAR.SYNC.DEFER_BLOCKING 0x5, 0x120 ;  /* 0x0144800000007b1d */ /* 0x000fec0000010000 */
[----:B------:R-:W-:Y:S01]  /*11b80*/  UMOV UR37, 0x400 ;  /* 0x0000040000257882 */ /* 0x000fe20000000000 */
[----:B------:R-:W-:Y:S01]  /*11b90*/  BSSY B0, `(.L_x_5165) ;  /* 0x000027a000007945 */ /* 0x000fe20003800000 */
[----:B0-----:R-:W-:-:S09]  /*11ba0*/  ULEA UR37, UR4, UR37, 0x18 ;  /* 0x0000002504257291 */ /* 0x001fd2000f8ec03f */
[----:B------:R-:W0:Y:S01]  /*11bb0*/  LDS.128 R184, [UR37+0x388d0] ;  /* 0x0388d025ffb87984 */ /* 0x000e220008000c00 */
[----:B------:R-:W-:Y:S06]  /*11bc0*/  BAR.ARV 0x4, 0x120 ;  /* 0x0104800000007b1d */ /* 0x000fec0000002000 */
[----:B------:R-:W-:Y:S05]  /*11bd0*/  @P0 BRA `(.L_x_5166) ;  /* 0x0000001c00340947 */ /* 0x000fea0003800000 */
[----:B------:R-:W1:Y:S08]  /*11be0*/  S2UR UR6, SR_SWINHI ;  /* 0x00000000000679c3 */ /* 0x000e700000002f00 */
[----:B------:R-:W-:Y:S01]  /*11bf0*/  BAR.SYNC.DEFER_BLOCKING 0x1, 0x100 ;  /* 0x0044000000007b1d */ /* 0x000fe20000010000 */
[----:B------:R-:W-:Y:S02]  /*11c00*/  F2FP.F16.F32.PACK_AB R5, R27, R5 ;  /* 0x000000051b05723e */ /* 0x000fe400000000ff */
[----:B------:R-:W-:-:S02]  /*11c10*/  F2FP.F16.F32.PACK_AB R9, R35, R9 ;  /* 0x000000092309723e */ /* 0x000fc400000000ff */
        /* <DEDUP_REMOVED lines=12> */
[----:B------:R-:W-:Y:S01]  /*11ce0*/  F2FP.F16.F32.PACK_AB R65, R67, R66 ;  /* 0x000000424341723e */ /* 0x000fe200000000ff */
        /* <DEDUP_REMOVED lines=15> */
[----:B------:R-:W-:Y:S02]  /*11de0*/  LOP3.LUT R24, R4, R175, RZ, 0x3c, !PT ;  /* 0x000000af04187212 */ /* 0x000fe400078e3cff */
[C---:B------:R-:W-:Y:S02]  /*11df0*/  IADD3 R203, P5, R6.reuse, 0x2040, RZ ;  /* 0x0000204006cb7810 */ /* 0x040fe40007fbe0ff */
[----:B------:R-:W-:Y:S02]  /*11e00*/  LOP3.LUT R4, R183, 0x380, RZ, 0xc0, !PT ;  /* 0x00000380b7047812 */ /* 0x000fe400078ec0ff */
[C---:B------:R-:W-:Y:S01]  /*11e10*/  IADD3 R179, P4, R6.reuse, 0x60, RZ ;  /* 0x0000006006b37810 */ /* 0x040fe20007f9e0ff */
[----:B------:R-:W-:Y:S01]  /*11e20*/  IMAD.X R45, RZ, RZ, R7, P5 ;  /* 0x000000ffff2d7224 */ /* 0x000fe200028e0607 */
[----:B------:R-:W-:-:S02]  /*11e30*/  IADD3 R181, P3, R6, 0x2000, RZ ;  /* 0x0000200006b57810 */ /* 0x000fc40007f7e0ff */
[C---:B------:R-:W-:Y:S01]  /*11e40*/  IADD3 R205, P2, R6.reuse, 0x2060, RZ ;  /* 0x0000206006cd7810 */ /* 0x040fe20007f5e0ff */
[--C-:B------:R-:W-:Y:S01]  /*11e50*/  IMAD.X R33, RZ, RZ, R7.reuse, P4 ;  /* 0x000000ffff217224 */ /* 0x100fe200020e0607 */
[----:B------:R-:W-:Y:S01]  /*11e60*/  IADD3 R207, P1, R6, 0x4000, RZ ;  /* 0x0000400006cf7810 */ /* 0x000fe20007f3e0ff */
[--C-:B------:R-:W-:Y:S01]  /*11e70*/  IMAD.X R37, RZ, RZ, R7.reuse, P3 ;  /* 0x000000ffff257224 */ /* 0x100fe200018e0607 */
[----:B------:R-:W-:Y:S01]  /*11e80*/  SHF.R.U64 R21, R21, 0x3, RZ ;  /* 0x0000000315157819 */ /* 0x000fe200000012ff */
[--C-:B------:R-:W-:Y:S01]  /*11e90*/  IMAD.X R95, RZ, RZ, R7.reuse, P2 ;  /* 0x000000ffff5f7224 */ /* 0x100fe200010e0607 */
[----:B------:R-:W-:Y:S01]  /*11ea0*/  SHF.R.U64 R4, R4, 0x3, RZ ;  /* 0x0000000304047819 */ /* 0x000fe200000012ff */
[----:B------:R-:W-:Y:S01]  /*11eb0*/  IMAD.X R99, RZ, RZ, R7, P1 ;  /* 0x000000ffff637224 */ /* 0x000fe200008e0607 */
[----:B------:R-:W-:Y:S02]  /*11ec0*/  IADD3 R209, P0, R6, 0x4020, RZ ;  /* 0x0000402006d17810 */ /* 0x000fe40007f1e0ff */
[----:B------:R-:W-:-:S02]  /*11ed0*/  IADD3.X R41, RZ, R7, RZ, P6, !PT ;  /* 0x00000007ff297210 */ /* 0x000fc400037fe4ff */
[C---:B------:R-:W-:Y:S01]  /*11ee0*/  IADD3 R8, P5, R6.reuse, 0x6020, RZ ;  /* 0x0000602006087810 */ /* 0x040fe20007fbe0ff */
[--C-:B------:R-:W-:Y:S01]  /*11ef0*/  IMAD.X R103, RZ, RZ, R7.reuse, P0 ;  /* 0x000000ffff677224 */ /* 0x100fe200000e0607 */
        /* <DEDUP_REMOVED lines=8> */
[----:B------:R-:W-:Y:S01]  /*11f80*/  LOP3.LUT R6, R21, R6, RZ, 0x3c, !PT ;  /* 0x0000000615067212 */ /* 0x000fe200078e3cff */
[--C-:B------:R-:W-:Y:S01]  /*11f90*/  IMAD.X R123, RZ, RZ, R7.reuse, P2 ;  /* 0x000000ffff7b7224 */ /* 0x100fe200010e0607 */
[----:B------:R-:W-:Y:S01]  /*11fa0*/  LOP3.LUT R40, R4, R183, RZ, 0x3c, !PT ;  /* 0x000000b704287212 */ /* 0x000fe200078e3cff */
[----:B------:R-:W-:Y:S01]  /*11fb0*/  IMAD.X R21, RZ, RZ, R7, P1 ;  /* 0x000000ffff157224 */ /* 0x000fe200008e0607 */
[----:B------:R-:W-:-:S02]  /*11fc0*/  LOP3.LUT R4, R209, 0x380, RZ, 0xc0, !PT ;  /* 0x00000380d1047812 */ /* 0x000fc400078ec0ff */
[----:B------:R-:W-:Y:S02]  /*11fd0*/  LOP3.LUT R27, R8, 0x380, RZ, 0xc0, !PT ;  /* 0x00000380081b7812 */ /* 0x000fe400078ec0ff */
[-C--:B------:R-:W-:Y:S02]  /*11fe0*/  IADD3.X R111, RZ, R7.reuse, RZ, P3, !PT ;  /* 0x00000007ff6f7210 */ /* 0x080fe40001ffe4ff */
[----:B------:R-:W-:Y:S02]  /*11ff0*/  LOP3.LUT R28, R177, 0x380, RZ, 0xc0, !PT ;  /* 0x00000380b11c7812 */ /* 0x000fe400078ec0ff */
[----:B------:R-:W-:Y:S02]  /*12000*/  MOV R168, R6 ;  /* 0x0000000600a87202 */ /* 0x000fe40000000f00 */
[----:B------:R-:W-:Y:S02]  /*12010*/  SHF.R.U64 R4, R4, 0x3, RZ ;  /* 0x0000000304047819 */ /* 0x000fe400000012ff */
[----:B------:R-:W-:-:S02]  /*12020*/  LOP3.LUT R7, R17, 0x380, RZ, 0xc0, !PT ;  /* 0x0000038011077812 */ /* 0x000fc400078ec0ff */
[----:B------:R-:W-:Y:S02]  /*12030*/  SHF.R.U64 R27, R27, 0x3, RZ ;  /* 0x000000031b1b7819 */ /* 0x000fe400000012ff */
[----:B------:R-:W-:Y:S02]  /*12040*/  SHF.R.U64 R28, R28, 0x3, RZ ;  /* 0x000000031c1c7819 */ /* 0x000fe400000012ff */
[----:B------:R-:W-:Y:S02]  /*12050*/  F2FP.F16.F32.PACK_AB R6, R20, R170 ;  /* 0x000000aa1406723e */ /* 0x000fe400000000ff */
[----:B------:R-:W-:Y:S02]  /*12060*/  LOP3.LUT R102, R4, R209, RZ, 0x3c, !PT ;  /* 0x000000d104667212 */ /* 0x000fe400078e3cff */
[----:B------:R-:W-:Y:S02]  /*12070*/  SHF.R.U64 R20, R7, 0x3, RZ ;  /* 0x0000000307147819 */ /* 0x000fe400000012ff */
[----:B------:R-:W-:-:S02]  /*12080*/  F2FP.F16.F32.PACK_AB R4, R169, R171 ;  /* 0x000000aba904723e */ /* 0x000fc400000000ff */
[----:B------:R-:W-:Y:S02]  /*12090*/  F2FP.F16.F32.PACK_AB R7, R31, R30 ;  /* 0x0000001e1f07723e */ /* 0x000fe400000000ff */
[----:B------:R-:W-:Y:S02]  /*120a0*/  LOP3.LUT R118, R27, R8, RZ, 0x3c, !PT ;  /* 0x000000081b767212 */ /* 0x000fe400078e3cff */
[----:B------:R-:W-:Y:S01]  /*120b0*/  MOV R27, R24 ;  /* 0x00000018001b7202 */ /* 0x000fe20000000f00 */
[----:B------:R1:W-:Y:S01]  /*120c0*/  STSM.16.M88.4 [R168], R4 ;  /* 0x00000004a8007844 */ /* 0x0003e20000000200 */
[----:B------:R-:W-:Y:S02]  /*120d0*/  F2FP.F16.F32.PACK_AB R8, R162, R167 ;  /* 0x000000a7a208723e */ /* 0x000fe400000000ff */
[----:B------:R-:W-:Y:S02]  /*120e0*/  LOP3.LUT R28, R28, R177, RZ, 0x3c, !PT ;  /* 0x000000b11c1c7212 */ /* 0x000fe400078e3cff */
[----:B------:R-:W-:Y:S01]  /*120f0*/  LOP3.LUT R32, R179, 0x380, RZ, 0xc0, !PT ;  /* 0x00000380b3207812 */ /* 0x000fe200078ec0ff */
[----:B------:R2:W-:Y:S01]  /*12100*/  STSM.16.M88.4 [R27], R8 ;  /* 0x000000081b007844 */ /* 0x0005e20000000200 */
[----:B------:R-:W-:-:S02]  /*12110*/  MOV R28, R28 ;  /* 0x0000001c001c7202 */ /* 0x000fc40000000f00 */
[----:B------:R-:W-:Y:S02]  /*12120*/  LOP3.LUT R36, R181, 0x380, RZ, 0xc0, !PT ;  /* 0x00000380b5247812 */ /* 0x000fe400078ec0ff */
[----:B------:R-:W-:Y:S02]  /*12130*/  LOP3.LUT R44, R203, 0x380, RZ, 0xc0, !PT ;  /* 0x00000380cb2c7812 */ /* 0x000fe400078ec0ff */
[----:B------:R-:W-:Y:S02]  /*12140*/  SHF.R.U64 R32, R32, 0x3, RZ ;  /* 0x0000000320207819 */ /* 0x000fe400000012ff */
[----:B------:R-:W-:Y:S02]  /*12150*/  LOP3.LUT R94, R205, 0x380, RZ, 0xc0, !PT ;  /* 0x00000380cd5e7812 */ /* 0x000fe400078ec0ff */
[----:B-1----:R-:W-:Y:S02]  /*12160*/  F2FP.F16.F32.PACK_AB R4, R155, R160 ;  /* 0x000000a09b04723e */ /* 0x002fe400000000ff */
[----:B------:R-:W-:-:S02]  /*12170*/  F2FP.F16.F32.PACK_AB R5, R43, R42 ;  /* 0x0000002a2b05723e */ /* 0x000fc400000000ff */
[----:B------:R-:W-:Y:S01]  /*12180*/  F2FP.F16.F32.PACK_AB R6, R12, R157 ;  /* 0x0000009d0c06723e */ /* 0x000fe200000000ff */
[----:B--2---:R-:W1:Y:S01]  /*12190*/  LDC.64 R8, c[0x0][0xce0] ;  /* 0x00033800ff087b82 */ /* 0x004e620000000a00 */
[----:B------:R-:W-:Y:S02]  /*121a0*/  F2FP.F16.F32.PACK_AB R7, R47, R46 ;  /* 0x0000002e2f07723e */ /* 0x000fe400000000ff */
[----:B------:R-:W-:Y:S02]  /*121b0*/  SHF.R.U64 R36, R36, 0x3, RZ ;  /* 0x0000000324247819 */ /* 0x000fe400000012ff */
[----:B------:R-:W-:Y:S01]  /*121c0*/  LOP3.LUT R98, R207, 0x380, RZ, 0xc0, !PT ;  /* 0x00000380cf627812 */ /* 0x000fe200078ec0ff */
[----:B------:R2:W-:Y:S01]  /*121d0*/  STSM.16.M88.4 [R28], R4 ;  /* 0x000000041c007844 */ /* 0x0005e20000000200 */
[----:B------:R-:W-:Y:S02]  /*121e0*/  LOP3.LUT R106, R211, 0x380, RZ, 0xc0, !PT ;  /* 0x00000380d36a7812 */ /* 0x000fe400078ec0ff */
[----:B------:R-:W-:-:S02]  /*121f0*/  SHF.R.U64 R44, R44, 0x3, RZ ;  /* 0x000000032c2c7819 */ /* 0x000fc400000012ff */
[----:B------:R-:W-:Y:S02]  /*12200*/  LOP3.LUT R114, R215, 0x380, RZ, 0xc0, !PT ;  /* 0x00000380d7727812 */ /* 0x000fe400078ec0ff */
[----:B------:R-:W-:Y:S02]  /*12210*/  LOP3.LUT R32, R32, R179, RZ, 0x3c, !PT ;  /* 0x000000b320207212 */ /* 0x000fe400078e3cff */
[----:B------:R-:W-:Y:S02]  /*12220*/  SHF.R.U64 R94, R94, 0x3, RZ ;  /* 0x000000035e5e7819 */ /* 0x000fe400000012ff */
[----:B------:R-:W-:Y:S02]  /*12230*/  LOP3.LUT R110, R213, 0x380, RZ, 0xc0, !PT ;  /* 0x00000380d56e7812 */ /* 0x000fe400078ec0ff */
[----:B------:R-:W-:Y:S02]  /*12240*/  LOP3.LUT R36, R36, R181, RZ, 0x3c, !PT ;  /* 0x000000b524247212 */ /* 0x000fe400078e3cff */
[----:B------:R-:W-:Y:S01]  /*12250*/  SHF.R.U64 R98, R98, 0x3, RZ ;  /* 0x0000000362627819 */ /* 0x000fe200000012ff */
[----:B--2---:R-:W2:Y:S01]  /*12260*/  LDC.64 R6, c[0x0][0xcd8] ;  /* 0x00033600ff067b82 */ /* 0x004ea20000000a00 */
[----:B------:R-:W-:-:S02]  /*12270*/  SHF.R.U64 R106, R106, 0x3, RZ ;  /* 0x000000036a6a7819 */ /* 0x000fc400000012ff */
[----:B-1----:R-:W-:Y:S02]  /*12280*/  ISETP.NE.U32.AND P6, PT, R8, RZ, PT ;  /* 0x000000ff0800720c */ /* 0x002fe40003fc5070 */
[----:B------:R-:W-:Y:S02]  /*12290*/  LOP3.LUT R169, R18, 0x380, RZ, 0xc0, !PT ;  /* 0x0000038012a97812 */ /* 0x000fe400078ec0ff */
[----:B------:R-:W-:Y:S01]  /*122a0*/  LOP3.LUT R44, R44, R203, RZ, 0x3c, !PT ;  /* 0x000000cb2c2c7212 */ /* 0x000fe200078e3cff */
[----:B------:R-:W1:Y:S01]  /*122b0*/  LDC.64 R4, c[0x0][0xcd8] ;  /* 0x00033600ff047b82 */ /* 0x000e620000000a00 */
[----:B------:R-:W-:Y:S02]  /*122c0*/  SHF.R.U64 R114, R114, 0x3, RZ ;  /* 0x0000000372727819 */ /* 0x000fe400000012ff */
[----:B------:R-:W-:Y:S02]  /*122d0*/  F2FP.F16.F32.PACK_AB R12, R49, R14 ;  /* 0x0000000e310c723e */ /* 0x000fe400000000ff */
[----:B------:R-:W-:-:S02]  /*122e0*/  LOP3.LUT R94, R94, R205, RZ, 0x3c, !PT ;  /* 0x000000cd5e5e7212 */ /* 0x000fc400078e3cff */
[----:B------:R-:W-:Y:S02]  /*122f0*/  SHF.R.U64 R110, R110, 0x3, RZ ;  /* 0x000000036e6e7819 */ /* 0x000fe400000012ff */
[----:B------:R-:W-:Y:S02]  /*12300*/  MOV R32, R32 ;  /* 0x0000002000207202 */ /* 0x000fe40000000f00 */
[----:B------:R-:W-:Y:S02]  /*12310*/  F2FP.F16.F32.PACK_AB R14, R53, R52 ;  /* 0x00000034350e723e */ /* 0x000fe400000000ff */
[----:B------:R-:W-:Y:S02]  /*12320*/  ISETP.NE.AND.EX P6, PT, R9, RZ, PT, P6 ;  /* 0x000000ff0900720c */ /* 0x000fe40003fc5360 */
[----:B------:R-:W-:Y:S01]  /*12330*/  LOP3.LUT R98, R98, R207, RZ, 0x3c, !PT ;  /* 0x000000cf62627212 */ /* 0x000fe200078e3cff */
[----:B------:R-:W-:Y:S01]  /*12340*/  STSM.16.M88.4 [R32], R12 ;  /* 0x0000000c20007844 */ /* 0x000fe20000000200 */
[----:B------:R-:W-:-:S02]  /*12350*/  MOV R36, R36 ;  /* 0x0000002400247202 */ /* 0x000fc40000000f00 */
[----:B--2---:R-:W-:Y:S02]  /*12360*/  ISETP.NE.U32.AND P0, PT, R6, RZ, PT ;  /* 0x000000ff0600720c */ /* 0x004fe40003f05070 */
[----:B------:R-:W-:Y:S01]  /*12370*/  LOP3.LUT R106, R106, R211, RZ, 0x3c, !PT ;  /* 0x000000d36a6a7212 */ /* 0x000fe200078e3cff */
[----:B------:R-:W-:Y:S01]  /*12380*/  STSM.16.M88.4 [R36], R56 ;  /* 0x0000003824007844 */ /* 0x000fe20000000200 */
[----:B------:R-:W-:Y:S02]  /*12390*/  SHF.R.U64 R169, R169, 0x3, RZ ;  /* 0x00000003a9a97819 */ /* 0x000fe400000012ff */
[----:B------:R-:W-:Y:S02]  /*123a0*/  MOV R40, R40 ;  /* 0x0000002800287202 */ /* 0x000fe40000000f00 */
[----:B------:R-:W-:Y:S02]  /*123b0*/  F2FP.F16.F32.PACK_AB R80, R81, R80 ;  /* 0x000000505150723e */ /* 0x000fe400000000ff */
[----:B------:R-:W-:Y:S01]  /*123c0*/  LOP3.LUT R114, R114, R215, RZ, 0x3c, !PT ;  /* 0x000000d772727212 */ /* 0x000fe200078e3cff */
[----:B------:R-:W-:Y:S01]  /*123d0*/  STSM.16.M88.4 [R40], R64 ;  /* 0x0000004028007844 */ /* 0x000fe20000000200 */
[----:B------:R-:W-:-:S02]  /*123e0*/  MOV R44, R44 ;  /* 0x0000002c002c7202 */ /* 0x000fc40000000f00 */
[----:B------:R-:W-:Y:S02]  /*123f0*/  F2FP.F16.F32.PACK_AB R74, R77, R76 ;  /* 0x0000004c4d4a723e */ /* 0x000fe400000000ff */
[----:B------:R-:W-:Y:S02]  /*12400*/  F2FP.F16.F32.PACK_AB R75, R79, R78 ;  /* 0x0000004e4f4b723e */ /* 0x000fe400000000ff */
[----:B------:R-:W-:Y:S02]  /*12410*/  F2FP.F16.F32.PACK_AB R81, R83, R82 ;  /* 0x000000525351723e */ /* 0x000fe400000000ff */
[----:B------:R-:W-:Y:S01]  /*12420*/  F2FP.F16.F32.PACK_AB R88, R89, R88 ;  /* 0x000000585958723e */ /* 0x000fe200000000ff */
[----:B------:R-:W-:Y:S01]  /*12430*/  STSM.16.M88.4 [R44], R72 ;  /* 0x000000482c007844 */ /* 0x000fe20000000200 */
[----:B------:R-:W-:Y:S02]  /*12440*/  LOP3.LUT R110, R110, R213, RZ, 0x3c, !PT ;  /* 0x000000d56e6e7212 */ /* 0x000fe400078e3cff */
[----:B------:R-:W-:-:S02]  /*12450*/  LOP3.LUT R122, R20, R17, RZ, 0x3c, !PT ;  /* 0x00000011147a7212 */ /* 0x000fc400078e3cff */
[----:B------:R-:W-:Y:S02]  /*12460*/  MOV R94, R94 ;  /* 0x0000005e005e7202 */ /* 0x000fe40000000f00 */
        /* <DEDUP_REMOVED lines=8> */
[----:B------:R-:W-:Y:S01]  /*124f0*/  ISETP.NE.AND.EX P0, PT, R7, RZ, PT, P0 ;  /* 0x000000ff0700720c */ /* 0x000fe20003f05300 */
[----:B-1----:R-:W-:Y:S01]  /*12500*/  IMAD.WIDE R6, R196, 0x4, R4 ;  /* 0x00000004c4067825 */ /* 0x002fe200078e0204 */
[----:B------:R-:W-:Y:S01]  /*12510*/  LOP3.LUT R20, R169, R18, RZ, 0x3c, !PT ;  /* 0x00000012a9147212 */ /* 0x000fe200078e3cff */
[----:B------:R-:W-:Y:S01]  /*12520*/  STSM.16.M88.4 [R25], R88 ;  /* 0x0000005819007844 */ /* 0x000fe20000000200 */
[----:B------:R-:W-:Y:S02]  /*12530*/  MOV R102, R102 ;  /* 0x0000006600667202 */ /* 0x000fe40000000f00 */
[----:B------:R-:W-:-:S02]  /*12540*/  MOV R24, R106 ;  /* 0x0000006a00187202 */ /* 0x000fc40000000f00 */
[----:B------:R-:W-:Y:S02]  /*12550*/  F2FP.F16.F32.PACK_AB R97, R48, R38 ;  /* 0x000000263061723e */ /* 0x000fe400000000ff */
        /* <DEDUP_REMOVED lines=8> */
[----:B------:R-:W-:Y:S02]  /*125e0*/  F2FP.F16.F32.PACK_AB R112, R113, R112 ;  /* 0x000000707170723e */ /* 0x000fe400000000ff */
[----:B------:R-:W-:Y:S01]  /*125f0*/  LEA R5, R194, R191, 0x6 ;  /* 0x000000bfc2057211 */ /* 0x000fe200078e30ff */
[----:B------:R-:W-:Y:S01]  /*12600*/  STSM.16.M88.4 [R24], R104 ;  /* 0x0000006818007844 */ /* 0x000fe20000000200 */
[----:B------:R-:W-:Y:S02]  /*12610*/  MOV R110, R110 ;  /* 0x0000006e006e7202 */ /* 0x000fe40000000f00 */
[----:B------:R-:W-:-:S02]  /*12620*/  MOV R17, R122 ;  /* 0x0000007a00117202 */ /* 0x000fc40000000f00 */
[----:B------:R-:W-:Y:S02]  /*12630*/  F2FP.F16.F32.PACK_AB R113, R159, R158 ;  /* 0x0000009e9f71723e */ /* 0x000fe400000000ff */
[----:B------:R-:W-:Y:S02]  /*12640*/  F2FP.F16.F32.PACK_AB R114, R117, R116 ;  /* 0x000000747572723e */ /* 0x000fe400000000ff */
[----:B------:R-:W-:Y:S02]  /*12650*/  F2FP.F16.F32.PACK_AB R115, R163, R161 ;  /* 0x000000a1a373723e */ /* 0x000fe400000000ff */
[----:B------:R-:W-:Y:S02]  /*12660*/  F2FP.F16.F32.PACK_AB R120, R121, R120 ;  /* 0x000000787978723e */ /* 0x000fe400000000ff */
[----:B------:R-:W-:Y:S02]  /*12670*/  F2FP.F16.F32.PACK_AB R128, R129, R128 ;  /* 0x000000808180723e */ /* 0x000fe400000000ff */
[----:B------:R-:W-:-:S02]  /*12680*/  F2FP.F16.F32.PACK_AB R136, R137, R136 ;  /* 0x000000888988723e */ /* 0x000fc400000000ff */
[----:B------:R-:W-:Y:S02]  /*12690*/  MOV R118, R118 ;  /* 0x0000007600767202 */ /* 0x000fe40000000f00 */
[----:B------:R-:W-:Y:S01]  /*126a0*/  F2FP.F16.F32.PACK_AB R144, R145, R144 ;  /* 0x000000909190723e */ /* 0x000fe200000000ff */
[----:B------:R-:W-:Y:S01]  /*126b0*/  IMAD.WIDE R172, R5, 0x2, R172 ;  /* 0x0000000205ac7825 */ /* 0x000fe200078e02ac */
[----:B------:R-:W-:Y:S01]  /*126c0*/  F2FP.F16.F32.PACK_AB R121, R165, R164 ;  /* 0x000000a4a579723e */ /* 0x000fe200000000ff */
[----:B------:R-:W-:Y:S01]  /*126d0*/  STSM.16.M88.4 [R110], R112 ;  /* 0x000000706e007844 */ /* 0x000fe20000000200 */
[----:B------:R-:W-:Y:S01]  /*126e0*/  F2FP.F16.F32.PACK_AB R122, R125, R124 ;  /* 0x0000007c7d7a723e */ /* 0x000fe200000000ff */
[----:B------:R-:W1:Y:S01]  /*126f0*/  @P6 LDC.64 R4, c[0x0][0xce0] ;  /* 0x00033800ff046b82 */ /* 0x000e620000000a00 */
[----:B------:R-:W-:Y:S02]  /*12700*/  F2FP.F16.F32.PACK_AB R123, R127, R126 ;  /* 0x0000007e7f7b723e */ /* 0x000fe400000000ff */
[----:B------:R-:W-:-:S02]  /*12710*/  F2FP.F16.F32.PACK_AB R129, R131, R130 ;  /* 0x000000828381723e */ /* 0x000fc400000000ff */
[----:B------:R-:W-:Y:S01]  /*12720*/  F2FP.F16.F32.PACK_AB R130, R133, R132 ;  /* 0x000000848582723e */ /* 0x000fe200000000ff */
[----:B------:R2:W-:Y:S01]  /*12730*/  STSM.16.M88.4 [R18], R120 ;  /* 0x0000007812007844 */ /* 0x0005e20000000200 */
[----:B------:R-:W-:Y:S02]  /*12740*/  F2FP.F16.F32.PACK_AB R131, R135, R134 ;  /* 0x000000868783723e */ /* 0x000fe400000000ff */
[----:B------:R-:W-:Y:S02]  /*12750*/  F2FP.F16.F32.PACK_AB R137, R139, R138 ;  /* 0x0000008a8b89723e */ /* 0x000fe400000000ff */
[----:B------:R-:W-:Y:S01]  /*12760*/  F2FP.F16.F32.PACK_AB R138, R141, R140 ;  /* 0x0000008c8d8a723e */ /* 0x000fe200000000ff */
[----:B------:R3:W-:Y:S01]  /*12770*/  STSM.16.M88.4 [R118], R128 ;  /* 0x0000008076007844 */ /* 0x0007e20000000200 */
[----:B------:R-:W-:Y:S02]  /*12780*/  F2FP.F16.F32.PACK_AB R139, R143, R142 ;  /* 0x0000008e8f8b723e */ /* 0x000fe400000000ff */
[----:B------:R-:W-:-:S02]  /*12790*/  F2FP.F16.F32.PACK_AB R145, R147, R146 ;  /* 0x000000929391723e */ /* 0x000fc400000000ff */
[----:B------:R-:W-:Y:S01]  /*127a0*/  MOV R20, R20 ;  /* 0x0000001400147202 */ /* 0x000fe20000000f00 */
[----:B------:R3:W-:Y:S01]  /*127b0*/  STSM.16.M88.4 [R17], R136 ;  /* 0x0000008811007844 */ /* 0x0007e20000000200 */
[----:B------:R-:W-:Y:S02]  /*127c0*/  F2FP.F16.F32.PACK_AB R146, R149, R148 ;  /* 0x000000949592723e */ /* 0x000fe400000000ff */
[----:B------:R-:W-:Y:S01]  /*127d0*/  F2FP.F16.F32.PACK_AB R147, R151, R150 ;  /* 0x000000969793723e */ /* 0x000fe200000000ff */
[----:B------:R-:W4:Y:S01]  /*127e0*/  LDC R76, c[0x0][0xb88] ;  /* 0x0002e200ff4c7b82 */ /* 0x000f220000000800 */
[C---:B------:R-:W-:Y:S01]  /*127f0*/  IADD3 R9, P1, R172.reuse, 0x1000, RZ ;  /* 0x00001000ac097810 */ /* 0x040fe20007f3e0ff */
[----:B--2---:R-:W-:Y:S02]  /*12800*/  IMAD.MOV.U32 R18, RZ, RZ, RZ ;  /* 0x000000ffff127224 */ /* 0x004fe400078e00ff */
[----:B------:R3:W-:Y:S04]  /*12810*/  STSM.16.M88.4 [R20], R144 ;  /* 0x0000009014007844 */ /* 0x0007e80000000200 */
[----:B------:R-:W-:Y:S01]  /*12820*/  BAR.SYNC.DEFER_BLOCKING 0x1, 0x100 ;  /* 0x0044000000007b1d */ /* 0x000fe20000010000 */
[----:B------:R-:W-:-:S02]  /*12830*/  IADD3 R13, P2, R172, 0x2000, RZ ;  /* 0x00002000ac0d7810 */ /* 0x000fc40007f5e0ff */
[C---:B------:R-:W-:Y:S02]  /*12840*/  IADD3 R25, P3, R172.reuse, 0x3000, RZ ;  /* 0x00003000ac197810 */ /* 0x040fe40007f7e0ff */
[----:B------:R-:W-:Y:S02]  /*12850*/  IADD3 R33, P4, R172, 0x4000, RZ ;  /* 0x00004000ac217810 */ /* 0x000fe40007f9e0ff */
        /* <DEDUP_REMOVED lines=16> */
[----:B------:R-:W-:Y:S01]  /*12960*/  IADD3 R29, P5, R172, 0x5000, RZ ;  /* 0x00005000ac1d7810 */ /* 0x000fe20007fbe0ff */
[----:B-1----:R-:W-:Y:S01]  /*12970*/  @P6 IMAD.WIDE R4, R196, 0x4, R4 ;  /* 0x00000004c4046825 */ /* 0x002fe200078e0204 */
[C---:B------:R-:W-:Y:S01]  /*12980*/  IADD3 R41, P1, R172.reuse, 0x6000, RZ ;  /* 0x00006000ac297810 */ /* 0x040fe20007f3e0ff */
[----:B------:R3:W5:Y:S01]  /*12990*/  @P0 LDG.E R18, desc[UR8][R6.64] ;  /* 0x0000000806120981 */ /* 0x000762000c1e1900 */
[----:B------:R-:W-:-:S02]  /*129a0*/  IADD3 R37, P2, R172, 0x7000, RZ ;  /* 0x00007000ac257810 */ /* 0x000fc40007f5e0ff */
[C---:B------:R-:W-:Y:S01]  /*129b0*/  IADD3 R53, P3, R172.reuse, 0x8000, RZ ;  /* 0x00008000ac357810 */ /* 0x040fe20007f7e0ff */
[----:B----4-:R3:W5:Y:S01]  /*129c0*/  @P6 LDG.E R76, desc[UR8][R4.64] ;  /* 0x00000008044c6981 */ /* 0x010762000c1e1900 */
[----:B------:R-:W-:Y:S02]  /*129d0*/  IADD3 R45, P4, R172, 0x9000, RZ ;  /* 0x00009000ac2d7810 */ /* 0x000fe40007f9e0ff */
[----:B------:R-:W-:Y:S02]  /*129e0*/  P2R R10, PR, RZ, 0x20 ;  /* 0x00000020ff0a7803 */ /* 0x000fe40000000000 */
[----:B------:R-:W-:Y:S02]  /*129f0*/  LOP3.LUT R28, R29, 0x380, RZ, 0xc0, !PT ;  /* 0x000003801d1c7812 */ /* 0x000fe400078ec0ff */
[----:B------:R-:W-:Y:S02]  /*12a00*/  LOP3.LUT R40, R41, 0x380, RZ, 0xc0, !PT ;  /* 0x0000038029287812 */ /* 0x000fe400078ec0ff */
[----:B------:R-:W-:-:S02]  /*12a10*/  LOP3.LUT R36, R37, 0x380, RZ, 0xc0, !PT ;  /* 0x0000038025247812 */ /* 0x000fc400078ec0ff */
[----:B------:R-:W-:Y:S02]  /*12a20*/  LOP3.LUT R52, R53, 0x380, RZ, 0xc0, !PT ;  /* 0x0000038035347812 */ /* 0x000fe400078ec0ff */
[----:B------:R-:W-:Y:S02]  /*12a30*/  LOP3.LUT R44, R45, 0x380, RZ, 0xc0, !PT ;  /* 0x000003802d2c7812 */ /* 0x000fe400078ec0ff */
[----:B------:R-:W-:Y:S02]  /*12a40*/  IADD3 R57, P5, R172, 0xa000, RZ ;  /* 0x0000a000ac397810 */ /* 0x000fe40007fbe0ff */
[----:B------:R-:W-:Y:S02]  /*12a50*/  SHF.R.U64 R28, R28, 0x3, RZ ;  /* 0x000000031c1c7819 */ /* 0x000fe400000012ff */
[----:B------:R-:W-:Y:S02]  /*12a60*/  SHF.R.U64 R40, R40, 0x3, RZ ;  /* 0x0000000328287819 */ /* 0x000fe400000012ff */
[----:B------:R-:W-:-:S02]  /*12a70*/  SHF.R.U64 R36, R36, 0x3, RZ ;  /* 0x0000000324247819 */ /* 0x000fc400000012ff */
[----:B------:R-:W-:Y:S02]  /*12a80*/  SHF.R.U64 R52, R52, 0x3, RZ ;  /* 0x0000000334347819 */ /* 0x000fe400000012ff */
[----:B------:R-:W-:Y:S02]  /*12a90*/  SHF.R.U64 R44, R44, 0x3, RZ ;  /* 0x000000032c2c7819 */ /* 0x000fe400000012ff */
[----:B------:R-:W-:Y:S02]  /*12aa0*/  LOP3.LUT R56, R57, 0x380, RZ, 0xc0, !PT ;  /* 0x0000038039387812 */ /* 0x000fe400078ec0ff */
[----:B------:R-:W-:Y:S02]  /*12ab0*/  LOP3.LUT R28, R28, R29, RZ, 0x3c, !PT ;  /* 0x0000001d1c1c7212 */ /* 0x000fe400078e3cff */
[----:B------:R-:W-:Y:S02]  /*12ac0*/  LOP3.LUT R40, R40, R41, RZ, 0x3c, !PT ;  /* 0x0000002928287212 */ /* 0x000fe400078e3cff */
[----:B------:R-:W-:-:S02]  /*12ad0*/  LOP3.LUT R36, R36, R37, RZ, 0x3c, !PT ;  /* 0x0000002524247212 */ /* 0x000fc400078e3cff */
[----:B------:R-:W-:Y:S02]  /*12ae0*/  LOP3.LUT R52, R52, R53, RZ, 0x3c, !PT ;  /* 0x0000003534347212 */ /* 0x000fe400078e3cff */
[----:B------:R-:W-:Y:S02]  /*12af0*/  LOP3.LUT R44, R44, R45, RZ, 0x3c, !PT ;  /* 0x0000002d2c2c7212 */ /* 0x000fe400078e3cff */
[----:B------:R-:W-:Y:S01]  /*12b00*/  SHF.R.U64 R56, R56, 0x3, RZ ;  /* 0x0000000338387819 */ /* 0x000fe200000012ff */
[----:B---3--:R-:W-:Y:S06]  /*12b10*/  @P6 BRA `(.L_x_5167) ;  /* 0x0000000000146947 */ /* 0x008fec0003800000 */
[----:B------:R-:W-:Y:S05]  /*12b20*/  @!P0 BRA `(.L_x_5167) ;  /* 0x0000000000108947 */ /* 0x000fea0003800000 */
[----:B------:R-:W-:Y:S02]  /*12b30*/  ULDC.64 UR4, c[0x0][0x208] ;  /* 0x0000820000047ab9 */ /* 0x000fe40000000a00 */
[----:B------:R-:W2:Y:S04]  /*12b40*/  LDG.E R5, desc[UR4][R6.64] ;  /* 0x0000000406057981 */ /* 0x000ea8000c1e1900 */
[----:B-----5:R-:W2:Y:S02]  /*12b50*/  LDG.E R76, desc[UR4][R6.64+0x4] ;  /* 0x00000404064c7981 */ /* 0x020ea4000c1e1900 */
[----:B--2---:R-:W-:-:S07]  /*12b60*/  IMAD.IADD R76, R76, 0x1, -R5 ;  /* 0x000000014c4c7824 */ /* 0x004fce00078e0a05 */
.L_x_5167:
[----:B------:R-:W1:Y:S01]  /*12b70*/  SHFL.IDX PT, R4, R199, RZ, 0x1f ;  /* 0x00001fffc7047589 */ /* 0x000e6200000e0000 */
[----:B------:R-:W-:Y:S01]  /*12b80*/  ISETP.NE.AND P6, PT, R10, RZ, PT ;  /* 0x000000ff0a00720c */ /* 0x000fe20003fc5270 */
[--C-:B------:R-:W-:Y:S01]  /*12b90*/  IMAD.X R45, RZ, RZ, R173.reuse, P4 ;  /* 0x000000ffff2d7224 */ /* 0x100fe200020e06ad */
[----:B------:R-:W-:Y:S01]  /*12ba0*/  LOP3.LUT R56, R56, R57, RZ, 0x3c, !PT ;  /* 0x0000003938387212 */ /* 0x000fe200078e3cff */
[--C-:B------:R-:W-:Y:S01]  /*12bb0*/  IMAD.X R41, RZ, RZ, R173.reuse, P1 ;  /* 0x000000ffff297224 */ /* 0x100fe200008e06ad */
[----:B------:R-:W-:Y:S01]  /*12bc0*/  IADD3.X R29, RZ, R173, RZ, P6, !PT ;  /* 0x000000adff1d7210 */ /* 0x000fe200037fe4ff */
[--C-:B------:R-:W-:Y:S01]  /*12bd0*/  IMAD.X R37, RZ, RZ, R173.reuse, P2 ;  /* 0x000000ffff257224 */ /* 0x100fe200010e06ad */
[C---:B------:R-:W-:Y:S01]  /*12be0*/  IADD3 R49, P6, R172.reuse, 0xb000, RZ ;  /* 0x0000b000ac317810 */ /* 0x040fe20007fde0ff */
[--C-:B------:R-:W-:Y:S01]  /*12bf0*/  IMAD.X R53, RZ, RZ, R173.reuse, P3 ;  /* 0x000000ffff357224 */ /* 0x100fe200018e06ad */
[C---:B------:R-:W-:Y:S01]  /*12c00*/  IADD3 R65, P1, R172.reuse, 0xc000, RZ ;  /* 0x0000c000ac417810 */ /* 0x040fe20007f3e0ff */
[----:B------:R-:W-:Y:S01]  /*12c10*/  IMAD.X R57, RZ, RZ, R173, P5 ;  /* 0x000000ffff397224 */ /* 0x000fe200028e06ad */
        /* <DEDUP_REMOVED lines=17> */
[----:B------:R-:W-:Y:S02]  /*12d30*/  SHF.R.S32.HI R4, RZ, 0x1f, R196 ;  /* 0x0000001fff047819 */ /* 0x000fe400000114c4 */
[----:B------:R-:W-:Y:S02]  /*12d40*/  LOP3.LUT R48, R48, R49, RZ, 0x3c, !PT ;  /* 0x0000003130307212 */ /* 0x000fe400078e3cff */
[----:B------:R-:W-:Y:S01]  /*12d50*/  LOP3.LUT R64, R64, R65, RZ, 0x3c, !PT ;  /* 0x0000004140407212 */ /* 0x000fe200078e3cff */
[--C-:B------:R-:W-:Y:S01]  /*12d60*/  IMAD.X R65, RZ, RZ, R173.reuse, P1 ;  /* 0x000000ffff417224 */ /* 0x100fe200008e06ad */
        /* <DEDUP_REMOVED lines=15> */
[----:B------:R-:W-:Y:S01]  /*12e60*/  ULDC.64 UR6, c[0x0][0x208] ;  /* 0x0000820000067ab9 */ /* 0x000fe20000000a00 */
[----:B------:R-:W-:Y:S02]  /*12e70*/  IMAD.MOV.U32 R4, RZ, RZ, R18 ;  /* 0x000000ffff047224 */ /* 0x000fe400078e0012 */
[C---:B------:R-:W-:Y:S02]  /*12e80*/  IMAD R7, R193.reuse, UR5, R6 ;  /* 0x00000005c1077c24 */ /* 0x040fe4000f8e0206 */
[----:B------:R-:W-:Y:S01]  /*12e90*/  IMAD.WIDE.U32 R4, R193, UR4, R4 ;  /* 0x00000004c1047c25 */ /* 0x000fe2000f8e0004 */
[----:B------:R-:W-:-:S03]  /*12ea0*/  ULDC.64 UR4, c[0x0][0xc78] ;  /* 0x00031e0000047ab9 */ /* 0x000fc60000000a00 */
[----:B------:R-:W-:Y:S02]  /*12eb0*/  IMAD.IADD R5, R5, 0x1, R7 ;  /* 0x0000000105057824 */ /* 0x000fe400078e0207 */
[----:B------:R-:W-:Y:S02]  /*12ec0*/  IMAD.MOV R7, RZ, RZ, -R22 ;  /* 0x000000ffff077224 */ /* 0x000fe400078e0a16 */
[----:B------:R-:W-:Y:S02]  /*12ed0*/  IMAD R15, R197, 0x40, R19 ;  /* 0x00000040c50f7824 */ /* 0x000fe400078e0213 */
[----:B------:R-:W-:Y:S01]  /*12ee0*/  IMAD R6, R80, UR4, RZ ;  /* 0x0000000450067c24 */ /* 0x000fe2000f8e02ff */
[----:B------:R-:W-:Y:S01]  /*12ef0*/  ISETP.NE.AND P0, PT, R16, R7, PT ;  /* 0x000000071000720c */ /* 0x000fe20003f05270 */
[----:B------:R-:W-:Y:S01]  /*12f00*/  IMAD.WIDE.U32 R4, R79, UR4, R4 ;  /* 0x000000044f047c25 */ /* 0x000fe2000f8e0004 */
[----:B------:R-:W-:Y:S02]  /*12f10*/  SHF.R.S32.HI R11, RZ, 0x1f, R15 ;  /* 0x0000001fff0b7819 */ /* 0x000fe4000001140f */
[C---:B------:R-:W-:Y:S01]  /*12f20*/  ISETP.GE.OR P1, PT, R15.reuse, R76, P0 ;  /* 0x0000004c0f00720c */ /* 0x040fe20000726670 */
[----:B------:R-:W-:-:S02]  /*12f30*/  VIADD R7, R15, 0x8 ;  /* 0x000000080f077836 */ /* 0x000fc40000000000 */
[----:B------:R-:W-:Y:S01]  /*12f40*/  IMAD R10, R79, UR5, R6 ;  /* 0x000000054f0a7c24 */ /* 0x000fe2000f8e0206 */
[----:B------:R-:W-:Y:S01]  /*12f50*/  IADD3 R6, P2, R15, R4, RZ ;  /* 0x000000040f067210 */ /* 0x000fe20007f5e0ff */
[----:B------:R-:W-:Y:S01]  /*12f60*/  ULDC.64 UR4, c[0x0][0xc40] ;  /* 0x0003100000047ab9 */ /* 0x000fe20000000a00 */
[----:B------:R-:W-:Y:S02]  /*12f70*/  ISETP.GE.OR P0, PT, R7, R76, P0 ;  /* 0x0000004c0700720c */ /* 0x000fe40000706670 */
[----:B------:R-:W-:Y:S02]  /*12f80*/  IADD3.X R11, R11, R5, R10, P2, !PT ;  /* 0x000000050b0b7210 */ /* 0x000fe400017fe40a */
[----:B------:R-:W-:-:S04]  /*12f90*/  LEA R4, P2, R6, UR4, 0x2 ;  /* 0x0000000406047c11 */ /* 0x000fc8000f8410ff */
[----:B------:R-:W-:-:S05]  /*12fa0*/  LEA.HI.X R5, R6, UR5, R11, 0x2, P2 ;  /* 0x0000000506057c11 */ /* 0x000fca00090f140b */
[----:B------:R1:W-:Y:S04]  /*12fb0*/  @!P1 STG.E desc[UR6][R4.64], R3 ;  /* 0x0000000304009986 */ /* 0x0003e8000c101906 */
[----:B------:R1:W-:Y:S02]  /*12fc0*/  @!P0 STG.E desc[UR6][R4.64+0x20], R0 ;  /* 0x0000200004008986 */ /* 0x0003e4000c101906 */
.L_x_5168:
[----:B------:R-:W-:Y:S01]  /*12fd0*/  ULDC.64 UR4, c[0x0][0x208] ;  /* 0x0000820000047ab9 */ /* 0x000fe20000000a00 */
[C---:B-1----:R-:W-:Y:S01]  /*12fe0*/  VIADD R3, R191.reuse, 0x40 ;  /* 0x00000040bf037836 */ /* 0x042fe20000000000 */
[----:B------:R1:W5:Y:S01]  /*12ff0*/  LD.E.128 R4, desc[UR4][R172.64] ;  /* 0x00000004ac047980 */ /* 0x000362000c101d00 */
[C---:B------:R-:W-:Y:S01]  /*13000*/  VIADD R83, R191.reuse, 0xc0 ;  /* 0x000000c0bf537836 */ /* 0x040fe20000000000 */
[C---:B------:R-:W-:Y:S01]  /*13010*/  IADD3 R82, R191.reuse, 0x80, RZ ;  /* 0x00000080bf527810 */ /* 0x040fe20007ffe0ff */
[----:B------:R-:W-:Y:S01]  /*13020*/  ULDC.64 UR6, c[0x0][0xba0] ;  /* 0x0002e80000067ab9 */ /* 0x000fe20000000a00 */
[----:B------:R-:W5:Y:S04]  /*13030*/  LD.E.128 R8, desc[UR4][R8.64] ;  /* 0x0000000408087980 */ /* 0x000f68000c101d00 */
        /* <DEDUP_REMOVED lines=14> */
[----:B------:R-:W-:Y:S01]  /*13120*/  ULDC UR5, c[0x0][0xb8c] ;  /* 0x0002e30000057ab9 */ /* 0x000fe20000000800 */
[----:B------:R-:W-:Y:S01]  /*13130*/  VIADD R84, R191, 0x100 ;  /* 0x00000100bf547836 */ /* 0x000fe20000000000 */
[----:B------:R-:W-:Y:S01]  /*13140*/  ISETP.GE.AND P1, PT, R3, UR5, PT ;  /* 0x0000000503007c0c */ /* 0x000fe2000bf26270 */
[C---:B------:R-:W-:Y:S01]  /*13150*/  VIADD R86, R191.reuse, 0x140 ;  /* 0x00000140bf567836 */ /* 0x040fe20000000000 */
[C---:B------:R-:W-:Y:S01]  /*13160*/  ISETP.GE.AND P0, PT, R191.reuse, UR5, PT ;  /* 0x00000005bf007c0c */ /* 0x040fe2000bf06270 */
[----:B------:R-:W-:Y:S01]  /*13170*/  @!PT LDS RZ, [RZ] ;  /* 0x00000000fffff984 */ /* 0x000fe20000000800 */
[----:B------:R-:W-:Y:S01]  /*13180*/  @!PT LDS RZ, [RZ] ;  /* 0x00000000fffff984 */ /* 0x000fe20000000800 */
[----:B------:R-:W-:Y:S01]  /*13190*/  @!PT LDS RZ, [RZ] ;  /* 0x00000000fffff984 */ /* 0x000fe20000000800 */
[----:B------:R-:W-:Y:S01]  /*131a0*/  @!PT LDS RZ, [RZ] ;  /* 0x00000000fffff984 */ /* 0x000fe20000000800 */
[----:B------:R2:W-:Y:S06]  /*131b0*/  MEMBAR.ALL.CTA ;  /* 0x0000000000007992 */ /* 0x0005ec0000008000 */
[----:B--2---:R-:W2:Y:S01]  /*131c0*/  FENCE.VIEW.ASYNC.S ;  /* 0x00000000000073c6 */ /* 0x004ea20000000000 */
[----:B------:R-:W-:Y:S01]  /*131d0*/  SEL R17, RZ, 0xffffffff, P1 ;  /* 0xffffffffff117807 */ /* 0x000fe20000800000 */
[----:B------:R-:W-:Y:S01]  /*131e0*/  UIADD3 UR4, UR37, 0x38820, URZ ;  /* 0x0003882025047890 */ /* 0x000fe2000fffe03f */
[----:B------:R-:W-:Y:S01]  /*131f0*/  SEL R0, RZ, 0x1, P0 ;  /* 0x00000001ff007807 */ /* 0x000fe20000000000 */
[----:B------:R-:W-:Y:S01]  /*13200*/  VIADD R85, R191, 0x1c0 ;  /* 0x000001c0bf557836 */ /* 0x000fe20000000000 */
[----:B------:R-:W-:Y:S01]  /*13210*/  ISETP.GE.AND P0, PT, R82, UR5, PT ;  /* 0x0000000552007c0c */ /* 0x000fe2000bf06270 */
[----:B------:R-:W-:Y:S01]  /*13220*/  IMAD.SHL.U32 R17, R17, 0x2, RZ ;  /* 0x0000000211117824 */ /* 0x000fe200078e00ff */
[----:B------:R-:W-:Y:S01]  /*13230*/  ISETP.GE.AND P1, PT, R83, UR5, PT ;  /* 0x0000000553007c0c */ /* 0x000fe2000bf26270 */
[----:B------:R-:W-:Y:S01]  /*13240*/  UPRMT UR4, URZ, 0x654, UR4 ;  /* 0x000006543f047896 */ /* 0x000fe20008000004 */
[----:B------:R-:W-:Y:S01]  /*13250*/  SHF.R.S32.HI R21, RZ, 0x1f, R191 ;  /* 0x0000001fff157819 */ /* 0x000fe200000114bf */
[----:B------:R-:W-:Y:S01]  /*13260*/  BSSY B1, `(.L_x_5169) ;  /* 0x0000043000017945 */ /* 0x000fe20003800000 */
[----:B------:R-:W-:-:S02]  /*13270*/  LOP3.LUT R0, R17, 0x2, R0, 0xe2, !PT ;  /* 0x0000000211007812 */ /* 0x000fc400078ee200 */
[----:B------:R-:W-:Y:S02]  /*13280*/  SEL R17, RZ, 0x4, P0 ;  /* 0x00000004ff117807 */ /* 0x000fe40000000000 */
[----:B------:R-:W-:Y:S02]  /*13290*/  SEL R20, RZ, 0x8, P1 ;  /* 0x00000008ff147807 */ /* 0x000fe40000800000 */
[----:B------:R-:W-:Y:S02]  /*132a0*/  ISETP.GE.AND P0, PT, R84, UR5, PT ;  /* 0x0000000554007c0c */ /* 0x000fe4000bf06270 */
[----:B------:R-:W-:Y:S01]  /*132b0*/  LOP3.LUT R0, R20, R0, R17, 0xfe, !PT ;  /* 0x0000000014007212 */ /* 0x000fe200078efe11 */
[----:B------:R-:W-:Y:S01]  /*132c0*/  IMAD R17, R77, UR6, RZ ;  /* 0x000000064d117c24 */ /* 0x000fe2000f8e02ff */
[----:B------:R-:W-:Y:S01]  /*132d0*/  IADD3 R81, R191, 0x180, RZ ;  /* 0x00000180bf517810 */ /* 0x000fe20007ffe0ff */
[----:B------:R-:W-:Y:S01]  /*132e0*/  IMAD.MOV.U32 R20, RZ, RZ, R191 ;  /* 0x000000ffff147224 */ /* 0x000fe200078e00bf */
[----:B------:R-:W-:Y:S01]  /*132f0*/  ISETP.GE.AND P1, PT, R86, UR5, PT ;  /* 0x0000000556007c0c */ /* 0x000fe2000bf26270 */
[C---:B------:R-:W-:Y:S01]  /*13300*/  IMAD R77, R18.reuse, UR7, R17 ;  /* 0x00000007124d7c24 */ /* 0x040fe2000f8e0211 */
[----:B------:R-:W-:Y:S01]  /*13310*/  SEL R17, RZ, 0x10, P0 ;  /* 0x00000010ff117807 */ /* 0x000fe20000000000 */
[----:B------:R-:W-:Y:S01]  /*13320*/  IMAD.WIDE.U32 R20, R18, UR6, R20 ;  /* 0x0000000612147c25 */ /* 0x000fe2000f8e0014 */
[----:B------:R-:W-:Y:S01]  /*13330*/  ISETP.GE.AND P0, PT, R81, UR5, PT ;  /* 0x0000000551007c0c */ /* 0x000fe2000bf06270 */
[----:B------:R-:W-:Y:S01]  /*13340*/  ULDC.64 UR6, c[0x0][0xbe0] ;  /* 0x0002f80000067ab9 */ /* 0x000fe20000000a00 */
[----:B------:R-:W-:Y:S01]  /*13350*/  SEL R18, RZ, 0x20, P1 ;  /* 0x00000020ff127807 */ /* 0x000fe20000800000 */
[----:B------:R-:W-:Y:S01]  /*13360*/  IMAD R81, R197, -0x40, R76 ;  /* 0xffffffc0c5517824 */ /* 0x000fe200078e024c */
[----:B------:R-:W-:Y:S01]  /*13370*/  ISETP.GE.AND P1, PT, R85, UR5, PT ;  /* 0x0000000555007c0c */ /* 0x000fe2000bf26270 */
[----:B------:R-:W-:Y:S01]  /*13380*/  IMAD.IADD R21, R21, 0x1, R77 ;  /* 0x0000000115157824 */ /* 0x000fe200078e024d */
[----:B------:R-:W-:Y:S01]  /*13390*/  LOP3.LUT R17, R18, R0, R17, 0xfe, !PT ;  /* 0x0000000012117212 */ /* 0x000fe200078efe11 */
[----:B------:R-:W-:Y:S01]  /*133a0*/  IMAD R78, R78, UR6, RZ ;  /* 0x000000064e4e7c24 */ /* 0x000fe2000f8e02ff */
[C---:B------:R-:W-:Y:S01]  /*133b0*/  ISETP.GE.AND P2, PT, R194.reuse, R81, PT ;  /* 0x00000051c200720c */ /* 0x040fe20003f46270 */
[C---:B------:R-:W-:Y:S01]  /*133c0*/  IMAD.WIDE.U32 R20, R193.reuse, UR6, R20 ;  /* 0x00000006c1147c25 */ /* 0x040fe2000f8e0014 */
[----:B------:R-:W-:Y:S01]  /*133d0*/  SEL R0, RZ, 0x40, P0 ;  /* 0x00000040ff007807 */ /* 0x000fe20000000000 */
[----:B--2---:R-:W-:Y:S01]  /*133e0*/  SYNCS.ARRIVE.TRANS64.RED.A1T0 RZ, [UR4], RZ ;  /* 0x000000ffffff79a7 */ /* 0x004fe20008100404 */
[----:B------:R-:W-:Y:S01]  /*133f0*/  SHF.R.S32.HI R195, RZ, 0x1f, R194 ;  /* 0x0000001fffc37819 */ /* 0x000fe200000114c2 */
[----:B------:R-:W-:Y:S01]  /*13400*/  IMAD R77, R193, UR7, R78 ;  /* 0x00000007c14d7c24 */ /* 0x000fe2000f8e024e */
[----:B------:R-:W-:Y:S01]  /*13410*/  ULDC.64 UR6, c[0x0][0xbe8] ;  /* 0x0002fa0000067ab9 */ /* 0x000fe20000000a00 */
[----:B------:R-:W-:Y:S01]  /*13420*/  VIADD R18, R194, 0x20 ;  /* 0x00000020c2127836 */ /* 0x000fe20000000000 */
[----:B------:R-:W-:Y:S01]  /*13430*/  LOP3.LUT R0, R17, R0, RZ, 0xfc, !PT ;  /* 0x0000000011007212 */ /* 0x000fe200078efcff */
[----:B------:R-:W-:-:S02]  /*13440*/  IMAD R17, R80, UR6, RZ ;  /* 0x0000000650117c24 */ /* 0x000fc4000f8e02ff */
[----:B------:R-:W-:Y:S01]  /*13450*/  IMAD.IADD R21, R21, 0x1, R77 ;  /* 0x0000000115157824 */ /* 0x000fe200078e024d */
[----:B------:R-:W-:Y:S01]  /*13460*/  ISETP.GE.AND P0, PT, R18, R81, PT ;  /* 0x000000511200720c */ /* 0x000fe20003f06270 */
[C---:B------:R-:W-:Y:S01]  /*13470*/  IMAD R81, R79.reuse, UR7, R17 ;  /* 0x000000074f517c24 */ /* 0x040fe2000f8e0211 */
[----:B------:R-:W-:Y:S01]  /*13480*/  SEL R17, RZ, 0x80, P1 ;  /* 0x00000080ff117807 */ /* 0x000fe20000800000 */
[----:B------:R-:W-:-:S03]  /*13490*/  IMAD.WIDE.U32 R78, R79, UR6, R20 ;  /* 0x000000064f4e7c25 */ /* 0x000fc6000f8e0014 */
[----:B------:R-:W-:Y:S01]  /*134a0*/  LOP3.LUT R17, R0, R17, RZ, 0xfc, !PT ;  /* 0x0000001100117212 */ /* 0x000fe200078efcff */
[----:B------:R-:W-:-:S04]  /*134b0*/  IMAD.WIDE R76, R197, 0x40, R194 ;  /* 0x00000040c54c7825 */ /* 0x000fc800078e02c2 */
[----:B------:R-:W-:Y:S01]  /*134c0*/  IMAD.IADD R85, R79, 0x1, R81 ;  /* 0x000000014f557824 */ /* 0x000fe200078e0251 */
[----:B-1----:R-:W-:Y:S06]  /*134d0*/  @P2 BRA `(.L_x_5170) ;  /* 0x00000000006c2947 */ /* 0x002fec0003800000 */
[----:B------:R-:W-:Y:S01]  /*134e0*/  ULDC.64 UR6, c[0x0][0xbd8] ;  /* 0x0002f60000067ab9 */ /* 0x000fe20000000a00 */
[----:B------:R-:W-:Y:S01]  /*134f0*/  MOV R20, R78 ;  /* 0x0000004e00147202 */ /* 0x000fe20000000f00 */
[----:B------:R-:W-:Y:S01]  /*13500*/  IMAD R81, R77, UR6, RZ ;  /* 0x000000064d517c24 */ /* 0x000fe2000f8e02ff */
[----:B------:R-:W-:Y:S01]  /*13510*/  ISETP.GE.AND P2, PT, R191, UR5, PT ;  /* 0x00000005bf007c0c */ /* 0x000fe2000bf46270 */
[----:B------:R-:W-:Y:S01]  /*13520*/  IMAD.MOV.U32 R21, RZ, RZ, R85 ;  /* 0x000000ffff157224 */ /* 0x000fe200078e0055 */
[----:B------:R-:W-:Y:S01]  /*13530*/  ISETP.GE.AND P3, PT, R3, UR5, PT ;  /* 0x0000000503007c0c */ /* 0x000fe2000bf66270 */
[C---:B------:R-:W-:Y:S01]  /*13540*/  IMAD R81, R76.reuse, UR7, R81 ;  /* 0x000000074c517c24 */ /* 0x040fe2000f8e0251 */
[----:B------:R-:W-:Y:S01]  /*13550*/  ULDC.64 UR8, c[0x0][0x208] ;  /* 0x0000820000087ab9 */ /* 0x000fe20000000a00 */
[----:B------:R-:W-:Y:S01]  /*13560*/  IMAD.WIDE.U32 R20, R76, UR6, R20 ;  /* 0x000000064c147c25 */ /* 0x000fe2000f8e0014 */
[----:B------:R-:W-:Y:S01]  /*13570*/  ULDC.64 UR6, c[0x0][0xb80] ;  /* 0x0002e00000067ab9 */ /* 0x000fe20000000a00 */
[----:B------:R-:W-:-:S02]  /*13580*/  ISETP.GE.AND P4, PT, R86, UR5, PT ;  /* 0x0000000556007c0c */ /* 0x000fc4000bf86270 */
[----:B------:R-:W-:Y:S01]  /*13590*/  IMAD.IADD R21, R21, 0x1, R81 ;  /* 0x0000000115157824 */ /* 0x000fe200078e0251 */
[----:B------:R-:W-:Y:S02]  /*135a0*/  LEA R80, P1, R20, UR6, 0x1 ;  /* 0x0000000614507c11 */ /* 0x000fe4000f8208ff */
[----:B------:R-:W-:Y:S02]  /*135b0*/  LOP3.LUT P5, RZ, R0, 0x40, RZ, 0xc0, !PT ;  /* 0x0000004000ff7812 */ /* 0x000fe400078ac0ff */
[----:B------:R-:W-:Y:S02]  /*135c0*/  LEA.HI.X R81, R20, UR7, R21, 0x1, P1 ;  /* 0x0000000714517c11 */ /* 0x000fe400088f0c15 */
[----:B------:R-:W-:Y:S02]  /*135d0*/  ISETP.GE.AND P1, PT, R82, UR5, PT ;  /* 0x0000000552007c0c */ /* 0x000fe4000bf26270 */
[----:B------:R-:W-:Y:S01]  /*135e0*/  LOP3.LUT P6, RZ, R17, 0x80, RZ, 0xc0, !PT ;  /* 0x0000008011ff7812 */ /* 0x000fe200078cc0ff */
        /* <DEDUP_REMOVED lines=10> */
.L_x_5170:
[----:B------:R-:W-:Y:S05]  /*13690*/  BSYNC B1 ;  /* 0x0000000000017941 */ /* 0x000fea0003800000 */
.L_x_5169:
[----:B------:R-:W-:Y:S05]  /*136a0*/  @P0 BRA `(.L_x_5171) ;  /* 0x0000000c00200947 */ /* 0x000fea0003800000 */
[----:B-1---5:R-:W-:Y:S01]  /*136b0*/  IADD3 R7, P0, R76, 0x20, RZ ;  /* 0x000000204c077810 */ /* 0x022fe20007f1e0ff */
[----:B------:R-:W-:Y:S01]  /*136c0*/  ULDC.64 UR6, c[0x0][0xbd8] ;  /* 0x0002f60000067ab9 */ /* 0x000fe20000000a00 */
[----:B------:R-:W-:Y:S01]  /*136d0*/  IMAD.MOV.U32 R4, RZ, RZ, R78 ;  /* 0x000000ffff047224 */ /* 0x000fe200078e004e */
[----:B------:R-:W-:Y:S01]  /*136e0*/  ISETP.GE.AND P4, PT, R3, UR5, PT ;  /* 0x0000000503007c0c */ /* 0x000fe2000bf86270 */
[----:B------:R-:W-:Y:S01]  /*136f0*/  IMAD.MOV.U32 R5, RZ, RZ, R85 ;  /* 0x000000ffff057224 */ /* 0x000fe200078e0055 */
[----:B------:R-:W-:Y:S01]  /*13700*/  ULDC.64 UR8, c[0x0][0x208] ;  /* 0x0000820000087ab9 */ /* 0x000fe20000000a00 */
[----:B------:R-:W-:Y:S01]  /*13710*/  IMAD.X R76, RZ, RZ, R77, P0 ;  /* 0x000000ffff4c7224 */ /* 0x000fe200000e064d */
        /* <DEDUP_REMOVED lines=9> */
[----:B------:R-:W-:Y:S02]  /*137b0*/  LEA R6, P6, R4, UR6, 0x1 ;  /* 0x0000000604067c11 */ /* 0x000fe4000f8c08ff */
[----:B------:R-:W-:-:S04]  /*137c0*/  IADD3 R3, R5, R3, RZ ;  /* 0x0000000305037210 */ /* 0x000fc80007ffe0ff */
        /* <DEDUP_REMOVED lines=14> */
.L_x_5166:
[----:B------:R-:W1:Y:S01]  /*138b0*/  LDC.64 R6, c[0x0][0xcd8] ;  /* 0x00033600ff067b82 */ /* 0x000e620000000a00 */
[----:B------:R-:W-:Y:S01]  /*138c0*/  IMAD.MOV.U32 R3, RZ, RZ, RZ ;  /* 0x000000ffff037224 */ /* 0x000fe200078e00ff */
[----:B------:R-:W-:Y:S01]  /*138d0*/  ULDC UR6, c[0x0][0xb8c] ;  /* 0x0002e30000067ab9 */ /* 0x000fe20000000800 */
[----:B------:R-:W-:-:S05]  /*138e0*/  ULDC.64 UR4, c[0x0][0x208] ;  /* 0x0000820000047ab9 */ /* 0x000fca0000000a00 */
[----:B------:R-:W2:Y:S01]  /*138f0*/  LDC.64 R4, c[0x0][0xcd8] ;  /* 0x00033600ff047b82 */ /* 0x000ea20000000a00 */
[----:B-1----:R-:W-:-:S04]  /*13900*/  ISETP.NE.U32.AND P0, PT, R6, RZ, PT ;  /* 0x000000ff0600720c */ /* 0x002fc80003f05070 */
[----:B------:R-:W-:-:S03]  /*13910*/  ISETP.NE.AND.EX P0, PT, R7, RZ, PT, P0 ;  /* 0x000000ff0700720c */ /* 0x000fc60003f05300 */
[----:B------:R-:W1:Y:S08]  /*13920*/  LDC.64 R6, c[0x0][0xce0] ;  /* 0x00033800ff067b82 */ /* 0x000e700000000a00 */
[----:B------:R-:W3:Y:S01]  /*13930*/  LDC R0, c[0x0][0xb88] ;  /* 0x0002e200ff007b82 */ /* 0x000ee20000000800 */
[C---:B------:R-:W-:Y:S01]  /*13940*/  VIADD R13, R191.reuse, 0x40 ;  /* 0x00000040bf0d7836 */ /* 0x040fe20000000000 */
[----:B------:R-:W-:Y:S01]  /*13950*/  ISETP.GE.AND P2, PT, R191, UR6, PT ;  /* 0x00000006bf007c0c */ /* 0x000fe2000bf46270 */
[----:B--2---:R-:W-:Y:S01]  /*13960*/  IMAD.WIDE R4, R196, 0x4, R4 ;  /* 0x00000004c4047825 */ /* 0x004fe200078e0204 */
[----:B-1----:R-:W-:-:S04]  /*13970*/  ISETP.NE.U32.AND P1, PT, R6, RZ, PT ;  /* 0x000000ff0600720c */ /* 0x002fc80003f25070 */
[----:B------:R1:W5:Y:S01]  /*13980*/  @P0 LDG.E R3, desc[UR4][R4.64] ;  /* 0x0000000404030981 */ /* 0x000362000c1e1900 */
[----:B------:R-:W-:-:S13]  /*13990*/  ISETP.NE.AND.EX P1, PT, R7, RZ, PT, P1 ;  /* 0x000000ff0700720c */ /* 0x000fda0003f25310 */
[----:B------:R-:W2:Y:S01]  /*139a0*/  @P1 LDC.64 R6, c[0x0][0xce0] ;  /* 0x00033800ff061b82 */ /* 0x000ea20000000a00 */
[----:B------:R-:W-:-:S04]  /*139b0*/  ISETP.GE.AND P3, PT, R13, UR6, PT ;  /* 0x000000060d007c0c */ /* 0x000fc8000bf66270 */
[----:B------:R-:W-:Y:S02]  /*139c0*/  SEL R9, RZ, 0xffffffff, P3 ;  /* 0xffffffffff097807 */ /* 0x000fe40001800000 */
[----:B------:R-:W-:-:S03]  /*139d0*/  SEL R8, RZ, 0x1, P2 ;  /* 0x00000001ff087807 */ /* 0x000fc60001000000 */
[----:B------:R-:W-:-:S05]  /*139e0*/  IMAD.SHL.U32 R9, R9, 0x2, RZ ;  /* 0x0000000209097824 */ /* 0x000fca00078e00ff */
[----:B------:R-:W-:Y:S01]  /*139f0*/  LOP3.LUT R14, R9, 0x2, R8, 0xe2, !PT ;  /* 0x00000002090e7812 */ /* 0x000fe200078ee208 */
[----:B--2---:R-:W-:-:S05]  /*13a00*/  @P1 IMAD.WIDE R6, R196, 0x4, R6 ;  /* 0x00000004c4061825 */ /* 0x004fca00078e0206 */
[----:B---3--:R1:W5:Y:S01]  /*13a10*/  @P1 LDG.E R0, desc[UR4][R6.64] ;  /* 0x0000000406001981 */ /* 0x008362000c1e1900 */
[----:B------:R-:W-:Y:S05]  /*13a20*/  @P1 BRA `(.L_x_5172) ;  /* 0x0000000000141947 */ /* 0x000fea0003800000 */
[----:B------:R-:W-:Y:S05]  /*13a30*/  @!P0 BRA `(.L_x_5172) ;  /* 0x0000000000108947 */ /* 0x000fea0003800000 */
[----:B------:R-:W-:Y:S02]  /*13a40*/  ULDC.64 UR4, c[0x0][0x208] ;  /* 0x0000820000047ab9 */ /* 0x000fe40000000a00 */
[----:B-1----:R-:W2:Y:S04]  /*13a50*/  LDG.E R7, desc[UR4][R4.64] ;  /* 0x0000000404077981 */ /* 0x002ea8000c1e1900 */
[----:B-----5:R-:W2:Y:S02]  /*13a60*/  LDG.E R0, desc[UR4][R4.64+0x4] ;  /* 0x0000040404007981 */ /* 0x020ea4000c1e1900 */
[----:B--2---:R-:W-:-:S07]  /*13a70*/  IMAD.IADD R0, R0, 0x1, -R7 ;  /* 0x0000000100007824 */ /* 0x004fce00078e0a07 */
.L_x_5172:
[----:B------:R-:W-:Y:S01]  /*13a80*/  ISETP.GT.AND P1, PT, R201, 0x3f, PT ;  /* 0x0000003fc900780c */ /* 0x000fe20003f24270 */
[C---:B------:R-:W-:Y:S01]  /*13a90*/  VIADD R17, R191.reuse, 0x80 ;  /* 0x00000080bf117836 */ /* 0x040fe20000000000 */
[C---:B------:R-:W-:Y:S01]  /*13aa0*/  IADD3 R18, R191.reuse, 0xc0, RZ ;  /* 0x000000c0bf127810 */ /* 0x040fe20007ffe0ff */
[----:B------:R-:W-:Y:S01]  /*13ab0*/  BSSY B1, `(.L_x_5173) ;  /* 0x0000023000017945 */ /* 0x000fe20003800000 */
[----:B-1----:R-:W-:Y:S01]  /*13ac0*/  SHF.R.S32.HI R4, RZ, 0x1f, R196 ;  /* 0x0000001fff047819 */ /* 0x002fe200000114c4 */
[----:B------:R-:W-:Y:S01]  /*13ad0*/  VIADD R24, R191, 0x100 ;  /* 0x00000100bf187836 */ /* 0x000fe20000000000 */
[----:B------:R-:W-:Y:S01]  /*13ae0*/  ISETP.GE.AND P2, PT, R17, UR6, PT ;  /* 0x0000000611007c0c */ /* 0x000fe2000bf46270 */
[----:B------:R-:W-:Y:S01]  /*13af0*/  VIADD R25, R191, 0x140 ;  /* 0x00000140bf197836 */ /* 0x000fe20000000000 */
[----:B------:R-:W-:Y:S02]  /*13b00*/  ISETP.GE.AND P3, PT, R18, UR6, PT ;  /* 0x0000000612007c0c */ /* 0x000fe4000bf66270 */
[----:B------:R-:W-:-:S02]  /*13b10*/  SHF.R.S32.HI R9, RZ, 0x1f, R193 ;  /* 0x0000001fff097819 */ /* 0x000fc400000114c1 */
[----:B------:R-:W-:Y:S02]  /*13b20*/  SHF.R.S32.HI R12, RZ, 0x1f, R191 ;  /* 0x0000001fff0c7819 */ /* 0x000fe400000114bf */
[----:B------:R-:W-:Y:S02]  /*13b30*/  SEL R11, R196, RZ, !P0 ;  /* 0x000000ffc40b7207 */ /* 0x000fe40004000000 */
[----:B------:R-:W-:Y:S02]  /*13b40*/  SEL R10, R4, RZ, !P0 ;  /* 0x000000ff040a7207 */ /* 0x000fe40004000000 */
[----:B-----5:R-:W-:Y:S01]  /*13b50*/  SHF.R.S32.HI R8, RZ, 0x1f, R3 ;  /* 0x0000001fff087819 */ /* 0x020fe20000011403 */
[----:B------:R-:W-:Y:S06]  /*13b60*/  @P1 BRA `(.L_x_5174) ;  /* 0x00000000005c1947 */ /* 0x000fec0003800000 */
[----:B------:R-:W1:Y:S02]  /*13b70*/  S2R R5, SR_TID.X ;  /* 0x0000000000057919 */ /* 0x000e640000002100 */
[----:B-1----:R-:W-:-:S04]  /*13b80*/  IMAD R4, R197, 0x40, R5 ;  /* 0x00000040c5047824 */ /* 0x002fc800078e0205 */
        /* <DEDUP_REMOVED lines=21> */
.L_x_5174:
[----:B------:R-:W-:Y:S05]  /*13ce0*/  BSYNC B1 ;  /* 0x0000000000017941 */ /* 0x000fea0003800000 */
.L_x_5173:
[----:B------:R-:W-:Y:S01]  /*13cf0*/  ULDC.64 UR4, c[0x0][0xba0] ;  /* 0x0002e80000047ab9 */ /* 0x000fe20000000a00 */
[----:B------:R-:W-:Y:S01]  /*13d00*/  IMAD.MOV.U32 R4, RZ, RZ, R191 ;  /* 0x000000ffff047224 */ /* 0x000fe200078e00bf */
[----:B-1----:R-:W-:Y:S01]  /*13d10*/  SEL R7, RZ, 0x4, P2 ;  /* 0x00000004ff077807 */ /* 0x002fe20001000000 */
[----:B------:R-:W-:Y:S01]  /*13d20*/  IMAD.MOV.U32 R5, RZ, RZ, R12 ;  /* 0x000000ffff057224 */ /* 0x000fe200078e000c */
[----:B------:R-:W-:Y:S01]  /*13d30*/  ISETP.GE.AND P0, PT, R24, UR6, PT ;  /* 0x0000000618007c0c */ /* 0x000fe2000bf06270 */
[----:B------:R-:W-:Y:S01]  /*13d40*/  IMAD R6, R8, UR4, RZ ;  /* 0x0000000408067c24 */ /* 0x000fe2000f8e02ff */
[----:B------:R-:W-:Y:S01]  /*13d50*/  SEL R8, RZ, 0x8, P3 ;  /* 0x00000008ff087807 */ /* 0x000fe20001800000 */
[----:B------:R-:W-:Y:S01]  /*13d60*/  IMAD.WIDE.U32 R4, R3, UR4, R4 ;  /* 0x0000000403047c25 */ /* 0x000fe2000f8e0004 */
[----:B------:R-:W-:Y:S01]  /*13d70*/  ISETP.GE.AND P1, PT, R25, UR6, PT ;  /* 0x0000000619007c0c */ /* 0x000fe2000bf26270 */
[----:B------:R-:W-:Y:S01]  /*13d80*/  BSSY B1, `(.L_x_5175) ;  /* 0x000003c000017945 */ /* 0x000fe20003800000 */
[----:B------:R-:W-:Y:S01]  /*13d90*/  LOP3.LUT R7, R8, R14, R7, 0xfe, !PT ;  /* 0x0000000e08077212 */ /* 0x000fe200078efe07 */
[----:B------:R-:W-:Y:S01]  /*13da0*/  IMAD R3, R3, UR5, R6 ;  /* 0x0000000503037c24 */ /* 0x000fe2000f8e0206 */
[----:B------:R-:W-:Y:S01]  /*13db0*/  SEL R8, RZ, 0x10, P0 ;  /* 0x00000010ff087807 */ /* 0x000fe20000000000 */
[----:B------:R-:W-:Y:S01]  /*13dc0*/  VIADD R6, R191, 0x180 ;  /* 0x00000180bf067836 */ /* 0x000fe20000000000 */
[----:B------:R-:W-:Y:S01]  /*13dd0*/  SEL R12, RZ, 0x20, P1 ;  /* 0x00000020ff0c7807 */ /* 0x000fe20000800000 */
[----:B------:R-:W-:Y:S01]  /*13de0*/  ULDC.64 UR4, c[0x0][0xbe0] ;  /* 0x0002f80000047ab9 */ /* 0x000fe20000000a00 */
[----:B------:R-:W-:-:S02]  /*13df0*/  IMAD.IADD R5, R5, 0x1, R3 ;  /* 0x0000000105057824 */ /* 0x000fc400078e0203 */
[----:B------:R-:W-:Y:S01]  /*13e00*/  ISETP.GE.AND P0, PT, R6, UR6, PT ;  /* 0x0000000606007c0c */ /* 0x000fe2000bf06270 */
[----:B------:R-:W-:Y:S01]  /*13e10*/  IMAD R6, R9, UR4, RZ ;  /* 0x0000000409067c24 */ /* 0x000fe2000f8e02ff */
[----:B------:R-:W-:Y:S01]  /*13e20*/  LOP3.LUT R9, R12, R7, R8, 0xfe, !PT ;  /* 0x000000070c097212 */ /* 0x000fe200078efe08 */
[----:B------:R-:W-:Y:S01]  /*13e30*/  IMAD.WIDE.U32 R4, R193, UR4, R4 ;  /* 0x00000004c1047c25 */ /* 0x000fe2000f8e0004 */
[----:B------:R-:W-:-:S03]  /*13e40*/  IADD3 R7, R191, 0x1c0, RZ ;  /* 0x000001c0bf077810 */ /* 0x000fc60007ffe0ff */
[----:B------:R-:W-:Y:S01]  /*13e50*/  IMAD R3, R193, UR5, R6 ;  /* 0x00000005c1037c24 */ /* 0x000fe2000f8e0206 */
[----:B------:R-:W-:Y:S01]  /*13e60*/  ISETP.GE.AND P2, PT, R7, UR6, PT ;  /* 0x0000000607007c0c */ /* 0x000fe2000bf46270 */
[----:B------:R-:W-:Y:S01]  /*13e70*/  IMAD R7, R197, -0x40, R0 ;  /* 0xffffffc0c5077824 */ /* 0x000fe200078e0200 */
[----:B------:R-:W-:Y:S01]  /*13e80*/  SEL R6, RZ, 0x40, P0 ;  /* 0x00000040ff067807 */ /* 0x000fe20000000000 */
[C---:B------:R-:W-:Y:S01]  /*13e90*/  VIADD R0, R194.reuse, 0x20 ;  /* 0x00000020c2007836 */ /* 0x040fe20000000000 */
[----:B------:R-:W-:Y:S01]  /*13ea0*/  ULDC.64 UR4, c[0x0][0xbe8] ;  /* 0x0002fa0000047ab9 */ /* 0x000fe20000000a00 */
[----:B------:R-:W-:Y:S01]  /*13eb0*/  IMAD.IADD R5, R5, 0x1, R3 ;  /* 0x0000000105057824 */ /* 0x000fe200078e0203 */
[-C--:B------:R-:W-:Y:S01]  /*13ec0*/  ISETP.GE.AND P1, PT, R194, R7.reuse, PT ;  /* 0x00000007c200720c */ /* 0x080fe20003f26270 */
[----:B------:R-:W-:Y:S01]  /*13ed0*/  IMAD.MOV.U32 R8, RZ, RZ, R194 ;  /* 0x000000ffff087224 */ /* 0x000fe200078e00c2 */
[----:B------:R-:W-:Y:S01]  /*13ee0*/  ISETP.GE.AND P0, PT, R0, R7, PT ;  /* 0x000000070000720c */ /* 0x000fe20003f06270 */
[----:B------:R-:W-:Y:S01]  /*13ef0*/  IMAD R0, R10, UR4, RZ ;  /* 0x000000040a007c24 */ /* 0x000fe2000f8e02ff */
[----:B------:R-:W-:Y:S01]  /*13f00*/  LOP3.LUT R15, R9, R6, RZ, 0xfc, !PT ;  /* 0x00000006090f7212 */ /* 0x000fe200078efcff */
[----:B------:R-:W-:Y:S01]  /*13f10*/  IMAD.WIDE.U32 R6, R11, UR4, R4 ;  /* 0x000000040b067c25 */ /* 0x000fe2000f8e0004 */
[----:B------:R-:W-:-:S03]  /*13f20*/  SHF.R.S32.HI R9, RZ, 0x1f, R194 ;  /* 0x0000001fff097819 */ /* 0x000fc600000114c2 */
[----:B------:R-:W-:Y:S01]  /*13f30*/  IMAD R3, R11, UR5, R0 ;  /* 0x000000050b037c24 */ /* 0x000fe2000f8e0200 */
        /* <DEDUP_REMOVED lines=18> */
[----:B------:R-:W-:Y:S02]  /*14060*/  ISETP.GE.AND P3, PT, R24, UR6, PT ;  /* 0x0000000618007c0c */ /* 0x000fe4000bf66270 */
[----:B------:R-:W-:Y:S02]  /*14070*/  LEA.HI.X R21, R4, UR5, R3, 0x1, P1 ;  /* 0x0000000504157c11 */ /* 0x000fe400088f0c03 */
[----:B------:R-:W-:Y:S02]  /*14080*/  ISETP.GE.AND P1, PT, R17, UR6, PT ;  /* 0x0000000611007c0c */ /* 0x000fe4000bf26270 */
[----:B------:R-:W-:Y:S01]  /*14090*/  ISETP.GE.AND P2, PT, R25, UR6, PT ;  /* 0x0000000619007c0c */ /* 0x000fe2000bf46270 */
        /* <DEDUP_REMOVED lines=10> */
.L_x_5176:
[----:B------:R-:W-:Y:S05]  /*14140*/  BSYNC B1 ;  /* 0x0000000000017941 */ /* 0x000fea0003800000 */
.L_x_5175:
        /* <DEDUP_REMOVED lines=30> */
.L_x_5171:
[----:B------:R-:W-:Y:S05]  /*14330*/  BSYNC B0 ;  /* 0x0000000000007941 */ /* 0x000fea0003800000 */
.L_x_5165:
[----:B------:R-:W-:Y:S02]  /*14340*/  ULDC UR4, c[0x0][0xd14] ;  /* 0x0003450000047ab9 */ /* 0x000fe40000000800 */
[----:B0-----:R-:W-:-:S13]  /*14350*/  ISETP.GE.AND P0, PT, R187, UR4, PT ;  /* 0x00000004bb007c0c */ /* 0x001fda000bf06270 */
[----:B------:R-:W-:Y:S05]  /*14360*/  @!P0 BRA `(.L_x_5177) ;  /* 0xfffffec800f88947 */ /* 0x000fea000383ffff */
[----:B------:R-:W-:Y:S05]  /*14370*/  EXIT ;  /* 0x000000000000794d */ /* 0x000fea0003800000 */
.L_x_5073:
        /* <DEDUP_REMOVED lines=62> */
.L_x_5182:
        /* <DEDUP_REMOVED lines=16> */
.L_x_5181:
[----:B------:R-:W-:Y:S05]  /*14860*/  BSYNC B0 ;  /* 0x0000000000007941 */ /* 0x000fea0003800000 */
.L_x_5180:
        /* <DEDUP_REMOVED lines=25> */
.L_x_5178:
        /* <DEDUP_REMOVED lines=21> */
.L_x_5183:
        /* <DEDUP_REMOVED lines=25> */
[----:B------:R-:W-:Y:S02]  /*14ce0*/  VIADDMNMX R8, R3, UR4, R8, PT ;  /* 0x0000000403087c46 */ /* 0x000fe4000b800108 */
[----:B------:R-:W-:Y:S02]  /*14cf0*/  IADD3 R4, R5, R4, RZ ;  /* 0x0000000405047210 */ /* 0x000fe40007ffe0ff */
[----:B------:R-:W-:-:S04]  /*14d00*/  IABS R7, R8 ;  /* 0x0000000800077213 */ /* 0x000fc80000000000 */
[----:B------:R-:W1:Y:S08]  /*14d10*/  I2F.RP R10, R7 ;  /* 0x00000007000a7306 */ /* 0x000e700000209400 */
[----:B-1----:R-:W1:Y:S02]  /*14d20*/  MUFU.RCP R10, R10 ;  /* 0x0000000a000a7308 */ /* 0x002e640000001000 */
[----:B-1----:R-:W-:-:S06]  /*14d30*/  VIADD R2, R10, 0xffffffe ;  /* 0x0ffffffe0a027836 */ /* 0x002fcc0000000000 */
[----:B------:R1:W2:Y:S02]  /*14d40*/  F2I.FTZ.U32.TRUNC.NTZ R3, R2 ;  /* 0x0000000200037305 */ /* 0x0002a4000021f000 */
[----:B-1----:R-:W-:Y:S01]  /*14d50*/  MOV R2, RZ ;  /* 0x000000ff00027202 */ /* 0x002fe20000000f00 */
[----:B--2---:R-:W-:-:S04]  /*14d60*/  IMAD.MOV R6, RZ, RZ, -R3 ;  /* 0x000000ffff067224 */ /* 0x004fc800078e0a03 */
        /* <DEDUP_REMOVED lines=22> */
.L_x_5179:
[----:B------:R-:W-:Y:S02]  /*14ed0*/  IMAD.MOV.U32 R17, RZ, RZ, RZ ;  /* 0x000000ffff117224 */ /* 0x000fe400078e00ff */
[----:B------:R-:W-:Y:S02]  /*14ee0*/  IMAD.U32 R16, RZ, RZ, UR6 ;  /* 0x00000006ff107e24 */ /* 0x000fe4000f8e00ff */
[----:B------:R-:W-:-:S07]  /*14ef0*/  IMAD.MOV.U32 R18, RZ, RZ, RZ ;  /* 0x000000ffff127224 */ /* 0x000fce00078e00ff */
.L_x_5184:
[----:B------:R-:W1:Y:S01]  /*14f00*/  S2R R2, SR_TID.X ;  /* 0x0000000000027919 */ /* 0x000e620000002100 */
[----:B------:R-:W-:Y:S01]  /*14f10*/  UMOV UR4, URZ ;  /* 0x0000003f00047c82 */ /* 0x000fe20008000000 */
        /* <DEDUP_REMOVED lines=10> */
[----:B------:R1:W-:Y:S02]  /*14fc0*/  STL [R1+0x4], R0 ;  /* 0x0000040001007387 */ /* 0x0003e40000100800 */
[----:B-1----:R-:W-:-:S05]  /*14fd0*/  IMAD.U32 R0, RZ, RZ, UR4 ;  /* 0x00000004ff007e24 */ /* 0x002fca000f8e00ff */
[----:B------:R1:W-:Y:S01]  /*14fe0*/  STL [R1+0x1c], R0 ;  /* 0x00001c0001007387 */ /* 0x0003e20000100800 */
[----:B------:R-:W-:Y:S05]  /*14ff0*/  @P0 BRA `(.L_x_5185) ;  /* 0x00000048003c0947 */ /* 0x000fea0003800000 */
[----:B------:R-:W-:Y:S01]  /*15000*/  ULDC UR4, c[0x0][0xc] ;  /* 0x0000030000047ab9 */ /* 0x000fe20000000800 */
[----:B------:R-:W-:Y:S01]  /*15010*/  IMAD.MOV.U32 R2, RZ, RZ, 0x1 ;  /* 0x00000001ff027424 */ /* 0x000fe200078e00ff */
[----:B------:R-:W-:Y:S01]  /*15020*/  ULDC.64 UR54, c[0x0][0x198] ;  /* 0x0000660000367ab9 */ /* 0x000fe20000000a00 */
[----:B-1----:R-:W-:Y:S01]  /*15030*/  IMAD.U32 R0, RZ, RZ, UR4 ;  /* 0x00000004ff007e24 */ /* 0x002fe2000f8e00ff */
[----:B------:R-:W-:Y:S02]  /*15040*/  UMOV UR4, URZ ;  /* 0x0000003f00047c82 */ /* 0x000fe40008000000 */
[----:B------:R-:W-:Y:S04]  /*15050*/  STL [R1+0x4], R2 ;  /* 0x0000040201007387 */ /* 0x000fe80000100800 */
[----:B------:R-:W-:Y:S04]  /*15060*/  STL [R1], RZ ;  /* 0x000000ff01007387 */ /* 0x000fe80000100800 */
[----:B------:R1:W-:Y:S02]  /*15070*/  STL [R1+0x20], R0 ;  /* 0x0000200001007387 */ /* 0x0003e40000100800 */
[----:B-1----:R-:W-:-:S05]  /*15080*/  IMAD.U32 R0, RZ, RZ, UR4 ;  /* 0x00000004ff007e24 */ /* 0x002fca000f8e00ff */
[----:B------:R1:W-:Y:S02]  /*15090*/  STL [R1+0x1c], R0 ;  /* 0x00001c0001007387 */ /* 0x0003e40000100800 */
.L_x_5259:
[----:B------:R-:W-:Y:S05]  /*150a0*/  YIELD ;  /* 0x0000000000007946 */ /* 0x000fea0003800000 */
[----:B------:R-:W-:Y:S01]  /*150b0*/  ULDC.64 UR4, c[0x0][0xb20] ;  /* 0x0002c80000047ab9 */ /* 0x000fe20000000a00 */
[----:B-1----:R-:W-:Y:S01]  /*150c0*/  IMAD.MOV.U32 R0, RZ, RZ, RZ ;  /* 0x000000ffff007224 */ /* 0x002fe200078e00ff */
[----:B------:R-:W-:Y:S01]  /*150d0*/  ISETP.NE.U32.AND P0, PT, RZ, UR4, PT ;  /* 0x00000004ff007c0c */ /* 0x000fe2000bf05070 */
[----:B------:R-:W-:-:S03]  /*150e0*/  ULDC.64 UR6, c[0x0][0x208] ;  /* 0x0000820000067ab9 */ /* 0x000fc60000000a00 */
        /* <DEDUP_REMOVED lines=8> */
[----:B------:R-:W-:Y:S01]  /*15170*/  MOV R4, RZ ;  /* 0x000000ff00047202 */ /* 0x000fe20000000f00 */
[----:B-1----:R-:W1:Y:S02]  /*15180*/  LDC.64 R2, c[0x0][0xaf8] ;  /* 0x0002be00ff027b82 */ /* 0x002e640000000a00 */
[----:B-1----:R-:W-:-:S08]  /*15190*/  IMAD.WIDE R2, R19, 0x4, R2 ;  /* 0x0000000413027825 */ /* 0x002fd000078e0202 */
[----:B------:R-:W2:Y:S01]  /*151a0*/  @P2 LDG.E R4, desc[UR6][R2.64] ;  /* 0x0000000602042981 */ /* 0x000ea2000c1e1900 */
[----:B------:R-:W-:Y:S01]  /*151b0*/  ISETP.NE.U32.AND P1, PT, RZ, UR4, PT ;  /* 0x00000004ff007c0c */ /* 0x000fe2000bf25070 */
[----:B------:R-:W-:Y:S02]  /*151c0*/  ULDC UR4, c[0x0][0x288] ;  /* 0x0000a20000047ab9 */ /* 0x000fe40000000800 */
[----:B------:R-:W-:Y:S01]  /*151d0*/  IMAD.U32 R6, RZ, RZ, UR4 ;  /* 0x00000004ff067e24 */ /* 0x000fe2000f8e00ff */
[----:B------:R-:W-:Y:S01]  /*151e0*/  ISETP.NE.AND.EX P1, PT, RZ, UR5, PT, P1 ;  /* 0x00000005ff007c0c */ /* 0x000fe2000bf25310 */
[----:B------:R-:W-:Y:S02]  /*151f0*/  ULDC.64 UR4, c[0x0][0x3f8] ;  /* 0x0000fe0000047ab9 */ /* 0x000fe40000000a00 */
[----:B------:R-:W-:-:S03]  /*15200*/  UISETP.NE.U32.AND UP0, UPT, UR4, URZ, UPT ;  /* 0x0000003f0400728c */ /* 0x000fc6000bf05070 */
[----:B------:R-:W-:Y:S01]  /*15210*/  ULDC UR4, c[0x0][0x404] ;  /* 0x0001010000047ab9 */ /* 0x000fe20000000800 */
[----:B------:R-:W-:-:S03]  /*15220*/  UISETP.NE.AND.EX UP0, UPT, UR5, URZ, UPT, UP0 ;  /* 0x0000003f0500728c */ /* 0x000fc6000bf05300 */
[----:B------:R-:W-:Y:S01]  /*15230*/  ULDC UR5, c[0x0][0x2e0] ;  /* 0x0000b80000057ab9 */ /* 0x000fe20000000800 */
[----:B------:R-:W-:-:S04]  /*15240*/  USEL UR4, UR4, 0x1, UP0 ;  /* 0x0000000104047887 */ /* 0x000fc80008000000 */
[----:B------:R-:W-:Y:S01]  /*15250*/  UIMAD UR4, UR4, UR5, URZ ;  /* 0x00000005040472a4 */ /* 0x000fe2000f8e023f */
[----:B--2---:R1:W-:Y:S02]  /*15260*/  STL [R1+0x18], R4 ;  /* 0x0000180401007387 */ /* 0x0043e40000100800 */
[----:B-1----:R-:W1:Y:S02]  /*15270*/  @P1 LDC.64 R4, c[0x0][0xb10] ;  /* 0x0002c400ff041b82 */ /* 0x002e640000000a00 */
[----:B-1----:R-:W-:-:S05]  /*15280*/  @P1 IMAD.WIDE R4, R19, 0x4, R4 ;  /* 0x0000000413041825 */ /* 0x002fca00078e0204 */
[----:B------:R1:W5:Y:S01]  /*15290*/  @P1 LDG.E R6, desc[UR6][R4.64] ;  /* 0x0000000604061981 */ /* 0x000362000c1e1900 */
[----:B------:R-:W-:Y:S02]  /*152a0*/  ULDC.64 UR6, c[0x0][0xb00] ;  /* 0x0002c00000067ab9 */ /* 0x000fe40000000a00 */
[----:B------:R-:W-:-:S04]  /*152b0*/  ISETP.NE.U32.AND P0, PT, RZ, UR6, PT ;  /* 0x00000006ff007c0c */ /* 0x000fc8000bf05070 */
[----:B------:R-:W-:Y:S01]  /*152c0*/  ISETP.NE.AND.EX P0, PT, RZ, UR7, PT, P0 ;  /* 0x00000007ff007c0c */ /* 0x000fe2000bf05300 */
[----:B-1----:R-:W-:Y:S01]  /*152d0*/  IMAD.U32 R4, RZ, RZ, UR4 ;  /* 0x00000004ff047e24 */ /* 0x002fe2000f8e00ff */
[----:B------:R-:W-:Y:S11]  /*152e0*/  @P1 BRA `(.L_x_5186) ;  /* 0x0000000000141947 */ /* 0x000ff60003800000 */
[----:B------:R-:W-:Y:S05]  /*152f0*/  @!P2 BRA `(.L_x_5186) ;  /* 0x000000000010a947 */ /* 0x000fea0003800000 */
[----:B------:R-:W-:Y:S02]  /*15300*/  ULDC.64 UR4, c[0x0][0x208] ;  /* 0x0000820000047ab9 */ /* 0x000fe40000000a00 */
[----:B------:R-:W2:Y:S04]  /*15310*/  LDG.E R5, desc[UR4][R2.64] ;  /* 0x0000000402057981 */ /* 0x000ea8000c1e1900 */
[----:B-----5:R-:W2:Y:S02]  /*15320*/  LDG.E R6, desc[UR4][R2.64+0x4] ;  /* 0x0000040402067981 */ /* 0x020ea4000c1e1900 */
[----:B--2---:R-:W-:-:S07]  /*15330*/  IMAD.IADD R6, R6, 0x1, -R5 ;  /* 0x0000000106067824 */ /* 0x004fce00078e0a05 */
.L_x_5186:
        /* <DEDUP_REMOVED lines=16> */
.L_x_5187:
[----:B------:R-:W-:Y:S05]  /*15440*/  @!P0 BRA `(.L_x_5188) ;  /* 0x0000000000108947 */ /* 0x000fea0003800000 */
[----:B------:R-:W-:Y:S02]  /*15450*/  ULDC.64 UR4, c[0x0][0x208] ;  /* 0x0000820000047ab9 */ /* 0x000fe40000000a00 */
[----:B-1----:R-:W2:Y:S04]  /*15460*/  LDG.E R5, desc[UR4][R2.64] ;  /* 0x0000000402057981 */ /* 0x002ea8000c1e1900 */
[----:B------:R-:W2:Y:S02]  /*15470*/  LDG.E R4, desc[UR4][R2.64+0x4] ;  /* 0x0000040402047981 */ /* 0x000ea4000c1e1900 */
[----:B--2---:R-:W-:-:S07]  /*15480*/  IADD3 R4, -R5, R4, RZ ;  /* 0x0000000405047210 */ /* 0x004fce0007ffe1ff */
.L_x_5188:
        /* <DEDUP_REMOVED lines=9> */
[----:B------:R-:W-:-:S11]  /*15520*/  VIADD R8, R7, 0xffffffff ;  /* 0xffffffff07087836 */ /* 0x000fd60000000000 */
[----:B------:R-:W-:Y:S05]  /*15530*/  @P1 BRA `(.L_x_5191) ;  /* 0x00000000001c1947 */ /* 0x000fea0003800000 */
[----:B------:R-:W-:Y:S01]  /*15540*/  ISETP.NE.AND P1, PT, R3, 0x1, PT ;  /* 0x000000010300780c */ /* 0x000fe20003f25270 */
[----:B------:R-:W-:-:S12]  /*15550*/  IMAD.MOV R7, RZ, RZ, -R7 ;  /* 0x000000ffff077224 */ /* 0x000fd800078e0a07 */
[----:B-1----:R-:W1:Y:S02]  /*15560*/  @P1 LDC.64 R4, c[0x0][0xae0] ;  /* 0x0002b800ff041b82 */ /* 0x002e640000000a00 */
[----:B-1----:R-:W-:-:S05]  /*15570*/  @P1 IMAD.HI.U32 R4, R7, R4, RZ ;  /* 0x0000000407041227 */ /* 0x002fca00078e00ff */
[----:B------:R-:W-:-:S04]  /*15580*/  @P1 SHF.R.U32.HI R7, RZ, R5, R4 ;  /* 0x00000005ff071219 */ /* 0x000fc80000011604 */
[----:B------:R-:W-:Y:S01]  /*15590*/  LOP3.LUT R8, RZ, R7, RZ, 0x33, !PT ;  /* 0x00000007ff087212 */ /* 0x000fe200078e33ff */
[----:B------:R-:W-:Y:S06]  /*155a0*/  BRA `(.L_x_5192) ;  /* 0x0000000000107947 */ /* 0x000fec0003800000 */
.L_x_5191:
[----:B------:R-:W-:-:S13]  /*155b0*/  ISETP.NE.AND P1, PT, R3, 0x1, PT ;  /* 0x000000010300780c */ /* 0x000fda0003f25270 */
[----:B-1----:R-:W1:Y:S02]  /*155c0*/  @P1 LDC.64 R4, c[0x0][0xae0] ;  /* 0x0002b800ff041b82 */ /* 0x002e640000000a00 */
[----:B-1----:R-:W-:-:S05]  /*155d0*/  @P1 IMAD.HI.U32 R4, R8, R4, RZ ;  /* 0x0000000408041227 */ /* 0x002fca00078e00ff */
[----:B------:R-:W-:-:S07]  /*155e0*/  @P1 SHF.R.U32.HI R8, RZ, R5, R4 ;  /* 0x00000005ff081219 */ /* 0x000fce0000011604 */
.L_x_5192:
[----:B------:R-:W-:Y:S05]  /*155f0*/  BSYNC B0 ;  /* 0x0000000000007941 */ /* 0x000fea0003800000 */
.L_x_5190:
[----:B------:R-:W-:-:S05]  /*15600*/  IMAD R5, R8, R3, R3 ;  /* 0x0000000308057224 */ /* 0x000fca00078e0203 */
[----:B------:R-:W-:-:S07]  /*15610*/  VIMNMX R2, R2, R5, PT ;  /* 0x0000000502027248 */ /* 0x000fce0003fe0100 */
.L_x_5189:
[----:B------:R-:W-:Y:S01]  /*15620*/  VIADD R2, R2, 0x3f ;  /* 0x0000003f02027836 */ /* 0x000fe20000000000 */
[C---:B------:R-:W-:Y:S01]  /*15630*/  IADD3 R4, R0.reuse, 0x3f, RZ ;  /* 0x0000003f00047810 */ /* 0x040fe20007ffe0ff */
[----:B------:R-:W-:Y:S01]  /*15640*/  IMAD R7, R17, 0x40, -R6 ;  /* 0x0000004011077824 */ /* 0x000fe200078e0a06 */
[----:B------:R-:W-:Y:S02]  /*15650*/  ULDC UR4, c[0x0][0xad4] ;  /* 0x0002b50000047ab9 */ /* 0x000fe40000000800 */
[----:B-1----:R-:W-:Y:S01]  /*15660*/  SHF.R.S32.HI R5, RZ, 0x1f, R2 ;  /* 0x0000001fff057819 */ /* 0x002fe20000011402 */
[----:B------:R-:W-:-:S03]  /*15670*/  IMAD.IADD R7, R0, 0x1, R7 ;  /* 0x0000000100077824 */ /* 0x000fc600078e0207 */
[----:B------:R-:W-:Y:S01]  /*15680*/  LEA.HI R2, R5, R2, RZ, 0x6 ;  /* 0x0000000205027211 */ /* 0x000fe200078f30ff */
[----:B------:R-:W-:Y:S01]  /*15690*/  VIADD R0, R7, -UR4 ;  /* 0x8000000407007c36 */ /* 0x000fe20008000000 */
[----:B------:R-:W-:Y:S02]  /*156a0*/  SHF.R.S32.HI R5, RZ, 0x1f, R4 ;  /* 0x0000001fff057819 */ /* 0x000fe40000011404 */
[----:B------:R-:W-:Y:S02]  /*156b0*/  SHF.R.S32.HI R2, RZ, 0x6, R2 ;  /* 0x00000006ff027819 */ /* 0x000fe40000011402 */
[----:B------:R-:W-:-:S04]  /*156c0*/  LEA.HI R5, R5, R4, RZ, 0x6 ;  /* 0x0000000405057211 */ /* 0x000fc800078f30ff */
[----:B------:R-:W-:-:S04]  /*156d0*/  SHF.R.S32.HI R5, RZ, 0x6, R5 ;  /* 0x00000006ff057819 */ /* 0x000fc80000011405 */
[----:B------:R-:W-:-:S05]  /*156e0*/  VIMNMX R8, R5, R2, PT ;  /* 0x0000000205087248 */ /* 0x000fca0003fe0100 */
[----:B------:R1:W-:Y:S01]  /*156f0*/  STL [R1+0x14], R8 ;  /* 0x0000140801007387 */ /* 0x0003e20000100800 */
[----:B------:R-:W-:Y:S05]  /*15700*/  @!P0 BRA `(.L_x_5193) ;  /* 0x0000000000488947 */ /* 0x000fea0003800000 */
[----:B------:R-:W-:Y:S01]  /*15710*/  IMAD.MOV.U32 R2, RZ, RZ, R7 ;  /* 0x000000ffff027224 */ /* 0x000fe200078e0007 */
[----:B------:R-:W-:Y:S04]  /*15720*/  BSSY B0, `(.L_x_5194) ;  /* 0x000000e000007945 */ /* 0x000fe80003800000 */
        /* <DEDUP_REMOVED lines=9> */
.L_x_5195:
[----:B------:R-:W-:-:S13]  /*157c0*/  ISETP.NE.AND P0, PT, R3, 0x1, PT ;  /* 0x000000010300780c */ /* 0x000fda0003f05270 */
[----:B------:R-:W2:Y:S02]  /*157d0*/  @P0 LDC.64 R4, c[0x0][0xae0] ;  /* 0x0002b800ff040b82 */ /* 0x000ea40000000a00 */
[----:B--2---:R-:W-:-:S05]  /*157e0*/  @P0 IMAD.HI.U32 R4, R2, R4, RZ ;  /* 0x0000000402040227 */ /* 0x004fca00078e00ff */
[----:B------:R-:W-:-:S07]  /*157f0*/  @P0 SHF.R.U32.HI R2, RZ, R5, R4 ;  /* 0x00000005ff020219 */ /* 0x000fce0000011604 */
.L_x_5196:
[----:B------:R-:W-:Y:S05]  /*15800*/  BSYNC B0 ;  /* 0x0000000000007941 */ /* 0x000fea0003800000 */
.L_x_5194:
[----:B------:R-:W-:-:S05]  /*15810*/  IMAD R3, R2, R3, RZ ;  /* 0x0000000302037224 */ /* 0x000fca00078e02ff */
[----:B------:R-:W-:-:S07]  /*15820*/  VIMNMX R0, R0, R3, !PT ;  /* 0x0000000300007248 */ /* 0x000fce0007fe0100 */
.L_x_5193:
        /* <DEDUP_REMOVED lines=12> */
[----:B------:R-:W2:Y:S01]  /*158f0*/  LDL R2, [R1+0x20] ;  /* 0x0000200001027983 */ /* 0x000ea20000100800 */
        /* <DEDUP_REMOVED lines=13> */
[----:B---3--:R-:W-:Y:S01]  /*159d0*/  IADD3 R16, R0, UR5, R7 ;  /* 0x0000000500107c10 */ /* 0x008fe2000fffe007 */
[----:B------:R-:W-:Y:S06]  /*159e0*/  BRA `(.L_x_5199) ;  /* 0x0000003000ac7947 */ /* 0x000fec0003800000 */
.L_x_5198:
        /* <DEDUP_REMOVED lines=11> */
[----:B------:R-:W-:Y:S01]  /*15aa0*/  MOV R4, UR6 ;  /* 0x0000000600047c02 */ /* 0x000fe20008000f00 */
[----:B------:R-:W-:Y:S01]  /*15ab0*/  IMAD.U32 R5, RZ, RZ, UR7 ;  /* 0x00000007ff057e24 */ /* 0x000fe2000f8e00ff */
[----:B------:R-:W2:Y:S01]  /*15ac0*/  LDC.64 R2, c[0x4][R2] ;  /* 0x0100000002027b82 */ /* 0x000ea20000000a00 */
[----:B------:R-:W-:Y:S01]  /*15ad0*/  IMAD.U32 R6, RZ, RZ, UR8 ;  /* 0x00000008ff067e24 */ /* 0x000fe2000f8e00ff */
[----:B-1----:R-:W-:Y:S01]  /*15ae0*/  MOV R8, 0x70 ;  /* 0x0000007000087802 */ /* 0x002fe20000000f00 */
[----:B------:R-:W-:Y:S02]  /*15af0*/  IMAD.U32 R7, RZ, RZ, UR9 ;  /* 0x00000009ff077e24 */ /* 0x000fe4000f8e00ff */
[----:B------:R-:W-:-:S02]  /*15b00*/  IMAD.U32 R10, RZ, RZ, UR4 ;  /* 0x00000004ff0a7e24 */ /* 0x000fc4000f8e00ff */
[----:B------:R-:W-:Y:S02]  /*15b10*/  IMAD.U32 R11, RZ, RZ, UR5 ;  /* 0x00000005ff0b7e24 */ /* 0x000fe4000f8e00ff */
[----:B------:R-:W-:Y:S02]  /*15b20*/  IMAD.MOV.U32 R12, RZ, RZ, 0x1 ;  /* 0x00000001ff0c7424 */ /* 0x000fe400078e00ff */
[----:B0-----:R-:W-:-:S07]  /*15b30*/  IMAD.MOV.U32 R13, RZ, RZ, RZ ;  /* 0x000000ffff0d7224 */ /* 0x001fce00078e00ff */
[----:B------:R-:W-:-:S07]  /*15b40*/  LEPC R20, `(.L_x_5200) ;  /* 0x000000001014794e */ /* 0x000fce0000000000 */
[----:B--2---:R-:W-:Y:S05]  /*15b50*/  CALL.ABS.NOINC R2 ;  /* 0x0000000002007343 */ /* 0x004fea0003c00000 */
.L_x_5200:
        /* <DEDUP_REMOVED lines=9> */
[----:B------:R-:W-:Y:S01]  /*15bf0*/  IMAD.U32 R4, RZ, RZ, UR6 ;  /* 0x00000006ff047e24 */ /* 0x000fe2000f8e00ff */
[----:B------:R-:W-:Y:S01]  /*15c00*/  MOV R6, UR8 ;  /* 0x0000000800067c02 */ /* 0x000fe20008000f00 */
[----:B------:R-:W-:Y:S01]  /*15c10*/  IMAD.U32 R5, RZ, RZ, UR7 ;  /* 0x00000007ff057e24 */ /* 0x000fe2000f8e00ff */
[----:B0-----:R-:W-:Y:S01]  /*15c20*/  MOV R13, RZ ;  /* 0x000000ff000d7202 */ /* 0x001fe20000000f00 */
[----:B------:R-:W-:Y:S02]  /*15c30*/  IMAD.U32 R7, RZ, RZ, UR9 ;  /* 0x00000009ff077e24 */ /* 0x000fe4000f8e00ff */
[----:B------:R-:W-:-:S02]  /*15c40*/  IMAD.U32 R10, RZ, RZ, UR4 ;  /* 0x00000004ff0a7e24 */ /* 0x000fc4000f8e00ff */
[----:B------:R-:W-:Y:S02]  /*15c50*/  IMAD.U32 R11, RZ, RZ, UR5 ;  /* 0x00000005ff0b7e24 */ /* 0x000fe4000f8e00ff */
[----:B-1----:R-:W-:Y:S02]  /*15c60*/  IMAD.MOV.U32 R8, RZ, RZ, 0x70 ;  /* 0x00000070ff087424 */ /* 0x002fe400078e00ff */
[----:B--2---:R-:W-:-:S07]  /*15c70*/  IMAD.MOV.U32 R12, RZ, RZ, 0x1 ;  /* 0x00000001ff0c7424 */ /* 0x004fce00078e00ff */
[----:B------:R-:W-:-:S07]  /*15c80*/  LEPC R20, `(.L_x_5202) ;  /* 0x000000001014794e */ /* 0x000fce0000000000 */
[----:B---3--:R-:W-:Y:S05]  /*15c90*/  CALL.ABS.NOINC R2 ;  /* 0x0000000002007343 */ /* 0x008fea0003c00000 */
.L_x_5202:
        /* <DEDUP_REMOVED lines=16> */
.L_x_5201:
[----:B------:R-:W2:Y:S01]  /*15da0*/  LDL.LU R7, [R1+0x18] ;  /* 0x0000180001077983 */ /* 0x000ea20000300800 */
[----:B------:R-:W3:Y:S01]  /*15db0*/  LDC R0, c[0x0][0x428] ;  /* 0x00010a00ff007b82 */ /* 0x000ee20000000800 */
[----:B------:R-:W-:Y:S01]  /*15dc0*/  ULDC.64 UR4, c[0x0][0xaf0] ;  /* 0x0002bc0000047ab9 */ /* 0x000fe20000000a00 */
[----:B------:R-:W-:Y:S01]  /*15dd0*/  IMAD.MOV.U32 R4, RZ, RZ, R19 ;  /* 0x000000ffff047224 */ /* 0x000fe200078e0013 */
[----:B------:R-:W4:Y:S01]  /*15de0*/  S2R R6, SR_TID.X ;  /* 0x0000000000067919 */ /* 0x000f220000002100 */
[----:B------:R-:W-:Y:S01]  /*15df0*/  ULDC.64 UR6, c[0x0][0x208] ;  /* 0x0000820000067ab9 */ /* 0x000fe20000000a00 */
[----:B---3--:R-:W-:Y:S01]  /*15e00*/  ISETP.NE.AND P0, PT, R0, 0x1, PT ;  /* 0x000000010000780c */ /* 0x008fe20003f05270 */
[----:B------:R-:W-:Y:S01]  /*15e10*/  IMAD.MOV.U32 R0, RZ, RZ, R18 ;  /* 0x000000ffff007224 */ /* 0x000fe200078e0012 */
[----:B----4-:R-:W-:-:S11]  /*15e20*/  LOP3.LUT R6, R6, 0x1f, RZ, 0xc0, !PT ;  /* 0x0000001f06067812 */ /* 0x010fd600078ec0ff */
[----:B------:R-:W3:Y:S08]  /*15e30*/  @P0 LDC R3, c[0x0][0x42c] ;  /* 0x00010b00ff030b82 */ /* 0x000ef00000000800 */
[----:B------:R-:W4:Y:S01]  /*15e40*/  @P0 LDC R5, c[0x0][0x430] ;  /* 0x00010c00ff050b82 */ /* 0x000f220000000800 */
[----:B---3--:R-:W-:-:S05]  /*15e50*/  @P0 IMAD.HI.U32 R2, R18, R3, RZ ;  /* 0x0000000312020227 */ /* 0x008fca00078e00ff */
[----:B----4-:R-:W-:Y:S02]  /*15e60*/  @P0 SHF.R.U32.HI R0, RZ, R5, R2 ;  /* 0x00000005ff000219 */ /* 0x010fe40000011602 */
[----:B------:R-:W-:-:S04]  /*15e70*/  ISETP.NE.U32.AND P0, PT, RZ, UR4, PT ;  /* 0x00000004ff007c0c */ /* 0x000fc8000bf05070 */
[----:B------:R-:W-:Y:S01]  /*15e80*/  ISETP.NE.AND.EX P0, PT, RZ, UR5, PT, P0 ;  /* 0x00000005ff007c0c */ /* 0x000fe2000bf05300 */
[----:B------:R-:W-:-:S12]  /*15e90*/  ULDC.64 UR4, c[0x0][0xaf8] ;  /* 0x0002be0000047ab9 */ /* 0x000fd80000000a00 */
[----:B------:R-:W3:Y:S01]  /*15ea0*/  @P0 LDC.64 R2, c[0x0][0xaf0] ;  /* 0x0002bc00ff020b82 */ /* 0x000ee20000000a00 */
[----:B------:R-:W-:-:S04]  /*15eb0*/  ISETP.NE.AND P6, PT, R6, RZ, PT ;  /* 0x000000ff0600720c */ /* 0x000fc80003fc5270 */
[----:B------:R-:W-:-:S09]  /*15ec0*/  PLOP3.LUT P1, PT, P6, PT, PT, 0x8, 0x0 ;  /* 0x000000000000781c */ /* 0x000fd2000372e170 */
[----:B------:R-:W-:Y:S01]  /*15ed0*/  VOTEU.ALL UP1, P6 ;  /* 0x00000000003f7886 */ /* 0x000fe20003020000 */
[----:B---3--:R-:W-:-:S05]  /*15ee0*/  @P0 IMAD.WIDE R2, R19, 0x4, R2 ;  /* 0x0000000413020825 */ /* 0x008fca00078e0202 */
[----:B------:R3:W5:Y:S01]  /*15ef0*/  @P0 LDG.E R4, desc[UR6][R2.64] ;  /* 0x0000000602040981 */ /* 0x000762000c1e1900 */
[----:B------:R-:W-:Y:S01]  /*15f00*/  ISETP.NE.U32.AND P0, PT, RZ, UR4, PT ;  /* 0x00000004ff007c0c */ /* 0x000fe2000bf05070 */
[----:B------:R-:W-:-:S03]  /*15f10*/  @!UP1 UIADD3 UR8, UP0, UR54, 0x270, URZ ;  /* 0x0000027036089890 */ /* 0x000fc6000ff1e03f */
[----:B------:R-:W-:Y:S01]  /*15f20*/  ISETP.NE.AND.EX P0, PT, RZ, UR5, PT, P0 ;  /* 0x00000005ff007c0c */ /* 0x000fe2000bf05300 */
[----:B------:R-:W-:-:S03]  /*15f30*/  @!UP1 UIADD3.X UR9, URZ, UR55, URZ, UP0, !UPT ;  /* 0x000000373f099290 */ /* 0x000fc600087fe43f */
[----:B------:R-:W-:Y:S01]  /*15f40*/  SEL R6, R19, RZ, !P0 ;  /* 0x000000ff13067207 */ /* 0x000fe20004000000 */
[----:B------:R-:W-:Y:S01]  /*15f50*/  VOTEU.ALL UP0, P6 ;  /* 0x00000000003f7886 */ /* 0x000fe20003000000 */
[----:B--23--:R-:W-:-:S07]  /*15f60*/  LEA R17, R17, R7, 0x6 ;  /* 0x0000000711117211 */ /* 0x00cfce00078e30ff */
.L_x_5203:
        /* <DEDUP_REMOVED lines=10> */
[----:B------:R-:W1:Y:S01]  /*16010*/  LDL R5, [R1+0x14] ;  /* 0x0000140001057983 */ /* 0x000e620000100800 */
[----:B------:R-:W2:Y:S01]  /*16020*/  LDC.64 R2, c[0x0][0x3f8] ;  /* 0x0000fe00ff027b82 */ /* 0x000ea20000000a00 */
[----:B------:R-:W-:Y:S02]  /*16030*/  ULDC.64 UR4, c[0x0][0xb00] ;  /* 0x0002c00000047ab9 */ /* 0x000fe40000000a00 */
[----:B--2---:R-:W-:Y:S01]  /*16040*/  LOP3.LUT P0, RZ, R2, UR4, RZ, 0xfc, !PT ;  /* 0x0000000402ff7c12 */ /* 0x004fe2000f80fcff */
[----:B------:R-:W-:-:S03]  /*16050*/  UMOV UR4, 0xffffffff ;  /* 0xffffffff00047882 */ /* 0x000fc60000000000 */
[----:B------:R-:W-:-:S04]  /*16060*/  LOP3.LUT P0, RZ, R3, UR5, RZ, 0xfc, P0 ;  /* 0x0000000503ff7c12 */ /* 0x000fc8000800fcff */
[----:B-----5:R-:W-:Y:S01]  /*16070*/  SEL R7, R4, RZ, !P0 ;  /* 0x000000ff04077207 */ /* 0x020fe20004000000 */
[----:B-1----:R-:W-:Y:S01]  /*16080*/  VIADD R8, R5, 0xffffffff ;  /* 0xffffffff05087836 */ /* 0x002fe20000000000 */
[----:B------:R-:W-:Y:S07]  /*16090*/  BRA.DIV UR4, `(.L_x_5204) ;  /* 0x0000003e04f07947 */ /* 0x000fee000b800000 */
.L_x_5275:
[----:B------:R-:W-:Y:S01]  /*160a0*/  UMOV UR4, 0xffffffff ;  /* 0xffffffff00047882 */ /* 0x000fe20000000000 */
[----:B------:R-:W-:Y:S02]  /*160b0*/  SHF.R.S32.HI R5, RZ, 0x1f, R4 ;  /* 0x0000001fff057819 */ /* 0x000fe40000011404 */
[----:B------:R-:W-:Y:S05]  /*160c0*/  BRA.DIV UR4, `(.L_x_5205) ;  /* 0x0000004204187947 */ /* 0x000fea000b800000 */
[----:B------:R-:W-:-:S13]  /*160d0*/  ELECT P6, URZ, PT ;  /* 0x00000000003f782f */ /* 0x000fda00038c0000 */
.L_x_5278:
        /* <DEDUP_REMOVED lines=23> */
.L_x_5207:
[----:B------:R-:W2:Y:S01]  /*16250*/  LDL R9, [R1] ;  /* 0x0000000001097983 */ /* 0x000ea20000100800 */
[----:B------:R-:W-:-:S03]  /*16260*/  MOV R11, 0x400 ;  /* 0x00000400000b7802 */ /* 0x000fc60000000f00 */
[----:B------:R-:W3:Y:S01]  /*16270*/  LDL R10, [R1+0x4] ;  /* 0x00000400010a7983 */ /* 0x000ee20000100800 */
[----:B-1----:R-:W1:Y:S02]  /*16280*/  S2R R12, SR_CgaCtaId ;  /* 0x00000000000c7919 */ /* 0x002e640000008800 */
[----:B-1----:R-:W-:-:S04]  /*16290*/  LEA R11, R12, R11, 0x18 ;  /* 0x0000000b0c0b7211 */ /* 0x002fc800078ec0ff */
[----:B--2---:R-:W-:Y:S02]  /*162a0*/  LEA R9, R9, R11, 0x3 ;  /* 0x0000000b09097211 */ /* 0x004fe400078e18ff */
[----:B---3--:R-:W-:-:S04]  /*162b0*/  SHF.L.U32 R10, R10, 0x1f, RZ ;  /* 0x0000001f0a0a7819 */ /* 0x008fc800000006ff */
[----:B------:R-:W1:Y:S02]  /*162c0*/  SYNCS.PHASECHK.TRANS64.TRYWAIT P0, [R9+URZ+0x38840], R10 ;  /* 0x0388400a090075a7 */ /* 0x000e64000800017f */
[----:B-1----:R-:W-:Y:S05]  /*162d0*/  @!P0 BRA `(.L_x_5208) ;  /* 0x0000003c00b48947 */ /* 0x002fea0003800000 */
.L_x_5279:
        /* <DEDUP_REMOVED lines=11> */
.L_x_5209:
        /* <DEDUP_REMOVED lines=22> */
.L_x_5206:
[----:B------:R-:W1:Y:S01]  /*164f0*/  S2R R12, SR_CgaCtaId ;  /* 0x00000000000c7919 */ /* 0x000e620000008800 */
[----:B------:R-:W-:Y:S05]  /*16500*/  WARPSYNC.ALL ;  /* 0x0000000000007948 */ /* 0x000fea0003800000 */
[----:B------:R-:W-:Y:S01]  /*16510*/  BAR.SYNC.DEFER_BLOCKING 0x8, 0xa0 ;  /* 0x0202800000007b1d */ /* 0x000fe20000010000 */
[----:B------:R-:W-:Y:S02]  /*16520*/  ELECT P0, URZ, PT ;  /* 0x00000000003f782f */ /* 0x000fe40003800000 */
[----:B------:R-:W-:-:S03]  /*16530*/  MOV R11, 0x400 ;  /* 0x00000400000b7802 */ /* 0x000fc60000000f00 */
[----:B------:R-:W-:Y:S01]  /*16540*/  BSSY B0, `(.L_x_5210) ;  /* 0x000004c000007945 */ /* 0x000fe20003800000 */
[----:B-1----:R-:W-:-:S07]  /*16550*/  LEA R11, R12, R11, 0x18 ;  /* 0x0000000b0c0b7211 */ /* 0x002fce00078ec0ff */
        /* <DEDUP_REMOVED lines=20> */
[----:B-1----:R-:W-:Y:S01]  /*166a0*/  IMAD.MOV.U32 R6, RZ, RZ, 0x10000 ;  /* 0x00010000ff067424 */ /* 0x002fe200078e00ff */
        /* <DEDUP_REMOVED lines=24> */
[----:B--2---:R-:W-:Y:S01]  /*16830*/  MOV R6, UR47 ;  /* 0x0000002f00067c02 */ /* 0x004fe20008000f00 */
        /* <DEDUP_REMOVED lines=20> */
[----:B-1----:R-:W-:Y:S01]  /*16980*/  R2UR UR42, R10 ;  /* 0x000000000a2a72ca */ /* 0x002fe200000e0000 */
[----:B------:R-:W-:-:S02]  /*16990*/  UIADD3 UR40, UR16, 0x2e400, URZ ;  /* 0x0002e40010287890 */ /* 0x000fc4000fffe03f */
[----:B------:R-:W-:-:S10]  /*169a0*/  UIADD3 UR16, UR16, 0x34400, URZ ;  /* 0x0003440010107890 */ /* 0x000fd4000fffe03f */
[----:B------:R2:W-:Y:S01]  /*169b0*/  UTMALDG.4D [UR40], [UR4], desc[UR6] ;  /* 0x00000628040075b4 */ /* 0x0005e20008019000 */
[----:B------:R2:W-:Y:S01]  /*169c0*/  UTMALDG.4D [UR32], [UR4], desc[UR6] ;  /* 0x00000620040075b4 */ /* 0x0005e20008019000 */
[----:B------:R2:W-:Y:S01]  /*169d0*/  UTMALDG.4D [UR24], [UR4], desc[UR6] ;  /* 0x00000618040075b4 */ /* 0x0005e20008019000 */
[----:B------:R2:W-:Y:S02]  /*169e0*/  UTMALDG.4D [UR16], [UR4], desc[UR6] ;  /* 0x00000610040075b4 */ /* 0x0005e40008019000 */
[----:B--2---:R-:W-:Y:S01]  /*169f0*/  NOP ;  /* 0x0000000000007918 */ /* 0x004fe20000000000 */
.L_x_5211:
[----:B------:R-:W-:Y:S05]  /*16a00*/  BSYNC B0 ;  /* 0x0000000000007941 */ /* 0x000fea0003800000 */
.L_x_5210:
[----:B------:R-:W2:Y:S02]  /*16a10*/  LDL.LU R6, [R1+0x1c] ;  /* 0x00001c0001067983 */ /* 0x000ea40000300800 */
[----:B--2---:R-:W-:-:S13]  /*16a20*/  R2UR UR5, R6 ;  /* 0x00000000060572ca */ /* 0x004fda00000e0000 */
[----:B------:R-:W-:-:S04]  /*16a30*/  UIADD3 UR5, UR5, 0x1, URZ ;  /* 0x0000000105057890 */ /* 0x000fc8000fffe03f */
[----:B------:R-:W-:Y:S02]  /*16a40*/  ULEA.HI UR4, UR5, UR5, URZ, 0x1 ;  /* 0x0000000505047291 */ /* 0x000fe4000f8f083f */
[----:B------:R-:W-:Y:S02]  /*16a50*/  IMAD.U32 R6, RZ, RZ, UR5 ;  /* 0x00000005ff067e24 */ /* 0x000fe4000f8e00ff */
[----:B------:R-:W-:-:S03]  /*16a60*/  ULOP3.LUT UR4, UR4, 0xfffffffe, URZ, 0xc0, !UPT ;  /* 0xfffffffe04047892 */ /* 0x000fc6000f8ec03f */
[----:B------:R1:W-:Y:S01]  /*16a70*/  STL [R1+0x1c], R6 ;  /* 0x00001c0601007387 */ /* 0x0003e20000100800 */
[----:B------:R-:W-:-:S06]  /*16a80*/  UIADD3 UR4, UR5, -UR4, URZ ;  /* 0x8000000405047290 */ /* 0x000fcc000fffe03f */
[----:B-1----:R-:W-:-:S04]  /*16a90*/  MOV R6, UR4 ;  /* 0x0000000400067c02 */ /* 0x002fc80008000f00 */
[----:B------:R-:W-:-:S04]  /*16aa0*/  SHF.L.U32 R6, R6, 0x1f, RZ ;  /* 0x0000001f06067819 */ /* 0x000fc800000006ff */
[----:B------:R-:W1:Y:S02]  /*16ab0*/  SYNCS.PHASECHK.TRANS64.TRYWAIT P0, [R11+URZ+0x38820], R6 ;  /* 0x038820060b0075a7 */ /* 0x000e64000800017f */
[----:B-1----:R-:W-:Y:S05]  /*16ac0*/  @!P0 BRA `(.L_x_5212) ;  /* 0x0000003400cc8947 */ /* 0x002fea0003800000 */
.L_x_5280:
[----:B------:R-:W-:Y:S01]  /*16ad0*/  ULDC.64 UR38, c[0x0][0x3f8] ;  /* 0x0000fe0000267ab9 */ /* 0x000fe20000000a00 */
[----:B------:R-:W-:Y:S01]  /*16ae0*/  ULDC.64 UR46, c[0x0][0x408] ;  /* 0x00010200002e7ab9 */ /* 0x000fe20000000a00 */
        /* <DEDUP_REMOVED lines=11> */
.L_x_5281:
        /* <DEDUP_REMOVED lines=11> */
.L_x_5216:
        /* <DEDUP_REMOVED lines=43> */
[----:B------:R-:W-:-:S02]  /*16f00*/  UMOV UR10, UR21 ;  /* 0x00000015000a7c82 */ /* 0x000fc40008000000 */
[----:B------:R1:W-:Y:S01]  /*16f10*/  UTMALDG.4D [UR8], [UR4], desc[UR6] ;  /* 0x00000608040075b4 */ /* 0x0003e20008019000 */
        /* <DEDUP_REMOVED lines=12> */
.L_x_5214:
[----:B------:R-:W-:Y:S05]  /*16fe0*/  BSYNC B0 ;  /* 0x0000000000007941 */ /* 0x000fea0003800000 */
.L_x_5213:
[----:B-1----:R-:W2:Y:S04]  /*16ff0*/  LDL R9, [R1+0x14] ;  /* 0x0000140001097983 */ /* 0x002ea80000100800 */
[----:B------:R-:W3:Y:S01]  /*17000*/  LDL R6, [R1+0xc] ;  /* 0x00000c0001067983 */ /* 0x000ee20000100800 */
[----:B------:R-:W-:Y:S01]  /*17010*/  BSSY B0, `(.L_x_5217) ;  /* 0x00001aa000007945 */ /* 0x000fe20003800000 */
[----:B--2---:R-:W-:-:S05]  /*17020*/  VIADD R8, R9, 0xfffffffe ;  /* 0xfffffffe09087836 */ /* 0x004fca0000000000 */
[----:B---3--:R-:W-:-:S13]  /*17030*/  ISETP.GE.AND P0, PT, R8, R6, PT ;  /* 0x000000060800720c */ /* 0x008fda0003f06270 */
[----:B------:R-:W-:Y:S05]  /*17040*/  @!P0 BRA `(.L_x_5218) ;  /* 0x0000001800988947 */ /* 0x000fea0003800000 */
[----:B------:R-:W-:Y:S01]  /*17050*/  LOP3.LUT R10, RZ, R6, RZ, 0x33, !PT ;  /* 0x00000006ff0a7212 */ /* 0x000fe200078e33ff */
[----:B------:R-:W-:Y:S01]  /*17060*/  IMAD.MOV R6, RZ, RZ, -R9 ;  /* 0x000000ffff067224 */ /* 0x000fe200078e0a09 */
[----:B------:R-:W-:Y:S04]  /*17070*/  BSSY B1, `(.L_x_5219) ;  /* 0x0000090000017945 */ /* 0x000fe80003800000 */
[----:B------:R-:W-:-:S04]  /*17080*/  VIADDMNMX R10, R6, 0x1, R10, !PT ;  /* 0x00000001060a7846 */ /* 0x000fc8000780010a */
[----:B------:R-:W-:-:S04]  /*17090*/  IADD3 R6, R9, R10, RZ ;  /* 0x0000000a09067210 */ /* 0x000fc80007ffe0ff */
        /* <DEDUP_REMOVED lines=32> */
[----:B------:R-:W-:Y:S01]  /*172a0*/  LEA.HI.X R3, R6, R3, R11, 0x2, P0 ;  /* 0x0000000306037211 */ /* 0x000fe200000f140b */
[----:B------:R-:W-:-:S04]  /*172b0*/  IMAD.MOV R6, RZ, RZ, -R9 ;  /* 0x000000ffff067224 */ /* 0x000fc800078e0a09 */
[----:B------:R1:W5:Y:S01]  /*172c0*/  LDG.E R7, desc[UR6][R2.64] ;  /* 0x0000000602077981 */ /* 0x000362000c1e1900 */
[----:B------:R-:W-:-:S07]  /*172d0*/  IMAD R8, R12, R6, R8 ;  /* 0x000000060c087224 */ /* 0x000fce00078e0208 */
.L_x_5223:
[----:B-1----:R-:W1:Y:S01]  /*172e0*/  S2R R3, SR_CgaCtaId ;  /* 0x0000000000037919 */ /* 0x002e620000008800 */
[----:B------:R-:W-:-:S04]  /*172f0*/  MOV R2, 0x400 ;  /* 0x0000040000027802 */ /* 0x000fc80000000f00 */
[----:B-1----:R-:W-:Y:S02]  /*17300*/  LEA R2, R3, R2, 0x18 ;  /* 0x0000000203027211 */ /* 0x002fe400078ec0ff */
[----:B------:R-:W-:Y:S02]  /*17310*/  SHF.L.U32 R3, R13, 0x1f, RZ ;  /* 0x0000001f0d037819 */ /* 0x000fe400000006ff */
[----:B------:R-:W-:-:S04]  /*17320*/  LEA R2, R14, R2, 0x3 ;  /* 0x000000020e027211 */ /* 0x000fc800078e18ff */
[----:B------:R-:W1:Y:S02]  /*17330*/  SYNCS.PHASECHK.TRANS64.TRYWAIT P0, [R2+URZ+0x38840], R3 ;  /* 0x03884003020075a7 */ /* 0x000e64000800017f */
[----:B-1----:R-:W-:Y:S05]  /*17340*/  @!P0 BRA `(.L_x_5224) ;  /* 0x0000002c00e08947 */ /* 0x002fea0003800000 */
.L_x_5282:
        /* <DEDUP_REMOVED lines=11> */
.L_x_5225:
        /* <DEDUP_REMOVED lines=22> */
.L_x_5283:
        /* <DEDUP_REMOVED lines=8> */
.L_x_5227:
        /* <DEDUP_REMOVED lines=54> */
.L_x_5222:
[----:B------:R-:W-:Y:S05]  /*17940*/  BSYNC B2 ;  /* 0x0000000000027941 */ /* 0x000fea0003800000 */
.L_x_5221:
[----:B------:R-:W2:Y:S02]  /*17950*/  LDL R2, [R1+0x14] ;  /* 0x0000140001027983 */ /* 0x000ea40000100800 */
[----:B--2---:R-:W-:-:S07]  /*17960*/  IADD3 R8, R2, -0x3, RZ ;  /* 0xfffffffd02087810 */ /* 0x004fce0007ffe0ff */
.L_x_5220:
[----:B------:R-:W-:Y:S05]  /*17970*/  BSYNC B1 ;  /* 0x0000000000017941 */ /* 0x000fea0003800000 */
.L_x_5219:
[----:B------:R-:W2:Y:S01]  /*17980*/  LDL.LU R2, [R1+0x14] ;  /* 0x0000140001027983 */ /* 0x000ea20000300800 */
[----:B------:R-:W-:Y:S01]  /*17990*/  VIADD R10, R10, 0xfffffffe ;  /* 0xfffffffe0a0a7836 */ /* 0x000fe20000000000 */
[----:B--2---:R-:W-:-:S04]  /*179a0*/  LOP3.LUT R3, RZ, R2, RZ, 0x33, !PT ;  /* 0x00000002ff037212 */ /* 0x004fc800078e33ff */
[----:B------:R-:W-:-:S13]  /*179b0*/  ISETP.NE.AND P0, PT, R10, R3, PT ;  /* 0x000000030a00720c */ /* 0x000fda0003f05270 */
[----:B------:R-:W-:Y:S05]  /*179c0*/  @!P0 BRA `(.L_x_5218) ;  /* 0x0000001000388947 */ /* 0x000fea0003800000 */
.L_x_5242:
        /* <DEDUP_REMOVED lines=29> */
[----:B------:R-:W-:-:S06]  /*17ba0*/  LEA.HI.X R7, R2, UR39, R3, 0x2, P0 ;  /* 0x0000002702077c11 */ /* 0x000fcc00080f1403 */
[----:B------:R1:W5:Y:S03]  /*17bb0*/  LDG.E R7, desc[UR4][R6.64] ;  /* 0x0000000406077981 */ /* 0x000366000c1e1900 */
.L_x_5230:
[----:B------:R-:W2:Y:S01]  /*17bc0*/  S2R R3, SR_CgaCtaId ;  /* 0x0000000000037919 */ /* 0x000ea20000008800 */
[----:B------:R-:W-:-:S04]  /*17bd0*/  MOV R2, 0x400 ;  /* 0x0000040000027802 */ /* 0x000fc80000000f00 */
[----:B--2---:R-:W-:Y:S02]  /*17be0*/  LEA R2, R3, R2, 0x18 ;  /* 0x0000000203027211 */ /* 0x004fe400078ec0ff */
[----:B------:R-:W-:-:S03]  /*17bf0*/  SHF.L.U32 R3, R10, 0x1f, RZ ;  /* 0x0000001f0a037819 */ /* 0x000fc600000006ff */
[----:B------:R-:W-:-:S04]  /*17c00*/  IMAD R2, R9, 0x8, R2 ;  /* 0x0000000809027824 */ /* 0x000fc800078e0202 */
[----:B------:R-:W2:Y:S02]  /*17c10*/  SYNCS.PHASECHK.TRANS64.TRYWAIT P0, [R2+URZ+0x38840], R3 ;  /* 0x03884003020075a7 */ /* 0x000ea4000800017f */
[----:B--2---:R-:W-:Y:S05]  /*17c20*/  @!P0 BRA `(.L_x_5231) ;  /* 0x0000002400d08947 */ /* 0x004fea0003800000 */
.L_x_5284:
        /* <DEDUP_REMOVED lines=11> */
.L_x_5232:
[----:B------:R-:W3:Y:S01]  /*17ce0*/  LDL R12, [R1+0x8] ;  /* 0x00000800010c7983 */ /* 0x000ee20000100800 */
[----:B-1----:R-:W-:Y:S01]  /*17cf0*/  MOV R6, 0x400 ;  /* 0x0000040000067802 */ /* 0x002fe20000000f00 */
        /* <DEDUP_REMOVED lines=19> */
.L_x_5285:
        /* <DEDUP_REMOVED lines=8> */
.L_x_5234:
        /* <DEDUP_REMOVED lines=17> */
[----:B-1----:R-:W-:-:S04]  /*17fc0*/  LEA R3, R11, R3, 0x18 ;  /* 0x000000030b037211 */ /* 0x002fc800078ec0ff */
[----:B------:R-:W-:-:S04]  /*17fd0*/  LEA R2, R9, R3, 0x10 ;  /* 0x0000000309027211 */ /* 0x000fc800078e80ff */
        /* <DEDUP_REMOVED lines=34> */
.L_x_5229:
[----:B------:R-:W-:Y:S05]  /*18200*/  BSYNC B1 ;  /* 0x0000000000017941 */ /* 0x000fea0003800000 */
.L_x_5228:
[----:B------:R-:W-:Y:S01]  /*18210*/  VIADD R9, R9, 0x1 ;  /* 0x0000000109097836 */ /* 0x000fe20000000000 */
[----:B------:R-:W-:Y:S04]  /*18220*/  BSSY B1, `(.L_x_5235) ;  /* 0x0000084000017945 */ /* 0x000fe80003800000 */
        /* <DEDUP_REMOVED lines=8> */
[----:B------:R-:W-:Y:S01]  /*182b0*/  ISETP.NE.U32.AND P0, PT, RZ, UR38, PT ;  /* 0x00000026ff007c0c */ /* 0x000fe2000bf05070 */
[----:B------:R-:W-:-:S03]  /*182c0*/  IMAD.MOV.U32 R10, RZ, RZ, R9 ;  /* 0x000000ffff0a7224 */ /* 0x000fc600078e0009 */
        /* <DEDUP_REMOVED lines=19> */
.L_x_5237:
[----:B------:R-:W3:Y:S01]  /*18400*/  S2R R3, SR_CgaCtaId ;  /* 0x0000000000037919 */ /* 0x000ee20000008800 */
[----:B------:R-:W-:-:S04]  /*18410*/  MOV R2, 0x400 ;  /* 0x0000040000027802 */ /* 0x000fc80000000f00 */
[----:B---3--:R-:W-:Y:S02]  /*18420*/  LEA R2, R3, R2, 0x18 ;  /* 0x0000000203027211 */ /* 0x008fe400078ec0ff */
[----:B------:R-:W-:-:S03]  /*18430*/  SHF.L.U32 R3, R11, 0x1f, RZ ;  /* 0x0000001f0b037819 */ /* 0x000fc600000006ff */
[----:B------:R-:W-:-:S04]  /*18440*/  IMAD R2, R12, 0x8, R2 ;  /* 0x000000080c027824 */ /* 0x000fc800078e0202 */
[----:B------:R-:W3:Y:S02]  /*18450*/  SYNCS.PHASECHK.TRANS64.TRYWAIT P0, [R2+URZ+0x38840], R3 ;  /* 0x03884003020075a7 */ /* 0x000ee4000800017f */
[----:B---3--:R-:W-:Y:S05]  /*18460*/  @!P0 BRA `(.L_x_5238) ;  /* 0x0000001c00e88947 */ /* 0x008fea0003800000 */
.L_x_5286:
        /* <DEDUP_REMOVED lines=11> */
.L_x_5239:
[----:B--2---:R-:W2:Y:S01]  /*18520*/  LDL R6, [R1] ;  /* 0x0000000001067983 */ /* 0x004ea20000100800 */
        /* <DEDUP_REMOVED lines=21> */
.L_x_5287:
[----:B------:R-:W-:Y:S05]  /*18680*/  @P0 BRA `(.L_x_5241) ;  /* 0x00000000001c0947 */ /* 0x000fea0003800000 */
[----:B------:R-:W1:Y:S01]  /*18690*/  S2R R10, SR_TID.X ;  /* 0x00000000000a7919 */ /* 0x000e620000002100 */
[----:B0--3--:R-:W-:-:S04]  /*186a0*/  IMAD.MOV.U32 R3, RZ, RZ, 0x10000 ;  /* 0x00010000ff037424 */ /* 0x009fc800078e00ff */
[----:B------:R2:W-:Y:S01]  /*186b0*/  SYNCS.ARRIVE.TRANS64 RZ, [R2+URZ+0x38850], R3 ;  /* 0x0388500302ff79a7 */ /* 0x0005e2000800003f */
[----:B-1----:R-:W-:-:S04]  /*186c0*/  LOP3.LUT R10, R10, 0x1f, RZ, 0xc0, !PT ;  /* 0x0000001f0a0a7812 */ /* 0x002fc800078ec0ff */
[----:B------:R-:W-:-:S13]  /*186d0*/  ISETP.NE.AND P1, PT, R10, RZ, PT ;  /* 0x000000ff0a00720c */ /* 0x000fda0003f25270 */
[----:B--2---:R-:W-:Y:S05]  /*186e0*/  @!P1 BRA `(.L_x_5241) ;  /* 0x0000000000049947 */ /* 0x004fea0003800000 */
[----:B------:R-:W-:Y:S01]  /*186f0*/  BPT.TRAP 0x1 ;  /* 0x000000040000795c */ /* 0x000fe20000300000 */
.L_x_5241:
        /* <DEDUP_REMOVED lines=54> */
.L_x_5236:
[----:B------:R-:W-:Y:S05]  /*18a60*/  BSYNC B1 ;  /* 0x0000000000017941 */ /* 0x000fea0003800000 */
.L_x_5235:
[----:B------:R-:W2:Y:S01]  /*18a70*/  LDL R2, [R1+0xc] ;  /* 0x00000c0001027983 */ /* 0x000ea20000100800 */
[----:B------:R-:W-:Y:S01]  /*18a80*/  VIADD R8, R8, 0xfffffffe ;  /* 0xfffffffe08087836 */ /* 0x000fe20000000000 */
[----:B--2---:R-:W-:-:S13]  /*18a90*/  ISETP.GT.AND P0, PT, R9, R2, PT ;  /* 0x000000020900720c */ /* 0x004fda0003f04270 */
[----:B------:R-:W-:Y:S05]  /*18aa0*/  @P0 BRA `(.L_x_5242) ;  /* 0xffffffec00c80947 */ /* 0x000fea000383ffff */
.L_x_5218:
[----:B------:R-:W-:Y:S05]  /*18ab0*/  BSYNC B0 ;  /* 0x0000000000007941 */ /* 0x000fea0003800000 */
.L_x_5217:
        /* <DEDUP_REMOVED lines=26> */
.L_x_5244:
[----:B------:R-:W-:Y:S05]  /*18c60*/  BSYNC B0 ;  /* 0x0000000000007941 */ /* 0x000fea0003800000 */
.L_x_5243:
[----:B--2---:R-:W2:Y:S02]  /*18c70*/  LDL.LU R2, [R1+0x4] ;  /* 0x0000040001027983 */ /* 0x004ea40000300800 */
[----:B--2---:R-:W-:-:S05]  /*18c80*/  LOP3.LUT R2, R2, R0, RZ, 0x3c, !PT ;  /* 0x0000000002027212 */ /* 0x004fca00078e3cff */
[----:B------:R2:W-:Y:S02]  /*18c90*/  STL [R1+0x4], R2 ;  /* 0x0000040201007387 */ /* 0x0005e40000100800 */
.L_x_5199:
[----:B------:R-:W-:Y:S05]  /*18ca0*/  BSYNC B6 ;  /* 0x0000000000067941 */ /* 0x000fea0003800000 */
.L_x_5197:
[----:B------:R-:W-:-:S03]  /*18cb0*/  UMOV UR4, 0xffffffff ;  /* 0xffffffff00047882 */ /* 0x000fc60000000000 */
[----:B------:R-:W-:Y:S05]  /*18cc0*/  BRA.DIV UR4, `(.L_x_5245) ;  /* 0x0000001604f87947 */ /* 0x000fea000b800000 */
[----:B------:R3:W4:Y:S04]  /*18cd0*/  SHFL.IDX PT, R4, R16, RZ, 0x1f ;  /* 0x00001fff10047589 */ /* 0x00072800000e0000 */
[----:B------:R-:W0:Y:S02]  /*18ce0*/  SHFL.IDX PT, R16, R16, 0x1, 0x1f ;  /* 0x00201f0010107f89 */ /* 0x000e2400000e0000 */
.L_x_5291:
[----:B------:R-:W1:Y:S01]  /*18cf0*/  S2R R0, SR_TID.X ;  /* 0x0000000000007919 */ /* 0x000e620000002100 */
        /* <DEDUP_REMOVED lines=9> */
[----:B--2---:R-:W1:Y:S01]  /*18d90*/  LDC.64 R2, c[0x0][0xd58] ;  /* 0x00035600ff027b82 */ /* 0x004e620000000a00 */
[----:B------:R-:W-:Y:S01]  /*18da0*/  ULDC.64 UR4, c[0x0][0x208] ;  /* 0x0000820000047ab9 */ /* 0x000fe20000000a00 */
[----:B-1----:R-:W-:-:S06]  /*18db0*/  IMAD.WIDE R2, R5, 0x4, R2 ;  /* 0x0000000405027825 */ /* 0x002fcc00078e0202 */
[----:B------:R1:W5:Y:S02]  /*18dc0*/  LDG.E R3, desc[UR4][R2.64] ;  /* 0x0000000402037981 */ /* 0x000364000c1e1900 */
.L_x_5247:
[----:B------:R-:W-:Y:S05]  /*18dd0*/  BSYNC B0 ;  /* 0x0000000000007941 */ /* 0x000fea0003800000 */
.L_x_5246:
[----:B------:R-:W-:-:S03]  /*18de0*/  UMOV UR4, 0xffffffff ;  /* 0xffffffff00047882 */ /* 0x000fc60000000000 */
[----:B------:R-:W-:Y:S05]  /*18df0*/  BRA.DIV UR4, `(.L_x_5248) ;  /* 0x0000001604f87947 */ /* 0x000fea000b800000 */
        /* <DEDUP_REMOVED lines=17> */
[----:B------:R-:W1:Y:S02]  /*18f10*/  SHFL.UP PT, R14, R7, 0x10, RZ ;  /* 0x06000000070e7989 */ /* 0x000e6400000e00ff */
[----:B-12---:R-:W-:-:S05]  /*18f20*/  SEL R2, R14, RZ, P0 ;  /* 0x000000ff0e027207 */ /* 0x006fca0000000000 */
[----:B------:R-:W-:-:S05]  /*18f30*/  IMAD.IADD R2, R7, 0x1, R2 ;  /* 0x0000000107027824 */ /* 0x000fca00078e0202 */
[----:B------:R0:W1:Y:S02]  /*18f40*/  SHFL.IDX PT, R14, R2, 0x1f, 0x1f ;  /* 0x03e01f00020e7f89 */ /* 0x00006400000e0000 */
.L_x_5299:
[----:B------:R-:W-:Y:S02]  /*18f50*/  ULDC UR4, c[0x0][0xd10] ;  /* 0x0003440000047ab9 */ /* 0x000fe40000000800 */
[----:B------:R-:W-:-:S04]  /*18f60*/  IMAD.U32 R5, RZ, RZ, UR4 ;  /* 0x00000004ff057e24 */ /* 0x000fc8000f8e00ff */
[----:B-1----:R-:W-:-:S05]  /*18f70*/  IMAD R7, R14, R5, RZ ;  /* 0x000000050e077224 */ /* 0x002fca00078e02ff */
[----:B---3--:R-:W-:-:S04]  /*18f80*/  IADD3 R16, R16, R7, RZ ;  /* 0x0000000710107210 */ /* 0x008fc80007ffe0ff */
[----:B----4-:R-:W-:-:S13]  /*18f90*/  ISETP.GT.AND P0, PT, R16, R4, PT ;  /* 0x000000041000720c */ /* 0x010fda0003f04270 */
[----:B------:R-:W-:Y:S05]  /*18fa0*/  @P0 BRA `(.L_x_5249) ;  /* 0x0000000000b80947 */ /* 0x000fea0003800000 */
[----:B------:R-:W1:Y:S02]  /*18fb0*/  LDC R0, c[0x0][0xd14] ;  /* 0x00034500ff007b82 */ /* 0x000e640000000800 */
.L_x_5254:
        /* <DEDUP_REMOVED lines=15> */
.L_x_5252:
[----:B------:R-:W-:Y:S05]  /*190b0*/  BSYNC B0 ;  /* 0x0000000000007941 */ /* 0x000fea0003800000 */
.L_x_5251:
        /* <DEDUP_REMOVED lines=23> */
.L_x_5307:
[----:B------:R-:W-:Y:S02]  /*19230*/  ULDC UR4, c[0x0][0xd10] ;  /* 0x0003440000047ab9 */ /* 0x000fe40000000800 */
[----:B------:R-:W-:-:S04]  /*19240*/  IMAD.U32 R5, RZ, RZ, UR4 ;  /* 0x00000004ff057e24 */ /* 0x000fc8000f8e00ff */
[----:B-1----:R-:W-:-:S04]  /*19250*/  IMAD R7, R14, R5, RZ ;  /* 0x000000050e077224 */ /* 0x002fc800078e02ff */
[----:B------:R-:W-:-:S05]  /*19260*/  IMAD.IADD R16, R7, 0x1, R16 ;  /* 0x0000000107107824 */ /* 0x000fca00078e0210 */
[----:B------:R-:W-:-:S13]  /*19270*/  ISETP.GT.AND P0, PT, R16, R4, PT ;  /* 0x000000041000720c */ /* 0x000fda0003f04270 */
[----:B------:R-:W-:Y:S05]  /*19280*/  @!P0 BRA `(.L_x_5254) ;  /* 0xfffffffc004c8947 */ /* 0x000fea000383ffff */
.L_x_5249:
        /* <DEDUP_REMOVED lines=8> */
.L_x_5311:
[----:B------:R-:W-:Y:S02]  /*19310*/  ISETP.NE.AND P0, PT, R6, RZ, PT ;  /* 0x000000ff0600720c */ /* 0x000fe40003f05270 */
[----:B------:R-:W-:-:S11]  /*19320*/  MOV R8, RZ ;  /* 0x000000ff00087202 */ /* 0x000fd60000000f00 */
[----:B------:R-:W-:Y:S05]  /*19330*/  @!P0 BRA `(.L_x_5256) ;  /* 0x0000000000108947 */ /* 0x000fea0003800000 */
[----:B------:R-:W-:Y:S01]  /*19340*/  UMOV UR4, 0xffffffff ;  /* 0xffffffff00047882 */ /* 0x000fe20000000000 */
[----:B------:R-:W-:Y:S02]  /*19350*/  VIADD R12, R7, 0xffffffff ;  /* 0xffffffff070c7836 */ /* 0x000fe40000000000 */
[----:B------:R-:W-:Y:S05]  /*19360*/  BRA.DIV UR4, `(.L_x_5257) ;  /* 0x0000001a04847947 */ /* 0x000fea000b800000 */
[----:B------:R3:W4:Y:S02]  /*19370*/  SHFL.IDX PT, R8, R2, R12, 0x1f ;  /* 0x00001f0c02087589 */ /* 0x00072400000e0000 */
.L_x_5256:
[----:B01-3--:R-:W0:Y:S01]  /*19380*/  LDC.64 R2, c[0x0][0xd68] ;  /* 0x00035a00ff027b82 */ /* 0x00be220000000a00 */
[----:B------:R-:W-:Y:S01]  /*19390*/  IMAD.IADD R19, R7, 0x1, R19 ;  /* 0x0000000107137824 */ /* 0x000fe200078e0213 */
[----:B------:R-:W-:-:S03]  /*193a0*/  ULDC.64 UR4, c[0x0][0x208] ;  /* 0x0000820000047ab9 */ /* 0x000fc60000000a00 */
[----:B0-----:R-:W-:-:S05]  /*193b0*/  IMAD.WIDE R2, R19, 0x4, R2 ;  /* 0x0000000413027825 */ /* 0x001fca00078e0202 */
[----:B------:R0:W2:Y:S01]  /*193c0*/  LDG.E R10, desc[UR4][R2.64] ;  /* 0x00000004020a7981 */ /* 0x0000a2000c1e1900 */
[----:B----4-:R-:W-:Y:S02]  /*193d0*/  IMAD R16, R8, R5, R16 ;  /* 0x0000000508107224 */ /* 0x010fe400078e0210 */
[----:B0-----:R-:W-:Y:S02]  /*193e0*/  IMAD.MOV.U32 R2, RZ, RZ, RZ ;  /* 0x000000ffff027224 */ /* 0x001fe400078e00ff */
[----:B--2---:R-:W-:-:S05]  /*193f0*/  IMAD R6, R17, R10, RZ ;  /* 0x0000000a11067224 */ /* 0x004fca00078e02ff */
        /* <DEDUP_REMOVED lines=22> */
[----:B------:R-:W-:Y:S02]  /*19560*/  @!P0 IADD3 R7, -R7, RZ, RZ ;  /* 0x000000ff07078210 */ /* 0x000fe40007ffe1ff */
[----:B------:R-:W-:-:S13]  /*19570*/  ISETP.NE.AND P0, PT, R6, RZ, PT ;  /* 0x000000ff0600720c */ /* 0x000fda0003f05270 */
[----:B------:R-:W-:-:S05]  /*19580*/  @!P0 LOP3.LUT R7, RZ, R6, RZ, 0x33, !PT ;  /* 0x00000006ff078212 */ /* 0x000fca00078e33ff */
[----:B------:R-:W-:Y:S02]  /*19590*/  IMAD R4, R10, R7, RZ ;  /* 0x000000070a047224 */ /* 0x000fe400078e02ff */
[----:B------:R-:W-:Y:S02]  /*195a0*/  IMAD.MOV R7, RZ, RZ, -R7 ;  /* 0x000000ffff077224 */ /* 0x000fe400078e0a07 */
[----:B------:R-:W-:Y:S02]  /*195b0*/  IMAD.MOV R2, RZ, RZ, -R4 ;  /* 0x000000ffff027224 */ /* 0x000fe400078e0a04 */
[----:B------:R-:W-:-:S03]  /*195c0*/  IMAD R6, R6, R7, R9 ;  /* 0x0000000706067224 */ /* 0x000fc600078e0209 */
[----:B------:R-:W-:Y:S01]  /*195d0*/  VIADDMNMX R5, R2, R5, R10, PT ;  /* 0x0000000502057246 */ /* 0x000fe2000380010a */
[----:B------:R-:W-:Y:S02]  /*195e0*/  IMAD.MOV.U32 R2, RZ, RZ, RZ ;  /* 0x000000ffff027224 */ /* 0x000fe400078e00ff */
[----:B------:R-:W-:Y:S01]  /*195f0*/  IMAD.IADD R4, R6, 0x1, R4 ;  /* 0x0000000106047824 */ /* 0x000fe200078e0204 */
        /* <DEDUP_REMOVED lines=10> */
[----:B------:R-:W-:Y:S01]  /*196a0*/  IMAD.HI.U32 R3, R3, R2, RZ ;  /* 0x0000000203037227 */ /* 0x000fe200078e00ff */
[----:B------:R-:W-:-:S05]  /*196b0*/  IADD3 R7, RZ, -R7, RZ ;  /* 0x80000007ff077210 */ /* 0x000fca0007ffe0ff */
[----:B------:R-:W-:Y:S01]  /*196c0*/  IMAD R7, R3, R7, R2 ;  /* 0x0000000703077224 */ /* 0x000fe200078e0202 */
[----:B------:R-:W-:-:S04]  /*196d0*/  LOP3.LUT R2, R6, R5, RZ, 0x3c, !PT ;  /* 0x0000000506027212 */ /* 0x000fc800078e3cff */
        /* <DEDUP_REMOVED lines=14> */
.L_x_5250:
[----:B------:R-:W-:Y:S01]  /*197c0*/  UMOV UR4, URZ ;  /* 0x0000003f00047c82 */ /* 0x000fe20008000000 */
[----:B------:R-:W-:Y:S01]  /*197d0*/  UMOV UR5, URZ ;  /* 0x0000003f00057c82 */ /* 0x000fe20008000000 */
[----:B------:R-:W-:Y:S01]  /*197e0*/  ULDC UR6, c[0x0][0xd14] ;  /* 0x0003450000067ab9 */ /* 0x000fe20000000800 */
[----:B------:R-:W-:Y:S02]  /*197f0*/  IMAD.MOV.U32 R16, RZ, RZ, R4 ;  /* 0x000000ffff107224 */ /* 0x000fe400078e0004 */
[----:B------:R-:W-:Y:S02]  /*19800*/  IMAD.U32 R17, RZ, RZ, UR4 ;  /* 0x00000004ff117e24 */ /* 0x000fe4000f8e00ff */
[----:B------:R-:W-:Y:S02]  /*19810*/  IMAD.U32 R18, RZ, RZ, UR5 ;  /* 0x00000005ff127e24 */ /* 0x000fe4000f8e00ff */
[----:B------:R-:W-:-:S07]  /*19820*/  IMAD.U32 R19, RZ, RZ, UR6 ;  /* 0x00000006ff137e24 */ /* 0x000fce000f8e00ff */
.L_x_5258:
        /* <DEDUP_REMOVED lines=12> */
.L_x_5185:
[----:B-1----:R-:W3:Y:S01]  /*198f0*/  LDL R0, [R1+0x1c] ;  /* 0x00001c0001007983 */ /* 0x002ee20000100800 */
[----:B------:R-:W1:Y:S01]  /*19900*/  S2R R3, SR_CgaCtaId ;  /* 0x0000000000037919 */ /* 0x000e620000008800 */
[----:B---3--:R-:W-:Y:S02]  /*19910*/  R2UR UR4, R0 ;  /* 0x00000000000472ca */ /* 0x008fe400000e0000 */
[----:B------:R-:W-:-:S04]  /*19920*/  MOV R0, 0x400 ;  /* 0x0000040000007802 */ /* 0x000fc80000000f00 */
[----:B-1----:R-:W-:-:S07]  /*19930*/  LEA R0, R3, R0, 0x18 ;  /* 0x0000000003007211 */ /* 0x002fce00078ec0ff */
[----:B------:R-:W-:-:S04]  /*19940*/  UIADD3 UR4, UR4, 0x1, URZ ;  /* 0x0000000104047890 */ /* 0x000fc8000fffe03f */
[----:B------:R-:W-:-:S04]  /*19950*/  ULEA.HI UR5, UR4, UR4, URZ, 0x1 ;  /* 0x0000000404057291 */ /* 0x000fc8000f8f083f */
[----:B------:R-:W-:-:S04]  /*19960*/  ULOP3.LUT UR5, UR5, 0xfffffffe, URZ, 0xc0, !UPT ;  /* 0xfffffffe05057892 */ /* 0x000fc8000f8ec03f */
[----:B------:R-:W-:-:S06]  /*19970*/  UIADD3 UR5, UR4, -UR5, URZ ;  /* 0x8000000504057290 */ /* 0x000fcc000fffe03f */
[----:B------:R-:W-:-:S04]  /*19980*/  MOV R3, UR5 ;  /* 0x0000000500037c02 */ /* 0x000fc80008000f00 */
[----:B------:R-:W-:-:S04]  /*19990*/  SHF.L.U32 R3, R3, 0x1f, RZ ;  /* 0x0000001f03037819 */ /* 0x000fc800000006ff */
[----:B------:R-:W1:Y:S02]  /*199a0*/  SYNCS.PHASECHK.TRANS64.TRYWAIT P0, [R0+URZ+0x38820], R3 ;  /* 0x03882003000075a7 */ /* 0x000e64000800017f */
[----:B-1----:R-:W-:Y:S05]  /*199b0*/  @!P0 BRA `(.L_x_5260) ;  /* 0x0000001400188947 */ /* 0x002fea0003800000 */
.L_x_5314:
[----:B------:R-:W-:-:S03]  /*199c0*/  UMOV UR4, 0xffffffff ;  /* 0xffffffff00047882 */ /* 0x000fc60000000000 */
[----:B------:R-:W-:Y:S05]  /*199d0*/  BRA.DIV UR4, `(.L_x_5261) ;  /* 0x0000001604247947 */ /* 0x000fea000b800000 */
[----:B--2---:R-:W2:Y:S02]  /*199e0*/  S2R R2, SR_TID.X ;  /* 0x0000000000027919 */ /* 0x004ea40000002100 */
[----:B--2---:R-:W-:-:S04]  /*199f0*/  SHF.R.U32.HI R2, RZ, 0x5, R2 ;  /* 0x00000005ff027819 */ /* 0x004fc80000011602 */
[----:B------:R-:W-:-:S05]  /*19a00*/  LOP3.LUT R2, R2, 0x3, RZ, 0xc0, !PT ;  /* 0x0000000302027812 */ /* 0x000fca00078ec0ff */
[----:B------:R2:W3:Y:S02]  /*19a10*/  SHFL.IDX PT, R14, R2, RZ, 0x1f ;  /* 0x00001fff020e7589 */ /* 0x0004e400000e0000 */
.L_x_5317:
[----:B---3--:R-:W-:Y:S01]  /*19a20*/  ISETP.NE.AND P0, PT, R14, RZ, PT ;  /* 0x000000ff0e00720c */ /* 0x008fe20003f05270 */
[----:B------:R-:W-:-:S12]  /*19a30*/  BSSY B0, `(.L_x_5262) ;  /* 0x0000027000007945 */ /* 0x000fd80003800000 */
[----:B------:R-:W-:Y:S05]  /*19a40*/  @P0 BRA `(.L_x_5263) ;  /* 0x0000000000940947 */ /* 0x000fea0003800000 */
[----:B------:R-:W-:-:S03]  /*19a50*/  UMOV UR4, 0xffffffff ;  /* 0xffffffff00047882 */ /* 0x000fc60000000000 */
[----:B------:R-:W-:Y:S05]  /*19a60*/  BRA.DIV UR4, `(.L_x_5264) ;  /* 0x0000001604347947 */ /* 0x000fea000b800000 */
[----:B------:R-:W-:-:S13]  /*19a70*/  ELECT P6, URZ, PT ;  /* 0x00000000003f782f */ /* 0x000fda00038c0000 */
.L_x_5320:
[----:B------:R-:W-:Y:S05]  /*19a80*/  @!P6 BRA `(.L_x_5263) ;  /* 0x000000000084e947 */ /* 0x000fea0003800000 */
[----:B--2---:R-:W2:Y:S02]  /*19a90*/  LDL.LU R2, [R1+0x24] ;  /* 0x0000240001027983 */ /* 0x004ea40000300800 */
[----:B--2---:R-:W-:-:S04]  /*19aa0*/  LOP3.LUT R2, R2, 0x2, RZ, 0xfc, !PT ;  /* 0x0000000202027812 */ /* 0x004fc800078efcff */
[----:B------:R-:W-:-:S13]  /*19ab0*/  ISETP.NE.AND P2, PT, R2, 0x3, PT ;  /* 0x000000030200780c */ /* 0x000fda0003f45270 */
[----:B------:R-:W-:Y:S05]  /*19ac0*/  @!P2 BRA `(.L_x_5265) ;  /* 0x000000000004a947 */ /* 0x000fea0003800000 */
[----:B------:R-:W-:Y:S01]  /*19ad0*/  BPT.TRAP 0x1 ;  /* 0x000000040000795c */ /* 0x000fe20000300000 */
.L_x_5265:
        /* <DEDUP_REMOVED lines=14> */
.L_x_5321:
[----:B------:R-:W2:Y:S02]  /*19bc0*/  SYNCS.PHASECHK.TRANS64.TRYWAIT P0, [R7+URZ], R2 ;  /* 0x00000002070075a7 */ /* 0x000ea4000800017f */
[----:B--2---:R-:W-:Y:S05]  /*19bd0*/  @!P0 BRA `(.L_x_5267) ;  /* 0x00000014000c8947 */ /* 0x004fea0003800000 */
.L_x_5322:
[----:B------:R-:W-:Y:S05]  /*19be0*/  @!P2 BRA `(.L_x_5268) ;  /* 0x000000000004a947 */ /* 0x000fea0003800000 */
[----:B------:R-:W-:Y:S01]  /*19bf0*/  BPT.TRAP 0x1 ;  /* 0x000000040000795c */ /* 0x000fe20000300000 */
.L_x_5268:
[----:B------:R-:W3:Y:S01]  /*19c00*/  LDL.LU R4, [R1] ;  /* 0x0000000001047983 */ /* 0x000ee20000300800 */
[----:B------:R-:W-:-:S05]  /*19c10*/  VIADD R0, R0, 0x38860 ;  /* 0x0003886000007836 */ /* 0x000fca0000000000 */
[----:B---3--:R-:W-:-:S04]  /*19c20*/  LEA R4, R4, R0, 0x3 ;  /* 0x0000000004047211 */ /* 0x008fc800078e18ff */
[----:B------:R-:W3:Y:S02]  /*19c30*/  SYNCS.PHASECHK.TRANS64.TRYWAIT P0, [R4+URZ], R5 ;  /* 0x00000005040075a7 */ /* 0x000ee4000800017f */
[----:B---3--:R-:W-:Y:S05]  /*19c40*/  @!P0 BRA `(.L_x_5269) ;  /* 0x0000001400048947 */ /* 0x008fea0003800000 */
.L_x_5323:
[----:B------:R-:W-:-:S07]  /*19c50*/  IMAD R3, R3, 0x8, R0 ;  /* 0x0000000803037824 */ /* 0x000fce00078e0200 */
.L_x_5270:
[----:B----4-:R4:W0:Y:S02]  /*19c60*/  SYNCS.PHASECHK.TRANS64.TRYWAIT P0, [R3+URZ], R2 ;  /* 0x00000002030075a7 */ /* 0x010824000800017f */
[----:B0-----:R-:W-:Y:S05]  /*19c70*/  @!P0 NANOSLEEP.SYNCS 0x989680 ;  /* 0x009896800000895d */ /* 0x001fea0003900000 */
[----:B------:R-:W0:Y:S02]  /*19c80*/  @!P0 SYNCS.PHASECHK.TRANS64 P0, [R3+URZ], R2 ;  /* 0x00000002030085a7 */ /* 0x000e24000800007f */
[----:B0-----:R-:W-:Y:S05]  /*19c90*/  @!P0 BRA `(.L_x_5270) ;  /* 0xfffffffc00f08947 */ /* 0x001fea000383ffff */
.L_x_5263:
[----:B------:R-:W-:Y:S05]  /*19ca0*/  BSYNC B0 ;  /* 0x0000000000007941 */ /* 0x000fea0003800000 */
.L_x_5262:
[----:B------:R-:W-:Y:S05]  /*19cb0*/  EXIT ;  /* 0x000000000000794d */ /* 0x000fea0003800000 */
.L_x_5095:
[----:B0-----:R-:W-:-:S04]  /*19cc0*/  IMAD.U32 R0, RZ, RZ, UR37 ;  /* 0x00000025ff007e24 */ /* 0x001fc8000f8e00ff */
[----:B------:R0:W1:Y:S03]  /*19cd0*/  SYNCS.PHASECHK.TRANS64.TRYWAIT P1, [R0+URZ+0x38800], R3 ;  /* 0x03880003000075a7 */ /* 0x000066000802017f */
[----:B-1----:R-:W-:Y:S05]  /*19ce0*/  @!P1 NANOSLEEP.SYNCS 0x989680 ;  /* 0x009896800000995d */ /* 0x002fea0003900000 */
[----:B------:R-:W1:Y:S02]  /*19cf0*/  @!P1 SYNCS.PHASECHK.TRANS64 P1, [R0+URZ+0x38800], R3 ;  /* 0x03880003000095a7 */ /* 0x000e64000802007f */
[----:B-1----:R-:W-:Y:S05]  /*19d00*/  @!P1 BRA `(.L_x_5095) ;  /* 0xfffffffc00ec9947 */ /* 0x002fea000383ffff */
[----:B------:R-:W-:Y:S05]  /*19d10*/  BRA `(.L_x_5271) ;  /* 0xfffffe9c00b87947 */ /* 0x000fea000383ffff */
.L_x_5099:
[----:B--2---:R2:W3:Y:S02]  /*19d20*/  SYNCS.PHASECHK.TRANS64.TRYWAIT P1, [R4+URZ+0x38830], R5 ;  /* 0x03883005040075a7 */ /* 0x0044e4000802017f */
[----:B---3--:R-:W-:Y:S05]  /*19d30*/  @!P1 NANOSLEEP.SYNCS 0x989680 ;  /* 0x009896800000995d */ /* 0x008fea0003900000 */
[----:B------:R-:W3:Y:S02]  /*19d40*/  @!P1 SYNCS.PHASECHK.TRANS64 P1, [R4+URZ+0x38830], R5 ;  /* 0x03883005040095a7 */ /* 0x000ee4000802007f */
[----:B---3--:R-:W-:Y:S05]  /*19d50*/  @!P1 BRA `(.L_x_5099) ;  /* 0xfffffffc00f09947 */ /* 0x008fea000383ffff */
[----:B------:R-:W-:Y:S05]  /*19d60*/  BRA `(.L_x_5098) ;  /* 0xfffffe9c00d07947 */ /* 0x000fea000383ffff */
.L_x_5100:
[----:B0-----:R-:W-:-:S04]  /*19d70*/  IMAD.U32 R6, RZ, RZ, UR37 ;  /* 0x00000025ff067e24 */ /* 0x001fc8000f8e00ff */
[----:B------:R0:W3:Y:S03]  /*19d80*/  SYNCS.PHASECHK.TRANS64.TRYWAIT P1, [R6+URZ+0x38810], R3 ;  /* 0x03881003060075a7 */ /* 0x0000e6000802017f */
[----:B---3--:R-:W-:Y:S05]  /*19d90*/  @!P1 NANOSLEEP.SYNCS 0x989680 ;  /* 0x009896800000995d */ /* 0x008fea0003900000 */
[----:B------:R-:W3:Y:S02]  /*19da0*/  @!P1 SYNCS.PHASECHK.TRANS64 P1, [R6+URZ+0x38810], R3 ;  /* 0x03881003060095a7 */ /* 0x000ee4000802007f */
[----:B---3--:R-:W-:Y:S05]  /*19db0*/  @!P1 BRA `(.L_x_5100) ;  /* 0xfffffffc00ec9947 */ /* 0x008fea000383ffff */
[----:B------:R-:W-:Y:S05]  /*19dc0*/  BRA `(.L_x_5272) ;  /* 0xfffffea000587947 */ /* 0x000fea000383ffff */
.L_x_5104:
[----:B----4-:R4:W0:Y:S02]  /*19dd0*/  SYNCS.PHASECHK.TRANS64.TRYWAIT P1, [R4+URZ+0x38850], R5 ;  /* 0x03885005040075a7 */ /* 0x010824000802017f */
[----:B0-----:R-:W-:Y:S05]  /*19de0*/  @!P1 NANOSLEEP.SYNCS 0x989680 ;  /* 0x009896800000995d */ /* 0x001fea0003900000 */
[----:B------:R-:W0:Y:S02]  /*19df0*/  @!P1 SYNCS.PHASECHK.TRANS64 P1, [R4+URZ+0x38850], R5 ;  /* 0x03885005040095a7 */ /* 0x000e24000802007f */
[----:B0-----:R-:W-:Y:S05]  /*19e00*/  @!P1 BRA `(.L_x_5104) ;  /* 0xfffffffc00f09947 */ /* 0x001fea000383ffff */
[----:B------:R-:W-:Y:S05]  /*19e10*/  BRA `(.L_x_5103) ;  /* 0xfffffea000647947 */ /* 0x000fea000383ffff */
.L_x_5120:
[----:B-1----:R-:W-:-:S04]  /*19e20*/  IMAD.U32 R15, RZ, RZ, UR7 ;  /* 0x00000007ff0f7e24 */ /* 0x002fc8000f8e00ff */
[----:B------:R1:W2:Y:S03]  /*19e30*/  SYNCS.PHASECHK.TRANS64.TRYWAIT P2, [R15+URZ+0x38830], R10 ;  /* 0x0388300a0f0075a7 */ /* 0x0002a6000804017f */
[----:B--2---:R-:W-:Y:S05]  /*19e40*/  @!P2 NANOSLEEP.SYNCS 0x989680 ;  /* 0x009896800000a95d */ /* 0x004fea0003900000 */
[----:B------:R-:W2:Y:S02]  /*19e50*/  @!P2 SYNCS.PHASECHK.TRANS64 P2, [R15+URZ+0x38830], R10 ;  /* 0x0388300a0f00a5a7 */ /* 0x000ea4000804007f */
[----:B--2---:R-:W-:Y:S05]  /*19e60*/  @!P2 BRA `(.L_x_5120) ;  /* 0xfffffffc00eca947 */ /* 0x004fea000383ffff */
[----:B------:R-:W-:Y:S05]  /*19e70*/  BRA `(.L_x_5119) ;  /* 0xfffffed000bc7947 */ /* 0x000fea000383ffff */
.L_x_5124:
[----:B-1----:R-:W-:-:S04]  /*19e80*/  IMAD.U32 R15, RZ, RZ, UR7 ;  /* 0x00000007ff0f7e24 */ /* 0x002fc8000f8e00ff */
[----:B------:R1:W3:Y:S03]  /*19e90*/  SYNCS.PHASECHK.TRANS64.TRYWAIT P2, [R15+URZ+0x38850], R10 ;  /* 0x0388500a0f0075a7 */ /* 0x0002e6000804017f */
[----:B---3--:R-:W-:Y:S05]  /*19ea0*/  @!P2 NANOSLEEP.SYNCS 0x989680 ;  /* 0x009896800000a95d */ /* 0x008fea0003900000 */
[----:B------:R-:W3:Y:S02]  /*19eb0*/  @!P2 SYNCS.PHASECHK.TRANS64 P2, [R15+URZ+0x38850], R10 ;  /* 0x0388500a0f00a5a7 */ /* 0x000ee4000804007f */
[----:B---3--:R-:W-:Y:S05]  /*19ec0*/  @!P2 BRA `(.L_x_5124) ;  /* 0xfffffffc00eca947 */ /* 0x008fea000383ffff */
[----:B------:R-:W-:Y:S05]  /*19ed0*/  BRA `(.L_x_5123) ;  /* 0xfffffed4003c7947 */ /* 0x000fea000383ffff */
.L_x_5141:
[----:B-1----:R-:W-:-:S04]  /*19ee0*/  MOV R8, UR6 ;  /* 0x0000000600087c02 */ /* 0x002fc80008000f00 */
[----:B------:R1:W2:Y:S03]  /*19ef0*/  SYNCS.PHASECHK.TRANS64.TRYWAIT P3, [R8+URZ+0x38830], R7 ;  /* 0x03883007080075a7 */ /* 0x0002a6000806017f */
[----:B--2---:R-:W-:Y:S05]  /*19f00*/  @!P3 NANOSLEEP.SYNCS 0x989680 ;  /* 0x009896800000b95d */ /* 0x004fea0003900000 */
[----:B------:R-:W2:Y:S02]  /*19f10*/  @!P3 SYNCS.PHASECHK.TRANS64 P3, [R8+URZ+0x38830], R7 ;  /* 0x038830070800b5a7 */ /* 0x000ea4000806007f */
[----:B--2---:R-:W-:Y:S05]  /*19f20*/  @!P3 BRA `(.L_x_5141) ;  /* 0xfffffffc00ecb947 */ /* 0x004fea000383ffff */
[----:B------:R-:W-:Y:S05]  /*19f30*/  BRA `(.L_x_5140) ;  /* 0xffffff0c00247947 */ /* 0x000fea000383ffff */
.L_x_5145:
[----:B-1----:R-:W-:-:S04]  /*19f40*/  IMAD.U32 R8, RZ, RZ, UR6 ;  /* 0x00000006ff087e24 */ /* 0x002fc8000f8e00ff */
[----:B------:R1:W3:Y:S03]  /*19f50*/  SYNCS.PHASECHK.TRANS64.TRYWAIT P3, [R8+URZ+0x38850], R7 ;  /* 0x03885007080075a7 */ /* 0x0002e6000806017f */
[----:B---3--:R-:W-:Y:S05]  /*19f60*/  @!P3 NANOSLEEP.SYNCS 0x989680 ;  /* 0x009896800000b95d */ /* 0x008fea0003900000 */
[----:B------:R-:W3:Y:S02]  /*19f70*/  @!P3 SYNCS.PHASECHK.TRANS64 P3, [R8+URZ+0x38850], R7 ;  /* 0x038850070800b5a7 */ /* 0x000ee4000806007f */
[----:B---3--:R-:W-:Y:S05]  /*19f80*/  @!P3 BRA `(.L_x_5145) ;  /* 0xfffffffc00ecb947 */ /* 0x008fea000383ffff */
[----:B------:R-:W-:Y:S05]  /*19f90*/  BRA `(.L_x_5144) ;  /* 0xffffff0c00a47947 */ /* 0x000fea000383ffff */
.L_x_5151:
[----:B--2---:R-:W-:-:S04]  /*19fa0*/  IMAD.U32 R8, RZ, RZ, UR7 ;  /* 0x00000007ff087e24 */ /* 0x004fc8000f8e00ff */
[----:B------:R2:W3:Y:S03]  /*19fb0*/  SYNCS.PHASECHK.TRANS64.TRYWAIT P2, [R8+URZ+0x38830], R7 ;  /* 0x03883007080075a7 */ /* 0x0004e6000804017f */
[----:B---3--:R-:W-:Y:S05]  /*19fc0*/  @!P2 NANOSLEEP.SYNCS 0x989680 ;  /* 0x009896800000a95d */ /* 0x008fea0003900000 */
[----:B------:R-:W3:Y:S02]  /*19fd0*/  @!P2 SYNCS.PHASECHK.TRANS64 P2, [R8+URZ+0x38830], R7 ;  /* 0x038830070800a5a7 */ /* 0x000ee4000804007f */
[----:B---3--:R-:W-:Y:S05]  /*19fe0*/  @!P2 BRA `(.L_x_5151) ;  /* 0xfffffffc00eca947 */ /* 0x008fea000383ffff */
[----:B------:R-:W-:Y:S05]  /*19ff0*/  BRA `(.L_x_5150) ;  /* 0xffffff38007c7947 */ /* 0x000fea000383ffff */
.L_x_5155:
[----:B--2---:R-:W-:-:S04]  /*1a000*/  IMAD.U32 R8, RZ, RZ, UR7 ;  /* 0x00000007ff087e24 */ /* 0x004fc8000f8e00ff */
[----:B------:R2:W3:Y:S03]  /*1a010*/  SYNCS.PHASECHK.TRANS64.TRYWAIT P2, [R8+URZ+0x38850], R7 ;  /* 0x03885007080075a7 */ /* 0x0004e6000804017f */
[----:B---3--:R-:W-:Y:S05]  /*1a020*/  @!P2 NANOSLEEP.SYNCS 0x989680 ;  /* 0x009896800000a95d */ /* 0x008fea0003900000 */
[----:B------:R-:W3:Y:S02]  /*1a030*/  @!P2 SYNCS.PHASECHK.TRANS64 P2, [R8+URZ+0x38850], R7 ;  /* 0x038850070800a5a7 */ /* 0x000ee4000804007f */
[----:B---3--:R-:W-:Y:S05]  /*1a040*/  @!P2 BRA `(.L_x_5155) ;  /* 0xfffffffc00eca947 */ /* 0x008fea000383ffff */
[----:B------:R-:W-:Y:S05]  /*1a050*/  BRA `(.L_x_5154) ;  /* 0xffffff3800fc7947 */ /* 0x000fea000383ffff */
.L_x_5204:
[----:B------:R-:W1:Y:S01]  /*1a060*/  S2R R5, SR_TID.X ;  /* 0x0000000000057919 */ /* 0x000e620000002100 */
[----:B------:R-:W-:Y:S01]  /*1a070*/  BSSY B0, `(.L_x_5273) ;  /* 0x000000a000007945 */ /* 0x000fe20003800000 */
[----:B------:R-:W-:Y:S01]  /*1a080*/  IMAD.MOV.U32 R12, RZ, RZ, RZ ;  /* 0x000000ffff0c7224 */ /* 0x000fe200078e00ff */
[----:B------:R-:W-:Y:S01]  /*1a090*/  MOV R11, 0x1f ;  /* 0x0000001f000b7802 */ /* 0x000fe20000000f00 */
[----:B------:R-:W-:Y:S01]  /*1a0a0*/  IMAD.MOV.U32 R15, RZ, RZ, -0x1 ;  /* 0xffffffffff0f7424 */ /* 0x000fe200078e00ff */
[----:B-1----:R-:W-:-:S04]  /*1a0b0*/  SHF.R.U32.HI R5, RZ, 0x5, R5 ;  /* 0x00000005ff057819 */ /* 0x002fc80000011605 */
[----:B------:R-:W-:-:S05]  /*1a0c0*/  LOP3.LUT R5, R5, 0x3, RZ, 0xc0, !PT ;  /* 0x0000000305057812 */ /* 0x000fca00078ec0ff */
[----:B0-----:R-:W-:-:S07]  /*1a0d0*/  IMAD.MOV.U32 R13, RZ, RZ, R5 ;  /* 0x000000ffff0d7224 */ /* 0x001fce00078e0005 */
[----:B------:R-:W-:Y:S05]  /*1a0e0*/  WARPSYNC.COLLECTIVE R15, `(.L_x_5274) ;  /* 0x000000000f087348 */ /* 0x000fea0003c00000 */
[----:B------:R0:W1:Y:S02]  /*1a0f0*/  SHFL.IDX P6, R14, R13, R12, R11 ;  /* 0x0000000c0d0e7389 */ /* 0x00006400000c000b */
[----:B01----:R-:W-:Y:S01]  /*1a100*/  ENDCOLLECTIVE ;  /* 0x000000000000791b */ /* 0x003fe20003800000 */
.L_x_5274:
[----:B------:R-:W-:Y:S05]  /*1a110*/  BSYNC B0 ;  /* 0x0000000000007941 */ /* 0x000fea0003800000 */
.L_x_5273:
[----:B------:R-:W-:Y:S05]  /*1a120*/  BRA `(.L_x_5275) ;  /* 0xffffffbc00dc7947 */ /* 0x000fea000383ffff */
.L_x_5205:
[----:B------:R-:W-:Y:S01]  /*1a130*/  BSSY B0, `(.L_x_5276) ;  /* 0x0000006000007945 */ /* 0x000fe20003800000 */
[----:B------:R-:W-:-:S07]  /*1a140*/  IMAD.MOV.U32 R15, RZ, RZ, -0x1 ;  /* 0xffffffffff0f7424 */ /* 0x000fce00078e00ff */
[----:B0-----:R-:W-:Y:S05]  /*1a150*/  WARPSYNC.COLLECTIVE R15, `(.L_x_5277) ;  /* 0x000000000f0c7348 */ /* 0x001fea0003c00000 */
[----:B------:R-:W-:Y:S02]  /*1a160*/  ELECT P6, UR62, PT ;  /* 0x00000000003e782f */ /* 0x000fe400038c0000 */
[----:B------:R-:W-:Y:S01]  /*1a170*/  MOV R14, UR62 ;  /* 0x0000003e000e7c02 */ /* 0x000fe20008000f00 */
[----:B0-----:R-:W-:Y:S10]  /*1a180*/  ENDCOLLECTIVE ;  /* 0x000000000000791b */ /* 0x001ff40003800000 */
.L_x_5277:
[----:B------:R-:W-:Y:S05]  /*1a190*/  BSYNC B0 ;  /* 0x0000000000007941 */ /* 0x000fea0003800000 */
.L_x_5276:
[----:B------:R-:W-:Y:S05]  /*1a1a0*/  BRA `(.L_x_5278) ;  /* 0xffffffbc00cc7947 */ /* 0x000fea000383ffff */
.L_x_5208:
[----:B-1----:R1:W2:Y:S02]  /*1a1b0*/  SYNCS.PHASECHK.TRANS64.TRYWAIT P0, [R9+URZ+0x38840], R10 ;  /* 0x0388400a090075a7 */ /* 0x0022a4000800017f */
[----:B--2---:R-:W-:Y:S05]  /*1a1c0*/  @!P0 NANOSLEEP.SYNCS 0x989680 ;  /* 0x009896800000895d */ /* 0x004fea0003900000 */
[----:B------:R-:W2:Y:S02]  /*1a1d0*/  @!P0 SYNCS.PHASECHK.TRANS64 P0, [R9+URZ+0x38840], R10 ;  /* 0x0388400a090085a7 */ /* 0x000ea4000800007f */
[----:B--2---:R-:W-:Y:S05]  /*1a1e0*/  @!P0 BRA `(.L_x_5208) ;  /* 0xfffffffc00f08947 */ /* 0x004fea000383ffff */
[----:B------:R-:W-:Y:S05]  /*1a1f0*/  BRA `(.L_x_5279) ;  /* 0xffffffc000387947 */ /* 0x000fea000383ffff */
.L_x_5212:
        /* <DEDUP_REMOVED lines=8> */
.L_x_5215:
[----:B-1----:R1:W2:Y:S02]  /*1a280*/  SYNCS.PHASECHK.TRANS64.TRYWAIT P0, [R6+URZ+0x38860], R9 ;  /* 0x03886009060075a7 */ /* 0x0022a4000800017f */
[----:B--2---:R-:W-:Y:S05]  /*1a290*/  @!P0 NANOSLEEP.SYNCS 0x989680 ;  /* 0x009896800000895d */ /* 0x004fea0003900000 */
[----:B------:R-:W2:Y:S02]  /*1a2a0*/  @!P0 SYNCS.PHASECHK.TRANS64 P0, [R6+URZ+0x38860], R9 ;  /* 0x03886009060085a7 */ /* 0x000ea4000800007f */
[----:B--2---:R-:W-:Y:S05]  /*1a2b0*/  @!P0 BRA `(.L_x_5215) ;  /* 0xfffffffc00f08947 */ /* 0x004fea000383ffff */
[----:B------:R-:W-:Y:S05]  /*1a2c0*/  BRA `(.L_x_5281) ;  /* 0xffffffc800347947 */ /* 0x000fea000383ffff */
.L_x_5224:
[----:B-1----:R1:W2:Y:S02]  /*1a2d0*/  SYNCS.PHASECHK.TRANS64.TRYWAIT P0, [R2+URZ+0x38840], R3 ;  /* 0x03884003020075a7 */ /* 0x0022a4000800017f */
[----:B--2---:R-:W-:Y:S05]  /*1a2e0*/  @!P0 NANOSLEEP.SYNCS 0x989680 ;  /* 0x009896800000895d */ /* 0x004fea0003900000 */
[----:B------:R-:W2:Y:S02]  /*1a2f0*/  @!P0 SYNCS.PHASECHK.TRANS64 P0, [R2+URZ+0x38840], R3 ;  /* 0x03884003020085a7 */ /* 0x000ea4000800007f */
[----:B--2---:R-:W-:Y:S05]  /*1a300*/  @!P0 BRA `(.L_x_5224) ;  /* 0xfffffffc00f08947 */ /* 0x004fea000383ffff */
[----:B------:R-:W-:Y:S05]  /*1a310*/  BRA `(.L_x_5282) ;  /* 0xffffffd0000c7947 */ /* 0x000fea000383ffff */
.L_x_5226:
[----:B--2---:R2:W3:Y:S02]  /*1a320*/  SYNCS.PHASECHK.TRANS64.TRYWAIT P0, [R2+URZ+0x38860], R3 ;  /* 0x03886003020075a7 */ /* 0x0044e4000800017f */
[----:B---3--:R-:W-:Y:S05]  /*1a330*/  @!P0 NANOSLEEP.SYNCS 0x989680 ;  /* 0x009896800000895d */ /* 0x008fea0003900000 */
[----:B------:R-:W3:Y:S02]  /*1a340*/  @!P0 SYNCS.PHASECHK.TRANS64 P0, [R2+URZ+0x38860], R3 ;  /* 0x03886003020085a7 */ /* 0x000ee4000800007f */
[----:B---3--:R-:W-:Y:S05]  /*1a350*/  @!P0 BRA `(.L_x_5226) ;  /* 0xfffffffc00f08947 */ /* 0x008fea000383ffff */
[----:B------:R-:W-:Y:S05]  /*1a360*/  BRA `(.L_x_5283) ;  /* 0xffffffd0007c7947 */ /* 0x000fea000383ffff */
.L_x_5231:
[----:B--2---:R2:W3:Y:S02]  /*1a370*/  SYNCS.PHASECHK.TRANS64.TRYWAIT P0, [R2+URZ+0x38840], R3 ;  /* 0x03884003020075a7 */ /* 0x0044e4000800017f */
[----:B---3--:R-:W-:Y:S05]  /*1a380*/  @!P0 NANOSLEEP.SYNCS 0x989680 ;  /* 0x009896800000895d */ /* 0x008fea0003900000 */
[----:B------:R-:W3:Y:S02]  /*1a390*/  @!P0 SYNCS.PHASECHK.TRANS64 P0, [R2+URZ+0x38840], R3 ;  /* 0x03884003020085a7 */ /* 0x000ee4000800007f */
[----:B---3--:R-:W-:Y:S05]  /*1a3a0*/  @!P0 BRA `(.L_x_5231) ;  /* 0xfffffffc00f08947 */ /* 0x008fea000383ffff */
[----:B------:R-:W-:Y:S05]  /*1a3b0*/  BRA `(.L_x_5284) ;  /* 0xffffffd8001c7947 */ /* 0x000fea000383ffff */
.L_x_5233:
[----:B0-----:R0:W1:Y:S02]  /*1a3c0*/  SYNCS.PHASECHK.TRANS64.TRYWAIT P1, [R2+URZ+0x38860], R3 ;  /* 0x03886003020075a7 */ /* 0x001064000802017f */
[----:B-1----:R-:W-:Y:S05]  /*1a3d0*/  @!P1 NANOSLEEP.SYNCS 0x989680 ;  /* 0x009896800000995d */ /* 0x002fea0003900000 */
[----:B------:R-:W1:Y:S02]  /*1a3e0*/  @!P1 SYNCS.PHASECHK.TRANS64 P1, [R2+URZ+0x38860], R3 ;  /* 0x03886003020095a7 */ /* 0x000e64000802007f */
[----:B-1----:R-:W-:Y:S05]  /*1a3f0*/  @!P1 BRA `(.L_x_5233) ;  /* 0xfffffffc00f09947 */ /* 0x002fea000383ffff */
[----:B------:R-:W-:Y:S05]  /*1a400*/  BRA `(.L_x_5285) ;  /* 0xffffffd800887947 */ /* 0x000fea000383ffff */
.L_x_5238:
[----:B---3--:R3:W4:Y:S02]  /*1a410*/  SYNCS.PHASECHK.TRANS64.TRYWAIT P0, [R2+URZ+0x38840], R3 ;  /* 0x03884003020075a7 */ /* 0x008724000800017f */
[----:B----4-:R-:W-:Y:S05]  /*1a420*/  @!P0 NANOSLEEP.SYNCS 0x989680 ;  /* 0x009896800000895d */ /* 0x010fea0003900000 */
[----:B------:R-:W4:Y:S02]  /*1a430*/  @!P0 SYNCS.PHASECHK.TRANS64 P0, [R2+URZ+0x38840], R3 ;  /* 0x03884003020085a7 */ /* 0x000f24000800007f */
[----:B----4-:R-:W-:Y:S05]  /*1a440*/  @!P0 BRA `(.L_x_5238) ;  /* 0xfffffffc00f08947 */ /* 0x010fea000383ffff */
[----:B------:R-:W-:Y:S05]  /*1a450*/  BRA `(.L_x_5286) ;  /* 0xffffffe000047947 */ /* 0x000fea000383ffff */
.L_x_5240:
[----:B0-----:R0:W1:Y:S02]  /*1a460*/  SYNCS.PHASECHK.TRANS64.TRYWAIT P1, [R2+URZ+0x38860], R3 ;  /* 0x03886003020075a7 */ /* 0x001064000802017f */
[----:B-1----:R-:W-:Y:S05]  /*1a470*/  @!P1 NANOSLEEP.SYNCS 0x989680 ;  /* 0x009896800000995d */ /* 0x002fea0003900000 */
[----:B------:R-:W1:Y:S02]  /*1a480*/  @!P1 SYNCS.PHASECHK.TRANS64 P1, [R2+URZ+0x38860], R3 ;  /* 0x03886003020095a7 */ /* 0x000e64000802007f */
[----:B-1----:R-:W-:Y:S05]  /*1a490*/  @!P1 BRA `(.L_x_5240) ;  /* 0xfffffffc00f09947 */ /* 0x002fea000383ffff */
[----:B------:R-:W-:Y:S05]  /*1a4a0*/  BRA `(.L_x_5287) ;  /* 0xffffffe000747947 */ /* 0x000fea000383ffff */
.L_x_5245:
[----:B------:R-:W-:Y:S01]  /*1a4b0*/  BSSY B0, `(.L_x_5288) ;  /* 0x0000008000007945 */ /* 0x000fe20003800000 */
[----:B0-----:R-:W-:Y:S01]  /*1a4c0*/  IMAD.MOV.U32 R13, RZ, RZ, R16 ;  /* 0x000000ffff0d7224 */ /* 0x001fe200078e0010 */
[----:B------:R-:W-:Y:S01]  /*1a4d0*/  MOV R15, 0xffffffff ;  /* 0xffffffff000f7802 */ /* 0x000fe20000000f00 */
[----:B-1----:R-:W-:Y:S02]  /*1a4e0*/  IMAD.MOV.U32 R12, RZ, RZ, RZ ;  /* 0x000000ffff0c7224 */ /* 0x002fe400078e00ff */
[----:B------:R-:W-:-:S07]  /*1a4f0*/  IMAD.MOV.U32 R11, RZ, RZ, 0x1f ;  /* 0x0000001fff0b7424 */ /* 0x000fce00078e00ff */
[----:B--2---:R-:W-:Y:S05]  /*1a500*/  WARPSYNC.COLLECTIVE R15, `(.L_x_5289) ;  /* 0x000000000f087348 */ /* 0x004fea0003c00000 */
[----:B------:R0:W1:Y:S02]  /*1a510*/  SHFL.IDX P6, R14, R13, R12, R11 ;  /* 0x0000000c0d0e7389 */ /* 0x00006400000c000b */
[----:B012---:R-:W-:Y:S01]  /*1a520*/  ENDCOLLECTIVE ;  /* 0x000000000000791b */ /* 0x007fe20003800000 */
.L_x_5289:
[----:B------:R-:W-:Y:S05]  /*1a530*/  BSYNC B0 ;  /* 0x0000000000007941 */ /* 0x000fea0003800000 */
.L_x_5288:
        /* <DEDUP_REMOVED lines=8> */
.L_x_5290:
[----:B------:R-:W-:Y:S01]  /*1a5c0*/  MOV R16, R14 ;  /* 0x0000000e00107202 */ /* 0x000fe20000000f00 */
[----:B------:R-:W-:Y:S06]  /*1a5d0*/  BRA `(.L_x_5291) ;  /* 0xffffffe400c47947 */ /* 0x000fec000383ffff */
.L_x_5248:
        /* <DEDUP_REMOVED lines=8> */
.L_x_5293:
[----:B------:R-:W-:Y:S05]  /*1a660*/  BSYNC B0 ;  /* 0x0000000000007941 */ /* 0x000fea0003800000 */
.L_x_5292:
        /* <DEDUP_REMOVED lines=10> */
.L_x_5294:
        /* <DEDUP_REMOVED lines=8> */
.L_x_5295:
        /* <DEDUP_REMOVED lines=8> */
.L_x_5296:
        /* <DEDUP_REMOVED lines=8> */
.L_x_5297:
        /* <DEDUP_REMOVED lines=8> */
.L_x_5298:
[----:B------:R-:W-:Y:S05]  /*1a910*/  BRA `(.L_x_5299) ;  /* 0xffffffe4008c7947 */ /* 0x000fea000383ffff */
.L_x_5253:
        /* <DEDUP_REMOVED lines=8> */
.L_x_5301:
[----:B------:R-:W-:Y:S05]  /*1a9a0*/  BSYNC B0 ;  /* 0x0000000000007941 */ /* 0x000fea0003800000 */
.L_x_5300:
        /* <DEDUP_REMOVED lines=10> */
.L_x_5302:
        /* <DEDUP_REMOVED lines=8> */
.L_x_5303:
        /* <DEDUP_REMOVED lines=8> */
.L_x_5304:
        /* <DEDUP_REMOVED lines=8> */
.L_x_5305:
[----:B------:R-:W-:Y:S01]  /*1abd0*/  IMAD.MOV.U32 R12, RZ, RZ, 0x1f ;  /* 0x0000001fff0c7424 */ /* 0x000fe200078e00ff */
[----:B------:R-:W-:Y:S02]  /*1abe0*/  MOV R11, 0x1f ;  /* 0x0000001f000b7802 */ /* 0x000fe40000000f00 */
[----:B------:R-:W-:-:S05]  /*1abf0*/  SEL R5, R14, RZ, P0 ;  /* 0x000000ff0e057207 */ /* 0x000fca0000000000 */
[----:B------:R-:W-:-:S04]  /*1ac00*/  IMAD.IADD R2, R6, 0x1, R5 ;  /* 0x0000000106027824 */ /* 0x000fc800078e0205 */
[----:B------:R-:W-:-:S07]  /*1ac10*/  IMAD.MOV.U32 R13, RZ, RZ, R2 ;  /* 0x000000ffff0d7224 */ /* 0x000fce00078e0002 */
[----:B------:R-:W-:Y:S05]  /*1ac20*/  WARPSYNC.COLLECTIVE R15, `(.L_x_5306) ;  /* 0x000000000f087348 */ /* 0x000fea0003c00000 */
[----:B------:R0:W1:Y:S02]  /*1ac30*/  SHFL.IDX P6, R14, R13, R12, R11 ;  /* 0x0000000c0d0e7389 */ /* 0x00006400000c000b */
[----:B01----:R-:W-:Y:S01]  /*1ac40*/  ENDCOLLECTIVE ;  /* 0x000000000000791b */ /* 0x003fe20003800000 */
.L_x_5306:
[----:B------:R-:W-:Y:S05]  /*1ac50*/  BRA `(.L_x_5307) ;  /* 0xffffffe400747947 */ /* 0x000fea000383ffff */
.L_x_5255:
[----:B------:R-:W-:Y:S01]  /*1ac60*/  BSSY B0, `(.L_x_5308) ;  /* 0x0000006000007945 */ /* 0x000fe20003800000 */
[----:B------:R-:W-:Y:S01]  /*1ac70*/  PLOP3.LUT P6, PT, P6, PT, PT, 0x8, 0x0 ;  /* 0x000000000000781c */ /* 0x000fe200037ce170 */
[----:B------:R-:W-:-:S12]  /*1ac80*/  IMAD.MOV.U32 R15, RZ, RZ, -0x1 ;  /* 0xffffffffff0f7424 */ /* 0x000fd800078e00ff */
[----:B0-----:R-:W-:Y:S05]  /*1ac90*/  WARPSYNC.COLLECTIVE R15, `(.L_x_5309) ;  /* 0x000000000f087348 */ /* 0x001fea0003c00000 */
[----:B------:R-:W-:Y:S01]  /*1aca0*/  VOTE.ANY R14, PT, P6 ;  /* 0x00000000000e7806 */ /* 0x000fe200030e0100 */
[----:B0-----:R-:W-:Y:S06]  /*1acb0*/  ENDCOLLECTIVE ;  /* 0x000000000000791b */ /* 0x001fec0003800000 */
.L_x_5309:
[----:B------:R-:W-:Y:S05]  /*1acc0*/  BSYNC B0 ;  /* 0x0000000000007941 */ /* 0x000fea0003800000 */
.L_x_5308:
[----:B------:R-:W-:Y:S01]  /*1acd0*/  IMAD.MOV.U32 R6, RZ, RZ, R14 ;  /* 0x000000ffff067224 */ /* 0x000fe200078e000e */
[----:B------:R-:W-:Y:S01]  /*1ace0*/  MOV R15, 0xffffffff ;  /* 0xffffffff000f7802 */ /* 0x000fe20000000f00 */
[----:B------:R-:W-:Y:S02]  /*1acf0*/  IMAD.MOV.U32 R13, RZ, RZ, R3 ;  /* 0x000000ffff0d7224 */ /* 0x000fe400078e0003 */
[----:B------:R-:W0:Y:S01]  /*1ad00*/  POPC R7, R6 ;  /* 0x0000000600077309 */ /* 0x000e220000000000 */
[----:B------:R-:W-:Y:S02]  /*1ad10*/  IMAD.MOV.U32 R11, RZ, RZ, 0x1f ;  /* 0x0000001fff0b7424 */ /* 0x000fe400078e00ff */
[----:B0-----:R-:W-:-:S07]  /*1ad20*/  IMAD.MOV.U32 R12, RZ, RZ, R7 ;  /* 0x000000ffff0c7224 */ /* 0x001fce00078e0007 */
[----:B------:R-:W-:Y:S05]  /*1ad30*/  WARPSYNC.COLLECTIVE R15, `(.L_x_5310) ;  /* 0x000000000f087348 */ /* 0x000fea0003c00000 */
[----:B------:R0:W1:Y:S02]  /*1ad40*/  SHFL.IDX P6, R14, R13, R12, R11 ;  /* 0x0000000c0d0e7389 */ /* 0x00006400000c000b */
[----:B01----:R-:W-:Y:S01]  /*1ad50*/  ENDCOLLECTIVE ;  /* 0x000000000000791b */ /* 0x003fe20003800000 */
.L_x_5310:
[----:B------:R-:W-:Y:S01]  /*1ad60*/  IMAD.MOV.U32 R17, RZ, RZ, R14 ;  /* 0x000000ffff117224 */ /* 0x000fe200078e000e */
[----:B------:R-:W-:Y:S06]  /*1ad70*/  BRA `(.L_x_5311) ;  /* 0xffffffe400647947 */ /* 0x000fec000383ffff */
.L_x_5257:
[----:B------:R-:W-:Y:S01]  /*1ad80*/  BSSY B0, `(.L_x_5312) ;  /* 0x0000007000007945 */ /* 0x000fe20003800000 */
[----:B------:R-:W-:Y:S02]  /*1ad90*/  IMAD.MOV.U32 R13, RZ, RZ, R2 ;  /* 0x000000ffff0d7224 */ /* 0x000fe400078e0002 */
[----:B------:R-:W-:Y:S02]  /*1ada0*/  IMAD.MOV.U32 R11, RZ, RZ, 0x1f ;  /* 0x0000001fff0b7424 */ /* 0x000fe400078e00ff */
[----:B------:R-:W-:-:S07]  /*1adb0*/  IMAD.MOV.U32 R15, RZ, RZ, -0x1 ;  /* 0xffffffffff0f7424 */ /* 0x000fce00078e00ff */
[----:B012---:R-:W-:Y:S05]  /*1adc0*/  WARPSYNC.COLLECTIVE R15, `(.L_x_5313) ;  /* 0x000000000f087348 */ /* 0x007fea0003c00000 */
[----:B------:R3:W4:Y:S02]  /*1add0*/  SHFL.IDX P6, R14, R13, R12, R11 ;  /* 0x0000000c0d0e7389 */ /* 0x00072400000c000b */
[----:B01234-:R-:W-:Y:S01]  /*1ade0*/  ENDCOLLECTIVE ;  /* 0x000000000000791b */ /* 0x01ffe20003800000 */
.L_x_5313:
[----:B------:R-:W-:Y:S05]  /*1adf0*/  BSYNC B0 ;  /* 0x0000000000007941 */ /* 0x000fea0003800000 */
.L_x_5312:
[----:B------:R-:W-:Y:S01]  /*1ae00*/  IMAD.MOV.U32 R8, RZ, RZ, R14 ;  /* 0x000000ffff087224 */ /* 0x000fe200078e000e */
[----:B------:R-:W-:Y:S06]  /*1ae10*/  BRA `(.L_x_5256) ;  /* 0xffffffe400587947 */ /* 0x000fec000383ffff */
.L_x_5260:
[----:B-1----:R1:W3:Y:S02]  /*1ae20*/  SYNCS.PHASECHK.TRANS64.TRYWAIT P0, [R0+URZ+0x38820], R3 ;  /* 0x03882003000075a7 */ /* 0x0022e4000800017f */
[----:B---3--:R-:W-:Y:S05]  /*1ae30*/  @!P0 NANOSLEEP.SYNCS 0x989680 ;  /* 0x009896800000895d */ /* 0x008fea0003900000 */
[----:B------:R-:W3:Y:S02]  /*1ae40*/  @!P0 SYNCS.PHASECHK.TRANS64 P0, [R0+URZ+0x38820], R3 ;  /* 0x03882003000085a7 */ /* 0x000ee4000800007f */
[----:B---3--:R-:W-:Y:S05]  /*1ae50*/  @!P0 BRA `(.L_x_5260) ;  /* 0xfffffffc00f08947 */ /* 0x008fea000383ffff */
[----:B------:R-:W-:Y:S05]  /*1ae60*/  BRA `(.L_x_5314) ;  /* 0xffffffe800d47947 */ /* 0x000fea000383ffff */
.L_x_5261:
[----:B--2---:R-:W2:Y:S01]  /*1ae70*/  S2R R2, SR_TID.X ;  /* 0x0000000000027919 */ /* 0x004ea20000002100 */
[----:B------:R-:W-:Y:S01]  /*1ae80*/  BSSY B0, `(.L_x_5315) ;  /* 0x000000a000007945 */ /* 0x000fe20003800000 */
[----:B------:R-:W-:Y:S02]  /*1ae90*/  IMAD.MOV.U32 R12, RZ, RZ, RZ ;  /* 0x000000ffff0c7224 */ /* 0x000fe400078e00ff */
[----:B------:R-:W-:Y:S02]  /*1aea0*/  IMAD.MOV.U32 R11, RZ, RZ, 0x1f ;  /* 0x0000001fff0b7424 */ /* 0x000fe400078e00ff */
[----:B------:R-:W-:Y:S01]  /*1aeb0*/  IMAD.MOV.U32 R15, RZ, RZ, -0x1 ;  /* 0xffffffffff0f7424 */ /* 0x000fe200078e00ff */
[----:B--2---:R-:W-:-:S04]  /*1aec0*/  SHF.R.U32.HI R2, RZ, 0x5, R2 ;  /* 0x00000005ff027819 */ /* 0x004fc80000011602 */
[----:B------:R-:W-:-:S04]  /*1aed0*/  LOP3.LUT R2, R2, 0x3, RZ, 0xc0, !PT ;  /* 0x0000000302027812 */ /* 0x000fc800078ec0ff */
[----:B0-----:R-:W-:-:S07]  /*1aee0*/  MOV R13, R2 ;  /* 0x00000002000d7202 */ /* 0x001fce0000000f00 */
[----:B-1----:R-:W-:Y:S05]  /*1aef0*/  WARPSYNC.COLLECTIVE R15, `(.L_x_5316) ;  /* 0x000000000f087348 */ /* 0x002fea0003c00000 */
[----:B------:R0:W2:Y:S02]  /*1af00*/  SHFL.IDX P6, R14, R13, R12, R11 ;  /* 0x0000000c0d0e7389 */ /* 0x0000a400000c000b */
[----:B012---:R-:W-:Y:S01]  /*1af10*/  ENDCOLLECTIVE ;  /* 0x000000000000791b */ /* 0x007fe20003800000 */
.L_x_5316:
[----:B------:R-:W-:Y:S05]  /*1af20*/  BSYNC B0 ;  /* 0x0000000000007941 */ /* 0x000fea0003800000 */
.L_x_5315:
[----:B------:R-:W-:Y:S05]  /*1af30*/  BRA `(.L_x_5317) ;  /* 0xffffffe800b87947 */ /* 0x000fea000383ffff */
.L_x_5264:
[----:B------:R-:W-:Y:S01]  /*1af40*/  BSSY B1, `(.L_x_5318) ;  /* 0x0000006000017945 */ /* 0x000fe20003800000 */
[----:B------:R-:W-:-:S07]  /*1af50*/  IMAD.MOV.U32 R15, RZ, RZ, -0x1 ;  /* 0xffffffffff0f7424 */ /* 0x000fce00078e00ff */
[----:B012---:R-:W-:Y:S05]  /*1af60*/  WARPSYNC.COLLECTIVE R15, `(.L_x_5319) ;  /* 0x000000000f0c7348 */ /* 0x007fea0003c00000 */
[----:B------:R-:W-:Y:S02]  /*1af70*/  ELECT P6, UR62, PT ;  /* 0x00000000003e782f */ /* 0x000fe400038c0000 */
[----:B------:R-:W-:Y:S01]  /*1af80*/  MOV R14, UR62 ;  /* 0x0000003e000e7c02 */ /* 0x000fe20008000f00 */
[----:B012---:R-:W-:Y:S10]  /*1af90*/  ENDCOLLECTIVE ;  /* 0x000000000000791b */ /* 0x007ff40003800000 */
.L_x_5319:
[----:B------:R-:W-:Y:S05]  /*1afa0*/  BSYNC B1 ;  /* 0x0000000000017941 */ /* 0x000fea0003800000 */
.L_x_5318:
[----:B------:R-:W-:Y:S05]  /*1afb0*/  BRA `(.L_x_5320) ;  /* 0xffffffe800b07947 */ /* 0x000fea000383ffff */
.L_x_5266:
[----:B-1----:R1:W2:Y:S02]  /*1afc0*/  SYNCS.PHASECHK.TRANS64.TRYWAIT P0, [R6+URZ], R5 ;  /* 0x00000005060075a7 */ /* 0x0022a4000800017f */
[----:B--2---:R-:W-:Y:S05]  /*1afd0*/  @!P0 NANOSLEEP.SYNCS 0x989680 ;  /* 0x009896800000895d */ /* 0x004fea0003900000 */
[----:B------:R-:W2:Y:S02]  /*1afe0*/  @!P0 SYNCS.PHASECHK.TRANS64 P0, [R6+URZ], R5 ;  /* 0x00000005060085a7 */ /* 0x000ea4000800007f */
[----:B--2---:R-:W-:Y:S05]  /*1aff0*/  @!P0 BRA `(.L_x_5266) ;  /* 0xfffffffc00f08947 */ /* 0x004fea000383ffff */
[----:B------:R-:W-:Y:S05]  /*1b000*/  BRA `(.L_x_5321) ;  /* 0xffffffe800ec7947 */ /* 0x000fea000383ffff */
.L_x_5267:
[----:B--2---:R2:W3:Y:S02]  /*1b010*/  SYNCS.PHASECHK.TRANS64.TRYWAIT P0, [R7+URZ], R2 ;  /* 0x00000002070075a7 */ /* 0x0044e4000800017f */
[----:B---3--:R-:W-:Y:S05]  /*1b020*/  @!P0 NANOSLEEP.SYNCS 0x989680 ;  /* 0x009896800000895d */ /* 0x008fea0003900000 */
[----:B------:R-:W3:Y:S02]  /*1b030*/  @!P0 SYNCS.PHASECHK.TRANS64 P0, [R7+URZ], R2 ;  /* 0x00000002070085a7 */ /* 0x000ee4000800007f */
[----:B---3--:R-:W-:Y:S05]  /*1b040*/  @!P0 BRA `(.L_x_5267) ;  /* 0xfffffffc00f08947 */ /* 0x008fea000383ffff */
[----:B------:R-:W-:Y:S05]  /*1b050*/  BRA `(.L_x_5322) ;  /* 0xffffffe800e07947 */ /* 0x000fea000383ffff */
.L_x_5269:
[----:B---3--:R3:W4:Y:S02]  /*1b060*/  SYNCS.PHASECHK.TRANS64.TRYWAIT P0, [R4+URZ], R5 ;  /* 0x00000005040075a7 */ /* 0x008724000800017f */
[----:B----4-:R-:W-:Y:S05]  /*1b070*/  @!P0 NANOSLEEP.SYNCS 0x989680 ;  /* 0x009896800000895d */ /* 0x010fea0003900000 */
[----:B------:R-:W4:Y:S02]  /*1b080*/  @!P0 SYNCS.PHASECHK.TRANS64 P0, [R4+URZ], R5 ;  /* 0x00000005040085a7 */ /* 0x000f24000800007f */
[----:B----4-:R-:W-:Y:S05]  /*1b090*/  @!P0 BRA `(.L_x_5269) ;  /* 0xfffffffc00f08947 */ /* 0x010fea000383ffff */
[----:B------:R-:W-:Y:S05]  /*1b0a0*/  BRA `(.L_x_5323) ;  /* 0xffffffe800e87947 */ /* 0x000fea000383ffff */
.L_x_5324:
        /* <DEDUP_REMOVED lines=13> */
.L_x_11951:


//--------------------- .text._ZN7cutlass13device_kernelIN5flash11enable_sm90INS1_16FlashAttnFwdSm90INS1_25CollectiveMainloopFwdSm90ILi2EN4cute5tupleIJNS5_1CILi1EEES8_S8_EEENS6_IJNS7_ILi64EEESA_SA_EEELi512ENS_6half_tEfNS_4arch4Sm90ELb0ELb1ELb1ELb1ELb0ELb1ELb1ELb0ELb0ELb0ELb0ELb0EEENS1_21CollectiveEpilogueFwdINS6_IJSA_NS7_ILi512EEESA_EEES9_SC_SE_Li256ELb1ELb0ELb0ELb0EEENS1_36VarlenDynamicPersistentTileSchedulerILi64ELi64ELi256ELi32ELb0ELb0ELb1ELb1ELb0ELb1EEEEEEEEEvNT_6ParamsE --------------------------
	.section	.text._ZN7cutlass13device_kernelIN5flash11enable_sm90INS1_16FlashAttnFwdSm90INS1_25CollectiveMainloopFwdSm90ILi2EN4cute5tupleIJNS5_1CILi1EEES8_S8_EEENS6_IJNS7_ILi64EEESA_SA_EEELi512ENS_6half_tEfNS_4arch4Sm90ELb0ELb1ELb1ELb1ELb0ELb1ELb1ELb0ELb0ELb0ELb0ELb0EEENS1_21CollectiveEpilogueFwdINS6_IJSA_NS7_ILi512EEESA_EEES9_SC_SE_Li256ELb1ELb0ELb0ELb0EEENS1_36VarlenDynamicPersistentTileSchedulerILi64ELi64ELi256ELi32ELb0ELb0ELb1ELb1ELb0ELb1EEEEEEEEEvNT_6ParamsE,"ax",@progbits
	.align	128
.text._ZN7cutlass13device_kernelIN5flash11enable_sm90INS1_16FlashAttnFwdSm90INS1_25CollectiveMainloopFwdSm90ILi2EN4cute5tupleIJNS5_1CILi1EEES8_S8_EEENS6_IJNS7_ILi64EEESA_SA_EEELi512ENS_6half_tEfNS_4arch4Sm90ELb0ELb1ELb1ELb1ELb0ELb1ELb1ELb0ELb0ELb0ELb0ELb0EEENS1_21CollectiveEpilogueFwdINS6_IJSA_NS7_ILi512EEESA_EEES9_SC_SE_Li256ELb1ELb0ELb0ELb0EEENS1_36VarlenDynamicPersistentTileSchedulerILi64ELi64ELi256ELi32ELb0ELb0ELb1ELb1ELb0ELb1EEEEEEEEEvNT_6ParamsE:
        .type           _ZN7cutlass13device_kernelIN5flash11enable_sm90INS1_16FlashAttnFwdSm90INS1_25CollectiveMainloopFwdSm90ILi2EN4cute5tupleIJNS5_1CILi1EEES8_S8_EEENS6_IJNS7_ILi64EEESA_SA_EEELi512ENS_6half_tEfNS_4arch4Sm90ELb0ELb1ELb1ELb1ELb0ELb1ELb1ELb0ELb0ELb0ELb0ELb0EEENS1_21CollectiveEpilogueFwdINS6_IJSA_NS7_ILi512EEESA_EEES9_SC_SE_Li256ELb1ELb0ELb0ELb0EEENS1_36VarlenDynamicPersistentTileSchedulerILi64ELi64ELi256ELi32ELb0ELb0ELb1ELb1ELb0ELb1EEEEEEEEEvNT_6ParamsE,@function
        .size           _ZN7cutlass13device_kernelIN5flash11enable_sm90INS1_16FlashAttnFwdSm90INS1_25CollectiveMainloopFwdSm90ILi2EN4cute5tupleIJNS5_1CILi1EEES8_S8_EEENS6_IJNS7_ILi64EEESA_SA_EEELi512ENS_6half_tEfNS_4arch4Sm90ELb0ELb1ELb1ELb1ELb0ELb1ELb1ELb0ELb0ELb0ELb0ELb0EEENS1_21CollectiveEpilogueFwdINS6_IJSA_NS7_ILi512EEESA_EEES9_SC_SE_Li256ELb1ELb0ELb0ELb0EEENS1_36VarlenDynamicPersistentTileSchedulerILi64ELi64ELi256ELi32ELb0ELb0ELb1ELb1ELb0ELb1EEEEEEEEEvNT_6ParamsE,(.L_x_11952 - _ZN7cutlass13device_kernelIN5flash11enable_sm90INS1_16FlashAttnFwdSm90INS1_25CollectiveMainloopFwdSm90ILi2EN4cute5tupleIJNS5_1CILi1EEES8_S8_EEENS6_IJNS7_ILi64EEESA_SA_EEELi512ENS_6half_tEfNS_4arch4Sm90ELb0ELb1ELb1ELb1ELb0ELb1ELb1ELb0ELb0ELb0ELb0ELb0EEENS1_21CollectiveEpilogueFwdINS6_IJSA_NS7_ILi512EEESA_EEES9_SC_SE_Li256ELb1ELb0ELb0ELb0EEENS1_36VarlenDynamicPersistentTileSchedulerILi64ELi64ELi256ELi32ELb0ELb0ELb1ELb1ELb0ELb1EEEEEEEEEvNT_6ParamsE)
        .other          _ZN7cutlass13device_kernelIN5flash11enable_sm90INS1_16FlashAttnFwdSm90INS1_25CollectiveMainloopFwdSm90ILi2EN4cute5tupleIJNS5_1CILi1EEES8_S8_EEENS6_IJNS7_ILi64EEESA_SA_EEELi512ENS_6half_tEfNS_4arch4Sm90ELb0ELb1ELb1ELb1ELb0ELb1ELb1ELb0ELb0ELb0ELb0ELb0EEENS1_21CollectiveEpilogueFwdINS6_IJSA_NS7_ILi512EEESA_EEES9_SC_SE_Li256ELb1ELb0ELb0ELb0EEENS1_36VarlenDynamicPersistentTileSchedulerILi64ELi64ELi256ELi32ELb0ELb0ELb1ELb1ELb0ELb1EEEEEEEEEvNT_6ParamsE,@"STO_CUDA_ENTRY STV_DEFAULT"
_ZN7cutlass13device_kernelIN5flash11enable_sm90INS1_16FlashAttnFwdSm90INS1_25CollectiveMainloopFwdSm90ILi2EN4cute5tupleIJNS5_1CILi1EEES8_S8_EEENS6_IJNS7_ILi64EEESA_SA_EEELi512ENS_6half_tEfNS_4arch4Sm90ELb0ELb1ELb1ELb1ELb0ELb1ELb1ELb0ELb0ELb0ELb0ELb0EEENS1_21CollectiveEpilogueFwdINS6_IJSA_NS7_ILi512EEESA_EEES9_SC_SE_Li256ELb1ELb0ELb0ELb0EEENS1_36VarlenDynamicPersistentTileSchedulerILi64ELi64ELi256ELi32ELb0ELb0ELb1ELb1ELb0ELb1EEEEEEEEEvNT_6ParamsE:
[----:B------:R-:W0:Y:S02]  /*0000*/  LDC R1, c[0x0][0x28] ;  /* 0x00000a00ff017b82 */ /* 0x000e240000000800 */
[----:B0-----:R-:W-:Y:S01]  /*0010*/  VIADD R1, R1, 0xffffffc8 ;  /* 0xffffffc801017836 */ /* 0x001fe20000000000 */
[----:B------:R-:W0:Y:S01]  /*0020*/  S2R R3, SR_TID.X ;  /* 0x0000000000037919 */ /* 0x000e220000002100 */
[----:B------:R-:W-:Y:S01]  /*0030*/  ELECT P0, URZ, PT ;  /* 0x00000000003f782f */ /* 0x000fe20003800000 */
[----:B------:R-:W-:Y:S01]  /*0040*/  BSSY B0, `(.L_x_5325) ;  /* 0x000001a000007945 */ /* 0x000fe20003800000 */
[--C-:B0-----:R-:W-:Y:S02]  /*0050*/  SHF.R.U32.HI R0, RZ, 0x5, R3.reuse ;  /* 0x00000005ff007819 */ /* 0x101fe40000011603 */
[----:B------:R-:W-:-:S03]  /*0060*/  SHF.R.U32.HI R4, RZ, 0x7, R3 ;  /* 0x00000007ff047819 */ /* 0x000fc60000011603 */
        /* <DEDUP_REMOVED lines=23> */
.L_x_5326:
[----:B------:R-:W-:Y:S05]  /*01e0*/  BSYNC B0 ;  /* 0x0000000000007941 */ /* 0x000fea0003800000 */
.L_x_5325:
[----:B------:R-:W0:Y:S01]  /*01f0*/  SHFL.IDX PT, R4, R4, RZ, 0x1f ;  /* 0x00001fff04047589 */ /* 0x000e2200000e0000 */
[----:B------:R-:W-:Y:S01]  /*0200*/  VOTEU.ANY UP0, P0 ;  /* 0x00000000003f7886 */ /* 0x000fe20000000100 */
[----:B------:R-:W-:Y:S01]  /*0210*/  UMOV UR4, 0x1 ;  /* 0x0000000100047882 */ /* 0x000fe20000000000 */
[----:B------:R-:W-:Y:S01]  /*0220*/  UMOV UR7, 0x100 ;  /* 0x0000010000077882 */ /* 0x000fe20000000000 */
[----:B------:R-:W1:Y:S01]  /*0230*/  SHFL.IDX PT, R2, R0, RZ, 0x1f ;  /* 0x00001fff00027589 */ /* 0x000e6200000e0000 */
[----:B------:R-:W-:Y:S01]  /*0240*/  VOTEU.ANY UP1, P0 ;  /* 0x00000000003f7886 */ /* 0x000fe20000020100 */
[----:B------:R-:W2:Y:S01]  /*0250*/  @UP0 S2UR UR8, SR_CgaCtaId ;  /* 0x00000000000809c3 */ /* 0x000ea20000008800 */
[----:B------:R-:W-:Y:S01]  /*0260*/  @UP0 UMOV UR6, 0x400 ;  /* 0x0000040000060882 */ /* 0x000fe20000000000 */
[----:B------:R-:W-:-:S04]  /*0270*/  @UP0 UIADD3 UR4, -UR4, 0x100000, URZ ;  /* 0x0010000004040890 */ /* 0x000fc8000fffe13f */
[----:B------:R-:W-:Y:S02]  /*0280*/  @UP0 USHF.L.U32 UR5, UR4, 0xb, URZ ;  /* 0x0000000b04050899 */ /* 0x000fe4000800063f */
[----:B------:R-:W-:Y:S01]  /*0290*/  @UP0 USHF.L.U32 UR4, UR4, 0x1, URZ ;  /* 0x0000000104040899 */ /* 0x000fe2000800063f */
[----:B------:R-:W-:Y:S01]  /*02a0*/  VOTEU.ANY UP2, P0 ;  /* 0x00000000003f7886 */ /* 0x000fe20000040100 */
[----:B------:R-:W-:Y:S01]  /*02b0*/  VOTEU.ANY UP3, P0 ;  /* 0x00000000003f7886 */ /* 0x000fe20000060100 */
[----:B0-----:R-:W-:Y:S02]  /*02c0*/  R2UR UR9, R4 ;  /* 0x00000000040972ca */ /* 0x001fe400000e0000 */
[----:B-1----:R-:W-:Y:S01]  /*02d0*/  ISETP.NE.AND P1, PT, R2, RZ, PT ;  /* 0x000000ff0200720c */ /* 0x002fe20003f25270 */
[----:B--2---:R-:W-:Y:S02]  /*02e0*/  @UP0 ULEA UR8, UR8, UR6, 0x18 ;  /* 0x0000000608080291 */ /* 0x004fe4000f8ec03f */
[----:B------:R-:W-:-:S04]  /*02f0*/  @UP0 UIADD3 UR6, -UR7, 0x100000, URZ ;  /* 0x0010000007060890 */ /* 0x000fc8000fffe13f */
[----:B------:R-:W-:Y:S02]  /*0300*/  @UP0 USHF.L.U32 UR7, UR6, 0xb, URZ ;  /* 0x0000000b06070899 */ /* 0x000fe4000800063f */
[----:B------:R-:W-:Y:S02]  /*0310*/  @UP0 USHF.L.U32 UR6, UR6, 0x1, URZ ;  /* 0x0000000106060899 */ /* 0x000fe4000800063f */
[----:B------:R-:W-:Y:S01]  /*0320*/  IMAD.U32 R4, RZ, RZ, UR9 ;  /* 0x00000009ff047e24 */ /* 0x000fe2000f8e00ff */
[----:B------:R-:W-:-:S04]  /*0330*/  UISETP.NE.AND UP0, UPT, UR9, URZ, UPT ;  /* 0x0000003f0900728c */ /* 0x000fc8000bf05270 */
[----:B------:R0:W-:Y:S04]  /*0340*/  STL [R1+0x2c], R4 ;  /* 0x00002c0401007387 */ /* 0x0001e80000100800 */
[----:B------:R-:W1:Y:S02]  /*0350*/  FENCE.VIEW.ASYNC.S ;  /* 0x00000000000073c6 */ /* 0x000e640000000000 */
[----:B-1----:R0:W1:Y:S01]  /*0360*/  @UP1 SYNCS.EXCH.64 URZ, [UR8+0x38800], UR4 ;  /* 0x03880004083f15b2 */ /* 0x0020620008000100 */
[----:B------:R0:W2:Y:S01]  /*0370*/  @UP2 SYNCS.EXCH.64 URZ, [UR8+0x38810], UR4 ;  /* 0x03881004083f25b2 */ /* 0x0000a20008000100 */
[----:B------:R0:W3:Y:S01]  /*0380*/  @UP3 SYNCS.EXCH.64 URZ, [UR8+0x38820], UR6 ;  /* 0x03882006083f35b2 */ /* 0x0000e20008000100 */
        /* <DEDUP_REMOVED lines=14> */
[----:B----4-:R-:W-:Y:S01]  /*0470*/  NOP ;  /* 0x0000000000007918 */ /* 0x010fe20000000000 */
.L_x_5327:
[----:B------:R-:W4:Y:S01]  /*0480*/  SHFL.IDX PT, R2, R0, RZ, 0x1f ;  /* 0x00001fff00027589 */ /* 0x000f2200000e0000 */
[----:B------:R-:W-:Y:S01]  /*0490*/  NOP ;  /* 0x0000000000007918 */ /* 0x000fe20000000000 */
[----:B----4-:R-:W-:-:S13]  /*04a0*/  ISETP.NE.AND P0, PT, R2, RZ, PT ;  /* 0x000000ff0200720c */ /* 0x010fda0003f05270 */
        /* <DEDUP_REMOVED lines=18> */
[----:B----4-:R-:W-:Y:S01]  /*05d0*/  NOP ;  /* 0x0000000000007918 */ /* 0x010fe20000000000 */
.L_x_5328:
[----:B------:R-:W4:Y:S01]  /*05e0*/  SHFL.IDX PT, R2, R0, RZ, 0x1f ;  /* 0x00001fff00027589 */ /* 0x000f2200000e0000 */
[----:B------:R-:W-:Y:S01]  /*05f0*/  NOP ;  /* 0x0000000000007918 */ /* 0x000fe20000000000 */
[----:B----4-:R-:W-:-:S13]  /*0600*/  ISETP.NE.AND P0, PT, R2, RZ, PT ;  /* 0x000000ff0200720c */ /* 0x010fda0003f05270 */
        /* <DEDUP_REMOVED lines=15> */
.L_x_5329:
        /* <DEDUP_REMOVED lines=22> */
.L_x_5330:
        /* <DEDUP_REMOVED lines=22> */
.L_x_5331:
        /* <DEDUP_REMOVED lines=8> */
[----:B-123--:R-:W-:Y:S06]  /*0a40*/  BAR.SYNC.DEFER_BLOCKING 0x0 ;  /* 0x0000000000007b1d */ /* 0x00efec0000010000 */
[----:B------:R-:W-:Y:S05]  /*0a50*/  @!P0 BRA `(.L_x_5333) ;  /* 0x000001bc00908947 */ /* 0x000fea0003800000 */
.L_x_5334:
[----:B------:R-:W-:-:S08]  /*0a60*/  NOP ;  /* 0x0000000000007918 */ /* 0x000fd00000000000 */
[----:B------:R-:W1:Y:S02]  /*0a70*/  USETMAXREG.TRY_ALLOC.CTAPOOL UP0, 0xf0 ;  /* 0x000000f0000079c8 */ /* 0x000e640008000600 */
[----:B-1----:R-:W-:-:S13]  /*0a80*/  PLOP3.LUT P0, PT, PT, PT, UP0, 0x80, 0x0 ;  /* 0x000000000000781c */ /* 0x002fda0003f0f008 */
[----:B------:R-:W-:Y:S05]  /*0a90*/  @!P0 BRA `(.L_x_5334) ;  /* 0xfffffffc00f08947 */ /* 0x000fea000383ffff */
[----:B------:R-:W-:Y:S01]  /*0aa0*/  SHF.R.U32.HI R0, RZ, 0x7, R3 ;  /* 0x00000007ff007819 */ /* 0x000fe20000011603 */
[----:B------:R-:W1:Y:S01]  /*0ab0*/  S2UR UR5, SR_CgaCtaId ;  /* 0x00000000000579c3 */ /* 0x000e620000008800 */
[----:B------:R-:W-:Y:S02]  /*0ac0*/  UMOV UR4, 0x400 ;  /* 0x0000040000047882 */ /* 0x000fe40000000000 */
[----:B------:R-:W-:-:S13]  /*0ad0*/  ISETP.NE.AND P0, PT, R0, 0x1, PT ;  /* 0x000000010000780c */ /* 0x000fda0003f05270 */
[----:B------:R-:W-:Y:S06]  /*0ae0*/  @!P0 BAR.ARV 0x8, 0xa0 ;  /* 0x0202800000008b1d */ /* 0x000fec0000002000 */
[----:B------:R-:W-:Y:S01]  /*0af0*/  ISETP.GE.U32.AND P0, PT, R3, 0x100, PT ;  /* 0x000001000300780c */ /* 0x000fe20003f06070 */
[----:B-1----:R-:W-:-:S06]  /*0b00*/  ULEA UR4, UR5, UR4, 0x18 ;  /* 0x0000000405047291 */ /* 0x002fcc000f8ec03f */
[----:B------:R-:W-:Y:S01]  /*0b10*/  IMAD.U32 R18, RZ, RZ, UR4 ;  /* 0x00000004ff127e24 */ /* 0x000fe2000f8e00ff */
[----:B------:R-:W-:-:S05]  /*0b20*/  ULDC UR4, c[0x0][0xd14] ;  /* 0x0003450000047ab9 */ /* 0x000fca0000000800 */
[----:B------:R-:W-:Y:S08]  /*0b30*/  @P0 BAR.ARV 0xf, 0x100 ;  /* 0x03c4000000000b1d */ /* 0x000ff00000002000 */
[----:B------:R-:W-:Y:S06]  /*0b40*/  BAR.SYNC.DEFER_BLOCKING 0x5, 0x120 ;  /* 0x0144800000007b1d */ /* 0x000fec0000010000 */
[----:B------:R-:W1:Y:S02]  /*0b50*/  LDS.128 R188, [R18+0x388d0] ;  /* 0x0388d00012bc7984 */ /* 0x000e640000000c00 */
[----:B------:R-:W-:Y:S06]  /*0b60*/  BAR.ARV 0x4, 0x120 ;  /* 0x0104800000007b1d */ /* 0x000fec0000002000 */
[----:B-1----:R-:W-:-:S13]  /*0b70*/  ISETP.GE.AND P0, PT, R191, UR4, PT ;  /* 0x00000004bf007c0c */ /* 0x002fda000bf06270 */
[----:B------:R-:W-:Y:S05]  /*0b80*/  @P0 BRA `(.L_x_5335) ;  /* 0x0000022800bc0947 */ /* 0x000fea0003800000 */
[----:B------:R-:W2:Y:S01]  /*0b90*/  LDL R0, [R1+0x30] ;  /* 0x0000300001007983 */ /* 0x000ea20000100800 */
[----:B------:R-:W-:Y:S01]  /*0ba0*/  VIADD R233, R3, 0xffffff80 ;  /* 0xffffff8003e97836 */ /* 0x000fe20000000000 */
[----:B------:R-:W-:Y:S01]  /*0bb0*/  MOV R218, RZ ;  /* 0x000000ff00da7202 */ /* 0x000fe20000000f00 */
[----:B------:R-:W-:Y:S02]  /*0bc0*/  IMAD.MOV.U32 R208, RZ, RZ, 0x20 ;  /* 0x00000020ffd07424 */ /* 0x000fe400078e00ff */
[----:B------:R-:W-:Y:S02]  /*0bd0*/  IMAD.MOV.U32 R186, RZ, RZ, RZ ;  /* 0x000000ffffba7224 */ /* 0x000fe400078e00ff */
[----:B------:R-:W-:Y:S02]  /*0be0*/  IMAD.MOV.U32 R192, RZ, RZ, RZ ;  /* 0x000000ffffc07224 */ /* 0x000fe400078e00ff */
[----:B------:R-:W-:Y:S02]  /*0bf0*/  IMAD.MOV.U32 R22, RZ, RZ, RZ ;  /* 0x000000ffff167224 */ /* 0x000fe400078e00ff */
[----:B------:R-:W-:Y:S01]  /*0c00*/  IMAD.MOV.U32 R19, RZ, RZ, RZ ;  /* 0x000000ffff137224 */ /* 0x000fe200078e00ff */
[----:B--2---:R-:W-:-:S02]  /*0c10*/  R2UR UR4, R0 ;  /* 0x00000000000472ca */ /* 0x004fc400000e0000 */
[----:B------:R-:W-:-:S04]  /*0c20*/  SHF.R.S32.HI R0, RZ, 0x1f, R233 ;  /* 0x0000001fff007819 */ /* 0x000fc800000114e9 */
[CC--:B------:R-:W-:Y:S02]  /*0c30*/  LEA.HI R3, R0.reuse, R233.reuse, RZ, 0x4 ;  /* 0x000000e900037211 */ /* 0x0c0fe400078f20ff */
[CC--:B0-----:R-:W-:Y:S02]  /*0c40*/  LEA.HI R2, R0.reuse, R233.reuse, RZ, 0x7 ;  /* 0x000000e900027211 */ /* 0x0c1fe400078f38ff */
[----:B------:R-:W-:Y:S02]  /*0c50*/  LOP3.LUT R4, R3, 0xfffffff0, RZ, 0xc0, !PT ;  /* 0xfffffff003047812 */ /* 0x000fe400078ec0ff */
[----:B------:R-:W-:Y:S01]  /*0c60*/  LEA.HI R5, R0, R233, RZ, 0x5 ;  /* 0x000000e900057211 */ /* 0x000fe200078f28ff */
[----:B------:R-:W-:Y:S01]  /*0c70*/  ULOP3.LUT UR36, UR4, 0x1, URZ, 0xfc, !UPT ;  /* 0x0000000104247892 */ /* 0x000fe2000f8efc3f */
[----:B------:R-:W-:Y:S01]  /*0c80*/  LOP3.LUT R6, R2, 0xffffff80, RZ, 0xc0, !PT ;  /* 0xffffff8002067812 */ /* 0x000fe200078ec0ff */
[----:B------:R-:W-:Y:S01]  /*0c90*/  IMAD.IADD R4, R233, 0x1, -R4 ;  /* 0x00000001e9047824 */ /* 0x000fe200078e0a04 */
[----:B------:R-:W-:-:S02]  /*0ca0*/  SHF.R.S32.HI R213, RZ, 0x5, R5 ;  /* 0x00000005ffd57819 */ /* 0x000fc40000011405 */
[----:B------:R-:W-:Y:S01]  /*0cb0*/  SHF.R.S32.HI R8, RZ, 0x1f, R5 ;  /* 0x0000001fff087819 */ /* 0x000fe20000011405 */
[----:B------:R-:W-:Y:S01]  /*0cc0*/  IMAD.IADD R7, R233, 0x1, -R6 ;  /* 0x00000001e9077824 */ /* 0x000fe200078e0a06 */
[----:B------:R-:W-:Y:S02]  /*0cd0*/  SHF.R.S32.HI R5, RZ, 0x1f, R4 ;  /* 0x0000001fff057819 */ /* 0x000fe40000011404 */
[----:B------:R-:W-:Y:S02]  /*0ce0*/  SHF.R.S32.HI R6, RZ, 0x4, R3 ;  /* 0x00000004ff067819 */ /* 0x000fe40000011403 */
[----:B------:R-:W-:Y:S02]  /*0cf0*/  LEA.HI R11, R5, R4, RZ, 0x3 ;  /* 0x00000004050b7211 */ /* 0x000fe400078f18ff */
[----:B------:R-:W-:Y:S02]  /*0d00*/  LEA.HI R3, R3, R6, RZ, 0x1 ;  /* 0x0000000603037211 */ /* 0x000fe400078f08ff */
[----:B------:R-:W-:-:S02]  /*0d10*/  LEA.HI R8, R8, R213, RZ, 0x2 ;  /* 0x000000d508087211 */ /* 0x000fc400078f10ff */
[C---:B------:R-:W-:Y:S01]  /*0d20*/  LOP3.LUT R13, R11.reuse, 0xfffffff8, RZ, 0xc0, !PT ;  /* 0xfffffff80b0d7812 */ /* 0x040fe200078ec0ff */
[----:B------:R-:W-:Y:S01]  /*0d30*/  IMAD.SHL.U32 R11, R11, 0x40, RZ ;  /* 0x000000400b0b7824 */ /* 0x000fe200078e00ff */
[----:B------:R-:W-:Y:S02]  /*0d40*/  SHF.R.S32.HI R221, RZ, 0x7, R2 ;  /* 0x00000007ffdd7819 */ /* 0x000fe40000011402 */
[----:B------:R-:W-:Y:S01]  /*0d50*/  LOP3.LUT R3, R3, 0x1ffffffe, RZ, 0xc0, !PT ;  /* 0x1ffffffe03037812 */ /* 0x000fe200078ec0ff */
[----:B------:R-:W-:Y:S01]  /*0d60*/  IMAD.IADD R13, R4, 0x1, -R13 ;  /* 0x00000001040d7824 */ /* 0x000fe200078e0a0d */
[----:B------:R-:W-:Y:S02]  /*0d70*/  LOP3.LUT R8, R8, 0x3ffffc, RZ, 0xc0, !PT ;  /* 0x003ffffc08087812 */ /* 0x000fe400078ec0ff */
[----:B------:R-:W-:Y:S01]  /*0d80*/  LEA R15, R221, R4, 0x8 ;  /* 0x00000004dd0f7211 */ /* 0x000fe200078e40ff */
[----:B------:R-:W-:Y:S01]  /*0d90*/  IMAD.IADD R3, R6, 0x1, -R3 ;  /* 0x0000000106037824 */ /* 0x000fe200078e0a03 */
[----:B------:R-:W-:Y:S01]  /*0da0*/  SHF.R.S32.HI R10, RZ, 0x1f, R7 ;  /* 0x0000001fff0a7819 */ /* 0x000fe20000011407 */
[----:B------:R-:W-:Y:S01]  /*0db0*/  IMAD.IADD R8, R213, 0x1, -R8 ;  /* 0x00000001d5087824 */ /* 0x000fe200078e0a08 */
[C---:B------:R-:W-:Y:S01]  /*0dc0*/  R2P PR, R13.reuse, 0x6 ;  /* 0x000000060d007804 */ /* 0x040fe20000000000 */
[----:B------:R-:W-:Y:S01]  /*0dd0*/  IMAD.SHL.U32 R4, R13, 0x40, RZ ;  /* 0x000000400d047824 */ /* 0x000fe200078e00ff */
[----:B------:R-:W-:Y:S01]  /*0de0*/  LEA.HI R5, R10, R7, RZ, 0x2 ;  /* 0x000000070a057211 */ /* 0x000fe200078f10ff */
[----:B------:R-:W-:Y:S01]  /*0df0*/  IMAD R8, R8, 0x10, R15 ;  /* 0x0000001008087824 */ /* 0x000fe200078e020f */
[----:B------:R-:W-:Y:S01]  /*0e00*/  LEA.HI R2, R2, R221, RZ, 0x1 ;  /* 0x000000dd02027211 */ /* 0x000fe200078f08ff */
[----:B------:R-:W-:Y:S01]  /*0e10*/  IMAD.SHL.U32 R3, R3, 0x8, RZ ;  /* 0x0000000803037824 */ /* 0x000fe200078e00ff */
[----:B------:R-:W-:-:S02]  /*0e20*/  LOP3.LUT R4, R4, 0x1c0, RZ, 0xc0, !PT ;  /* 0x000001c004047812 */ /* 0x000fc400078ec0ff */
[----:B------:R-:W-:Y:S01]  /*0e30*/  SHF.R.S32.HI R9, RZ, 0x2, R5 ;  /* 0x00000002ff097819 */ /* 0x000fe20000011405 */
[--C-:B------:R-:W-:Y:S01]  /*0e40*/  IMAD.U32 R232, R8, 0x40, R3.reuse ;  /* 0x0000004008e87824 */ /* 0x100fe200078e0003 */
[----:B------:R-:W-:Y:S02]  /*0e50*/  LOP3.LUT R3, R4, 0x8, R3, 0xf8, !PT ;  /* 0x0000000804037812 */ /* 0x000fe400078ef803 */
[----:B------:R-:W-:Y:S02]  /*0e60*/  SHF.R.U32.HI R6, RZ, 0x3, R4 ;  /* 0x00000003ff067819 */ /* 0x000fe40000011604 */
[----:B------:R-:W-:Y:S02]  /*0e70*/  LOP3.LUT R4, R11, 0x7ffffe00, RZ, 0xc0, !PT ;  /* 0x7ffffe000b047812 */ /* 0x000fe400078ec0ff */
[----:B------:R-:W-:Y:S02]  /*0e80*/  LOP3.LUT R3, R3, R6, RZ, 0x3c, !PT ;  /* 0x0000000603037212 */ /* 0x000fe400078e3cff */
[----:B------:R-:W-:-:S02]  /*0e90*/  LEA R4, R213, R4, 0xa ;  /* 0x00000004d5047211 */ /* 0x000fc400078e50ff */
[----:B------:R-:W-:Y:S02]  /*0ea0*/  SHF.R.S32.HI R12, RZ, 0x1f, R5 ;  /* 0x0000001fff0c7819 */ /* 0x000fe40000011405 */
[----:B------:R-:W-:Y:S01]  /*0eb0*/  LEA.HI R10, R10, R7, RZ, 0x5 ;  /* 0x000000070a0a7211 */ /* 0x000fe200078f28ff */
[----:B------:R-:W-:Y:S01]  /*0ec0*/  IMAD.IADD R3, R4, 0x1, R3 ;  /* 0x0000000104037824 */ /* 0x000fe200078e0203 */
[CC--:B------:R-:W-:Y:S02]  /*0ed0*/  LEA.HI R4, R0.reuse, R233.reuse, RZ, 0x3 ;  /* 0x000000e900047211 */ /* 0x0c0fe400078f18ff */
[----:B------:R-:W-:Y:S01]  /*0ee0*/  LEA.HI R0, R0, R233, RZ, 0x2 ;  /* 0x000000e900007211 */ /* 0x000fe200078f10ff */
[----:B------:R-:W-:Y:S01]  /*0ef0*/  IMAD R196, R3, 0x2, R18 ;  /* 0x0000000203c47824 */ /* 0x000fe200078e0212 */
[----:B------:R-:W-:Y:S02]  /*0f00*/  SHF.R.S32.HI R214, RZ, 0x3, R4 ;  /* 0x00000003ffd67819 */ /* 0x000fe40000011404 */
[----:B------:R-:W-:Y:S01]  /*0f10*/  LOP3.LUT R4, R4, 0x1ffffff8, RZ, 0xc0, !PT ;  /* 0x1ffffff804047812 */ /* 0x000fe200078ec0ff */
[C---:B------:R-:W-:Y:S01]  /*0f20*/  VIADD R209, R196.reuse, 0x36400 ;  /* 0x00036400c4d17836 */ /* 0x040fe20000000000 */
[----:B------:R-:W-:Y:S01]  /*0f30*/  SHF.R.S32.HI R187, RZ, 0x2, R0 ;  /* 0x00000002ffbb7819 */ /* 0x000fe20000011400 */
[----:B------:R-:W-:Y:S01]  /*0f40*/  VIADD R197, R196, 0x36440 ;  /* 0x00036440c4c57836 */ /* 0x000fe20000000000 */
[----:B------:R-:W-:Y:S01]  /*0f50*/  LOP3.LUT R220, R0, 0xfffffffc, RZ, 0xc0, !PT ;  /* 0xfffffffc00dc7812 */ /* 0x000fe200078ec0ff */
[----:B------:R-:W-:Y:S01]  /*0f60*/  IMAD.IADD R4, R233, 0x1, -R4 ;  /* 0x00000001e9047824 */ /* 0x000fe200078e0a04 */
[----:B------:R-:W-:Y:S01]  /*0f70*/  SHF.R.S32.HI R0, RZ, 0x1f, R0 ;  /* 0x0000001fff007819 */ /* 0x000fe20000011400 */
[----:B------:R-:W-:Y:S01]  /*0f80*/  VIADD R235, R187, 0x20 ;  /* 0x00000020bbeb7836 */ /* 0x000fe20000000000 */
[----:B------:R-:W-:Y:S01]  /*0f90*/  LEA.HI R12, R12, R9, RZ, 0x3 ;  /* 0x000000090c0c7211 */ /* 0x000fe200078f18ff */
[----:B------:R-:W-:Y:S01]  /*0fa0*/  IMAD.SHL.U32 R211, R4, 0x8, RZ ;  /* 0x0000000804d37824 */ /* 0x000fe200078e00ff */
[----:B------:R-:W-:Y:S01]  /*0fb0*/  LEA.HI R0, R0, R187, RZ, 0x3 ;  /* 0x000000bb00007211 */ /* 0x000fe200078f18ff */
[----:B------:R-:W-:Y:S01]  /*0fc0*/  IMAD.IADD R220, R233, 0x1, -R220 ;  /* 0x00000001e9dc7824 */ /* 0x000fe200078e0adc */
[----:B------:R-:W-:Y:S01]  /*0fd0*/  SHF.R.S32.HI R4, RZ, 0x1f, R235 ;  /* 0x0000001fff047819 */ /* 0x000fe200000114eb */
[----:B------:R-:W-:Y:S01]  /*0fe0*/  IMAD.SHL.U32 R230, R235, 0x40, RZ ;  /* 0x00000040ebe67824 */ /* 0x000fe200078e00ff */
[----:B------:R-:W-:Y:S01]  /*0ff0*/  LOP3.LUT R0, R0, 0xfffffff8, RZ, 0xc0, !PT ;  /* 0xfffffff800007812 */ /* 0x000fe200078ec0ff */
[----:B------:R-:W-:Y:S01]  /*1000*/  IMAD.SHL.U32 R16, R220, 0x8, RZ ;  /* 0x00000008dc107824 */ /* 0x000fe200078e00ff */
[----:B------:R-:W-:Y:S01]  /*1010*/  LEA.HI R4, R4, R235, RZ, 0x3 ;  /* 0x000000eb04047211 */ /* 0x000fe200078f18ff */
[----:B------:R-:W-:Y:S01]  /*1020*/  @P2 VIADD R197, R209, 0xffffffc0 ;  /* 0xffffffc0d1c52836 */ /* 0x000fe20000000000 */
[----:B------:R-:W-:Y:S01]  /*1030*/  LOP3.LUT R230, R230, 0x1c0, RZ, 0xc0, !PT ;  /* 0x000001c0e6e67812 */ /* 0x000fe200078ec0ff */
[----:B------:R-:W-:Y:S01]  /*1040*/  IMAD.IADD R194, R187, 0x1, -R0 ;  /* 0x00000001bbc27824 */ /* 0x000fe200078e0a00 */
[----:B------:R-:W-:-:S02]  /*1050*/  SHF.L.U32 R4, R4, 0x6, RZ ;  /* 0x0000000604047819 */ /* 0x000fc400000006ff */
[----:B------:R-:W-:Y:S02]  /*1060*/  LOP3.LUT R12, R12, 0xfffffff8, RZ, 0xc0, !PT ;  /* 0xfffffff80c0c7812 */ /* 0x000fe400078ec0ff */
[----:B------:R-:W-:Y:S02]  /*1070*/  LOP3.LUT R8, R5, 0x7ffffffc, RZ, 0xc0, !PT ;  /* 0x7ffffffc05087812 */ /* 0x000fe400078ec0ff */
[----:B------:R-:W-:Y:S01]  /*1080*/  LOP3.LUT R2, R2, 0xfffffe, RZ, 0xc0, !PT ;  /* 0x00fffffe02027812 */ /* 0x000fe200078ec0ff */
[----:B------:R-:W-:Y:S01]  /*1090*/  IMAD.IADD R193, R9, 0x1, -R12 ;  /* 0x0000000109c17824 */ /* 0x000fe200078e0a0c */
[----:B------:R-:W-:Y:S01]  /*10a0*/  LOP3.LUT R0, R230, 0x38, R16, 0xf8, !PT ;  /* 0x00000038e6007812 */ /* 0x000fe200078ef810 */
[----:B------:R-:W-:Y:S01]  /*10b0*/  IMAD.IADD R8, R7, 0x1, -R8 ;  /* 0x0000000107087824 */ /* 0x000fe200078e0a08 */
[----:B------:R-:W-:Y:S01]  /*10c0*/  SHF.R.U32.HI R234, RZ, 0x3, R230 ;  /* 0x00000003ffea7819 */ /* 0x000fe200000116e6 */
[----:B------:R-:W-:Y:S01]  /*10d0*/  IMAD.IADD R2, R221, 0x1, -R2 ;  /* 0x00000001dd027824 */ /* 0x000fe200078e0a02 */
[----:B------:R-:W-:Y:S01]  /*10e0*/  LOP3.LUT R231, R4, 0xfffffe00, RZ, 0xc0, !PT ;  /* 0xfffffe0004e77812 */ /* 0x000fe200078ec0ff */
[----:B------:R-:W-:Y:S01]  /*10f0*/  IMAD.SHL.U32 R185, R8, 0x2, RZ ;  /* 0x0000000208b97824 */ /* 0x000fe200078e00ff */
[----:B------:R-:W-:Y:S01]  /*1100*/  SEL R208, R208, 0xffffffe0, !P1 ;  /* 0xffffffe0d0d07807 */ /* 0x000fe20004800000 */
[----:B------:R-:W-:Y:S01]  /*1110*/  IMAD.SHL.U32 R195, R2, 0x100, RZ ;  /* 0x0000010002c37824 */ /* 0x000fe200078e00ff */
[----:B------:R-:W-:-:S02]  /*1120*/  SHF.R.S32.HI R10, RZ, 0x5, R10 ;  /* 0x00000005ff0a7819 */ /* 0x000fc4000001140a */
[----:B------:R-:W-:Y:S01]  /*1130*/  LOP3.LUT R3, R231, R0, R234, 0xf6, !PT ;  /* 0x00000000e7037212 */ /* 0x000fe200078ef6ea */
[----:B------:R-:W-:Y:S01]  /*1140*/  IMAD.IADD R209, R209, 0x1, R208 ;  /* 0x00000001d1d17824 */ /* 0x000fe200078e02d0 */
[----:B------:R-:W-:Y:S01]  /*1150*/  SHF.R.S32.HI R227, RZ, 0x1f, R187 ;  /* 0x0000001fffe37819 */ /* 0x000fe200000114bb */
[----:B------:R-:W-:Y:S01]  /*1160*/  IMAD R193, R10, 0x10, R193 ;  /* 0x000000100ac17824 */ /* 0x000fe200078e02c1 */
[----:B------:R-:W-:Y:S01]  /*1170*/  IADD3 R208, R208, R197, RZ ;  /* 0x000000c5d0d07210 */ /* 0x000fe20007ffe0ff */
[----:B------:R-:W-:-:S07]  /*1180*/  IMAD R228, R3, 0x2, R18 ;  /* 0x0000000203e47824 */ /* 0x000fce00078e0212 */
.L_x_5545:
[----:B------:R-:W-:Y:S01]  /*1190*/  ULDC.64 UR4, c[0x0][0xb20] ;  /* 0x0002c80000047ab9 */ /* 0x000fe20000000a00 */
[----:B0-23-5:R-:W0:Y:S01]  /*11a0*/  LDC.64 R4, c[0x0][0xb00] ;  /* 0x0002c000ff047b82 */ /* 0x02de220000000a00 */
        /* <DEDUP_REMOVED lines=31> */
[----:B------:R-:W-:Y:S02]  /*13a0*/  IMAD.MOV.U32 R219, RZ, RZ, R189 ;  /* 0x000000ffffdb7224 */ /* 0x000fe400078e00bd */
        /* <DEDUP_REMOVED lines=12> */
.L_x_5336:
[----:B------:R-:W-:Y:S01]  /*1470*/  IMAD.U32 R32, RZ, RZ, UR5 ;  /* 0x00000005ff207e24 */ /* 0x000fe2000f8e00ff */
[----:B------:R-:W-:Y:S01]  /*1480*/  MOV R24, UR4 ;  /* 0x0000000400187c02 */ /* 0x000fe20008000f00 */
[----:B------:R-:W-:Y:S06]  /*1490*/  @!P2 BRA `(.L_x_5337) ;  /* 0x000000000010a947 */ /* 0x000fec0003800000 */
[----:B------:R-:W0:Y:S02]  /*14a0*/  LDC.64 R2, c[0x0][0xb18] ;  /* 0x0002c600ff027b82 */ /* 0x000e240000000a00 */
[----:B0-----:R-:W-:-:S05]  /*14b0*/  IMAD.WIDE R2, R191, 0x4, R2 ;  /* 0x00000004bf027825 */ /* 0x001fca00078e0202 */
[----:B------:R0:W5:Y:S01]  /*14c0*/  LDG.E R24, desc[UR54][R2.64] ;  /* 0x0000003602187981 */ /* 0x000162000c1e1900 */
[----:B------:R-:W-:Y:S05]  /*14d0*/  BRA `(.L_x_5338) ;  /* 0x0000000000107947 */ /* 0x000fea0003800000 */
.L_x_5337:
[----:B------:R-:W-:Y:S05]  /*14e0*/  @!P3 BRA `(.L_x_5338) ;  /* 0x00000000000cb947 */ /* 0x000fea0003800000 */
[----:B------:R-:W2:Y:S04]  /*14f0*/  LDG.E R3, desc[UR54][R8.64] ;  /* 0x0000003608037981 */ /* 0x000ea8000c1e1900 */
[----:B------:R-:W2:Y:S02]  /*1500*/  LDG.E R24, desc[UR54][R8.64+0x4] ;  /* 0x0000043608187981 */ /* 0x000ea4000c1e1900 */
[----:B--2---:R-:W-:-:S07]  /*1510*/  IMAD.IADD R24, R24, 0x1, -R3 ;  /* 0x0000000118187824 */ /* 0x004fce00078e0a03 */
.L_x_5338:
        /* <DEDUP_REMOVED lines=13> */
[----:B--2---:R-:W-:-:S04]  /*15f0*/  @P1 IMAD.WIDE R4, R191, 0x4, R4 ;  /* 0x00000004bf041825 */ /* 0x004fc800078e0204 */
[----:B------:R-:W-:Y:S01]  /*1600*/  IMAD.IADD R11, R24, 0x1, -R11 ;  /* 0x00000001180b7824 */ /* 0x000fe200078e0a0b */
[----:B------:R0:W5:Y:S01]  /*1610*/  @P1 LDG.E R33, desc[UR54][R4.64] ;  /* 0x0000003604211981 */ /* 0x000162000c1e1900 */
[----:B-1----:R-:W-:Y:S02]  /*1620*/  ISETP.GE.AND P1, PT, R9, 0x1, PT ;  /* 0x000000010900780c */ /* 0x002fe40003f26270 */
[----:B------:R-:W-:Y:S01]  /*1630*/  LEA R47, R189, 0x40, 0x6 ;  /* 0x00000040bd2f7811 */ /* 0x000fe200078e30ff */
[----:B---3--:R-:W-:-:S04]  /*1640*/  @P0 IMAD.IADD R32, R7, 0x1, -R0 ;  /* 0x0000000107200824 */ /* 0x008fc800078e0a00 */
[----:B------:R-:W-:-:S04]  /*1650*/  IMAD.IADD R23, R11, 0x1, R32 ;  /* 0x000000010b177824 */ /* 0x000fc800078e0220 */
[C---:B------:R-:W-:Y:S01]  /*1660*/  VIADD R0, R23.reuse, 0x3f ;  /* 0x0000003f17007836 */ /* 0x040fe20000000000 */
[----:B------:R-:W-:-:S04]  /*1670*/  IADD3 R47, R23, R47, -R184 ;  /* 0x0000002f172f7210 */ /* 0x000fc80007ffe8b8 */
        /* <DEDUP_REMOVED lines=16> */
.L_x_5341:
[----:B------:R-:W-:-:S13]  /*1780*/  ISETP.NE.AND P0, PT, R9, 0x1, PT ;  /* 0x000000010900780c */ /* 0x000fda0003f05270 */
[----:B------:R-:W0:Y:S02]  /*1790*/  @P0 LDC.64 R4, c[0x0][0xae0] ;  /* 0x0002b800ff040b82 */ /* 0x000e240000000a00 */
[----:B0-----:R-:W-:-:S05]  /*17a0*/  @P0 IMAD.HI.U32 R4, R2, R4, RZ ;  /* 0x0000000402040227 */ /* 0x001fca00078e00ff */
[----:B------:R-:W-:-:S07]  /*17b0*/  @P0 SHF.R.U32.HI R2, RZ, R5, R4 ;  /* 0x00000005ff020219 */ /* 0x000fce0000011604 */
.L_x_5342:
[----:B------:R-:W-:Y:S05]  /*17c0*/  BSYNC B0 ;  /* 0x0000000000007941 */ /* 0x000fea0003800000 */
.L_x_5340:
[----:B------:R-:W-:-:S05]  /*17d0*/  IMAD R3, R2, R9, R9 ;  /* 0x0000000902037224 */ /* 0x000fca00078e0209 */
[----:B------:R-:W-:-:S07]  /*17e0*/  VIMNMX R0, R0, R3, PT ;  /* 0x0000000300007248 */ /* 0x000fce0003fe0100 */
.L_x_5339:
        /* <DEDUP_REMOVED lines=15> */
.L_x_5345:
[----:B------:R-:W-:Y:S01]  /*18e0*/  ISETP.NE.AND P0, PT, R9, 0x1, PT ;  /* 0x000000010900780c */ /* 0x000fe20003f05270 */
[----:B------:R-:W-:-:S12]  /*18f0*/  IMAD.MOV.U32 R4, RZ, RZ, R45 ;  /* 0x000000ffff047224 */ /* 0x000fd800078e002d */
[----:B------:R-:W0:Y:S02]  /*1900*/  @P0 LDC.64 R6, c[0x0][0xae0] ;  /* 0x0002b800ff060b82 */ /* 0x000e240000000a00 */
[----:B0-----:R-:W-:-:S05]  /*1910*/  @P0 IMAD.HI.U32 R6, R45, R6, RZ ;  /* 0x000000062d060227 */ /* 0x001fca00078e00ff */
[----:B------:R-:W-:-:S07]  /*1920*/  @P0 SHF.R.U32.HI R4, RZ, R7, R6 ;  /* 0x00000007ff040219 */ /* 0x000fce0000011606 */
.L_x_5346:
[----:B------:R-:W-:Y:S05]  /*1930*/  BSYNC B0 ;  /* 0x0000000000007941 */ /* 0x000fea0003800000 */
.L_x_5344:
[----:B------:R-:W-:-:S05]  /*1940*/  IMAD R3, R4, R9, RZ ;  /* 0x0000000904037224 */ /* 0x000fca00078e02ff */
[----:B------:R-:W-:-:S07]  /*1950*/  VIMNMX R2, R2, R3, !PT ;  /* 0x0000000302027248 */ /* 0x000fce0007fe0100 */
.L_x_5343:
        /* <DEDUP_REMOVED lines=8> */
[----:B------:R-:W-:-:S03]  /*19e0*/  VIMNMX R0, R169, R0, PT ;  /* 0x00000000a9007248 */ /* 0x000fc60003fe0100 */
[--C-:B------:R-:W-:Y:S02]  /*19f0*/  IMAD R5, R5, 0x40, -R11.reuse ;  /* 0x0000004005057824 */ /* 0x100fe400078e0a0b */
[----:B------:R-:W-:-:S03]  /*1a00*/  IMAD R3, R0, 0x40, -R11 ;  /* 0x0000004000037824 */ /* 0x000fc600078e0a0b */
[----:B------:R-:W-:Y:S02]  /*1a10*/  VIMNMX R5, RZ, R5, !PT ;  /* 0x00000005ff057248 */ /* 0x000fe40007fe0100 */
[----:B------:R-:W-:Y:S02]  /*1a20*/  VIMNMX R0, R3, R32, PT ;  /* 0x0000002003007248 */ /* 0x000fe40003fe0100 */
[----:B------:R-:W-:Y:S02]  /*1a30*/  SHF.R.U32.HI R44, RZ, 0x6, R5 ;  /* 0x00000006ff2c7819 */ /* 0x000fe40000011605 */
[----:B------:R-:W-:Y:S02]  /*1a40*/  ISETP.GT.AND P0, PT, R0, R5, PT ;  /* 0x000000050000720c */ /* 0x000fe40003f04270 */
[----:B------:R-:W-:-:S11]  /*1a50*/  MOV R49, R44 ;  /* 0x0000002c00317202 */ /* 0x000fd60000000f00 */
        /* <DEDUP_REMOVED lines=26> */
[----:B-1---5:R-:W-:Y:S05]  /*1c00*/  CALL.ABS.NOINC R2 ;  /* 0x0000000002007343 */ /* 0x022fea0003c00000 */
.L_x_5349:
[----:B------:R-:W-:Y:S05]  /*1c10*/  BSYNC B6 ;  /* 0x0000000000067941 */ /* 0x000fea0003800000 */
.L_x_5348:
        /* <DEDUP_REMOVED lines=20> */
.L_x_5351:
[----:B------:R-:W-:Y:S05]  /*1d60*/  BSYNC B6 ;  /* 0x0000000000067941 */ /* 0x000fea0003800000 */
.L_x_5350:
        /* <DEDUP_REMOVED lines=15> */
[----:B------:R3:W2:Y:S01]  /*1e60*/  @P0 LDG.E R191, desc[UR54][R2.64] ;  /* 0x0000003602bf0981 */ /* 0x0006a2000c1e1900 */
[----:B0-----:R-:W-:Y:S01]  /*1e70*/  ISETP.NE.AND P0, PT, R0, 0x1, PT ;  /* 0x000000010000780c */ /* 0x001fe20003f05270 */
[----:B------:R-:W0:Y:S01]  /*1e80*/  LDC R59, c[0x0][0x3d4] ;  /* 0x0000f500ff3b7b82 */ /* 0x000e220000000800 */
[----:B------:R-:W-:Y:S01]  /*1e90*/  SHF.R.S32.HI R12, RZ, 0x1f, R10 ;  /* 0x0000001fff0c7819 */ /* 0x000fe2000001140a */
[----:B------:R-:W0:Y:S01]  /*1ea0*/  S2R R26, SR_TID.X ;  /* 0x00000000001a7919 */ /* 0x000e220000002100 */
[----:B------:R-:W-:Y:S01]  /*1eb0*/  SHF.R.S32.HI R41, RZ, 0x1f, R40 ;  /* 0x0000001fff297819 */ /* 0x000fe20000011428 */
[----:B------:R-:W-:Y:S01]  /*1ec0*/  IMAD.SHL.U32 R57, R194, 0x40, RZ ;  /* 0x00000040c2397824 */ /* 0x000fe200078e00ff */
[----:B----4-:R-:W-:Y:S01]  /*1ed0*/  ISETP.GE.AND P1, PT, R16, R25, PT ;  /* 0x000000191000720c */ /* 0x010fe20003f26270 */
[-C--:B-1----:R-:W-:Y:S01]  /*1ee0*/  IMAD R4, R12, R52.reuse, RZ ;  /* 0x000000340c047224 */ /* 0x082fe200078e02ff */
[----:B------:R-:W-:Y:S01]  /*1ef0*/  SHF.L.U64.HI R51, R52, 0x6, R53 ;  /* 0x0000000634337819 */ /* 0x000fe20000010235 */
[----:B---3--:R-:W-:Y:S01]  /*1f00*/  IMAD.WIDE.U32 R2, R10, R52, RZ ;  /* 0x000000340a027225 */ /* 0x008fe200078e00ff */
[----:B------:R-:W-:Y:S01]  /*1f10*/  SEL R11, R25, RZ, P1 ;  /* 0x000000ff190b7207 */ /* 0x000fe20000800000 */
[----:B------:R-:W1:Y:S01]  /*1f20*/  LDC R61, c[0x0][0x2e4] ;  /* 0x0000b900ff3d7b82 */ /* 0x000e620000000800 */
[----:B------:R-:W-:Y:S01]  /*1f30*/  LOP3.LUT R57, R57, 0x1c0, RZ, 0xc0, !PT ;  /* 0x000001c039397812 */ /* 0x000fe200078ec0ff */
[----:B--2---:R-:W-:Y:S01]  /*1f40*/  IMAD.SHL.U32 R56, R20, 0x40, RZ ;  /* 0x0000004014387824 */ /* 0x004fe200078e00ff */
[C---:B------:R-:W-:Y:S01]  /*1f50*/  IADD3 R80, R16.reuse, 0x20, RZ ;  /* 0x0000002010507810 */ /* 0x040fe20007ffe0ff */
[----:B------:R-:W-:Y:S01]  /*1f60*/  IMAD.IADD R11, R16, 0x1, R11 ;  /* 0x00000001100b7824 */ /* 0x000fe200078e020b */
[----:B------:R-:W-:Y:S01]  /*1f70*/  SHF.R.U32.HI R60, RZ, 0x3, R57 ;  /* 0x00000003ff3c7819 */ /* 0x000fe20000011639 */
[----:B------:R-:W-:Y:S01]  /*1f80*/  IMAD.SHL.U32 R62, R25, 0x2, RZ ;  /* 0x00000002193e7824 */ /* 0x000fe200078e00ff */
[----:B------:R-:W-:Y:S01]  /*1f90*/  P2R R72, PR, RZ, 0x2 ;  /* 0x00000002ff487803 */ /* 0x000fe20000000000 */
[----:B------:R-:W2:Y:S01]  /*1fa0*/  @P0 LDC R5, c[0x0][0x42c] ;  /* 0x00010b00ff050b82 */ /* 0x000ea20000000800 */
[----:B------:R-:W-:-:S04]  /*1fb0*/  SHF.R.S32.HI R50, RZ, 0x1f, R11 ;  /* 0x0000001fff327819 */ /* 0x000fc8000001140b */
[----:B------:R-:W-:-:S03]  /*1fc0*/  LEA.HI R50, R50, R11, RZ, 0x3 ;  /* 0x0000000b32327211 */ /* 0x000fc600078f18ff */
[----:B------:R-:W3:Y:S01]  /*1fd0*/  @P0 LDC R7, c[0x0][0x430] ;  /* 0x00010c00ff070b82 */ /* 0x000ee20000000800 */
[----:B------:R-:W-:-:S04]  /*1fe0*/  LOP3.LUT R67, R50, 0xfffffff8, RZ, 0xc0, !PT ;  /* 0xfffffff832437812 */ /* 0x000fc800078ec0ff */
[----:B------:R-:W-:Y:S02]  /*1ff0*/  SHF.R.S32.HI R71, RZ, 0x1f, R67 ;  /* 0x0000001fff477819 */ /* 0x000fe40000011443 */
[----:B0-----:R-:W-:-:S05]  /*2000*/  SHF.R.U32.HI R26, RZ, 0x7, R26 ;  /* 0x00000007ff1a7819 */ /* 0x001fca000001161a */
[----:B------:R-:W-:Y:S02]  /*2010*/  VIADD R58, R26, 0x8 ;  /* 0x000000081a3a7836 */ /* 0x000fe40000000000 */
[----:B--2---:R-:W-:-:S04]  /*2020*/  @P0 IMAD.HI.U32 R0, R190, R5, RZ ;  /* 0x00000005be000227 */ /* 0x004fc800078e00ff */
[----:B------:R-:W-:Y:S01]  /*2030*/  IMAD R5, R10, R53, R4 ;  /* 0x000000350a057224 */ /* 0x000fe200078e0204 */
[----:B---3--:R-:W-:-:S03]  /*2040*/  @P0 SHF.R.U32.HI R190, RZ, R7, R0 ;  /* 0x00000007ffbe0219 */ /* 0x008fc60000011600 */
[----:B------:R-:W-:Y:S01]  /*2050*/  IMAD.IADD R3, R3, 0x1, R5 ;  /* 0x0000000103037824 */ /* 0x000fe200078e0205 */
[----:B------:R-:W-:Y:S02]  /*2060*/  ISETP.NE.U32.AND P0, PT, RZ, UR6, PT ;  /* 0x00000006ff007c0c */ /* 0x000fe4000bf05070 */
[----:B------:R-:W-:Y:S01]  /*2070*/  SHF.R.S32.HI R0, RZ, 0x1f, R190 ;  /* 0x0000001fff007819 */ /* 0x000fe200000114be */
[----:B------:R-:W-:Y:S01]  /*2080*/  IMAD.WIDE.U32 R2, R190, UR4, R2 ;  /* 0x00000004be027c25 */ /* 0x000fe2000f8e0002 */
[----:B------:R-:W-:Y:S01]  /*2090*/  ISETP.NE.AND.EX P0, PT, RZ, UR7, PT, P0 ;  /* 0x00000007ff007c0c */ /* 0x000fe2000bf05300 */
[----:B------:R-:W-:Y:S02]  /*20a0*/  ULDC.64 UR6, c[0x0][0x320] ;  /* 0x0000c80000067ab9 */ /* 0x000fe40000000a00 */
[----:B------:R-:W-:-:S04]  /*20b0*/  IMAD R5, R0, UR4, RZ ;  /* 0x0000000400057c24 */ /* 0x000fc8000f8e02ff */
[----:B------:R-:W-:Y:S01]  /*20c0*/  IMAD R7, R190, UR5, R5 ;  /* 0x00000005be077c24 */ /* 0x000fe2000f8e0205 */
[----:B------:R-:W-:Y:S01]  /*20d0*/  ULDC.64 UR4, c[0x0][0x300] ;  /* 0x0000c00000047ab9 */ /* 0x000fe20000000a00 */
[----:B------:R-:W-:Y:S02]  /*20e0*/  IMAD R5, R0, UR6, RZ ;  /* 0x0000000600057c24 */ /* 0x000fe4000f8e02ff */
[----:B------:R-:W-:Y:S02]  /*20f0*/  IMAD.IADD R3, R3, 0x1, R7 ;  /* 0x0000000103037824 */ /* 0x000fe400078e0207 */
[C---:B------:R-:W-:Y:S02]  /*2100*/  IMAD R9, R190.reuse, UR7, R5 ;  /* 0x00000007be097c24 */ /* 0x040fe4000f8e0205 */
[----:B------:R-:W-:-:S04]  /*2110*/  IMAD.WIDE.U32 R4, R190, UR6, R16 ;  /* 0x00000006be047c25 */ /* 0x000fc8000f8e0010 */
[----:B------:R-:W-:Y:S01]  /*2120*/  IMAD.IADD R5, R5, 0x1, R9 ;  /* 0x0000000105057824 */ /* 0x000fe200078e0209 */
        /* <DEDUP_REMOVED lines=8> */
[C---:B------:R-:W-:Y:S01]  /*21b0*/  IMAD R6, R227.reuse, R52, RZ ;  /* 0x00000034e3067224 */ /* 0x040fe200078e02ff */
[----:B------:R-:W-:Y:S01]  /*21c0*/  IADD3 R46, P0, R42, R2, RZ ;  /* 0x000000022a2e7210 */ /* 0x000fe20007f1e0ff */
[----:B------:R-:W-:Y:S02]  /*21d0*/  IMAD R2, R227, R54, RZ ;  /* 0x00000036e3027224 */ /* 0x000fe400078e02ff */
[----:B------:R-:W-:Y:S01]  /*21e0*/  IMAD R9, R187, R53, R6 ;  /* 0x00000035bb097224 */ /* 0x000fe200078e0206 */
[----:B------:R-:W-:Y:S01]  /*21f0*/  SHF.L.U64.HI R53, R54, 0x6, R55 ;  /* 0x0000000636357819 */ /* 0x000fe20000010237 */
[----:B------:R-:W-:Y:S02]  /*2200*/  IMAD R6, R0, UR4, RZ ;  /* 0x0000000400067c24 */ /* 0x000fe4000f8e02ff */
[----:B------:R-:W-:-:S02]  /*2210*/  IMAD.IADD R0, R43, 0x1, R7 ;  /* 0x000000012b007824 */ /* 0x000fc400078e0207 */
[----:B------:R-:W-:Y:S02]  /*2220*/  IMAD R73, R39, UR5, R6 ;  /* 0x0000000527497c24 */ /* 0x000fe4000f8e0206 */
[C---:B------:R-:W-:Y:S01]  /*2230*/  IMAD R13, R187.reuse, R55, R2 ;  /* 0x00000037bb0d7224 */ /* 0x040fe200078e0202 */
[----:B------:R-:W-:Y:S01]  /*2240*/  IADD3.X R48, R0, R3, R9, P0, !PT ;  /* 0x0000000300307210 */ /* 0x000fe200007fe409 */
[----:B------:R-:W-:-:S04]  /*2250*/  IMAD.WIDE.U32 R6, R187, R54, R16 ;  /* 0x00000036bb067225 */ /* 0x000fc800078e0010 */
[----:B------:R-:W-:Y:S01]  /*2260*/  IMAD.WIDE.U32 R2, R187, R54, R40 ;  /* 0x00000036bb027225 */ /* 0x000fe200078e0028 */
[----:B------:R-:W-:-:S03]  /*2270*/  IADD3 R7, R13, R7, RZ ;  /* 0x000000070d077210 */ /* 0x000fc60007ffe0ff */
[----:B------:R-:W-:Y:S01]  /*2280*/  IMAD.IADD R3, R3, 0x1, R13 ;  /* 0x0000000103037824 */ /* 0x000fe200078e020d */
[----:B-----5:R-:W-:Y:S01]  /*2290*/  SHF.R.S32.HI R13, RZ, 0x1f, R33 ;  /* 0x0000001fff0d7819 */ /* 0x020fe20000011421 */
[----:B------:R-:W-:Y:S01]  /*22a0*/  IMAD.WIDE.U32 R38, R39, UR4, R4 ;  /* 0x0000000427267c25 */ /* 0x000fe2000f8e0004 */
[----:B------:R-:W-:Y:S02]  /*22b0*/  ULDC UR4, c[0x0][0x2e4] ;  /* 0x0000b90000047ab9 */ /* 0x000fe40000000800 */
[----:B------:R-:W-:Y:S01]  /*22c0*/  ISETP.GE.AND P4, PT, R16, UR4, PT ;  /* 0x0000000410007c0c */ /* 0x000fe2000bf86270 */
[----:B------:R-:W-:Y:S01]  /*22d0*/  IMAD R4, R227, R20, RZ ;  /* 0x00000014e3047224 */ /* 0x000fe200078e02ff */
[----:B------:R-:W-:Y:S01]  /*22e0*/  ISETP.GE.AND P3, PT, R80, UR4, PT ;  /* 0x0000000450007c0c */ /* 0x000fe2000bf66270 */
[----:B------:R-:W-:Y:S02]  /*22f0*/  IMAD R14, R13, R54, RZ ;  /* 0x000000360d0e7224 */ /* 0x000fe400078e02ff */
[----:B------:R-:W-:-:S02]  /*2300*/  IMAD R15, R187, R21, R4 ;  /* 0x00000015bb0f7224 */ /* 0x000fc400078e0204 */
[----:B------:R-:W-:-:S04]  /*2310*/  IMAD.WIDE.U32 R8, R187, R20, R16 ;  /* 0x00000014bb087225 */ /* 0x000fc800078e0010 */
[----:B------:R-:W-:-:S04]  /*2320*/  IMAD.WIDE.U32 R4, R187, R20, R40 ;  /* 0x00000014bb047225 */ /* 0x000fc800078e0028 */
[----:B------:R-:W-:Y:S01]  /*2330*/  IMAD R11, R33, R55, R14 ;  /* 0x00000037210b7224 */ /* 0x000fe200078e020e */
[----:B------:R-:W-:Y:S01]  /*2340*/  SHF.L.U64.HI R55, R20, 0x6, R21 ;  /* 0x0000000614377819 */ /* 0x000fe20000010215 */
[----:B------:R-:W-:Y:S02]  /*2350*/  IMAD.IADD R9, R15, 0x1, R9 ;  /* 0x000000010f097824 */ /* 0x000fe400078e0209 */
[----:B------:R-:W-:Y:S02]  /*2360*/  IMAD.IADD R5, R5, 0x1, R15 ;  /* 0x0000000105057824 */ /* 0x000fe400078e020f */
[-C--:B------:R-:W-:Y:S02]  /*2370*/  IMAD R14, R13, R20.reuse, RZ ;  /* 0x000000140d0e7224 */ /* 0x080fe400078e02ff */
[----:B------:R-:W-:-:S04]  /*2380*/  IMAD.WIDE.U32 R30, R33, R20, R8 ;  /* 0x00000014211e7225 */ /* 0x000fc800078e0008 */
[C---:B------:R-:W-:Y:S02]  /*2390*/  IMAD R69, R33.reuse, R21, R14 ;  /* 0x0000001521457224 */ /* 0x040fe400078e020e */
[----:B------:R-:W-:Y:S01]  /*23a0*/  IMAD.WIDE.U32 R28, R33, R20, R4 ;  /* 0x00000014211c7225 */ /* 0x000fe200078e0004 */
[----:B------:R-:W-:Y:S01]  /*23b0*/  LOP3.LUT R5, R57, 0x38, R50, 0xf8, !PT ;  /* 0x0000003839057812 */ /* 0x000fe200078ef832 */
[----:B------:R-:W0:Y:S02]  /*23c0*/  LDC.64 R20, c[0x0][0x2d8] ;  /* 0x0000b600ff147b82 */ /* 0x000e240000000a00 */
[----:B------:R-:W-:Y:S01]  /*23d0*/  IMAD.WIDE.U32 R34, R33, R54, R2 ;  /* 0x0000003621227225 */ /* 0x000fe200078e0002 */
[----:B------:R-:W-:Y:S02]  /*23e0*/  LOP3.LUT R3, R57, 0x18, R16, 0xf8, !PT ;  /* 0x0000001839037812 */ /* 0x000fe400078ef810 */
[----:B------:R-:W-:Y:S01]  /*23f0*/  IADD3 R2, P0, R187, R10, RZ ;  /* 0x0000000abb027210 */ /* 0x000fe20007f1e0ff */
[----:B------:R-:W-:Y:S01]  /*2400*/  IMAD.WIDE.U32 R36, R33, R54, R6 ;  /* 0x0000003621247225 */ /* 0x000fe200078e0006 */
[----:B------:R-:W-:-:S02]  /*2410*/  LOP3.LUT R4, R3, R60, RZ, 0x3c, !PT ;  /* 0x0000003c03047212 */ /* 0x000fc400078e3cff */
[----:B------:R-:W-:Y:S01]  /*2420*/  LOP3.LUT R68, R5, R60, RZ, 0x3c, !PT ;  /* 0x0000003c05447212 */ /* 0x000fe200078e3cff */
[----:B------:R-:W-:Y:S02]  /*2430*/  IMAD.IADD R65, R69, 0x1, R31 ;  /* 0x0000000145417824 */ /* 0x000fe400078e021f */
[----:B------:R-:W-:Y:S01]  /*2440*/  IMAD.SHL.U32 R52, R52, 0x40, RZ ;  /* 0x0000004034347824 */ /* 0x000fe200078e00ff */
[----:B------:R-:W-:Y:S01]  /*2450*/  LEA R68, R213, R68, 0x9 ;  /* 0x00000044d5447211 */ /* 0x000fe200078e48ff */
[----:B------:R-:W-:Y:S02]  /*2460*/  IMAD.SHL.U32 R54, R54, 0x40, RZ ;  /* 0x0000004036367824 */ /* 0x000fe400078e00ff */
[----:B------:R-:W-:Y:S02]  /*2470*/  IMAD.X R3, R227, 0x1, R12, P0 ;  /* 0x00000001e3037824 */ /* 0x000fe400000e060c */
[----:B------:R-:W-:Y:S02]  /*2480*/  IMAD R63, R213, 0x200, R4 ;  /* 0x00000200d53f7824 */ /* 0x000fe400078e0204 */
[----:B------:R-:W-:-:S02]  /*2490*/  IMAD.IADD R64, R11, 0x1, R37 ;  /* 0x000000010b407824 */ /* 0x000fc400078e0225 */
[----:B------:R-:W-:Y:S02]  /*24a0*/  IMAD.IADD R66, R35, 0x1, R11 ;  /* 0x0000000123427824 */ /* 0x000fe400078e020b */
[----:B------:R-:W-:Y:S02]  /*24b0*/  IMAD.IADD R69, R29, 0x1, R69 ;  /* 0x000000011d457824 */ /* 0x000fe400078e0245 */
[----:B-1----:R-:W-:-:S07]  /*24c0*/  IMAD.IADD R73, R39, 0x1, R73 ;  /* 0x0000000127497824 */ /* 0x002fce00078e0249 */
.L_x_5381:
[----:B------:R-:W-:Y:S01]  /*24d0*/  VIADD R49, R49, 0xffffffff ;  /* 0xffffffff31317836 */ /* 0x000fe20000000000 */
[----:B------:R-:W-:Y:S05]  /*24e0*/  YIELD ;  /* 0x0000000000007946 */ /* 0x000fea0003800000 */
[----:B----4-:R-:W-:Y:S01]  /*24f0*/  SHF.R.S32.HI R75, RZ, 0x1f, R49 ;  /* 0x0000001fff4b7819 */ /* 0x010fe20000011431 */
[-C--:B------:R-:W-:Y:S01]  /*2500*/  IMAD R5, R51, R49.reuse, RZ ;  /* 0x0000003133057224 */ /* 0x080fe200078e02ff */
[----:B------:R-:W-:Y:S01]  /*2510*/  BSSY B0, `(.L_x_5352) ;  /* 0x000017e000007945 */ /* 0x000fe20003800000 */
[----:B------:R-:W-:Y:S01]  /*2520*/  IMAD.WIDE.U32 R24, R52, R49, RZ ;  /* 0x0000003134187225 */ /* 0x000fe200078e00ff */
[----:B------:R-:W-:-:S03]  /*2530*/  ISETP.GT.AND P2, PT, R49, R44, PT ;  /* 0x0000002c3100720c */ /* 0x000fc60003f44270 */
[----:B------:R-:W-:Y:S01]  /*2540*/  IMAD R5, R75, R52, R5 ;  /* 0x000000344b057224 */ /* 0x000fe200078e0205 */
[----:B-1----:R-:W-:Y:S01]  /*2550*/  IADD3 R4, P0, R46, R24, RZ ;  /* 0x000000182e047210 */ /* 0x002fe20007f1e0ff */
[----:B---3--:R-:W-:Y:S02]  /*2560*/  IMAD.SHL.U32 R14, R186, 0x1000, RZ ;  /* 0x00001000ba0e7824 */ /* 0x008fe400078e00ff */
[----:B------:R-:W-:Y:S01]  /*2570*/  IMAD.IADD R77, R25, 0x1, R5 ;  /* 0x00000001194d7824 */ /* 0x000fe200078e0205 */
[----:B0-----:R-:W-:Y:S01]  /*2580*/  LEA R12, P1, R4, R20, 0x1 ;  /* 0x00000014040c7211 */ /* 0x001fe200078208ff */
[----:B------:R-:W-:Y:S02]  /*2590*/  IMAD.IADD R5, R63, 0x1, R14 ;  /* 0x000000013f057824 */ /* 0x000fe400078e020e */
[----:B------:R-:W-:Y:S01]  /*25a0*/  IMAD.X R6, R77, 0x1, R48, P0 ;  /* 0x000000014d067824 */ /* 0x000fe200000e0630 */
[----:B------:R-:W-:Y:S01]  /*25b0*/  ISETP.GE.AND P0, PT, R59, 0x1, PT ;  /* 0x000000013b00780c */ /* 0x000fe20003f06270 */
[----:B------:R-:W-:-:S03]  /*25c0*/  IMAD R15, R5, 0x2, R18 ;  /* 0x00000002050f7824 */ /* 0x000fc600078e0212 */
[----:B------:R-:W-:-:S09]  /*25d0*/  LEA.HI.X R13, R4, R21, R6, 0x1, P1 ;  /* 0x00000015040d7211 */ /* 0x000fd200008f0c06 */
[----:B--2---:R-:W-:Y:S05]  /*25e0*/  @!P0 BRA `(.L_x_5353) ;  /* 0x00000014005c8947 */ /* 0x004fea0003800000 */
        /* <DEDUP_REMOVED lines=16> */
[----:B------:R-:W-:Y:S01]  /*26f0*/  IADD3 R7, P0, R34, R4, RZ ;  /* 0x0000000422077210 */ /* 0x000fe20007f1e0ff */
[----:B------:R-:W-:Y:S01]  /*2700*/  IMAD R9, R55, R49, RZ ;  /* 0x0000003137097224 */ /* 0x000fe200078e02ff */
[----:B------:R-:W-:Y:S01]  /*2710*/  MOV R4, R28 ;  /* 0x0000001c00047202 */ /* 0x000fe20000000f00 */
[----:B------:R-:W-:Y:S01]  /*2720*/  IMAD.MOV.U32 R5, RZ, RZ, R69 ;  /* 0x000000ffff057224 */ /* 0x000fe200078e0045 */
[----:B------:R-:W-:Y:S01]  /*2730*/  ULDC.64 UR4, c[0x0][0x3c8] ;  /* 0x0000f20000047ab9 */ /* 0x000fe20000000a00 */
[-C--:B------:R-:W-:Y:S01]  /*2740*/  IMAD R9, R75, R56.reuse, R9 ;  /* 0x000000384b097224 */ /* 0x080fe200078e0209 */
[----:B------:R-:W-:Y:S01]  /*2750*/  ULDC.64 UR6, c[0x0][0x3e0] ;  /* 0x0000f80000067ab9 */ /* 0x000fe20000000a00 */
[----:B------:R-:W-:-:S04]  /*2760*/  IMAD.WIDE.U32 R4, R49, R56, R4 ;  /* 0x0000003831047225 */ /* 0x000fc800078e0004 */
[----:B------:R-:W-:Y:S01]  /*2770*/  IMAD.X R10, R79, 0x1, R66, P0 ;  /* 0x000000014f0a7824 */ /* 0x000fe200000e0642 */
[----:B------:R-:W-:Y:S01]  /*2780*/  LEA R6, P0, R7, UR4, 0x1 ;  /* 0x0000000407067c11 */ /* 0x000fe2000f8008ff */
[----:B------:R-:W-:Y:S01]  /*2790*/  IMAD.IADD R5, R5, 0x1, R9 ;  /* 0x0000000105057824 */ /* 0x000fe200078e0209 */
[----:B------:R-:W-:Y:S01]  /*27a0*/  LEA R74, P5, R4, UR6, 0x1 ;  /* 0x00000006044a7c11 */ /* 0x000fe2000f8a08ff */
[----:B------:R-:W-:Y:S01]  /*27b0*/  VIADD R8, R40, 0x10 ;  /* 0x0000001028087836 */ /* 0x000fe20000000000 */
        /* <DEDUP_REMOVED lines=10> */
.L_x_5356:
[----:B------:R-:W-:Y:S05]  /*2860*/  BSYNC B1 ;  /* 0x0000000000017941 */ /* 0x000fea0003800000 */
.L_x_5355:
        /* <DEDUP_REMOVED lines=16> */
.L_x_5357:
[----:B------:R-:W-:Y:S01]  /*2970*/  IMAD R70, R186, 0x8, R18 ;  /* 0x00000008ba467824 */ /* 0x000fe200078e0212 */
[----:B------:R-:W-:Y:S01]  /*2980*/  SHF.L.U32 R75, R192, 0x1f, RZ ;  /* 0x0000001fc04b7819 */ /* 0x000fe200000006ff */
[----:B------:R-:W-:Y:S03]  /*2990*/  BSSY B1, `(.L_x_5358) ;  /* 0x0000003000017945 */ /* 0x000fe60003800000 */
[----:B------:R-:W0:Y:S02]  /*29a0*/  SYNCS.PHASECHK.TRANS64.TRYWAIT P5, [R70+URZ+0x38890], R75 ;  /* 0x0388904b460075a7 */ /* 0x000e2400080a017f */
[----:B0-----:R-:W-:Y:S05]  /*29b0*/  @!P5 BRA `(.L_x_5359) ;  /* 0x0000020c0038d947 */ /* 0x001fea0003800000 */
.L_x_5663:
[----:B------:R-:W-:Y:S05]  /*29c0*/  BSYNC B1 ;  /* 0x0000000000017941 */ /* 0x000fea0003800000 */
.L_x_5358:
[----:B------:R-:W-:Y:S05]  /*29d0*/  @P1 BRA `(.L_x_5360) ;  /* 0x0000001000c41947 */ /* 0x000fea0003800000 */
[----:B------:R-:W-:Y:S04]  /*29e0*/  BSSY B1, `(.L_x_5361) ;  /* 0x0000031000017945 */ /* 0x000fe80003800000 */
[----:B------:R-:W-:Y:S05]  /*29f0*/  @P4 BRA `(.L_x_5362) ;  /* 0x0000000000bc4947 */ /* 0x000fea0003800000 */
[----:B------:R1:W2:Y:S01]  /*2a00*/  LDS.128 R4, [R15+0x22400] ;  /* 0x022400000f047984 */ /* 0x0002a20000000c00 */
        /* <DEDUP_REMOVED lines=10> */
[----:B------:R-:W-:Y:S02]  /*2ab0*/  HADD2.F32 R24, -RZ, R7.H1_H1 ;  /* 0x30000007ff187230 */ /* 0x000fe40000004100 */
[----:B------:R-:W-:Y:S02]  /*2ac0*/  HADD2.F32 R27, -RZ, R27.H0_H0 ;  /* 0x2000001bff1b7230 */ /* 0x000fe40000004100 */
[----:B------:R-:W-:-:S02]  /*2ad0*/  HADD2.F32 R74, -RZ, R74.H0_H0 ;  /* 0x2000004aff4a7230 */ /* 0x000fc40000004100 */
        /* <DEDUP_REMOVED lines=9> */
[----:B------:R-:W-:-:S02]  /*2b70*/  HADD2.F32 R5, -RZ, R4.H1_H1 ;  /* 0x30000004ff057230 */ /* 0x000fc40000004100 */
[-C--:B------:R-:W-:Y:S01]  /*2b80*/  FFMA.FTZ R79, R7, R26.reuse, -R78 ;  /* 0x0000001a074f7223 */ /* 0x080fe2000001084e */
[----:B------:R-:W-:Y:S01]  /*2b90*/  FFMA.FTZ R82, R24, R26, R81 ;  /* 0x0000001a18527223 */ /* 0x000fe20000010051 */
[----:B------:R-:W-:Y:S02]  /*2ba0*/  HADD2.F32 R25, -RZ, R86.H0_H0 ;  /* 0x20000056ff197230 */ /* 0x000fe40000004100 */
[----:B------:R-:W-:Y:S02]  /*2bb0*/  HADD2.F32 R4, -RZ, R4.H0_H0 ;  /* 0x20000004ff047230 */ /* 0x000fe40000004100 */
        /* <DEDUP_REMOVED lines=17> */
.L_x_5364:
[----:B------:R-:W-:Y:S05]  /*2cd0*/  BSYNC B2 ;  /* 0x0000000000027941 */ /* 0x000fea0003800000 */
.L_x_5363:
[----:B--2---:R1:W-:Y:S02]  /*2ce0*/  STG.E.128 desc[UR54][R12.64], R4 ;  /* 0x000000040c007986 */ /* 0x0043e4000c101d36 */
.L_x_5362:
[----:B------:R-:W-:Y:S05]  /*2cf0*/  BSYNC B1 ;  /* 0x0000000000017941 */ /* 0x000fea0003800000 */
.L_x_5361:
[----:B------:R-:W-:Y:S05]  /*2d00*/  @P3 BRA `(.L_x_5360) ;  /* 0x0000000c00f83947 */ /* 0x000fea0003800000 */
[----:B-1----:R-:W-:Y:S01]  /*2d10*/  IMAD.MOV.U32 R5, RZ, RZ, 0x20 ;  /* 0x00000020ff057424 */ /* 0x002fe200078e00ff */
[----:B------:R-:W-:Y:S01]  /*2d20*/  LOP3.LUT P5, RZ, R194, 0x4, RZ, 0xc0, !PT ;  /* 0x00000004c2ff7812 */ /* 0x000fe200078ac0ff */
[----:B------:R-:W-:Y:S03]  /*2d30*/  BSSY B1, `(.L_x_5365) ;  /* 0x0000031000017945 */ /* 0x000fe60003800000 */
[----:B------:R-:W-:-:S04]  /*2d40*/  SEL R5, R5, 0xffffffe0, !P5 ;  /* 0xffffffe005057807 */ /* 0x000fc80006800000 */
[----:B------:R-:W-:Y:S01]  /*2d50*/  IADD3 R5, R5, R63, R14 ;  /* 0x0000003f05057210 */ /* 0x000fe20007ffe00e */
[----:B------:R-:W-:-:S04]  /*2d60*/  VIADD R14, R40, 0x10 ;  /* 0x00000010280e7836 */ /* 0x000fc80000000000 */
[----:B------:R-:W-:Y:S01]  /*2d70*/  IMAD R4, R5, 0x2, R18 ;  /* 0x0000000205047824 */ /* 0x000fe200078e0212 */
[----:B------:R-:W-:-:S05]  /*2d80*/  ISETP.GE.AND P5, PT, R14, R59, PT ;  /* 0x0000003b0e00720c */ /* 0x000fca0003fa6270 */
[----:B------:R-:W1:Y:S08]  /*2d90*/  LDS.128 R4, [R4+0x22400] ;  /* 0x0224000004047984 */ /* 0x000e700000000c00 */
        /* <DEDUP_REMOVED lines=42> */
.L_x_5366:
[----:B------:R-:W-:Y:S05]  /*3040*/  BSYNC B1 ;  /* 0x0000000000017941 */ /* 0x000fea0003800000 */
.L_x_5365:
[----:B-1----:R2:W-:Y:S01]  /*3050*/  STG.E.128 desc[UR54][R12.64+0x40], R4 ;  /* 0x000040040c007986 */ /* 0x0025e2000c101d36 */
[----:B------:R-:W-:Y:S05]  /*3060*/  BRA `(.L_x_5360) ;  /* 0x0000000c00207947 */ /* 0x000fea0003800000 */
.L_x_5354:
        /* <DEDUP_REMOVED lines=44> */
.L_x_5367:
[----:B------:R-:W-:Y:S01]  /*3330*/  IMAD R70, R186, 0x8, R18 ;  /* 0x00000008ba467824 */ /* 0x000fe200078e0212 */
[----:B------:R-:W-:Y:S01]  /*3340*/  SHF.L.U32 R75, R192, 0x1f, RZ ;  /* 0x0000001fc04b7819 */ /* 0x000fe200000006ff */
[----:B------:R-:W-:Y:S03]  /*3350*/  BSSY B1, `(.L_x_5368) ;  /* 0x0000003000017945 */ /* 0x000fe60003800000 */
[----:B------:R-:W0:Y:S02]  /*3360*/  SYNCS.PHASECHK.TRANS64.TRYWAIT P5, [R70+URZ+0x38890], R75 ;  /* 0x0388904b460075a7 */ /* 0x000e2400080a017f */
[----:B0-----:R-:W-:Y:S05]  /*3370*/  @!P5 BRA `(.L_x_5369) ;  /* 0x0000020000dcd947 */ /* 0x001fea0003800000 */
.L_x_5664:
[----:B------:R-:W-:Y:S05]  /*3380*/  BSYNC B1 ;  /* 0x0000000000017941 */ /* 0x000fea0003800000 */
.L_x_5368:
        /* <DEDUP_REMOVED lines=24> */
[----:B------:R-:W-:-:S03]  /*3510*/  IMAD.IADD R13, R68, 0x1, R14 ;  /* 0x00000001440d7824 */ /* 0x000fc600078e020e */
[----:B------:R-:W-:Y:S01]  /*3520*/  LEA R15, R213, R12, 0x9 ;  /* 0x0000000cd50f7211 */ /* 0x000fe200078e48ff */
[----:B------:R-:W-:-:S04]  /*3530*/  IMAD R13, R13, 0x2, R18 ;  /* 0x000000020d0d7824 */ /* 0x000fc800078e0212 */
[----:B------:R-:W-:-:S04]  /*3540*/  IMAD.IADD R15, R14, 0x1, R15 ;  /* 0x000000010e0f7824 */ /* 0x000fc800078e020f */
[----:B------:R-:W-:Y:S02]  /*3550*/  IMAD R24, R15, 0x2, R18 ;  /* 0x000000020f187824 */ /* 0x000fe400078e0212 */
        /* <DEDUP_REMOVED lines=17> */
[-C--:B------:R-:W-:Y:S01]  /*3670*/  FMUL.FTZ R9, R5, R7.reuse ;  /* 0x0000000705097220 */ /* 0x080fe20000410000 */
[----:B------:R-:W-:Y:S02]  /*3680*/  HADD2.F32 R6, -RZ, R82.H1_H1 ;  /* 0x30000052ff067230 */ /* 0x000fe40000004100 */
[C---:B------:R-:W-:Y:S01]  /*3690*/  FMUL.FTZ R82, R4.reuse, R7 ;  /* 0x0000000704527220 */ /* 0x040fe20000410000 */
[----:B------:R-:W-:Y:S02]  /*36a0*/  HADD2.F32 R8, -RZ, R81.H0_H0 ;  /* 0x20000051ff087230 */ /* 0x000fe40000004100 */
[-C--:B------:R-:W-:Y:S01]  /*36b0*/  FMUL.FTZ R84, R25, R10.reuse ;  /* 0x0000000a19547220 */ /* 0x080fe20000410000 */
[----:B------:R-:W-:Y:S01]  /*36c0*/  FMUL.FTZ R10, R13, R10 ;  /* 0x0000000a0d0a7220 */ /* 0x000fe20000410000 */
[-C--:B------:R-:W-:Y:S01]  /*36d0*/  FFMA.FTZ R82, R5, R6.reuse, R82 ;  /* 0x0000000605527223 */ /* 0x080fe20000010052 */
[----:B------:R-:W-:Y:S01]  /*36e0*/  FFMA.FTZ R81, R4, R6, -R9 ;  /* 0x0000000604517223 */ /* 0x000fe20000010809 */
[----:B------:R-:W-:-:S02]  /*36f0*/  HADD2.F32 R5, -RZ, R27.H0_H0 ;  /* 0x2000001bff057230 */ /* 0x000fc40000004100 */
[-C--:B------:R-:W-:Y:S01]  /*3700*/  FFMA.FTZ R25, R25, R8.reuse, R10 ;  /* 0x0000000819197223 */ /* 0x080fe2000001000a */
[----:B------:R-:W-:Y:S02]  /*3710*/  HADD2.F32 R27, -RZ, R27.H1_H1 ;  /* 0x3000001bff1b7230 */ /* 0x000fe40000004100 */
[----:B------:R-:W-:Y:S01]  /*3720*/  FFMA.FTZ R84, R13, R8, -R84 ;  /* 0x000000080d547223 */ /* 0x000fe20000010854 */
[----:B------:R-:W-:Y:S02]  /*3730*/  HADD2.F32 R4, -RZ, R15.H0_H0 ;  /* 0x2000000fff047230 */ /* 0x000fe40000004100 */
[----:B------:R-:W-:Y:S01]  /*3740*/  HADD2.F32 R10, -RZ, R11.H0_H0 ;  /* 0x2000000bff0a7230 */ /* 0x000fe20000004100 */
[----:B------:R-:W-:Y:S01]  /*3750*/  F2FP.F16.F32.PACK_AB R25, R25, R82 ;  /* 0x000000521919723e */ /* 0x000fe200000000ff */
[----:B------:R-:W-:Y:S01]  /*3760*/  HADD2.F32 R7, -RZ, R85.H0_H0 ;  /* 0x20000055ff077230 */ /* 0x000fe20000004100 */
[----:B------:R-:W-:Y:S01]  /*3770*/  F2FP.F16.F32.PACK_AB R81, R84, R81 ;  /* 0x000000515451723e */ /* 0x000fe200000000ff */
[----:B------:R-:W-:-:S02]  /*3780*/  HADD2.F32 R15, -RZ, R15.H1_H1 ;  /* 0x3000000fff0f7230 */ /* 0x000fc40000004100 */
[-C--:B------:R-:W-:Y:S01]  /*3790*/  FMUL.FTZ R88, R27, R10.reuse ;  /* 0x0000000a1b587220 */ /* 0x080fe20000410000 */
[----:B------:R-:W-:Y:S02]  /*37a0*/  HADD2.F32 R6, -RZ, R85.H1_H1 ;  /* 0x30000055ff067230 */ /* 0x000fe40000004100 */
        /* <DEDUP_REMOVED lines=48> */
.L_x_5371:
[----:B------:R-:W-:Y:S05]  /*3ab0*/  BSYNC B1 ;  /* 0x0000000000017941 */ /* 0x000fea0003800000 */
.L_x_5370:
        /* <DEDUP_REMOVED lines=10> */
.L_x_5353:
[----:B------:R-:W-:-:S06]  /*3b60*/  UISETP.NE.AND UP0, UPT, UR36, 0x3, UPT ;  /* 0x000000032400788c */ /* 0x000fcc000bf05270 */
[----:B------:R-:W-:-:S13]  /*3b70*/  PLOP3.LUT P0, PT, PT, PT, UP0, 0x80, 0x0 ;  /* 0x000000000000781c */ /* 0x000fda0003f0f008 */
[----:B------:R-:W-:Y:S05]  /*3b80*/  @!P0 BRA `(.L_x_5372) ;  /* 0x0000000000048947 */ /* 0x000fea0003800000 */
[----:B------:R-:W-:Y:S01]  /*3b90*/  BPT.TRAP 0x1 ;  /* 0x000000040000795c */ /* 0x000fe20000300000 */
.L_x_5372:
        /* <DEDUP_REMOVED lines=8> */
.L_x_5665:
[----:B------:R-:W-:Y:S05]  /*3c20*/  BSYNC B1 ;  /* 0x0000000000017941 */ /* 0x000fea0003800000 */
.L_x_5373:
[----:B------:R-:W-:Y:S05]  /*3c30*/  @P1 BRA `(.L_x_5360) ;  /* 0x00000000002c1947 */ /* 0x000fea0003800000 */
[----:B------:R-:W-:Y:S01]  /*3c40*/  @!P3 LOP3.LUT P5, RZ, R194, 0x4, RZ, 0xc0, !PT ;  /* 0x00000004c2ffb812 */ /* 0x000fe200078ac0ff */
[----:B------:R-:W-:Y:S01]  /*3c50*/  @!P3 VIADD R4, R63, 0x20 ;  /* 0x000000203f04b836 */ /* 0x000fe20000000000 */
[----:B------:R-:W-:Y:S02]  /*3c60*/  PLOP3.LUT P6, PT, PT, PT, PT, 0x8, 0x0 ;  /* 0x000000000000781c */ /* 0x000fe40003fce170 */
[----:B------:R-:W-:-:S13]  /*3c70*/  @!P3 PLOP3.LUT P6, PT, P5, PT, PT, 0x80, 0x0 ;  /* 0x000000000000b81c */ /* 0x000fda0002fcf070 */
[----:B------:R-:W-:-:S05]  /*3c80*/  @P6 IADD3 R4, R63, -0x20, RZ ;  /* 0xffffffe03f046810 */ /* 0x000fca0007ffe0ff */
[----:B------:R-:W-:-:S04]  /*3c90*/  @!P3 IMAD.IADD R5, R14, 0x1, R4 ;  /* 0x000000010e05b824 */ /* 0x000fc800078e0204 */
[----:B------:R-:W-:Y:S02]  /*3ca0*/  @!P3 IMAD R8, R5, 0x2, R18 ;  /* 0x000000020508b824 */ /* 0x000fe400078e0212 */
[----:B------:R-:W1:Y:S04]  /*3cb0*/  @!P4 LDS.128 R4, [R15+0x22400] ;  /* 0x022400000f04c984 */ /* 0x000e680000000c00 */
[----:B------:R-:W2:Y:S04]  /*3cc0*/  @!P3 LDS.128 R8, [R8+0x22400] ;  /* 0x022400000808b984 */ /* 0x000ea80000000c00 */
[----:B-1----:R1:W-:Y:S04]  /*3cd0*/  @!P4 STG.E.128 desc[UR54][R12.64], R4 ;  /* 0x000000040c00c986 */ /* 0x0023e8000c101d36 */
[----:B--2---:R1:W-:Y:S02]  /*3ce0*/  @!P3 STG.E.128 desc[UR54][R12.64+0x40], R8 ;  /* 0x000040080c00b986 */ /* 0x0043e4000c101d36 */
.L_x_5360:
[----:B------:R-:W-:Y:S05]  /*3cf0*/  BSYNC B0 ;  /* 0x0000000000007941 */ /* 0x000fea0003800000 */
.L_x_5352:
        /* <DEDUP_REMOVED lines=17> */
.L_x_5376:
[----:B------:R-:W-:Y:S05]  /*3e10*/  BSYNC B0 ;  /* 0x0000000000007941 */ /* 0x000fea0003800000 */
.L_x_5375:
[----:B------:R-:W2:Y:S01]  /*3e20*/  SYNCS.PHASECHK.TRANS64.TRYWAIT P0, [R70+URZ+0x388b0], R75 ;  /* 0x0388b04b460075a7 */ /* 0x000ea2000800017f */
[----:B------:R-:W-:Y:S04]  /*3e30*/  BSSY B0, `(.L_x_5377) ;  /* 0x0000002000007945 */ /* 0x000fe80003800000 */
[----:B--2---:R-:W-:Y:S05]  /*3e40*/  @!P0 BRA `(.L_x_5378) ;  /* 0x000001f800508947 */ /* 0x004fea0003800000 */
.L_x_5666:
[----:B------:R-:W-:Y:S05]  /*3e50*/  BSYNC B0 ;  /* 0x0000000000007941 */ /* 0x000fea0003800000 */
.L_x_5377:
[----:B------:R-:W-:Y:S04]  /*3e60*/  BSSY B0, `(.L_x_5379) ;  /* 0x0000052000007945 */ /* 0x000fe80003800000 */
[----:B------:R-:W-:Y:S05]  /*3e70*/  @P1 BRA `(.L_x_5380) ;  /* 0x0000000400401947 */ /* 0x000fea0003800000 */
[----:B-1----:R-:W-:Y:S01]  /*3e80*/  IMAD.WIDE R4, R49, 0x40, R2 ;  /* 0x0000004031047825 */ /* 0x002fe200078e0202 */
[----:B------:R-:W-:Y:S01]  /*3e90*/  ULDC.64 UR4, c[0x0][0x318] ;  /* 0x0000c60000047ab9 */ /* 0x000fe20000000a00 */
[----:B------:R-:W-:Y:S02]  /*3ea0*/  LOP3.LUT P0, RZ, R194, 0x4, RZ, 0xc0, !PT ;  /* 0x00000004c2ff7812 */ /* 0x000fe4000780c0ff */
[----:B------:R-:W-:Y:S02]  /*3eb0*/  IMAD R5, R5, UR4, RZ ;  /* 0x0000000405057c24 */ /* 0x000fe4000f8e02ff */
[----:B------:R-:W-:Y:S02]  /*3ec0*/  IMAD.MOV.U32 R6, RZ, RZ, R38 ;  /* 0x000000ffff067224 */ /* 0x000fe400078e0026 */
[----:B------:R-:W-:Y:S02]  /*3ed0*/  IMAD.MOV.U32 R7, RZ, RZ, R73 ;  /* 0x000000ffff077224 */ /* 0x000fe400078e0049 */
[----:B------:R-:W-:-:S02]  /*3ee0*/  IMAD R5, R4, UR5, R5 ;  /* 0x0000000504057c24 */ /* 0x000fc4000f8e0205 */
[----:B------:R-:W-:Y:S01]  /*3ef0*/  IMAD.WIDE.U32 R6, R4, UR4, R6 ;  /* 0x0000000404067c25 */ /* 0x000fe2000f8e0006 */
[----:B------:R-:W-:Y:S01]  /*3f00*/  ULDC.64 UR4, c[0x0][0x308] ;  /* 0x0000c20000047ab9 */ /* 0x000fe20000000a00 */
[----:B------:R-:W-:Y:S02]  /*3f10*/  IADD3 R4, R16, 0x40, RZ ;  /* 0x0000004010047810 */ /* 0x000fe40007ffe0ff */
[----:B------:R-:W-:Y:S01]  /*3f20*/  IMAD R9, R186, 0x8000, R63 ;  /* 0x00008000ba097824 */ /* 0x000fe200078e023f */
[C---:B------:R-:W-:Y:S01]  /*3f30*/  LEA R74, P1, R6.reuse, UR4, 0x1 ;  /* 0x00000004064a7c11 */ /* 0x040fe2000f8208ff */
[----:B------:R-:W-:Y:S01]  /*3f40*/  IMAD.IADD R5, R7, 0x1, R5 ;  /* 0x0000000107057824 */ /* 0x000fe200078e0205 */
[----:B------:R-:W-:Y:S01]  /*3f50*/  ULDC UR4, c[0x0][0x310] ;  /* 0x0000c40000047ab9 */ /* 0x000fe20000000800 */
[C---:B------:R-:W-:Y:S02]  /*3f60*/  VIADD R77, R9.reuse, 0x20 ;  /* 0x00000020094d7836 */ /* 0x040fe40000000000 */
[C---:B------:R-:W-:Y:S01]  /*3f70*/  @P0 VIADD R77, R9.reuse, 0xffffffe0 ;  /* 0xffffffe0094d0836 */ /* 0x040fe20000000000 */
[----:B0-2---:R-:W-:Y:S01]  /*3f80*/  LEA.HI.X R75, R6, UR5, R5, 0x1, P1 ;  /* 0x00000005064b7c11 */ /* 0x005fe200088f0c05 */
[----:B---3--:R-:W-:Y:S01]  /*3f90*/  IMAD R79, R9, 0x2, R18 ;  /* 0x00000002094f7824 */ /* 0x008fe200078e0212 */
[C---:B------:R-:W-:Y:S01]  /*3fa0*/  ISETP.GE.AND P1, PT, R16.reuse, UR4, PT ;  /* 0x0000000410007c0c */ /* 0x040fe2000bf26270 */
[----:B------:R-:W-:Y:S01]  /*3fb0*/  VIADD R12, R16, 0x80 ;  /* 0x00000080100c7836 */ /* 0x000fe20000000000 */
[----:B------:R-:W-:Y:S01]  /*3fc0*/  ISETP.GE.AND P0, PT, R4, UR4, PT ;  /* 0x0000000404007c0c */ /* 0x000fe2000bf06270 */
[----:B------:R-:W-:-:S02]  /*3fd0*/  VIADD R13, R16, 0xc0 ;  /* 0x000000c0100d7836 */ /* 0x000fc40000000000 */
[C---:B------:R-:W-:Y:S02]  /*3fe0*/  VIADD R76, R16.reuse, 0x100 ;  /* 0x00000100104c7836 */ /* 0x040fe40000000000 */
[----:B------:R-:W-:-:S06]  /*3ff0*/  VIADD R78, R16, 0x140 ;  /* 0x00000140104e7836 */ /* 0x000fcc0000000000 */
        /* <DEDUP_REMOVED lines=21> */
[----:B------:R-:W-:-:S02]  /*4150*/  IMAD R78, R77, 0x2, R18 ;  /* 0x000000024d4e7824 */ /* 0x000fc400078e0212 */
[----:B------:R-:W-:-:S06]  /*4160*/  VIADD R77, R16, 0xe0 ;  /* 0x000000e0104d7836 */ /* 0x000fcc0000000000 */
        /* <DEDUP_REMOVED lines=33> */
.L_x_5380:
[----:B------:R-:W-:Y:S05]  /*4380*/  BSYNC B0 ;  /* 0x0000000000007941 */ /* 0x000fea0003800000 */
.L_x_5379:
[----:B------:R-:W-:Y:S01]  /*4390*/  @!PT LDS RZ, [RZ] ;  /* 0x00000000fffff984 */ /* 0x000fe20000000800 */
[----:B------:R-:W-:Y:S01]  /*43a0*/  @!PT LDS RZ, [RZ] ;  /* 0x00000000fffff984 */ /* 0x000fe20000000800 */
[----:B------:R-:W-:Y:S01]  /*43b0*/  @!PT LDS RZ, [RZ] ;  /* 0x00000000fffff984 */ /* 0x000fe20000000800 */
[----:B------:R-:W-:Y:S01]  /*43c0*/  @!PT LDS RZ, [RZ] ;  /* 0x00000000fffff984 */ /* 0x000fe20000000800 */
[----:B------:R5:W-:Y:S06]  /*43d0*/  MEMBAR.ALL.CTA ;  /* 0x0000000000007992 */ /* 0x000bec0000008000 */
[----:B-----5:R-:W5:Y:S01]  /*43e0*/  FENCE.VIEW.ASYNC.S ;  /* 0x00000000000073c6 */ /* 0x020f620000000000 */
[----:B0-2---:R-:W-:Y:S01]  /*43f0*/  @!P5 VIADD R70, R70, 0x388c0 ;  /* 0x000388c04646d836 */ /* 0x005fe20000000000 */
[----:B------:R-:W-:Y:S01]  /*4400*/  IADD3 R186, R186, 0x1, RZ ;  /* 0x00000001baba7810 */ /* 0x000fe20007ffe0ff */
[----:B-----5:R2:W-:Y:S03]  /*4410*/  BAR.SYNC.DEFER_BLOCKING R58, 0x80 ;  /* 0x0002003a0000751d */ /* 0x0205e60000010000 */
[----:B------:R-:W-:-:S02]  /*4420*/  ISETP.NE.AND P1, PT, R186, 0x2, PT ;  /* 0x00000002ba00780c */ /* 0x000fc40003f25270 */
[----:B------:R-:W-:Y:S02]  /*4430*/  @!P5 PRMT R70, RZ, 0x654, R70 ;  /* 0x00000654ff46d816 */ /* 0x000fe40000000046 */
[----:B------:R-:W-:Y:S02]  /*4440*/  SEL R5, RZ, 0x1, P1 ;  /* 0x00000001ff057807 */ /* 0x000fe40000800000 */
[----:B------:R-:W-:Y:S02]  /*4450*/  PLOP3.LUT P0, PT, PT, PT, PT, 0x8, 0x0 ;  /* 0x000000000000781c */ /* 0x000fe40003f0e170 */
[----:B------:R-:W-:Y:S02]  /*4460*/  LOP3.LUT R192, R192, R5, RZ, 0x3c, !PT ;  /* 0x00000005c0c07212 */ /* 0x000fe400078e3cff */
[----:B------:R-:W-:Y:S01]  /*4470*/  SEL R186, R186, RZ, P1 ;  /* 0x000000ffbaba7207 */ /* 0x000fe20000800000 */
[----:B------:R2:W-:Y:S01]  /*4480*/  @!P5 SYNCS.ARRIVE.TRANS64.RED.A1T0 RZ, [R70+URZ], RZ ;  /* 0x000000ff46ffd9a7 */ /* 0x0005e2000810043f */
[----:B------:R-:W-:Y:S07]  /*4490*/  @P2 BRA `(.L_x_5381) ;  /* 0xffffffe0000c2947 */ /* 0x000fee000383ffff */
.L_x_5347:
[----:B------:R-:W-:Y:S04]  /*44a0*/  BSSY B0, `(.L_x_5382) ;  /* 0x0000004000007945 */ /* 0x000fe80003800000 */
[----:B------:R-:W-:Y:S05]  /*44b0*/  @P0 BRA `(.L_x_5383) ;  /* 0x0000000000080947 */ /* 0x000fea0003800000 */
[----:B------:R-:W0:Y:S02]  /*44c0*/  FENCE.VIEW.ASYNC.G ;  /* 0x00000000000073c6 */ /* 0x000e240000000100 */
[----:B0-----:R-:W-:Y:S06]  /*44d0*/  BAR.ARV 0xc, 0x120 ;  /* 0x0304800000007b1d */ /* 0x001fec0000002000 */
.L_x_5383:
[----:B------:R-:W-:Y:S05]  /*44e0*/  BSYNC B0 ;  /* 0x0000000000007941 */ /* 0x000fea0003800000 */
.L_x_5382:
[----:B------:R-:W2:Y:S01]  /*44f0*/  LDL R0, [R1+0x2c] ;  /* 0x00002c0001007983 */ /* 0x000ea20000100800 */
[----:B------:R-:W-:Y:S01]  /*4500*/  BSSY B7, `(.L_x_5384) ;  /* 0x00015c4000077945 */ /* 0x000fe20003800000 */
[----:B--2---:R-:W-:-:S13]  /*4510*/  R2UR UR4, R0 ;  /* 0x00000000000472ca */ /* 0x004fda00000e0000 */
[----:B------:R-:W-:-:S03]  /*4520*/  UISETP.NE.AND UP0, UPT, UR4, 0x1, UPT ;  /* 0x000000010400788c */ /* 0x000fc6000bf05270 */
[----:B------:R-:W-:Y:S02]  /*4530*/  ULDC UR4, c[0x0][0xad8] ;  /* 0x0002b60000047ab9 */ /* 0x000fe40000000800 */
[----:B------:R-:W-:Y:S01]  /*4540*/  VIADD R0, R47, UR4 ;  /* 0x000000042f007c36 */ /* 0x000fe20008000000 */
[----:B------:R-:W-:-:S13]  /*4550*/  PLOP3.LUT P0, PT, PT, PT, UP0, 0x80, 0x0 ;  /* 0x000000000000781c */ /* 0x000fda0003f0f008 */
[----:B------:R-:W-:Y:S05]  /*4560*/  @!P0 BRA `(.L_x_5385) ;  /* 0x0000002000188947 */ /* 0x000fea0003800000 */
[----:B-1----:R-:W0:Y:S02]  /*4570*/  LDC R4, c[0x0][0xadc] ;  /* 0x0002b700ff047b82 */ /* 0x002e240000000800 */
        /* <DEDUP_REMOVED lines=13> */
.L_x_5388:
[----:B------:R-:W-:-:S13]  /*4650*/  ISETP.NE.AND P1, PT, R4, 0x1, PT ;  /* 0x000000010400780c */ /* 0x000fda0003f25270 */
[----:B------:R-:W0:Y:S02]  /*4660*/  @P1 LDC.64 R6, c[0x0][0xae0] ;  /* 0x0002b800ff061b82 */ /* 0x000e240000000a00 */
[----:B0-----:R-:W-:-:S05]  /*4670*/  @P1 IMAD.HI.U32 R2, R3, R6, RZ ;  /* 0x0000000603021227 */ /* 0x001fca00078e00ff */
[----:B------:R-:W-:-:S07]  /*4680*/  @P1 SHF.R.U32.HI R3, RZ, R7, R2 ;  /* 0x00000007ff031219 */ /* 0x000fce0000011602 */
.L_x_5389:
[----:B------:R-:W-:Y:S05]  /*4690*/  BSYNC B0 ;  /* 0x0000000000007941 */ /* 0x000fea0003800000 */
.L_x_5387:
[----:B------:R-:W-:-:S05]  /*46a0*/  IMAD R3, R3, R4, R4 ;  /* 0x0000000403037224 */ /* 0x000fca00078e0204 */
[----:B------:R-:W-:-:S07]  /*46b0*/  VIMNMX R0, R0, R3, PT ;  /* 0x0000000300007248 */ /* 0x000fce0003fe0100 */
.L_x_5386:
[----:B------:R-:W-:Y:S01]  /*46c0*/  VIADD R0, R0, 0x3f ;  /* 0x0000003f00007836 */ /* 0x000fe20000000000 */
[----:B------:R-:W-:Y:S02]  /*46d0*/  ULDC UR4, c[0x0][0xad4] ;  /* 0x0002b50000047ab9 */ /* 0x000fe40000000800 */
[----:B------:R-:W-:Y:S02]  /*46e0*/  VIADD R2, R45, -UR4 ;  /* 0x800000042d027c36 */ /* 0x000fe40008000000 */
[----:B------:R-:W-:-:S04]  /*46f0*/  SHF.R.S32.HI R3, RZ, 0x1f, R0 ;  /* 0x0000001fff037819 */ /* 0x000fc80000011400 */
[----:B------:R-:W-:-:S04]  /*4700*/  LEA.HI R3, R3, R0, RZ, 0x6 ;  /* 0x0000000003037211 */ /* 0x000fc800078f30ff */
[----:B------:R-:W-:-:S04]  /*4710*/  SHF.R.S32.HI R20, RZ, 0x6, R3 ;  /* 0x00000006ff147819 */ /* 0x000fc80000011403 */
        /* <DEDUP_REMOVED lines=12> */
.L_x_5392:
[----:B------:R-:W-:-:S13]  /*47e0*/  ISETP.NE.AND P0, PT, R4, 0x1, PT ;  /* 0x000000010400780c */ /* 0x000fda0003f05270 */
[----:B------:R-:W0:Y:S02]  /*47f0*/  @P0 LDC.64 R6, c[0x0][0xae0] ;  /* 0x0002b800ff060b82 */ /* 0x000e240000000a00 */
[----:B0-----:R-:W-:-:S05]  /*4800*/  @P0 IMAD.HI.U32 R6, R45, R6, RZ ;  /* 0x000000062d060227 */ /* 0x001fca00078e00ff */
[----:B------:R-:W-:-:S07]  /*4810*/  @P0 SHF.R.U32.HI R45, RZ, R7, R6 ;  /* 0x00000007ff2d0219 */ /* 0x000fce0000011606 */
.L_x_5393:
[----:B------:R-:W-:Y:S05]  /*4820*/  BSYNC B0 ;  /* 0x0000000000007941 */ /* 0x000fea0003800000 */
.L_x_5391:
[----:B------:R-:W-:-:S05]  /*4830*/  IMAD R45, R45, R4, RZ ;  /* 0x000000042d2d7224 */ /* 0x000fca00078e02ff */
[----:B------:R-:W-:-:S07]  /*4840*/  VIMNMX R2, R2, R45, !PT ;  /* 0x0000002d02027248 */ /* 0x000fce0007fe0100 */
.L_x_5390:
[----:B------:R-:W-:Y:S01]  /*4850*/  SHF.R.S32.HI R3, RZ, 0x1f, R2 ;  /* 0x0000001fff037819 */ /* 0x000fe20000011402 */
[----:B------:R-:W-:Y:S01]  /*4860*/  IMAD.MOV.U32 R0, RZ, RZ, RZ ;  /* 0x000000ffff007224 */ /* 0x000fe200078e00ff */
[----:B------:R-:W-:Y:S02]  /*4870*/  PLOP3.LUT P0, PT, PT, PT, PT, 0x80, 0x0 ;  /* 0x000000000000781c */ /* 0x000fe40003f0f070 */
[----:B------:R-:W-:Y:S02]  /*4880*/  CS2R R150, SRZ ;  /* 0x0000000000967805 */ /* 0x000fe4000001ff00 */
[----:B------:R-:W-:Y:S02]  /*4890*/  LEA.HI R4, R3, R2, RZ, 0x6 ;  /* 0x0000000203047211 */ /* 0x000fe400078f30ff */
[----:B------:R-:W-:Y:S02]  /*48a0*/  CS2R R2, SRZ ;  /* 0x0000000000027805 */ /* 0x000fe4000001ff00 */
        /* <DEDUP_REMOVED lines=42> */
[----:B---3--:R-:W-:-:S02]  /*4b50*/  CS2R R78, SRZ ;  /* 0x00000000004e7805 */ /* 0x008fc4000001ff00 */
[----:B------:R-:W-:Y:S02]  /*4b60*/  CS2R R76, SRZ ;  /* 0x00000000004c7805 */ /* 0x000fe4000001ff00 */
[----:B----4-:R-:W-:Y:S02]  /*4b70*/  CS2R R74, SRZ ;  /* 0x00000000004a7805 */ /* 0x010fe4000001ff00 */
        /* <DEDUP_REMOVED lines=24> */
[----:B------:R-:W-:Y:S01]  /*4d00*/  IMAD.MOV.U32 R7, RZ, RZ, 0x40000040 ;  /* 0x40000040ff077424 */ /* 0x000fe200078e00ff */
[----:B------:R-:W-:Y:S01]  /*4d10*/  BSSY B0, `(.L_x_5395) ;  /* 0x00000fc000007945 */ /* 0x000fe20003800000 */
[----:B------:R-:W-:Y:S01]  /*4d20*/  IMAD.MOV.U32 R13, RZ, RZ, 0x40000040 ;  /* 0x40000040ff0d7424 */ /* 0x000fe200078e00ff */
[----:B------:R-:W-:Y:S01]  /*4d30*/  BAR.SYNC.DEFER_BLOCKING 0xe, 0x100 ;  /* 0x0384000000007b1d */ /* 0x000fe20000010000 */
[----:B------:R-:W-:Y:S01]  /*4d40*/  IMAD.MOV.U32 R9, RZ, RZ, 0x40000040 ;  /* 0x40000040ff097424 */ /* 0x000fe200078e00ff */
[----:B------:R-:W-:Y:S01]  /*4d50*/  R2UR UR7, R7 ;  /* 0x00000000070772ca */ /* 0x000fe200000e0000 */
[----:B------:R-:W-:Y:S01]  /*4d60*/  IMAD.MOV.U32 R11, RZ, RZ, 0x40000040 ;  /* 0x40000040ff0b7424 */ /* 0x000fe200078e00ff */
[----:B------:R-:W-:Y:S01]  /*4d70*/  MOV R7, 0x40000040 ;  /* 0x4000004000077802 */ /* 0x000fe20000000f00 */
[----:B------:R-:W-:Y:S02]  /*4d80*/  IMAD.MOV.U32 R15, RZ, RZ, 0x40000040 ;  /* 0x40000040ff0f7424 */ /* 0x000fe400078e00ff */
[----:B------:R-:W-:Y:S01]  /*4d90*/  VIADD R5, R20, 0xfffffffe ;  /* 0xfffffffe14057836 */ /* 0x000fe20000000000 */
[----:B------:R-:W1:Y:S04]  /*4da0*/  S2R R21, SR_TID.X ;  /* 0x0000000000157919 */ /* 0x000e680000002100 */
[----:B------:R-:W-:-:S02]  /*4db0*/  ISETP.GE.AND P0, PT, R5, R4, PT ;  /* 0x000000040500720c */ /* 0x000fc40003f06270 */
[----:B0-----:R-:W-:-:S04]  /*4dc0*/  LEA.HI R2, R0, R0, RZ, 0x1 ;  /* 0x0000000000027211 */ /* 0x001fc800078f08ff */
[----:B------:R-:W-:Y:S01]  /*4dd0*/  LOP3.LUT R3, R2, 0x1fffe, RZ, 0xc0, !PT ;  /* 0x0001fffe02037812 */ /* 0x000fe200078ec0ff */
[----:B-----5:R-:W-:-:S04]  /*4de0*/  WARPGROUP.ARRIVE ;  /* 0x00000000000079c5 */ /* 0x020fc80000000000 */
[----:B------:R-:W-:Y:S02]  /*4df0*/  IMAD.IADD R3, R0, 0x1, -R3 ;  /* 0x0000000100037824 */ /* 0x000fe400078e0a03 */
[----:B------:R-:W-:Y:S02]  /*4e00*/  VIADD R0, R18, 0x36400 ;  /* 0x0003640012007836 */ /* 0x000fe40000000000 */
[----:B------:R-:W-:-:S03]  /*4e10*/  IMAD R3, R3, 0x8000, R18 ;  /* 0x0000800003037824 */ /* 0x000fc600078e0212 */
[----:B------:R-:W-:Y:S01]  /*4e20*/  SHF.R.U32.HI R0, RZ, 0x4, R0 ;  /* 0x00000004ff007819 */ /* 0x000fe20000011600 */
[----:B------:R-:W-:-:S03]  /*4e30*/  VIADD R3, R3, 0x400 ;  /* 0x0000040003037836 */ /* 0x000fc60000000000 */
[----:B------:R-:W-:Y:S02]  /*4e40*/  LOP3.LUT R0, R0, 0x3fff, RZ, 0xc0, !PT ;  /* 0x00003fff00007812 */ /* 0x000fe400078ec0ff */
[----:B------:R-:W-:Y:S02]  /*4e50*/  SHF.R.U32.HI R3, RZ, 0x4, R3 ;  /* 0x00000004ff037819 */ /* 0x000fe40000011603 */
[----:B------:R-:W-:Y:S02]  /*4e60*/  LOP3.LUT R2, R0, 0x10000, RZ, 0xfc, !PT ;  /* 0x0001000000027812 */ /* 0x000fe400078efcff */
[----:B------:R-:W-:Y:S02]  /*4e70*/  LOP3.LUT R3, R3, 0x3fff, RZ, 0xc0, !PT ;  /* 0x00003fff03037812 */ /* 0x000fe400078ec0ff */
[C---:B------:R-:W-:Y:S01]  /*4e80*/  R2UR UR4, R2.reuse ;  /* 0x00000000020472ca */ /* 0x040fe200000e0000 */
[C---:B------:R-:W-:Y:S01]  /*4e90*/  VIADD R12, R2.reuse, 0x2 ;  /* 0x00000002020c7836 */ /* 0x040fe20000000000 */
[----:B------:R-:W-:Y:S01]  /*4ea0*/  LOP3.LUT R152, R3, 0x2000000, RZ, 0xfc, !PT ;  /* 0x0200000003987812 */ /* 0x000fe200078efcff */
[----:B------:R-:W-:Y:S01]  /*4eb0*/  IMAD.MOV.U32 R3, RZ, RZ, 0x40000040 ;  /* 0x40000040ff037424 */ /* 0x000fe200078e00ff */
[----:B-1----:R-:W-:Y:S01]  /*4ec0*/  LOP3.LUT R21, R21, 0x7f, RZ, 0xc0, !PT ;  /* 0x0000007f15157812 */ /* 0x002fe200078ec0ff */
[----:B------:R-:W-:-:S02]  /*4ed0*/  VIADD R10, R2, 0x4 ;  /* 0x00000004020a7836 */ /* 0x000fc40000000000 */
[----:B------:R-:W-:Y:S01]  /*4ee0*/  IMAD R6, R19, 0x1000, R152 ;  /* 0x0000100013067824 */ /* 0x000fe200078e0298 */
[----:B------:R-:W-:Y:S01]  /*4ef0*/  R2UR UR5, R3 ;  /* 0x00000000030572ca */ /* 0x000fe200000e0000 */
[----:B------:R-:W-:Y:S01]  /*4f00*/  VIADD R14, R2, 0x6 ;  /* 0x00000006020e7836 */ /* 0x000fe20000000000 */
[----:B------:R-:W-:Y:S02]  /*4f10*/  ISETP.NE.AND P2, PT, R21, RZ, PT ;  /* 0x000000ff1500720c */ /* 0x000fe40003f45270 */
[C---:B------:R-:W-:Y:S02]  /*4f20*/  R2UR UR6, R6.reuse ;  /* 0x00000000060672ca */ /* 0x040fe400000e0000 */
[----:B------:R-:W-:-:S09]  /*4f30*/  IADD3 R8, R6, 0x80, RZ ;  /* 0x0000008006087810 */ /* 0x000fd20007ffe0ff */
[----:B------:R-:W-:Y:S02]  /*4f40*/  @!P2 IMAD R0, R19, 0x8, R18 ;  /* 0x000000081300a824 */ /* 0x000fe400078e0212 */
[----:B------:R-:W-:Y:S01]  /*4f50*/  HGMMA.64x256x16.F32 R24, gdesc[UR4].tnspB, RZ, !UPT, gsb0 ;  /* 0x43e00000041879f0 */ /* 0x000fe2000c0008ff */
[----:B------:R-:W-:Y:S01]  /*4f60*/  R2UR UR4, R12 ;  /* 0x000000000c0472ca */ /* 0x000fe200000e0000 */
[----:B------:R-:W-:Y:S01]  /*4f70*/  @!P2 VIADD R0, R0, 0x38860 ;  /* 0x000388600000a836 */ /* 0x000fe20000000000 */
[----:B------:R-:W-:Y:S02]  /*4f80*/  R2UR UR5, R13 ;  /* 0x000000000d0572ca */ /* 0x000fe400000e0000 */
[----:B------:R-:W-:Y:S01]  /*4f90*/  R2UR UR6, R8 ;  /* 0x00000000080672ca */ /* 0x000fe200000e0000 */
[C---:B------:R-:W-:Y:S01]  /*4fa0*/  VIADD R8, R6.reuse, 0x100 ;  /* 0x0000010006087836 */ /* 0x040fe20000000000 */
[----:B------:R-:W-:Y:S01]  /*4fb0*/  R2UR UR7, R9 ;  /* 0x00000000090772ca */ /* 0x000fe200000e0000 */
[----:B------:R-:W-:Y:S01]  /*4fc0*/  IMAD.MOV.U32 R9, RZ, RZ, 0x40000040 ;  /* 0x40000040ff097424 */ /* 0x000fe200078e00ff */
[----:B------:R-:W-:Y:S01]  /*4fd0*/  @!P2 PRMT R0, RZ, 0x654, R0 ;  /* 0x00000654ff00a816 */ /* 0x000fe20000000000 */
        /* <DEDUP_REMOVED lines=24> */
.L_x_5397:
[----:B------:R-:W-:Y:S01]  /*5160*/  BAR.SYNC.DEFER_BLOCKING 0xe, 0x100 ;  /* 0x0384000000007b1d */ /* 0x000fe20000010000 */
[C---:B------:R-:W-:Y:S01]  /*5170*/  IMAD R7, R19.reuse, 0x40, R193 ;  /* 0x0000004013077824 */ /* 0x040fe200078e02c1 */
[----:B------:R-:W-:Y:S01]  /*5180*/  R2UR UR4, R2 ;  /* 0x00000000020472ca */ /* 0x000fe200000e0000 */
[----:B------:R-:W-:Y:S01]  /*5190*/  VIADD R19, R19, 0x1 ;  /* 0x0000000113137836 */ /* 0x000fe20000000000 */
[----:B------:R-:W-:Y:S01]  /*51a0*/  R2UR UR5, R3 ;  /* 0x00000000030572ca */ /* 0x000fe200000e0000 */
[----:B01----:R-:W-:Y:S01]  /*51b0*/  IMAD R0, R7, 0x4, R18 ;  /* 0x0000000407007824 */ /* 0x003fe200078e0212 */
[----:B------:R-:W-:Y:S02]  /*51c0*/  MOV R7, 0x40000040 ;  /* 0x4000004000077802 */ /* 0x000fe40000000f00 */
[----:B------:R-:W-:Y:S02]  /*51d0*/  ISETP.NE.AND P0, PT, R19, 0x2, PT ;  /* 0x000000021300780c */ /* 0x000fe40003f05270 */
[----:B------:R-:W-:Y:S01]  /*51e0*/  R2UR UR7, R7 ;  /* 0x00000000070772ca */ /* 0x000fe200000e0000 */
[----:B------:R-:W-:Y:S01]  /*51f0*/  IMAD.MOV.U32 R7, RZ, RZ, 0x40000040 ;  /* 0x40000040ff077424 */ /* 0x000fe200078e00ff */
[----:B------:R-:W-:-:S02]  /*5200*/  SEL R19, R19, RZ, P0 ;  /* 0x000000ff13137207 */ /* 0x000fc40000000000 */
[C---:B------:R-:W-:Y:S02]  /*5210*/  ISETP.GT.AND P1, PT, R5.reuse, R4, PT ;  /* 0x000000040500720c */ /* 0x040fe40003f24270 */
[----:B------:R-:W-:Y:S01]  /*5220*/  IADD3 R5, R5, -0x1, RZ ;  /* 0xffffffff05057810 */ /* 0x000fe20007ffe0ff */
[----:B------:R-:W-:-:S05]  /*5230*/  IMAD R6, R19, 0x1000, R152 ;  /* 0x0000100013067824 */ /* 0x000fca00078e0298 */
[----:B------:R-:W-:Y:S01]  /*5240*/  R2UR UR6, R6 ;  /* 0x00000000060672ca */ /* 0x000fe200000e0000 */
[----:B------:R-:W0:Y:S04]  /*5250*/  LDS R8, [R0+0x38400] ;  /* 0x0384000000087984 */ /* 0x000e280000000800 */
[----:B------:R1:W2:Y:S02]  /*5260*/  LDS R9, [R0+0x38420] ;  /* 0x0384200000097984 */ /* 0x0002a40000000800 */
[----:B-1----:R-:W-:-:S04]  /*5270*/  @!P2 IMAD R0, R19, 0x8, R18 ;  /* 0x000000081300a824 */ /* 0x002fc800078e0212 */
        /* <DEDUP_REMOVED lines=130> */
[----:B------:R-:W-:-:S02]  /*5aa0*/  VIADD R8, R6, 0x80 ;  /* 0x0000008006087836 */ /* 0x000fc40000000000 */
[----:B------:R-:W-:-:S03]  /*5ab0*/  IMAD.MOV.U32 R9, RZ, RZ, 0x40000040 ;  /* 0x40000040ff097424 */ /* 0x000fc600078e00ff */
[----:B------:R-:W-:-:S06]  /*5ac0*/  WARPGROUP.ARRIVE ;  /* 0x00000000000079c5 */ /* 0x000fcc0000000000 */
        /* <DEDUP_REMOVED lines=22> */
[----:B------:R-:W-:Y:S02]  /*5c30*/  R2UR UR7, R7 ;  /* 0x00000000070772ca */ /* 0x000fe400000e0000 */
[----:B------:R-:W-:-:S04]  /*5c40*/  SEL R7, RZ, 0x1, P0 ;  /* 0x00000001ff077807 */ /* 0x000fc80000000000 */
[----:B------:R-:W-:Y:S01]  /*5c50*/  LOP3.LUT R22, R22, R7, RZ, 0x3c, !PT ;  /* 0x0000000716167212 */ /* 0x000fe200078e3cff */
[----:B------:R-:W-:Y:S02]  /*5c60*/  WARPGROUP.DEPBAR.LE gsb0, 0x0 ;  /* 0x00008000000079c5 */ /* 0x000fe40000010000 */
[----:B------:R-:W-:-:S12]  /*5c70*/  WARPGROUP.ARRIVE ;  /* 0x00000000000079c5 */ /* 0x000fd80000000000 */
[----:B------:R-:W-:Y:S03]  /*5c80*/  HGMMA.64x256x16.F32 R24, gdesc[UR4].tnspB, R24, gsb0 ;  /* 0x43e00000041879f0 */ /* 0x000fe60008000818 */
[----:B------:R-:W-:Y:S02]  /*5c90*/  WARPGROUP.DEPBAR.LE gsb0, 0x0 ;  /* 0x00008000000079c5 */ /* 0x000fe40000010000 */
[----:B------:R-:W-:Y:S06]  /*5ca0*/  BAR.ARV 0xf, 0x100 ;  /* 0x03c4000000007b1d */ /* 0x000fec0000002000 */
[----:B------:R1:W-:Y:S01]  /*5cb0*/  @!P2 SYNCS.ARRIVE.TRANS64.RED.A1T0 RZ, [R0+URZ], RZ ;  /* 0x000000ff00ffa9a7 */ /* 0x0003e2000810043f */
[----:B------:R-:W-:Y:S05]  /*5cc0*/  @P1 BRA `(.L_x_5397) ;  /* 0xfffffff400241947 */ /* 0x000fea000383ffff */
.L_x_5396:
[----:B------:R-:W-:Y:S05]  /*5cd0*/  BSYNC B0 ;  /* 0x0000000000007941 */ /* 0x000fea0003800000 */
.L_x_5395:
        /* <DEDUP_REMOVED lines=10> */
[----:B01----:R-:W0:Y:S01]  /*5d80*/  LDS R0, [R3+0x38420] ;  /* 0x0384200003007984 */ /* 0x003e220000000800 */
[-C--:B--2---:R-:W-:Y:S01]  /*5d90*/  FMUL.FTZ R173, R25, R2.reuse ;  /* 0x0000000219ad7220 */ /* 0x084fe20000410000 */
        /* <DEDUP_REMOVED lines=131> */
.L_x_5385:
        /* <DEDUP_REMOVED lines=14> */
.L_x_5400:
[----:B------:R-:W-:-:S13]  /*66b0*/  ISETP.NE.AND P1, PT, R4, 0x1, PT ;  /* 0x000000010400780c */ /* 0x000fda0003f25270 */
[----:B------:R-:W0:Y:S02]  /*66c0*/  @P1 LDC.64 R6, c[0x0][0xae0] ;  /* 0x0002b800ff061b82 */ /* 0x000e240000000a00 */
[----:B0-----:R-:W-:-:S05]  /*66d0*/  @P1 IMAD.HI.U32 R2, R3, R6, RZ ;  /* 0x0000000603021227 */ /* 0x001fca00078e00ff */
[----:B------:R-:W-:-:S07]  /*66e0*/  @P1 SHF.R.U32.HI R3, RZ, R7, R2 ;  /* 0x00000007ff031219 */ /* 0x000fce0000011602 */
.L_x_5401:
[----:B------:R-:W-:Y:S05]  /*66f0*/  BSYNC B0 ;  /* 0x0000000000007941 */ /* 0x000fea0003800000 */
.L_x_5399:
[----:B------:R-:W-:-:S05]  /*6700*/  IMAD R3, R3, R4, R4 ;  /* 0x0000000403037224 */ /* 0x000fca00078e0204 */
[----:B------:R-:W-:-:S07]  /*6710*/  VIMNMX R0, R0, R3, PT ;  /* 0x0000000300007248 */ /* 0x000fce0003fe0100 */
.L_x_5398:
[----:B------:R-:W-:Y:S01]  /*6720*/  VIADD R0, R0, 0x3f ;  /* 0x0000003f00007836 */ /* 0x000fe20000000000 */
[----:B------:R-:W-:Y:S02]  /*6730*/  ULDC UR4, c[0x0][0xad4] ;  /* 0x0002b50000047ab9 */ /* 0x000fe40000000800 */
[----:B------:R-:W-:Y:S02]  /*6740*/  IADD3 R2, R45, -UR4, RZ ;  /* 0x800000042d027c10 */ /* 0x000fe4000fffe0ff */
        /* <DEDUP_REMOVED lines=15> */
.L_x_5404:
[----:B------:R-:W-:-:S13]  /*6840*/  ISETP.NE.AND P0, PT, R4, 0x1, PT ;  /* 0x000000010400780c */ /* 0x000fda0003f05270 */
[----:B------:R-:W0:Y:S02]  /*6850*/  @P0 LDC.64 R6, c[0x0][0xae0] ;  /* 0x0002b800ff060b82 */ /* 0x000e240000000a00 */
[----:B0-----:R-:W-:-:S05]  /*6860*/  @P0 IMAD.HI.U32 R6, R45, R6, RZ ;  /* 0x000000062d060227 */ /* 0x001fca00078e00ff */
[----:B------:R-:W-:-:S07]  /*6870*/  @P0 SHF.R.U32.HI R45, RZ, R7, R6 ;  /* 0x00000007ff2d0219 */ /* 0x000fce0000011606 */
.L_x_5405:
[----:B------:R-:W-:Y:S05]  /*6880*/  BSYNC B0 ;  /* 0x0000000000007941 */ /* 0x000fea0003800000 */
.L_x_5403:
[----:B------:R-:W-:-:S05]  /*6890*/  IMAD R45, R45, R4, RZ ;  /* 0x000000042d2d7224 */ /* 0x000fca00078e02ff */
[----:B------:R-:W-:-:S07]  /*68a0*/  VIMNMX R2, R2, R45, !PT ;  /* 0x0000002d02027248 */ /* 0x000fce0007fe0100 */
.L_x_5402:
        /* <DEDUP_REMOVED lines=103> */
.L_x_5407:
[----:B------:R-:W-:Y:S05]  /*6f20*/  BSYNC B6 ;  /* 0x0000000000067941 */ /* 0x000fea0003800000 */
.L_x_5406:
        /* <DEDUP_REMOVED lines=12> */
.L_x_5411:
[----:B-1----:R1:W2:Y:S02]  /*6ff0*/  SYNCS.PHASECHK.TRANS64.TRYWAIT P0, [R18+URZ+0x38800], R3 ;  /* 0x03880003120075a7 */ /* 0x0022a4000800017f */
[----:B--2---:R-:W-:Y:S05]  /*7000*/  @!P0 NANOSLEEP.SYNCS 0x989680 ;  /* 0x009896800000895d */ /* 0x004fea0003900000 */
[----:B------:R-:W2:Y:S02]  /*7010*/  @!P0 SYNCS.PHASECHK.TRANS64 P0, [R18+URZ+0x38800], R3 ;  /* 0x03880003120085a7 */ /* 0x000ea4000800007f */
[----:B--2---:R-:W-:Y:S05]  /*7020*/  @!P0 BRA `(.L_x_5411) ;  /* 0xfffffffc00f08947 */ /* 0x004fea000383ffff */
.L_x_5410:
[----:B------:R-:W-:Y:S05]  /*7030*/  BSYNC B0 ;  /* 0x0000000000007941 */ /* 0x000fea0003800000 */
.L_x_5409:
[----:B------:R-:W-:Y:S05]  /*7040*/  BRA `(.L_x_5412) ;  /* 0x0000002c004c7947 */ /* 0x000fea0003800000 */
.L_x_5408:
[----:B------:R-:W0:Y:S01]  /*7050*/  LDC.64 R10, c[0x0][0x3d8] ;  /* 0x0000f600ff0a7b82 */ /* 0x000e220000000a00 */
[----:B------:R-:W-:Y:S01]  /*7060*/  VIADD R0, R18, 0x20400 ;  /* 0x0002040012007836 */ /* 0x000fe20000000000 */
[----:B-----5:R-:W-:Y:S01]  /*7070*/  SHF.R.S32.HI R5, RZ, 0x1f, R33 ;  /* 0x0000001fff057819 */ /* 0x020fe20000011421 */
[----:B------:R-:W-:Y:S01]  /*7080*/  IMAD.SHL.U32 R24, R220, 0x4, RZ ;  /* 0x00000004dc187824 */ /* 0x000fe200078e00ff */
[--C-:B------:R-:W-:Y:S01]  /*7090*/  SHF.R.S32.HI R3, RZ, 0x1f, R16.reuse ;  /* 0x0000001fff037819 */ /* 0x100fe20000011410 */
[----:B------:R-:W-:Y:S01]  /*70a0*/  IMAD.MOV.U32 R2, RZ, RZ, R16 ;  /* 0x000000ffff027224 */ /* 0x000fe200078e0010 */
[----:B------:R-:W-:Y:S01]  /*70b0*/  LOP3.LUT P0, RZ, R0, 0x3ff, RZ, 0xc0, !PT ;  /* 0x000003ff00ff7812 */ /* 0x000fe2000780c0ff */
[----:B------:R-:W-:Y:S01]  /*70c0*/  BSSY B6, `(.L_x_5413) ;  /* 0x0000030000067945 */ /* 0x000fe20003800000 */
[----:B------:R-:W1:Y:S01]  /*70d0*/  LDC.64 R38, c[0x0][0x3e8] ;  /* 0x0000fa00ff267b82 */ /* 0x000e620000000a00 */
[----:B------:R-:W-:Y:S01]  /*70e0*/  SHF.R.S32.HI R25, RZ, 0x1f, R24 ;  /* 0x0000001fff197819 */ /* 0x000fe20000011418 */
[-C--:B0-----:R-:W-:Y:S01]  /*70f0*/  IMAD R6, R227, R10.reuse, RZ ;  /* 0x0000000ae3067224 */ /* 0x081fe200078e02ff */
[----:B------:R-:W-:Y:S01]  /*7100*/  SHF.L.U64.HI R46, R10, 0x5, R11 ;  /* 0x000000050a2e7819 */ /* 0x000fe2000001020b */
[----:B------:R-:W-:-:S02]  /*7110*/  IMAD R0, R5, R10, RZ ;  /* 0x0000000a05007224 */ /* 0x000fc400078e02ff */
[----:B------:R-:W-:Y:S02]  /*7120*/  IMAD R51, R187, R11, R6 ;  /* 0x0000000bbb337224 */ /* 0x000fe400078e0206 */
[----:B------:R-:W-:Y:S01]  /*7130*/  IMAD.WIDE.U32 R42, R33, R10, RZ ;  /* 0x0000000a212a7225 */ /* 0x000fe200078e00ff */
[----:B-1----:R-:W-:-:S03]  /*7140*/  SHF.L.U64.HI R44, R38, 0x5, R39 ;  /* 0x00000005262c7819 */ /* 0x002fc60000010227 */
[-C--:B------:R-:W-:Y:S02]  /*7150*/  IMAD R8, R227, R38.reuse, RZ ;  /* 0x00000026e3087224 */ /* 0x080fe400078e02ff */
[-C--:B------:R-:W-:Y:S02]  /*7160*/  IMAD R4, R5, R38.reuse, RZ ;  /* 0x0000002605047224 */ /* 0x080fe400078e02ff */
[----:B------:R-:W-:Y:S02]  /*7170*/  IMAD R55, R187, R39, R8 ;  /* 0x00000027bb377224 */ /* 0x000fe400078e0208 */
[C---:B------:R-:W-:Y:S02]  /*7180*/  IMAD R47, R33.reuse, R11, R0 ;  /* 0x0000000b212f7224 */ /* 0x040fe400078e0200 */
[C---:B------:R-:W-:Y:S02]  /*7190*/  IMAD R49, R33.reuse, R39, R4 ;  /* 0x0000002721317224 */ /* 0x040fe400078e0204 */
[----:B------:R-:W-:-:S04]  /*71a0*/  IMAD.WIDE.U32 R40, R33, R38, RZ ;  /* 0x0000002621287225 */ /* 0x000fc800078e00ff */
[----:B------:R-:W-:-:S04]  /*71b0*/  IMAD.WIDE.U32 R6, R187, R10, R2 ;  /* 0x0000000abb067225 */ /* 0x000fc800078e0002 */
[----:B------:R-:W-:Y:S01]  /*71c0*/  IMAD.WIDE.U32 R8, R187, R38, R2 ;  /* 0x00000026bb087225 */ /* 0x000fe200078e0002 */
[----:B------:R-:W-:-:S03]  /*71d0*/  IADD3 R26, P3, R6, R42, RZ ;  /* 0x0000002a061a7210 */ /* 0x000fc60007f7e0ff */
[----:B------:R-:W-:Y:S01]  /*71e0*/  IMAD.WIDE.U32 R2, R187, R10, R24 ;  /* 0x0000000abb027225 */ /* 0x000fe200078e0018 */
[----:B------:R-:W-:-:S03]  /*71f0*/  IADD3 R29, P4, R8, R40, RZ ;  /* 0x00000028081d7210 */ /* 0x000fc60007f9e0ff */
[----:B------:R-:W-:Y:S01]  /*7200*/  IMAD.WIDE.U32 R4, R187, R38, R24 ;  /* 0x00000026bb047225 */ /* 0x000fe200078e0018 */
[----:B------:R-:W-:-:S03]  /*7210*/  IADD3 R48, P1, R2, R42, RZ ;  /* 0x0000002a02307210 */ /* 0x000fc60007f3e0ff */
[----:B------:R-:W-:Y:S01]  /*7220*/  IMAD.IADD R47, R47, 0x1, R43 ;  /* 0x000000012f2f7824 */ /* 0x000fe200078e022b */
[----:B------:R-:W-:Y:S01]  /*7230*/  IADD3 R53, P2, R4, R40, RZ ;  /* 0x0000002804357210 */ /* 0x000fe20007f5e0ff */
[----:B------:R-:W-:Y:S02]  /*7240*/  IMAD.IADD R49, R49, 0x1, R41 ;  /* 0x0000000131317824 */ /* 0x000fe400078e0229 */
[----:B------:R-:W-:Y:S01]  /*7250*/  IMAD.SHL.U32 R45, R10, 0x20, RZ ;  /* 0x000000200a2d7824 */ /* 0x000fe200078e00ff */
[----:B------:R-:W-:Y:S01]  /*7260*/  IADD3.X R27, R47, R51, R7, P3, !PT ;  /* 0x000000332f1b7210 */ /* 0x000fe20001ffe407 */
[----:B------:R-:W-:Y:S01]  /*7270*/  IMAD.SHL.U32 R38, R38, 0x20, RZ ;  /* 0x0000002026267824 */ /* 0x000fe200078e00ff */
[----:B------:R-:W-:Y:S02]  /*7280*/  IADD3.X R31, R49, R55, R9, P4, !PT ;  /* 0x00000037311f7210 */ /* 0x000fe400027fe409 */
[----:B------:R-:W-:Y:S02]  /*7290*/  IADD3.X R51, R47, R3, R51, P1, !PT ;  /* 0x000000032f337210 */ /* 0x000fe40000ffe433 */
        /* <DEDUP_REMOVED lines=18> */
.L_x_5414:
[----:B------:R-:W-:Y:S05]  /*73c0*/  BSYNC B6 ;  /* 0x0000000000067941 */ /* 0x000fea0003800000 */
.L_x_5413:
[----:B------:R-:W0:Y:S01]  /*73d0*/  LDC.64 R4, c[0x0][0x3d8] ;  /* 0x0000f600ff047b82 */ /* 0x000e220000000a00 */
[----:B------:R-:W-:Y:S01]  /*73e0*/  SHF.R.S32.HI R7, RZ, 0x1f, R189 ;  /* 0x0000001fff077819 */ /* 0x000fe200000114bd */
[----:B------:R-:W-:Y:S01]  /*73f0*/  ULDC.U8 UR4, c[0x0][0x3f0] ;  /* 0x0000fc0000047ab9 */ /* 0x000fe20000000000 */
[----:B------:R-:W-:Y:S01]  /*7400*/  BSSY B0, `(.L_x_5415) ;  /* 0x000028f000007945 */ /* 0x000fe20003800000 */
[----:B------:R-:W-:-:S04]  /*7410*/  ISETP.NE.AND P0, PT, RZ, UR4, PT ;  /* 0x00000004ff007c0c */ /* 0x000fc8000bf05270 */
[----:B------:R-:W1:Y:S01]  /*7420*/  LDC.64 R2, c[0x0][0x3e8] ;  /* 0x0000fa00ff027b82 */ /* 0x000e620000000a00 */
[----:B0-----:R-:W-:-:S04]  /*7430*/  IMAD R0, R7, R4, RZ ;  /* 0x0000000407007224 */ /* 0x001fc800078e02ff */
[C---:B------:R-:W-:Y:S02]  /*7440*/  IMAD R11, R189.reuse, R5, R0 ;  /* 0x00000005bd0b7224 */ /* 0x040fe400078e0200 */
[----:B------:R-:W-:Y:S02]  /*7450*/  IMAD R0, R189, -0x40, R184 ;  /* 0xffffffc0bd007824 */ /* 0x000fe400078e02b8 */
[----:B-1----:R-:W-:Y:S02]  /*7460*/  IMAD R10, R7, R2, RZ ;  /* 0x00000002070a7224 */ /* 0x002fe400078e02ff */
[----:B------:R-:W-:-:S04]  /*7470*/  IMAD.WIDE.U32 R6, R189, R4, RZ ;  /* 0x00000004bd067225 */ /* 0x000fc800078e00ff */
[----:B------:R-:W-:-:S04]  /*7480*/  IMAD.WIDE.U32 R8, R189, R2, RZ ;  /* 0x00000002bd087225 */ /* 0x000fc800078e00ff */
[----:B------:R-:W-:Y:S02]  /*7490*/  IMAD R13, R189, R3, R10 ;  /* 0x00000003bd0d7224 */ /* 0x000fe400078e020a */
[----:B------:R-:W-:Y:S02]  /*74a0*/  IMAD.IADD R11, R7, 0x1, R11 ;  /* 0x00000001070b7824 */ /* 0x000fe400078e020b */
[----:B------:R-:W-:Y:S01]  /*74b0*/  IMAD.SHL.U32 R57, R6, 0x40, RZ ;  /* 0x0000004006397824 */ /* 0x000fe200078e00ff */
[----:B------:R-:W-:Y:S01]  /*74c0*/  IADD3 R7, R9, R13, RZ ;  /* 0x0000000d09077210 */ /* 0x000fe20007ffe0ff */
[----:B------:R-:W-:Y:S01]  /*74d0*/  IMAD.SHL.U32 R54, R8, 0x40, RZ ;  /* 0x0000004008367824 */ /* 0x000fe200078e00ff */
[----:B------:R-:W-:Y:S02]  /*74e0*/  SHF.L.U64.HI R50, R6, 0x6, R11 ;  /* 0x0000000606327819 */ /* 0x000fe4000001020b */
[----:B------:R-:W-:Y:S02]  /*74f0*/  SHF.L.U64.HI R52, R8, 0x6, R7 ;  /* 0x0000000608347819 */ /* 0x000fe40000010207 */
[----:B------:R-:W-:Y:S01]  /*7500*/  VIMNMX R6, R0, 0x40, PT ;  /* 0x0000004000067848 */ /* 0x000fe20003fe0100 */
[----:B------:R-:W-:Y:S06]  /*7510*/  @!P0 BRA `(.L_x_5416) ;  /* 0x0000001400488947 */ /* 0x000fec0003800000 */
[----:B------:R-:W0:Y:S01]  /*7520*/  LDC R0, c[0x0][0x428] ;  /* 0x00010a00ff007b82 */ /* 0x000e220000000800 */
[----:B------:R-:W-:Y:S01]  /*7530*/  IMAD R7, R189, 0x40, R187 ;  /* 0x00000040bd077824 */ /* 0x000fe200078e02bb */
[-C--:B------:R-:W-:Y:S01]  /*7540*/  ISETP.GE.AND P0, PT, R187, R6.reuse, PT ;  /* 0x00000006bb00720c */ /* 0x080fe20003f06270 */
[----:B------:R-:W-:Y:S01]  /*7550*/  BSSY B1, `(.L_x_5417) ;  /* 0x000002c000017945 */ /* 0x000fe20003800000 */
[----:B------:R-:W-:Y:S01]  /*7560*/  ISETP.GE.AND P1, PT, R235, R6, PT ;  /* 0x00000006eb00720c */ /* 0x000fe20003f26270 */
[----:B------:R-:W-:Y:S01]  /*7570*/  IMAD R39, R220, 0x20, R7 ;  /* 0x00000020dc277824 */ /* 0x000fe200078e0207 */
[----:B------:R-:W-:Y:S01]  /*7580*/  CS2R R32, SRZ ;  /* 0x0000000000207805 */ /* 0x000fe2000001ff00 */
[----:B------:R-:W-:Y:S01]  /*7590*/  IMAD.MOV.U32 R6, RZ, RZ, R42 ;  /* 0x000000ffff067224 */ /* 0x000fe200078e002a */
[----:B------:R-:W-:Y:S01]  /*75a0*/  CS2R R36, SRZ ;  /* 0x0000000000247805 */ /* 0x000fe2000001ff00 */
[----:B------:R-:W-:Y:S01]  /*75b0*/  IMAD.MOV.U32 R7, RZ, RZ, R47 ;  /* 0x000000ffff077224 */ /* 0x000fe200078e002f */
[----:B------:R-:W-:Y:S01]  /*75c0*/  CS2R R30, SRZ ;  /* 0x00000000001e7805 */ /* 0x000fe2000001ff00 */
[----:B------:R-:W-:Y:S01]  /*75d0*/  IMAD.MOV.U32 R10, RZ, RZ, R40 ;  /* 0x000000ffff0a7224 */ /* 0x000fe200078e0028 */
[----:B------:R-:W-:Y:S01]  /*75e0*/  CS2R R26, SRZ ;  /* 0x00000000001a7805 */ /* 0x000fe2000001ff00 */
[----:B------:R-:W-:Y:S01]  /*75f0*/  IMAD.MOV.U32 R11, RZ, RZ, R49 ;  /* 0x000000ffff0b7224 */ /* 0x000fe200078e0031 */
[----:B------:R-:W-:-:S02]  /*7600*/  CS2R R20, SRZ ;  /* 0x0000000000147805 */ /* 0x000fc4000001ff00 */
[----:B------:R-:W-:Y:S02]  /*7610*/  CS2R R28, SRZ ;  /* 0x00000000001c7805 */ /* 0x000fe4000001ff00 */
[----:B------:R-:W-:Y:S02]  /*7620*/  CS2R R34, SRZ ;  /* 0x0000000000227805 */ /* 0x000fe4000001ff00 */
[----:B0-----:R-:W-:-:S13]  /*7630*/  ISETP.NE.AND P2, PT, R0, 0x1, PT ;  /* 0x000000010000780c */ /* 0x001fda0003f45270 */
[----:B------:R-:W0:Y:S08]  /*7640*/  @P2 LDC R0, c[0x0][0x42c] ;  /* 0x00010b00ff002b82 */ /* 0x000e300000000800 */
[----:B------:R-:W1:Y:S01]  /*7650*/  @P2 LDC R9, c[0x0][0x430] ;  /* 0x00010c00ff092b82 */ /* 0x000e620000000800 */
[----:B0-----:R-:W-:-:S05]  /*7660*/  @P2 IMAD.HI.U32 R0, R39, R0, RZ ;  /* 0x0000000027002227 */ /* 0x001fca00078e00ff */
[----:B-1----:R-:W-:Y:S02]  /*7670*/  @P2 SHF.R.U32.HI R39, RZ, R9, R0 ;  /* 0x00000009ff272219 */ /* 0x002fe40000011600 */
[----:B------:R-:W-:Y:S02]  /*7680*/  CS2R R8, SRZ ;  /* 0x0000000000087805 */ /* 0x000fe4000001ff00 */
[----:B------:R-:W-:Y:S01]  /*7690*/  SHF.R.S32.HI R41, RZ, 0x1f, R39 ;  /* 0x0000001fff297819 */ /* 0x000fe20000011427 */
[----:B------:R-:W-:Y:S06]  /*76a0*/  @P0 BRA `(.L_x_5418) ;  /* 0x0000000000580947 */ /* 0x000fec0003800000 */
[----:B------:R-:W-:Y:S01]  /*76b0*/  IADD3 R12, R24, 0x10, RZ ;  /* 0x00000010180c7810 */ /* 0x000fe20007ffe0ff */
[----:B------:R-:W-:Y:S01]  /*76c0*/  ULDC UR4, c[0x0][0x3d4] ;  /* 0x0000f50000047ab9 */ /* 0x000fe20000000800 */
[----:B------:R-:W-:Y:S01]  /*76d0*/  IADD3 R13, P4, R57, R48, RZ ;  /* 0x00000030390d7210 */ /* 0x000fe20007f9e0ff */
[----:B------:R-:W-:Y:S01]  /*76e0*/  ULDC.64 UR6, c[0x0][0x3c8] ;  /* 0x0000f20000067ab9 */ /* 0x000fe20000000a00 */
[----:B------:R-:W-:Y:S01]  /*76f0*/  IADD3 R0, P5, R54, R53, RZ ;  /* 0x0000003536007210 */ /* 0x000fe20007fbe0ff */
[----:B------:R-:W-:Y:S01]  /*7700*/  ULDC.64 UR8, c[0x0][0x3e0] ;  /* 0x0000f80000087ab9 */ /* 0x000fe20000000a00 */
[----:B------:R-:W-:Y:S01]  /*7710*/  ISETP.GE.AND P2, PT, R12, UR4, PT ;  /* 0x000000040c007c0c */ /* 0x000fe2000bf46270 */
[----:B------:R-:W-:Y:S01]  /*7720*/  IMAD.X R30, R50, 0x1, R51, P4 ;  /* 0x00000001321e7824 */ /* 0x000fe200020e0633 */
[----:B------:R-:W-:Y:S01]  /*7730*/  ISETP.GE.AND P3, PT, R24, UR4, PT ;  /* 0x0000000418007c0c */ /* 0x000fe2000bf66270 */
[----:B------:R-:W-:Y:S01]  /*7740*/  IMAD.X R15, R52, 0x1, R55, P5 ;  /* 0x00000001340f7824 */ /* 0x000fe200028e0637 */
[----:B------:R-:W-:-:S02]  /*7750*/  LEA R12, P4, R13, UR6, 0x1 ;  /* 0x000000060d0c7c11 */ /* 0x000fc4000f8808ff */
[----:B------:R-:W-:Y:S02]  /*7760*/  CS2R R36, SRZ ;  /* 0x0000000000247805 */ /* 0x000fe4000001ff00 */
[----:B------:R-:W-:Y:S02]  /*7770*/  LEA R14, P5, R0, UR8, 0x1 ;  /* 0x00000008000e7c11 */ /* 0x000fe4000f8a08ff */
[----:B------:R-:W-:Y:S02]  /*7780*/  CS2R R32, SRZ ;  /* 0x0000000000207805 */ /* 0x000fe4000001ff00 */
[----:B------:R-:W-:Y:S02]  /*7790*/  LEA.HI.X R13, R13, UR7, R30, 0x1, P4 ;  /* 0x000000070d0d7c11 */ /* 0x000fe4000a0f0c1e */
[----:B------:R-:W-:Y:S02]  /*77a0*/  CS2R R34, SRZ ;  /* 0x0000000000227805 */ /* 0x000fe4000001ff00 */
[----:B------:R-:W-:-:S02]  /*77b0*/  CS2R R30, SRZ ;  /* 0x00000000001e7805 */ /* 0x000fc4000001ff00 */
[----:B------:R-:W-:Y:S01]  /*77c0*/  LEA.HI.X R15, R0, UR9, R15, 0x1, P5 ;  /* 0x00000009000f7c11 */ /* 0x000fe2000a8f0c0f */
[----:B------:R0:W5:Y:S04]  /*77d0*/  @!P2 LDG.E.64 R32, desc[UR54][R12.64+0x20] ;  /* 0x000020360c20a981 */ /* 0x000168000c1e1b00 */
[----:B------:R0:W5:Y:S04]  /*77e0*/  @!P3 LDG.E.64 R36, desc[UR54][R12.64] ;  /* 0x000000360c24b981 */ /* 0x000168000c1e1b00 */
[----:B------:R0:W5:Y:S04]  /*77f0*/  @!P3 LDG.E.64 R34, desc[UR54][R14.64] ;  /* 0x000000360e22b981 */ /* 0x000168000c1e1b00 */
[----:B------:R0:W5:Y:S02]  /*7800*/  @!P2 LDG.E.64 R30, desc[UR54][R14.64+0x20] ;  /* 0x000020360e1ea981 */ /* 0x000164000c1e1b00 */
.L_x_5418:
[----:B------:R-:W-:Y:S05]  /*7810*/  BSYNC B1 ;  /* 0x0000000000017941 */ /* 0x000fea0003800000 */
.L_x_5417:
        /* <DEDUP_REMOVED lines=24> */
.L_x_5420:
[----:B------:R-:W-:Y:S05]  /*79a0*/  BSYNC B1 ;  /* 0x0000000000017941 */ /* 0x000fea0003800000 */
.L_x_5419:
[----:B01----:R-:W-:Y:S01]  /*79b0*/  IMAD.SHL.U32 R12, R194, 0x40, RZ ;  /* 0x00000040c20c7824 */ /* 0x003fe200078e00ff */
[----:B------:R-:W-:Y:S01]  /*79c0*/  LEA.HI R0, R218, R218, RZ, 0x1 ;  /* 0x000000dada007211 */ /* 0x000fe200078f08ff */
[C---:B------:R-:W-:Y:S01]  /*79d0*/  IMAD.WIDE.U32 R6, R39.reuse, R4, R6 ;  /* 0x0000000427067225 */ /* 0x040fe200078e0006 */
[----:B------:R-:W-:Y:S01]  /*79e0*/  ULDC.64 UR4, c[0x0][0x3c8] ;  /* 0x0000f20000047ab9 */ /* 0x000fe20000000a00 */
[----:B------:R-:W-:Y:S01]  /*79f0*/  ULDC.64 UR6, c[0x0][0x3e0] ;  /* 0x0000f80000067ab9 */ /* 0x000fe20000000a00 */
[----:B------:R-:W-:Y:S01]  /*7a00*/  LOP3.LUT R15, R12, 0x1c0, RZ, 0xc0, !PT ;  /* 0x000001c00c0f7812 */ /* 0x000fe200078ec0ff */
[----:B------:R-:W-:Y:S01]  /*7a10*/  IMAD.WIDE.U32 R10, R39, R2, R10 ;  /* 0x00000002270a7225 */ /* 0x000fe200078e000a */
[----:B------:R-:W-:-:S03]  /*7a20*/  LOP3.LUT R13, R0, 0xfffffffe, RZ, 0xc0, !PT ;  /* 0xfffffffe000d7812 */ /* 0x000fc600078ec0ff */
[C---:B------:R-:W-:Y:S01]  /*7a30*/  IMAD R4, R41.reuse, R4, RZ ;  /* 0x0000000429047224 */ /* 0x040fe200078e02ff */
[----:B------:R-:W-:Y:S01]  /*7a40*/  LEA R0, P3, R10, UR6, 0x1 ;  /* 0x000000060a007c11 */ /* 0x000fe2000f8608ff */
[----:B------:R-:W-:Y:S02]  /*7a50*/  IMAD R2, R41, R2, RZ ;  /* 0x0000000229027224 */ /* 0x000fe400078e02ff */
[C---:B------:R-:W-:Y:S02]  /*7a60*/  IMAD R5, R39.reuse, R5, R4 ;  /* 0x0000000527057224 */ /* 0x040fe400078e0204 */
[----:B------:R-:W-:Y:S01]  /*7a70*/  IMAD R39, R39, R3, R2 ;  /* 0x0000000327277224 */ /* 0x000fe200078e0202 */
[----:B------:R-:W-:Y:S01]  /*7a80*/  LOP3.LUT R2, R15, 0x18, R16, 0xf8, !PT ;  /* 0x000000180f027812 */ /* 0x000fe200078ef810 */
[----:B------:R-:W-:Y:S01]  /*7a90*/  IMAD.IADD R7, R7, 0x1, R5 ;  /* 0x0000000107077824 */ /* 0x000fe200078e0205 */
[----:B------:R-:W-:Y:S01]  /*7aa0*/  SHF.R.U32.HI R15, RZ, 0x3, R15 ;  /* 0x00000003ff0f7819 */ /* 0x000fe2000001160f */
[----:B------:R-:W-:Y:S01]  /*7ab0*/  IMAD.IADD R5, R11, 0x1, R39 ;  /* 0x000000010b057824 */ /* 0x000fe200078e0227 */
[----:B------:R-:W-:Y:S01]  /*7ac0*/  LEA R3, P2, R6, UR4, 0x1 ;  /* 0x0000000406037c11 */ /* 0x000fe2000f8408ff */
[----:B------:R-:W-:Y:S01]  /*7ad0*/  IMAD.IADD R56, R218, 0x1, -R13 ;  /* 0x00000001da387824 */ /* 0x000fe200078e0a0d */
[----:B------:R-:W-:Y:S01]  /*7ae0*/  UMOV UR4, 0xffffffff ;  /* 0xffffffff00047882 */ /* 0x000fe20000000000 */
[----:B------:R-:W-:-:S02]  /*7af0*/  LOP3.LUT R38, R2, R15, RZ, 0x3c, !PT ;  /* 0x0000000f02267212 */ /* 0x000fc400078e3cff */
[----:B------:R-:W-:Y:S02]  /*7b00*/  LEA.HI.X R4, R6, UR5, R7, 0x1, P2 ;  /* 0x0000000506047c11 */ /* 0x000fe400090f0c07 */
[----:B------:R-:W-:Y:S02]  /*7b10*/  LEA.HI.X R2, R10, UR7, R5, 0x1, P3 ;  /* 0x000000070a027c11 */ /* 0x000fe400098f0c05 */
[----:B------:R-:W-:Y:S01]  /*7b20*/  SHF.L.U32 R5, R56, 0x1f, RZ ;  /* 0x0000001f38057819 */ /* 0x000fe200000006ff */
[----:B------:R-:W-:Y:S06]  /*7b30*/  BRA.DIV UR4, `(.L_x_5421) ;  /* 0x000001be04287947 */ /* 0x000fec000b800000 */
.L_x_5669:
[----:B------:R-:W-:-:S03]  /*7b40*/  UMOV UR4, 0xffffffff ;  /* 0xffffffff00047882 */ /* 0x000fc60000000000 */
[----:B------:R-:W-:Y:S05]  /*7b50*/  BRA.DIV UR4, `(.L_x_5422) ;  /* 0x000001be04487947 */ /* 0x000fea000b800000 */
.L_x_5672:
[----:B------:R-:W-:-:S03]  /*7b60*/  UMOV UR4, 0xffffffff ;  /* 0xffffffff00047882 */ /* 0x000fc60000000000 */
[----:B------:R-:W-:Y:S05]  /*7b70*/  BRA.DIV UR4, `(.L_x_5423) ;  /* 0x000001be04687947 */ /* 0x000fea000b800000 */
.L_x_5675:
[----:B------:R-:W-:-:S03]  /*7b80*/  UMOV UR4, 0xffffffff ;  /* 0xffffffff00047882 */ /* 0x000fc60000000000 */
[----:B------:R-:W-:Y:S05]  /*7b90*/  BRA.DIV UR4, `(.L_x_5424) ;  /* 0x000001be04887947 */ /* 0x000fea000b800000 */
.L_x_5678:
[----:B------:R-:W-:-:S03]  /*7ba0*/  UMOV UR4, 0xffffffff ;  /* 0xffffffff00047882 */ /* 0x000fc60000000000 */
[----:B------:R-:W-:Y:S05]  /*7bb0*/  BRA.DIV UR4, `(.L_x_5425) ;  /* 0x000001be04a87947 */ /* 0x000fea000b800000 */
.L_x_5681:
[----:B------:R-:W-:-:S03]  /*7bc0*/  UMOV UR4, 0xffffffff ;  /* 0xffffffff00047882 */ /* 0x000fc60000000000 */
[----:B------:R-:W-:Y:S05]  /*7bd0*/  BRA.DIV UR4, `(.L_x_5426) ;  /* 0x000001be04c87947 */ /* 0x000fea000b800000 */
.L_x_5684:
[----:B------:R-:W-:-:S03]  /*7be0*/  UMOV UR4, 0xffffffff ;  /* 0xffffffff00047882 */ /* 0x000fc60000000000 */
[----:B------:R-:W-:Y:S05]  /*7bf0*/  BRA.DIV UR4, `(.L_x_5427) ;  /* 0x000001be04e87947 */ /* 0x000fea000b800000 */
.L_x_5687:
[----:B------:R-:W-:-:S03]  /*7c00*/  UMOV UR4, 0xffffffff ;  /* 0xffffffff00047882 */ /* 0x000fc60000000000 */
[----:B------:R-:W-:Y:S05]  /*7c10*/  BRA.DIV UR4, `(.L_x_5428) ;  /* 0x000001c204087947 */ /* 0x000fea000b800000 */
.L_x_5690:
        /* <DEDUP_REMOVED lines=11> */
[----:B------:R-:W-:Y:S01]  /*7cd0*/  IMAD.MOV.U32 R4, RZ, RZ, R34 ;  /* 0x000000ffff047224 */ /* 0x000fe200078e0022 */
[----:B------:R-:W-:Y:S01]  /*7ce0*/  BSSY B1, `(.L_x_5429) ;  /* 0x0000017000017945 */ /* 0x000fe20003800000 */
[----:B------:R-:W-:Y:S01]  /*7cf0*/  IMAD R3, R3, 0x2, R18 ;  /* 0x0000000203037824 */ /* 0x000fe200078e0212 */
[----:B------:R-:W-:Y:S01]  /*7d00*/  PRMT R44, R2, 0x7610, R44 ;  /* 0x00007610022c7816 */ /* 0x000fe2000000002c */
[----:B------:R-:W-:Y:S01]  /*7d10*/  IMAD.MOV.U32 R0, RZ, RZ, R30 ;  /* 0x000000ffff007224 */ /* 0x000fe200078e001e */
[----:B------:R-:W-:Y:S01]  /*7d20*/  PRMT R10, R4, 0x7610, R10 ;  /* 0x00007610040a7816 */ /* 0x000fe2000000000a */
[----:B------:R-:W-:Y:S01]  /*7d30*/  IMAD.MOV.U32 R4, RZ, RZ, R35 ;  /* 0x000000ffff047224 */ /* 0x000fe200078e0023 */
[----:B------:R-:W-:Y:S01]  /*7d40*/  IADD3 R2, R3, 0x20400, RZ ;  /* 0x0002040003027810 */ /* 0x000fe20007ffe0ff */
[----:B------:R-:W-:Y:S01]  /*7d50*/  IMAD.MOV.U32 R6, RZ, RZ, R8 ;  /* 0x000000ffff067224 */ /* 0x000fe200078e0008 */
[----:B------:R-:W-:Y:S01]  /*7d60*/  PRMT R43, R43, 0x5410, R0 ;  /* 0x000054102b2b7816 */ /* 0x000fe20000000000 */
[----:B------:R-:W-:Y:S01]  /*7d70*/  IMAD.MOV.U32 R7, RZ, RZ, R9 ;  /* 0x000000ffff077224 */ /* 0x000fe200078e0009 */
[----:B------:R-:W-:Y:S01]  /*7d80*/  PRMT R44, R44, 0x5410, R4 ;  /* 0x000054102c2c7816 */ /* 0x000fe20000000004 */
[----:B------:R-:W-:-:S02]  /*7d90*/  VIADD R0, R3, 0x20440 ;  /* 0x0002044003007836 */ /* 0x000fc40000000000 */
[----:B------:R-:W-:Y:S01]  /*7da0*/  @P3 VIADD R0, R2, 0xffffffc0 ;  /* 0xffffffc002003836 */ /* 0x000fe20000000000 */
[----:B------:R-:W-:Y:S01]  /*7db0*/  PRMT R2, R7, 0x5410, R6 ;  /* 0x0000541007027816 */ /* 0x000fe20000000006 */
[----:B------:R-:W-:Y:S02]  /*7dc0*/  IMAD.MOV.U32 R4, RZ, RZ, R26 ;  /* 0x000000ffff047224 */ /* 0x000fe400078e001a */
[----:B------:R-:W-:Y:S02]  /*7dd0*/  IMAD.MOV.U32 R6, RZ, RZ, R27 ;  /* 0x000000ffff067224 */ /* 0x000fe400078e001b */
[----:B------:R-:W-:Y:S02]  /*7de0*/  IMAD.MOV.U32 R7, RZ, RZ, R20 ;  /* 0x000000ffff077224 */ /* 0x000fe400078e0014 */
[----:B------:R-:W-:Y:S01]  /*7df0*/  IMAD.MOV.U32 R11, RZ, RZ, R21 ;  /* 0x000000ffff0b7224 */ /* 0x000fe200078e0015 */
[----:B------:R-:W-:Y:S01]  /*7e00*/  PRMT R45, R4, 0x5410, R6 ;  /* 0x00005410042d7816 */ /* 0x000fe20000000006 */
[----:B------:R-:W-:Y:S01]  /*7e10*/  IMAD.MOV.U32 R6, RZ, RZ, R29 ;  /* 0x000000ffff067224 */ /* 0x000fe200078e001d */
[----:B------:R-:W-:-:S02]  /*7e20*/  MOV R4, R28 ;  /* 0x0000001c00047202 */ /* 0x000fc40000000f00 */
[----:B------:R-:W-:Y:S01]  /*7e30*/  PRMT R46, R7, 0x5410, R11 ;  /* 0x00005410072e7816 */ /* 0x000fe2000000000b */
[----:B0-----:R-:W-:Y:S06]  /*7e40*/  @!P2 BRA `(.L_x_5430) ;  /* 0x000001bc00a4a947 */ /* 0x001fec0003800000 */
.L_x_5691:
[----:B------:R-:W-:Y:S05]  /*7e50*/  BSYNC B1 ;  /* 0x0000000000017941 */ /* 0x000fea0003800000 */
.L_x_5429:
[----:B------:R-:W-:Y:S01]  /*7e60*/  BSSY B1, `(.L_x_5431) ;  /* 0x000005f000017945 */ /* 0x000fe20003800000 */
[----:B------:R-:W-:-:S03]  /*7e70*/  PRMT R47, R4, 0x5410, R6 ;  /* 0x00005410042f7816 */ /* 0x000fc60000000006 */
[----:B------:R-:W-:Y:S05]  /*7e80*/  @P0 BRA `(.L_x_5432) ;  /* 0x0000000400700947 */ /* 0x000fea0003800000 */
[----:B0-----:R-:W0:Y:S01]  /*7e90*/  LDC R5, c[0x0][0x3d4] ;  /* 0x0000f500ff057b82 */ /* 0x001e220000000800 */
[C---:B------:R-:W-:Y:S01]  /*7ea0*/  VIADD R4, R24.reuse, 0x10 ;  /* 0x0000001018047836 */ /* 0x040fe20000000000 */
[----:B------:R-:W-:Y:S01]  /*7eb0*/  BSSY B2, `(.L_x_5433) ;  /* 0x000002e000027945 */ /* 0x000fe20003800000 */
[----:B0-----:R-:W-:-:S03]  /*7ec0*/  ISETP.GE.AND P0, PT, R24, R5, PT ;  /* 0x000000051800720c */ /* 0x001fc60003f06270 */
[----:B------:R-:W-:-:S10]  /*7ed0*/  ISETP.GE.AND P2, PT, R4, R5, PT ;  /* 0x000000050400720c */ /* 0x000fd40003f46270 */
[----:B------:R-:W-:Y:S05]  /*7ee0*/  @P0 BRA `(.L_x_5434) ;  /* 0x0000000000a80947 */ /* 0x000fea0003800000 */
[----:B------:R-:W0:Y:S01]  /*7ef0*/  LDS.128 R4, [R3+0x20400] ;  /* 0x0204000003047984 */ /* 0x000e220000000c00 */
        /* <DEDUP_REMOVED lines=41> */
.L_x_5434:
[----:B------:R-:W-:Y:S05]  /*8190*/  BSYNC B2 ;  /* 0x0000000000027941 */ /* 0x000fea0003800000 */
.L_x_5433:
[----:B------:R-:W-:Y:S05]  /*81a0*/  @P2 BRA `(.L_x_5432) ;  /* 0x0000000000a82947 */ /* 0x000fea0003800000 */
[----:B0-----:R-:W0:Y:S01]  /*81b0*/  LDS.128 R4, [R0] ;  /* 0x0000000000047984 */ /* 0x001e220000000c00 */
        /* <DEDUP_REMOVED lines=41> */
.L_x_5432:
[----:B------:R-:W-:Y:S05]  /*8450*/  BSYNC B1 ;  /* 0x0000000000017941 */ /* 0x000fea0003800000 */
.L_x_5431:
[----:B------:R-:W-:Y:S05]  /*8460*/  @P1 BRA `(.L_x_5435) ;  /* 0x0000001800201947 */ /* 0x000fea0003800000 */
[----:B01----:R-:W0:Y:S01]  /*8470*/  LDC R5, c[0x0][0x3d4] ;  /* 0x0000f500ff057b82 */ /* 0x003e220000000800 */
        /* <DEDUP_REMOVED lines=27> */
[----:B------:R-:W-:Y:S02]  /*8630*/  HADD2.F32 R6, -RZ, R5.H0_H0 ;  /* 0x20000005ff067230 */ /* 0x000fe40000004100 */
        /* <DEDUP_REMOVED lines=19> */
.L_x_5437:
[----:B------:R-:W-:Y:S05]  /*8770*/  BSYNC B1 ;  /* 0x0000000000017941 */ /* 0x000fea0003800000 */
.L_x_5436:
[----:B------:R-:W-:Y:S05]  /*8780*/  @P1 BRA `(.L_x_5435) ;  /* 0x0000001400581947 */ /* 0x000fea0003800000 */
[----:B------:R-:W1:Y:S01]  /*8790*/  LDS.128 R4, [R0+0x1000] ;  /* 0x0010000000047984 */ /* 0x000e620000000c00 */
[----:B------:R-:W-:Y:S01]  /*87a0*/  SHF.R.U32.HI R14, RZ, 0x10, R21 ;  /* 0x00000010ff0e7819 */ /* 0x000fe20000011615 */
[----:B------:R-:W-:Y:S01]  /*87b0*/  HADD2.F32 R13, -RZ, R46.H0_H0 ;  /* 0x2000002eff0d7230 */ /* 0x000fe20000004100 */
[--C-:B------:R-:W-:Y:S01]  /*87c0*/  SHF.R.U32.HI R12, RZ, 0x10, R9.reuse ;  /* 0x00000010ff0c7819 */ /* 0x100fe20000011609 */
[----:B------:R-:W-:Y:S01]  /*87d0*/  HADD2.F32 R11, -RZ, R2.H1_H1 ;  /* 0x30000002ff0b7230 */ /* 0x000fe20000004100 */
[----:B------:R-:W-:Y:S01]  /*87e0*/  SHF.R.U64 R25, R8, 0x10, R9 ;  /* 0x0000001008197819 */ /* 0x000fe20000001209 */
[----:B------:R-:W-:Y:S01]  /*87f0*/  HADD2.F32 R14, -RZ, R14.H0_H0 ;  /* 0x2000000eff0e7230 */ /* 0x000fe20000004100 */
[----:B------:R-:W-:Y:S01]  /*8800*/  SHF.R.U64 R24, R20, 0x10, R21 ;  /* 0x0000001014187819 */ /* 0x000fe20000001215 */
[----:B------:R-:W-:Y:S02]  /*8810*/  HADD2.F32 R12, -RZ, R12.H0_H0 ;  /* 0x2000000cff0c7230 */ /* 0x000fe40000004100 */
[----:B-1----:R-:W-:-:S02]  /*8820*/  HADD2.F32 R10, -RZ, R7.H1_H1 ;  /* 0x30000007ff0a7230 */ /* 0x002fc40000004100 */
[--C-:B0-----:R-:W-:Y:S02]  /*8830*/  HADD2.F32 R3, -RZ, R4.reuse.H0_H0 ;  /* 0x20000004ff037230 */ /* 0x101fe40000004100 */
[----:B------:R-:W-:Y:S02]  /*8840*/  HADD2.F32 R4, -RZ, R4.H1_H1 ;  /* 0x30000004ff047230 */ /* 0x000fe40000004100 */
[C---:B------:R-:W-:Y:S01]  /*8850*/  FMUL.FTZ R20, R10.reuse, R14 ;  /* 0x0000000e0a147220 */ /* 0x040fe20000410000 */
[----:B------:R-:W-:Y:S02]  /*8860*/  HADD2.F32 R9, -RZ, R7.H0_H0 ;  /* 0x20000007ff097230 */ /* 0x000fe40000004100 */
[----:B------:R-:W-:Y:S01]  /*8870*/  FMUL.FTZ R15, R10, R12 ;  /* 0x0000000c0a0f7220 */ /* 0x000fe20000410000 */
[--C-:B------:R-:W-:Y:S02]  /*8880*/  HADD2.F32 R7, -RZ, R6.reuse.H0_H0 ;  /* 0x20000006ff077230 */ /* 0x100fe40000004100 */
[----:B------:R-:W-:Y:S01]  /*8890*/  FMUL.FTZ R10, R4, R13 ;  /* 0x0000000d040a7220 */ /* 0x000fe20000410000 */
[----:B------:R-:W-:-:S02]  /*88a0*/  HADD2.F32 R8, -RZ, R6.H1_H1 ;  /* 0x30000006ff087230 */ /* 0x000fc40000004100 */
[----:B------:R-:W-:Y:S01]  /*88b0*/  FFMA.FTZ R20, R9, R12, -R20 ;  /* 0x0000000c09147223 */ /* 0x000fe20000010814 */
[-C--:B------:R-:W-:Y:S01]  /*88c0*/  FMUL.FTZ R12, R4, R11.reuse ;  /* 0x0000000b040c7220 */ /* 0x080fe20000410000 */
[----:B------:R-:W-:Y:S01]  /*88d0*/  FFMA.FTZ R11, R3, R11, -R10 ;  /* 0x0000000b030b7223 */ /* 0x000fe2000001080a */
[--C-:B------:R-:W-:Y:S02]  /*88e0*/  HADD2.F32 R6, -RZ, R5.reuse.H0_H0 ;  /* 0x20000005ff067230 */ /* 0x100fe40000004100 */
[----:B------:R-:W-:Y:S01]  /*88f0*/  FFMA.FTZ R15, R9, R14, R15 ;  /* 0x0000000e090f7223 */ /* 0x000fe2000001000f */
[----:B------:R-:W-:Y:S02]  /*8900*/  HADD2.F32 R10, -RZ, R46.H1_H1 ;  /* 0x3000002eff0a7230 */ /* 0x000fe40000004100 */
[----:B------:R-:W-:Y:S01]  /*8910*/  FFMA.FTZ R12, R3, R13, R12 ;  /* 0x0000000d030c7223 */ /* 0x000fe2000001000c */
[----:B------:R-:W-:Y:S02]  /*8920*/  HADD2.F32 R4, -RZ, R2.H0_H0 ;  /* 0x20000002ff047230 */ /* 0x000fe40000004100 */
[----:B------:R-:W-:-:S02]  /*8930*/  HADD2.F32 R5, -RZ, R5.H1_H1 ;  /* 0x30000005ff057230 */ /* 0x000fc40000004100 */
[C---:B------:R-:W-:Y:S01]  /*8940*/  FMUL.FTZ R14, R8.reuse, R10 ;  /* 0x0000000a080e7220 */ /* 0x040fe20000410000 */
[----:B------:R-:W-:Y:S02]  /*8950*/  HADD2.F32 R9, -RZ, R24.H0_H0 ;  /* 0x20000018ff097230 */ /* 0x000fe40000004100 */
[-C--:B------:R-:W-:Y:S01]  /*8960*/  FMUL.FTZ R13, R8, R4.reuse ;  /* 0x00000004080d7220 */ /* 0x080fe20000410000 */
[----:B------:R-:W-:Y:S02]  /*8970*/  HADD2.F32 R2, -RZ, R25.H0_H0 ;  /* 0x20000019ff027230 */ /* 0x000fe40000004100 */
[----:B------:R-:W-:Y:S01]  /*8980*/  FFMA.FTZ R14, R7, R4, -R14 ;  /* 0x00000004070e7223 */ /* 0x000fe2000001080e */
[----:B------:R-:W-:Y:S01]  /*8990*/  F2FP.F16.F32.PACK_AB R15, R15, R20 ;  /* 0x000000140f0f723e */ /* 0x000fe200000000ff */
[----:B------:R-:W-:Y:S01]  /*89a0*/  FMUL.FTZ R3, R5, R9 ;  /* 0x0000000905037220 */ /* 0x000fe20000410000 */
[----:B------:R-:W-:Y:S01]  /*89b0*/  FFMA.FTZ R13, R7, R10, R13 ;  /* 0x0000000a070d7223 */ /* 0x000fe2000001000d */
[-C--:B------:R-:W-:Y:S01]  /*89c0*/  FMUL.FTZ R8, R5, R2.reuse ;  /* 0x0000000205087220 */ /* 0x080fe20000410000 */
[----:B------:R-:W-:Y:S01]  /*89d0*/  F2FP.F16.F32.PACK_AB R12, R12, R11 ;  /* 0x0000000b0c0c723e */ /* 0x000fe200000000ff */
[----:B------:R-:W-:-:S02]  /*89e0*/  FFMA.FTZ R3, R6, R2, -R3 ;  /* 0x0000000206037223 */ /* 0x000fc40000010803 */
[----:B------:R-:W-:Y:S01]  /*89f0*/  FFMA.FTZ R8, R6, R9, R8 ;  /* 0x0000000906087223 */ /* 0x000fe20000010008 */
[----:B------:R-:W-:-:S04]  /*8a00*/  F2FP.F16.F32.PACK_AB R14, R13, R14 ;  /* 0x0000000e0d0e723e */ /* 0x000fc800000000ff */
[----:B------:R-:W-:-:S05]  /*8a10*/  F2FP.F16.F32.PACK_AB R13, R8, R3 ;  /* 0x00000003080d723e */ /* 0x000fca00000000ff */
[----:B------:R2:W-:Y:S01]  /*8a20*/  STS.128 [R0+0x1000], R12 ;  /* 0x0010000c00007388 */ /* 0x0005e20000000c00 */
[----:B------:R-:W-:Y:S05]  /*8a30*/  BRA `(.L_x_5435) ;  /* 0x0000001000ac7947 */ /* 0x000fea0003800000 */
.L_x_5416:
        /* <DEDUP_REMOVED lines=13> */
[----:B------:R-:W-:Y:S01]  /*8b10*/  @!P0 IMAD.X R8, R50, 0x1, R27, P4 ;  /* 0x0000000132088824 */ /* 0x000fe200020e061b */
[----:B------:R-:W-:Y:S01]  /*8b20*/  @!P0 LEA R6, P4, R7, UR4, 0x1 ;  /* 0x0000000407068c11 */ /* 0x000fe2000f8808ff */
[----:B------:R-:W1:Y:S01]  /*8b30*/  @!P1 LDC.64 R24, c[0x0][0x3c8] ;  /* 0x0000f200ff189b82 */ /* 0x000e620000000a00 */
[----:B------:R-:W-:-:S02]  /*8b40*/  @!P0 IADD3 R9, P5, R54, R29, RZ ;  /* 0x0000001d36098210 */ /* 0x000fc40007fbe0ff */
[----:B------:R-:W-:Y:S02]  /*8b50*/  @!P0 LEA.HI.X R7, R7, UR5, R8, 0x1, P4 ;  /* 0x0000000507078c11 */ /* 0x000fe4000a0f0c08 */
[----:B------:R-:W-:Y:S01]  /*8b60*/  @!P1 IADD3.X R13, R31, R44, R52, P2, P3 ;  /* 0x0000002c1f0d9210 */ /* 0x000fe200017e6434 */
[----:B------:R-:W-:Y:S01]  /*8b70*/  @!P0 IMAD.X R20, R52, 0x1, R31, P5 ;  /* 0x0000000134148824 */ /* 0x000fe200028e061f */
[----:B------:R-:W-:Y:S02]  /*8b80*/  CS2R R28, SRZ ;  /* 0x00000000001c7805 */ /* 0x000fe4000001ff00 */
[----:B------:R-:W-:Y:S02]  /*8b90*/  CS2R R30, SRZ ;  /* 0x00000000001e7805 */ /* 0x000fe4000001ff00 */
[C---:B------:R-:W-:Y:S01]  /*8ba0*/  @!P0 LEA R8, P2, R9.reuse, UR6, 0x1 ;  /* 0x0000000609088c11 */ /* 0x040fe2000f8408ff */
[----:B------:R2:W5:Y:S03]  /*8bb0*/  @!P0 LDG.E.128 R32, desc[UR54][R6.64] ;  /* 0x0000003606208981 */ /* 0x000566000c1e1d00 */
[----:B------:R-:W-:-:S02]  /*8bc0*/  @!P0 LEA.HI.X R9, R9, UR7, R20, 0x1, P2 ;  /* 0x0000000709098c11 */ /* 0x000fc400090f0c14 */
[----:B0-----:R-:W-:-:S04]  /*8bd0*/  @!P1 LEA R12, P4, R0, R36, 0x1 ;  /* 0x00000024000c9211 */ /* 0x001fc800078808ff */
[----:B------:R-:W-:Y:S02]  /*8be0*/  @!P1 LEA.HI.X R13, R0, R37, R13, 0x1, P4 ;  /* 0x00000025000d9211 */ /* 0x000fe400020f0c0d */
[----:B------:R-:W0:Y:S03]  /*8bf0*/  LDC R0, c[0x0][0x428] ;  /* 0x00010a00ff007b82 */ /* 0x000e260000000800 */
[----:B------:R-:W5:Y:S01]  /*8c00*/  @!P1 LDG.E.128 R28, desc[UR54][R12.64] ;  /* 0x000000360c1c9981 */ /* 0x000f62000c1e1d00 */
[----:B------:R-:W-:Y:S01]  /*8c10*/  IMAD R15, R189, 0x40, R187 ;  /* 0x00000040bd0f7824 */ /* 0x000fe200078e02bb */
[C---:B-1----:R-:W-:Y:S02]  /*8c20*/  @!P1 LEA R10, P3, R11.reuse, R24, 0x1 ;  /* 0x000000180b0a9211 */ /* 0x042fe400078608ff */
[----:B0-----:R-:W-:Y:S01]  /*8c30*/  ISETP.NE.AND P2, PT, R0, 0x1, PT ;  /* 0x000000010000780c */ /* 0x001fe20003f45270 */
[----:B------:R-:W-:Y:S01]  /*8c40*/  IMAD R15, R220, 0x20, R15 ;  /* 0x00000020dc0f7824 */ /* 0x000fe200078e020f */
[----:B------:R-:W-:-:S11]  /*8c50*/  @!P1 LEA.HI.X R11, R11, R25, R14, 0x1, P3 ;  /* 0x000000190b0b9211 */ /* 0x000fd600018f0c0e */
[----:B------:R-:W0:Y:S08]  /*8c60*/  @P2 LDC R0, c[0x0][0x42c] ;  /* 0x00010b00ff002b82 */ /* 0x000e300000000800 */
[----:B--2---:R-:W1:Y:S01]  /*8c70*/  @P2 LDC R7, c[0x0][0x430] ;  /* 0x00010c00ff072b82 */ /* 0x004e620000000800 */
[----:B------:R-:W-:Y:S02]  /*8c80*/  CS2R R36, SRZ ;  /* 0x0000000000247805 */ /* 0x000fe4000001ff00 */
[----:B------:R-:W-:-:S02]  /*8c90*/  CS2R R38, SRZ ;  /* 0x0000000000267805 */ /* 0x000fc4000001ff00 */
[----:B------:R-:W-:Y:S02]  /*8ca0*/  CS2R R24, SRZ ;  /* 0x0000000000187805 */ /* 0x000fe4000001ff00 */
[----:B------:R-:W-:Y:S01]  /*8cb0*/  CS2R R26, SRZ ;  /* 0x00000000001a7805 */ /* 0x000fe2000001ff00 */
[----:B------:R-:W-:Y:S01]  /*8cc0*/  IMAD.MOV.U32 R6, RZ, RZ, R42 ;  /* 0x000000ffff067224 */ /* 0x000fe200078e002a */
[----:B------:R2:W5:Y:S04]  /*8cd0*/  @!P0 LDG.E.128 R36, desc[UR54][R8.64] ;  /* 0x0000003608248981 */ /* 0x000568000c1e1d00 */
[----:B------:R3:W5:Y:S01]  /*8ce0*/  @!P1 LDG.E.128 R24, desc[UR54][R10.64] ;  /* 0x000000360a189981 */ /* 0x000762000c1e1d00 */
[----:B0-----:R-:W-:-:S05]  /*8cf0*/  @P2 IMAD.HI.U32 R0, R15, R0, RZ ;  /* 0x000000000f002227 */ /* 0x001fca00078e00ff */
[----:B-1----:R-:W-:-:S04]  /*8d00*/  @P2 SHF.R.U32.HI R15, RZ, R7, R0 ;  /* 0x00000007ff0f2219 */ /* 0x002fc80000011600 */
[----:B------:R-:W-:Y:S01]  /*8d10*/  SHF.R.S32.HI R21, RZ, 0x1f, R15 ;  /* 0x0000001fff157819 */ /* 0x000fe2000001140f */
[----:B--2---:R-:W-:Y:S01]  /*8d20*/  IMAD.MOV.U32 R8, RZ, RZ, R40 ;  /* 0x000000ffff087224 */ /* 0x004fe200078e0028 */
[----:B------:R-:W-:Y:S01]  /*8d30*/  MOV R7, R47 ;  /* 0x0000002f00077202 */ /* 0x000fe20000000f00 */
[----:B------:R-:W-:Y:S02]  /*8d40*/  IMAD.MOV.U32 R9, RZ, RZ, R49 ;  /* 0x000000ffff097224 */ /* 0x000fe400078e0031 */
[C---:B------:R-:W-:Y:S02]  /*8d50*/  IMAD R0, R21.reuse, R4, RZ ;  /* 0x0000000415007224 */ /* 0x040fe400078e02ff */
[----:B---3--:R-:W-:Y:S02]  /*8d60*/  IMAD R10, R21, R2, RZ ;  /* 0x00000002150a7224 */ /* 0x008fe400078e02ff */
[----:B------:R-:W-:-:S04]  /*8d70*/  IMAD.WIDE.U32 R6, R15, R4, R6 ;  /* 0x000000040f067225 */ /* 0x000fc800078e0006 */
[----:B------:R-:W-:-:S04]  /*8d80*/  IMAD.WIDE.U32 R8, R15, R2, R8 ;  /* 0x000000020f087225 */ /* 0x000fc800078e0008 */
[C---:B------:R-:W-:Y:S02]  /*8d90*/  IMAD R5, R15.reuse, R5, R0 ;  /* 0x000000050f057224 */ /* 0x040fe400078e0200 */
[----:B------:R-:W-:Y:S02]  /*8da0*/  IMAD R15, R15, R3, R10 ;  /* 0x000000030f0f7224 */ /* 0x000fe400078e020a */
[----:B------:R-:W-:Y:S01]  /*8db0*/  IMAD.IADD R7, R7, 0x1, R5 ;  /* 0x0000000107077824 */ /* 0x000fe200078e0205 */
[----:B------:R-:W-:Y:S01]  /*8dc0*/  LEA R3, P2, R6, UR4, 0x1 ;  /* 0x0000000406037c11 */ /* 0x000fe2000f8408ff */
[----:B------:R-:W-:Y:S01]  /*8dd0*/  IMAD.IADD R5, R9, 0x1, R15 ;  /* 0x0000000109057824 */ /* 0x000fe200078e020f */
[----:B------:R-:W-:Y:S01]  /*8de0*/  LEA R0, P3, R8, UR6, 0x1 ;  /* 0x0000000608007c11 */ /* 0x000fe2000f8608ff */
[----:B------:R-:W-:Y:S01]  /*8df0*/  UMOV UR4, 0xffffffff ;  /* 0xffffffff00047882 */ /* 0x000fe20000000000 */
[----:B------:R-:W-:Y:S02]  /*8e00*/  LEA.HI.X R4, R6, UR5, R7, 0x1, P2 ;  /* 0x0000000506047c11 */ /* 0x000fe400090f0c07 */
[----:B------:R-:W-:-:S02]  /*8e10*/  LEA.HI.X R2, R8, UR7, R5, 0x1, P3 ;  /* 0x0000000708027c11 */ /* 0x000fc400098f0c05 */
[----:B------:R-:W-:Y:S01]  /*8e20*/  LEA.HI R5, R218, R218, RZ, 0x1 ;  /* 0x000000dada057211 */ /* 0x000fe200078f08ff */
[----:B------:R-:W-:Y:S06]  /*8e30*/  BRA.DIV UR4, `(.L_x_5438) ;  /* 0x000001ae04bc7947 */ /* 0x000fec000b800000 */
.L_x_5694:
[----:B------:R-:W-:-:S03]  /*8e40*/  UMOV UR4, 0xffffffff ;  /* 0xffffffff00047882 */ /* 0x000fc60000000000 */
[----:B------:R-:W-:Y:S05]  /*8e50*/  BRA.DIV UR4, `(.L_x_5439) ;  /* 0x000001ae04dc7947 */ /* 0x000fea000b800000 */
.L_x_5697:
[----:B------:R-:W-:-:S03]  /*8e60*/  UMOV UR4, 0xffffffff ;  /* 0xffffffff00047882 */ /* 0x000fc60000000000 */
[----:B------:R-:W-:Y:S05]  /*8e70*/  BRA.DIV UR4, `(.L_x_5440) ;  /* 0x000001ae04fc7947 */ /* 0x000fea000b800000 */
.L_x_5700:
[----:B------:R-:W-:-:S03]  /*8e80*/  UMOV UR4, 0xffffffff ;  /* 0xffffffff00047882 */ /* 0x000fc60000000000 */
[----:B------:R-:W-:Y:S05]  /*8e90*/  BRA.DIV UR4, `(.L_x_5441) ;  /* 0x000001b2041c7947 */ /* 0x000fea000b800000 */
.L_x_5703:
[----:B------:R-:W-:-:S03]  /*8ea0*/  UMOV UR4, 0xffffffff ;  /* 0xffffffff00047882 */ /* 0x000fc60000000000 */
[----:B------:R-:W-:Y:S05]  /*8eb0*/  BRA.DIV UR4, `(.L_x_5442) ;  /* 0x000001b2043c7947 */ /* 0x000fea000b800000 */
.L_x_5706:
[----:B------:R-:W-:Y:S01]  /*8ec0*/  UMOV UR4, 0xffffffff ;  /* 0xffffffff00047882 */ /* 0x000fe20000000000 */
[----:B------:R-:W-:Y:S02]  /*8ed0*/  LOP3.LUT R5, R5, 0xfffffffe, RZ, 0xc0, !PT ;  /* 0xfffffffe05057812 */ /* 0x000fe400078ec0ff */
[----:B------:R-:W-:Y:S05]  /*8ee0*/  BRA.DIV UR4, `(.L_x_5443) ;  /* 0x000001b204587947 */ /* 0x000fea000b800000 */
.L_x_5709:
[----:B------:R-:W-:Y:S01]  /*8ef0*/  UMOV UR4, 0xffffffff ;  /* 0xffffffff00047882 */ /* 0x000fe20000000000 */
[----:B------:R-:W-:Y:S02]  /*8f00*/  IMAD.IADD R56, R218, 0x1, -R5 ;  /* 0x00000001da387824 */ /* 0x000fe400078e0a05 */
[----:B------:R-:W-:Y:S05]  /*8f10*/  BRA.DIV UR4, `(.L_x_5444) ;  /* 0x000001b204747947 */ /* 0x000fea000b800000 */
.L_x_5712:
[----:B------:R-:W-:Y:S01]  /*8f20*/  UMOV UR4, 0xffffffff ;  /* 0xffffffff00047882 */ /* 0x000fe20000000000 */
[----:B------:R-:W-:Y:S02]  /*8f30*/  SHF.L.U32 R3, R56, 0x1f, RZ ;  /* 0x0000001f38037819 */ /* 0x000fe400000006ff */
[----:B------:R-:W-:Y:S05]  /*8f40*/  BRA.DIV UR4, `(.L_x_5445) ;  /* 0x000001b204907947 */ /* 0x000fea000b800000 */
.L_x_5715:
        /* <DEDUP_REMOVED lines=15> */
[----:B------:R-:W-:-:S02]  /*9040*/  IMAD.MOV.U32 R0, RZ, RZ, R38 ;  /* 0x000000ffff007224 */ /* 0x000fc400078e0026 */
[----:B------:R-:W-:Y:S01]  /*9050*/  IMAD.MOV.U32 R5, RZ, RZ, R25 ;  /* 0x000000ffff057224 */ /* 0x000fe200078e0019 */
[----:B------:R-:W-:Y:S01]  /*9060*/  PRMT R49, R2, 0x7610, R49 ;  /* 0x0000761002317816 */ /* 0x000fe20000000031 */
[----:B------:R-:W-:Y:S01]  /*9070*/  IMAD.MOV.U32 R2, RZ, RZ, R29 ;  /* 0x000000ffff027224 */ /* 0x000fe200078e001d */
[----:B------:R-:W-:Y:S02]  /*9080*/  PRMT R48, R48, 0x5410, R0 ;  /* 0x0000541030307816 */ /* 0x000fe40000000000 */
        /* <DEDUP_REMOVED lines=8> */
.L_x_5716:
[----:B------:R-:W-:Y:S05]  /*9110*/  BSYNC B1 ;  /* 0x0000000000017941 */ /* 0x000fea0003800000 */
.L_x_5446:
[----:B------:R-:W-:Y:S01]  /*9120*/  BSSY B1, `(.L_x_5448) ;  /* 0x0000063000017945 */ /* 0x000fe20003800000 */
[----:B------:R-:W-:Y:S01]  /*9130*/  IMAD.MOV.U32 R54, RZ, RZ, R30 ;  /* 0x000000ffff367224 */ /* 0x000fe200078e001e */
[----:B0-----:R-:W-:Y:S01]  /*9140*/  LOP3.LUT R3, R0, 0x38, RZ, 0xc0, !PT ;  /* 0x0000003800037812 */ /* 0x001fe200078ec0ff */
[----:B------:R-:W-:Y:S01]  /*9150*/  IMAD.MOV.U32 R55, RZ, RZ, R31 ;  /* 0x000000ffff377224 */ /* 0x000fe200078e001f */
[----:B------:R-:W-:Y:S06]  /*9160*/  @P0 BRA `(.L_x_5449) ;  /* 0x0000000400780947 */ /* 0x000fec0003800000 */
[----:B------:R-:W-:Y:S01]  /*9170*/  IMAD.SHL.U32 R0, R194, 0x40, RZ ;  /* 0x00000040c2007824 */ /* 0x000fe200078e00ff */
[--C-:B------:R-:W-:Y:S02]  /*9180*/  SHF.R.U64 R47, R32, 0x10, R33.reuse ;  /* 0x00000010202f7819 */ /* 0x100fe40000001221 */
[----:B------:R-:W-:Y:S01]  /*9190*/  SHF.R.U32.HI R41, RZ, 0x10, R33 ;  /* 0x00000010ff297819 */ /* 0x000fe20000011621 */
[----:B------:R-:W-:Y:S01]  /*91a0*/  HADD2.F32 R33, -RZ, R14.H1_H1 ;  /* 0x3000000eff217230 */ /* 0x000fe20000004100 */
[----:B------:R-:W-:Y:S02]  /*91b0*/  LOP3.LUT R2, R0, 0x1c0, RZ, 0xc0, !PT ;  /* 0x000001c000027812 */ /* 0x000fe400078ec0ff */
[----:B------:R-:W-:Y:S02]  /*91c0*/  SHF.R.U64 R46, R34, 0x10, R35 ;  /* 0x00000010222e7819 */ /* 0x000fe40000001223 */
[----:B------:R-:W-:Y:S02]  /*91d0*/  LOP3.LUT R0, R2, 0x38, R16, 0xf8, !PT ;  /* 0x0000003802007812 */ /* 0x000fe400078ef810 */
[----:B------:R-:W-:-:S02]  /*91e0*/  SHF.R.U32.HI R7, RZ, 0x3, R2 ;  /* 0x00000003ff077819 */ /* 0x000fc40000011602 */
[----:B------:R-:W-:Y:S01]  /*91f0*/  SHF.R.U32.HI R40, RZ, 0x10, R35 ;  /* 0x00000010ff287819 */ /* 0x000fe20000011623 */
[----:B------:R-:W-:Y:S01]  /*9200*/  HADD2.F32 R35, -RZ, R14.H0_H0 ;  /* 0x2000000eff237230 */ /* 0x000fe20000004100 */
[----:B------:R-:W-:Y:S02]  /*9210*/  LOP3.LUT R0, R0, R7, RZ, 0x3c, !PT ;  /* 0x0000000700007212 */ /* 0x000fe400078e3cff */
[--C-:B------:R-:W-:Y:S02]  /*9220*/  SHF.R.U32.HI R32, RZ, 0x10, R37.reuse ;  /* 0x00000010ff207819 */ /* 0x100fe40000011625 */
[----:B------:R-:W-:Y:S01]  /*9230*/  SHF.R.U64 R45, R36, 0x10, R37 ;  /* 0x00000010242d7819 */ /* 0x000fe20000001225 */
[----:B------:R-:W-:Y:S01]  /*9240*/  IMAD R5, R213, 0x200, R0 ;  /* 0x00000200d5057824 */ /* 0x000fe200078e0200 */
[----:B------:R-:W-:Y:S01]  /*9250*/  LOP3.LUT R0, R7, R3, R2, 0x1e, !PT ;  /* 0x0000000307007212 */ /* 0x000fe200078e1e02 */
[----:B------:R-:W-:Y:S01]  /*9260*/  HADD2.F32 R32, -RZ, R32.H0_H0 ;  /* 0x20000020ff207230 */ /* 0x000fe20000004100 */
[--C-:B------:R-:W-:Y:S01]  /*9270*/  SHF.R.U64 R44, R38, 0x10, R39.reuse ;  /* 0x00000010262c7819 */ /* 0x100fe20000001227 */
[----:B------:R-:W-:Y:S01]  /*9280*/  IMAD R42, R5, 0x2, R18 ;  /* 0x00000002052a7824 */ /* 0x000fe200078e0212 */
[----:B------:R-:W-:Y:S01]  /*9290*/  SHF.R.U32.HI R38, RZ, 0x10, R39 ;  /* 0x00000010ff267819 */ /* 0x000fe20000011627 */
[----:B------:R-:W-:-:S03]  /*92a0*/  IMAD R9, R213, 0x200, R0 ;  /* 0x00000200d5097824 */ /* 0x000fc600078e0200 */
[----:B------:R-:W0:Y:S02]  /*92b0*/  LDS.128 R4, [R42+0x20400] ;  /* 0x020400002a047984 */ /* 0x000e240000000c00 */
[----:B------:R-:W-:-:S05]  /*92c0*/  LEA R43, R9, R18, 0x1 ;  /* 0x00000012092b7211 */ /* 0x000fca00078e08ff */
[----:B------:R-:W1:Y:S01]  /*92d0*/  LDS.128 R8, [R43+0x20400] ;  /* 0x020400002b087984 */ /* 0x000e620000000c00 */
[--C-:B0-----:R-:W-:Y:S02]  /*92e0*/  HADD2.F32 R2, -RZ, R5.reuse.H0_H0 ;  /* 0x20000005ff027230 */ /* 0x101fe40000004100 */
[----:B------:R-:W-:Y:S02]  /*92f0*/  HADD2.F32 R5, -RZ, R5.H1_H1 ;  /* 0x30000005ff057230 */ /* 0x000fe40000004100 */
        /* <DEDUP_REMOVED lines=10> */
[----:B------:R-:W-:Y:S02]  /*93a0*/  HADD2.F32 R37, -RZ, R49.H0_H0 ;  /* 0x20000031ff257230 */ /* 0x000fe40000004100 */
[----:B------:R-:W-:Y:S01]  /*93b0*/  FFMA.FTZ R39, R2, R35, R39 ;  /* 0x0000002302277223 */ /* 0x000fe20000010027 */
[----:B------:R-:W-:-:S02]  /*93c0*/  HADD2.F32 R33, -RZ, R50.H1_H1 ;  /* 0x30000032ff217230 */ /* 0x000fc40000004100 */
[-C--:B------:R-:W-:Y:S01]  /*93d0*/  FMUL.FTZ R2, R15, R14.reuse ;  /* 0x0000000e0f027220 */ /* 0x080fe20000410000 */
[C---:B------:R-:W-:Y:S01]  /*93e0*/  FFMA.FTZ R35, R5.reuse, R14, -R34 ;  /* 0x0000000e05237223 */ /* 0x040fe20000010822 */
[C---:B------:R-:W-:Y:S01]  /*93f0*/  FMUL.FTZ R15, R20.reuse, R37 ;  /* 0x00000025140f7220 */ /* 0x040fe20000410000 */
[----:B------:R-:W-:Y:S02]  /*9400*/  HADD2.F32 R21, -RZ, R11.H1_H1 ;  /* 0x3000000bff157230 */ /* 0x000fe40000004100 */
[-C--:B------:R-:W-:Y:S01]  /*9410*/  FMUL.FTZ R20, R20, R33.reuse ;  /* 0x0000002114147220 */ /* 0x080fe20000410000 */
[----:B------:R-:W-:Y:S02]  /*9420*/  HADD2.F32 R34, -RZ, R38.H0_H0 ;  /* 0x20000026ff227230 */ /* 0x000fe40000004100 */
[----:B------:R-:W-:Y:S01]  /*9430*/  FFMA.FTZ R32, R5, R32, R2 ;  /* 0x0000002005207223 */ /* 0x000fe20000010002 */
[----:B------:R-:W-:Y:S01]  /*9440*/  FFMA.FTZ R38, R12, R33, -R15 ;  /* 0x000000210c267223 */ /* 0x000fe2000001080f */
[----:B------:R-:W-:-:S02]  /*9450*/  HADD2.F32 R14, -RZ, R40.H0_H0 ;  /* 0x20000028ff0e7230 */ /* 0x000fc40000004100 */
[----:B------:R-:W-:Y:S01]  /*9460*/  FFMA.FTZ R37, R12, R37, R20 ;  /* 0x000000250c257223 */ /* 0x000fe20000010014 */
[----:B------:R-:W-:Y:S02]  /*9470*/  HADD2.F32 R9, -RZ, R8.H0_H0 ;  /* 0x20000008ff097230 */ /* 0x000fe40000004100 */
[C---:B------:R-:W-:Y:S01]  /*9480*/  FMUL.FTZ R12, R21.reuse, R34 ;  /* 0x00000022150c7220 */ /* 0x040fe20000410000 */
[----:B------:R-:W-:Y:S02]  /*9490*/  HADD2.F32 R2, -RZ, R49.H1_H1 ;  /* 0x30000031ff027230 */ /* 0x000fe40000004100 */
[-C--:B------:R-:W-:Y:S01]  /*94a0*/  FMUL.FTZ R40, R21, R14.reuse ;  /* 0x0000000e15287220 */ /* 0x080fe20000410000 */
[----:B------:R-:W-:Y:S02]  /*94b0*/  HADD2.F32 R5, -RZ, R48.H0_H0 ;  /* 0x20000030ff057230 */ /* 0x000fe40000004100 */
[----:B------:R-:W-:Y:S01]  /*94c0*/  FFMA.FTZ R41, R13, R14, -R12 ;  /* 0x0000000e0d297223 */ /* 0x000fe2000001080c */
[----:B------:R-:W-:-:S02]  /*94d0*/  HADD2.F32 R0, -RZ, R4.H0_H0 ;  /* 0x20000004ff007230 */ /* 0x000fc40000004100 */
[C---:B------:R-:W-:Y:S01]  /*94e0*/  FMUL.FTZ R20, R9.reuse, R2 ;  /* 0x0000000209147220 */ /* 0x040fe20000410000 */
[----:B------:R-:W-:Y:S02]  /*94f0*/  HADD2.F32 R11, -RZ, R10.H0_H0 ;  /* 0x2000000aff0b7230 */ /* 0x000fe40000004100 */
[-C--:B------:R-:W-:Y:S01]  /*9500*/  FMUL.FTZ R15, R9, R5.reuse ;  /* 0x00000005090f7220 */ /* 0x080fe20000410000 */
[----:B------:R-:W-:Y:S02]  /*9510*/  HADD2.F32 R14, -RZ, R48.H1_H1 ;  /* 0x30000030ff0e7230 */ /* 0x000fe40000004100 */
[----:B------:R-:W-:Y:S01]  /*9520*/  FFMA.FTZ R40, R13, R34, R40 ;  /* 0x000000220d287223 */ /* 0x000fe20000010028 */
[----:B------:R-:W-:Y:S02]  /*9530*/  HADD2.F32 R12, -RZ, R50.H0_H0 ;  /* 0x20000032ff0c7230 */ /* 0x000fe40000004100 */
[C---:B------:R-:W-:Y:S01]  /*9540*/  FFMA.FTZ R15, R0.reuse, R2, -R15 ;  /* 0x00000002000f7223 */ /* 0x040fe2000001080f */
[----:B------:R-:W-:Y:S01]  /*9550*/  FFMA.FTZ R20, R0, R5, R20 ;  /* 0x0000000500147223 */ /* 0x000fe20000010014 */
[----:B------:R-:W-:-:S02]  /*9560*/  HADD2.F32 R7, -RZ, R6.H0_H0 ;  /* 0x20000006ff077230 */ /* 0x000fc40000004100 */
[C---:B------:R-:W-:Y:S01]  /*9570*/  FMUL.FTZ R34, R11.reuse, R14 ;  /* 0x0000000e0b227220 */ /* 0x040fe20000410000 */
[-C--:B------:R-:W-:Y:S01]  /*9580*/  FMUL.FTZ R0, R11, R12.reuse ;  /* 0x0000000c0b007220 */ /* 0x080fe20000410000 */
[----:B------:R-:W-:Y:S02]  /*9590*/  HADD2.F32 R8, -RZ, R8.H1_H1 ;  /* 0x30000008ff087230 */ /* 0x000fe40000004100 */
[----:B------:R-:W-:Y:S02]  /*95a0*/  HADD2.F32 R10, -RZ, R10.H1_H1 ;  /* 0x3000000aff0a7230 */ /* 0x000fe40000004100 */
[C---:B------:R-:W-:Y:S01]  /*95b0*/  FFMA.FTZ R34, R7.reuse, R12, -R34 ;  /* 0x0000000c07227223 */ /* 0x040fe20000010822 */
[----:B------:R-:W-:Y:S02]  /*95c0*/  HADD2.F32 R11, -RZ, R45.H0_H0 ;  /* 0x2000002dff0b7230 */ /* 0x000fe40000004100 */
[----:B------:R-:W-:Y:S01]  /*95d0*/  FFMA.FTZ R14, R7, R14, R0 ;  /* 0x0000000e070e7223 */ /* 0x000fe20000010000 */
[----:B------:R-:W-:-:S02]  /*95e0*/  HADD2.F32 R13, -RZ, R44.H0_H0 ;  /* 0x2000002cff0d7230 */ /* 0x000fc40000004100 */
[----:B------:R-:W-:Y:S02]  /*95f0*/  HADD2.F32 R5, -RZ, R47.H0_H0 ;  /* 0x2000002fff057230 */ /* 0x000fe40000004100 */
        /* <DEDUP_REMOVED lines=21> */
.L_x_5449:
[----:B------:R-:W-:Y:S05]  /*9750*/  BSYNC B1 ;  /* 0x0000000000017941 */ /* 0x000fea0003800000 */
.L_x_5448:
[----:B------:R-:W-:Y:S01]  /*9760*/  PRMT R33, R54, 0x5410, R55 ;  /* 0x0000541036217816 */ /* 0x000fe20000000037 */
[----:B------:R-:W-:Y:S06]  /*9770*/  @P1 BRA `(.L_x_5435) ;  /* 0x00000004005c1947 */ /* 0x000fec0003800000 */
[----:B------:R-:W-:Y:S01]  /*9780*/  LOP3.LUT R0, R234, R3, R230, 0x1e, !PT ;  /* 0x00000003ea007212 */ /* 0x000fe200078e1ee6 */
[----:B0-----:R-:W0:Y:S01]  /*9790*/  LDS.128 R8, [R228+0x20400] ;  /* 0x02040000e4087984 */ /* 0x001e220000000c00 */
[--C-:B------:R-:W-:Y:S02]  /*97a0*/  SHF.R.U64 R38, R24, 0x10, R25.reuse ;  /* 0x0000001018267819 */ /* 0x100fe40000001219 */
[----:B------:R-:W-:Y:S01]  /*97b0*/  SHF.R.U32.HI R24, RZ, 0x10, R25 ;  /* 0x00000010ff187819 */ /* 0x000fe20000011619 */
[----:B------:R-:W-:Y:S01]  /*97c0*/  IMAD.IADD R3, R231, 0x1, R0 ;  /* 0x00000001e7037824 */ /* 0x000fe200078e0200 */
[--C-:B------:R-:W-:Y:S01]  /*97d0*/  SHF.R.U64 R37, R26, 0x10, R27.reuse ;  /* 0x000000101a257819 */ /* 0x100fe2000000121b */
[----:B------:R-:W-:Y:S01]  /*97e0*/  HADD2.F32 R25, -RZ, R52.H1_H1 ;  /* 0x30000034ff197230 */ /* 0x000fe20000004100 */
[----:B------:R-:W-:Y:S01]  /*97f0*/  SHF.R.U32.HI R35, RZ, 0x10, R27 ;  /* 0x00000010ff237819 */ /* 0x000fe2000001161b */
[----:B------:R-:W-:Y:S01]  /*9800*/  IMAD R3, R3, 0x2, R18 ;  /* 0x0000000203037824 */ /* 0x000fe200078e0212 */
[--C-:B------:R-:W-:Y:S01]  /*9810*/  SHF.R.U64 R36, R28, 0x10, R29.reuse ;  /* 0x000000101c247819 */ /* 0x100fe2000000121d */
[----:B------:R-:W-:Y:S01]  /*9820*/  HADD2.F32 R27, -RZ, R51.H1_H1 ;  /* 0x30000033ff1b7230 */ /* 0x000fe20000004100 */
[----:B------:R-:W-:-:S02]  /*9830*/  SHF.R.U32.HI R28, RZ, 0x10, R29 ;  /* 0x00000010ff1c7819 */ /* 0x000fc4000001161d */
[----:B------:R-:W1:Y:S01]  /*9840*/  LDS.128 R4, [R3+0x20400] ;  /* 0x0204000003047984 */ /* 0x000e620000000c00 */
[--C-:B------:R-:W-:Y:S02]  /*9850*/  SHF.R.U64 R34, R30, 0x10, R31.reuse ;  /* 0x000000101e227819 */ /* 0x100fe4000000121f */
[----:B------:R-:W-:Y:S01]  /*9860*/  SHF.R.U32.HI R32, RZ, 0x10, R31 ;  /* 0x00000010ff207819 */ /* 0x000fe2000001161f */
[----:B------:R-:W-:Y:S02]  /*9870*/  HADD2.F32 R26, -RZ, R28.H0_H0 ;  /* 0x2000001cff1a7230 */ /* 0x000fe40000004100 */
[--C-:B0-----:R-:W-:Y:S02]  /*9880*/  HADD2.F32 R2, -RZ, R9.reuse.H0_H0 ;  /* 0x20000009ff027230 */ /* 0x101fe40000004100 */
[----:B------:R-:W-:Y:S02]  /*9890*/  HADD2.F32 R9, -RZ, R9.H1_H1 ;  /* 0x30000009ff097230 */ /* 0x000fe40000004100 */
[----:B------:R-:W-:-:S02]  /*98a0*/  HADD2.F32 R0, -RZ, R8.H0_H0 ;  /* 0x20000008ff007230 */ /* 0x000fc40000004100 */
[----:B------:R-:W-:Y:S02]  /*98b0*/  HADD2.F32 R12, -RZ, R10.H0_H0 ;  /* 0x2000000aff0c7230 */ /* 0x000fe40000004100 */
[--C-:B------:R-:W-:Y:S02]  /*98c0*/  HADD2.F32 R13, -RZ, R11.reuse.H0_H0 ;  /* 0x2000000bff0d7230 */ /* 0x100fe40000004100 */
[----:B------:R-:W-:Y:S02]  /*98d0*/  HADD2.F32 R11, -RZ, R11.H1_H1 ;  /* 0x3000000bff0b7230 */ /* 0x000fe40000004100 */
        /* <DEDUP_REMOVED lines=11> */
[----:B------:R-:W-:Y:S01]  /*9990*/  FMUL.FTZ R30, R15, R14 ;  /* 0x0000000e0f1e7220 */ /* 0x000fe20000410000 */
[----:B------:R-:W-:-:S02]  /*99a0*/  HADD2.F32 R2, -RZ, R52.H0_H0 ;  /* 0x20000034ff027230 */ /* 0x000fc40000004100 */
        /* <DEDUP_REMOVED lines=11> */
[----:B------:R-:W-:Y:S02]  /*9a60*/  HADD2.F32 R0, -RZ, R53.H1_H1 ;  /* 0x30000035ff007230 */ /* 0x000fe40000004100 */
[C---:B------:R-:W-:Y:S01]  /*9a70*/  FMUL.FTZ R9, R20.reuse, R15 ;  /* 0x0000000f14097220 */ /* 0x040fe20000410000 */
[----:B------:R-:W-:Y:S01]  /*9a80*/  FMUL.FTZ R33, R20, R5 ;  /* 0x0000000514217220 */ /* 0x000fe20000410000 */
[C---:B------:R-:W-:Y:S01]  /*9a90*/  FMUL.FTZ R26, R21.reuse, R14 ;  /* 0x0000000e151a7220 */ /* 0x040fe20000410000 */
[----:B------:R-:W-:Y:S02]  /*9aa0*/  HADD2.F32 R7, -RZ, R7.H1_H1 ;  /* 0x30000007ff077230 */ /* 0x000fe40000004100 */
[----:B------:R-:W-:Y:S01]  /*9ab0*/  FMUL.FTZ R21, R21, R0 ;  /* 0x0000000015157220 */ /* 0x000fe20000410000 */
[----:B------:R-:W-:-:S02]  /*9ac0*/  HADD2.F32 R20, -RZ, R32.H0_H0 ;  /* 0x20000020ff147230 */ /* 0x000fc40000004100 */
[C---:B------:R-:W-:Y:S01]  /*9ad0*/  FFMA.FTZ R24, R12.reuse, R5, -R9 ;  /* 0x000000050c187223 */ /* 0x040fe20000010809 */
[----:B------:R-:W-:Y:S02]  /*9ae0*/  HADD2.F32 R2, -RZ, R35.H0_H0 ;  /* 0x20000023ff027230 */ /* 0x000fe40000004100 */
[----:B------:R-:W-:Y:S01]  /*9af0*/  FFMA.FTZ R33, R12, R15, R33 ;  /* 0x0000000f0c217223 */ /* 0x000fe20000010021 */
[C---:B------:R-:W-:Y:S01]  /*9b00*/  FFMA.FTZ R26, R13.reuse, R0, -R26 ;  /* 0x000000000d1a7223 */ /* 0x040fe2000001081a */
[----:B------:R-:W-:Y:S01]  /*9b10*/  FFMA.FTZ R21, R13, R14, R21 ;  /* 0x0000000e0d157223 */ /* 0x000fe20000010015 */
[----:B------:R-:W-:Y:S02]  /*9b20*/  HADD2.F32 R4, -RZ, R4.H1_H1 ;  /* 0x30000004ff047230 */ /* 0x000fe40000004100 */
[C---:B------:R-:W-:Y:S01]  /*9b30*/  FMUL.FTZ R12, R7.reuse, R20 ;  /* 0x00000014070c7220 */ /* 0x040fe20000410000 */
[----:B------:R-:W-:Y:S02]  /*9b40*/  HADD2.F32 R6, -RZ, R6.H1_H1 ;  /* 0x30000006ff067230 */ /* 0x000fe40000004100 */
[----:B------:R-:W-:Y:S01]  /*9b50*/  FMUL.FTZ R0, R7, R2 ;  /* 0x0000000207007220 */ /* 0x000fe20000410000 */
[----:B------:R-:W-:-:S02]  /*9b60*/  HADD2.F32 R9, -RZ, R36.H0_H0 ;  /* 0x20000024ff097230 */ /* 0x000fc40000004100 */
[C---:B------:R-:W-:Y:S01]  /*9b70*/  FFMA.FTZ R35, R11.reuse, R2, -R12 ;  /* 0x000000020b237223 */ /* 0x040fe2000001080c */
        /* <DEDUP_REMOVED lines=19> */
[----:B------:R3:W-:Y:S01]  /*9cb0*/  STS.128 [R228+0x20400], R4 ;  /* 0x02040004e4007388 */ /* 0x0007e20000000c00 */
[----:B------:R-:W-:Y:S02]  /*9cc0*/  F2FP.F16.F32.PACK_AB R8, R0, R27 ;  /* 0x0000001b0008723e */ /* 0x000fe400000000ff */
[----:B------:R-:W-:-:S05]  /*9cd0*/  F2FP.F16.F32.PACK_AB R10, R10, R33 ;  /* 0x000000210a0a723e */ /* 0x000fca00000000ff */
[----:B------:R3:W-:Y:S02]  /*9ce0*/  STS.128 [R3+0x20400], R8 ;  /* 0x0204000803007388 */ /* 0x0007e40000000c00 */
.L_x_5435:
[----:B------:R-:W-:Y:S05]  /*9cf0*/  BSYNC B0 ;  /* 0x0000000000007941 */ /* 0x000fea0003800000 */
.L_x_5415:
        /* <DEDUP_REMOVED lines=8> */
.L_x_5412:
[----:B-12---:R-:W-:-:S05]  /*9d80*/  IMAD.U32 R0, RZ, RZ, UR36 ;  /* 0x00000024ff007e24 */ /* 0x006fca000f8e00ff */
[----:B------:R-:W-:-:S13]  /*9d90*/  ISETP.NE.AND P0, PT, R0, 0x3, PT ;  /* 0x000000030000780c */ /* 0x000fda0003f05270 */
[----:B------:R-:W-:Y:S05]  /*9da0*/  @!P0 BRA `(.L_x_5450) ;  /* 0x0000000000048947 */ /* 0x000fea0003800000 */
[----:B------:R-:W-:Y:S01]  /*9db0*/  BPT.TRAP 0x1 ;  /* 0x000000040000795c */ /* 0x000fe20000300000 */
.L_x_5450:
[----:B------:R-:W-:Y:S01]  /*9dc0*/  IMAD R14, R19, 0x8, R18 ;  /* 0x00000008130e7824 */ /* 0x000fe200078e0212 */
[----:B0--3--:R-:W-:-:S04]  /*9dd0*/  SHF.L.U32 R7, R22, 0x1f, RZ ;  /* 0x0000001f16077819 */ /* 0x009fc800000006ff */
[----:B------:R0:W1:Y:S01]  /*9de0*/  SYNCS.PHASECHK.TRANS64.TRYWAIT P1, [R14+URZ+0x38830], R7 ;  /* 0x038830070e0075a7 */ /* 0x000062000802017f */
[----:B------:R-:W-:Y:S05]  /*9df0*/  @!P0 BRA `(.L_x_5451) ;  /* 0x0000000000048947 */ /* 0x000fea0003800000 */
[----:B------:R-:W-:Y:S01]  /*9e00*/  BPT.TRAP 0x1 ;  /* 0x000000040000795c */ /* 0x000fe20000300000 */
.L_x_5451:
[C---:B------:R-:W-:Y:S02]  /*9e10*/  VIADD R0, R18.reuse, 0x22400 ;  /* 0x0002240012007836 */ /* 0x040fe40000000000 */
[----:B------:R-:W-:-:S03]  /*9e20*/  VIADD R2, R18, 0x20400 ;  /* 0x0002040012027836 */ /* 0x000fc60000000000 */
[----:B------:R-:W-:Y:S02]  /*9e30*/  SHF.R.U32.HI R0, RZ, 0x4, R0 ;  /* 0x00000004ff007819 */ /* 0x000fe40000011600 */
[----:B------:R-:W-:Y:S02]  /*9e40*/  SHF.R.U32.HI R2, RZ, 0x4, R2 ;  /* 0x00000004ff027819 */ /* 0x000fe40000011602 */
[----:B------:R-:W-:Y:S02]  /*9e50*/  LOP3.LUT R0, R0, 0x3fff, RZ, 0xc0, !PT ;  /* 0x00003fff00007812 */ /* 0x000fe400078ec0ff */
[----:B------:R-:W-:Y:S02]  /*9e60*/  LOP3.LUT R2, R2, 0x3fff, RZ, 0xc0, !PT ;  /* 0x00003fff02027812 */ /* 0x000fe400078ec0ff */
[----:B------:R-:W-:Y:S01]  /*9e70*/  LOP3.LUT R15, R0, 0x10000, RZ, 0xfc, !PT ;  /* 0x00010000000f7812 */ /* 0x000fe200078efcff */
[----:B-1----:R-:W-:Y:S06]  /*9e80*/  @P1 BRA `(.L_x_5452) ;  /* 0x0000000000081947 */ /* 0x002fec0003800000 */
[----:B------:R-:W1:Y:S02]  /*9e90*/  SYNCS.PHASECHK.TRANS64.TRYWAIT P1, [R14+URZ+0x38830], R7 ;  /* 0x038830070e0075a7 */ /* 0x000e64000802017f */
[----:B-1----:R-:W-:Y:S05]  /*9ea0*/  @!P1 BRA `(.L_x_5453) ;  /* 0x000001a000f49947 */ /* 0x002fea0003800000 */
.L_x_5452:
[----:B------:R-:W-:Y:S01]  /*9eb0*/  LOP3.LUT R4, R2, 0x10000, RZ, 0xfc, !PT ;  /* 0x0001000002047812 */ /* 0x000fe200078efcff */
[----:B------:R-:W-:Y:S01]  /*9ec0*/  IMAD R2, R19, 0x200, R15 ;  /* 0x0000020013027824 */ /* 0x000fe200078e020f */
[----:B------:R-:W-:Y:S01]  /*9ed0*/  MOV R3, 0x40000040 ;  /* 0x4000004000037802 */ /* 0x000fe20000000f00 */
[----:B------:R-:W-:Y:S01]  /*9ee0*/  IMAD.MOV.U32 R5, RZ, RZ, 0x40000040 ;  /* 0x40000040ff057424 */ /* 0x000fe200078e00ff */
[----:B------:R-:W-:Y:S05]  /*9ef0*/  WARPSYNC.ALL ;  /* 0x0000000000007948 */ /* 0x000fea0003800000 */
[C---:B------:R-:W-:Y:S01]  /*9f00*/  R2UR UR4, R4.reuse ;  /* 0x00000000040472ca */ /* 0x040fe200000e0000 */
[----:B-----5:R-:W-:Y:S01]  /*9f10*/  WARPGROUP.ARRIVE ;  /* 0x00000000000079c5 */ /* 0x020fe20000000000 */
[----:B------:R-:W-:Y:S01]  /*9f20*/  R2UR UR5, R5 ;  /* 0x00000000050572ca */ /* 0x000fe200000e0000 */
[----:B------:R-:W-:Y:S01]  /*9f30*/  VIADD R12, R4, 0x2 ;  /* 0x00000002040c7836 */ /* 0x000fe20000000000 */
[C---:B------:R-:W-:Y:S01]  /*9f40*/  R2UR UR6, R2.reuse ;  /* 0x00000000020672ca */ /* 0x040fe200000e0000 */
[----:B------:R-:W-:Y:S01]  /*9f50*/  VIADD R8, R2, 0x2 ;  /* 0x0000000202087836 */ /* 0x000fe20000000000 */
[----:B------:R-:W-:Y:S01]  /*9f60*/  R2UR UR7, R3 ;  /* 0x00000000030772ca */ /* 0x000fe200000e0000 */
[----:B------:R-:W-:Y:S01]  /*9f70*/  IMAD.MOV.U32 R13, RZ, RZ, 0x40000040 ;  /* 0x40000040ff0d7424 */ /* 0x000fe200078e00ff */
[----:B------:R-:W-:Y:S01]  /*9f80*/  BSSY B0, `(.L_x_5454) ;  /* 0x0000024000007945 */ /* 0x000fe20003800000 */
[----:B------:R-:W-:-:S02]  /*9f90*/  IMAD.MOV.U32 R9, RZ, RZ, 0x40000040 ;  /* 0x40000040ff097424 */ /* 0x000fc400078e00ff */
[----:B------:R-:W-:Y:S02]  /*9fa0*/  VIADD R10, R4, 0x4 ;  /* 0x00000004040a7836 */ /* 0x000fe40000000000 */
[----:B------:R-:W-:Y:S02]  /*9fb0*/  IMAD.MOV.U32 R11, RZ, RZ, 0x40000040 ;  /* 0x40000040ff0b7424 */ /* 0x000fe400078e00ff */
[----:B------:R-:W-:-:S04]  /*9fc0*/  IMAD.MOV.U32 R3, RZ, RZ, 0x40000040 ;  /* 0x40000040ff037424 */ /* 0x000fc800078e00ff */
[----:B------:R-:W-:Y:S01]  /*9fd0*/  HGMMA.64x64x16.F32 R24, gdesc[UR4], RZ, !UPT, gsb0 ;  /* 0x00e00000041879f0 */ /* 0x000fe2000c0008ff */
        /* <DEDUP_REMOVED lines=18> */
[----:B------:R-:W-:Y:S01]  /*a100*/  HGMMA.64x64x16.F32 R24, gdesc[UR4], R24, gsb0 ;  /* 0x00e00000041879f0 */ /* 0x000fe20008000818 */
[----:B------:R-:W-:Y:S02]  /*a110*/  R2UR UR4, R8 ;  /* 0x00000000080472ca */ /* 0x000fe400000e0000 */
[----:B------:R-:W-:Y:S02]  /*a120*/  R2UR UR5, R9 ;  /* 0x00000000090572ca */ /* 0x000fe400000e0000 */
[----:B------:R-:W-:Y:S02]  /*a130*/  R2UR UR6, R2 ;  /* 0x00000000020672ca */ /* 0x000fe400000e0000 */
[----:B------:R-:W-:Y:S02]  /*a140*/  R2UR UR7, R3 ;  /* 0x00000000030772ca */ /* 0x000fe400000e0000 */
[----:B------:R-:W-:Y:S01]  /*a150*/  SHF.L.U32 R3, R56, 0x1f, RZ ;  /* 0x0000001f38037819 */ /* 0x000fe200000006ff */
[----:B------:R-:W-:-:S02]  /*a160*/  WARPGROUP.DEPBAR.LE gsb0, 0x0 ;  /* 0x00008000000079c5 */ /* 0x000fc40000010000 */
[----:B------:R-:W-:-:S08]  /*a170*/  WARPGROUP.ARRIVE ;  /* 0x00000000000079c5 */ /* 0x000fd00000000000 */
[----:B------:R-:W-:Y:S03]  /*a180*/  HGMMA.64x64x16.F32 R24, gdesc[UR4], R24, gsb0 ;  /* 0x00e00000041879f0 */ /* 0x000fe60008000818 */
[----:B------:R-:W-:Y:S02]  /*a190*/  WARPGROUP.DEPBAR.LE gsb0, 0x0 ;  /* 0x00008000000079c5 */ /* 0x000fe40000010000 */
[----:B------:R-:W2:Y:S02]  /*a1a0*/  SYNCS.PHASECHK.TRANS64.TRYWAIT P1, [R18+URZ+0x38810], R3 ;  /* 0x03881003120075a7 */ /* 0x000ea4000802017f */
[----:B--2---:R-:W-:Y:S05]  /*a1b0*/  @!P1 BRA `(.L_x_5455) ;  /* 0x000001a000449947 */ /* 0x004fea0003800000 */
.L_x_5717:
[----:B------:R-:W-:Y:S05]  /*a1c0*/  BSYNC B0 ;  /* 0x0000000000007941 */ /* 0x000fea0003800000 */
.L_x_5454:
[----:B------:R-:W-:Y:S05]  /*a1d0*/  @!P0 BRA `(.L_x_5456) ;  /* 0x0000000000048947 */ /* 0x000fea0003800000 */
[----:B------:R-:W-:Y:S01]  /*a1e0*/  BPT.TRAP 0x1 ;  /* 0x000000040000795c */ /* 0x000fe20000300000 */
.L_x_5456:
[----:B------:R3:W4:Y:S01]  /*a1f0*/  SYNCS.PHASECHK.TRANS64.TRYWAIT P2, [R14+URZ+0x38850], R7 ;  /* 0x038850070e0075a7 */ /* 0x000722000804017f */
[----:B------:R-:W-:Y:S05]  /*a200*/  @!P0 BRA `(.L_x_5457) ;  /* 0x0000000000048947 */ /* 0x000fea0003800000 */
[----:B------:R-:W-:Y:S01]  /*a210*/  BPT.TRAP 0x1 ;  /* 0x000000040000795c */ /* 0x000fe20000300000 */
.L_x_5457:
[----:B------:R-:W5:Y:S02]  /*a220*/  S2R R0, SR_TID.X ;  /* 0x0000000000007919 */ /* 0x000f640000002100 */
[----:B-----5:R-:W-:-:S04]  /*a230*/  LOP3.LUT R0, R0, 0x7f, RZ, 0xc0, !PT ;  /* 0x0000007f00007812 */ /* 0x020fc800078ec0ff */
[----:B------:R-:W-:Y:S01]  /*a240*/  ISETP.NE.AND P1, PT, R0, RZ, PT ;  /* 0x000000ff0000720c */ /* 0x000fe20003f25270 */
[----:B------:R-:W-:-:S05]  /*a250*/  VIADD R0, R18, 0x400 ;  /* 0x0000040012007836 */ /* 0x000fca0000000000 */
[----:B------:R-:W-:Y:S01]  /*a260*/  SHF.R.U32.HI R0, RZ, 0x4, R0 ;  /* 0x00000004ff007819 */ /* 0x000fe20000011600 */
[----:B----4-:R-:W-:Y:S06]  /*a270*/  @P2 BRA `(.L_x_5458) ;  /* 0x0000000000082947 */ /* 0x010fec0003800000 */
[----:B------:R-:W4:Y:S02]  /*a280*/  SYNCS.PHASECHK.TRANS64.TRYWAIT P2, [R14+URZ+0x38850], R7 ;  /* 0x038850070e0075a7 */ /* 0x000f24000804017f */
[----:B----4-:R-:W-:Y:S05]  /*a290*/  @!P2 BRA `(.L_x_5459) ;  /* 0x000001a00020a947 */ /* 0x010fea0003800000 */
.L_x_5458:
[----:B------:R-:W-:Y:S01]  /*a2a0*/  LOP3.LUT R0, R0, 0x3fff, RZ, 0xc0, !PT ;  /* 0x00003fff00007812 */ /* 0x000fe200078ec0ff */
[----:B------:R-:W-:Y:S05]  /*a2b0*/  WARPSYNC.ALL ;  /* 0x0000000000007948 */ /* 0x000fea0003800000 */
[----:B------:R-:W-:Y:S01]  /*a2c0*/  LOP3.LUT R20, R0, 0x10000, RZ, 0xfc, !PT ;  /* 0x0001000000147812 */ /* 0x000fe200078efcff */
[----:B------:R-:W-:Y:S01]  /*a2d0*/  VIADD R0, R18, 0x26400 ;  /* 0x0002640012007836 */ /* 0x000fe20000000000 */
[----:B------:R-:W-:-:S03]  /*a2e0*/  WARPGROUP.ARRIVE ;  /* 0x00000000000079c5 */ /* 0x000fc60000000000 */
[----:B------:R-:W-:-:S03]  /*a2f0*/  IMAD R6, R19, 0x1000, R20 ;  /* 0x0000100013067824 */ /* 0x000fc600078e0214 */
[----:B------:R-:W5:Y:S01]  /*a300*/  S2R R21, SR_TID.X ;  /* 0x0000000000157919 */ /* 0x000f620000002100 */
[----:B01-34-:R-:W-:Y:S01]  /*a310*/  IMAD.MOV.U32 R7, RZ, RZ, 0x40000040 ;  /* 0x40000040ff077424 */ /* 0x01bfe200078e00ff */
[----:B------:R-:W-:Y:S01]  /*a320*/  SHF.R.U32.HI R0, RZ, 0x4, R0 ;  /* 0x00000004ff007819 */ /* 0x000fe20000011600 */
[----:B--2---:R-:W-:Y:S01]  /*a330*/  IMAD.MOV.U32 R3, RZ, RZ, 0x40000040 ;  /* 0x40000040ff037424 */ /* 0x004fe200078e00ff */
[----:B------:R-:W-:Y:S01]  /*a340*/  R2UR UR6, R6 ;  /* 0x00000000060672ca */ /* 0x000fe200000e0000 */
[----:B------:R-:W-:Y:S01]  /*a350*/  IMAD.MOV.U32 R57, RZ, RZ, 0x40000040 ;  /* 0x40000040ff397424 */ /* 0x000fe200078e00ff */
[----:B------:R-:W-:Y:S01]  /*a360*/  LOP3.LUT R0, R0, 0x3fff, RZ, 0xc0, !PT ;  /* 0x00003fff00007812 */ /* 0x000fe200078ec0ff */
[----:B------:R-:W-:Y:S01]  /*a370*/  IMAD.MOV.U32 R59, RZ, RZ, 0x40000040 ;  /* 0x40000040ff3b7424 */ /* 0x000fe200078e00ff */
[----:B------:R-:W-:Y:S01]  /*a380*/  R2UR UR7, R7 ;  /* 0x00000000070772ca */ /* 0x000fe200000e0000 */
[----:B------:R-:W-:Y:S01]  /*a390*/  IMAD.MOV.U32 R62, RZ, RZ, 0x4 ;  /* 0x00000004ff3e7424 */ /* 0x000fe200078e00ff */
[----:B------:R-:W-:Y:S01]  /*a3a0*/  LOP3.LUT R2, R0, 0x10000, RZ, 0xfc, !PT ;  /* 0x0001000000027812 */ /* 0x000fe200078efcff */
[----:B------:R-:W-:Y:S01]  /*a3b0*/  IMAD.MOV.U32 R67, RZ, RZ, 0x40000040 ;  /* 0x40000040ff437424 */ /* 0x000fe200078e00ff */
[----:B------:R-:W-:Y:S01]  /*a3c0*/  R2UR UR5, R3 ;  /* 0x00000000030572ca */ /* 0x000fe200000e0000 */
[----:B------:R-:W-:Y:S01]  /*a3d0*/  IMAD.MOV.U32 R65, RZ, RZ, 0x40000040 ;  /* 0x40000040ff417424 */ /* 0x000fe200078e00ff */
[C---:B------:R-:W-:Y:S01]  /*a3e0*/  R2UR UR4, R2.reuse ;  /* 0x00000000020472ca */ /* 0x040fe200000e0000 */
[----:B------:R-:W-:Y:S01]  /*a3f0*/  VIADD R58, R2, 0x2 ;  /* 0x00000002023a7836 */ /* 0x000fe20000000000 */
[----:B------:R-:W-:Y:S01]  /*a400*/  IADD3 R56, R6, 0x2, RZ ;  /* 0x0000000206387810 */ /* 0x000fe20007ffe0ff */
[----:B------:R-:W-:Y:S01]  /*a410*/  VIADD R7, R2, 0x800 ;  /* 0x0000080002077836 */ /* 0x000fe20000000000 */
[----:B------:R-:W-:-:S02]  /*a420*/  ULDC.64 UR46, c[0x0][0xad0] ;  /* 0x0002b400002e7ab9 */ /* 0x000fc40000000a00 */
[----:B------:R-:W-:-:S07]  /*a430*/  ULOP3.LUT UR47, URZ, UR47, URZ, 0x33, !UPT ;  /* 0x0000002f3f2f7292 */ /* 0x000fce000f8e333f */
        /* <DEDUP_REMOVED lines=9> */
[----:B-----5:R-:W-:-:S05]  /*a4d0*/  SHF.R.U32.HI R21, RZ, 0x7, R21 ;  /* 0x00000007ff157819 */ /* 0x020fca0000011615 */
[----:B------:R0:W1:Y:S02]  /*a4e0*/  SHFL.IDX PT, R0, R21, RZ, 0x1f ;  /* 0x00001fff15007589 */ /* 0x00006400000e0000 */
[----:B0-----:R-:W-:Y:S01]  /*a4f0*/  VIADD R21, R6, 0x800 ;  /* 0x0000080006157836 */ /* 0x001fe20000000000 */
[----:B-1----:R-:W-:-:S04]  /*a500*/  ISETP.GT.AND P2, PT, R0, 0x7f, PT ;  /* 0x0000007f0000780c */ /* 0x002fc80003f44270 */
        /* <DEDUP_REMOVED lines=153> */
[C---:B------:R-:W-:Y:S01]  /*aea0*/  IMAD.IADD R58, R0.reuse, 0x1, R21 ;  /* 0x00000001003a7824 */ /* 0x040fe200078e0215 */
[----:B------:R-:W-:Y:S01]  /*aeb0*/  R2UR UR5, R59 ;  /* 0x000000003b0572ca */ /* 0x000fe200000e0000 */
[----:B------:R-:W-:Y:S01]  /*aec0*/  IMAD.MOV.U32 R59, RZ, RZ, 0x40000040 ;  /* 0x40000040ff3b7424 */ /* 0x000fe200078e00ff */
[----:B------:R-:W-:Y:S01]  /*aed0*/  IADD3 R56, R0, R7, RZ ;  /* 0x0000000700387210 */ /* 0x000fe20007ffe0ff */
[----:B------:R-:W-:-:S02]  /*aee0*/  WARPGROUP.DEPBAR.LE gsb0, 0x0 ;  /* 0x00008000000079c5 */ /* 0x000fc40000010000 */
[----:B------:R-:W-:-:S08]  /*aef0*/  WARPGROUP.ARRIVE ;  /* 0x00000000000079c5 */ /* 0x000fd00000000000 */
        /* <DEDUP_REMOVED lines=16> */
[----:B------:R-:W-:Y:S01]  /*b000*/  R2UR UR4, R56 ;  /* 0x00000000380472ca */ /* 0x000fe200000e0000 */
[----:B------:R-:W-:Y:S01]  /*b010*/  IMAD.MOV.U32 R21, RZ, RZ, 0xa00 ;  /* 0x00000a00ff157424 */ /* 0x000fe200078e00ff */
[----:B------:R-:W-:Y:S01]  /*b020*/  R2UR UR5, R57 ;  /* 0x00000000390572ca */ /* 0x000fe200000e0000 */
[----:B------:R-:W-:Y:S01]  /*b030*/  IMAD.MOV.U32 R57, RZ, RZ, 0x40000040 ;  /* 0x40000040ff397424 */ /* 0x000fe200078e00ff */
[----:B------:R-:W-:Y:S01]  /*b040*/  IADD3 R56, R7, R62, RZ ;  /* 0x0000003e07387210 */ /* 0x000fe20007ffe0ff */
[----:B------:R-:W-:Y:S01]  /*b050*/  IMAD.MOV.U32 R7, RZ, RZ, 0x28 ;  /* 0x00000028ff077424 */ /* 0x000fe200078e00ff */
[----:B------:R-:W-:-:S04]  /*b060*/  SEL R21, R21, 0x980, P2 ;  /* 0x0000098015157807 */ /* 0x000fc80001000000 */
[----:B------:R-:W-:Y:S02]  /*b070*/  SEL R7, R7, 0x26, P2 ;  /* 0x0000002607077807 */ /* 0x000fe40001000000 */
[----:B------:R-:W-:Y:S02]  /*b080*/  LOP3.LUT R21, R21, 0xa00, RZ, 0xc0, !PT ;  /* 0x00000a0015157812 */ /* 0x000fe400078ec0ff */
[----:B------:R-:W-:Y:S01]  /*b090*/  LOP3.LUT R7, R7, 0x6, RZ, 0xc0, !PT ;  /* 0x0000000607077812 */ /* 0x000fe200078ec0ff */
        /* <DEDUP_REMOVED lines=9> */
[CC--:B------:R-:W-:Y:S02]  /*b130*/  IADD3 R58, R7.reuse, R21.reuse, R2 ;  /* 0x00000015073a7210 */ /* 0x0c0fe40007ffe002 */
[----:B------:R-:W-:Y:S01]  /*b140*/  IADD3 R56, R7, R21, R6 ;  /* 0x0000001507387210 */ /* 0x000fe20007ffe006 */
[----:B------:R-:W-:-:S02]  /*b150*/  IMAD.MOV.U32 R7, RZ, RZ, 0x30 ;  /* 0x00000030ff077424 */ /* 0x000fc400078e00ff */
[----:B------:R-:W-:-:S03]  /*b160*/  IMAD.MOV.U32 R21, RZ, RZ, 0xc00 ;  /* 0x00000c00ff157424 */ /* 0x000fc600078e00ff */
[----:B------:R-:W-:Y:S02]  /*b170*/  SEL R7, R7, 0x2e, P2 ;  /* 0x0000002e07077807 */ /* 0x000fe40001000000 */
        /* <DEDUP_REMOVED lines=8> */
[----:B------:R-:W-:Y:S01]  /*b200*/  VIADD R59, R6, 0xa00 ;  /* 0x00000a00063b7836 */ /* 0x000fe20000000000 */
[----:B------:R-:W-:Y:S02]  /*b210*/  R2UR UR6, R56 ;  /* 0x00000000380672ca */ /* 0x000fe400000e0000 */
[----:B------:R-:W-:Y:S01]  /*b220*/  R2UR UR7, R57 ;  /* 0x00000000390772ca */ /* 0x000fe200000e0000 */
[----:B------:R-:W-:Y:S01]  /*b230*/  VIADD R57, R2, 0xa00 ;  /* 0x00000a0002397836 */ /* 0x000fe20000000000 */
[----:B------:R-:W-:Y:S01]  /*b240*/  IADD3 R66, R0, R59, RZ ;  /* 0x0000003b00427210 */ /* 0x000fe20007ffe0ff */
[----:B------:R-:W-:-:S02]  /*b250*/  IMAD.IADD R58, R62, 0x1, R59 ;  /* 0x000000013e3a7824 */ /* 0x000fc400078e023b */
[----:B------:R-:W-:Y:S01]  /*b260*/  IMAD.IADD R64, R0, 0x1, R57 ;  /* 0x0000000100407824 */ /* 0x000fe200078e0239 */
[----:B------:R-:W-:Y:S01]  /*b270*/  IADD3 R56, R62, R57, RZ ;  /* 0x000000393e387210 */ /* 0x000fe20007ffe0ff */
        /* <DEDUP_REMOVED lines=10> */
[----:B------:R-:W-:Y:S02]  /*b320*/  IMAD.MOV.U32 R65, RZ, RZ, 0x40000040 ;  /* 0x40000040ff417424 */ /* 0x000fe400078e00ff */
[----:B------:R-:W-:-:S02]  /*b330*/  IMAD.MOV.U32 R59, RZ, RZ, 0x40000040 ;  /* 0x40000040ff3b7424 */ /* 0x000fc400078e00ff */
        /* <DEDUP_REMOVED lines=72> */
[----:B------:R-:W-:-:S02]  /*b7c0*/  VIADD R7, R2, 0xe00 ;  /* 0x00000e0002077836 */ /* 0x000fc40000000000 */
        /* <DEDUP_REMOVED lines=8> */
[----:B------:R-:W-:Y:S01]  /*b850*/  VIADD R59, R6, 0xe00 ;  /* 0x00000e00063b7836 */ /* 0x000fe20000000000 */
[----:B------:R-:W-:Y:S01]  /*b860*/  R2UR UR6, R56 ;  /* 0x00000000380672ca */ /* 0x000fe200000e0000 */
[C---:B------:R-:W-:Y:S01]  /*b870*/  IMAD.IADD R56, R0.reuse, 0x1, R7 ;  /* 0x0000000100387824 */ /* 0x040fe200078e0207 */
[----:B------:R-:W-:Y:S01]  /*b880*/  R2UR UR7, R57 ;  /* 0x00000000390772ca */ /* 0x000fe200000e0000 */
[----:B------:R-:W-:Y:S01]  /*b890*/  IMAD.MOV.U32 R57, RZ, RZ, 0x40000040 ;  /* 0x40000040ff397424 */ /* 0x000fe200078e00ff */
[----:B------:R-:W-:Y:S01]  /*b8a0*/  IADD3 R64, R0, R59, RZ ;  /* 0x0000003b00407210 */ /* 0x000fe20007ffe0ff */
[----:B------:R-:W-:-:S02]  /*b8b0*/  IMAD.IADD R58, R62, 0x1, R59 ;  /* 0x000000013e3a7824 */ /* 0x000fc400078e023b */
[----:B------:R-:W-:-:S05]  /*b8c0*/  IMAD.MOV.U32 R0, RZ, RZ, 0x40 ;  /* 0x00000040ff007424 */ /* 0x000fca00078e00ff */
[----:B------:R-:W-:Y:S01]  /*b8d0*/  SEL R0, R0, 0x3e, P2 ;  /* 0x0000003e00007807 */ /* 0x000fe20001000000 */
        /* <DEDUP_REMOVED lines=11> */
[----:B------:R-:W-:Y:S01]  /*b990*/  IMAD.MOV.U32 R59, RZ, RZ, 0x40000040 ;  /* 0x40000040ff3b7424 */ /* 0x000fe200078e00ff */
        /* <DEDUP_REMOVED lines=8> */
[----:B------:R-:W-:Y:S02]  /*ba20*/  IADD3 R56, R62, R7, RZ ;  /* 0x000000073e387210 */ /* 0x000fe40007ffe0ff */
[----:B------:R-:W-:Y:S01]  /*ba30*/  LOP3.LUT R7, R0, 0x6, RZ, 0xc0, !PT ;  /* 0x0000000600077812 */ /* 0x000fe200078ec0ff */
[----:B------:R-:W-:-:S03]  /*ba40*/  @!P1 VIADD R0, R14, 0x38840 ;  /* 0x000388400e009836 */ /* 0x000fc60000000000 */
[----:B------:R-:W-:Y:S02]  /*ba50*/  IADD3 R6, R7, R21, R6 ;  /* 0x0000001507067210 */ /* 0x000fe40007ffe006 */
[----:B------:R-:W-:Y:S01]  /*ba60*/  @!P1 PRMT R0, RZ, 0x654, R0 ;  /* 0x00000654ff009816 */ /* 0x000fe20000000000 */
        /* <DEDUP_REMOVED lines=8> */
[----:B------:R-:W-:Y:S01]  /*baf0*/  IADD3 R56, R7, R21, R2 ;  /* 0x0000001507387210 */ /* 0x000fe20007ffe002 */
[----:B------:R-:W-:Y:S01]  /*bb00*/  IMAD.MOV.U32 R7, RZ, RZ, 0x40000040 ;  /* 0x40000040ff077424 */ /* 0x000fe200078e00ff */
[----:B------:R-:W-:-:S04]  /*bb10*/  LEA R58, R169, 0xffffffc0, 0x6 ;  /* 0xffffffc0a93a7811 */ /* 0x000fc800078e30ff */
[----:B------:R-:W-:Y:S01]  /*bb20*/  IADD3 R59, -R185, R23, -R58 ;  /* 0x00000017b93b7210 */ /* 0x000fe20007ffe93a */
[----:B------:R-:W-:Y:S02]  /*bb30*/  WARPGROUP.DEPBAR.LE gsb0, 0x0 ;  /* 0x00008000000079c5 */ /* 0x000fe40000010000 */
[----:B------:R-:W-:-:S06]  /*bb40*/  WARPGROUP.ARRIVE ;  /* 0x00000000000079c5 */ /* 0x000fcc0000000000 */
[----:B------:R-:W-:Y:S01]  /*bb50*/  HGMMA.64x64x16.F32 R24, gdesc[UR4], R24, gsb0 ;  /* 0x00e00000041879f0 */ /* 0x000fe20008000818 */
[----:B------:R-:W-:Y:S02]  /*bb60*/  R2UR UR4, R56 ;  /* 0x00000000380472ca */ /* 0x000fe400000e0000 */
[----:B------:R-:W-:Y:S02]  /*bb70*/  R2UR UR5, R57 ;  /* 0x00000000390572ca */ /* 0x000fe400000e0000 */
[----:B------:R-:W-:Y:S01]  /*bb80*/  R2UR UR6, R6 ;  /* 0x00000000060672ca */ /* 0x000fe200000e0000 */
[----:B------:R-:W-:Y:S01]  /*bb90*/  IMAD.MOV.U32 R6, RZ, RZ, -0x40 ;  /* 0xffffffc0ff067424 */ /* 0x000fe200078e00ff */
[----:B------:R-:W-:-:S03]  /*bba0*/  R2UR UR7, R7 ;  /* 0x00000000070772ca */ /* 0x000fc600000e0000 */
[----:B------:R-:W-:-:S04]  /*bbb0*/  IMAD R6, R169, R6, 0x41 ;  /* 0x00000041a9067424 */ /* 0x000fc800078e0206 */
[----:B------:R-:W-:Y:S01]  /*bbc0*/  VIADD R62, R6, 0xffffffff ;  /* 0xffffffff063e7836 */ /* 0x000fe20000000000 */
[----:B------:R-:W-:Y:S02]  /*bbd0*/  WARPGROUP.DEPBAR.LE gsb0, 0x0 ;  /* 0x00008000000079c5 */ /* 0x000fe40000010000 */
[----:B------:R-:W-:-:S06]  /*bbe0*/  WARPGROUP.ARRIVE ;  /* 0x00000000000079c5 */ /* 0x000fcc0000000000 */
[----:B------:R-:W-:Y:S01]  /*bbf0*/  HGMMA.64x64x16.F32 R24, gdesc[UR4], R24, gsb0 ;  /* 0x00e00000041879f0 */ /* 0x000fe20008000818 */
[----:B------:R-:W-:Y:S02]  /*bc00*/  ULDC.64 UR4, c[0x0][0xad8] ;  /* 0x0002b60000047ab9 */ /* 0x000fe40000000a00 */
[----:B------:R-:W-:-:S06]  /*bc10*/  UISETP.GE.AND UP0, UPT, UR5, 0x1, UPT ;  /* 0x000000010500788c */ /* 0x000fcc000bf06270 */
[----:B------:R-:W-:Y:S01]  /*bc20*/  PLOP3.LUT P2, PT, PT, PT, UP0, 0x40, 0x0 ;  /* 0x000000000000781c */ /* 0x000fe20003f4e808 */
        /* <DEDUP_REMOVED lines=35> */
[----:B------:R-:W-:Y:S01]  /*be60*/  UP2UR UR46, UPR, URZ, 0x1 ;  /* 0x000000013f2e7883 */ /* 0x000fe20008000000 */
[----:B0-----:R-:W-:-:S06]  /*be70*/  IADD3 R0, -R184, R6, R23 ;  /* 0x00000006b8007210 */ /* 0x001fcc0007ffe117 */
[----:B------:R0:W2:Y:S01]  /*be80*/  MUFU.TANH R56, R24 ;  /* 0x0000001800387308 */ /* 0x0000a20000002400 */
[----:B------:R-:W-:Y:S01]  /*be90*/  IADD3 R7, -R185, R0, RZ ;  /* 0x00000000b9077210 */ /* 0x000fe20007ffe1ff */
[----:B------:R-:W-:-:S06]  /*bea0*/  IMAD R0, R189, 0x40, R193 ;  /* 0x00000040bd007824 */ /* 0x000fcc00078e02c1 */
[----:B------:R-:W3:Y:S01]  /*beb0*/  MUFU.TANH R26, R26 ;  /* 0x0000001a001a7308 */ /* 0x000ee20000002400 */
        /* <DEDUP_REMOVED lines=42> */
[----:B0-----:R-:W-:-:S05]  /*c160*/  @P2 IMAD.HI.U32 R24, R21, UR6, RZ ;  /* 0x0000000615182c27 */ /* 0x001fca000f8e00ff */
[----:B------:R-:W-:-:S04]  /*c170*/  @P2 SHF.R.U32.HI R21, RZ, UR7, R24 ;  /* 0x00000007ff152c19 */ /* 0x000fc80008011618 */
[----:B------:R-:W-:Y:S01]  /*c180*/  LOP3.LUT R21, RZ, R21, RZ, 0x33, !PT ;  /* 0x00000015ff157212 */ /* 0x000fe200078e33ff */
[----:B------:R-:W-:Y:S06]  /*c190*/  BRA `(.L_x_5463) ;  /* 0x0000000000147947 */ /* 0x000fec0003800000 */
.L_x_5462:
[----:B------:R-:W-:-:S06]  /*c1a0*/  UISETP.NE.AND UP0, UPT, UR5, 0x1, UPT ;  /* 0x000000010500788c */ /* 0x000fcc000bf05270 */
[----:B------:R-:W-:-:S05]  /*c1b0*/  PLOP3.LUT P2, PT, PT, PT, UP0, 0x80, 0x0 ;  /* 0x000000000000781c */ /* 0x000fca0003f4f008 */
[----:B------:R-:W-:-:S08]  /*c1c0*/  @UP0 ULDC.64 UR6, c[0x0][0xae0] ;  /* 0x0002b80000060ab9 */ /* 0x000fd00000000a00 */
[----:B0-----:R-:W-:-:S05]  /*c1d0*/  @P2 IMAD.HI.U32 R24, R21, UR6, RZ ;  /* 0x0000000615182c27 */ /* 0x001fca000f8e00ff */
[----:B------:R-:W-:-:S07]  /*c1e0*/  @P2 SHF.R.U32.HI R21, RZ, UR7, R24 ;  /* 0x00000007ff152c19 */ /* 0x000fce0008011618 */
.L_x_5463:
[----:B------:R-:W-:Y:S05]  /*c1f0*/  BSYNC B0 ;  /* 0x0000000000007941 */ /* 0x000fea0003800000 */
.L_x_5461:
[----:B------:R-:W-:-:S04]  /*c200*/  IMAD R24, R21, UR5, -R58 ;  /* 0x0000000515187c24 */ /* 0x000fc8000f8e0a3a */
[----:B------:R-:W-:-:S05]  /*c210*/  IMAD.IADD R24, R24, 0x1, -R185 ;  /* 0x0000000118187824 */ /* 0x000fca00078e0ab9 */
[----:B------:R-:W-:Y:S02]  /*c220*/  VIMNMX R7, R7, R24, !PT ;  /* 0x0000001807077248 */ /* 0x000fe40007fe0100 */
[----:B------:R-:W-:-:S07]  /*c230*/  VIADDMNMX R6, R24, UR5, R6, PT ;  /* 0x0000000518067c46 */ /* 0x000fce000b800106 */
.L_x_5460:
[C---:B------:R-:W-:Y:S01]  /*c240*/  ISETP.GE.AND P2, PT, R62.reuse, 0x2, PT ;  /* 0x000000023e00780c */ /* 0x040fe20003f46270 */
[----:B------:R-:W-:Y:S01]  /*c250*/  UISETP.NE.AND UP0, UPT, UR46, URZ, UPT ;  /* 0x0000003f2e00728c */ /* 0x000fe2000bf05270 */
[C---:B------:R-:W-:Y:S02]  /*c260*/  ISETP.GE.AND P6, PT, R62.reuse, 0xa, PT ;  /* 0x0000000a3e00780c */ /* 0x040fe40003fc6270 */
[----:B------:R-:W-:Y:S02]  /*c270*/  ISETP.GT.AND P4, PT, R7, 0x1, !P2 ;  /* 0x000000010700780c */ /* 0x000fe40005784270 */
[----:B------:R-:W-:Y:S02]  /*c280*/  ISETP.GE.AND P3, PT, R62, 0x9, PT ;  /* 0x000000093e00780c */ /* 0x000fe40003f66270 */
[----:B------:R-:W-:Y:S02]  /*c290*/  ISETP.LT.OR P4, PT, R6, 0x2, P4 ;  /* 0x000000020600780c */ /* 0x000fe40002781670 */
[----:B0-----:R-:W-:-:S02]  /*c2a0*/  P2R R55, PR, RZ, 0x40 ;  /* 0x00000040ff377803 */ /* 0x001fc40000000000 */
[----:B------:R-:W-:Y:S02]  /*c2b0*/  FSEL R172, R25, -INF , !P4 ;  /* 0xff80000019ac7808 */ /* 0x000fe40006000000 */
[C---:B------:R-:W-:Y:S02]  /*c2c0*/  ISETP.GT.AND P4, PT, R7.reuse, 0x9, !P6 ;  /* 0x000000090700780c */ /* 0x040fe40007784270 */
[----:B------:R-:W-:Y:S02]  /*c2d0*/  ISETP.GT.AND P5, PT, R7, 0x8, !P3 ;  /* 0x000000080700780c */ /* 0x000fe40005fa4270 */
[----:B------:R-:W-:Y:S02]  /*c2e0*/  ISETP.LT.OR P4, PT, R6, 0xa, P4 ;  /* 0x0000000a0600780c */ /* 0x000fe40002781670 */
[----:B------:R-:W-:Y:S02]  /*c2f0*/  ISETP.GE.AND P6, PT, R62, 0x11, PT ;  /* 0x000000113e00780c */ /* 0x000fe40003fc6270 */
[----:B------:R-:W-:-:S02]  /*c300*/  FSEL R174, R29, -INF , !P4 ;  /* 0xff8000001dae7808 */ /* 0x000fc40006000000 */
[----:B------:R-:W-:Y:S02]  /*c310*/  ISETP.LT.OR P5, PT, R6, 0x9, P5 ;  /* 0x000000090600780c */ /* 0x000fe40002fa1670 */
        /* <DEDUP_REMOVED lines=62> */
[----:B------:R-:W-:Y:S01]  /*c700*/  ISETP.LT.OR P6, PT, R6, 0x3a, P6 ;  /* 0x0000003a0600780c */ /* 0x000fe200037c1670 */
[----:B------:R-:W-:-:S03]  /*c710*/  VIADD R6, R0, 0x8 ;  /* 0x0000000800067836 */ /* 0x000fc60000000000 */
[----:B------:R-:W-:Y:S02]  /*c720*/  FSEL R62, R53, -INF , !P6 ;  /* 0xff800000353e7808 */ /* 0x000fe40007000000 */
        /* <DEDUP_REMOVED lines=17> */
.L_x_5466:
[----:B------:R-:W-:-:S06]  /*c840*/  UISETP.NE.AND UP0, UPT, UR5, 0x1, UPT ;  /* 0x000000010500788c */ /* 0x000fcc000bf05270 */
[----:B------:R-:W-:-:S05]  /*c850*/  PLOP3.LUT P6, PT, PT, PT, UP0, 0x80, 0x0 ;  /* 0x000000000000781c */ /* 0x000fca0003fcf008 */
[----:B------:R-:W-:-:S08]  /*c860*/  @UP0 ULDC.64 UR6, c[0x0][0xae0] ;  /* 0x0002b80000060ab9 */ /* 0x000fd00000000a00 */
[----:B------:R-:W-:Y:S01]  /*c870*/  @P6 IMAD.HI.U32 R24, R21, UR6, RZ ;  /* 0x0000000615186c27 */ /* 0x000fe2000f8e00ff */
[----:B------:R-:W-:-:S13]  /*c880*/  PLOP3.LUT P6, PT, PT, PT, UP0, 0x80, 0x0 ;  /* 0x000000000000781c */ /* 0x000fda0003fcf008 */
[----:B------:R-:W-:-:S07]  /*c890*/  @P6 SHF.R.U32.HI R21, RZ, UR7, R24 ;  /* 0x00000007ff156c19 */ /* 0x000fce0008011618 */
.L_x_5467:
[----:B------:R-:W-:Y:S05]  /*c8a0*/  BSYNC B0 ;  /* 0x0000000000007941 */ /* 0x000fea0003800000 */
.L_x_5465:
[----:B------:R-:W-:-:S05]  /*c8b0*/  IMAD R24, R21, UR5, -R58 ;  /* 0x0000000515187c24 */ /* 0x000fca000f8e0a3a */
[----:B------:R-:W-:-:S04]  /*c8c0*/  IADD3 R24, -R185, R24, RZ ;  /* 0x00000018b9187210 */ /* 0x000fc80007ffe1ff */
[----:B------:R-:W-:Y:S02]  /*c8d0*/  VIMNMX R7, R7, R24, !PT ;  /* 0x0000001807077248 */ /* 0x000fe40007fe0100 */
[----:B------:R-:W-:-:S07]  /*c8e0*/  VIADDMNMX R6, R24, UR5, R6, PT ;  /* 0x0000000518067c46 */ /* 0x000fce000b800106 */
.L_x_5464:
[C---:B------:R-:W-:Y:S01]  /*c8f0*/  ISETP.GT.AND P2, PT, R7.reuse, 0x1, !P2 ;  /* 0x000000010700780c */ /* 0x040fe20005744270 */
[----:B------:R-:W-:Y:S01]  /*c900*/  ULDC UR6, c[0x0][0xa80] ;  /* 0x0002a00000067ab9 */ /* 0x000fe20000000800 */
[----:B------:R-:W-:Y:S01]  /*c910*/  ISETP.GT.AND P3, PT, R7, 0x8, !P3 ;  /* 0x000000080700780c */ /* 0x000fe20005f64270 */
[----:B------:R-:W-:Y:S01]  /*c920*/  IMAD.U32 R168, RZ, RZ, UR6 ;  /* 0x00000006ffa87e24 */ /* 0x000fe2000f8e00ff */
[C---:B------:R-:W-:Y:S01]  /*c930*/  ISETP.LT.OR P2, PT, R6.reuse, 0x2, P2 ;  /* 0x000000020600780c */ /* 0x040fe20001741670 */
[----:B------:R-:W-:Y:S01]  /*c940*/  UISETP.NE.AND UP0, UPT, UR46, URZ, UPT ;  /* 0x0000003f2e00728c */ /* 0x000fe2000bf05270 */
[----:B------:R-:W-:Y:S01]  /*c950*/  BAR.SYNC.DEFER_BLOCKING 0xf, 0x100 ;  /* 0x03c4000000007b1d */ /* 0x000fe20000010000 */
[----:B------:R-:W-:Y:S01]  /*c960*/  ISETP.LT.OR P3, PT, R6, 0x9, P3 ;  /* 0x000000090600780c */ /* 0x000fe20001f61670 */
[----:B------:R-:W-:Y:S01]  /*c970*/  @!P1 VIADD R14, R14, 0x38860 ;  /* 0x000388600e0e9836 */ /* 0x000fe20000000000 */
[----:B------:R-:W-:Y:S02]  /*c980*/  FSEL R24, R27, -INF , !P2 ;  /* 0xff8000001b187808 */ /* 0x000fe40005000000 */
[----:B------:R-:W-:-:S02]  /*c990*/  ISETP.NE.AND P2, PT, R55, RZ, PT ;  /* 0x000000ff3700720c */ /* 0x000fc40003f45270 */
[----:B------:R-:W-:Y:S02]  /*c9a0*/  FSEL R27, R30, -INF , !P3 ;  /* 0xff8000001e1b7808 */ /* 0x000fe40005800000 */
[----:B------:R-:W-:Y:S02]  /*c9b0*/  ISETP.GT.AND P2, PT, R7, 0x9, !P2 ;  /* 0x000000090700780c */ /* 0x000fe40005744270 */
[----:B------:R-:W-:Y:S02]  /*c9c0*/  ISETP.NE.AND P3, PT, R29, RZ, PT ;  /* 0x000000ff1d00720c */ /* 0x000fe40003f65270 */
        /* <DEDUP_REMOVED lines=37> */
[----:B------:R-:W0:Y:S01]  /*cc20*/  SHFL.BFLY PT, R21, R28, 0x2, 0x1f ;  /* 0x0c401f001c157f89 */ /* 0x000e2200000e0000 */
        /* <DEDUP_REMOVED lines=8> */
[----:B------:R-:W-:Y:S02]  /*ccb0*/  ISETP.GT.AND P2, PT, R7, 0x28, !P3 ;  /* 0x000000280700780c */ /* 0x000fe40005f44270 */
[----:B------:R-:W-:Y:S02]  /*ccc0*/  ISETP.NE.AND P3, PT, R45, RZ, PT ;  /* 0x000000ff2d00720c */ /* 0x000fe40003f65270 */
[----:B------:R-:W-:Y:S02]  /*ccd0*/  ISETP.LT.OR P2, PT, R6, 0x29, P2 ;  /* 0x000000290600780c */ /* 0x000fe40001741670 */
[C---:B------:R-:W-:Y:S02]  /*cce0*/  ISETP.GT.AND P3, PT, R7.reuse, 0x30, !P3 ;  /* 0x000000300700780c */ /* 0x040fe40005f64270 */
[----:B------:R-:W-:Y:S02]  /*ccf0*/  FSEL R43, R46, -INF , !P2 ;  /* 0xff8000002e2b7808 */ /* 0x000fe40005000000 */
[----:B------:R-:W-:-:S02]  /*cd00*/  ISETP.GT.AND P2, PT, R7, RZ, !P6 ;  /* 0x000000ff0700720c */ /* 0x000fc40007744270 */
[----:B0-----:R-:W-:Y:S02]  /*cd10*/  FMNMX.FTZ R30, R28, R21, !PT ;  /* 0x000000151c1e7209 */ /* 0x001fe40007810000 */
[----:B------:R-:W-:Y:S02]  /*cd20*/  ISETP.LT.OR P2, PT, R6, 0x1, P2 ;  /* 0x000000010600780c */ /* 0x000fe40001741670 */
[----:B------:R-:W-:Y:S01]  /*cd30*/  ISETP.NE.AND P6, PT, R49, RZ, PT ;  /* 0x000000ff3100720c */ /* 0x000fe20003fc5270 */
[----:B------:R-:W0:Y:S01]  /*cd40*/  SHFL.BFLY PT, R21, R30, 0x1, 0x1f ;  /* 0x0c201f001e157f89 */ /* 0x000e2200000e0000 */
        /* <DEDUP_REMOVED lines=9> */
[C---:B------:R-:W-:Y:S02]  /*cde0*/  ISETP.LT.OR P3, PT, R6.reuse, 0x31, P3 ;  /* 0x000000310600780c */ /* 0x040fe40001f61670 */
[----:B------:R-:W-:Y:S02]  /*cdf0*/  FMNMX.FTZ R26, R33, R26, !PT ;  /* 0x0000001a211a7209 */ /* 0x000fe40007810000 */
[----:B------:R-:W-:Y:S02]  /*ce00*/  ISETP.LT.OR P5, PT, R6, 0x39, P5 ;  /* 0x000000390600780c */ /* 0x000fe40002fa1670 */
[----:B------:R-:W-:Y:S02]  /*ce10*/  FMNMX.FTZ R26, R35, R26, !PT ;  /* 0x0000001a231a7209 */ /* 0x000fe40007810000 */
[----:B0-----:R-:W-:Y:S02]  /*ce20*/  FMNMX.FTZ R21, R30, R21, !PT ;  /* 0x000000151e157209 */ /* 0x001fe40007810000 */
[----:B------:R-:W-:-:S02]  /*ce30*/  FMNMX.FTZ R26, R37, R26, !PT ;  /* 0x0000001a251a7209 */ /* 0x000fc40007810000 */
[C---:B------:R-:W-:Y:S01]  /*ce40*/  FSETP.NEU.FTZ.AND P2, PT, R21.reuse, -INF , PT ;  /* 0xff8000001500780b */ /* 0x040fe20003f5d000 */
[----:B------:R-:W-:Y:S01]  /*ce50*/  FMUL.FTZ R28, R21, R168 ;  /* 0x000000a8151c7220 */ /* 0x000fe20000410000 */
[----:B------:R-:W-:Y:S02]  /*ce60*/  FMNMX.FTZ R26, R39, R26, !PT ;  /* 0x0000001a271a7209 */ /* 0x000fe40007810000 */
[----:B------:R-:W-:Y:S02]  /*ce70*/  FSEL R47, R51, -INF , !P4 ;  /* 0xff800000332f7808 */ /* 0x000fe40006000000 */
[----:B------:R-:W-:Y:S02]  /*ce80*/  FMNMX.FTZ R26, R41, R26, !PT ;  /* 0x0000001a291a7209 */ /* 0x000fe40007810000 */
[----:B------:R-:W-:Y:S02]  /*ce90*/  FSEL R55, R28, RZ, P2 ;  /* 0x000000ff1c377208 */ /* 0x000fe40001000000 */
[----:B------:R-:W-:-:S02]  /*cea0*/  FMNMX.FTZ R26, R43, R26, !PT ;  /* 0x0000001a2b1a7209 */ /* 0x000fc40007810000 */
[----:B------:R-:W-:Y:S01]  /*ceb0*/  ISETP.GT.AND P2, PT, R7, 0x39, !P6 ;  /* 0x000000390700780c */ /* 0x000fe20007744270 */
[-CC-:B------:R-:W-:Y:S01]  /*cec0*/  FFMA.FTZ R171, R56, R168.reuse, -R55.reuse ;  /* 0x000000a838ab7223 */ /* 0x180fe20000010837 */
[----:B------:R-:W-:Y:S01]  /*ced0*/  FSEL R7, R50, -INF , !P3 ;  /* 0xff80000032077808 */ /* 0x000fe20005800000 */
[--C-:B------:R-:W-:Y:S01]  /*cee0*/  FFMA.FTZ R172, R172, R168, -R55.reuse ;  /* 0x000000a8acac7223 */ /* 0x100fe20000010837 */
[----:B------:R-:W-:Y:S01]  /*cef0*/  FMNMX.FTZ R26, R45, R26, !PT ;  /* 0x0000001a2d1a7209 */ /* 0x000fe20007810000 */
[-CC-:B------:R-:W-:Y:S01]  /*cf00*/  FFMA.FTZ R173, R64, R168.reuse, -R55.reuse ;  /* 0x000000a840ad7223 */ /* 0x180fe20000010837 */
        /* <DEDUP_REMOVED lines=20> */
[----:B------:R-:W-:Y:S01]  /*d050*/  FFMA.FTZ R199, R62, R168, -R55 ;  /* 0x000000a83ec77223 */ /* 0x000fe20000010837 */
[----:B------:R-:W-:Y:S01]  /*d060*/  MUFU.EX2 R171, R171 ;  /* 0x000000ab00ab7308 */ /* 0x000fe20000000800 */
[----:B------:R-:W-:-:S07]  /*d070*/  @!P1 PRMT R14, RZ, 0x654, R14 ;  /* 0x00000654ff0e9816 */ /* 0x000fce000000000e */
[----:B------:R-:W1:Y:S08]  /*d080*/  MUFU.EX2 R172, R172 ;  /* 0x000000ac00ac7308 */ /* 0x000e700000000800 */
[----:B------:R-:W-:Y:S01]  /*d090*/  MUFU.EX2 R173, R173 ;  /* 0x000000ad00ad7308 */ /* 0x000fe20000000800 */
[----:B0-----:R-:W-:-:S07]  /*d0a0*/  FMNMX.FTZ R53, R26, R53, !PT ;  /* 0x000000351a357209 */ /* 0x001fce0007810000 */
[----:B------:R-:W0:Y:S01]  /*d0b0*/  MUFU.EX2 R174, R174 ;  /* 0x000000ae00ae7308 */ /* 0x000e220000000800 */
[----:B-1----:R-:W-:Y:S01]  /*d0c0*/  F2FP.F16.F32.PACK_AB R164, R172, R171 ;  /* 0x000000abaca4723e */ /* 0x002fe200000000ff */
[----:B------:R-:W-:Y:S01]  /*d0d0*/  FADD.FTZ R172, R171, R172 ;  /* 0x000000acabac7221 */ /* 0x000fe20000010000 */
[----:B------:R-:W1:Y:S05]  /*d0e0*/  SHFL.BFLY PT, R190, R53, 0x1, 0x1f ;  /* 0x0c201f0035be7f89 */ /* 0x000e6a00000e0000 */
[----:B------:R-:W-:Y:S08]  /*d0f0*/  MUFU.EX2 R175, R175 ;  /* 0x000000af00af7308 */ /* 0x000ff00000000800 */
[----:B------:R-:W2:Y:S01]  /*d100*/  MUFU.EX2 R176, R176 ;  /* 0x000000b000b07308 */ /* 0x000ea20000000800 */
[----:B0-----:R-:W-:Y:S01]  /*d110*/  F2FP.F16.F32.PACK_AB R166, R174, R173 ;  /* 0x000000adaea6723e */ /* 0x001fe200000000ff */
[----:B------:R-:W-:-:S04]  /*d120*/  FADD.FTZ R173, R173, R172 ;  /* 0x000000acadad7221 */ /* 0x000fc80000010000 */
[----:B------:R-:W-:Y:S02]  /*d130*/  FADD.FTZ R174, R174, R173 ;  /* 0x000000adaeae7221 */ /* 0x000fe40000010000 */
[----:B------:R-:W-:Y:S01]  /*d140*/  MUFU.EX2 R177, R177 ;  /* 0x000000b100b17308 */ /* 0x000fe20000000800 */
[----:B-1----:R-:W-:-:S04]  /*d150*/  FMNMX.FTZ R190, R53, R190, !PT ;  /* 0x000000be35be7209 */ /* 0x002fc80007810000 */
[C---:B------:R-:W-:Y:S01]  /*d160*/  FSETP.NEU.FTZ.AND P2, PT, R190.reuse, -INF , PT ;  /* 0xff800000be00780b */ /* 0x040fe20003f5d000 */
[-C--:B------:R-:W-:Y:S02]  /*d170*/  FMUL.FTZ R6, R190, R168.reuse ;  /* 0x000000a8be067220 */ /* 0x080fe40000410000 */
[----:B------:R-:W0:Y:S01]  /*d180*/  MUFU.EX2 R178, R178 ;  /* 0x000000b200b27308 */ /* 0x000e220000000800 */
[----:B--2---:R-:W-:Y:S01]  /*d190*/  F2FP.F16.F32.PACK_AB R160, R176, R175 ;  /* 0x000000afb0a0723e */ /* 0x004fe200000000ff */
[----:B------:R-:W-:Y:S01]  /*d1a0*/  FADD.FTZ R175, R175, R174 ;  /* 0x000000aeafaf7221 */ /* 0x000fe20000010000 */
[----:B------:R-:W-:Y:S01]  /*d1b0*/  FSEL R26, R6, RZ, P2 ;  /* 0x000000ff061a7208 */ /* 0x000fe20001000000 */
[----:B------:R-:W-:Y:S02]  /*d1c0*/  IMAD R6, R19, 0x1000, R188 ;  /* 0x0000100013067824 */ /* 0x000fe400078e02bc */
[----:B------:R-:W-:Y:S01]  /*d1d0*/  FADD.FTZ R176, R176, R175 ;  /* 0x000000afb0b07221 */ /* 0x000fe20000010000 */
[----:B------:R-:W-:Y:S01]  /*d1e0*/  PLOP3.LUT P2, PT, PT, PT, UP0, 0x40, 0x0 ;  /* 0x000000000000781c */ /* 0x000fe20003f4e808 */
        /* <DEDUP_REMOVED lines=18> */
[----:B------:R-:W-:Y:S01]  /*d310*/  IMAD.MOV.U32 R7, RZ, RZ, 0x40000040 ;  /* 0x40000040ff077424 */ /* 0x000fe200078e00ff */
[----:B0-----:R-:W-:Y:S01]  /*d320*/  F2FP.F16.F32.PACK_AB R162, R178, R177 ;  /* 0x000000b1b2a2723e */ /* 0x001fe200000000ff */
[----:B------:R-:W-:Y:S01]  /*d330*/  FADD.FTZ R177, R177, R176 ;  /* 0x000000b0b1b17221 */ /* 0x000fe20000010000 */
[----:B------:R-:W-:-:S02]  /*d340*/  R2UR UR6, R6 ;  /* 0x00000000060672ca */ /* 0x000fc400000e0000 */
[----:B------:R-:W-:Y:S01]  /*d350*/  R2UR UR7, R7 ;  /* 0x00000000070772ca */ /* 0x000fe200000e0000 */
[----:B------:R-:W-:Y:S01]  /*d360*/  FADD.FTZ R178, R178, R177 ;  /* 0x000000b1b2b27221 */ /* 0x000fe20000010000 */
[----:B------:R-:W0:Y:S01]  /*d370*/  MUFU.EX2 R201, R201 ;  /* 0x000000c900c97308 */ /* 0x000e220000000800 */
[----:B------:R-:W-:-:S07]  /*d380*/  MOV R7, 0x40000040 ;  /* 0x4000004000077802 */ /* 0x000fce0000000f00 */
        /* <DEDUP_REMOVED lines=21> */
[----:B------:R-:W3:Y:S01]  /*d4e0*/  MUFU.EX2 R182, R182 ;  /* 0x000000b600b67308 */ /* 0x000ee20000000800 */
[----:B0-----:R-:W-:Y:S01]  /*d4f0*/  F2FP.F16.F32.PACK_AB R156, R180, R179 ;  /* 0x000000b3b49c723e */ /* 0x001fe200000000ff */
[----:B------:R-:W-:-:S04]  /*d500*/  FADD.FTZ R179, R179, R178 ;  /* 0x000000b2b3b37221 */ /* 0x000fc80000010000 */
[----:B------:R-:W-:Y:S02]  /*d510*/  FADD.FTZ R180, R180, R179 ;  /* 0x000000b3b4b47221 */ /* 0x000fe40000010000 */
[----:B------:R-:W0:Y:S08]  /*d520*/  MUFU.EX2 R210, R210 ;  /* 0x000000d200d27308 */ /* 0x000e300000000800 */
[----:B------:R-:W4:Y:S01]  /*d530*/  MUFU.EX2 R222, R222 ;  /* 0x000000de00de7308 */ /* 0x000f220000000800 */
[----:B---3--:R-:W-:Y:S01]  /*d540*/  F2FP.F16.F32.PACK_AB R158, R182, R181 ;  /* 0x000000b5b69e723e */ /* 0x008fe200000000ff */
[----:B------:R-:W-:-:S04]  /*d550*/  FADD.FTZ R181, R181, R180 ;  /* 0x000000b4b5b57221 */ /* 0x000fc80000010000 */
[----:B------:R-:W-:Y:S02]  /*d560*/  FADD.FTZ R182, R182, R181 ;  /* 0x000000b5b6b67221 */ /* 0x000fe40000010000 */
[----:B------:R-:W-:Y:S01]  /*d570*/  MUFU.EX2 R223, R223 ;  /* 0x000000df00df7308 */ /* 0x000fe20000000800 */
[----:B0-----:R-:W-:-:S07]  /*d580*/  FADD.FTZ R207, R210, R207 ;  /* 0x000000cfd2cf7221 */ /* 0x001fce0000010000 */
[----:B------:R-:W0:Y:S01]  /*d590*/  MUFU.EX2 R224, R224 ;  /* 0x000000e000e07308 */ /* 0x000e220000000800 */
[C---:B----4-:R-:W-:Y:S01]  /*d5a0*/  F2FP.F16.F32.PACK_AB R157, R222.reuse, R210 ;  /* 0x000000d2de9d723e */ /* 0x050fe200000000ff */
[----:B------:R-:W-:-:S06]  /*d5b0*/  FADD.FTZ R222, R222, R207 ;  /* 0x000000cfdede7221 */ /* 0x000fcc0000010000 */
[----:B------:R-:W3:Y:S08]  /*d5c0*/  MUFU.EX2 R183, R183 ;  /* 0x000000b700b77308 */ /* 0x000ef00000000800 */
[----:B------:R-:W4:Y:S01]  /*d5d0*/  MUFU.EX2 R191, R191 ;  /* 0x000000bf00bf7308 */ /* 0x000f220000000800 */
[----:B0-----:R-:W-:Y:S01]  /*d5e0*/  F2FP.F16.F32.PACK_AB R159, R224, R223 ;  /* 0x000000dfe09f723e */ /* 0x001fe200000000ff */
[----:B------:R-:W-:-:S04]  /*d5f0*/  FADD.FTZ R223, R223, R222 ;  /* 0x000000dedfdf7221 */ /* 0x000fc80000010000 */
[----:B------:R-:W-:Y:S01]  /*d600*/  STSM.16.M88.4 [R197], R156 ;  /* 0x0000009cc5007844 */ /* 0x000fe20000000200 */
[----:B------:R-:W-:Y:S01]  /*d610*/  FADD.FTZ R224, R224, R223 ;  /* 0x000000dfe0e07221 */ /* 0x000fe20000010000 */
[----:B------:R-:W-:Y:S01]  /*d620*/  MUFU.EX2 R198, R198 ;  /* 0x000000c600c67308 */ /* 0x000fe20000000800 */
[----:B---3--:R-:W-:-:S07]  /*d630*/  FADD.FTZ R182, R183, R182 ;  /* 0x000000b6b7b67221 */ /* 0x008fce0000010000 */
[----:B------:R-:W0:Y:S01]  /*d640*/  MUFU.EX2 R199, R199 ;  /* 0x000000c700c77308 */ /* 0x000e220000000800 */
[C---:B----4-:R-:W-:Y:S01]  /*d650*/  F2FP.F16.F32.PACK_AB R152, R191.reuse, R183 ;  /* 0x000000b7bf98723e */ /* 0x050fe200000000ff */
[----:B------:R-:W-:-:S06]  /*d660*/  FADD.FTZ R191, R191, R182 ;  /* 0x000000b6bfbf7221 */ /* 0x000fcc0000010000 */
[----:B------:R-:W-:Y:S08]  /*d670*/  MUFU.EX2 R225, R225 ;  /* 0x000000e100e17308 */ /* 0x000ff00000000800 */
[----:B------:R-:W3:Y:S01]  /*d680*/  MUFU.EX2 R226, R226 ;  /* 0x000000e200e27308 */ /* 0x000ee20000000800 */
[----:B0-----:R-:W-:-:S07]  /*d690*/  F2FP.F16.F32.PACK_AB R154, R199, R198 ;  /* 0x000000c6c79a723e */ /* 0x001fce00000000ff */
[----:B------:R-:W-:Y:S08]  /*d6a0*/  MUFU.EX2 R229, R229 ;  /* 0x000000e500e57308 */ /* 0x000ff00000000800 */
[----:B------:R-:W0:Y:S01]  /*d6b0*/  MUFU.EX2 R170, R170 ;  /* 0x000000aa00aa7308 */ /* 0x000e220000000800 */
[----:B---3--:R-:W-:Y:S01]  /*d6c0*/  F2FP.F16.F32.PACK_AB R153, R226, R225 ;  /* 0x000000e1e299723e */ /* 0x008fe200000000ff */
[----:B------:R-:W-:-:S04]  /*d6d0*/  FADD.FTZ R225, R225, R224 ;  /* 0x000000e0e1e17221 */ /* 0x000fc80000010000 */
[----:B------:R-:W-:Y:S01]  /*d6e0*/  FADD.FTZ R226, R226, R225 ;  /* 0x000000e1e2e27221 */ /* 0x000fe20000010000 */
[----:B0-----:R-:W-:-:S05]  /*d6f0*/  F2FP.F16.F32.PACK_AB R155, R170, R229 ;  /* 0x000000e5aa9b723e */ /* 0x001fca00000000ff */
[----:B------:R0:W-:Y:S01]  /*d700*/  STSM.16.M88.4 [R208], R152 ;  /* 0x00000098d0007844 */ /* 0x0001e20000000200 */
[----:B------:R-:W-:-:S06]  /*d710*/  WARPGROUP.ARRIVE ;  /* 0x00000000000079c5 */ /* 0x000fcc0000000000 */
[----:B------:R-:W-:Y:S03]  /*d720*/  HGMMA.64x256x16.F32 R24, R164, gdesc[UR4].tnspB, RZ, !UPT, gsb0 ;  /* 0x43e00004a4187df0 */ /* 0x000fe6000c0008ff */
[----:B------:R-:W-:Y:S02]  /*d730*/  WARPGROUP.DEPBAR.LE gsb0, 0x0 ;  /* 0x00008000000079c5 */ /* 0x000fe40000010000 */
[----:B-1----:R-:W-:Y:S01]  /*d740*/  VIADD R164, R6, 0x80 ;  /* 0x0000008006a47836 */ /* 0x002fe20000000000 */
[----:B------:R-:W-:Y:S01]  /*d750*/  WARPGROUP.ARRIVE ;  /* 0x00000000000079c5 */ /* 0x000fe20000000000 */
[----:B------:R-:W-:-:S03]  /*d760*/  IMAD.MOV.U32 R165, RZ, RZ, 0x40000040 ;  /* 0x40000040ffa57424 */ /* 0x000fc600078e00ff */
[----:B------:R-:W-:Y:S02]  /*d770*/  R2UR UR6, R164 ;  /* 0x00000000a40672ca */ /* 0x000fe400000e0000 */
[----:B------:R-:W-:-:S15]  /*d780*/  R2UR UR7, R165 ;  /* 0x00000000a50772ca */ /* 0x000fde00000e0000 */
[----:B------:R-:W-:-:S01]  /*d790*/  NOP ;  /* 0x0000000000007918 */ /* 0x000fc20000000000 */
[----:B------:R-:W-:Y:S03]  /*d7a0*/  HGMMA.64x256x16.F32 R24, R160, gdesc[UR4].tnspB, R24, gsb0 ;  /* 0x43e00004a0187df0 */ /* 0x000fe60008000818 */
[----:B------:R-:W-:Y:S02]  /*d7b0*/  WARPGROUP.DEPBAR.LE gsb0, 0x0 ;  /* 0x00008000000079c5 */ /* 0x000fe40000010000 */
[C---:B--2---:R-:W-:Y:S01]  /*d7c0*/  VIADD R160, R6.reuse, 0x100 ;  /* 0x0000010006a07836 */ /* 0x044fe20000000000 */
[----:B------:R-:W-:Y:S01]  /*d7d0*/  WARPGROUP.ARRIVE ;  /* 0x00000000000079c5 */ /* 0x000fe20000000000 */
[----:B------:R-:W-:Y:S02]  /*d7e0*/  IMAD.MOV.U32 R161, RZ, RZ, 0x40000040 ;  /* 0x40000040ffa17424 */ /* 0x000fe400078e00ff */
[----:B------:R-:W-:Y:S01]  /*d7f0*/  VIADD R6, R6, 0x180 ;  /* 0x0000018006067836 */ /* 0x000fe20000000000 */
[----:B------:R-:W-:-:S02]  /*d800*/  R2UR UR6, R160 ;  /* 0x00000000a00672ca */ /* 0x000fc400000e0000 */
[----:B------:R-:W-:-:S15]  /*d810*/  R2UR UR7, R161 ;  /* 0x00000000a10772ca */ /* 0x000fde00000e0000 */
[----:B------:R-:W-:-:S01]  /*d820*/  NOP ;  /* 0x0000000000007918 */ /* 0x000fc20000000000 */
[----:B------:R-:W-:Y:S01]  /*d830*/  HGMMA.64x256x16.F32 R24, R156, gdesc[UR4].tnspB, R24, gsb0 ;  /* 0x43e000049c187df0 */ /* 0x000fe20008000818 */
[----:B------:R-:W-:Y:S01]  /*d840*/  R2UR UR6, R6 ;  /* 0x00000000060672ca */ /* 0x000fe200000e0000 */
[----:B------:R-:W-:Y:S01]  /*d850*/  FADD.FTZ R6, R198, R191 ;  /* 0x000000bfc6067221 */ /* 0x000fe20000010000 */
[----:B------:R-:W-:Y:S01]  /*d860*/  R2UR UR7, R7 ;  /* 0x00000000070772ca */ /* 0x000fe200000e0000 */
[----:B------:R-:W-:Y:S02]  /*d870*/  FADD.FTZ R7, R229, R226 ;  /* 0x000000e2e5077221 */ /* 0x000fe40000010000 */
[----:B------:R-:W-:Y:S02]  /*d880*/  FADD.FTZ R6, R199, R6 ;  /* 0x00000006c7067221 */ /* 0x000fe40000010000 */
[----:B------:R-:W-:Y:S01]  /*d890*/  FADD.FTZ R7, R170, R7 ;  /* 0x00000007aa077221 */ /* 0x000fe20000010000 */
[----:B------:R-:W-:Y:S02]  /*d8a0*/  WARPGROUP.DEPBAR.LE gsb0, 0x0 ;  /* 0x00008000000079c5 */ /* 0x000fe40000010000 */
[----:B------:R-:W-:-:S15]  /*d8b0*/  WARPGROUP.ARRIVE ;  /* 0x00000000000079c5 */ /* 0x000fde0000000000 */
[----:B------:R-:W-:-:S02]  /*d8c0*/  NOP ;  /* 0x0000000000007918 */ /* 0x000fc40000000000 */
[----:B------:R-:W-:Y:S03]  /*d8d0*/  HGMMA.64x256x16.F32 R24, R152, gdesc[UR4].tnspB, R24, gsb0 ;  /* 0x43e0000498187df0 */ /* 0x000fe60008000818 */
[----:B------:R-:W-:Y:S02]  /*d8e0*/  WARPGROUP.DEPBAR.LE gsb0, 0x0 ;  /* 0x00008000000079c5 */ /* 0x000fe40000010000 */
[----:B------:R1:W-:Y:S06]  /*d8f0*/  MEMBAR.ALL.CTA ;  /* 0x0000000000007992 */ /* 0x0003ec0000008000 */
[----:B-1----:R-:W1:Y:S02]  /*d900*/  FENCE.VIEW.ASYNC.S ;  /* 0x00000000000073c6 */ /* 0x002e640000000000 */
[----:B-1----:R-:W-:Y:S01]  /*d910*/  NOP ;  /* 0x0000000000007918 */ /* 0x002fe20000000000 */
[----:B------:R-:W-:Y:S06]  /*d920*/  BAR.ARV 0xe, 0x100 ;  /* 0x0384000000007b1d */ /* 0x000fec0000002000 */
[----:B------:R1:W-:Y:S02]  /*d930*/  @!P1 SYNCS.ARRIVE.TRANS64.RED.A1T0 RZ, [R14+URZ], RZ ;  /* 0x000000ff0eff99a7 */ /* 0x0003e4000810043f */
[----:B-1----:R-:W-:-:S04]  /*d940*/  IMAD.IADD R14, R23, 0x1, -R184 ;  /* 0x00000001170e7824 */ /* 0x002fc800078e0ab8 */
[----:B0-----:R-:W-:Y:S02]  /*d950*/  IMAD R154, R189, 0x40, R14 ;  /* 0x00000040bd9a7824 */ /* 0x001fe400078e020e */
[----:B------:R-:W-:Y:S02]  /*d960*/  VIADD R14, R169, 0xfffffffe ;  /* 0xfffffffea90e7836 */ /* 0x000fe40000000000 */
[----:B------:R-:W-:Y:S01]  /*d970*/  VIADD R152, R154, UR4 ;  /* 0x000000049a987c36 */ /* 0x000fe20008000000 */
        /* <DEDUP_REMOVED lines=13> */
.L_x_5470:
[----:B------:R-:W-:-:S06]  /*da50*/  UISETP.NE.AND UP0, UPT, UR5, 0x1, UPT ;  /* 0x000000010500788c */ /* 0x000fcc000bf05270 */
[----:B------:R-:W-:-:S05]  /*da60*/  PLOP3.LUT P2, PT, PT, PT, UP0, 0x80, 0x0 ;  /* 0x000000000000781c */ /* 0x000fca0003f4f008 */
[----:B------:R-:W-:-:S08]  /*da70*/  @UP0 ULDC.64 UR6, c[0x0][0xae0] ;  /* 0x0002b80000060ab9 */ /* 0x000fd00000000a00 */
[----:B------:R-:W-:-:S05]  /*da80*/  @P2 IMAD.HI.U32 R154, R153, UR6, RZ ;  /* 0x00000006999a2c27 */ /* 0x000fca000f8e00ff */
[----:B------:R-:W-:-:S07]  /*da90*/  @P2 SHF.R.U32.HI R153, RZ, UR7, R154 ;  /* 0x00000007ff992c19 */ /* 0x000fce000801169a */
.L_x_5471:
[----:B------:R-:W-:Y:S05]  /*daa0*/  BSYNC B0 ;  /* 0x0000000000007941 */ /* 0x000fea0003800000 */
.L_x_5469:
[----:B------:R-:W-:-:S04]  /*dab0*/  IMAD.U32 R154, RZ, RZ, UR5 ;  /* 0x00000005ff9a7e24 */ /* 0x000fc8000f8e00ff */
[----:B------:R-:W-:-:S05]  /*dac0*/  IMAD R153, R153, R154, UR5 ;  /* 0x0000000599997e24 */ /* 0x000fca000f8e029a */
[----:B------:R-:W-:-:S07]  /*dad0*/  VIMNMX R152, R152, R153, PT ;  /* 0x0000009998987248 */ /* 0x000fce0003fe0100 */
.L_x_5468:
[----:B------:R-:W-:Y:S01]  /*dae0*/  SHF.R.S32.HI R153, RZ, 0x1f, R152 ;  /* 0x0000001fff997819 */ /* 0x000fe20000011498 */
[----:B------:R-:W-:Y:S01]  /*daf0*/  ULDC UR38, c[0x0][0xadc] ;  /* 0x0002b70000267ab9 */ /* 0x000fe20000000800 */
[----:B------:R-:W-:Y:S01]  /*db00*/  ULDC UR41, c[0x0][0xadc] ;  /* 0x0002b70000297ab9 */ /* 0x000fe20000000800 */
[----:B------:R-:W-:Y:S01]  /*db10*/  ULDC UR37, c[0x0][0xa80] ;  /* 0x0002a00000257ab9 */ /* 0x000fe20000000800 */
[----:B------:R-:W-:Y:S01]  /*db20*/  LEA.HI R153, R153, R152, RZ, 0x6 ;  /* 0x0000009899997211 */ /* 0x000fe200078f30ff */
[----:B------:R-:W-:Y:S01]  /*db30*/  ULDC UR40, c[0x0][0xa80] ;  /* 0x0002a00000287ab9 */ /* 0x000fe20000000800 */
[----:B------:R-:W-:Y:S01]  /*db40*/  ULDC UR39, c[0x0][0xa80] ;  /* 0x0002a00000277ab9 */ /* 0x000fe20000000800 */
[----:B------:R-:W-:Y:S01]  /*db50*/  ULDC UR45, c[0x0][0xad0] ;  /* 0x0002b400002d7ab9 */ /* 0x000fe20000000800 */
[----:B------:R-:W-:Y:S01]  /*db60*/  SHF.R.S32.HI R153, RZ, 0x6, R153 ;  /* 0x00000006ff997819 */ /* 0x000fe20000011499 */
[----:B------:R-:W-:Y:S01]  /*db70*/  ULDC UR44, c[0x0][0xad0] ;  /* 0x0002b400002c7ab9 */ /* 0x000fe20000000800 */
[----:B------:R-:W-:Y:S01]  /*db80*/  ULDC UR43, c[0x0][0xad0] ;  /* 0x0002b400002b7ab9 */ /* 0x000fe20000000800 */
[----:B------:R-:W-:Y:S01]  /*db90*/  ULDC UR42, c[0x0][0xad8] ;  /* 0x0002b600002a7ab9 */ /* 0x000fe20000000800 */
[----:B------:R-:W-:Y:S01]  /*dba0*/  VIMNMX R210, R212, R153, !PT ;  /* 0x00000099d4d27248 */ /* 0x000fe20007fe0100 */
[----:B------:R-:W-:Y:S01]  /*dbb0*/  ULDC UR48, c[0x0][0xad8] ;  /* 0x0002b60000307ab9 */ /* 0x000fe20000000800 */
[----:B------:R-:W-:Y:S02]  /*dbc0*/  BSSY B1, `(.L_x_5472) ;  /* 0x0000414000017945 */ /* 0x000fe40003800000 */
[----:B------:R-:W-:-:S13]  /*dbd0*/  ISETP.GE.AND P2, PT, R14, R210, PT ;  /* 0x000000d20e00720c */ /* 0x000fda0003f46270 */
[----:B------:R-:W-:Y:S05]  /*dbe0*/  @!P2 BRA `(.L_x_5473) ;  /* 0x000000400044a947 */ /* 0x000fea0003800000 */
[----:B------:R-:W-:Y:S01]  /*dbf0*/  IADD3 R191, R0, R23, -R184 ;  /* 0x0000001700bf7210 */ /* 0x000fe20007ffe8b8 */
[----:B------:R-:W-:Y:S03]  /*dc00*/  BSSY B0, `(.L_x_5474) ;  /* 0x000040b000007945 */ /* 0x000fe60003800000 */
[----:B------:R-:W-:-:S07]  /*dc10*/  IADD3 R191, R191, 0x8, RZ ;  /* 0x00000008bfbf7810 */ /* 0x000fce0007ffe0ff */
.L_x_5493:
[----:B------:R-:W-:-:S05]  /*dc20*/  VIADD R198, R19, 0x1 ;  /* 0x0000000113c67836 */ /* 0x000fca0000000000 */
[----:B------:R-:W-:-:S04]  /*dc30*/  ISETP.NE.AND P2, PT, R198, 0x2, PT ;  /* 0x00000002c600780c */ /* 0x000fc80003f45270 */
[----:B------:R-:W-:Y:S02]  /*dc40*/  SEL R153, RZ, 0x1, P2 ;  /* 0x00000001ff997807 */ /* 0x000fe40001000000 */
[----:B------:R-:W-:Y:S02]  /*dc50*/  SEL R198, R198, RZ, P2 ;  /* 0x000000ffc6c67207 */ /* 0x000fe40001000000 */
[----:B------:R-:W-:Y:S01]  /*dc60*/  LOP3.LUT R22, R22, R153, RZ, 0x3c, !PT ;  /* 0x0000009916167212 */ /* 0x000fe200078e3cff */
[----:B0-----:R-:W-:Y:S06]  /*dc70*/  @!P0 BRA `(.L_x_5475) ;  /* 0x0000000000048947 */ /* 0x001fec0003800000 */
[----:B------:R-:W-:Y:S01]  /*dc80*/  BPT.TRAP 0x1 ;  /* 0x000000040000795c */ /* 0x000fe20000300000 */
.L_x_5475:
[----:B------:R-:W-:Y:S01]  /*dc90*/  IMAD R199, R198, 0x8, R18 ;  /* 0x00000008c6c77824 */ /* 0x000fe200078e0212 */
[----:B------:R-:W-:-:S04]  /*dca0*/  SHF.L.U32 R204, R22, 0x1f, RZ ;  /* 0x0000001f16cc7819 */ /* 0x000fc800000006ff */
[----:B------:R0:W1:Y:S01]  /*dcb0*/  SYNCS.PHASECHK.TRANS64.TRYWAIT P2, [R199+URZ+0x38830], R204 ;  /* 0x038830ccc70075a7 */ /* 0x000062000804017f */
[----:B------:R-:W-:Y:S05]  /*dcc0*/  @!P0 BRA `(.L_x_5476) ;  /* 0x0000000000048947 */ /* 0x000fea0003800000 */
[----:B------:R-:W-:Y:S01]  /*dcd0*/  BPT.TRAP 0x1 ;  /* 0x000000040000795c */ /* 0x000fe20000300000 */
.L_x_5476:
[----:B------:R-:W-:Y:S01]  /*dce0*/  BSSY B2, `(.L_x_5477) ;  /* 0x0000006000027945 */ /* 0x000fe20003800000 */
[----:B------:R-:W-:Y:S02]  /*dcf0*/  IMAD R200, R198, 0x200, R15 ;  /* 0x00000200c6c87824 */ /* 0x000fe400078e020f */
[----:B------:R-:W-:Y:S01]  /*dd00*/  IMAD.MOV.U32 R201, RZ, RZ, 0x40000040 ;  /* 0x40000040ffc97424 */ /* 0x000fe200078e00ff */
[----:B-1----:R-:W-:Y:S06]  /*dd10*/  @P2 BRA `(.L_x_5478) ;  /* 0x0000000000082947 */ /* 0x002fec0003800000 */
[----:B------:R-:W1:Y:S02]  /*dd20*/  SYNCS.PHASECHK.TRANS64.TRYWAIT P2, [R199+URZ+0x38830], R204 ;  /* 0x038830ccc70075a7 */ /* 0x000e64000804017f */
[----:B-1----:R-:W-:Y:S05]  /*dd30*/  @!P2 BRA `(.L_x_5479) ;  /* 0x00000164008ca947 */ /* 0x002fea0003800000 */
.L_x_5478:
[----:B------:R-:W-:Y:S05]  /*dd40*/  BSYNC B2 ;  /* 0x0000000000027941 */ /* 0x000fea0003800000 */
.L_x_5477:
        /* <DEDUP_REMOVED lines=36> */
.L_x_5480:
[----:B------:R2:W3:Y:S01]  /*df90*/  SYNCS.PHASECHK.TRANS64.TRYWAIT P2, [R199+URZ+0x38850], R204 ;  /* 0x038850ccc70075a7 */ /* 0x0004e2000804017f */
[----:B------:R-:W-:Y:S05]  /*dfa0*/  @!P0 BRA `(.L_x_5481) ;  /* 0x0000000000048947 */ /* 0x000fea0003800000 */
[----:B------:R-:W-:Y:S01]  /*dfb0*/  BPT.TRAP 0x1 ;  /* 0x000000040000795c */ /* 0x000fe20000300000 */
.L_x_5481:
[----:B------:R-:W-:Y:S04]  /*dfc0*/  BSSY B2, `(.L_x_5482) ;  /* 0x0000004000027945 */ /* 0x000fe80003800000 */
[----:B---3--:R-:W-:Y:S05]  /*dfd0*/  @P2 BRA `(.L_x_5483) ;  /* 0x0000000000082947 */ /* 0x008fea0003800000 */
[----:B------:R-:W3:Y:S02]  /*dfe0*/  SYNCS.PHASECHK.TRANS64.TRYWAIT P2, [R199+URZ+0x38850], R204 ;  /* 0x038850ccc70075a7 */ /* 0x000ee4000804017f */
[----:B---3--:R-:W-:Y:S05]  /*dff0*/  @!P2 BRA `(.L_x_5484) ;  /* 0x0000016000f0a947 */ /* 0x008fea0003800000 */
.L_x_5483:
[----:B------:R-:W-:Y:S05]  /*e000*/  BSYNC B2 ;  /* 0x0000000000027941 */ /* 0x000fea0003800000 */
.L_x_5482:
[----:B------:R-:W-:Y:S01]  /*e010*/  IMAD R202, R198, 0x1000, R20 ;  /* 0x00001000c6ca7824 */ /* 0x000fe200078e0214 */
[----:B------:R-:W-:Y:S01]  /*e020*/  R2UR UR4, R2 ;  /* 0x00000000020472ca */ /* 0x000fe200000e0000 */
[----:B------:R-:W-:Y:S01]  /*e030*/  IMAD.MOV.U32 R203, RZ, RZ, 0x40000040 ;  /* 0x40000040ffcb7424 */ /* 0x000fe200078e00ff */
[----:B------:R-:W-:Y:S01]  /*e040*/  R2UR UR5, R3 ;  /* 0x00000000030572ca */ /* 0x000fe200000e0000 */
[----:B------:R-:W-:Y:S01]  /*e050*/  WARPGROUP.ARRIVE ;  /* 0x00000000000079c5 */ /* 0x000fe20000000000 */
[----:B------:R-:W-:Y:S01]  /*e060*/  R2UR UR6, R202 ;  /* 0x00000000ca0672ca */ /* 0x000fe200000e0000 */
[C---:B------:R-:W-:Y:S01]  /*e070*/  VIADD R200, R2.reuse, 0x2 ;  /* 0x0000000202c87836 */ /* 0x040fe20000000000 */
[----:B------:R-:W-:Y:S01]  /*e080*/  R2UR UR7, R203 ;  /* 0x00000000cb0772ca */ /* 0x000fe200000e0000 */
[----:B------:R-:W-:Y:S02]  /*e090*/  IMAD.MOV.U32 R201, RZ, RZ, 0x40000040 ;  /* 0x40000040ffc97424 */ /* 0x000fe400078e00ff */
[----:B------:R-:W4:Y:S01]  /*e0a0*/  S2R R206, SR_TID.X ;  /* 0x0000000000ce7919 */ /* 0x000f220000002100 */
[----:B------:R-:W-:Y:S01]  /*e0b0*/  IMAD.MOV.U32 R205, RZ, RZ, 0x40000040 ;  /* 0x40000040ffcd7424 */ /* 0x000fe200078e00ff */
[----:B------:R-:W-:Y:S01]  /*e0c0*/  UISETP.NE.AND UP0, UPT, UR46, URZ, UPT ;  /* 0x0000003f2e00728c */ /* 0x000fe2000bf05270 */
[----:B------:R-:W-:-:S07]  /*e0d0*/  VIADD R207, R2, 0x800 ;  /* 0x0000080002cf7836 */ /* 0x000fce0000000000 */
        /* <DEDUP_REMOVED lines=8> */
[----:B------:R-:W-:Y:S02]  /*e160*/  MOV R201, 0x40000040 ;  /* 0x4000004000c97802 */ /* 0x000fe40000000f00 */
[----:B----4-:R-:W-:Y:S01]  /*e170*/  SHF.R.U32.HI R206, RZ, 0x7, R206 ;  /* 0x00000007ffce7819 */ /* 0x010fe200000116ce */
[----:B------:R-:W-:Y:S02]  /*e180*/  WARPGROUP.DEPBAR.LE gsb0, 0x0 ;  /* 0x00008000000079c5 */ /* 0x000fe40000010000 */
[----:B------:R-:W-:-:S06]  /*e190*/  WARPGROUP.ARRIVE ;  /* 0x00000000000079c5 */ /* 0x000fcc0000000000 */
        /* <DEDUP_REMOVED lines=148> */
[----:B------:R-:W-:Y:S02]  /*eae0*/  R2UR UR6, R200 ;  /* 0x00000000c80672ca */ /* 0x000fe400000e0000 */
[----:B------:R-:W-:Y:S01]  /*eaf0*/  R2UR UR7, R201 ;  /* 0x00000000c90772ca */ /* 0x000fe200000e0000 */
[----:B------:R4:W5:Y:S01]  /*eb00*/  SHFL.IDX PT, R200, R206, RZ, 0x1f ;  /* 0x00001fffcec87589 */ /* 0x00096200000e0000 */
[----:B------:R-:W-:-:S02]  /*eb10*/  IMAD.MOV.U32 R201, RZ, RZ, 0x4 ;  /* 0x00000004ffc97424 */ /* 0x000fc400078e00ff */
[----:B----4-:R-:W-:Y:S01]  /*eb20*/  VIADD R206, R202, 0x800 ;  /* 0x00000800cace7836 */ /* 0x010fe20000000000 */
[----:B-----5:R-:W-:-:S04]  /*eb30*/  ISETP.GT.AND P2, PT, R200, 0x7f, PT ;  /* 0x0000007fc800780c */ /* 0x020fc80003f44270 */
[----:B------:R-:W-:Y:S02]  /*eb40*/  SEL R200, RZ, 0x2, !P2 ;  /* 0x00000002ffc87807 */ /* 0x000fe40005000000 */
[C---:B------:R-:W-:Y:S02]  /*eb50*/  SEL R203, R201.reuse, 0x2, P2 ;  /* 0x00000002c9cb7807 */ /* 0x040fe40001000000 */
[----:B------:R-:W-:Y:S01]  /*eb60*/  SEL R201, R201, 0x6, !P2 ;  /* 0x00000006c9c97807 */ /* 0x000fe20005000000 */
[----:B0123--:R-:W-:Y:S01]  /*eb70*/  IMAD.IADD R204, R200, 0x1, R206 ;  /* 0x00000001c8cc7824 */ /* 0x00ffe200078e02ce */
[----:B------:R-:W-:Y:S02]  /*eb80*/  WARPGROUP.DEPBAR.LE gsb0, 0x0 ;  /* 0x00008000000079c5 */ /* 0x000fe40000010000 */
[----:B------:R-:W-:-:S06]  /*eb90*/  WARPGROUP.ARRIVE ;  /* 0x00000000000079c5 */ /* 0x000fcc0000000000 */
[----:B------:R-:W-:Y:S01]  /*eba0*/  HGMMA.64x64x16.F32 R152, gdesc[UR4], R152, gsb0 ;  /* 0x00e00000049879f0 */ /* 0x000fe20008000898 */
[----:B------:R-:W-:Y:S01]  /*ebb0*/  R2UR UR6, R204 ;  /* 0x00000000cc0672ca */ /* 0x000fe200000e0000 */
[----:B------:R-:W-:Y:S01]  /*ebc0*/  IMAD.IADD R204, R207, 0x1, R200 ;  /* 0x00000001cfcc7824 */ /* 0x000fe200078e02c8 */
[----:B------:R-:W-:Y:S01]  /*ebd0*/  R2UR UR7, R205 ;  /* 0x00000000cd0772ca */ /* 0x000fe200000e0000 */
[----:B------:R-:W-:-:S03]  /*ebe0*/  IMAD.MOV.U32 R205, RZ, RZ, 0x40000040 ;  /* 0x40000040ffcd7424 */ /* 0x000fc600078e00ff */
[----:B------:R-:W-:Y:S01]  /*ebf0*/  R2UR UR4, R204 ;  /* 0x00000000cc0472ca */ /* 0x000fe200000e0000 */
[----:B------:R-:W-:Y:S01]  /*ec00*/  IMAD.IADD R204, R206, 0x1, R203 ;  /* 0x00000001cecc7824 */ /* 0x000fe200078e02cb */
[----:B------:R-:W-:Y:S02]  /*ec10*/  R2UR UR5, R205 ;  /* 0x00000000cd0572ca */ /* 0x000fe400000e0000 */
[----:B------:R-:W-:Y:S01]  /*ec20*/  MOV R205, 0x40000040 ;  /* 0x4000004000cd7802 */ /* 0x000fe20000000f00 */
        /* <DEDUP_REMOVED lines=17> */
[----:B------:R-:W-:-:S03]  /*ed40*/  IMAD.MOV.U32 R205, RZ, RZ, 0x40000040 ;  /* 0x40000040ffcd7424 */ /* 0x000fc600078e00ff */
[----:B------:R-:W-:Y:S01]  /*ed50*/  R2UR UR6, R204 ;  /* 0x00000000cc0672ca */ /* 0x000fe200000e0000 */
[----:B------:R-:W-:Y:S01]  /*ed60*/  IMAD.MOV.U32 R204, RZ, RZ, 0x28 ;  /* 0x00000028ffcc7424 */ /* 0x000fe200078e00ff */
[----:B------:R-:W-:Y:S01]  /*ed70*/  R2UR UR7, R205 ;  /* 0x00000000cd0772ca */ /* 0x000fe200000e0000 */
[----:B------:R-:W-:-:S03]  /*ed80*/  IMAD.MOV.U32 R205, RZ, RZ, 0xa00 ;  /* 0x00000a00ffcd7424 */ /* 0x000fc600078e00ff */
[----:B------:R-:W-:Y:S02]  /*ed90*/  SEL R204, R204, 0x26, P2 ;  /* 0x00000026cccc7807 */ /* 0x000fe40001000000 */
[----:B------:R-:W-:Y:S02]  /*eda0*/  SEL R205, R205, 0x980, P2 ;  /* 0x00000980cdcd7807 */ /* 0x000fe40001000000 */
[----:B------:R-:W-:Y:S02]  /*edb0*/  LOP3.LUT R207, R204, 0x6, RZ, 0xc0, !PT ;  /* 0x00000006cccf7812 */ /* 0x000fe400078ec0ff */
[----:B------:R-:W-:-:S04]  /*edc0*/  LOP3.LUT R205, R205, 0xa00, RZ, 0xc0, !PT ;  /* 0x00000a00cdcd7812 */ /* 0x000fc800078ec0ff */
[CC--:B------:R-:W-:Y:S02]  /*edd0*/  IADD3 R204, R207.reuse, R205.reuse, R2 ;  /* 0x000000cdcfcc7210 */ /* 0x0c0fe40007ffe002 */
[----:B------:R-:W-:Y:S01]  /*ede0*/  IADD3 R206, R207, R205, R202 ;  /* 0x000000cdcfce7210 */ /* 0x000fe20007ffe0ca */
[----:B------:R-:W-:Y:S01]  /*edf0*/  IMAD.MOV.U32 R207, RZ, RZ, 0x40000040 ;  /* 0x40000040ffcf7424 */ /* 0x000fe200078e00ff */
[----:B------:R-:W-:Y:S01]  /*ee00*/  MOV R205, 0x40000040 ;  /* 0x4000004000cd7802 */ /* 0x000fe20000000f00 */
[----:B------:R-:W-:Y:S02]  /*ee10*/  WARPGROUP.DEPBAR.LE gsb0, 0x0 ;  /* 0x00008000000079c5 */ /* 0x000fe40000010000 */
[----:B------:R-:W-:-:S06]  /*ee20*/  WARPGROUP.ARRIVE ;  /* 0x00000000000079c5 */ /* 0x000fcc0000000000 */
[----:B------:R-:W-:Y:S01]  /*ee30*/  HGMMA.64x64x16.F32 R152, gdesc[UR4], R152, gsb0 ;  /* 0x00e00000049879f0 */ /* 0x000fe20008000898 */
[----:B------:R-:W-:Y:S02]  /*ee40*/  R2UR UR4, R204 ;  /* 0x00000000cc0472ca */ /* 0x000fe400000e0000 */
[----:B------:R-:W-:Y:S01]  /*ee50*/  R2UR UR5, R205 ;  /* 0x00000000cd0572ca */ /* 0x000fe200000e0000 */
[----:B------:R-:W-:Y:S01]  /*ee60*/  IMAD.MOV.U32 R205, RZ, RZ, 0x40000040 ;  /* 0x40000040ffcd7424 */ /* 0x000fe200078e00ff */
[----:B------:R-:W-:Y:S01]  /*ee70*/  R2UR UR6, R206 ;  /* 0x00000000ce0672ca */ /* 0x000fe200000e0000 */
[----:B------:R-:W-:Y:S01]  /*ee80*/  VIADD R206, R2, 0xa00 ;  /* 0x00000a0002ce7836 */ /* 0x000fe20000000000 */
[----:B------:R-:W-:Y:S01]  /*ee90*/  R2UR UR7, R207 ;  /* 0x00000000cf0772ca */ /* 0x000fe200000e0000 */
[----:B------:R-:W-:Y:S02]  /*eea0*/  VIADD R207, R202, 0xa00 ;  /* 0x00000a00cacf7836 */ /* 0x000fe40000000000 */
[----:B------:R-:W-:Y:S01]  /*eeb0*/  IMAD.IADD R204, R206, 0x1, R200 ;  /* 0x00000001cecc7824 */ /* 0x000fe200078e02c8 */
[----:B------:R-:W-:-:S02]  /*eec0*/  WARPGROUP.DEPBAR.LE gsb0, 0x0 ;  /* 0x00008000000079c5 */ /* 0x000fc40000010000 */
[----:B------:R-:W-:-:S07]  /*eed0*/  WARPGROUP.ARRIVE ;  /* 0x00000000000079c5 */ /* 0x000fce0000000000 */
        /* <DEDUP_REMOVED lines=108> */
[----:B------:R-:W-:Y:S02]  /*f5a0*/  IMAD.MOV.U32 R205, RZ, RZ, 0x40000040 ;  /* 0x40000040ffcd7424 */ /* 0x000fe400078e00ff */
[C---:B------:R-:W-:Y:S01]  /*f5b0*/  IMAD.IADD R200, R207.reuse, 0x1, R201 ;  /* 0x00000001cfc87824 */ /* 0x040fe200078e02c9 */
[----:B------:R-:W-:Y:S01]  /*f5c0*/  R2UR UR4, R204 ;  /* 0x00000000cc0472ca */ /* 0x000fe200000e0000 */
[----:B------:R-:W-:Y:S01]  /*f5d0*/  IMAD.IADD R204, R207, 0x1, R203 ;  /* 0x00000001cfcc7824 */ /* 0x000fe200078e02cb */
[----:B------:R-:W-:Y:S02]  /*f5e0*/  R2UR UR5, R205 ;  /* 0x00000000cd0572ca */ /* 0x000fe400000e0000 */
[----:B------:R-:W-:Y:S01]  /*f5f0*/  MOV R205, 0x40000040 ;  /* 0x4000004000cd7802 */ /* 0x000fe20000000f00 */
        /* <DEDUP_REMOVED lines=10> */
[----:B------:R-:W-:Y:S02]  /*f6a0*/  IMAD.MOV.U32 R201, RZ, RZ, 0x40000040 ;  /* 0x40000040ffc97424 */ /* 0x000fe400078e00ff */
[----:B------:R-:W-:Y:S01]  /*f6b0*/  IMAD.MOV.U32 R205, RZ, RZ, 0x40000040 ;  /* 0x40000040ffcd7424 */ /* 0x000fe200078e00ff */
[----:B------:R-:W-:Y:S02]  /*f6c0*/  WARPGROUP.DEPBAR.LE gsb0, 0x0 ;  /* 0x00008000000079c5 */ /* 0x000fe40000010000 */
[----:B------:R-:W-:-:S07]  /*f6d0*/  WARPGROUP.ARRIVE ;  /* 0x00000000000079c5 */ /* 0x000fce0000000000 */
[----:B------:R-:W-:Y:S01]  /*f6e0*/  HGMMA.64x64x16.F32 R152, gdesc[UR4], R152, gsb0 ;  /* 0x00e00000049879f0 */ /* 0x000fe20008000898 */
[----:B------:R-:W-:Y:S01]  /*f6f0*/  R2UR UR4, R200 ;  /* 0x00000000c80472ca */ /* 0x000fe200000e0000 */
[----:B------:R-:W-:Y:S01]  /*f700*/  IMAD.MOV.U32 R200, RZ, RZ, 0x40 ;  /* 0x00000040ffc87424 */ /* 0x000fe200078e00ff */
[----:B------:R-:W-:Y:S01]  /*f710*/  R2UR UR5, R201 ;  /* 0x00000000c90572ca */ /* 0x000fe200000e0000 */
[----:B------:R-:W-:Y:S01]  /*f720*/  IMAD.MOV.U32 R201, RZ, RZ, 0x1000 ;  /* 0x00001000ffc97424 */ /* 0x000fe200078e00ff */
[----:B------:R-:W-:Y:S02]  /*f730*/  R2UR UR6, R204 ;  /* 0x00000000cc0672ca */ /* 0x000fe400000e0000 */
[----:B------:R-:W-:Y:S02]  /*f740*/  R2UR UR7, R205 ;  /* 0x00000000cd0772ca */ /* 0x000fe400000e0000 */
[----:B------:R-:W-:Y:S02]  /*f750*/  SEL R200, R200, 0x3e, P2 ;  /* 0x0000003ec8c87807 */ /* 0x000fe40001000000 */
[----:B------:R-:W-:-:S02]  /*f760*/  SEL R201, R201, 0xf80, P2 ;  /* 0x00000f80c9c97807 */ /* 0x000fc40001000000 */
[----:B------:R-:W-:Y:S02]  /*f770*/  LOP3.LUT R203, R200, 0x6, RZ, 0xc0, !PT ;  /* 0x00000006c8cb7812 */ /* 0x000fe400078ec0ff */
[----:B------:R-:W-:Y:S02]  /*f780*/  LOP3.LUT R201, R201, 0x1e00, RZ, 0xc0, !PT ;  /* 0x00001e00c9c97812 */ /* 0x000fe400078ec0ff */
[----:B------:R-:W-:Y:S02]  /*f790*/  PLOP3.LUT P2, PT, PT, PT, UP0, 0x40, 0x0 ;  /* 0x000000000000781c */ /* 0x000fe40003f4e808 */
[CC--:B------:R-:W-:Y:S02]  /*f7a0*/  IADD3 R200, R203.reuse, R201.reuse, R2 ;  /* 0x000000c9cbc87210 */ /* 0x0c0fe40007ffe002 */
[----:B------:R-:W-:Y:S01]  /*f7b0*/  IADD3 R202, R203, R201, R202 ;  /* 0x000000c9cbca7210 */ /* 0x000fe20007ffe0ca */
[----:B------:R-:W-:Y:S01]  /*f7c0*/  IMAD.MOV.U32 R203, RZ, RZ, 0x40000040 ;  /* 0x40000040ffcb7424 */ /* 0x000fe200078e00ff */
[----:B------:R-:W-:Y:S01]  /*f7d0*/  MOV R201, 0x40000040 ;  /* 0x4000004000c97802 */ /* 0x000fe20000000f00 */
        /* <DEDUP_REMOVED lines=47> */
[----:B------:R-:W1:Y:S01]  /*fad0*/  MUFU.TANH R200, R200 ;  /* 0x000000c800c87308 */ /* 0x000e620000002400 */
[----:B0-----:R-:W-:-:S07]  /*fae0*/  IADD3 R154, R23, 0x1, -R178 ;  /* 0x00000001179a7810 */ /* 0x001fce0007ffe8b2 */
[----:B------:R-:W0:Y:S01]  /*faf0*/  MUFU.TANH R201, R201 ;  /* 0x000000c900c97308 */ /* 0x000e220000002400 */
[----:B------:R-:W-:-:S07]  /*fb00*/  IADD3 R154, -R185, R154, -R184 ;  /* 0x0000009ab99a7210 */ /* 0x000fce0007ffe9b8 */
[----:B------:R-:W2:Y:S01]  /*fb10*/  MUFU.TANH R152, R152 ;  /* 0x0000009800987308 */ /* 0x000ea20000002400 */
[C---:B------:R-:W-:Y:S02]  /*fb20*/  VIADD R206, R154.reuse, UR48 ;  /* 0x000000309ace7c36 */ /* 0x040fe40008000000 */
[----:B------:R-:W-:Y:S02]  /*fb30*/  VIADD R183, R154, UR47 ;  /* 0x0000002f9ab77c36 */ /* 0x000fe40008000000 */
[C---:B------:R-:W-:Y:S02]  /*fb40*/  IMAD.IADD R182, R0.reuse, 0x1, R206 ;  /* 0x0000000100b67824 */ /* 0x040fe400078e02ce */
        /* <DEDUP_REMOVED lines=43> */
.L_x_5487:
[----:B------:R-:W-:-:S04]  /*fe00*/  MOV R207, UR41 ;  /* 0x0000002900cf7c02 */ /* 0x000fc80008000f00 */
[----:B------:R-:W-:-:S13]  /*fe10*/  ISETP.NE.AND P2, PT, R207, 0x1, PT ;  /* 0x00000001cf00780c */ /* 0x000fda0003f45270 */
[----:B------:R-:W1:Y:S02]  /*fe20*/  @P2 LDC.64 R154, c[0x0][0xae0] ;  /* 0x0002b800ff9a2b82 */ /* 0x000e640000000a00 */
[----:B-1----:R-:W-:-:S04]  /*fe30*/  @P2 IMAD.HI.U32 R222, R223, R154, RZ ;  /* 0x0000009adfde2227 */ /* 0x002fc800078e00ff */
[----:B------:R-:W-:Y:S01]  /*fe40*/  IMAD.MOV.U32 R154, RZ, RZ, R223 ;  /* 0x000000ffff9a7224 */ /* 0x000fe200078e00df */
[----:B------:R-:W-:-:S07]  /*fe50*/  @P2 SHF.R.U32.HI R154, RZ, R155, R222 ;  /* 0x0000009bff9a2219 */ /* 0x000fce00000116de */
.L_x_5488:
[----:B------:R-:W-:Y:S05]  /*fe60*/  BSYNC B2 ;  /* 0x0000000000027941 */ /* 0x000fea0003800000 */
.L_x_5486:
[----:B------:R-:W-:-:S04]  /*fe70*/  IMAD R154, R154, R207, -R178 ;  /* 0x000000cf9a9a7224 */ /* 0x000fc800078e0ab2 */
[----:B------:R-:W-:-:S05]  /*fe80*/  IMAD.IADD R154, R154, 0x1, -R185 ;  /* 0x000000019a9a7824 */ /* 0x000fca00078e0ab9 */
[----:B------:R-:W-:Y:S02]  /*fe90*/  VIADDMNMX R182, R154, R207, R182, PT ;  /* 0x000000cf9ab67246 */ /* 0x000fe400038001b6 */
[----:B------:R-:W-:-:S07]  /*fea0*/  VIMNMX R181, R181, R154, !PT ;  /* 0x0000009ab5b57248 */ /* 0x000fce0007fe0100 */
.L_x_5485:
[----:B------:R-:W-:Y:S01]  /*feb0*/  ISETP.GT.AND P2, PT, R14, -0x1, PT ;  /* 0xffffffff0e00780c */ /* 0x000fe20003f44270 */
[----:B------:R-:W-:Y:S01]  /*fec0*/  UISETP.NE.AND UP0, UPT, UR46, URZ, UPT ;  /* 0x0000003f2e00728c */ /* 0x000fe2000bf05270 */
[----:B------:R-:W-:Y:S02]  /*fed0*/  IADD3 R206, R206, 0x8, R0 ;  /* 0x00000008cece7810 */ /* 0x000fe40007ffe000 */
[C---:B------:R-:W-:Y:S02]  /*fee0*/  ISETP.GT.AND P5, PT, R181.reuse, RZ, P2 ;  /* 0x000000ffb500720c */ /* 0x040fe400017a4270 */
[C---:B------:R-:W-:Y:S02]  /*fef0*/  ISETP.GT.AND P4, PT, R181.reuse, 0x1, P2 ;  /* 0x00000001b500780c */ /* 0x040fe40001784270 */
[----:B------:R-:W-:Y:S02]  /*ff00*/  ISETP.LT.OR P5, PT, R182, 0x1, P5 ;  /* 0x00000001b600780c */ /* 0x000fe40002fa1670 */
[----:B------:R-:W-:-:S02]  /*ff10*/  ISETP.GT.AND P6, PT, R181, 0x8, P2 ;  /* 0x00000008b500780c */ /* 0x000fc400017c4270 */
[----:B------:R-:W-:Y:S02]  /*ff20*/  FSEL R200, R200, -INF , !P5 ;  /* 0xff800000c8c87808 */ /* 0x000fe40006800000 */
[C---:B------:R-:W-:Y:S02]  /*ff30*/  ISETP.GT.AND P5, PT, R181.reuse, 0x10, P2 ;  /* 0x00000010b500780c */ /* 0x040fe400017a4270 */
[----:B------:R-:W-:Y:S02]  /*ff40*/  ISETP.GT.AND P3, PT, R181, 0x9, P2 ;  /* 0x00000009b500780c */ /* 0x000fe40001764270 */
[C---:B------:R-:W-:Y:S02]  /*ff50*/  ISETP.LT.OR P5, PT, R182.reuse, 0x11, P5 ;  /* 0x00000011b600780c */ /* 0x040fe40002fa1670 */
[----:B------:R-:W-:Y:S02]  /*ff60*/  ISETP.LT.OR P4, PT, R182, 0x2, P4 ;  /* 0x00000002b600780c */ /* 0x000fe40002781670 */
[----:B0-----:R-:W-:-:S02]  /*ff70*/  FSEL R204, R204, -INF , !P5 ;  /* 0xff800000cccc7808 */ /* 0x001fc40006800000 */
[----:B------:R-:W-:Y:S02]  /*ff80*/  ISETP.GT.AND P5, PT, R181, 0x20, P2 ;  /* 0x00000020b500780c */ /* 0x000fe400017a4270 */
[C---:B------:R-:W-:Y:S02]  /*ff90*/  ISETP.LT.OR P6, PT, R182.reuse, 0x9, P6 ;  /* 0x00000009b600780c */ /* 0x040fe400037c1670 */
[C---:B------:R-:W-:Y:S02]  /*ffa0*/  ISETP.LT.OR P3, PT, R182.reuse, 0xa, P3 ;  /* 0x0000000ab600780c */ /* 0x040fe40001f61670 */
[----:B------:R-:W-:Y:S02]  /*ffb0*/  ISETP.LT.OR P5, PT, R182, 0x21, P5 ;  /* 0x00000021b600780c */ /* 0x000fe40002fa1670 */
[----:B------:R-:W-:Y:S02]  /*ffc0*/  FSEL R201, R201, -INF , !P4 ;  /* 0xff800000c9c97808 */ /* 0x000fe40006000000 */
[----:B------:R-:W-:-:S02]  /*ffd0*/  FSEL R202, R202, -INF , !P6 ;  /* 0xff800000caca7808 */ /* 0x000fc40007000000 */
[----:B------:R-:W-:Y:S02]  /*ffe0*/  FSEL R203, R203, -INF , !P3 ;  /* 0xff800000cbcb7808 */ /* 0x000fe40005800000 */
[C---:B------:R-:W-:Y:S02]  /*fff0*/  ISETP.GT.AND P4, PT, R181.reuse, 0x11, P2 ;  /* 0x00000011b500780c */ /* 0x040fe40001784270 */
[C---:B------:R-:W-:Y:S02]  /*10000*/  ISETP.GT.AND P6, PT, R181.reuse, 0x18, P2 ;  /* 0x00000018b500780c */ /* 0x040fe400017c4270 */
[C---:B------:R-:W-:Y:S02]  /*10010*/  ISETP.GT.AND P3, PT, R181.reuse, 0x19, P2 ;  /* 0x00000019b500780c */ /* 0x040fe40001764270 */
[----:B------:R-:W-:Y:S02]  /*10020*/  FSEL R207, R168, -INF , !P5 ;  /* 0xff800000a8cf7808 */ /* 0x000fe40006800000 */
[----:B------:R-:W-:-:S02]  /*10030*/  ISETP.GT.AND P5, PT, R181, 0x30, P2 ;  /* 0x00000030b500780c */ /* 0x000fc400017a4270 */
[C---:B------:R-:W-:Y:S02]  /*10040*/  ISETP.LT.OR P4, PT, R182.reuse, 0x12, P4 ;  /* 0x00000012b600780c */ /* 0x040fe40002781670 */
        /* <DEDUP_REMOVED lines=8> */
[----:B------:R-:W-:Y:S02]  /*100d0*/  ISETP.GT.AND P3, PT, R181, 0x29, P2 ;  /* 0x00000029b500780c */ /* 0x000fe40001764270 */
[----:B------:R-:W-:Y:S02]  /*100e0*/  FSEL R176, R176, -INF , !P5 ;  /* 0xff800000b0b07808 */ /* 0x000fe40006800000 */
[----:B------:R-:W-:-:S02]  /*100f0*/  PLOP3.LUT P5, PT, PT, PT, UP0, 0x40, 0x0 ;  /* 0x000000000000781c */ /* 0x000fc40003fae808 */
        /* <DEDUP_REMOVED lines=20> */
[----:B------:R-:W-:Y:S01]  /*10240*/  IMAD.U32 R171, RZ, RZ, UR41 ;  /* 0x00000029ffab7e24 */ /* 0x000fe2000f8e00ff */
[----:B------:R-:W-:-:S04]  /*10250*/  IADD3 R168, R0, R23, -R184 ;  /* 0x0000001700a87210 */ /* 0x000fc80007ffe8b8 */
[----:B------:R-:W-:Y:S01]  /*10260*/  ISETP.NE.AND P3, PT, R171, 0x1, PT ;  /* 0x00000001ab00780c */ /* 0x000fe20003f65270 */
[----:B------:R-:W-:-:S05]  /*10270*/  VIADD R168, R168, 0x8 ;  /* 0x00000008a8a87836 */ /* 0x000fca0000000000 */
[----:B------:R-:W-:-:S07]  /*10280*/  LOP3.LUT R181, RZ, R168, RZ, 0x33, !PT ;  /* 0x000000a8ffb57212 */ /* 0x000fce00078e33ff */
[----:B------:R-:W0:Y:S02]  /*10290*/  @P3 LDC.64 R154, c[0x0][0xae0] ;  /* 0x0002b800ff9a3b82 */ /* 0x000e240000000a00 */
[----:B0-----:R-:W-:-:S05]  /*102a0*/  @P3 IMAD.HI.U32 R154, R181, R154, RZ ;  /* 0x0000009ab59a3227 */ /* 0x001fca00078e00ff */
[----:B------:R-:W-:-:S04]  /*102b0*/  @P3 SHF.R.U32.HI R181, RZ, R155, R154 ;  /* 0x0000009bffb53219 */ /* 0x000fc8000001169a */
[----:B------:R-:W-:Y:S01]  /*102c0*/  LOP3.LUT R154, RZ, R181, RZ, 0x33, !PT ;  /* 0x000000b5ff9a7212 */ /* 0x000fe200078e33ff */
[----:B------:R-:W-:Y:S06]  /*102d0*/  BRA `(.L_x_5492) ;  /* 0x0000000000187947 */ /* 0x000fec0003800000 */
.L_x_5491:
[----:B------:R-:W-:-:S05]  /*102e0*/  IMAD.U32 R171, RZ, RZ, UR41 ;  /* 0x00000029ffab7e24 */ /* 0x000fca000f8e00ff */
[----:B------:R-:W-:-:S13]  /*102f0*/  ISETP.NE.AND P3, PT, R171, 0x1, PT ;  /* 0x00000001ab00780c */ /* 0x000fda0003f65270 */
[----:B------:R-:W0:Y:S02]  /*10300*/  @P3 LDC.64 R154, c[0x0][0xae0] ;  /* 0x0002b800ff9a3b82 */ /* 0x000e240000000a00 */
[----:B0-----:R-:W-:-:S04]  /*10310*/  @P3 IMAD.HI.U32 R168, R191, R154, RZ ;  /* 0x0000009abfa83227 */ /* 0x001fc800078e00ff */
[----:B------:R-:W-:Y:S01]  /*10320*/  IMAD.MOV.U32 R154, RZ, RZ, R191 ;  /* 0x000000ffff9a7224 */ /* 0x000fe200078e00bf */
[----:B------:R-:W-:-:S07]  /*10330*/  @P3 SHF.R.U32.HI R154, RZ, R155, R168 ;  /* 0x0000009bff9a3219 */ /* 0x000fce00000116a8 */
.L_x_5492:
[----:B------:R-:W-:Y:S05]  /*10340*/  BSYNC B2 ;  /* 0x0000000000027941 */ /* 0x000fea0003800000 */
.L_x_5490:
[----:B------:R-:W-:-:S04]  /*10350*/  IMAD R178, R154, R171, -R178 ;  /* 0x000000ab9ab27224 */ /* 0x000fc800078e0ab2 */
[----:B------:R-:W-:-:S05]  /*10360*/  IMAD.IADD R178, R178, 0x1, -R185 ;  /* 0x00000001b2b27824 */ /* 0x000fca00078e0ab9 */
[----:B------:R-:W-:Y:S02]  /*10370*/  VIADDMNMX R206, R178, R171, R206, PT ;  /* 0x000000abb2ce7246 */ /* 0x000fe400038001ce */
[----:B------:R-:W-:-:S07]  /*10380*/  VIMNMX R183, R183, R178, !PT ;  /* 0x000000b2b7b77248 */ /* 0x000fce0007fe0100 */
.L_x_5489:
[----:B------:R-:W-:Y:S01]  /*10390*/  FMNMX.FTZ R154, R200, R21, !PT ;  /* 0x00000015c89a7209 */ /* 0x000fe20007810000 */
[----:B------:R-:W-:Y:S01]  /*103a0*/  IMAD R170, R198, 0x1000, R188 ;  /* 0x00001000c6aa7824 */ /* 0x000fe200078e02bc */
[----:B------:R-:W-:Y:S01]  /*103b0*/  ISETP.GT.AND P4, PT, R183, 0x9, P2 ;  /* 0x00000009b700780c */ /* 0x000fe20001784270 */
[----:B------:R-:W-:Y:S01]  /*103c0*/  @!P1 VIADD R199, R199, 0x38860 ;  /* 0x00038860c7c79836 */ /* 0x000fe20000000000 */
[----:B------:R-:W-:Y:S02]  /*103d0*/  FMNMX.FTZ R155, R201, R154, !PT ;  /* 0x0000009ac99b7209 */ /* 0x000fe40007810000 */
[----:B------:R-:W-:Y:S02]  /*103e0*/  ISETP.LT.OR P4, PT, R206, 0xa, P4 ;  /* 0x0000000ace00780c */ /* 0x000fe40002781670 */
[----:B------:R-:W-:Y:S02]  /*103f0*/  FMNMX.FTZ R154, R202, R155, !PT ;  /* 0x0000009bca9a7209 */ /* 0x000fe40007810000 */
[----:B------:R-:W-:-:S02]  /*10400*/  FSEL R157, R157, -INF , !P4 ;  /* 0xff8000009d9d7808 */ /* 0x000fc40006000000 */
[----:B------:R-:W-:Y:S02]  /*10410*/  FMNMX.FTZ R155, R203, R154, !PT ;  /* 0x0000009acb9b7209 */ /* 0x000fe40007810000 */
[----:B------:R-:W-:Y:S02]  /*10420*/  ISETP.GT.AND P4, PT, R183, 0x19, P2 ;  /* 0x00000019b700780c */ /* 0x000fe40001784270 */
[----:B------:R-:W-:Y:S02]  /*10430*/  FMNMX.FTZ R154, R204, R155, !PT ;  /* 0x0000009bcc9a7209 */ /* 0x000fe40007810000 */
[----:B------:R-:W-:Y:S02]  /*10440*/  MOV R171, 0x40000040 ;  /* 0x4000004000ab7802 */ /* 0x000fe40000000f00 */
[----:B------:R-:W-:Y:S02]  /*10450*/  FMNMX.FTZ R154, R205, R154, !PT ;  /* 0x0000009acd9a7209 */ /* 0x000fe40007810000 */
[----:B------:R-:W-:-:S02]  /*10460*/  ISETP.LT.OR P4, PT, R206, 0x1a, P4 ;  /* 0x0000001ace00780c */ /* 0x000fc40002781670 */
[----:B------:R-:W-:Y:S02]  /*10470*/  FMNMX.FTZ R154, R163, R154, !PT ;  /* 0x0000009aa39a7209 */ /* 0x000fe40007810000 */
[----:B------:R-:W-:Y:S02]  /*10480*/  R2UR UR7, R171 ;  /* 0x00000000ab0772ca */ /* 0x000fe400000e0000 */
[----:B------:R-:W-:Y:S02]  /*10490*/  FMNMX.FTZ R154, R165, R154, !PT ;  /* 0x0000009aa59a7209 */ /* 0x000fe40007810000 */
[----:B------:R-:W-:Y:S02]  /*104a0*/  FSEL R161, R161, -INF , !P4 ;  /* 0xff800000a1a17808 */ /* 0x000fe40006000000 */
[----:B------:R-:W-:Y:S02]  /*104b0*/  FMNMX.FTZ R154, R207, R154, !PT ;  /* 0x0000009acf9a7209 */ /* 0x000fe40007810000 */
[----:B------:R-:W-:-:S02]  /*104c0*/  ISETP.GT.AND P4, PT, R183, RZ, P2 ;  /* 0x000000ffb700720c */ /* 0x000fc40001784270 */
[----:B------:R-:W-:Y:S02]  /*104d0*/  FMNMX.FTZ R155, R169, R154, !PT ;  /* 0x0000009aa99b7209 */ /* 0x000fe40007810000 */
[----:B------:R-:W-:Y:S02]  /*104e0*/  ISETP.GT.AND P3, PT, R183, 0x1, P2 ;  /* 0x00000001b700780c */ /* 0x000fe40001764270 */
[----:B------:R-:W-:Y:S02]  /*104f0*/  FMNMX.FTZ R154, R222, R155, !PT ;  /* 0x0000009bde9a7209 */ /* 0x000fe40007810000 */
[----:B------:R-:W-:Y:S02]  /*10500*/  ISETP.LT.OR P4, PT, R206, 0x1, P4 ;  /* 0x00000001ce00780c */ /* 0x000fe40002781670 */
[----:B------:R-:W-:Y:S02]  /*10510*/  FMNMX.FTZ R155, R223, R154, !PT ;  /* 0x0000009adf9b7209 */ /* 0x000fe40007810000 */
[----:B------:R-:W-:-:S02]  /*10520*/  ISETP.GT.AND P6, PT, R183, 0x8, P2 ;  /* 0x00000008b700780c */ /* 0x000fc400017c4270 */
[----:B------:R-:W-:Y:S02]  /*10530*/  FMNMX.FTZ R154, R176, R155, !PT ;  /* 0x0000009bb09a7209 */ /* 0x000fe40007810000 */
[----:B------:R-:W-:Y:S02]  /*10540*/  ISETP.LT.OR P3, PT, R206, 0x2, P3 ;  /* 0x00000002ce00780c */ /* 0x000fe40001f61670 */
[----:B------:R-:W-:Y:S02]  /*10550*/  FMNMX.FTZ R154, R177, R154, !PT ;  /* 0x0000009ab19a7209 */ /* 0x000fe40007810000 */
[----:B------:R-:W-:Y:S02]  /*10560*/  FSEL R152, R152, -INF , !P4 ;  /* 0xff80000098987808 */ /* 0x000fe40006000000 */
[----:B------:R-:W-:Y:S02]  /*10570*/  FMNMX.FTZ R155, R179, R154, !PT ;  /* 0x0000009ab39b7209 */ /* 0x000fe40007810000 */
[----:B------:R-:W-:-:S02]  /*10580*/  ISETP.LT.OR P6, PT, R206, 0x9, P6 ;  /* 0x00000009ce00780c */ /* 0x000fc400037c1670 */
[----:B------:R-:W-:Y:S02]  /*10590*/  FMNMX.FTZ R155, R180, R155, !PT ;  /* 0x0000009bb49b7209 */ /* 0x000fe40007810000 */
[----:B------:R-:W-:Y:S02]  /*105a0*/  FSEL R153, R153, -INF , !P3 ;  /* 0xff80000099997808 */ /* 0x000fe40005800000 */
[----:B------:R-:W-:Y:S01]  /*105b0*/  FMNMX.FTZ R168, R152, R190, !PT ;  /* 0x000000be98a87209 */ /* 0x000fe20007810000 */
[----:B------:R-:W0:Y:S01]  /*105c0*/  SHFL.BFLY PT, R154, R155, 0x2, 0x1f ;  /* 0x0c401f009b9a7f89 */ /* 0x000e2200000e0000 */
[C---:B------:R-:W-:Y:S02]  /*105d0*/  ISETP.GT.AND P5, PT, R183.reuse, 0x10, P2 ;  /* 0x00000010b700780c */ /* 0x040fe400017a4270 */
[----:B------:R-:W-:Y:S02]  /*105e0*/  FSEL R156, R156, -INF , !P6 ;  /* 0xff8000009c9c7808 */ /* 0x000fe40007000000 */
[----:B------:R-:W-:-:S02]  /*105f0*/  ISETP.GT.AND P3, PT, R183, 0x11, P2 ;  /* 0x00000011b700780c */ /* 0x000fc40001764270 */
[C---:B------:R-:W-:Y:S02]  /*10600*/  ISETP.LT.OR P5, PT, R206.reuse, 0x11, P5 ;  /* 0x00000011ce00780c */ /* 0x040fe40002fa1670 */
[C---:B------:R-:W-:Y:S02]  /*10610*/  ISETP.GT.AND P6, PT, R183.reuse, 0x18, P2 ;  /* 0x00000018b700780c */ /* 0x040fe400017c4270 */
[----:B------:R-:W-:Y:S02]  /*10620*/  ISETP.LT.OR P3, PT, R206, 0x12, P3 ;  /* 0x00000012ce00780c */ /* 0x000fe40001f61670 */
[----:B------:R-:W-:Y:S02]  /*10630*/  FSEL R158, R158, -INF , !P5 ;  /* 0xff8000009e9e7808 */ /* 0x000fe40006800000 */
[----:B------:R-:W-:Y:S02]  /*10640*/  ISETP.GT.AND P5, PT, R183, 0x20, P2 ;  /* 0x00000020b700780c */ /* 0x000fe400017a4270 */
[----:B------:R-:W-:-:S02]  /*10650*/  ISETP.LT.OR P6, PT, R206, 0x19, P6 ;  /* 0x00000019ce00780c */ /* 0x000fc400037c1670 */
[----:B------:R-:W-:Y:S02]  /*10660*/  FSEL R159, R159, -INF , !P3 ;  /* 0xff8000009f9f7808 */ /* 0x000fe40005800000 */
[----:B------:R-:W-:Y:S02]  /*10670*/  ISETP.LT.OR P5, PT, R206, 0x21, P5 ;  /* 0x00000021ce00780c */ /* 0x000fe40002fa1670 */
[----:B------:R-:W-:Y:S02]  /*10680*/  FSEL R160, R160, -INF , !P6 ;  /* 0xff800000a0a07808 */ /* 0x000fe40007000000 */
[----:B0-----:R-:W-:Y:S02]  /*10690*/  FMNMX.FTZ R171, R155, R154, !PT ;  /* 0x0000009a9bab7209 */ /* 0x001fe40007810000 */
[----:B------:R-:W-:Y:S02]  /*106a0*/  FMNMX.FTZ R155, R153, R168, !PT ;  /* 0x000000a8999b7209 */ /* 0x000fe40007810000 */
[----:B------:R-:W-:Y:S01]  /*106b0*/  FSEL R162, R162, -INF , !P5 ;  /* 0xff800000a2a27808 */ /* 0x000fe20006800000 */
[----:B------:R-:W0:Y:S01]  /*106c0*/  SHFL.BFLY PT, R154, R171, 0x1, 0x1f ;  /* 0x0c201f00ab9a7f89 */ /* 0x000e2200000e0000 */
[----:B------:R-:W-:-:S02]  /*106d0*/  FMNMX.FTZ R168, R156, R155, !PT ;  /* 0x0000009b9ca87209 */ /* 0x000fc40007810000 */
[----:B------:R-:W-:Y:S02]  /*106e0*/  ISETP.GT.AND P5, PT, R183, 0x29, P2 ;  /* 0x00000029b700780c */ /* 0x000fe400017a4270 */
[----:B------:R-:W-:Y:S01]  /*106f0*/  FMNMX.FTZ R155, R157, R168, !PT ;  /* 0x000000a89d9b7209 */ /* 0x000fe20007810000 */
[----:B------:R-:W-:Y:S01]  /*10700*/  IMAD.U32 R168, RZ, RZ, UR40 ;  /* 0x00000028ffa87e24 */ /* 0x000fe2000f8e00ff */
[C---:B------:R-:W-:Y:S02]  /*10710*/  ISETP.GT.AND P3, PT, R183.reuse, 0x21, P2 ;  /* 0x00000021b700780c */ /* 0x040fe40001764270 */
[C---:B------:R-:W-:Y:S02]  /*10720*/  ISETP.LT.OR P5, PT, R206.reuse, 0x2a, P5 ;  /* 0x0000002ace00780c */ /* 0x040fe40002fa1670 */
[----:B------:R-:W-:Y:S02]  /*10730*/  ISETP.GT.AND P6, PT, R183, 0x28, P2 ;  /* 0x00000028b700780c */ /* 0x000fe400017c4270 */
[----:B------:R-:W-:-:S02]  /*10740*/  ISETP.LT.OR P3, PT, R206, 0x22, P3 ;  /* 0x00000022ce00780c */ /* 0x000fc40001f61670 */
[----:B------:R-:W-:Y:S02]  /*10750*/  FSEL R166, R166, -INF , !P5 ;  /* 0xff800000a6a67808 */ /* 0x000fe40006800000 */
[----:B------:R-:W-:Y:S02]  /*10760*/  ISETP.LT.OR P6, PT, R206, 0x29, P6 ;  /* 0x00000029ce00780c */ /* 0x000fe400037c1670 */
[----:B------:R-:W-:Y:S02]  /*10770*/  FSEL R164, R164, -INF , !P3 ;  /* 0xff800000a4a47808 */ /* 0x000fe40005800000 */
[----:B------:R-:W-:Y:S02]  /*10780*/  ISETP.GT.AND P3, PT, R183, 0x30, P2 ;  /* 0x00000030b700780c */ /* 0x000fe40001764270 */
[----:B------:R-:W-:Y:S02]  /*10790*/  FSEL R167, R167, -INF , !P6 ;  /* 0xff800000a7a77808 */ /* 0x000fe40007000000 */
[----:B0-----:R-:W-:-:S02]  /*107a0*/  FMNMX.FTZ R171, R171, R154, !PT ;  /* 0x0000009aabab7209 */ /* 0x001fc40007810000 */
[----:B------:R-:W-:Y:S02]  /*107b0*/  FMNMX.FTZ R154, R158, R155, !PT ;  /* 0x0000009b9e9a7209 */ /* 0x000fe40007810000 */
[C---:B------:R-:W-:Y:S01]  /*107c0*/  FSETP.NEU.FTZ.AND P5, PT, R171.reuse, -INF , PT ;  /* 0xff800000ab00780b */ /* 0x040fe20003fbd000 */
[----:B------:R-:W-:Y:S01]  /*107d0*/  FMUL.FTZ R178, R171, R168 ;  /* 0x000000a8abb27220 */ /* 0x000fe20000410000 */
[----:B------:R-:W-:Y:S02]  /*107e0*/  FMNMX.FTZ R155, R159, R154, !PT ;  /* 0x0000009a9f9b7209 */ /* 0x000fe40007810000 */
[----:B------:R-:W-:Y:S02]  /*107f0*/  ISETP.GT.AND P4, PT, R183, 0x31, P2 ;  /* 0x00000031b700780c */ /* 0x000fe40001784270 */
[----:B------:R-:W-:Y:S02]  /*10800*/  FMNMX.FTZ R154, R160, R155, !PT ;  /* 0x0000009ba09a7209 */ /* 0x000fe40007810000 */
[----:B------:R-:W-:-:S02]  /*10810*/  FSEL R155, R178, RZ, P5 ;  /* 0x000000ffb29b7208 */ /* 0x000fc40002800000 */
[----:B------:R-:W-:Y:S02]  /*10820*/  FMNMX.FTZ R181, R161, R154, !PT ;  /* 0x0000009aa1b57209 */ /* 0x000fe40007810000 */
[----:B------:R-:W-:Y:S01]  /*10830*/  ISETP.LT.OR P3, PT, R206, 0x31, P3 ;  /* 0x00000031ce00780c */ /* 0x000fe20001f61670 */
[-CC-:B------:R-:W-:Y:S01]  /*10840*/  FFMA.FTZ R154, R200, R168.reuse, -R155.reuse ;  /* 0x000000a8c89a7223 */ /* 0x180fe2000001089b */
[----:B------:R-:W-:Y:S01]  /*10850*/  FMNMX.FTZ R181, R162, R181, !PT ;  /* 0x000000b5a2b57209 */ /* 0x000fe20007810000 */
[-CC-:B------:R-:W-:Y:S01]  /*10860*/  FFMA.FTZ R202, R202, R168.reuse, -R155.reuse ;  /* 0x000000a8caca7223 */ /* 0x180fe2000001089b */
[----:B------:R-:W-:Y:S01]  /*10870*/  ISETP.GT.AND P6, PT, R183, 0x38, P2 ;  /* 0x00000038b700780c */ /* 0x000fe200017c4270 */
[-CC-:B------:R-:W-:Y:S01]  /*10880*/  FFMA.FTZ R203, R203, R168.reuse, -R155.reuse ;  /* 0x000000a8cbcb7223 */ /* 0x180fe2000001089b */
[----:B------:R-:W-:Y:S01]  /*10890*/  FMNMX.FTZ R178, R164, R181, !PT ;  /* 0x000000b5a4b27209 */ /* 0x000fe20007810000 */
[-CC-:B------:R-:W-:Y:S01]  /*108a0*/  FFMA.FTZ R169, R169, R168.reuse, -R155.reuse ;  /* 0x000000a8a9a97223 */ /* 0x180fe2000001089b */
[----:B------:R-:W-:Y:S01]  /*108b0*/  ISETP.LT.OR P4, PT, R206, 0x32, P4 ;  /* 0x00000032ce00780c */ /* 0x000fe20002781670 */
[--C-:B------:R-:W-:Y:S01]  /*108c0*/  FFMA.FTZ R176, R176, R168, -R155.reuse ;  /* 0x000000a8b0b07223 */ /* 0x100fe2000001089b */
[----:B------:R-:W-:Y:S01]  /*108d0*/  FMNMX.FTZ R181, R167, R178, !PT ;  /* 0x000000b2a7b57209 */ /* 0x000fe20007810000 */
[-CC-:B------:R-:W-:Y:S01]  /*108e0*/  FFMA.FTZ R178, R207, R168.reuse, -R155.reuse ;  /* 0x000000a8cfb27223 */ /* 0x180fe2000001089b */
[----:B------:R-:W-:Y:S01]  /*108f0*/  FSEL R200, R172, -INF , !P3 ;  /* 0xff800000acc87808 */ /* 0x000fe20005800000 */
[-CC-:B------:R-:W-:Y:S01]  /*10900*/  FFMA.FTZ R177, R177, R168.reuse, -R155.reuse ;  /* 0x000000a8b1b17223 */ /* 0x180fe2000001089b */
[----:B------:R-:W-:Y:S01]  /*10910*/  FMNMX.FTZ R181, R166, R181, !PT ;  /* 0x000000b5a6b57209 */ /* 0x000fe20007810000 */
[----:B------:R-:W-:Y:S01]  /*10920*/  MUFU.EX2 R154, R154 ;  /* 0x0000009a009a7308 */ /* 0x000fe20000000800 */
[----:B------:R-:W-:Y:S01]  /*10930*/  ISETP.GT.AND P2, PT, R183, 0x39, P2 ;  /* 0x00000039b700780c */ /* 0x000fe20001744270 */
[----:B------:R-:W-:Y:S01]  /*10940*/  FFMA.FTZ R183, R201, R168, -R155 ;  /* 0x000000a8c9b77223 */ /* 0x000fe2000001089b */
[----:B------:R-:W-:-:S02]  /*10950*/  ISETP.LT.OR P6, PT, R206, 0x39, P6 ;  /* 0x00000039ce00780c */ /* 0x000fc400037c1670 */
[----:B------:R-:W-:Y:S02]  /*10960*/  FSEL R201, R173, -INF , !P4 ;  /* 0xff800000adc97808 */ /* 0x000fe40006000000 */
[----:B------:R-:W-:Y:S01]  /*10970*/  FMNMX.FTZ R172, R200, R181, !PT ;  /* 0x000000b5c8ac7209 */ /* 0x000fe20007810000 */
[----:B------:R-:W-:Y:S01]  /*10980*/  MUFU.EX2 R183, R183 ;  /* 0x000000b700b77308 */ /* 0x000fe20000000800 */
[----:B------:R-:W-:Y:S02]  /*10990*/  ISETP.LT.OR P2, PT, R206, 0x3a, P2 ;  /* 0x0000003ace00780c */ /* 0x000fe40001741670 */
[----:B------:R-:W-:Y:S01]  /*109a0*/  FSEL R206, R174, -INF , !P6 ;  /* 0xff800000aece7808 */ /* 0x000fe20007000000 */
[--C-:B------:R-:W-:Y:S01]  /*109b0*/  FFMA.FTZ R174, R163, R168, -R155.reuse ;  /* 0x000000a8a3ae7223 */ /* 0x100fe2000001089b */
[----:B------:R-:W-:Y:S01]  /*109c0*/  FMNMX.FTZ R173, R201, R172, !PT ;  /* 0x000000acc9ad7209 */ /* 0x000fe20007810000 */
[-CC-:B------:R-:W-:Y:S01]  /*109d0*/  FFMA.FTZ R172, R204, R168.reuse, -R155.reuse ;  /* 0x000000a8ccac7223 */ /* 0x180fe2000001089b */
[----:B------:R-:W-:Y:S01]  /*109e0*/  FSEL R224, R175, -INF , !P2 ;  /* 0xff800000afe07808 */ /* 0x000fe20005000000 */
[-CC-:B------:R-:W-:Y:S01]  /*109f0*/  FFMA.FTZ R175, R165, R168.reuse, -R155.reuse ;  /* 0x000000a8a5af7223 */ /* 0x180fe2000001089b */
[----:B------:R-:W-:Y:S01]  /*10a00*/  FMNMX.FTZ R173, R206, R173, !PT ;  /* 0x000000adcead7209 */ /* 0x000fe20007810000 */
[----:B------:R-:W-:Y:S01]  /*10a10*/  FFMA.FTZ R165, R179, R168, -R155 ;  /* 0x000000a8b3a57223 */ /* 0x000fe2000001089b */
[----:B------:R-:W-:Y:S01]  /*10a20*/  MUFU.EX2 R202, R202 ;  /* 0x000000ca00ca7308 */ /* 0x000fe20000000800 */
[----:B------:R-:W-:-:S02]  /*10a30*/  R2UR UR6, R170 ;  /* 0x00000000aa0672ca */ /* 0x000fc400000e0000 */
[----:B------:R-:W-:Y:S01]  /*10a40*/  FMNMX.FTZ R181, R224, R173, !PT ;  /* 0x000000ade0b57209 */ /* 0x000fe20007810000 */
[-CC-:B------:R-:W-:Y:S01]  /*10a50*/  FFMA.FTZ R173, R205, R168.reuse, -R155.reuse ;  /* 0x000000a8cdad7223 */ /* 0x180fe2000001089b */
[----:B------:R-:W-:Y:S01]  /*10a60*/  FFMA.FTZ R205, R180, R168, -R155 ;  /* 0x000000a8b4cd7223 */ /* 0x000fe2000001089b */
[----:B------:R-:W-:Y:S02]  /*10a70*/  @!P1 PRMT R199, RZ, 0x654, R199 ;  /* 0x00000654ffc79816 */ /* 0x000fe400000000c7 */
[----:B------:R-:W0:Y:S01]  /*10a80*/  SHFL.BFLY PT, R182, R181, 0x2, 0x1f ;  /* 0x0c401f00b5b67f89 */ /* 0x000e2200000e0000 */
[----:B------:R1:W-:Y:S08]  /*10a90*/  MUFU.EX2 R180, R165 ;  /* 0x000000a500b47308 */ /* 0x0003f00000000800 */
[----:B------:R-:W-:Y:S08]  /*10aa0*/  MUFU.EX2 R203, R203 ;  /* 0x000000cb00cb7308 */ /* 0x000ff00000000800 */
[----:B------:R-:W-:Y:S01]  /*10ab0*/  MUFU.EX2 R172, R172 ;  /* 0x000000ac00ac7308 */ /* 0x000fe20000000800 */
[----:B0-----:R-:W-:Y:S01]  /*10ac0*/  FMNMX.FTZ R163, R181, R182, !PT ;  /* 0x000000b6b5a37209 */ /* 0x001fe20007810000 */
[-CC-:B------:R-:W-:Y:S01]  /*10ad0*/  FFMA.FTZ R181, R222, R168.reuse, -R155.reuse ;  /* 0x000000a8deb57223 */ /* 0x180fe2000001089b */
[----:B------:R-:W-:Y:S01]  /*10ae0*/  FFMA.FTZ R182, R223, R168, -R155 ;  /* 0x000000a8dfb67223 */ /* 0x000fe2000001089b */
[----:B------:R-:W-:-:S04]  /*10af0*/  IMAD.MOV R222, RZ, RZ, -R195 ;  /* 0x000000ffffde7224 */ /* 0x000fc800078e0ac3 */
[----:B------:R-:W-:Y:S01]  /*10b00*/  MUFU.EX2 R173, R173 ;  /* 0x000000ad00ad7308 */ /* 0x000fe20000000800 */
[----:B------:R-:W0:Y:S01]  /*10b10*/  SHFL.BFLY PT, R204, R163, 0x1, 0x1f ;  /* 0x0c201f00a3cc7f89 */ /* 0x000e2200000e0000 */
[----:B------:R-:W-:-:S06]  /*10b20*/  ISETP.NE.AND P2, PT, R185, R222, PT ;  /* 0x000000deb900720c */ /* 0x000fcc0003f45270 */
[----:B------:R-:W-:Y:S08]  /*10b30*/  MUFU.EX2 R174, R174 ;  /* 0x000000ae00ae7308 */ /* 0x000ff00000000800 */
[----:B------:R-:W-:Y:S01]  /*10b40*/  MUFU.EX2 R175, R175 ;  /* 0x000000af00af7308 */ /* 0x000fe20000000800 */
[----:B------:R-:W-:-:S04]  /*10b50*/  @!P2 IMAD R19, R19, 0x40, R193 ;  /* 0x000000401313a824 */ /* 0x000fc800078e02c1 */
[----:B------:R-:W-:-:S03]  /*10b60*/  @!P2 IMAD R19, R19, 0x4, R18 ;  /* 0x000000041313a824 */ /* 0x000fc600078e0212 */
[----:B------:R-:W-:Y:S01]  /*10b70*/  MUFU.EX2 R178, R178 ;  /* 0x000000b200b27308 */ /* 0x000fe20000000800 */
[----:B0-----:R-:W-:Y:S02]  /*10b80*/  FMNMX.FTZ R179, R163, R204, !PT ;  /* 0x000000cca3b37209 */ /* 0x001fe40007810000 */
[----:B------:R-:W-:Y:S02]  /*10b90*/  FSEL R204, R171, RZ, P5 ;  /* 0x000000ffabcc7208 */ /* 0x000fe40002800000 */
[----:B------:R-:W-:-:S03]  /*10ba0*/  FSETP.NEU.FTZ.AND P3, PT, R179, -INF , PT ;  /* 0xff800000b300780b */ /* 0x000fc60003f7d000 */
[----:B------:R-:W-:Y:S01]  /*10bb0*/  FADD.FTZ R155, -R204, R21 ;  /* 0x00000015cc9b7221 */ /* 0x000fe20000010100 */
[C---:B------:R-:W-:Y:S01]  /*10bc0*/  FSEL R163, R179.reuse, RZ, P3 ;  /* 0x000000ffb3a37208 */ /* 0x040fe20001800000 */
[-C--:B------:R-:W-:Y:S01]  /*10bd0*/  FMUL.FTZ R204, R179, R168.reuse ;  /* 0x000000a8b3cc7220 */ /* 0x080fe20000410000 */
[----:B------:R0:W-:Y:S01]  /*10be0*/  MUFU.EX2 R21, R205 ;  /* 0x000000cd00157308 */ /* 0x0001e20000000800 */
[----:B------:R-:W-:Y:S02]  /*10bf0*/  FMUL.FTZ R155, R155, R168 ;  /* 0x000000a89b9b7220 */ /* 0x000fe40000410000 */
[----:B-1----:R-:W-:Y:S01]  /*10c00*/  FADD.FTZ R165, -R163, R190 ;  /* 0x000000bea3a57221 */ /* 0x002fe20000010100 */
[----:B------:R-:W-:-:S03]  /*10c10*/  FSEL R204, R204, RZ, P3 ;  /* 0x000000ffcccc7208 */ /* 0x000fc60001800000 */
[-C--:B------:R-:W-:Y:S01]  /*10c20*/  FMUL.FTZ R165, R165, R168.reuse ;  /* 0x000000a8a5a57220 */ /* 0x080fe20000410000 */
[----:B------:R-:W1:Y:S01]  /*10c30*/  MUFU.EX2 R155, R155 ;  /* 0x0000009b009b7308 */ /* 0x000e620000000800 */
[-CC-:B------:R-:W-:Y:S01]  /*10c40*/  FFMA.FTZ R207, R152, R168.reuse, -R204.reuse ;  /* 0x000000a898cf7223 */ /* 0x180fe200000108cc */
[-CC-:B------:R-:W-:Y:S01]  /*10c50*/  FFMA.FTZ R153, R153, R168.reuse, -R204.reuse ;  /* 0x000000a899997223 */ /* 0x180fe200000108cc */
[-CC-:B0-----:R-:W-:Y:S01]  /*10c60*/  FFMA.FTZ R205, R167, R168.reuse, -R204.reuse ;  /* 0x000000a8a7cd7223 */ /* 0x181fe200000108cc */
        /* <DEDUP_REMOVED lines=11> */
[----:B------:R-:W-:Y:S01]  /*10d20*/  FFMA.FTZ R166, R166, R168, -R204 ;  /* 0x000000a8a6a67223 */ /* 0x000fe200000108cc */
[----:B------:R2:W3:Y:S01]  /*10d30*/  MUFU.EX2 R163, R207 ;  /* 0x000000cf00a37308 */ /* 0x0004e20000000800 */
[----:B-1----:R-:W-:Y:S01]  /*10d40*/  FFMA.FTZ R6, R155, R6, R154 ;  /* 0x000000069b067223 */ /* 0x002fe2000001009a */
[----:B------:R-:W-:Y:S01]  /*10d50*/  @!P2 STS [R19+0x38400], R155 ;  /* 0x0384009b1300a388 */ /* 0x000fe20000000800 */
[-C--:B------:R-:W-:Y:S01]  /*10d60*/  FFMA.FTZ R156, R206, R168.reuse, -R204 ;  /* 0x000000a8ce9c7223 */ /* 0x080fe200000108cc */
[-C--:B------:R-:W-:Y:S01]  /*10d70*/  FMUL.FTZ R24, R24, R155.reuse ;  /* 0x0000009b18187220 */ /* 0x080fe20000410000 */
[----:B------:R-:W-:Y:S01]  /*10d80*/  FADD.FTZ R167, R183, R6 ;  /* 0x00000006b7a77221 */ /* 0x000fe20000010000 */
[-C--:B------:R-:W-:Y:S01]  /*10d90*/  FMUL.FTZ R25, R25, R155.reuse ;  /* 0x0000009b19197220 */ /* 0x080fe20000410000 */
[-C--:B------:R-:W-:Y:S01]  /*10da0*/  FMUL.FTZ R28, R28, R155.reuse ;  /* 0x0000009b1c1c7220 */ /* 0x080fe20000410000 */
[----:B------:R-:W1:Y:S01]  /*10db0*/  MUFU.EX2 R153, R153 ;  /* 0x0000009900997308 */ /* 0x000e620000000800 */
[----:B--2---:R-:W-:Y:S01]  /*10dc0*/  FFMA.FTZ R207, R200, R168, -R204 ;  /* 0x000000a8c8cf7223 */ /* 0x004fe200000108cc */
[----:B0-----:R0:W-:Y:S01]  /*10dd0*/  @!P2 STS [R19+0x38420], R165 ;  /* 0x038420a51300a388 */ /* 0x0011e20000000800 */
[----:B------:R-:W-:Y:S01]  /*10de0*/  FADD.FTZ R6, R202, R167 ;  /* 0x000000a7ca067221 */ /* 0x000fe20000010000 */
        /* <DEDUP_REMOVED lines=11> */
[----:B------:R-:W-:Y:S01]  /*10ea0*/  FMUL.FTZ R49, R49, R155 ;  /* 0x0000009b31317220 */ /* 0x000fe20000410000 */
[----:B0-----:R-:W0:Y:S01]  /*10eb0*/  MUFU.EX2 R19, R223 ;  /* 0x000000df00137308 */ /* 0x001e220000000800 */
[----:B--2---:R-:W-:Y:S01]  /*10ec0*/  F2FP.F16.F32.PACK_AB R152, R183, R154 ;  /* 0x0000009ab798723e */ /* 0x004fe200000000ff */
[C---:B------:R-:W-:Y:S01]  /*10ed0*/  FADD.FTZ R183, R203.reuse, R6 ;  /* 0x00000006cbb77221 */ /* 0x040fe20000010000 */
[----:B------:R-:W-:Y:S01]  /*10ee0*/  F2FP.F16.F32.PACK_AB R154, R203, R202 ;  /* 0x000000cacb9a723e */ /* 0x000fe200000000ff */
[----:B---3--:R-:W-:Y:S01]  /*10ef0*/  FFMA.FTZ R6, R165, R7, R163 ;  /* 0x00000007a5067223 */ /* 0x008fe200000100a3 */
[-C--:B------:R-:W-:Y:S01]  /*10f00*/  FMUL.FTZ R52, R52, R155.reuse ;  /* 0x0000009b34347220 */ /* 0x080fe20000410000 */
[-C--:B------:R-:W-:Y:S01]  /*10f10*/  FMUL.FTZ R53, R53, R155.reuse ;  /* 0x0000009b35357220 */ /* 0x080fe20000410000 */
[-C--:B------:R-:W-:Y:S01]  /*10f20*/  FMUL.FTZ R56, R56, R155.reuse ;  /* 0x0000009b38387220 */ /* 0x080fe20000410000 */
[----:B------:R-:W-:Y:S01]  /*10f30*/  MUFU.EX2 R190, R190 ;  /* 0x000000be00be7308 */ /* 0x000fe20000000800 */
        /* <DEDUP_REMOVED lines=53> */
[----:B------:R-:W-:Y:S01]  /*11290*/  FMUL.FTZ R149, R149, R155 ;  /* 0x0000009b95957220 */ /* 0x000fe20000410000 */
[----:B------:R-:W-:Y:S01]  /*112a0*/  F2FP.F16.F32.PACK_AB R153, R153, R163 ;  /* 0x000000a39999723e */ /* 0x000fe200000000ff */
[----:B------:R-:W-:Y:S01]  /*112b0*/  MUFU.EX2 R203, R162 ;  /* 0x000000a200cb7308 */ /* 0x000fe20000000800 */
[----:B----4-:R-:W-:Y:S01]  /*112c0*/  FADD.FTZ R225, R157, R6 ;  /* 0x000000069de17221 */ /* 0x010fe20000010000 */
[----:B0-----:R-:W-:Y:S01]  /*112d0*/  F2FP.F16.F32.PACK_AB R155, R19, R157 ;  /* 0x0000009d139b723e */ /* 0x001fe200000000ff */
[----:B------:R-:W-:Y:S01]  /*112e0*/  BAR.SYNC.DEFER_BLOCKING 0xf, 0x100 ;  /* 0x03c4000000007b1d */ /* 0x000fe20000010000 */
[----:B------:R-:W-:Y:S01]  /*112f0*/  F2FP.F16.F32.PACK_AB R158, R175, R174 ;  /* 0x000000aeaf9e723e */ /* 0x000fe200000000ff */
[-C--:B------:R-:W-:Y:S01]  /*11300*/  FMUL.FTZ R26, R26, R165.reuse ;  /* 0x000000a51a1a7220 */ /* 0x080fe20000410000 */
[----:B-1----:R-:W-:Y:S01]  /*11310*/  F2FP.F16.F32.PACK_AB R157, R200, R190 ;  /* 0x000000bec89d723e */ /* 0x002fe200000000ff */
[----:B------:R-:W-:Y:S01]  /*11320*/  FMUL.FTZ R27, R27, R165 ;  /* 0x000000a51b1b7220 */ /* 0x000fe20000410000 */
[----:B--2---:R-:W-:Y:S01]  /*11330*/  F2FP.F16.F32.PACK_AB R159, R202, R201 ;  /* 0x000000c9ca9f723e */ /* 0x004fe200000000ff */
        /* <DEDUP_REMOVED lines=65> */
[----:B---3--:R-:W-:Y:S01]  /*11750*/  F2FP.F16.F32.PACK_AB R156, R173, R172 ;  /* 0x000000acad9c723e */ /* 0x008fe200000000ff */
[-C--:B------:R-:W-:Y:S01]  /*11760*/  FMUL.FTZ R142, R142, R165.reuse ;  /* 0x000000a58e8e7220 */ /* 0x080fe20000410000 */
[-C--:B------:R-:W-:Y:S01]  /*11770*/  FMUL.FTZ R143, R143, R165.reuse ;  /* 0x000000a58f8f7220 */ /* 0x080fe20000410000 */
[-C--:B------:R-:W-:Y:S01]  /*11780*/  FMUL.FTZ R146, R146, R165.reuse ;  /* 0x000000a592927220 */ /* 0x080fe20000410000 */
[-C--:B------:R-:W-:Y:S01]  /*11790*/  FMUL.FTZ R147, R147, R165.reuse ;  /* 0x000000a593937220 */ /* 0x080fe20000410000 */
[-C--:B------:R-:W-:Y:S01]  /*117a0*/  FMUL.FTZ R150, R150, R165.reuse ;  /* 0x000000a596967220 */ /* 0x080fe20000410000 */
[----:B------:R-:W-:Y:S01]  /*117b0*/  FMUL.FTZ R151, R151, R165 ;  /* 0x000000a597977220 */ /* 0x000fe20000410000 */
[----:B------:R-:W-:Y:S01]  /*117c0*/  F2FP.F16.F32.PACK_AB R160, R169, R178 ;  /* 0x000000b2a9a0723e */ /* 0x000fe200000000ff */
[----:B------:R3:W-:Y:S01]  /*117d0*/  STSM.16.M88.4 [R196+0x36400], R152 ;  /* 0x03640098c4007844 */ /* 0x0007e20000000200 */
[----:B-----5:R-:W-:Y:S01]  /*117e0*/  F2FP.F16.F32.PACK_AB R162, R182, R181 ;  /* 0x000000b5b6a2723e */ /* 0x020fe200000000ff */
[----:B------:R-:W-:Y:S01]  /*117f0*/  VIADD R6, R170, 0x80 ;  /* 0x00000080aa067836 */ /* 0x000fe20000000000 */
[----:B0-----:R-:W-:Y:S01]  /*11800*/  F2FP.F16.F32.PACK_AB R161, R204, R203 ;  /* 0x000000cbcca1723e */ /* 0x001fe200000000ff */
[----:B------:R0:W-:Y:S01]  /*11810*/  STSM.16.M88.4 [R209], R156 ;  /* 0x0000009cd1007844 */ /* 0x0001e20000000200 */
[----:B-1----:R-:W-:Y:S01]  /*11820*/  F2FP.F16.F32.PACK_AB R163, R206, R205 ;  /* 0x000000cdcea3723e */ /* 0x002fe200000000ff */
[----:B------:R-:W-:Y:S01]  /*11830*/  IMAD.MOV.U32 R7, RZ, RZ, 0x40000040 ;  /* 0x40000040ff077424 */ /* 0x000fe200078e00ff */
[----:B--2---:R-:W-:Y:S01]  /*11840*/  F2FP.F16.F32.PACK_AB R164, R177, R176 ;  /* 0x000000b0b1a4723e */ /* 0x004fe200000000ff */
[----:B------:R-:W-:Y:S01]  /*11850*/  FADD.FTZ R225, R19, R225 ;  /* 0x000000e113e17221 */ /* 0x000fe20000010000 */
[----:B------:R-:W-:Y:S01]  /*11860*/  F2FP.F16.F32.PACK_AB R166, R21, R180 ;  /* 0x000000b415a6723e */ /* 0x000fe200000000ff */
[----:B------:R0:W-:Y:S01]  /*11870*/  STSM.16.M88.4 [R197], R160 ;  /* 0x000000a0c5007844 */ /* 0x0001e20000000200 */
[----:B----4-:R-:W-:Y:S01]  /*11880*/  F2FP.F16.F32.PACK_AB R165, R222, R207 ;  /* 0x000000cfdea5723e */ /* 0x010fe200000000ff */
[----:B------:R-:W-:Y:S01]  /*11890*/  FADD.FTZ R172, R172, R183 ;  /* 0x000000b7acac7221 */ /* 0x000fe20000010000 */
[----:B------:R-:W-:Y:S01]  /*118a0*/  F2FP.F16.F32.PACK_AB R167, R224, R223 ;  /* 0x000000dfe0a7723e */ /* 0x000fe200000000ff */
[----:B------:R-:W-:Y:S01]  /*118b0*/  FADD.FTZ R225, R190, R225 ;  /* 0x000000e1bee17221 */ /* 0x000fe20000010000 */
[----:B------:R-:W-:Y:S01]  /*118c0*/  ISETP.GT.AND P2, PT, R14, R210, PT ;  /* 0x000000d20e00720c */ /* 0x000fe20003f44270 */
[----:B------:R-:W-:Y:S01]  /*118d0*/  FADD.FTZ R173, R173, R172 ;  /* 0x000000acadad7221 */ /* 0x000fe20000010000 */
[----:B------:R-:W-:Y:S01]  /*118e0*/  IMAD.MOV.U32 R19, RZ, RZ, R198 ;  /* 0x000000ffff137224 */ /* 0x000fe200078e00c6 */
[----:B------:R0:W-:Y:S01]  /*118f0*/  STSM.16.M88.4 [R208], R164 ;  /* 0x000000a4d0007844 */ /* 0x0001e20000000200 */
[----:B------:R-:W-:Y:S01]  /*11900*/  WARPGROUP.ARRIVE ;  /* 0x00000000000079c5 */ /* 0x000fe20000000000 */
[----:B------:R-:W-:Y:S01]  /*11910*/  FADD.FTZ R200, R200, R225 ;  /* 0x000000e1c8c87221 */ /* 0x000fe20000010000 */
[----:B------:R-:W-:Y:S01]  /*11920*/  FADD.FTZ R174, R174, R173 ;  /* 0x000000adaeae7221 */ /* 0x000fe20000010000 */
[----:B------:R-:W-:-:S02]  /*11930*/  IMAD.MOV.U32 R190, RZ, RZ, R179 ;  /* 0x000000ffffbe7224 */ /* 0x000fc400078e00b3 */
[----:B------:R-:W-:Y:S01]  /*11940*/  FADD.FTZ R201, R201, R200 ;  /* 0x000000c8c9c97221 */ /* 0x000fe20000010000 */
[----:B------:R-:W-:Y:S01]  /*11950*/  HGMMA.64x256x16.F32 R24, R152, gdesc[UR4].tnspB, R24, gsb0 ;  /* 0x43e0000498187df0 */ /* 0x000fe20008000818 */
[----:B------:R-:W-:Y:S01]  /*11960*/  R2UR UR6, R6 ;  /* 0x00000000060672ca */ /* 0x000fe200000e0000 */
[----:B------:R-:W-:Y:S01]  /*11970*/  VIADD R6, R170, 0x100 ;  /* 0x00000100aa067836 */ /* 0x000fe20000000000 */
[----:B------:R-:W-:Y:S01]  /*11980*/  R2UR UR7, R7 ;  /* 0x00000000070772ca */ /* 0x000fe200000e0000 */
[----:B------:R-:W-:Y:S02]  /*11990*/  IMAD.MOV.U32 R7, RZ, RZ, 0x40000040 ;  /* 0x40000040ff077424 */ /* 0x000fe400078e00ff */
        /* <DEDUP_REMOVED lines=14> */
[----:B------:R-:W-:Y:S02]  /*11a80*/  WARPGROUP.DEPBAR.LE gsb0, 0x0 ;  /* 0x00008000000079c5 */ /* 0x000fe40000010000 */
[----:B------:R-:W-:Y:S01]  /*11a90*/  WARPGROUP.ARRIVE ;  /* 0x00000000000079c5 */ /* 0x000fe20000000000 */
[----:B---3--:R-:W-:-:S04]  /*11aa0*/  VIADD R152, R14, 0xffffffff ;  /* 0xffffffff0e987836 */ /* 0x008fc80000000000 */
[----:B------:R-:W-:Y:S01]  /*11ab0*/  IMAD.MOV.U32 R14, RZ, RZ, R152 ;  /* 0x000000ffff0e7224 */ /* 0x000fe200078e0098 */
[----:B------:R-:W-:Y:S01]  /*11ac0*/  HGMMA.64x256x16.F32 R24, R156, gdesc[UR4].tnspB, R24, gsb0 ;  /* 0x43e000049c187df0 */ /* 0x000fe20008000818 */
[----:B------:R-:W-:Y:S02]  /*11ad0*/  R2UR UR6, R6 ;  /* 0x00000000060672ca */ /* 0x000fe400000e0000 */
[----:B------:R-:W-:Y:S01]  /*11ae0*/  R2UR UR7, R7 ;  /* 0x00000000070772ca */ /* 0x000fe200000e0000 */
[----:B------:R-:W-:Y:S01]  /*11af0*/  IMAD.MOV.U32 R7, RZ, RZ, 0x40000040 ;  /* 0x40000040ff077424 */ /* 0x000fe200078e00ff */
[----:B------:R-:W-:Y:S01]  /*11b00*/  IADD3 R6, R170, 0x180, RZ ;  /* 0x00000180aa067810 */ /* 0x000fe20007ffe0ff */
        /* <DEDUP_REMOVED lines=9> */
[----:B------:R-:W-:Y:S02]  /*11ba0*/  IMAD.MOV.U32 R21, RZ, RZ, R171 ;  /* 0x000000ffff157224 */ /* 0x000fe400078e00ab */
[----:B------:R-:W-:Y:S01]  /*11bb0*/  FADD.FTZ R7, R224, R7 ;  /* 0x00000007e0077221 */ /* 0x000fe20000010000 */
[----:B------:R-:W-:-:S02]  /*11bc0*/  WARPGROUP.DEPBAR.LE gsb0, 0x0 ;  /* 0x00008000000079c5 */ /* 0x000fc40000010000 */
[----:B------:R-:W-:-:S15]  /*11bd0*/  WARPGROUP.ARRIVE ;  /* 0x00000000000079c5 */ /* 0x000fde0000000000 */
[----:B------:R-:W-:-:S01]  /*11be0*/  NOP ;  /* 0x0000000000007918 */ /* 0x000fc20000000000 */
        /* <DEDUP_REMOVED lines=12> */
[----:B------:R-:W-:Y:S05]  /*11cb0*/  BSYNC B0 ;  /* 0x0000000000007941 */ /* 0x000fea0003800000 */
.L_x_5474:
[----:B------:R-:W-:Y:S01]  /*11cc0*/  IMAD.MOV.U32 R190, RZ, RZ, R179 ;  /* 0x000000ffffbe7224 */ /* 0x000fe200078e00b3 */
[----:B------:R-:W-:Y:S01]  /*11cd0*/  MOV R21, R171 ;  /* 0x000000ab00157202 */ /* 0x000fe20000000f00 */
[----:B------:R-:W-:Y:S02]  /*11ce0*/  IMAD.MOV.U32 R19, RZ, RZ, R198 ;  /* 0x000000ffff137224 */ /* 0x000fe400078e00c6 */
[----:B------:R-:W-:-:S07]  /*11cf0*/  IMAD.MOV.U32 R14, RZ, RZ, R152 ;  /* 0x000000ffff0e7224 */ /* 0x000fce00078e0098 */
.L_x_5473:
[----:B------:R-:W-:Y:S05]  /*11d00*/  BSYNC B1 ;  /* 0x0000000000017941 */ /* 0x000fea0003800000 */
.L_x_5472:
[----:B0-----:R-:W0:Y:S01]  /*11d10*/  LDC R156, c[0x0][0xadc] ;  /* 0x0002b700ff9c7b82 */ /* 0x001e220000000800 */
[----:B------:R-:W-:Y:S01]  /*11d20*/  IADD3 R152, R23, 0x40, -R184 ;  /* 0x0000004017987810 */ /* 0x000fe20007ffe8b8 */
[----:B------:R-:W-:-:S04]  /*11d30*/  ULDC UR4, c[0x0][0xad4] ;  /* 0x0002b50000047ab9 */ /* 0x000fc80000000800 */
[----:B------:R-:W-:-:S04]  /*11d40*/  IMAD R152, R189, 0x40, R152 ;  /* 0x00000040bd987824 */ /* 0x000fc800078e0298 */
[----:B------:R-:W-:Y:S01]  /*11d50*/  VIADD R154, R152, -UR4 ;  /* 0x80000004989a7c36 */ /* 0x000fe20008000000 */
[----:B0-----:R-:W-:-:S13]  /*11d60*/  ISETP.GE.AND P6, PT, R156, 0x1, PT ;  /* 0x000000019c00780c */ /* 0x001fda0003fc6270 */
[----:B------:R-:W-:Y:S05]  /*11d70*/  @!P6 BRA `(.L_x_5494) ;  /* 0x000000000048e947 */ /* 0x000fea0003800000 */
[----:B------:R-:W-:Y:S01]  /*11d80*/  IMAD.MOV.U32 R155, RZ, RZ, R152 ;  /* 0x000000ffff9b7224 */ /* 0x000fe200078e0098 */
[----:B------:R-:W-:Y:S04]  /*11d90*/  BSSY B0, `(.L_x_5495) ;  /* 0x000000e000007945 */ /* 0x000fe80003800000 */
        /* <DEDUP_REMOVED lines=9> */
.L_x_5496:
[----:B------:R-:W-:-:S13]  /*11e30*/  ISETP.NE.AND P2, PT, R156, 0x1, PT ;  /* 0x000000019c00780c */ /* 0x000fda0003f45270 */
[----:B------:R-:W0:Y:S02]  /*11e40*/  @P2 LDC.64 R152, c[0x0][0xae0] ;  /* 0x0002b800ff982b82 */ /* 0x000e240000000a00 */
[----:B0-----:R-:W-:-:S05]  /*11e50*/  @P2 IMAD.HI.U32 R152, R155, R152, RZ ;  /* 0x000000989b982227 */ /* 0x001fca00078e00ff */
[----:B------:R-:W-:-:S07]  /*11e60*/  @P2 SHF.R.U32.HI R155, RZ, R153, R152 ;  /* 0x00000099ff9b2219 */ /* 0x000fce0000011698 */
.L_x_5497:
[----:B------:R-:W-:Y:S05]  /*11e70*/  BSYNC B0 ;  /* 0x0000000000007941 */ /* 0x000fea0003800000 */
.L_x_5495:
[----:B------:R-:W-:-:S05]  /*11e80*/  IMAD R155, R155, R156, RZ ;  /* 0x0000009c9b9b7224 */ /* 0x000fca00078e02ff */
[----:B------:R-:W-:-:S07]  /*11e90*/  VIMNMX R154, R154, R155, !PT ;  /* 0x0000009b9a9a7248 */ /* 0x000fce0007fe0100 */
.L_x_5494:
        /* <DEDUP_REMOVED lines=13> */
.L_x_5511:
[----:B------:R-:W-:Y:S01]  /*11f70*/  VIADD R19, R201, 0x1 ;  /* 0x00000001c9137836 */ /* 0x000fe20000000000 */
[C---:B------:R-:W-:Y:S01]  /*11f80*/  ISETP.GT.AND P2, PT, R189.reuse, R210, PT ;  /* 0x000000d2bd00720c */ /* 0x040fe20003f44270 */
[----:B------:R-:W-:-:S03]  /*11f90*/  VIADD R189, R189, 0xffffffff ;  /* 0xffffffffbdbd7836 */ /* 0x000fc60000000000 */
[----:B------:R-:W-:-:S04]  /*11fa0*/  ISETP.NE.AND P3, PT, R19, 0x2, PT ;  /* 0x000000021300780c */ /* 0x000fc80003f65270 */
[----:B------:R-:W-:Y:S02]  /*11fb0*/  SEL R21, RZ, 0x1, P3 ;  /* 0x00000001ff157807 */ /* 0x000fe40001800000 */
[----:B------:R-:W-:Y:S02]  /*11fc0*/  SEL R19, R19, RZ, P3 ;  /* 0x000000ff13137207 */ /* 0x000fe40001800000 */
[----:B------:R-:W-:Y:S01]  /*11fd0*/  LOP3.LUT R22, R22, R21, RZ, 0x3c, !PT ;  /* 0x0000001516167212 */ /* 0x000fe200078e3cff */
[----:B0-----:R-:W-:Y:S06]  /*11fe0*/  @!P0 BRA `(.L_x_5501) ;  /* 0x0000000000048947 */ /* 0x001fec0003800000 */
[----:B------:R-:W-:Y:S01]  /*11ff0*/  BPT.TRAP 0x1 ;  /* 0x000000040000795c */ /* 0x000fe20000300000 */
.L_x_5501:
[----:B------:R-:W-:Y:S01]  /*12000*/  IMAD R14, R19, 0x8, R18 ;  /* 0x00000008130e7824 */ /* 0x000fe200078e0212 */
[----:B------:R-:W-:-:S04]  /*12010*/  SHF.L.U32 R21, R22, 0x1f, RZ ;  /* 0x0000001f16157819 */ /* 0x000fc800000006ff */
[----:B------:R0:W1:Y:S01]  /*12020*/  SYNCS.PHASECHK.TRANS64.TRYWAIT P3, [R14+URZ+0x38830], R21 ;  /* 0x038830150e0075a7 */ /* 0x000062000806017f */
[----:B------:R-:W-:Y:S05]  /*12030*/  @!P0 BRA `(.L_x_5502) ;  /* 0x0000000000048947 */ /* 0x000fea0003800000 */
[----:B------:R-:W-:Y:S01]  /*12040*/  BPT.TRAP 0x1 ;  /* 0x000000040000795c */ /* 0x000fe20000300000 */
.L_x_5502:
[----:B------:R-:W-:Y:S01]  /*12050*/  BSSY B2, `(.L_x_5503) ;  /* 0x0000006000027945 */ /* 0x000fe20003800000 */
[----:B------:R-:W-:Y:S02]  /*12060*/  IMAD R198, R19, 0x200, R15 ;  /* 0x0000020013c67824 */ /* 0x000fe400078e020f */
[----:B------:R-:W-:Y:S01]  /*12070*/  IMAD.MOV.U32 R199, RZ, RZ, 0x40000040 ;  /* 0x40000040ffc77424 */ /* 0x000fe200078e00ff */
[----:B-1----:R-:W-:Y:S06]  /*12080*/  @P3 BRA `(.L_x_5504) ;  /* 0x0000000000083947 */ /* 0x002fec0003800000 */
[----:B------:R-:W1:Y:S02]  /*12090*/  SYNCS.PHASECHK.TRANS64.TRYWAIT P3, [R14+URZ+0x38830], R21 ;  /* 0x038830150e0075a7 */ /* 0x000e64000806017f */
[----:B-1----:R-:W-:Y:S05]  /*120a0*/  @!P3 BRA `(.L_x_5505) ;  /* 0x0000012000d8b947 */ /* 0x002fea0003800000 */
.L_x_5504:
[----:B------:R-:W-:Y:S05]  /*120b0*/  BSYNC B2 ;  /* 0x0000000000027941 */ /* 0x000fea0003800000 */
.L_x_5503:
        /* <DEDUP_REMOVED lines=9> */
[----:B------:R-:W-:Y:S02]  /*12150*/  R2UR UR6, R202 ;  /* 0x00000000ca0672ca */ /* 0x000fe400000e0000 */
[----:B------:R-:W-:Y:S01]  /*12160*/  R2UR UR7, R203 ;  /* 0x00000000cb0772ca */ /* 0x000fe200000e0000 */
[----:B------:R-:W-:Y:S01]  /*12170*/  IMAD.MOV.U32 R203, RZ, RZ, 0x40000040 ;  /* 0x40000040ffcb7424 */ /* 0x000fe200078e00ff */
[----:B------:R-:W-:Y:S02]  /*12180*/  R2UR UR4, R12 ;  /* 0x000000000c0472ca */ /* 0x000fe400000e0000 */
[----:B------:R-:W-:Y:S02]  /*12190*/  R2UR UR5, R13 ;  /* 0x000000000d0572ca */ /* 0x000fe400000e0000 */
        /* <DEDUP_REMOVED lines=22> */
.L_x_5506:
[----:B------:R2:W3:Y:S01]  /*12300*/  SYNCS.PHASECHK.TRANS64.TRYWAIT P3, [R14+URZ+0x38850], R21 ;  /* 0x038850150e0075a7 */ /* 0x0004e2000806017f */
[----:B------:R-:W-:Y:S05]  /*12310*/  @!P0 BRA `(.L_x_5507) ;  /* 0x0000000000048947 */ /* 0x000fea0003800000 */
[----:B------:R-:W-:Y:S01]  /*12320*/  BPT.TRAP 0x1 ;  /* 0x000000040000795c */ /* 0x000fe20000300000 */
.L_x_5507:
[----:B------:R-:W-:Y:S04]  /*12330*/  BSSY B2, `(.L_x_5508) ;  /* 0x0000004000027945 */ /* 0x000fe80003800000 */
[----:B---3--:R-:W-:Y:S05]  /*12340*/  @P3 BRA `(.L_x_5509) ;  /* 0x0000000000083947 */ /* 0x008fea0003800000 */
[----:B------:R-:W3:Y:S02]  /*12350*/  SYNCS.PHASECHK.TRANS64.TRYWAIT P3, [R14+URZ+0x38850], R21 ;  /* 0x038850150e0075a7 */ /* 0x000ee4000806017f */
[----:B---3--:R-:W-:Y:S05]  /*12360*/  @!P3 BRA `(.L_x_5510) ;  /* 0x00000120003cb947 */ /* 0x008fea0003800000 */
.L_x_5509:
[----:B------:R-:W-:Y:S05]  /*12370*/  BSYNC B2 ;  /* 0x0000000000027941 */ /* 0x000fea0003800000 */
.L_x_5508:
[----:B------:R-:W-:Y:S01]  /*12380*/  IMAD R202, R19, 0x1000, R20 ;  /* 0x0000100013ca7824 */ /* 0x000fe200078e0214 */
[----:B------:R-:W-:Y:S01]  /*12390*/  R2UR UR4, R2 ;  /* 0x00000000020472ca */ /* 0x000fe200000e0000 */
[----:B------:R-:W-:Y:S01]  /*123a0*/  IMAD.MOV.U32 R203, RZ, RZ, 0x40000040 ;  /* 0x40000040ffcb7424 */ /* 0x000fe200078e00ff */
[----:B------:R-:W-:Y:S01]  /*123b0*/  R2UR UR5, R3 ;  /* 0x00000000030572ca */ /* 0x000fe200000e0000 */
[----:B------:R-:W-:Y:S01]  /*123c0*/  WARPGROUP.ARRIVE ;  /* 0x00000000000079c5 */ /* 0x000fe20000000000 */
[----:B------:R-:W-:Y:S01]  /*123d0*/  R2UR UR6, R202 ;  /* 0x00000000ca0672ca */ /* 0x000fe200000e0000 */
[----:B------:R-:W-:Y:S01]  /*123e0*/  IMAD.MOV.U32 R199, RZ, RZ, 0x40000040 ;  /* 0x40000040ffc77424 */ /* 0x000fe200078e00ff */
[----:B------:R-:W-:Y:S01]  /*123f0*/  R2UR UR7, R203 ;  /* 0x00000000cb0772ca */ /* 0x000fe200000e0000 */
[----:B------:R-:W-:Y:S02]  /*12400*/  VIADD R198, R2, 0x2 ;  /* 0x0000000202c67836 */ /* 0x000fe40000000000 */
[----:B------:R-:W4:Y:S01]  /*12410*/  S2R R190, SR_TID.X ;  /* 0x0000000000be7919 */ /* 0x000f220000002100 */
[----:B------:R-:W-:-:S02]  /*12420*/  VIADD R203, R202, 0x800 ;  /* 0x00000800cacb7836 */ /* 0x000fc40000000000 */
[----:B------:R-:W-:Y:S02]  /*12430*/  VIADD R206, R2, 0x800 ;  /* 0x0000080002ce7836 */ /* 0x000fe40000000000 */
[----:B------:R-:W-:Y:S02]  /*12440*/  IMAD.MOV.U32 R205, RZ, RZ, 0x40000040 ;  /* 0x40000040ffcd7424 */ /* 0x000fe400078e00ff */
[----:B------:R-:W-:-:S03]  /*12450*/  IMAD.MOV.U32 R207, RZ, RZ, 0x40000040 ;  /* 0x40000040ffcf7424 */ /* 0x000fc600078e00ff */
        /* <DEDUP_REMOVED lines=9> */
[----:B----4-:R-:W-:-:S05]  /*124f0*/  SHF.R.U32.HI R190, RZ, 0x7, R190 ;  /* 0x00000007ffbe7819 */ /* 0x010fca00000116be */
[----:B0123--:R0:W1:Y:S02]  /*12500*/  SHFL.IDX PT, R21, R190, RZ, 0x1f ;  /* 0x00001fffbe157589 */ /* 0x00f06400000e0000 */
[----:B0-----:R-:W-:Y:S02]  /*12510*/  MOV R190, 0x4 ;  /* 0x0000000400be7802 */ /* 0x001fe40000000f00 */
[----:B-1----:R-:W-:-:S04]  /*12520*/  ISETP.GT.AND P3, PT, R21, 0x7f, PT ;  /* 0x0000007f1500780c */ /* 0x002fc80003f64270 */
[----:B------:R-:W-:Y:S01]  /*12530*/  SEL R21, RZ, 0x2, !P3 ;  /* 0x00000002ff157807 */ /* 0x000fe20005800000 */
        /* <DEDUP_REMOVED lines=153> */
[----:B------:R-:W-:Y:S01]  /*12ed0*/  IMAD.IADD R198, R21, 0x1, R203 ;  /* 0x0000000115c67824 */ /* 0x000fe200078e02cb */
[----:B------:R-:W-:-:S02]  /*12ee0*/  WARPGROUP.DEPBAR.LE gsb0, 0x0 ;  /* 0x00008000000079c5 */ /* 0x000fc40000010000 */
[----:B------:R-:W-:-:S09]  /*12ef0*/  WARPGROUP.ARRIVE ;  /* 0x00000000000079c5 */ /* 0x000fd20000000000 */
        /* <DEDUP_REMOVED lines=8> */
[C---:B------:R-:W-:Y:S02]  /*12f80*/  SEL R198, R190.reuse, 0x2, P3 ;  /* 0x00000002bec67807 */ /* 0x040fe40001800000 */
[----:B------:R-:W-:Y:S02]  /*12f90*/  SEL R190, R190, 0x6, !P3 ;  /* 0x00000006bebe7807 */ /* 0x000fe40005800000 */
[----:B------:R-:W-:Y:S01]  /*12fa0*/  SEL R199, R199, 0x26, P3 ;  /* 0x00000026c7c77807 */ /* 0x000fe20001800000 */
[----:B------:R-:W-:-:S03]  /*12fb0*/  IMAD.IADD R204, R203, 0x1, R198 ;  /* 0x00000001cbcc7824 */ /* 0x000fc600078e02c6 */
[----:B------:R-:W-:Y:S01]  /*12fc0*/  LOP3.LUT R199, R199, 0x6, RZ, 0xc0, !PT ;  /* 0x00000006c7c77812 */ /* 0x000fe200078ec0ff */
        /* <DEDUP_REMOVED lines=19> */
[----:B------:R-:W-:Y:S02]  /*13100*/  R2UR UR6, R204 ;  /* 0x00000000cc0672ca */ /* 0x000fe400000e0000 */
[----:B------:R-:W-:Y:S01]  /*13110*/  R2UR UR7, R205 ;  /* 0x00000000cd0772ca */ /* 0x000fe200000e0000 */
[----:B------:R-:W-:Y:S01]  /*13120*/  IMAD.MOV.U32 R205, RZ, RZ, 0x40000040 ;  /* 0x40000040ffcd7424 */ /* 0x000fe200078e00ff */
[----:B------:R-:W-:-:S04]  /*13130*/  SEL R203, R203, 0x980, P3 ;  /* 0x00000980cbcb7807 */ /* 0x000fc80001800000 */
[----:B------:R-:W-:-:S04]  /*13140*/  LOP3.LUT R203, R203, 0xa00, RZ, 0xc0, !PT ;  /* 0x00000a00cbcb7812 */ /* 0x000fc800078ec0ff */
[CC--:B------:R-:W-:Y:S02]  /*13150*/  IADD3 R204, R199.reuse, R203.reuse, R2 ;  /* 0x000000cbc7cc7210 */ /* 0x0c0fe40007ffe002 */
[----:B------:R-:W-:Y:S01]  /*13160*/  IADD3 R206, R199, R203, R202 ;  /* 0x000000cbc7ce7210 */ /* 0x000fe20007ffe0ca */
[----:B------:R-:W-:Y:S01]  /*13170*/  VIADD R199, R2, 0xa00 ;  /* 0x00000a0002c77836 */ /* 0x000fe20000000000 */
        /* <DEDUP_REMOVED lines=44> */
[----:B------:R-:W-:Y:S02]  /*13440*/  R2UR UR6, R204 ;  /* 0x00000000cc0672ca */ /* 0x000fe400000e0000 */
[----:B------:R-:W-:Y:S01]  /*13450*/  R2UR UR7, R205 ;  /* 0x00000000cd0772ca */ /* 0x000fe200000e0000 */
[----:B------:R-:W-:Y:S01]  /*13460*/  IMAD.MOV.U32 R205, RZ, RZ, 0x40000040 ;  /* 0x40000040ffcd7424 */ /* 0x000fe200078e00ff */
[----:B------:R-:W-:-:S04]  /*13470*/  SEL R203, R203, 0xb80, P3 ;  /* 0x00000b80cbcb7807 */ /* 0x000fc80001800000 */
[----:B------:R-:W-:-:S04]  /*13480*/  LOP3.LUT R203, R203, 0xe00, RZ, 0xc0, !PT ;  /* 0x00000e00cbcb7812 */ /* 0x000fc800078ec0ff */
[CC--:B------:R-:W-:Y:S02]  /*13490*/  IADD3 R204, R199.reuse, R203.reuse, R2 ;  /* 0x000000cbc7cc7210 */ /* 0x0c0fe40007ffe002 */
[----:B------:R-:W-:Y:S01]  /*134a0*/  IADD3 R206, R199, R203, R202 ;  /* 0x000000cbc7ce7210 */ /* 0x000fe20007ffe0ca */
[----:B------:R-:W-:Y:S02]  /*134b0*/  VIADD R199, R2, 0xc00 ;  /* 0x00000c0002c77836 */ /* 0x000fe40000000000 */
        /* <DEDUP_REMOVED lines=8> */
[----:B------:R-:W-:Y:S02]  /*13540*/  R2UR UR7, R207 ;  /* 0x00000000cf0772ca */ /* 0x000fe400000e0000 */
[----:B------:R-:W-:Y:S02]  /*13550*/  IADD3 R204, R199, R21, RZ ;  /* 0x00000015c7cc7210 */ /* 0x000fe40007ffe0ff */
[----:B------:R-:W-:Y:S01]  /*13560*/  MOV R207, 0x40000040 ;  /* 0x4000004000cf7802 */ /* 0x000fe20000000f00 */
[----:B------:R-:W-:-:S02]  /*13570*/  WARPGROUP.DEPBAR.LE gsb0, 0x0 ;  /* 0x00008000000079c5 */ /* 0x000fc40000010000 */
        /* <DEDUP_REMOVED lines=20> */
[----:B------:R-:W-:-:S02]  /*136c0*/  IMAD.MOV.U32 R205, RZ, RZ, 0x40000040 ;  /* 0x40000040ffcd7424 */ /* 0x000fc400078e00ff */
        /* <DEDUP_REMOVED lines=33> */
[----:B------:R-:W-:Y:S01]  /*138e0*/  R2UR UR6, R204 ;  /* 0x00000000cc0672ca */ /* 0x000fe200000e0000 */
[----:B------:R-:W-:Y:S01]  /*138f0*/  IMAD.IADD R204, R206, 0x1, R21 ;  /* 0x00000001cecc7824 */ /* 0x000fe200078e0215 */
[----:B------:R-:W-:Y:S01]  /*13900*/  R2UR UR7, R205 ;  /* 0x00000000cd0772ca */ /* 0x000fe200000e0000 */
[----:B------:R-:W-:Y:S02]  /*13910*/  IMAD.MOV.U32 R205, RZ, RZ, 0x40000040 ;  /* 0x40000040ffcd7424 */ /* 0x000fe400078e00ff */
[----:B------:R-:W-:Y:S01]  /*13920*/  IMAD.MOV.U32 R21, RZ, RZ, 0x40 ;  /* 0x00000040ff157424 */ /* 0x000fe200078e00ff */
[----:B------:R-:W-:Y:S01]  /*13930*/  R2UR UR4, R204 ;  /* 0x00000000cc0472ca */ /* 0x000fe200000e0000 */
[----:B------:R-:W-:Y:S01]  /*13940*/  IMAD.IADD R204, R206, 0x1, R198 ;  /* 0x00000001cecc7824 */ /* 0x000fe200078e02c6 */
[----:B------:R-:W-:Y:S01]  /*13950*/  R2UR UR5, R205 ;  /* 0x00000000cd0572ca */ /* 0x000fe200000e0000 */
[----:B------:R-:W-:Y:S01]  /*13960*/  IMAD.IADD R198, R198, 0x1, R203 ;  /* 0x00000001c6c67824 */ /* 0x000fe200078e02cb */
[----:B------:R-:W-:-:S02]  /*13970*/  MOV R205, 0x40000040 ;  /* 0x4000004000cd7802 */ /* 0x000fc40000000f00 */
        /* <DEDUP_REMOVED lines=13> */
[----:B------:R-:W-:Y:S01]  /*13a50*/  MOV R190, 0x1000 ;  /* 0x0000100000be7802 */ /* 0x000fe20000000f00 */
[----:B------:R-:W-:-:S03]  /*13a60*/  IMAD.MOV.U32 R203, RZ, RZ, 0x40000040 ;  /* 0x40000040ffcb7424 */ /* 0x000fc600078e00ff */
[----:B------:R-:W-:-:S04]  /*13a70*/  SEL R190, R190, 0xf80, P3 ;  /* 0x00000f80bebe7807 */ /* 0x000fc80001800000 */
[----:B------:R-:W-:-:S04]  /*13a80*/  LOP3.LUT R190, R190, 0x1e00, RZ, 0xc0, !PT ;  /* 0x00001e00bebe7812 */ /* 0x000fc800078ec0ff */
[----:B------:R-:W-:Y:S01]  /*13a90*/  IADD3 R202, R21, R190, R202 ;  /* 0x000000be15ca7210 */ /* 0x000fe20007ffe0ca */
        /* <DEDUP_REMOVED lines=8> */
[----:B------:R-:W-:Y:S01]  /*13b20*/  IADD3 R198, R21, R190, R2 ;  /* 0x000000be15c67210 */ /* 0x000fe20007ffe002 */
[----:B------:R-:W-:-:S02]  /*13b30*/  WARPGROUP.DEPBAR.LE gsb0, 0x0 ;  /* 0x00008000000079c5 */ /* 0x000fc40000010000 */
[----:B------:R-:W-:-:S08]  /*13b40*/  WARPGROUP.ARRIVE ;  /* 0x00000000000079c5 */ /* 0x000fd00000000000 */
[----:B------:R-:W-:Y:S01]  /*13b50*/  HGMMA.64x64x16.F32 R152, gdesc[UR4], R152, gsb0 ;  /* 0x00e00000049879f0 */ /* 0x000fe20008000898 */
[----:B------:R-:W-:Y:S01]  /*13b60*/  R2UR UR4, R198 ;  /* 0x00000000c60472ca */ /* 0x000fe200000e0000 */
[----:B------:R-:W-:Y:S01]  /*13b70*/  IMAD R198, R19, 0x1000, R188 ;  /* 0x0000100013c67824 */ /* 0x000fe200078e02bc */
[----:B------:R-:W-:Y:S01]  /*13b80*/  R2UR UR5, R199 ;  /* 0x00000000c70572ca */ /* 0x000fe200000e0000 */
[----:B------:R-:W-:Y:S01]  /*13b90*/  IMAD.MOV.U32 R199, RZ, RZ, 0x40000040 ;  /* 0x40000040ffc77424 */ /* 0x000fe200078e00ff */
[----:B------:R-:W-:Y:S02]  /*13ba0*/  R2UR UR6, R202 ;  /* 0x00000000ca0672ca */ /* 0x000fe400000e0000 */
[----:B------:R-:W-:Y:S01]  /*13bb0*/  R2UR UR7, R203 ;  /* 0x00000000cb0772ca */ /* 0x000fe200000e0000 */
[----:B------:R-:W-:Y:S02]  /*13bc0*/  WARPGROUP.DEPBAR.LE gsb0, 0x0 ;  /* 0x00008000000079c5 */ /* 0x000fe40000010000 */
[----:B------:R-:W-:-:S10]  /*13bd0*/  WARPGROUP.ARRIVE ;  /* 0x00000000000079c5 */ /* 0x000fd40000000000 */
[----:B------:R-:W-:Y:S01]  /*13be0*/  HGMMA.64x64x16.F32 R152, gdesc[UR4], R152, gsb0 ;  /* 0x00e00000049879f0 */ /* 0x000fe20008000898 */
[----:B------:R-:W-:Y:S02]  /*13bf0*/  R2UR UR7, R199 ;  /* 0x00000000c70772ca */ /* 0x000fe400000e0000 */
[----:B------:R-:W-:Y:S01]  /*13c00*/  R2UR UR6, R198 ;  /* 0x00000000c60672ca */ /* 0x000fe200000e0000 */
        /* <DEDUP_REMOVED lines=66> */
[----:B0-----:R-:W-:-:S05]  /*14030*/  FMNMX.FTZ R168, R180, R21, !PT ;  /* 0x00000015b4a87209 */ /* 0x001fca0007810000 */
[----:B------:R-:W0:Y:S02]  /*14040*/  SHFL.BFLY PT, R21, R168, 0x2, 0x1f ;  /* 0x0c401f00a8157f89 */ /* 0x000e2400000e0000 */
[----:B------:R-:W3:Y:S01]  /*14050*/  MUFU.TANH R156, R156 ;  /* 0x0000009c009c7308 */ /* 0x000ee20000002400 */
[----:B-1----:R-:W-:-:S07]  /*14060*/  FMNMX.FTZ R171, R153, R200, !PT ;  /* 0x000000c899ab7209 */ /* 0x002fce0007810000 */
[----:B------:R-:W1:Y:S01]  /*14070*/  MUFU.TANH R158, R158 ;  /* 0x0000009e009e7308 */ /* 0x000e620000002400 */
[----:B--2---:R-:W-:-:S07]  /*14080*/  FMNMX.FTZ R171, R154, R171, !PT ;  /* 0x000000ab9aab7209 */ /* 0x004fce0007810000 */
[----:B------:R-:W2:Y:S01]  /*14090*/  MUFU.TANH R162, R162 ;  /* 0x000000a200a27308 */ /* 0x000ea20000002400 */
[----:B---3--:R-:W-:Y:S02]  /*140a0*/  FMNMX.FTZ R171, R156, R171, !PT ;  /* 0x000000ab9cab7209 */ /* 0x008fe40007810000 */
[----:B0-----:R-:W-:-:S05]  /*140b0*/  FMNMX.FTZ R21, R168, R21, !PT ;  /* 0x00000015a8157209 */ /* 0x001fca0007810000 */
[----:B------:R-:W0:Y:S01]  /*140c0*/  MUFU.TANH R163, R163 ;  /* 0x000000a300a37308 */ /* 0x000e220000002400 */
[----:B-1----:R-:W-:Y:S01]  /*140d0*/  FMNMX.FTZ R171, R158, R171, !PT ;  /* 0x000000ab9eab7209 */ /* 0x002fe20007810000 */
[----:B------:R-:W1:Y:S06]  /*140e0*/  SHFL.BFLY PT, R168, R21, 0x1, 0x1f ;  /* 0x0c201f0015a87f89 */ /* 0x000e6c00000e0000 */
[----:B------:R-:W3:Y:S08]  /*140f0*/  MUFU.TANH R166, R166 ;  /* 0x000000a600a67308 */ /* 0x000ef00000002400 */
[----:B------:R-:W4:Y:S08]  /*14100*/  MUFU.TANH R167, R167 ;  /* 0x000000a700a77308 */ /* 0x000f300000002400 */
[----:B------:R-:W5:Y:S01]  /*14110*/  MUFU.TANH R181, R181 ;  /* 0x000000b500b57308 */ /* 0x000f620000002400 */
[----:B-1----:R-:W-:-:S02]  /*14120*/  FMNMX.FTZ R21, R21, R168, !PT ;  /* 0x000000a815157209 */ /* 0x002fc40007810000 */
[----:B--2---:R-:W-:-:S05]  /*14130*/  FMNMX.FTZ R168, R162, R171, !PT ;  /* 0x000000aba2a87209 */ /* 0x004fca0007810000 */
[----:B------:R-:W1:Y:S01]  /*14140*/  MUFU.TANH R202, R202 ;  /* 0x000000ca00ca7308 */ /* 0x000e620000002400 */
[----:B0-----:R-:W-:Y:S01]  /*14150*/  FMNMX.FTZ R171, R163, R168, !PT ;  /* 0x000000a8a3ab7209 */ /* 0x001fe20007810000 */
[----:B------:R-:W-:Y:S02]  /*14160*/  IMAD.U32 R168, RZ, RZ, UR39 ;  /* 0x00000027ffa87e24 */ /* 0x000fe4000f8e00ff */
[C---:B------:R-:W-:Y:S01]  /*14170*/  FADD.FTZ R175, -R21.reuse, R191 ;  /* 0x000000bf15af7221 */ /* 0x040fe20000010100 */
[----:B---3--:R-:W-:Y:S01]  /*14180*/  FMNMX.FTZ R170, R166, R171, !PT ;  /* 0x000000aba6aa7209 */ /* 0x008fe20007810000 */
[-C--:B------:R-:W-:Y:S02]  /*14190*/  FMUL.FTZ R191, R21, R168.reuse ;  /* 0x000000a815bf7220 */ /* 0x080fe40000410000 */
[----:B------:R-:W-:Y:S01]  /*141a0*/  FMUL.FTZ R175, R175, R168 ;  /* 0x000000a8afaf7220 */ /* 0x000fe20000410000 */
[----:B------:R-:W0:Y:S01]  /*141b0*/  MUFU.TANH R203, R203 ;  /* 0x000000cb00cb7308 */ /* 0x000e220000002400 */
[----:B----4-:R-:W-:Y:S01]  /*141c0*/  FMNMX.FTZ R170, R167, R170, !PT ;  /* 0x000000aaa7aa7209 */ /* 0x010fe20007810000 */
[-CC-:B------:R-:W-:Y:S01]  /*141d0*/  FFMA.FTZ R179, R157, R168.reuse, -R191.reuse ;  /* 0x000000a89db37223 */ /* 0x180fe200000108bf */
[-CC-:B------:R-:W-:Y:S01]  /*141e0*/  FFMA.FTZ R225, R190, R168.reuse, -R191.reuse ;  /* 0x000000a8bee17223 */ /* 0x180fe200000108bf */
[--C-:B------:R-:W-:Y:S01]  /*141f0*/  FFMA.FTZ R152, R152, R168, -R191.reuse ;  /* 0x000000a898987223 */ /* 0x100fe200000108bf */
[----:B-----5:R-:W-:Y:S01]  /*14200*/  FMNMX.FTZ R171, R181, R170, !PT ;  /* 0x000000aab5ab7209 */ /* 0x020fe20007810000 */
[-CC-:B------:R-:W-:Y:S01]  /*14210*/  FFMA.FTZ R155, R155, R168.reuse, -R191.reuse ;  /* 0x000000a89b9b7223 */ /* 0x180fe200000108bf */
[-CC-:B------:R-:W-:Y:S01]  /*14220*/  FFMA.FTZ R174, R160, R168.reuse, -R191.reuse ;  /* 0x000000a8a0ae7223 */ /* 0x180fe200000108bf */
[----:B------:R-:W2:Y:S01]  /*14230*/  MUFU.TANH R204, R204 ;  /* 0x000000cc00cc7308 */ /* 0x000ea20000002400 */
[----:B-1----:R-:W-:Y:S01]  /*14240*/  FMNMX.FTZ R170, R202, R171, !PT ;  /* 0x000000abcaaa7209 */ /* 0x002fe20007810000 */
[-CC-:B------:R-:W-:Y:S01]  /*14250*/  FFMA.FTZ R178, R164, R168.reuse, -R191.reuse ;  /* 0x000000a8a4b27223 */ /* 0x180fe200000108bf */
[-CC-:B------:R-:W-:Y:S01]  /*14260*/  FFMA.FTZ R169, R169, R168.reuse, -R191.reuse ;  /* 0x000000a8a9a97223 */ /* 0x180fe200000108bf */
[-CC-:B------:R-:W-:Y:S01]  /*14270*/  FFMA.FTZ R172, R172, R168.reuse, -R191.reuse ;  /* 0x000000a8acac7223 */ /* 0x180fe200000108bf */
[-CC-:B------:R-:W-:Y:S01]  /*14280*/  FFMA.FTZ R173, R173, R168.reuse, -R191.reuse ;  /* 0x000000a8adad7223 */ /* 0x180fe200000108bf */
[-CC-:B------:R-:W-:Y:S01]  /*14290*/  FFMA.FTZ R176, R176, R168.reuse, -R191.reuse ;  /* 0x000000a8b0b07223 */ /* 0x180fe200000108bf */
[--C-:B------:R-:W-:Y:S01]  /*142a0*/  FFMA.FTZ R177, R177, R168, -R191.reuse ;  /* 0x000000a8b1b17223 */ /* 0x100fe200000108bf */
[----:B------:R-:W1:Y:S01]  /*142b0*/  MUFU.TANH R205, R205 ;  /* 0x000000cd00cd7308 */ /* 0x000e620000002400 */
[----:B0-----:R-:W-:Y:S01]  /*142c0*/  FMNMX.FTZ R171, R203, R170, !PT ;  /* 0x000000aacbab7209 */ /* 0x001fe20007810000 */
[----:B------:R-:W-:-:S06]  /*142d0*/  FFMA.FTZ R180, R180, R168, -R191 ;  /* 0x000000a8b4b47223 */ /* 0x000fcc00000108bf */
[----:B------:R-:W0:Y:S01]  /*142e0*/  MUFU.TANH R206, R206 ;  /* 0x000000ce00ce7308 */ /* 0x000e220000002400 */
[----:B--2---:R-:W-:-:S07]  /*142f0*/  FMNMX.FTZ R170, R204, R171, !PT ;  /* 0x000000abccaa7209 */ /* 0x004fce0007810000 */
[----:B------:R-:W2:Y:S01]  /*14300*/  MUFU.TANH R207, R207 ;  /* 0x000000cf00cf7308 */ /* 0x000ea20000002400 */
[----:B-1----:R-:W-:-:S07]  /*14310*/  FMNMX.FTZ R171, R205, R170, !PT ;  /* 0x000000aacdab7209 */ /* 0x002fce0007810000 */
[----:B------:R-:W1:Y:S01]  /*14320*/  MUFU.TANH R222, R222 ;  /* 0x000000de00de7308 */ /* 0x000e620000002400 */
[----:B0-----:R-:W-:Y:S01]  /*14330*/  FMNMX.FTZ R170, R206, R171, !PT ;  /* 0x000000abceaa7209 */ /* 0x001fe20007810000 */
[----:B------:R-:W-:-:S06]  /*14340*/  FFMA.FTZ R171, R159, R168, -R191 ;  /* 0x000000a89fab7223 */ /* 0x000fcc00000108bf */
[----:B------:R0:W3:Y:S01]  /*14350*/  MUFU.EX2 R183, R175 ;  /* 0x000000af00b77308 */ /* 0x0000e20000000800 */
[----:B--2---:R-:W-:-:S07]  /*14360*/  FMNMX.FTZ R157, R207, R170, !PT ;  /* 0x000000aacf9d7209 */ /* 0x004fce0007810000 */
[----:B------:R2:W-:Y:S01]  /*14370*/  MUFU.EX2 R170, R179 ;  /* 0x000000b300aa7308 */ /* 0x0005e20000000800 */
[----:B-1----:R-:W-:Y:S01]  /*14380*/  FMNMX.FTZ R157, R222, R157, !PT ;  /* 0x0000009dde9d7209 */ /* 0x002fe20007810000 */
[----:B0-----:R-:W-:-:S04]  /*14390*/  FFMA.FTZ R175, R161, R168, -R191 ;  /* 0x000000a8a1af7223 */ /* 0x001fc800000108bf */
[----:B------:R-:W0:Y:S02]  /*143a0*/  SHFL.BFLY PT, R182, R157, 0x2, 0x1f ;  /* 0x0c401f009db67f89 */ /* 0x000e2400000e0000 */
[----:B------:R-:W1:Y:S01]  /*143b0*/  MUFU.EX2 R152, R152 ;  /* 0x0000009800987308 */ /* 0x000e620000000800 */
[--C-:B--2---:R-:W-:Y:S01]  /*143c0*/  FFMA.FTZ R179, R165, R168, -R191.reuse ;  /* 0x000000a8a5b37223 */ /* 0x104fe200000108bf */
[-C--:B---3--:R-:W-:Y:S01]  /*143d0*/  FMUL.FTZ R24, R24, R183.reuse ;  /* 0x000000b718187220 */ /* 0x088fe20000410000 */
        /* <DEDUP_REMOVED lines=16> */
[-C--:B------:R-:W-:Y:S01]  /*144e0*/  FMUL.FTZ R52, R52, R183.reuse ;  /* 0x000000b734347220 */ /* 0x080fe20000410000 */
[-C--:B------:R-:W-:Y:S01]  /*144f0*/  FMUL.FTZ R53, R53, R183.reuse ;  /* 0x000000b735357220 */ /* 0x080fe20000410000 */
[-C--:B------:R-:W-:Y:S01]  /*14500*/  FMUL.FTZ R56, R56, R183.reuse ;  /* 0x000000b738387220 */ /* 0x080fe20000410000 */
[----:B0-----:R-:W-:Y:S01]  /*14510*/  FMNMX.FTZ R159, R157, R182, !PT ;  /* 0x000000b69d9f7209 */ /* 0x001fe20007810000 */
[----:B------:R-:W-:Y:S01]  /*14520*/  FFMA.FTZ R182, R199, R168, -R191 ;  /* 0x000000a8c7b67223 */ /* 0x000fe200000108bf */
[----:B------:R-:W-:Y:S01]  /*14530*/  MUFU.EX2 R171, R171 ;  /* 0x000000ab00ab7308 */ /* 0x000fe20000000800 */
[-C--:B------:R-:W-:Y:S01]  /*14540*/  FMUL.FTZ R57, R57, R183.reuse ;  /* 0x000000b739397220 */ /* 0x080fe20000410000 */
[-C--:B------:R-:W-:Y:S01]  /*14550*/  FMUL.FTZ R60, R60, R183.reuse ;  /* 0x000000b73c3c7220 */ /* 0x080fe20000410000 */
        /* <DEDUP_REMOVED lines=33> */
[----:B------:R-:W-:Y:S01]  /*14770*/  FFMA.FTZ R191, R158, R168, -R159 ;  /* 0x000000a89ebf7223 */ /* 0x000fe2000001089f */
[----:B------:R-:W-:-:S02]  /*14780*/  IMAD.MOV R158, RZ, RZ, -R195 ;  /* 0x000000ffff9e7224 */ /* 0x000fc400078e0ac3 */
[-C--:B------:R-:W-:Y:S01]  /*14790*/  FMUL.FTZ R157, R157, R168.reuse ;  /* 0x000000a89d9d7220 */ /* 0x080fe20000410000 */
[-CC-:B------:R-:W-:Y:S01]  /*147a0*/  FFMA.FTZ R153, R153, R168.reuse, -R159.reuse ;  /* 0x000000a899997223 */ /* 0x180fe2000001089f */
[-CC-:B------:R-:W-:Y:S01]  /*147b0*/  FFMA.FTZ R154, R154, R168.reuse, -R159.reuse ;  /* 0x000000a89a9a7223 */ /* 0x180fe2000001089f */
[--C-:B------:R-:W-:Y:S01]  /*147c0*/  FFMA.FTZ R156, R156, R168, -R159.reuse ;  /* 0x000000a89c9c7223 */ /* 0x100fe2000001089f */
[----:B------:R-:W-:Y:S01]  /*147d0*/  ISETP.NE.AND P3, PT, R185, R158, PT ;  /* 0x0000009eb900720c */ /* 0x000fe20003f65270 */
[----:B------:R-:W-:Y:S01]  /*147e0*/  @!P1 VIADD R158, R14, 0x38840 ;  /* 0x000388400e9e9836 */ /* 0x000fe20000000000 */
[----:B------:R-:W0:Y:S01]  /*147f0*/  MUFU.EX2 R157, R157 ;  /* 0x0000009d009d7308 */ /* 0x000e220000000800 */
[-CC-:B------:R-:W-:Y:S01]  /*14800*/  FFMA.FTZ R160, R204, R168.reuse, -R159.reuse ;  /* 0x000000a8cca07223 */ /* 0x180fe2000001089f */
[-CC-:B------:R-:W-:Y:S01]  /*14810*/  FFMA.FTZ R200, R162, R168.reuse, -R159.reuse ;  /* 0x000000a8a2c87223 */ /* 0x180fe2000001089f */
[-CC-:B------:R-:W-:Y:S01]  /*14820*/  FFMA.FTZ R223, R163, R168.reuse, -R159.reuse ;  /* 0x000000a8a3df7223 */ /* 0x180fe2000001089f */
[----:B------:R-:W-:Y:S01]  /*14830*/  @!P1 PRMT R158, RZ, 0x654, R158 ;  /* 0x00000654ff9e9816 */ /* 0x000fe2000000009e */
[-CC-:B------:R-:W-:Y:S01]  /*14840*/  FFMA.FTZ R224, R166, R168.reuse, -R159.reuse ;  /* 0x000000a8a6e07223 */ /* 0x180fe2000001089f */
[-CC-:B------:R-:W-:Y:S01]  /*14850*/  FFMA.FTZ R226, R167, R168.reuse, -R159.reuse ;  /* 0x000000a8a7e27223 */ /* 0x180fe2000001089f */
[-CC-:B------:R-:W-:Y:S01]  /*14860*/  FFMA.FTZ R204, R205, R168.reuse, -R159.reuse ;  /* 0x000000a8cdcc7223 */ /* 0x180fe2000001089f */
[----:B------:R1:W-:Y:S01]  /*14870*/  @!P1 SYNCS.ARRIVE.TRANS64.RED.A1T0 RZ, [R158+URZ], RZ ;  /* 0x000000ff9eff99a7 */ /* 0x0003e2000810043f */
[----:B------:R-:W2:Y:S01]  /*14880*/  MUFU.EX2 R153, R153 ;  /* 0x0000009900997308 */ /* 0x000ea20000000800 */
[-CC-:B------:R-:W-:Y:S01]  /*14890*/  FFMA.FTZ R181, R181, R168.reuse, -R159.reuse ;  /* 0x000000a8b5b57223 */ /* 0x180fe2000001089f */
[----:B------:R-:W-:Y:S01]  /*148a0*/  @!P3 LEA R161, R201, R193, 0x6 ;  /* 0x000000c1c9a1b211 */ /* 0x000fe200078e30ff */
[-CC-:B------:R-:W-:Y:S01]  /*148b0*/  FFMA.FTZ R202, R202, R168.reuse, -R159.reuse ;  /* 0x000000a8caca7223 */ /* 0x180fe2000001089f */
[-CC-:B------:R-:W-:Y:S01]  /*148c0*/  FFMA.FTZ R203, R203, R168.reuse, -R159.reuse ;  /* 0x000000a8cbcb7223 */ /* 0x180fe2000001089f */
[-CC-:B------:R-:W-:Y:S01]  /*148d0*/  FFMA.FTZ R205, R206, R168.reuse, -R159.reuse ;  /* 0x000000a8cecd7223 */ /* 0x180fe2000001089f */
[-CC-:B------:R-:W-:Y:S01]  /*148e0*/  FFMA.FTZ R206, R222, R168.reuse, -R159.reuse ;  /* 0x000000a8dece7223 */ /* 0x180fe2000001089f */
[----:B-1----:R-:W-:Y:S01]  /*148f0*/  @!P3 IMAD R158, R161, 0x4, R18 ;  /* 0x00000004a19eb824 */ /* 0x002fe200078e0212 */
[----:B------:R-:W1:Y:S01]  /*14900*/  MUFU.EX2 R154, R154 ;  /* 0x0000009a009a7308 */ /* 0x000e620000000800 */
[----:B------:R-:W-:Y:S01]  /*14910*/  FFMA.FTZ R207, R207, R168, -R159 ;  /* 0x000000a8cfcf7223 */ /* 0x000fe2000001089f */
[-C--:B------:R-:W-:Y:S01]  /*14920*/  FMUL.FTZ R112, R112, R183.reuse ;  /* 0x000000b770707220 */ /* 0x080fe20000410000 */
[-C--:B------:R-:W-:Y:S01]  /*14930*/  FMUL.FTZ R113, R113, R183.reuse ;  /* 0x000000b771717220 */ /* 0x080fe20000410000 */
[----:B------:R-:W-:Y:S01]  /*14940*/  @!P3 STS [R158+0x38400], R183 ;  /* 0x038400b79e00b388 */ /* 0x000fe20000000800 */
[-C--:B------:R-:W-:Y:S01]  /*14950*/  FMUL.FTZ R116, R116, R183.reuse ;  /* 0x000000b774747220 */ /* 0x080fe20000410000 */
[-C--:B------:R-:W-:Y:S01]  /*14960*/  FMUL.FTZ R117, R117, R183.reuse ;  /* 0x000000b775757220 */ /* 0x080fe20000410000 */
[-C--:B------:R-:W-:Y:S01]  /*14970*/  FMUL.FTZ R120, R120, R183.reuse ;  /* 0x000000b778787220 */ /* 0x080fe20000410000 */
[----:B0-----:R0:W-:Y:S01]  /*14980*/  @!P3 STS [R158+0x38420], R157 ;  /* 0x0384209d9e00b388 */ /* 0x0011e20000000800 */
        /* <DEDUP_REMOVED lines=18> */
[----:B--2---:R-:W-:Y:S01]  /*14ab0*/  FFMA.FTZ R7, R157, R7, R153 ;  /* 0x000000079d077223 */ /* 0x004fe20000010099 */
[C---:B------:R-:W-:Y:S01]  /*14ac0*/  FADD.FTZ R6, R225.reuse, R6 ;  /* 0x00000006e1067221 */ /* 0x040fe20000010000 */
[----:B-1----:R-:W-:Y:S01]  /*14ad0*/  F2FP.F16.F32.PACK_AB R153, R154, R153 ;  /* 0x000000999a99723e */ /* 0x002fe200000000ff */
[----:B------:R-:W-:Y:S01]  /*14ae0*/  FMUL.FTZ R26, R26, R157 ;  /* 0x0000009d1a1a7220 */ /* 0x000fe20000410000 */
[----:B------:R-:W-:Y:S01]  /*14af0*/  FADD.FTZ R7, R154, R7 ;  /* 0x000000079a077221 */ /* 0x000fe20000010000 */
[----:B------:R-:W-:Y:S01]  /*14b00*/  F2FP.F16.F32.PACK_AB R154, R170, R155 ;  /* 0x0000009baa9a723e */ /* 0x000fe200000000ff */
[----:B------:R-:W1:Y:S01]  /*14b10*/  MUFU.EX2 R223, R223 ;  /* 0x000000df00df7308 */ /* 0x000e620000000800 */
        /* <DEDUP_REMOVED lines=71> */
[----:B------:R4:W5:Y:S01]  /*14f90*/  MUFU.EX2 R201, R160 ;  /* 0x000000a000c97308 */ /* 0x0009620000000800 */
[----:B------:R-:W-:Y:S01]  /*14fa0*/  FMUL.FTZ R151, R151, R157 ;  /* 0x0000009d97977220 */ /* 0x000fe20000410000 */
[----:B---3--:R-:W-:Y:S01]  /*14fb0*/  FADD.FTZ R222, R156, R7 ;  /* 0x000000079cde7221 */ /* 0x008fe20000010000 */
[----:B0-----:R-:W-:Y:S01]  /*14fc0*/  F2FP.F16.F32.PACK_AB R158, R178, R175 ;  /* 0x000000afb29e723e */ /* 0x001fe200000000ff */
[----:B------:R-:W-:Y:S01]  /*14fd0*/  IMAD.MOV.U32 R7, RZ, RZ, 0x40000040 ;  /* 0x40000040ff077424 */ /* 0x000fe200078e00ff */
[----:B-1----:R-:W-:Y:S01]  /*14fe0*/  F2FP.F16.F32.PACK_AB R157, R223, R200 ;  /* 0x000000c8df9d723e */ /* 0x002fe200000000ff */
[----:B------:R-:W-:Y:S01]  /*14ff0*/  IMAD.MOV.U32 R199, RZ, RZ, 0x40000040 ;  /* 0x40000040ffc77424 */ /* 0x000fe200078e00ff */
[----:B--2---:R-:W-:Y:S01]  /*15000*/  F2FP.F16.F32.PACK_AB R159, R226, R224 ;  /* 0x000000e0e29f723e */ /* 0x004fe200000000ff */
[----:B------:R-:W-:Y:S01]  /*15010*/  MUFU.EX2 R176, R176 ;  /* 0x000000b000b07308 */ /* 0x000fe20000000800 */
[----:B----4-:R-:W-:-:S02]  /*15020*/  F2FP.F16.F32.PACK_AB R160, R169, R179 ;  /* 0x000000b3a9a0723e */ /* 0x010fc400000000ff */
[----:B-----5:R-:W-:Y:S02]  /*15030*/  F2FP.F16.F32.PACK_AB R161, R202, R181 ;  /* 0x000000b5caa1723e */ /* 0x020fe400000000ff */
[----:B------:R-:W-:Y:S02]  /*15040*/  F2FP.F16.F32.PACK_AB R162, R173, R172 ;  /* 0x000000acada2723e */ /* 0x000fe400000000ff */
[----:B------:R-:W-:Y:S01]  /*15050*/  @!P1 IADD3 R14, R14, 0x38860, RZ ;  /* 0x000388600e0e9810 */ /* 0x000fe20007ffe0ff */
[----:B------:R-:W0:Y:S01]  /*15060*/  MUFU.EX2 R182, R182 ;  /* 0x000000b600b67308 */ /* 0x000e220000000800 */
[----:B------:R-:W-:Y:S02]  /*15070*/  F2FP.F16.F32.PACK_AB R163, R201, R203 ;  /* 0x000000cbc9a3723e */ /* 0x000fe400000000ff */
[----:B------:R-:W-:-:S05]  /*15080*/  @!P1 PRMT R14, RZ, 0x654, R14 ;  /* 0x00000654ff0e9816 */ /* 0x000fca000000000e */
[----:B------:R-:W-:Y:S08]  /*15090*/  MUFU.EX2 R177, R177 ;  /* 0x000000b100b17308 */ /* 0x000ff00000000800 */
[----:B------:R-:W1:Y:S01]  /*150a0*/  MUFU.EX2 R180, R180 ;  /* 0x000000b400b47308 */ /* 0x000e620000000800 */
[----:B0-----:R-:W-:-:S07]  /*150b0*/  F2FP.F16.F32.PACK_AB R164, R182, R176 ;  /* 0x000000b0b6a4723e */ /* 0x001fce00000000ff */
[----:B------:R-:W-:Y:S08]  /*150c0*/  MUFU.EX2 R204, R204 ;  /* 0x000000cc00cc7308 */ /* 0x000ff00000000800 */
[----:B------:R-:W0:Y:S01]  /*150d0*/  MUFU.EX2 R205, R205 ;  /* 0x000000cd00cd7308 */ /* 0x000e220000000800 */
[----:B-1----:R-:W-:-:S07]  /*150e0*/  F2FP.F16.F32.PACK_AB R166, R180, R177 ;  /* 0x000000b1b4a6723e */ /* 0x002fce00000000ff */
[----:B------:R1:W-:Y:S08]  /*150f0*/  MUFU.EX2 R183, R207 ;  /* 0x000000cf00b77308 */ /* 0x0003f00000000800 */
[----:B------:R-:W2:Y:S01]  /*15100*/  MUFU.EX2 R206, R206 ;  /* 0x000000ce00ce7308 */ /* 0x000ea20000000800 */
[----:B-1----:R-:W-:Y:S01]  /*15110*/  FADD.FTZ R207, R155, R6 ;  /* 0x000000069bcf7221 */ /* 0x002fe20000010000 */
[----:B------:R-:W-:Y:S01]  /*15120*/  F2FP.F16.F32.PACK_AB R155, R191, R156 ;  /* 0x0000009cbf9b723e */ /* 0x000fe200000000ff */
[----:B------:R-:W-:Y:S01]  /*15130*/  BAR.SYNC.DEFER_BLOCKING 0xf, 0x100 ;  /* 0x03c4000000007b1d */ /* 0x000fe20000010000 */
[----:B------:R-:W-:Y:S01]  /*15140*/  F2FP.F16.F32.PACK_AB R156, R174, R171 ;  /* 0x000000abae9c723e */ /* 0x000fe200000000ff */
[----:B------:R-:W-:Y:S01]  /*15150*/  VIADD R6, R198, 0x80 ;  /* 0x00000080c6067836 */ /* 0x000fe20000000000 */
[----:B0-----:R-:W-:Y:S01]  /*15160*/  F2FP.F16.F32.PACK_AB R165, R205, R204 ;  /* 0x000000cccda5723e */ /* 0x001fe200000000ff */
[----:B------:R-:W-:Y:S01]  /*15170*/  FADD.FTZ R170, R170, R207 ;  /* 0x000000cfaaaa7221 */ /* 0x000fe20000010000 */
[----:B------:R-:W-:-:S03]  /*15180*/  FADD.FTZ R191, R191, R222 ;  /* 0x000000debfbf7221 */ /* 0x000fc60000010000 */
[----:B------:R-:W-:Y:S01]  /*15190*/  FADD.FTZ R171, R171, R170 ;  /* 0x000000aaabab7221 */ /* 0x000fe20000010000 */
[----:B------:R-:W-:Y:S01]  /*151a0*/  FADD.FTZ R200, R200, R191 ;  /* 0x000000bfc8c87221 */ /* 0x000fe20000010000 */
[----:B------:R-:W-:Y:S02]  /*151b0*/  IMAD.MOV.U32 R191, RZ, RZ, R21 ;  /* 0x000000ffffbf7224 */ /* 0x000fe400078e0015 */
[----:B------:R-:W-:Y:S01]  /*151c0*/  FADD.FTZ R174, R174, R171 ;  /* 0x000000abaeae7221 */ /* 0x000fe20000010000 */
[----:B------:R-:W-:Y:S01]  /*151d0*/  FADD.FTZ R223, R223, R200 ;  /* 0x000000c8dfdf7221 */ /* 0x000fe20000010000 */
[----:B--2---:R-:W-:Y:S01]  /*151e0*/  F2FP.F16.F32.PACK_AB R167, R206, R183 ;  /* 0x000000b7cea7723e */ /* 0x004fe200000000ff */
[----:B------:R-:W-:Y:S02]  /*151f0*/  IMAD.MOV.U32 R200, RZ, RZ, R190 ;  /* 0x000000ffffc87224 */ /* 0x000fe400078e00be */
[----:B------:R-:W-:Y:S01]  /*15200*/  FADD.FTZ R175, R175, R174 ;  /* 0x000000aeafaf7221 */ /* 0x000fe20000010000 */
[----:B------:R-:W-:-:S03]  /*15210*/  FADD.FTZ R223, R224, R223 ;  /* 0x000000dfe0df7221 */ /* 0x000fc60000010000 */
[----:B------:R-:W-:Y:S01]  /*15220*/  FADD.FTZ R178, R178, R175 ;  /* 0x000000afb2b27221 */ /* 0x000fe20000010000 */
[----:B------:R-:W-:Y:S01]  /*15230*/  FADD.FTZ R226, R226, R223 ;  /* 0x000000dfe2e27221 */ /* 0x000fe20000010000 */
[----:B------:R0:W-:Y:S02]  /*15240*/  STSM.16.M88.4 [R196+0x36400], R152 ;  /* 0x03640098c4007844 */ /* 0x0001e40000000200 */
[----:B------:R-:W-:Y:S01]  /*15250*/  FADD.FTZ R178, R179, R178 ;  /* 0x000000b2b3b27221 */ /* 0x000fe20000010000 */
[----:B------:R-:W-:Y:S01]  /*15260*/  FADD.FTZ R181, R181, R226 ;  /* 0x000000e2b5b57221 */ /* 0x000fe20000010000 */
[----:B------:R0:W-:Y:S02]  /*15270*/  STSM.16.M88.4 [R209], R156 ;  /* 0x0000009cd1007844 */ /* 0x0001e40000000200 */
[----:B------:R-:W-:Y:S01]  /*15280*/  FADD.FTZ R169, R169, R178 ;  /* 0x000000b2a9a97221 */ /* 0x000fe20000010000 */
[----:B------:R-:W-:Y:S01]  /*15290*/  FADD.FTZ R202, R202, R181 ;  /* 0x000000b5caca7221 */ /* 0x000fe20000010000 */
[----:B------:R0:W-:Y:S02]  /*152a0*/  STSM.16.M88.4 [R197], R160 ;  /* 0x000000a0c5007844 */ /* 0x0001e40000000200 */
[----:B------:R-:W-:Y:S01]  /*152b0*/  FADD.FTZ R172, R172, R169 ;  /* 0x000000a9acac7221 */ /* 0x000fe20000010000 */
[----:B------:R-:W-:Y:S01]  /*152c0*/  FADD.FTZ R202, R203, R202 ;  /* 0x000000cacbca7221 */ /* 0x000fe20000010000 */
[----:B------:R0:W-:Y:S01]  /*152d0*/  STSM.16.M88.4 [R208], R164 ;  /* 0x000000a4d0007844 */ /* 0x0001e20000000200 */
[----:B------:R-:W-:Y:S01]  /*152e0*/  WARPGROUP.ARRIVE ;  /* 0x00000000000079c5 */ /* 0x000fe20000000000 */
[----:B------:R-:W-:Y:S01]  /*152f0*/  FADD.FTZ R173, R173, R172 ;  /* 0x000000acadad7221 */ /* 0x000fe20000010000 */
[----:B------:R-:W-:-:S03]  /*15300*/  FADD.FTZ R201, R201, R202 ;  /* 0x000000cac9c97221 */ /* 0x000fc60000010000 */
[----:B------:R-:W-:Y:S01]  /*15310*/  FADD.FTZ R173, R176, R173 ;  /* 0x000000adb0ad7221 */ /* 0x000fe20000010000 */
[----:B------:R-:W-:Y:S01]  /*15320*/  HGMMA.64x256x16.F32 R24, R152, gdesc[UR4].tnspB, R24, gsb0 ;  /* 0x43e0000498187df0 */ /* 0x000fe20008000818 */
[----:B------:R-:W-:Y:S01]  /*15330*/  R2UR UR6, R6 ;  /* 0x00000000060672ca */ /* 0x000fe200000e0000 */
[----:B------:R-:W-:Y:S01]  /*15340*/  VIADD R6, R198, 0x100 ;  /* 0x00000100c6067836 */ /* 0x000fe20000000000 */
[----:B------:R-:W-:Y:S01]  /*15350*/  R2UR UR7, R7 ;  /* 0x00000000070772ca */ /* 0x000fe200000e0000 */
[----:B------:R-:W-:Y:S02]  /*15360*/  IMAD.MOV.U32 R7, RZ, RZ, 0x40000040 ;  /* 0x40000040ff077424 */ /* 0x000fe400078e00ff */
[----:B------:R-:W-:Y:S01]  /*15370*/  FADD.FTZ R204, R204, R201 ;  /* 0x000000c9cccc7221 */ /* 0x000fe20000010000 */
[----:B------:R-:W-:Y:S02]  /*15380*/  VIADD R198, R198, 0x180 ;  /* 0x00000180c6c67836 */ /* 0x000fe40000000000 */
[----:B------:R-:W-:Y:S01]  /*15390*/  FADD.FTZ R182, R182, R173 ;  /* 0x000000adb6b67221 */ /* 0x000fe20000010000 */
[----:B------:R-:W-:-:S02]  /*153a0*/  IMAD.MOV.U32 R201, RZ, RZ, R19 ;  /* 0x000000ffffc97224 */ /* 0x000fc400078e0013 */
[----:B------:R-:W-:Y:S01]  /*153b0*/  FADD.FTZ R204, R205, R204 ;  /* 0x000000cccdcc7221 */ /* 0x000fe20000010000 */
[----:B------:R-:W-:Y:S01]  /*153c0*/  FADD.FTZ R177, R177, R182 ;  /* 0x000000b6b1b17221 */ /* 0x000fe20000010000 */
[----:B------:R-:W-:Y:S02]  /*153d0*/  WARPGROUP.DEPBAR.LE gsb0, 0x0 ;  /* 0x00008000000079c5 */ /* 0x000fe40000010000 */
[----:B------:R-:W-:-:S12]  /*153e0*/  WARPGROUP.ARRIVE ;  /* 0x00000000000079c5 */ /* 0x000fd80000000000 */
[----:B------:R-:W-:Y:S01]  /*153f0*/  HGMMA.64x256x16.F32 R24, R156, gdesc[UR4].tnspB, R24, gsb0 ;  /* 0x43e000049c187df0 */ /* 0x000fe20008000818 */
[----:B------:R-:W-:Y:S01]  /*15400*/  R2UR UR6, R6 ;  /* 0x00000000060672ca */ /* 0x000fe200000e0000 */
[----:B------:R-:W-:Y:S01]  /*15410*/  FADD.FTZ R6, R180, R177 ;  /* 0x000000b1b4067221 */ /* 0x000fe20000010000 */
[----:B------:R-:W-:Y:S01]  /*15420*/  R2UR UR7, R7 ;  /* 0x00000000070772ca */ /* 0x000fe200000e0000 */
[----:B------:R-:W-:-:S04]  /*15430*/  FADD.FTZ R7, R183, R204 ;  /* 0x000000ccb7077221 */ /* 0x000fc80000010000 */
[----:B------:R-:W-:Y:S01]  /*15440*/  FADD.FTZ R7, R206, R7 ;  /* 0x00000007ce077221 */ /* 0x000fe20000010000 */
[----:B------:R-:W-:Y:S02]  /*15450*/  WARPGROUP.DEPBAR.LE gsb0, 0x0 ;  /* 0x00008000000079c5 */ /* 0x000fe40000010000 */
[----:B------:R-:W-:-:S15]  /*15460*/  WARPGROUP.ARRIVE ;  /* 0x00000000000079c5 */ /* 0x000fde0000000000 */
[----:B------:R-:W-:-:S02]  /*15470*/  NOP ;  /* 0x0000000000007918 */ /* 0x000fc40000000000 */
        /* <DEDUP_REMOVED lines=19> */
.L_x_5500:
[----:B0-----:R-:W-:-:S07]  /*155b0*/  IMAD.MOV.U32 R14, RZ, RZ, R189 ;  /* 0x000000ffff0e7224 */ /* 0x001fce00078e00bd */
.L_x_5499:
[----:B------:R-:W-:Y:S05]  /*155c0*/  BSYNC B1 ;  /* 0x0000000000017941 */ /* 0x000fea0003800000 */
.L_x_5498:
        /* <DEDUP_REMOVED lines=8> */
.L_x_5532:
[----:B------:R-:W-:-:S05]  /*15650*/  VIADD R19, R200, 0x1 ;  /* 0x00000001c8137836 */ /* 0x000fca0000000000 */
[----:B------:R-:W-:-:S04]  /*15660*/  ISETP.NE.AND P2, PT, R19, 0x2, PT ;  /* 0x000000021300780c */ /* 0x000fc80003f45270 */
[----:B------:R-:W-:Y:S02]  /*15670*/  SEL R21, RZ, 0x1, P2 ;  /* 0x00000001ff157807 */ /* 0x000fe40001000000 */
[----:B------:R-:W-:Y:S02]  /*15680*/  SEL R19, R19, RZ, P2 ;  /* 0x000000ff13137207 */ /* 0x000fe40001000000 */
[----:B------:R-:W-:Y:S01]  /*15690*/  LOP3.LUT R22, R22, R21, RZ, 0x3c, !PT ;  /* 0x0000001516167212 */ /* 0x000fe200078e3cff */
[----:B-1----:R-:W-:Y:S06]  /*156a0*/  @!P0 BRA `(.L_x_5514) ;  /* 0x0000000000048947 */ /* 0x002fec0003800000 */
[----:B------:R-:W-:Y:S01]  /*156b0*/  BPT.TRAP 0x1 ;  /* 0x000000040000795c */ /* 0x000fe20000300000 */
.L_x_5514:
[----:B------:R-:W-:Y:S01]  /*156c0*/  IMAD R191, R19, 0x8, R18 ;  /* 0x0000000813bf7824 */ /* 0x000fe200078e0212 */
[----:B------:R-:W-:-:S04]  /*156d0*/  SHF.L.U32 R190, R22, 0x1f, RZ ;  /* 0x0000001f16be7819 */ /* 0x000fc800000006ff */
[----:B------:R0:W1:Y:S01]  /*156e0*/  SYNCS.PHASECHK.TRANS64.TRYWAIT P2, [R191+URZ+0x38830], R190 ;  /* 0x038830bebf0075a7 */ /* 0x000062000804017f */
[----:B------:R-:W-:Y:S05]  /*156f0*/  @!P0 BRA `(.L_x_5515) ;  /* 0x0000000000048947 */ /* 0x000fea0003800000 */
[----:B------:R-:W-:Y:S01]  /*15700*/  BPT.TRAP 0x1 ;  /* 0x000000040000795c */ /* 0x000fe20000300000 */
.L_x_5515:
[----:B------:R-:W-:Y:S01]  /*15710*/  BSSY B1, `(.L_x_5516) ;  /* 0x0000006000017945 */ /* 0x000fe20003800000 */
[----:B------:R-:W-:Y:S02]  /*15720*/  IMAD R202, R19, 0x200, R15 ;  /* 0x0000020013ca7824 */ /* 0x000fe400078e020f */
[----:B------:R-:W-:Y:S01]  /*15730*/  IMAD.MOV.U32 R203, RZ, RZ, 0x40000040 ;  /* 0x40000040ffcb7424 */ /* 0x000fe200078e00ff */
[----:B-1----:R-:W-:Y:S06]  /*15740*/  @P2 BRA `(.L_x_5517) ;  /* 0x0000000000082947 */ /* 0x002fec0003800000 */
[----:B------:R-:W1:Y:S02]  /*15750*/  SYNCS.PHASECHK.TRANS64.TRYWAIT P2, [R191+URZ+0x38830], R190 ;  /* 0x038830bebf0075a7 */ /* 0x000e64000804017f */
[----:B-1----:R-:W-:Y:S05]  /*15760*/  @!P2 BRA `(.L_x_5518) ;  /* 0x000000ec0050a947 */ /* 0x002fea0003800000 */
.L_x_5517:
[----:B------:R-:W-:Y:S05]  /*15770*/  BSYNC B1 ;  /* 0x0000000000017941 */ /* 0x000fea0003800000 */
.L_x_5516:
        /* <DEDUP_REMOVED lines=36> */
.L_x_5519:
[----:B------:R2:W3:Y:S01]  /*159c0*/  SYNCS.PHASECHK.TRANS64.TRYWAIT P2, [R191+URZ+0x38850], R190 ;  /* 0x038850bebf0075a7 */ /* 0x0004e2000804017f */
[----:B------:R-:W-:Y:S05]  /*159d0*/  @!P0 BRA `(.L_x_5520) ;  /* 0x0000000000048947 */ /* 0x000fea0003800000 */
[----:B------:R-:W-:Y:S01]  /*159e0*/  BPT.TRAP 0x1 ;  /* 0x000000040000795c */ /* 0x000fe20000300000 */
.L_x_5520:
[----:B------:R-:W-:Y:S04]  /*159f0*/  BSSY B1, `(.L_x_5521) ;  /* 0x0000004000017945 */ /* 0x000fe80003800000 */
[----:B---3--:R-:W-:Y:S05]  /*15a00*/  @P2 BRA `(.L_x_5522) ;  /* 0x0000000000082947 */ /* 0x008fea0003800000 */
[----:B------:R-:W3:Y:S02]  /*15a10*/  SYNCS.PHASECHK.TRANS64.TRYWAIT P2, [R191+URZ+0x38850], R190 ;  /* 0x038850bebf0075a7 */ /* 0x000ee4000804017f */
[----:B---3--:R-:W-:Y:S05]  /*15a20*/  @!P2 BRA `(.L_x_5523) ;  /* 0x000000e800b4a947 */ /* 0x008fea0003800000 */
.L_x_5522:
[----:B------:R-:W-:Y:S05]  /*15a30*/  BSYNC B1 ;  /* 0x0000000000017941 */ /* 0x000fea0003800000 */
.L_x_5521:
[----:B------:R-:W-:Y:S01]  /*15a40*/  IMAD R202, R19, 0x1000, R20 ;  /* 0x0000100013ca7824 */ /* 0x000fe200078e0214 */
[----:B------:R-:W-:Y:S01]  /*15a50*/  R2UR UR4, R2 ;  /* 0x00000000020472ca */ /* 0x000fe200000e0000 */
[----:B------:R-:W-:Y:S01]  /*15a60*/  IMAD.MOV.U32 R203, RZ, RZ, 0x40000040 ;  /* 0x40000040ffcb7424 */ /* 0x000fe200078e00ff */
[----:B------:R-:W-:Y:S01]  /*15a70*/  R2UR UR5, R3 ;  /* 0x00000000030572ca */ /* 0x000fe200000e0000 */
[----:B------:R-:W-:Y:S01]  /*15a80*/  WARPGROUP.ARRIVE ;  /* 0x00000000000079c5 */ /* 0x000fe20000000000 */
[----:B------:R-:W-:Y:S01]  /*15a90*/  R2UR UR6, R202 ;  /* 0x00000000ca0672ca */ /* 0x000fe200000e0000 */
[----:B------:R-:W-:Y:S01]  /*15aa0*/  VIADD R204, R2, 0x2 ;  /* 0x0000000202cc7836 */ /* 0x000fe20000000000 */
[----:B------:R-:W-:Y:S01]  /*15ab0*/  R2UR UR7, R203 ;  /* 0x00000000cb0772ca */ /* 0x000fe200000e0000 */
[----:B------:R-:W-:Y:S02]  /*15ac0*/  IMAD.MOV.U32 R205, RZ, RZ, 0x40000040 ;  /* 0x40000040ffcd7424 */ /* 0x000fe400078e00ff */
[----:B------:R-:W4:Y:S01]  /*15ad0*/  S2R R21, SR_TID.X ;  /* 0x0000000000157919 */ /* 0x000f220000002100 */
[----:B------:R-:W-:-:S02]  /*15ae0*/  VIADD R203, R202, 0x800 ;  /* 0x00000800cacb7836 */ /* 0x000fc40000000000 */
[C---:B------:R-:W-:Y:S02]  /*15af0*/  VIADD R206, R2.reuse, 0x800 ;  /* 0x0000080002ce7836 */ /* 0x040fe40000000000 */
[----:B0123--:R-:W-:Y:S02]  /*15b00*/  IMAD.MOV.U32 R190, RZ, RZ, 0x4 ;  /* 0x00000004ffbe7424 */ /* 0x00ffe400078e00ff */
[----:B------:R-:W-:Y:S02]  /*15b10*/  IMAD.MOV.U32 R207, RZ, RZ, 0x40000040 ;  /* 0x40000040ffcf7424 */ /* 0x000fe400078e00ff */
[----:B------:R-:W-:Y:S01]  /*15b20*/  VIADD R210, R2, 0xe00 ;  /* 0x00000e0002d27836 */ /* 0x000fe20000000000 */
[----:B------:R-:W-:Y:S01]  /*15b30*/  HGMMA.64x64x16.F32 R152, gdesc[UR4], R152, gsb0 ;  /* 0x00e00000049879f0 */ /* 0x000fe20008000898 */
[----:B------:R-:W-:Y:S01]  /*15b40*/  R2UR UR4, R204 ;  /* 0x00000000cc0472ca */ /* 0x000fe200000e0000 */
[----:B------:R-:W-:Y:S01]  /*15b50*/  VIADD R204, R202, 0x2 ;  /* 0x00000002cacc7836 */ /* 0x000fe20000000000 */
[----:B------:R-:W-:-:S02]  /*15b60*/  R2UR UR5, R205 ;  /* 0x00000000cd0572ca */ /* 0x000fc400000e0000 */
[----:B------:R-:W-:Y:S02]  /*15b70*/  MOV R205, 0x40000040 ;  /* 0x4000004000cd7802 */ /* 0x000fe40000000f00 */
[----:B------:R-:W-:Y:S01]  /*15b80*/  R2UR UR6, R204 ;  /* 0x00000000cc0672ca */ /* 0x000fe200000e0000 */
[----:B------:R-:W-:Y:S01]  /*15b90*/  VIADD R204, R2, 0x4 ;  /* 0x0000000402cc7836 */ /* 0x000fe20000000000 */
[----:B------:R-:W-:Y:S01]  /*15ba0*/  R2UR UR7, R205 ;  /* 0x00000000cd0772ca */ /* 0x000fe200000e0000 */
[----:B------:R-:W-:Y:S01]  /*15bb0*/  IMAD.MOV.U32 R205, RZ, RZ, 0x40000040 ;  /* 0x40000040ffcd7424 */ /* 0x000fe200078e00ff */
[----:B----4-:R-:W-:-:S06]  /*15bc0*/  SHF.R.U32.HI R21, RZ, 0x7, R21 ;  /* 0x00000007ff157819 */ /* 0x010fcc0000011615 */
[----:B------:R-:W0:Y:S02]  /*15bd0*/  SHFL.IDX PT, R21, R21, RZ, 0x1f ;  /* 0x00001fff15157589 */ /* 0x000e2400000e0000 */
[----:B0-----:R-:W-:-:S04]  /*15be0*/  ISETP.GT.AND P2, PT, R21, 0x7f, PT ;  /* 0x0000007f1500780c */ /* 0x001fc80003f44270 */
        /* <DEDUP_REMOVED lines=190> */
[----:B------:R-:W-:Y:S01]  /*167d0*/  IMAD.MOV.U32 R205, RZ, RZ, 0x40000040 ;  /* 0x40000040ffcd7424 */ /* 0x000fe200078e00ff */
[----:B------:R-:W-:-:S02]  /*167e0*/  SEL R203, R203, 0x26, P2 ;  /* 0x00000026cbcb7807 */ /* 0x000fc40001000000 */
        /* <DEDUP_REMOVED lines=39> */
[----:B------:R-:W-:-:S05]  /*16a60*/  IMAD.MOV.U32 R203, RZ, RZ, 0x30 ;  /* 0x00000030ffcb7424 */ /* 0x000fca00078e00ff */
[----:B------:R-:W-:-:S04]  /*16a70*/  SEL R203, R203, 0x2e, P2 ;  /* 0x0000002ecbcb7807 */ /* 0x000fc80001000000 */
[----:B------:R-:W-:Y:S01]  /*16a80*/  LOP3.LUT R203, R203, 0x6, RZ, 0xc0, !PT ;  /* 0x00000006cbcb7812 */ /* 0x000fe200078ec0ff */
[----:B------:R-:W-:Y:S02]  /*16a90*/  WARPGROUP.DEPBAR.LE gsb0, 0x0 ;  /* 0x00008000000079c5 */ /* 0x000fe40000010000 */
[----:B------:R-:W-:-:S06]  /*16aa0*/  WARPGROUP.ARRIVE ;  /* 0x00000000000079c5 */ /* 0x000fcc0000000000 */
        /* <DEDUP_REMOVED lines=76> */
[----:B------:R-:W-:Y:S01]  /*16f70*/  IMAD.IADD R204, R21, 0x1, R206 ;  /* 0x0000000115cc7824 */ /* 0x000fe200078e02ce */
        /* <DEDUP_REMOVED lines=11> */
[----:B------:R-:W-:Y:S01]  /*17030*/  IMAD.MOV.U32 R205, RZ, RZ, 0x40000040 ;  /* 0x40000040ffcd7424 */ /* 0x000fe200078e00ff */
        /* <DEDUP_REMOVED lines=8> */
[----:B------:R-:W-:Y:S01]  /*170c0*/  IADD3 R204, R201, R206, RZ ;  /* 0x000000cec9cc7210 */ /* 0x000fe20007ffe0ff */
[----:B------:R-:W-:Y:S01]  /*170d0*/  IMAD.IADD R206, R190, 0x1, R206 ;  /* 0x00000001bece7824 */ /* 0x000fe200078e02ce */
[----:B------:R-:W-:Y:S01]  /*170e0*/  R2UR UR7, R205 ;  /* 0x00000000cd0772ca */ /* 0x000fe200000e0000 */
[----:B------:R-:W-:Y:S01]  /*170f0*/  IMAD.MOV.U32 R205, RZ, RZ, 0x40000040 ;  /* 0x40000040ffcd7424 */ /* 0x000fe200078e00ff */
[----:B------:R-:W-:Y:S01]  /*17100*/  R2UR UR6, R204 ;  /* 0x00000000cc0672ca */ /* 0x000fe200000e0000 */
[----:B------:R-:W-:-:S02]  /*17110*/  IMAD.IADD R204, R210, 0x1, R190 ;  /* 0x00000001d2cc7824 */ /* 0x000fc400078e02be */
[----:B------:R-:W-:-:S05]  /*17120*/  IMAD.MOV.U32 R190, RZ, RZ, 0x1000 ;  /* 0x00001000ffbe7424 */ /* 0x000fca00078e00ff */
[----:B------:R-:W-:-:S04]  /*17130*/  SEL R190, R190, 0xf80, P2 ;  /* 0x00000f80bebe7807 */ /* 0x000fc80001000000 */
[----:B------:R-:W-:-:S04]  /*17140*/  LOP3.LUT R190, R190, 0x1e00, RZ, 0xc0, !PT ;  /* 0x00001e00bebe7812 */ /* 0x000fc800078ec0ff */
[----:B------:R-:W-:Y:S01]  /*17150*/  IADD3 R202, R21, R190, R202 ;  /* 0x000000be15ca7210 */ /* 0x000fe20007ffe0ca */
[----:B------:R-:W-:Y:S02]  /*17160*/  WARPGROUP.DEPBAR.LE gsb0, 0x0 ;  /* 0x00008000000079c5 */ /* 0x000fe40000010000 */
[----:B------:R-:W-:-:S06]  /*17170*/  WARPGROUP.ARRIVE ;  /* 0x00000000000079c5 */ /* 0x000fcc0000000000 */
[----:B------:R-:W-:Y:S01]  /*17180*/  HGMMA.64x64x16.F32 R152, gdesc[UR4], R152, gsb0 ;  /* 0x00e00000049879f0 */ /* 0x000fe20008000898 */
[----:B------:R-:W-:Y:S02]  /*17190*/  R2UR UR4, R204 ;  /* 0x00000000cc0472ca */ /* 0x000fe400000e0000 */
[----:B------:R-:W-:Y:S02]  /*171a0*/  R2UR UR5, R205 ;  /* 0x00000000cd0572ca */ /* 0x000fe400000e0000 */
[----:B------:R-:W-:Y:S02]  /*171b0*/  R2UR UR6, R206 ;  /* 0x00000000ce0672ca */ /* 0x000fe400000e0000 */
[----:B------:R-:W-:Y:S02]  /*171c0*/  R2UR UR7, R207 ;  /* 0x00000000cf0772ca */ /* 0x000fe400000e0000 */
[----:B------:R-:W-:Y:S02]  /*171d0*/  IADD3 R204, R21, R190, R2 ;  /* 0x000000be15cc7210 */ /* 0x000fe40007ffe002 */
        /* <DEDUP_REMOVED lines=87> */
[----:B------:R-:W-:Y:S01]  /*17750*/  IADD3 R223, R0, R23, -R184 ;  /* 0x0000001700df7210 */ /* 0x000fe20007ffe8b8 */
[----:B------:R-:W-:Y:S03]  /*17760*/  BSSY B1, `(.L_x_5525) ;  /* 0x0000012000017945 */ /* 0x000fe60003800000 */
[----:B------:R-:W-:-:S13]  /*17770*/  ISETP.GT.AND P2, PT, R223, -0x1, PT ;  /* 0xffffffffdf00780c */ /* 0x000fda0003f44270 */
[----:B------:R-:W-:Y:S05]  /*17780*/  @P2 BRA `(.L_x_5526) ;  /* 0x0000000000242947 */ /* 0x000fea0003800000 */
[----:B------:R-:W-:Y:S02]  /*17790*/  MOV R207, UR38 ;  /* 0x0000002600cf7c02 */ /* 0x000fe40008000f00 */
[----:B------:R-:W-:Y:S02]  /*177a0*/  LOP3.LUT R223, RZ, R223, RZ, 0x33, !PT ;  /* 0x000000dfffdf7212 */ /* 0x000fe400078e33ff */
[----:B------:R-:W-:-:S13]  /*177b0*/  ISETP.NE.AND P2, PT, R207, 0x1, PT ;  /* 0x00000001cf00780c */ /* 0x000fda0003f45270 */
[----:B------:R-:W1:Y:S02]  /*177c0*/  @P2 LDC.64 R154, c[0x0][0xae0] ;  /* 0x0002b800ff9a2b82 */ /* 0x000e640000000a00 */
[----:B-1----:R-:W-:-:S04]  /*177d0*/  @P2 IMAD.HI.U32 R206, R223, R154, RZ ;  /* 0x0000009adfce2227 */ /* 0x002fc800078e00ff */
[----:B------:R-:W-:Y:S01]  /*177e0*/  IMAD.MOV.U32 R154, RZ, RZ, R223 ;  /* 0x000000ffff9a7224 */ /* 0x000fe200078e00df */
[----:B------:R-:W-:-:S04]  /*177f0*/  @P2 SHF.R.U32.HI R154, RZ, R155, R206 ;  /* 0x0000009bff9a2219 */ /* 0x000fc800000116ce */
[----:B------:R-:W-:Y:S01]  /*17800*/  LOP3.LUT R154, RZ, R154, RZ, 0x33, !PT ;  /* 0x0000009aff9a7212 */ /* 0x000fe200078e33ff */
[----:B------:R-:W-:Y:S06]  /*17810*/  BRA `(.L_x_5527) ;  /* 0x0000000000187947 */ /* 0x000fec0003800000 */
.L_x_5526:
[----:B------:R-:W-:-:S05]  /*17820*/  IMAD.U32 R207, RZ, RZ, UR38 ;  /* 0x00000026ffcf7e24 */ /* 0x000fca000f8e00ff */
[----:B------:R-:W-:-:S13]  /*17830*/  ISETP.NE.AND P2, PT, R207, 0x1, PT ;  /* 0x00000001cf00780c */ /* 0x000fda0003f45270 */
[----:B------:R-:W1:Y:S02]  /*17840*/  @P2 LDC.64 R154, c[0x0][0xae0] ;  /* 0x0002b800ff9a2b82 */ /* 0x000e640000000a00 */
[----:B-1----:R-:W-:-:S04]  /*17850*/  @P2 IMAD.HI.U32 R206, R223, R154, RZ ;  /* 0x0000009adfce2227 */ /* 0x002fc800078e00ff */
[----:B------:R-:W-:Y:S01]  /*17860*/  IMAD.MOV.U32 R154, RZ, RZ, R223 ;  /* 0x000000ffff9a7224 */ /* 0x000fe200078e00df */
[----:B------:R-:W-:-:S07]  /*17870*/  @P2 SHF.R.U32.HI R154, RZ, R155, R206 ;  /* 0x0000009bff9a2219 */ /* 0x000fce00000116ce */
.L_x_5527:
[----:B------:R-:W-:Y:S05]  /*17880*/  BSYNC B1 ;  /* 0x0000000000017941 */ /* 0x000fea0003800000 */
.L_x_5525:
[----:B------:R-:W-:-:S04]  /*17890*/  IMAD R154, R154, R207, -R178 ;  /* 0x000000cf9a9a7224 */ /* 0x000fc800078e0ab2 */
[----:B------:R-:W-:-:S05]  /*178a0*/  IMAD.IADD R154, R154, 0x1, -R185 ;  /* 0x000000019a9a7824 */ /* 0x000fca00078e0ab9 */
[----:B------:R-:W-:Y:S02]  /*178b0*/  VIADDMNMX R182, R154, R207, R182, PT ;  /* 0x000000cf9ab67246 */ /* 0x000fe400038001b6 */
[----:B------:R-:W-:-:S07]  /*178c0*/  VIMNMX R181, R181, R154, !PT ;  /* 0x0000009ab5b57248 */ /* 0x000fce0007fe0100 */
.L_x_5524:
[----:B------:R-:W-:Y:S02]  /*178d0*/  ISETP.GT.AND P2, PT, R14, -0x1, PT ;  /* 0xffffffff0e00780c */ /* 0x000fe40003f44270 */
[----:B------:R-:W-:Y:S02]  /*178e0*/  IADD3 R205, R205, 0x8, R0 ;  /* 0x00000008cdcd7810 */ /* 0x000fe40007ffe000 */
        /* <DEDUP_REMOVED lines=9> */
[----:B0-----:R-:W-:-:S02]  /*17980*/  FSEL R201, R201, -INF , !P5 ;  /* 0xff800000c9c97808 */ /* 0x001fc40006800000 */
        /* <DEDUP_REMOVED lines=43> */
[----:B------:R-:W-:Y:S02]  /*17c40*/  IMAD.U32 R170, RZ, RZ, UR38 ;  /* 0x00000026ffaa7e24 */ /* 0x000fe4000f8e00ff */
        /* <DEDUP_REMOVED lines=9> */
.L_x_5530:
[----:B------:R-:W-:Y:S01]  /*17ce0*/  IMAD.U32 R170, RZ, RZ, UR38 ;  /* 0x00000026ffaa7e24 */ /* 0x000fe2000f8e00ff */
[----:B------:R-:W-:-:S04]  /*17cf0*/  MOV R171, R189 ;  /* 0x000000bd00ab7202 */ /* 0x000fc80000000f00 */
[----:B------:R-:W-:-:S13]  /*17d00*/  ISETP.NE.AND P3, PT, R170, 0x1, PT ;  /* 0x00000001aa00780c */ /* 0x000fda0003f65270 */
[----:B------:R-:W0:Y:S02]  /*17d10*/  @P3 LDC.64 R154, c[0x0][0xae0] ;  /* 0x0002b800ff9a3b82 */ /* 0x000e240000000a00 */
[----:B0-----:R-:W-:-:S05]  /*17d20*/  @P3 IMAD.HI.U32 R154, R189, R154, RZ ;  /* 0x0000009abd9a3227 */ /* 0x001fca00078e00ff */
[----:B------:R-:W-:-:S07]  /*17d30*/  @P3 SHF.R.U32.HI R171, RZ, R155, R154 ;  /* 0x0000009bffab3219 */ /* 0x000fce000001169a */
.L_x_5531:
[----:B------:R-:W-:Y:S05]  /*17d40*/  BSYNC B1 ;  /* 0x0000000000017941 */ /* 0x000fea0003800000 */
.L_x_5529:
[----:B------:R-:W-:-:S04]  /*17d50*/  IMAD R178, R171, R170, -R178 ;  /* 0x000000aaabb27224 */ /* 0x000fc800078e0ab2 */
[----:B------:R-:W-:-:S05]  /*17d60*/  IMAD.IADD R178, R178, 0x1, -R185 ;  /* 0x00000001b2b27824 */ /* 0x000fca00078e0ab9 */
[----:B------:R-:W-:Y:S02]  /*17d70*/  VIADDMNMX R205, R178, R170, R205, PT ;  /* 0x000000aab2cd7246 */ /* 0x000fe400038001cd */
[----:B------:R-:W-:-:S07]  /*17d80*/  VIMNMX R183, R183, R178, !PT ;  /* 0x000000b2b7b77248 */ /* 0x000fce0007fe0100 */
.L_x_5528:
[----:B------:R-:W-:Y:S01]  /*17d90*/  FMNMX.FTZ R154, R190, R199, !PT ;  /* 0x000000c7be9a7209 */ /* 0x000fe20007810000 */
[----:B------:R-:W-:Y:S01]  /*17da0*/  IMAD.MOV.U32 R171, RZ, RZ, 0x40000040 ;  /* 0x40000040ffab7424 */ /* 0x000fe200078e00ff */
[----:B------:R-:W-:Y:S01]  /*17db0*/  ISETP.GT.AND P3, PT, R183, 0x1, P2 ;  /* 0x00000001b700780c */ /* 0x000fe20001764270 */
[----:B------:R-:W-:Y:S01]  /*17dc0*/  IMAD R170, R19, 0x1000, R188 ;  /* 0x0000100013aa7824 */ /* 0x000fe200078e02bc */
[----:B------:R-:W-:Y:S01]  /*17dd0*/  FMNMX.FTZ R155, R201, R154, !PT ;  /* 0x0000009ac99b7209 */ /* 0x000fe20007810000 */
[----:B------:R-:W-:Y:S01]  /*17de0*/  @!P1 VIADD R191, R191, 0x38860 ;  /* 0x00038860bfbf9836 */ /* 0x000fe20000000000 */
        /* <DEDUP_REMOVED lines=12> */
[----:B------:R-:W-:Y:S02]  /*17eb0*/  R2UR UR7, R171 ;  /* 0x00000000ab0772ca */ /* 0x000fe400000e0000 */
        /* <DEDUP_REMOVED lines=16> */
[----:B------:R-:W-:Y:S01]  /*17fc0*/  ISETP.GT.AND P3, PT, R183, 0x19, P2 ;  /* 0x00000019b700780c */ /* 0x000fe20001764270 */
[----:B------:R-:W0:Y:S01]  /*17fd0*/  SHFL.BFLY PT, R154, R155, 0x2, 0x1f ;  /* 0x0c401f009b9a7f89 */ /* 0x000e2200000e0000 */
[----:B------:R-:W-:Y:S02]  /*17fe0*/  ISETP.LT.OR P4, PT, R205, 0x12, P4 ;  /* 0x00000012cd00780c */ /* 0x000fe40002781670 */
[----:B------:R-:W-:Y:S02]  /*17ff0*/  FSEL R159, R159, -INF , !P5 ;  /* 0xff8000009f9f7808 */ /* 0x000fe40006800000 */
        /* <DEDUP_REMOVED lines=9> */
[----:B------:R-:W-:Y:S02]  /*18090*/  ISETP.GT.AND P5, PT, R183, RZ, P2 ;  /* 0x000000ffb700720c */ /* 0x000fe400017a4270 */
[----:B0-----:R-:W-:Y:S02]  /*180a0*/  FMNMX.FTZ R171, R155, R154, !PT ;  /* 0x0000009a9bab7209 */ /* 0x001fe40007810000 */
[----:B------:R-:W-:Y:S02]  /*180b0*/  ISETP.LT.OR P3, PT, R205, 0x29, P3 ;  /* 0x00000029cd00780c */ /* 0x000fe40001f61670 */
[----:B------:R-:W-:Y:S01]  /*180c0*/  FSEL R162, R162, -INF , !P4 ;  /* 0xff800000a2a27808 */ /* 0x000fe20006000000 */
[----:B------:R-:W0:Y:S01]  /*180d0*/  SHFL.BFLY PT, R178, R171, 0x1, 0x1f ;  /* 0x0c201f00abb27f89 */ /* 0x000e2200000e0000 */
[----:B------:R-:W-:-:S02]  /*180e0*/  ISETP.GT.AND P4, PT, R183, 0x29, P2 ;  /* 0x00000029b700780c */ /* 0x000fc40001784270 */
[----:B------:R-:W-:Y:S02]  /*180f0*/  ISETP.LT.OR P5, PT, R205, 0x1, P5 ;  /* 0x00000001cd00780c */ /* 0x000fe40002fa1670 */
[----:B------:R-:W-:Y:S02]  /*18100*/  FSEL R166, R166, -INF , !P3 ;  /* 0xff800000a6a67808 */ /* 0x000fe40005800000 */
[----:B------:R-:W-:Y:S02]  /*18110*/  ISETP.GT.AND P3, PT, R183, 0x30, P2 ;  /* 0x00000030b700780c */ /* 0x000fe40001764270 */
[----:B------:R-:W-:Y:S02]  /*18120*/  ISETP.LT.OR P4, PT, R205, 0x2a, P4 ;  /* 0x0000002acd00780c */ /* 0x000fe40002781670 */
[----:B------:R-:W-:Y:S02]  /*18130*/  FSEL R155, R21, -INF , !P5 ;  /* 0xff800000159b7808 */ /* 0x000fe40006800000 */
[----:B------:R-:W-:-:S02]  /*18140*/  ISETP.LT.OR P3, PT, R205, 0x31, P3 ;  /* 0x00000031cd00780c */ /* 0x000fc40001f61670 */
[----:B------:R-:W-:Y:S01]  /*18150*/  FSEL R154, R168, -INF , !P4 ;  /* 0xff800000a89a7808 */ /* 0x000fe20006000000 */
[----:B------:R-:W-:Y:S01]  /*18160*/  IMAD.U32 R168, RZ, RZ, UR37 ;  /* 0x00000025ffa87e24 */ /* 0x000fe2000f8e00ff */
[C---:B------:R-:W-:Y:S02]  /*18170*/  ISETP.GT.AND P4, PT, R183.reuse, 0x31, P2 ;  /* 0x00000031b700780c */ /* 0x040fe40001784270 */
[C---:B------:R-:W-:Y:S02]  /*18180*/  ISETP.GT.AND P5, PT, R183.reuse, 0x38, P2 ;  /* 0x00000038b700780c */ /* 0x040fe400017a4270 */
[----:B------:R-:W-:Y:S02]  /*18190*/  ISETP.GT.AND P2, PT, R183, 0x39, P2 ;  /* 0x00000039b700780c */ /* 0x000fe40001744270 */
[----:B------:R-:W-:Y:S02]  /*181a0*/  FSEL R183, R172, -INF , !P3 ;  /* 0xff800000acb77808 */ /* 0x000fe40005800000 */
[----:B0-----:R-:W-:-:S02]  /*181b0*/  FMNMX.FTZ R21, R171, R178, !PT ;  /* 0x000000b2ab157209 */ /* 0x001fc40007810000 */
[----:B------:R-:W-:Y:S02]  /*181c0*/  FMNMX.FTZ R171, R155, R198, !PT ;  /* 0x000000c69bab7209 */ /* 0x000fe40007810000 */
[C---:B------:R-:W-:Y:S01]  /*181d0*/  FSETP.NEU.FTZ.AND P3, PT, R21.reuse, -INF , PT ;  /* 0xff8000001500780b */ /* 0x040fe20003f7d000 */
[----:B------:R-:W-:Y:S01]  /*181e0*/  FMUL.FTZ R222, R21, R168 ;  /* 0x000000a815de7220 */ /* 0x000fe20000410000 */
[----:B------:R-:W-:Y:S02]  /*181f0*/  FMNMX.FTZ R172, R152, R171, !PT ;  /* 0x000000ab98ac7209 */ /* 0x000fe40007810000 */
[----:B------:R-:W-:Y:S02]  /*18200*/  ISETP.LT.OR P4, PT, R205, 0x32, P4 ;  /* 0x00000032cd00780c */ /* 0x000fe40002781670 */
[----:B------:R-:W-:Y:S02]  /*18210*/  FMNMX.FTZ R171, R153, R172, !PT ;  /* 0x000000ac99ab7209 */ /* 0x000fe40007810000 */
[----:B------:R-:W-:-:S02]  /*18220*/  FSEL R222, R222, RZ, P3 ;  /* 0x000000ffdede7208 */ /* 0x000fc40001800000 */
[----:B------:R-:W-:Y:S02]  /*18230*/  FMNMX.FTZ R172, R156, R171, !PT ;  /* 0x000000ab9cac7209 */ /* 0x000fe40007810000 */
[----:B------:R-:W-:Y:S01]  /*18240*/  ISETP.LT.OR P5, PT, R205, 0x39, P5 ;  /* 0x00000039cd00780c */ /* 0x000fe20002fa1670 */
[--C-:B------:R-:W-:Y:S01]  /*18250*/  FFMA.FTZ R210, R201, R168, -R222.reuse ;  /* 0x000000a8c9d27223 */ /* 0x100fe200000108de */
[----:B------:R-:W-:Y:S01]  /*18260*/  FMNMX.FTZ R171, R157, R172, !PT ;  /* 0x000000ac9dab7209 */ /* 0x000fe20007810000 */
[-CC-:B------:R-:W-:Y:S01]  /*18270*/  FFMA.FTZ R201, R202, R168.reuse, -R222.reuse ;  /* 0x000000a8cac97223 */ /* 0x180fe200000108de */
[----:B------:R-:W-:Y:S01]  /*18280*/  FSEL R202, R173, -INF , !P4 ;  /* 0xff800000adca7808 */ /* 0x000fe20006000000 */
        /* <DEDUP_REMOVED lines=12> */
[-CC-:B------:R-:W-:Y:S01]  /*18350*/  FFMA.FTZ R177, R177, R168.reuse, -R222.reuse ;  /* 0x000000a8b1b17223 */ /* 0x180fe200000108de */
[----:B------:R-:W-:Y:S01]  /*18360*/  FMNMX.FTZ R171, R162, R171, !PT ;  /* 0x000000aba2ab7209 */ /* 0x000fe20007810000 */
[----:B------:R-:W-:Y:S01]  /*18370*/  FFMA.FTZ R179, R179, R168, -R222 ;  /* 0x000000a8b3b37223 */ /* 0x000fe200000108de */
[----:B------:R-:W-:Y:S01]  /*18380*/  MUFU.EX2 R205, R205 ;  /* 0x000000cd00cd7308 */ /* 0x000fe20000000800 */
[----:B------:R-:W-:-:S02]  /*18390*/  R2UR UR6, R170 ;  /* 0x00000000aa0672ca */ /* 0x000fc400000e0000 */
[----:B------:R-:W-:Y:S02]  /*183a0*/  FMNMX.FTZ R171, R164, R171, !PT ;  /* 0x000000aba4ab7209 */ /* 0x000fe40007810000 */
[----:B------:R-:W-:Y:S02]  /*183b0*/  @!P1 PRMT R191, RZ, 0x654, R191 ;  /* 0x00000654ffbf9816 */ /* 0x000fe400000000bf */
[----:B------:R-:W-:Y:S01]  /*183c0*/  FMNMX.FTZ R181, R166, R171, !PT ;  /* 0x000000aba6b57209 */ /* 0x000fe20007810000 */
[----:B------:R-:W-:Y:S03]  /*183d0*/  MUFU.EX2 R210, R210 ;  /* 0x000000d200d27308 */ /* 0x000fe60000000800 */
[----:B------:R-:W-:Y:S01]  /*183e0*/  FMNMX.FTZ R172, R154, R181, !PT ;  /* 0x000000b59aac7209 */ /* 0x000fe20007810000 */
[-CC-:B------:R-:W-:Y:S01]  /*183f0*/  FFMA.FTZ R181, R160, R168.reuse, -R222.reuse ;  /* 0x000000a8a0b57223 */ /* 0x180fe200000108de */
[----:B------:R-:W-:Y:S01]  /*18400*/  FSEL R160, R174, -INF , !P5 ;  /* 0xff800000aea07808 */ /* 0x000fe20006800000 */
[----:B------:R-:W-:Y:S01]  /*18410*/  FFMA.FTZ R174, R163, R168, -R222 ;  /* 0x000000a8a3ae7223 */ /* 0x000fe200000108de */
[----:B------:R-:W-:Y:S01]  /*18420*/  FMNMX.FTZ R173, R183, R172, !PT ;  /* 0x000000acb7ad7209 */ /* 0x000fe20007810000 */
[----:B------:R0:W-:Y:S03]  /*18430*/  MUFU.EX2 R171, R178 ;  /* 0x000000b200ab7308 */ /* 0x0001e60000000800 */
[----:B------:R-:W-:-:S04]  /*18440*/  FMNMX.FTZ R173, R202, R173, !PT ;  /* 0x000000adcaad7209 */ /* 0x000fc80007810000 */
[----:B------:R-:W-:Y:S01]  /*18450*/  FMNMX.FTZ R182, R160, R173, !PT ;  /* 0x000000ada0b67209 */ /* 0x000fe20007810000 */
[----:B------:R1:W-:Y:S01]  /*18460*/  MUFU.EX2 R172, R181 ;  /* 0x000000b500ac7308 */ /* 0x0003e20000000800 */
[----:B0-----:R-:W-:Y:S02]  /*18470*/  FFMA.FTZ R178, R167, R168, -R222 ;  /* 0x000000a8a7b27223 */ /* 0x001fe400000108de */
[----:B------:R-:W-:-:S05]  /*18480*/  FMNMX.FTZ R182, R203, R182, !PT ;  /* 0x000000b6cbb67209 */ /* 0x000fca0007810000 */
[----:B------:R-:W0:Y:S01]  /*18490*/  SHFL.BFLY PT, R163, R182, 0x2, 0x1f ;  /* 0x0c401f00b6a37f89 */ /* 0x000e2200000e0000 */
[-CC-:B-1----:R-:W-:Y:S01]  /*184a0*/  FFMA.FTZ R181, R206, R168.reuse, -R222.reuse ;  /* 0x000000a8ceb57223 */ /* 0x182fe200000108de */
[----:B------:R-:W-:Y:S01]  /*184b0*/  FFMA.FTZ R222, R180, R168, -R222 ;  /* 0x000000a8b4de7223 */ /* 0x000fe200000108de */
[----:B------:R-:W-:Y:S01]  /*184c0*/  FSEL R180, R21, RZ, P3 ;  /* 0x000000ff15b47208 */ /* 0x000fe20001800000 */
[----:B------:R1:W-:Y:S04]  /*184d0*/  MUFU.EX2 R173, R204 ;  /* 0x000000cc00ad7308 */ /* 0x0003e80000000800 */
[----:B------:R-:W-:-:S04]  /*184e0*/  FADD.FTZ R165, -R180, R199 ;  /* 0x000000c7b4a57221 */ /* 0x000fc80000010100 */
[----:B------:R-:W-:Y:S01]  /*184f0*/  MUFU.EX2 R180, R222 ;  /* 0x000000de00b47308 */ /* 0x000fe20000000800 */
[----:B-1----:R-:W-:-:S05]  /*18500*/  IMAD.MOV R204, RZ, RZ, -R195 ;  /* 0x000000ffffcc7224 */ /* 0x002fca00078e0ac3 */
[----:B------:R-:W-:Y:S02]  /*18510*/  ISETP.NE.AND P3, PT, R185, R204, PT ;  /* 0x000000ccb900720c */ /* 0x000fe40003f65270 */
[----:B------:R-:W-:Y:S01]  /*18520*/  MUFU.EX2 R201, R201 ;  /* 0x000000c900c97308 */ /* 0x000fe20000000800 */
[----:B0-----:R-:W-:-:S07]  /*18530*/  FMNMX.FTZ R163, R182, R163, !PT ;  /* 0x000000a3b6a37209 */ /* 0x001fce0007810000 */
[----:B------:R0:W-:Y:S01]  /*18540*/  MUFU.EX2 R182, R207 ;  /* 0x000000cf00b67308 */ /* 0x0001e20000000800 */
[----:B------:R-:W1:Y:S07]  /*18550*/  SHFL.BFLY PT, R190, R163, 0x1, 0x1f ;  /* 0x0c201f00a3be7f89 */ /* 0x000e6e00000e0000 */
[----:B------:R-:W-:Y:S01]  /*18560*/  MUFU.EX2 R174, R174 ;  /* 0x000000ae00ae7308 */ /* 0x000fe20000000800 */
[----:B0-----:R-:W-:-:S07]  /*18570*/  @!P3 IMAD R207, R200, 0x40, R193 ;  /* 0x00000040c8cfb824 */ /* 0x001fce00078e02c1 */
[----:B------:R-:W-:Y:S08]  /*18580*/  MUFU.EX2 R175, R175 ;  /* 0x000000af00af7308 */ /* 0x000ff00000000800 */
[----:B------:R-:W-:Y:S01]  /*18590*/  MUFU.EX2 R178, R178 ;  /* 0x000000b200b27308 */ /* 0x000fe20000000800 */
[----:B-1----:R-:W-:Y:S01]  /*185a0*/  FMNMX.FTZ R190, R163, R190, !PT ;  /* 0x000000bea3be7209 */ /* 0x002fe20007810000 */
[----:B------:R-:W-:-:S03]  /*185b0*/  FMUL.FTZ R163, R165, R168 ;  /* 0x000000a8a5a37220 */ /* 0x000fc60000410000 */
[C---:B------:R-:W-:Y:S01]  /*185c0*/  FSETP.NEU.FTZ.AND P2, PT, R190.reuse, -INF , PT ;  /* 0xff800000be00780b */ /* 0x040fe20003f5d000 */
[C---:B------:R-:W-:Y:S02]  /*185d0*/  FMUL.FTZ R199, R190.reuse, R168 ;  /* 0x000000a8bec77220 */ /* 0x040fe40000410000 */
[----:B------:R-:W0:Y:S01]  /*185e0*/  MUFU.EX2 R163, R163 ;  /* 0x000000a300a37308 */ /* 0x000e220000000800 */
[----:B------:R-:W-:Y:S02]  /*185f0*/  FSEL R165, R190, RZ, P2 ;  /* 0x000000ffbea57208 */ /* 0x000fe40001000000 */
[----:B------:R-:W-:Y:S02]  /*18600*/  FSEL R199, R199, RZ, P2 ;  /* 0x000000ffc7c77208 */ /* 0x000fe40001000000 */
[----:B------:R-:W-:Y:S01]  /*18610*/  ISETP.GT.AND P2, PT, R14, R212, PT ;  /* 0x000000d40e00720c */ /* 0x000fe20003f44270 */
[----:B------:R-:W-:Y:S02]  /*18620*/  FADD.FTZ R165, -R165, R198 ;  /* 0x000000c6a5a57221 */ /* 0x000fe40000010100 */
[-CC-:B------:R-:W-:Y:S01]  /*18630*/  FFMA.FTZ R167, R152, R168.reuse, -R199.reuse ;  /* 0x000000a898a77223 */ /* 0x180fe200000108c7 */
[-C--:B------:R-:W-:Y:S01]  /*18640*/  FFMA.FTZ R155, R155, R168.reuse, -R199 ;  /* 0x000000a89b9b7223 */ /* 0x080fe200000108c7 */
[----:B------:R-:W-:Y:S01]  /*18650*/  FMUL.FTZ R165, R165, R168 ;  /* 0x000000a8a5a57220 */ /* 0x000fe20000410000 */
[----:B------:R-:W-:-:S02]  /*18660*/  @!P3 IMAD R152, R207, 0x4, R18 ;  /* 0x00000004cf98b824 */ /* 0x000fc400078e0212 */
[-CC-:B------:R-:W-:Y:S01]  /*18670*/  FFMA.FTZ R198, R153, R168.reuse, -R199.reuse ;  /* 0x000000a899c67223 */ /* 0x180fe200000108c7 */
[-CC-:B------:R-:W-:Y:S01]  /*18680*/  FFMA.FTZ R223, R203, R168.reuse, -R199.reuse ;  /* 0x000000a8cbdf7223 */ /* 0x180fe200000108c7 */
[-CC-:B------:R-:W-:Y:S01]  /*18690*/  FFMA.FTZ R200, R158, R168.reuse, -R199.reuse ;  /* 0x000000a89ec87223 */ /* 0x180fe200000108c7 */
[----:B------:R-:W-:Y:S01]  /*186a0*/  FFMA.FTZ R156, R156, R168, -R199 ;  /* 0x000000a89c9c7223 */ /* 0x000fe200000108c7 */
[----:B------:R-:W1:Y:S01]  /*186b0*/  MUFU.EX2 R165, R165 ;  /* 0x000000a500a57308 */ /* 0x000e620000000800 */
[----:B0-----:R-:W-:Y:S01]  /*186c0*/  FFMA.FTZ R203, R163, R6, R205 ;  /* 0x00000006a3cb7223 */ /* 0x001fe200000100cd */
        /* <DEDUP_REMOVED lines=8> */
[----:B------:R-:W-:Y:S01]  /*18750*/  @!P3 STS [R152+0x38400], R163 ;  /* 0x038400a39800b388 */ /* 0x000fe20000000800 */
[----:B------:R-:W0:Y:S01]  /*18760*/  MUFU.EX2 R155, R155 ;  /* 0x0000009b009b7308 */ /* 0x000e220000000800 */
[-CC-:B------:R-:W-:Y:S01]  /*18770*/  FFMA.FTZ R164, R164, R168.reuse, -R199.reuse ;  /* 0x000000a8a4a47223 */ /* 0x180fe200000108c7 */
[----:B------:R-:W-:Y:S01]  /*18780*/  FFMA.FTZ R153, R183, R168, -R199 ;  /* 0x000000a8b7997223 */ /* 0x000fe200000108c7 */
[----:B------:R-:W-:Y:S01]  /*18790*/  FADD.FTZ R226, R210, R203 ;  /* 0x000000cbd2e27221 */ /* 0x000fe20000010000 */
[----:B------:R-:W-:Y:S01]  /*187a0*/  F2FP.F16.F32.PACK_AB R154, R171, R201 ;  /* 0x000000c9ab9a723e */ /* 0x000fe200000000ff */
[-C--:B------:R-:W-:Y:S01]  /*187b0*/  FMUL.FTZ R24, R24, R163.reuse ;  /* 0x000000a318187220 */ /* 0x080fe20000410000 */
[----:B-1----:R1:W-:Y:S01]  /*187c0*/  @!P3 STS [R152+0x38420], R165 ;  /* 0x038420a59800b388 */ /* 0x0023e20000000800 */
        /* <DEDUP_REMOVED lines=11> */
[----:B0-----:R-:W-:Y:S01]  /*18880*/  FFMA.FTZ R224, R165, R7, R155 ;  /* 0x00000007a5e07223 */ /* 0x001fe2000001009b */
        /* <DEDUP_REMOVED lines=63> */
[----:B0-----:R-:W-:Y:S01]  /*18c80*/  F2FP.F16.F32.PACK_AB R156, R173, R172 ;  /* 0x000000acad9c723e */ /* 0x001fe200000000ff */
[----:B--2---:R-:W-:Y:S01]  /*18c90*/  FADD.FTZ R224, R167, R224 ;  /* 0x000000e0a7e07221 */ /* 0x004fe20000010000 */
[----:B------:R-:W-:Y:S01]  /*18ca0*/  F2FP.F16.F32.PACK_AB R158, R175, R174 ;  /* 0x000000aeaf9e723e */ /* 0x000fe200000000ff */
[----:B------:R-:W-:Y:S01]  /*18cb0*/  FMUL.FTZ R26, R26, R165 ;  /* 0x000000a51a1a7220 */ /* 0x000fe20000410000 */
[----:B-1----:R-:W-:Y:S01]  /*18cc0*/  F2FP.F16.F32.PACK_AB R157, R200, R199 ;  /* 0x000000c7c89d723e */ /* 0x002fe200000000ff */
[-C--:B------:R-:W-:Y:S01]  /*18cd0*/  FMUL.FTZ R27, R27, R165.reuse ;  /* 0x000000a51b1b7220 */ /* 0x080fe20000410000 */
[----:B------:R-:W0:Y:S01]  /*18ce0*/  MUFU.EX2 R205, R164 ;  /* 0x000000a400cd7308 */ /* 0x000e220000000800 */
[----:B---3--:R-:W-:Y:S01]  /*18cf0*/  F2FP.F16.F32.PACK_AB R159, R203, R202 ;  /* 0x000000cacb9f723e */ /* 0x008fe200000000ff */
        /* <DEDUP_REMOVED lines=55> */
[----:B----4-:R-:W-:Y:S01]  /*19070*/  F2FP.F16.F32.PACK_AB R153, R167, R155 ;  /* 0x0000009ba799723e */ /* 0x010fe200000000ff */
[-C--:B------:R-:W-:Y:S01]  /*19080*/  FMUL.FTZ R126, R126, R165.reuse ;  /* 0x000000a57e7e7220 */ /* 0x080fe20000410000 */
[----:B------:R-:W-:Y:S01]  /*19090*/  F2FP.F16.F32.PACK_AB R155, R183, R198 ;  /* 0x000000c6b79b723e */ /* 0x000fe200000000ff */
        /* <DEDUP_REMOVED lines=15> */
[----:B------:R-:W-:Y:S01]  /*19190*/  FMUL.FTZ R151, R151, R165 ;  /* 0x000000a597977220 */ /* 0x000fe20000410000 */
[----:B------:R-:W-:Y:S01]  /*191a0*/  F2FP.F16.F32.PACK_AB R160, R169, R178 ;  /* 0x000000b2a9a0723e */ /* 0x000fe200000000ff */
[----:B------:R-:W-:Y:S01]  /*191b0*/  IMAD.MOV.U32 R7, RZ, RZ, 0x40000040 ;  /* 0x40000040ff077424 */ /* 0x000fe200078e00ff */
[----:B-----5:R-:W-:Y:S01]  /*191c0*/  F2FP.F16.F32.PACK_AB R162, R182, R181 ;  /* 0x000000b5b6a2723e */ /* 0x020fe200000000ff */
[----:B------:R-:W-:Y:S01]  /*191d0*/  FADD.FTZ R226, R201, R226 ;  /* 0x000000e2c9e27221 */ /* 0x000fe20000010000 */
[----:B0-----:R-:W-:Y:S01]  /*191e0*/  F2FP.F16.F32.PACK_AB R161, R205, R204 ;  /* 0x000000cccda1723e */ /* 0x001fe200000000ff */
[----:B------:R-:W-:Y:S01]  /*191f0*/  FADD.FTZ R224, R198, R224 ;  /* 0x000000e0c6e07221 */ /* 0x000fe20000010000 */
[----:B-1----:R-:W-:Y:S01]  /*19200*/  F2FP.F16.F32.PACK_AB R163, R207, R206 ;  /* 0x000000cecfa3723e */ /* 0x002fe200000000ff */
[----:B------:R-:W-:Y:S01]  /*19210*/  FADD.FTZ R171, R171, R226 ;  /* 0x000000e2abab7221 */ /* 0x000fe20000010000 */
[----:B--2---:R-:W-:Y:S01]  /*19220*/  F2FP.F16.F32.PACK_AB R164, R177, R176 ;  /* 0x000000b0b1a4723e */ /* 0x004fe200000000ff */
[----:B------:R0:W-:Y:S01]  /*19230*/  STSM.16.M88.4 [R196+0x36400], R152 ;  /* 0x03640098c4007844 */ /* 0x0001e20000000200 */
[----:B---3--:R-:W-:Y:S01]  /*19240*/  F2FP.F16.F32.PACK_AB R166, R180, R179 ;  /* 0x000000b3b4a6723e */ /* 0x008fe200000000ff */
[----:B------:R-:W-:Y:S01]  /*19250*/  FADD.FTZ R224, R183, R224 ;  /* 0x000000e0b7e07221 */ /* 0x000fe20000010000 */
[----:B------:R-:W-:Y:S01]  /*19260*/  F2FP.F16.F32.PACK_AB R165, R222, R210 ;  /* 0x000000d2dea5723e */ /* 0x000fe200000000ff */
[----:B------:R1:W-:Y:S01]  /*19270*/  STSM.16.M88.4 [R209], R156 ;  /* 0x0000009cd1007844 */ /* 0x0003e20000000200 */
[----:B------:R-:W-:Y:S01]  /*19280*/  IADD3 R6, R170, 0x80, RZ ;  /* 0x00000080aa067810 */ /* 0x000fe20007ffe0ff */
[----:B------:R-:W-:Y:S01]  /*19290*/  FADD.FTZ R172, R172, R171 ;  /* 0x000000abacac7221 */ /* 0x000fe20000010000 */
[----:B----4-:R-:W-:Y:S01]  /*192a0*/  F2FP.F16.F32.PACK_AB R167, R223, R225 ;  /* 0x000000e1dfa7723e */ /* 0x010fe200000000ff */
[----:B------:R1:W-:Y:S01]  /*192b0*/  STSM.16.M88.4 [R197], R160 ;  /* 0x000000a0c5007844 */ /* 0x0003e20000000200 */
[----:B------:R-:W-:Y:S01]  /*192c0*/  FADD.FTZ R199, R199, R224 ;  /* 0x000000e0c7c77221 */ /* 0x000fe20000010000 */
        /* <DEDUP_REMOVED lines=32> */
[----:B0-----:R-:W-:-:S05]  /*194d0*/  VIADD R152, R14, 0xffffffff ;  /* 0xffffffff0e987836 */ /* 0x001fca0000000000 */
[----:B------:R-:W-:Y:S01]  /*194e0*/  HGMMA.64x256x16.F32 R24, R156, gdesc[UR4].tnspB, R24, gsb0 ;  /* 0x43e000049c187df0 */ /* 0x000fe20008000818 */
[----:B------:R-:W-:Y:S01]  /*194f0*/  R2UR UR6, R6 ;  /* 0x00000000060672ca */ /* 0x000fe200000e0000 */
[----:B------:R-:W-:Y:S01]  /*19500*/  VIADD R6, R170, 0x180 ;  /* 0x00000180aa067836 */ /* 0x000fe20000000000 */
[----:B------:R-:W-:Y:S01]  /*19510*/  R2UR UR7, R7 ;  /* 0x00000000070772ca */ /* 0x000fe200000e0000 */
[----:B------:R-:W-:Y:S01]  /*19520*/  IMAD.MOV.U32 R7, RZ, RZ, 0x40000040 ;  /* 0x40000040ff077424 */ /* 0x000fe200078e00ff */
[----:B------:R-:W-:Y:S01]  /*19530*/  MOV R14, R152 ;  /* 0x00000098000e7202 */ /* 0x000fe20000000f00 */
[----:B------:R-:W-:Y:S02]  /*19540*/  WARPGROUP.DEPBAR.LE gsb0, 0x0 ;  /* 0x00008000000079c5 */ /* 0x000fe40000010000 */
[----:B------:R-:W-:-:S15]  /*19550*/  WARPGROUP.ARRIVE ;  /* 0x00000000000079c5 */ /* 0x000fde0000000000 */
[----:B------:R-:W-:-:S05]  /*19560*/  NOP ;  /* 0x0000000000007918 */ /* 0x000fca0000000000 */
[----:B------:R-:W-:Y:S01]  /*19570*/  HGMMA.64x256x16.F32 R24, R160, gdesc[UR4].tnspB, R24, gsb0 ;  /* 0x43e00004a0187df0 */ /* 0x000fe20008000818 */
[----:B------:R-:W-:Y:S01]  /*19580*/  R2UR UR6, R6 ;  /* 0x00000000060672ca */ /* 0x000fe200000e0000 */
[----:B------:R-:W-:Y:S01]  /*19590*/  FADD.FTZ R6, R180, R179 ;  /* 0x000000b3b4067221 */ /* 0x000fe20000010000 */
[----:B------:R-:W-:Y:S01]  /*195a0*/  R2UR UR7, R7 ;  /* 0x00000000070772ca */ /* 0x000fe200000e0000 */
[----:B------:R-:W-:Y:S01]  /*195b0*/  FADD.FTZ R7, R223, R222 ;  /* 0x000000dedf077221 */ /* 0x000fe20000010000 */
[----:B------:R-:W-:Y:S02]  /*195c0*/  WARPGROUP.DEPBAR.LE gsb0, 0x0 ;  /* 0x00008000000079c5 */ /* 0x000fe40000010000 */
[----:B------:R-:W-:-:S15]  /*195d0*/  WARPGROUP.ARRIVE ;  /* 0x00000000000079c5 */ /* 0x000fde0000000000 */
[----:B------:R-:W-:-:S06]  /*195e0*/  NOP ;  /* 0x0000000000007918 */ /* 0x000fcc0000000000 */
        /* <DEDUP_REMOVED lines=12> */
.L_x_5513:
[----:B------:R-:W-:Y:S05]  /*196b0*/  BSYNC B0 ;  /* 0x0000000000007941 */ /* 0x000fea0003800000 */
.L_x_5512:
[----:B------:R-:W0:Y:S01]  /*196c0*/  SHFL.BFLY PT, R3, R6, 0x2, 0x1f ;  /* 0x0c401f0006037f89 */ /* 0x000e2200000e0000 */
[----:B------:R-:W-:Y:S02]  /*196d0*/  IMAD.MOV.U32 R4, RZ, RZ, RZ ;  /* 0x000000ffff047224 */ /* 0x000fe400078e00ff */
[----:B------:R-:W-:Y:S01]  /*196e0*/  VIADD R20, R19, 0x1 ;  /* 0x0000000113147836 */ /* 0x000fe20000000000 */
[----:B------:R-:W2:Y:S01]  /*196f0*/  SHFL.BFLY PT, R0, R7, 0x2, 0x1f ;  /* 0x0c401f0007007f89 */ /* 0x000ea200000e0000 */
[----:B------:R-:W-:Y:S01]  /*19700*/  VIADD R218, R218, 0x1 ;  /* 0x00000001dada7836 */ /* 0x000fe20000000000 */
[----:B------:R-:W-:Y:S08]  /*19710*/  BAR.ARV 0x8, 0xa0 ;  /* 0x0202800000007b1d */ /* 0x000ff00000002000 */
[----:B------:R-:W-:Y:S01]  /*19720*/  BAR.SYNC.DEFER_BLOCKING 0xf, 0x100 ;  /* 0x03c4000000007b1d */ /* 0x000fe20000010000 */
[----:B------:R-:W-:Y:S01]  /*19730*/  ISETP.NE.AND P1, PT, R20, 0x2, PT ;  /* 0x000000021400780c */ /* 0x000fe20003f25270 */
[----:B0-----:R-:W-:Y:S01]  /*19740*/  FADD.FTZ R2, R3, R6 ;  /* 0x0000000603027221 */ /* 0x001fe20000010000 */
[----:B--2---:R-:W-:-:S04]  /*19750*/  FADD.FTZ R5, R0, R7 ;  /* 0x0000000700057221 */ /* 0x004fc80000010000 */
[----:B------:R-:W0:Y:S04]  /*19760*/  SHFL.BFLY PT, R3, R2, 0x1, 0x1f ;  /* 0x0c201f0002037f89 */ /* 0x000e2800000e0000 */
[----:B------:R-:W2:Y:S01]  /*19770*/  SHFL.BFLY PT, R0, R5, 0x1, 0x1f ;  /* 0x0c201f0005007f89 */ /* 0x000ea200000e0000 */
[----:B0-----:R-:W-:Y:S01]  /*19780*/  FADD.FTZ R9, R2, R3 ;  /* 0x0000000302097221 */ /* 0x001fe20000010000 */
[----:B------:R-:W-:Y:S02]  /*19790*/  IMAD.MOV.U32 R2, RZ, RZ, -0x800000 ;  /* 0xff800000ff027424 */ /* 0x000fe400078e00ff */
[----:B--2---:R-:W-:Y:S02]  /*197a0*/  FADD.FTZ R3, R5, R0 ;  /* 0x0000000005037221 */ /* 0x004fe40000010000 */
[----:B------:R-:W-:Y:S01]  /*197b0*/  FSETP.NE.FTZ.AND P2, PT, R9, RZ, PT ;  /* 0x000000ff0900720b */ /* 0x000fe20003f55000 */
[----:B------:R-:W-:Y:S01]  /*197c0*/  IMAD.MOV R0, RZ, RZ, -R195 ;  /* 0x000000ffff007224 */ /* 0x000fe200078e0ac3 */
[----:B------:R-:W-:-:S02]  /*197d0*/  SEL R5, RZ, 0x1, P1 ;  /* 0x00000001ff057807 */ /* 0x000fc40000800000 */
[----:B------:R-:W-:Y:S02]  /*197e0*/  FSETP.NE.FTZ.AND P3, PT, R3, RZ, PT ;  /* 0x000000ff0300720b */ /* 0x000fe40003f75000 */
[----:B------:R-:W-:Y:S01]  /*197f0*/  ISETP.NE.AND P0, PT, R185, R0, PT ;  /* 0x00000000b900720c */ /* 0x000fe20003f05270 */
[----:B------:R-:W-:Y:S01]  /*19800*/  IMAD.MOV.U32 R0, RZ, RZ, RZ ;  /* 0x000000ffff007224 */ /* 0x000fe200078e00ff */
[----:B------:R-:W-:-:S05]  /*19810*/  LOP3.LUT R22, R22, R5, RZ, 0x3c, !PT ;  /* 0x0000000516167212 */ /* 0x000fca00078e3cff */
[----:B------:R-:W0:Y:S06]  /*19820*/  @P2 MUFU.RCP R0, R9 ;  /* 0x0000000900002308 */ /* 0x000e2c0000001000 */
[----:B------:R-:W-:Y:S02]  /*19830*/  @!P0 LEA R19, R19, R193, 0x6 ;  /* 0x000000c113138211 */ /* 0x000fe400078e30ff */
[----:B------:R-:W2:Y:S03]  /*19840*/  @P3 MUFU.RCP R4, R3 ;  /* 0x0000000300043308 */ /* 0x000ea60000001000 */
[----:B------:R-:W-:-:S05]  /*19850*/  @!P0 IMAD R19, R19, 0x4, R18 ;  /* 0x0000000413138824 */ /* 0x000fca00078e0212 */
        /* <DEDUP_REMOVED lines=9> */
[----:B--2---:R2:W-:Y:S01]  /*198f0*/  @!P0 STS [R19+0x38420], R4 ;  /* 0x0384200413008388 */ /* 0x0045e20000000800 */
[-C--:B------:R-:W-:Y:S01]  /*19900*/  FMUL.FTZ R171, R36, R0.reuse ;  /* 0x0000000024ab7220 */ /* 0x080fe20000410000 */
[-C--:B-1----:R-:W-:Y:S01]  /*19910*/  FMUL.FTZ R166, R37, R0.reuse ;  /* 0x0000000025a67220 */ /* 0x082fe20000410000 */
[-C--:B------:R-:W-:Y:S01]  /*19920*/  FMUL.FTZ R167, R40, R0.reuse ;  /* 0x0000000028a77220 */ /* 0x080fe20000410000 */
[-C--:B------:R-:W-:Y:S01]  /*19930*/  FMUL.FTZ R8, R41, R0.reuse ;  /* 0x0000000029087220 */ /* 0x080fe20000410000 */
[-C--:B------:R-:W-:Y:S01]  /*19940*/  FMUL.FTZ R165, R44, R0.reuse ;  /* 0x000000002ca57220 */ /* 0x080fe20000410000 */
[-C--:B------:R-:W-:Y:S01]  /*19950*/  FMUL.FTZ R10, R45, R0.reuse ;  /* 0x000000002d0a7220 */ /* 0x080fe20000410000 */
[-C--:B------:R-:W-:Y:S01]  /*19960*/  FMUL.FTZ R164, R48, R0.reuse ;  /* 0x0000000030a47220 */ /* 0x080fe20000410000 */
[----:B---3--:R-:W-:Y:S01]  /*19970*/  @P2 FMUL.FTZ R18, R18, 0.69314718246459960938 ;  /* 0x3f31721812122820 */ /* 0x008fe20000410000 */
[-C--:B------:R-:W-:Y:S01]  /*19980*/  FMUL.FTZ R12, R49, R0.reuse ;  /* 0x00000000310c7220 */ /* 0x080fe20000410000 */
[C---:B--2---:R-:W-:Y:S01]  /*19990*/  @P2 FMUL.FTZ R19, R168.reuse, 0.69314718246459960938 ;  /* 0x3f317218a8132820 */ /* 0x044fe20000410000 */
[----:B------:R-:W-:Y:S01]  /*199a0*/  @P3 FMUL.FTZ R168, R168, 0.69314718246459960938 ;  /* 0x3f317218a8a83820 */ /* 0x000fe20000410000 */
        /* <DEDUP_REMOVED lines=121> */
.L_x_5394:
[----:B------:R-:W-:Y:S05]  /*1a140*/  BSYNC B7 ;  /* 0x0000000000077941 */ /* 0x000fea0003800000 */
.L_x_5384:
        /* <DEDUP_REMOVED lines=33> */
[----:B------:R-:W-:Y:S01]  /*1a360*/  F2FP.F16.F32.PACK_AB R75, R79, R78 ;  /* 0x0000004e4f4b723e */ /* 0x000fe200000000ff */
[----:B------:R-:W-:Y:S01]  /*1a370*/  IMAD.MOV.U32 R76, RZ, RZ, RZ ;  /* 0x000000ffff4c7224 */ /* 0x000fe200078e00ff */
[C---:B------:R-:W-:Y:S02]  /*1a380*/  IADD3 R169, P1, R126.reuse, 0x20, RZ ;  /* 0x000000207ea97810 */ /* 0x040fe40007f3e0ff */
[----:B------:R-:W-:-:S02]  /*1a390*/  IADD3 R52, P6, R126, 0x2020, RZ ;  /* 0x000020207e347810 */ /* 0x000fc40007fde0ff */
[----:B------:R-:W-:Y:S01]  /*1a3a0*/  LOP3.LUT R36, R169, 0x380, RZ, 0xc0, !PT ;  /* 0x00000380a9247812 */ /* 0x000fe200078ec0ff */
[--C-:B------:R-:W-:Y:S01]  /*1a3b0*/  IMAD.X R37, RZ, RZ, R127.reuse, P1 ;  /* 0x000000ffff257224 */ /* 0x100fe200008e067f */
[----:B------:R-:W-:Y:S01]  /*1a3c0*/  IADD3 R177, P0, R126, 0x40, RZ ;  /* 0x000000407eb17810 */ /* 0x000fe20007f1e0ff */
[--C-:B------:R-:W-:Y:S01]  /*1a3d0*/  IMAD.X R53, RZ, RZ, R127.reuse, P6 ;  /* 0x000000ffff357224 */ /* 0x100fe200030e067f */
[----:B------:R-:W-:Y:S02]  /*1a3e0*/  SHF.R.U64 R36, R36, 0x3, RZ ;  /* 0x0000000324247819 */ /* 0x000fe400000012ff */
[----:B------:R-:W-:Y:S01]  /*1a3f0*/  IADD3 R181, P3, R126, 0x2000, RZ ;  /* 0x000020007eb57810 */ /* 0x000fe20007f7e0ff */
[--C-:B------:R-:W-:Y:S01]  /*1a400*/  IMAD.X R41, RZ, RZ, R127.reuse, P0 ;  /* 0x000000ffff297224 */ /* 0x100fe200000e067f */
[----:B------:R-:W-:Y:S02]  /*1a410*/  LOP3.LUT R36, R36, R169, RZ, 0x3c, !PT ;  /* 0x000000a924247212 */ /* 0x000fe400078e3cff */
[----:B------:R-:W-:Y:S01]  /*1a420*/  LOP3.LUT R169, R52, 0x380, RZ, 0xc0, !PT ;  /* 0x0000038034a97812 */ /* 0x000fe200078ec0ff */
[----:B------:R-:W-:Y:S01]  /*1a430*/  IMAD.X R49, RZ, RZ, R127, P3 ;  /* 0x000000ffff317224 */ /* 0x000fe200018e067f */
[----:B------:R-:W-:-:S02]  /*1a440*/  IADD3 R4, P0, R126, 0x4020, RZ ;  /* 0x000040207e047810 */ /* 0x000fc40007f1e0ff */
[----:B------:R-:W-:Y:S02]  /*1a450*/  SHF.R.U64 R169, R169, 0x3, RZ ;  /* 0x00000003a9a97819 */ /* 0x000fe400000012ff */
[C---:B-----5:R-:W-:Y:S01]  /*1a460*/  LOP3.LUT R33, R126.reuse, 0x380, RZ, 0xc0, !PT ;  /* 0x000003807e217812 */ /* 0x060fe200078ec0ff */
[--C-:B------:R-:W-:Y:S01]  /*1a470*/  IMAD.X R103, RZ, RZ, R127.reuse, P0 ;  /* 0x000000ffff677224 */ /* 0x100fe200000e067f */
[C---:B------:R-:W-:Y:S02]  /*1a480*/  IADD3 R56, P5, R126.reuse, 0x2040, RZ ;  /* 0x000020407e387810 */ /* 0x040fe40007fbe0ff */
[C---:B------:R-:W-:Y:S02]  /*1a490*/  IADD3 R60, P2, R126.reuse, 0x2060, RZ ;  /* 0x000020607e3c7810 */ /* 0x040fe40007f5e0ff */
[C---:B------:R-:W-:Y:S01]  /*1a4a0*/  IADD3 R98, P1, R126.reuse, 0x4000, RZ ;  /* 0x000040007e627810 */ /* 0x040fe20007f3e0ff */
[--C-:B------:R-:W-:Y:S01]  /*1a4b0*/  IMAD.X R57, RZ, RZ, R127.reuse, P5 ;  /* 0x000000ffff397224 */ /* 0x100fe200028e067f */
[----:B------:R-:W-:Y:S01]  /*1a4c0*/  LOP3.LUT R48, R181, 0x380, RZ, 0xc0, !PT ;  /* 0x00000380b5307812 */ /* 0x000fe200078ec0ff */
[--C-:B------:R-:W-:Y:S01]  /*1a4d0*/  IMAD.X R61, RZ, RZ, R127.reuse, P2 ;  /* 0x000000ffff3d7224 */ /* 0x100fe200010e067f */
[----:B------:R-:W-:Y:S01]  /*1a4e0*/  IADD3 R179, P4, R126, 0x60, RZ ;  /* 0x000000607eb37810 */ /* 0x000fe20007f9e0ff */
[----:B------:R-:W-:Y:S01]  /*1a4f0*/  IMAD.X R99, RZ, RZ, R127, P1 ;  /* 0x000000ffff637224 */ /* 0x000fe200008e067f */
[----:B------:R-:W-:-:S02]  /*1a500*/  LOP3.LUT R52, R169, R52, RZ, 0x3c, !PT ;  /* 0x00000034a9347212 */ /* 0x000fc400078e3cff */
[----:B------:R-:W-:Y:S02]  /*1a510*/  LOP3.LUT R169, R4, 0x380, RZ, 0xc0, !PT ;  /* 0x0000038004a97812 */ /* 0x000fe400078ec0ff */
[----:B------:R-:W-:Y:S02]  /*1a520*/  SHF.R.U64 R33, R33, 0x3, RZ ;  /* 0x0000000321217819 */ /* 0x000fe400000012ff */
[----:B------:R-:W-:Y:S02]  /*1a530*/  SHF.R.U64 R48, R48, 0x3, RZ ;  /* 0x0000000330307819 */ /* 0x000fe400000012ff */
[----:B------:R-:W-:Y:S02]  /*1a540*/  IADD3.X R45, RZ, R127, RZ, P4, !PT ;  /* 0x0000007fff2d7210 */ /* 0x000fe400027fe4ff */
        /* <DEDUP_REMOVED lines=10> */
[----:B------:R-:W-:Y:S02]  /*1a5f0*/  SHF.R.U64 R169, R169, 0x3, RZ ;  /* 0x00000003a9a97819 */ /* 0x000fe400000012ff */
[----:B------:R-:W-:Y:S01]  /*1a600*/  LOP3.LUT R126, R33, R126, RZ, 0x3c, !PT ;  /* 0x0000007e217e7212 */ /* 0x000fe200078e3cff */
[----:B------:R-:W-:Y:S01]  /*1a610*/  IMAD.X R33, RZ, RZ, R127, P1 ;  /* 0x000000ffff217224 */ /* 0x000fe200008e067f */
[----:B------:R-:W-:-:S02]  /*1a620*/  LOP3.LUT R48, R48, R181, RZ, 0x3c, !PT ;  /* 0x000000b530307212 */ /* 0x000fc400078e3cff */
[----:B------:R-:W-:Y:S02]  /*1a630*/  LOP3.LUT R181, R98, 0x380, RZ, 0xc0, !PT ;  /* 0x0000038062b57812 */ /* 0x000fe400078ec0ff */
[-C--:B------:R-:W-:Y:S02]  /*1a640*/  IADD3.X R111, RZ, R127.reuse, RZ, P3, !PT ;  /* 0x0000007fff6f7210 */ /* 0x080fe40001ffe4ff */
[----:B------:R-:W-:Y:S02]  /*1a650*/  LOP3.LUT R102, R169, R4, RZ, 0x3c, !PT ;  /* 0x00000004a9667212 */ /* 0x000fe400078e3cff */
[----:B------:R-:W-:Y:S02]  /*1a660*/  LOP3.LUT R40, R177, 0x380, RZ, 0xc0, !PT ;  /* 0x00000380b1287812 */ /* 0x000fe400078ec0ff */
[----:B------:R-:W-:Y:S02]  /*1a670*/  MOV R127, R126 ;  /* 0x0000007e007f7202 */ /* 0x000fe40000000f00 */
[----:B------:R-:W-:Y:S01]  /*1a680*/  F2FP.F16.F32.PACK_AB R4, R173, R175 ;  /* 0x000000afad04723e */ /* 0x000fe200000000ff */
[----:B------:R-:W-:Y:S01]  /*1a690*/  BAR.SYNC.DEFER_BLOCKING 0x1, 0x100 ;  /* 0x0044000000007b1d */ /* 0x000fe20000010000 */
[----:B------:R-:W-:-:S02]  /*1a6a0*/  SHF.R.U64 R181, R181, 0x3, RZ ;  /* 0x00000003b5b57819 */ /* 0x000fc400000012ff */
[----:B------:R-:W-:Y:S02]  /*1a6b0*/  LOP3.LUT R44, R179, 0x380, RZ, 0xc0, !PT ;  /* 0x00000380b32c7812 */ /* 0x000fe400078ec0ff */
[----:B------:R-:W-:Y:S02]  /*1a6c0*/  SHF.R.U64 R40, R40, 0x3, RZ ;  /* 0x0000000328287819 */ /* 0x000fe400000012ff */
[----:B------:R-:W-:Y:S02]  /*1a6d0*/  LOP3.LUT R98, R181, R98, RZ, 0x3c, !PT ;  /* 0x00000062b5627212 */ /* 0x000fe400078e3cff */
[----:B------:R-:W-:Y:S02]  /*1a6e0*/  SHF.R.U64 R44, R44, 0x3, RZ ;  /* 0x000000032c2c7819 */ /* 0x000fe400000012ff */
[----:B------:R-:W-:Y:S02]  /*1a6f0*/  LOP3.LUT R181, R32, 0x380, RZ, 0xc0, !PT ;  /* 0x0000038020b57812 */ /* 0x000fe400078ec0ff */
[----:B------:R-:W-:-:S02]  /*1a700*/  MOV R126, R36 ;  /* 0x00000024007e7202 */ /* 0x000fc40000000f00 */
[----:B------:R-:W-:Y:S02]  /*1a710*/  LOP3.LUT R40, R40, R177, RZ, 0x3c, !PT ;  /* 0x000000b128287212 */ /* 0x000fe400078e3cff */
[----:B------:R-:W-:Y:S02]  /*1a720*/  LOP3.LUT R177, R56, 0x380, RZ, 0xc0, !PT ;  /* 0x0000038038b17812 */ /* 0x000fe400078ec0ff */
[----:B------:R-:W-:Y:S02]  /*1a730*/  LOP3.LUT R44, R44, R179, RZ, 0x3c, !PT ;  /* 0x000000b32c2c7212 */ /* 0x000fe400078e3cff */
[----:B------:R-:W-:Y:S02]  /*1a740*/  SHF.R.U64 R181, R181, 0x3, RZ ;  /* 0x00000003b5b57819 */ /* 0x000fe400000012ff */
[----:B------:R-:W-:Y:S01]  /*1a750*/  LOP3.LUT R179, R60, 0x380, RZ, 0xc0, !PT ;  /* 0x000003803cb37812 */ /* 0x000fe200078ec0ff */
[----:B------:R2:W-:Y:S01]  /*1a760*/  STSM.16.M88.4 [R127], R4 ;  /* 0x000000047f007844 */ /* 0x0005e20000000200 */
[----:B------:R-:W-:-:S02]  /*1a770*/  SHF.R.U64 R177, R177, 0x3, RZ ;  /* 0x00000003b1b17819 */ /* 0x000fc400000012ff */
[----:B------:R-:W-:Y:S02]  /*1a780*/  ISETP.NE.U32.AND P0, PT, RZ, UR4, PT ;  /* 0x00000004ff007c0c */ /* 0x000fe4000bf05070 */
[----:B------:R-:W-:Y:S02]  /*1a790*/  LOP3.LUT R114, R181, R32, RZ, 0x3c, !PT ;  /* 0x00000020b5727212 */ /* 0x000fe400078e3cff */
[----:B------:R-:W-:Y:S02]  /*1a7a0*/  SHF.R.U64 R179, R179, 0x3, RZ ;  /* 0x00000003b3b37819 */ /* 0x000fe400000012ff */
[----:B------:R-:W-:Y:S02]  /*1a7b0*/  LOP3.LUT R32, R23, 0x380, RZ, 0xc0, !PT ;  /* 0x0000038017207812 */ /* 0x000fe400078ec0ff */
[----:B------:R-:W-:Y:S02]  /*1a7c0*/  LOP3.LUT R27, R30, 0x380, RZ, 0xc0, !PT ;  /* 0x000003801e1b7812 */ /* 0x000fe400078ec0ff */
[----:B------:R-:W-:-:S02]  /*1a7d0*/  LOP3.LUT R169, R26, 0x380, RZ, 0xc0, !PT ;  /* 0x000003801aa97812 */ /* 0x000fc400078ec0ff */
[----:B------:R-:W-:Y:S02]  /*1a7e0*/  LOP3.LUT R56, R177, R56, RZ, 0x3c, !PT ;  /* 0x00000038b1387212 */ /* 0x000fe400078e3cff */
[----:B--2---:R-:W-:Y:S02]  /*1a7f0*/  F2FP.F16.F32.PACK_AB R4, R170, R172 ;  /* 0x000000acaa04723e */ /* 0x004fe400000000ff */
[----:B------:R-:W-:Y:S02]  /*1a800*/  F2FP.F16.F32.PACK_AB R5, R35, R34 ;  /* 0x000000222305723e */ /* 0x000fe400000000ff */
[----:B------:R-:W-:Y:S02]  /*1a810*/  F2FP.F16.F32.PACK_AB R6, R166, R171 ;  /* 0x000000aba606723e */ /* 0x000fe400000000ff */
[----:B------:R-:W-:Y:S02]  /*1a820*/  F2FP.F16.F32.PACK_AB R7, R39, R38 ;  /* 0x000000262707723e */ /* 0x000fe400000000ff */
[----:B------:R-:W-:Y:S01]  /*1a830*/  ISETP.NE.AND.EX P0, PT, RZ, UR5, PT, P0 ;  /* 0x00000005ff007c0c */ /* 0x000fe2000bf05300 */
[----:B------:R-:W-:Y:S01]  /*1a840*/  ULDC.64 UR4, c[0x0][0xce0] ;  /* 0x0003380000047ab9 */ /* 0x000fe20000000a00 */
[----:B------:R-:W-:Y:S01]  /*1a850*/  LOP3.LUT R177, R106, 0x380, RZ, 0xc0, !PT ;  /* 0x000003806ab17812 */ /* 0x000fe200078ec0ff */
[----:B------:R2:W-:Y:S01]  /*1a860*/  STSM.16.M88.4 [R126], R4 ;  /* 0x000000047e007844 */ /* 0x0005e20000000200 */
[----:B------:R-:W-:-:S02]  /*1a870*/  LOP3.LUT R60, R179, R60, RZ, 0x3c, !PT ;  /* 0x0000003cb33c7212 */ /* 0x000fc400078e3cff */
[----:B------:R-:W-:Y:S02]  /*1a880*/  SHF.R.U64 R32, R32, 0x3, RZ ;  /* 0x0000000320207819 */ /* 0x000fe400000012ff */
[----:B------:R-:W-:Y:S02]  /*1a890*/  LOP3.LUT R179, R110, 0x380, RZ, 0xc0, !PT ;  /* 0x000003806eb37812 */ /* 0x000fe400078ec0ff */
[----:B------:R-:W-:Y:S02]  /*1a8a0*/  SHF.R.U64 R27, R27, 0x3, RZ ;  /* 0x000000031b1b7819 */ /* 0x000fe400000012ff */
[----:B------:R-:W-:Y:S02]  /*1a8b0*/  SHF.R.U64 R169, R169, 0x3, RZ ;  /* 0x00000003a9a97819 */ /* 0x000fe400000012ff */
[----:B------:R-:W-:Y:S02]  /*1a8c0*/  ISETP.NE.U32.AND P6, PT, RZ, UR4, PT ;  /* 0x00000004ff007c0c */ /* 0x000fe4000bfc5070 */
[----:B------:R-:W-:-:S02]  /*1a8d0*/  SHF.R.U64 R177, R177, 0x3, RZ ;  /* 0x00000003b1b17819 */ /* 0x000fc400000012ff */
[----:B------:R-:W-:Y:S01]  /*1a8e0*/  LOP3.LUT R118, R32, R23, RZ, 0x3c, !PT ;  /* 0x0000001720767212 */ /* 0x000fe200078e3cff */
[----:B--2---:R-:W2:Y:S01]  /*1a8f0*/  LDC.64 R4, c[0x0][0xcd8] ;  /* 0x00033600ff047b82 */ /* 0x004ea20000000a00 */
[----:B------:R-:W-:Y:S02]  /*1a900*/  MOV R41, R40 ;  /* 0x0000002800297202 */ /* 0x000fe40000000f00 */
[----:B------:R-:W-:Y:S02]  /*1a910*/  SHF.R.U64 R179, R179, 0x3, RZ ;  /* 0x00000003b3b37819 */ /* 0x000fe400000012ff */
[----:B------:R-:W-:Y:S01]  /*1a920*/  LOP3.LUT R122, R27, R30, RZ, 0x3c, !PT ;  /* 0x0000001e1b7a7212 */ /* 0x000fe200078e3cff */
[----:B------:R3:W-:Y:S01]  /*1a930*/  STSM.16.M88.4 [R41], R8 ;  /* 0x0000000829007844 */ /* 0x0007e20000000200 */
[----:B------:R-:W-:Y:S02]  /*1a940*/  LOP3.LUT R32, R169, R26, RZ, 0x3c, !PT ;  /* 0x0000001aa9207212 */ /* 0x000fe400078e3cff */
[----:B------:R-:W-:-:S02]  /*1a950*/  MOV R44, R44 ;  /* 0x0000002c002c7202 */ /* 0x000fc40000000f00 */
[----:B------:R-:W-:Y:S02]  /*1a960*/  ISETP.NE.AND.EX P6, PT, RZ, UR5, PT, P6 ;  /* 0x00000005ff007c0c */ /* 0x000fe4000bfc5360 */
[----:B------:R-:W-:Y:S01]  /*1a970*/  MOV R48, R48 ;  /* 0x0000003000307202 */ /* 0x000fe20000000f00 */
[----:B------:R4:W-:Y:S01]  /*1a980*/  STSM.16.M88.4 [R44], R12 ;  /* 0x0000000c2c007844 */ /* 0x0009e20000000200 */
[----:B------:R-:W-:Y:S02]  /*1a990*/  F2FP.F16.F32.PACK_AB R26, R28, R157 ;  /* 0x0000009d1c1a723e */ /* 0x000fe400000000ff */
[----:B------:R-:W-:Y:S02]  /*1a9a0*/  F2FP.F16.F32.PACK_AB R27, R63, R62 ;  /* 0x0000003e3f1b723e */ /* 0x000fe400000000ff */
[----:B------:R-:W-:Y:S02]  /*1a9b0*/  LOP3.LUT R106, R177, R106, RZ, 0x3c, !PT ;  /* 0x0000006ab16a7212 */ /* 0x000fe400078e3cff */
[----:B------:R-:W-:Y:S01]  /*1a9c0*/  MOV R52, R52 ;  /* 0x0000003400347202 */ /* 0x000fe20000000f00 */
[----:B------:R0:W-:Y:S01]  /*1a9d0*/  STSM.16.M88.4 [R48], R24 ;  /* 0x0000001830007844 */ /* 0x0001e20000000200 */
[----:B------:R-:W-:Y:S01]  /*1a9e0*/  F2FP.F16.F32.PACK_AB R28, R65, R154 ;  /* 0x0000009a411c723e */ /* 0x000fe200000000ff */
[----:B--2---:R-:W-:Y:S01]  /*1a9f0*/  IMAD.WIDE R6, R217, 0x4, R4 ;  /* 0x00000004d9067825 */ /* 0x004fe200078e0204 */
[----:B------:R-:W-:Y:S01]  /*1aa00*/  F2FP.F16.F32.PACK_AB R30, R69, R68 ;  /* 0x00000044451e723e */ /* 0x000fe200000000ff */
[----:B------:R-:W2:Y:S01]  /*1aa10*/  @P6 LDC.64 R4, c[0x0][0xce0] ;  /* 0x00033800ff046b82 */ /* 0x000ea20000000a00 */
[----:B------:R-:W-:-:S02]  /*1aa20*/  MOV R56, R56 ;  /* 0x0000003800387202 */ /* 0x000fc40000000f00 */
[----:B------:R-:W-:Y:S01]  /*1aa30*/  F2FP.F16.F32.PACK_AB R81, R83, R82 ;  /* 0x000000525351723e */ /* 0x000fe200000000ff */
[----:B------:R1:W-:Y:S01]  /*1aa40*/  STSM.16.M88.4 [R52], R28 ;  /* 0x0000001c34007844 */ /* 0x0003e20000000200 */
[----:B------:R-:W-:Y:S02]  /*1aa50*/  F2FP.F16.F32.PACK_AB R88, R89, R88 ;  /* 0x000000585958723e */ /* 0x000fe400000000ff */
[----:B------:R-:W-:Y:S01]  /*1aa60*/  LOP3.LUT R110, R179, R110, RZ, 0x3c, !PT ;  /* 0x0000006eb36e7212 */ /* 0x000fe200078e3cff */
[----:B------:R-:W-:Y:S01]  /*1aa70*/  STSM.16.M88.4 [R56], R72 ;  /* 0x0000004838007844 */ /* 0x000fe20000000200 */
[----:B------:R-:W-:Y:S02]  /*1aa80*/  MOV R60, R60 ;  /* 0x0000003c003c7202 */ /* 0x000fe40000000f00 */
[----:B------:R-:W-:Y:S02]  /*1aa90*/  F2FP.F16.F32.PACK_AB R82, R85, R84 ;  /* 0x000000545552723e */ /* 0x000fe400000000ff */
[----:B------:R-:W-:-:S02]  /*1aaa0*/  F2FP.F16.F32.PACK_AB R83, R87, R86 ;  /* 0x000000565753723e */ /* 0x000fc400000000ff */
[----:B------:R-:W-:Y:S02]  /*1aab0*/  F2FP.F16.F32.PACK_AB R89, R91, R90 ;  /* 0x0000005a5b59723e */ /* 0x000fe400000000ff */
[----:B------:R-:W-:Y:S01]  /*1aac0*/  MOV R40, R98 ;  /* 0x0000006200287202 */ /* 0x000fe20000000f00 */
[----:B------:R-:W-:Y:S01]  /*1aad0*/  STSM.16.M88.4 [R60], R80 ;  /* 0x000000503c007844 */ /* 0x000fe20000000200 */
[----:B------:R-:W-:Y:S02]  /*1aae0*/  F2FP.F16.F32.PACK_AB R90, R93, R92 ;  /* 0x0000005c5d5a723e */ /* 0x000fe400000000ff */
[----:B------:R-:W-:Y:S02]  /*1aaf0*/  F2FP.F16.F32.PACK_AB R91, R95, R94 ;  /* 0x0000005e5f5b723e */ /* 0x000fe400000000ff */
[----:B------:R-:W-:Y:S02]  /*1ab00*/  F2FP.F16.F32.PACK_AB R96, R97, R96 ;  /* 0x000000606160723e */ /* 0x000fe400000000ff */
[----:B------:R-:W-:Y:S01]  /*1ab10*/  MOV R102, R102 ;  /* 0x0000006600667202 */ /* 0x000fe20000000f00 */
[----:B------:R-:W-:Y:S01]  /*1ab20*/  STSM.16.M88.4 [R40], R88 ;  /* 0x0000005828007844 */ /* 0x000fe20000000200 */
        /* <DEDUP_REMOVED lines=13> */
[----:B------:R-:W-:Y:S02]  /*1ac00*/  MOV R23, R122 ;  /* 0x0000007a00177202 */ /* 0x000fe40000000f00 */
[----:B------:R-:W-:-:S02]  /*1ac10*/  F2FP.F16.F32.PACK_AB R113, R153, R152 ;  /* 0x000000989971723e */ /* 0x000fc400000000ff */
[----:B------:R-:W-:Y:S02]  /*1ac20*/  F2FP.F16.F32.PACK_AB R114, R117, R116 ;  /* 0x000000747572723e */ /* 0x000fe400000000ff */
[----:B------:R-:W-:Y:S02]  /*1ac30*/  F2FP.F16.F32.PACK_AB R115, R156, R155 ;  /* 0x0000009b9c73723e */ /* 0x000fe400000000ff */
[----:B------:R-:W-:Y:S02]  /*1ac40*/  F2FP.F16.F32.PACK_AB R120, R121, R120 ;  /* 0x000000787978723e */ /* 0x000fe400000000ff */
[----:B------:R-:W-:Y:S01]  /*1ac50*/  F2FP.F16.F32.PACK_AB R128, R129, R128 ;  /* 0x000000808180723e */ /* 0x000fe200000000ff */
[----:B------:R-:W-:Y:S01]  /*1ac60*/  STSM.16.M88.4 [R110], R112 ;  /* 0x000000706e007844 */ /* 0x000fe20000000200 */
        /* <DEDUP_REMOVED lines=15> */
[----:B------:R-:W-:Y:S01]  /*1ad60*/  MOV R32, R32 ;  /* 0x0000002000207202 */ /* 0x000fe20000000f00 */
[----:B------:R-:W-:Y:S01]  /*1ad70*/  STSM.16.M88.4 [R23], R136 ;  /* 0x0000008817007844 */ /* 0x000fe20000000200 */
[----:B------:R-:W-:-:S02]  /*1ad80*/  F2FP.F16.F32.PACK_AB R146, R149, R148 ;  /* 0x000000949592723e */ /* 0x000fc400000000ff */
[----:B------:R-:W-:-:S05]  /*1ad90*/  F2FP.F16.F32.PACK_AB R147, R151, R150 ;  /* 0x000000969793723e */ /* 0x000fca00000000ff */
[----:B------:R1:W-:Y:S01]  /*1ada0*/  STSM.16.M88.4 [R32], R144 ;  /* 0x0000009020007844 */ /* 0x0003e20000000200 */
[----:B------:R-:W-:Y:S01]  /*1adb0*/  BAR.SYNC.DEFER_BLOCKING 0x1, 0x100 ;  /* 0x0044000000007b1d */ /* 0x000fe20000010000 */
[----:B--2---:R-:W-:-:S05]  /*1adc0*/  @P6 IMAD.WIDE R4, R217, 0x4, R4 ;  /* 0x00000004d9046825 */ /* 0x004fca00078e0204 */
[----:B------:R-:W-:Y:S02]  /*1add0*/  ULDC UR4, c[0x0][0xb88] ;  /* 0x0002e20000047ab9 */ /* 0x000fe40000000800 */
[----:B------:R-:W-:Y:S01]  /*1ade0*/  IMAD.U32 R78, RZ, RZ, UR4 ;  /* 0x00000004ff4e7e24 */ /* 0x000fe2000f8e00ff */
[----:B------:R2:W5:Y:S01]  /*1adf0*/  @P0 LDG.E R76, desc[UR54][R6.64] ;  /* 0x00000036064c0981 */ /* 0x000562000c1e1900 */
[----:B------:R-:W-:-:S04]  /*1ae00*/  IMAD R3, R214, 0x40, R211 ;  /* 0x00000040d6037824 */ /* 0x000fc800078e02d3 */
[----:B------:R2:W5:Y:S01]  /*1ae10*/  @P6 LDG.E R78, desc[UR54][R4.64] ;  /* 0x00000036044e6981 */ /* 0x000562000c1e1900 */
[----:B------:R-:W-:-:S03]  /*1ae20*/  IMAD.WIDE R20, R3, 0x2, R20 ;  /* 0x0000000203147825 */ /* 0x000fc600078e0214 */
[C---:B---3--:R-:W-:Y:S02]  /*1ae30*/  IADD3 R9, P1, R20.reuse, 0x1000, RZ ;  /* 0x0000100014097810 */ /* 0x048fe40007f3e0ff */
[C---:B----4-:R-:W-:Y:S02]  /*1ae40*/  IADD3 R13, P2, R20.reuse, 0x2000, RZ ;  /* 0x00002000140d7810 */ /* 0x050fe40007f5e0ff */
[C---:B0-----:R-:W-:Y:S02]  /*1ae50*/  IADD3 R25, P3, R20.reuse, 0x3000, RZ ;  /* 0x0000300014197810 */ /* 0x041fe40007f7e0ff */
[----:B-1----:R-:W-:Y:S02]  /*1ae60*/  IADD3 R29, P4, R20, 0x4000, RZ ;  /* 0x00004000141d7810 */ /* 0x002fe40007f9e0ff */
        /* <DEDUP_REMOVED lines=8> */
[----:B------:R-:W-:Y:S01]  /*1aef0*/  LOP3.LUT R8, R8, R9, RZ, 0x3c, !PT ;  /* 0x0000000908087212 */ /* 0x000fe200078e3cff */
[--C-:B------:R-:W-:Y:S01]  /*1af00*/  IMAD.X R9, RZ, RZ, R21.reuse, P1 ;  /* 0x000000ffff097224 */ /* 0x100fe200008e0615 */
[----:B------:R-:W-:Y:S02]  /*1af10*/  LOP3.LUT R12, R12, R13, RZ, 0x3c, !PT ;  /* 0x0000000d0c0c7212 */ /* 0x000fe400078e3cff */
[----:B------:R-:W-:Y:S01]  /*1af20*/  LOP3.LUT R24, R24, R25, RZ, 0x3c, !PT ;  /* 0x0000001918187212 */ /* 0x000fe200078e3cff */
[--C-:B------:R-:W-:Y:S01]  /*1af30*/  IMAD.X R25, RZ, RZ, R21.reuse, P3 ;  /* 0x000000ffff197224 */ /* 0x100fe200018e0615 */
[----:B------:R-:W-:Y:S01]  /*1af40*/  LOP3.LUT R28, R28, R29, RZ, 0x3c, !PT ;  /* 0x0000001d1c1c7212 */ /* 0x000fe200078e3cff */
[----:B------:R-:W-:Y:S01]  /*1af50*/  IMAD.X R29, RZ, RZ, R21, P4 ;  /* 0x000000ffff1d7224 */ /* 0x000fe200020e0615 */
[----:B------:R-:W-:Y:S02]  /*1af60*/  IADD3 R33, P5, R20, 0x5000, RZ ;  /* 0x0000500014217810 */ /* 0x000fe40007fbe0ff */
[----:B------:R-:W-:-:S02]  /*1af70*/  IADD3.X R13, RZ, R21, RZ, P2, !PT ;  /* 0x00000015ff0d7210 */ /* 0x000fc400017fe4ff */
[C---:B------:R-:W-:Y:S02]  /*1af80*/  IADD3 R37, P1, R20.reuse, 0x6000, RZ ;  /* 0x0000600014257810 */ /* 0x040fe40007f3e0ff */
[C---:B------:R-:W-:Y:S02]  /*1af90*/  IADD3 R41, P2, R20.reuse, 0x7000, RZ ;  /* 0x0000700014297810 */ /* 0x040fe40007f5e0ff */
[C---:B------:R-:W-:Y:S02]  /*1afa0*/  IADD3 R45, P3, R20.reuse, 0x8000, RZ ;  /* 0x00008000142d7810 */ /* 0x040fe40007f7e0ff */
[----:B------:R-:W-:Y:S02]  /*1afb0*/  IADD3 R49, P4, R20, 0x9000, RZ ;  /* 0x0000900014317810 */ /* 0x000fe40007f9e0ff */
[----:B------:R-:W-:Y:S02]  /*1afc0*/  P2R R10, PR, RZ, 0x20 ;  /* 0x00000020ff0a7803 */ /* 0x000fe40000000000 */
[----:B------:R-:W-:-:S02]  /*1afd0*/  LOP3.LUT R32, R33, 0x380, RZ, 0xc0, !PT ;  /* 0x0000038021207812 */ /* 0x000fc400078ec0ff */
[----:B------:R-:W-:Y:S02]  /*1afe0*/  LOP3.LUT R36, R37, 0x380, RZ, 0xc0, !PT ;  /* 0x0000038025247812 */ /* 0x000fe400078ec0ff */
[----:B------:R-:W-:Y:S02]  /*1aff0*/  LOP3.LUT R40, R41, 0x380, RZ, 0xc0, !PT ;  /* 0x0000038029287812 */ /* 0x000fe400078ec0ff */
[----:B------:R-:W-:Y:S02]  /*1b000*/  LOP3.LUT R44, R45, 0x380, RZ, 0xc0, !PT ;  /* 0x000003802d2c7812 */ /* 0x000fe400078ec0ff */
[----:B------:R-:W-:Y:S02]  /*1b010*/  LOP3.LUT R48, R49, 0x380, RZ, 0xc0, !PT ;  /* 0x0000038031307812 */ /* 0x000fe400078ec0ff */
[----:B------:R-:W-:Y:S02]  /*1b020*/  IADD3 R53, P5, R20, 0xa000, RZ ;  /* 0x0000a00014357810 */ /* 0x000fe40007fbe0ff */
[----:B------:R-:W-:-:S02]  /*1b030*/  SHF.R.U64 R32, R32, 0x3, RZ ;  /* 0x0000000320207819 */ /* 0x000fc400000012ff */
[----:B------:R-:W-:Y:S02]  /*1b040*/  SHF.R.U64 R36, R36, 0x3, RZ ;  /* 0x0000000324247819 */ /* 0x000fe400000012ff */
[----:B------:R-:W-:Y:S02]  /*1b050*/  LOP3.LUT R52, R53, 0x380, RZ, 0xc0, !PT ;  /* 0x0000038035347812 */ /* 0x000fe400078ec0ff */
[----:B------:R-:W-:Y:S02]  /*1b060*/  SHF.R.U64 R40, R40, 0x3, RZ ;  /* 0x0000000328287819 */ /* 0x000fe400000012ff */
[----:B------:R-:W-:Y:S02]  /*1b070*/  SHF.R.U64 R44, R44, 0x3, RZ ;  /* 0x000000032c2c7819 */ /* 0x000fe400000012ff */
[----:B------:R-:W-:Y:S02]  /*1b080*/  SHF.R.U64 R48, R48, 0x3, RZ ;  /* 0x0000000330307819 */ /* 0x000fe400000012ff */
[----:B------:R-:W-:-:S02]  /*1b090*/  LOP3.LUT R32, R32, R33, RZ, 0x3c, !PT ;  /* 0x0000002120207212 */ /* 0x000fc400078e3cff */
[----:B------:R-:W-:Y:S02]  /*1b0a0*/  LOP3.LUT R36, R36, R37, RZ, 0x3c, !PT ;  /* 0x0000002524247212 */ /* 0x000fe400078e3cff */
[----:B------:R-:W-:Y:S02]  /*1b0b0*/  LOP3.LUT R40, R40, R41, RZ, 0x3c, !PT ;  /* 0x0000002928287212 */ /* 0x000fe400078e3cff */
[----:B------:R-:W-:Y:S02]  /*1b0c0*/  LOP3.LUT R44, R44, R45, RZ, 0x3c, !PT ;  /* 0x0000002d2c2c7212 */ /* 0x000fe400078e3cff */
[----:B------:R-:W-:Y:S02]  /*1b0d0*/  LOP3.LUT R48, R48, R49, RZ, 0x3c, !PT ;  /* 0x0000003130307212 */ /* 0x000fe400078e3cff */
[----:B------:R-:W-:Y:S01]  /*1b0e0*/  SHF.R.U64 R52, R52, 0x3, RZ ;  /* 0x0000000334347819 */ /* 0x000fe200000012ff */
[----:B--2---:R-:W-:Y:S06]  /*1b0f0*/  @P6 BRA `(.L_x_5535) ;  /* 0x0000000000106947 */ /* 0x004fec0003800000 */
[----:B------:R-:W-:Y:S05]  /*1b100*/  @!P0 BRA `(.L_x_5535) ;  /* 0x00000000000c8947 */ /* 0x000fea0003800000 */
[----:B------:R-:W2:Y:S04]  /*1b110*/  LDG.E R3, desc[UR54][R6.64] ;  /* 0x0000003606037981 */ /* 0x000ea8000c1e1900 */
[----:B-----5:R-:W2:Y:S02]  /*1b120*/  LDG.E R78, desc[UR54][R6.64+0x4] ;  /* 0x00000436064e7981 */ /* 0x020ea4000c1e1900 */
[----:B--2---:R-:W-:-:S07]  /*1b130*/  IMAD.IADD R78, R78, 0x1, -R3 ;  /* 0x000000014e4e7824 */ /* 0x004fce00078e0a03 */
.L_x_5535:
[----:B------:R-:W0:Y:S01]  /*1b140*/  SHFL.IDX PT, R4, R221, RZ, 0x1f ;  /* 0x00001fffdd047589 */ /* 0x000e2200000e0000 */
        /* <DEDUP_REMOVED lines=12> */
[C---:B------:R-:W-:Y:S02]  /*1b210*/  LOP3.LUT R3, R20.reuse, 0x380, RZ, 0xc0, !PT ;  /* 0x0000038014037812 */ /* 0x040fe400078ec0ff */
[----:B------:R-:W-:Y:S02]  /*1b220*/  IADD3 R5, P5, R20, 0xf000, RZ ;  /* 0x0000f00014057810 */ /* 0x000fe40007fbe0ff */
[----:B------:R-:W-:Y:S02]  /*1b230*/  LOP3.LUT R56, R57, 0x380, RZ, 0xc0, !PT ;  /* 0x0000038039387812 */ /* 0x000fe400078ec0ff */
[----:B------:R-:W-:Y:S01]  /*1b240*/  LOP3.LUT R60, R61, 0x380, RZ, 0xc0, !PT ;  /* 0x000003803d3c7812 */ /* 0x000fe200078ec0ff */
[----:B------:R-:W-:Y:S01]  /*1b250*/  IMAD.X R73, RZ, RZ, R21, P5 ;  /* 0x000000ffff497224 */ /* 0x000fe200028e0615 */
[----:B------:R-:W-:-:S02]  /*1b260*/  LOP3.LUT R64, R65, 0x380, RZ, 0xc0, !PT ;  /* 0x0000038041407812 */ /* 0x000fc400078ec0ff */
[----:B0-----:R-:W-:Y:S02]  /*1b270*/  ISETP.NE.AND P4, PT, R4, RZ, PT ;  /* 0x000000ff0400720c */ /* 0x001fe40003f85270 */
[----:B------:R-:W-:Y:S02]  /*1b280*/  LOP3.LUT R68, R69, 0x380, RZ, 0xc0, !PT ;  /* 0x0000038045447812 */ /* 0x000fe400078ec0ff */
[----:B------:R-:W-:Y:S02]  /*1b290*/  SHF.R.U64 R3, R3, 0x3, RZ ;  /* 0x0000000303037819 */ /* 0x000fe400000012ff */
[----:B------:R-:W-:Y:S02]  /*1b2a0*/  LOP3.LUT R4, R5, 0x380, RZ, 0xc0, !PT ;  /* 0x0000038005047812 */ /* 0x000fe400078ec0ff */
[----:B------:R-:W-:Y:S02]  /*1b2b0*/  SHF.R.U64 R56, R56, 0x3, RZ ;  /* 0x0000000338387819 */ /* 0x000fe400000012ff */
[----:B------:R-:W-:-:S02]  /*1b2c0*/  SHF.R.U64 R60, R60, 0x3, RZ ;  /* 0x000000033c3c7819 */ /* 0x000fc400000012ff */
[----:B------:R-:W-:Y:S02]  /*1b2d0*/  SHF.R.U64 R64, R64, 0x3, RZ ;  /* 0x0000000340407819 */ /* 0x000fe400000012ff */
[----:B------:R-:W-:Y:S02]  /*1b2e0*/  SHF.R.U64 R68, R68, 0x3, RZ ;  /* 0x0000000344447819 */ /* 0x000fe400000012ff */
[----:B------:R-:W-:Y:S02]  /*1b2f0*/  LOP3.LUT R20, R3, R20, RZ, 0x3c, !PT ;  /* 0x0000001403147212 */ /* 0x000fe400078e3cff */
[----:B------:R-:W-:Y:S02]  /*1b300*/  SHF.R.U64 R4, R4, 0x3, RZ ;  /* 0x0000000304047819 */ /* 0x000fe400000012ff */
[----:B------:R-:W-:Y:S02]  /*1b310*/  SHF.R.S32.HI R3, RZ, 0x1f, R217 ;  /* 0x0000001fff037819 */ /* 0x000fe400000114d9 */
        /* <DEDUP_REMOVED lines=9> */
[----:B------:R-:W-:Y:S02]  /*1b3b0*/  SHF.R.S32.HI R23, RZ, 0x1f, R216 ;  /* 0x0000001fff177819 */ /* 0x000fe400000114d8 */
[----:B------:R-:W-:Y:S02]  /*1b3c0*/  SEL R85, R217, RZ, !P0 ;  /* 0x000000ffd9557207 */ /* 0x000fe40004000000 */
[----:B------:R-:W-:Y:S02]  /*1b3d0*/  SEL R79, R3, RZ, !P0 ;  /* 0x000000ff034f7207 */ /* 0x000fe40004000000 */
[----:B-----5:R-:W-:Y:S01]  /*1b3e0*/  SHF.R.S32.HI R77, RZ, 0x1f, R76 ;  /* 0x0000001fff4d7819 */ /* 0x020fe2000001144c */
[----:B------:R-:W-:Y:S06]  /*1b3f0*/  @P4 BRA `(.L_x_5536) ;  /* 0x00000000005c4947 */ /* 0x000fec0003800000 */
[----:B------:R-:W-:Y:S01]  /*1b400*/  ULDC.64 UR4, c[0x0][0xc70] ;  /* 0x00031c0000047ab9 */ /* 0x000fe20000000a00 */
[----:B------:R-:W-:Y:S02]  /*1b410*/  IMAD.MOV R6, RZ, RZ, -R195 ;  /* 0x000000ffff067224 */ /* 0x000fe400078e0ac3 */
[----:B------:R-:W-:Y:S02]  /*1b420*/  IMAD R3, R23, UR4, RZ ;  /* 0x0000000417037c24 */ /* 0x000fe4000f8e02ff */
[----:B------:R-:W-:Y:S01]  /*1b430*/  IMAD.WIDE.U32 R4, R216, UR4, R76 ;  /* 0x00000004d8047c25 */ /* 0x000fe2000f8e004c */
[----:B------:R-:W-:-:S03]  /*1b440*/  ISETP.NE.AND P0, PT, R185, R6, PT ;  /* 0x00000006b900720c */ /* 0x000fc60003f05270 */
[----:B------:R-:W-:Y:S01]  /*1b450*/  IMAD R3, R216, UR5, R3 ;  /* 0x00000005d8037c24 */ /* 0x000fe2000f8e0203 */
[----:B------:R-:W-:Y:S01]  /*1b460*/  ULDC.64 UR4, c[0x0][0xc78] ;  /* 0x00031e0000047ab9 */ /* 0x000fe20000000a00 */
[----:B------:R-:W-:-:S03]  /*1b470*/  IMAD R11, R219, 0x40, R193 ;  /* 0x00000040db0b7824 */ /* 0x000fc600078e02c1 */
[----:B------:R-:W-:Y:S01]  /*1b480*/  IADD3 R5, R5, R3, RZ ;  /* 0x0000000305057210 */ /* 0x000fe20007ffe0ff */
[----:B------:R-:W-:Y:S01]  /*1b490*/  IMAD R3, R79, UR4, RZ ;  /* 0x000000044f037c24 */ /* 0x000fe2000f8e02ff */
[----:B------:R-:W-:Y:S02]  /*1b4a0*/  SHF.R.S32.HI R7, RZ, 0x1f, R11 ;  /* 0x0000001fff077819 */ /* 0x000fe4000001140b */
[----:B------:R-:W-:Y:S01]  /*1b4b0*/  ISETP.GE.OR P1, PT, R11, R78, P0 ;  /* 0x0000004e0b00720c */ /* 0x000fe20000726670 */
[----:B------:R-:W-:-:S04]  /*1b4c0*/  IMAD.WIDE.U32 R4, R85, UR4, R4 ;  /* 0x0000000455047c25 */ /* 0x000fc8000f8e0004 */
[----:B------:R-:W-:Y:S01]  /*1b4d0*/  IMAD R10, R85, UR5, R3 ;  /* 0x00000005550a7c24 */ /* 0x000fe2000f8e0203 */
[C---:B------:R-:W-:Y:S01]  /*1b4e0*/  IADD3 R6, P2, R11.reuse, R4, RZ ;  /* 0x000000040b067210 */ /* 0x040fe20007f5e0ff */
[----:B------:R-:W-:Y:S01]  /*1b4f0*/  VIADD R3, R11, 0x8 ;  /* 0x000000080b037836 */ /* 0x000fe20000000000 */
[----:B------:R-:W-:Y:S02]  /*1b500*/  ULDC.64 UR4, c[0x0][0xc40] ;  /* 0x0003100000047ab9 */ /* 0x000fe40000000a00 */
[----:B------:R-:W-:Y:S02]  /*1b510*/  IADD3.X R7, R7, R5, R10, P2, !PT ;  /* 0x0000000507077210 */ /* 0x000fe400017fe40a */
[----:B------:R-:W-:Y:S02]  /*1b520*/  ISETP.GE.OR P0, PT, R3, R78, P0 ;  /* 0x0000004e0300720c */ /* 0x000fe40000706670 */
[----:B------:R-:W-:-:S04]  /*1b530*/  LEA R4, P2, R6, UR4, 0x2 ;  /* 0x0000000406047c11 */ /* 0x000fc8000f8410ff */
[----:B------:R-:W-:-:S05]  /*1b540*/  LEA.HI.X R5, R6, UR5, R7, 0x2, P2 ;  /* 0x0000000506057c11 */ /* 0x000fca00090f1407 */
[----:B------:R0:W-:Y:S04]  /*1b550*/  @!P1 STG.E desc[UR54][R4.64], R2 ;  /* 0x0000000204009986 */ /* 0x0001e8000c101936 */
[----:B------:R0:W-:Y:S02]  /*1b560*/  @!P0 STG.E desc[UR54][R4.64+0x20], R0 ;  /* 0x0000200004008986 */ /* 0x0001e4000c101936 */
.L_x_5536:
[----:B------:R-:W1:Y:S01]  /*1b570*/  LDC R86, c[0x0][0xb8c] ;  /* 0x0002e300ff567b82 */ /* 0x000e620000000800 */
[----:B------:R-:W-:Y:S01]  /*1b580*/  ULDC.64 UR4, c[0x0][0xba0] ;  /* 0x0002e80000047ab9 */ /* 0x000fe20000000a00 */
[----:B0-----:R0:W5:Y:S01]  /*1b590*/  LD.E.128 R4, desc[UR54][R20.64] ;  /* 0x0000003614047980 */ /* 0x001162000c101d00 */
[--C-:B------:R-:W-:Y:S01]  /*1b5a0*/  SHF.R.S32.HI R3, RZ, 0x1f, R211.reuse ;  /* 0x0000001fff037819 */ /* 0x100fe200000114d3 */
[----:B------:R-:W-:Y:S02]  /*1b5b0*/  IMAD.MOV.U32 R2, RZ, RZ, R211 ;  /* 0x000000ffff027224 */ /* 0x000fe400078e00d3 */
[----:B------:R-:W5:Y:S02]  /*1b5c0*/  LD.E.128 R8, desc[UR54][R8.64] ;  /* 0x0000003608087980 */ /* 0x000f64000c101d00 */
[----:B------:R-:W-:Y:S02]  /*1b5d0*/  IMAD.WIDE.U32 R2, R76, UR4, R2 ;  /* 0x000000044c027c25 */ /* 0x000fe4000f8e0002 */
[----:B------:R-:W5:Y:S02]  /*1b5e0*/  LD.E.128 R12, desc[UR54][R12.64] ;  /* 0x000000360c0c7980 */ /* 0x000f64000c101d00 */
[----:B0-----:R-:W-:-:S02]  /*1b5f0*/  IMAD R21, R77, UR4, RZ ;  /* 0x000000044d157c24 */ /* 0x001fc4000f8e02ff */
[----:B------:R-:W5:Y:S02]  /*1b600*/  LD.E.128 R24, desc[UR54][R24.64] ;  /* 0x0000003618187980 */ /* 0x000f64000c101d00 */
[----:B------:R-:W-:Y:S01]  /*1b610*/  IMAD R21, R76, UR5, R21 ;  /* 0x000000054c157c24 */ /* 0x000fe2000f8e0215 */
[----:B------:R-:W-:Y:S01]  /*1b620*/  ULDC.64 UR4, c[0x0][0xbe0] ;  /* 0x0002f80000047ab9 */ /* 0x000fe20000000a00 */
[----:B------:R-:W5:Y:S02]  /*1b630*/  LD.E.128 R28, desc[UR54][R28.64] ;  /* 0x000000361c1c7980 */ /* 0x000f64000c101d00 */
[----:B------:R-:W-:Y:S02]  /*1b640*/  IMAD.IADD R3, R3, 0x1, R21 ;  /* 0x0000000103037824 */ /* 0x000fe400078e0215 */
[----:B------:R-:W-:Y:S01]  /*1b650*/  IMAD R21, R23, UR4, RZ ;  /* 0x0000000417157c24 */ /* 0x000fe2000f8e02ff */
[----:B------:R-:W5:Y:S01]  /*1b660*/  LD.E.128 R32, desc[UR54][R32.64] ;  /* 0x0000003620207980 */ /* 0x000f62000c101d00 */
[----:B------:R-:W-:-:S02]  /*1b670*/  VIADD R23, R211, 0x40 ;  /* 0x00000040d3177836 */ /* 0x000fc40000000000 */
[C---:B------:R-:W-:Y:S01]  /*1b680*/  IMAD R21, R216.reuse, UR5, R21 ;  /* 0x00000005d8157c24 */ /* 0x040fe2000f8e0215 */
[----:B------:R-:W5:Y:S02]  /*1b690*/  LD.E.128 R36, desc[UR54][R36.64] ;  /* 0x0000003624247980 */ /* 0x000f64000c101d00 */
[-C--:B-1----:R-:W-:Y:S01]  /*1b6a0*/  ISETP.GE.AND P3, PT, R23, R86.reuse, PT ;  /* 0x000000561700720c */ /* 0x082fe20003f66270 */
[----:B------:R-:W-:Y:S01]  /*1b6b0*/  IMAD.WIDE.U32 R2, R216, UR4, R2 ;  /* 0x00000004d8027c25 */ /* 0x000fe2000f8e0002 */
[----:B------:R-:W5:Y:S01]  /*1b6c0*/  LD.E.128 R40, desc[UR54][R40.64] ;  /* 0x0000003628287980 */ /* 0x000f62000c101d00 */
[----:B------:R-:W-:Y:S01]  /*1b6d0*/  ISETP.GE.AND P2, PT, R211, R86, PT ;  /* 0x00000056d300720c */ /* 0x000fe20003f46270 */
[----:B------:R-:W-:Y:S01]  /*1b6e0*/  ULDC.64 UR4, c[0x0][0xbe8] ;  /* 0x0002fa0000047ab9 */ /* 0x000fe20000000a00 */
[----:B------:R-:W-:Y:S01]  /*1b6f0*/  IMAD R77, R219, -0x40, R78 ;  /* 0xffffffc0db4d7824 */ /* 0x000fe200078e024e */
[----:B------:R-:W5:Y:S01]  /*1b700*/  LD.E.128 R44, desc[UR54][R44.64] ;  /* 0x000000362c2c7980 */ /* 0x000f62000c101d00 */
[----:B------:R-:W-:Y:S01]  /*1b710*/  VIADD R0, R214, 0x20 ;  /* 0x00000020d6007836 */ /* 0x000fe20000000000 */
[----:B------:R-:W-:-:S02]  /*1b720*/  SEL R20, RZ, 0xffffffff, P3 ;  /* 0xffffffffff147807 */ /* 0x000fc40001800000 */
[----:B------:R-:W5:Y:S01]  /*1b730*/  LD.E.128 R48, desc[UR54][R48.64] ;  /* 0x0000003630307980 */ /* 0x000f62000c101d00 */
[----:B------:R-:W-:-:S03]  /*1b740*/  VIADD R80, R211, 0x80 ;  /* 0x00000080d3507836 */ /* 0x000fc60000000000 */
[----:B------:R-:W5:Y:S01]  /*1b750*/  LD.E.128 R52, desc[UR54][R52.64] ;  /* 0x0000003634347980 */ /* 0x000f62000c101d00 */
[----:B------:R-:W-:-:S03]  /*1b760*/  VIADD R81, R211, 0xc0 ;  /* 0x000000c0d3517836 */ /* 0x000fc60000000000 */
[----:B------:R-:W5:Y:S04]  /*1b770*/  LD.E.128 R56, desc[UR54][R56.64] ;  /* 0x0000003638387980 */ /* 0x000f68000c101d00 */
[----:B------:R-:W5:Y:S04]  /*1b780*/  LD.E.128 R60, desc[UR54][R60.64] ;  /* 0x000000363c3c7980 */ /* 0x000f68000c101d00 */
[----:B------:R-:W5:Y:S04]  /*1b790*/  LD.E.128 R64, desc[UR54][R64.64] ;  /* 0x0000003640407980 */ /* 0x000f68000c101d00 */
[----:B------:R-:W5:Y:S04]  /*1b7a0*/  LD.E.128 R68, desc[UR54][R68.64] ;  /* 0x0000003644447980 */ /* 0x000f68000c101d00 */
[----:B------:R-:W5:Y:S01]  /*1b7b0*/  LD.E.128 R72, desc[UR54][R72.64] ;  /* 0x0000003648487980 */ /* 0x000f62000c101d00 */
[----:B------:R-:W-:Y:S01]  /*1b7c0*/  IADD3 R3, R3, R21, RZ ;  /* 0x0000001503037210 */ /* 0x000fe20007ffe0ff */
[----:B------:R-:W-:Y:S01]  /*1b7d0*/  IMAD.SHL.U32 R21, R20, 0x2, RZ ;  /* 0x0000000214157824 */ /* 0x000fe200078e00ff */
[----:B------:R-:W-:Y:S01]  /*1b7e0*/  ISETP.GE.AND P0, PT, R0, R77, PT ;  /* 0x0000004d0000720c */ /* 0x000fe20003f06270 */
        /* <DEDUP_REMOVED lines=16> */
[----:B------:R-:W-:Y:S02]  /*1b8f0*/  ISETP.GE.AND P2, PT, R82, R86, PT ;  /* 0x000000565200720c */ /* 0x000fe40003f46270 */
[----:B------:R-:W-:Y:S02]  /*1b900*/  LOP3.LUT R20, R20, R0, R21, 0xfe, !PT ;  /* 0x0000000014147212 */ /* 0x000fe400078efe15 */
[-C--:B------:R-:W-:Y:S02]  /*1b910*/  ISETP.GE.AND P3, PT, R83, R86.reuse, PT ;  /* 0x000000565300720c */ /* 0x080fe40003f66270 */
[----:B------:R-:W-:Y:S02]  /*1b920*/  IADD3 R0, R18, 0x38820, RZ ;  /* 0x0003882012007810 */ /* 0x000fe40007ffe0ff */
[----:B------:R-:W-:Y:S01]  /*1b930*/  ISETP.GE.AND P1, PT, R214, R77, PT ;  /* 0x0000004dd600720c */ /* 0x000fe20003f26270 */
[----:B------:R-:W-:Y:S01]  /*1b940*/  VIADD R77, R211, 0x1c0 ;  /* 0x000001c0d34d7836 */ /* 0x000fe20000000000 */
[----:B------:R-:W-:-:S02]  /*1b950*/  ISETP.GE.AND P4, PT, R76, R86, PT ;  /* 0x000000564c00720c */ /* 0x000fc40003f86270 */
        /* <DEDUP_REMOVED lines=11> */
[----:B0-----:R-:W-:-:S03]  /*1ba10*/  SEL R0, RZ, 0x40, P4 ;  /* 0x00000040ff007807 */ /* 0x001fc60002000000 */
[----:B------:R-:W-:Y:S01]  /*1ba20*/  IMAD.IADD R85, R77, 0x1, R79 ;  /* 0x000000014d557824 */ /* 0x000fe200078e024f */
        /* <DEDUP_REMOVED lines=30> */
.L_x_5538:
[----:B------:R-:W-:Y:S05]  /*1bc10*/  BSYNC B1 ;  /* 0x0000000000017941 */ /* 0x000fea0003800000 */
.L_x_5537:
[----:B------:R-:W-:Y:S05]  /*1bc20*/  @P0 BRA `(.L_x_5539) ;  /* 0x0000000c00080947 */ /* 0x000fea0003800000 */
[----:B0----5:R-:W-:Y:S01]  /*1bc30*/  IADD3 R5, P0, R20, 0x20, RZ ;  /* 0x0000002014057810 */ /* 0x021fe20007f1e0ff */
        /* <DEDUP_REMOVED lines=29> */
.L_x_5534:
[----:B------:R-:W-:Y:S01]  /*1be10*/  ULDC.64 UR4, c[0x0][0xcd8] ;  /* 0x0003360000047ab9 */ /* 0x000fe20000000a00 */
[----:B------:R-:W2:Y:S01]  /*1be20*/  LDC.64 R2, c[0x0][0xcd8] ;  /* 0x00033600ff027b82 */ /* 0x000ea20000000a00 */
[----:B------:R-:W-:Y:S01]  /*1be30*/  ISETP.NE.U32.AND P0, PT, RZ, UR4, PT ;  /* 0x00000004ff007c0c */ /* 0x000fe2000bf05070 */
[----:B------:R-:W-:-:S03]  /*1be40*/  IMAD.MOV.U32 R7, RZ, RZ, RZ ;  /* 0x000000ffff077224 */ /* 0x000fc600078e00ff */
[----:B------:R-:W-:Y:S01]  /*1be50*/  ISETP.NE.AND.EX P0, PT, RZ, UR5, PT, P0 ;  /* 0x00000005ff007c0c */ /* 0x000fe2000bf05300 */
[----:B------:R-:W-:Y:S02]  /*1be60*/  ULDC.64 UR4, c[0x0][0xce0] ;  /* 0x0003380000047ab9 */ /* 0x000fe40000000a00 */
[----:B------:R-:W-:Y:S01]  /*1be70*/  ISETP.NE.U32.AND P1, PT, RZ, UR4, PT ;  /* 0x00000004ff007c0c */ /* 0x000fe2000bf25070 */
[----:B------:R-:W3:Y:S03]  /*1be80*/  LDC R12, c[0x0][0xb8c] ;  /* 0x0002e300ff0c7b82 */ /* 0x000ee60000000800 */
[----:B------:R-:W-:Y:S01]  /*1be90*/  ISETP.NE.AND.EX P1, PT, RZ, UR5, PT, P1 ;  /* 0x00000005ff007c0c */ /* 0x000fe2000bf25310 */
[----:B--2---:R-:W-:-:S12]  /*1bea0*/  IMAD.WIDE R2, R217, 0x4, R2 ;  /* 0x00000004d9027825 */ /* 0x004fd800078e0202 */
[----:B------:R-:W2:Y:S01]  /*1beb0*/  @P1 LDC.64 R4, c[0x0][0xce0] ;  /* 0x00033800ff041b82 */ /* 0x000ea20000000a00 */
[----:B------:R-:W-:Y:S02]  /*1bec0*/  ULDC UR4, c[0x0][0xb88] ;  /* 0x0002e20000047ab9 */ /* 0x000fe40000000800 */
[----:B------:R-:W-:Y:S01]  /*1bed0*/  IMAD.U32 R0, RZ, RZ, UR4 ;  /* 0x00000004ff007e24 */ /* 0x000fe2000f8e00ff */
[----:B------:R4:W5:Y:S01]  /*1bee0*/  @P0 LDG.E R7, desc[UR54][R2.64] ;  /* 0x0000003602070981 */ /* 0x000962000c1e1900 */
[----:B--2---:R-:W-:-:S05]  /*1bef0*/  @P1 IMAD.WIDE R4, R217, 0x4, R4 ;  /* 0x00000004d9041825 */ /* 0x004fca00078e0204 */
[----:B------:R4:W5:Y:S01]  /*1bf00*/  @P1 LDG.E R0, desc[UR54][R4.64] ;  /* 0x0000003604001981 */ /* 0x000962000c1e1900 */
[----:B------:R-:W-:Y:S01]  /*1bf10*/  ISETP.GT.AND P2, PT, R233, 0x3f, PT ;  /* 0x0000003fe900780c */ /* 0x000fe20003f44270 */
[----:B---3--:R-:W-:-:S12]  /*1bf20*/  @P1 BRA `(.L_x_5540) ;  /* 0x0000000000101947 */ /* 0x008fd80003800000 */
[----:B------:R-:W-:Y:S05]  /*1bf30*/  @!P0 BRA `(.L_x_5540) ;  /* 0x00000000000c8947 */ /* 0x000fea0003800000 */
[----:B----4-:R-:W2:Y:S04]  /*1bf40*/  LDG.E R5, desc[UR54][R2.64] ;  /* 0x0000003602057981 */ /* 0x010ea8000c1e1900 */
[----:B-----5:R-:W2:Y:S02]  /*1bf50*/  LDG.E R0, desc[UR54][R2.64+0x4] ;  /* 0x0000043602007981 */ /* 0x020ea4000c1e1900 */
[----:B--2---:R-:W-:-:S07]  /*1bf60*/  IMAD.IADD R0, R0, 0x1, -R5 ;  /* 0x0000000100007824 */ /* 0x004fce00078e0a05 */
.L_x_5540:
        /* <DEDUP_REMOVED lines=8> */
[----:B------:R-:W2:Y:S02]  /*1bff0*/  S2R R2, SR_TID.X ;  /* 0x0000000000027919 */ /* 0x000ea40000002100 */
[----:B--2---:R-:W-:-:S04]  /*1c000*/  IMAD R2, R219, 0x40, R2 ;  /* 0x00000040db027824 */ /* 0x004fc800078e0202 */
[----:B------:R-:W-:-:S05]  /*1c010*/  VIADD R3, R2, 0xffffff80 ;  /* 0xffffff8002037836 */ /* 0x000fca0000000000 */
        /* <DEDUP_REMOVED lines=19> */
.L_x_5542:
[----:B------:R-:W-:Y:S05]  /*1c150*/  BSYNC B1 ;  /* 0x0000000000017941 */ /* 0x000fea0003800000 */
.L_x_5541:
[----:B------:R-:W-:Y:S01]  /*1c160*/  ULDC.64 UR4, c[0x0][0xba0] ;  /* 0x0002e80000047ab9 */ /* 0x000fe20000000a00 */
[----:B------:R-:W-:Y:S01]  /*1c170*/  IMAD.MOV.U32 R2, RZ, RZ, R211 ;  /* 0x000000ffff027224 */ /* 0x000fe200078e00d3 */
[C---:B------:R-:W-:Y:S01]  /*1c180*/  ISETP.GE.AND P2, PT, R211.reuse, R12, PT ;  /* 0x0000000cd300720c */ /* 0x040fe20003f46270 */
[----:B--2---:R-:W-:Y:S01]  /*1c190*/  IMAD.MOV.U32 R3, RZ, RZ, R10 ;  /* 0x000000ffff037224 */ /* 0x004fe200078e000a */
[----:B------:R-:W-:Y:S01]  /*1c1a0*/  IADD3 R15, R211, 0x80, RZ ;  /* 0x00000080d30f7810 */ /* 0x000fe20007ffe0ff */
[----:B------:R-:W-:Y:S01]  /*1c1b0*/  IMAD R4, R6, UR4, RZ ;  /* 0x0000000406047c24 */ /* 0x000fe2000f8e02ff */
[----:B------:R-:W-:Y:S01]  /*1c1c0*/  BSSY B1, `(.L_x_5543) ;  /* 0x000004b000017945 */ /* 0x000fe20003800000 */
[----:B------:R-:W-:-:S04]  /*1c1d0*/  IMAD.WIDE.U32 R2, R7, UR4, R2 ;  /* 0x0000000407027c25 */ /* 0x000fc8000f8e0002 */
[----:B------:R-:W-:Y:S02]  /*1c1e0*/  VIADD R13, R211, 0x40 ;  /* 0x00000040d30d7836 */ /* 0x000fe40000000000 */
[----:B------:R-:W-:Y:S01]  /*1c1f0*/  IMAD R7, R7, UR5, R4 ;  /* 0x0000000507077c24 */ /* 0x000fe2000f8e0204 */
[----:B------:R-:W-:Y:S01]  /*1c200*/  ULDC.64 UR4, c[0x0][0xbe0] ;  /* 0x0002f80000047ab9 */ /* 0x000fe20000000a00 */
[----:B------:R-:W-:Y:S01]  /*1c210*/  VIADD R21, R211, 0xc0 ;  /* 0x000000c0d3157836 */ /* 0x000fe20000000000 */
[-C--:B------:R-:W-:Y:S01]  /*1c220*/  ISETP.GE.AND P0, PT, R13, R12.reuse, PT ;  /* 0x0000000c0d00720c */ /* 0x080fe20003f06270 */
[----:B------:R-:W-:Y:S02]  /*1c230*/  IMAD R5, R8, UR4, RZ ;  /* 0x0000000408057c24 */ /* 0x000fe4000f8e02ff */
[----:B------:R-:W-:Y:S01]  /*1c240*/  IMAD.IADD R3, R3, 0x1, R7 ;  /* 0x0000000103037824 */ /* 0x000fe200078e0207 */
[----:B------:R-:W-:Y:S01]  /*1c250*/  SEL R4, RZ, 0xffffffff, P0 ;  /* 0xffffffffff047807 */ /* 0x000fe20000000000 */
[----:B------:R-:W-:Y:S01]  /*1c260*/  IMAD R7, R219, -0x40, R0 ;  /* 0xffffffc0db077824 */ /* 0x000fe200078e0200 */
[----:B------:R-:W-:Y:S01]  /*1c270*/  ISETP.GE.AND P3, PT, R21, R12, PT ;  /* 0x0000000c1500720c */ /* 0x000fe20003f66270 */
[----:B------:R-:W-:-:S02]  /*1c280*/  IMAD R5, R216, UR5, R5 ;  /* 0x00000005d8057c24 */ /* 0x000fc4000f8e0205 */
[----:B------:R-:W-:Y:S01]  /*1c290*/  IMAD.WIDE.U32 R2, R216, UR4, R2 ;  /* 0x00000004d8027c25 */ /* 0x000fe2000f8e0002 */
[CC--:B------:R-:W-:Y:S01]  /*1c2a0*/  ISETP.GE.AND P1, PT, R214.reuse, R7.reuse, PT ;  /* 0x00000007d600720c */ /* 0x0c0fe20003f26270 */
[----:B------:R-:W-:Y:S02]  /*1c2b0*/  ULDC.64 UR4, c[0x0][0xbe8] ;  /* 0x0002fa0000047ab9 */ /* 0x000fe40000000a00 */
[----:B------:R-:W-:Y:S02]  /*1c2c0*/  VIADD R0, R214, 0x20 ;  /* 0x00000020d6007836 */ /* 0x000fe40000000000 */
[----:B------:R-:W-:Y:S02]  /*1c2d0*/  IMAD.IADD R3, R3, 0x1, R5 ;  /* 0x0000000103037824 */ /* 0x000fe400078e0205 */
[----:B------:R-:W-:Y:S01]  /*1c2e0*/  IMAD.SHL.U32 R5, R4, 0x2, RZ ;  /* 0x0000000204057824 */ /* 0x000fe200078e00ff */
[----:B------:R-:W-:Y:S01]  /*1c2f0*/  ISETP.GE.AND P0, PT, R0, R7, PT ;  /* 0x000000070000720c */ /* 0x000fe20003f06270 */
[C---:B------:R-:W-:Y:S01]  /*1c300*/  VIADD R23, R211.reuse, 0x100 ;  /* 0x00000100d3177836 */ /* 0x040fe20000000000 */
[----:B------:R-:W-:Y:S01]  /*1c310*/  SEL R0, RZ, 0x1, P2 ;  /* 0x00000001ff007807 */ /* 0x000fe20001000000 */
[----:B------:R-:W-:Y:S01]  /*1c320*/  VIADD R25, R211, 0x140 ;  /* 0x00000140d3197836 */ /* 0x000fe20000000000 */
[----:B------:R-:W-:Y:S01]  /*1c330*/  ISETP.GE.AND P2, PT, R15, R12, PT ;  /* 0x0000000c0f00720c */ /* 0x000fe20003f46270 */
[----:B------:R-:W-:Y:S01]  /*1c340*/  VIADD R7, R211, 0x180 ;  /* 0x00000180d3077836 */ /* 0x000fe20000000000 */
[----:B------:R-:W-:-:S02]  /*1c350*/  LOP3.LUT R0, R5, 0x2, R0, 0xe2, !PT ;  /* 0x0000000205007812 */ /* 0x000fc400078ee200 */
[----:B------:R-:W-:Y:S02]  /*1c360*/  SEL R5, RZ, 0x4, P2 ;  /* 0x00000004ff057807 */ /* 0x000fe40001000000 */
[----:B------:R-:W-:Y:S02]  /*1c370*/  SEL R4, RZ, 0x8, P3 ;  /* 0x00000008ff047807 */ /* 0x000fe40001800000 */
[-C--:B------:R-:W-:Y:S02]  /*1c380*/  ISETP.GE.AND P2, PT, R23, R12.reuse, PT ;  /* 0x0000000c1700720c */ /* 0x080fe40003f46270 */
[----:B------:R-:W-:Y:S02]  /*1c390*/  ISETP.GE.AND P3, PT, R25, R12, PT ;  /* 0x0000000c1900720c */ /* 0x000fe40003f66270 */
[----:B------:R-:W-:Y:S01]  /*1c3a0*/  LOP3.LUT R4, R4, R0, R5, 0xfe, !PT ;  /* 0x0000000004047212 */ /* 0x000fe200078efe05 */
[----:B------:R-:W-:Y:S01]  /*1c3b0*/  IMAD R0, R9, UR4, RZ ;  /* 0x0000000409007c24 */ /* 0x000fe2000f8e02ff */
[----:B------:R-:W-:Y:S01]  /*1c3c0*/  ISETP.GE.AND P4, PT, R7, R12, PT ;  /* 0x0000000c0700720c */ /* 0x000fe20003f86270 */
[----:B------:R-:W-:Y:S01]  /*1c3d0*/  VIADD R7, R211, 0x1c0 ;  /* 0x000001c0d3077836 */ /* 0x000fe20000000000 */
[----:B------:R-:W-:Y:S01]  /*1c3e0*/  SEL R5, RZ, 0x10, P2 ;  /* 0x00000010ff057807 */ /* 0x000fe20001000000 */
[----:B------:R-:W-:Y:S01]  /*1c3f0*/  IMAD R9, R11, UR5, R0 ;  /* 0x000000050b097c24 */ /* 0x000fe2000f8e0200 */
[----:B------:R-:W-:-:S02]  /*1c400*/  SEL R6, RZ, 0x20, P3 ;  /* 0x00000020ff067807 */ /* 0x000fc40001800000 */
[----:B------:R-:W-:Y:S02]  /*1c410*/  ISETP.GE.AND P2, PT, R7, R12, PT ;  /* 0x0000000c0700720c */ /* 0x000fe40003f46270 */
[----:B------:R-:W-:Y:S01]  /*1c420*/  LOP3.LUT R27, R6, R4, R5, 0xfe, !PT ;  /* 0x00000004061b7212 */ /* 0x000fe200078efe05 */
[----:B------:R-:W-:Y:S01]  /*1c430*/  IMAD.WIDE.U32 R4, R11, UR4, R2 ;  /* 0x000000040b047c25 */ /* 0x000fe2000f8e0002 */
[----:B------:R-:W-:Y:S02]  /*1c440*/  SEL R6, RZ, 0x40, P4 ;  /* 0x00000040ff067807 */ /* 0x000fe40002000000 */
        /* <DEDUP_REMOVED lines=34> */
.L_x_5544:
[----:B------:R-:W-:Y:S05]  /*1c670*/  BSYNC B1 ;  /* 0x0000000000017941 */ /* 0x000fea0003800000 */
.L_x_5543:
        /* <DEDUP_REMOVED lines=29> */
.L_x_5539:
[----:B------:R-:W-:Y:S05]  /*1c850*/  BSYNC B0 ;  /* 0x0000000000007941 */ /* 0x000fea0003800000 */
.L_x_5533:
[----:B------:R-:W-:Y:S02]  /*1c860*/  ULDC UR4, c[0x0][0xd14] ;  /* 0x0003450000047ab9 */ /* 0x000fe40000000800 */
[----:B-1----:R-:W-:-:S13]  /*1c870*/  ISETP.GE.AND P0, PT, R191, UR4, PT ;  /* 0x00000004bf007c0c */ /* 0x002fda000bf06270 */
[----:B------:R-:W-:Y:S05]  /*1c880*/  @!P0 BRA `(.L_x_5545) ;  /* 0xfffffe4800408947 */ /* 0x000fea000383ffff */
[----:B------:R-:W-:Y:S05]  /*1c890*/  BRA `(.L_x_5335) ;  /* 0x0000006c00787947 */ /* 0x000fea0003800000 */
.L_x_5333:
[----:B------:R-:W-:-:S08]  /*1c8a0*/  NOP ;  /* 0x0000000000007918 */ /* 0x000fd00000000000 */
[----:B0-----:R-:W0:-:S00]  /*1c8b0*/  USETMAXREG.DEALLOC.CTAPOOL 0x18 ;  /* 0x00000018000079c8 */ /* 0x001e0000080e0500 */
        /* <DEDUP_REMOVED lines=53> */
[----:B------:R-:W-:Y:S01]  /*1cc10*/  MOV R4, R5 ;  /* 0x0000000500047202 */ /* 0x000fe20000000f00 */
[----:B------:R-:W-:Y:S01]  /*1cc20*/  IMAD.MOV.U32 R19, RZ, RZ, RZ ;  /* 0x000000ffff137224 */ /* 0x000fe200078e00ff */
[----:B------:R-:W-:Y:S01]  /*1cc30*/  ULDC UR5, c[0x0][0xd14] ;  /* 0x0003450000057ab9 */ /* 0x000fe20000000800 */
[----:B------:R-:W-:Y:S01]  /*1cc40*/  ULDC UR7, c[0x0][0xd14] ;  /* 0x0003450000077ab9 */ /* 0x000fe20000000800 */
[----:B------:R-:W-:-:S05]  /*1cc50*/  ULDC UR4, c[0x0][0xd10] ;  /* 0x0003440000047ab9 */ /* 0x000fca0000000800 */
.L_x_5550:
        /* <DEDUP_REMOVED lines=16> */
.L_x_5549:
[----:B------:R-:W-:Y:S05]  /*1cd60*/  BSYNC B0 ;  /* 0x0000000000007941 */ /* 0x000fea0003800000 */
.L_x_5548:
        /* <DEDUP_REMOVED lines=26> */
.L_x_5546:
        /* <DEDUP_REMOVED lines=18> */
[----:B0-----:R-:W-:-:S05]  /*1d030*/  VIADD R13, R4, 0xffffffff ;  /* 0xffffffff040d7836 */ /* 0x001fca0000000000 */
[----:B------:R2:W3:Y:S02]  /*1d040*/  SHFL.IDX PT, R16, R6, R13, 0x1f ;  /* 0x00001f0d06107589 */ /* 0x0004e400000e0000 */
.L_x_5551:
[----:B-1----:R-:W-:Y:S02]  /*1d050*/  IMAD.MOV R2, RZ, RZ, -R3 ;  /* 0x000000ffff027224 */ /* 0x002fe400078e0a03 */
        /* <DEDUP_REMOVED lines=26> */
[----:B------:R-:W-:-:S04]  /*1d200*/  IABS R5, R10 ;  /* 0x0000000a00057213 */ /* 0x000fc80000000000 */
[----:B--2---:R-:W1:Y:S08]  /*1d210*/  I2F.RP R6, R5 ;  /* 0x0000000500067306 */ /* 0x004e700000209400 */
[----:B-1----:R-:W1:Y:S02]  /*1d220*/  MUFU.RCP R6, R6 ;  /* 0x0000000600067308 */ /* 0x002e640000001000 */
[----:B-1----:R-:W-:Y:S01]  /*1d230*/  VIADD R3, R6, 0xffffffe ;  /* 0x0ffffffe06037836 */ /* 0x002fe20000000000 */
[----:B------:R-:W-:-:S05]  /*1d240*/  IABS R6, R10 ;  /* 0x0000000a00067213 */ /* 0x000fca0000000000 */
[----:B------:R-:W1:Y:S01]  /*1d250*/  F2I.FTZ.U32.TRUNC.NTZ R3, R3 ;  /* 0x0000000300037305 */ /* 0x000e62000021f000 */
[----:B------:R-:W-:Y:S02]  /*1d260*/  IMAD.MOV R6, RZ, RZ, -R6 ;  /* 0x000000ffff067224 */ /* 0x000fe400078e0a06 */
[----:B-1----:R-:W-:-:S04]  /*1d270*/  IMAD.MOV R2, RZ, RZ, -R3 ;  /* 0x000000ffff027224 */ /* 0x002fc800078e0a03 */
[----:B------:R-:W-:Y:S02]  /*1d280*/  IMAD R11, R2, R5, RZ ;  /* 0x00000005020b7224 */ /* 0x000fe400078e02ff */
[----:B------:R-:W-:-:S04]  /*1d290*/  IMAD.MOV.U32 R2, RZ, RZ, RZ ;  /* 0x000000ffff027224 */ /* 0x000fc800078e00ff */
[----:B------:R-:W-:Y:S01]  /*1d2a0*/  IMAD.HI.U32 R2, R3, R11, R2 ;  /* 0x0000000b03027227 */ /* 0x000fe200078e0002 */
[----:B------:R-:W-:Y:S02]  /*1d2b0*/  IABS R11, R9 ;  /* 0x00000009000b7213 */ /* 0x000fe40000000000 */
[C---:B------:R-:W-:Y:S01]  /*1d2c0*/  LOP3.LUT R3, R9.reuse, R10, RZ, 0x3c, !PT ;  /* 0x0000000a09037212 */ /* 0x040fe200078e3cff */
[----:B------:R-:W-:Y:S02]  /*1d2d0*/  IMAD.IADD R9, R9, 0x1, R4 ;  /* 0x0000000109097824 */ /* 0x000fe400078e0204 */
        /* <DEDUP_REMOVED lines=16> */
.L_x_5547:
[----:B------:R-:W-:Y:S01]  /*1d3e0*/  IMAD.MOV.U32 R17, RZ, RZ, RZ ;  /* 0x000000ffff117224 */ /* 0x000fe200078e00ff */
[----:B------:R-:W-:Y:S01]  /*1d3f0*/  MOV R16, UR6 ;  /* 0x0000000600107c02 */ /* 0x000fe20008000f00 */
[----:B------:R-:W-:-:S07]  /*1d400*/  IMAD.MOV.U32 R18, RZ, RZ, RZ ;  /* 0x000000ffff127224 */ /* 0x000fce00078e00ff */
.L_x_5552:
        /* <DEDUP_REMOVED lines=12> */
[----:B------:R1:W-:Y:S02]  /*1d4d0*/  STL [R1+0x8], R0 ;  /* 0x0000080001007387 */ /* 0x0003e40000100800 */
[----:B-1----:R-:W-:-:S05]  /*1d4e0*/  IMAD.U32 R0, RZ, RZ, UR4 ;  /* 0x00000004ff007e24 */ /* 0x002fca000f8e00ff */
[----:B------:R1:W-:Y:S01]  /*1d4f0*/  STL [R1+0x24], R0 ;  /* 0x0000240001007387 */ /* 0x0003e20000100800 */
[----:B------:R-:W-:Y:S05]  /*1d500*/  @P0 BRA `(.L_x_5553) ;  /* 0x0000005c006c0947 */ /* 0x000fea0003800000 */
[----:B-1----:R-:W-:Y:S01]  /*1d510*/  IMAD.MOV.U32 R0, RZ, RZ, 0x1 ;  /* 0x00000001ff007424 */ /* 0x002fe200078e00ff */
[----:B------:R-:W-:Y:S01]  /*1d520*/  ULDC UR4, c[0x0][0xc] ;  /* 0x0000030000047ab9 */ /* 0x000fe20000000800 */
[----:B------:R-:W-:Y:S01]  /*1d530*/  STL [R1+0x4], RZ ;  /* 0x000004ff01007387 */ /* 0x000fe20000100800 */
[----:B------:R-:W-:-:S03]  /*1d540*/  IMAD.MOV.U32 R2, RZ, RZ, 0x1 ;  /* 0x00000001ff027424 */ /* 0x000fc600078e00ff */
[----:B------:R1:W-:Y:S04]  /*1d550*/  STL [R1+0xc], R0 ;  /* 0x00000c0001007387 */ /* 0x0003e80000100800 */
[----:B------:R-:W-:Y:S01]  /*1d560*/  STL [R1], RZ ;  /* 0x000000ff01007387 */ /* 0x000fe20000100800 */
[----:B-1----:R-:W-:Y:S01]  /*1d570*/  IMAD.U32 R0, RZ, RZ, UR4 ;  /* 0x00000004ff007e24 */ /* 0x002fe2000f8e00ff */
[----:B------:R-:W-:-:S04]  /*1d580*/  UMOV UR4, URZ ;  /* 0x0000003f00047c82 */ /* 0x000fc80008000000 */
[----:B------:R1:W-:Y:S04]  /*1d590*/  STL [R1+0x28], R0 ;  /* 0x0000280001007387 */ /* 0x0003e80000100800 */
[----:B------:R2:W-:Y:S01]  /*1d5a0*/  STL [R1+0x8], R2 ;  /* 0x0000080201007387 */ /* 0x0005e20000100800 */
[----:B-1----:R-:W-:-:S05]  /*1d5b0*/  IMAD.U32 R0, RZ, RZ, UR4 ;  /* 0x00000004ff007e24 */ /* 0x002fca000f8e00ff */
[----:B------:R2:W-:Y:S02]  /*1d5c0*/  STL [R1+0x24], R0 ;  /* 0x0000240001007387 */ /* 0x0005e40000100800 */
.L_x_5653:
[----:B------:R-:W-:Y:S05]  /*1d5d0*/  YIELD ;  /* 0x0000000000007946 */ /* 0x000fea0003800000 */
[----:B------:R-:W-:Y:S01]  /*1d5e0*/  ULDC.64 UR4, c[0x0][0xb20] ;  /* 0x0002c80000047ab9 */ /* 0x000fe20000000a00 */
[----:B------:R-:W-:Y:S01]  /*1d5f0*/  MOV R6, RZ ;  /* 0x000000ff00067202 */ /* 0x000fe20000000f00 */
[----:B--2---:R-:W-:Y:S01]  /*1d600*/  IMAD.MOV.U32 R0, RZ, RZ, RZ ;  /* 0x000000ffff007224 */ /* 0x004fe200078e00ff */
[----:B------:R-:W-:Y:S01]  /*1d610*/  ISETP.NE.U32.AND P0, PT, RZ, UR4, PT ;  /* 0x00000004ff007c0c */ /* 0x000fe2000bf05070 */
[----:B------:R-:W-:Y:S01]  /*1d620*/  ULDC.64 UR8, c[0x0][0xb00] ;  /* 0x0002c00000087ab9 */ /* 0x000fe20000000a00 */
[----:B------:R-:W-:-:S02]  /*1d630*/  ULDC.64 UR10, c[0x0][0xb08] ;  /* 0x0002c200000a7ab9 */ /* 0x000fc40000000a00 */
[----:B------:R-:W-:Y:S01]  /*1d640*/  ISETP.NE.AND.EX P0, PT, RZ, UR5, PT, P0 ;  /* 0x00000005ff007c0c */ /* 0x000fe2000bf05300 */
[----:B------:R-:W-:-:S12]  /*1d650*/  ULDC.64 UR4, c[0x0][0xaf8] ;  /* 0x0002be0000047ab9 */ /* 0x000fd80000000a00 */
[----:B-1-3--:R-:W1:Y:S01]  /*1d660*/  @P0 LDC.64 R2, c[0x0][0xb20] ;  /* 0x0002c800ff020b82 */ /* 0x00ae620000000a00 */
        /* <DEDUP_REMOVED lines=32> */
[----:B-----5:R-:W2:Y:S04]  /*1d870*/  LDG.E R0, desc[UR54][R2.64] ;  /* 0x0000003602007981 */ /* 0x020ea8000c1e1900 */
[----:B------:R-:W2:Y:S02]  /*1d880*/  LDG.E R5, desc[UR54][R2.64+0x4] ;  /* 0x0000043602057981 */ /* 0x000ea4000c1e1900 */
[----:B--2---:R-:W-:-:S07]  /*1d890*/  IMAD.IADD R0, R5, 0x1, -R0 ;  /* 0x0000000105007824 */ /* 0x004fce00078e0a00 */
.L_x_5554:
        /* <DEDUP_REMOVED lines=18> */
.L_x_5555:
[----:B------:R-:W-:Y:S05]  /*1d9c0*/  @!P3 BRA `(.L_x_5556) ;  /* 0x00000000000cb947 */ /* 0x000fea0003800000 */
[----:B------:R-:W2:Y:S04]  /*1d9d0*/  LDG.E R7, desc[UR54][R4.64] ;  /* 0x0000003604077981 */ /* 0x000ea8000c1e1900 */
[----:B------:R-:W2:Y:S02]  /*1d9e0*/  LDG.E R4, desc[UR54][R4.64+0x4] ;  /* 0x0000043604047981 */ /* 0x000ea4000c1e1900 */
[----:B--2---:R-:W-:-:S07]  /*1d9f0*/  IMAD.IADD R7, R4, 0x1, -R7 ;  /* 0x0000000104077824 */ /* 0x004fce00078e0a07 */
.L_x_5556:
[----:B--2---:R-:W2:Y:S04]  /*1da00*/  @P1 LDG.E R4, desc[UR54][R2.64] ;  /* 0x0000003602041981 */ /* 0x004ea8000c1e1900 */
[----:B-1----:R-:W2:Y:S01]  /*1da10*/  @P1 LDG.E R2, desc[UR54][R2.64+0x4] ;  /* 0x0000043602021981 */ /* 0x002ea2000c1e1900 */
[----:B-----5:R-:W-:Y:S02]  /*1da20*/  IMAD.IADD R5, R7, 0x1, -R6 ;  /* 0x0000000107057824 */ /* 0x020fe400078e0a06 */
[----:B--2---:R-:W-:Y:S01]  /*1da30*/  @P1 IMAD.IADD R9, R2, 0x1, -R4 ;  /* 0x0000000102091824 */ /* 0x004fe200078e0a04 */
[----:B------:R-:W-:-:S03]  /*1da40*/  LEA R4, R17, 0x40, 0x6 ;  /* 0x0000004011047811 */ /* 0x000fc600078e30ff */
[----:B------:R-:W-:-:S04]  /*1da50*/  IMAD.IADD R8, R5, 0x1, R9 ;  /* 0x0000000105087824 */ /* 0x000fc800078e0209 */
[C---:B------:R-:W-:Y:S01]  /*1da60*/  VIADD R20, R8.reuse, 0x3f ;  /* 0x0000003f08147836 */ /* 0x040fe20000000000 */
[----:B------:R-:W-:-:S04]  /*1da70*/  IADD3 R4, R8, R4, -R0 ;  /* 0x0000000408047210 */ /* 0x000fc80007ffe800 */
[----:B------:R-:W-:-:S04]  /*1da80*/  SHF.R.S32.HI R2, RZ, 0x1f, R20 ;  /* 0x0000001fff027819 */ /* 0x000fc80000011414 */
[----:B------:R-:W-:Y:S02]  /*1da90*/  LEA.HI R20, R2, R20, RZ, 0x6 ;  /* 0x0000001402147211 */ /* 0x000fe400078f30ff */
[----:B------:R-:W1:Y:S02]  /*1daa0*/  LDC.64 R2, c[0x0][0xad8] ;  /* 0x0002b600ff027b82 */ /* 0x000e640000000a00 */
[----:B------:R-:W-:Y:S02]  /*1dab0*/  SHF.R.S32.HI R20, RZ, 0x6, R20 ;  /* 0x00000006ff147819 */ /* 0x000fe40000011414 */
[----:B-1----:R-:W-:Y:S01]  /*1dac0*/  ISETP.GE.AND P2, PT, R3, 0x1, PT ;  /* 0x000000010300780c */ /* 0x002fe20003f46270 */
        /* <DEDUP_REMOVED lines=13> */
.L_x_5559:
[----:B------:R-:W-:-:S13]  /*1dba0*/  ISETP.NE.AND P0, PT, R3, 0x1, PT ;  /* 0x000000010300780c */ /* 0x000fda0003f05270 */
[----:B------:R-:W1:Y:S02]  /*1dbb0*/  @P0 LDC.64 R6, c[0x0][0xae0] ;  /* 0x0002b800ff060b82 */ /* 0x000e640000000a00 */
[----:B-1----:R-:W-:-:S05]  /*1dbc0*/  @P0 IMAD.HI.U32 R6, R11, R6, RZ ;  /* 0x000000060b060227 */ /* 0x002fca00078e00ff */
[----:B------:R-:W-:-:S07]  /*1dbd0*/  @P0 SHF.R.U32.HI R11, RZ, R7, R6 ;  /* 0x00000007ff0b0219 */ /* 0x000fce0000011606 */
.L_x_5560:
[----:B------:R-:W-:Y:S05]  /*1dbe0*/  BSYNC B0 ;  /* 0x0000000000007941 */ /* 0x000fea0003800000 */
.L_x_5558:
[----:B------:R-:W-:-:S05]  /*1dbf0*/  IMAD R11, R11, R3, R3 ;  /* 0x000000030b0b7224 */ /* 0x000fca00078e0203 */
[----:B------:R-:W-:-:S07]  /*1dc00*/  VIMNMX R2, R2, R11, PT ;  /* 0x0000000b02027248 */ /* 0x000fce0003fe0100 */
.L_x_5557:
        /* <DEDUP_REMOVED lines=15> */
.L_x_5563:
[----:B------:R-:W-:Y:S01]  /*1dd00*/  ISETP.NE.AND P0, PT, R3, 0x1, PT ;  /* 0x000000010300780c */ /* 0x000fe20003f05270 */
[----:B------:R-:W-:-:S12]  /*1dd10*/  IMAD.MOV.U32 R11, RZ, RZ, R0 ;  /* 0x000000ffff0b7224 */ /* 0x000fd800078e0000 */
[----:B------:R-:W1:Y:S02]  /*1dd20*/  @P0 LDC.64 R6, c[0x0][0xae0] ;  /* 0x0002b800ff060b82 */ /* 0x000e640000000a00 */
[----:B-1----:R-:W-:-:S05]  /*1dd30*/  @P0 IMAD.HI.U32 R6, R0, R6, RZ ;  /* 0x0000000600060227 */ /* 0x002fca00078e00ff */
[----:B------:R-:W-:-:S07]  /*1dd40*/  @P0 SHF.R.U32.HI R11, RZ, R7, R6 ;  /* 0x00000007ff0b0219 */ /* 0x000fce0000011606 */
.L_x_5564:
[----:B------:R-:W-:Y:S05]  /*1dd50*/  BSYNC B0 ;  /* 0x0000000000007941 */ /* 0x000fea0003800000 */
.L_x_5562:
[----:B------:R-:W-:-:S05]  /*1dd60*/  IMAD R3, R11, R3, RZ ;  /* 0x000000030b037224 */ /* 0x000fca00078e02ff */
[----:B------:R-:W-:-:S07]  /*1dd70*/  VIMNMX R8, R8, R3, !PT ;  /* 0x0000000308087248 */ /* 0x000fce0007fe0100 */
.L_x_5561:
        /* <DEDUP_REMOVED lines=34> */
.L_x_5720:
[----:B------:R-:W-:-:S03]  /*1dfa0*/  UMOV UR4, 0xffffffff ;  /* 0xffffffff00047882 */ /* 0x000fc60000000000 */
[----:B------:R-:W-:Y:S05]  /*1dfb0*/  BRA.DIV UR4, `(.L_x_5568) ;  /* 0x0000006604987947 */ /* 0x000fea000b800000 */
[----:B------:R-:W-:-:S13]  /*1dfc0*/  ELECT P6, URZ, PT ;  /* 0x00000000003f782f */ /* 0x000fda00038c0000 */
.L_x_5723:
[----:B------:R-:W2:Y:S01]  /*1dfd0*/  LDL R7, [R1+0x24] ;  /* 0x0000240001077983 */ /* 0x000ea20000100800 */
[----:B------:R-:W-:Y:S02]  /*1dfe0*/  MOV R8, 0x400 ;  /* 0x0000040000087802 */ /* 0x000fe40000000f00 */
[----:B--2---:R-:W-:Y:S02]  /*1dff0*/  R2UR UR4, R7 ;  /* 0x00000000070472ca */ /* 0x004fe400000e0000 */
[----:B------:R-:W1:Y:S11]  /*1e000*/  S2R R7, SR_CgaCtaId ;  /* 0x0000000000077919 */ /* 0x000e760000008800 */
[----:B------:R-:W-:-:S04]  /*1e010*/  UIADD3 UR4, UR4, 0x1, URZ ;  /* 0x0000000104047890 */ /* 0x000fc8000fffe03f */
        /* <DEDUP_REMOVED lines=8> */
.L_x_5724:
        /* <DEDUP_REMOVED lines=8> */
.L_x_5725:
        /* <DEDUP_REMOVED lines=11> */
.L_x_5573:
[----:B--2---:R-:W2:Y:S01]  /*1e1d0*/  LDL R11, [R1+0x4] ;  /* 0x00000400010b7983 */ /* 0x004ea20000100800 */
        /* <DEDUP_REMOVED lines=10> */
[----:B--2---:R-:W-:-:S05]  /*1e280*/  IMAD R11, R11, 0x2000, R7 ;  /* 0x000020000b0b7824 */ /* 0x004fca00078e0207 */
[----:B------:R-:W-:Y:S01]  /*1e290*/  R2UR UR8, R11 ;  /* 0x000000000b0872ca */ /* 0x000fe200000e0000 */
[----:B------:R-:W-:-:S05]  /*1e2a0*/  IMAD R11, R3, 0x40, R10 ;  /* 0x00000040030b7824 */ /* 0x000fca00078e020a */
[----:B------:R-:W-:-:S04]  /*1e2b0*/  IADD3 R11, R11, -0x40, RZ ;  /* 0xffffffc00b0b7810 */ /* 0x000fc80007ffe0ff */
[----:B------:R-:W-:-:S03]  /*1e2c0*/  R2UR UR11, R11 ;  /* 0x000000000b0b72ca */ /* 0x000fc600000e0000 */
[----:B------:R-:W-:-:S10]  /*1e2d0*/  UIADD3 UR8, UR8, 0x22400, URZ ;  /* 0x0002240008087890 */ /* 0x000fd4000fffe03f */
[----:B------:R2:W-:Y:S01]  /*1e2e0*/  UTMALDG.4D [UR8], [UR4], desc[UR6] ;  /* 0x00000608040075b4 */ /* 0x0005e20008019000 */
[----:B------:R-:W3:Y:S02]  /*1e2f0*/  SYNCS.PHASECHK.TRANS64.TRYWAIT P0, [R8+URZ+0x388c0], R9 ;  /* 0x0388c009080075a7 */ /* 0x000ee4000800017f */
[----:B--23--:R-:W-:Y:S05]  /*1e300*/  @!P0 BRA `(.L_x_5574) ;  /* 0x00000064000c8947 */ /* 0x00cfea0003800000 */
.L_x_5726:
        /* <DEDUP_REMOVED lines=8> */
.L_x_5575:
[----:B-12---:R-:W2:Y:S01]  /*1e390*/  LDL R9, [R1+0x4] ;  /* 0x0000040001097983 */ /* 0x006ea20000100800 */
        /* <DEDUP_REMOVED lines=51> */
.L_x_5571:
[----:B------:R-:W-:Y:S05]  /*1e6d0*/  BSYNC B1 ;  /* 0x0000000000017941 */ /* 0x000fea0003800000 */
.L_x_5570:
[----:B-1----:R-:W2:Y:S04]  /*1e6e0*/  LDL.LU R8, [R1+0x4] ;  /* 0x0000040001087983 */ /* 0x002ea80000300800 */
[----:B------:R-:W3:Y:S01]  /*1e6f0*/  LDL.LU R11, [R1+0xc] ;  /* 0x00000c00010b7983 */ /* 0x000ee20000300800 */
[----:B------:R-:W-:Y:S01]  /*1e700*/  PLOP3.LUT P2, PT, PT, PT, PT, 0x8, 0x0 ;  /* 0x000000000000781c */ /* 0x000fe20003f4e170 */
[----:B--2---:R-:W-:-:S05]  /*1e710*/  VIADD R8, R8, 0x1 ;  /* 0x0000000108087836 */ /* 0x004fca0000000000 */
        /* <DEDUP_REMOVED lines=10> */
[----:B------:R-:W-:Y:S02]  /*1e7c0*/  VIADD R3, R3, 0xffffffff ;  /* 0xffffffff03037836 */ /* 0x000fe40000000000 */
[----:B------:R-:W-:-:S07]  /*1e7d0*/  VIADD R8, R8, 0xffffff80 ;  /* 0xffffff8008087836 */ /* 0x000fce0000000000 */
.L_x_5582:
[----:B------:R-:W-:Y:S05]  /*1e7e0*/  YIELD ;  /* 0x0000000000007946 */ /* 0x000fea0003800000 */
[----:B------:R-:W-:Y:S04]  /*1e7f0*/  BSSY B1, `(.L_x_5576) ;  /* 0x0000061000017945 */ /* 0x000fe80003800000 */
[----:B-1----:R-:W-:Y:S05]  /*1e800*/  @!P6 BRA `(.L_x_5577) ;  /* 0x00000004007ce947 */ /* 0x002fea0003800000 */
[----:B------:R-:W2:Y:S04]  /*1e810*/  LDL R9, [R1+0x4] ;  /* 0x0000040001097983 */ /* 0x000ea80000100800 */
[----:B------:R-:W3:Y:S01]  /*1e820*/  LDL R10, [R1+0xc] ;  /* 0x00000c00010a7983 */ /* 0x000ee20000100800 */
[----:B--2---:R-:W-:Y:S02]  /*1e830*/  LEA R9, R9, R7, 0x3 ;  /* 0x0000000709097211 */ /* 0x004fe400078e18ff */
[----:B---3--:R-:W-:-:S04]  /*1e840*/  SHF.L.U32 R10, R10, 0x1f, RZ ;  /* 0x0000001f0a0a7819 */ /* 0x008fc800000006ff */
[----:B------:R-:W1:Y:S02]  /*1e850*/  SYNCS.PHASECHK.TRANS64.TRYWAIT P0, [R9+URZ+0x388a0], R10 ;  /* 0x0388a00a090075a7 */ /* 0x000e64000800017f */
[----:B-1----:R-:W-:Y:S05]  /*1e860*/  @!P0 BRA `(.L_x_5578) ;  /* 0x0000005c00c88947 */ /* 0x002fea0003800000 */
.L_x_5727:
        /* <DEDUP_REMOVED lines=11> */
.L_x_5579:
[----:B--2---:R-:W2:Y:S01]  /*1e920*/  LDL R11, [R1+0x4] ;  /* 0x00000400010b7983 */ /* 0x004ea20000100800 */
        /* <DEDUP_REMOVED lines=15> */
[----:B------:R-:W3:Y:S02]  /*1ea20*/  SYNCS.PHASECHK.TRANS64.TRYWAIT P1, [R9+URZ+0x388c0], R10 ;  /* 0x0388c00a090075a7 */ /* 0x000ee4000802017f */
[----:B--23--:R-:W-:Y:S05]  /*1ea30*/  @!P1 BRA `(.L_x_5580) ;  /* 0x0000005c00689947 */ /* 0x00cfea0003800000 */
.L_x_5728:
        /* <DEDUP_REMOVED lines=8> */
.L_x_5581:
        /* <DEDUP_REMOVED lines=52> */
.L_x_5577:
[----:B------:R-:W-:Y:S05]  /*1ee00*/  BSYNC B1 ;  /* 0x0000000000017941 */ /* 0x000fea0003800000 */
.L_x_5576:
[----:B------:R-:W2:Y:S04]  /*1ee10*/  LDL.LU R9, [R1+0x4] ;  /* 0x0000040001097983 */ /* 0x000ea80000300800 */
[----:B------:R-:W3:Y:S01]  /*1ee20*/  LDL.LU R11, [R1+0xc] ;  /* 0x00000c00010b7983 */ /* 0x000ee20000300800 */
[----:B------:R-:W-:Y:S02]  /*1ee30*/  VIADD R3, R3, 0xffffffff ;  /* 0xffffffff03037836 */ /* 0x000fe40000000000 */
[----:B------:R-:W-:Y:S02]  /*1ee40*/  VIADD R8, R8, 0xffffffc0 ;  /* 0xffffffc008087836 */ /* 0x000fe40000000000 */
        /* <DEDUP_REMOVED lines=9> */
.L_x_5566:
[----:B------:R-:W-:Y:S05]  /*1eee0*/  BSYNC B0 ;  /* 0x0000000000007941 */ /* 0x000fea0003800000 */
.L_x_5565:
[----:B------:R-:W2:Y:S01]  /*1eef0*/  LDC.64 R2, c[0x0][0xad8] ;  /* 0x0002b600ff027b82 */ /* 0x000ea20000000a00 */
[----:B------:R-:W-:Y:S07]  /*1ef00*/  @!P2 WARPSYNC.ALL ;  /* 0x000000000000a948 */ /* 0x000fee0003800000 */
[----:B------:R-:W-:Y:S01]  /*1ef10*/  @!P2 BAR.SYNC.DEFER_BLOCKING 0xc, 0x120 ;  /* 0x030480000000ab1d */ /* 0x000fe20000010000 */
[----:B--2---:R-:W-:Y:S02]  /*1ef20*/  ISETP.GE.AND P0, PT, R3, 0x1, PT ;  /* 0x000000010300780c */ /* 0x004fe40003f06270 */
[----:B------:R-:W-:-:S11]  /*1ef30*/  IADD3 R2, R4, R2, RZ ;  /* 0x0000000204027210 */ /* 0x000fd60007ffe0ff */
        /* <DEDUP_REMOVED lines=12> */
.L_x_5585:
[----:B------:R-:W-:-:S13]  /*1f000*/  ISETP.NE.AND P1, PT, R3, 0x1, PT ;  /* 0x000000010300780c */ /* 0x000fda0003f25270 */
[----:B------:R-:W2:Y:S02]  /*1f010*/  @P1 LDC.64 R4, c[0x0][0xae0] ;  /* 0x0002b800ff041b82 */ /* 0x000ea40000000a00 */
[----:B--2---:R-:W-:-:S05]  /*1f020*/  @P1 IMAD.HI.U32 R4, R6, R4, RZ ;  /* 0x0000000406041227 */ /* 0x004fca00078e00ff */
[----:B------:R-:W-:-:S07]  /*1f030*/  @P1 SHF.R.U32.HI R6, RZ, R5, R4 ;  /* 0x00000005ff061219 */ /* 0x000fce0000011604 */
.L_x_5586:
[----:B------:R-:W-:Y:S05]  /*1f040*/  BSYNC B0 ;  /* 0x0000000000007941 */ /* 0x000fea0003800000 */
.L_x_5584:
[----:B------:R-:W-:-:S05]  /*1f050*/  IMAD R6, R6, R3, R3 ;  /* 0x0000000306067224 */ /* 0x000fca00078e0203 */
[----:B------:R-:W-:-:S07]  /*1f060*/  VIMNMX R2, R2, R6, PT ;  /* 0x0000000602027248 */ /* 0x000fce0003fe0100 */
.L_x_5583:
[----:B------:R-:W-:Y:S01]  /*1f070*/  VIADD R2, R2, 0x3f ;  /* 0x0000003f02027836 */ /* 0x000fe20000000000 */
[----:B------:R-:W-:-:S04]  /*1f080*/  ULDC UR4, c[0x0][0xad4] ;  /* 0x0002b50000047ab9 */ /* 0x000fc80000000800 */
        /* <DEDUP_REMOVED lines=17> */
.L_x_5589:
[----:B------:R-:W-:-:S13]  /*1f1a0*/  ISETP.NE.AND P0, PT, R3, 0x1, PT ;  /* 0x000000010300780c */ /* 0x000fda0003f05270 */
[----:B------:R-:W3:Y:S02]  /*1f1b0*/  @P0 LDC.64 R4, c[0x0][0xae0] ;  /* 0x0002b800ff040b82 */ /* 0x000ee40000000a00 */
[----:B---3--:R-:W-:-:S05]  /*1f1c0*/  @P0 IMAD.HI.U32 R4, R0, R4, RZ ;  /* 0x0000000400040227 */ /* 0x008fca00078e00ff */
[----:B------:R-:W-:-:S07]  /*1f1d0*/  @P0 SHF.R.U32.HI R0, RZ, R5, R4 ;  /* 0x00000005ff000219 */ /* 0x000fce0000011604 */
.L_x_5590:
[----:B------:R-:W-:Y:S05]  /*1f1e0*/  BSYNC B0 ;  /* 0x0000000000007941 */ /* 0x000fea0003800000 */
.L_x_5588:
[----:B------:R-:W-:-:S05]  /*1f1f0*/  IMAD R3, R0, R3, RZ ;  /* 0x0000000300037224 */ /* 0x000fca00078e02ff */
[----:B------:R-:W-:-:S07]  /*1f200*/  VIMNMX R2, R2, R3, !PT ;  /* 0x0000000302027248 */ /* 0x000fce0007fe0100 */
.L_x_5587:
        /* <DEDUP_REMOVED lines=12> */
[----:B------:R-:W3:Y:S01]  /*1f2d0*/  LDL R0, [R1+0x28] ;  /* 0x0000280001007983 */ /* 0x000ee20000100800 */
[----:B------:R-:W-:Y:S01]  /*1f2e0*/  VOTEU.ANY UR4, UPT, PT ;  /* 0x0000000000047886 */ /* 0x000fe200038e0100 */
[----:B------:R-:W4:Y:S01]  /*1f2f0*/  LDC.64 R2, c[0x0][0xd38] ;  /* 0x00034e00ff027b82 */ /* 0x000f220000000a00 */
[----:B------:R-:W-:Y:S01]  /*1f300*/  POPC R5, UR4 ;  /* 0x0000000400057d09 */ /* 0x000fe20008000000 */
[----:B------:R-:W5:Y:S01]  /*1f310*/  S2R R7, SR_LANEID ;  /* 0x0000000000077919 */ /* 0x000f620000000000 */
[----:B---3--:R-:W-:-:S06]  /*1f320*/  R2UR UR5, R0 ;  /* 0x00000000000572ca */ /* 0x008fcc00000e0000 */
[----:B------:R-:W5:Y:S02]  /*1f330*/  FLO.U32 R0, UR4 ;  /* 0x0000000400007d00 */ /* 0x000f6400080e0000 */
[----:B-----5:R-:W-:-:S13]  /*1f340*/  ISETP.EQ.U32.AND P0, PT, R0, R7, PT ;  /* 0x000000070000720c */ /* 0x020fda0003f02070 */
[----:B----4-:R-:W3:Y:S01]  /*1f350*/  @P0 ATOMG.E.ADD.STRONG.GPU PT, R3, desc[UR54][R2.64], R5 ;  /* 0x00000005020309a8 */ /* 0x010ee200081ee1f6 */
[----:B------:R-:W4:Y:S02]  /*1f360*/  S2R R4, SR_LTMASK ;  /* 0x0000000000047919 */ /* 0x000f240000003900 */
[----:B----4-:R-:W-:-:S04]  /*1f370*/  LOP3.LUT R4, R4, UR4, RZ, 0xc0, !PT ;  /* 0x0000000404047c12 */ /* 0x010fc8000f8ec0ff */
[----:B------:R-:W4:Y:S01]  /*1f380*/  POPC R7, R4 ;  /* 0x0000000400077309 */ /* 0x000f220000000000 */
[----:B---3--:R-:W4:Y:S02]  /*1f390*/  SHFL.IDX PT, R0, R3, R0, 0x1f ;  /* 0x00001f0003007589 */ /* 0x008f2400000e0000 */
[----:B----4-:R-:W-:Y:S01]  /*1f3a0*/  IADD3 R16, R0, UR5, R7 ;  /* 0x0000000500107c10 */ /* 0x010fe2000fffe007 */
[----:B------:R-:W-:Y:S06]  /*1f3b0*/  BRA `(.L_x_5593) ;  /* 0x0000003000b87947 */ /* 0x000fec0003800000 */
.L_x_5592:
        /* <DEDUP_REMOVED lines=12> */
[----:B--2---:R-:W-:Y:S01]  /*1f480*/  MOV R6, UR8 ;  /* 0x0000000800067c02 */ /* 0x004fe20008000f00 */
[----:B------:R-:W2:Y:S01]  /*1f490*/  LDC.64 R2, c[0x4][R2] ;  /* 0x0100000002027b82 */ /* 0x000ea20000000a00 */
[----:B------:R-:W-:Y:S02]  /*1f4a0*/  IMAD.U32 R5, RZ, RZ, UR7 ;  /* 0x00000007ff057e24 */ /* 0x000fe4000f8e00ff */
[----:B------:R-:W-:Y:S02]  /*1f4b0*/  IMAD.U32 R7, RZ, RZ, UR9 ;  /* 0x00000009ff077e24 */ /* 0x000fe4000f8e00ff */
[----:B------:R-:W-:-:S02]  /*1f4c0*/  IMAD.U32 R10, RZ, RZ, UR4 ;  /* 0x00000004ff0a7e24 */ /* 0x000fc4000f8e00ff */
[----:B-1----:R-:W-:Y:S02]  /*1f4d0*/  IMAD.U32 R11, RZ, RZ, UR5 ;  /* 0x00000005ff0b7e24 */ /* 0x002fe4000f8e00ff */
[----:B------:R-:W-:Y:S02]  /*1f4e0*/  IMAD.MOV.U32 R8, RZ, RZ, 0x70 ;  /* 0x00000070ff087424 */ /* 0x000fe400078e00ff */
[----:B------:R-:W-:Y:S02]  /*1f4f0*/  IMAD.MOV.U32 R12, RZ, RZ, 0x1 ;  /* 0x00000001ff0c7424 */ /* 0x000fe400078e00ff */
[----:B0-----:R-:W-:-:S07]  /*1f500*/  IMAD.MOV.U32 R13, RZ, RZ, RZ ;  /* 0x000000ffff0d7224 */ /* 0x001fce00078e00ff */
[----:B------:R-:W-:-:S07]  /*1f510*/  LEPC R20, `(.L_x_5594) ;  /* 0x000000001014794e */ /* 0x000fce0000000000 */
[----:B--2---:R-:W-:Y:S05]  /*1f520*/  CALL.ABS.NOINC R2 ;  /* 0x0000000002007343 */ /* 0x004fea0003c00000 */
.L_x_5594:
        /* <DEDUP_REMOVED lines=9> */
[----:B------:R-:W-:Y:S01]  /*1f5c0*/  MOV R4, UR6 ;  /* 0x0000000600047c02 */ /* 0x000fe20008000f00 */
[----:B------:R-:W-:Y:S01]  /*1f5d0*/  IMAD.U32 R5, RZ, RZ, UR7 ;  /* 0x00000007ff057e24 */ /* 0x000fe2000f8e00ff */
[----:B0-----:R-:W-:Y:S01]  /*1f5e0*/  MOV R13, RZ ;  /* 0x000000ff000d7202 */ /* 0x001fe20000000f00 */
[----:B--2---:R-:W-:Y:S02]  /*1f5f0*/  IMAD.U32 R6, RZ, RZ, UR8 ;  /* 0x00000008ff067e24 */ /* 0x004fe4000f8e00ff */
[----:B------:R-:W-:-:S02]  /*1f600*/  IMAD.U32 R7, RZ, RZ, UR9 ;  /* 0x00000009ff077e24 */ /* 0x000fc4000f8e00ff */
[----:B------:R-:W-:Y:S02]  /*1f610*/  IMAD.U32 R10, RZ, RZ, UR4 ;  /* 0x00000004ff0a7e24 */ /* 0x000fe4000f8e00ff */
[----:B-1----:R-:W-:Y:S02]  /*1f620*/  IMAD.U32 R11, RZ, RZ, UR5 ;  /* 0x00000005ff0b7e24 */ /* 0x002fe4000f8e00ff */
[----:B------:R-:W-:Y:S02]  /*1f630*/  IMAD.MOV.U32 R8, RZ, RZ, 0x70 ;  /* 0x00000070ff087424 */ /* 0x000fe400078e00ff */
[----:B---3--:R-:W-:-:S07]  /*1f640*/  IMAD.MOV.U32 R12, RZ, RZ, 0x1 ;  /* 0x00000001ff0c7424 */ /* 0x008fce00078e00ff */
[----:B------:R-:W-:-:S07]  /*1f650*/  LEPC R20, `(.L_x_5596) ;  /* 0x000000001014794e */ /* 0x000fce0000000000 */
[----:B----4-:R-:W-:Y:S05]  /*1f660*/  CALL.ABS.NOINC R2 ;  /* 0x0000000002007343 */ /* 0x010fea0003c00000 */
.L_x_5596:
        /* <DEDUP_REMOVED lines=16> */
.L_x_5595:
[----:B--2---:R-:W2:Y:S01]  /*1f770*/  LDL.LU R6, [R1+0x20] ;  /* 0x0000200001067983 */ /* 0x004ea20000300800 */
[----:B------:R-:W3:Y:S01]  /*1f780*/  LDC R0, c[0x0][0x428] ;  /* 0x00010a00ff007b82 */ /* 0x000ee20000000800 */
[----:B------:R-:W-:Y:S01]  /*1f790*/  ULDC.64 UR4, c[0x0][0xaf0] ;  /* 0x0002bc0000047ab9 */ /* 0x000fe20000000a00 */
[----:B------:R-:W-:Y:S01]  /*1f7a0*/  IMAD.MOV.U32 R4, RZ, RZ, R19 ;  /* 0x000000ffff047224 */ /* 0x000fe200078e0013 */
[----:B---3--:R-:W-:Y:S01]  /*1f7b0*/  ISETP.NE.AND P0, PT, R0, 0x1, PT ;  /* 0x000000010000780c */ /* 0x008fe20003f05270 */
[----:B------:R-:W3:Y:S01]  /*1f7c0*/  S2R R5, SR_TID.X ;  /* 0x0000000000057919 */ /* 0x000ee20000002100 */
[----:B------:R-:W-:-:S11]  /*1f7d0*/  IMAD.MOV.U32 R0, RZ, RZ, R18 ;  /* 0x000000ffff007224 */ /* 0x000fd600078e0012 */
[----:B------:R-:W4:Y:S08]  /*1f7e0*/  @P0 LDC R3, c[0x0][0x42c] ;  /* 0x00010b00ff030b82 */ /* 0x000f300000000800 */
[----:B------:R-:W0:Y:S01]  /*1f7f0*/  @P0 LDC R2, c[0x0][0x430] ;  /* 0x00010c00ff020b82 */ /* 0x000e220000000800 */
[----:B----4-:R-:W-:-:S05]  /*1f800*/  @P0 IMAD.HI.U32 R3, R18, R3, RZ ;  /* 0x0000000312030227 */ /* 0x010fca00078e00ff */
[----:B0-----:R-:W-:Y:S02]  /*1f810*/  @P0 SHF.R.U32.HI R0, RZ, R2, R3 ;  /* 0x00000002ff000219 */ /* 0x001fe40000011603 */
[----:B------:R-:W-:-:S04]  /*1f820*/  ISETP.NE.U32.AND P0, PT, RZ, UR4, PT ;  /* 0x00000004ff007c0c */ /* 0x000fc8000bf05070 */
[----:B------:R-:W-:Y:S01]  /*1f830*/  ISETP.NE.AND.EX P0, PT, RZ, UR5, PT, P0 ;  /* 0x00000005ff007c0c */ /* 0x000fe2000bf05300 */
[----:B------:R-:W-:-:S12]  /*1f840*/  ULDC.64 UR4, c[0x0][0xaf8] ;  /* 0x0002be0000047ab9 */ /* 0x000fd80000000a00 */
[----:B------:R-:W0:Y:S01]  /*1f850*/  @P0 LDC.64 R2, c[0x0][0xaf0] ;  /* 0x0002bc00ff020b82 */ /* 0x000e220000000a00 */
[----:B---3--:R-:W-:-:S04]  /*1f860*/  LOP3.LUT R5, R5, 0x1f, RZ, 0xc0, !PT ;  /* 0x0000001f05057812 */ /* 0x008fc800078ec0ff */
[----:B------:R-:W-:Y:S01]  /*1f870*/  ISETP.NE.AND P6, PT, R5, RZ, PT ;  /* 0x000000ff0500720c */ /* 0x000fe20003fc5270 */
[----:B------:R-:W-:-:S03]  /*1f880*/  ULDC.64 UR6, c[0x0][0x198] ;  /* 0x0000660000067ab9 */ /* 0x000fc60000000a00 */
[----:B------:R-:W-:-:S09]  /*1f890*/  PLOP3.LUT P1, PT, P6, PT, PT, 0x8, 0x0 ;  /* 0x000000000000781c */ /* 0x000fd2000372e170 */
[----:B------:R-:W-:Y:S01]  /*1f8a0*/  VOTEU.ALL UP1, P6 ;  /* 0x00000000003f7886 */ /* 0x000fe20003020000 */
[----:B0-----:R-:W-:-:S05]  /*1f8b0*/  @P0 IMAD.WIDE R2, R19, 0x4, R2 ;  /* 0x0000000413020825 */ /* 0x001fca00078e0202 */
[----:B------:R0:W5:Y:S01]  /*1f8c0*/  @P0 LDG.E R4, desc[UR54][R2.64] ;  /* 0x0000003602040981 */ /* 0x000162000c1e1900 */
[----:B------:R-:W-:Y:S01]  /*1f8d0*/  ISETP.NE.U32.AND P0, PT, RZ, UR4, PT ;  /* 0x00000004ff007c0c */ /* 0x000fe2000bf05070 */
[----:B------:R-:W-:-:S03]  /*1f8e0*/  @!UP1 UIADD3 UR8, UP0, UR6, 0x270, URZ ;  /* 0x0000027006089890 */ /* 0x000fc6000ff1e03f */
[----:B------:R-:W-:Y:S01]  /*1f8f0*/  ISETP.NE.AND.EX P0, PT, RZ, UR5, PT, P0 ;  /* 0x00000005ff007c0c */ /* 0x000fe2000bf05300 */
[----:B------:R-:W-:-:S03]  /*1f900*/  @!UP1 UIADD3.X UR9, URZ, UR7, URZ, UP0, !UPT ;  /* 0x000000073f099290 */ /* 0x000fc600087fe43f */
[----:B------:R-:W-:Y:S01]  /*1f910*/  VOTEU.ALL UP0, P6 ;  /* 0x00000000003f7886 */ /* 0x000fe20003000000 */
[----:B0-----:R-:W-:Y:S01]  /*1f920*/  SEL R2, R19, RZ, !P0 ;  /* 0x000000ff13027207 */ /* 0x001fe20004000000 */
[----:B--2---:R-:W-:-:S07]  /*1f930*/  IMAD R17, R17, 0x40, R6 ;  /* 0x0000004011117824 */ /* 0x004fce00078e0206 */
.L_x_5597:
        /* <DEDUP_REMOVED lines=10> */
[----:B------:R-:W2:Y:S01]  /*1f9e0*/  LDL R3, [R1+0x1c] ;  /* 0x00001c0001037983 */ /* 0x000ea20000100800 */
[----:B------:R-:W0:Y:S01]  /*1f9f0*/  LDC.64 R20, c[0x0][0x3f8] ;  /* 0x0000fe00ff147b82 */ /* 0x000e220000000a00 */
[----:B------:R-:W-:Y:S02]  /*1fa00*/  ULDC.64 UR4, c[0x0][0xb00] ;  /* 0x0002c00000047ab9 */ /* 0x000fe40000000a00 */
[----:B0-----:R-:W-:Y:S01]  /*1fa10*/  LOP3.LUT P0, RZ, R20, UR4, RZ, 0xfc, !PT ;  /* 0x0000000414ff7c12 */ /* 0x001fe2000f80fcff */
[----:B------:R-:W-:-:S03]  /*1fa20*/  UMOV UR4, 0xffffffff ;  /* 0xffffffff00047882 */ /* 0x000fc60000000000 */
[----:B------:R-:W-:-:S04]  /*1fa30*/  LOP3.LUT P0, RZ, R21, UR5, RZ, 0xfc, P0 ;  /* 0x0000000515ff7c12 */ /* 0x000fc8000800fcff */
[----:B-----5:R-:W-:Y:S01]  /*1fa40*/  SEL R6, R4, RZ, !P0 ;  /* 0x000000ff04067207 */ /* 0x020fe20004000000 */
[----:B--2---:R-:W-:Y:S01]  /*1fa50*/  VIADD R3, R3, 0xffffffff ;  /* 0xffffffff03037836 */ /* 0x004fe20000000000 */
[----:B------:R-:W-:Y:S07]  /*1fa60*/  BRA.DIV UR4, `(.L_x_5598) ;  /* 0x0000004e04707947 */ /* 0x000fee000b800000 */
.L_x_5731:
[----:B------:R-:W-:Y:S01]  /*1fa70*/  UMOV UR4, 0xffffffff ;  /* 0xffffffff00047882 */ /* 0x000fe20000000000 */
[----:B------:R-:W-:Y:S02]  /*1fa80*/  SHF.R.S32.HI R8, RZ, 0x1f, R4 ;  /* 0x0000001fff087819 */ /* 0x000fe40000011404 */
[----:B------:R-:W-:Y:S05]  /*1fa90*/  BRA.DIV UR4, `(.L_x_5599) ;  /* 0x0000004e04987947 */ /* 0x000fea000b800000 */
[----:B------:R-:W-:-:S13]  /*1faa0*/  ELECT P6, URZ, PT ;  /* 0x00000000003f782f */ /* 0x000fda00038c0000 */
.L_x_5734:
        /* <DEDUP_REMOVED lines=22> */
.L_x_5601:
        /* <DEDUP_REMOVED lines=9> */
.L_x_5735:
        /* <DEDUP_REMOVED lines=11> */
.L_x_5603:
[----:B------:R-:W2:Y:S04]  /*1fd50*/  LDL R9, [R1] ;  /* 0x0000000001097983 */ /* 0x000ea80000100800 */
[----:B0-----:R-:W3:Y:S01]  /*1fd60*/  LDL R7, [R1+0x10] ;  /* 0x0000100001077983 */ /* 0x001ee20000100800 */
[----:B------:R-:W-:Y:S01]  /*1fd70*/  MOV R10, 0x400 ;  /* 0x00000400000a7802 */ /* 0x000fe20000000f00 */
[----:B------:R-:W-:Y:S01]  /*1fd80*/  ULDC.64 UR14, c[0x0][0x198] ;  /* 0x00006600000e7ab9 */ /* 0x000fe20000000a00 */
[----:B------:R-:W-:Y:S01]  /*1fd90*/  R2UR UR9, R5 ;  /* 0x00000000050972ca */ /* 0x000fe200000e0000 */
[----:B------:R-:W0:Y:S01]  /*1fda0*/  S2R R11, SR_CgaCtaId ;  /* 0x00000000000b7919 */ /* 0x000e220000008800 */
[----:B------:R-:W-:Y:S01]  /*1fdb0*/  R2UR UR11, R3 ;  /* 0x00000000030b72ca */ /* 0x000fe200000e0000 */
[----:B------:R-:W-:Y:S01]  /*1fdc0*/  UIADD3 UR6, UP0, UR14, 0x370, URZ ;  /* 0x000003700e067890 */ /* 0x000fe2000ff1e03f */
[----:B------:R-:W-:Y:S01]  /*1fdd0*/  R2UR UR12, R0 ;  /* 0x00000000000c72ca */ /* 0x000fe200000e0000 */
[----:B------:R-:W-:Y:S01]  /*1fde0*/  UMOV UR5, 0x14f00000 ;  /* 0x14f0000000057882 */ /* 0x000fe20000000000 */
[----:B-----5:R-:W-:Y:S01]  /*1fdf0*/  R2UR UR13, R6 ;  /* 0x00000000060d72ca */ /* 0x020fe200000e0000 */
[----:B------:R-:W-:Y:S01]  /*1fe00*/  UIADD3.X UR7, URZ, UR15, URZ, UP0, !UPT ;  /* 0x0000000f3f077290 */ /* 0x000fe200087fe43f */
[----:B------:R-:W-:-:S05]  /*1fe10*/  UMOV UR10, URZ ;  /* 0x0000003f000a7c82 */ /* 0x000fca0008000000 */
[----:B------:R-:W-:Y:S01]  /*1fe20*/  UIADD3 UR9, UR9, 0x38830, URZ ;  /* 0x0003883009097890 */ /* 0x000fe2000fffe03f */
[----:B0-----:R-:W-:-:S05]  /*1fe30*/  LEA R10, R11, R10, 0x18 ;  /* 0x0000000a0b0a7211 */ /* 0x001fca00078ec0ff */
        /* <DEDUP_REMOVED lines=8> */
.L_x_5600:
[----:B------:R-:W0:Y:S01]  /*1fec0*/  S2R R10, SR_CgaCtaId ;  /* 0x00000000000a7919 */ /* 0x000e220000008800 */
[----:B------:R-:W-:Y:S05]  /*1fed0*/  WARPSYNC.ALL ;  /* 0x0000000000007948 */ /* 0x000fea0003800000 */
[----:B------:R-:W-:Y:S01]  /*1fee0*/  BAR.SYNC.DEFER_BLOCKING 0x8, 0xa0 ;  /* 0x0202800000007b1d */ /* 0x000fe20000010000 */
[----:B------:R-:W-:Y:S02]  /*1fef0*/  ELECT P0, URZ, PT ;  /* 0x00000000003f782f */ /* 0x000fe40003800000 */
[----:B-1----:R-:W-:-:S03]  /*1ff00*/  MOV R9, 0x400 ;  /* 0x0000040000097802 */ /* 0x002fc60000000f00 */
        /* <DEDUP_REMOVED lines=19> */
[----:B------:R-:W-:Y:S01]  /*20040*/  R2UR UR54, R5 ;  /* 0x00000000053672ca */ /* 0x000fe200000e0000 */
[----:B------:R-:W-:-:S02]  /*20050*/  UIADD3.X UR5, URZ, UR21, URZ, UP0, !UPT ;  /* 0x000000153f057290 */ /* 0x000fc400087fe43f */
[----:B------:R-:W-:Y:S01]  /*20060*/  UIADD3 UR48, UR16, 0x28400, URZ ;  /* 0x0002840010307890 */ /* 0x000fe2000fffe03f */
[----:B------:R-:W-:Y:S01]  /*20070*/  UMOV UR50, 0xc0 ;  /* 0x000000c000327882 */ /* 0x000fe20000000000 */
[----:B------:R-:W-:Y:S01]  /*20080*/  UMOV UR51, UR11 ;  /* 0x0000000b00337c82 */ /* 0x000fe20008000000 */
[----:B------:R-:W-:Y:S02]  /*20090*/  MOV R7, UR50 ;  /* 0x0000003200077c02 */ /* 0x000fe40008000f00 */
[----:B------:R1:W-:Y:S01]  /*200a0*/  UTMALDG.4D [UR8], [UR14], desc[UR6] ;  /* 0x000006080e0075b4 */ /* 0x0003e20008019000 */
[----:B0-----:R-:W-:Y:S01]  /*200b0*/  IMAD.MOV.U32 R2, RZ, RZ, 0x10000 ;  /* 0x00010000ff027424 */ /* 0x001fe200078e00ff */
[----:B------:R-:W-:Y:S01]  /*200c0*/  UMOV UR50, 0x40 ;  /* 0x0000004000327882 */ /* 0x000fe20000000000 */
[----:B------:R-:W-:Y:S01]  /*200d0*/  UMOV UR52, UR12 ;  /* 0x0000000c00347c82 */ /* 0x000fe20008000000 */
[----:B------:R-:W-:Y:S01]  /*200e0*/  UMOV UR53, UR13 ;  /* 0x0000000d00357c82 */ /* 0x000fe20008000000 */
[----:B------:R-:W-:Y:S01]  /*200f0*/  UIADD3 UR56, UR16, 0x2a400, URZ ;  /* 0x0002a40010387890 */ /* 0x000fe2000fffe03f */
[----:B------:R0:W-:Y:S01]  /*20100*/  SYNCS.ARRIVE.TRANS64 RZ, [R9+URZ+0x38810], R2 ;  /* 0x0388100209ff79a7 */ /* 0x0001e2000800003f */
[----:B------:R-:W-:-:S02]  /*20110*/  UIADD3 UR40, UR16, 0x2e400, URZ ;  /* 0x0002e40010287890 */ /* 0x000fc4000fffe03f */
        /* <DEDUP_REMOVED lines=15> */
[----:B-1----:R-:W-:Y:S01]  /*20210*/  UIADD3 UR8, UR16, 0x26400, URZ ;  /* 0x0002640010087890 */ /* 0x002fe2000fffe03f */
[----:B0-----:R-:W-:Y:S01]  /*20220*/  MOV R2, UR55 ;  /* 0x0000003700027c02 */ /* 0x001fe20008000f00 */
[----:B------:R-:W-:Y:S01]  /*20230*/  UIADD3 UR9, UR16, 0x38810, URZ ;  /* 0x0003881010097890 */ /* 0x000fe2000fffe03f */
[----:B------:R-:W-:Y:S01]  /*20240*/  UMOV UR27, UR11 ;  /* 0x0000000b001b7c82 */ /* 0x000fe20008000000 */
[----:B------:R-:W-:Y:S01]  /*20250*/  UMOV UR28, UR12 ;  /* 0x0000000c001c7c82 */ /* 0x000fe20008000000 */
[----:B------:R-:W-:Y:S01]  /*20260*/  UMOV UR29, UR13 ;  /* 0x0000000d001d7c82 */ /* 0x000fe20008000000 */
[----:B------:R-:W-:Y:S01]  /*20270*/  UMOV UR18, 0x1c0 ;  /* 0x000001c000127882 */ /* 0x000fe20000000000 */
        /* <DEDUP_REMOVED lines=22> */
.L_x_5605:
[----:B------:R-:W-:Y:S05]  /*203e0*/  BSYNC B0 ;  /* 0x0000000000007941 */ /* 0x000fea0003800000 */
.L_x_5604:
        /* <DEDUP_REMOVED lines=8> */
[----:B0-----:R-:W-:-:S04]  /*20470*/  MOV R2, UR4 ;  /* 0x0000000400027c02 */ /* 0x001fc80008000f00 */
[----:B------:R-:W-:-:S04]  /*20480*/  SHF.L.U32 R2, R2, 0x1f, RZ ;  /* 0x0000001f02027819 */ /* 0x000fc800000006ff */
[----:B------:R-:W0:Y:S02]  /*20490*/  SYNCS.PHASECHK.TRANS64.TRYWAIT P0, [R9+URZ+0x38820], R2 ;  /* 0x03882002090075a7 */ /* 0x000e24000800017f */
[----:B0-----:R-:W-:Y:S05]  /*204a0*/  @!P0 BRA `(.L_x_5606) ;  /* 0x0000004400488947 */ /* 0x001fea0003800000 */
.L_x_5736:
        /* <DEDUP_REMOVED lines=13> */
.L_x_5737:
        /* <DEDUP_REMOVED lines=11> */
.L_x_5610:
        /* <DEDUP_REMOVED lines=9> */
[----:B------:R-:W-:Y:S01]  /*206c0*/  UMOV UR10, URZ ;  /* 0x0000003f000a7c82 */ /* 0x000fe20008000000 */
        /* <DEDUP_REMOVED lines=9> */
[----:B0-----:R-:W-:-:S05]  /*20760*/  LEA R9, R10, R9, 0x18 ;  /* 0x000000090a097211 */ /* 0x001fca00078ec0ff */
        /* <DEDUP_REMOVED lines=38> */
.L_x_5608:
[----:B------:R-:W-:Y:S05]  /*209d0*/  BSYNC B0 ;  /* 0x0000000000007941 */ /* 0x000fea0003800000 */
.L_x_5607:
        /* <DEDUP_REMOVED lines=45> */
.L_x_5617:
[----:B------:R-:W2:Y:S01]  /*20cb0*/  S2R R3, SR_CgaCtaId ;  /* 0x0000000000037919 */ /* 0x000ea20000008800 */
[----:B------:R-:W-:-:S04]  /*20cc0*/  MOV R2, 0x400 ;  /* 0x0000040000027802 */ /* 0x000fc80000000f00 */
[----:B--2---:R-:W-:Y:S02]  /*20cd0*/  LEA R2, R3, R2, 0x18 ;  /* 0x0000000203027211 */ /* 0x004fe400078ec0ff */
[----:B------:R-:W-:-:S03]  /*20ce0*/  SHF.L.U32 R3, R12, 0x1f, RZ ;  /* 0x0000001f0c037819 */ /* 0x000fc600000006ff */
[----:B------:R-:W-:-:S04]  /*20cf0*/  IMAD R2, R13, 0x8, R2 ;  /* 0x000000080d027824 */ /* 0x000fc800078e0202 */
[----:B------:R-:W2:Y:S02]  /*20d00*/  SYNCS.PHASECHK.TRANS64.TRYWAIT P0, [R2+URZ+0x38840], R3 ;  /* 0x03884003020075a7 */ /* 0x000ea4000800017f */
[----:B--2---:R-:W-:Y:S05]  /*20d10*/  @!P0 BRA `(.L_x_5618) ;  /* 0x0000003c00608947 */ /* 0x004fea0003800000 */
.L_x_5738:
[----:B------:R-:W3:Y:S02]  /*20d20*/  S2R R7, SR_TID.X ;  /* 0x0000000000077919 */ /* 0x000ee40000002100 */
[----:B---3--:R-:W-:-:S04]  /*20d30*/  LOP3.LUT R7, R7, 0x7f, RZ, 0xc0, !PT ;  /* 0x0000007f07077812 */ /* 0x008fc800078ec0ff */
[----:B------:R-:W-:-:S13]  /*20d40*/  ISETP.NE.AND P1, PT, R7, RZ, PT ;  /* 0x000000ff0700720c */ /* 0x000fda0003f25270 */
        /* <DEDUP_REMOVED lines=8> */
.L_x_5619:
[----:B---3--:R-:W3:Y:S01]  /*20dd0*/  LDL R7, [R1] ;  /* 0x0000000001077983 */ /* 0x008ee20000100800 */
[----:B------:R-:W-:-:S03]  /*20de0*/  MOV R11, 0x400 ;  /* 0x00000400000b7802 */ /* 0x000fc60000000f00 */
[----:B------:R-:W4:Y:S01]  /*20df0*/  LDL R10, [R1+0x10] ;  /* 0x00001000010a7983 */ /* 0x000f220000100800 */
[----:B0-----:R-:W0:Y:S01]  /*20e00*/  S2R R12, SR_CgaCtaId ;  /* 0x00000000000c7919 */ /* 0x001e220000008800 */
[----:B------:R-:W-:Y:S01]  /*20e10*/  R2UR UR9, R2 ;  /* 0x00000000020972ca */ /* 0x000fe200000e0000 */
[----:B------:R-:W-:Y:S01]  /*20e20*/  ULDC.64 UR6, c[0x0][0x198] ;  /* 0x0000660000067ab9 */ /* 0x000fe20000000a00 */
[----:B------:R-:W-:Y:S01]  /*20e30*/  R2UR UR12, R0 ;  /* 0x00000000000c72ca */ /* 0x000fe200000e0000 */
[----:B------:R-:W-:Y:S01]  /*20e40*/  UIADD3 UR4, UP0, UR6, 0x370, URZ ;  /* 0x0000037006047890 */ /* 0x000fe2000ff1e03f */
[----:B-----5:R-:W-:-:S03]  /*20e50*/  R2UR UR13, R6 ;  /* 0x00000000060d72ca */ /* 0x020fc600000e0000 */
[----:B------:R-:W-:Y:S01]  /*20e60*/  UIADD3.X UR5, URZ, UR7, URZ, UP0, !UPT ;  /* 0x000000073f057290 */ /* 0x000fe200087fe43f */
[----:B0-----:R-:W-:-:S05]  /*20e70*/  LEA R11, R12, R11, 0x18 ;  /* 0x0000000b0c0b7211 */ /* 0x001fca00078ec0ff */
        /* <DEDUP_REMOVED lines=12> */
.L_x_5739:
        /* <DEDUP_REMOVED lines=8> */
.L_x_5621:
[----:B0-2---:R-:W2:Y:S01]  /*20fc0*/  LDL R3, [R1] ;  /* 0x0000000001037983 */ /* 0x005ea20000100800 */
        /* <DEDUP_REMOVED lines=18> */
[----:B0-----:R-:W-:-:S04]  /*210f0*/  LEA R7, R10, R7, 0x18 ;  /* 0x000000070a077211 */ /* 0x001fc800078ec0ff */
        /* <DEDUP_REMOVED lines=35> */
.L_x_5616:
[----:B------:R-:W-:Y:S05]  /*21330*/  BSYNC B2 ;  /* 0x0000000000027941 */ /* 0x000fea0003800000 */
.L_x_5615:
[----:B------:R-:W2:Y:S02]  /*21340*/  LDL R2, [R1+0x1c] ;  /* 0x00001c0001027983 */ /* 0x000ea40000100800 */
[----:B--2---:R-:W-:-:S07]  /*21350*/  VIADD R5, R2, 0xfffffffd ;  /* 0xfffffffd02057836 */ /* 0x004fce0000000000 */
.L_x_5614:
[----:B------:R-:W-:Y:S05]  /*21360*/  BSYNC B1 ;  /* 0x0000000000017941 */ /* 0x000fea0003800000 */
.L_x_5613:
[----:B------:R-:W2:Y:S01]  /*21370*/  LDL.LU R2, [R1+0x1c] ;  /* 0x00001c0001027983 */ /* 0x000ea20000300800 */
[----:B------:R-:W-:Y:S01]  /*21380*/  VIADD R9, R9, 0xfffffffe ;  /* 0xfffffffe09097836 */ /* 0x000fe20000000000 */
[----:B--2---:R-:W-:-:S04]  /*21390*/  LOP3.LUT R2, RZ, R2, RZ, 0x33, !PT ;  /* 0x00000002ff027212 */ /* 0x004fc800078e33ff */
[----:B------:R-:W-:-:S13]  /*213a0*/  ISETP.NE.AND P0, PT, R9, R2, PT ;  /* 0x000000020900720c */ /* 0x000fda0003f05270 */
[----:B------:R-:W-:Y:S05]  /*213b0*/  @!P0 BRA `(.L_x_5612) ;  /* 0x0000001000408947 */ /* 0x000fea0003800000 */
.L_x_5636:
        /* <DEDUP_REMOVED lines=10> */
[----:B------:R-:W-:Y:S01]  /*21460*/  ISETP.NE.U32.AND P0, PT, RZ, UR38, PT ;  /* 0x00000026ff007c0c */ /* 0x000fe2000bf05070 */
[----:B------:R-:W-:-:S03]  /*21470*/  IMAD.MOV.U32 R11, RZ, RZ, R5 ;  /* 0x000000ffff0b7224 */ /* 0x000fc600078e0005 */
[----:B------:R-:W-:-:S13]  /*21480*/  ISETP.NE.AND.EX P0, PT, RZ, UR39, PT, P0 ;  /* 0x00000027ff007c0c */ /* 0x000fda000bf05300 */
[----:B------:R-:W-:Y:S05]  /*21490*/  @!P0 BRA `(.L_x_5624) ;  /* 0x0000000000408947 */ /* 0x000fea0003800000 */
[----:B------:R-:W2:Y:S02]  /*214a0*/  LDC R11, c[0x0][0x41c] ;  /* 0x00010700ff0b7b82 */ /* 0x000ea40000000800 */
        /* <DEDUP_REMOVED lines=15> */
.L_x_5624:
[----:B------:R-:W3:Y:S01]  /*215a0*/  S2R R3, SR_CgaCtaId ;  /* 0x0000000000037919 */ /* 0x000ee20000008800 */
[----:B------:R-:W-:-:S04]  /*215b0*/  MOV R2, 0x400 ;  /* 0x0000040000027802 */ /* 0x000fc80000000f00 */
[----:B---3--:R-:W-:Y:S02]  /*215c0*/  LEA R2, R3, R2, 0x18 ;  /* 0x0000000203027211 */ /* 0x008fe400078ec0ff */
[----:B------:R-:W-:Y:S02]  /*215d0*/  SHF.L.U32 R3, R10, 0x1f, RZ ;  /* 0x0000001f0a037819 */ /* 0x000fe400000006ff */
[----:B------:R-:W-:-:S04]  /*215e0*/  LEA R2, R9, R2, 0x3 ;  /* 0x0000000209027211 */ /* 0x000fc800078e18ff */
[----:B------:R-:W3:Y:S02]  /*215f0*/  SYNCS.PHASECHK.TRANS64.TRYWAIT P0, [R2+URZ+0x38840], R3 ;  /* 0x03884003020075a7 */ /* 0x000ee4000800017f */
[----:B---3--:R-:W-:Y:S05]  /*21600*/  @!P0 BRA `(.L_x_5625) ;  /* 0x00000034004c8947 */ /* 0x008fea0003800000 */
.L_x_5740:
        /* <DEDUP_REMOVED lines=11> */
.L_x_5626:
[----:B0-----:R-:W4:Y:S01]  /*216c0*/  LDL R12, [R1+0x10] ;  /* 0x00001000010c7983 */ /* 0x001f220000100800 */
[----:B--2---:R-:W-:Y:S01]  /*216d0*/  MOV R7, 0x400 ;  /* 0x0000040000077802 */ /* 0x004fe20000000f00 */
[----:B------:R-:W0:Y:S01]  /*216e0*/  S2R R13, SR_CgaCtaId ;  /* 0x00000000000d7919 */ /* 0x000e220000008800 */
[----:B------:R-:W-:Y:S01]  /*216f0*/  R2UR UR9, R2 ;  /* 0x00000000020972ca */ /* 0x000fe200000e0000 */
[----:B------:R-:W-:Y:S01]  /*21700*/  ULDC.64 UR6, c[0x0][0x198] ;  /* 0x0000660000067ab9 */ /* 0x000fe20000000a00 */
[----:B------:R-:W-:Y:S01]  /*21710*/  R2UR UR12, R0 ;  /* 0x00000000000c72ca */ /* 0x000fe200000e0000 */
[----:B------:R-:W-:Y:S01]  /*21720*/  UIADD3 UR4, UP0, UR6, 0x370, URZ ;  /* 0x0000037006047890 */ /* 0x000fe2000ff1e03f */
[----:B-----5:R-:W-:-:S03]  /*21730*/  R2UR UR13, R6 ;  /* 0x00000000060d72ca */ /* 0x020fc600000e0000 */
        /* <DEDUP_REMOVED lines=14> */
.L_x_5741:
        /* <DEDUP_REMOVED lines=8> */
.L_x_5628:
[----:B------:R-:W2:Y:S01]  /*218a0*/  S2R R11, SR_CgaCtaId ;  /* 0x00000000000b7919 */ /* 0x000ea20000008800 */
[----:B0--3--:R-:W-:Y:S01]  /*218b0*/  MOV R3, 0x400 ;  /* 0x0000040000037802 */ /* 0x009fe20000000f00 */
        /* <DEDUP_REMOVED lines=52> */
.L_x_5623:
[----:B------:R-:W-:Y:S05]  /*21c00*/  BSYNC B1 ;  /* 0x0000000000017941 */ /* 0x000fea0003800000 */
.L_x_5622:
[----:B------:R-:W-:Y:S01]  /*21c10*/  VIADD R9, R9, 0x1 ;  /* 0x0000000109097836 */ /* 0x000fe20000000000 */
[----:B------:R-:W-:Y:S04]  /*21c20*/  BSSY B1, `(.L_x_5629) ;  /* 0x0000085000017945 */ /* 0x000fe80003800000 */
[----:B------:R-:W-:-:S04]  /*21c30*/  ISETP.NE.AND P0, PT, R9, 0x2, PT ;  /* 0x000000020900780c */ /* 0x000fc80003f05270 */
[----:B------:R-:W-:Y:S02]  /*21c40*/  SEL R2, RZ, 0x1, P0 ;  /* 0x00000001ff027807 */ /* 0x000fe40000000000 */
[----:B0-----:R-:W-:Y:S01]  /*21c50*/  SEL R12, R9, RZ, P0 ;  /* 0x000000ff090c7207 */ /* 0x001fe20000000000 */
[----:B------:R-:W-:Y:S01]  /*21c60*/  VIADD R9, R5, 0xffffffff ;  /* 0xffffffff05097836 */ /* 0x000fe20000000000 */
[----:B------:R-:W-:-:S05]  /*21c70*/  LOP3.LUT R11, R10, R2, RZ, 0x3c, !PT ;  /* 0x000000020a0b7212 */ /* 0x000fca00078e3cff */
[----:B------:R0:W-:Y:S04]  /*21c80*/  STL [R1+0x8], R11 ;  /* 0x0000080b01007387 */ /* 0x0001e80000100800 */
[----:B------:R0:W-:Y:S01]  /*21c90*/  STL [R1], R12 ;  /* 0x0000000c01007387 */ /* 0x0001e20000100800 */
[----:B------:R-:W-:Y:S05]  /*21ca0*/  @!P6 BRA `(.L_x_5630) ;  /* 0x0000000400f0e947 */ /* 0x000fea0003800000 */
[----:B------:R-:W-:Y:S02]  /*21cb0*/  ISETP.NE.U32.AND P0, PT, RZ, UR38, PT ;  /* 0x00000026ff007c0c */ /* 0x000fe4000bf05070 */
[----:B------:R-:W-:Y:S02]  /*21cc0*/  MOV R10, R9 ;  /* 0x00000009000a7202 */ /* 0x000fe40000000f00 */
        /* <DEDUP_REMOVED lines=18> */
.L_x_5631:
[----:B------:R-:W3:Y:S01]  /*21df0*/  S2R R3, SR_CgaCtaId ;  /* 0x0000000000037919 */ /* 0x000ee20000008800 */
[----:B------:R-:W-:-:S04]  /*21e00*/  MOV R2, 0x400 ;  /* 0x0000040000027802 */ /* 0x000fc80000000f00 */
[----:B---3--:R-:W-:Y:S02]  /*21e10*/  LEA R2, R3, R2, 0x18 ;  /* 0x0000000203027211 */ /* 0x008fe400078ec0ff */
[----:B------:R-:W-:-:S03]  /*21e20*/  SHF.L.U32 R3, R11, 0x1f, RZ ;  /* 0x0000001f0b037819 */ /* 0x000fc600000006ff */
[----:B------:R-:W-:-:S04]  /*21e30*/  IMAD R2, R12, 0x8, R2 ;  /* 0x000000080c027824 */ /* 0x000fc800078e0202 */
[----:B------:R-:W3:Y:S02]  /*21e40*/  SYNCS.PHASECHK.TRANS64.TRYWAIT P0, [R2+URZ+0x38840], R3 ;  /* 0x03884003020075a7 */ /* 0x000ee4000800017f */
[----:B---3--:R-:W-:Y:S05]  /*21e50*/  @!P0 BRA `(.L_x_5632) ;  /* 0x0000002c00608947 */ /* 0x008fea0003800000 */
.L_x_5742:
        /* <DEDUP_REMOVED lines=11> */
.L_x_5633:
[----:B--2---:R-:W2:Y:S01]  /*21f10*/  LDL R7, [R1] ;  /* 0x0000000001077983 */ /* 0x004ea20000100800 */
[----:B0-----:R-:W-:-:S03]  /*21f20*/  MOV R12, 0x400 ;  /* 0x00000400000c7802 */ /* 0x001fc60000000f00 */
[----:B------:R-:W4:Y:S01]  /*21f30*/  LDL R11, [R1+0x10] ;  /* 0x00001000010b7983 */ /* 0x000f220000100800 */
        /* <DEDUP_REMOVED lines=20> */
.L_x_5743:
        /* <DEDUP_REMOVED lines=8> */
.L_x_5635:
[----:B0--3--:R-:W2:Y:S01]  /*22100*/  LDL R3, [R1] ;  /* 0x0000000001037983 */ /* 0x009ea20000100800 */
        /* <DEDUP_REMOVED lines=18> */
[----:B0-----:R-:W-:-:S05]  /*22230*/  LEA R10, R11, R10, 0x18 ;  /* 0x0000000a0b0a7211 */ /* 0x001fca00078ec0ff */
        /* <DEDUP_REMOVED lines=35> */
.L_x_5630:
[----:B------:R-:W-:Y:S05]  /*22470*/  BSYNC B1 ;  /* 0x0000000000017941 */ /* 0x000fea0003800000 */
.L_x_5629:
[----:B------:R-:W2:Y:S01]  /*22480*/  LDL R2, [R1+0x14] ;  /* 0x0000140001027983 */ /* 0x000ea20000100800 */
[----:B------:R-:W-:Y:S01]  /*22490*/  VIADD R5, R5, 0xfffffffe ;  /* 0xfffffffe05057836 */ /* 0x000fe20000000000 */
[----:B--2---:R-:W-:-:S13]  /*224a0*/  ISETP.GT.AND P0, PT, R9, R2, PT ;  /* 0x000000020900720c */ /* 0x004fda0003f04270 */
[----:B------:R-:W-:Y:S05]  /*224b0*/  @P0 BRA `(.L_x_5636) ;  /* 0xffffffec00c00947 */ /* 0x000fea000383ffff */
.L_x_5612:
[----:B------:R-:W-:Y:S05]  /*224c0*/  BSYNC B0 ;  /* 0x0000000000007941 */ /* 0x000fea0003800000 */
.L_x_5611:
        /* <DEDUP_REMOVED lines=25> */
.L_x_5638:
[----:B------:R-:W-:Y:S05]  /*22660*/  BSYNC B0 ;  /* 0x0000000000007941 */ /* 0x000fea0003800000 */
.L_x_5637:
[----:B--2---:R-:W2:Y:S02]  /*22670*/  LDL.LU R2, [R1+0x8] ;  /* 0x0000080001027983 */ /* 0x004ea40000300800 */
[----:B--2---:R-:W-:-:S05]  /*22680*/  LOP3.LUT R2, R2, R0, RZ, 0x3c, !PT ;  /* 0x0000000002027212 */ /* 0x004fca00078e3cff */
[----:B------:R3:W-:Y:S02]  /*22690*/  STL [R1+0x8], R2 ;  /* 0x0000080201007387 */ /* 0x0007e40000100800 */
.L_x_5593:
[----:B------:R-:W-:Y:S05]  /*226a0*/  BSYNC B6 ;  /* 0x0000000000067941 */ /* 0x000fea0003800000 */
.L_x_5591:
[----:B------:R-:W-:-:S03]  /*226b0*/  UMOV UR4, 0xffffffff ;  /* 0xffffffff00047882 */ /* 0x000fc60000000000 */
[----:B------:R-:W-:Y:S05]  /*226c0*/  BRA.DIV UR4, `(.L_x_5639) ;  /* 0x00000026046c7947 */ /* 0x000fea000b800000 */
[----:B------:R4:W0:Y:S04]  /*226d0*/  SHFL.IDX PT, R4, R16, RZ, 0x1f ;  /* 0x00001fff10047589 */ /* 0x00082800000e0000 */
[----:B------:R-:W0:Y:S02]  /*226e0*/  SHFL.IDX PT, R16, R16, 0x1, 0x1f ;  /* 0x00201f0010107f89 */ /* 0x000e2400000e0000 */
.L_x_5747:
[----:B------:R-:W5:Y:S01]  /*226f0*/  S2R R7, SR_TID.X ;  /* 0x0000000000077919 */ /* 0x000f620000002100 */
[----:B------:R-:W-:Y:S01]  /*22700*/  ULDC UR4, c[0x0][0xd14] ;  /* 0x0003450000047ab9 */ /* 0x000fe20000000800 */
[----:B------:R-:W-:Y:S01]  /*22710*/  BSSY B0, `(.L_x_5640) ;  /* 0x000000b000007945 */ /* 0x000fe20003800000 */
[----:B------:R-:W-:Y:S02]  /*22720*/  IMAD.U32 R0, RZ, RZ, UR4 ;  /* 0x00000004ff007e24 */ /* 0x000fe4000f8e00ff */
[----:B------:R-:W-:Y:S01]  /*22730*/  IMAD.MOV.U32 R17, RZ, RZ, RZ ;  /* 0x000000ffff117224 */ /* 0x000fe200078e00ff */
[----:B-----5:R-:W-:-:S04]  /*22740*/  LOP3.LUT R7, R7, 0x1f, RZ, 0xc0, !PT ;  /* 0x0000001f07077812 */ /* 0x020fc800078ec0ff */
[C---:B------:R-:W-:Y:S01]  /*22750*/  ISETP.NE.AND P0, PT, R7.reuse, 0x1f, PT ;  /* 0x0000001f0700780c */ /* 0x040fe20003f05270 */
[----:B------:R-:W-:-:S05]  /*22760*/  IMAD.IADD R5, R7, 0x1, R19 ;  /* 0x0000000107057824 */ /* 0x000fca00078e0213 */
[----:B------:R-:W-:-:S13]  /*22770*/  ISETP.GE.OR P0, PT, R5, R0, !P0 ;  /* 0x000000000500720c */ /* 0x000fda0004706670 */
[----:B------:R-:W-:Y:S05]  /*22780*/  @P0 BRA `(.L_x_5641) ;  /* 0x00000000000c0947 */ /* 0x000fea0003800000 */
[----:B---3--:R-:W3:Y:S02]  /*22790*/  LDC.64 R2, c[0x0][0xd58] ;  /* 0x00035600ff027b82 */ /* 0x008ee40000000a00 */
[----:B---3--:R-:W-:-:S05]  /*227a0*/  IMAD.WIDE R2, R5, 0x4, R2 ;  /* 0x0000000405027825 */ /* 0x008fca00078e0202 */
[----:B------:R3:W5:Y:S02]  /*227b0*/  LDG.E R17, desc[UR54][R2.64] ;  /* 0x0000003602117981 */ /* 0x000764000c1e1900 */
.L_x_5641:
[----:B------:R-:W-:Y:S05]  /*227c0*/  BSYNC B0 ;  /* 0x0000000000007941 */ /* 0x000fea0003800000 */
.L_x_5640:
        /* <DEDUP_REMOVED lines=11> */
[----:B---3--:R-:W-:-:S05]  /*22880*/  IADD3 R3, R13, R14, RZ ;  /* 0x0000000e0d037210 */ /* 0x008fca0007ffe0ff */
        /* <DEDUP_REMOVED lines=10> */
[----:B------:R0:W2:Y:S02]  /*22930*/  SHFL.IDX PT, R14, R2, 0x1f, 0x1f ;  /* 0x03e01f00020e7f89 */ /* 0x0000a400000e0000 */
.L_x_5755:
[----:B------:R-:W-:Y:S02]  /*22940*/  ULDC UR4, c[0x0][0xd10] ;  /* 0x0003440000047ab9 */ /* 0x000fe40000000800 */
[----:B------:R-:W-:-:S04]  /*22950*/  IMAD.U32 R5, RZ, RZ, UR4 ;  /* 0x00000004ff057e24 */ /* 0x000fc8000f8e00ff */
[----:B--2---:R-:W-:-:S04]  /*22960*/  IMAD R3, R14, R5, RZ ;  /* 0x000000050e037224 */ /* 0x004fc800078e02ff */
[----:B----4-:R-:W-:-:S05]  /*22970*/  IMAD.IADD R16, R16, 0x1, R3 ;  /* 0x0000000110107824 */ /* 0x010fca00078e0203 */
[----:B------:R-:W-:-:S13]  /*22980*/  ISETP.GT.AND P0, PT, R16, R4, PT ;  /* 0x000000041000720c */ /* 0x000fda0003f04270 */
[----:B------:R-:W-:Y:S05]  /*22990*/  @P0 BRA `(.L_x_5643) ;  /* 0x0000000000b40947 */ /* 0x000fea0003800000 */
[----:B------:R-:W2:Y:S02]  /*229a0*/  LDC R0, c[0x0][0xd14] ;  /* 0x00034500ff007b82 */ /* 0x000ea40000000800 */
.L_x_5648:
        /* <DEDUP_REMOVED lines=14> */
.L_x_5646:
[----:B------:R-:W-:Y:S05]  /*22a90*/  BSYNC B0 ;  /* 0x0000000000007941 */ /* 0x000fea0003800000 */
.L_x_5645:
[----:B------:R-:W-:-:S03]  /*22aa0*/  UMOV UR4, 0xffffffff ;  /* 0xffffffff00047882 */ /* 0x000fc60000000000 */
[----:B------:R-:W-:Y:S05]  /*22ab0*/  BRA.DIV UR4, `(.L_x_5647) ;  /* 0x00000026048c7947 */ /* 0x000fea000b800000 */
[----:B-----5:R-:W0:Y:S01]  /*22ac0*/  SHFL.UP PT, R14, R17, 0x1, RZ ;  /* 0x04200000110e7989 */ /* 0x020e2200000e00ff */
[C---:B------:R-:W-:Y:S02]  /*22ad0*/  ISETP.NE.AND P0, PT, R6.reuse, RZ, PT ;  /* 0x000000ff0600720c */ /* 0x040fe40003f05270 */
[----:B------:R-:W-:Y:S02]  /*22ae0*/  ISETP.GE.U32.AND P1, PT, R6, 0x2, PT ;  /* 0x000000020600780c */ /* 0x000fe40003f26070 */
        /* <DEDUP_REMOVED lines=18> */
.L_x_5763:
[----:B------:R-:W-:Y:S02]  /*22c10*/  ULDC UR4, c[0x0][0xd10] ;  /* 0x0003440000047ab9 */ /* 0x000fe40000000800 */
[----:B------:R-:W-:-:S04]  /*22c20*/  IMAD.U32 R5, RZ, RZ, UR4 ;  /* 0x00000004ff057e24 */ /* 0x000fc8000f8e00ff */
[----:B--2---:R-:W-:-:S04]  /*22c30*/  IMAD R3, R14, R5, RZ ;  /* 0x000000050e037224 */ /* 0x004fc800078e02ff */
[----:B------:R-:W-:-:S05]  /*22c40*/  IMAD.IADD R16, R3, 0x1, R16 ;  /* 0x0000000103107824 */ /* 0x000fca00078e0210 */
[----:B------:R-:W-:-:S13]  /*22c50*/  ISETP.GT.AND P0, PT, R16, R4, PT ;  /* 0x000000041000720c */ /* 0x000fda0003f04270 */
[----:B------:R-:W-:Y:S05]  /*22c60*/  @!P0 BRA `(.L_x_5648) ;  /* 0xfffffffc00508947 */ /* 0x000fea000383ffff */
.L_x_5643:
        /* <DEDUP_REMOVED lines=8> */
.L_x_5767:
[----:B------:R-:W-:Y:S01]  /*22cf0*/  ISETP.NE.AND P0, PT, R3, RZ, PT ;  /* 0x000000ff0300720c */ /* 0x000fe20003f05270 */
[----:B------:R-:W-:-:S12]  /*22d00*/  IMAD.MOV.U32 R7, RZ, RZ, RZ ;  /* 0x000000ffff077224 */ /* 0x000fd800078e00ff */
[----:B------:R-:W-:Y:S05]  /*22d10*/  @!P0 BRA `(.L_x_5650) ;  /* 0x0000000000108947 */ /* 0x000fea0003800000 */
[----:B------:R-:W-:Y:S01]  /*22d20*/  UMOV UR4, 0xffffffff ;  /* 0xffffffff00047882 */ /* 0x000fe20000000000 */
[----:B------:R-:W-:Y:S02]  /*22d30*/  VIADD R12, R6, 0xffffffff ;  /* 0xffffffff060c7836 */ /* 0x000fe40000000000 */
[----:B------:R-:W-:Y:S05]  /*22d40*/  BRA.DIV UR4, `(.L_x_5651) ;  /* 0x0000002a04047947 */ /* 0x000fea000b800000 */
[----:B------:R4:W0:Y:S02]  /*22d50*/  SHFL.IDX PT, R7, R2, R12, 0x1f ;  /* 0x00001f0c02077589 */ /* 0x00082400000e0000 */
.L_x_5650:
[----:B0---4-:R-:W0:Y:S01]  /*22d60*/  LDC.64 R2, c[0x0][0xd68] ;  /* 0x00035a00ff027b82 */ /* 0x011e220000000a00 */
[----:B------:R-:W-:-:S04]  /*22d70*/  IMAD.IADD R19, R6, 0x1, R19 ;  /* 0x0000000106137824 */ /* 0x000fc800078e0213 */
[----:B0-----:R-:W-:-:S05]  /*22d80*/  IMAD.WIDE R2, R19, 0x4, R2 ;  /* 0x0000000413027825 */ /* 0x001fca00078e0202 */
[----:B-1----:R-:W2:Y:S01]  /*22d90*/  LDG.E R9, desc[UR54][R2.64] ;  /* 0x0000003602097981 */ /* 0x002ea2000c1e1900 */
[----:B------:R-:W-:Y:S02]  /*22da0*/  IMAD R16, R7, R5, R16 ;  /* 0x0000000507107224 */ /* 0x000fe400078e0210 */
[----:B--23--:R-:W-:-:S05]  /*22db0*/  IMAD R6, R17, R9, RZ ;  /* 0x0000000911067224 */ /* 0x00cfca00078e02ff */
        /* <DEDUP_REMOVED lines=30> */
[----:B------:R-:W-:Y:S02]  /*22fa0*/  VIADDMNMX R9, R3, R5, R9, PT ;  /* 0x0000000503097246 */ /* 0x000fe40003800109 */
[----:B------:R-:W-:Y:S02]  /*22fb0*/  IADD3 R7, R4, R7, RZ ;  /* 0x0000000704077210 */ /* 0x000fe40007ffe0ff */
        /* <DEDUP_REMOVED lines=29> */
.L_x_5644:
[----:B------:R-:W-:Y:S01]  /*23190*/  UMOV UR4, URZ ;  /* 0x0000003f00047c82 */ /* 0x000fe20008000000 */
[----:B------:R-:W-:Y:S01]  /*231a0*/  UMOV UR5, URZ ;  /* 0x0000003f00057c82 */ /* 0x000fe20008000000 */
[----:B------:R-:W-:Y:S01]  /*231b0*/  ULDC UR6, c[0x0][0xd14] ;  /* 0x0003450000067ab9 */ /* 0x000fe20000000800 */
[----:B------:R-:W-:Y:S02]  /*231c0*/  IMAD.MOV.U32 R16, RZ, RZ, R4 ;  /* 0x000000ffff107224 */ /* 0x000fe400078e0004 */
[----:B------:R-:W-:Y:S02]  /*231d0*/  IMAD.U32 R17, RZ, RZ, UR4 ;  /* 0x00000004ff117e24 */ /* 0x000fe4000f8e00ff */
[----:B------:R-:W-:Y:S02]  /*231e0*/  IMAD.U32 R18, RZ, RZ, UR5 ;  /* 0x00000005ff127e24 */ /* 0x000fe4000f8e00ff */
[----:B------:R-:W-:-:S07]  /*231f0*/  IMAD.U32 R19, RZ, RZ, UR6 ;  /* 0x00000006ff137e24 */ /* 0x000fce000f8e00ff */
.L_x_5652:
        /* <DEDUP_REMOVED lines=12> */
.L_x_5553:
[----:B-1----:R-:W2:Y:S01]  /*232c0*/  LDL R0, [R1+0x24] ;  /* 0x0000240001007983 */ /* 0x002ea20000100800 */
[----:B------:R-:W1:Y:S01]  /*232d0*/  S2R R3, SR_CgaCtaId ;  /* 0x0000000000037919 */ /* 0x000e620000008800 */
[----:B--2---:R-:W-:Y:S02]  /*232e0*/  R2UR UR4, R0 ;  /* 0x00000000000472ca */ /* 0x004fe400000e0000 */
[----:B------:R-:W-:-:S04]  /*232f0*/  MOV R0, 0x400 ;  /* 0x0000040000007802 */ /* 0x000fc80000000f00 */
[----:B-1----:R-:W-:-:S07]  /*23300*/  LEA R0, R3, R0, 0x18 ;  /* 0x0000000003007211 */ /* 0x002fce00078ec0ff */
[----:B------:R-:W-:-:S04]  /*23310*/  UIADD3 UR4, UR4, 0x1, URZ ;  /* 0x0000000104047890 */ /* 0x000fc8000fffe03f */
[----:B------:R-:W-:-:S04]  /*23320*/  ULEA.HI UR5, UR4, UR4, URZ, 0x1 ;  /* 0x0000000404057291 */ /* 0x000fc8000f8f083f */
[----:B------:R-:W-:-:S04]  /*23330*/  ULOP3.LUT UR5, UR5, 0xfffffffe, URZ, 0xc0, !UPT ;  /* 0xfffffffe05057892 */ /* 0x000fc8000f8ec03f */
[----:B------:R-:W-:-:S06]  /*23340*/  UIADD3 UR5, UR4, -UR5, URZ ;  /* 0x8000000504057290 */ /* 0x000fcc000fffe03f */
[----:B------:R-:W-:-:S05]  /*23350*/  IMAD.U32 R3, RZ, RZ, UR5 ;  /* 0x00000005ff037e24 */ /* 0x000fca000f8e00ff */
[----:B------:R-:W-:-:S04]  /*23360*/  SHF.L.U32 R3, R3, 0x1f, RZ ;  /* 0x0000001f03037819 */ /* 0x000fc800000006ff */
[----:B------:R-:W1:Y:S02]  /*23370*/  SYNCS.PHASECHK.TRANS64.TRYWAIT P0, [R0+URZ+0x38820], R3 ;  /* 0x03882003000075a7 */ /* 0x000e64000800017f */
[----:B-1----:R-:W-:Y:S05]  /*23380*/  @!P0 BRA `(.L_x_5654) ;  /* 0x00000020009c8947 */ /* 0x002fea0003800000 */
.L_x_5770:
[----:B------:R-:W-:-:S03]  /*23390*/  UMOV UR4, 0xffffffff ;  /* 0xffffffff00047882 */ /* 0x000fc60000000000 */
[----:B------:R-:W-:Y:S05]  /*233a0*/  BRA.DIV UR4, `(.L_x_5655) ;  /* 0x0000002204a87947 */ /* 0x000fea000b800000 */
[----:B---3--:R-:W2:Y:S02]  /*233b0*/  S2R R2, SR_TID.X ;  /* 0x0000000000027919 */ /* 0x008ea40000002100 */
[----:B--2---:R-:W-:-:S04]  /*233c0*/  SHF.R.U32.HI R2, RZ, 0x5, R2 ;  /* 0x00000005ff027819 */ /* 0x004fc80000011602 */
[----:B------:R-:W-:-:S05]  /*233d0*/  LOP3.LUT R2, R2, 0x3, RZ, 0xc0, !PT ;  /* 0x0000000302027812 */ /* 0x000fca00078ec0ff */
[----:B------:R2:W3:Y:S02]  /*233e0*/  SHFL.IDX PT, R14, R2, RZ, 0x1f ;  /* 0x00001fff020e7589 */ /* 0x0004e400000e0000 */
.L_x_5773:
[----:B---3--:R-:W-:-:S13]  /*233f0*/  ISETP.NE.AND P0, PT, R14, RZ, PT ;  /* 0x000000ff0e00720c */ /* 0x008fda0003f05270 */
[----:B------:R-:W-:Y:S05]  /*23400*/  @P0 BRA `(.L_x_5335) ;  /* 0x00000000009c0947 */ /* 0x000fea0003800000 */
[----:B------:R-:W-:-:S03]  /*23410*/  UMOV UR4, 0xffffffff ;  /* 0xffffffff00047882 */ /* 0x000fc60000000000 */
[----:B------:R-:W-:Y:S05]  /*23420*/  BRA.DIV UR4, `(.L_x_5656) ;  /* 0x0000002204bc7947 */ /* 0x000fea000b800000 */
[----:B------:R-:W-:-:S13]  /*23430*/  ELECT P6, URZ, PT ;  /* 0x00000000003f782f */ /* 0x000fda00038c0000 */
.L_x_5776:
[----:B------:R-:W-:Y:S05]  /*23440*/  @!P6 BRA `(.L_x_5335) ;  /* 0x00000000008ce947 */ /* 0x000fea0003800000 */
[----:B--2---:R-:W2:Y:S02]  /*23450*/  LDL R2, [R1+0x30] ;  /* 0x0000300001027983 */ /* 0x004ea40000100800 */
[----:B--2---:R-:W-:-:S13]  /*23460*/  R2UR UR4, R2 ;  /* 0x00000000020472ca */ /* 0x004fda00000e0000 */
[----:B------:R-:W-:-:S06]  /*23470*/  ULOP3.LUT UR4, UR4, 0x2, URZ, 0xfc, !UPT ;  /* 0x0000000204047892 */ /* 0x000fcc000f8efc3f */
[----:B------:R-:W-:-:S04]  /*23480*/  MOV R2, UR4 ;  /* 0x0000000400027c02 */ /* 0x000fc80008000f00 */
[----:B------:R-:W-:-:S13]  /*23490*/  ISETP.NE.AND P2, PT, R2, 0x3, PT ;  /* 0x000000030200780c */ /* 0x000fda0003f45270 */
[----:B------:R-:W-:Y:S05]  /*234a0*/  @!P2 BRA `(.L_x_5657) ;  /* 0x000000000004a947 */ /* 0x000fea0003800000 */
[----:B------:R-:W-:Y:S01]  /*234b0*/  BPT.TRAP 0x1 ;  /* 0x000000040000795c */ /* 0x000fe20000300000 */
.L_x_5657:
        /* <DEDUP_REMOVED lines=14> */
.L_x_5777:
[----:B------:R-:W2:Y:S02]  /*235a0*/  SYNCS.PHASECHK.TRANS64.TRYWAIT P0, [R7+URZ], R2 ;  /* 0x00000002070075a7 */ /* 0x000ea4000800017f */
[----:B--2---:R-:W-:Y:S05]  /*235b0*/  @!P0 BRA `(.L_x_5659) ;  /* 0x00000020008c8947 */ /* 0x004fea0003800000 */
.L_x_5778:
[----:B------:R-:W-:Y:S05]  /*235c0*/  @!P2 BRA `(.L_x_5660) ;  /* 0x000000000004a947 */ /* 0x000fea0003800000 */
[----:B------:R-:W-:Y:S01]  /*235d0*/  BPT.TRAP 0x1 ;  /* 0x000000040000795c */ /* 0x000fe20000300000 */
.L_x_5660:
[----:B------:R-:W3:Y:S01]  /*235e0*/  LDL.LU R4, [R1] ;  /* 0x0000000001047983 */ /* 0x000ee20000300800 */
[----:B------:R-:W-:-:S04]  /*235f0*/  VIADD R0, R0, 0x38860 ;  /* 0x0003886000007836 */ /* 0x000fc80000000000 */
[----:B---3--:R-:W-:-:S04]  /*23600*/  IMAD R4, R4, 0x8, R0 ;  /* 0x0000000804047824 */ /* 0x008fc800078e0200 */
[----:B------:R-:W3:Y:S02]  /*23610*/  SYNCS.PHASECHK.TRANS64.TRYWAIT P0, [R4+URZ], R5 ;  /* 0x00000005040075a7 */ /* 0x000ee4000800017f */
[----:B---3--:R-:W-:Y:S05]  /*23620*/  @!P0 BRA `(.L_x_5661) ;  /* 0x0000002000848947 */ /* 0x008fea0003800000 */
.L_x_5779:
[----:B------:R-:W-:-:S07]  /*23630*/  IMAD R3, R3, 0x8, R0 ;  /* 0x0000000803037824 */ /* 0x000fce00078e0200 */
.L_x_5662:
[----:B----4-:R4:W0:Y:S02]  /*23640*/  SYNCS.PHASECHK.TRANS64.TRYWAIT P0, [R3+URZ], R2 ;  /* 0x00000002030075a7 */ /* 0x010824000800017f */
[----:B0-----:R-:W-:Y:S05]  /*23650*/  @!P0 NANOSLEEP.SYNCS 0x989680 ;  /* 0x009896800000895d */ /* 0x001fea0003900000 */
[----:B------:R-:W0:Y:S02]  /*23660*/  @!P0 SYNCS.PHASECHK.TRANS64 P0, [R3+URZ], R2 ;  /* 0x00000002030085a7 */ /* 0x000e24000800007f */
[----:B0-----:R-:W-:Y:S05]  /*23670*/  @!P0 BRA `(.L_x_5662) ;  /* 0xfffffffc00f08947 */ /* 0x001fea000383ffff */
.L_x_5335:
[----:B------:R-:W-:Y:S05]  /*23680*/  BSYNC B8 ;  /* 0x0000000000087941 */ /* 0x000fea0003800000 */
.L_x_5332:
[----:B------:R-:W-:Y:S05]  /*23690*/  EXIT ;  /* 0x000000000000794d */ /* 0x000fea0003800000 */
.L_x_5359:
[----:B0-----:R0:W1:Y:S02]  /*236a0*/  SYNCS.PHASECHK.TRANS64.TRYWAIT P5, [R70+URZ+0x38890], R75 ;  /* 0x0388904b460075a7 */ /* 0x00106400080a017f */
[----:B-1----:R-:W-:Y:S05]  /*236b0*/  @!P5 NANOSLEEP.SYNCS 0x989680 ;  /* 0x009896800000d95d */ /* 0x002fea0003900000 */
[----:B------:R-:W1:Y:S02]  /*236c0*/  @!P5 SYNCS.PHASECHK.TRANS64 P5, [R70+URZ+0x38890], R75 ;  /* 0x0388904b4600d5a7 */ /* 0x000e6400080a007f */
[----:B-1----:R-:W-:Y:S05]  /*236d0*/  @!P5 BRA `(.L_x_5359) ;  /* 0xfffffffc00f0d947 */ /* 0x002fea000383ffff */
[----:B------:R-:W-:Y:S05]  /*236e0*/  BRA `(.L_x_5663) ;  /* 0xfffffdf000b47947 */ /* 0x000fea000383ffff */
.L_x_5369:
[----:B0-----:R0:W1:Y:S02]  /*236f0*/  SYNCS.PHASECHK.TRANS64.TRYWAIT P5, [R70+URZ+0x38890], R75 ;  /* 0x0388904b460075a7 */ /* 0x00106400080a017f */
[----:B-1----:R-:W-:Y:S05]  /*23700*/  @!P5 NANOSLEEP.SYNCS 0x989680 ;  /* 0x009896800000d95d */ /* 0x002fea0003900000 */
[----:B------:R-:W1:Y:S02]  /*23710*/  @!P5 SYNCS.PHASECHK.TRANS64 P5, [R70+URZ+0x38890], R75 ;  /* 0x0388904b4600d5a7 */ /* 0x000e6400080a007f */
[----:B-1----:R-:W-:Y:S05]  /*23720*/  @!P5 BRA `(.L_x_5369) ;  /* 0xfffffffc00f0d947 */ /* 0x002fea000383ffff */
[----:B------:R-:W-:Y:S05]  /*23730*/  BRA `(.L_x_5664) ;  /* 0xfffffdfc00107947 */ /* 0x000fea000383ffff */
.L_x_5374:
[----:B0-----:R0:W1:Y:S02]  /*23740*/  SYNCS.PHASECHK.TRANS64.TRYWAIT P5, [R70+URZ+0x38890], R75 ;  /* 0x0388904b460075a7 */ /* 0x00106400080a017f */
[----:B-1----:R-:W-:Y:S05]  /*23750*/  @!P5 NANOSLEEP.SYNCS 0x989680 ;  /* 0x009896800000d95d */ /* 0x002fea0003900000 */
[----:B------:R-:W1:Y:S02]  /*23760*/  @!P5 SYNCS.PHASECHK.TRANS64 P5, [R70+URZ+0x38890], R75 ;  /* 0x0388904b4600d5a7 */ /* 0x000e6400080a007f */
[----:B-1----:R-:W-:Y:S05]  /*23770*/  @!P5 BRA `(.L_x_5374) ;  /* 0xfffffffc00f0d947 */ /* 0x002fea000383ffff */
[----:B------:R-:W-:Y:S05]  /*23780*/  BRA `(.L_x_5665) ;  /* 0xfffffe0400247947 */ /* 0x000fea000383ffff */
.L_x_5378:
[----:B--2---:R2:W4:Y:S02]  /*23790*/  SYNCS.PHASECHK.TRANS64.TRYWAIT P0, [R70+URZ+0x388b0], R75 ;  /* 0x0388b04b460075a7 */ /* 0x004524000800017f */
[----:B----4-:R-:W-:Y:S05]  /*237a0*/  @!P0 NANOSLEEP.SYNCS 0x989680 ;  /* 0x009896800000895d */ /* 0x010fea0003900000 */
[----:B------:R-:W4:Y:S02]  /*237b0*/  @!P0 SYNCS.PHASECHK.TRANS64 P0, [R70+URZ+0x388b0], R75 ;  /* 0x0388b04b460085a7 */ /* 0x000f24000800007f */
[----:B----4-:R-:W-:Y:S05]  /*237c0*/  @!P0 BRA `(.L_x_5378) ;  /* 0xfffffffc00f08947 */ /* 0x010fea000383ffff */
[----:B------:R-:W-:Y:S05]  /*237d0*/  BRA `(.L_x_5666) ;  /* 0xfffffe04009c7947 */ /* 0x000fea000383ffff */
.L_x_5421:
[----:B------:R-:W-:Y:S01]  /*237e0*/  BSSY B1, `(.L_x_5667) ;  /* 0x0000008000017945 */ /* 0x000fe20003800000 */
[----:B------:R-:W-:Y:S01]  /*237f0*/  MOV R13, R4 ;  /* 0x00000004000d7202 */ /* 0x000fe20000000f00 */
[----:B------:R-:W-:Y:S02]  /*23800*/  IMAD.MOV.U32 R12, RZ, RZ, RZ ;  /* 0x000000ffff0c7224 */ /* 0x000fe400078e00ff */
[----:B------:R-:W-:Y:S02]  /*23810*/  IMAD.MOV.U32 R11, RZ, RZ, 0x1c1f ;  /* 0x00001c1fff0b7424 */ /* 0x000fe400078e00ff */
[----:B------:R-:W-:-:S07]  /*23820*/  IMAD.MOV.U32 R15, RZ, RZ, -0x1 ;  /* 0xffffffffff0f7424 */ /* 0x000fce00078e00ff */
[----:B-----5:R-:W-:Y:S05]  /*23830*/  WARPSYNC.COLLECTIVE R15, `(.L_x_5668) ;  /* 0x000000000f087348 */ /* 0x020fea0003c00000 */
[----:B------:R0:W1:Y:S02]  /*23840*/  SHFL.IDX P6, R14, R13, R12, R11 ;  /* 0x0000000c0d0e7389 */ /* 0x00006400000c000b */
[----:B01---5:R-:W-:Y:S01]  /*23850*/  ENDCOLLECTIVE ;  /* 0x000000000000791b */ /* 0x023fe20003800000 */
.L_x_5668:
[----:B------:R-:W-:Y:S05]  /*23860*/  BSYNC B1 ;  /* 0x0000000000017941 */ /* 0x000fea0003800000 */
.L_x_5667:
[----:B------:R-:W-:Y:S05]  /*23870*/  BRA `(.L_x_5669) ;  /* 0xfffffe4000b07947 */ /* 0x000fea000383ffff */
.L_x_5422:
[----:B------:R-:W-:Y:S01]  /*23880*/  BSSY B1, `(.L_x_5670) ;  /* 0x0000008000017945 */ /* 0x000fe20003800000 */
[----:B------:R-:W-:Y:S02]  /*23890*/  IMAD.MOV.U32 R13, RZ, RZ, R3 ;  /* 0x000000ffff0d7224 */ /* 0x000fe400078e0003 */
[----:B------:R-:W-:Y:S02]  /*238a0*/  IMAD.MOV.U32 R12, RZ, RZ, RZ ;  /* 0x000000ffff0c7224 */ /* 0x000fe400078e00ff */
[----:B------:R-:W-:Y:S02]  /*238b0*/  IMAD.MOV.U32 R11, RZ, RZ, 0x1c1f ;  /* 0x00001c1fff0b7424 */ /* 0x000fe400078e00ff */
[----:B------:R-:W-:-:S07]  /*238c0*/  IMAD.MOV.U32 R15, RZ, RZ, -0x1 ;  /* 0xffffffffff0f7424 */ /* 0x000fce00078e00ff */
[----:B-----5:R-:W-:Y:S05]  /*238d0*/  WARPSYNC.COLLECTIVE R15, `(.L_x_5671) ;  /* 0x000000000f087348 */ /* 0x020fea0003c00000 */
[----:B------:R0:W1:Y:S02]  /*238e0*/  SHFL.IDX P6, R14, R13, R12, R11 ;  /* 0x0000000c0d0e7389 */ /* 0x00006400000c000b */
[----:B01---5:R-:W-:Y:S01]  /*238f0*/  ENDCOLLECTIVE ;  /* 0x000000000000791b */ /* 0x023fe20003800000 */
.L_x_5671:
[----:B------:R-:W-:Y:S05]  /*23900*/  BSYNC B1 ;  /* 0x0000000000017941 */ /* 0x000fea0003800000 */
.L_x_5670:
[----:B------:R-:W-:Y:S05]  /*23910*/  BRA `(.L_x_5672) ;  /* 0xfffffe4000907947 */ /* 0x000fea000383ffff */
.L_x_5423:
        /* <DEDUP_REMOVED lines=8> */
.L_x_5674:
[----:B------:R-:W-:Y:S05]  /*239a0*/  BSYNC B1 ;  /* 0x0000000000017941 */ /* 0x000fea0003800000 */
.L_x_5673:
[----:B------:R-:W-:Y:S05]  /*239b0*/  BRA `(.L_x_5675) ;  /* 0xfffffe4000707947 */ /* 0x000fea000383ffff */
.L_x_5424:
        /* <DEDUP_REMOVED lines=8> */
.L_x_5677:
[----:B------:R-:W-:Y:S05]  /*23a40*/  BSYNC B1 ;  /* 0x0000000000017941 */ /* 0x000fea0003800000 */
.L_x_5676:
[----:B------:R-:W-:Y:S05]  /*23a50*/  BRA `(.L_x_5678) ;  /* 0xfffffe4000507947 */ /* 0x000fea000383ffff */
.L_x_5425:
[----:B------:R-:W-:Y:S01]  /*23a60*/  BSSY B1, `(.L_x_5679) ;  /* 0x0000008000017945 */ /* 0x000fe20003800000 */
[----:B------:R-:W-:Y:S01]  /*23a70*/  MOV R13, R4 ;  /* 0x00000004000d7202 */ /* 0x000fe20000000f00 */
[----:B------:R-:W-:Y:S02]  /*23a80*/  IMAD.MOV.U32 R12, RZ, RZ, 0x1 ;  /* 0x00000001ff0c7424 */ /* 0x000fe400078e00ff */
[----:B------:R-:W-:Y:S02]  /*23a90*/  IMAD.MOV.U32 R11, RZ, RZ, 0x1c1f ;  /* 0x00001c1fff0b7424 */ /* 0x000fe400078e00ff */
[----:B------:R-:W-:-:S07]  /*23aa0*/  IMAD.MOV.U32 R15, RZ, RZ, -0x1 ;  /* 0xffffffffff0f7424 */ /* 0x000fce00078e00ff */
[----:B-----5:R-:W-:Y:S05]  /*23ab0*/  WARPSYNC.COLLECTIVE R15, `(.L_x_5680) ;  /* 0x000000000f087348 */ /* 0x020fea0003c00000 */
[----:B------:R0:W1:Y:S02]  /*23ac0*/  SHFL.IDX P6, R14, R13, R12, R11 ;  /* 0x0000000c0d0e7389 */ /* 0x00006400000c000b */
[----:B01---5:R-:W-:Y:S01]  /*23ad0*/  ENDCOLLECTIVE ;  /* 0x000000000000791b */ /* 0x023fe20003800000 */
.L_x_5680:
[----:B------:R-:W-:Y:S05]  /*23ae0*/  BSYNC B1 ;  /* 0x0000000000017941 */ /* 0x000fea0003800000 */
.L_x_5679:
[----:B------:R-:W-:Y:S05]  /*23af0*/  BRA `(.L_x_5681) ;  /* 0xfffffe4000307947 */ /* 0x000fea000383ffff */
.L_x_5426:
[----:B------:R-:W-:Y:S01]  /*23b00*/  BSSY B1, `(.L_x_5682) ;  /* 0x0000008000017945 */ /* 0x000fe20003800000 */
[----:B------:R-:W-:Y:S02]  /*23b10*/  IMAD.MOV.U32 R13, RZ, RZ, R3 ;  /* 0x000000ffff0d7224 */ /* 0x000fe400078e0003 */
[----:B------:R-:W-:Y:S02]  /*23b20*/  IMAD.MOV.U32 R12, RZ, RZ, 0x1 ;  /* 0x00000001ff0c7424 */ /* 0x000fe400078e00ff */
[----:B------:R-:W-:Y:S02]  /*23b30*/  IMAD.MOV.U32 R11, RZ, RZ, 0x1c1f ;  /* 0x00001c1fff0b7424 */ /* 0x000fe400078e00ff */
[----:B------:R-:W-:-:S07]  /*23b40*/  IMAD.MOV.U32 R15, RZ, RZ, -0x1 ;  /* 0xffffffffff0f7424 */ /* 0x000fce00078e00ff */
[----:B-----5:R-:W-:Y:S05]  /*23b50*/  WARPSYNC.COLLECTIVE R15, `(.L_x_5683) ;  /* 0x000000000f087348 */ /* 0x020fea0003c00000 */
[----:B------:R0:W1:Y:S02]  /*23b60*/  SHFL.IDX P6, R14, R13, R12, R11 ;  /* 0x0000000c0d0e7389 */ /* 0x00006400000c000b */
[----:B01---5:R-:W-:Y:S01]  /*23b70*/  ENDCOLLECTIVE ;  /* 0x000000000000791b */ /* 0x023fe20003800000 */
.L_x_5683:
[----:B------:R-:W-:Y:S05]  /*23b80*/  BSYNC B1 ;  /* 0x0000000000017941 */ /* 0x000fea0003800000 */
.L_x_5682:
[----:B------:R-:W-:Y:S05]  /*23b90*/  BRA `(.L_x_5684) ;  /* 0xfffffe4000107947 */ /* 0x000fea000383ffff */
.L_x_5427:
        /* <DEDUP_REMOVED lines=8> */
.L_x_5686:
[----:B------:R-:W-:Y:S05]  /*23c20*/  BSYNC B1 ;  /* 0x0000000000017941 */ /* 0x000fea0003800000 */
.L_x_5685:
[----:B------:R-:W-:Y:S05]  /*23c30*/  BRA `(.L_x_5687) ;  /* 0xfffffe3c00f07947 */ /* 0x000fea000383ffff */
.L_x_5428:
        /* <DEDUP_REMOVED lines=8> */
.L_x_5689:
[----:B------:R-:W-:Y:S05]  /*23cc0*/  BSYNC B1 ;  /* 0x0000000000017941 */ /* 0x000fea0003800000 */
.L_x_5688:
[----:B------:R-:W-:Y:S05]  /*23cd0*/  BRA `(.L_x_5690) ;  /* 0xfffffe3c00d07947 */ /* 0x000fea000383ffff */
.L_x_5430:
[----:B0-----:R0:W1:Y:S02]  /*23ce0*/  SYNCS.PHASECHK.TRANS64.TRYWAIT P2, [R18+URZ+0x38800], R5 ;  /* 0x03880005120075a7 */ /* 0x001064000804017f */
[----:B-1----:R-:W-:Y:S05]  /*23cf0*/  @!P2 NANOSLEEP.SYNCS 0x989680 ;  /* 0x009896800000a95d */ /* 0x002fea0003900000 */
[----:B------:R-:W1:Y:S02]  /*23d00*/  @!P2 SYNCS.PHASECHK.TRANS64 P2, [R18+URZ+0x38800], R5 ;  /* 0x038800051200a5a7 */ /* 0x000e64000804007f */
[----:B-1----:R-:W-:Y:S05]  /*23d10*/  @!P2 BRA `(.L_x_5430) ;  /* 0xfffffffc00f0a947 */ /* 0x002fea000383ffff */
[----:B------:R-:W-:Y:S05]  /*23d20*/  BRA `(.L_x_5691) ;  /* 0xfffffe4000487947 */ /* 0x000fea000383ffff */
.L_x_5438:
        /* <DEDUP_REMOVED lines=8> */
.L_x_5693:
[----:B------:R-:W-:Y:S05]  /*23db0*/  BSYNC B1 ;  /* 0x0000000000017941 */ /* 0x000fea0003800000 */
.L_x_5692:
[----:B------:R-:W-:Y:S05]  /*23dc0*/  BRA `(.L_x_5694) ;  /* 0xfffffe50001c7947 */ /* 0x000fea000383ffff */
.L_x_5439:
        /* <DEDUP_REMOVED lines=8> */
.L_x_5696:
[----:B------:R-:W-:Y:S05]  /*23e50*/  BSYNC B1 ;  /* 0x0000000000017941 */ /* 0x000fea0003800000 */
.L_x_5695:
[----:B------:R-:W-:Y:S05]  /*23e60*/  BRA `(.L_x_5697) ;  /* 0xfffffe4c00fc7947 */ /* 0x000fea000383ffff */
.L_x_5440:
        /* <DEDUP_REMOVED lines=8> */
.L_x_5699:
[----:B------:R-:W-:Y:S05]  /*23ef0*/  BSYNC B1 ;  /* 0x0000000000017941 */ /* 0x000fea0003800000 */
.L_x_5698:
[----:B------:R-:W-:Y:S05]  /*23f00*/  BRA `(.L_x_5700) ;  /* 0xfffffe4c00dc7947 */ /* 0x000fea000383ffff */
.L_x_5441:
        /* <DEDUP_REMOVED lines=8> */
.L_x_5702:
[----:B------:R-:W-:Y:S05]  /*23f90*/  BSYNC B1 ;  /* 0x0000000000017941 */ /* 0x000fea0003800000 */
.L_x_5701:
[----:B------:R-:W-:Y:S05]  /*23fa0*/  BRA `(.L_x_5703) ;  /* 0xfffffe4c00bc7947 */ /* 0x000fea000383ffff */
.L_x_5442:
        /* <DEDUP_REMOVED lines=8> */
.L_x_5705:
[----:B------:R-:W-:Y:S05]  /*24030*/  BSYNC B1 ;  /* 0x0000000000017941 */ /* 0x000fea0003800000 */
.L_x_5704:
[----:B------:R-:W-:Y:S05]  /*24040*/  BRA `(.L_x_5706) ;  /* 0xfffffe4c009c7947 */ /* 0x000fea000383ffff */
.L_x_5443:
        /* <DEDUP_REMOVED lines=8> */
.L_x_5708:
[----:B------:R-:W-:Y:S05]  /*240d0*/  BSYNC B1 ;  /* 0x0000000000017941 */ /* 0x000fea0003800000 */
.L_x_5707:
[----:B------:R-:W-:Y:S05]  /*240e0*/  BRA `(.L_x_5709) ;  /* 0xfffffe4c00807947 */ /* 0x000fea000383ffff */
.L_x_5444:
        /* <DEDUP_REMOVED lines=8> */
.L_x_5711:
[----:B------:R-:W-:Y:S05]  /*24170*/  BSYNC B1 ;  /* 0x0000000000017941 */ /* 0x000fea0003800000 */
.L_x_5710:
[----:B------:R-:W-:Y:S05]  /*24180*/  BRA `(.L_x_5712) ;  /* 0xfffffe4c00647947 */ /* 0x000fea000383ffff */
.L_x_5445:
        /* <DEDUP_REMOVED lines=8> */
.L_x_5714:
[----:B------:R-:W-:Y:S05]  /*24210*/  BSYNC B1 ;  /* 0x0000000000017941 */ /* 0x000fea0003800000 */
.L_x_5713:
[----:B------:R-:W-:Y:S05]  /*24220*/  BRA `(.L_x_5715) ;  /* 0xfffffe4c00487947 */ /* 0x000fea000383ffff */
.L_x_5447:
[----:B0-----:R0:W1:Y:S02]  /*24230*/  SYNCS.PHASECHK.TRANS64.TRYWAIT P2, [R18+URZ+0x38800], R3 ;  /* 0x03880003120075a7 */ /* 0x001064000804017f */
[----:B-1----:R-:W-:Y:S05]  /*24240*/  @!P2 NANOSLEEP.SYNCS 0x989680 ;  /* 0x009896800000a95d */ /* 0x002fea0003900000 */
[----:B------:R-:W1:Y:S02]  /*24250*/  @!P2 SYNCS.PHASECHK.TRANS64 P2, [R18+URZ+0x38800], R3 ;  /* 0x038800031200a5a7 */ /* 0x000e64000804007f */
[----:B-1----:R-:W-:Y:S05]  /*24260*/  @!P2 BRA `(.L_x_5447) ;  /* 0xfffffffc00f0a947 */ /* 0x002fea000383ffff */
[----:B------:R-:W-:Y:S05]  /*24270*/  BRA `(.L_x_5716) ;  /* 0xfffffe4c00a47947 */ /* 0x000fea000383ffff */
.L_x_5453:
[----:B-1----:R1:W2:Y:S02]  /*24280*/  SYNCS.PHASECHK.TRANS64.TRYWAIT P1, [R14+URZ+0x38830], R7 ;  /* 0x038830070e0075a7 */ /* 0x0022a4000802017f */
[----:B--2---:R-:W-:Y:S05]  /*24290*/  @!P1 NANOSLEEP.SYNCS 0x989680 ;  /* 0x009896800000995d */ /* 0x004fea0003900000 */
[----:B------:R-:W2:Y:S02]  /*242a0*/  @!P1 SYNCS.PHASECHK.TRANS64 P1, [R14+URZ+0x38830], R7 ;  /* 0x038830070e0095a7 */ /* 0x000ea4000802007f */
[----:B--2---:R-:W-:Y:S05]  /*242b0*/  @!P1 BRA `(.L_x_5453) ;  /* 0xfffffffc00f09947 */ /* 0x004fea000383ffff */
[----:B------:R-:W-:Y:S05]  /*242c0*/  BRA `(.L_x_5452) ;  /* 0xfffffe5800f87947 */ /* 0x000fea000383ffff */
.L_x_5455:
[----:B--2---:R2:W3:Y:S02]  /*242d0*/  SYNCS.PHASECHK.TRANS64.TRYWAIT P1, [R18+URZ+0x38810], R3 ;  /* 0x03881003120075a7 */ /* 0x0044e4000802017f */
[----:B---3--:R-:W-:Y:S05]  /*242e0*/  @!P1 NANOSLEEP.SYNCS 0x989680 ;  /* 0x009896800000995d */ /* 0x008fea0003900000 */
[----:B------:R-:W3:Y:S02]  /*242f0*/  @!P1 SYNCS.PHASECHK.TRANS64 P1, [R18+URZ+0x38810], R3 ;  /* 0x03881003120095a7 */ /* 0x000ee4000802007f */
[----:B---3--:R-:W-:Y:S05]  /*24300*/  @!P1 BRA `(.L_x_5455) ;  /* 0xfffffffc00f09947 */ /* 0x008fea000383ffff */
[----:B------:R-:W-:Y:S05]  /*24310*/  BRA `(.L_x_5717) ;  /* 0xfffffe5c00a87947 */ /* 0x000fea000383ffff */
.L_x_5459:
[----:B----4-:R4:W0:Y:S02]  /*24320*/  SYNCS.PHASECHK.TRANS64.TRYWAIT P2, [R14+URZ+0x38850], R7 ;  /* 0x038850070e0075a7 */ /* 0x010824000804017f */
[----:B0-----:R-:W-:Y:S05]  /*24330*/  @!P2 NANOSLEEP.SYNCS 0x989680 ;  /* 0x009896800000a95d */ /* 0x001fea0003900000 */
[----:B------:R-:W0:Y:S02]  /*24340*/  @!P2 SYNCS.PHASECHK.TRANS64 P2, [R14+URZ+0x38850], R7 ;  /* 0x038850070e00a5a7 */ /* 0x000e24000804007f */
[----:B0-----:R-:W-:Y:S05]  /*24350*/  @!P2 BRA `(.L_x_5459) ;  /* 0xfffffffc00f0a947 */ /* 0x001fea000383ffff */
[----:B------:R-:W-:Y:S05]  /*24360*/  BRA `(.L_x_5458) ;  /* 0xfffffe5c00cc7947 */ /* 0x000fea000383ffff */
.L_x_5479:
[----:B-1----:R1:W2:Y:S02]  /*24370*/  SYNCS.PHASECHK.TRANS64.TRYWAIT P2, [R199+URZ+0x38830], R204 ;  /* 0x038830ccc70075a7 */ /* 0x0022a4000804017f */
[----:B--2---:R-:W-:Y:S05]  /*24380*/  @!P2 NANOSLEEP.SYNCS 0x989680 ;  /* 0x009896800000a95d */ /* 0x004fea0003900000 */
[----:B------:R-:W2:Y:S02]  /*24390*/  @!P2 SYNCS.PHASECHK.TRANS64 P2, [R199+URZ+0x38830], R204 ;  /* 0x038830ccc700a5a7 */ /* 0x000ea4000804007f */
[----:B--2---:R-:W-:Y:S05]  /*243a0*/  @!P2 BRA `(.L_x_5479) ;  /* 0xfffffffc00f0a947 */ /* 0x004fea000383ffff */
[----:B------:R-:W-:Y:S05]  /*243b0*/  BRA `(.L_x_5478) ;  /* 0xfffffe9800607947 */ /* 0x000fea000383ffff */
.L_x_5484:
[----:B---3--:R3:W4:Y:S02]  /*243c0*/  SYNCS.PHASECHK.TRANS64.TRYWAIT P2, [R199+URZ+0x38850], R204 ;  /* 0x038850ccc70075a7 */ /* 0x008724000804017f */
[----:B----4-:R-:W-:Y:S05]  /*243d0*/  @!P2 NANOSLEEP.SYNCS 0x989680 ;  /* 0x009896800000a95d */ /* 0x010fea0003900000 */
[----:B------:R-:W4:Y:S02]  /*243e0*/  @!P2 SYNCS.PHASECHK.TRANS64 P2, [R199+URZ+0x38850], R204 ;  /* 0x038850ccc700a5a7 */ /* 0x000f24000804007f */
[----:B----4-:R-:W-:Y:S05]  /*243f0*/  @!P2 BRA `(.L_x_5484) ;  /* 0xfffffffc00f0a947 */ /* 0x010fea000383ffff */
[----:B------:R-:W-:Y:S05]  /*24400*/  BRA `(.L_x_5483) ;  /* 0xfffffe9800fc7947 */ /* 0x000fea000383ffff */
.L_x_5505:
[----:B-1----:R1:W2:Y:S02]  /*24410*/  SYNCS.PHASECHK.TRANS64.TRYWAIT P3, [R14+URZ+0x38830], R21 ;  /* 0x038830150e0075a7 */ /* 0x0022a4000806017f */
[----:B--2---:R-:W-:Y:S05]  /*24420*/  @!P3 NANOSLEEP.SYNCS 0x989680 ;  /* 0x009896800000b95d */ /* 0x004fea0003900000 */
[----:B------:R-:W2:Y:S02]  /*24430*/  @!P3 SYNCS.PHASECHK.TRANS64 P3, [R14+URZ+0x38830], R21 ;  /* 0x038830150e00b5a7 */ /* 0x000ea4000806007f */
[----:B--2---:R-:W-:Y:S05]  /*24440*/  @!P3 BRA `(.L_x_5505) ;  /* 0xfffffffc00f0b947 */ /* 0x004fea000383ffff */
[----:B------:R-:W-:Y:S05]  /*24450*/  BRA `(.L_x_5504) ;  /* 0xfffffedc00147947 */ /* 0x000fea000383ffff */
.L_x_5510:
[----:B---3--:R3:W4:Y:S02]  /*24460*/  SYNCS.PHASECHK.TRANS64.TRYWAIT P3, [R14+URZ+0x38850], R21 ;  /* 0x038850150e0075a7 */ /* 0x008724000806017f */
[----:B----4-:R-:W-:Y:S05]  /*24470*/  @!P3 NANOSLEEP.SYNCS 0x989680 ;  /* 0x009896800000b95d */ /* 0x010fea0003900000 */
[----:B------:R-:W4:Y:S02]  /*24480*/  @!P3 SYNCS.PHASECHK.TRANS64 P3, [R14+URZ+0x38850], R21 ;  /* 0x038850150e00b5a7 */ /* 0x000f24000806007f */
[----:B----4-:R-:W-:Y:S05]  /*24490*/  @!P3 BRA `(.L_x_5510) ;  /* 0xfffffffc00f0b947 */ /* 0x010fea000383ffff */
[----:B------:R-:W-:Y:S05]  /*244a0*/  BRA `(.L_x_5509) ;  /* 0xfffffedc00b07947 */ /* 0x000fea000383ffff */
.L_x_5518:
[----:B-1----:R1:W2:Y:S02]  /*244b0*/  SYNCS.PHASECHK.TRANS64.TRYWAIT P2, [R191+URZ+0x38830], R190 ;  /* 0x038830bebf0075a7 */ /* 0x0022a4000804017f */
[----:B--2---:R-:W-:Y:S05]  /*244c0*/  @!P2 NANOSLEEP.SYNCS 0x989680 ;  /* 0x009896800000a95d */ /* 0x004fea0003900000 */
[----:B------:R-:W2:Y:S02]  /*244d0*/  @!P2 SYNCS.PHASECHK.TRANS64 P2, [R191+URZ+0x38830], R190 ;  /* 0x038830bebf00a5a7 */ /* 0x000ea4000804007f */
[----:B--2---:R-:W-:Y:S05]  /*244e0*/  @!P2 BRA `(.L_x_5518) ;  /* 0xfffffffc00f0a947 */ /* 0x004fea000383ffff */
[----:B------:R-:W-:Y:S05]  /*244f0*/  BRA `(.L_x_5517) ;  /* 0xffffff10009c7947 */ /* 0x000fea000383ffff */
.L_x_5523:
[----:B---3--:R3:W4:Y:S02]  /*24500*/  SYNCS.PHASECHK.TRANS64.TRYWAIT P2, [R191+URZ+0x38850], R190 ;  /* 0x038850bebf0075a7 */ /* 0x008724000804017f */
[----:B----4-:R-:W-:Y:S05]  /*24510*/  @!P2 NANOSLEEP.SYNCS 0x989680 ;  /* 0x009896800000a95d */ /* 0x010fea0003900000 */
[----:B------:R-:W4:Y:S02]  /*24520*/  @!P2 SYNCS.PHASECHK.TRANS64 P2, [R191+URZ+0x38850], R190 ;  /* 0x038850bebf00a5a7 */ /* 0x000f24000804007f */
[----:B----4-:R-:W-:Y:S05]  /*24530*/  @!P2 BRA `(.L_x_5523) ;  /* 0xfffffffc00f0a947 */ /* 0x010fea000383ffff */
[----:B------:R-:W-:Y:S05]  /*24540*/  BRA `(.L_x_5522) ;  /* 0xffffff1400387947 */ /* 0x000fea000383ffff */
.L_x_5567:
[----:B------:R-:W1:Y:S01]  /*24550*/  S2R R11, SR_TID.X ;  /* 0x00000000000b7919 */ /* 0x000e620000002100 */
[----:B------:R-:W-:Y:S01]  /*24560*/  BSSY B1, `(.L_x_5718) ;  /* 0x000000a000017945 */ /* 0x000fe20003800000 */
[----:B------:R-:W-:Y:S02]  /*24570*/  IMAD.MOV.U32 R12, RZ, RZ, RZ ;  /* 0x000000ffff0c7224 */ /* 0x000fe400078e00ff */
[----:B------:R-:W-:Y:S01]  /*24580*/  IMAD.MOV.U32 R15, RZ, RZ, -0x1 ;  /* 0xffffffffff0f7424 */ /* 0x000fe200078e00ff */
[----:B-1----:R-:W-:-:S04]  /*24590*/  SHF.R.U32.HI R11, RZ, 0x5, R11 ;  /* 0x00000005ff0b7819 */ /* 0x002fc8000001160b */
[----:B------:R-:W-:-:S04]  /*245a0*/  LOP3.LUT R11, R11, 0x3, RZ, 0xc0, !PT ;  /* 0x000000030b0b7812 */ /* 0x000fc800078ec0ff */
[----:B0-----:R-:W-:Y:S01]  /*245b0*/  MOV R13, R11 ;  /* 0x0000000b000d7202 */ /* 0x001fe20000000f00 */
[----:B------:R-:W-:-:S07]  /*245c0*/  IMAD.MOV.U32 R11, RZ, RZ, 0x1f ;  /* 0x0000001fff0b7424 */ /* 0x000fce00078e00ff */
[----:B------:R-:W-:Y:S05]  /*245d0*/  WARPSYNC.COLLECTIVE R15, `(.L_x_5719) ;  /* 0x000000000f087348 */ /* 0x000fea0003c00000 */
[----:B------:R0:W1:Y:S02]  /*245e0*/  SHFL.IDX P6, R14, R13, R12, R11 ;  /* 0x0000000c0d0e7389 */ /* 0x00006400000c000b */
[----:B01----:R-:W-:Y:S01]  /*245f0*/  ENDCOLLECTIVE ;  /* 0x000000000000791b */ /* 0x003fe20003800000 */
.L_x_5719:
[----:B------:R-:W-:Y:S05]  /*24600*/  BSYNC B1 ;  /* 0x0000000000017941 */ /* 0x000fea0003800000 */
.L_x_5718:
[----:B------:R-:W-:Y:S05]  /*24610*/  BRA `(.L_x_5720) ;  /* 0xffffff9800607947 */ /* 0x000fea000383ffff */
.L_x_5568:
[----:B------:R-:W-:Y:S01]  /*24620*/  BSSY B1, `(.L_x_5721) ;  /* 0x0000006000017945 */ /* 0x000fe20003800000 */
[----:B------:R-:W-:-:S07]  /*24630*/  IMAD.MOV.U32 R15, RZ, RZ, -0x1 ;  /* 0xffffffffff0f7424 */ /* 0x000fce00078e00ff */
[----:B0-----:R-:W-:Y:S05]  /*24640*/  WARPSYNC.COLLECTIVE R15, `(.L_x_5722) ;  /* 0x000000000f0c7348 */ /* 0x001fea0003c00000 */
[----:B------:R-:W-:Y:S02]  /*24650*/  ELECT P6, UR62, PT ;  /* 0x00000000003e782f */ /* 0x000fe400038c0000 */
[----:B------:R-:W-:Y:S01]  /*24660*/  MOV R14, UR62 ;  /* 0x0000003e000e7c02 */ /* 0x000fe20008000f00 */
[----:B0-----:R-:W-:Y:S10]  /*24670*/  ENDCOLLECTIVE ;  /* 0x000000000000791b */ /* 0x001ff40003800000 */
.L_x_5722:
[----:B------:R-:W-:Y:S05]  /*24680*/  BSYNC B1 ;  /* 0x0000000000017941 */ /* 0x000fea0003800000 */
.L_x_5721:
[----:B------:R-:W-:Y:S05]  /*24690*/  BRA `(.L_x_5723) ;  /* 0xffffff98004c7947 */ /* 0x000fea000383ffff */
.L_x_5569:
[----:B-1----:R1:W2:Y:S02]  /*246a0*/  SYNCS.PHASECHK.TRANS64.TRYWAIT P0, [R7+URZ+0x38820], R8 ;  /* 0x03882008070075a7 */ /* 0x0022a4000800017f */
[----:B--2---:R-:W-:Y:S05]  /*246b0*/  @!P0 NANOSLEEP.SYNCS 0x989680 ;  /* 0x009896800000895d */ /* 0x004fea0003900000 */
[----:B------:R-:W2:Y:S02]  /*246c0*/  @!P0 SYNCS.PHASECHK.TRANS64 P0, [R7+URZ+0x38820], R8 ;  /* 0x03882008070085a7 */ /* 0x000ea4000800007f */
[----:B--2---:R-:W-:Y:S05]  /*246d0*/  @!P0 BRA `(.L_x_5569) ;  /* 0xfffffffc00f08947 */ /* 0x004fea000383ffff */
[----:B------:R-:W-:Y:S05]  /*246e0*/  BRA `(.L_x_5724) ;  /* 0xffffff98006c7947 */ /* 0x000fea000383ffff */
.L_x_5572:
[----:B-1----:R1:W2:Y:S02]  /*246f0*/  SYNCS.PHASECHK.TRANS64.TRYWAIT P0, [R8+URZ+0x388a0], R9 ;  /* 0x0388a009080075a7 */ /* 0x0022a4000800017f */
[----:B--2---:R-:W-:Y:S05]  /*24700*/  @!P0 NANOSLEEP.SYNCS 0x989680 ;  /* 0x009896800000895d */ /* 0x004fea0003900000 */
[----:B------:R-:W2:Y:S02]  /*24710*/  @!P0 SYNCS.PHASECHK.TRANS64 P0, [R8+URZ+0x388a0], R9 ;  /* 0x0388a009080085a7 */ /* 0x000ea4000800007f */
[----:B--2---:R-:W-:Y:S05]  /*24720*/  @!P0 BRA `(.L_x_5572) ;  /* 0xfffffffc00f08947 */ /* 0x004fea000383ffff */
[----:B------:R-:W-:Y:S05]  /*24730*/  BRA `(.L_x_5725) ;  /* 0xffffff9800787947 */ /* 0x000fea000383ffff */
.L_x_5574:
[----:B--2---:R2:W3:Y:S02]  /*24740*/  SYNCS.PHASECHK.TRANS64.TRYWAIT P0, [R8+URZ+0x388c0], R9 ;  /* 0x0388c009080075a7 */ /* 0x0044e4000800017f */
[----:B---3--:R-:W-:Y:S05]  /*24750*/  @!P0 NANOSLEEP.SYNCS 0x989680 ;  /* 0x009896800000895d */ /* 0x008fea0003900000 */
[----:B------:R-:W3:Y:S02]  /*24760*/  @!P0 SYNCS.PHASECHK.TRANS64 P0, [R8+URZ+0x388c0], R9 ;  /* 0x0388c009080085a7 */ /* 0x000ee4000800007f */
[----:B---3--:R-:W-:Y:S05]  /*24770*/  @!P0 BRA `(.L_x_5574) ;  /* 0xfffffffc00f08947 */ /* 0x008fea000383ffff */
[----:B------:R-:W-:Y:S05]  /*24780*/  BRA `(.L_x_5726) ;  /* 0xffffff9800e07947 */ /* 0x000fea000383ffff */
.L_x_5578:
[----:B-1----:R1:W2:Y:S02]  /*24790*/  SYNCS.PHASECHK.TRANS64.TRYWAIT P0, [R9+URZ+0x388a0], R10 ;  /* 0x0388a00a090075a7 */ /* 0x0022a4000800017f */
[----:B--2---:R-:W-:Y:S05]  /*247a0*/  @!P0 NANOSLEEP.SYNCS 0x989680 ;  /* 0x009896800000895d */ /* 0x004fea0003900000 */
[----:B------:R-:W2:Y:S02]  /*247b0*/  @!P0 SYNCS.PHASECHK.TRANS64 P0, [R9+URZ+0x388a0], R10 ;  /* 0x0388a00a090085a7 */ /* 0x000ea4000800007f */
[----:B--2---:R-:W-:Y:S05]  /*247c0*/  @!P0 BRA `(.L_x_5578) ;  /* 0xfffffffc00f08947 */ /* 0x004fea000383ffff */
[----:B------:R-:W-:Y:S05]  /*247d0*/  BRA `(.L_x_5727) ;  /* 0xffffffa000247947 */ /* 0x000fea000383ffff */
.L_x_5580:
[----:B--2---:R2:W3:Y:S02]  /*247e0*/  SYNCS.PHASECHK.TRANS64.TRYWAIT P1, [R9+URZ+0x388c0], R10 ;  /* 0x0388c00a090075a7 */ /* 0x0044e4000802017f */
[----:B---3--:R-:W-:Y:S05]  /*247f0*/  @!P1 NANOSLEEP.SYNCS 0x989680 ;  /* 0x009896800000995d */ /* 0x008fea0003900000 */
[----:B------:R-:W3:Y:S02]  /*24800*/  @!P1 SYNCS.PHASECHK.TRANS64 P1, [R9+URZ+0x388c0], R10 ;  /* 0x0388c00a090095a7 */ /* 0x000ee4000802007f */
[----:B---3--:R-:W-:Y:S05]  /*24810*/  @!P1 BRA `(.L_x_5580) ;  /* 0xfffffffc00f09947 */ /* 0x008fea000383ffff */
[----:B------:R-:W-:Y:S05]  /*24820*/  BRA `(.L_x_5728) ;  /* 0xffffffa000847947 */ /* 0x000fea000383ffff */
.L_x_5598:
[----:B------:R-:W0:Y:S01]  /*24830*/  S2R R5, SR_TID.X ;  /* 0x0000000000057919 */ /* 0x000e220000002100 */
[----:B------:R-:W-:Y:S01]  /*24840*/  BSSY B0, `(.L_x_5729) ;  /* 0x000000a000007945 */ /* 0x000fe20003800000 */
[----:B------:R-:W-:Y:S01]  /*24850*/  IMAD.MOV.U32 R12, RZ, RZ, RZ ;  /* 0x000000ffff0c7224 */ /* 0x000fe200078e00ff */
[----:B------:R-:W-:Y:S01]  /*24860*/  MOV R15, 0xffffffff ;  /* 0xffffffff000f7802 */ /* 0x000fe20000000f00 */
[----:B-1----:R-:W-:Y:S01]  /*24870*/  IMAD.MOV.U32 R11, RZ, RZ, 0x1f ;  /* 0x0000001fff0b7424 */ /* 0x002fe200078e00ff */
[----:B0-----:R-:W-:-:S04]  /*24880*/  SHF.R.U32.HI R5, RZ, 0x5, R5 ;  /* 0x00000005ff057819 */ /* 0x001fc80000011605 */
[----:B------:R-:W-:-:S05]  /*24890*/  LOP3.LUT R5, R5, 0x3, RZ, 0xc0, !PT ;  /* 0x0000000305057812 */ /* 0x000fca00078ec0ff */
[----:B------:R-:W-:-:S07]  /*248a0*/  IMAD.MOV.U32 R13, RZ, RZ, R5 ;  /* 0x000000ffff0d7224 */ /* 0x000fce00078e0005 */
[----:B------:R-:W-:Y:S05]  /*248b0*/  WARPSYNC.COLLECTIVE R15, `(.L_x_5730) ;  /* 0x000000000f087348 */ /* 0x000fea0003c00000 */
[----:B------:R0:W1:Y:S02]  /*248c0*/  SHFL.IDX P6, R14, R13, R12, R11 ;  /* 0x0000000c0d0e7389 */ /* 0x00006400000c000b */
[----:B01----:R-:W-:Y:S01]  /*248d0*/  ENDCOLLECTIVE ;  /* 0x000000000000791b */ /* 0x003fe20003800000 */
.L_x_5730:
[----:B------:R-:W-:Y:S05]  /*248e0*/  BSYNC B0 ;  /* 0x0000000000007941 */ /* 0x000fea0003800000 */
.L_x_5729:
[----:B------:R-:W-:Y:S05]  /*248f0*/  BRA `(.L_x_5731) ;  /* 0xffffffb0005c7947 */ /* 0x000fea000383ffff */
.L_x_5599:
[----:B------:R-:W-:Y:S01]  /*24900*/  BSSY B0, `(.L_x_5732) ;  /* 0x0000006000007945 */ /* 0x000fe20003800000 */
[----:B------:R-:W-:-:S07]  /*24910*/  IMAD.MOV.U32 R15, RZ, RZ, -0x1 ;  /* 0xffffffffff0f7424 */ /* 0x000fce00078e00ff */
[----:B-1----:R-:W-:Y:S05]  /*24920*/  WARPSYNC.COLLECTIVE R15, `(.L_x_5733) ;  /* 0x000000000f0c7348 */ /* 0x002fea0003c00000 */
[----:B------:R-:W-:Y:S02]  /*24930*/  ELECT P6, UR62, PT ;  /* 0x00000000003e782f */ /* 0x000fe400038c0000 */
[----:B------:R-:W-:Y:S01]  /*24940*/  MOV R14, UR62 ;  /* 0x0000003e000e7c02 */ /* 0x000fe20008000f00 */
[----:B-1----:R-:W-:Y:S10]  /*24950*/  ENDCOLLECTIVE ;  /* 0x000000000000791b */ /* 0x002ff40003800000 */
.L_x_5733:
[----:B------:R-:W-:Y:S05]  /*24960*/  BSYNC B0 ;  /* 0x0000000000007941 */ /* 0x000fea0003800000 */
.L_x_5732:
[----:B------:R-:W-:Y:S05]  /*24970*/  BRA `(.L_x_5734) ;  /* 0xffffffb0004c7947 */ /* 0x000fea000383ffff */
.L_x_5602:
[----:B0-----:R0:W1:Y:S02]  /*24980*/  SYNCS.PHASECHK.TRANS64.TRYWAIT P0, [R5+URZ+0x38840], R7 ;  /* 0x03884007050075a7 */ /* 0x001064000800017f */
[----:B-1----:R-:W-:Y:S05]  /*24990*/  @!P0 NANOSLEEP.SYNCS 0x989680 ;  /* 0x009896800000895d */ /* 0x002fea0003900000 */
[----:B------:R-:W1:Y:S02]  /*249a0*/  @!P0 SYNCS.PHASECHK.TRANS64 P0, [R5+URZ+0x38840], R7 ;  /* 0x03884007050085a7 */ /* 0x000e64000800007f */
[----:B-1----:R-:W-:Y:S05]  /*249b0*/  @!P0 BRA `(.L_x_5602) ;  /* 0xfffffffc00f08947 */ /* 0x002fea000383ffff */
[----:B------:R-:W-:Y:S05]  /*249c0*/  BRA `(.L_x_5735) ;  /* 0xffffffb000b47947 */ /* 0x000fea000383ffff */
.L_x_5606:
        /* <DEDUP_REMOVED lines=8> */
.L_x_5609:
[----:B0-----:R0:W1:Y:S02]  /*24a50*/  SYNCS.PHASECHK.TRANS64.TRYWAIT P0, [R2+URZ+0x38860], R5 ;  /* 0x03886005020075a7 */ /* 0x001064000800017f */
[----:B-1----:R-:W-:Y:S05]  /*24a60*/  @!P0 NANOSLEEP.SYNCS 0x989680 ;  /* 0x009896800000895d */ /* 0x002fea0003900000 */
[----:B------:R-:W1:Y:S02]  /*24a70*/  @!P0 SYNCS.PHASECHK.TRANS64 P0, [R2+URZ+0x38860], R5 ;  /* 0x03886005020085a7 */ /* 0x000e64000800007f */
[----:B-1----:R-:W-:Y:S05]  /*24a80*/  @!P0 BRA `(.L_x_5609) ;  /* 0xfffffffc00f08947 */ /* 0x002fea000383ffff */
[----:B------:R-:W-:Y:S05]  /*24a90*/  BRA `(.L_x_5737) ;  /* 0xffffffb800b87947 */ /* 0x000fea000383ffff */
.L_x_5618:
[----:B--2---:R2:W3:Y:S02]  /*24aa0*/  SYNCS.PHASECHK.TRANS64.TRYWAIT P0, [R2+URZ+0x38840], R3 ;  /* 0x03884003020075a7 */ /* 0x0044e4000800017f */
[----:B---3--:R-:W-:Y:S05]  /*24ab0*/  @!P0 NANOSLEEP.SYNCS 0x989680 ;  /* 0x009896800000895d */ /* 0x008fea0003900000 */
[----:B------:R-:W3:Y:S02]  /*24ac0*/  @!P0 SYNCS.PHASECHK.TRANS64 P0, [R2+URZ+0x38840], R3 ;  /* 0x03884003020085a7 */ /* 0x000ee4000800007f */
[----:B---3--:R-:W-:Y:S05]  /*24ad0*/  @!P0 BRA `(.L_x_5618) ;  /* 0xfffffffc00f08947 */ /* 0x008fea000383ffff */
[----:B------:R-:W-:Y:S05]  /*24ae0*/  BRA `(.L_x_5738) ;  /* 0xffffffc0008c7947 */ /* 0x000fea000383ffff */
.L_x_5620:
[----:B0-----:R0:W3:Y:S02]  /*24af0*/  SYNCS.PHASECHK.TRANS64.TRYWAIT P0, [R2+URZ+0x38860], R3 ;  /* 0x03886003020075a7 */ /* 0x0010e4000800017f */
[----:B---3--:R-:W-:Y:S05]  /*24b00*/  @!P0 NANOSLEEP.SYNCS 0x989680 ;  /* 0x009896800000895d */ /* 0x008fea0003900000 */
[----:B------:R-:W3:Y:S02]  /*24b10*/  @!P0 SYNCS.PHASECHK.TRANS64 P0, [R2+URZ+0x38860], R3 ;  /* 0x03886003020085a7 */ /* 0x000ee4000800007f */
[----:B---3--:R-:W-:Y:S05]  /*24b20*/  @!P0 BRA `(.L_x_5620) ;  /* 0xfffffffc00f08947 */ /* 0x008fea000383ffff */
[----:B------:R-:W-:Y:S05]  /*24b30*/  BRA `(.L_x_5739) ;  /* 0xffffffc400007947 */ /* 0x000fea000383ffff */
.L_x_5625:
[----:B---3--:R3:W4:Y:S02]  /*24b40*/  SYNCS.PHASECHK.TRANS64.TRYWAIT P0, [R2+URZ+0x38840], R3 ;  /* 0x03884003020075a7 */ /* 0x008724000800017f */
[----:B----4-:R-:W-:Y:S05]  /*24b50*/  @!P0 NANOSLEEP.SYNCS 0x989680 ;  /* 0x009896800000895d */ /* 0x010fea0003900000 */
[----:B------:R-:W4:Y:S02]  /*24b60*/  @!P0 SYNCS.PHASECHK.TRANS64 P0, [R2+URZ+0x38840], R3 ;  /* 0x03884003020085a7 */ /* 0x000f24000800007f */
[----:B----4-:R-:W-:Y:S05]  /*24b70*/  @!P0 BRA `(.L_x_5625) ;  /* 0xfffffffc00f08947 */ /* 0x010fea000383ffff */
[----:B------:R-:W-:Y:S05]  /*24b80*/  BRA `(.L_x_5740) ;  /* 0xffffffc800a07947 */ /* 0x000fea000383ffff */
.L_x_5627:
[----:B0-----:R0:W2:Y:S02]  /*24b90*/  SYNCS.PHASECHK.TRANS64.TRYWAIT P1, [R2+URZ+0x38860], R3 ;  /* 0x03886003020075a7 */ /* 0x0010a4000802017f */
[----:B--2---:R-:W-:Y:S05]  /*24ba0*/  @!P1 NANOSLEEP.SYNCS 0x989680 ;  /* 0x009896800000995d */ /* 0x004fea0003900000 */
[----:B------:R-:W2:Y:S02]  /*24bb0*/  @!P1 SYNCS.PHASECHK.TRANS64 P1, [R2+URZ+0x38860], R3 ;  /* 0x03886003020095a7 */ /* 0x000ea4000802007f */
[----:B--2---:R-:W-:Y:S05]  /*24bc0*/  @!P1 BRA `(.L_x_5627) ;  /* 0xfffffffc00f09947 */ /* 0x004fea000383ffff */
[----:B------:R-:W-:Y:S05]  /*24bd0*/  BRA `(.L_x_5741) ;  /* 0xffffffcc00107947 */ /* 0x000fea000383ffff */
.L_x_5632:
[----:B---3--:R3:W4:Y:S02]  /*24be0*/  SYNCS.PHASECHK.TRANS64.TRYWAIT P0, [R2+URZ+0x38840], R3 ;  /* 0x03884003020075a7 */ /* 0x008724000800017f */
[----:B----4-:R-:W-:Y:S05]  /*24bf0*/  @!P0 NANOSLEEP.SYNCS 0x989680 ;  /* 0x009896800000895d */ /* 0x010fea0003900000 */
[----:B------:R-:W4:Y:S02]  /*24c00*/  @!P0 SYNCS.PHASECHK.TRANS64 P0, [R2+URZ+0x38840], R3 ;  /* 0x03884003020085a7 */ /* 0x000f24000800007f */
[----:B----4-:R-:W-:Y:S05]  /*24c10*/  @!P0 BRA `(.L_x_5632) ;  /* 0xfffffffc00f08947 */ /* 0x010fea000383ffff */
[----:B------:R-:W-:Y:S05]  /*24c20*/  BRA `(.L_x_5742) ;  /* 0xffffffd0008c7947 */ /* 0x000fea000383ffff */
.L_x_5634:
[----:B0-----:R0:W2:Y:S02]  /*24c30*/  SYNCS.PHASECHK.TRANS64.TRYWAIT P1, [R2+URZ+0x38860], R3 ;  /* 0x03886003020075a7 */ /* 0x0010a4000802017f */
[----:B--2---:R-:W-:Y:S05]  /*24c40*/  @!P1 NANOSLEEP.SYNCS 0x989680 ;  /* 0x009896800000995d */ /* 0x004fea0003900000 */
[----:B------:R-:W2:Y:S02]  /*24c50*/  @!P1 SYNCS.PHASECHK.TRANS64 P1, [R2+URZ+0x38860], R3 ;  /* 0x03886003020095a7 */ /* 0x000ea4000802007f */
[----:B--2---:R-:W-:Y:S05]  /*24c60*/  @!P1 BRA `(.L_x_5634) ;  /* 0xfffffffc00f09947 */ /* 0x004fea000383ffff */
[----:B------:R-:W-:Y:S05]  /*24c70*/  BRA `(.L_x_5743) ;  /* 0xffffffd400007947 */ /* 0x000fea000383ffff */
.L_x_5639:
[----:B------:R-:W-:Y:S01]  /*24c80*/  BSSY B0, `(.L_x_5744) ;  /* 0x0000008000007945 */ /* 0x000fe20003800000 */
[----:B0-----:R-:W-:Y:S02]  /*24c90*/  IMAD.MOV.U32 R13, RZ, RZ, R16 ;  /* 0x000000ffff0d7224 */ /* 0x001fe400078e0010 */
[----:B------:R-:W-:Y:S02]  /*24ca0*/  IMAD.MOV.U32 R12, RZ, RZ, RZ ;  /* 0x000000ffff0c7224 */ /* 0x000fe400078e00ff */
[----:B-1----:R-:W-:Y:S02]  /*24cb0*/  IMAD.MOV.U32 R11, RZ, RZ, 0x1f ;  /* 0x0000001fff0b7424 */ /* 0x002fe400078e00ff */
[----:B------:R-:W-:-:S07]  /*24cc0*/  IMAD.MOV.U32 R15, RZ, RZ, -0x1 ;  /* 0xffffffffff0f7424 */ /* 0x000fce00078e00ff */
[----:B--23--:R-:W-:Y:S05]  /*24cd0*/  WARPSYNC.COLLECTIVE R15, `(.L_x_5745) ;  /* 0x000000000f087348 */ /* 0x00cfea0003c00000 */
[----:B------:R0:W1:Y:S02]  /*24ce0*/  SHFL.IDX P6, R14, R13, R12, R11 ;  /* 0x0000000c0d0e7389 */ /* 0x00006400000c000b */
[----:B0123--:R-:W-:Y:S01]  /*24cf0*/  ENDCOLLECTIVE ;  /* 0x000000000000791b */ /* 0x00ffe20003800000 */
.L_x_5745:
[----:B------:R-:W-:Y:S05]  /*24d00*/  BSYNC B0 ;  /* 0x0000000000007941 */ /* 0x000fea0003800000 */
.L_x_5744:
        /* <DEDUP_REMOVED lines=8> */
.L_x_5746:
[----:B------:R-:W-:Y:S01]  /*24d90*/  IMAD.MOV.U32 R16, RZ, RZ, R14 ;  /* 0x000000ffff107224 */ /* 0x000fe200078e000e */
[----:B------:R-:W-:Y:S06]  /*24da0*/  BRA `(.L_x_5747) ;  /* 0xffffffd800507947 */ /* 0x000fec000383ffff */
.L_x_5642:
[----:B------:R-:W-:Y:S01]  /*24db0*/  BSSY B0, `(.L_x_5748) ;  /* 0x0000008000007945 */ /* 0x000fe20003800000 */
[----:B0----5:R-:W-:Y:S02]  /*24dc0*/  IMAD.MOV.U32 R13, RZ, RZ, R17 ;  /* 0x000000ffff0d7224 */ /* 0x021fe400078e0011 */
[----:B------:R-:W-:Y:S02]  /*24dd0*/  IMAD.MOV.U32 R12, RZ, RZ, 0x1 ;  /* 0x00000001ff0c7424 */ /* 0x000fe400078e00ff */
[----:B-1----:R-:W-:Y:S02]  /*24de0*/  IMAD.MOV.U32 R11, RZ, RZ, RZ ;  /* 0x000000ffff0b7224 */ /* 0x002fe400078e00ff */
[----:B------:R-:W-:-:S07]  /*24df0*/  IMAD.MOV.U32 R15, RZ, RZ, -0x1 ;  /* 0xffffffffff0f7424 */ /* 0x000fce00078e00ff */
[----:B--234-:R-:W-:Y:S05]  /*24e00*/  WARPSYNC.COLLECTIVE R15, `(.L_x_5749) ;  /* 0x000000000f087348 */ /* 0x01cfea0003c00000 */
[----:B------:R0:W1:Y:S02]  /*24e10*/  SHFL.UP P6, R14, R13, R12, R11 ;  /* 0x0400000c0d0e7389 */ /* 0x00006400000c000b */
[----:B01234-:R-:W-:Y:S01]  /*24e20*/  ENDCOLLECTIVE ;  /* 0x000000000000791b */ /* 0x01ffe20003800000 */
.L_x_5749:
[----:B------:R-:W-:Y:S05]  /*24e30*/  BSYNC B0 ;  /* 0x0000000000007941 */ /* 0x000fea0003800000 */
.L_x_5748:
[C---:B------:R-:W-:Y:S01]  /*24e40*/  ISETP.NE.AND P0, PT, R7.reuse, RZ, PT ;  /* 0x000000ff0700720c */ /* 0x040fe20003f05270 */
        /* <DEDUP_REMOVED lines=9> */
.L_x_5750:
        /* <DEDUP_REMOVED lines=8> */
.L_x_5751:
        /* <DEDUP_REMOVED lines=8> */
.L_x_5752:
        /* <DEDUP_REMOVED lines=8> */
.L_x_5753:
        /* <DEDUP_REMOVED lines=8> */
.L_x_5754:
[----:B------:R-:W-:Y:S05]  /*250e0*/  BRA `(.L_x_5755) ;  /* 0xffffffd800147947 */ /* 0x000fea000383ffff */
.L_x_5647:
[----:B------:R-:W-:Y:S01]  /*250f0*/  BSSY B0, `(.L_x_5756) ;  /* 0x0000008000007945 */ /* 0x000fe20003800000 */
[----:B-----5:R-:W-:Y:S02]  /*25100*/  IMAD.MOV.U32 R13, RZ, RZ, R17 ;  /* 0x000000ffff0d7224 */ /* 0x020fe400078e0011 */
[----:B------:R-:W-:Y:S02]  /*25110*/  IMAD.MOV.U32 R12, RZ, RZ, 0x1 ;  /* 0x00000001ff0c7424 */ /* 0x000fe400078e00ff */
[----:B-1----:R-:W-:Y:S02]  /*25120*/  IMAD.MOV.U32 R11, RZ, RZ, RZ ;  /* 0x000000ffff0b7224 */ /* 0x002fe400078e00ff */
[----:B------:R-:W-:-:S07]  /*25130*/  IMAD.MOV.U32 R15, RZ, RZ, -0x1 ;  /* 0xffffffffff0f7424 */ /* 0x000fce00078e00ff */
[----:B0-2---:R-:W-:Y:S05]  /*25140*/  WARPSYNC.COLLECTIVE R15, `(.L_x_5757) ;  /* 0x000000000f087348 */ /* 0x005fea0003c00000 */
[----:B------:R1:W3:Y:S02]  /*25150*/  SHFL.UP P6, R14, R13, R12, R11 ;  /* 0x0400000c0d0e7389 */ /* 0x0002e400000c000b */
[----:B0123--:R-:W-:Y:S01]  /*25160*/  ENDCOLLECTIVE ;  /* 0x000000000000791b */ /* 0x00ffe20003800000 */
.L_x_5757:
[----:B------:R-:W-:Y:S05]  /*25170*/  BSYNC B0 ;  /* 0x0000000000007941 */ /* 0x000fea0003800000 */
.L_x_5756:
[----:B------:R-:W-:Y:S01]  /*25180*/  ISETP.NE.AND P0, PT, R6, RZ, PT ;  /* 0x000000ff0600720c */ /* 0x000fe20003f05270 */
[----:B------:R-:W-:Y:S01]  /*25190*/  IMAD.MOV.U32 R12, RZ, RZ, 0x2 ;  /* 0x00000002ff0c7424 */ /* 0x000fe200078e00ff */
[----:B------:R-:W-:Y:S01]  /*251a0*/  MOV R11, RZ ;  /* 0x000000ff000b7202 */ /* 0x000fe20000000f00 */
[----:B------:R-:W-:Y:S01]  /*251b0*/  IMAD.MOV.U32 R15, RZ, RZ, -0x1 ;  /* 0xffffffffff0f7424 */ /* 0x000fe200078e00ff */
[----:B------:R-:W-:Y:S02]  /*251c0*/  SEL R2, R14, RZ, P0 ;  /* 0x000000ff0e027207 */ /* 0x000fe40000000000 */
[----:B------:R-:W-:-:S03]  /*251d0*/  ISETP.GE.U32.AND P0, PT, R6, 0x2, PT ;  /* 0x000000020600780c */ /* 0x000fc60003f06070 */
[----:B------:R-:W-:-:S04]  /*251e0*/  IMAD.IADD R2, R17, 0x1, R2 ;  /* 0x0000000111027824 */ /* 0x000fc800078e0202 */
[----:B------:R-:W-:-:S07]  /*251f0*/  IMAD.MOV.U32 R13, RZ, RZ, R2 ;  /* 0x000000ffff0d7224 */ /* 0x000fce00078e0002 */
[----:B------:R-:W-:Y:S05]  /*25200*/  WARPSYNC.COLLECTIVE R15, `(.L_x_5758) ;  /* 0x000000000f087348 */ /* 0x000fea0003c00000 */
[----:B------:R0:W1:Y:S02]  /*25210*/  SHFL.UP P6, R14, R13, R12, R11 ;  /* 0x0400000c0d0e7389 */ /* 0x00006400000c000b */
[----:B01----:R-:W-:Y:S01]  /*25220*/  ENDCOLLECTIVE ;  /* 0x000000000000791b */ /* 0x003fe20003800000 */
.L_x_5758:
        /* <DEDUP_REMOVED lines=8> */
.L_x_5759:
        /* <DEDUP_REMOVED lines=8> */
.L_x_5760:
        /* <DEDUP_REMOVED lines=8> */
.L_x_5761:
        /* <DEDUP_REMOVED lines=8> */
.L_x_5762:
[----:B------:R-:W-:Y:S05]  /*25430*/  BRA `(.L_x_5763) ;  /* 0xffffffd400f47947 */ /* 0x000fea000383ffff */
.L_x_5649:
[----:B------:R-:W-:Y:S01]  /*25440*/  BSSY B0, `(.L_x_5764) ;  /* 0x0000006000007945 */ /* 0x000fe20003800000 */
[----:B------:R-:W-:Y:S01]  /*25450*/  PLOP3.LUT P6, PT, P6, PT, PT, 0x8, 0x0 ;  /* 0x000000000000781c */ /* 0x000fe200037ce170 */
[----:B------:R-:W-:-:S12]  /*25460*/  IMAD.MOV.U32 R15, RZ, RZ, -0x1 ;  /* 0xffffffffff0f7424 */ /* 0x000fd800078e00ff */
[----:B01----:R-:W-:Y:S05]  /*25470*/  WARPSYNC.COLLECTIVE R15, `(.L_x_5765) ;  /* 0x000000000f087348 */ /* 0x003fea0003c00000 */
[----:B------:R-:W-:Y:S01]  /*25480*/  VOTE.ANY R14, PT, P6 ;  /* 0x00000000000e7806 */ /* 0x000fe200030e0100 */
[----:B01----:R-:W-:Y:S06]  /*25490*/  ENDCOLLECTIVE ;  /* 0x000000000000791b */ /* 0x003fec0003800000 */
.L_x_5765:
[----:B------:R-:W-:Y:S05]  /*254a0*/  BSYNC B0 ;  /* 0x0000000000007941 */ /* 0x000fea0003800000 */
.L_x_5764:
        /* <DEDUP_REMOVED lines=9> */
.L_x_5766:
[----:B------:R-:W-:Y:S01]  /*25540*/  IMAD.MOV.U32 R17, RZ, RZ, R14 ;  /* 0x000000ffff117224 */ /* 0x000fe200078e000e */
[----:B------:R-:W-:Y:S06]  /*25550*/  BRA `(.L_x_5767) ;  /* 0xffffffd400e47947 */ /* 0x000fec000383ffff */
.L_x_5651:
[----:B------:R-:W-:Y:S01]  /*25560*/  BSSY B0, `(.L_x_5768) ;  /* 0x0000007000007945 */ /* 0x000fe20003800000 */
[----:B------:R-:W-:Y:S01]  /*25570*/  IMAD.MOV.U32 R13, RZ, RZ, R2 ;  /* 0x000000ffff0d7224 */ /* 0x000fe200078e0002 */
[----:B------:R-:W-:Y:S01]  /*25580*/  MOV R15, 0xffffffff ;  /* 0xffffffff000f7802 */ /* 0x000fe20000000f00 */
[----:B-1----:R-:W-:-:S07]  /*25590*/  IMAD.MOV.U32 R11, RZ, RZ, 0x1f ;  /* 0x0000001fff0b7424 */ /* 0x002fce00078e00ff */
[----:B0-23--:R-:W-:Y:S05]  /*255a0*/  WARPSYNC.COLLECTIVE R15, `(.L_x_5769) ;  /* 0x000000000f087348 */ /* 0x00dfea0003c00000 */
[----:B------:R1:W4:Y:S02]  /*255b0*/  SHFL.IDX P6, R14, R13, R12, R11 ;  /* 0x0000000c0d0e7389 */ /* 0x00032400000c000b */
[----:B01234-:R-:W-:Y:S01]  /*255c0*/  ENDCOLLECTIVE ;  /* 0x000000000000791b */ /* 0x01ffe20003800000 */
.L_x_5769:
[----:B------:R-:W-:Y:S05]  /*255d0*/  BSYNC B0 ;  /* 0x0000000000007941 */ /* 0x000fea0003800000 */
.L_x_5768:
[----:B------:R-:W-:Y:S01]  /*255e0*/  IMAD.MOV.U32 R7, RZ, RZ, R14 ;  /* 0x000000ffff077224 */ /* 0x000fe200078e000e */
[----:B------:R-:W-:Y:S06]  /*255f0*/  BRA `(.L_x_5650) ;  /* 0xffffffd400d87947 */ /* 0x000fec000383ffff */
.L_x_5654:
[----:B-1----:R1:W2:Y:S02]  /*25600*/  SYNCS.PHASECHK.TRANS64.TRYWAIT P0, [R0+URZ+0x38820], R3 ;  /* 0x03882003000075a7 */ /* 0x0022a4000800017f */
[----:B--2---:R-:W-:Y:S05]  /*25610*/  @!P0 NANOSLEEP.SYNCS 0x989680 ;  /* 0x009896800000895d */ /* 0x004fea0003900000 */
[----:B------:R-:W2:Y:S02]  /*25620*/  @!P0 SYNCS.PHASECHK.TRANS64 P0, [R0+URZ+0x38820], R3 ;  /* 0x03882003000085a7 */ /* 0x000ea4000800007f */
[----:B--2---:R-:W-:Y:S05]  /*25630*/  @!P0 BRA `(.L_x_5654) ;  /* 0xfffffffc00f08947 */ /* 0x004fea000383ffff */
[----:B------:R-:W-:Y:S05]  /*25640*/  BRA `(.L_x_5770) ;  /* 0xffffffdc00507947 */ /* 0x000fea000383ffff */
.L_x_5655:
[----:B---3--:R-:W2:Y:S01]  /*25650*/  S2R R2, SR_TID.X ;  /* 0x0000000000027919 */ /* 0x008ea20000002100 */
        /* <DEDUP_REMOVED lines=10> */
.L_x_5772:
[----:B------:R-:W-:Y:S05]  /*25700*/  BSYNC B0 ;  /* 0x0000000000007941 */ /* 0x000fea0003800000 */
.L_x_5771:
[----:B------:R-:W-:Y:S05]  /*25710*/  BRA `(.L_x_5773) ;  /* 0xffffffdc00347947 */ /* 0x000fea000383ffff */
.L_x_5656:
[----:B------:R-:W-:Y:S01]  /*25720*/  BSSY B0, `(.L_x_5774) ;  /* 0x0000006000007945 */ /* 0x000fe20003800000 */
[----:B------:R-:W-:-:S07]  /*25730*/  IMAD.MOV.U32 R15, RZ, RZ, -0x1 ;  /* 0xffffffffff0f7424 */ /* 0x000fce00078e00ff */
[----:B012---:R-:W-:Y:S05]  /*25740*/  WARPSYNC.COLLECTIVE R15, `(.L_x_5775) ;  /* 0x000000000f0c7348 */ /* 0x007fea0003c00000 */
[----:B------:R-:W-:Y:S02]  /*25750*/  ELECT P6, UR62, PT ;  /* 0x00000000003e782f */ /* 0x000fe400038c0000 */
[----:B------:R-:W-:Y:S01]  /*25760*/  MOV R14, UR62 ;  /* 0x0000003e000e7c02 */ /* 0x000fe20008000f00 */
[----:B012---:R-:W-:Y:S10]  /*25770*/  ENDCOLLECTIVE ;  /* 0x000000000000791b */ /* 0x007ff40003800000 */
.L_x_5775:
[----:B------:R-:W-:Y:S05]  /*25780*/  BSYNC B0 ;  /* 0x0000000000007941 */ /* 0x000fea0003800000 */
.L_x_5774:
[----:B------:R-:W-:Y:S05]  /*25790*/  BRA `(.L_x_5776) ;  /* 0xffffffdc00287947 */ /* 0x000fea000383ffff */
.L_x_5658:
[----:B-1----:R1:W2:Y:S02]  /*257a0*/  SYNCS.PHASECHK.TRANS64.TRYWAIT P0, [R6+URZ], R5 ;  /* 0x00000005060075a7 */ /* 0x0022a4000800017f */
[----:B--2---:R-:W-:Y:S05]  /*257b0*/  @!P0 NANOSLEEP.SYNCS 0x989680 ;  /* 0x009896800000895d */ /* 0x004fea0003900000 */
[----:B------:R-:W2:Y:S02]  /*257c0*/  @!P0 SYNCS.PHASECHK.TRANS64 P0, [R6+URZ], R5 ;  /* 0x00000005060085a7 */ /* 0x000ea4000800007f */
[----:B--2---:R-:W-:Y:S05]  /*257d0*/  @!P0 BRA `(.L_x_5658) ;  /* 0xfffffffc00f08947 */ /* 0x004fea000383ffff */
[----:B------:R-:W-:Y:S05]  /*257e0*/  BRA `(.L_x_5777) ;  /* 0xffffffdc006c7947 */ /* 0x000fea000383ffff */
.L_x_5659:
[----:B--2---:R2:W3:Y:S02]  /*257f0*/  SYNCS.PHASECHK.TRANS64.TRYWAIT P0, [R7+URZ], R2 ;  /* 0x00000002070075a7 */ /* 0x0044e4000800017f */
[----:B---3--:R-:W-:Y:S05]  /*25800*/  @!P0 NANOSLEEP.SYNCS 0x989680 ;  /* 0x009896800000895d */ /* 0x008fea0003900000 */
[----:B------:R-:W3:Y:S02]  /*25810*/  @!P0 SYNCS.PHASECHK.TRANS64 P0, [R7+URZ], R2 ;  /* 0x00000002070085a7 */ /* 0x000ee4000800007f */
[----:B---3--:R-:W-:Y:S05]  /*25820*/  @!P0 BRA `(.L_x_5659) ;  /* 0xfffffffc00f08947 */ /* 0x008fea000383ffff */
[----:B------:R-:W-:Y:S05]  /*25830*/  BRA `(.L_x_5778) ;  /* 0xffffffdc00607947 */ /* 0x000fea000383ffff */
.L_x_5661:
[----:B---3--:R3:W4:Y:S02]  /*25840*/  SYNCS.PHASECHK.TRANS64.TRYWAIT P0, [R4+URZ], R5 ;  /* 0x00000005040075a7 */ /* 0x008724000800017f */
[----:B----4-:R-:W-:Y:S05]  /*25850*/  @!P0 NANOSLEEP.SYNCS 0x989680 ;  /* 0x009896800000895d */ /* 0x010fea0003900000 */
[----:B------:R-:W4:Y:S02]  /*25860*/  @!P0 SYNCS.PHASECHK.TRANS64 P0, [R4+URZ], R5 ;  /* 0x00000005040085a7 */ /* 0x000f24000800007f */
[----:B----4-:R-:W-:Y:S05]  /*25870*/  @!P0 BRA `(.L_x_5661) ;  /* 0xfffffffc00f08947 */ /* 0x010fea000383ffff */
[----:B------:R-:W-:Y:S05]  /*25880*/  BRA `(.L_x_5779) ;  /* 0xffffffdc00687947 */ /* 0x000fea000383ffff */
.L_x_5780:
        /* <DEDUP_REMOVED lines=15> */
.L_x_11952:


//--------------------- .text._ZN7cutlass13device_kernelIN5flash11enable_sm90INS1_16FlashAttnFwdSm90INS1_25CollectiveMainloopFwdSm90ILi2EN4cute5tupleIJNS5_1CILi1EEES8_S8_EEENS6_IJNS7_ILi64EEESA_SA_EEELi512ENS_6half_tEfNS_4arch4Sm90ELb1ELb0ELb1ELb0ELb0ELb0ELb0ELb0ELb0ELb0ELb0ELb0EEENS1_21CollectiveEpilogueFwdINS6_IJSA_NS7_ILi512EEESA_EEES9_SC_SE_Li256ELb0ELb0ELb0ELb0EEENS1_30DynamicPersistentTileSchedulerILi256ELi32ELb0ELb0ELb1EEEEEEEEEvNT_6ParamsE --------------------------
	.section	.text._ZN7cutlass13device_kernelIN5flash11enable_sm90INS1_16FlashAttnFwdSm90INS1_25CollectiveMainloopFwdSm90ILi2EN4cute5tupleIJNS5_1CILi1EEES8_S8_EEENS6_IJNS7_ILi64EEESA_SA_EEELi512ENS_6half_tEfNS_4arch4Sm90ELb1ELb0ELb1ELb0ELb0ELb0ELb0ELb0ELb0ELb0ELb0ELb0EEENS1_21CollectiveEpilogueFwdINS6_IJSA_NS7_ILi512EEESA_EEES9_SC_SE_Li256ELb0ELb0ELb0ELb0EEENS1_30DynamicPersistentTileSchedulerILi256ELi32ELb0ELb0ELb1EEEEEEEEEvNT_6ParamsE,"ax",@progbits
	.align	128
.text._ZN7cutlass13device_kernelIN5flash11enable_sm90INS1_16FlashAttnFwdSm90INS1_25CollectiveMainloopFwdSm90ILi2EN4cute5tupleIJNS5_1CILi1EEES8_S8_EEENS6_IJNS7_ILi64EEESA_SA_EEELi512ENS_6half_tEfNS_4arch4Sm90ELb1ELb0ELb1ELb0ELb0ELb0ELb0ELb0ELb0ELb0ELb0ELb0EEENS1_21CollectiveEpilogueFwdINS6_IJSA_NS7_ILi512EEESA_EEES9_SC_SE_Li256ELb0ELb0ELb0ELb0EEENS1_30DynamicPersistentTileSchedulerILi256ELi32ELb0ELb0ELb1EEEEEEEEEvNT_6ParamsE:
        .type           _ZN7cutlass13device_kernelIN5flash11enable_sm90INS1_16FlashAttnFwdSm90INS1_25CollectiveMainloopFwdSm90ILi2EN4cute5tupleIJNS5_1CILi1EEES8_S8_EEENS6_IJNS7_ILi64EEESA_SA_EEELi512ENS_6half_tEfNS_4arch4Sm90ELb1ELb0ELb1ELb0ELb0ELb0ELb0ELb0ELb0ELb0ELb0ELb0EEENS1_21CollectiveEpilogueFwdINS6_IJSA_NS7_ILi512EEESA_EEES9_SC_SE_Li256ELb0ELb0ELb0ELb0EEENS1_30DynamicPersistentTileSchedulerILi256ELi32ELb0ELb0ELb1EEEEEEEEEvNT_6ParamsE,@function
        .size           _ZN7cutlass13device_kernelIN5flash11enable_sm90INS1_16FlashAttnFwdSm90INS1_25CollectiveMainloopFwdSm90ILi2EN4cute5tupleIJNS5_1CILi1EEES8_S8_EEENS6_IJNS7_ILi64EEESA_SA_EEELi512ENS_6half_tEfNS_4arch4Sm90ELb1ELb0ELb1ELb0ELb0ELb0ELb0ELb0ELb0ELb0ELb0ELb0EEENS1_21CollectiveEpilogueFwdINS6_IJSA_NS7_ILi512EEESA_EEES9_SC_SE_Li256ELb0ELb0ELb0ELb0EEENS1_30DynamicPersistentTileSchedulerILi256ELi32ELb0ELb0ELb1EEEEEEEEEvNT_6ParamsE,(.L_x_11953 - _ZN7cutlass13device_kernelIN5flash11enable_sm90INS1_16FlashAttnFwdSm90INS1_25CollectiveMainloopFwdSm90ILi2EN4cute5tupleIJNS5_1CILi1EEES8_S8_EEENS6_IJNS7_ILi64EEESA_SA_EEELi512ENS_6half_tEfNS_4arch4Sm90ELb1ELb0ELb1ELb0ELb0ELb0ELb0ELb0ELb0ELb0ELb0ELb0EEENS1_21CollectiveEpilogueFwdINS6_IJSA_NS7_ILi512EEESA_EEES9_SC_SE_Li256ELb0ELb0ELb0ELb0EEENS1_30DynamicPersistentTileSchedulerILi256ELi32ELb0ELb0ELb1EEEEEEEEEvNT_6ParamsE)
        .other          _ZN7cutlass13device_kernelIN5flash11enable_sm90INS1_16FlashAttnFwdSm90INS1_25CollectiveMainloopFwdSm90ILi2EN4cute5tupleIJNS5_1CILi1EEES8_S8_EEENS6_IJNS7_ILi64EEESA_SA_EEELi512ENS_6half_tEfNS_4arch4Sm90ELb1ELb0ELb1ELb0ELb0ELb0ELb0ELb0ELb0ELb0ELb0ELb0EEENS1_21CollectiveEpilogueFwdINS6_IJSA_NS7_ILi512EEESA_EEES9_SC_SE_Li256ELb0ELb0ELb0ELb0EEENS1_30DynamicPersistentTileSchedulerILi256ELi32ELb0ELb0ELb1EEEEEEEEEvNT_6ParamsE,@"STO_CUDA_ENTRY STV_DEFAULT"
_ZN7cutlass13device_kernelIN5flash11enable_sm90INS1_16FlashAttnFwdSm90INS1_25CollectiveMainloopFwdSm90ILi2EN4cute5tupleIJNS5_1CILi1EEES8_S8_EEENS6_IJNS7_ILi64EEESA_SA_EEELi512ENS_6half_tEfNS_4arch4Sm90ELb1ELb0ELb1ELb0ELb0ELb0ELb0ELb0ELb0ELb0ELb0ELb0EEENS1_21CollectiveEpilogueFwdINS6_IJSA_NS7_ILi512EEESA_EEES9_SC_SE_Li256ELb0ELb0ELb0ELb0EEENS1_30DynamicPersistentTileSchedulerILi256ELi32ELb0ELb0ELb1EEEEEEEEEvNT_6ParamsE:
        /* <DEDUP_REMOVED lines=23> */
.L_x_5782:
[----:B------:R-:W-:Y:S05]  /*0170*/  BSYNC B0 ;  /* 0x0000000000007941 */ /* 0x000fea0003800000 */
.L_x_5781:
        /* <DEDUP_REMOVED lines=33> */
.L_x_5783:
        /* <DEDUP_REMOVED lines=22> */
.L_x_5784:
        /* <DEDUP_REMOVED lines=18> */
.L_x_5785:
        /* <DEDUP_REMOVED lines=22> */
.L_x_5786:
        /* <DEDUP_REMOVED lines=22> */
.L_x_5787:
[----:B------:R-:W-:Y:S01]  /*08d0*/  PLOP3.LUT P0, PT, PT, PT, UP0, 0x80, 0x0 ;  /* 0x000000000000781c */ /* 0x000fe20003f0f008 */
[----:B------:R-:W-:Y:S01]  /*08e0*/  UMOV UR36, 0x1 ;  /* 0x0000000100247882 */ /* 0x000fe20000000000 */
[----:B------:R-:W-:Y:S01]  /*08f0*/  NOP ;  /* 0x0000000000007918 */ /* 0x000fe20000000000 */
[----:B------:R-:W-:Y:S01]  /*0900*/  USEL UR36, UR36, 0x2, !UP0 ;  /* 0x0000000224247887 */ /* 0x000fe2000c000000 */
[----:B------:R-:W-:Y:S01]  /*0910*/  ULDC.64 UR50, c[0x0][0x208] ;  /* 0x0000820000327ab9 */ /* 0x000fe20000000a00 */
[----:B-123--:R-:W-:Y:S08]  /*0920*/  BAR.SYNC.DEFER_BLOCKING 0x0 ;  /* 0x0000000000007b1d */ /* 0x00eff00000010000 */
[----:B------:R-:W-:Y:S05]  /*0930*/  @!P0 BRA `(.L_x_5788) ;  /* 0x000000a400f88947 */ /* 0x000fea0003800000 */
.L_x_5789:
[----:B------:R-:W-:-:S08]  /*0940*/  NOP ;  /* 0x0000000000007918 */ /* 0x000fd00000000000 */
[----:B------:R-:W1:Y:S02]  /*0950*/  USETMAXREG.TRY_ALLOC.CTAPOOL UP0, 0xf0 ;  /* 0x000000f0000079c8 */ /* 0x000e640008000600 */
[----:B-1----:R-:W-:-:S13]  /*0960*/  PLOP3.LUT P0, PT, PT, PT, UP0, 0x80, 0x0 ;  /* 0x000000000000781c */ /* 0x002fda0003f0f008 */
[----:B------:R-:W-:Y:S05]  /*0970*/  @!P0 BRA `(.L_x_5789) ;  /* 0xfffffffc00f08947 */ /* 0x000fea000383ffff */
[----:B------:R-:W1:Y:S01]  /*0980*/  S2R R2, SR_TID.X ;  /* 0x0000000000027919 */ /* 0x000e620000002100 */
[----:B------:R-:W2:Y:S08]  /*0990*/  S2UR UR4, SR_CTAID.X ;  /* 0x00000000000479c3 */ /* 0x000eb00000002500 */
[----:B------:R-:W-:Y:S06]  /*09a0*/  BAR.ARV 0x4, 0x120 ;  /* 0x0104800000007b1d */ /* 0x000fec0000002000 */
[----:B-1----:R-:W-:-:S04]  /*09b0*/  LOP3.LUT R0, R2, 0xffffff80, RZ, 0xc0, !PT ;  /* 0xffffff8002007812 */ /* 0x002fc800078ec0ff */
[----:B------:R-:W-:Y:S02]  /*09c0*/  ISETP.NE.AND P0, PT, R0, 0x80, PT ;  /* 0x000000800000780c */ /* 0x000fe40003f05270 */
[----:B------:R-:W2:Y:S11]  /*09d0*/  LDC R0, c[0x0][0xda8] ;  /* 0x00036a00ff007b82 */ /* 0x000eb60000000800 */
[----:B------:R-:W-:Y:S06]  /*09e0*/  @!P0 BAR.ARV 0x8, 0xa0 ;  /* 0x0202800000008b1d */ /* 0x000fec0000002000 */
[----:B------:R-:W-:-:S13]  /*09f0*/  ISETP.GE.U32.AND P0, PT, R2, 0x100, PT ;  /* 0x000001000200780c */ /* 0x000fda0003f06070 */
[----:B------:R-:W-:Y:S06]  /*0a00*/  @P0 BAR.ARV 0xf, 0x100 ;  /* 0x03c4000000000b1d */ /* 0x000fec0000002000 */
[----:B--2---:R-:W-:-:S13]  /*0a10*/  ISETP.LE.AND P0, PT, R0, UR4, PT ;  /* 0x0000000400007c0c */ /* 0x004fda000bf03270 */
        /* <DEDUP_REMOVED lines=13> */
[----:B------:R-:W-:Y:S02]  /*0af0*/  LOP3.LUT R6, R4, 0xfffffff0, RZ, 0xc0, !PT ;  /* 0xfffffff004067812 */ /* 0x000fe400078ec0ff */
[----:B------:R-:W-:Y:S02]  /*0b00*/  LEA.HI R3, R0, R191, RZ, 0x7 ;  /* 0x000000bf00037211 */ /* 0x000fe400078f38ff */
[--C-:B------:R-:W-:Y:S02]  /*0b10*/  SHF.R.S32.HI R189, RZ, 0x5, R2.reuse ;  /* 0x00000005ffbd7819 */ /* 0x100fe40000011402 */
[----:B------:R-:W-:Y:S02]  /*0b20*/  SHF.R.S32.HI R8, RZ, 0x1f, R2 ;  /* 0x0000001fff087819 */ /* 0x000fe40000011402 */
[----:B------:R-:W-:Y:S02]  /*0b30*/  IADD3 R9, R191, -R6, RZ ;  /* 0x80000006bf097210 */ /* 0x000fe40007ffe0ff */
[----:B------:R-:W-:-:S02]  /*0b40*/  LOP3.LUT R2, R3, 0xffffff80, RZ, 0xc0, !PT ;  /* 0xffffff8003027812 */ /* 0x000fc400078ec0ff */
[----:B------:R-:W-:Y:S01]  /*0b50*/  LEA.HI R8, R8, R189, RZ, 0x2 ;  /* 0x000000bd08087211 */ /* 0x000fe200078f10ff */
[----:B-1----:R-:W-:Y:S01]  /*0b60*/  ULEA UR48, UR5, UR48, 0x18 ;  /* 0x0000003005307291 */ /* 0x002fe2000f8ec03f */
[----:B------:R-:W-:Y:S02]  /*0b70*/  SHF.R.S32.HI R6, RZ, 0x1f, R9 ;  /* 0x0000001fff067819 */ /* 0x000fe40000011409 */
[----:B------:R-:W-:Y:S02]  /*0b80*/  SHF.R.S32.HI R11, RZ, 0x4, R4 ;  /* 0x00000004ff0b7819 */ /* 0x000fe40000011404 */
[----:B------:R-:W-:Y:S02]  /*0b90*/  IADD3 R2, R191, -R2, RZ ;  /* 0x80000002bf027210 */ /* 0x000fe40007ffe0ff */
[----:B------:R-:W-:Y:S02]  /*0ba0*/  LOP3.LUT R10, R8, 0x3ffffc, RZ, 0xc0, !PT ;  /* 0x003ffffc080a7812 */ /* 0x000fe400078ec0ff */
[----:B------:R-:W-:-:S02]  /*0bb0*/  LEA.HI R8, R6, R9, RZ, 0x3 ;  /* 0x0000000906087211 */ /* 0x000fc400078f18ff */
[----:B------:R-:W-:Y:S02]  /*0bc0*/  LEA.HI R4, R4, R11, RZ, 0x1 ;  /* 0x0000000b04047211 */ /* 0x000fe400078f08ff */
[----:B------:R-:W-:Y:S02]  /*0bd0*/  SHF.R.S32.HI R5, RZ, 0x1f, R2 ;  /* 0x0000001fff057819 */ /* 0x000fe40000011402 */
[----:B------:R-:W-:Y:S02]  /*0be0*/  IADD3 R13, R189, -R10, RZ ;  /* 0x8000000abd0d7210 */ /* 0x000fe40007ffe0ff */
[----:B------:R-:W-:Y:S02]  /*0bf0*/  LOP3.LUT R10, R8, 0xfffffff8, RZ, 0xc0, !PT ;  /* 0xfffffff8080a7812 */ /* 0x000fe400078ec0ff */
[----:B------:R-:W-:Y:S02]  /*0c00*/  SHF.R.S32.HI R188, RZ, 0x7, R3 ;  /* 0x00000007ffbc7819 */ /* 0x000fe40000011403 */
[----:B------:R-:W-:Y:S01]  /*0c10*/  LOP3.LUT R12, R4, 0x1ffffffe, RZ, 0xc0, !PT ;  /* 0x1ffffffe040c7812 */ /* 0x000fe200078ec0ff */
[----:B------:R-:W-:Y:S01]  /*0c20*/  IMAD.IADD R10, R9, 0x1, -R10 ;  /* 0x00000001090a7824 */ /* 0x000fe200078e0a0a */
[----:B------:R-:W-:Y:S01]  /*0c30*/  LEA.HI R4, R5, R2, RZ, 0x2 ;  /* 0x0000000205047211 */ /* 0x000fe200078f10ff */
[----:B------:R-:W-:Y:S01]  /*0c40*/  IMAD R14, R188, 0x100, R9 ;  /* 0x00000100bc0e7824 */ /* 0x000fe200078e0209 */
[----:B------:R-:W-:-:S02]  /*0c50*/  IADD3 R12, R11, -R12, RZ ;  /* 0x8000000c0b0c7210 */ /* 0x000fc40007ffe0ff */
[----:B------:R-:W-:Y:S02]  /*0c60*/  LOP3.LUT R9, R4, 0x7ffffffc, RZ, 0xc0, !PT ;  /* 0x7ffffffc04097812 */ /* 0x000fe400078ec0ff */
[--C-:B------:R-:W-:Y:S02]  /*0c70*/  SHF.R.S32.HI R6, RZ, 0x2, R4.reuse ;  /* 0x00000002ff067819 */ /* 0x100fe40000011404 */
[----:B------:R-:W-:Y:S02]  /*0c80*/  SHF.R.S32.HI R7, RZ, 0x1f, R4 ;  /* 0x0000001fff077819 */ /* 0x000fe40000011404 */
[----:B------:R-:W-:Y:S02]  /*0c90*/  SHF.L.U32 R4, R10, 0x6, RZ ;  /* 0x000000060a047819 */ /* 0x000fe400000006ff */
[----:B------:R-:W-:Y:S01]  /*0ca0*/  IADD3 R16, R2, -R9, RZ ;  /* 0x8000000902107210 */ /* 0x000fe20007ffe0ff */
[----:B------:R-:W-:Y:S01]  /*0cb0*/  IMAD.SHL.U32 R9, R12, 0x8, RZ ;  /* 0x000000080c097824 */ /* 0x000fe200078e00ff */
[----:B------:R-:W-:-:S02]  /*0cc0*/  LEA R14, R13, R14, 0x4 ;  /* 0x0000000e0d0e7211 */ /* 0x000fc400078e20ff */
[----:B------:R-:W-:Y:S02]  /*0cd0*/  SHF.L.U32 R8, R8, 0x6, RZ ;  /* 0x0000000608087819 */ /* 0x000fe400000006ff */
[----:B------:R-:W-:Y:S02]  /*0ce0*/  LOP3.LUT R4, R4, 0x1c0, RZ, 0xc0, !PT ;  /* 0x000001c004047812 */ /* 0x000fe400078ec0ff */
[----:B------:R-:W-:Y:S02]  /*0cf0*/  LEA R190, R14, R9, 0x6 ;  /* 0x000000090ebe7211 */ /* 0x000fe400078e30ff */
[----:B------:R-:W-:Y:S02]  /*0d00*/  LOP3.LUT R8, R8, 0x7ffffe00, RZ, 0xc0, !PT ;  /* 0x7ffffe0008087812 */ /* 0x000fe400078ec0ff */
[----:B------:R-:W-:Y:S02]  /*0d10*/  LOP3.LUT R9, R4, 0x8, R9, 0xf8, !PT ;  /* 0x0000000804097812 */ /* 0x000fe400078ef809 */
[----:B------:R-:W-:Y:S01]  /*0d20*/  SHF.R.U32.HI R4, RZ, 0x3, R4 ;  /* 0x00000003ff047819 */ /* 0x000fe20000011604 */
[----:B------:R-:W-:Y:S01]  /*0d30*/  IMAD R8, R189, 0x400, R8 ;  /* 0x00000400bd087824 */ /* 0x000fe200078e0208 */
[----:B------:R-:W-:-:S02]  /*0d40*/  R2P PR, R10, 0x6 ;  /* 0x000000060a007804 */ /* 0x000fc40000000000 */
[----:B------:R-:W-:Y:S02]  /*0d50*/  LOP3.LUT R9, R9, R4, RZ, 0x3c, !PT ;  /* 0x0000000409097212 */ /* 0x000fe400078e3cff */
[----:B------:R-:W-:Y:S02]  /*0d60*/  LEA.HI R7, R7, R6, RZ, 0x3 ;  /* 0x0000000607077211 */ /* 0x000fe400078f18ff */
[----:B------:R-:W-:Y:S02]  /*0d70*/  IADD3 R8, R8, R9, RZ ;  /* 0x0000000908087210 */ /* 0x000fe40007ffe0ff */
[----:B------:R-:W-:Y:S02]  /*0d80*/  LEA.HI R0, R0, R191, RZ, 0x3 ;  /* 0x000000bf00007211 */ /* 0x000fe400078f18ff */
[----:B------:R-:W-:Y:S02]  /*0d90*/  LEA R18, R8, UR48, 0x1 ;  /* 0x0000003008127c11 */ /* 0x000fe4000f8e08ff */
[----:B------:R-:W-:-:S02]  /*0da0*/  LEA.HI R3, R3, R188, RZ, 0x1 ;  /* 0x000000bc03037211 */ /* 0x000fc400078f08ff */
[----:B------:R-:W-:Y:S01]  /*0db0*/  LOP3.LUT R7, R7, 0xfffffff8, RZ, 0xc0, !PT ;  /* 0xfffffff807077812 */ /* 0x000fe200078ec0ff */
[----:B------:R-:W-:Y:S01]  /*0dc0*/  VIADD R23, R18, 0x26800 ;  /* 0x0002680012177836 */ /* 0x000fe20000000000 */
[----:B------:R-:W-:Y:S02]  /*0dd0*/  LEA.HI R5, R5, R2, RZ, 0x5 ;  /* 0x0000000205057211 */ /* 0x000fe400078f28ff */
[----:B------:R-:W-:Y:S02]  /*0de0*/  LOP3.LUT R4, R0, 0x1ffffff8, RZ, 0xc0, !PT ;  /* 0x1ffffff800047812 */ /* 0x000fe400078ec0ff */
[----:B------:R-:W-:Y:S02]  /*0df0*/  LOP3.LUT R3, R3, 0xfffffe, RZ, 0xc0, !PT ;  /* 0x00fffffe03037812 */ /* 0x000fe400078ec0ff */
[----:B------:R-:W-:Y:S01]  /*0e00*/  IADD3 R19, R18, 0x26840, RZ ;  /* 0x0002684012137810 */ /* 0x000fe20007ffe0ff */
[----:B------:R-:W-:Y:S01]  /*0e10*/  @P2 VIADD R19, R23, 0xffffffc0 ;  /* 0xffffffc017132836 */ /* 0x000fe20000000000 */
[----:B------:R-:W-:-:S02]  /*0e20*/  SEL R22, R22, 0xffffffe0, !P1 ;  /* 0xffffffe016167807 */ /* 0x000fc40004800000 */
[----:B------:R-:W-:Y:S02]  /*0e30*/  IADD3 R7, R6, -R7, RZ ;  /* 0x8000000706077210 */ /* 0x000fe40007ffe0ff */
[----:B------:R-:W-:Y:S02]  /*0e40*/  SHF.R.S32.HI R2, RZ, 0x5, R5 ;  /* 0x00000005ff027819 */ /* 0x000fe40000011405 */
[----:B------:R-:W-:Y:S02]  /*0e50*/  IADD3 R4, R191, -R4, RZ ;  /* 0x80000004bf047210 */ /* 0x000fe40007ffe0ff */
[----:B------:R-:W-:Y:S02]  /*0e60*/  IADD3 R3, R188, -R3, RZ ;  /* 0x80000003bc037210 */ /* 0x000fe40007ffe0ff */
[----:B------:R-:W-:Y:S01]  /*0e70*/  IADD3 R23, R23, R22, RZ ;  /* 0x0000001617177210 */ /* 0x000fe20007ffe0ff */
[----:B------:R-:W-:Y:S01]  /*0e80*/  IMAD.IADD R22, R22, 0x1, R19 ;  /* 0x0000000116167824 */ /* 0x000fe200078e0213 */
[----:B------:R-:W-:-:S02]  /*0e90*/  LEA R2, R2, R7, 0x4 ;  /* 0x0000000702027211 */ /* 0x000fc400078e20ff */
[----:B------:R-:W-:Y:S02]  /*0ea0*/  SHF.R.S32.HI R186, RZ, 0x3, R0 ;  /* 0x00000003ffba7819 */ /* 0x000fe40000011400 */
[----:B------:R-:W-:Y:S02]  /*0eb0*/  SHF.L.U32 R184, R4, 0x3, RZ ;  /* 0x0000000304b87819 */ /* 0x000fe400000006ff */
[----:B------:R-:W-:Y:S02]  /*0ec0*/  SHF.L.U32 R17, R3, 0x8, RZ ;  /* 0x0000000803117819 */ /* 0x000fe400000006ff */
[----:B------:R-:W-:-:S07]  /*0ed0*/  SHF.L.U32 R16, R16, 0x1, RZ ;  /* 0x0000000110107819 */ /* 0x000fce00000006ff */
.L_x_5842:
        /* <DEDUP_REMOVED lines=20> */
.L_x_5790:
[----:B------:R-:W-:Y:S01]  /*1020*/  ULDC UR6, c[0x0][0xdc4] ;  /* 0x0003710000067ab9 */ /* 0x000fe20000000800 */
[----:B------:R-:W-:Y:S01]  /*1030*/  UMOV UR40, UR7 ;  /* 0x0000000700287c82 */ /* 0x000fe20008000000 */
[----:B------:R-:W-:-:S11]  /*1040*/  UISETP.NE.AND UP0, UPT, UR6, 0x1, UPT ;  /* 0x000000010600788c */ /* 0x000fd6000bf05270 */
[----:B------:R-:W-:Y:S02]  /*1050*/  @UP0 ULDC.64 UR10, c[0x0][0xdc8] ;  /* 0x00037200000a0ab9 */ /* 0x000fe40000000a00 */
[----:B------:R-:W-:-:S04]  /*1060*/  UIMAD.WIDE.U32 UR4, UR7, UR10, URZ ;  /* 0x0000000a070472a5 */ /* 0x000fc8000f8e003f */
[----:B------:R-:W-:-:S04]  /*1070*/  @UP0 USHF.R.U32.HI UR40, URZ, UR11, UR5 ;  /* 0x0000000b3f280299 */ /* 0x000fc80008011605 */
[----:B------:R-:W-:-:S12]  /*1080*/  UIMAD UR4, UR40, UR6, URZ ;  /* 0x00000006280472a4 */ /* 0x000fd8000f8e023f */
.L_x_5791:
[----:B------:R-:W-:Y:S01]  /*1090*/  ULOP3.LUT UR5, URZ, UR40, URZ, 0x33, !UPT ;  /* 0x000000283f057292 */ /* 0x000fe2000f8e333f */
[----:B------:R-:W-:Y:S01]  /*10a0*/  CS2R R154, SRZ ;  /* 0x00000000009a7805 */ /* 0x000fe2000001ff00 */
[----:B------:R-:W-:Y:S01]  /*10b0*/  ULDC.64 UR10, c[0x0][0x3f8] ;  /* 0x0000fe00000a7ab9 */ /* 0x000fe20000000a00 */
[----:B------:R-:W-:Y:S01]  /*10c0*/  ULDC UR6, c[0x0][0xdac] ;  /* 0x00036b0000067ab9 */ /* 0x000fe20000000800 */
[----:B------:R-:W-:Y:S01]  /*10d0*/  UISETP.NE.U32.AND UP0, UPT, UR10, URZ, UPT ;  /* 0x0000003f0a00728c */ /* 0x000fe2000bf05070 */
[----:B------:R-:W-:Y:S01]  /*10e0*/  CS2R R156, SRZ ;  /* 0x00000000009c7805 */ /* 0x000fe2000001ff00 */
[----:B------:R-:W-:Y:S01]  /*10f0*/  UIADD3 UR5, UR5, UR6, URZ ;  /* 0x0000000605057290 */ /* 0x000fe2000fffe03f */
[----:B------:R-:W-:Y:S01]  /*1100*/  CS2R R150, SRZ ;  /* 0x0000000000967805 */ /* 0x000fe2000001ff00 */
[----:B------:R-:W-:Y:S01]  /*1110*/  UISETP.NE.AND.EX UP0, UPT, UR11, URZ, UPT, UP0 ;  /* 0x0000003f0b00728c */ /* 0x000fe2000bf05300 */
[----:B------:R-:W-:Y:S01]  /*1120*/  CS2R R148, SRZ ;  /* 0x0000000000947805 */ /* 0x000fe2000001ff00 */
[----:B------:R-:W-:Y:S01]  /*1130*/  USHF.L.U32 UR42, UR5, 0x6, URZ ;  /* 0x00000006052a7899 */ /* 0x000fe2000800063f */
[----:B------:R-:W-:Y:S01]  /*1140*/  CS2R R146, SRZ ;  /* 0x0000000000927805 */ /* 0x000fe2000001ff00 */
[----:B------:R-:W-:Y:S01]  /*1150*/  UIADD3 UR4, UR7, -UR4, URZ ;  /* 0x8000000407047290 */ /* 0x000fe2000fffe03f */
[----:B------:R-:W-:Y:S01]  /*1160*/  CS2R R144, SRZ ;  /* 0x0000000000907805 */ /* 0x000fe2000001ff00 */
[----:B------:R-:W-:Y:S01]  /*1170*/  ULDC UR43, c[0x0][0xdb8] ;  /* 0x00036e00002b7ab9 */ /* 0x000fe20000000800 */
[----:B------:R-:W-:Y:S01]  /*1180*/  ULDC UR49, c[0x0][0x404] ;  /* 0x0001010000317ab9 */ /* 0x000fe20000000800 */
[----:B------:R-:W-:Y:S01]  /*1190*/  ULDC UR7, c[0x0][0x288] ;  /* 0x0000a20000077ab9 */ /* 0x000fe20000000800 */
[----:B------:R-:W-:Y:S01]  /*11a0*/  UISETP.NE.AND UP1, UPT, UR43, 0x1, UPT ;  /* 0x000000012b00788c */ /* 0x000fe2000bf25270 */
        /* <DEDUP_REMOVED lines=13> */
[----:B------:R-:W-:Y:S01]  /*1280*/  UISETP.NE.AND UP2, UPT, UR46, 0x1, UPT ;  /* 0x000000012e00788c */ /* 0x000fe2000bf45270 */
[----:B------:R-:W-:Y:S01]  /*1290*/  CS2R R130, SRZ ;  /* 0x0000000000827805 */ /* 0x000fe2000001ff00 */
[----:B------:R-:W-:Y:S01]  /*12a0*/  USHF.R.S32.HI UR7, URZ, 0x1f, UR6 ;  /* 0x0000001f3f077899 */ /* 0x000fe20008011406 */
[----:B------:R-:W-:Y:S01]  /*12b0*/  CS2R R128, SRZ ;  /* 0x0000000000807805 */ /* 0x000fe2000001ff00 */
[----:B------:R-:W-:Y:S01]  /*12c0*/  USHF.R.S32.HI UR9, URZ, 0x1f, UR8 ;  /* 0x0000001f3f097899 */ /* 0x000fe20008011408 */
[----:B------:R-:W-:Y:S01]  /*12d0*/  CS2R R126, SRZ ;  /* 0x00000000007e7805 */ /* 0x000fe2000001ff00 */
[----:B------:R-:W-:Y:S01]  /*12e0*/  @UP1 ULDC UR4, c[0x0][0xdbc] ;  /* 0x00036f0000041ab9 */ /* 0x000fe20000000800 */
[----:B------:R-:W-:Y:S01]  /*12f0*/  ULEA.HI UR7, UR7, UR6, URZ, 0x6 ;  /* 0x0000000607077291 */ /* 0x000fe2000f8f303f */
[----:B------:R-:W-:Y:S01]  /*1300*/  PLOP3.LUT P0, PT, PT, PT, UP2, 0x80, 0x0 ;  /* 0x000000000000781c */ /* 0x000fe20003f0f028 */
[----:B------:R-:W-:Y:S01]  /*1310*/  UIMAD.WIDE.U32 UR4, UR10, UR4, URZ ;  /* 0x000000040a0472a5 */ /* 0x000fe2000f8e003f */
[----:B------:R-:W-:Y:S01]  /*1320*/  CS2R R124, SRZ ;  /* 0x00000000007c7805 */ /* 0x000fe2000001ff00 */
[----:B------:R-:W-:Y:S01]  /*1330*/  ULEA.HI UR9, UR9, UR8, URZ, 0x6 ;  /* 0x0000000809097291 */ /* 0x000fe2000f8f303f */
[----:B------:R-:W-:Y:S01]  /*1340*/  CS2R R122, SRZ ;  /* 0x00000000007a7805 */ /* 0x000fe2000001ff00 */
[----:B------:R-:W-:Y:S01]  /*1350*/  @UP1 ULDC UR11, c[0x0][0xdc0] ;  /* 0x00037000000b1ab9 */ /* 0x000fe20000000800 */
[----:B------:R-:W-:Y:S01]  /*1360*/  UMOV UR44, UR10 ;  /* 0x0000000a002c7c82 */ /* 0x000fe20008000000 */
[----:B------:R-:W-:Y:S01]  /*1370*/  @UP1 USHF.R.U32.HI UR44, URZ, UR11, UR5 ;  /* 0x0000000b3f2c1299 */ /* 0x000fe20008011605 */
[----:B------:R-:W-:Y:S01]  /*1380*/  CS2R R120, SRZ ;  /* 0x0000000000787805 */ /* 0x000fe2000001ff00 */
[----:B------:R-:W-:Y:S01]  /*1390*/  USHF.R.S32.HI UR7, URZ, 0x6, UR7 ;  /* 0x000000063f077899 */ /* 0x000fe20008011407 */
[----:B------:R-:W-:Y:S01]  /*13a0*/  CS2R R118, SRZ ;  /* 0x0000000000767805 */ /* 0x000fe2000001ff00 */
[----:B------:R-:W-:Y:S01]  /*13b0*/  USHF.R.S32.HI UR9, URZ, 0x6, UR9 ;  /* 0x000000063f097899 */ /* 0x000fe20008011409 */
[----:B------:R-:W-:Y:S01]  /*13c0*/  CS2R R116, SRZ ;  /* 0x0000000000747805 */ /* 0x000fe2000001ff00 */
[----:B------:R-:W-:Y:S01]  /*13d0*/  UIADD3 UR4, -UR44, URZ, URZ ;  /* 0x0000003f2c047290 */ /* 0x000fe2000fffe13f */
[----:B------:R-:W-:Y:S01]  /*13e0*/  CS2R R170, SRZ ;  /* 0x0000000000aa7805 */ /* 0x000fe2000001ff00 */
[----:B------:R-:W-:Y:S01]  /*13f0*/  UISETP.LT.AND UP0, UPT, UR7, UR9, UPT ;  /* 0x000000090700728c */ /* 0x000fe2000bf01270 */
[----:B------:R-:W-:Y:S01]  /*1400*/  CS2R R112, SRZ ;  /* 0x0000000000707805 */ /* 0x000fe2000001ff00 */
[----:B------:R-:W-:Y:S01]  /*1410*/  UIMAD UR43, UR43, UR4, UR10 ;  /* 0x000000042b2b72a4 */ /* 0x000fe2000f8e020a */
[----:B------:R-:W-:Y:S01]  /*1420*/  CS2R R168, SRZ ;  /* 0x0000000000a87805 */ /* 0x000fe2000001ff00 */
[----:B------:R-:W-:Y:S01]  /*1430*/  USEL UR45, UR7, UR9, UP0 ;  /* 0x00000009072d7287 */ /* 0x000fe20008000000 */
        /* <DEDUP_REMOVED lines=42> */
[----:B------:R-:W-:Y:S06]  /*16e0*/  @!P0 BRA `(.L_x_5792) ;  /* 0x00000018005c8947 */ /* 0x000fec0003800000 */
[----:B------:R-:W-:Y:S01]  /*16f0*/  UISETP.GE.AND UP0, UPT, UR45, 0x1, UPT ;  /* 0x000000012d00788c */ /* 0x000fe2000bf06270 */
[----:B------:R-:W-:-:S05]  /*1700*/  PLOP3.LUT P0, PT, PT, PT, PT, 0x80, 0x0 ;  /* 0x000000000000781c */ /* 0x000fca0003f0f070 */
[----:B------:R-:W-:-:S13]  /*1710*/  PLOP3.LUT P1, PT, PT, PT, UP0, 0x80, 0x0 ;  /* 0x000000000000781c */ /* 0x000fda0003f2f008 */
[----:B------:R-:W-:Y:S05]  /*1720*/  @!P1 BRA `(.L_x_5793) ;  /* 0x0000007c00d89947 */ /* 0x000fea0003800000 */
        /* <DEDUP_REMOVED lines=14> */
.L_x_5794:
[----:B------:R-:W-:Y:S01]  /*1810*/  ULEA UR16, UR39, UR48, 0x3 ;  /* 0x0000003027107291 */ /* 0x000fe2000f8e183f */
[----:B------:R-:W-:-:S04]  /*1820*/  MOV R0, UR38 ;  /* 0x0000002600007c02 */ /* 0x000fc80008000f00 */
[----:B------:R-:W-:-:S04]  /*1830*/  SHF.L.U32 R0, R0, 0x1f, RZ ;  /* 0x0000001f00007819 */ /* 0x000fc800000006ff */
[----:B------:R-:W1:Y:S02]  /*1840*/  SYNCS.PHASECHK.TRANS64.TRYWAIT P0, [UR16+0x28c50], R0 ;  /* 0x028c5000ff0075a7 */ /* 0x000e640008000150 */
[----:B-1----:R-:W-:Y:S05]  /*1850*/  @!P0 BRA `(.L_x_5795) ;  /* 0x000000c8007c8947 */ /* 0x002fea0003800000 */
.L_x_5901:
        /* <DEDUP_REMOVED lines=48> */
[----:B------:R-:W-:-:S07]  /*1b60*/  IMAD.U32 R0, RZ, RZ, UR45 ;  /* 0x0000002dff007e24 */ /* 0x000fce000f8e00ff */
.L_x_5801:
[----:B------:R-:W-:Y:S01]  /*1b70*/  BAR.SYNC.DEFER_BLOCKING 0xe, 0x100 ;  /* 0x0384000000007b1d */ /* 0x000fe20000010000 */
[----:B-1----:R-:W-:Y:S01]  /*1b80*/  MOV R3, UR39 ;  /* 0x0000002700037c02 */ /* 0x002fe20008000f00 */
[----:B------:R-:W-:Y:S01]  /*1b90*/  UISETP.NE.AND UP1, UPT, UR47, 0x3, UPT ;  /* 0x000000032f00788c */ /* 0x000fe2000bf25270 */
[C---:B------:R-:W-:Y:S01]  /*1ba0*/  ISETP.GT.AND P1, PT, R0.reuse, RZ, PT ;  /* 0x000000ff0000720c */ /* 0x040fe20003f24270 */
[----:B------:R-:W-:Y:S01]  /*1bb0*/  UIADD3 UR39, UR39, 0x1, URZ ;  /* 0x0000000127277890 */ /* 0x000fe2000fffe03f */
[----:B------:R-:W-:Y:S02]  /*1bc0*/  LEA R3, R3, R2, 0x6 ;  /* 0x0000000203037211 */ /* 0x000fe400078e30ff */
[----:B------:R-:W-:Y:S01]  /*1bd0*/  IADD3 R0, R0, -0x1, RZ ;  /* 0xffffffff00007810 */ /* 0x000fe20007ffe0ff */
[----:B------:R-:W-:Y:S01]  /*1be0*/  UISETP.NE.AND UP0, UPT, UR39, 0x2, UPT ;  /* 0x000000022700788c */ /* 0x000fe2000bf05270 */
[----:B------:R-:W-:Y:S02]  /*1bf0*/  LEA R3, R3, UR48, 0x2 ;  /* 0x0000003003037c11 */ /* 0x000fe4000f8e10ff */
[----:B------:R-:W-:Y:S01]  /*1c00*/  PLOP3.LUT P2, PT, PT, PT, UP1, 0x80, 0x0 ;  /* 0x000000000000781c */ /* 0x000fe20003f4f018 */
        /* <DEDUP_REMOVED lines=135> */
.L_x_5797:
[----:B------:R-:W-:Y:S01]  /*2480*/  ULEA UR6, UR39, UR48, 0x3 ;  /* 0x0000003027067291 */ /* 0x000fe2000f8e183f */
[----:B------:R-:W-:-:S05]  /*2490*/  IMAD.U32 R3, RZ, RZ, UR38 ;  /* 0x00000026ff037e24 */ /* 0x000fca000f8e00ff */
[----:B------:R-:W-:-:S04]  /*24a0*/  SHF.L.U32 R3, R3, 0x1f, RZ ;  /* 0x0000001f03037819 */ /* 0x000fc800000006ff */
[----:B------:R1:W2:Y:S01]  /*24b0*/  SYNCS.PHASECHK.TRANS64.TRYWAIT P0, [UR6+0x28c50], R3 ;  /* 0x028c5003ff0075a7 */ /* 0x0002a20008000146 */
[----:B------:R-:W-:Y:S05]  /*24c0*/  @!P2 BRA `(.L_x_5798) ;  /* 0x000000000004a947 */ /* 0x000fea0003800000 */
[----:B------:R-:W-:Y:S01]  /*24d0*/  BPT.TRAP 0x1 ;  /* 0x000000040000795c */ /* 0x000fe20000300000 */
.L_x_5798:
[----:B--2---:R-:W-:Y:S05]  /*24e0*/  @P0 BRA `(.L_x_5799) ;  /* 0x0000000000080947 */ /* 0x004fea0003800000 */
[----:B------:R-:W2:Y:S02]  /*24f0*/  SYNCS.PHASECHK.TRANS64.TRYWAIT P0, [UR6+0x28c50], R3 ;  /* 0x028c5003ff0075a7 */ /* 0x000ea40008000146 */
[----:B--2---:R-:W-:Y:S05]  /*2500*/  @!P0 BRA `(.L_x_5800) ;  /* 0x000000bc00688947 */ /* 0x004fea0003800000 */
.L_x_5799:
        /* <DEDUP_REMOVED lines=19> */
[----:B------:R-:W-:-:S04]  /*2640*/  @!P0 LEA R3, R3, UR48, 0x3 ;  /* 0x0000003003038c11 */ /* 0x000fc8000f8e18ff */
        /* <DEDUP_REMOVED lines=17> */
.L_x_5796:
[----:B------:R-:W-:Y:S01]  /*2760*/  BAR.SYNC.DEFER_BLOCKING 0xe, 0x100 ;  /* 0x0384000000007b1d */ /* 0x000fe20000010000 */
[----:B-1----:R-:W-:Y:S01]  /*2770*/  MOV R3, UR39 ;  /* 0x0000002700037c02 */ /* 0x002fe20008000f00 */
[----:B------:R-:W-:Y:S01]  /*2780*/  UIADD3 UR39, UR39, 0x1, URZ ;  /* 0x0000000127277890 */ /* 0x000fe2000fffe03f */
[----:B------:R-:W-:Y:S02]  /*2790*/  PLOP3.LUT P0, PT, PT, PT, PT, 0x8, 0x0 ;  /* 0x000000000000781c */ /* 0x000fe40003f0e170 */
[----:B------:R-:W-:Y:S01]  /*27a0*/  MOV R156, RZ ;  /* 0x000000ff009c7202 */ /* 0x000fe20000000f00 */
[----:B------:R-:W-:Y:S01]  /*27b0*/  IMAD R0, R3, 0x40, R2 ;  /* 0x0000004003007824 */ /* 0x000fe200078e0202 */
[----:B------:R-:W-:Y:S01]  /*27c0*/  UISETP.NE.AND UP0, UPT, UR39, 0x2, UPT ;  /* 0x000000022700788c */ /* 0x000fe2000bf05270 */
[----:B------:R-:W-:-:S03]  /*27d0*/  MOV R155, RZ ;  /* 0x000000ff009b7202 */ /* 0x000fc60000000f00 */
        /* <DEDUP_REMOVED lines=136> */
.L_x_5792:
[----:B------:R-:W-:Y:S01]  /*3060*/  UISETP.GE.AND UP0, UPT, UR45, 0x1, UPT ;  /* 0x000000012d00788c */ /* 0x000fe2000bf06270 */
[----:B------:R-:W-:-:S05]  /*3070*/  PLOP3.LUT P0, PT, PT, PT, PT, 0x80, 0x0 ;  /* 0x000000000000781c */ /* 0x000fca0003f0f070 */
[----:B------:R-:W-:-:S13]  /*3080*/  PLOP3.LUT P1, PT, PT, PT, UP0, 0x80, 0x0 ;  /* 0x000000000000781c */ /* 0x000fda0003f2f008 */
[----:B------:R-:W-:Y:S05]  /*3090*/  @!P1 BRA `(.L_x_5793) ;  /* 0x00000064007c9947 */ /* 0x000fea0003800000 */
        /* <DEDUP_REMOVED lines=18> */
[----:B------:R1:W2:Y:S01]  /*31c0*/  LDC.64 R14, c[0x4][R0] ;  /* 0x01000000000e7b82 */ /* 0x0002a20000000a00 */
[----:B------:R-:W-:Y:S01]  /*31d0*/  IMAD.U32 R5, RZ, RZ, UR5 ;  /* 0x00000005ff057e24 */ /* 0x000fe2000f8e00ff */
        /* <DEDUP_REMOVED lines=10> */
.L_x_5802:
        /* <DEDUP_REMOVED lines=9> */
.L_x_5902:
[----:B------:R-:W-:Y:S05]  /*3310*/  @!P0 BRA `(.L_x_5804) ;  /* 0x0000000000048947 */ /* 0x000fea0003800000 */
[----:B------:R-:W-:Y:S01]  /*3320*/  BPT.TRAP 0x1 ;  /* 0x000000040000795c */ /* 0x000fe20000300000 */
.L_x_5804:
[----:B------:R-:W-:Y:S02]  /*3330*/  MOV R7, UR39 ;  /* 0x0000002700077c02 */ /* 0x000fe40008000f00 */
[----:B------:R-:W-:Y:S02]  /*3340*/  MOV R8, UR38 ;  /* 0x0000002600087c02 */ /* 0x000fe40008000f00 */
[----:B------:R-:W-:Y:S02]  /*3350*/  LEA R7, R7, UR48, 0x3 ;  /* 0x0000003007077c11 */ /* 0x000fe4000f8e18ff */
[----:B------:R-:W-:-:S04]  /*3360*/  SHF.L.U32 R8, R8, 0x1f, RZ ;  /* 0x0000001f08087819 */ /* 0x000fc800000006ff */
[----:B------:R2:W3:Y:S01]  /*3370*/  SYNCS.PHASECHK.TRANS64.TRYWAIT P1, [R7+URZ+0x28c30], R8 ;  /* 0x028c3008070075a7 */ /* 0x0004e2000802017f */
[----:B------:R-:W-:Y:S05]  /*3380*/  @!P0 BRA `(.L_x_5805) ;  /* 0x0000000000048947 */ /* 0x000fea0003800000 */
[----:B------:R-:W-:Y:S01]  /*3390*/  BPT.TRAP 0x1 ;  /* 0x000000040000795c */ /* 0x000fe20000300000 */
.L_x_5805:
[----:B---3--:R-:W-:Y:S05]  /*33a0*/  @P1 BRA `(.L_x_5806) ;  /* 0x0000000000081947 */ /* 0x008fea0003800000 */
[----:B------:R-:W3:Y:S02]  /*33b0*/  SYNCS.PHASECHK.TRANS64.TRYWAIT P1, [R7+URZ+0x28c30], R8 ;  /* 0x028c3008070075a7 */ /* 0x000ee4000802017f */
[----:B---3--:R-:W-:Y:S05]  /*33c0*/  @!P1 BRA `(.L_x_5807) ;  /* 0x000000ac00e89947 */ /* 0x008fea0003800000 */
.L_x_5806:
[----:B-1----:R-:W1:Y:S01]  /*33d0*/  S2R R0, SR_TID.X ;  /* 0x0000000000007919 */ /* 0x002e620000002100 */
[----:B------:R-:W-:-:S04]  /*33e0*/  UIADD3 UR4, UR48, 0x22400, URZ ;  /* 0x0002240030047890 */ /* 0x000fc8000fffe03f */
[----:B------:R-:W-:-:S04]  /*33f0*/  USHF.R.U32.HI UR4, URZ, 0x4, UR4 ;  /* 0x000000043f047899 */ /* 0x000fc80008011604 */
[----:B------:R-:W-:Y:S01]  /*3400*/  ULOP3.LUT UR4, UR4, 0x3fff, URZ, 0xc0, !UPT ;  /* 0x00003fff04047892 */ /* 0x000fe2000f8ec03f */
[----:B-1----:R-:W-:-:S05]  /*3410*/  LOP3.LUT R3, R0, 0x7f, RZ, 0xc0, !PT ;  /* 0x0000007f00037812 */ /* 0x002fca00078ec0ff */
        /* <DEDUP_REMOVED lines=10> */
[----:B------:R-:W-:Y:S01]  /*34c0*/  IADD3 R5, R2, UR42, RZ ;  /* 0x0000002a02057c10 */ /* 0x000fe2000fffe0ff */
[----:B------:R-:W-:Y:S01]  /*34d0*/  UMOV UR7, 0x40000040 ;  /* 0x4000004000077882 */ /* 0x000fe20000000000 */
[----:B------:R-:W-:Y:S01]  /*34e0*/  UMOV UR5, 0x40000040 ;  /* 0x4000004000057882 */ /* 0x000fe20000000000 */
        /* <DEDUP_REMOVED lines=16> */
[----:B------:R-:W-:Y:S01]  /*35f0*/  HGMMA.64x64x16.F32 R24, gdesc[UR4], R24, gsb0 ;  /* 0x00e00000041879f0 */ /* 0x000fe20008000818 */
[----:B------:R-:W-:Y:S02]  /*3600*/  UMOV UR6, 0xffffffc0 ;  /* 0xffffffc000067882 */ /* 0x000fe40000000000 */
[----:B------:R-:W-:-:S04]  /*3610*/  UIMAD UR6, UR45, UR6, 0x40 ;  /* 0x000000402d0674a4 */ /* 0x000fc8000f8e0206 */
[----:B------:R-:W-:Y:S01]  /*3620*/  UIADD3 UR7, UR6, 0x1, URZ ;  /* 0x0000000106077890 */ /* 0x000fe2000fffe03f */
[----:B------:R-:W-:Y:S02]  /*3630*/  WARPGROUP.DEPBAR.LE gsb0, 0x0 ;  /* 0x00008000000079c5 */ /* 0x000fe40000010000 */
[----:B------:R-:W-:-:S06]  /*3640*/  WARPGROUP.ARRIVE ;  /* 0x00000000000079c5 */ /* 0x000fcc0000000000 */
[----:B------:R-:W-:Y:S01]  /*3650*/  HGMMA.64x64x16.F32 R24, gdesc[UR8], R24, gsb0 ;  /* 0x00e00000081879f0 */ /* 0x000fe20008000818 */
[----:B------:R-:W-:Y:S02]  /*3660*/  ULDC UR10, c[0x0][0x9d8] ;  /* 0x00027600000a7ab9 */ /* 0x000fe40000000800 */
[----:B------:R-:W-:Y:S02]  /*3670*/  WARPGROUP.DEPBAR.LE gsb0, 0x0 ;  /* 0x00008000000079c5 */ /* 0x000fe40000010000 */
[----:B------:R-:W-:-:S06]  /*3680*/  WARPGROUP.ARRIVE ;  /* 0x00000000000079c5 */ /* 0x000fcc0000000000 */
[----:B------:R-:W-:Y:S01]  /*3690*/  HGMMA.64x64x16.F32 R24, gdesc[UR12], R24, gsb0 ;  /* 0x00e000000c1879f0 */ /* 0x000fe20008000818 */
[----:B------:R-:W-:Y:S01]  /*36a0*/  ULDC UR14, c[0x0][0x2e0] ;  /* 0x0000b800000e7ab9 */ /* 0x000fe20000000800 */
[----:B------:R-:W-:Y:S01]  /*36b0*/  ULDC UR15, c[0x0][0x288] ;  /* 0x0000a200000f7ab9 */ /* 0x000fe20000000800 */
[----:B------:R-:W-:Y:S01]  /*36c0*/  UIMAD UR7, UR49, UR14, UR7 ;  /* 0x0000000e310772a4 */ /* 0x000fe2000f8e0207 */
[----:B------:R-:W-:Y:S01]  /*36d0*/  MOV R3, UR15 ;  /* 0x0000000f00037c02 */ /* 0x000fe20008000f00 */
[----:B------:R-:W-:-:S04]  /*36e0*/  UIMAD UR6, UR49, UR14, UR6 ;  /* 0x0000000e310672a4 */ /* 0x000fc8000f8e0206 */
[----:B------:R-:W-:Y:S02]  /*36f0*/  IADD3 R4, -R3, UR7, -R16 ;  /* 0x0000000703047c10 */ /* 0x000fe4000fffe910 */
[----:B------:R-:W-:Y:S02]  /*3700*/  IADD3 R3, -R16, UR6, RZ ;  /* 0x0000000610037c10 */ /* 0x000fe4000fffe1ff */
[----:B------:R-:W-:Y:S02]  /*3710*/  IADD3 R6, R4, 0x8, R5 ;  /* 0x0000000804067810 */ /* 0x000fe40007ffe005 */
[----:B------:R-:W-:Y:S02]  /*3720*/  VIADDMNMX R4, R5, R4, R3, PT ;  /* 0x0000000405047246 */ /* 0x000fe40003800103 */
[----:B------:R-:W-:Y:S02]  /*3730*/  VIMNMX R6, R3, R6, PT ;  /* 0x0000000603067248 */ /* 0x000fe40003fe0100 */
[----:B------:R-:W-:-:S02]  /*3740*/  ISETP.GT.AND P5, PT, R4, 0x28, PT ;  /* 0x000000280400780c */ /* 0x000fc40003fa4270 */
[C---:B------:R-:W-:Y:S02]  /*3750*/  ISETP.GT.AND P2, PT, R6.reuse, RZ, PT ;  /* 0x000000ff0600720c */ /* 0x040fe40003f44270 */
[C---:B------:R-:W-:Y:S02]  /*3760*/  ISETP.GT.AND P3, PT, R6.reuse, 0x1, PT ;  /* 0x000000010600780c */ /* 0x040fe40003f64270 */
[----:B------:R-:W-:Y:S01]  /*3770*/  ISETP.GT.AND P4, PT, R6, 0x8, PT ;  /* 0x000000080600780c */ /* 0x000fe20003f84270 */
        /* <DEDUP_REMOVED lines=32> */
[----:B----4-:R-:W-:Y:S01]  /*3980*/  FSEL R27, R27, -INF , P3 ;  /* 0xff8000001b1b7808 */ /* 0x010fe20001800000 */
[----:B------:R-:W-:Y:S01]  /*3990*/  FMUL.FTZ R41, R41, UR10 ;  /* 0x0000000a29297c20 */ /* 0x000fe20008410000 */
[----:B------:R-:W-:Y:S01]  /*39a0*/  ISETP.GT.AND P3, PT, R6, 0x10, PT ;  /* 0x000000100600780c */ /* 0x000fe20003f64270 */
[----:B------:R-:W-:Y:S01]  /*39b0*/  FMUL.FTZ R44, R44, UR10 ;  /* 0x0000000a2c2c7c20 */ /* 0x000fe20008410000 */
[----:B------:R-:W-:Y:S01]  /*39c0*/  FMNMX.FTZ R9, R26, R27, !PT ;  /* 0x0000001b1a097209 */ /* 0x000fe20007810000 */
[----:B------:R-:W-:Y:S01]  /*39d0*/  FMUL.FTZ R45, R45, UR10 ;  /* 0x0000000a2d2d7c20 */ /* 0x000fe20008410000 */
[----:B------:R-:W-:Y:S01]  /*39e0*/  FMUL.FTZ R48, R48, UR10 ;  /* 0x0000000a30307c20 */ /* 0x000fe20008410000 */
[----:B------:R-:W4:Y:S01]  /*39f0*/  MUFU.TANH R34, R34 ;  /* 0x0000002200227308 */ /* 0x000f220000002400 */
[----:B-----5:R-:W-:Y:S01]  /*3a00*/  FSEL R30, R30, -INF , P4 ;  /* 0xff8000001e1e7808 */ /* 0x020fe20002000000 */
[----:B------:R-:W-:Y:S01]  /*3a10*/  FMUL.FTZ R49, R49, UR10 ;  /* 0x0000000a31317c20 */ /* 0x000fe20008410000 */
[----:B------:R-:W-:Y:S01]  /*3a20*/  ISETP.GT.AND P4, PT, R4, 0x8, PT ;  /* 0x000000080400780c */ /* 0x000fe20003f84270 */
[----:B------:R-:W-:Y:S01]  /*3a30*/  FMUL.FTZ R52, R52, UR10 ;  /* 0x0000000a34347c20 */ /* 0x000fe20008410000 */
[----:B------:R-:W-:Y:S01]  /*3a40*/  FMNMX.FTZ R10, R30, R9, !PT ;  /* 0x000000091e0a7209 */ /* 0x000fe20007810000 */
[----:B------:R-:W-:Y:S01]  /*3a50*/  FMUL.FTZ R53, R53, UR10 ;  /* 0x0000000a35357c20 */ /* 0x000fe20008410000 */
[----:B------:R-:W-:Y:S01]  /*3a60*/  ULDC UR10, c[0x0][0x988] ;  /* 0x00026200000a7ab9 */ /* 0x000fe20000000800 */
[----:B------:R-:W5:Y:S01]  /*3a70*/  MUFU.TANH R35, R35 ;  /* 0x0000002300237308 */ /* 0x000f620000002400 */
[----:B-1----:R-:W-:-:S02]  /*3a80*/  FSEL R31, R31, -INF , P2 ;  /* 0xff8000001f1f7808 */ /* 0x002fc40001000000 */
[----:B------:R-:W-:Y:S02]  /*3a90*/  ISETP.GT.AND P2, PT, R6, 0x11, PT ;  /* 0x000000110600780c */ /* 0x000fe40003f44270 */
[----:B------:R-:W-:-:S03]  /*3aa0*/  FMNMX.FTZ R9, R31, R10, !PT ;  /* 0x0000000a1f097209 */ /* 0x000fc60007810000 */
[----:B------:R-:W1:Y:S01]  /*3ab0*/  MUFU.TANH R38, R38 ;  /* 0x0000002600267308 */ /* 0x000e620000002400 */
[----:B----4-:R-:W-:Y:S02]  /*3ac0*/  FSEL R34, R34, -INF , P3 ;  /* 0xff80000022227808 */ /* 0x010fe40001800000 */
[----:B------:R-:W-:Y:S02]  /*3ad0*/  ISETP.GT.AND P3, PT, R6, 0x18, PT ;  /* 0x000000180600780c */ /* 0x000fe40003f64270 */
[----:B------:R-:W-:-:S03]  /*3ae0*/  FMNMX.FTZ R10, R34, R9, !PT ;  /* 0x00000009220a7209 */ /* 0x000fc60007810000 */
[----:B------:R-:W4:Y:S01]  /*3af0*/  MUFU.TANH R39, R39 ;  /* 0x0000002700277308 */ /* 0x000f220000002400 */
[----:B-----5:R-:W-:Y:S02]  /*3b00*/  FSEL R35, R35, -INF , P2 ;  /* 0xff80000023237808 */ /* 0x020fe40001000000 */
[----:B------:R-:W-:Y:S02]  /*3b10*/  ISETP.GT.AND P2, PT, R6, 0x19, PT ;  /* 0x000000190600780c */ /* 0x000fe40003f44270 */
[----:B------:R-:W-:-:S03]  /*3b20*/  FMNMX.FTZ R9, R35, R10, !PT ;  /* 0x0000000a23097209 */ /* 0x000fc60007810000 */
[----:B------:R-:W5:Y:S01]  /*3b30*/  MUFU.TANH R42, R42 ;  /* 0x0000002a002a7308 */ /* 0x000f620000002400 */
[----:B-1----:R-:W-:Y:S02]  /*3b40*/  FSEL R38, R38, -INF , P3 ;  /* 0xff80000026267808 */ /* 0x002fe40001800000 */
        /* <DEDUP_REMOVED lines=36> */
[----:B------:R-:W-:Y:S02]  /*3d90*/  ISETP.GT.AND P2, PT, R4, RZ, PT ;  /* 0x000000ff0400720c */ /* 0x000fe40003f44270 */
[----:B------:R-:W-:-:S03]  /*3da0*/  FMNMX.FTZ R6, R55, R6, !PT ;  /* 0x0000000637067209 */ /* 0x000fc60007810000 */
[----:B------:R-:W1:Y:S01]  /*3db0*/  MUFU.TANH R28, R28 ;  /* 0x0000001c001c7308 */ /* 0x000e620000002400 */
[----:B----4-:R-:W-:Y:S01]  /*3dc0*/  FSEL R24, R24, -INF , P2 ;  /* 0xff80000018187808 */ /* 0x010fe20001000000 */
[----:B------:R-:W4:Y:S01]  /*3dd0*/  SHFL.BFLY PT, R9, R6, 0x2, 0x1f ;  /* 0x0c401f0006097f89 */ /* 0x000f2200000e0000 */
[----:B------:R-:W-:-:S05]  /*3de0*/  ISETP.GT.AND P2, PT, R4, 0x9, PT ;  /* 0x000000090400780c */ /* 0x000fca0003f44270 */
[----:B------:R-:W2:Y:S01]  /*3df0*/  MUFU.TANH R29, R29 ;  /* 0x0000001d001d7308 */ /* 0x000ea20000002400 */
[----:B-----5:R-:W-:Y:S02]  /*3e00*/  FSEL R25, R25, -INF , P3 ;  /* 0xff80000019197808 */ /* 0x020fe40001800000 */
[----:B------:R-:W-:Y:S02]  /*3e10*/  ISETP.GT.AND P3, PT, R4, 0x10, PT ;  /* 0x000000100400780c */ /* 0x000fe40003f64270 */
[----:B------:R-:W-:-:S03]  /*3e20*/  FMNMX.FTZ R5, R24, R25, !PT ;  /* 0x0000001918057209 */ /* 0x000fc60007810000 */
[----:B------:R-:W5:Y:S01]  /*3e30*/  MUFU.TANH R32, R32 ;  /* 0x0000002000207308 */ /* 0x000f620000002400 */
[----:B-1----:R-:W-:Y:S02]  /*3e40*/  FSEL R28, R28, -INF , P4 ;  /* 0xff8000001c1c7808 */ /* 0x002fe40002000000 */
[----:B------:R-:W-:-:S05]  /*3e50*/  ISETP.GT.AND P4, PT, R4, 0x19, PT ;  /* 0x000000190400780c */ /* 0x000fca0003f84270 */
[----:B------:R-:W1:Y:S01]  /*3e60*/  MUFU.TANH R33, R33 ;  /* 0x0000002100217308 */ /* 0x000e620000002400 */
[----:B--2---:R-:W-:Y:S02]  /*3e70*/  FSEL R29, R29, -INF , P2 ;  /* 0xff8000001d1d7808 */ /* 0x004fe40001000000 */
[----:B----4-:R-:W-:Y:S02]  /*3e80*/  FMNMX.FTZ R9, R6, R9, !PT ;  /* 0x0000000906097209 */ /* 0x010fe40007810000 */
[----:B------:R-:W-:-:S03]  /*3e90*/  ISETP.GT.AND P2, PT, R4, 0x11, PT ;  /* 0x000000110400780c */ /* 0x000fc60003f44270 */
[----:B------:R-:W2:Y:S01]  /*3ea0*/  SHFL.BFLY PT, R6, R9, 0x1, 0x1f ;  /* 0x0c201f0009067f89 */ /* 0x000ea200000e0000 */
[----:B------:R-:W4:Y:S01]  /*3eb0*/  MUFU.TANH R36, R36 ;  /* 0x0000002400247308 */ /* 0x000f220000002400 */
[----:B-----5:R-:W-:Y:S02]  /*3ec0*/  FSEL R32, R32, -INF , P3 ;  /* 0xff80000020207808 */ /* 0x020fe40001800000 */
[----:B------:R-:W-:-:S05]  /*3ed0*/  ISETP.GT.AND P3, PT, R4, 0x18, PT ;  /* 0x000000180400780c */ /* 0x000fca0003f64270 */
[----:B------:R-:W5:Y:S01]  /*3ee0*/  MUFU.TANH R37, R37 ;  /* 0x0000002500257308 */ /* 0x000f620000002400 */
[----:B-1----:R-:W-:Y:S02]  /*3ef0*/  FSEL R33, R33, -INF , P2 ;  /* 0xff80000021217808 */ /* 0x002fe40001000000 */
[----:B------:R-:W-:-:S05]  /*3f00*/  ISETP.GT.AND P2, PT, R4, 0x20, PT ;  /* 0x000000200400780c */ /* 0x000fca0003f44270 */
[----:B------:R-:W1:Y:S01]  /*3f10*/  MUFU.TANH R40, R40 ;  /* 0x0000002800287308 */ /* 0x000e620000002400 */
[----:B----4-:R-:W-:Y:S02]  /*3f20*/  FSEL R36, R36, -INF , P3 ;  /* 0xff80000024247808 */ /* 0x010fe40001800000 */
[----:B------:R-:W-:Y:S02]  /*3f30*/  ISETP.GT.AND P3, PT, R4, 0x21, PT ;  /* 0x000000210400780c */ /* 0x000fe40003f64270 */
[----:B--2---:R-:W-:-:S03]  /*3f40*/  FMNMX.FTZ R3, R9, R6, !PT ;  /* 0x0000000609037209 */ /* 0x004fc60007810000 */
[----:B------:R-:W2:Y:S01]  /*3f50*/  MUFU.TANH R41, R41 ;  /* 0x0000002900297308 */ /* 0x000ea20000002400 */
[----:B------:R-:W-:Y:S02]  /*3f60*/  FMNMX.FTZ R6, R28, R5, !PT ;  /* 0x000000051c067209 */ /* 0x000fe40007810000 */
[----:B-----5:R-:W-:Y:S01]  /*3f70*/  FSEL R37, R37, -INF , P4 ;  /* 0xff80000025257808 */ /* 0x020fe20002000000 */
[----:B------:R-:W-:Y:S01]  /*3f80*/  FMUL.FTZ R9, R3, UR10 ;  /* 0x0000000a03097c20 */ /* 0x000fe20008410000 */
[----:B------:R-:W-:Y:S02]  /*3f90*/  FMNMX.FTZ R5, R29, R6, !PT ;  /* 0x000000061d057209 */ /* 0x000fe40007810000 */
[----:B------:R-:W-:Y:S01]  /*3fa0*/  ISETP.GT.AND P4, PT, R4, 0x29, PT ;  /* 0x000000290400780c */ /* 0x000fe20003f84270 */
[----:B------:R-:W4:Y:S01]  /*3fb0*/  MUFU.TANH R44, R44 ;  /* 0x0000002c002c7308 */ /* 0x000f220000002400 */
[----:B------:R-:W-:Y:S02]  /*3fc0*/  FMNMX.FTZ R6, R32, R5, !PT ;  /* 0x0000000520067209 */ /* 0x000fe40007810000 */
[----:B-1----:R-:W-:-:S02]  /*3fd0*/  FSEL R40, R40, -INF , P2 ;  /* 0xff80000028287808 */ /* 0x002fc40001000000 */
[----:B------:R-:W-:Y:S02]  /*3fe0*/  FMNMX.FTZ R5, R33, R6, !PT ;  /* 0x0000000621057209 */ /* 0x000fe40007810000 */
[----:B------:R-:W-:Y:S01]  /*3ff0*/  ISETP.GT.AND P2, PT, R4, 0x30, PT ;  /* 0x000000300400780c */ /* 0x000fe20003f44270 */
[----:B------:R-:W1:Y:S01]  /*4000*/  MUFU.TANH R45, R45 ;  /* 0x0000002d002d7308 */ /* 0x000e620000002400 */
[----:B------:R-:W-:Y:S02]  /*4010*/  FMNMX.FTZ R6, R36, R5, !PT ;  /* 0x0000000524067209 */ /* 0x000fe40007810000 */
[----:B--2---:R-:W-:Y:S02]  /*4020*/  FSEL R41, R41, -INF , P3 ;  /* 0xff80000029297808 */ /* 0x004fe40001800000 */
[----:B------:R-:W-:Y:S02]  /*4030*/  FMNMX.FTZ R5, R37, R6, !PT ;  /* 0x0000000625057209 */ /* 0x000fe40007810000 */
[----:B------:R-:W-:Y:S01]  /*4040*/  FSETP.NEU.FTZ.AND P3, PT, R3, -INF , PT ;  /* 0xff8000000300780b */ /* 0x000fe20003f7d000 */
[----:B------:R-:W2:Y:S01]  /*4050*/  MUFU.TANH R48, R48 ;  /* 0x0000003000307308 */ /* 0x000ea20000002400 */
[----:B------:R-:W-:-:S02]  /*4060*/  FMNMX.FTZ R6, R40, R5, !PT ;  /* 0x0000000528067209 */ /* 0x000fc40007810000 */
[----:B----4-:R-:W-:Y:S02]  /*4070*/  FSEL R44, R44, -INF , P5 ;  /* 0xff8000002c2c7808 */ /* 0x010fe40002800000 */
[----:B------:R-:W-:Y:S02]  /*4080*/  FMNMX.FTZ R5, R41, R6, !PT ;  /* 0x0000000629057209 */ /* 0x000fe40007810000 */
[----:B------:R-:W-:Y:S01]  /*4090*/  FSEL R9, R9, RZ, P3 ;  /* 0x000000ff09097208 */ /* 0x000fe20001800000 */
[----:B------:R-:W4:Y:S01]  /*40a0*/  MUFU.TANH R49, R49 ;  /* 0x0000003100317308 */ /* 0x000f220000002400 */
[----:B-1----:R-:W-:Y:S02]  /*40b0*/  FSEL R45, R45, -INF , P4 ;  /* 0xff8000002d2d7808 */ /* 0x002fe40002000000 */
[----:B------:R-:W-:Y:S01]  /*40c0*/  FMNMX.FTZ R6, R44, R5, !PT ;  /* 0x000000052c067209 */ /* 0x000fe20007810000 */
[--C-:B------:R-:W-:Y:S01]  /*40d0*/  FFMA.FTZ R26, R26, UR10, -R9.reuse ;  /* 0x0000000a1a1a7c23 */ /* 0x100fe20008010809 */
[----:B------:R-:W-:Y:S01]  /*40e0*/  ISETP.GT.AND P3, PT, R4, 0x31, PT ;  /* 0x000000310400780c */ /* 0x000fe20003f64270 */
[--C-:B------:R-:W-:Y:S01]  /*40f0*/  FFMA.FTZ R27, R27, UR10, -R9.reuse ;  /* 0x0000000a1b1b7c23 */ /* 0x100fe20008010809 */
[----:B------:R-:W-:Y:S01]  /*4100*/  FMNMX.FTZ R5, R45, R6, !PT ;  /* 0x000000062d057209 */ /* 0x000fe20007810000 */
[----:B------:R-:W1:Y:S01]  /*4110*/  MUFU.TANH R52, R52 ;  /* 0x0000003400347308 */ /* 0x000e620000002400 */
[----:B--2---:R-:W-:Y:S01]  /*4120*/  FSEL R48, R48, -INF , P2 ;  /* 0xff80000030307808 */ /* 0x004fe20001000000 */
[--C-:B------:R-:W-:Y:S01]  /*4130*/  FFMA.FTZ R30, R30, UR10, -R9.reuse ;  /* 0x0000000a1e1e7c23 */ /* 0x100fe20008010809 */
[----:B------:R-:W-:Y:S01]  /*4140*/  ISETP.GT.AND P2, PT, R4, 0x38, PT ;  /* 0x000000380400780c */ /* 0x000fe20003f44270 */
[--C-:B------:R-:W-:Y:S01]  /*4150*/  FFMA.FTZ R31, R31, UR10, -R9.reuse ;  /* 0x0000000a1f1f7c23 */ /* 0x100fe20008010809 */
[----:B------:R-:W-:Y:S01]  /*4160*/  FMNMX.FTZ R6, R48, R5, !PT ;  /* 0x0000000530067209 */ /* 0x000fe20007810000 */
[--C-:B------:R-:W-:Y:S01]  /*4170*/  FFMA.FTZ R34, R34, UR10, -R9.reuse ;  /* 0x0000000a22227c23 */ /* 0x100fe20008010809 */
[--C-:B------:R-:W-:Y:S01]  /*4180*/  FFMA.FTZ R35, R35, UR10, -R9.reuse ;  /* 0x0000000a23237c23 */ /* 0x100fe20008010809 */
[----:B------:R-:W2:Y:S01]  /*4190*/  MUFU.TANH R53, R53 ;  /* 0x0000003500357308 */ /* 0x000ea20000002400 */
[----:B----4-:R-:W-:Y:S01]  /*41a0*/  FSEL R49, R49, -INF , P3 ;  /* 0xff80000031317808 */ /* 0x010fe20001800000 */
[--C-:B------:R-:W-:Y:S01]  /*41b0*/  FFMA.FTZ R38, R38, UR10, -R9.reuse ;  /* 0x0000000a26267c23 */ /* 0x100fe20008010809 */
[----:B------:R-:W-:Y:S01]  /*41c0*/  ISETP.GT.AND P3, PT, R4, 0x39, PT ;  /* 0x000000390400780c */ /* 0x000fe20003f64270 */
[--C-:B------:R-:W-:Y:S01]  /*41d0*/  FFMA.FTZ R39, R39, UR10, -R9.reuse ;  /* 0x0000000a27277c23 */ /* 0x100fe20008010809 */
[----:B------:R-:W-:Y:S01]  /*41e0*/  FMNMX.FTZ R5, R49, R6, !PT ;  /* 0x0000000631057209 */ /* 0x000fe20007810000 */
[--C-:B------:R-:W-:Y:S01]  /*41f0*/  FFMA.FTZ R42, R42, UR10, -R9.reuse ;  /* 0x0000000a2a2a7c23 */ /* 0x100fe20008010809 */
[--C-:B------:R-:W-:Y:S01]  /*4200*/  FFMA.FTZ R43, R43, UR10, -R9.reuse ;  /* 0x0000000a2b2b7c23 */ /* 0x100fe20008010809 */
[----:B------:R-:W-:Y:S01]  /*4210*/  MUFU.EX2 R26, R26 ;  /* 0x0000001a001a7308 */ /* 0x000fe20000000800 */
[----:B-1----:R-:W-:Y:S01]  /*4220*/  FSEL R52, R52, -INF , P2 ;  /* 0xff80000034347808 */ /* 0x002fe20001000000 */
[--C-:B------:R-:W-:Y:S01]  /*4230*/  FFMA.FTZ R46, R46, UR10, -R9.reuse ;  /* 0x0000000a2e2e7c23 */ /* 0x100fe20008010809 */
[--C-:B------:R-:W-:Y:S01]  /*4240*/  FFMA.FTZ R47, R47, UR10, -R9.reuse ;  /* 0x0000000a2f2f7c23 */ /* 0x100fe20008010809 */
[--C-:B------:R-:W-:Y:S01]  /*4250*/  FFMA.FTZ R50, R50, UR10, -R9.reuse ;  /* 0x0000000a32327c23 */ /* 0x100fe20008010809 */
[----:B------:R-:W-:Y:S01]  /*4260*/  FMNMX.FTZ R4, R52, R5, !PT ;  /* 0x0000000534047209 */ /* 0x000fe20007810000 */
[--C-:B------:R-:W-:Y:S01]  /*4270*/  FFMA.FTZ R51, R51, UR10, -R9.reuse ;  /* 0x0000000a33337c23 */ /* 0x100fe20008010809 */
[--C-:B------:R-:W-:Y:S01]  /*4280*/  FFMA.FTZ R54, R54, UR10, -R9.reuse ;  /* 0x0000000a36367c23 */ /* 0x100fe20008010809 */
[----:B------:R-:W1:Y:S01]  /*4290*/  MUFU.EX2 R27, R27 ;  /* 0x0000001b001b7308 */ /* 0x000e620000000800 */
[----:B--2---:R-:W-:Y:S01]  /*42a0*/  FSEL R53, R53, -INF , P3 ;  /* 0xff80000035357808 */ /* 0x004fe20001800000 */
[----:B------:R-:W-:-:S03]  /*42b0*/  FFMA.FTZ R9, R55, UR10, -R9 ;  /* 0x0000000a37097c23 */ /* 0x000fc60008010809 */
[----:B------:R-:W-:-:S03]  /*42c0*/  FMNMX.FTZ R4, R53, R4, !PT ;  /* 0x0000000435047209 */ /* 0x000fc60007810000 */
[----:B------:R-:W-:Y:S02]  /*42d0*/  MUFU.EX2 R30, R30 ;  /* 0x0000001e001e7308 */ /* 0x000fe40000000800 */
[----:B------:R-:W2:Y:S06]  /*42e0*/  SHFL.BFLY PT, R5, R4, 0x2, 0x1f ;  /* 0x0c401f0004057f89 */ /* 0x000eac00000e0000 */
[----:B------:R-:W4:Y:S01]  /*42f0*/  MUFU.EX2 R31, R31 ;  /* 0x0000001f001f7308 */ /* 0x000f220000000800 */
[----:B-1----:R-:W-:-:S07]  /*4300*/  F2FP.F16.F32.PACK_AB R153, R27, R26 ;  /* 0x0000001a1b99723e */ /* 0x002fce00000000ff */
[----:B------:R-:W-:Y:S08]  /*4310*/  MUFU.EX2 R34, R34 ;  /* 0x0000002200227308 */ /* 0x000ff00000000800 */
[----:B------:R-:W1:Y:S01]  /*4320*/  MUFU.EX2 R35, R35 ;  /* 0x0000002300237308 */ /* 0x000e620000000800 */
[----:B----4-:R-:W-:Y:S02]  /*4330*/  F2FP.F16.F32.PACK_AB R155, R31, R30 ;  /* 0x0000001e1f9b723e */ /* 0x010fe400000000ff */
[----:B--2---:R-:W-:-:S05]  /*4340*/  FMNMX.FTZ R5, R4, R5, !PT ;  /* 0x0000000504057209 */ /* 0x004fca0007810000 */
[----:B------:R-:W2:Y:S01]  /*4350*/  SHFL.BFLY PT, R4, R5, 0x1, 0x1f ;  /* 0x0c201f0005047f89 */ /* 0x000ea200000e0000 */
[----:B------:R-:W-:Y:S08]  /*4360*/  MUFU.EX2 R38, R38 ;  /* 0x0000002600267308 */ /* 0x000ff00000000800 */
[----:B------:R-:W4:Y:S01]  /*4370*/  MUFU.EX2 R39, R39 ;  /* 0x0000002700277308 */ /* 0x000f220000000800 */
[----:B-1----:R-:W-:-:S07]  /*4380*/  F2FP.F16.F32.PACK_AB R157, R35, R34 ;  /* 0x00000022239d723e */ /* 0x002fce00000000ff */
[----:B------:R-:W-:Y:S01]  /*4390*/  MUFU.EX2 R42, R42 ;  /* 0x0000002a002a7308 */ /* 0x000fe20000000800 */
[----:B--2---:R-:W-:-:S07]  /*43a0*/  FMNMX.FTZ R4, R5, R4, !PT ;  /* 0x0000000405047209 */ /* 0x004fce0007810000 */
[----:B------:R-:W1:Y:S01]  /*43b0*/  MUFU.EX2 R43, R43 ;  /* 0x0000002b002b7308 */ /* 0x000e620000000800 */
[----:B----4-:R-:W-:Y:S02]  /*43c0*/  F2FP.F16.F32.PACK_AB R159, R39, R38 ;  /* 0x00000026279f723e */ /* 0x010fe400000000ff */
[C---:B------:R-:W-:Y:S01]  /*43d0*/  FSETP.NEU.FTZ.AND P2, PT, R4.reuse, -INF , PT ;  /* 0xff8000000400780b */ /* 0x040fe20003f5d000 */
[----:B------:R-:W-:-:S04]  /*43e0*/  FMUL.FTZ R5, R4, UR10 ;  /* 0x0000000a04057c20 */ /* 0x000fc80008410000 */
[----:B------:R-:W-:Y:S01]  /*43f0*/  MUFU.EX2 R46, R46 ;  /* 0x0000002e002e7308 */ /* 0x000fe20000000800 */
[----:B------:R-:W-:Y:S01]  /*4400*/  FSEL R6, R5, RZ, P2 ;  /* 0x000000ff05067208 */ /* 0x000fe20001000000 */
[----:B------:R-:W-:-:S04]  /*4410*/  FADD.FTZ R5, R26, R27 ;  /* 0x0000001b1a057221 */ /* 0x000fc80000010000 */
        /* <DEDUP_REMOVED lines=8> */
[----:B------:R-:W-:Y:S01]  /*44a0*/  FADD.FTZ R10, R30, R5 ;  /* 0x000000051e0a7221 */ /* 0x000fe20000010000 */
[----:B------:R-:W-:Y:S01]  /*44b0*/  @!P1 IADD3 R5, R7, 0x28c40, RZ ;  /* 0x00028c4007059810 */ /* 0x000fe20007ffe0ff */
[--C-:B------:R-:W-:Y:S01]  /*44c0*/  FFMA.FTZ R37, R37, UR10, -R6.reuse ;  /* 0x0000000a25257c23 */ /* 0x100fe20008010806 */
[----:B------:R-:W-:Y:S01]  /*44d0*/  FFMA.FTZ R40, R40, UR10, -R6 ;  /* 0x0000000a28287c23 */ /* 0x000fe20008010806 */
[----:B------:R-:W-:Y:S01]  /*44e0*/  FADD.FTZ R13, R31, R10 ;  /* 0x0000000a1f0d7221 */ /* 0x000fe20000010000 */
[----:B------:R-:W-:Y:S01]  /*44f0*/  @!P1 PRMT R5, RZ, 0x654, R5 ;  /* 0x00000654ff059816 */ /* 0x000fe20000000005 */
[----:B------:R-:W2:Y:S01]  /*4500*/  MUFU.EX2 R25, R25 ;  /* 0x0000001900197308 */ /* 0x000ea20000000800 */
[--C-:B------:R-:W-:Y:S01]  /*4510*/  FFMA.FTZ R41, R41, UR10, -R6.reuse ;  /* 0x0000000a29297c23 */ /* 0x100fe20008010806 */
[----:B------:R-:W-:Y:S01]  /*4520*/  FADD.FTZ R12, R34, R13 ;  /* 0x0000000d220c7221 */ /* 0x000fe20000010000 */
[----:B------:R4:W-:Y:S01]  /*4530*/  @!P1 SYNCS.ARRIVE.TRANS64.RED.A1T0 RZ, [R5+URZ], RZ ;  /* 0x000000ff05ff99a7 */ /* 0x0009e2000810043f */
[--C-:B------:R-:W-:Y:S01]  /*4540*/  FFMA.FTZ R44, R44, UR10, -R6.reuse ;  /* 0x0000000a2c2c7c23 */ /* 0x100fe20008010806 */
[--C-:B------:R-:W-:Y:S01]  /*4550*/  FFMA.FTZ R45, R45, UR10, -R6.reuse ;  /* 0x0000000a2d2d7c23 */ /* 0x100fe20008010806 */
[--C-:B------:R-:W-:Y:S01]  /*4560*/  FFMA.FTZ R48, R48, UR10, -R6.reuse ;  /* 0x0000000a30307c23 */ /* 0x100fe20008010806 */
[--C-:B------:R-:W-:Y:S01]  /*4570*/  FFMA.FTZ R49, R49, UR10, -R6.reuse ;  /* 0x0000000a31317c23 */ /* 0x100fe20008010806 */
[----:B------:R-:W5:Y:S01]  /*4580*/  MUFU.EX2 R28, R28 ;  /* 0x0000001c001c7308 */ /* 0x000f620000000800 */
[--C-:B------:R-:W-:Y:S01]  /*4590*/  FFMA.FTZ R52, R52, UR10, -R6.reuse ;  /* 0x0000000a34347c23 */ /* 0x100fe20008010806 */
[----:B------:R-:W-:Y:S01]  /*45a0*/  FFMA.FTZ R6, R53, UR10, -R6 ;  /* 0x0000000a35067c23 */ /* 0x000fe20008010806 */
[----:B-1----:R-:W-:-:S05]  /*45b0*/  F2FP.F16.F32.PACK_AB R161, R43, R42 ;  /* 0x0000002a2ba1723e */ /* 0x002fca00000000ff */
        /* <DEDUP_REMOVED lines=15> */
[----:B------:R-:W-:Y:S01]  /*46b0*/  FADD.FTZ R13, R43, R12 ;  /* 0x0000000c2b0d7221 */ /* 0x000fe20000010000 */
[----:B--2---:R-:W-:-:S06]  /*46c0*/  FADD.FTZ R5, R33, R10 ;  /* 0x0000000a21057221 */ /* 0x004fcc0000010000 */
        /* <DEDUP_REMOVED lines=9> */
[----:B------:R-:W-:Y:S01]  /*4760*/  MUFU.EX2 R44, R44 ;  /* 0x0000002c002c7308 */ /* 0x000fe20000000800 */
[----:B----4-:R-:W-:-:S07]  /*4770*/  FADD.FTZ R10, R40, R11 ;  /* 0x0000000b280a7221 */ /* 0x010fce0000010000 */
[----:B------:R-:W2:Y:S01]  /*4780*/  MUFU.EX2 R47, R47 ;  /* 0x0000002f002f7308 */ /* 0x000ea20000000800 */
[C---:B-----5:R-:W-:Y:S01]  /*4790*/  FADD.FTZ R11, R41.reuse, R10 ;  /* 0x0000000a290b7221 */ /* 0x060fe20000010000 */
[----:B------:R-:W-:Y:S01]  /*47a0*/  FADD.FTZ R10, R46, R13 ;  /* 0x0000000d2e0a7221 */ /* 0x000fe20000010000 */
[----:B------:R-:W-:-:S05]  /*47b0*/  F2FP.F16.F32.PACK_AB R160, R41, R40 ;  /* 0x0000002829a0723e */ /* 0x000fca00000000ff */
        /* <DEDUP_REMOVED lines=12> */
[----:B------:R-:W-:Y:S08]  /*4880*/  MUFU.EX2 R54, R54 ;  /* 0x0000003600367308 */ /* 0x000ff00000000800 */
[----:B------:R-:W2:Y:S01]  /*4890*/  MUFU.EX2 R9, R9 ;  /* 0x0000000900097308 */ /* 0x000ea20000000800 */
[----:B----4-:R-:W-:-:S07]  /*48a0*/  F2FP.F16.F32.PACK_AB R164, R49, R48 ;  /* 0x0000003031a4723e */ /* 0x010fce00000000ff */
[----:B------:R-:W-:Y:S08]  /*48b0*/  MUFU.EX2 R52, R52 ;  /* 0x0000003400347308 */ /* 0x000ff00000000800 */
[----:B------:R4:W5:Y:S01]  /*48c0*/  MUFU.EX2 R5, R6 ;  /* 0x0000000600057308 */ /* 0x0009620000000800 */
[----:B--2---:R-:W-:Y:S01]  /*48d0*/  F2FP.F16.F32.PACK_AB R167, R9, R54 ;  /* 0x0000003609a7723e */ /* 0x004fe200000000ff */
[----:B----4-:R-:W-:-:S04]  /*48e0*/  FADD.FTZ R6, R44, R11 ;  /* 0x0000000b2c067221 */ /* 0x010fc80000010000 */
[----:B------:R-:W-:Y:S01]  /*48f0*/  FADD.FTZ R45, R45, R6 ;  /* 0x000000062d2d7221 */ /* 0x000fe20000010000 */
[----:B------:R-:W-:-:S03]  /*4900*/  FADD.FTZ R6, R54, R51 ;  /* 0x0000003336067221 */ /* 0x000fc60000010000 */
[----:B------:R-:W-:Y:S01]  /*4910*/  FADD.FTZ R48, R48, R45 ;  /* 0x0000002d30307221 */ /* 0x000fe20000010000 */
[----:B-----5:R-:W-:Y:S01]  /*4920*/  F2FP.F16.F32.PACK_AB R166, R5, R52 ;  /* 0x0000003405a6723e */ /* 0x020fe200000000ff */
[----:B------:R-:W-:Y:S02]  /*4930*/  FADD.FTZ R6, R9, R6 ;  /* 0x0000000609067221 */ /* 0x000fe40000010000 */
[----:B------:R-:W-:Y:S02]  /*4940*/  FADD.FTZ R49, R49, R48 ;  /* 0x0000003031317221 */ /* 0x000fe40000010000 */
[----:B------:R1:W-:Y:S02]  /*4950*/  STSM.16.M88.4 [R22], R164 ;  /* 0x000000a416007844 */ /* 0x0003e40000000200 */
[----:B------:R-:W-:-:S04]  /*4960*/  FADD.FTZ R52, R52, R49 ;  /* 0x0000003134347221 */ /* 0x000fc80000010000 */
[----:B------:R-:W-:Y:S01]  /*4970*/  FADD.FTZ R5, R5, R52 ;  /* 0x0000003405057221 */ /* 0x000fe20000010000 */
[----:B------:R-:W-:Y:S06]  /*4980*/  @!P0 BRA `(.L_x_5808) ;  /* 0x0000000000048947 */ /* 0x000fec0003800000 */
[----:B------:R-:W-:Y:S01]  /*4990*/  BPT.TRAP 0x1 ;  /* 0x000000040000795c */ /* 0x000fe20000300000 */
.L_x_5808:
[----:B------:R2:W4:Y:S01]  /*49a0*/  SYNCS.PHASECHK.TRANS64.TRYWAIT P2, [R7+URZ+0x28c50], R8 ;  /* 0x028c5008070075a7 */ /* 0x000522000804017f */
[----:B------:R-:W-:Y:S05]  /*49b0*/  @!P0 BRA `(.L_x_5809) ;  /* 0x0000000000048947 */ /* 0x000fea0003800000 */
[----:B------:R-:W-:Y:S01]  /*49c0*/  BPT.TRAP 0x1 ;  /* 0x000000040000795c */ /* 0x000fe20000300000 */
.L_x_5809:
[----:B----4-:R-:W-:Y:S05]  /*49d0*/  @P2 BRA `(.L_x_5810) ;  /* 0x0000000000082947 */ /* 0x010fea0003800000 */
[----:B------:R-:W4:Y:S02]  /*49e0*/  SYNCS.PHASECHK.TRANS64.TRYWAIT P2, [R7+URZ+0x28c50], R8 ;  /* 0x028c5008070075a7 */ /* 0x000f24000804017f */
[----:B----4-:R-:W-:Y:S05]  /*49f0*/  @!P2 BRA `(.L_x_5811) ;  /* 0x000000980070a947 */ /* 0x010fea0003800000 */
.L_x_5810:
[----:B------:R-:W-:Y:S01]  /*4a00*/  ULEA UR11, UR39, UR41, 0xc ;  /* 0x00000029270b7291 */ /* 0x000fe2000f8e603f */
[----:B------:R-:W-:Y:S01]  /*4a10*/  WARPGROUP.ARRIVE ;  /* 0x00000000000079c5 */ /* 0x000fe20000000000 */
[----:B------:R-:W-:Y:S01]  /*4a20*/  UMOV UR7, 0x40000040 ;  /* 0x4000004000077882 */ /* 0x000fe20000000000 */
[----:B------:R-:W-:Y:S01]  /*4a30*/  UIMAD UR49, UR49, UR14, -UR15 ;  /* 0x0000000e313172a4 */ /* 0x000fe2000f8e0a0f */
[----:B--234-:R-:W-:Y:S01]  /*4a40*/  @!P1 IADD3 R7, R7, 0x28c60, RZ ;  /* 0x00028c6007079810 */ /* 0x01cfe20007ffe0ff */
[----:B------:R-:W-:Y:S02]  /*4a50*/  UIADD3 UR22, UR45, -0x2, URZ ;  /* 0xfffffffe2d167890 */ /* 0x000fe4000fffe03f */
[----:B------:R-:W-:Y:S01]  /*4a60*/  UMOV UR6, UR11 ;  /* 0x0000000b00067c82 */ /* 0x000fe20008000000 */
[----:B------:R-:W-:Y:S01]  /*4a70*/  UIADD3 UR49, UR42, UR49, URZ ;  /* 0x000000312a317290 */ /* 0x000fe2000fffe03f */
[----:B------:R-:W-:Y:S01]  /*4a80*/  HGMMA.64x256x16.F32 R24, R152, gdesc[UR4].tnspB, RZ, !UPT, gsb0 ;  /* 0x43e0000498187df0 */ /* 0x000fe2000c0008ff */
[----:B------:R-:W-:Y:S01]  /*4a90*/  UIADD3 UR6, UR11, 0x80, URZ ;  /* 0x000000800b067890 */ /* 0x000fe2000fffe03f */
[----:B------:R-:W-:Y:S01]  /*4aa0*/  @!P1 PRMT R7, RZ, 0x654, R7 ;  /* 0x00000654ff079816 */ /* 0x000fe20000000007 */
        /* <DEDUP_REMOVED lines=17> */
[----:B------:R-:W-:-:S04]  /*4bc0*/  USHF.R.S32.HI UR6, URZ, 0x1f, UR49 ;  /* 0x0000001f3f067899 */ /* 0x000fc80008011431 */
[----:B------:R-:W-:-:S04]  /*4bd0*/  ULEA.HI UR6, UR6, UR49, URZ, 0x6 ;  /* 0x0000003106067291 */ /* 0x000fc8000f8f303f */
[----:B------:R-:W-:-:S04]  /*4be0*/  USHF.R.S32.HI UR6, URZ, 0x6, UR6 ;  /* 0x000000063f067899 */ /* 0x000fc80008011406 */
[----:B------:R-:W-:-:S04]  /*4bf0*/  UISETP.LT.AND UP0, UPT, URZ, UR6, UPT ;  /* 0x000000063f00728c */ /* 0x000fc8000bf01270 */
[----:B------:R-:W-:-:S04]  /*4c00*/  USEL UR23, URZ, UR6, !UP0 ;  /* 0x000000063f177287 */ /* 0x000fc8000c000000 */
[----:B------:R-:W-:-:S06]  /*4c10*/  UISETP.GE.AND UP0, UPT, UR22, UR23, UPT ;  /* 0x000000171600728c */ /* 0x000fcc000bf06270 */
[----:B------:R-:W-:Y:S01]  /*4c20*/  PLOP3.LUT P2, PT, PT, PT, UP0, 0x80, 0x0 ;  /* 0x000000000000781c */ /* 0x000fe20003f4f008 */
        /* <DEDUP_REMOVED lines=11> */
[----:B------:R-:W-:Y:S01]  /*4ce0*/  IMAD.MOV.U32 R8, RZ, RZ, R3 ;  /* 0x000000ffff087224 */ /* 0x000fe200078e0003 */
[----:B------:R-:W-:Y:S01]  /*4cf0*/  MOV R9, R4 ;  /* 0x0000000400097202 */ /* 0x000fe20000000f00 */
[----:B------:R-:W-:Y:S01]  /*4d00*/  UMOV UR29, UR39 ;  /* 0x00000027001d7c82 */ /* 0x000fe20008000000 */
[----:B------:R-:W-:Y:S01]  /*4d10*/  ULDC UR25, c[0x0][0x2e0] ;  /* 0x0000b80000197ab9 */ /* 0x000fe20000000800 */
[----:B------:R-:W-:Y:S01]  /*4d20*/  ULDC UR26, c[0x0][0x288] ;  /* 0x0000a200001a7ab9 */ /* 0x000fe20000000800 */
[----:B------:R-:W-:Y:S01]  /*4d30*/  ULDC UR27, c[0x0][0x404] ;  /* 0x00010100001b7ab9 */ /* 0x000fe20000000800 */
[----:B------:R-:W-:Y:S01]  /*4d40*/  ULDC UR28, c[0x0][0x9d8] ;  /* 0x00027600001c7ab9 */ /* 0x000fe20000000800 */
[----:B------:R-:W-:Y:S01]  /*4d50*/  ULDC UR24, c[0x0][0x988] ;  /* 0x0002620000187ab9 */ /* 0x000fe20000000800 */
[----:B------:R-:W-:-:S05]  /*4d60*/  ULDC.64 UR20, c[0x0][0x3f8] ;  /* 0x0000fe0000147ab9 */ /* 0x000fca0000000a00 */
.L_x_5821:
[----:B------:R-:W-:-:S04]  /*4d70*/  UIADD3 UR39, UR29, 0x1, URZ ;  /* 0x000000011d277890 */ /* 0x000fc8000fffe03f */
[----:B------:R-:W-:-:S04]  /*4d80*/  UISETP.NE.AND UP0, UPT, UR39, 0x2, UPT ;  /* 0x000000022700788c */ /* 0x000fc8000bf05270 */
[----:B------:R-:W-:Y:S02]  /*4d90*/  USEL UR6, URZ, 0x1, UP0 ;  /* 0x000000013f067887 */ /* 0x000fe40008000000 */
[----:B------:R-:W-:Y:S02]  /*4da0*/  USEL UR39, UR39, URZ, UP0 ;  /* 0x0000003f27277287 */ /* 0x000fe40008000000 */
[----:B------:R-:W-:Y:S01]  /*4db0*/  ULOP3.LUT UR38, UR38, UR6, URZ, 0x3c, !UPT ;  /* 0x0000000626267292 */ /* 0x000fe2000f8e3c3f */
[----:B---3--:R-:W-:Y:S11]  /*4dc0*/  @!P0 BRA `(.L_x_5813) ;  /* 0x0000000000048947 */ /* 0x008ff60003800000 */
[----:B------:R-:W-:Y:S01]  /*4dd0*/  BPT.TRAP 0x1 ;  /* 0x000000040000795c */ /* 0x000fe20000300000 */
.L_x_5813:
[----:B------:R-:W-:Y:S01]  /*4de0*/  ULEA UR30, UR39, UR48, 0x3 ;  /* 0x00000030271e7291 */ /* 0x000fe2000f8e183f */
[----:B--2---:R-:W-:-:S04]  /*4df0*/  MOV R7, UR38 ;  /* 0x0000002600077c02 */ /* 0x004fc80008000f00 */
[----:B------:R-:W-:-:S04]  /*4e00*/  SHF.L.U32 R7, R7, 0x1f, RZ ;  /* 0x0000001f07077819 */ /* 0x000fc800000006ff */
[----:B------:R2:W3:Y:S01]  /*4e10*/  SYNCS.PHASECHK.TRANS64.TRYWAIT P2, [UR30+0x28c30], R7 ;  /* 0x028c3007ff0075a7 */ /* 0x0004e2000804015e */
[----:B------:R-:W-:Y:S05]  /*4e20*/  @!P0 BRA `(.L_x_5814) ;  /* 0x0000000000048947 */ /* 0x000fea0003800000 */
[----:B------:R-:W-:Y:S01]  /*4e30*/  BPT.TRAP 0x1 ;  /* 0x000000040000795c */ /* 0x000fe20000300000 */
.L_x_5814:
[----:B---3--:R-:W-:Y:S05]  /*4e40*/  @P2 BRA `(.L_x_5815) ;  /* 0x0000000000082947 */ /* 0x008fea0003800000 */
[----:B------:R-:W3:Y:S02]  /*4e50*/  SYNCS.PHASECHK.TRANS64.TRYWAIT P2, [UR30+0x28c30], R7 ;  /* 0x028c3007ff0075a7 */ /* 0x000ee4000804015e */
[----:B---3--:R-:W-:Y:S05]  /*4e60*/  @!P2 BRA `(.L_x_5816) ;  /* 0x000000940068a947 */ /* 0x008fea0003800000 */
.L_x_5815:
[----:B------:R-:W-:Y:S01]  /*4e70*/  R2UR UR18, R0 ;  /* 0x00000000001272ca */ /* 0x000fe200000e0000 */
[----:B-1----:R-:W-:Y:S01]  /*4e80*/  WARPGROUP.ARRIVE ;  /* 0x00000000000079c5 */ /* 0x002fe20000000000 */
[----:B------:R-:W-:Y:S01]  /*4e90*/  UMOV UR19, 0x40000040 ;  /* 0x4000004000137882 */ /* 0x000fe20000000000 */
[----:B------:R-:W-:Y:S01]  /*4ea0*/  UMOV UR7, 0x40000040 ;  /* 0x4000004000077882 */ /* 0x000fe20000000000 */
[----:B------:R-:W-:Y:S01]  /*4eb0*/  UMOV UR11, 0x40000040 ;  /* 0x40000040000b7882 */ /* 0x000fe20000000000 */
[----:B------:R-:W-:Y:S01]  /*4ec0*/  UMOV UR15, 0x40000040 ;  /* 0x40000040000f7882 */ /* 0x000fe20000000000 */
[----:B------:R-:W-:-:S04]  /*4ed0*/  UISETP.NE.U32.AND UP0, UPT, UR20, URZ, UPT ;  /* 0x0000003f1400728c */ /* 0x000fc8000bf05070 */
[----:B------:R-:W-:-:S03]  /*4ee0*/  UISETP.NE.AND.EX UP0, UPT, UR21, URZ, UPT, UP0 ;  /* 0x0000003f1500728c */ /* 0x000fc6000bf05300 */
[----:B------:R-:W-:-:S04]  /*4ef0*/  ULEA UR18, UR39, UR18, 0x9 ;  /* 0x0000001227127291 */ /* 0x000fc8000f8e483f */
[----:B------:R-:W-:Y:S02]  /*4f00*/  UIADD3 UR6, UR18, 0x2, URZ ;  /* 0x0000000212067890 */ /* 0x000fe4000fffe03f */
[----:B------:R-:W-:Y:S02]  /*4f10*/  UIADD3 UR10, UR18, 0x4, URZ ;  /* 0x00000004120a7890 */ /* 0x000fe4000fffe03f */
[----:B------:R-:W-:Y:S02]  /*4f20*/  UIADD3 UR14, UR18, 0x6, URZ ;  /* 0x00000006120e7890 */ /* 0x000fe4000fffe03f */
[----:B------:R-:W-:Y:S03]  /*4f30*/  HGMMA.64x64x16.F32 R152, gdesc[UR16], RZ, !UPT, gsb0 ;  /* 0x00e00000109879f0 */ /* 0x000fe6000c0008ff */
[----:B------:R-:W-:Y:S02]  /*4f40*/  WARPGROUP.DEPBAR.LE gsb0, 0x0 ;  /* 0x00008000000079c5 */ /* 0x000fe40000010000 */
[----:B------:R-:W-:-:S06]  /*4f50*/  WARPGROUP.ARRIVE ;  /* 0x00000000000079c5 */ /* 0x000fcc0000000000 */
[----:B------:R-:W-:Y:S01]  /*4f60*/  HGMMA.64x64x16.F32 R152, gdesc[UR4], R152, gsb0 ;  /* 0x00e00000049879f0 */ /* 0x000fe20008000898 */
[----:B------:R-:W-:Y:S01]  /*4f70*/  UMOV UR6, 0xffffffc0 ;  /* 0xffffffc000067882 */ /* 0x000fe20000000000 */
[----:B------:R-:W-:Y:S02]  /*4f80*/  USEL UR7, UR27, 0x1, UP0 ;  /* 0x000000011b077887 */ /* 0x000fe40008000000 */
[----:B------:R-:W-:-:S04]  /*4f90*/  UIMAD UR6, UR22, UR6, 0x1 ;  /* 0x00000001160674a4 */ /* 0x000fc8000f8e0206 */
[----:B------:R-:W-:-:S04]  /*4fa0*/  UIADD3 UR6, UR42, UR6, URZ ;  /* 0x000000062a067290 */ /* 0x000fc8000fffe03f */
[----:B------:R-:W-:Y:S01]  /*4fb0*/  UIMAD UR6, UR7, UR25, UR6 ;  /* 0x00000019070672a4 */ /* 0x000fe2000f8e0206 */
        /* <DEDUP_REMOVED lines=20> */
[----:B------:R4:W5:Y:S01]  /*5100*/  MUFU.TANH R10, R153 ;  /* 0x00000099000a7308 */ /* 0x0009620000002400 */
        /* <DEDUP_REMOVED lines=8> */
[----:B----4-:R-:W-:Y:S01]  /*5190*/  MOV R153, UR26 ;  /* 0x0000001a00997c02 */ /* 0x010fe20008000f00 */
[----:B------:R-:W-:Y:S01]  /*51a0*/  FMUL.FTZ R162, R162, UR28 ;  /* 0x0000001ca2a27c20 */ /* 0x000fe20008410000 */
[----:B------:R-:W-:Y:S01]  /*51b0*/  FMUL.FTZ R163, R163, UR28 ;  /* 0x0000001ca3a37c20 */ /* 0x000fe20008410000 */
[----:B------:R-:W-:Y:S01]  /*51c0*/  FMUL.FTZ R166, R166, UR28 ;  /* 0x0000001ca6a67c20 */ /* 0x000fe20008410000 */
[----:B------:R-:W-:Y:S01]  /*51d0*/  IADD3 R153, -R153, UR6, -R16 ;  /* 0x0000000699997c10 */ /* 0x000fe2000fffe910 */
[----:B------:R-:W-:Y:S01]  /*51e0*/  FMUL.FTZ R167, R167, UR28 ;  /* 0x0000001ca7a77c20 */ /* 0x000fe20008410000 */
[----:B------:R-:W-:Y:S01]  /*51f0*/  FMUL.FTZ R170, R170, UR28 ;  /* 0x0000001caaaa7c20 */ /* 0x000fe20008410000 */
[----:B------:R4:W2:Y:S01]  /*5200*/  MUFU.TANH R11, R157 ;  /* 0x0000009d000b7308 */ /* 0x0008a20000002400 */
[----:B---3--:R-:W-:Y:S01]  /*5210*/  IADD3 R4, R2, R153, RZ ;  /* 0x0000009902047210 */ /* 0x008fe20007ffe0ff */
[----:B------:R-:W-:Y:S01]  /*5220*/  FMUL.FTZ R171, R171, UR28 ;  /* 0x0000001cabab7c20 */ /* 0x000fe20008410000 */
[----:B------:R-:W-:Y:S01]  /*5230*/  FMUL.FTZ R174, R174, UR28 ;  /* 0x0000001caeae7c20 */ /* 0x000fe20008410000 */
[----:B------:R-:W-:Y:S01]  /*5240*/  FMUL.FTZ R175, R175, UR28 ;  /* 0x0000001cafaf7c20 */ /* 0x000fe20008410000 */
[----:B------:R-:W-:Y:S01]  /*5250*/  ISETP.GT.AND P2, PT, R4, RZ, PT ;  /* 0x000000ff0400720c */ /* 0x000fe20003f44270 */
[----:B------:R-:W-:Y:S01]  /*5260*/  FMUL.FTZ R178, R178, UR28 ;  /* 0x0000001cb2b27c20 */ /* 0x000fe20008410000 */
[----:B------:R-:W-:Y:S01]  /*5270*/  ISETP.GT.AND P3, PT, R4, 0x1, PT ;  /* 0x000000010400780c */ /* 0x000fe20003f64270 */
[----:B------:R3:W3:Y:S01]  /*5280*/  MUFU.TANH R13, R160 ;  /* 0x000000a0000d7308 */ /* 0x0006e20000002400 */
[----:B-1----:R-:W-:Y:S01]  /*5290*/  FSEL R12, R12, -INF , P2 ;  /* 0xff8000000c0c7808 */ /* 0x002fe20001000000 */
[----:B------:R-:W-:Y:S01]  /*52a0*/  FMUL.FTZ R179, R179, UR28 ;  /* 0x0000001cb3b37c20 */ /* 0x000fe20008410000 */
[----:B------:R-:W-:Y:S01]  /*52b0*/  ISETP.GT.AND P2, PT, R4, 0x8, PT ;  /* 0x000000080400780c */ /* 0x000fe20003f44270 */
[----:B------:R-:W-:Y:S01]  /*52c0*/  FMUL.FTZ R182, R182, UR28 ;  /* 0x0000001cb6b67c20 */ /* 0x000fe20008410000 */
[----:B-----5:R-:W-:Y:S01]  /*52d0*/  FSEL R10, R10, -INF , P3 ;  /* 0xff8000000a0a7808 */ /* 0x020fe20001800000 */
[----:B------:R-:W-:Y:S01]  /*52e0*/  FMUL.FTZ R183, R183, UR28 ;  /* 0x0000001cb7b77c20 */ /* 0x000fe20008410000 */
[----:B----4-:R-:W-:Y:S01]  /*52f0*/  FMNMX.FTZ R157, R12, R9, !PT ;  /* 0x000000090c9d7209 */ /* 0x010fe20007810000 */
[----:B------:R1:W4:Y:S01]  /*5300*/  MUFU.TANH R14, R161 ;  /* 0x000000a1000e7308 */ /* 0x0003220000002400 */
[----:B------:R-:W-:-:S02]  /*5310*/  ISETP.GT.AND P3, PT, R4, 0x9, PT ;  /* 0x000000090400780c */ /* 0x000fc40003f64270 */
[----:B--2---:R-:W-:Y:S02]  /*5320*/  FSEL R3, R3, -INF , P2 ;  /* 0xff80000003037808 */ /* 0x004fe40001000000 */
[----:B---3--:R-:W-:Y:S02]  /*5330*/  FMNMX.FTZ R160, R10, R157, !PT ;  /* 0x0000009d0aa07209 */ /* 0x008fe40007810000 */
[----:B------:R-:W-:Y:S01]  /*5340*/  ISETP.GT.AND P2, PT, R4, 0x10, PT ;  /* 0x000000100400780c */ /* 0x000fe20003f44270 */
[----:B------:R-:W2:Y:S01]  /*5350*/  MUFU.TANH R15, R164 ;  /* 0x000000a4000f7308 */ /* 0x000ea20000002400 */
[----:B------:R-:W-:Y:S01]  /*5360*/  FSEL R11, R11, -INF , P3 ;  /* 0xff8000000b0b7808 */ /* 0x000fe20001800000 */
[----:B-1----:R-:W-:Y:S01]  /*5370*/  FMUL.FTZ R161, R154, UR28 ;  /* 0x0000001c9aa17c20 */ /* 0x002fe20008410000 */
[----:B------:R-:W-:Y:S02]  /*5380*/  FMNMX.FTZ R160, R3, R160, !PT ;  /* 0x000000a003a07209 */ /* 0x000fe40007810000 */
[----:B------:R-:W-:-:S02]  /*5390*/  ISETP.GT.AND P3, PT, R4, 0x11, PT ;  /* 0x000000110400780c */ /* 0x000fc40003f64270 */
[----:B------:R-:W-:Y:S01]  /*53a0*/  FSEL R13, R13, -INF , P2 ;  /* 0xff8000000d0d7808 */ /* 0x000fe20001000000 */
[----:B------:R-:W1:Y:S01]  /*53b0*/  MUFU.TANH R20, R165 ;  /* 0x000000a500147308 */ /* 0x000e620000002400 */
[----:B------:R-:W-:Y:S02]  /*53c0*/  FMNMX.FTZ R160, R11, R160, !PT ;  /* 0x000000a00ba07209 */ /* 0x000fe40007810000 */
[----:B------:R-:W-:Y:S02]  /*53d0*/  ISETP.GT.AND P2, PT, R4, 0x18, PT ;  /* 0x000000180400780c */ /* 0x000fe40003f44270 */
[----:B----4-:R-:W-:Y:S02]  /*53e0*/  FSEL R14, R14, -INF , P3 ;  /* 0xff8000000e0e7808 */ /* 0x010fe40001800000 */
[----:B------:R-:W-:Y:S01]  /*53f0*/  FMNMX.FTZ R157, R13, R160, !PT ;  /* 0x000000a00d9d7209 */ /* 0x000fe20007810000 */
[----:B------:R-:W3:Y:S01]  /*5400*/  MUFU.TANH R21, R168 ;  /* 0x000000a800157308 */ /* 0x000ee20000002400 */
[----:B------:R-:W-:-:S02]  /*5410*/  ISETP.GT.AND P3, PT, R4, 0x19, PT ;  /* 0x000000190400780c */ /* 0x000fc40003f64270 */
[----:B--2---:R-:W-:Y:S02]  /*5420*/  FSEL R15, R15, -INF , P2 ;  /* 0xff8000000f0f7808 */ /* 0x004fe40001000000 */
[----:B------:R-:W-:Y:S02]  /*5430*/  FMNMX.FTZ R164, R14, R157, !PT ;  /* 0x0000009d0ea47209 */ /* 0x000fe40007810000 */
[----:B------:R-:W-:Y:S01]  /*5440*/  ISETP.GT.AND P2, PT, R4, 0x20, PT ;  /* 0x000000200400780c */ /* 0x000fe20003f44270 */
[----:B------:R-:W2:Y:S01]  /*5450*/  MUFU.TANH R152, R169 ;  /* 0x000000a900987308 */ /* 0x000ea20000002400 */
        /* <DEDUP_REMOVED lines=9> */
[----:B--2---:R-:W-:Y:S02]  /*54f0*/  FSEL R152, R152, -INF , P3 ;  /* 0xff80000098987808 */ /* 0x004fe40001800000 */
[----:B------:R-:W-:Y:S02]  /*5500*/  ISETP.GT.AND P3, PT, R4, 0x29, PT ;  /* 0x000000290400780c */ /* 0x000fe40003f64270 */
[----:B------:R-:W-:-:S03]  /*5510*/  FMNMX.FTZ R164, R152, R157, !PT ;  /* 0x0000009d98a47209 */ /* 0x000fc60007810000 */
[----:B------:R-:W2:Y:S01]  /*5520*/  MUFU.TANH R176, R176 ;  /* 0x000000b000b07308 */ /* 0x000ea20000002400 */
[----:B-1----:R-:W-:Y:S02]  /*5530*/  FSEL R153, R153, -INF , P2 ;  /* 0xff80000099997808 */ /* 0x002fe40001000000 */
[----:B------:R-:W-:Y:S02]  /*5540*/  ISETP.GT.AND P2, PT, R4, 0x30, PT ;  /* 0x000000300400780c */ /* 0x000fe40003f44270 */
[----:B------:R-:W-:Y:S01]  /*5550*/  FMNMX.FTZ R165, R153, R164, !PT ;  /* 0x000000a499a57209 */ /* 0x000fe20007810000 */
[----:B------:R-:W-:Y:S02]  /*5560*/  FMUL.FTZ R164, R155, UR28 ;  /* 0x0000001c9ba47c20 */ /* 0x000fe40008410000 */
[----:B------:R-:W1:Y:S01]  /*5570*/  MUFU.TANH R160, R177 ;  /* 0x000000b100a07308 */ /* 0x000e620000002400 */
[----:B---3--:R-:W-:Y:S02]  /*5580*/  FSEL R156, R156, -INF , P3 ;  /* 0xff8000009c9c7808 */ /* 0x008fe40001800000 */
[----:B------:R-:W-:-:S02]  /*5590*/  ISETP.GT.AND P3, PT, R4, 0x31, PT ;  /* 0x000000310400780c */ /* 0x000fc40003f64270 */
[----:B------:R-:W-:-:S03]  /*55a0*/  FMNMX.FTZ R165, R156, R165, !PT ;  /* 0x000000a59ca57209 */ /* 0x000fc60007810000 */
[----:B------:R-:W3:Y:S01]  /*55b0*/  MUFU.TANH R180, R180 ;  /* 0x000000b400b47308 */ /* 0x000ee20000002400 */
[----:B--2---:R-:W-:Y:S01]  /*55c0*/  FSEL R154, R176, -INF , P2 ;  /* 0xff800000b09a7808 */ /* 0x004fe20001000000 */
[C---:B------:R-:W-:Y:S01]  /*55d0*/  VIADD R176, R4.reuse, 0x8 ;  /* 0x0000000804b07836 */ /* 0x040fe20000000000 */
[----:B------:R-:W-:Y:S02]  /*55e0*/  ISETP.GT.AND P2, PT, R4, 0x38, PT ;  /* 0x000000380400780c */ /* 0x000fe40003f44270 */
[----:B------:R-:W-:Y:S02]  /*55f0*/  FMNMX.FTZ R165, R154, R165, !PT ;  /* 0x000000a59aa57209 */ /* 0x000fe40007810000 */
[----:B------:R-:W-:Y:S01]  /*5600*/  ISETP.GT.AND P4, PT, R176, 0x20, PT ;  /* 0x00000020b000780c */ /* 0x000fe20003f84270 */
[----:B------:R-:W2:Y:S01]  /*5610*/  MUFU.TANH R157, R181 ;  /* 0x000000b5009d7308 */ /* 0x000ea20000002400 */
[----:B-1----:R-:W-:Y:S02]  /*5620*/  FSEL R160, R160, -INF , P3 ;  /* 0xff800000a0a07808 */ /* 0x002fe40001800000 */
[----:B------:R-:W-:-:S02]  /*5630*/  ISETP.GT.AND P3, PT, R4, 0x39, PT ;  /* 0x000000390400780c */ /* 0x000fc40003f64270 */
[----:B------:R-:W-:Y:S02]  /*5640*/  FMNMX.FTZ R168, R160, R165, !PT ;  /* 0x000000a5a0a87209 */ /* 0x000fe40007810000 */
[----:B------:R-:W-:Y:S01]  /*5650*/  ISETP.GT.AND P5, PT, R176, 0x21, PT ;  /* 0x00000021b000780c */ /* 0x000fe20003fa4270 */
[----:B------:R-:W1:Y:S01]  /*5660*/  MUFU.TANH R161, R161 ;  /* 0x000000a100a17308 */ /* 0x000e620000002400 */
[----:B---3--:R-:W-:Y:S02]  /*5670*/  FSEL R155, R180, -INF , P2 ;  /* 0xff800000b49b7808 */ /* 0x008fe40001000000 */
[----:B------:R-:W-:Y:S02]  /*5680*/  ISETP.GT.AND P2, PT, R176, RZ, PT ;  /* 0x000000ffb000720c */ /* 0x000fe40003f44270 */
[----:B------:R-:W-:-:S03]  /*5690*/  FMNMX.FTZ R168, R155, R168, !PT ;  /* 0x000000a89ba87209 */ /* 0x000fc60007810000 */
[----:B------:R-:W3:Y:S01]  /*56a0*/  MUFU.TANH R164, R164 ;  /* 0x000000a400a47308 */ /* 0x000ee20000002400 */
[----:B--2---:R-:W-:Y:S02]  /*56b0*/  FSEL R157, R157, -INF , P3 ;  /* 0xff8000009d9d7808 */ /* 0x004fe40001800000 */
[----:B------:R-:W-:Y:S02]  /*56c0*/  ISETP.GT.AND P3, PT, R176, 0x1, PT ;  /* 0x00000001b000780c */ /* 0x000fe40003f64270 */
[----:B------:R-:W-:-:S03]  /*56d0*/  FMNMX.FTZ R172, R157, R168, !PT ;  /* 0x000000a89dac7209 */ /* 0x000fc60007810000 */
[----:B------:R-:W2:Y:S02]  /*56e0*/  MUFU.TANH R158, R158 ;  /* 0x0000009e009e7308 */ /* 0x000ea40000002400 */
[----:B------:R-:W4:Y:S06]  /*56f0*/  SHFL.BFLY PT, R173, R172, 0x2, 0x1f ;  /* 0x0c401f00acad7f89 */ /* 0x000f2c00000e0000 */
[----:B------:R1:W5:Y:S08]  /*5700*/  MUFU.TANH R165, R159 ;  /* 0x0000009f00a57308 */ /* 0x0003700000002400 */
[----:B------:R2:W5:Y:S01]  /*5710*/  MUFU.TANH R168, R162 ;  /* 0x000000a200a87308 */ /* 0x0005620000002400 */
[----:B-1----:R-:W-:-:S02]  /*5720*/  FSEL R159, R161, -INF , P2 ;  /* 0xff800000a19f7808 */ /* 0x002fc40001000000 */
[----:B------:R-:W-:Y:S02]  /*5730*/  ISETP.GT.AND P2, PT, R176, 0x8, PT ;  /* 0x00000008b000780c */ /* 0x000fe40003f44270 */
[----:B---3--:R-:W-:Y:S02]  /*5740*/  FSEL R161, R164, -INF , P3 ;  /* 0xff800000a4a17808 */ /* 0x008fe40001800000 */
[----:B------:R-:W-:Y:S01]  /*5750*/  ISETP.GT.AND P3, PT, R176, 0x9, PT ;  /* 0x00000009b000780c */ /* 0x000fe20003f64270 */
[----:B------:R1:W3:Y:S01]  /*5760*/  MUFU.TANH R169, R163 ;  /* 0x000000a300a97308 */ /* 0x0002e20000002400 */
[----:B--2---:R-:W-:Y:S02]  /*5770*/  FMNMX.FTZ R162, R159, R8, !PT ;  /* 0x000000089fa27209 */ /* 0x004fe40007810000 */
[----:B----4-:R-:W-:Y:S02]  /*5780*/  FMNMX.FTZ R177, R172, R173, !PT ;  /* 0x000000adacb17209 */ /* 0x010fe40007810000 */
[----:B------:R-:W-:-:S02]  /*5790*/  FSEL R158, R158, -INF , P2 ;  /* 0xff8000009e9e7808 */ /* 0x000fc40001000000 */
[----:B------:R-:W-:Y:S01]  /*57a0*/  ISETP.GT.AND P2, PT, R176, 0x10, PT ;  /* 0x00000010b000780c */ /* 0x000fe20003f44270 */
[----:B------:R-:W2:Y:S01]  /*57b0*/  MUFU.TANH R166, R166 ;  /* 0x000000a600a67308 */ /* 0x000ea20000002400 */
[----:B-1----:R-:W-:Y:S01]  /*57c0*/  FMNMX.FTZ R163, R161, R162, !PT ;  /* 0x000000a2a1a37209 */ /* 0x002fe20007810000 */
[----:B------:R-:W1:Y:S01]  /*57d0*/  SHFL.BFLY PT, R180, R177, 0x1, 0x1f ;  /* 0x0c201f00b1b47f89 */ /* 0x000e6200000e0000 */
[----:B-----5:R-:W-:Y:S02]  /*57e0*/  FSEL R162, R165, -INF , P3 ;  /* 0xff800000a5a27808 */ /* 0x020fe40001800000 */
[----:B------:R-:W-:Y:S02]  /*57f0*/  FMNMX.FTZ R165, R158, R163, !PT ;  /* 0x000000a39ea57209 */ /* 0x000fe40007810000 */
[----:B------:R-:W-:Y:S01]  /*5800*/  ISETP.GT.AND P3, PT, R176, 0x11, PT ;  /* 0x00000011b000780c */ /* 0x000fe20003f64270 */
[----:B------:R-:W4:Y:S01]  /*5810*/  MUFU.TANH R167, R167 ;  /* 0x000000a700a77308 */ /* 0x000f220000002400 */
[----:B------:R-:W-:-:S02]  /*5820*/  FSEL R163, R168, -INF , P2 ;  /* 0xff800000a8a37808 */ /* 0x000fc40001000000 */
[----:B------:R-:W-:Y:S02]  /*5830*/  FMNMX.FTZ R164, R162, R165, !PT ;  /* 0x000000a5a2a47209 */ /* 0x000fe40007810000 */
[----:B------:R-:W-:Y:S02]  /*5840*/  ISETP.GT.AND P2, PT, R176, 0x18, PT ;  /* 0x00000018b000780c */ /* 0x000fe40003f44270 */
[----:B------:R-:W-:Y:S01]  /*5850*/  FMNMX.FTZ R165, R163, R164, !PT ;  /* 0x000000a4a3a57209 */ /* 0x000fe20007810000 */
[----:B------:R3:W5:Y:S08]  /*5860*/  MUFU.TANH R172, R170 ;  /* 0x000000aa00ac7308 */ /* 0x0007700000002400 */
[----:B------:R4:W1:Y:S01]  /*5870*/  MUFU.TANH R173, R171 ;  /* 0x000000ab00ad7308 */ /* 0x0008620000002400 */
[----:B---3--:R-:W-:-:S02]  /*5880*/  FSEL R170, R169, -INF , P3 ;  /* 0xff800000a9aa7808 */ /* 0x008fc40001800000 */
[----:B------:R-:W-:Y:S02]  /*5890*/  ISETP.GT.AND P3, PT, R176, 0x19, PT ;  /* 0x00000019b000780c */ /* 0x000fe40003f64270 */
[----:B--2---:R-:W-:Y:S02]  /*58a0*/  FSEL R169, R166, -INF , P2 ;  /* 0xff800000a6a97808 */ /* 0x004fe40001000000 */
[----:B------:R-:W-:Y:S01]  /*58b0*/  FMNMX.FTZ R164, R170, R165, !PT ;  /* 0x000000a5aaa47209 */ /* 0x000fe20007810000 */
[----:B------:R-:W2:Y:S01]  /*58c0*/  MUFU.TANH R174, R174 ;  /* 0x000000ae00ae7308 */ /* 0x000ea20000002400 */
[----:B----4-:R-:W-:Y:S02]  /*58d0*/  FSEL R171, R167, -INF , P3 ;  /* 0xff800000a7ab7808 */ /* 0x010fe40001800000 */
[----:B------:R-:W-:Y:S02]  /*58e0*/  FMNMX.FTZ R166, R169, R164, !PT ;  /* 0x000000a4a9a67209 */ /* 0x000fe40007810000 */
[----:B-----5:R-:W-:-:S02]  /*58f0*/  FSEL R164, R172, -INF , P4 ;  /* 0xff800000aca47808 */ /* 0x020fc40002000000 */
[----:B------:R-:W-:Y:S01]  /*5900*/  FMNMX.FTZ R165, R171, R166, !PT ;  /* 0x000000a6aba57209 */ /* 0x000fe20007810000 */
[----:B------:R-:W3:Y:S01]  /*5910*/  MUFU.TANH R175, R175 ;  /* 0x000000af00af7308 */ /* 0x000ee20000002400 */
[----:B-1----:R-:W-:Y:S02]  /*5920*/  FMNMX.FTZ R4, R177, R180, !PT ;  /* 0x000000b4b1047209 */ /* 0x002fe40007810000 */
[----:B------:R-:W-:Y:S02]  /*5930*/  ISETP.GT.AND P3, PT, R176, 0x28, PT ;  /* 0x00000028b000780c */ /* 0x000fe40003f64270 */
[----:B------:R-:W-:Y:S01]  /*5940*/  FSEL R166, R173, -INF , P5 ;  /* 0xff800000ada67808 */ /* 0x000fe20002800000 */
[----:B------:R-:W-:Y:S01]  /*5950*/  FMUL.FTZ R173, R4, UR10 ;  /* 0x0000000a04ad7c20 */ /* 0x000fe20008410000 */
[----:B------:R-:W-:Y:S01]  /*5960*/  FMNMX.FTZ R167, R164, R165, !PT ;  /* 0x000000a5a4a77209 */ /* 0x000fe20007810000 */
[----:B------:R-:W1:Y:S01]  /*5970*/  MUFU.TANH R168, R178 ;  /* 0x000000b200a87308 */ /* 0x000e620000002400 */
[----:B------:R-:W-:-:S02]  /*5980*/  ISETP.GT.AND P2, PT, R176, 0x29, PT ;  /* 0x00000029b000780c */ /* 0x000fc40003f44270 */
[----:B--2---:R-:W-:Y:S02]  /*5990*/  FSEL R165, R174, -INF , P3 ;  /* 0xff800000aea57808 */ /* 0x004fe40001800000 */
[----:B------:R-:W-:Y:S02]  /*59a0*/  FMNMX.FTZ R172, R166, R167, !PT ;  /* 0x000000a7a6ac7209 */ /* 0x000fe40007810000 */
[----:B------:R-:W-:Y:S01]  /*59b0*/  FSETP.NEU.FTZ.AND P5, PT, R4, -INF , PT ;  /* 0xff8000000400780b */ /* 0x000fe20003fbd000 */
[----:B------:R-:W2:Y:S01]  /*59c0*/  MUFU.TANH R179, R179 ;  /* 0x000000b300b37308 */ /* 0x000ea20000002400 */
[----:B------:R-:W-:Y:S02]  /*59d0*/  ISETP.GT.AND P4, PT, R176, 0x30, PT ;  /* 0x00000030b000780c */ /* 0x000fe40003f84270 */
[----:B---3--:R-:W-:Y:S02]  /*59e0*/  FSEL R167, R175, -INF , P2 ;  /* 0xff800000afa77808 */ /* 0x008fe40001000000 */
[----:B------:R-:W-:-:S02]  /*59f0*/  FMNMX.FTZ R172, R165, R172, !PT ;  /* 0x000000aca5ac7209 */ /* 0x000fc40007810000 */
[----:B------:R-:W-:Y:S01]  /*5a00*/  FSEL R192, R173, RZ, P5 ;  /* 0x000000ffadc07208 */ /* 0x000fe20002800000 */
[----:B------:R-:W3:Y:S01]  /*5a10*/  MUFU.TANH R182, R182 ;  /* 0x000000b600b67308 */ /* 0x000ee20000002400 */
[----:B------:R-:W-:Y:S02]  /*5a20*/  ISETP.GT.AND P2, PT, R176, 0x31, PT ;  /* 0x00000031b000780c */ /* 0x000fe40003f44270 */
[----:B-1----:R-:W-:Y:S01]  /*5a30*/  FSEL R168, R168, -INF , P4 ;  /* 0xff800000a8a87808 */ /* 0x002fe20002000000 */
[--C-:B------:R-:W-:Y:S01]  /*5a40*/  FFMA.FTZ R178, R12, UR10, -R192.reuse ;  /* 0x0000000a0cb27c23 */ /* 0x100fe200080108c0 */
[----:B------:R-:W-:Y:S01]  /*5a50*/  FMNMX.FTZ R173, R167, R172, !PT ;  /* 0x000000aca7ad7209 */ /* 0x000fe20007810000 */
[--C-:B------:R-:W-:Y:S01]  /*5a60*/  FFMA.FTZ R160, R160, UR10, -R192.reuse ;  /* 0x0000000aa0a07c23 */ /* 0x100fe200080108c0 */
[----:B------:R-:W-:Y:S01]  /*5a70*/  ISETP.GT.AND P3, PT, R176, 0x38, PT ;  /* 0x00000038b000780c */ /* 0x000fe20003f64270 */
[----:B------:R-:W1:Y:S01]  /*5a80*/  MUFU.TANH R183, R183 ;  /* 0x000000b700b77308 */ /* 0x000e620000002400 */
[----:B--2---:R-:W-:Y:S01]  /*5a90*/  FSEL R12, R179, -INF , P2 ;  /* 0xff800000b30c7808 */ /* 0x004fe20001000000 */
[--C-:B------:R-:W-:Y:S01]  /*5aa0*/  FFMA.FTZ R179, R10, UR10, -R192.reuse ;  /* 0x0000000a0ab37c23 */ /* 0x100fe200080108c0 */
[----:B------:R-:W-:Y:S01]  /*5ab0*/  FMNMX.FTZ R175, R168, R173, !PT ;  /* 0x000000ada8af7209 */ /* 0x000fe20007810000 */
[--C-:B------:R-:W-:Y:S01]  /*5ac0*/  FFMA.FTZ R181, R155, UR10, -R192.reuse ;  /* 0x0000000a9bb57c23 */ /* 0x100fe200080108c0 */
[----:B------:R-:W-:Y:S01]  /*5ad0*/  ISETP.GT.AND P2, PT, R176, 0x39, PT ;  /* 0x00000039b000780c */ /* 0x000fe20003f44270 */
[--C-:B------:R-:W-:Y:S01]  /*5ae0*/  FFMA.FTZ R14, R14, UR10, -R192.reuse ;  /* 0x0000000a0e0e7c23 */ /* 0x100fe200080108c0 */
[----:B------:R-:W-:Y:S01]  /*5af0*/  FMNMX.FTZ R174, R12, R175, !PT ;  /* 0x000000af0cae7209 */ /* 0x000fe20007810000 */
[----:B------:R2:W-:Y:S01]  /*5b00*/  MUFU.EX2 R172, R178 ;  /* 0x000000b200ac7308 */ /* 0x0005e20000000800 */
[----:B---3--:R-:W-:Y:S01]  /*5b10*/  FSEL R173, R182, -INF , P3 ;  /* 0xff800000b6ad7808 */ /* 0x008fe20001800000 */
[--C-:B------:R-:W-:Y:S01]  /*5b20*/  FFMA.FTZ R182, R157, UR10, -R192.reuse ;  /* 0x0000000a9db67c23 */ /* 0x100fe200080108c0 */
[----:B------:R-:W-:-:S02]  /*5b30*/  FFMA.FTZ R20, R20, UR10, -R192 ;  /* 0x0000000a14147c23 */ /* 0x000fc400080108c0 */
[----:B------:R-:W-:Y:S01]  /*5b40*/  FMNMX.FTZ R177, R173, R174, !PT ;  /* 0x000000aeadb17209 */ /* 0x000fe20007810000 */
[--C-:B------:R-:W-:Y:S02]  /*5b50*/  FFMA.FTZ R174, R3, UR10, -R192.reuse ;  /* 0x0000000a03ae7c23 */ /* 0x100fe400080108c0 */
[----:B------:R3:W-:Y:S01]  /*5b60*/  MUFU.EX2 R175, R179 ;  /* 0x000000b300af7308 */ /* 0x0007e20000000800 */
[----:B-1----:R-:W-:Y:S01]  /*5b70*/  FSEL R10, R183, -INF , P2 ;  /* 0xff800000b70a7808 */ /* 0x002fe20001000000 */
[----:B--2---:R-:W-:-:S03]  /*5b80*/  FFMA.FTZ R178, R156, UR10, -R192 ;  /* 0x0000000a9cb27c23 */ /* 0x004fc600080108c0 */
[----:B------:R-:W-:Y:S01]  /*5b90*/  FMNMX.FTZ R3, R10, R177, !PT ;  /* 0x000000b10a037209 */ /* 0x000fe20007810000 */
[--C-:B------:R-:W-:Y:S01]  /*5ba0*/  FFMA.FTZ R177, R11, UR10, -R192.reuse ;  /* 0x0000000a0bb17c23 */ /* 0x100fe200080108c0 */
[--C-:B------:R-:W-:Y:S01]  /*5bb0*/  FFMA.FTZ R11, R13, UR10, -R192.reuse ;  /* 0x0000000a0d0b7c23 */ /* 0x100fe200080108c0 */
[--C-:B------:R-:W-:Y:S01]  /*5bc0*/  FFMA.FTZ R13, R15, UR10, -R192.reuse ;  /* 0x0000000a0f0d7c23 */ /* 0x100fe200080108c0 */
[--C-:B---3--:R-:W-:Y:S01]  /*5bd0*/  FFMA.FTZ R179, R154, UR10, -R192.reuse ;  /* 0x0000000a9ab37c23 */ /* 0x108fe200080108c0 */
[----:B------:R-:W1:Y:S01]  /*5be0*/  SHFL.BFLY PT, R176, R3, 0x2, 0x1f ;  /* 0x0c401f0003b07f89 */ /* 0x000e6200000e0000 */
[----:B------:R-:W-:Y:S01]  /*5bf0*/  FSEL R154, R4, RZ, P5 ;  /* 0x000000ff049a7208 */ /* 0x000fe20002800000 */
[--C-:B------:R-:W-:Y:S01]  /*5c00*/  FFMA.FTZ R15, R21, UR10, -R192.reuse ;  /* 0x0000000a150f7c23 */ /* 0x100fe200080108c0 */
[----:B------:R-:W-:Y:S01]  /*5c10*/  FFMA.FTZ R21, R153, UR10, -R192 ;  /* 0x0000000a99157c23 */ /* 0x000fe200080108c0 */
[----:B------:R-:W-:Y:S02]  /*5c20*/  MUFU.EX2 R174, R174 ;  /* 0x000000ae00ae7308 */ /* 0x000fe40000000800 */
[----:B------:R-:W-:-:S04]  /*5c30*/  FADD.FTZ R154, -R154, R9 ;  /* 0x000000099a9a7221 */ /* 0x000fc80000010100 */
[----:B------:R-:W-:Y:S02]  /*5c40*/  FMUL.FTZ R9, R154, UR10 ;  /* 0x0000000a9a097c20 */ /* 0x000fe40008410000 */
[----:B------:R-:W-:Y:S08]  /*5c50*/  MUFU.EX2 R177, R177 ;  /* 0x000000b100b17308 */ /* 0x000ff00000000800 */
[----:B------:R-:W2:Y:S01]  /*5c60*/  MUFU.EX2 R9, R9 ;  /* 0x0000000900097308 */ /* 0x000ea20000000800 */
[----:B-1----:R-:W-:Y:S01]  /*5c70*/  FMNMX.FTZ R180, R3, R176, !PT ;  /* 0x000000b003b47209 */ /* 0x002fe20007810000 */
[----:B------:R-:W-:-:S06]  /*5c80*/  FFMA.FTZ R176, R152, UR10, -R192 ;  /* 0x0000000a98b07c23 */ /* 0x000fcc00080108c0 */
[----:B------:R-:W-:Y:S01]  /*5c90*/  MUFU.EX2 R11, R11 ;  /* 0x0000000b000b7308 */ /* 0x000fe20000000800 */
[----:B------:R-:W1:Y:S07]  /*5ca0*/  SHFL.BFLY PT, R3, R180, 0x1, 0x1f ;  /* 0x0c201f00b4037f89 */ /* 0x000e6e00000e0000 */
[----:B------:R-:W-:Y:S01]  /*5cb0*/  MUFU.EX2 R14, R14 ;  /* 0x0000000e000e7308 */ /* 0x000fe20000000800 */
[-C--:B--2---:R-:W-:Y:S01]  /*5cc0*/  FMUL.FTZ R24, R24, R9.reuse ;  /* 0x0000000918187220 */ /* 0x084fe20000410000 */
        /* <DEDUP_REMOVED lines=15> */
[----:B-1----:R-:W-:Y:S01]  /*5dc0*/  FMNMX.FTZ R3, R180, R3, !PT ;  /* 0x00000003b4037209 */ /* 0x002fe20007810000 */
[-C--:B------:R-:W-:Y:S01]  /*5dd0*/  FMUL.FTZ R52, R52, R9.reuse ;  /* 0x0000000934347220 */ /* 0x080fe20000410000 */
[-C--:B------:R-:W-:Y:S01]  /*5de0*/  FMUL.FTZ R53, R53, R9.reuse ;  /* 0x0000000935357220 */ /* 0x080fe20000410000 */
[-C--:B------:R-:W-:Y:S01]  /*5df0*/  FMUL.FTZ R56, R56, R9.reuse ;  /* 0x0000000938387220 */ /* 0x080fe20000410000 */
[C---:B------:R-:W-:Y:S01]  /*5e00*/  FSETP.NEU.FTZ.AND P2, PT, R3.reuse, -INF , PT ;  /* 0xff8000000300780b */ /* 0x040fe20003f5d000 */
[----:B------:R-:W-:Y:S01]  /*5e10*/  FMUL.FTZ R152, R3, UR10 ;  /* 0x0000000a03987c20 */ /* 0x000fe20008410000 */
[-C--:B------:R-:W-:Y:S01]  /*5e20*/  FMUL.FTZ R57, R57, R9.reuse ;  /* 0x0000000939397220 */ /* 0x080fe20000410000 */
[----:B------:R1:W-:Y:S01]  /*5e30*/  MUFU.EX2 R180, R160 ;  /* 0x000000a000b47308 */ /* 0x0003e20000000800 */
[-C--:B------:R-:W-:Y:S01]  /*5e40*/  FMUL.FTZ R60, R60, R9.reuse ;  /* 0x000000093c3c7220 */ /* 0x080fe20000410000 */
[-C--:B------:R-:W-:Y:S01]  /*5e50*/  FMUL.FTZ R61, R61, R9.reuse ;  /* 0x000000093d3d7220 */ /* 0x080fe20000410000 */
[----:B------:R-:W-:Y:S01]  /*5e60*/  FSEL R152, R152, RZ, P2 ;  /* 0x000000ff98987208 */ /* 0x000fe20001000000 */
[-C--:B------:R-:W-:Y:S01]  /*5e70*/  FMUL.FTZ R64, R64, R9.reuse ;  /* 0x0000000940407220 */ /* 0x080fe20000410000 */
[-C--:B------:R-:W-:Y:S01]  /*5e80*/  FMUL.FTZ R65, R65, R9.reuse ;  /* 0x0000000941417220 */ /* 0x080fe20000410000 */
[-C--:B------:R-:W-:Y:S01]  /*5e90*/  FMUL.FTZ R68, R68, R9.reuse ;  /* 0x0000000944447220 */ /* 0x080fe20000410000 */
[----:B------:R-:W-:Y:S01]  /*5ea0*/  FMUL.FTZ R69, R69, R9 ;  /* 0x0000000945457220 */ /* 0x000fe20000410000 */
[--C-:B------:R-:W-:Y:S01]  /*5eb0*/  FFMA.FTZ R156, R161, UR10, -R152.reuse ;  /* 0x0000000aa19c7c23 */ /* 0x100fe20008010898 */
[----:B------:R-:W-:Y:S01]  /*5ec0*/  FSEL R161, R3, RZ, P2 ;  /* 0x000000ff03a17208 */ /* 0x000fe20001000000 */
[--C-:B------:R-:W-:Y:S01]  /*5ed0*/  FFMA.FTZ R153, R159, UR10, -R152.reuse ;  /* 0x0000000a9f997c23 */ /* 0x100fe20008010898 */
[--C-:B------:R-:W-:Y:S01]  /*5ee0*/  FFMA.FTZ R155, R158, UR10, -R152.reuse ;  /* 0x0000000a9e9b7c23 */ /* 0x100fe20008010898 */
[----:B-1----:R-:W-:Y:S01]  /*5ef0*/  FFMA.FTZ R160, R170, UR10, -R152 ;  /* 0x0000000aaaa07c23 */ /* 0x002fe20008010898 */
[----:B------:R-:W-:Y:S01]  /*5f00*/  MOV R170, UR30 ;  /* 0x0000001e00aa7c02 */ /* 0x000fe20008000f00 */
[----:B------:R-:W-:Y:S01]  /*5f10*/  FADD.FTZ R161, -R161, R8 ;  /* 0x00000008a1a17221 */ /* 0x000fe20000010100 */
[----:B------:R-:W-:Y:S01]  /*5f20*/  MUFU.EX2 R156, R156 ;  /* 0x0000009c009c7308 */ /* 0x000fe20000000800 */
[--C-:B------:R-:W-:Y:S01]  /*5f30*/  FFMA.FTZ R158, R162, UR10, -R152.reuse ;  /* 0x0000000aa29e7c23 */ /* 0x100fe20008010898 */
[----:B------:R-:W-:Y:S01]  /*5f40*/  @!P1 IADD3 R154, R170, 0x28c40, RZ ;  /* 0x00028c40aa9a9810 */ /* 0x000fe20007ffe0ff */
[----:B------:R-:W-:Y:S01]  /*5f50*/  FMUL.FTZ R8, R161, UR10 ;  /* 0x0000000aa1087c20 */ /* 0x000fe20008410000 */
[--C-:B------:R-:W-:Y:S01]  /*5f60*/  FFMA.FTZ R157, R163, UR10, -R152.reuse ;  /* 0x0000000aa39d7c23 */ /* 0x100fe20008010898 */
[----:B------:R-:W-:Y:S01]  /*5f70*/  IADD3 R163, -R17, RZ, RZ ;  /* 0x000000ff11a37210 */ /* 0x000fe20007ffe1ff */
[----:B------:R-:W-:Y:S01]  /*5f80*/  FFMA.FTZ R159, R169, UR10, -R152 ;  /* 0x0000000aa99f7c23 */ /* 0x000fe20008010898 */
[----:B------:R-:W-:Y:S01]  /*5f90*/  @!P1 PRMT R154, RZ, 0x654, R154 ;  /* 0x00000654ff9a9816 */ /* 0x000fe2000000009a */
[----:B------:R-:W-:Y:S01]  /*5fa0*/  MUFU.EX2 R153, R153 ;  /* 0x0000009900997308 */ /* 0x000fe20000000800 */
[----:B------:R-:W-:Y:S01]  /*5fb0*/  ISETP.NE.AND P2, PT, R16, R163, PT ;  /* 0x000000a31000720c */ /* 0x000fe20003f45270 */
[--C-:B------:R-:W-:Y:S01]  /*5fc0*/  FFMA.FTZ R162, R171, UR10, -R152.reuse ;  /* 0x0000000aaba27c23 */ /* 0x100fe20008010898 */
[----:B------:R1:W-:Y:S01]  /*5fd0*/  @!P1 SYNCS.ARRIVE.TRANS64.RED.A1T0 RZ, [R154+URZ], RZ ;  /* 0x000000ff9aff99a7 */ /* 0x0003e2000810043f */
[--C-:B------:R-:W-:Y:S01]  /*5fe0*/  FFMA.FTZ R161, R164, UR10, -R152.reuse ;  /* 0x0000000aa4a17c23 */ /* 0x100fe20008010898 */
[----:B------:R-:W-:Y:S01]  /*5ff0*/  MOV R163, UR29 ;  /* 0x0000001d00a37c02 */ /* 0x000fe20008000f00 */
[--C-:B------:R-:W-:Y:S01]  /*6000*/  FFMA.FTZ R164, R166, UR10, -R152.reuse ;  /* 0x0000000aa6a47c23 */ /* 0x100fe20008010898 */
[--C-:B------:R-:W-:Y:S01]  /*6010*/  FFMA.FTZ R165, R165, UR10, -R152.reuse ;  /* 0x0000000aa5a57c23 */ /* 0x100fe20008010898 */
[----:B------:R-:W2:Y:S01]  /*6020*/  MUFU.EX2 R8, R8 ;  /* 0x0000000800087308 */ /* 0x000ea20000000800 */
[--C-:B------:R-:W-:Y:S01]  /*6030*/  FFMA.FTZ R167, R167, UR10, -R152.reuse ;  /* 0x0000000aa7a77c23 */ /* 0x100fe20008010898 */
[----:B------:R-:W-:Y:S01]  /*6040*/  FFMA.FTZ R168, R168, UR10, -R152 ;  /* 0x0000000aa8a87c23 */ /* 0x000fe20008010898 */
[----:B-1----:R-:W-:Y:S01]  /*6050*/  FFMA.FTZ R154, R9, R5, R172 ;  /* 0x00000005099a7223 */ /* 0x002fe200000100ac */
[--C-:B------:R-:W-:Y:S01]  /*6060*/  FFMA.FTZ R12, R12, UR10, -R152.reuse ;  /* 0x0000000a0c0c7c23 */ /* 0x100fe20008010898 */
[----:B------:R-:W-:Y:S01]  /*6070*/  FFMA.FTZ R173, R173, UR10, -R152 ;  /* 0x0000000aadad7c23 */ /* 0x000fe20008010898 */
[----:B------:R-:W-:-:S02]  /*6080*/  @!P2 IMAD R5, R163, 0x40, R2 ;  /* 0x00000040a305a824 */ /* 0x000fc400078e0202 */
[----:B------:R-:W-:Y:S01]  /*6090*/  FADD.FTZ R171, R175, R154 ;  /* 0x0000009aafab7221 */ /* 0x000fe20000010000 */
[----:B------:R-:W1:Y:S01]  /*60a0*/  MUFU.EX2 R155, R155 ;  /* 0x0000009b009b7308 */ /* 0x000e620000000800 */
[----:B------:R-:W-:Y:S01]  /*60b0*/  FFMA.FTZ R10, R10, UR10, -R152 ;  /* 0x0000000a0a0a7c23 */ /* 0x000fe20008010898 */
[-C--:B------:R-:W-:Y:S01]  /*60c0*/  FMUL.FTZ R72, R72, R9.reuse ;  /* 0x0000000948487220 */ /* 0x080fe20000410000 */
[----:B------:R-:W-:Y:S01]  /*60d0*/  FADD.FTZ R154, R174, R171 ;  /* 0x000000abae9a7221 */ /* 0x000fe20000010000 */
[----:B------:R-:W-:Y:S01]  /*60e0*/  @!P2 LEA R5, R5, UR48, 0x2 ;  /* 0x000000300505ac11 */ /* 0x000fe2000f8e10ff */
[-C--:B------:R-:W-:Y:S01]  /*60f0*/  FMUL.FTZ R73, R73, R9.reuse ;  /* 0x0000000949497220 */ /* 0x080fe20000410000 */
[----:B------:R-:W-:Y:S01]  /*6100*/  FMUL.FTZ R76, R76, R9 ;  /* 0x000000094c4c7220 */ /* 0x000fe20000410000 */
[----:B------:R-:W-:Y:S01]  /*6110*/  FADD.FTZ R154, R177, R154 ;  /* 0x0000009ab19a7221 */ /* 0x000fe20000010000 */
[----:B------:R-:W3:Y:S01]  /*6120*/  MUFU.EX2 R158, R158 ;  /* 0x0000009e009e7308 */ /* 0x000ee20000000800 */
[----:B--2---:R-:W-:Y:S01]  /*6130*/  FFMA.FTZ R169, R8, R6, R153 ;  /* 0x0000000608a97223 */ /* 0x004fe20000010099 */
[----:B------:R-:W-:Y:S01]  /*6140*/  @!P2 STS [R5+0x28800], R9 ;  /* 0x028800090500a388 */ /* 0x000fe20000000800 */
[C---:B------:R-:W-:Y:S01]  /*6150*/  F2FP.F16.F32.PACK_AB R153, R156.reuse, R153 ;  /* 0x000000999c99723e */ /* 0x040fe200000000ff */
[----:B------:R-:W-:Y:S01]  /*6160*/  FMUL.FTZ R77, R77, R9 ;  /* 0x000000094d4d7220 */ /* 0x000fe20000410000 */
[----:B------:R-:W-:Y:S01]  /*6170*/  FADD.FTZ R6, R156, R169 ;  /* 0x000000a99c067221 */ /* 0x000fe20000010000 */
[----:B------:R2:W-:Y:S01]  /*6180*/  @!P2 STS [R5+0x28820], R8 ;  /* 0x028820080500a388 */ /* 0x0005e20000000800 */
[----:B------:R-:W-:Y:S01]  /*6190*/  F2FP.F16.F32.PACK_AB R156, R14, R11 ;  /* 0x0000000b0e9c723e */ /* 0x000fe200000000ff */
        /* <DEDUP_REMOVED lines=57> */
[----:B-1----:R-:W-:Y:S01]  /*6530*/  FADD.FTZ R165, R11, R154 ;  /* 0x0000009a0ba57221 */ /* 0x002fe20000010000 */
[----:B------:R-:W-:Y:S01]  /*6540*/  FADD.FTZ R154, R160, R169 ;  /* 0x000000a9a09a7221 */ /* 0x000fe20000010000 */
[-C--:B------:R-:W-:Y:S01]  /*6550*/  FMUL.FTZ R42, R42, R8.reuse ;  /* 0x000000082a2a7220 */ /* 0x080fe20000410000 */
[----:B------:R-:W-:Y:S01]  /*6560*/  FMUL.FTZ R43, R43, R8 ;  /* 0x000000082b2b7220 */ /* 0x000fe20000410000 */
[----:B------:R-:W-:Y:S01]  /*6570*/  FADD.FTZ R152, R14, R165 ;  /* 0x000000a50e987221 */ /* 0x000fe20000010000 */
[----:B---3--:R-:W-:Y:S01]  /*6580*/  FADD.FTZ R169, R159, R154 ;  /* 0x0000009a9fa97221 */ /* 0x008fe20000010000 */
[----:B------:R-:W-:Y:S01]  /*6590*/  F2FP.F16.F32.PACK_AB R154, R177, R174 ;  /* 0x000000aeb19a723e */ /* 0x000fe200000000ff */
[----:B------:R-:W1:Y:S01]  /*65a0*/  MUFU.EX2 R176, R176 ;  /* 0x000000b000b07308 */ /* 0x000e620000000800 */
[----:B----4-:R-:W-:Y:S01]  /*65b0*/  F2FP.F16.F32.PACK_AB R159, R162, R159 ;  /* 0x0000009fa29f723e */ /* 0x010fe200000000ff */
        /* <DEDUP_REMOVED lines=15> */
[----:B---3--:R-:W-:Y:S01]  /*66b0*/  FADD.FTZ R167, R13, R152 ;  /* 0x000000980da77221 */ /* 0x008fe20000010000 */
[----:B------:R-:W-:Y:S01]  /*66c0*/  F2FP.F16.F32.PACK_AB R152, R175, R172 ;  /* 0x000000acaf98723e */ /* 0x000fe200000000ff */
[----:B------:R-:W-:Y:S01]  /*66d0*/  FADD.FTZ R172, R162, R169 ;  /* 0x000000a9a2ac7221 */ /* 0x000fe20000010000 */
[----:B------:R-:W-:Y:S01]  /*66e0*/  BAR.SYNC.DEFER_BLOCKING 0xf, 0x100 ;  /* 0x03c4000000007b1d */ /* 0x000fe20000010000 */
[----:B------:R-:W-:Y:S01]  /*66f0*/  FADD.FTZ R166, R20, R167 ;  /* 0x000000a714a67221 */ /* 0x000fe20000010000 */
[----:B-1----:R-:W-:Y:S01]  /*6700*/  F2FP.F16.F32.PACK_AB R160, R176, R15 ;  /* 0x0000000fb0a0723e */ /* 0x002fe200000000ff */
[----:B------:R-:W-:Y:S01]  /*6710*/  FADD.FTZ R169, R161, R172 ;  /* 0x000000aca1a97221 */ /* 0x000fe20000010000 */
[C---:B------:R-:W-:Y:S01]  /*6720*/  F2FP.F16.F32.PACK_AB R161, R164.reuse, R161 ;  /* 0x000000a1a4a1723e */ /* 0x040fe200000000ff */
[----:B------:R-:W-:Y:S01]  /*6730*/  FADD.FTZ R167, R15, R166 ;  /* 0x000000a60fa77221 */ /* 0x000fe20000010000 */
[----:B------:R-:W1:Y:S01]  /*6740*/  MUFU.EX2 R165, R168 ;  /* 0x000000a800a57308 */ /* 0x000e620000000800 */
[----:B------:R-:W-:Y:S01]  /*6750*/  FADD.FTZ R166, R164, R169 ;  /* 0x000000a9a4a67221 */ /* 0x000fe20000010000 */
[-C--:B------:R-:W-:Y:S01]  /*6760*/  FMUL.FTZ R71, R71, R8.reuse ;  /* 0x0000000847477220 */ /* 0x080fe20000410000 */
[----:B------:R-:W-:Y:S01]  /*6770*/  FADD.FTZ R158, R176, R167 ;  /* 0x000000a7b09e7221 */ /* 0x000fe20000010000 */
[-C--:B------:R-:W-:Y:S01]  /*6780*/  FMUL.FTZ R74, R74, R8.reuse ;  /* 0x000000084a4a7220 */ /* 0x080fe20000410000 */
[----:B------:R-:W-:Y:S01]  /*6790*/  FADD.FTZ R11, R163, R166 ;  /* 0x000000a6a30b7221 */ /* 0x000fe20000010000 */
[----:B----4-:R-:W-:Y:S01]  /*67a0*/  F2FP.F16.F32.PACK_AB R163, R6, R163 ;  /* 0x000000a306a3723e */ /* 0x010fe200000000ff */
[----:B--2---:R-:W-:Y:S01]  /*67b0*/  FADD.FTZ R5, R21, R158 ;  /* 0x0000009e15057221 */ /* 0x004fe20000010000 */
[----:B------:R-:W2:Y:S01]  /*67c0*/  MUFU.EX2 R178, R178 ;  /* 0x000000b200b27308 */ /* 0x000ea20000000800 */
[----:B------:R-:W-:Y:S01]  /*67d0*/  F2FP.F16.F32.PACK_AB R158, R20, R13 ;  /* 0x0000000d149e723e */ /* 0x000fe200000000ff */
[----:B------:R-:W-:Y:S01]  /*67e0*/  FADD.FTZ R20, R6, R11 ;  /* 0x0000000b06147221 */ /* 0x000fe20000010000 */
[-C--:B------:R-:W-:Y:S01]  /*67f0*/  FMUL.FTZ R75, R75, R8.reuse ;  /* 0x000000084b4b7220 */ /* 0x080fe20000410000 */
[-C--:B------:R-:W-:Y:S01]  /*6800*/  FMUL.FTZ R78, R78, R8.reuse ;  /* 0x000000084e4e7220 */ /* 0x080fe20000410000 */
        /* <DEDUP_REMOVED lines=9> */
[----:B------:R1:W-:Y:S01]  /*68a0*/  STSM.16.M88.4 [R23], R156 ;  /* 0x0000009c17007844 */ /* 0x0003e20000000200 */
[-C--:B------:R-:W-:Y:S01]  /*68b0*/  FMUL.FTZ R91, R91, R8.reuse ;  /* 0x000000085b5b7220 */ /* 0x080fe20000410000 */
[----:B------:R-:W4:Y:S01]  /*68c0*/  MUFU.EX2 R179, R179 ;  /* 0x000000b300b37308 */ /* 0x000f220000000800 */
        /* <DEDUP_REMOVED lines=17> */
[----:B------:R-:W-:Y:S01]  /*69e0*/  F2FP.F16.F32.PACK_AB R164, R180, R179 ;  /* 0x000000b3b4a4723e */ /* 0x000fe200000000ff */
[-C--:B------:R-:W-:Y:S01]  /*69f0*/  FMUL.FTZ R111, R111, R8.reuse ;  /* 0x000000086f6f7220 */ /* 0x080fe20000410000 */
[-C--:B------:R-:W-:Y:S01]  /*6a00*/  FMUL.FTZ R114, R114, R8.reuse ;  /* 0x0000000872727220 */ /* 0x080fe20000410000 */
[----:B------:R-:W-:Y:S01]  /*6a10*/  FADD.FTZ R14, R180, R5 ;  /* 0x00000005b40e7221 */ /* 0x000fe20000010000 */
        /* <DEDUP_REMOVED lines=18> */
[-C--:B------:R-:W-:Y:S01]  /*6b40*/  FMUL.FTZ R143, R143, R8.reuse ;  /* 0x000000088f8f7220 */ /* 0x080fe20000410000 */
[C---:B----4-:R-:W-:Y:S01]  /*6b50*/  F2FP.F16.F32.PACK_AB R166, R182.reuse, R181 ;  /* 0x000000b5b6a6723e */ /* 0x050fe200000000ff */
[----:B------:R-:W-:Y:S01]  /*6b60*/  FADD.FTZ R5, R182, R5 ;  /* 0x00000005b6057221 */ /* 0x000fe20000010000 */
[-C--:B------:R-:W-:Y:S01]  /*6b70*/  FMUL.FTZ R146, R146, R8.reuse ;  /* 0x0000000892927220 */ /* 0x080fe20000410000 */
[-C--:B------:R-:W-:Y:S01]  /*6b80*/  FMUL.FTZ R147, R147, R8.reuse ;  /* 0x0000000893937220 */ /* 0x080fe20000410000 */
[-C--:B------:R-:W-:Y:S01]  /*6b90*/  FMUL.FTZ R150, R150, R8.reuse ;  /* 0x0000000896967220 */ /* 0x080fe20000410000 */
[----:B------:R-:W-:Y:S01]  /*6ba0*/  FMUL.FTZ R151, R151, R8 ;  /* 0x0000000897977220 */ /* 0x000fe20000410000 */
[C---:B--2---:R-:W-:Y:S01]  /*6bb0*/  F2FP.F16.F32.PACK_AB R167, R10.reuse, R167 ;  /* 0x000000a70aa7723e */ /* 0x044fe200000000ff */
[----:B------:R-:W-:-:S04]  /*6bc0*/  FADD.FTZ R6, R10, R11 ;  /* 0x0000000b0a067221 */ /* 0x000fc80000010000 */
[----:B------:R1:W-:Y:S01]  /*6bd0*/  STSM.16.M88.4 [R22], R164 ;  /* 0x000000a416007844 */ /* 0x0003e20000000200 */
[----:B------:R-:W-:Y:S05]  /*6be0*/  @!P0 BRA `(.L_x_5817) ;  /* 0x0000000000048947 */ /* 0x000fea0003800000 */
[----:B------:R-:W-:Y:S01]  /*6bf0*/  BPT.TRAP 0x1 ;  /* 0x000000040000795c */ /* 0x000fe20000300000 */
.L_x_5817:
[----:B------:R2:W3:Y:S01]  /*6c00*/  SYNCS.PHASECHK.TRANS64.TRYWAIT P2, [UR30+0x28c50], R7 ;  /* 0x028c5007ff0075a7 */ /* 0x0004e2000804015e */
[----:B------:R-:W-:Y:S05]  /*6c10*/  @!P0 BRA `(.L_x_5818) ;  /* 0x0000000000048947 */ /* 0x000fea0003800000 */
[----:B------:R-:W-:Y:S01]  /*6c20*/  BPT.TRAP 0x1 ;  /* 0x000000040000795c */ /* 0x000fe20000300000 */
.L_x_5818:
[----:B---3--:R-:W-:Y:S05]  /*6c30*/  @P2 BRA `(.L_x_5819) ;  /* 0x0000000000082947 */ /* 0x008fea0003800000 */
[----:B------:R-:W3:Y:S02]  /*6c40*/  SYNCS.PHASECHK.TRANS64.TRYWAIT P2, [UR30+0x28c50], R7 ;  /* 0x028c5007ff0075a7 */ /* 0x000ee4000804015e */
[----:B---3--:R-:W-:Y:S05]  /*6c50*/  @!P2 BRA `(.L_x_5820) ;  /* 0x000000780004a947 */ /* 0x008fea0003800000 */
.L_x_5819:
[----:B------:R-:W-:Y:S01]  /*6c60*/  ULEA UR11, UR39, UR41, 0xc ;  /* 0x00000029270b7291 */ /* 0x000fe2000f8e603f */
[----:B------:R-:W-:Y:S01]  /*6c70*/  WARPGROUP.ARRIVE ;  /* 0x00000000000079c5 */ /* 0x000fe20000000000 */
[----:B------:R-:W-:Y:S01]  /*6c80*/  UMOV UR7, 0x40000040 ;  /* 0x4000004000077882 */ /* 0x000fe20000000000 */
[----:B------:R-:W-:Y:S01]  /*6c90*/  UISETP.GT.AND UP0, UPT, UR22, UR23, UPT ;  /* 0x000000171600728c */ /* 0x000fe2000bf04270 */
[----:B---3--:R-:W-:Y:S01]  /*6ca0*/  @!P1 IADD3 R170, R170, 0x28c60, RZ ;  /* 0x00028c60aaaa9810 */ /* 0x008fe20007ffe0ff */
[----:B------:R-:W-:Y:S01]  /*6cb0*/  UIADD3 UR22, UR22, -0x1, URZ ;  /* 0xffffffff16167890 */ /* 0x000fe2000fffe03f */
[----:B------:R-:W-:Y:S01]  /*6cc0*/  MOV R8, R3 ;  /* 0x0000000300087202 */ /* 0x000fe20000000f00 */
[----:B------:R-:W-:Y:S01]  /*6cd0*/  UMOV UR6, UR11 ;  /* 0x0000000b00067c82 */ /* 0x000fe20008000000 */
[----:B------:R-:W-:Y:S01]  /*6ce0*/  @!P1 PRMT R170, RZ, 0x654, R170 ;  /* 0x00000654ffaa9816 */ /* 0x000fe200000000aa */
[----:B------:R-:W-:Y:S01]  /*6cf0*/  HGMMA.64x256x16.F32 R24, R152, gdesc[UR4].tnspB, R24, gsb0 ;  /* 0x43e0000498187df0 */ /* 0x000fe20008000818 */
[----:B------:R-:W-:Y:S01]  /*6d00*/  UIADD3 UR6, UR11, 0x80, URZ ;  /* 0x000000800b067890 */ /* 0x000fe2000fffe03f */
[----:B------:R-:W-:Y:S01]  /*6d10*/  PLOP3.LUT P2, PT, PT, PT, UP0, 0x80, 0x0 ;  /* 0x000000000000781c */ /* 0x000fe20003f4f008 */
[----:B------:R-:W-:Y:S01]  /*6d20*/  UMOV UR7, 0x40000040 ;  /* 0x4000004000077882 */ /* 0x000fe20000000000 */
[----:B------:R-:W-:Y:S01]  /*6d30*/  UMOV UR29, UR39 ;  /* 0x00000027001d7c82 */ /* 0x000fe20008000000 */
[----:B------:R-:W-:Y:S01]  /*6d40*/  MOV R9, R4 ;  /* 0x0000000400097202 */ /* 0x000fe20000000f00 */
[----:B------:R-:W-:-:S02]  /*6d50*/  WARPGROUP.DEPBAR.LE gsb0, 0x0 ;  /* 0x00008000000079c5 */ /* 0x000fc40000010000 */
[----:B------:R-:W-:-:S15]  /*6d60*/  WARPGROUP.ARRIVE ;  /* 0x00000000000079c5 */ /* 0x000fde0000000000 */
[----:B------:R-:W-:-:S05]  /*6d70*/  NOP ;  /* 0x0000000000007918 */ /* 0x000fca0000000000 */
        /* <DEDUP_REMOVED lines=24> */
.L_x_5812:
[----:B------:R-:W-:-:S13]  /*6f00*/  ISETP.LE.AND P2, PT, RZ, UR22, PT ;  /* 0x00000016ff007c0c */ /* 0x000fda000bf43270 */
[----:B------:R-:W-:Y:S05]  /*6f10*/  @!P2 BRA `(.L_x_5822) ;  /* 0x0000001c0030a947 */ /* 0x000fea0003800000 */
[----:B------:R-:W-:Y:S01]  /*6f20*/  MOV R8, R3 ;  /* 0x0000000300087202 */ /* 0x000fe20000000f00 */
[----:B------:R-:W-:Y:S01]  /*6f30*/  IMAD.MOV.U32 R13, RZ, RZ, R4 ;  /* 0x000000ffff0d7224 */ /* 0x000fe200078e0004 */
[----:B------:R-:W-:Y:S01]  /*6f40*/  UMOV UR21, UR39 ;  /* 0x0000002700157c82 */ /* 0x000fe20008000000 */
[----:B------:R-:W-:Y:S01]  /*6f50*/  ULDC UR23, c[0x0][0x9d8] ;  /* 0x0002760000177ab9 */ /* 0x000fe20000000800 */
[----:B------:R-:W-:-:S05]  /*6f60*/  ULDC UR20, c[0x0][0x988] ;  /* 0x0002620000147ab9 */ /* 0x000fca0000000800 */
.L_x_5831:
[----:B------:R-:W-:-:S04]  /*6f70*/  UIADD3 UR39, UR21, 0x1, URZ ;  /* 0x0000000115277890 */ /* 0x000fc8000fffe03f */
[----:B------:R-:W-:-:S04]  /*6f80*/  UISETP.NE.AND UP0, UPT, UR39, 0x2, UPT ;  /* 0x000000022700788c */ /* 0x000fc8000bf05270 */
[----:B------:R-:W-:Y:S02]  /*6f90*/  USEL UR6, URZ, 0x1, UP0 ;  /* 0x000000013f067887 */ /* 0x000fe40008000000 */
[----:B------:R-:W-:Y:S02]  /*6fa0*/  USEL UR39, UR39, URZ, UP0 ;  /* 0x0000003f27277287 */ /* 0x000fe40008000000 */
[----:B------:R-:W-:Y:S01]  /*6fb0*/  ULOP3.LUT UR38, UR38, UR6, URZ, 0x3c, !UPT ;  /* 0x0000000626267292 */ /* 0x000fe2000f8e3c3f */
[----:B-1-34-:R-:W-:Y:S11]  /*6fc0*/  @!P0 BRA `(.L_x_5823) ;  /* 0x0000000000048947 */ /* 0x01aff60003800000 */
[----:B------:R-:W-:Y:S01]  /*6fd0*/  BPT.TRAP 0x1 ;  /* 0x000000040000795c */ /* 0x000fe20000300000 */
.L_x_5823:
[----:B------:R-:W-:Y:S01]  /*6fe0*/  ULEA UR24, UR39, UR48, 0x3 ;  /* 0x0000003027187291 */ /* 0x000fe2000f8e183f */
[----:B--2---:R-:W-:-:S04]  /*6ff0*/  MOV R7, UR38 ;  /* 0x0000002600077c02 */ /* 0x004fc80008000f00 */
[----:B------:R-:W-:-:S04]  /*7000*/  SHF.L.U32 R7, R7, 0x1f, RZ ;  /* 0x0000001f07077819 */ /* 0x000fc800000006ff */
[----:B------:R2:W4:Y:S01]  /*7010*/  SYNCS.PHASECHK.TRANS64.TRYWAIT P2, [UR24+0x28c30], R7 ;  /* 0x028c3007ff0075a7 */ /* 0x0005220008040158 */
[----:B------:R-:W-:Y:S05]  /*7020*/  @!P0 BRA `(.L_x_5824) ;  /* 0x0000000000048947 */ /* 0x000fea0003800000 */
[----:B------:R-:W-:Y:S01]  /*7030*/  BPT.TRAP 0x1 ;  /* 0x000000040000795c */ /* 0x000fe20000300000 */
.L_x_5824:
[----:B----4-:R-:W-:Y:S05]  /*7040*/  @P2 BRA `(.L_x_5825) ;  /* 0x0000000000082947 */ /* 0x010fea0003800000 */
[----:B------:R-:W4:Y:S02]  /*7050*/  SYNCS.PHASECHK.TRANS64.TRYWAIT P2, [UR24+0x28c30], R7 ;  /* 0x028c3007ff0075a7 */ /* 0x000f240008040158 */
[----:B----4-:R-:W-:Y:S05]  /*7060*/  @!P2 BRA `(.L_x_5826) ;  /* 0x000000740014a947 */ /* 0x010fea0003800000 */
.L_x_5825:
[----:B------:R-:W-:Y:S01]  /*7070*/  R2UR UR18, R0 ;  /* 0x00000000001272ca */ /* 0x000fe200000e0000 */
[----:B-1-3--:R-:W-:Y:S01]  /*7080*/  WARPGROUP.ARRIVE ;  /* 0x00000000000079c5 */ /* 0x00afe20000000000 */
        /* <DEDUP_REMOVED lines=43> */
[----:B----4-:R-:W-:Y:S01]  /*7340*/  FMNMX.FTZ R4, R14, R13, !PT ;  /* 0x0000000d0e047209 */ /* 0x010fe20007810000 */
[----:B------:R-:W-:Y:S01]  /*7350*/  FMUL.FTZ R172, R175, UR23 ;  /* 0x00000017afac7c20 */ /* 0x000fe20008410000 */
[----:B------:R-:W-:Y:S01]  /*7360*/  FMUL.FTZ R168, R171, UR23 ;  /* 0x00000017aba87c20 */ /* 0x000fe20008410000 */
[----:B------:R-:W-:-:S04]  /*7370*/  FMUL.FTZ R171, R179, UR23 ;  /* 0x00000017b3ab7c20 */ /* 0x000fc80008410000 */
        /* <DEDUP_REMOVED lines=19> */
[----:B------:R-:W-:Y:S01]  /*74b0*/  FMUL.FTZ R162, R163, UR23 ;  /* 0x00000017a3a27c20 */ /* 0x000fe20008410000 */
[----:B------:R-:W-:Y:S01]  /*74c0*/  FMUL.FTZ R163, R166, UR23 ;  /* 0x00000017a6a37c20 */ /* 0x000fe20008410000 */
[----:B------:R-:W-:Y:S01]  /*74d0*/  FMUL.FTZ R166, R167, UR23 ;  /* 0x00000017a7a67c20 */ /* 0x000fe20008410000 */
[----:B------:R-:W-:Y:S01]  /*74e0*/  FMUL.FTZ R167, R170, UR23 ;  /* 0x00000017aaa77c20 */ /* 0x000fe20008410000 */
[----:B------:R-:W-:Y:S01]  /*74f0*/  FMUL.FTZ R170, R178, UR23 ;  /* 0x00000017b2aa7c20 */ /* 0x000fe20008410000 */
        /* <DEDUP_REMOVED lines=10> */
[----:B------:R-:W-:Y:S01]  /*75a0*/  FMUL.FTZ R169, R174, UR23 ;  /* 0x00000017aea97c20 */ /* 0x000fe20008410000 */
[----:B------:R-:W-:-:S05]  /*75b0*/  FMUL.FTZ R174, R183, UR23 ;  /* 0x00000017b7ae7c20 */ /* 0x000fca0008410000 */
[----:B------:R-:W3:Y:S01]  /*75c0*/  MUFU.TANH R10, R10 ;  /* 0x0000000a000a7308 */ /* 0x000ee20000002400 */
[----:B----4-:R-:W-:-:S05]  /*75d0*/  FMNMX.FTZ R4, R165, R4, !PT ;  /* 0x00000004a5047209 */ /* 0x010fca0007810000 */
[----:B------:R-:W4:Y:S02]  /*75e0*/  SHFL.BFLY PT, R173, R4, 0x2, 0x1f ;  /* 0x0c401f0004ad7f89 */ /* 0x000f2400000e0000 */
[----:B------:R-:W5:Y:S08]  /*75f0*/  MUFU.TANH R11, R11 ;  /* 0x0000000b000b7308 */ /* 0x000f700000002400 */
[----:B------:R-:W2:Y:S08]  /*7600*/  MUFU.TANH R12, R12 ;  /* 0x0000000c000c7308 */ /* 0x000eb00000002400 */
[----:B------:R-:W2:Y:S01]  /*7610*/  MUFU.TANH R161, R161 ;  /* 0x000000a100a17308 */ /* 0x000ea20000002400 */
[----:B----4-:R-:W-:-:S02]  /*7620*/  FMNMX.FTZ R176, R4, R173, !PT ;  /* 0x000000ad04b07209 */ /* 0x010fc40007810000 */
[----:B-1----:R-:W-:-:S05]  /*7630*/  FMNMX.FTZ R173, R9, R8, !PT ;  /* 0x0000000809ad7209 */ /* 0x002fca0007810000 */
[----:B------:R-:W1:Y:S01]  /*7640*/  MUFU.TANH R162, R162 ;  /* 0x000000a200a27308 */ /* 0x000e620000002400 */
[----:B------:R-:W4:Y:S01]  /*7650*/  SHFL.BFLY PT, R177, R176, 0x1, 0x1f ;  /* 0x0c201f00b0b17f89 */ /* 0x000f2200000e0000 */
[----:B---3--:R-:W-:Y:S01]  /*7660*/  FMNMX.FTZ R4, R10, R173, !PT ;  /* 0x000000ad0a047209 */ /* 0x008fe20007810000 */
[----:B------:R-:W-:-:S03]  /*7670*/  FMUL.FTZ R173, R182, UR23 ;  /* 0x00000017b6ad7c20 */ /* 0x000fc60008410000 */
[----:B-----5:R-:W-:Y:S02]  /*7680*/  FMNMX.FTZ R175, R11, R4, !PT ;  /* 0x000000040baf7209 */ /* 0x020fe40007810000 */
[----:B------:R-:W3:Y:S02]  /*7690*/  MUFU.TANH R163, R163 ;  /* 0x000000a300a37308 */ /* 0x000ee40000002400 */
[----:B--2---:R-:W-:-:S04]  /*76a0*/  FMNMX.FTZ R4, R12, R175, !PT ;  /* 0x000000af0c047209 */ /* 0x004fc80007810000 */
[----:B------:R-:W-:Y:S02]  /*76b0*/  FMNMX.FTZ R175, R161, R4, !PT ;  /* 0x00000004a1af7209 */ /* 0x000fe40007810000 */
[----:B------:R-:W2:Y:S08]  /*76c0*/  MUFU.TANH R166, R166 ;  /* 0x000000a600a67308 */ /* 0x000eb00000002400 */
[----:B------:R-:W5:Y:S01]  /*76d0*/  MUFU.TANH R167, R167 ;  /* 0x000000a700a77308 */ /* 0x000f620000002400 */
[----:B----4-:R-:W-:-:S02]  /*76e0*/  FMNMX.FTZ R4, R176, R177, !PT ;  /* 0x000000b1b0047209 */ /* 0x010fc40007810000 */
[----:B-1----:R-:W-:-:S03]  /*76f0*/  FMNMX.FTZ R176, R162, R175, !PT ;  /* 0x000000afa2b07209 */ /* 0x002fc60007810000 */
[C---:B------:R-:W-:Y:S02]  /*7700*/  FADD.FTZ R175, -R4.reuse, R13 ;  /* 0x0000000d04af7221 */ /* 0x040fe40000010100 */
[----:B------:R-:W1:Y:S01]  /*7710*/  MUFU.TANH R168, R168 ;  /* 0x000000a800a87308 */ /* 0x000e620000002400 */
[----:B---3--:R-:W-:Y:S01]  /*7720*/  FMNMX.FTZ R13, R163, R176, !PT ;  /* 0x000000b0a30d7209 */ /* 0x008fe20007810000 */
[----:B------:R-:W-:Y:S01]  /*7730*/  FMUL.FTZ R179, R4, UR10 ;  /* 0x0000000a04b37c20 */ /* 0x000fe20008410000 */
[----:B------:R-:W-:Y:S02]  /*7740*/  FMUL.FTZ R176, R175, UR10 ;  /* 0x0000000aafb07c20 */ /* 0x000fe40008410000 */
[----:B--2---:R-:W-:Y:S01]  /*7750*/  FMNMX.FTZ R178, R166, R13, !PT ;  /* 0x0000000da6b27209 */ /* 0x004fe20007810000 */
[--C-:B------:R-:W-:Y:S01]  /*7760*/  FFMA.FTZ R177, R14, UR10, -R179.reuse ;  /* 0x0000000a0eb17c23 */ /* 0x100fe200080108b3 */
[--C-:B------:R-:W-:Y:S01]  /*7770*/  FFMA.FTZ R15, R15, UR10, -R179.reuse ;  /* 0x0000000a0f0f7c23 */ /* 0x100fe200080108b3 */
[----:B------:R-:W2:Y:S01]  /*7780*/  MUFU.TANH R169, R169 ;  /* 0x000000a900a97308 */ /* 0x000ea20000002400 */
[----:B-----5:R-:W-:Y:S01]  /*7790*/  FMNMX.FTZ R13, R167, R178, !PT ;  /* 0x000000b2a70d7209 */ /* 0x020fe20007810000 */
        /* <DEDUP_REMOVED lines=16> */
[----:B---3--:R-:W-:-:S07]  /*78a0*/  FMNMX.FTZ R175, R172, R175, !PT ;  /* 0x000000afacaf7209 */ /* 0x008fce0007810000 */
[----:B------:R-:W3:Y:S01]  /*78b0*/  MUFU.TANH R173, R173 ;  /* 0x000000ad00ad7308 */ /* 0x000ee20000002400 */
[----:B-1----:R-:W-:-:S07]  /*78c0*/  FMNMX.FTZ R178, R170, R175, !PT ;  /* 0x000000afaab27209 */ /* 0x002fce0007810000 */
[----:B------:R-:W1:Y:S01]  /*78d0*/  MUFU.TANH R174, R174 ;  /* 0x000000ae00ae7308 */ /* 0x000e620000002400 */
[----:B--2---:R-:W-:-:S07]  /*78e0*/  FMNMX.FTZ R178, R171, R178, !PT ;  /* 0x000000b2abb27209 */ /* 0x004fce0007810000 */
[----:B------:R-:W2:Y:S01]  /*78f0*/  MUFU.EX2 R176, R176 ;  /* 0x000000b000b07308 */ /* 0x000ea20000000800 */
[----:B---3--:R-:W-:Y:S01]  /*7900*/  FMNMX.FTZ R3, R173, R178, !PT ;  /* 0x000000b2ad037209 */ /* 0x008fe20007810000 */
[----:B------:R-:W-:-:S06]  /*7910*/  FFMA.FTZ R178, R152, UR10, -R179 ;  /* 0x0000000a98b27c23 */ /* 0x000fcc00080108b3 */
[----:B------:R3:W4:Y:S01]  /*7920*/  MUFU.EX2 R13, R177 ;  /* 0x000000b1000d7308 */ /* 0x0007220000000800 */
[----:B-1----:R-:W-:-:S05]  /*7930*/  FMNMX.FTZ R3, R174, R3, !PT ;  /* 0x00000003ae037209 */ /* 0x002fca0007810000 */
[----:B------:R-:W1:Y:S02]  /*7940*/  SHFL.BFLY PT, R182, R3, 0x2, 0x1f ;  /* 0x0c401f0003b67f89 */ /* 0x000e6400000e0000 */
[----:B------:R-:W-:Y:S01]  /*7950*/  MUFU.EX2 R14, R14 ;  /* 0x0000000e000e7308 */ /* 0x000fe20000000800 */
[----:B---3--:R-:W-:Y:S01]  /*7960*/  FFMA.FTZ R177, R164, UR10, -R179 ;  /* 0x0000000aa4b17c23 */ /* 0x008fe200080108b3 */
[-C--:B--2---:R-:W-:Y:S01]  /*7970*/  FMUL.FTZ R24, R24, R176.reuse ;  /* 0x000000b018187220 */ /* 0x084fe20000410000 */
[-C--:B------:R-:W-:Y:S01]  /*7980*/  FMUL.FTZ R25, R25, R176.reuse ;  /* 0x000000b019197220 */ /* 0x080fe20000410000 */
[-C--:B------:R-:W-:Y:S01]  /*7990*/  FMUL.FTZ R28, R28, R176.reuse ;  /* 0x000000b01c1c7220 */ /* 0x080fe20000410000 */
[-C--:B------:R-:W-:Y:S01]  /*79a0*/  FMUL.FTZ R29, R29, R176.reuse ;  /* 0x000000b01d1d7220 */ /* 0x080fe20000410000 */
[-C--:B------:R-:W-:Y:S01]  /*79b0*/  FMUL.FTZ R32, R32, R176.reuse ;  /* 0x000000b020207220 */ /* 0x080fe20000410000 */
[-C--:B------:R-:W-:Y:S01]  /*79c0*/  FMUL.FTZ R33, R33, R176.reuse ;  /* 0x000000b021217220 */ /* 0x080fe20000410000 */
[----:B------:R-:W-:Y:S01]  /*79d0*/  MUFU.EX2 R15, R15 ;  /* 0x0000000f000f7308 */ /* 0x000fe20000000800 */
[----:B----4-:R-:W-:Y:S01]  /*79e0*/  FFMA.FTZ R5, R176, R5, R13 ;  /* 0x00000005b0057223 */ /* 0x010fe2000001000d */
        /* <DEDUP_REMOVED lines=12> */
[----:B-1----:R-:W-:Y:S01]  /*7ab0*/  FMNMX.FTZ R152, R3, R182, !PT ;  /* 0x000000b603987209 */ /* 0x002fe20007810000 */
[----:B------:R-:W-:Y:S01]  /*7ac0*/  FFMA.FTZ R182, R156, UR10, -R179 ;  /* 0x0000000a9cb67c23 */ /* 0x000fe200080108b3 */
[----:B------:R-:W-:Y:S01]  /*7ad0*/  MUFU.EX2 R21, R21 ;  /* 0x0000001500157308 */ /* 0x000fe20000000800 */
[----:B------:R-:W-:Y:S01]  /*7ae0*/  IADD3 R179, -R17, RZ, RZ ;  /* 0x000000ff11b37210 */ /* 0x000fe20007ffe1ff */
[-C--:B------:R-:W-:Y:S01]  /*7af0*/  FMUL.FTZ R57, R57, R176.reuse ;  /* 0x000000b039397220 */ /* 0x080fe20000410000 */
[----:B------:R-:W1:Y:S01]  /*7b00*/  SHFL.BFLY PT, R3, R152, 0x1, 0x1f ;  /* 0x0c201f0098037f89 */ /* 0x000e6200000e0000 */
[-C--:B------:R-:W-:Y:S01]  /*7b10*/  FMUL.FTZ R60, R60, R176.reuse ;  /* 0x000000b03c3c7220 */ /* 0x080fe20000410000 */
[----:B------:R-:W-:Y:S01]  /*7b20*/  ISETP.NE.AND P2, PT, R16, R179, PT ;  /* 0x000000b31000720c */ /* 0x000fe20003f45270 */
[-C--:B------:R-:W-:Y:S01]  /*7b30*/  FMUL.FTZ R61, R61, R176.reuse ;  /* 0x000000b03d3d7220 */ /* 0x080fe20000410000 */
[----:B------:R-:W-:Y:S01]  /*7b40*/  MOV R179, UR21 ;  /* 0x0000001500b37c02 */ /* 0x000fe20008000f00 */
        /* <DEDUP_REMOVED lines=10> */
[----:B------:R-:W-:Y:S01]  /*7bf0*/  @!P2 LEA R154, R179, R2, 0x6 ;  /* 0x00000002b39aa211 */ /* 0x000fe200078e30ff */
[-C--:B------:R-:W-:Y:S01]  /*7c00*/  FMUL.FTZ R80, R80, R176.reuse ;  /* 0x000000b050507220 */ /* 0x080fe20000410000 */
[-C--:B------:R-:W-:Y:S01]  /*7c10*/  FMUL.FTZ R81, R81, R176.reuse ;  /* 0x000000b051517220 */ /* 0x080fe20000410000 */
[-C--:B------:R-:W-:Y:S01]  /*7c20*/  FMUL.FTZ R84, R84, R176.reuse ;  /* 0x000000b054547220 */ /* 0x080fe20000410000 */
[----:B------:R-:W-:Y:S01]  /*7c30*/  @!P2 LEA R154, R154, UR48, 0x2 ;  /* 0x000000309a9aac11 */ /* 0x000fe2000f8e10ff */
[-C--:B------:R-:W-:Y:S01]  /*7c40*/  FMUL.FTZ R85, R85, R176.reuse ;  /* 0x000000b055557220 */ /* 0x080fe20000410000 */
[----:B------:R-:W2:Y:S01]  /*7c50*/  MUFU.EX2 R180, R180 ;  /* 0x000000b400b47308 */ /* 0x000ea20000000800 */
        /* <DEDUP_REMOVED lines=11> */
[--C-:B------:R-:W-:Y:S01]  /*7d10*/  FFMA.FTZ R196, R9, UR10, -R156.reuse ;  /* 0x0000000a09c47c23 */ /* 0x100fe2000801089c */
[----:B------:R-:W-:Y:S01]  /*7d20*/  FMUL.FTZ R152, R152, UR10 ;  /* 0x0000000a98987c20 */ /* 0x000fe20008410000 */
[--C-:B------:R-:W-:Y:S01]  /*7d30*/  FFMA.FTZ R200, R168, UR10, -R156.reuse ;  /* 0x0000000aa8c87c23 */ /* 0x100fe2000801089c */
[----:B------:R-:W-:Y:S01]  /*7d40*/  MOV R168, UR24 ;  /* 0x0000001800a87c02 */ /* 0x000fe20008000f00 */
[--C-:B------:R-:W-:Y:S01]  /*7d50*/  FFMA.FTZ R9, R10, UR10, -R156.reuse ;  /* 0x0000000a0a097c23 */ /* 0x100fe2000801089c */
[--C-:B------:R-:W-:Y:S01]  /*7d60*/  FFMA.FTZ R10, R11, UR10, -R156.reuse ;  /* 0x0000000a0b0a7c23 */ /* 0x100fe2000801089c */
[----:B------:R1:W3:Y:S01]  /*7d70*/  MUFU.EX2 R175, R152 ;  /* 0x0000009800af7308 */ /* 0x0002e20000000800 */
[--C-:B------:R-:W-:Y:S01]  /*7d80*/  FFMA.FTZ R11, R12, UR10, -R156.reuse ;  /* 0x0000000a0c0b7c23 */ /* 0x100fe2000801089c */
[--C-:B------:R-:W-:Y:S01]  /*7d90*/  FFMA.FTZ R12, R161, UR10, -R156.reuse ;  /* 0x0000000aa10c7c23 */ /* 0x100fe2000801089c */
[--C-:B------:R-:W-:Y:S01]  /*7da0*/  FFMA.FTZ R161, R162, UR10, -R156.reuse ;  /* 0x0000000aa2a17c23 */ /* 0x100fe2000801089c */
[--C-:B------:R-:W-:Y:S01]  /*7db0*/  FFMA.FTZ R163, R163, UR10, -R156.reuse ;  /* 0x0000000aa3a37c23 */ /* 0x100fe2000801089c */
[--C-:B------:R-:W-:Y:S01]  /*7dc0*/  FFMA.FTZ R198, R166, UR10, -R156.reuse ;  /* 0x0000000aa6c67c23 */ /* 0x100fe2000801089c */
[--C-:B------:R-:W-:Y:S01]  /*7dd0*/  FFMA.FTZ R171, R171, UR10, -R156.reuse ;  /* 0x0000000aabab7c23 */ /* 0x100fe2000801089c */
[----:B------:R-:W-:Y:S01]  /*7de0*/  FFMA.FTZ R172, R172, UR10, -R156 ;  /* 0x0000000aacac7c23 */ /* 0x000fe2000801089c */
[----:B------:R-:W4:Y:S01]  /*7df0*/  MUFU.EX2 R196, R196 ;  /* 0x000000c400c47308 */ /* 0x000f220000000800 */
[----:B-1----:R-:W-:-:S02]  /*7e00*/  @!P1 VIADD R152, R168, 0x28c40 ;  /* 0x00028c40a8989836 */ /* 0x002fc40000000000 */
[--C-:B------:R-:W-:Y:S01]  /*7e10*/  FFMA.FTZ R173, R173, UR10, -R156.reuse ;  /* 0x0000000aadad7c23 */ /* 0x100fe2000801089c */
[----:B------:R-:W-:Y:S01]  /*7e20*/  FFMA.FTZ R174, R174, UR10, -R156 ;  /* 0x0000000aaeae7c23 */ /* 0x000fe2000801089c */
[----:B--2---:R-:W-:Y:S01]  /*7e30*/  F2FP.F16.F32.PACK_AB R158, R180, R153 ;  /* 0x00000099b49e723e */ /* 0x004fe200000000ff */
[-C--:B------:R-:W-:Y:S01]  /*7e40*/  FMUL.FTZ R101, R101, R176.reuse ;  /* 0x000000b065657220 */ /* 0x080fe20000410000 */
[----:B------:R-:W-:Y:S01]  /*7e50*/  @!P1 PRMT R152, RZ, 0x654, R152 ;  /* 0x00000654ff989816 */ /* 0x000fe20000000098 */
[-C--:B------:R-:W-:Y:S01]  /*7e60*/  FMUL.FTZ R104, R104, R176.reuse ;  /* 0x000000b068687220 */ /* 0x080fe20000410000 */
[----:B------:R-:W1:Y:S01]  /*7e70*/  MUFU.EX2 R9, R9 ;  /* 0x0000000900097308 */ /* 0x000e620000000800 */
[-C--:B------:R-:W-:Y:S01]  /*7e80*/  FMUL.FTZ R105, R105, R176.reuse ;  /* 0x000000b069697220 */ /* 0x080fe20000410000 */
[----:B------:R2:W-:Y:S01]  /*7e90*/  @!P1 SYNCS.ARRIVE.TRANS64.RED.A1T0 RZ, [R152+URZ], RZ ;  /* 0x000000ff98ff99a7 */ /* 0x0005e2000810043f */
[----:B------:R-:W-:Y:S01]  /*7ea0*/  @!P2 STS [R154+0x28800], R176 ;  /* 0x028800b09a00a388 */ /* 0x000fe20000000800 */
[-C--:B------:R-:W-:Y:S01]  /*7eb0*/  FMUL.FTZ R108, R108, R176.reuse ;  /* 0x000000b06c6c7220 */ /* 0x080fe20000410000 */
[-C--:B------:R-:W-:Y:S01]  /*7ec0*/  FMUL.FTZ R109, R109, R176.reuse ;  /* 0x000000b06d6d7220 */ /* 0x080fe20000410000 */
[----:B------:R-:W-:Y:S01]  /*7ed0*/  FMUL.FTZ R112, R112, R176 ;  /* 0x000000b070707220 */ /* 0x000fe20000410000 */
[----:B---3--:R3:W-:Y:S01]  /*7ee0*/  @!P2 STS [R154+0x28820], R175 ;  /* 0x028820af9a00a388 */ /* 0x0087e20000000800 */
[----:B------:R-:W5:Y:S01]  /*7ef0*/  MUFU.EX2 R10, R10 ;  /* 0x0000000a000a7308 */ /* 0x000f620000000800 */
[----:B----4-:R-:W-:Y:S01]  /*7f00*/  FFMA.FTZ R6, R175, R6, R196 ;  /* 0x00000006af067223 */ /* 0x010fe200000100c4 */
[----:B--2---:R-:W-:Y:S01]  /*7f10*/  FADD.FTZ R152, R14, R5 ;  /* 0x000000050e987221 */ /* 0x004fe20000010000 */
[-C--:B------:R-:W-:Y:S01]  /*7f20*/  FMUL.FTZ R113, R113, R176.reuse ;  /* 0x000000b071717220 */ /* 0x080fe20000410000 */
[-C--:B------:R-:W-:Y:S01]  /*7f30*/  FMUL.FTZ R116, R116, R176.reuse ;  /* 0x000000b074747220 */ /* 0x080fe20000410000 */
[-C--:B------:R-:W-:Y:S01]  /*7f40*/  FMUL.FTZ R117, R117, R176.reuse ;  /* 0x000000b075757220 */ /* 0x080fe20000410000 */
[----:B------:R-:W-:Y:S01]  /*7f50*/  FADD.FTZ R5, R15, R152 ;  /* 0x000000980f057221 */ /* 0x000fe20000010000 */
[-C--:B------:R-:W-:Y:S01]  /*7f60*/  FMUL.FTZ R120, R120, R176.reuse ;  /* 0x000000b078787220 */ /* 0x080fe20000410000 */
[----:B------:R-:W2:Y:S01]  /*7f70*/  MUFU.EX2 R11, R11 ;  /* 0x0000000b000b7308 */ /* 0x000ea20000000800 */
[C---:B---3--:R-:W-:Y:S01]  /*7f80*/  F2FP.F16.F32.PACK_AB R154, R20.reuse, R15 ;  /* 0x0000000f149a723e */ /* 0x048fe200000000ff */
[----:B------:R-:W-:Y:S01]  /*7f90*/  FADD.FTZ R152, R20, R5 ;  /* 0x0000000514987221 */ /* 0x000fe20000010000 */
[----:B-1----:R-:W-:Y:S01]  /*7fa0*/  FADD.FTZ R5, R9, R6 ;  /* 0x0000000609057221 */ /* 0x002fe20000010000 */
[-C--:B------:R-:W-:Y:S01]  /*7fb0*/  FMUL.FTZ R121, R121, R176.reuse ;  /* 0x000000b079797220 */ /* 0x080fe20000410000 */
[-C--:B------:R-:W-:Y:S01]  /*7fc0*/  FMUL.FTZ R124, R124, R176.reuse ;  /* 0x000000b07c7c7220 */ /* 0x080fe20000410000 */
[-C--:B------:R-:W-:Y:S01]  /*7fd0*/  FMUL.FTZ R125, R125, R176.reuse ;  /* 0x000000b07d7d7220 */ /* 0x080fe20000410000 */
[-C--:B------:R-:W-:Y:S01]  /*7fe0*/  FMUL.FTZ R128, R128, R176.reuse ;  /* 0x000000b080807220 */ /* 0x080fe20000410000 */
[----:B------:R-:W1:Y:S01]  /*7ff0*/  MUFU.EX2 R12, R12 ;  /* 0x0000000c000c7308 */ /* 0x000e620000000800 */
        /* <DEDUP_REMOVED lines=13> */
[----:B------:R-:W-:Y:S01]  /*80d0*/  FMUL.FTZ R149, R149, R176 ;  /* 0x000000b095957220 */ /* 0x000fe20000410000 */
        /* <DEDUP_REMOVED lines=10> */
[--C-:B--2---:R-:W-:Y:S01]  /*8180*/  FFMA.FTZ R165, R167, UR10, -R156.reuse ;  /* 0x0000000aa7a57c23 */ /* 0x104fe2000801089c */
[--C-:B------:R-:W-:Y:S01]  /*8190*/  FFMA.FTZ R167, R169, UR10, -R156.reuse ;  /* 0x0000000aa9a77c23 */ /* 0x100fe2000801089c */
[----:B------:R-:W-:Y:S01]  /*81a0*/  FFMA.FTZ R169, R170, UR10, -R156 ;  /* 0x0000000aaaa97c23 */ /* 0x000fe2000801089c */
[----:B---3--:R-:W-:Y:S01]  /*81b0*/  FADD.FTZ R6, R161, R6 ;  /* 0x00000006a1067221 */ /* 0x008fe20000010000 */
[----:B------:R-:W-:Y:S01]  /*81c0*/  F2FP.F16.F32.PACK_AB R156, R178, R21 ;  /* 0x00000015b29c723e */ /* 0x000fe200000000ff */
        /* <DEDUP_REMOVED lines=12> */
[----:B-1----:R-:W-:Y:S01]  /*8290*/  FADD.FTZ R5, R163, R6 ;  /* 0x00000006a3057221 */ /* 0x002fe20000010000 */
[-C--:B------:R-:W-:Y:S01]  /*82a0*/  FMUL.FTZ R58, R58, R175.reuse ;  /* 0x000000af3a3a7220 */ /* 0x080fe20000410000 */
[-C--:B------:R-:W-:Y:S01]  /*82b0*/  FMUL.FTZ R59, R59, R175.reuse ;  /* 0x000000af3b3b7220 */ /* 0x080fe20000410000 */
[----:B------:R-:W-:Y:S01]  /*82c0*/  FADD.FTZ R152, R178, R171 ;  /* 0x000000abb2987221 */ /* 0x000fe20000010000 */
[-C--:B------:R-:W-:Y:S01]  /*82d0*/  FMUL.FTZ R62, R62, R175.reuse ;  /* 0x000000af3e3e7220 */ /* 0x080fe20000410000 */
[-C--:B------:R-:W-:Y:S01]  /*82e0*/  FMUL.FTZ R63, R63, R175.reuse ;  /* 0x000000af3f3f7220 */ /* 0x080fe20000410000 */
[----:B------:R-:W1:Y:S01]  /*82f0*/  MUFU.EX2 R182, R182 ;  /* 0x000000b600b67308 */ /* 0x000e620000000800 */
[----:B------:R-:W-:Y:S01]  /*8300*/  FADD.FTZ R171, R153, R152 ;  /* 0x0000009899ab7221 */ /* 0x000fe20000010000 */
[----:B------:R-:W-:Y:S01]  /*8310*/  F2FP.F16.F32.PACK_AB R153, R9, R196 ;  /* 0x000000c40999723e */ /* 0x000fe200000000ff */
[-C--:B------:R-:W-:Y:S01]  /*8320*/  FMUL.FTZ R66, R66, R175.reuse ;  /* 0x000000af42427220 */ /* 0x080fe20000410000 */
[-C--:B------:R-:W-:Y:S01]  /*8330*/  FMUL.FTZ R67, R67, R175.reuse ;  /* 0x000000af43437220 */ /* 0x080fe20000410000 */
[----:B------:R-:W-:Y:S01]  /*8340*/  FADD.FTZ R152, R180, R171 ;  /* 0x000000abb4987221 */ /* 0x000fe20000010000 */
[-C--:B------:R-:W-:Y:S01]  /*8350*/  FMUL.FTZ R70, R70, R175.reuse ;  /* 0x000000af46467220 */ /* 0x080fe20000410000 */
[-C--:B------:R-:W-:Y:S01]  /*8360*/  FMUL.FTZ R71, R71, R175.reuse ;  /* 0x000000af47477220 */ /* 0x080fe20000410000 */
[----:B------:R-:W2:Y:S01]  /*8370*/  MUFU.EX2 R165, R165 ;  /* 0x000000a500a57308 */ /* 0x000ea20000000800 */
[----:B------:R-:W-:Y:S01]  /*8380*/  FADD.FTZ R171, R155, R152 ;  /* 0x000000989bab7221 */ /* 0x000fe20000010000 */
[----:B---3--:R-:W-:Y:S01]  /*8390*/  FADD.FTZ R6, R198, R5 ;  /* 0x00000005c6067221 */ /* 0x008fe20000010000 */
        /* <DEDUP_REMOVED lines=24> */
[----:B------:R-:W-:Y:S01]  /*8520*/  BAR.SYNC.DEFER_BLOCKING 0xf, 0x100 ;  /* 0x03c4000000007b1d */ /* 0x000fe20000010000 */
        /* <DEDUP_REMOVED lines=17> */
[----:B------:R-:W-:Y:S01]  /*8640*/  F2FP.F16.F32.PACK_AB R157, R161, R12 ;  /* 0x0000000ca19d723e */ /* 0x000fe200000000ff */
[----:B------:R-:W-:Y:S01]  /*8650*/  FMUL.FTZ R127, R127, R175 ;  /* 0x000000af7f7f7220 */ /* 0x000fe20000410000 */
[----:B------:R-:W-:Y:S01]  /*8660*/  F2FP.F16.F32.PACK_AB R161, R200, R165 ;  /* 0x000000a5c8a1723e */ /* 0x000fe200000000ff */
[-C--:B------:R-:W-:Y:S01]  /*8670*/  FMUL.FTZ R130, R130, R175.reuse ;  /* 0x000000af82827220 */ /* 0x080fe20000410000 */
[----:B------:R-:W2:Y:S01]  /*8680*/  MUFU.EX2 R172, R172 ;  /* 0x000000ac00ac7308 */ /* 0x000ea20000000800 */
[----:B---3--:R-:W-:Y:S01]  /*8690*/  FADD.FTZ R5, R167, R6 ;  /* 0x00000006a7057221 */ /* 0x008fe20000010000 */
[----:B------:R3:W-:Y:S01]  /*86a0*/  STSM.16.M88.4 [R18+0x26800], R152 ;  /* 0x0268009812007844 */ /* 0x0007e20000000200 */
        /* <DEDUP_REMOVED lines=14> */
[----:B--2---:R-:W-:-:S07]  /*8790*/  FADD.FTZ R6, R172, R5 ;  /* 0x00000005ac067221 */ /* 0x004fce0000010000 */
[----:B------:R-:W2:Y:S01]  /*87a0*/  MUFU.EX2 R177, R177 ;  /* 0x000000b100b17308 */ /* 0x000ea20000000800 */
[C---:B----4-:R-:W-:Y:S01]  /*87b0*/  FADD.FTZ R14, R194.reuse, R13 ;  /* 0x0000000dc20e7221 */ /* 0x050fe20000010000 */
[----:B------:R-:W-:Y:S02]  /*87c0*/  F2FP.F16.F32.PACK_AB R164, R194, R159 ;  /* 0x0000009fc2a4723e */ /* 0x000fe400000000ff */
[----:B------:R-:W-:Y:S02]  /*87d0*/  F2FP.F16.F32.PACK_AB R159, R198, R163 ;  /* 0x000000a3c69f723e */ /* 0x000fe400000000ff */
[----:B------:R-:W-:Y:S02]  /*87e0*/  F2FP.F16.F32.PACK_AB R163, R172, R167 ;  /* 0x000000a7aca3723e */ /* 0x000fe400000000ff */
[----:B------:R-:W4:Y:S01]  /*87f0*/  MUFU.EX2 R173, R173 ;  /* 0x000000ad00ad7308 */ /* 0x000f220000000800 */
[----:B-1----:R-:W-:Y:S01]  /*8800*/  FADD.FTZ R13, R169, R6 ;  /* 0x00000006a90d7221 */ /* 0x002fe20000010000 */
[C---:B------:R-:W-:Y:S01]  /*8810*/  F2FP.F16.F32.PACK_AB R165, R170.reuse, R169 ;  /* 0x000000a9aaa5723e */ /* 0x040fe200000000ff */
[----:B------:R3:W-:Y:S02]  /*8820*/  STSM.16.M88.4 [R23], R156 ;  /* 0x0000009c17007844 */ /* 0x0007e40000000200 */
[----:B------:R-:W-:-:S02]  /*8830*/  FADD.FTZ R6, R170, R13 ;  /* 0x0000000daa067221 */ /* 0x000fc40000010000 */
[----:B------:R3:W-:Y:S01]  /*8840*/  STSM.16.M88.4 [R19], R160 ;  /* 0x000000a013007844 */ /* 0x0007e20000000200 */
[----:B------:R-:W1:Y:S01]  /*8850*/  MUFU.EX2 R174, R174 ;  /* 0x000000ae00ae7308 */ /* 0x000e620000000800 */
[----:B--2---:R-:W-:Y:S01]  /*8860*/  F2FP.F16.F32.PACK_AB R166, R8, R177 ;  /* 0x000000b108a6723e */ /* 0x004fe200000000ff */
[----:B------:R-:W-:-:S04]  /*8870*/  FADD.FTZ R5, R177, R14 ;  /* 0x0000000eb1057221 */ /* 0x000fc80000010000 */
[----:B------:R-:W-:Y:S01]  /*8880*/  FADD.FTZ R5, R8, R5 ;  /* 0x0000000508057221 */ /* 0x000fe20000010000 */
[----:B----4-:R-:W-:Y:S01]  /*8890*/  FADD.FTZ R9, R173, R6 ;  /* 0x00000006ad097221 */ /* 0x010fe20000010000 */
[----:B-1----:R-:W-:-:S03]  /*88a0*/  F2FP.F16.F32.PACK_AB R167, R174, R173 ;  /* 0x000000adaea7723e */ /* 0x002fc600000000ff */
[----:B------:R-:W-:Y:S02]  /*88b0*/  FADD.FTZ R6, R174, R9 ;  /* 0x00000009ae067221 */ /* 0x000fe40000010000 */
[----:B------:R3:W-:Y:S01]  /*88c0*/  STSM.16.M88.4 [R22], R164 ;  /* 0x000000a416007844 */ /* 0x0007e20000000200 */
[----:B------:R-:W-:Y:S05]  /*88d0*/  @!P0 BRA `(.L_x_5827) ;  /* 0x0000000000048947 */ /* 0x000fea0003800000 */
[----:B------:R-:W-:Y:S01]  /*88e0*/  BPT.TRAP 0x1 ;  /* 0x000000040000795c */ /* 0x000fe20000300000 */
.L_x_5827:
[----:B------:R1:W2:Y:S01]  /*88f0*/  SYNCS.PHASECHK.TRANS64.TRYWAIT P2, [UR24+0x28c50], R7 ;  /* 0x028c5007ff0075a7 */ /* 0x0002a20008040158 */
[----:B------:R-:W-:Y:S05]  /*8900*/  @!P0 BRA `(.L_x_5828) ;  /* 0x0000000000048947 */ /* 0x000fea0003800000 */
[----:B------:R-:W-:Y:S01]  /*8910*/  BPT.TRAP 0x1 ;  /* 0x000000040000795c */ /* 0x000fe20000300000 */
.L_x_5828:
[----:B--2---:R-:W-:Y:S05]  /*8920*/  @P2 BRA `(.L_x_5829) ;  /* 0x0000000000082947 */ /* 0x004fea0003800000 */
[----:B------:R-:W2:Y:S02]  /*8930*/  SYNCS.PHASECHK.TRANS64.TRYWAIT P2, [UR24+0x28c50], R7 ;  /* 0x028c5007ff0075a7 */ /* 0x000ea40008040158 */
[----:B--2---:R-:W-:Y:S05]  /*8940*/  @!P2 BRA `(.L_x_5830) ;  /* 0x0000005800f4a947 */ /* 0x004fea0003800000 */
.L_x_5829:
[----:B------:R-:W-:Y:S01]  /*8950*/  ULEA UR11, UR39, UR41, 0xc ;  /* 0x00000029270b7291 */ /* 0x000fe2000f8e603f */
[----:B------:R-:W-:Y:S01]  /*8960*/  WARPGROUP.ARRIVE ;  /* 0x00000000000079c5 */ /* 0x000fe20000000000 */
[----:B------:R-:W-:Y:S01]  /*8970*/  UMOV UR7, 0x40000040 ;  /* 0x4000004000077882 */ /* 0x000fe20000000000 */
[----:B------:R-:W-:Y:S01]  /*8980*/  ISETP.LT.AND P2, PT, RZ, UR22, PT ;  /* 0x00000016ff007c0c */ /* 0x000fe2000bf41270 */
[----:B------:R-:W-:Y:S01]  /*8990*/  UIADD3 UR22, UR22, -0x1, URZ ;  /* 0xffffffff16167890 */ /* 0x000fe2000fffe03f */
[----:B--2---:R-:W-:Y:S01]  /*89a0*/  @!P1 IADD3 R168, R168, 0x28c60, RZ ;  /* 0x00028c60a8a89810 */ /* 0x004fe20007ffe0ff */
[----:B------:R-:W-:Y:S01]  /*89b0*/  UMOV UR21, UR39 ;  /* 0x0000002700157c82 */ /* 0x000fe20008000000 */
[----:B------:R-:W-:Y:S01]  /*89c0*/  UMOV UR6, UR11 ;  /* 0x0000000b00067c82 */ /* 0x000fe20008000000 */
[----:B------:R-:W-:Y:S01]  /*89d0*/  MOV R8, R3 ;  /* 0x0000000300087202 */ /* 0x000fe20000000f00 */
[----:B------:R-:W-:Y:S01]  /*89e0*/  HGMMA.64x256x16.F32 R24, R152, gdesc[UR4].tnspB, R24, gsb0 ;  /* 0x43e0000498187df0 */ /* 0x000fe20008000818 */
[----:B------:R-:W-:Y:S01]  /*89f0*/  UIADD3 UR6, UR11, 0x80, URZ ;  /* 0x000000800b067890 */ /* 0x000fe2000fffe03f */
[----:B------:R-:W-:Y:S01]  /*8a00*/  @!P1 PRMT R168, RZ, 0x654, R168 ;  /* 0x00000654ffa89816 */ /* 0x000fe200000000a8 */
[----:B------:R-:W-:Y:S01]  /*8a10*/  UMOV UR7, 0x40000040 ;  /* 0x4000004000077882 */ /* 0x000fe20000000000 */
[----:B------:R-:W-:Y:S01]  /*8a20*/  MOV R13, R4 ;  /* 0x00000004000d7202 */ /* 0x000fe20000000f00 */
        /* <DEDUP_REMOVED lines=27> */
.L_x_5822:
[----:B------:R-:W5:Y:S01]  /*8be0*/  SHFL.BFLY PT, R0, R5, 0x2, 0x1f ;  /* 0x0c401f0005007f89 */ /* 0x000f6200000e0000 */
[----:B------:R-:W-:Y:S01]  /*8bf0*/  MOV R11, UR10 ;  /* 0x0000000a000b7c02 */ /* 0x000fe20008000f00 */
[----:B------:R-:W-:Y:S01]  /*8c00*/  UIADD3 UR37, UR37, 0x1, URZ ;  /* 0x0000000125257890 */ /* 0x000fe2000fffe03f */
[----:B-1-3--:R-:W-:Y:S01]  /*8c10*/  MOV R156, 0xff800000 ;  /* 0xff800000009c7802 */ /* 0x00afe20000000f00 */
[----:B------:R-:W1:Y:S01]  /*8c20*/  SHFL.BFLY PT, R9, R6, 0x2, 0x1f ;  /* 0x0c401f0006097f89 */ /* 0x000e6200000e0000 */
[----:B------:R-:W-:Y:S01]  /*8c30*/  MOV R155, 0xff800000 ;  /* 0xff800000009b7802 */ /* 0x000fe20000000f00 */
[----:B------:R-:W-:Y:S08]  /*8c40*/  BAR.ARV 0x8, 0xa0 ;  /* 0x0202800000007b1d */ /* 0x000ff00000002000 */
[----:B------:R-:W-:Y:S01]  /*8c50*/  BAR.SYNC.DEFER_BLOCKING 0xf, 0x100 ;  /* 0x03c4000000007b1d */ /* 0x000fe20000010000 */
[----:B-----5:R-:W-:Y:S01]  /*8c60*/  FADD.FTZ R0, R0, R5 ;  /* 0x0000000500007221 */ /* 0x020fe20000010000 */
[----:B------:R-:W-:Y:S01]  /*8c70*/  MOV R5, UR39 ;  /* 0x0000002700057c02 */ /* 0x000fe20008000f00 */
[----:B------:R-:W-:Y:S01]  /*8c80*/  UIADD3 UR39, UR39, 0x1, URZ ;  /* 0x0000000127277890 */ /* 0x000fe2000fffe03f */
[----:B-1----:R-:W-:-:S02]  /*8c90*/  FADD.FTZ R9, R9, R6 ;  /* 0x0000000609097221 */ /* 0x002fc40000010000 */
[----:B--2---:R-:W1:Y:S01]  /*8ca0*/  SHFL.BFLY PT, R7, R0, 0x1, 0x1f ;  /* 0x0c201f0000077f89 */ /* 0x004e6200000e0000 */
[----:B------:R-:W-:-:S03]  /*8cb0*/  UISETP.NE.AND UP0, UPT, UR39, 0x2, UPT ;  /* 0x000000022700788c */ /* 0x000fc6000bf05270 */
[----:B------:R-:W2:Y:S01]  /*8cc0*/  SHFL.BFLY PT, R8, R9, 0x1, 0x1f ;  /* 0x0c201f0009087f89 */ /* 0x000ea200000e0000 */
[----:B------:R-:W-:Y:S02]  /*8cd0*/  USEL UR4, URZ, 0x1, UP0 ;  /* 0x000000013f047887 */ /* 0x000fe40008000000 */
[----:B------:R-:W-:Y:S02]  /*8ce0*/  USEL UR39, UR39, URZ, UP0 ;  /* 0x0000003f27277287 */ /* 0x000fe40008000000 */
[----:B------:R-:W-:Y:S01]  /*8cf0*/  ULOP3.LUT UR38, UR38, UR4, URZ, 0x3c, !UPT ;  /* 0x0000000426267292 */ /* 0x000fe2000f8e3c3f */
[----:B-1----:R-:W-:Y:S01]  /*8d00*/  FADD.FTZ R10, R0, R7 ;  /* 0x00000007000a7221 */ /* 0x002fe20000010000 */
[----:B------:R-:W-:Y:S01]  /*8d10*/  IMAD.MOV R7, RZ, RZ, -R17 ;  /* 0x000000ffff077224 */ /* 0x000fe200078e0a11 */
[----:B------:R-:W-:Y:S01]  /*8d20*/  MOV R0, RZ ;  /* 0x000000ff00007202 */ /* 0x000fe20000000f00 */
[----:B--2---:R-:W-:Y:S02]  /*8d30*/  FADD.FTZ R8, R9, R8 ;  /* 0x0000000809087221 */ /* 0x004fe40000010000 */
[----:B------:R-:W-:Y:S01]  /*8d40*/  FSETP.NE.FTZ.AND P1, PT, R10, RZ, PT ;  /* 0x000000ff0a00720b */ /* 0x000fe20003f35000 */
[----:B------:R-:W-:Y:S01]  /*8d50*/  IMAD.U32 R9, RZ, RZ, UR10 ;  /* 0x0000000aff097e24 */ /* 0x000fe2000f8e00ff */
[----:B------:R-:W-:-:S02]  /*8d60*/  ISETP.NE.AND P0, PT, R16, R7, PT ;  /* 0x000000071000720c */ /* 0x000fc40003f05270 */
[----:B------:R-:W-:Y:S02]  /*8d70*/  FSETP.NE.FTZ.AND P2, PT, R8, RZ, PT ;  /* 0x000000ff0800720b */ /* 0x000fe40003f55000 */
[----:B------:R-:W-:-:S07]  /*8d80*/  MOV R7, RZ ;  /* 0x000000ff00077202 */ /* 0x000fce0000000f00 */
[----:B------:R-:W1:Y:S02]  /*8d90*/  @P1 MUFU.RCP R7, R10 ;  /* 0x0000000a00071308 */ /* 0x000e640000001000 */
[----:B------:R-:W-:-:S04]  /*8da0*/  @!P0 LEA R5, R5, R2, 0x6 ;  /* 0x0000000205058211 */ /* 0x000fc800078e30ff */
[----:B------:R-:W-:Y:S02]  /*8db0*/  @!P0 LEA R5, R5, UR48, 0x2 ;  /* 0x0000003005058c11 */ /* 0x000fe4000f8e10ff */
[----:B------:R-:W-:Y:S08]  /*8dc0*/  @P2 MUFU.RCP R0, R8 ;  /* 0x0000000800002308 */ /* 0x000ff00000001000 */
[----:B------:R-:W2:Y:S01]  /*8dd0*/  @P1 MUFU.LG2 R6, R10 ;  /* 0x0000000a00061308 */ /* 0x000ea20000000c00 */
        /* <DEDUP_REMOVED lines=65> */
[----:B--2---:R-:W-:Y:S01]  /*91f0*/  @P1 FMUL.FTZ R6, R6, 0.69314718246459960938 ;  /* 0x3f31721806061820 */ /* 0x004fe20000410000 */
[-C--:B------:R-:W-:Y:S01]  /*9200*/  FMUL.FTZ R26, R26, R0.reuse ;  /* 0x000000001a1a7220 */ /* 0x080fe20000410000 */
[-C--:B------:R-:W-:Y:S01]  /*9210*/  FMUL.FTZ R27, R27, R0.reuse ;  /* 0x000000001b1b7220 */ /* 0x080fe20000410000 */
[----:B------:R2:W-:Y:S01]  /*9220*/  @!P0 STS [R5+0x28820], R0 ;  /* 0x0288200005008388 */ /* 0x0005e20000000800 */
[----:B------:R-:W-:Y:S01]  /*9230*/  PLOP3.LUT P0, PT, PT, PT, PT, 0x8, 0x0 ;  /* 0x000000000000781c */ /* 0x000fe20003f0e170 */
[-C--:B------:R-:W-:Y:S01]  /*9240*/  FMUL.FTZ R30, R30, R0.reuse ;  /* 0x000000001e1e7220 */ /* 0x080fe20000410000 */
[-C--:B------:R-:W-:Y:S01]  /*9250*/  FMUL.FTZ R31, R31, R0.reuse ;  /* 0x000000001f1f7220 */ /* 0x080fe20000410000 */
[-C--:B------:R-:W-:Y:S01]  /*9260*/  FMUL.FTZ R34, R34, R0.reuse ;  /* 0x0000000022227220 */ /* 0x080fe20000410000 */
[-C--:B------:R-:W-:Y:S01]  /*9270*/  FMUL.FTZ R35, R35, R0.reuse ;  /* 0x0000000023237220 */ /* 0x080fe20000410000 */
[----:B-1----:R-:W1:Y:S01]  /*9280*/  @P2 MUFU.LG2 R7, R8 ;  /* 0x0000000800072308 */ /* 0x002e620000000c00 */
[-C--:B------:R-:W-:Y:S01]  /*9290*/  FMUL.FTZ R38, R38, R0.reuse ;  /* 0x0000000026267220 */ /* 0x080fe20000410000 */
[-C--:B------:R-:W-:Y:S01]  /*92a0*/  FMUL.FTZ R39, R39, R0.reuse ;  /* 0x0000000027277220 */ /* 0x080fe20000410000 */
[-C--:B------:R-:W-:Y:S01]  /*92b0*/  FMUL.FTZ R42, R42, R0.reuse ;  /* 0x000000002a2a7220 */ /* 0x080fe20000410000 */
[----:B--2---:R-:W-:Y:S01]  /*92c0*/  @P1 FMUL.FTZ R5, R9, 0.69314718246459960938 ;  /* 0x3f31721809051820 */ /* 0x004fe20000410000 */
[----:B------:R-:W-:Y:S01]  /*92d0*/  @P2 FMUL.FTZ R9, R11, 0.69314718246459960938 ;  /* 0x3f3172180b092820 */ /* 0x000fe20000410000 */
        /* <DEDUP_REMOVED lines=59> */
.L_x_5793:
        /* <DEDUP_REMOVED lines=34> */
[----:B------:R-:W-:-:S02]  /*98b0*/  IADD3 R175, P4, R114, 0x60, RZ ;  /* 0x0000006072af7810 */ /* 0x000fc40007f9e0ff */
[C---:B------:R-:W-:Y:S02]  /*98c0*/  LOP3.LUT R3, R114.reuse, 0x380, RZ, 0xc0, !PT ;  /* 0x0000038072037812 */ /* 0x040fe400078ec0ff */
[C---:B------:R-:W-:Y:S02]  /*98d0*/  IADD3 R179, P6, R114.reuse, 0x2020, RZ ;  /* 0x0000202072b37810 */ /* 0x040fe40007fde0ff */
[-C--:B------:R-:W-:Y:S02]  /*98e0*/  IADD3.X R5, RZ, R115.reuse, RZ, P2, !PT ;  /* 0x00000073ff057210 */ /* 0x080fe400017fe4ff */
[-C--:B------:R-:W-:Y:S01]  /*98f0*/  IADD3.X R7, RZ, R115.reuse, RZ, P3, !PT ;  /* 0x00000073ff077210 */ /* 0x080fe20001ffe4ff */
[----:B------:R-:W-:Y:S01]  /*9900*/  IMAD.X R13, RZ, RZ, R115, P6 ;  /* 0x000000ffff0d7224 */ /* 0x000fe200030e0673 */
[----:B------:R-:W-:Y:S02]  /*9910*/  IADD3.X R9, RZ, R115, RZ, P4, !PT ;  /* 0x00000073ff097210 */ /* 0x000fe400027fe4ff */
        /* <DEDUP_REMOVED lines=13> */
[C---:B------:R-:W-:Y:S01]  /*99f0*/  IADD3 R197, P1, R114.reuse, 0x6000, RZ ;  /* 0x0000600072c57810 */ /* 0x040fe20007f3e0ff */
[--C-:B------:R-:W-:Y:S01]  /*9a00*/  IMAD.X R91, RZ, RZ, R115.reuse, P5 ;  /* 0x000000ffff5b7224 */ /* 0x100fe200028e0673 */
[C---:B------:R-:W-:Y:S02]  /*9a10*/  IADD3 R199, P2, R114.reuse, 0x6020, RZ ;  /* 0x0000602072c77810 */ /* 0x040fe40007f5e0ff */
[C---:B------:R-:W-:Y:S02]  /*9a20*/  IADD3 R106, P3, R114.reuse, 0x6040, RZ ;  /* 0x00006040726a7810 */ /* 0x040fe40007f7e0ff */
[----:B------:R-:W-:Y:S02]  /*9a30*/  IADD3 R201, P4, R114, 0x6060, RZ ;  /* 0x0000606072c97810 */ /* 0x000fe40007f9e0ff */
[----:B------:R-:W-:Y:S02]  /*9a40*/  LOP3.LUT R114, R3, R114, RZ, 0x3c, !PT ;  /* 0x0000007203727212 */ /* 0x000fe400078e3cff */
[----:B------:R-:W-:Y:S01]  /*9a50*/  LOP3.LUT R3, R6, 0x380, RZ, 0xc0, !PT ;  /* 0x0000038006037812 */ /* 0x000fe200078ec0ff */
[----:B------:R-:W-:Y:S01]  /*9a60*/  IMAD.X R111, RZ, RZ, R115, P4 ;  /* 0x000000ffff6f7224 */ /* 0x000fe200020e0673 */
[----:B------:R-:W-:-:S02]  /*9a70*/  LOP3.LUT R0, R173, 0x380, RZ, 0xc0, !PT ;  /* 0x00000380ad007812 */ /* 0x000fc400078ec0ff */
[----:B------:R-:W-:Y:S02]  /*9a80*/  SHF.R.U64 R3, R3, 0x3, RZ ;  /* 0x0000000303037819 */ /* 0x000fe400000012ff */
[----:B------:R-:W-:Y:S02]  /*9a90*/  SHF.R.U64 R0, R0, 0x3, RZ ;  /* 0x0000000300007819 */ /* 0x000fe400000012ff */
[----:B------:R-:W-:Y:S02]  /*9aa0*/  LOP3.LUT R6, R3, R6, RZ, 0x3c, !PT ;  /* 0x0000000603067212 */ /* 0x000fe400078e3cff */
[----:B------:R-:W-:Y:S02]  /*9ab0*/  LOP3.LUT R3, R14, 0x380, RZ, 0xc0, !PT ;  /* 0x000003800e037812 */ /* 0x000fe400078ec0ff */
[----:B------:R-:W-:Y:S02]  /*9ac0*/  LOP3.LUT R4, R0, R173, RZ, 0x3c, !PT ;  /* 0x000000ad00047212 */ /* 0x000fe400078e3cff */
[----:B------:R-:W-:-:S02]  /*9ad0*/  LOP3.LUT R0, R179, 0x380, RZ, 0xc0, !PT ;  /* 0x00000380b3007812 */ /* 0x000fc400078ec0ff */
[----:B------:R-:W-:Y:S02]  /*9ae0*/  SHF.R.U64 R3, R3, 0x3, RZ ;  /* 0x0000000303037819 */ /* 0x000fe400000012ff */
[----:B------:R-:W-:Y:S02]  /*9af0*/  SHF.R.U64 R0, R0, 0x3, RZ ;  /* 0x0000000300007819 */ /* 0x000fe400000012ff */
[----:B------:R-:W-:Y:S02]  /*9b00*/  LOP3.LUT R14, R3, R14, RZ, 0x3c, !PT ;  /* 0x0000000e030e7212 */ /* 0x000fe400078e3cff */
[----:B------:R-:W-:Y:S02]  /*9b10*/  LOP3.LUT R3, R90, 0x380, RZ, 0xc0, !PT ;  /* 0x000003805a037812 */ /* 0x000fe400078ec0ff */
[----:B------:R-:W-:Y:S02]  /*9b20*/  LOP3.LUT R12, R0, R179, RZ, 0x3c, !PT ;  /* 0x000000b3000c7212 */ /* 0x000fe400078e3cff */
[----:B------:R-:W-:-:S02]  /*9b30*/  LOP3.LUT R8, R175, 0x380, RZ, 0xc0, !PT ;  /* 0x00000380af087812 */ /* 0x000fc400078ec0ff */
[----:B------:R-:W-:Y:S02]  /*9b40*/  LOP3.LUT R0, R193, 0x380, RZ, 0xc0, !PT ;  /* 0x00000380c1007812 */ /* 0x000fe400078ec0ff */
[----:B------:R-:W-:Y:S02]  /*9b50*/  LOP3.LUT R10, R177, 0x380, RZ, 0xc0, !PT ;  /* 0x00000380b10a7812 */ /* 0x000fe400078ec0ff */
[----:B------:R-:W-:Y:S02]  /*9b60*/  SHF.R.U64 R3, R3, 0x3, RZ ;  /* 0x0000000303037819 */ /* 0x000fe400000012ff */
[----:B------:R-:W-:Y:S02]  /*9b70*/  LOP3.LUT R27, R201, 0x380, RZ, 0xc0, !PT ;  /* 0x00000380c91b7812 */ /* 0x000fe400078ec0ff */
[----:B------:R-:W-:Y:S02]  /*9b80*/  LOP3.LUT R82, R183, 0x380, RZ, 0xc0, !PT ;  /* 0x00000380b7527812 */ /* 0x000fe400078ec0ff */
[----:B------:R-:W-:-:S02]  /*9b90*/  SHF.R.U64 R8, R8, 0x3, RZ ;  /* 0x0000000308087819 */ /* 0x000fc400000012ff */
[----:B------:R-:W-:Y:S02]  /*9ba0*/  LOP3.LUT R20, R181, 0x380, RZ, 0xc0, !PT ;  /* 0x00000380b5147812 */ /* 0x000fe400078ec0ff */
[----:B------:R-:W-:Y:S02]  /*9bb0*/  SHF.R.U64 R0, R0, 0x3, RZ ;  /* 0x0000000300007819 */ /* 0x000fe400000012ff */
[----:B------:R-:W-:Y:S02]  /*9bc0*/  SHF.R.U64 R10, R10, 0x3, RZ ;  /* 0x000000030a0a7819 */ /* 0x000fe400000012ff */
[----:B------:R-:W-:Y:S02]  /*9bd0*/  LOP3.LUT R98, R197, 0x380, RZ, 0xc0, !PT ;  /* 0x00000380c5627812 */ /* 0x000fe400078ec0ff */
[----:B------:R-:W-:Y:S02]  /*9be0*/  LOP3.LUT R90, R3, R90, RZ, 0x3c, !PT ;  /* 0x0000005a035a7212 */ /* 0x000fe400078e3cff */
[----:B------:R-:W-:-:S02]  /*9bf0*/  SHF.R.U64 R28, R27, 0x3, RZ ;  /* 0x000000031b1c7819 */ /* 0x000fc400000012ff */
[----:B------:R-:W-:Y:S02]  /*9c00*/  LOP3.LUT R3, R106, 0x380, RZ, 0xc0, !PT ;  /* 0x000003806a037812 */ /* 0x000fe400078ec0ff */
[----:B------:R-:W-:Y:S02]  /*9c10*/  SHF.R.U64 R82, R82, 0x3, RZ ;  /* 0x0000000352527819 */ /* 0x000fe400000012ff */
[----:B------:R-:W-:Y:S02]  /*9c20*/  LOP3.LUT R8, R8, R175, RZ, 0x3c, !PT ;  /* 0x000000af08087212 */ /* 0x000fe400078e3cff */
[----:B------:R-:W-:Y:S02]  /*9c30*/  SHF.R.U64 R20, R20, 0x3, RZ ;  /* 0x0000000314147819 */ /* 0x000fe400000012ff */
[----:B------:R-:W-:Y:S02]  /*9c40*/  LOP3.LUT R94, R195, 0x380, RZ, 0xc0, !PT ;  /* 0x00000380c35e7812 */ /* 0x000fe400078ec0ff */
[----:B------:R-:W-:-:S02]  /*9c50*/  LOP3.LUT R86, R0, R193, RZ, 0x3c, !PT ;  /* 0x000000c100567212 */ /* 0x000fc400078e3cff */
[----:B------:R-:W-:Y:S02]  /*9c60*/  LOP3.LUT R10, R10, R177, RZ, 0x3c, !PT ;  /* 0x000000b10a0a7212 */ /* 0x000fe400078e3cff */
[----:B------:R-:W-:Y:S02]  /*9c70*/  SHF.R.U64 R98, R98, 0x3, RZ ;  /* 0x0000000362627819 */ /* 0x000fe400000012ff */
[----:B------:R-:W-:Y:S02]  /*9c80*/  MOV R114, R114 ;  /* 0x0000007200727202 */ /* 0x000fe40000000f00 */
[----:B------:R-:W-:Y:S02]  /*9c90*/  LOP3.LUT R0, R199, 0x380, RZ, 0xc0, !PT ;  /* 0x00000380c7007812 */ /* 0x000fe400078ec0ff */
[----:B------:R-:W-:Y:S02]  /*9ca0*/  F2FP.F16.F32.PACK_AB R27, R31, R30 ;  /* 0x0000001e1f1b723e */ /* 0x000fe400000000ff */
[----:B------:R-:W-:-:S02]  /*9cb0*/  LOP3.LUT R110, R28, R201, RZ, 0x3c, !PT ;  /* 0x000000c91c6e7212 */ /* 0x000fc400078e3cff */
[----:B------:R-:W-:Y:S01]  /*9cc0*/  SHF.R.U64 R3, R3, 0x3, RZ ;  /* 0x0000000303037819 */ /* 0x000fe200000012ff */
[----:B------:R1:W-:Y:S01]  /*9cd0*/  STSM.16.M88.4 [R114], R24 ;  /* 0x0000001872007844 */ /* 0x0003e20000000200 */
[----:B------:R-:W-:Y:S02]  /*9ce0*/  MOV R28, R4 ;  /* 0x00000004001c7202 */ /* 0x000fe40000000f00 */
[----:B------:R-:W-:Y:S02]  /*9cf0*/  LOP3.LUT R82, R82, R183, RZ, 0x3c, !PT ;  /* 0x000000b752527212 */ /* 0x000fe400078e3cff */
[----:B------:R-:W-:Y:S01]  /*9d00*/  MOV R6, R6 ;  /* 0x0000000600067202 */ /* 0x000fe20000000f00 */
[----:B------:R2:W-:Y:S01]  /*9d10*/  STSM.16.M88.4 [R28], R32 ;  /* 0x000000201c007844 */ /* 0x0005e20000000200 */
[----:B------:R-:W-:Y:S02]  /*9d20*/  LOP3.LUT R20, R20, R181, RZ, 0x3c, !PT ;  /* 0x000000b514147212 */ /* 0x000fe400078e3cff */
[----:B------:R-:W-:Y:S01]  /*9d30*/  SHF.R.U64 R94, R94, 0x3, RZ ;  /* 0x000000035e5e7819 */ /* 0x000fe200000012ff */
[----:B------:R2:W-:Y:S01]  /*9d40*/  STSM.16.M88.4 [R6], R40 ;  /* 0x0000002806007844 */ /* 0x0005e20000000200 */
[----:B------:R-:W-:-:S02]  /*9d50*/  MOV R8, R8 ;  /* 0x0000000800087202 */ /* 0x000fc40000000f00 */
[----:B------:R-:W-:Y:S02]  /*9d60*/  F2FP.F16.F32.PACK_AB R51, R55, R54 ;  /* 0x000000363733723e */ /* 0x000fe400000000ff */
[----:B------:R-:W-:Y:S02]  /*9d70*/  F2FP.F16.F32.PACK_AB R57, R59, R58 ;  /* 0x0000003a3b39723e */ /* 0x000fe400000000ff */
[----:B------:R-:W-:Y:S01]  /*9d80*/  F2FP.F16.F32.PACK_AB R64, R65, R64 ;  /* 0x000000404140723e */ /* 0x000fe200000000ff */
[----:B------:R2:W-:Y:S01]  /*9d90*/  STSM.16.M88.4 [R8], R48 ;  /* 0x0000003008007844 */ /* 0x0005e20000000200 */
[----:B------:R-:W-:Y:S02]  /*9da0*/  IADD3.X R99, RZ, R115, RZ, P1, !PT ;  /* 0x00000073ff637210 */ /* 0x000fe40000ffe4ff */
[----:B------:R-:W-:Y:S02]  /*9db0*/  LOP3.LUT R98, R98, R197, RZ, 0x3c, !PT ;  /* 0x000000c562627212 */ /* 0x000fe400078e3cff */
[----:B------:R-:W-:-:S02]  /*9dc0*/  SHF.R.U64 R0, R0, 0x3, RZ ;  /* 0x0000000300007819 */ /* 0x000fc400000012ff */
[----:B------:R-:W-:Y:S02]  /*9dd0*/  MOV R10, R10 ;  /* 0x0000000a000a7202 */ /* 0x000fe40000000f00 */
[----:B------:R-:W-:Y:S02]  /*9de0*/  F2FP.F16.F32.PACK_AB R58, R61, R60 ;  /* 0x0000003c3d3a723e */ /* 0x000fe400000000ff */
[----:B------:R-:W-:Y:S02]  /*9df0*/  F2FP.F16.F32.PACK_AB R59, R63, R62 ;  /* 0x0000003e3f3b723e */ /* 0x000fe400000000ff */
[----:B------:R-:W-:Y:S02]  /*9e00*/  F2FP.F16.F32.PACK_AB R65, R67, R66 ;  /* 0x000000424341723e */ /* 0x000fe400000000ff */
[----:B------:R-:W-:Y:S01]  /*9e10*/  F2FP.F16.F32.PACK_AB R72, R73, R72 ;  /* 0x000000484948723e */ /* 0x000fe200000000ff */
[----:B------:R2:W-:Y:S01]  /*9e20*/  STSM.16.M88.4 [R10], R56 ;  /* 0x000000380a007844 */ /* 0x0005e20000000200 */
[----:B------:R-:W-:-:S02]  /*9e30*/  IADD3.X R107, RZ, R115, RZ, P3, !PT ;  /* 0x00000073ff6b7210 */ /* 0x000fc40001ffe4ff */
[----:B------:R-:W-:Y:S02]  /*9e40*/  LOP3.LUT R106, R3, R106, RZ, 0x3c, !PT ;  /* 0x0000006a036a7212 */ /* 0x000fe400078e3cff */
[----:B------:R-:W-:Y:S02]  /*9e50*/  MOV R12, R12 ;  /* 0x0000000c000c7202 */ /* 0x000fe40000000f00 */
        /* <DEDUP_REMOVED lines=9> */
[----:B------:R-:W-:Y:S01]  /*9ef0*/  IADD3.X R95, RZ, R115, RZ, P6, !PT ;  /* 0x00000073ff5f7210 */ /* 0x000fe200037fe4ff */
[----:B------:R2:W-:Y:S01]  /*9f00*/  STSM.16.M88.4 [R14], R72 ;  /* 0x000000480e007844 */ /* 0x0005e20000000200 */
[----:B------:R-:W-:Y:S02]  /*9f10*/  LOP3.LUT R94, R94, R195, RZ, 0x3c, !PT ;  /* 0x000000c35e5e7212 */ /* 0x000fe400078e3cff */
[----:B------:R-:W-:-:S02]  /*9f20*/  MOV R20, R20 ;  /* 0x0000001400147202 */ /* 0x000fc40000000f00 */
[----:B------:R-:W-:Y:S02]  /*9f30*/  MOV R4, R90 ;  /* 0x0000005a00047202 */ /* 0x000fe40000000f00 */
        /* <DEDUP_REMOVED lines=11> */
[----:B------:R-:W-:Y:S01]  /*9ff0*/  IADD3.X R103, RZ, R115, RZ, P2, !PT ;  /* 0x00000073ff677210 */ /* 0x000fe200017fe4ff */
[----:B------:R2:W-:Y:S01]  /*a000*/  STSM.16.M88.4 [R5], R88 ;  /* 0x0000005805007844 */ /* 0x0005e20000000200 */
[----:B------:R-:W-:-:S02]  /*a010*/  MOV R86, R86 ;  /* 0x0000005600567202 */ /* 0x000fc40000000f00 */
[----:B------:R-:W-:Y:S02]  /*a020*/  MOV R0, R106 ;  /* 0x0000006a00007202 */ /* 0x000fe40000000f00 */
        /* <DEDUP_REMOVED lines=45> */
[----:B--2---:R-:W1:Y:S01]  /*a300*/  LDC.64 R6, c[0x0][0xb78] ;  /* 0x0002de00ff067b82 */ /* 0x004e620000000a00 */
[----:B------:R-:W-:Y:S01]  /*a310*/  USHF.R.S32.HI UR5, URZ, 0x1f, UR43 ;  /* 0x0000001f3f057899 */ /* 0x000fe2000801142b */
[----:B------:R-:W-:Y:S01]  /*a320*/  IADD3 R3, -R17, RZ, RZ ;  /* 0x000000ff11037210 */ /* 0x000fe20007ffe1ff */
[----:B------:R-:W-:Y:S01]  /*a330*/  ULDC.64 UR8, c[0x0][0xb70] ;  /* 0x0002dc0000087ab9 */ /* 0x000fe20000000a00 */
[----:B------:R-:W-:Y:S01]  /*a340*/  VIADD R9, R2, UR42 ;  /* 0x0000002a02097c36 */ /* 0x000fe20008000000 */
[----:B------:R-:W-:Y:S01]  /*a350*/  UIMAD UR5, UR5, UR8, URZ ;  /* 0x00000008050572a4 */ /* 0x000fe2000f8e023f */
[----:B------:R-:W-:Y:S01]  /*a360*/  ISETP.NE.AND P0, PT, R16, R3, PT ;  /* 0x000000031000720c */ /* 0x000fe20003f05270 */
[----:B------:R-:W-:Y:S02]  /*a370*/  UIMAD.WIDE.U32 UR6, UR43, UR8, URZ ;  /* 0x000000082b0672a5 */ /* 0x000fe4000f8e003f */
[----:B------:R-:W-:Y:S01]  /*a380*/  UIMAD UR5, UR43, UR9, UR5 ;  /* 0x000000092b0572a4 */ /* 0x000fe2000f8e0205 */
[----:B------:R-:W-:Y:S01]  /*a390*/  SHF.R.S32.HI R3, RZ, 0x1f, R9 ;  /* 0x0000001fff037819 */ /* 0x000fe20000011409 */
[----:B------:R-:W-:-:S02]  /*a3a0*/  USHF.R.S32.HI UR8, URZ, 0x1f, UR44 ;  /* 0x0000001f3f087899 */ /* 0x000fc4000801142c */
[----:B------:R-:W-:Y:S02]  /*a3b0*/  UIADD3 UR5, UR7, UR5, URZ ;  /* 0x0000000507057290 */ /* 0x000fe4000fffe03f */
[----:B------:R-:W-:Y:S02]  /*a3c0*/  MOV R5, UR7 ;  /* 0x0000000700057c02 */ /* 0x000fe40008000f00 */
[----:B------:R-:W-:Y:S01]  /*a3d0*/  MOV R4, UR6 ;  /* 0x0000000600047c02 */ /* 0x000fe20008000f00 */
[----:B------:R-:W-:Y:S01]  /*a3e0*/  ULDC.64 UR6, c[0x0][0xb40] ;  /* 0x0002d00000067ab9 */ /* 0x000fe20000000a00 */
[----:B------:R-:W-:Y:S01]  /*a3f0*/  MOV R5, UR5 ;  /* 0x0000000500057c02 */ /* 0x000fe20008000f00 */
[----:B------:R-:W-:Y:S02]  /*a400*/  ULDC UR5, c[0x0][0xa88] ;  /* 0x0002a20000057ab9 */ /* 0x000fe40000000800 */
[----:B------:R-:W-:Y:S01]  /*a410*/  ISETP.GE.OR P1, PT, R9, UR5, P0 ;  /* 0x0000000509007c0c */ /* 0x000fe20008726670 */
[----:B-1----:R-:W-:-:S02]  /*a420*/  IMAD R0, R6, UR8, RZ ;  /* 0x0000000806007c24 */ /* 0x002fc4000f8e02ff */
[----:B------:R-:W-:-:S04]  /*a430*/  IMAD.WIDE.U32 R4, R6, UR44, R4 ;  /* 0x0000002c06047c25 */ /* 0x000fc8000f8e0004 */
[----:B------:R-:W-:Y:S01]  /*a440*/  IMAD R6, R7, UR44, R0 ;  /* 0x0000002c07067c24 */ /* 0x000fe2000f8e0200 */
[C---:B------:R-:W-:Y:S02]  /*a450*/  IADD3 R7, R9.reuse, 0x8, RZ ;  /* 0x0000000809077810 */ /* 0x040fe40007ffe0ff */
[----:B------:R-:W-:Y:S02]  /*a460*/  IADD3 R0, P2, R9, R4, RZ ;  /* 0x0000000409007210 */ /* 0x000fe40007f5e0ff */
[----:B------:R-:W-:Y:S02]  /*a470*/  ISETP.GE.OR P0, PT, R7, UR5, P0 ;  /* 0x0000000507007c0c */ /* 0x000fe40008706670 */
[----:B------:R-:W-:Y:S02]  /*a480*/  IADD3.X R3, R3, R5, R6, P2, !PT ;  /* 0x0000000503037210 */ /* 0x000fe400017fe406 */
[----:B------:R-:W-:-:S04]  /*a490*/  LEA R4, P2, R0, UR6, 0x2 ;  /* 0x0000000600047c11 */ /* 0x000fc8000f8410ff */
[----:B------:R-:W-:-:S05]  /*a4a0*/  LEA.HI.X R5, R0, UR7, R3, 0x2, P2 ;  /* 0x0000000700057c11 */ /* 0x000fca00090f1403 */
[----:B------:R1:W-:Y:S04]  /*a4b0*/  @!P1 STG.E desc[UR50][R4.64], R156 ;  /* 0x0000009c04009986 */ /* 0x0003e8000c101932 */
[----:B------:R1:W-:Y:S02]  /*a4c0*/  @!P0 STG.E desc[UR50][R4.64+0x20], R155 ;  /* 0x0000209b04008986 */ /* 0x0003e4000c101932 */
.L_x_5833:
        /* <DEDUP_REMOVED lines=53> */
.L_x_5836:
[----:B------:R-:W-:Y:S05]  /*a820*/  BSYNC B0 ;  /* 0x0000000000007941 */ /* 0x000fea0003800000 */
.L_x_5835:
[----:B------:R-:W-:Y:S05]  /*a830*/  BRA `(.L_x_5834) ;  /* 0x0000000800287947 */ /* 0x000fea0003800000 */
.L_x_5832:
        /* <DEDUP_REMOVED lines=8> */
[----:B------:R-:W-:Y:S01]  /*a8c0*/  MOV R4, UR42 ;  /* 0x0000002a00047c02 */ /* 0x000fe20008000f00 */
[----:B------:R-:W-:-:S03]  /*a8d0*/  ULDC UR6, c[0x0][0xa88] ;  /* 0x0002a20000067ab9 */ /* 0x000fc60000000800 */
        /* <DEDUP_REMOVED lines=19> */
.L_x_5838:
[----:B------:R-:W-:Y:S05]  /*aa10*/  BSYNC B0 ;  /* 0x0000000000007941 */ /* 0x000fea0003800000 */
.L_x_5837:
[----:B------:R-:W-:Y:S01]  /*aa20*/  ULDC.64 UR6, c[0x0][0xa88] ;  /* 0x0002a20000067ab9 */ /* 0x000fe20000000a00 */
[----:B-12---:R-:W-:Y:S01]  /*aa30*/  IMAD R6, R8, UR5, RZ ;  /* 0x0000000508067c24 */ /* 0x006fe2000f8e02ff */
[----:B------:R-:W-:Y:S01]  /*aa40*/  ISETP.GE.AND P1, PT, R12, UR7, PT ;  /* 0x000000070c007c0c */ /* 0x000fe2000bf26270 */
[----:B------:R-:W1:Y:S01]  /*aa50*/  LDC.64 R10, c[0x0][0xae8] ;  /* 0x0002ba00ff0a7b82 */ /* 0x000e620000000a00 */
[C---:B------:R-:W-:Y:S01]  /*aa60*/  ISETP.GE.AND P0, PT, R184.reuse, UR7, PT ;  /* 0x00000007b8007c0c */ /* 0x040fe2000bf06270 */
[----:B------:R-:W-:Y:S01]  /*aa70*/  IMAD R7, R9, UR43, R6 ;  /* 0x0000002b09077c24 */ /* 0x000fe2000f8e0206 */
[----:B------:R-:W-:Y:S01]  /*aa80*/  SEL R3, RZ, 0xffffffff, P1 ;  /* 0xffffffffff037807 */ /* 0x000fe20000800000 */
[C---:B------:R-:W-:Y:S01]  /*aa90*/  VIADD R14, R184.reuse, 0x80 ;  /* 0x00000080b80e7836 */ /* 0x040fe20000000000 */
[----:B------:R-:W-:Y:S01]  /*aaa0*/  IADD3 R15, R184, 0xc0, RZ ;  /* 0x000000c0b80f7810 */ /* 0x000fe20007ffe0ff */
[----:B------:R-:W-:Y:S01]  /*aab0*/  UIADD3 UR42, -UR42, UR6, URZ ;  /* 0x000000062a2a7290 */ /* 0x000fe2000fffe13f */
[----:B------:R-:W-:Y:S01]  /*aac0*/  SEL R0, RZ, 0x1, P0 ;  /* 0x00000001ff007807 */ /* 0x000fe20000000000 */
[----:B------:R-:W2:Y:S01]  /*aad0*/  LDC R9, c[0x0][0xdac] ;  /* 0x00036b00ff097b82 */ /* 0x000ea20000000800 */
[----:B------:R-:W-:Y:S01]  /*aae0*/  SHF.L.U32 R3, R3, 0x1, RZ ;  /* 0x0000000103037819 */ /* 0x000fe200000006ff */
[----:B------:R-:W-:Y:S01]  /*aaf0*/  ULOP3.LUT UR40, URZ, UR40, URZ, 0x33, !UPT ;  /* 0x000000283f287292 */ /* 0x000fe2000f8e333f */
[----:B------:R-:W-:Y:S01]  /*ab00*/  ISETP.GE.AND P0, PT, R14, UR7, PT ;  /* 0x000000070e007c0c */ /* 0x000fe2000bf06270 */
[----:B------:R-:W-:Y:S01]  /*ab10*/  BSSY B0, `(.L_x_5839) ;  /* 0x000003d000007945 */ /* 0x000fe20003800000 */
[----:B------:R-:W-:-:S02]  /*ab20*/  ISETP.GE.AND P2, PT, R15, UR7, PT ;  /* 0x000000070f007c0c */ /* 0x000fc4000bf46270 */
[C---:B------:R-:W-:Y:S02]  /*ab30*/  IADD3 R21, R184.reuse, 0x140, RZ ;  /* 0x00000140b8157810 */ /* 0x040fe40007ffe0ff */
[----:B------:R-:W-:Y:S02]  /*ab40*/  LOP3.LUT R0, R3, 0x2, R0, 0xe2, !PT ;  /* 0x0000000203007812 */ /* 0x000fe400078ee200 */
[C---:B------:R-:W-:Y:S02]  /*ab50*/  IADD3 R20, R184.reuse, 0x100, RZ ;  /* 0x00000100b8147810 */ /* 0x040fe40007ffe0ff */
[----:B------:R-:W-:Y:S02]  /*ab60*/  SHF.R.S32.HI R185, RZ, 0x1f, R184 ;  /* 0x0000001fffb97819 */ /* 0x000fe400000114b8 */
[C---:B------:R-:W-:Y:S02]  /*ab70*/  IADD3 R4, R184.reuse, 0x180, RZ ;  /* 0x00000180b8047810 */ /* 0x040fe40007ffe0ff */
[----:B------:R-:W-:-:S02]  /*ab80*/  IADD3 R5, R184, 0x1c0, RZ ;  /* 0x000001c0b8057810 */ /* 0x000fc40007ffe0ff */
[----:B------:R-:W-:Y:S02]  /*ab90*/  SEL R3, RZ, 0x4, P0 ;  /* 0x00000004ff037807 */ /* 0x000fe40000000000 */
[----:B------:R-:W-:Y:S02]  /*aba0*/  SEL R6, RZ, 0x8, P2 ;  /* 0x00000008ff067807 */ /* 0x000fe40001000000 */
[----:B------:R-:W-:Y:S02]  /*abb0*/  ISETP.GE.AND P2, PT, R21, UR7, PT ;  /* 0x0000000715007c0c */ /* 0x000fe4000bf46270 */
[----:B------:R-:W-:Y:S02]  /*abc0*/  ISETP.GE.AND P0, PT, R20, UR7, PT ;  /* 0x0000000714007c0c */ /* 0x000fe4000bf06270 */
[----:B------:R-:W-:Y:S02]  /*abd0*/  ISETP.GE.AND P3, PT, R4, UR7, PT ;  /* 0x0000000704007c0c */ /* 0x000fe4000bf66270 */
[----:B------:R-:W-:Y:S01]  /*abe0*/  ISETP.GE.AND P1, PT, R5, UR7, PT ;  /* 0x0000000705007c0c */ /* 0x000fe2000bf26270 */
[----:B------:R-:W-:Y:S01]  /*abf0*/  IMAD.WIDE.U32 R4, R8, UR43, R184 ;  /* 0x0000002b08047c25 */ /* 0x000fe2000f8e00b8 */
[----:B------:R-:W-:-:S02]  /*ac00*/  LOP3.LUT R0, R6, R0, R3, 0xfe, !PT ;  /* 0x0000000006007212 */ /* 0x000fc400078efe03 */
[----:B------:R-:W-:Y:S01]  /*ac10*/  SEL R6, RZ, 0x20, P2 ;  /* 0x00000020ff067807 */ /* 0x000fe20001000000 */
[----:B------:R-:W-:Y:S01]  /*ac20*/  IMAD.IADD R5, R5, 0x1, R7 ;  /* 0x0000000105057824 */ /* 0x000fe200078e0207 */
[C---:B------:R-:W-:Y:S02]  /*ac30*/  IADD3 R8, R186.reuse, 0x20, RZ ;  /* 0x00000020ba087810 */ /* 0x040fe40007ffe0ff */
[----:B------:R-:W-:Y:S02]  /*ac40*/  ISETP.GE.AND P2, PT, R186, UR42, PT ;  /* 0x0000002aba007c0c */ /* 0x000fe4000bf46270 */
[----:B------:R-:W-:Y:S02]  /*ac50*/  SEL R3, RZ, 0x10, P0 ;  /* 0x00000010ff037807 */ /* 0x000fe40000000000 */
[----:B------:R-:W-:Y:S01]  /*ac60*/  ISETP.GE.AND P0, PT, R8, UR42, PT ;  /* 0x0000002a08007c0c */ /* 0x000fe2000bf06270 */
[----:B-1----:R-:W-:Y:S01]  /*ac70*/  IMAD R8, R10, UR8, RZ ;  /* 0x000000080a087c24 */ /* 0x002fe2000f8e02ff */
[----:B------:R-:W-:-:S02]  /*ac80*/  LOP3.LUT R3, R6, R0, R3, 0xfe, !PT ;  /* 0x0000000006037212 */ /* 0x000fc400078efe03 */
[----:B------:R-:W-:Y:S01]  /*ac90*/  SEL R0, RZ, 0x40, P3 ;  /* 0x00000040ff007807 */ /* 0x000fe20001800000 */
[----:B------:R-:W-:Y:S01]  /*aca0*/  IMAD R11, R11, UR44, R8 ;  /* 0x0000002c0b0b7c24 */ /* 0x000fe2000f8e0208 */
[----:B--2---:R-:W-:Y:S01]  /*acb0*/  IADD3 R7, R9, UR40, RZ ;  /* 0x0000002809077c10 */ /* 0x004fe2000fffe0ff */
[----:B------:R-:W-:Y:S01]  /*acc0*/  IMAD.WIDE.U32 R8, R10, UR44, R4 ;  /* 0x0000002c0a087c25 */ /* 0x000fe2000f8e0004 */
[--C-:B------:R-:W-:Y:S02]  /*acd0*/  SHF.R.S32.HI R187, RZ, 0x1f, R186.reuse ;  /* 0x0000001fffbb7819 */ /* 0x100fe400000114ba */
[----:B------:R-:W-:Y:S02]  /*ace0*/  LOP3.LUT R3, R3, R0, RZ, 0xfc, !PT ;  /* 0x0000000003037212 */ /* 0x000fe400078efcff */
[----:B------:R-:W-:Y:S01]  /*acf0*/  SEL R0, RZ, 0x80, P1 ;  /* 0x00000080ff007807 */ /* 0x000fe20000800000 */
[----:B------:R-:W-:Y:S01]  /*ad00*/  IMAD.WIDE R6, R7, 0x40, R186 ;  /* 0x0000004007067825 */ /* 0x000fe200078e02ba */
[----:B------:R-:W-:-:S02]  /*ad10*/  IADD3 R13, R9, R11, RZ ;  /* 0x0000000b090d7210 */ /* 0x000fc40007ffe0ff */
[----:B------:R-:W-:Y:S01]  /*ad20*/  LOP3.LUT R0, R3, R0, RZ, 0xfc, !PT ;  /* 0x0000000003007212 */ /* 0x000fe200078efcff */
[----:B------:R-:W-:Y:S06]  /*ad30*/  @P2 BRA `(.L_x_5840) ;  /* 0x0000000000682947 */ /* 0x000fec0003800000 */
[----:B------:R-:W-:Y:S01]  /*ad40*/  ULDC.64 UR8, c[0x0][0xad8] ;  /* 0x0002b60000087ab9 */ /* 0x000fe20000000a00 */
[----:B------:R-:W-:Y:S01]  /*ad50*/  MOV R4, R8 ;  /* 0x0000000800047202 */ /* 0x000fe20000000f00 */
[----:B------:R-:W-:Y:S01]  /*ad60*/  IMAD R11, R7, UR8, RZ ;  /* 0x00000008070b7c24 */ /* 0x000fe2000f8e02ff */
[----:B------:R-:W-:Y:S02]  /*ad70*/  MOV R5, R13 ;  /* 0x0000000d00057202 */ /* 0x000fe40000000f00 */
[----:B------:R-:W-:Y:S01]  /*ad80*/  ISETP.GE.AND P6, PT, R184, UR7, PT ;  /* 0x00000007b8007c0c */ /* 0x000fe2000bfc6270 */
[----:B------:R-:W-:Y:S01]  /*ad90*/  IMAD R11, R6, UR9, R11 ;  /* 0x00000009060b7c24 */ /* 0x000fe2000f8e020b */
[----:B------:R-:W-:Y:S01]  /*ada0*/  ISETP.GE.AND P1, PT, R12, UR7, PT ;  /* 0x000000070c007c0c */ /* 0x000fe2000bf26270 */
        /* <DEDUP_REMOVED lines=19> */
.L_x_5840:
[----:B------:R-:W-:Y:S05]  /*aee0*/  BSYNC B0 ;  /* 0x0000000000007941 */ /* 0x000fea0003800000 */
.L_x_5839:
[----:B------:R-:W-:Y:S04]  /*aef0*/  BSSY B0, `(.L_x_5834) ;  /* 0x000001e000007945 */ /* 0x000fe80003800000 */
[----:B------:R-:W-:Y:S05]  /*af00*/  @P0 BRA `(.L_x_5841) ;  /* 0x0000000000700947 */ /* 0x000fea0003800000 */
[----:B------:R-:W-:Y:S01]  /*af10*/  IADD3 R9, P0, R6, 0x20, RZ ;  /* 0x0000002006097810 */ /* 0x000fe20007f1e0ff */
[----:B------:R-:W-:Y:S01]  /*af20*/  ULDC.64 UR8, c[0x0][0xad8] ;  /* 0x0002b60000087ab9 */ /* 0x000fe20000000a00 */
[----:B------:R-:W-:Y:S02]  /*af30*/  MOV R4, R8 ;  /* 0x0000000800047202 */ /* 0x000fe40000000f00 */
[----:B------:R-:W-:Y:S02]  /*af40*/  IADD3.X R6, RZ, R7, RZ, P0, !PT ;  /* 0x00000007ff067210 */ /* 0x000fe400007fe4ff */
[----:B------:R-:W-:Y:S02]  /*af50*/  MOV R5, R13 ;  /* 0x0000000d00057202 */ /* 0x000fe40000000f00 */
[----:B------:R-:W-:Y:S01]  /*af60*/  ISETP.GE.AND P0, PT, R12, UR7, PT ;  /* 0x000000070c007c0c */ /* 0x000fe2000bf06270 */
[----:B------:R-:W-:Y:S01]  /*af70*/  IMAD R6, R6, UR8, RZ ;  /* 0x0000000806067c24 */ /* 0x000fe2000f8e02ff */
[----:B------:R-:W-:Y:S01]  /*af80*/  ISETP.GE.AND P1, PT, R14, UR7, PT ;  /* 0x000000070e007c0c */ /* 0x000fe2000bf26270 */
[----:B------:R-:W-:Y:S01]  /*af90*/  IMAD.WIDE.U32 R4, R9, UR8, R4 ;  /* 0x0000000809047c25 */ /* 0x000fe2000f8e0004 */
[----:B------:R-:W-:-:S02]  /*afa0*/  ISETP.GE.AND P2, PT, R15, UR7, PT ;  /* 0x000000070f007c0c */ /* 0x000fc4000bf46270 */
[----:B------:R-:W-:Y:S01]  /*afb0*/  ISETP.GE.AND P6, PT, R20, UR7, PT ;  /* 0x0000000714007c0c */ /* 0x000fe2000bfc6270 */
[----:B------:R-:W-:Y:S01]  /*afc0*/  IMAD R9, R9, UR9, R6 ;  /* 0x0000000909097c24 */ /* 0x000fe2000f8e0206 */
[----:B------:R-:W-:Y:S01]  /*afd0*/  ULDC.64 UR8, c[0x0][0xa80] ;  /* 0x0002a00000087ab9 */ /* 0x000fe20000000a00 */
[----:B------:R-:W-:Y:S02]  /*afe0*/  ISETP.GE.AND P5, PT, R21, UR7, PT ;  /* 0x0000000715007c0c */ /* 0x000fe4000bfa6270 */
[C---:B------:R-:W-:Y:S02]  /*aff0*/  LEA R6, P3, R4.reuse, UR8, 0x1 ;  /* 0x0000000804067c11 */ /* 0x040fe4000f8608ff */
[----:B------:R-:W-:Y:S02]  /*b000*/  IADD3 R5, R5, R9, RZ ;  /* 0x0000000905057210 */ /* 0x000fe40007ffe0ff */
[----:B------:R-:W-:Y:S02]  /*b010*/  LOP3.LUT P4, RZ, R3, 0x40, RZ, 0xc0, !PT ;  /* 0x0000004003ff7812 */ /* 0x000fe4000788c0ff */
[----:B------:R-:W-:-:S02]  /*b020*/  LEA.HI.X R7, R4, UR9, R5, 0x1, P3 ;  /* 0x0000000904077c11 */ /* 0x000fc400098f0c05 */
        /* <DEDUP_REMOVED lines=10> */
.L_x_5841:
[----:B------:R-:W-:Y:S05]  /*b0d0*/  BSYNC B0 ;  /* 0x0000000000007941 */ /* 0x000fea0003800000 */
.L_x_5834:
[----:B------:R-:W3:Y:S02]  /*b0e0*/  LDC R0, c[0x0][0xda8] ;  /* 0x00036a00ff007b82 */ /* 0x000ee40000000800 */
[----:B---3--:R-:W-:-:S13]  /*b0f0*/  ISETP.LE.AND P0, PT, R0, UR4, PT ;  /* 0x0000000400007c0c */ /* 0x008fda000bf03270 */
[----:B------:R-:W-:Y:S05]  /*b100*/  @!P0 BRA `(.L_x_5842) ;  /* 0xffffff5c00748947 */ /* 0x000fea000383ffff */
[----:B------:R-:W-:Y:S05]  /*b110*/  EXIT ;  /* 0x000000000000794d */ /* 0x000fea0003800000 */
.L_x_5788:
        /* <DEDUP_REMOVED lines=8> */
[----:B------:R-:W-:Y:S01]  /*b1a0*/  IMAD.MOV.U32 R17, RZ, RZ, 0x1 ;  /* 0x00000001ff117424 */ /* 0x000fe200078e00ff */
[----:B------:R-:W-:-:S05]  /*b1b0*/  MOV R16, RZ ;  /* 0x000000ff00107202 */ /* 0x000fca0000000f00 */
[----:B------:R-:W1:Y:S02]  /*b1c0*/  LDC R0, c[0x0][0xda8] ;  /* 0x00036a00ff007b82 */ /* 0x000e640000000800 */
[----:B-1----:R-:W-:-:S13]  /*b1d0*/  ISETP.LE.AND P0, PT, R0, UR4, PT ;  /* 0x0000000400007c0c */ /* 0x002fda000bf03270 */
[----:B------:R-:W-:Y:S05]  /*b1e0*/  @P0 BRA `(.L_x_5843) ;  /* 0x0000002c00480947 */ /* 0x000fea0003800000 */
[----:B------:R-:W1:Y:S01]  /*b1f0*/  S2R R2, SR_TID.X ;  /* 0x0000000000027919 */ /* 0x000e620000002100 */
[----:B------:R-:W-:Y:S01]  /*b200*/  MOV R18, UR4 ;  /* 0x0000000400127c02 */ /* 0x000fe20008000f00 */
[----:B------:R-:W-:Y:S01]  /*b210*/  ULDC UR39, c[0x0][0xc] ;  /* 0x0000030000277ab9 */ /* 0x000fe20000000800 */
[----:B------:R-:W-:Y:S01]  /*b220*/  MOV R16, RZ ;  /* 0x000000ff00107202 */ /* 0x000fe20000000f00 */
[----:B------:R-:W-:Y:S01]  /*b230*/  ULDC.64 UR46, c[0x0][0x198] ;  /* 0x00006600002e7ab9 */ /* 0x000fe20000000a00 */
[----:B------:R-:W-:Y:S01]  /*b240*/  MOV R17, 0x1 ;  /* 0x0000000100117802 */ /* 0x000fe20000000f00 */
[----:B------:R-:W-:Y:S01]  /*b250*/  UMOV UR44, URZ ;  /* 0x0000003f002c7c82 */ /* 0x000fe20008000000 */
[----:B-1----:R-:W-:-:S07]  /*b260*/  LOP3.LUT R19, R2, 0x1f, RZ, 0xc0, !PT ;  /* 0x0000001f02137812 */ /* 0x002fce00078ec0ff */
.L_x_5891:
        /* <DEDUP_REMOVED lines=21> */
.L_x_5844:
[----:B------:R-:W-:Y:S01]  /*b3c0*/  ULDC UR11, c[0x0][0xdc4] ;  /* 0x00037100000b7ab9 */ /* 0x000fe20000000800 */
[----:B------:R-:W-:Y:S01]  /*b3d0*/  UMOV UR9, UR10 ;  /* 0x0000000a00097c82 */ /* 0x000fe20008000000 */
[----:B------:R-:W-:-:S11]  /*b3e0*/  UISETP.NE.AND UP0, UPT, UR11, 0x1, UPT ;  /* 0x000000010b00788c */ /* 0x000fd6000bf05270 */
[----:B------:R-:W-:Y:S02]  /*b3f0*/  @UP0 ULDC.64 UR12, c[0x0][0xdc8] ;  /* 0x00037200000c0ab9 */ /* 0x000fe40000000a00 */
[----:B------:R-:W-:-:S04]  /*b400*/  UIMAD.WIDE.U32 UR6, UR10, UR12, URZ ;  /* 0x0000000c0a0672a5 */ /* 0x000fc8000f8e003f */
[----:B------:R-:W-:-:S04]  /*b410*/  @UP0 USHF.R.U32.HI UR9, URZ, UR13, UR7 ;  /* 0x0000000d3f090299 */ /* 0x000fc80008011607 */
[----:B------:R-:W-:-:S12]  /*b420*/  UIMAD UR6, UR9, UR11, URZ ;  /* 0x0000000b090672a4 */ /* 0x000fd8000f8e023f */
.L_x_5845:
        /* <DEDUP_REMOVED lines=53> */
.L_x_5847:
        /* <DEDUP_REMOVED lines=23> */
.L_x_5849:
        /* <DEDUP_REMOVED lines=12> */
[----:B------:R-:W-:Y:S02]  /*b9b0*/  MOV R6, UR8 ;  /* 0x0000000800067c02 */ /* 0x000fe40008000f00 */
[----:B------:R-:W-:-:S02]  /*b9c0*/  MOV R7, UR9 ;  /* 0x0000000900077c02 */ /* 0x000fc40008000f00 */
[----:B------:R-:W-:Y:S02]  /*b9d0*/  MOV R10, UR4 ;  /* 0x00000004000a7c02 */ /* 0x000fe40008000f00 */
[----:B------:R-:W-:Y:S02]  /*b9e0*/  MOV R8, 0x70 ;  /* 0x0000007000087802 */ /* 0x000fe40000000f00 */
[----:B------:R-:W-:Y:S02]  /*b9f0*/  MOV R12, 0x1 ;  /* 0x00000001000c7802 */ /* 0x000fe40000000f00 */
[----:B-1----:R-:W-:-:S07]  /*ba00*/  MOV R13, RZ ;  /* 0x000000ff000d7202 */ /* 0x002fce0000000f00 */
[----:B------:R-:W-:-:S07]  /*ba10*/  LEPC R20, `(.L_x_5851) ;  /* 0x000000001014794e */ /* 0x000fce0000000000 */
[----:B--2---:R-:W-:Y:S05]  /*ba20*/  CALL.ABS.NOINC R2 ;  /* 0x0000000002007343 */ /* 0x004fea0003c00000 */
.L_x_5851:
[----:B------:R-:W-:Y:S01]  /*ba30*/  MOV R2, 0x0 ;  /* 0x0000000000027802 */ /* 0x000fe20000000f00 */
[----:B------:R-:W-:Y:S01]  /*ba40*/  ULDC.64 UR6, c[0x4][0x108] ;  /* 0x0100420000067ab9 */ /* 0x000fe20000000a00 */
[----:B------:R-:W-:Y:S01]  /*ba50*/  ULDC.64 UR8, c[0x4][0x110] ;  /* 0x0100440000087ab9 */ /* 0x000fe20000000a00 */
[----:B------:R-:W-:Y:S01]  /*ba60*/  ULDC.64 UR4, c[0x4][0x48] ;  /* 0x0100120000047ab9 */ /* 0x000fe20000000a00 */
[----:B------:R-:W-:Y:S01]  /*ba70*/  MOV R4, UR6 ;  /* 0x0000000600047c02 */ /* 0x000fe20008000f00 */
[----:B------:R-:W-:Y:S01]  /*ba80*/  IMAD.U32 R5, RZ, RZ, UR7 ;  /* 0x00000007ff057e24 */ /* 0x000fe2000f8e00ff */
[----:B------:R-:W1:Y:S01]  /*ba90*/  LDC.64 R2, c[0x4][R2] ;  /* 0x0100000002027b82 */ /* 0x000e620000000a00 */
[----:B------:R-:W-:Y:S01]  /*baa0*/  MOV R6, UR8 ;  /* 0x0000000800067c02 */ /* 0x000fe20008000f00 */
[----:B------:R-:W-:Y:S01]  /*bab0*/  IMAD.MOV.U32 R8, RZ, RZ, 0x70 ;  /* 0x00000070ff087424 */ /* 0x000fe200078e00ff */
[----:B------:R-:W-:Y:S02]  /*bac0*/  MOV R7, UR9 ;  /* 0x0000000900077c02 */ /* 0x000fe40008000f00 */
[----:B------:R-:W-:-:S02]  /*bad0*/  MOV R10, UR4 ;  /* 0x00000004000a7c02 */ /* 0x000fc40008000f00 */
[----:B------:R-:W-:Y:S02]  /*bae0*/  MOV R11, UR5 ;  /* 0x00000005000b7c02 */ /* 0x000fe40008000f00 */
[----:B------:R-:W-:Y:S02]  /*baf0*/  MOV R12, 0x1 ;  /* 0x00000001000c7802 */ /* 0x000fe40000000f00 */
[----:B------:R-:W-:-:S07]  /*bb00*/  MOV R13, RZ ;  /* 0x000000ff000d7202 */ /* 0x000fce0000000f00 */
[----:B------:R-:W-:-:S07]  /*bb10*/  LEPC R20, `(.L_x_5850) ;  /* 0x000000001014794e */ /* 0x000fce0000000000 */
[----:B-1----:R-:W-:Y:S05]  /*bb20*/  CALL.ABS.NOINC R2 ;  /* 0x0000000002007343 */ /* 0x002fea0003c00000 */
.L_x_5850:
[----:B------:R-:W-:Y:S01]  /*bb30*/  ULDC.64 UR4, c[0x0][0x9f8] ;  /* 0x00027e0000047ab9 */ /* 0x000fe20000000a00 */
[----:B------:R-:W-:Y:S01]  /*bb40*/  MOV R5, UR43 ;  /* 0x0000002b00057c02 */ /* 0x000fe20008000f00 */
[----:B------:R-:W1:Y:S01]  /*bb50*/  LDC R0, c[0x0][0x428] ;  /* 0x00010a00ff007b82 */ /* 0x000e620000000800 */
[----:B------:R-:W-:Y:S02]  /*bb60*/  ISETP.NE.U32.AND P0, PT, RZ, UR4, PT ;  /* 0x00000004ff007c0c */ /* 0x000fe4000bf05070 */
        /* <DEDUP_REMOVED lines=10> */
[----:B------:R-:W-:Y:S01]  /*bc10*/  MOV R10, UR38 ;  /* 0x00000026000a7c02 */ /* 0x000fe20008000f00 */
[----:B--2---:R-:W1:Y:S03]  /*bc20*/  LDC.64 R2, c[0x0][0x3f8] ;  /* 0x0000fe00ff027b82 */ /* 0x004e660000000a00 */
[----:B------:R-:W-:-:S06]  /*bc30*/  IADD3 R10, R10, -0x1, RZ ;  /* 0xffffffff0a0a7810 */ /* 0x000fcc0007ffe0ff */
        /* <DEDUP_REMOVED lines=12> */
.L_x_5904:
[----:B------:R-:W-:Y:S01]  /*bd00*/  UMOV UR4, 0xffffffff ;  /* 0xffffffff00047882 */ /* 0x000fe20000000000 */
[----:B------:R-:W-:Y:S02]  /*bd10*/  SHF.R.S32.HI R7, RZ, 0x1f, R6 ;  /* 0x0000001fff077819 */ /* 0x000fe40000011406 */
[----:B------:R-:W-:Y:S05]  /*bd20*/  BRA.DIV UR4, `(.L_x_5853) ;  /* 0x0000002a043c7947 */ /* 0x000fea000b800000 */
[----:B------:R-:W-:-:S13]  /*bd30*/  ELECT P6, URZ, PT ;  /* 0x00000000003f782f */ /* 0x000fda00038c0000 */
.L_x_5907:
[----:B------:R-:W-:Y:S05]  /*bd40*/  @!P6 BRA `(.L_x_5854) ;  /* 0x0000000000c4e947 */ /* 0x000fea0003800000 */
[----:B------:R-:W-:Y:S01]  /*bd50*/  MOV R4, R6 ;  /* 0x0000000600047202 */ /* 0x000fe20000000f00 */
        /* <DEDUP_REMOVED lines=17> */
[----:B------:R-:W-:-:S05]  /*be70*/  IADD3 R5, -R11, RZ, RZ ;  /* 0x000000ff0b057210 */ /* 0x000fca0007ffe1ff */
[----:B------:R-:W-:-:S07]  /*be80*/  IMAD R10, R12, R5, R10 ;  /* 0x000000050c0a7224 */ /* 0x000fce00078e020a */
.L_x_5855:
[----:B------:R-:W2:Y:S01]  /*be90*/  S2R R5, SR_TID.X ;  /* 0x0000000000057919 */ /* 0x000ea20000002100 */
[----:B-1----:R-:W-:Y:S02]  /*bea0*/  LEA R8, R16, UR37, 0x3 ;  /* 0x0000002510087c11 */ /* 0x002fe4000f8e18ff */
[----:B--2---:R-:W-:Y:S02]  /*beb0*/  LOP3.LUT R9, R5, 0x7f, RZ, 0xc0, !PT ;  /* 0x0000007f05097812 */ /* 0x004fe400078ec0ff */
[----:B------:R-:W-:Y:S02]  /*bec0*/  SHF.L.U32 R5, R17, 0x1f, RZ ;  /* 0x0000001f11057819 */ /* 0x000fe400000006ff */
[----:B------:R-:W-:Y:S02]  /*bed0*/  ISETP.NE.AND P3, PT, R9, RZ, PT ;  /* 0x000000ff0900720c */ /* 0x000fe40003f65270 */
[----:B------:R-:W1:Y:S02]  /*bee0*/  SYNCS.PHASECHK.TRANS64.TRYWAIT P2, [R8+URZ+0x28c40], R5 ;  /* 0x028c4005080075a7 */ /* 0x000e64000804017f */
[----:B-1----:R-:W-:Y:S09]  /*bef0*/  @!P2 BRA `(.L_x_5856) ;  /* 0x0000002400e8a947 */ /* 0x002ff20003800000 */
.L_x_5908:
[----:B------:R-:W-:Y:S05]  /*bf00*/  @P3 BRA `(.L_x_5857) ;  /* 0x0000000000143947 */ /* 0x000fea0003800000 */
[----:B------:R-:W-:Y:S02]  /*bf10*/  ISETP.NE.AND P2, PT, R19, RZ, PT ;  /* 0x000000ff1300720c */ /* 0x000fe40003f45270 */
[----:B-1----:R-:W-:-:S04]  /*bf20*/  MOV R5, 0x2000 ;  /* 0x0000200000057802 */ /* 0x002fc80000000f00 */
[----:B------:R2:W-:Y:S07]  /*bf30*/  SYNCS.ARRIVE.TRANS64 RZ, [R8+URZ+0x28c30], R5 ;  /* 0x028c300508ff79a7 */ /* 0x0005ee000800003f */
[----:B------:R-:W-:Y:S05]  /*bf40*/  @!P2 BRA `(.L_x_5857) ;  /* 0x000000000004a947 */ /* 0x000fea0003800000 */
[----:B------:R-:W-:Y:S01]  /*bf50*/  BPT.TRAP 0x1 ;  /* 0x000000040000795c */ /* 0x000fe20000300000 */
.L_x_5857:
        /* <DEDUP_REMOVED lines=16> */
.L_x_5854:
        /* <DEDUP_REMOVED lines=9> */
[----:B-12---:R-:W-:Y:S01]  /*c0f0*/  @P2 MOV R5, 0x2000 ;  /* 0x0000200000052802 */ /* 0x006fe20000000f00 */
        /* <DEDUP_REMOVED lines=8> */
[----:B-1----:R-:W-:Y:S01]  /*c180*/  IMAD.U32 R5, RZ, RZ, UR4 ;  /* 0x00000004ff057e24 */ /* 0x002fe2000f8e00ff */
[----:B------:R-:W-:-:S02]  /*c190*/  UMOV UR4, 0x0 ;  /* 0x0000000000047882 */ /* 0x000fc40000000000 */
[----:B------:R1:W-:Y:S02]  /*c1a0*/  UTMALDG.4D [UR8], [UR6], desc[UR4] ;  /* 0x00000408060075b4 */ /* 0x0003e40008019000 */
[----:B------:R-:W-:-:S04]  /*c1b0*/  SHF.L.U32 R5, R5, 0x1f, RZ ;  /* 0x0000001f05057819 */ /* 0x000fc800000006ff */
[----:B------:R-:W2:Y:S02]  /*c1c0*/  SYNCS.PHASECHK.TRANS64.TRYWAIT P2, [UR37+0x28c20], R5 ;  /* 0x028c2005ff0075a7 */ /* 0x000ea40008040165 */
[----:B-12---:R-:W-:Y:S05]  /*c1d0*/  @!P2 BRA `(.L_x_5858) ;  /* 0x000000240044a947 */ /* 0x006fea0003800000 */
.L_x_5909:
[----:B------:R-:W-:Y:S01]  /*c1e0*/  ULDC.64 UR4, c[0x0][0x408] ;  /* 0x0001020000047ab9 */ /* 0x000fe20000000a00 */
[----:B------:R-:W-:Y:S04]  /*c1f0*/  BSSY B0, `(.L_x_5859) ;  /* 0x0000042000007945 */ /* 0x000fe80003800000 */
[----:B------:R-:W-:Y:S05]  /*c200*/  @!P6 BRA `(.L_x_5860) ;  /* 0x000000040000e947 */ /* 0x000fea0003800000 */
[----:B-1----:R-:W1:Y:S01]  /*c210*/  S2R R8, SR_TID.X ;  /* 0x0000000000087919 */ /* 0x002e620000002100 */
[----:B------:R-:W-:Y:S02]  /*c220*/  SHF.L.U32 R5, R17, 0x1f, RZ ;  /* 0x0000001f11057819 */ /* 0x000fe400000006ff */
[----:B-1----:R-:W-:Y:S02]  /*c230*/  LOP3.LUT R9, R8, 0x7f, RZ, 0xc0, !PT ;  /* 0x0000007f08097812 */ /* 0x002fe400078ec0ff */
[----:B------:R-:W-:Y:S02]  /*c240*/  LEA R8, R16, UR37, 0x3 ;  /* 0x0000002510087c11 */ /* 0x000fe4000f8e18ff */
[----:B------:R-:W-:Y:S02]  /*c250*/  ISETP.NE.AND P3, PT, R9, RZ, PT ;  /* 0x000000ff0900720c */ /* 0x000fe40003f65270 */
[----:B------:R-:W1:Y:S02]  /*c260*/  SYNCS.PHASECHK.TRANS64.TRYWAIT P2, [R8+URZ+0x28c60], R5 ;  /* 0x028c6005080075a7 */ /* 0x000e64000804017f */
[----:B-1----:R-:W-:Y:S09]  /*c270*/  @!P2 BRA `(.L_x_5861) ;  /* 0x000000240034a947 */ /* 0x002ff20003800000 */
.L_x_5910:
[----:B------:R-:W-:Y:S05]  /*c280*/  @P3 BRA `(.L_x_5862) ;  /* 0x0000000000143947 */ /* 0x000fea0003800000 */
[----:B------:R-:W-:Y:S02]  /*c290*/  ISETP.NE.AND P2, PT, R19, RZ, PT ;  /* 0x000000ff1300720c */ /* 0x000fe40003f45270 */
[----:B-1----:R-:W-:-:S04]  /*c2a0*/  MOV R5, 0x10000 ;  /* 0x0001000000057802 */ /* 0x002fc80000000f00 */
[----:B------:R2:W-:Y:S07]  /*c2b0*/  SYNCS.ARRIVE.TRANS64 RZ, [R8+URZ+0x28c50], R5 ;  /* 0x028c500508ff79a7 */ /* 0x0005ee000800003f */
[----:B------:R-:W-:Y:S05]  /*c2c0*/  @!P2 BRA `(.L_x_5862) ;  /* 0x000000000004a947 */ /* 0x000fea0003800000 */
[----:B------:R-:W-:Y:S01]  /*c2d0*/  BPT.TRAP 0x1 ;  /* 0x000000040000795c */ /* 0x000fe20000300000 */
.L_x_5862:
        /* <DEDUP_REMOVED lines=51> */
.L_x_5860:
[----:B------:R-:W-:Y:S05]  /*c610*/  BSYNC B0 ;  /* 0x0000000000007941 */ /* 0x000fea0003800000 */
.L_x_5859:
[----:B------:R-:W-:-:S06]  /*c620*/  UISETP.GE.AND UP0, UPT, UR38, 0x2, UPT ;  /* 0x000000022600788c */ /* 0x000fcc000bf06270 */
[----:B------:R-:W-:-:S13]  /*c630*/  PLOP3.LUT P2, PT, PT, PT, UP0, 0x80, 0x0 ;  /* 0x000000000000781c */ /* 0x000fda0003f4f008 */
[----:B------:R-:W-:Y:S05]  /*c640*/  @!P2 BRA `(.L_x_5863) ;  /* 0x00000014009ca947 */ /* 0x000fea0003800000 */
[----:B------:R-:W-:Y:S02]  /*c650*/  ULOP3.LUT UR6, UR38, 0x1, URZ, 0xc0, !UPT ;  /* 0x0000000126067892 */ /* 0x000fe4000f8ec03f */
[----:B------:R-:W-:Y:S02]  /*c660*/  MOV R9, UR38 ;  /* 0x0000002600097c02 */ /* 0x000fe40008000f00 */
[----:B------:R-:W-:Y:S02]  /*c670*/  UISETP.NE.U32.AND UP0, UPT, UR6, 0x1, UPT ;  /* 0x000000010600788c */ /* 0x000fe4000bf05070 */
[----:B------:R-:W-:-:S04]  /*c680*/  IADD3 R9, R9, -0x2, RZ ;  /* 0xfffffffe09097810 */ /* 0x000fc80007ffe0ff */
[----:B-12---:R-:W-:Y:S02]  /*c690*/  MOV R8, R9 ;  /* 0x0000000900087202 */ /* 0x006fe40000000f00 */
        /* <DEDUP_REMOVED lines=20> */
[----:B------:R-:W-:Y:S02]  /*c7e0*/  SHF.R.S32.HI R5, RZ, 0x1f, R10 ;  /* 0x0000001fff057819 */ /* 0x000fe4000001140a */
[----:B------:R-:W-:-:S05]  /*c7f0*/  MOV R4, R10 ;  /* 0x0000000a00047202 */ /* 0x000fca0000000f00 */
[----:B------:R-:W-:-:S03]  /*c800*/  IMAD.WIDE.U32 R4, R6, UR6, R4 ;  /* 0x0000000606047c25 */ /* 0x000fc6000f8e0004 */
[----:B------:R-:W-:Y:S02]  /*c810*/  LEA R2, P2, R4, R2, 0x2 ;  /* 0x0000000204027211 */ /* 0x000fe400078410ff */
[----:B------:R-:W-:-:S04]  /*c820*/  IADD3 R5, R11, R5, RZ ;  /* 0x000000050b057210 */ /* 0x000fc80007ffe0ff */
[----:B------:R-:W-:-:S05]  /*c830*/  LEA.HI.X R3, R4, R3, R5, 0x2, P2 ;  /* 0x0000000304037211 */ /* 0x000fca00010f1405 */
[----:B------:R1:W5:Y:S01]  /*c840*/  LDG.E R4, desc[UR50][R2.64] ;  /* 0x0000003202047981 */ /* 0x000362000c1e1900 */
[----:B------:R-:W-:-:S04]  /*c850*/  IMAD.MOV R5, RZ, RZ, -R10 ;  /* 0x000000ffff057224 */ /* 0x000fc800078e0a0a */
[----:B------:R-:W-:-:S07]  /*c860*/  IMAD R8, R8, R5, R9 ;  /* 0x0000000508087224 */ /* 0x000fce00078e0209 */
.L_x_5867:
[----:B-1----:R-:W1:Y:S01]  /*c870*/  S2R R2, SR_TID.X ;  /* 0x0000000000027919 */ /* 0x002e620000002100 */
[----:B------:R-:W-:Y:S02]  /*c880*/  SHF.L.U32 R3, R17, 0x1f, RZ ;  /* 0x0000001f11037819 */ /* 0x000fe400000006ff */
[----:B-1----:R-:W-:Y:S02]  /*c890*/  LOP3.LUT R5, R2, 0x7f, RZ, 0xc0, !PT ;  /* 0x0000007f02057812 */ /* 0x002fe400078ec0ff */
[----:B------:R-:W-:Y:S02]  /*c8a0*/  LEA R2, R16, UR37, 0x3 ;  /* 0x0000002510027c11 */ /* 0x000fe4000f8e18ff */
[----:B------:R-:W-:Y:S02]  /*c8b0*/  ISETP.NE.AND P2, PT, R5, RZ, PT ;  /* 0x000000ff0500720c */ /* 0x000fe40003f45270 */
[----:B------:R-:W1:Y:S02]  /*c8c0*/  SYNCS.PHASECHK.TRANS64.TRYWAIT P3, [R2+URZ+0x28c40], R3 ;  /* 0x028c4003020075a7 */ /* 0x000e64000806017f */
[----:B-1----:R-:W-:Y:S09]  /*c8d0*/  @!P3 BRA `(.L_x_5868) ;  /* 0x0000001c00b0b947 */ /* 0x002ff20003800000 */
.L_x_5911:
[----:B------:R-:W-:Y:S05]  /*c8e0*/  @P2 BRA `(.L_x_5869) ;  /* 0x0000000000142947 */ /* 0x000fea0003800000 */
[----:B------:R-:W-:Y:S02]  /*c8f0*/  ISETP.NE.AND P3, PT, R19, RZ, PT ;  /* 0x000000ff1300720c */ /* 0x000fe40003f65270 */
[----:B------:R-:W-:-:S04]  /*c900*/  MOV R5, 0x2000 ;  /* 0x0000200000057802 */ /* 0x000fc80000000f00 */
[----:B------:R2:W-:Y:S07]  /*c910*/  SYNCS.ARRIVE.TRANS64 RZ, [R2+URZ+0x28c30], R5 ;  /* 0x028c300502ff79a7 */ /* 0x0005ee000800003f */
[----:B------:R-:W-:Y:S05]  /*c920*/  @!P3 BRA `(.L_x_5869) ;  /* 0x000000000004b947 */ /* 0x000fea0003800000 */
[----:B------:R-:W-:Y:S01]  /*c930*/  BPT.TRAP 0x1 ;  /* 0x000000040000795c */ /* 0x000fe20000300000 */
.L_x_5869:
[----:B------:R-:W-:Y:S01]  /*c940*/  R2UR UR8, R16 ;  /* 0x00000000100872ca */ /* 0x000fe200000e0000 */
[----:B------:R-:W-:Y:S01]  /*c950*/  UIADD3 UR6, UP0, UR46, 0x370, URZ ;  /* 0x000003702e067890 */ /* 0x000fe2000ff1e03f */
[----:B------:R-:W-:Y:S01]  /*c960*/  R2UR UR9, R2 ;  /* 0x00000000020972ca */ /* 0x000fe200000e0000 */
[----:B------:R-:W-:Y:S01]  /*c970*/  UMOV UR14, 0x0 ;  /* 0x00000000000e7882 */ /* 0x000fe20000000000 */
[----:B--2---:R-:W-:Y:S01]  /*c980*/  SHF.L.U32 R5, R8, 0x6, RZ ;  /* 0x0000000608057819 */ /* 0x004fe200000006ff */
        /* <DEDUP_REMOVED lines=10> */
[----:B------:R-:W3:Y:S02]  /*ca30*/  SYNCS.PHASECHK.TRANS64.TRYWAIT P3, [R2+URZ+0x28c60], R3 ;  /* 0x028c6003020075a7 */ /* 0x000ee4000806017f */
[----:B--23--:R-:W-:Y:S05]  /*ca40*/  @!P3 BRA `(.L_x_5870) ;  /* 0x0000001c0068b947 */ /* 0x00cfea0003800000 */
.L_x_5912:
[----:B------:R-:W-:Y:S05]  /*ca50*/  @P2 BRA `(.L_x_5871) ;  /* 0x0000000000142947 */ /* 0x000fea0003800000 */
[----:B------:R-:W-:Y:S02]  /*ca60*/  ISETP.NE.AND P2, PT, R19, RZ, PT ;  /* 0x000000ff1300720c */ /* 0x000fe40003f45270 */
[----:B-12---:R-:W-:-:S04]  /*ca70*/  MOV R3, 0x10000 ;  /* 0x0001000000037802 */ /* 0x006fc80000000f00 */
[----:B------:R3:W-:Y:S07]  /*ca80*/  SYNCS.ARRIVE.TRANS64 RZ, [R2+URZ+0x28c50], R3 ;  /* 0x028c500302ff79a7 */ /* 0x0007ee000800003f */
[----:B------:R-:W-:Y:S05]  /*ca90*/  @!P2 BRA `(.L_x_5871) ;  /* 0x000000000004a947 */ /* 0x000fea0003800000 */
[----:B------:R-:W-:Y:S01]  /*caa0*/  BPT.TRAP 0x1 ;  /* 0x000000040000795c */ /* 0x000fe20000300000 */
.L_x_5871:
        /* <DEDUP_REMOVED lines=50> */
.L_x_5866:
[----:B------:R-:W-:Y:S05]  /*cdd0*/  BSYNC B0 ;  /* 0x0000000000007941 */ /* 0x000fea0003800000 */
.L_x_5865:
[----:B------:R-:W-:-:S06]  /*cde0*/  UIADD3 UR6, UR38, -0x3, URZ ;  /* 0xfffffffd26067890 */ /* 0x000fcc000fffe03f */
[----:B------:R-:W-:-:S07]  /*cdf0*/  MOV R8, UR6 ;  /* 0x0000000600087c02 */ /* 0x000fce0008000f00 */
.L_x_5864:
[----:B------:R-:W-:Y:S01]  /*ce00*/  ISETP.NE.AND P2, PT, R9, RZ, PT ;  /* 0x000000ff0900720c */ /* 0x000fe20003f45270 */
[----:B------:R-:W-:-:S12]  /*ce10*/  BSSY B0, `(.L_x_5863) ;  /* 0x00000ea000007945 */ /* 0x000fd80003800000 */
[----:B------:R-:W-:Y:S05]  /*ce20*/  @!P2 BRA `(.L_x_5872) ;  /* 0x0000000c00a0a947 */ /* 0x000fea0003800000 */
.L_x_5887:
        /* <DEDUP_REMOVED lines=11> */
[----:B------:R-:W-:Y:S01]  /*cee0*/  MOV R11, R8 ;  /* 0x00000008000b7202 */ /* 0x000fe20000000f00 */
[----:B------:R-:W-:-:S04]  /*cef0*/  IMAD R13, R7, UR4, RZ ;  /* 0x00000004070d7c24 */ /* 0x000fc8000f8e02ff */
[----:B------:R-:W-:Y:S02]  /*cf00*/  IMAD R13, R6, UR5, R13 ;  /* 0x00000005060d7c24 */ /* 0x000fe4000f8e020d */
[----:B------:R-:W2:Y:S01]  /*cf10*/  LDC.64 R4, c[0x0][0x3f8] ;  /* 0x0000fe00ff047b82 */ /* 0x000ea20000000a00 */
[----:B-1----:R-:W-:-:S13]  /*cf20*/  ISETP.NE.AND P2, PT, R10, 0x1, PT ;  /* 0x000000010a00780c */ /* 0x002fda0003f45270 */
[----:B------:R-:W1:Y:S02]  /*cf30*/  @P2 LDC.64 R2, c[0x0][0x420] ;  /* 0x00010800ff022b82 */ /* 0x000e640000000a00 */
[----:B-1----:R-:W-:-:S05]  /*cf40*/  @P2 IMAD.HI.U32 R2, R8, R2, RZ ;  /* 0x0000000208022227 */ /* 0x002fca00078e00ff */
[----:B------:R-:W-:-:S04]  /*cf50*/  @P2 SHF.R.U32.HI R11, RZ, R3, R2 ;  /* 0x00000003ff0b2219 */ /* 0x000fc80000011602 */
[----:B------:R-:W-:Y:S02]  /*cf60*/  SHF.R.S32.HI R3, RZ, 0x1f, R11 ;  /* 0x0000001fff037819 */ /* 0x000fe4000001140b */
[----:B------:R-:W-:-:S05]  /*cf70*/  MOV R2, R11 ;  /* 0x0000000b00027202 */ /* 0x000fca0000000f00 */
[----:B------:R-:W-:-:S05]  /*cf80*/  IMAD.WIDE.U32 R2, R6, UR4, R2 ;  /* 0x0000000406027c25 */ /* 0x000fca000f8e0002 */
[----:B------:R-:W-:Y:S02]  /*cf90*/  IADD3 R3, R13, R3, RZ ;  /* 0x000000030d037210 */ /* 0x000fe40007ffe0ff */
[----:B--2---:R-:W-:-:S04]  /*cfa0*/  LEA R4, P2, R2, R4, 0x2 ;  /* 0x0000000402047211 */ /* 0x004fc800078410ff */
[----:B------:R-:W-:-:S05]  /*cfb0*/  LEA.HI.X R5, R2, R5, R3, 0x2, P2 ;  /* 0x0000000502057211 */ /* 0x000fca00010f1403 */
[----:B------:R1:W5:Y:S01]  /*cfc0*/  LDG.E R4, desc[UR50][R4.64] ;  /* 0x0000003204047981 */ /* 0x000362000c1e1900 */
[----:B------:R-:W-:-:S04]  /*cfd0*/  IMAD.MOV R3, RZ, RZ, -R11 ;  /* 0x000000ffff037224 */ /* 0x000fc800078e0a0b */
[----:B------:R-:W-:-:S07]  /*cfe0*/  IMAD R10, R10, R3, R8 ;  /* 0x000000030a0a7224 */ /* 0x000fce00078e0208 */
.L_x_5875:
[----:B------:R-:W1:Y:S01]  /*cff0*/  S2R R2, SR_TID.X ;  /* 0x0000000000027919 */ /* 0x000e620000002100 */
[----:B------:R-:W-:Y:S02]  /*d000*/  LEA R3, R9, UR37, 0x3 ;  /* 0x0000002509037c11 */ /* 0x000fe4000f8e18ff */
[----:B-1----:R-:W-:Y:S02]  /*d010*/  LOP3.LUT R5, R2, 0x7f, RZ, 0xc0, !PT ;  /* 0x0000007f02057812 */ /* 0x002fe400078ec0ff */
[----:B------:R-:W-:Y:S02]  /*d020*/  SHF.L.U32 R2, R17, 0x1f, RZ ;  /* 0x0000001f11027819 */ /* 0x000fe400000006ff */
[----:B------:R-:W-:Y:S02]  /*d030*/  ISETP.NE.AND P2, PT, R5, RZ, PT ;  /* 0x000000ff0500720c */ /* 0x000fe40003f45270 */
[----:B------:R-:W1:Y:S02]  /*d040*/  SYNCS.PHASECHK.TRANS64.TRYWAIT P3, [R3+URZ+0x28c40], R2 ;  /* 0x028c4002030075a7 */ /* 0x000e64000806017f */
[----:B-1----:R-:W-:Y:S09]  /*d050*/  @!P3 BRA `(.L_x_5876) ;  /* 0x0000001400f8b947 */ /* 0x002ff20003800000 */
.L_x_5913:
[----:B------:R-:W-:Y:S05]  /*d060*/  @P2 BRA `(.L_x_5877) ;  /* 0x0000000000142947 */ /* 0x000fea0003800000 */
[----:B------:R-:W-:Y:S02]  /*d070*/  ISETP.NE.AND P3, PT, R19, RZ, PT ;  /* 0x000000ff1300720c */ /* 0x000fe40003f65270 */
[----:B------:R-:W-:-:S04]  /*d080*/  MOV R12, 0x2000 ;  /* 0x00002000000c7802 */ /* 0x000fc80000000f00 */
[----:B------:R2:W-:Y:S07]  /*d090*/  SYNCS.ARRIVE.TRANS64 RZ, [R3+URZ+0x28c30], R12 ;  /* 0x028c300c03ff79a7 */ /* 0x0005ee000800003f */
[----:B------:R-:W-:Y:S05]  /*d0a0*/  @!P3 BRA `(.L_x_5877) ;  /* 0x000000000004b947 */ /* 0x000fea0003800000 */
[----:B------:R-:W-:Y:S01]  /*d0b0*/  BPT.TRAP 0x1 ;  /* 0x000000040000795c */ /* 0x000fe20000300000 */
.L_x_5877:
        /* <DEDUP_REMOVED lines=17> */
.L_x_5914:
[----:B------:R-:W-:Y:S05]  /*d1d0*/  @P2 BRA `(.L_x_5879) ;  /* 0x0000000000142947 */ /* 0x000fea0003800000 */
[----:B------:R-:W-:Y:S02]  /*d1e0*/  ISETP.NE.AND P2, PT, R19, RZ, PT ;  /* 0x000000ff1300720c */ /* 0x000fe40003f45270 */
[----:B-1-3--:R-:W-:-:S04]  /*d1f0*/  MOV R2, 0x10000 ;  /* 0x0001000000027802 */ /* 0x00afc80000000f00 */
[----:B------:R4:W-:Y:S07]  /*d200*/  SYNCS.ARRIVE.TRANS64 RZ, [R3+URZ+0x28c50], R2 ;  /* 0x028c500203ff79a7 */ /* 0x0009ee000800003f */
[----:B------:R-:W-:Y:S05]  /*d210*/  @!P2 BRA `(.L_x_5879) ;  /* 0x000000000004a947 */ /* 0x000fea0003800000 */
[----:B------:R-:W-:Y:S01]  /*d220*/  BPT.TRAP 0x1 ;  /* 0x000000040000795c */ /* 0x000fe20000300000 */
.L_x_5879:
        /* <DEDUP_REMOVED lines=50> */
.L_x_5874:
[----:B------:R-:W-:Y:S05]  /*d550*/  BSYNC B1 ;  /* 0x0000000000017941 */ /* 0x000fea0003800000 */
.L_x_5873:
[----:B------:R-:W-:Y:S01]  /*d560*/  IADD3 R9, R9, 0x1, RZ ;  /* 0x0000000109097810 */ /* 0x000fe20007ffe0ff */
[----:B------:R-:W-:Y:S03]  /*d570*/  BSSY B1, `(.L_x_5880) ;  /* 0x0000070000017945 */ /* 0x000fe60003800000 */
[----:B------:R-:W-:-:S04]  /*d580*/  ISETP.NE.AND P2, PT, R9, 0x2, PT ;  /* 0x000000020900780c */ /* 0x000fc80003f45270 */
[----:B---34-:R-:W-:Y:S02]  /*d590*/  SEL R2, RZ, 0x1, P2 ;  /* 0x00000001ff027807 */ /* 0x018fe40001000000 */
[----:B------:R-:W-:Y:S02]  /*d5a0*/  SEL R16, R9, RZ, P2 ;  /* 0x000000ff09107207 */ /* 0x000fe40001000000 */
[----:B------:R-:W-:Y:S01]  /*d5b0*/  LOP3.LUT R17, R17, R2, RZ, 0x3c, !PT ;  /* 0x0000000211117212 */ /* 0x000fe200078e3cff */
[----:B------:R-:W-:Y:S06]  /*d5c0*/  @!P6 BRA `(.L_x_5881) ;  /* 0x0000000400a8e947 */ /* 0x000fec0003800000 */
[----:B------:R-:W-:Y:S01]  /*d5d0*/  VIADD R10, R8, 0xffffffff ;  /* 0xffffffff080a7836 */ /* 0x000fe20000000000 */
[----:B------:R-:W-:Y:S06]  /*d5e0*/  @!P0 BRA `(.L_x_5882) ;  /* 0x0000000000488947 */ /* 0x000fec0003800000 */
[----:B------:R-:W1:Y:S01]  /*d5f0*/  LDC R9, c[0x0][0x41c] ;  /* 0x00010700ff097b82 */ /* 0x000e620000000800 */
[----:B------:R-:W-:Y:S01]  /*d600*/  MOV R11, R10 ;  /* 0x0000000a000b7202 */ /* 0x000fe20000000f00 */
[----:B------:R-:W-:-:S04]  /*d610*/  IMAD R13, R7, UR4, RZ ;  /* 0x00000004070d7c24 */ /* 0x000fc8000f8e02ff */
[----:B------:R-:W-:Y:S02]  /*d620*/  IMAD R13, R6, UR5, R13 ;  /* 0x00000005060d7c24 */ /* 0x000fe4000f8e020d */
[----:B------:R-:W3:Y:S01]  /*d630*/  LDC.64 R4, c[0x0][0x3f8] ;  /* 0x0000fe00ff047b82 */ /* 0x000ee20000000a00 */
[----:B-1----:R-:W-:-:S13]  /*d640*/  ISETP.NE.AND P2, PT, R9, 0x1, PT ;  /* 0x000000010900780c */ /* 0x002fda0003f45270 */
[----:B--2---:R-:W1:Y:S02]  /*d650*/  @P2 LDC.64 R2, c[0x0][0x420] ;  /* 0x00010800ff022b82 */ /* 0x004e640000000a00 */
[----:B-1----:R-:W-:-:S05]  /*d660*/  @P2 IMAD.HI.U32 R2, R10, R2, RZ ;  /* 0x000000020a022227 */ /* 0x002fca00078e00ff */
[----:B------:R-:W-:-:S04]  /*d670*/  @P2 SHF.R.U32.HI R11, RZ, R3, R2 ;  /* 0x00000003ff0b2219 */ /* 0x000fc80000011602 */
[----:B------:R-:W-:Y:S02]  /*d680*/  SHF.R.S32.HI R3, RZ, 0x1f, R11 ;  /* 0x0000001fff037819 */ /* 0x000fe4000001140b */
[----:B------:R-:W-:-:S05]  /*d690*/  MOV R2, R11 ;  /* 0x0000000b00027202 */ /* 0x000fca0000000f00 */
[----:B------:R-:W-:-:S05]  /*d6a0*/  IMAD.WIDE.U32 R2, R6, UR4, R2 ;  /* 0x0000000406027c25 */ /* 0x000fca000f8e0002 */
[----:B------:R-:W-:Y:S02]  /*d6b0*/  IADD3 R3, R13, R3, RZ ;  /* 0x000000030d037210 */ /* 0x000fe40007ffe0ff */
[----:B---3--:R-:W-:-:S04]  /*d6c0*/  LEA R4, P2, R2, R4, 0x2 ;  /* 0x0000000402047211 */ /* 0x008fc800078410ff */
[----:B------:R-:W-:-:S05]  /*d6d0*/  LEA.HI.X R5, R2, R5, R3, 0x2, P2 ;  /* 0x0000000502057211 */ /* 0x000fca00010f1403 */
[----:B------:R1:W5:Y:S01]  /*d6e0*/  LDG.E R4, desc[UR50][R4.64] ;  /* 0x0000003204047981 */ /* 0x000362000c1e1900 */
[----:B------:R-:W-:-:S05]  /*d6f0*/  IADD3 R2, -R11, RZ, RZ ;  /* 0x000000ff0b027210 */ /* 0x000fca0007ffe1ff */
[----:B------:R-:W-:-:S07]  /*d700*/  IMAD R10, R9, R2, R10 ;  /* 0x00000002090a7224 */ /* 0x000fce00078e020a */
.L_x_5882:
[----:B------:R-:W1:Y:S01]  /*d710*/  S2R R2, SR_TID.X ;  /* 0x0000000000027919 */ /* 0x000e620000002100 */
[----:B--2---:R-:W-:Y:S02]  /*d720*/  SHF.L.U32 R3, R17, 0x1f, RZ ;  /* 0x0000001f11037819 */ /* 0x004fe400000006ff */
[----:B-1----:R-:W-:Y:S02]  /*d730*/  LOP3.LUT R5, R2, 0x7f, RZ, 0xc0, !PT ;  /* 0x0000007f02057812 */ /* 0x002fe400078ec0ff */
[----:B------:R-:W-:Y:S02]  /*d740*/  LEA R2, R16, UR37, 0x3 ;  /* 0x0000002510027c11 */ /* 0x000fe4000f8e18ff */
[----:B------:R-:W-:Y:S02]  /*d750*/  ISETP.NE.AND P2, PT, R5, RZ, PT ;  /* 0x000000ff0500720c */ /* 0x000fe40003f45270 */
[----:B------:R-:W1:Y:S02]  /*d760*/  SYNCS.PHASECHK.TRANS64.TRYWAIT P3, [R2+URZ+0x28c40], R3 ;  /* 0x028c4003020075a7 */ /* 0x000e64000806017f */
[----:B-1----:R-:W-:Y:S09]  /*d770*/  @!P3 BRA `(.L_x_5883) ;  /* 0x000000100058b947 */ /* 0x002ff20003800000 */
.L_x_5915:
[----:B------:R-:W-:Y:S05]  /*d780*/  @P2 BRA `(.L_x_5884) ;  /* 0x0000000000142947 */ /* 0x000fea0003800000 */
[----:B------:R-:W-:Y:S01]  /*d790*/  ISETP.NE.AND P3, PT, R19, RZ, PT ;  /* 0x000000ff1300720c */ /* 0x000fe20003f65270 */
[----:B------:R-:W-:-:S04]  /*d7a0*/  IMAD.MOV.U32 R5, RZ, RZ, 0x2000 ;  /* 0x00002000ff057424 */ /* 0x000fc800078e00ff */
[----:B------:R2:W-:Y:S08]  /*d7b0*/  SYNCS.ARRIVE.TRANS64 RZ, [R2+URZ+0x28c30], R5 ;  /* 0x028c300502ff79a7 */ /* 0x0005f0000800003f */
[----:B------:R-:W-:Y:S05]  /*d7c0*/  @!P3 BRA `(.L_x_5884) ;  /* 0x000000000004b947 */ /* 0x000fea0003800000 */
[----:B------:R-:W-:Y:S01]  /*d7d0*/  BPT.TRAP 0x1 ;  /* 0x000000040000795c */ /* 0x000fe20000300000 */
.L_x_5884:
        /* <DEDUP_REMOVED lines=17> */
.L_x_5916:
[----:B------:R-:W-:Y:S05]  /*d8f0*/  @P2 BRA `(.L_x_5886) ;  /* 0x0000000000142947 */ /* 0x000fea0003800000 */
[----:B------:R-:W-:Y:S02]  /*d900*/  ISETP.NE.AND P2, PT, R19, RZ, PT ;  /* 0x000000ff1300720c */ /* 0x000fe40003f45270 */
[----:B-1-3--:R-:W-:-:S04]  /*d910*/  MOV R3, 0x10000 ;  /* 0x0001000000037802 */ /* 0x00afc80000000f00 */
[----:B------:R4:W-:Y:S07]  /*d920*/  SYNCS.ARRIVE.TRANS64 RZ, [R2+URZ+0x28c50], R3 ;  /* 0x028c500302ff79a7 */ /* 0x0009ee000800003f */
[----:B------:R-:W-:Y:S05]  /*d930*/  @!P2 BRA `(.L_x_5886) ;  /* 0x000000000004a947 */ /* 0x000fea0003800000 */
[----:B------:R-:W-:Y:S01]  /*d940*/  BPT.TRAP 0x1 ;  /* 0x000000040000795c */ /* 0x000fe20000300000 */
.L_x_5886:
        /* <DEDUP_REMOVED lines=50> */
.L_x_5881:
[----:B------:R-:W-:Y:S05]  /*dc70*/  BSYNC B1 ;  /* 0x0000000000017941 */ /* 0x000fea0003800000 */
.L_x_5880:
[C---:B------:R-:W-:Y:S02]  /*dc80*/  ISETP.GT.AND P2, PT, R8.reuse, 0x1, PT ;  /* 0x000000010800780c */ /* 0x040fe40003f44270 */
[----:B------:R-:W-:-:S11]  /*dc90*/  IADD3 R8, R8, -0x2, RZ ;  /* 0xfffffffe08087810 */ /* 0x000fd60007ffe0ff */
[----:B------:R-:W-:Y:S05]  /*dca0*/  @P2 BRA `(.L_x_5887) ;  /* 0xfffffff000602947 */ /* 0x000fea000383ffff */
.L_x_5872:
[----:B------:R-:W-:Y:S05]  /*dcb0*/  BSYNC B0 ;  /* 0x0000000000007941 */ /* 0x000fea0003800000 */
.L_x_5863:
        /* <DEDUP_REMOVED lines=18> */
.L_x_5889:
[----:B------:R-:W-:Y:S05]  /*dde0*/  BSYNC B0 ;  /* 0x0000000000007941 */ /* 0x000fea0003800000 */
.L_x_5888:
[----:B------:R-:W-:Y:S01]  /*ddf0*/  SEL R16, R16, RZ, P0 ;  /* 0x000000ff10107207 */ /* 0x000fe20000000000 */
[----:B------:R-:W-:-:S07]  /*de00*/  IMAD.MOV.U32 R13, RZ, RZ, R18 ;  /* 0x000000ffff0d7224 */ /* 0x000fce00078e0012 */
.L_x_5848:
[----:B------:R-:W-:Y:S05]  /*de10*/  BSYNC B6 ;  /* 0x0000000000067941 */ /* 0x000fea0003800000 */
.L_x_5846:
[----:B------:R-:W-:-:S03]  /*de20*/  UMOV UR6, 0xffffffff ;  /* 0xffffffff00067882 */ /* 0x000fc60000000000 */
[----:B------:R-:W-:Y:S05]  /*de30*/  BRA.DIV UR6, `(.L_x_5890) ;  /* 0x0000000a06d07947 */ /* 0x000fea000b800000 */
[----:B------:R1:W1:Y:S02]  /*de40*/  SHFL.IDX PT, R14, R13, RZ, 0x1f ;  /* 0x00001fff0d0e7589 */ /* 0x00026400000e0000 */
.L_x_5919:
        /* <DEDUP_REMOVED lines=12> */
.L_x_5843:
        /* <DEDUP_REMOVED lines=11> */
.L_x_5920:
        /* <DEDUP_REMOVED lines=14> */
.L_x_5895:
[----:B------:R-:W-:Y:S02]  /*e0a0*/  IADD3 R3, R7, 0x28c40, RZ ;  /* 0x00028c4007037810 */ /* 0x000fe40007ffe0ff */
        /* <DEDUP_REMOVED lines=8> */
[----:B------:R-:W-:Y:S02]  /*e130*/  SHF.L.U32 R0, R17, 0x1f, RZ ;  /* 0x0000001f11007819 */ /* 0x000fe400000006ff */
[----:B------:R-:W-:Y:S01]  /*e140*/  LEA R3, R2, R3, 0x3 ;  /* 0x0000000302037211 */ /* 0x000fe200078e18ff */
[----:B-1----:R-:W-:Y:S06]  /*e150*/  @!P0 BRA `(.L_x_5896) ;  /* 0x0000000800408947 */ /* 0x002fec0003800000 */
.L_x_5921:
[----:B------:R-:W2:Y:S02]  /*e160*/  SYNCS.PHASECHK.TRANS64.TRYWAIT P0, [R3+URZ], R0 ;  /* 0x00000000030075a7 */ /* 0x000ea4000800017f */
[----:B--2---:R-:W-:Y:S05]  /*e170*/  @!P0 BRA `(.L_x_5897) ;  /* 0x00000008004c8947 */ /* 0x004fea0003800000 */
.L_x_5922:
[----:B------:R-:W-:Y:S05]  /*e180*/  @!P2 BRA `(.L_x_5898) ;  /* 0x000000000004a947 */ /* 0x000fea0003800000 */
[----:B------:R-:W-:Y:S01]  /*e190*/  BPT.TRAP 0x1 ;  /* 0x000000040000795c */ /* 0x000fe20000300000 */
.L_x_5898:
[----:B--2---:R-:W-:-:S04]  /*e1a0*/  IADD3 R3, R7, 0x28c60, RZ ;  /* 0x00028c6007037810 */ /* 0x004fc80007ffe0ff */
[----:B-1----:R-:W-:-:S04]  /*e1b0*/  LEA R5, R16, R3, 0x3 ;  /* 0x0000000310057211 */ /* 0x002fc800078e18ff */
[----:B------:R-:W1:Y:S02]  /*e1c0*/  SYNCS.PHASECHK.TRANS64.TRYWAIT P0, [R5+URZ], R4 ;  /* 0x00000004050075a7 */ /* 0x000e64000800017f */
[----:B-1----:R-:W-:Y:S05]  /*e1d0*/  @!P0 BRA `(.L_x_5899) ;  /* 0x0000000800488947 */ /* 0x002fea0003800000 */
.L_x_5923:
[----:B------:R-:W-:-:S07]  /*e1e0*/  IMAD R3, R2, 0x8, R3 ;  /* 0x0000000802037824 */ /* 0x000fce00078e0203 */
.L_x_5900:
[----:B--2---:R2:W3:Y:S02]  /*e1f0*/  SYNCS.PHASECHK.TRANS64.TRYWAIT P0, [R3+URZ], R0 ;  /* 0x00000000030075a7 */ /* 0x0044e4000800017f */
[----:B---3--:R-:W-:Y:S05]  /*e200*/  @!P0 NANOSLEEP.SYNCS 0x989680 ;  /* 0x009896800000895d */ /* 0x008fea0003900000 */
[----:B------:R-:W3:Y:S02]  /*e210*/  @!P0 SYNCS.PHASECHK.TRANS64 P0, [R3+URZ], R0 ;  /* 0x00000000030085a7 */ /* 0x000ee4000800007f */
[----:B---3--:R-:W-:Y:S05]  /*e220*/  @!P0 BRA `(.L_x_5900) ;  /* 0xfffffffc00f08947 */ /* 0x008fea000383ffff */
.L_x_5894:
[----:B------:R-:W-:Y:S05]  /*e230*/  BSYNC B0 ;  /* 0x0000000000007941 */ /* 0x000fea0003800000 */
.L_x_5893:
[----:B------:R-:W-:Y:S05]  /*e240*/  EXIT ;  /* 0x000000000000794d */ /* 0x000fea0003800000 */
.L_x_5795:
[----:B-1----:R-:W-:-:S04]  /*e250*/  MOV R3, UR16 ;  /* 0x0000001000037c02 */ /* 0x002fc80008000f00 */
[----:B------:R1:W2:Y:S03]  /*e260*/  SYNCS.PHASECHK.TRANS64.TRYWAIT P0, [R3+URZ+0x28c50], R0 ;  /* 0x028c5000030075a7 */ /* 0x0002a6000800017f */
[----:B--2---:R-:W-:Y:S05]  /*e270*/  @!P0 NANOSLEEP.SYNCS 0x989680 ;  /* 0x009896800000895d */ /* 0x004fea0003900000 */
[----:B------:R-:W2:Y:S02]  /*e280*/  @!P0 SYNCS.PHASECHK.TRANS64 P0, [R3+URZ+0x28c50], R0 ;  /* 0x028c5000030085a7 */ /* 0x000ea4000800007f */
[----:B--2---:R-:W-:Y:S05]  /*e290*/  @!P0 BRA `(.L_x_5795) ;  /* 0xfffffffc00ec8947 */ /* 0x004fea000383ffff */
[----:B------:R-:W-:Y:S05]  /*e2a0*/  BRA `(.L_x_5901) ;  /* 0xffffff34006c7947 */ /* 0x000fea000383ffff */
.L_x_5800:
[----:B--2---:R-:W-:-:S04]  /*e2b0*/  MOV R4, UR6 ;  /* 0x0000000600047c02 */ /* 0x004fc80008000f00 */
[----:B------:R2:W3:Y:S03]  /*e2c0*/  SYNCS.PHASECHK.TRANS64.TRYWAIT P0, [R4+URZ+0x28c50], R3 ;  /* 0x028c5003040075a7 */ /* 0x0004e6000800017f */
[----:B---3--:R-:W-:Y:S05]  /*e2d0*/  @!P0 NANOSLEEP.SYNCS 0x989680 ;  /* 0x009896800000895d */ /* 0x008fea0003900000 */
[----:B------:R-:W3:Y:S02]  /*e2e0*/  @!P0 SYNCS.PHASECHK.TRANS64 P0, [R4+URZ+0x28c50], R3 ;  /* 0x028c5003040085a7 */ /* 0x000ee4000800007f */
[----:B---3--:R-:W-:Y:S05]  /*e2f0*/  @!P0 BRA `(.L_x_5800) ;  /* 0xfffffffc00ec8947 */ /* 0x008fea000383ffff */
[----:B------:R-:W-:Y:S05]  /*e300*/  BRA `(.L_x_5799) ;  /* 0xffffff4000807947 */ /* 0x000fea000383ffff */
.L_x_5803:
[----:B-1----:R-:W-:-:S04]  /*e310*/  MOV R3, UR48 ;  /* 0x0000003000037c02 */ /* 0x002fc80008000f00 */
[----:B------:R1:W2:Y:S03]  /*e320*/  SYNCS.PHASECHK.TRANS64.TRYWAIT P1, [R3+URZ+0x28c00], R0 ;  /* 0x028c0000030075a7 */ /* 0x0002a6000802017f */
[----:B--2---:R-:W-:Y:S05]  /*e330*/  @!P1 NANOSLEEP.SYNCS 0x989680 ;  /* 0x009896800000995d */ /* 0x004fea0003900000 */
[----:B------:R-:W2:Y:S02]  /*e340*/  @!P1 SYNCS.PHASECHK.TRANS64 P1, [R3+URZ+0x28c00], R0 ;  /* 0x028c0000030095a7 */ /* 0x000ea4000802007f */
[----:B--2---:R-:W-:Y:S05]  /*e350*/  @!P1 BRA `(.L_x_5803) ;  /* 0xfffffffc00ec9947 */ /* 0x004fea000383ffff */
[----:B------:R-:W-:Y:S05]  /*e360*/  BRA `(.L_x_5902) ;  /* 0xffffff4c00e87947 */ /* 0x000fea000383ffff */
.L_x_5807:
[----:B---3--:R3:W4:Y:S02]  /*e370*/  SYNCS.PHASECHK.TRANS64.TRYWAIT P1, [R7+URZ+0x28c30], R8 ;  /* 0x028c3008070075a7 */ /* 0x008724000802017f */
[----:B----4-:R-:W-:Y:S05]  /*e380*/  @!P1 NANOSLEEP.SYNCS 0x989680 ;  /* 0x009896800000995d */ /* 0x010fea0003900000 */
[----:B------:R-:W4:Y:S02]  /*e390*/  @!P1 SYNCS.PHASECHK.TRANS64 P1, [R7+URZ+0x28c30], R8 ;  /* 0x028c3008070095a7 */ /* 0x000f24000802007f */
[----:B----4-:R-:W-:Y:S05]  /*e3a0*/  @!P1 BRA `(.L_x_5807) ;  /* 0xfffffffc00f09947 */ /* 0x010fea000383ffff */
[----:B------:R-:W-:Y:S05]  /*e3b0*/  BRA `(.L_x_5806) ;  /* 0xffffff5000047947 */ /* 0x000fea000383ffff */
.L_x_5811:
[----:B----4-:R4:W1:Y:S02]  /*e3c0*/  SYNCS.PHASECHK.TRANS64.TRYWAIT P2, [R7+URZ+0x28c50], R8 ;  /* 0x028c5008070075a7 */ /* 0x010864000804017f */
[----:B-1----:R-:W-:Y:S05]  /*e3d0*/  @!P2 NANOSLEEP.SYNCS 0x989680 ;  /* 0x009896800000a95d */ /* 0x002fea0003900000 */
[----:B------:R-:W1:Y:S02]  /*e3e0*/  @!P2 SYNCS.PHASECHK.TRANS64 P2, [R7+URZ+0x28c50], R8 ;  /* 0x028c50080700a5a7 */ /* 0x000e64000804007f */
[----:B-1----:R-:W-:Y:S05]  /*e3f0*/  @!P2 BRA `(.L_x_5811) ;  /* 0xfffffffc00f0a947 */ /* 0x002fea000383ffff */
[----:B------:R-:W-:Y:S05]  /*e400*/  BRA `(.L_x_5810) ;  /* 0xffffff64007c7947 */ /* 0x000fea000383ffff */
.L_x_5816:
[----:B---3--:R-:W-:-:S04]  /*e410*/  MOV R4, UR30 ;  /* 0x0000001e00047c02 */ /* 0x008fc80008000f00 */
[----:B------:R3:W4:Y:S03]  /*e420*/  SYNCS.PHASECHK.TRANS64.TRYWAIT P2, [R4+URZ+0x28c30], R7 ;  /* 0x028c3007040075a7 */ /* 0x000726000804017f */
[----:B----4-:R-:W-:Y:S05]  /*e430*/  @!P2 NANOSLEEP.SYNCS 0x989680 ;  /* 0x009896800000a95d */ /* 0x010fea0003900000 */
[----:B------:R-:W4:Y:S02]  /*e440*/  @!P2 SYNCS.PHASECHK.TRANS64 P2, [R4+URZ+0x28c30], R7 ;  /* 0x028c30070400a5a7 */ /* 0x000f24000804007f */
[----:B----4-:R-:W-:Y:S05]  /*e450*/  @!P2 BRA `(.L_x_5816) ;  /* 0xfffffffc00eca947 */ /* 0x010fea000383ffff */
[----:B------:R-:W-:Y:S05]  /*e460*/  BRA `(.L_x_5815) ;  /* 0xffffff6800807947 */ /* 0x000fea000383ffff */
.L_x_5820:
[----:B---3--:R3:W4:Y:S02]  /*e470*/  SYNCS.PHASECHK.TRANS64.TRYWAIT P2, [R170+URZ+0x28c50], R7 ;  /* 0x028c5007aa0075a7 */ /* 0x008724000804017f */
[----:B----4-:R-:W-:Y:S05]  /*e480*/  @!P2 NANOSLEEP.SYNCS 0x989680 ;  /* 0x009896800000a95d */ /* 0x010fea0003900000 */
[----:B------:R-:W4:Y:S02]  /*e490*/  @!P2 SYNCS.PHASECHK.TRANS64 P2, [R170+URZ+0x28c50], R7 ;  /* 0x028c5007aa00a5a7 */ /* 0x000f24000804007f */
[----:B----4-:R-:W-:Y:S05]  /*e4a0*/  @!P2 BRA `(.L_x_5820) ;  /* 0xfffffffc00f0a947 */ /* 0x010fea000383ffff */
[----:B------:R-:W-:Y:S05]  /*e4b0*/  BRA `(.L_x_5819) ;  /* 0xffffff8400e87947 */ /* 0x000fea000383ffff */
.L_x_5826:
[----:B----4-:R-:W-:-:S04]  /*e4c0*/  IMAD.U32 R4, RZ, RZ, UR24 ;  /* 0x00000018ff047e24 */ /* 0x010fc8000f8e00ff */
[----:B------:R4:W1:Y:S03]  /*e4d0*/  SYNCS.PHASECHK.TRANS64.TRYWAIT P2, [R4+URZ+0x28c30], R7 ;  /* 0x028c3007040075a7 */ /* 0x000866000804017f */
[----:B-1----:R-:W-:Y:S05]  /*e4e0*/  @!P2 NANOSLEEP.SYNCS 0x989680 ;  /* 0x009896800000a95d */ /* 0x002fea0003900000 */
[----:B------:R-:W1:Y:S02]  /*e4f0*/  @!P2 SYNCS.PHASECHK.TRANS64 P2, [R4+URZ+0x28c30], R7 ;  /* 0x028c30070400a5a7 */ /* 0x000e64000804007f */
[----:B-1----:R-:W-:Y:S05]  /*e500*/  @!P2 BRA `(.L_x_5826) ;  /* 0xfffffffc00eca947 */ /* 0x002fea000383ffff */
[----:B------:R-:W-:Y:S05]  /*e510*/  BRA `(.L_x_5825) ;  /* 0xffffff8800d47947 */ /* 0x000fea000383ffff */
.L_x_5830:
[----:B--2---:R2:W4:Y:S02]  /*e520*/  SYNCS.PHASECHK.TRANS64.TRYWAIT P2, [R168+URZ+0x28c50], R7 ;  /* 0x028c5007a80075a7 */ /* 0x004524000804017f */
[----:B----4-:R-:W-:Y:S05]  /*e530*/  @!P2 NANOSLEEP.SYNCS 0x989680 ;  /* 0x009896800000a95d */ /* 0x010fea0003900000 */
[----:B------:R-:W4:Y:S02]  /*e540*/  @!P2 SYNCS.PHASECHK.TRANS64 P2, [R168+URZ+0x28c50], R7 ;  /* 0x028c5007a800a5a7 */ /* 0x000f24000804007f */
[----:B----4-:R-:W-:Y:S05]  /*e550*/  @!P2 BRA `(.L_x_5830) ;  /* 0xfffffffc00f0a947 */ /* 0x010fea000383ffff */
[----:B------:R-:W-:Y:S05]  /*e560*/  BRA `(.L_x_5829) ;  /* 0xffffffa000f87947 */ /* 0x000fea000383ffff */
.L_x_5852:
[----:B------:R-:W1:Y:S01]  /*e570*/  S2R R7, SR_TID.X ;  /* 0x0000000000077919 */ /* 0x000e620000002100 */
[----:B------:R-:W-:Y:S02]  /*e580*/  MOV R12, RZ ;  /* 0x000000ff000c7202 */ /* 0x000fe40000000f00 */
[----:B------:R-:W-:Y:S02]  /*e590*/  MOV R11, 0x1f ;  /* 0x0000001f000b7802 */ /* 0x000fe40000000f00 */
[----:B------:R-:W-:Y:S02]  /*e5a0*/  MOV R15, 0xffffffff ;  /* 0xffffffff000f7802 */ /* 0x000fe40000000f00 */
[----:B-1----:R-:W-:-:S04]  /*e5b0*/  SHF.R.U32.HI R7, RZ, 0x5, R7 ;  /* 0x00000005ff077819 */ /* 0x002fc80000011607 */
[----:B------:R-:W-:-:S04]  /*e5c0*/  LOP3.LUT R7, R7, 0x3, RZ, 0xc0, !PT ;  /* 0x0000000307077812 */ /* 0x000fc800078ec0ff */
[----:B------:R-:W-:-:S07]  /*e5d0*/  MOV R13, R7 ;  /* 0x00000007000d7202 */ /* 0x000fce0000000f00 */
[----:B------:R-:W-:Y:S05]  /*e5e0*/  WARPSYNC.COLLECTIVE R15, `(.L_x_5903) ;  /* 0x000000000f087348 */ /* 0x000fea0003c00000 */
[----:B------:R1:W2:Y:S02]  /*e5f0*/  SHFL.IDX P6, R14, R13, R12, R11 ;  /* 0x0000000c0d0e7389 */ /* 0x0002a400000c000b */
[----:B-12---:R-:W-:Y:S01]  /*e600*/  ENDCOLLECTIVE ;  /* 0x000000000000791b */ /* 0x006fe20003800000 */
.L_x_5903:
[----:B------:R-:W-:Y:S05]  /*e610*/  BRA `(.L_x_5904) ;  /* 0xffffffd400b87947 */ /* 0x000fea000383ffff */
.L_x_5853:
[----:B------:R-:W-:Y:S01]  /*e620*/  BSSY B0, `(.L_x_5905) ;  /* 0x0000006000007945 */ /* 0x000fe20003800000 */
[----:B------:R-:W-:-:S07]  /*e630*/  IMAD.MOV.U32 R15, RZ, RZ, -0x1 ;  /* 0xffffffffff0f7424 */ /* 0x000fce00078e00ff */
[----:B------:R-:W-:Y:S05]  /*e640*/  WARPSYNC.COLLECTIVE R15, `(.L_x_5906) ;  /* 0x000000000f0c7348 */ /* 0x000fea0003c00000 */
[----:B------:R-:W-:Y:S02]  /*e650*/  ELECT P6, UR62, PT ;  /* 0x00000000003e782f */ /* 0x000fe400038c0000 */
[----:B------:R-:W-:Y:S01]  /*e660*/  MOV R14, UR62 ;  /* 0x0000003e000e7c02 */ /* 0x000fe20008000f00 */
[----:B------:R-:W-:Y:S10]  /*e670*/  ENDCOLLECTIVE ;  /* 0x000000000000791b */ /* 0x000ff40003800000 */
.L_x_5906:
[----:B------:R-:W-:Y:S05]  /*e680*/  BSYNC B0 ;  /* 0x0000000000007941 */ /* 0x000fea0003800000 */
.L_x_5905:
[----:B------:R-:W-:Y:S05]  /*e690*/  BRA `(.L_x_5907) ;  /* 0xffffffd400a87947 */ /* 0x000fea000383ffff */
.L_x_5856:
[----:B-1----:R1:W2:Y:S02]  /*e6a0*/  SYNCS.PHASECHK.TRANS64.TRYWAIT P2, [R8+URZ+0x28c40], R5 ;  /* 0x028c4005080075a7 */ /* 0x0022a4000804017f */
[----:B--2---:R-:W-:Y:S05]  /*e6b0*/  @!P2 NANOSLEEP.SYNCS 0x989680 ;  /* 0x009896800000a95d */ /* 0x004fea0003900000 */
[----:B------:R-:W2:Y:S02]  /*e6c0*/  @!P2 SYNCS.PHASECHK.TRANS64 P2, [R8+URZ+0x28c40], R5 ;  /* 0x028c40050800a5a7 */ /* 0x000ea4000804007f */
[----:B--2---:R-:W-:Y:S05]  /*e6d0*/  @!P2 BRA `(.L_x_5856) ;  /* 0xfffffffc00f0a947 */ /* 0x004fea000383ffff */
[----:B------:R-:W-:Y:S05]  /*e6e0*/  BRA `(.L_x_5908) ;  /* 0xffffffd800047947 */ /* 0x000fea000383ffff */
.L_x_5858:
[----:B-1----:R-:W-:-:S04]  /*e6f0*/  MOV R8, UR37 ;  /* 0x0000002500087c02 */ /* 0x002fc80008000f00 */
[----:B------:R1:W2:Y:S03]  /*e700*/  SYNCS.PHASECHK.TRANS64.TRYWAIT P2, [R8+URZ+0x28c20], R5 ;  /* 0x028c2005080075a7 */ /* 0x0002a6000804017f */
[----:B--2---:R-:W-:Y:S05]  /*e710*/  @!P2 NANOSLEEP.SYNCS 0x989680 ;  /* 0x009896800000a95d */ /* 0x004fea0003900000 */
[----:B------:R-:W2:Y:S02]  /*e720*/  @!P2 SYNCS.PHASECHK.TRANS64 P2, [R8+URZ+0x28c20], R5 ;  /* 0x028c20050800a5a7 */ /* 0x000ea4000804007f */
[----:B--2---:R-:W-:Y:S05]  /*e730*/  @!P2 BRA `(.L_x_5858) ;  /* 0xfffffffc00eca947 */ /* 0x004fea000383ffff */
[----:B------:R-:W-:Y:S05]  /*e740*/  BRA `(.L_x_5909) ;  /* 0xffffffd800a47947 */ /* 0x000fea000383ffff */
.L_x_5861:
[----:B-1----:R1:W2:Y:S02]  /*e750*/  SYNCS.PHASECHK.TRANS64.TRYWAIT P2, [R8+URZ+0x28c60], R5 ;  /* 0x028c6005080075a7 */ /* 0x0022a4000804017f */
[----:B--2---:R-:W-:Y:S05]  /*e760*/  @!P2 NANOSLEEP.SYNCS 0x989680 ;  /* 0x009896800000a95d */ /* 0x004fea0003900000 */
[----:B------:R-:W2:Y:S02]  /*e770*/  @!P2 SYNCS.PHASECHK.TRANS64 P2, [R8+URZ+0x28c60], R5 ;  /* 0x028c60050800a5a7 */ /* 0x000ea4000804007f */
[----:B--2---:R-:W-:Y:S05]  /*e780*/  @!P2 BRA `(.L_x_5861) ;  /* 0xfffffffc00f0a947 */ /* 0x004fea000383ffff */
[----:B------:R-:W-:Y:S05]  /*e790*/  BRA `(.L_x_5910) ;  /* 0xffffffd800b87947 */ /* 0x000fea000383ffff */
.L_x_5868:
[----:B-1----:R1:W2:Y:S02]  /*e7a0*/  SYNCS.PHASECHK.TRANS64.TRYWAIT P3, [R2+URZ+0x28c40], R3 ;  /* 0x028c4003020075a7 */ /* 0x0022a4000806017f */
[----:B--2---:R-:W-:Y:S05]  /*e7b0*/  @!P3 NANOSLEEP.SYNCS 0x989680 ;  /* 0x009896800000b95d */ /* 0x004fea0003900000 */
[----:B------:R-:W2:Y:S02]  /*e7c0*/  @!P3 SYNCS.PHASECHK.TRANS64 P3, [R2+URZ+0x28c40], R3 ;  /* 0x028c40030200b5a7 */ /* 0x000ea4000806007f */
[----:B--2---:R-:W-:Y:S05]  /*e7d0*/  @!P3 BRA `(.L_x_5868) ;  /* 0xfffffffc00f0b947 */ /* 0x004fea000383ffff */
[----:B------:R-:W-:Y:S05]  /*e7e0*/  BRA `(.L_x_5911) ;  /* 0xffffffe0003c7947 */ /* 0x000fea000383ffff */
.L_x_5870:
[----:B--2---:R2:W3:Y:S02]  /*e7f0*/  SYNCS.PHASECHK.TRANS64.TRYWAIT P3, [R2+URZ+0x28c60], R3 ;  /* 0x028c6003020075a7 */ /* 0x0044e4000806017f */
[----:B---3--:R-:W-:Y:S05]  /*e800*/  @!P3 NANOSLEEP.SYNCS 0x989680 ;  /* 0x009896800000b95d */ /* 0x008fea0003900000 */
[----:B------:R-:W3:Y:S02]  /*e810*/  @!P3 SYNCS.PHASECHK.TRANS64 P3, [R2+URZ+0x28c60], R3 ;  /* 0x028c60030200b5a7 */ /* 0x000ee4000806007f */
[----:B---3--:R-:W-:Y:S05]  /*e820*/  @!P3 BRA `(.L_x_5870) ;  /* 0xfffffffc00f0b947 */ /* 0x008fea000383ffff */
[----:B------:R-:W-:Y:S05]  /*e830*/  BRA `(.L_x_5912) ;  /* 0xffffffe000847947 */ /* 0x000fea000383ffff */
.L_x_5876:
[----:B-1----:R1:W2:Y:S02]  /*e840*/  SYNCS.PHASECHK.TRANS64.TRYWAIT P3, [R3+URZ+0x28c40], R2 ;  /* 0x028c4002030075a7 */ /* 0x0022a4000806017f */
[----:B--2---:R-:W-:Y:S05]  /*e850*/  @!P3 NANOSLEEP.SYNCS 0x989680 ;  /* 0x009896800000b95d */ /* 0x004fea0003900000 */
[----:B------:R-:W2:Y:S02]  /*e860*/  @!P3 SYNCS.PHASECHK.TRANS64 P3, [R3+URZ+0x28c40], R2 ;  /* 0x028c40020300b5a7 */ /* 0x000ea4000806007f */
[----:B--2---:R-:W-:Y:S05]  /*e870*/  @!P3 BRA `(.L_x_5876) ;  /* 0xfffffffc00f0b947 */ /* 0x004fea000383ffff */
[----:B------:R-:W-:Y:S05]  /*e880*/  BRA `(.L_x_5913) ;  /* 0xffffffe400f47947 */ /* 0x000fea000383ffff */
.L_x_5878:
[----:B---3--:R3:W4:Y:S02]  /*e890*/  SYNCS.PHASECHK.TRANS64.TRYWAIT P3, [R3+URZ+0x28c60], R2 ;  /* 0x028c6002030075a7 */ /* 0x008724000806017f */
[----:B----4-:R-:W-:Y:S05]  /*e8a0*/  @!P3 NANOSLEEP.SYNCS 0x989680 ;  /* 0x009896800000b95d */ /* 0x010fea0003900000 */
[----:B------:R-:W4:Y:S02]  /*e8b0*/  @!P3 SYNCS.PHASECHK.TRANS64 P3, [R3+URZ+0x28c60], R2 ;  /* 0x028c60020300b5a7 */ /* 0x000f24000806007f */
[----:B----4-:R-:W-:Y:S05]  /*e8c0*/  @!P3 BRA `(.L_x_5878) ;  /* 0xfffffffc00f0b947 */ /* 0x010fea000383ffff */
[----:B------:R-:W-:Y:S05]  /*e8d0*/  BRA `(.L_x_5914) ;  /* 0xffffffe8003c7947 */ /* 0x000fea000383ffff */
.L_x_5883:
[----:B-1----:R1:W2:Y:S02]  /*e8e0*/  SYNCS.PHASECHK.TRANS64.TRYWAIT P3, [R2+URZ+0x28c40], R3 ;  /* 0x028c4003020075a7 */ /* 0x0022a4000806017f */
[----:B--2---:R-:W-:Y:S05]  /*e8f0*/  @!P3 NANOSLEEP.SYNCS 0x989680 ;  /* 0x009896800000b95d */ /* 0x004fea0003900000 */
[----:B------:R-:W2:Y:S02]  /*e900*/  @!P3 SYNCS.PHASECHK.TRANS64 P3, [R2+URZ+0x28c40], R3 ;  /* 0x028c40030200b5a7 */ /* 0x000ea4000806007f */
[----:B--2---:R-:W-:Y:S05]  /*e910*/  @!P3 BRA `(.L_x_5883) ;  /* 0xfffffffc00f0b947 */ /* 0x004fea000383ffff */
[----:B------:R-:W-:Y:S05]  /*e920*/  BRA `(.L_x_5915) ;  /* 0xffffffec00947947 */ /* 0x000fea000383ffff */
.L_x_5885:
[----:B---3--:R3:W4:Y:S02]  /*e930*/  SYNCS.PHASECHK.TRANS64.TRYWAIT P3, [R2+URZ+0x28c60], R3 ;  /* 0x028c6003020075a7 */ /* 0x008724000806017f */
[----:B----4-:R-:W-:Y:S05]  /*e940*/  @!P3 NANOSLEEP.SYNCS 0x989680 ;  /* 0x009896800000b95d */ /* 0x010fea0003900000 */
[----:B------:R-:W4:Y:S02]  /*e950*/  @!P3 SYNCS.PHASECHK.TRANS64 P3, [R2+URZ+0x28c60], R3 ;  /* 0x028c60030200b5a7 */ /* 0x000f24000806007f */
[----:B----4-:R-:W-:Y:S05]  /*e960*/  @!P3 BRA `(.L_x_5885) ;  /* 0xfffffffc00f0b947 */ /* 0x010fea000383ffff */
[----:B------:R-:W-:Y:S05]  /*e970*/  BRA `(.L_x_5916) ;  /* 0xffffffec00dc7947 */ /* 0x000fea000383ffff */
.L_x_5890:
[----:B------:R-:W-:Y:S01]  /*e980*/  BSSY B0, `(.L_x_5917) ;  /* 0x0000007000007945 */ /* 0x000fe20003800000 */
[----:B--2---:R-:W-:Y:S02]  /*e990*/  MOV R12, RZ ;  /* 0x000000ff000c7202 */ /* 0x004fe40000000f00 */
[----:B------:R-:W-:Y:S02]  /*e9a0*/  MOV R11, 0x1f ;  /* 0x0000001f000b7802 */ /* 0x000fe40000000f00 */
[----:B------:R-:W-:-:S07]  /*e9b0*/  MOV R15, 0xffffffff ;  /* 0xffffffff000f7802 */ /* 0x000fce0000000f00 */
[----:B-1-34-:R-:W-:Y:S05]  /*e9c0*/  WARPSYNC.COLLECTIVE R15, `(.L_x_5918) ;  /* 0x000000000f087348 */ /* 0x01afea0003c00000 */
[----:B------:R2:W1:Y:S02]  /*e9d0*/  SHFL.IDX P6, R14, R13, R12, R11 ;  /* 0x0000000c0d0e7389 */ /* 0x00046400000c000b */
[----:B-1234-:R-:W-:Y:S01]  /*e9e0*/  ENDCOLLECTIVE ;  /* 0x000000000000791b */ /* 0x01efe20003800000 */
.L_x_5918:
[----:B------:R-:W-:Y:S05]  /*e9f0*/  BSYNC B0 ;  /* 0x0000000000007941 */ /* 0x000fea0003800000 */
.L_x_5917:
[----:B------:R-:W-:Y:S05]  /*ea00*/  BRA `(.L_x_5919) ;  /* 0xfffffff400107947 */ /* 0x000fea000383ffff */
.L_x_5892:
[----:B-1----:R1:W2:Y:S02]  /*ea10*/  SYNCS.PHASECHK.TRANS64.TRYWAIT P0, [R7+URZ+0x28c20], R0 ;  /* 0x028c2000070075a7 */ /* 0x0022a4000800017f */
[----:B--2---:R-:W-:Y:S05]  /*ea20*/  @!P0 NANOSLEEP.SYNCS 0x989680 ;  /* 0x009896800000895d */ /* 0x004fea0003900000 */
[----:B------:R-:W2:Y:S02]  /*ea30*/  @!P0 SYNCS.PHASECHK.TRANS64 P0, [R7+URZ+0x28c20], R0 ;  /* 0x028c2000070085a7 */ /* 0x000ea4000800007f */
[----:B--2---:R-:W-:Y:S05]  /*ea40*/  @!P0 BRA `(.L_x_5892) ;  /* 0xfffffffc00f08947 */ /* 0x004fea000383ffff */
[----:B------:R-:W-:Y:S05]  /*ea50*/  BRA `(.L_x_5920) ;  /* 0xfffffff400587947 */ /* 0x000fea000383ffff */
.L_x_5896:
[----:B-1----:R1:W2:Y:S02]  /*ea60*/  SYNCS.PHASECHK.TRANS64.TRYWAIT P0, [R5+URZ], R4 ;  /* 0x00000004050075a7 */ /* 0x0022a4000800017f */
[----:B--2---:R-:W-:Y:S05]  /*ea70*/  @!P0 NANOSLEEP.SYNCS 0x989680 ;  /* 0x009896800000895d */ /* 0x004fea0003900000 */
[----:B------:R-:W2:Y:S02]  /*ea80*/  @!P0 SYNCS.PHASECHK.TRANS64 P0, [R5+URZ], R4 ;  /* 0x00000004050085a7 */ /* 0x000ea4000800007f */
[----:B--2---:R-:W-:Y:S05]  /*ea90*/  @!P0 BRA `(.L_x_5896) ;  /* 0xfffffffc00f08947 */ /* 0x004fea000383ffff */
[----:B------:R-:W-:Y:S05]  /*eaa0*/  BRA `(.L_x_5921) ;  /* 0xfffffff400ac7947 */ /* 0x000fea000383ffff */
.L_x_5897:
[----:B--2---:R2:W3:Y:S02]  /*eab0*/  SYNCS.PHASECHK.TRANS64.TRYWAIT P0, [R3+URZ], R0 ;  /* 0x00000000030075a7 */ /* 0x0044e4000800017f */
[----:B---3--:R-:W-:Y:S05]  /*eac0*/  @!P0 NANOSLEEP.SYNCS 0x989680 ;  /* 0x009896800000895d */ /* 0x008fea0003900000 */
[----:B------:R-:W3:Y:S02]  /*ead0*/  @!P0 SYNCS.PHASECHK.TRANS64 P0, [R3+URZ], R0 ;  /* 0x00000000030085a7 */ /* 0x000ee4000800007f */
[----:B---3--:R-:W-:Y:S05]  /*eae0*/  @!P0 BRA `(.L_x_5897) ;  /* 0xfffffffc00f08947 */ /* 0x008fea000383ffff */
[----:B------:R-:W-:Y:S05]  /*eaf0*/  BRA `(.L_x_5922) ;  /* 0xfffffff400a07947 */ /* 0x000fea000383ffff */
.L_x_5899:
[----:B-1----:R1:W2:Y:S02]  /*eb00*/  SYNCS.PHASECHK.TRANS64.TRYWAIT P0, [R5+URZ], R4 ;  /* 0x00000004050075a7 */ /* 0x0022a4000800017f */
[----:B--2---:R-:W-:Y:S05]  /*eb10*/  @!P0 NANOSLEEP.SYNCS 0x989680 ;  /* 0x009896800000895d */ /* 0x004fea0003900000 */
[----:B------:R-:W2:Y:S02]  /*eb20*/  @!P0 SYNCS.PHASECHK.TRANS64 P0, [R5+URZ], R4 ;  /* 0x00000004050085a7 */ /* 0x000ea4000800007f */
[----:B--2---:R-:W-:Y:S05]  /*eb30*/  @!P0 BRA `(.L_x_5899) ;  /* 0xfffffffc00f08947 */ /* 0x004fea000383ffff */
[----:B------:R-:W-:Y:S05]  /*eb40*/  BRA `(.L_x_5923) ;  /* 0xfffffff400a47947 */ /* 0x000fea000383ffff */
.L_x_5924:
        /* <DEDUP_REMOVED lines=11> */
.L_x_11953:


//--------------------- .text._ZN7cutlass13device_kernelIN5flash11enable_sm90INS1_16FlashAttnFwdSm90INS1_25CollectiveMainloopFwdSm90ILi2EN4cute5tupleIJNS5_1CILi1EEES8_S8_EEENS6_IJNS7_ILi64EEESA_SA_EEELi512ENS_6half_tEfNS_4arch4Sm90ELb1ELb0ELb1ELb0ELb0ELb0ELb1ELb0ELb0ELb0ELb0ELb0EEENS1_21CollectiveEpilogueFwdINS6_IJSA_NS7_ILi512EEESA_EEES9_SC_SE_Li256ELb0ELb0ELb0ELb0EEENS1_30DynamicPersistentTileSchedulerILi256ELi32ELb0ELb0ELb1EEEEEEEEEvNT_6ParamsE --------------------------
	.section	.text._ZN7cutlass13device_kernelIN5flash11enable_sm90INS1_16FlashAttnFwdSm90INS1_25CollectiveMainloopFwdSm90ILi2EN4cute5tupleIJNS5_1CILi1EEES8_S8_EEENS6_IJNS7_ILi64EEESA_SA_EEELi512ENS_6half_tEfNS_4arch4Sm90ELb1ELb0ELb1ELb0ELb0ELb0ELb1ELb0ELb0ELb0ELb0ELb0EEENS1_21CollectiveEpilogueFwdINS6_IJSA_NS7_ILi512EEESA_EEES9_SC_SE_Li256ELb0ELb0ELb0ELb0EEENS1_30DynamicPersistentTileSchedulerILi256ELi32ELb0ELb0ELb1EEEEEEEEEvNT_6ParamsE,"ax",@progbits
	.align	128
.text._ZN7cutlass13device_kernelIN5flash11enable_sm90INS1_16FlashAttnFwdSm90INS1_25CollectiveMainloopFwdSm90ILi2EN4cute5tupleIJNS5_1CILi1EEES8_S8_EEENS6_IJNS7_ILi64EEESA_SA_EEELi512ENS_6half_tEfNS_4arch4Sm90ELb1ELb0ELb1ELb0ELb0ELb0ELb1ELb0ELb0ELb0ELb0ELb0EEENS1_21CollectiveEpilogueFwdINS6_IJSA_NS7_ILi512EEESA_EEES9_SC_SE_Li256ELb0ELb0ELb0ELb0EEENS1_30DynamicPersistentTileSchedulerILi256ELi32ELb0ELb0ELb1EEEEEEEEEvNT_6ParamsE:
        .type           _ZN7cutlass13device_kernelIN5flash11enable_sm90INS1_16FlashAttnFwdSm90INS1_25CollectiveMainloopFwdSm90ILi2EN4cute5tupleIJNS5_1CILi1EEES8_S8_EEENS6_IJNS7_ILi64EEESA_SA_EEELi512ENS_6half_tEfNS_4arch4Sm90ELb1ELb0ELb1ELb0ELb0ELb0ELb1ELb0ELb0ELb0ELb0ELb0EEENS1_21CollectiveEpilogueFwdINS6_IJSA_NS7_ILi512EEESA_EEES9_SC_SE_Li256ELb0ELb0ELb0ELb0EEENS1_30DynamicPersistentTileSchedulerILi256ELi32ELb0ELb0ELb1EEEEEEEEEvNT_6ParamsE,@function
        .size           _ZN7cutlass13device_kernelIN5flash11enable_sm90INS1_16FlashAttnFwdSm90INS1_25CollectiveMainloopFwdSm90ILi2EN4cute5tupleIJNS5_1CILi1EEES8_S8_EEENS6_IJNS7_ILi64EEESA_SA_EEELi512ENS_6half_tEfNS_4arch4Sm90ELb1ELb0ELb1ELb0ELb0ELb0ELb1ELb0ELb0ELb0ELb0ELb0EEENS1_21CollectiveEpilogueFwdINS6_IJSA_NS7_ILi512EEESA_EEES9_SC_SE_Li256ELb0ELb0ELb0ELb0EEENS1_30DynamicPersistentTileSchedulerILi256ELi32ELb0ELb0ELb1EEEEEEEEEvNT_6ParamsE,(.L_x_11954 - _ZN7cutlass13device_kernelIN5flash11enable_sm90INS1_16FlashAttnFwdSm90INS1_25CollectiveMainloopFwdSm90ILi2EN4cute5tupleIJNS5_1CILi1EEES8_S8_EEENS6_IJNS7_ILi64EEESA_SA_EEELi512ENS_6half_tEfNS_4arch4Sm90ELb1ELb0ELb1ELb0ELb0ELb0ELb1ELb0ELb0ELb0ELb0ELb0EEENS1_21CollectiveEpilogueFwdINS6_IJSA_NS7_ILi512EEESA_EEES9_SC_SE_Li256ELb0ELb0ELb0ELb0EEENS1_30DynamicPersistentTileSchedulerILi256ELi32ELb0ELb0ELb1EEEEEEEEEvNT_6ParamsE)
        .other          _ZN7cutlass13device_kernelIN5flash11enable_sm90INS1_16FlashAttnFwdSm90INS1_25CollectiveMainloopFwdSm90ILi2EN4cute5tupleIJNS5_1CILi1EEES8_S8_EEENS6_IJNS7_ILi64EEESA_SA_EEELi512ENS_6half_tEfNS_4arch4Sm90ELb1ELb0ELb1ELb0ELb0ELb0ELb1ELb0ELb0ELb0ELb0ELb0EEENS1_21CollectiveEpilogueFwdINS6_IJSA_NS7_ILi512EEESA_EEES9_SC_SE_Li256ELb0ELb0ELb0ELb0EEENS1_30DynamicPersistentTileSchedulerILi256ELi32ELb0ELb0ELb1EEEEEEEEEvNT_6ParamsE,@"STO_CUDA_ENTRY STV_DEFAULT"
_ZN7cutlass13device_kernelIN5flash11enable_sm90INS1_16FlashAttnFwdSm90INS1_25CollectiveMainloopFwdSm90ILi2EN4cute5tupleIJNS5_1CILi1EEES8_S8_EEENS6_IJNS7_ILi64EEESA_SA_EEELi512ENS_6half_tEfNS_4arch4Sm90ELb1ELb0ELb1ELb0ELb0ELb0ELb1ELb0ELb0ELb0ELb0ELb0EEENS1_21CollectiveEpilogueFwdINS6_IJSA_NS7_ILi512EEESA_EEES9_SC_SE_Li256ELb0ELb0ELb0ELb0EEENS1_30DynamicPersistentTileSchedulerILi256ELi32ELb0ELb0ELb1EEEEEEEEEvNT_6ParamsE:
        /* <DEDUP_REMOVED lines=27> */
.L_x_5926:
[----:B------:R-:W-:Y:S05]  /*01b0*/  BSYNC B0 ;  /* 0x0000000000007941 */ /* 0x000fea0003800000 */
.L_x_5925:
        /* <DEDUP_REMOVED lines=35> */
.L_x_5927:
        /* <DEDUP_REMOVED lines=22> */
.L_x_5928:
        /* <DEDUP_REMOVED lines=18> */
.L_x_5929:
        /* <DEDUP_REMOVED lines=22> */
.L_x_5930:
        /* <DEDUP_REMOVED lines=22> */
.L_x_5931:
[----:B-1----:R-:W-:Y:S01]  /*0930*/  UMOV UR4, 0x1 ;  /* 0x0000000100047882 */ /* 0x002fe20000000000 */
[----:B------:R-:W-:Y:S01]  /*0940*/  PLOP3.LUT P0, PT, PT, PT, UP0, 0x80, 0x0 ;  /* 0x000000000000781c */ /* 0x000fe20003f0f008 */
[----:B------:R-:W-:Y:S01]  /*0950*/  USEL UR4, UR4, 0x2, !UP0 ;  /* 0x0000000204047887 */ /* 0x000fe2000c000000 */
[----:B------:R-:W-:Y:S01]  /*0960*/  NOP ;  /* 0x0000000000007918 */ /* 0x000fe20000000000 */
[----:B------:R-:W-:-:S04]  /*0970*/  ULDC.64 UR54, c[0x0][0x208] ;  /* 0x0000820000367ab9 */ /* 0x000fc80000000a00 */
[----:B------:R-:W-:-:S05]  /*0980*/  IMAD.U32 R2, RZ, RZ, UR4 ;  /* 0x00000004ff027e24 */ /* 0x000fca000f8e00ff */
[----:B------:R1:W-:Y:S01]  /*0990*/  STL [R1], R2 ;  /* 0x0000000201007387 */ /* 0x0003e20000100800 */
[----:B--234-:R-:W-:Y:S06]  /*09a0*/  BAR.SYNC.DEFER_BLOCKING 0x0 ;  /* 0x0000000000007b1d */ /* 0x01cfec0000010000 */
[----:B------:R-:W-:Y:S05]  /*09b0*/  @!P0 BRA `(.L_x_5932) ;  /* 0x000000e000e88947 */ /* 0x000fea0003800000 */
.L_x_5933:
[----:B------:R-:W-:-:S08]  /*09c0*/  NOP ;  /* 0x0000000000007918 */ /* 0x000fd00000000000 */
[----:B------:R-:W2:Y:S02]  /*09d0*/  USETMAXREG.TRY_ALLOC.CTAPOOL UP0, 0xf0 ;  /* 0x000000f0000079c8 */ /* 0x000ea40008000600 */
[----:B--2---:R-:W-:-:S13]  /*09e0*/  PLOP3.LUT P0, PT, PT, PT, UP0, 0x80, 0x0 ;  /* 0x000000000000781c */ /* 0x004fda0003f0f008 */
[----:B------:R-:W-:Y:S05]  /*09f0*/  @!P0 BRA `(.L_x_5933) ;  /* 0xfffffffc00f08947 */ /* 0x000fea000383ffff */
[----:B-1----:R-:W1:Y:S01]  /*0a00*/  S2R R2, SR_TID.X ;  /* 0x0000000000027919 */ /* 0x002e620000002100 */
        /* <DEDUP_REMOVED lines=10> */
[----:B------:R-:W2:Y:S01]  /*0ab0*/  LDL R3, [R1] ;  /* 0x0000000001037983 */ /* 0x000ea20000100800 */
[----:B------:R-:W-:Y:S01]  /*0ac0*/  VIADD R195, R2, 0xffffff80 ;  /* 0xffffff8002c37836 */ /* 0x000fe20000000000 */
[----:B------:R-:W1:Y:S01]  /*0ad0*/  S2UR UR5, SR_CgaCtaId ;  /* 0x00000000000579c3 */ /* 0x000e620000008800 */
[----:B------:R-:W-:Y:S01]  /*0ae0*/  UMOV UR37, 0x400 ;  /* 0x0000040000257882 */ /* 0x000fe20000000000 */
[----:B------:R-:W-:Y:S01]  /*0af0*/  MOV R185, 0x20 ;  /* 0x0000002000b97802 */ /* 0x000fe20000000f00 */
[----:B------:R-:W-:Y:S01]  /*0b00*/  IMAD.MOV.U32 R16, RZ, RZ, RZ ;  /* 0x000000ffff107224 */ /* 0x000fe200078e00ff */
[----:B------:R-:W-:Y:S01]  /*0b10*/  SHF.R.S32.HI R0, RZ, 0x1f, R195 ;  /* 0x0000001fff007819 */ /* 0x000fe200000114c3 */
[----:B------:R-:W-:Y:S01]  /*0b20*/  ULDC.64 UR48, c[0x0][0x198] ;  /* 0x0000660000307ab9 */ /* 0x000fe20000000a00 */
[----:B------:R-:W-:Y:S02]  /*0b30*/  UMOV UR36, URZ ;  /* 0x0000003f00247c82 */ /* 0x000fe40008000000 */
[----:B------:R-:W-:-:S02]  /*0b40*/  LEA.HI R4, R0, R195, RZ, 0x4 ;  /* 0x000000c300047211 */ /* 0x000fc400078f20ff */
[----:B------:R-:W-:Y:S02]  /*0b50*/  LEA.HI R5, R0, R195, RZ, 0x5 ;  /* 0x000000c300057211 */ /* 0x000fe400078f28ff */
[----:B------:R-:W-:Y:S02]  /*0b60*/  LOP3.LUT R2, R4, 0xfffffff0, RZ, 0xc0, !PT ;  /* 0xfffffff004027812 */ /* 0x000fe400078ec0ff */
[--C-:B------:R-:W-:Y:S02]  /*0b70*/  SHF.R.S32.HI R193, RZ, 0x5, R5.reuse ;  /* 0x00000005ffc17819 */ /* 0x100fe40000011405 */
[----:B------:R-:W-:Y:S02]  /*0b80*/  SHF.R.S32.HI R6, RZ, 0x1f, R5 ;  /* 0x0000001fff067819 */ /* 0x000fe40000011405 */
[----:B------:R-:W-:Y:S02]  /*0b90*/  SHF.R.S32.HI R9, RZ, 0x4, R4 ;  /* 0x00000004ff097819 */ /* 0x000fe40000011404 */
[----:B------:R-:W-:-:S02]  /*0ba0*/  IADD3 R7, R195, -R2, RZ ;  /* 0x80000002c3077210 */ /* 0x000fc40007ffe0ff */
[----:B------:R-:W-:Y:S02]  /*0bb0*/  LEA.HI R6, R6, R193, RZ, 0x2 ;  /* 0x000000c106067211 */ /* 0x000fe400078f10ff */
[----:B------:R-:W-:Y:S01]  /*0bc0*/  LEA.HI R5, R4, R9, RZ, 0x1 ;  /* 0x0000000904057211 */ /* 0x000fe200078f08ff */
[----:B-1----:R-:W-:Y:S01]  /*0bd0*/  ULEA UR37, UR5, UR37, 0x18 ;  /* 0x0000002505257291 */ /* 0x002fe2000f8ec03f */
[----:B------:R-:W-:Y:S02]  /*0be0*/  SHF.R.S32.HI R4, RZ, 0x1f, R7 ;  /* 0x0000001fff047819 */ /* 0x000fe40000011407 */
[----:B------:R-:W-:Y:S02]  /*0bf0*/  LOP3.LUT R6, R6, 0x3ffffc, RZ, 0xc0, !PT ;  /* 0x003ffffc06067812 */ /* 0x000fe400078ec0ff */
[----:B------:R-:W-:Y:S02]  /*0c00*/  LEA.HI R8, R4, R7, RZ, 0x3 ;  /* 0x0000000704087211 */ /* 0x000fe400078f18ff */
[----:B------:R-:W-:Y:S01]  /*0c10*/  LOP3.LUT R10, R5, 0x1ffffffe, RZ, 0xc0, !PT ;  /* 0x1ffffffe050a7812 */ /* 0x000fe200078ec0ff */
[----:B------:R-:W-:Y:S01]  /*0c20*/  IMAD.IADD R4, R193, 0x1, -R6 ;  /* 0x00000001c1047824 */ /* 0x000fe200078e0a06 */
[C---:B------:R-:W-:Y:S01]  /*0c30*/  LOP3.LUT R6, R8.reuse, 0xfffffff8, RZ, 0xc0, !PT ;  /* 0xfffffff808067812 */ /* 0x040fe200078ec0ff */
[----:B------:R-:W-:Y:S01]  /*0c40*/  IMAD.SHL.U32 R8, R8, 0x40, RZ ;  /* 0x0000004008087824 */ /* 0x000fe200078e00ff */
[----:B------:R-:W-:-:S04]  /*0c50*/  IADD3 R10, R9, -R10, RZ ;  /* 0x8000000a090a7210 */ /* 0x000fc80007ffe0ff */
[----:B------:R-:W-:Y:S01]  /*0c60*/  LOP3.LUT R8, R8, 0x7ffffe00, RZ, 0xc0, !PT ;  /* 0x7ffffe0008087812 */ /* 0x000fe200078ec0ff */
[----:B------:R-:W-:-:S04]  /*0c70*/  IMAD.SHL.U32 R10, R10, 0x8, RZ ;  /* 0x000000080a0a7824 */ /* 0x000fc800078e00ff */
[----:B------:R-:W-:Y:S01]  /*0c80*/  IMAD R8, R193, 0x400, R8 ;  /* 0x00000400c1087824 */ /* 0x000fe200078e0208 */
[----:B--2---:R-:W-:Y:S02]  /*0c90*/  R2UR UR6, R3 ;  /* 0x00000000030672ca */ /* 0x004fe400000e0000 */
[CC--:B------:R-:W-:Y:S02]  /*0ca0*/  LEA.HI R3, R0.reuse, R195.reuse, RZ, 0x7 ;  /* 0x000000c300037211 */ /* 0x0c0fe400078f38ff */
[----:B------:R-:W-:Y:S02]  /*0cb0*/  LEA.HI R0, R0, R195, RZ, 0x3 ;  /* 0x000000c300007211 */ /* 0x000fe400078f18ff */
[----:B------:R-:W-:Y:S02]  /*0cc0*/  SHF.R.S32.HI R192, RZ, 0x7, R3 ;  /* 0x00000007ffc07819 */ /* 0x000fe40000011403 */
[C---:B------:R-:W-:Y:S02]  /*0cd0*/  LOP3.LUT R2, R3.reuse, 0xffffff80, RZ, 0xc0, !PT ;  /* 0xffffff8003027812 */ /* 0x040fe400078ec0ff */
[----:B------:R-:W-:Y:S01]  /*0ce0*/  LEA.HI R3, R3, R192, RZ, 0x1 ;  /* 0x000000c003037211 */ /* 0x000fe200078f08ff */
[----:B------:R-:W-:Y:S01]  /*0cf0*/  IMAD R11, R192, 0x100, R7 ;  /* 0x00000100c00b7824 */ /* 0x000fe200078e0207 */
[----:B------:R-:W-:Y:S01]  /*0d00*/  SHF.R.S32.HI R190, RZ, 0x3, R0 ;  /* 0x00000003ffbe7819 */ /* 0x000fe20000011400 */
[----:B------:R-:W-:Y:S01]  /*0d10*/  IMAD.IADD R7, R7, 0x1, -R6 ;  /* 0x0000000107077824 */ /* 0x000fe200078e0a06 */
[----:B------:R-:W-:Y:S01]  /*0d20*/  LOP3.LUT R3, R3, 0xfffffe, RZ, 0xc0, !PT ;  /* 0x00fffffe03037812 */ /* 0x000fe200078ec0ff */
[----:B------:R-:W-:Y:S01]  /*0d30*/  IMAD.IADD R2, R195, 0x1, -R2 ;  /* 0x00000001c3027824 */ /* 0x000fe200078e0a02 */
[----:B------:R-:W-:Y:S01]  /*0d40*/  ULOP3.LUT UR46, UR6, 0x1, URZ, 0xfc, !UPT ;  /* 0x00000001062e7892 */ /* 0x000fe2000f8efc3f */
[C---:B------:R-:W-:Y:S01]  /*0d50*/  IMAD.SHL.U32 R9, R7.reuse, 0x40, RZ ;  /* 0x0000004007097824 */ /* 0x040fe200078e00ff */
[----:B------:R-:W-:Y:S01]  /*0d60*/  R2P PR, R7, 0x6 ;  /* 0x0000000607007804 */ /* 0x000fe20000000000 */
[----:B------:R-:W-:Y:S01]  /*0d70*/  IMAD R13, R4, 0x10, R11 ;  /* 0x00000010040d7824 */ /* 0x000fe200078e020b */
[----:B------:R-:W-:Y:S01]  /*0d80*/  SHF.R.S32.HI R5, RZ, 0x1f, R2 ;  /* 0x0000001fff057819 */ /* 0x000fe20000011402 */
[----:B------:R-:W-:Y:S01]  /*0d90*/  IMAD.IADD R3, R192, 0x1, -R3 ;  /* 0x00000001c0037824 */ /* 0x000fe200078e0a03 */
[----:B------:R-:W-:Y:S01]  /*0da0*/  LOP3.LUT R9, R9, 0x1c0, RZ, 0xc0, !PT ;  /* 0x000001c009097812 */ /* 0x000fe200078ec0ff */
[--C-:B------:R-:W-:Y:S01]  /*0db0*/  IMAD.U32 R194, R13, 0x40, R10.reuse ;  /* 0x000000400dc27824 */ /* 0x100fe200078e000a */
[----:B------:R-:W-:Y:S01]  /*0dc0*/  LEA.HI R4, R5, R2, RZ, 0x2 ;  /* 0x0000000205047211 */ /* 0x000fe200078f10ff */
[----:B------:R-:W-:Y:S01]  /*0dd0*/  IMAD.SHL.U32 R22, R3, 0x100, RZ ;  /* 0x0000010003167824 */ /* 0x000fe200078e00ff */
[----:B------:R-:W-:-:S02]  /*0de0*/  LOP3.LUT R10, R9, 0x8, R10, 0xf8, !PT ;  /* 0x00000008090a7812 */ /* 0x000fc400078ef80a */
[----:B------:R-:W-:Y:S02]  /*0df0*/  SHF.R.U32.HI R9, RZ, 0x3, R9 ;  /* 0x00000003ff097819 */ /* 0x000fe40000011609 */
[----:B------:R-:W-:Y:S02]  /*0e00*/  LEA.HI R6, R5, R2, RZ, 0x5 ;  /* 0x0000000205067211 */ /* 0x000fe400078f28ff */
[----:B------:R-:W-:Y:S02]  /*0e10*/  LOP3.LUT R11, R4, 0x7ffffffc, RZ, 0xc0, !PT ;  /* 0x7ffffffc040b7812 */ /* 0x000fe400078ec0ff */
[--C-:B------:R-:W-:Y:S02]  /*0e20*/  SHF.R.S32.HI R5, RZ, 0x2, R4.reuse ;  /* 0x00000002ff057819 */ /* 0x100fe40000011404 */
[----:B------:R-:W-:Y:S02]  /*0e30*/  SHF.R.S32.HI R4, RZ, 0x1f, R4 ;  /* 0x0000001fff047819 */ /* 0x000fe40000011404 */
[----:B------:R-:W-:-:S02]  /*0e40*/  LOP3.LUT R9, R10, R9, RZ, 0x3c, !PT ;  /* 0x000000090a097212 */ /* 0x000fc400078e3cff */
[----:B------:R-:W-:Y:S02]  /*0e50*/  LEA.HI R4, R4, R5, RZ, 0x3 ;  /* 0x0000000504047211 */ /* 0x000fe400078f18ff */
[----:B------:R-:W-:Y:S01]  /*0e60*/  SEL R185, R185, 0xffffffe0, !P1 ;  /* 0xffffffe0b9b97807 */ /* 0x000fe20004800000 */
[----:B------:R-:W-:Y:S01]  /*0e70*/  IMAD.IADD R8, R8, 0x1, R9 ;  /* 0x0000000108087824 */ /* 0x000fe200078e0209 */
[----:B------:R-:W-:Y:S02]  /*0e80*/  LOP3.LUT R4, R4, 0xfffffff8, RZ, 0xc0, !PT ;  /* 0xfffffff804047812 */ /* 0x000fe400078ec0ff */
[----:B------:R-:W-:Y:S01]  /*0e90*/  IADD3 R11, R2, -R11, RZ ;  /* 0x8000000b020b7210 */ /* 0x000fe20007ffe0ff */
[----:B------:R-:W-:Y:S01]  /*0ea0*/  IMAD.MOV.U32 R2, RZ, RZ, RZ ;  /* 0x000000ffff027224 */ /* 0x000fe200078e00ff */
[----:B------:R-:W-:Y:S02]  /*0eb0*/  LEA R23, R8, UR37, 0x1 ;  /* 0x0000002508177c11 */ /* 0x000fe4000f8e08ff */
[----:B------:R-:W-:Y:S01]  /*0ec0*/  IADD3 R17, R5, -R4, RZ ;  /* 0x8000000405117210 */ /* 0x000fe20007ffe0ff */
[----:B------:R-:W-:Y:S01]  /*0ed0*/  IMAD.SHL.U32 R18, R11, 0x2, RZ ;  /* 0x000000020b127824 */ /* 0x000fe200078e00ff */
[----:B------:R-:W-:Y:S01]  /*0ee0*/  LOP3.LUT R4, R0, 0x1ffffff8, RZ, 0xc0, !PT ;  /* 0x1ffffff800047812 */ /* 0x000fe200078ec0ff */
[C---:B------:R-:W-:Y:S01]  /*0ef0*/  VIADD R184, R23.reuse, 0x36440 ;  /* 0x0003644017b87836 */ /* 0x040fe20000000000 */
[----:B------:R-:W-:-:S02]  /*0f00*/  IADD3 R186, R23, 0x36400, RZ ;  /* 0x0003640017ba7810 */ /* 0x000fc40007ffe0ff */
[----:B------:R-:W-:Y:S01]  /*0f10*/  SHF.R.S32.HI R6, RZ, 0x5, R6 ;  /* 0x00000005ff067819 */ /* 0x000fe20000011406 */
[----:B------:R-:W-:Y:S01]  /*0f20*/  IMAD.IADD R4, R195, 0x1, -R4 ;  /* 0x00000001c3047824 */ /* 0x000fe200078e0a04 */
[C---:B------:R-:W-:Y:S01]  /*0f30*/  @P2 IADD3 R184, R186.reuse, -0x40, RZ ;  /* 0xffffffc0bab82810 */ /* 0x040fe20007ffe0ff */
[----:B------:R-:W-:Y:S02]  /*0f40*/  IMAD.IADD R186, R186, 0x1, R185 ;  /* 0x00000001baba7824 */ /* 0x000fe400078e02b9 */
[----:B------:R-:W-:Y:S01]  /*0f50*/  IMAD R17, R6, 0x10, R17 ;  /* 0x0000001006117824 */ /* 0x000fe200078e0211 */
[----:B------:R-:W-:Y:S01]  /*0f60*/  IADD3 R185, R185, R184, RZ ;  /* 0x000000b8b9b97210 */ /* 0x000fe20007ffe0ff */
[----:B------:R-:W-:-:S07]  /*0f70*/  IMAD.SHL.U32 R188, R4, 0x8, RZ ;  /* 0x0000000804bc7824 */ /* 0x000fce00078e00ff */
.L_x_5981:
        /* <DEDUP_REMOVED lines=20> */
.L_x_5934:
[----:B------:R-:W-:Y:S01]  /*10c0*/  ULDC UR6, c[0x0][0xec4] ;  /* 0x0003b10000067ab9 */ /* 0x000fe20000000800 */
[----:B------:R-:W-:Y:S01]  /*10d0*/  UMOV UR38, UR7 ;  /* 0x0000000700267c82 */ /* 0x000fe20008000000 */
[----:B------:R-:W-:-:S11]  /*10e0*/  UISETP.NE.AND UP0, UPT, UR6, 0x1, UPT ;  /* 0x000000010600788c */ /* 0x000fd6000bf05270 */
[----:B------:R-:W-:Y:S02]  /*10f0*/  @UP0 ULDC.64 UR10, c[0x0][0xec8] ;  /* 0x0003b200000a0ab9 */ /* 0x000fe40000000a00 */
[----:B------:R-:W-:-:S04]  /*1100*/  UIMAD.WIDE.U32 UR4, UR7, UR10, URZ ;  /* 0x0000000a070472a5 */ /* 0x000fc8000f8e003f */
[----:B------:R-:W-:-:S04]  /*1110*/  @UP0 USHF.R.U32.HI UR38, URZ, UR11, UR5 ;  /* 0x0000000b3f260299 */ /* 0x000fc80008011605 */
[----:B------:R-:W-:-:S12]  /*1120*/  UIMAD UR4, UR38, UR6, URZ ;  /* 0x00000006260472a4 */ /* 0x000fd8000f8e023f */
.L_x_5935:
[----:B------:R-:W1:Y:S01]  /*1130*/  LDC.64 R8, c[0x0][0x3f8] ;  /* 0x0000fe00ff087b82 */ /* 0x000e620000000a00 */
[----:B------:R-:W-:Y:S01]  /*1140*/  ULOP3.LUT UR5, URZ, UR38, URZ, 0x33, !UPT ;  /* 0x000000263f057292 */ /* 0x000fe2000f8e333f */
[----:B------:R-:W-:Y:S01]  /*1150*/  CS2R R150, SRZ ;  /* 0x0000000000967805 */ /* 0x000fe2000001ff00 */
[----:B------:R-:W-:Y:S01]  /*1160*/  ULDC UR6, c[0x0][0xeac] ;  /* 0x0003ab0000067ab9 */ /* 0x000fe20000000800 */
[----:B------:R-:W-:Y:S01]  /*1170*/  ULDC UR43, c[0x0][0xeb8] ;  /* 0x0003ae00002b7ab9 */ /* 0x000fe20000000800 */
[----:B------:R-:W-:Y:S01]  /*1180*/  UIADD3 UR5, UR5, UR6, URZ ;  /* 0x0000000605057290 */ /* 0x000fe2000fffe03f */
[----:B------:R-:W-:Y:S01]  /*1190*/  CS2R R148, SRZ ;  /* 0x0000000000947805 */ /* 0x000fe2000001ff00 */
[----:B------:R-:W-:Y:S01]  /*11a0*/  UISETP.NE.AND UP0, UPT, UR43, 0x1, UPT ;  /* 0x000000012b00788c */ /* 0x000fe2000bf05270 */
[----:B------:R-:W2:Y:S01]  /*11b0*/  LDC R153, c[0x0][0x404] ;  /* 0x00010100ff997b82 */ /* 0x000ea20000000800 */
[----:B------:R-:W-:Y:S01]  /*11c0*/  USHF.L.U32 UR42, UR5, 0x6, URZ ;  /* 0x00000006052a7899 */ /* 0x000fe2000800063f */
[----:B------:R-:W-:Y:S01]  /*11d0*/  CS2R R146, SRZ ;  /* 0x0000000000927805 */ /* 0x000fe2000001ff00 */
[----:B------:R-:W-:Y:S01]  /*11e0*/  UIADD3 UR4, UR7, -UR4, URZ ;  /* 0x8000000407047290 */ /* 0x000fe2000fffe03f */
[----:B------:R-:W-:Y:S01]  /*11f0*/  CS2R R144, SRZ ;  /* 0x0000000000907805 */ /* 0x000fe2000001ff00 */
[----:B------:R-:W-:Y:S01]  /*1200*/  ULDC UR5, c[0x0][0xec4] ;  /* 0x0003b10000057ab9 */ /* 0x000fe20000000800 */
[----:B------:R-:W-:Y:S01]  /*1210*/  UISETP.NE.AND UP1, UPT, UR39, 0x1, UPT ;  /* 0x000000012700788c */ /* 0x000fe2000bf25270 */
[----:B------:R-:W-:Y:S01]  /*1220*/  IMAD.U32 R187, RZ, RZ, UR42 ;  /* 0x0000002affbb7e24 */ /* 0x000fe2000f8e00ff */
[----:B------:R-:W3:Y:S01]  /*1230*/  LDC R4, c[0x0][0x288] ;  /* 0x0000a200ff047b82 */ /* 0x000ee20000000800 */
[----:B------:R-:W-:Y:S01]  /*1240*/  UIMAD UR8, UR8, UR5, UR4 ;  /* 0x00000005080872a4 */ /* 0x000fe2000f8e0204 */
[----:B------:R-:W-:Y:S01]  /*1250*/  CS2R R142, SRZ ;  /* 0x00000000008e7805 */ /* 0x000fe2000001ff00 */
[----:B------:R-:W-:Y:S01]  /*1260*/  @UP0 ULDC UR6, c[0x0][0xec0] ;  /* 0x0003b00000060ab9 */ /* 0x000fe20000000800 */
[----:B------:R-:W-:Y:S01]  /*1270*/  @UP0 ULDC UR4, c[0x0][0xebc] ;  /* 0x0003af0000040ab9 */ /* 0x000fe20000000800 */
[----:B------:R-:W-:Y:S01]  /*1280*/  CS2R R140, SRZ ;  /* 0x00000000008c7805 */ /* 0x000fe2000001ff00 */
[----:B------:R-:W-:Y:S01]  /*1290*/  UIMAD.WIDE.U32 UR4, UR8, UR4, URZ ;  /* 0x00000004080472a5 */ /* 0x000fe2000f8e003f */
[----:B------:R-:W-:Y:S01]  /*12a0*/  CS2R R138, SRZ ;  /* 0x00000000008a7805 */ /* 0x000fe2000001ff00 */
[----:B------:R-:W4:Y:S01]  /*12b0*/  LDC R6, c[0x0][0x2e0] ;  /* 0x0000b800ff067b82 */ /* 0x000f220000000800 */
[----:B-1----:R-:W-:Y:S01]  /*12c0*/  ISETP.NE.U32.AND P0, PT, R8, RZ, PT ;  /* 0x000000ff0800720c */ /* 0x002fe20003f05070 */
[----:B------:R-:W-:Y:S01]  /*12d0*/  UMOV UR44, UR8 ;  /* 0x00000008002c7c82 */ /* 0x000fe20008000000 */
[----:B------:R-:W-:Y:S01]  /*12e0*/  @UP0 USHF.R.U32.HI UR44, URZ, UR6, UR5 ;  /* 0x000000063f2c0299 */ /* 0x000fe20008011605 */
[----:B------:R-:W-:-:S02]  /*12f0*/  CS2R R136, SRZ ;  /* 0x0000000000887805 */ /* 0x000fc4000001ff00 */
[----:B------:R-:W-:Y:S02]  /*1300*/  ISETP.NE.AND.EX P0, PT, R9, RZ, PT, P0 ;  /* 0x000000ff0900720c */ /* 0x000fe40003f05300 */
[----:B------:R-:W-:Y:S01]  /*1310*/  CS2R R134, SRZ ;  /* 0x0000000000867805 */ /* 0x000fe2000001ff00 */
[----:B------:R-:W-:Y:S01]  /*1320*/  UIADD3 UR4, -UR44, URZ, URZ ;  /* 0x0000003f2c047290 */ /* 0x000fe2000fffe13f */
[----:B------:R-:W-:Y:S02]  /*1330*/  CS2R R132, SRZ ;  /* 0x0000000000847805 */ /* 0x000fe4000001ff00 */
[----:B--2---:R-:W-:Y:S02]  /*1340*/  SEL R153, R153, 0x1, P0 ;  /* 0x0000000199997807 */ /* 0x004fe40000000000 */
[----:B------:R-:W-:Y:S02]  /*1350*/  CS2R R130, SRZ ;  /* 0x0000000000827805 */ /* 0x000fe4000001ff00 */
[----:B------:R-:W-:Y:S01]  /*1360*/  PLOP3.LUT P0, PT, PT, PT, UP1, 0x80, 0x0 ;  /* 0x000000000000781c */ /* 0x000fe20003f0f018 */
[----:B------:R-:W-:Y:S01]  /*1370*/  UIMAD UR43, UR43, UR4, UR8 ;  /* 0x000000042b2b72a4 */ /* 0x000fe2000f8e0208 */
[----:B------:R-:W-:-:S02]  /*1380*/  CS2R R128, SRZ ;  /* 0x0000000000807805 */ /* 0x000fc4000001ff00 */
[----:B------:R-:W-:Y:S02]  /*1390*/  CS2R R126, SRZ ;  /* 0x00000000007e7805 */ /* 0x000fe4000001ff00 */
[----:B------:R-:W-:Y:S02]  /*13a0*/  CS2R R124, SRZ ;  /* 0x00000000007c7805 */ /* 0x000fe4000001ff00 */
[----:B---3--:R-:W-:Y:S02]  /*13b0*/  IADD3 R4, R187, 0x7f, -R4 ;  /* 0x0000007fbb047810 */ /* 0x008fe40007ffe804 */
[----:B------:R-:W-:Y:S02]  /*13c0*/  CS2R R122, SRZ ;  /* 0x00000000007a7805 */ /* 0x000fe4000001ff00 */
[----:B------:R-:W-:Y:S02]  /*13d0*/  CS2R R120, SRZ ;  /* 0x0000000000787805 */ /* 0x000fe4000001ff00 */
[----:B------:R-:W-:-:S02]  /*13e0*/  CS2R R118, SRZ ;  /* 0x0000000000767805 */ /* 0x000fc4000001ff00 */
[----:B------:R-:W-:Y:S02]  /*13f0*/  CS2R R116, SRZ ;  /* 0x0000000000747805 */ /* 0x000fe4000001ff00 */
[----:B------:R-:W-:Y:S02]  /*1400*/  CS2R R168, SRZ ;  /* 0x0000000000a87805 */ /* 0x000fe4000001ff00 */
[----:B------:R-:W-:Y:S02]  /*1410*/  CS2R R166, SRZ ;  /* 0x0000000000a67805 */ /* 0x000fe4000001ff00 */
[----:B------:R-:W-:Y:S01]  /*1420*/  CS2R R112, SRZ ;  /* 0x0000000000707805 */ /* 0x000fe2000001ff00 */
[CC--:B----4-:R-:W-:Y:S01]  /*1430*/  IMAD R0, R153.reuse, R6.reuse, 0x3f ;  /* 0x0000003f99007424 */ /* 0x0d0fe200078e0206 */
[----:B------:R-:W-:Y:S01]  /*1440*/  CS2R R164, SRZ ;  /* 0x0000000000a47805 */ /* 0x000fe2000001ff00 */
[----:B------:R-:W-:Y:S01]  /*1450*/  IMAD R4, R153, R6, R4 ;  /* 0x0000000699047224 */ /* 0x000fe200078e0204 */
[----:B------:R-:W-:-:S02]  /*1460*/  CS2R R108, SRZ ;  /* 0x00000000006c7805 */ /* 0x000fc4000001ff00 */
[----:B------:R-:W-:Y:S02]  /*1470*/  CS2R R162, SRZ ;  /* 0x0000000000a27805 */ /* 0x000fe4000001ff00 */
[----:B------:R-:W-:Y:S02]  /*1480*/  SHF.R.S32.HI R3, RZ, 0x1f, R0 ;  /* 0x0000001fff037819 */ /* 0x000fe40000011400 */
[----:B------:R-:W-:Y:S02]  /*1490*/  CS2R R104, SRZ ;  /* 0x0000000000687805 */ /* 0x000fe4000001ff00 */
[----:B------:R-:W-:Y:S02]  /*14a0*/  SHF.R.S32.HI R5, RZ, 0x1f, R4 ;  /* 0x0000001fff057819 */ /* 0x000fe40000011404 */
[----:B------:R-:W-:Y:S02]  /*14b0*/  CS2R R160, SRZ ;  /* 0x0000000000a07805 */ /* 0x000fe4000001ff00 */
[----:B------:R-:W-:Y:S01]  /*14c0*/  LEA.HI R3, R3, R0, RZ, 0x6 ;  /* 0x0000000003037211 */ /* 0x000fe200078f30ff */
[----:B------:R-:W-:Y:S01]  /*14d0*/  IMAD.MOV.U32 R0, RZ, RZ, RZ ;  /* 0x000000ffff007224 */ /* 0x000fe200078e00ff */
[----:B------:R-:W-:-:S02]  /*14e0*/  LEA.HI R5, R5, R4, RZ, 0x6 ;  /* 0x0000000405057211 */ /* 0x000fc400078f30ff */
[----:B------:R-:W-:Y:S02]  /*14f0*/  CS2R R158, SRZ ;  /* 0x00000000009e7805 */ /* 0x000fe4000001ff00 */
[----:B------:R-:W-:Y:S02]  /*1500*/  SHF.R.S32.HI R3, RZ, 0x6, R3 ;  /* 0x00000006ff037819 */ /* 0x000fe40000011403 */
[----:B------:R-:W-:Y:S02]  /*1510*/  CS2R R100, SRZ ;  /* 0x0000000000647805 */ /* 0x000fe4000001ff00 */
[----:B------:R-:W-:Y:S02]  /*1520*/  SHF.R.S32.HI R152, RZ, 0x6, R5 ;  /* 0x00000006ff987819 */ /* 0x000fe40000011405 */
[----:B------:R-:W-:Y:S02]  /*1530*/  CS2R R156, SRZ ;  /* 0x00000000009c7805 */ /* 0x000fe4000001ff00 */
[----:B------:R-:W-:-:S02]  /*1540*/  CS2R R96, SRZ ;  /* 0x0000000000607805 */ /* 0x000fc4000001ff00 */
[----:B------:R-:W-:Y:S02]  /*1550*/  CS2R R154, SRZ ;  /* 0x00000000009a7805 */ /* 0x000fe4000001ff00 */
[----:B------:R-:W-:Y:S01]  /*1560*/  VIMNMX R152, R3, R152, PT ;  /* 0x0000009803987248 */ /* 0x000fe20003fe0100 */
[----:B------:R-:W-:Y:S01]  /*1570*/  IMAD.MOV.U32 R3, RZ, RZ, RZ ;  /* 0x000000ffff037224 */ /* 0x000fe200078e00ff */
[----:B------:R-:W-:Y:S02]  /*1580*/  CS2R R92, SRZ ;  /* 0x00000000005c7805 */ /* 0x000fe4000001ff00 */
[----:B------:R-:W-:Y:S02]  /*1590*/  CS2R R36, SRZ ;  /* 0x0000000000247805 */ /* 0x000fe4000001ff00 */
[----:B------:R-:W-:Y:S02]  /*15a0*/  CS2R R32, SRZ ;  /* 0x0000000000207805 */ /* 0x000fe4000001ff00 */
[----:B------:R-:W-:-:S02]  /*15b0*/  CS2R R88, SRZ ;  /* 0x0000000000587805 */ /* 0x000fc4000001ff00 */
[----:B------:R-:W-:Y:S02]  /*15c0*/  CS2R R26, SRZ ;  /* 0x00000000001a7805 */ /* 0x000fe4000001ff00 */
[----:B------:R-:W-:Y:S02]  /*15d0*/  MOV R19, RZ ;  /* 0x000000ff00137202 */ /* 0x000fe40000000f00 */
        /* <DEDUP_REMOVED lines=28> */
[----:B------:R-:W-:Y:S06]  /*17a0*/  @!P0 BRA `(.L_x_5936) ;  /* 0x0000001400d88947 */ /* 0x000fec0003800000 */
[----:B------:R-:W-:Y:S02]  /*17b0*/  ISETP.GE.AND P1, PT, R152, 0x1, PT ;  /* 0x000000019800780c */ /* 0x000fe40003f26270 */
[----:B------:R-:W-:-:S11]  /*17c0*/  PLOP3.LUT P0, PT, PT, PT, PT, 0x80, 0x0 ;  /* 0x000000000000781c */ /* 0x000fd60003f0f070 */
[----:B------:R-:W-:Y:S05]  /*17d0*/  @!P1 BRA `(.L_x_5937) ;  /* 0x000000b800c09947 */ /* 0x000fea0003800000 */
[----:B------:R-:W1:Y:S01]  /*17e0*/  SHFL.IDX PT, R4, R192, RZ, 0x1f ;  /* 0x00001fffc0047589 */ /* 0x000e6200000e0000 */
[----:B------:R-:W-:Y:S01]  /*17f0*/  UIADD3 UR4, UR37, 0x36400, URZ ;  /* 0x0003640025047890 */ /* 0x000fe2000fffe03f */
[----:B------:R-:W-:Y:S01]  /*1800*/  ISETP.GE.AND P0, PT, R152, 0x2, PT ;  /* 0x000000029800780c */ /* 0x000fe20003f06270 */
[----:B------:R-:W-:Y:S01]  /*1810*/  UMOV UR17, 0x40000040 ;  /* 0x4000004000117882 */ /* 0x000fe20000000000 */
[----:B------:R-:W-:Y:S01]  /*1820*/  BAR.SYNC.DEFER_BLOCKING 0xe, 0x100 ;  /* 0x0384000000007b1d */ /* 0x000fe20000010000 */
        /* <DEDUP_REMOVED lines=24> */
[----:B------:R-:W-:-:S04]  /*19b0*/  LOP3.LUT R7, R5, 0x2000000, RZ, 0xfc, !PT ;  /* 0x0200000005077812 */ /* 0x000fc800078efcff */
[----:B------:R-:W-:-:S04]  /*19c0*/  LEA R4, R2, R7, 0xc ;  /* 0x0000000702047211 */ /* 0x000fc800078e60ff */
[C---:B------:R-:W-:Y:S01]  /*19d0*/  R2UR UR18, R4.reuse ;  /* 0x00000000041272ca */ /* 0x040fe200000e0000 */
[----:B------:R-:W-:-:S05]  /*19e0*/  VIADD R5, R4, 0x80 ;  /* 0x0000008004057836 */ /* 0x000fca0000000000 */
        /* <DEDUP_REMOVED lines=25> */
.L_x_5939:
[----:B------:R-:W-:Y:S01]  /*1b80*/  BAR.SYNC.DEFER_BLOCKING 0xe, 0x100 ;  /* 0x0384000000007b1d */ /* 0x000fe20000010000 */
[----:B-12---:R-:W-:Y:S01]  /*1b90*/  IMAD R4, R2, 0x40, R17 ;  /* 0x0000004002047824 */ /* 0x006fe200078e0211 */
[----:B------:R-:W-:Y:S01]  /*1ba0*/  ISETP.GT.AND P2, PT, R152, RZ, PT ;  /* 0x000000ff9800720c */ /* 0x000fe20003f44270 */
        /* <DEDUP_REMOVED lines=9> */
[----:B------:R-:W1:Y:S04]  /*1c40*/  LDS R5, [R4+0x38400] ;  /* 0x0384000004057984 */ /* 0x000e680000000800 */
[----:B------:R2:W3:Y:S02]  /*1c50*/  LDS R6, [R4+0x38420] ;  /* 0x0384200004067984 */ /* 0x0004e40000000800 */
[----:B--2---:R-:W-:-:S04]  /*1c60*/  LEA R4, R2, R7, 0xc ;  /* 0x0000000702047211 */ /* 0x004fc800078e60ff */
        /* <DEDUP_REMOVED lines=132> */
[C---:B------:R-:W-:Y:S02]  /*24b0*/  VIADD R5, R4.reuse, 0x100 ;  /* 0x0000010004057836 */ /* 0x040fe40000000000 */
[----:B------:R-:W-:Y:S02]  /*24c0*/  VIADD R4, R4, 0x180 ;  /* 0x0000018004047836 */ /* 0x000fe40000000000 */
[----:B------:R-:W-:Y:S01]  /*24d0*/  HGMMA.64x256x16.F32 R24, gdesc[UR16].tnspB, R24, gsb0 ;  /* 0x43e00000101879f0 */ /* 0x000fe20008000818 */
[----:B------:R-:W-:Y:S02]  /*24e0*/  R2UR UR10, R5 ;  /* 0x00000000050a72ca */ /* 0x000fe400000e0000 */
[----:B------:R-:W-:Y:S02]  /*24f0*/  R2UR UR14, R4 ;  /* 0x00000000040e72ca */ /* 0x000fe400000e0000 */
[----:B------:R-:W-:-:S02]  /*2500*/  @!P1 LEA R4, R2, UR37, 0x3 ;  /* 0x0000002502049c11 */ /* 0x000fc4000f8e18ff */
[----:B------:R-:W-:Y:S02]  /*2510*/  SEL R5, RZ, 0x1, P0 ;  /* 0x00000001ff057807 */ /* 0x000fe40000000000 */
[----:B------:R-:W-:Y:S02]  /*2520*/  @!P1 IADD3 R4, R4, 0x38860, RZ ;  /* 0x0003886004049810 */ /* 0x000fe40007ffe0ff */
[----:B------:R-:W-:Y:S02]  /*2530*/  LOP3.LUT R16, R16, R5, RZ, 0x3c, !PT ;  /* 0x0000000510107212 */ /* 0x000fe400078e3cff */
[----:B------:R-:W-:Y:S01]  /*2540*/  @!P1 PRMT R4, RZ, 0x654, R4 ;  /* 0x00000654ff049816 */ /* 0x000fe20000000004 */
[----:B------:R-:W-:Y:S02]  /*2550*/  WARPGROUP.DEPBAR.LE gsb0, 0x0 ;  /* 0x00008000000079c5 */ /* 0x000fe40000010000 */
[----:B------:R-:W-:-:S12]  /*2560*/  WARPGROUP.ARRIVE ;  /* 0x00000000000079c5 */ /* 0x000fd80000000000 */
        /* <DEDUP_REMOVED lines=13> */
.L_x_5938:
[----:B------:R-:W-:Y:S01]  /*2640*/  BAR.SYNC.DEFER_BLOCKING 0xe, 0x100 ;  /* 0x0384000000007b1d */ /* 0x000fe20000010000 */
[C---:B-12---:R-:W-:Y:S01]  /*2650*/  IMAD R4, R2.reuse, 0x40, R17 ;  /* 0x0000004002047824 */ /* 0x046fe200078e0211 */
[----:B------:R-:W-:Y:S01]  /*2660*/  PLOP3.LUT P0, PT, PT, PT, PT, 0x8, 0x0 ;  /* 0x000000000000781c */ /* 0x000fe20003f0e170 */
        /* <DEDUP_REMOVED lines=138> */
.L_x_5936:
[----:B------:R-:W-:Y:S02]  /*2f10*/  ISETP.GE.AND P1, PT, R152, 0x1, PT ;  /* 0x000000019800780c */ /* 0x000fe40003f26270 */
[----:B------:R-:W-:-:S11]  /*2f20*/  PLOP3.LUT P0, PT, PT, PT, PT, 0x80, 0x0 ;  /* 0x000000000000781c */ /* 0x000fd60003f0f070 */
[----:B------:R-:W-:Y:S05]  /*2f30*/  @!P1 BRA `(.L_x_5937) ;  /* 0x000000a000e89947 */ /* 0x000fea0003800000 */
[----:B------:R-:W1:Y:S01]  /*2f40*/  SHFL.IDX PT, R0, R192, RZ, 0x1f ;  /* 0x00001fffc0007589 */ /* 0x000e6200000e0000 */
[----:B------:R-:W-:-:S04]  /*2f50*/  UIADD3 UR4, UR37, 0x36400, URZ ;  /* 0x0003640025047890 */ /* 0x000fc8000fffe03f */
[----:B------:R-:W-:-:S06]  /*2f60*/  ULOP3.LUT UP0, URZ, UR4, 0x3ff, URZ, 0xc0, !UPT ;  /* 0x000003ff043f7892 */ /* 0x000fcc000f80c03f */
[----:B------:R-:W-:Y:S02]  /*2f70*/  PLOP3.LUT P0, PT, PT, PT, UP0, 0x80, 0x0 ;  /* 0x000000000000781c */ /* 0x000fe40003f0f008 */
[----:B-1----:R-:W-:-:S04]  /*2f80*/  LEA.HI R3, R0, R0, RZ, 0x1 ;  /* 0x0000000000037211 */ /* 0x002fc800078f08ff */
[----:B------:R-:W-:-:S04]  /*2f90*/  LOP3.LUT R3, R3, 0x1fffe, RZ, 0xc0, !PT ;  /* 0x0001fffe03037812 */ /* 0x000fc800078ec0ff */
[----:B------:R-:W-:-:S04]  /*2fa0*/  IADD3 R3, R0, -R3, RZ ;  /* 0x8000000300037210 */ /* 0x000fc80007ffe0ff */
        /* <DEDUP_REMOVED lines=19> */
[----:B-1----:R-:W-:-:S07]  /*30e0*/  IMAD.MOV.U32 R13, RZ, RZ, RZ ;  /* 0x000000ffff0d7224 */ /* 0x002fce00078e00ff */
[----:B------:R-:W-:-:S07]  /*30f0*/  LEPC R20, `(.L_x_5940) ;  /* 0x000000001014794e */ /* 0x000fce0000000000 */
[----:B--2---:R-:W-:Y:S05]  /*3100*/  CALL.ABS.NOINC R14 ;  /* 0x000000000e007343 */ /* 0x004fea0003c00000 */
.L_x_5940:
        /* <DEDUP_REMOVED lines=9> */
.L_x_6042:
[----:B------:R-:W-:Y:S05]  /*31a0*/  @!P0 BRA `(.L_x_5942) ;  /* 0x0000000000048947 */ /* 0x000fea0003800000 */
[----:B------:R-:W-:Y:S01]  /*31b0*/  BPT.TRAP 0x1 ;  /* 0x000000040000795c */ /* 0x000fe20000300000 */
.L_x_5942:
[----:B------:R-:W-:Y:S02]  /*31c0*/  LEA R5, R2, UR37, 0x3 ;  /* 0x0000002502057c11 */ /* 0x000fe4000f8e18ff */
[----:B------:R-:W-:-:S04]  /*31d0*/  SHF.L.U32 R8, R16, 0x1f, RZ ;  /* 0x0000001f10087819 */ /* 0x000fc800000006ff */
[----:B------:R2:W3:Y:S01]  /*31e0*/  SYNCS.PHASECHK.TRANS64.TRYWAIT P1, [R5+URZ+0x38830], R8 ;  /* 0x03883008050075a7 */ /* 0x0004e2000802017f */
[----:B------:R-:W-:Y:S05]  /*31f0*/  @!P0 BRA `(.L_x_5943) ;  /* 0x0000000000048947 */ /* 0x000fea0003800000 */
[----:B------:R-:W-:Y:S01]  /*3200*/  BPT.TRAP 0x1 ;  /* 0x000000040000795c */ /* 0x000fe20000300000 */
.L_x_5943:
[----:B---3--:R-:W-:Y:S05]  /*3210*/  @P1 BRA `(.L_x_5944) ;  /* 0x0000000000081947 */ /* 0x008fea0003800000 */
[----:B------:R-:W3:Y:S02]  /*3220*/  SYNCS.PHASECHK.TRANS64.TRYWAIT P1, [R5+URZ+0x38830], R8 ;  /* 0x03883008050075a7 */ /* 0x000ee4000802017f */
[----:B---3--:R-:W-:Y:S05]  /*3230*/  @!P1 BRA `(.L_x_5945) ;  /* 0x000000f000089947 */ /* 0x008fea0003800000 */
.L_x_5944:
[----:B------:R-:W-:-:S04]  /*3240*/  UIADD3 UR4, UR37, 0x22400, URZ ;  /* 0x0002240025047890 */ /* 0x000fc8000fffe03f */
[----:B------:R-:W-:-:S04]  /*3250*/  USHF.R.U32.HI UR4, URZ, 0x4, UR4 ;  /* 0x000000043f047899 */ /* 0x000fc80008011604 */
[----:B------:R-:W-:-:S06]  /*3260*/  ULOP3.LUT UR4, UR4, 0x3fff, URZ, 0xc0, !UPT ;  /* 0x00003fff04047892 */ /* 0x000fcc000f8ec03f */
[----:B-1----:R-:W-:Y:S01]  /*3270*/  IMAD.U32 R0, RZ, RZ, UR4 ;  /* 0x00000004ff007e24 */ /* 0x002fe2000f8e00ff */
[----:B------:R-:W-:Y:S05]  /*3280*/  WARPSYNC.ALL ;  /* 0x0000000000007948 */ /* 0x000fea0003800000 */
[----:B------:R-:W-:Y:S01]  /*3290*/  LOP3.LUT R0, R0, 0x10000, RZ, 0xfc, !PT ;  /* 0x0001000000007812 */ /* 0x000fe200078efcff */
[----:B------:R-:W-:-:S04]  /*32a0*/  UIADD3 UR4, UR37, 0x20400, URZ ;  /* 0x0002040025047890 */ /* 0x000fc8000fffe03f */
[----:B------:R-:W-:Y:S01]  /*32b0*/  IMAD R4, R2, 0x200, R0 ;  /* 0x0000020002047824 */ /* 0x000fe200078e0200 */
        /* <DEDUP_REMOVED lines=32> */
.L_x_6043:
[----:B------:R-:W-:Y:S05]  /*34c0*/  @!P0 BRA `(.L_x_5947) ;  /* 0x0000000000048947 */ /* 0x000fea0003800000 */
[----:B------:R-:W-:Y:S01]  /*34d0*/  BPT.TRAP 0x1 ;  /* 0x000000040000795c */ /* 0x000fe20000300000 */
.L_x_5947:
[----:B------:R4:W1:Y:S01]  /*34e0*/  SYNCS.PHASECHK.TRANS64.TRYWAIT P1, [R5+URZ+0x38850], R8 ;  /* 0x03885008050075a7 */ /* 0x000862000802017f */
[----:B------:R-:W-:Y:S05]  /*34f0*/  @!P0 BRA `(.L_x_5948) ;  /* 0x0000000000048947 */ /* 0x000fea0003800000 */
[----:B------:R-:W-:Y:S01]  /*3500*/  BPT.TRAP 0x1 ;  /* 0x000000040000795c */ /* 0x000fe20000300000 */
.L_x_5948:
[----:B-1----:R-:W-:-:S05]  /*3510*/  IMAD.U32 R4, RZ, RZ, UR37 ;  /* 0x00000025ff047e24 */ /* 0x002fca000f8e00ff */
[C---:B------:R-:W-:Y:S01]  /*3520*/  IADD3 R3, R4.reuse, 0x400, RZ ;  /* 0x0000040004037810 */ /* 0x040fe20007ffe0ff */
        /* <DEDUP_REMOVED lines=11> */
.L_x_5949:
[----:B------:R-:W-:Y:S01]  /*35e0*/  R2UR UR8, R4 ;  /* 0x00000000040872ca */ /* 0x000fe200000e0000 */
[----:B------:R-:W-:Y:S01]  /*35f0*/  WARPGROUP.ARRIVE ;  /* 0x00000000000079c5 */ /* 0x000fe20000000000 */
[----:B------:R-:W-:Y:S01]  /*3600*/  R2UR UR10, R6 ;  /* 0x00000000060a72ca */ /* 0x000fe200000e0000 */
[----:B------:R-:W-:Y:S01]  /*3610*/  UMOV UR9, 0x40000040 ;  /* 0x4000004000097882 */ /* 0x000fe20000000000 */
[----:B------:R-:W-:Y:S01]  /*3620*/  UMOV UR11, 0x40000040 ;  /* 0x40000040000b7882 */ /* 0x000fe20000000000 */
[----:B--234-:R-:W-:Y:S01]  /*3630*/  VIADD R8, R4, 0x2 ;  /* 0x0000000204087836 */ /* 0x01cfe20000000000 */
[----:B------:R-:W-:Y:S01]  /*3640*/  IADD3 R7, R6, 0x2, RZ ;  /* 0x0000000206077810 */ /* 0x000fe20007ffe0ff */
        /* <DEDUP_REMOVED lines=10> */
[----:B------:R-:W-:Y:S01]  /*36f0*/  ULDC UR10, c[0x0][0xa80] ;  /* 0x0002a000000a7ab9 */ /* 0x000fe20000000800 */
[----:B------:R-:W-:-:S04]  /*3700*/  IMAD R206, R2, 0x1000, R19 ;  /* 0x0000100002ce7824 */ /* 0x000fc800078e0213 */
[----:B------:R-:W-:Y:S01]  /*3710*/  VIADD R207, R206, 0x80 ;  /* 0x00000080cecf7836 */ /* 0x000fe20000000000 */
        /* <DEDUP_REMOVED lines=142> */
[C-C-:B------:R-:W-:Y:S01]  /*4000*/  IMAD.IADD R12, R8.reuse, 0x1, R9.reuse ;  /* 0x00000001080c7824 */ /* 0x140fe200078e0209 */
[----:B------:R-:W-:Y:S01]  /*4010*/  IADD3 R8, R8, R11, RZ ;  /* 0x0000000b08087210 */ /* 0x000fe20007ffe0ff */
        /* <DEDUP_REMOVED lines=130> */
[C---:B------:R-:W-:Y:S01]  /*4840*/  IADD3 R7, R9.reuse, R8, RZ ;  /* 0x0000000809077210 */ /* 0x040fe20007ffe0ff */
[----:B------:R-:W-:Y:S02]  /*4850*/  IMAD.IADD R9, R9, 0x1, R10 ;  /* 0x0000000109097824 */ /* 0x000fe400078e020a */
[C---:B------:R-:W-:Y:S02]  /*4860*/  IMAD.IADD R8, R11.reuse, 0x1, R8 ;  /* 0x000000010b087824 */ /* 0x040fe400078e0208 */
[----:B------:R-:W-:Y:S01]  /*4870*/  IMAD.IADD R10, R11, 0x1, R10 ;  /* 0x000000010b0a7824 */ /* 0x000fe200078e020a */
[----:B------:R-:W-:Y:S01]  /*4880*/  MOV R11, 0x40 ;  /* 0x00000040000b7802 */ /* 0x000fe20000000f00 */
[----:B------:R-:W-:-:S02]  /*4890*/  WARPGROUP.DEPBAR.LE gsb0, 0x0 ;  /* 0x00008000000079c5 */ /* 0x000fc40000010000 */
[----:B------:R-:W-:-:S06]  /*48a0*/  WARPGROUP.ARRIVE ;  /* 0x00000000000079c5 */ /* 0x000fcc0000000000 */
[----:B------:R-:W-:Y:S01]  /*48b0*/  HGMMA.64x64x16.F32 R24, gdesc[UR4], R24, gsb0 ;  /* 0x00e00000041879f0 */ /* 0x000fe20008000818 */
[----:B------:R-:W-:Y:S01]  /*48c0*/  R2UR UR4, R7 ;  /* 0x00000000070472ca */ /* 0x000fe200000e0000 */
[----:B------:R-:W-:Y:S01]  /*48d0*/  UMOV UR5, 0x40000040 ;  /* 0x4000004000057882 */ /* 0x000fe20000000000 */
[----:B------:R-:W-:Y:S01]  /*48e0*/  R2UR UR6, R9 ;  /* 0x00000000090672ca */ /* 0x000fe200000e0000 */
[----:B------:R-:W-:Y:S01]  /*48f0*/  UMOV UR7, 0x40000040 ;  /* 0x4000004000077882 */ /* 0x000fe20000000000 */
        /* <DEDUP_REMOVED lines=14> */
[----:B------:R-:W-:Y:S02]  /*49e0*/  IMAD R7, R152, -0x40, R11 ;  /* 0xffffffc098077824 */ /* 0x000fe400078e020b */
[----:B------:R-:W-:Y:S02]  /*49f0*/  VIADD R11, R17, UR42 ;  /* 0x0000002a110b7c36 */ /* 0x000fe40008000000 */
        /* <DEDUP_REMOVED lines=8> */
[----:B------:R-:W1:Y:S08]  /*4a80*/  LDC R6, c[0x0][0x2e0] ;  /* 0x0000b800ff067b82 */ /* 0x000e700000000800 */
[----:B------:R-:W2:Y:S01]  /*4a90*/  LDC R9, c[0x0][0x288] ;  /* 0x0000a200ff097b82 */ /* 0x000ea20000000800 */
[----:B-1----:R-:W-:-:S02]  /*4aa0*/  IMAD R7, R153, R6, R7 ;  /* 0x0000000699077224 */ /* 0x002fc400078e0207 */
[----:B------:R-:W-:-:S03]  /*4ab0*/  IMAD R8, R153, R6, R8 ;  /* 0x0000000699087224 */ /* 0x000fc600078e0208 */
[----:B------:R-:W-:Y:S02]  /*4ac0*/  IADD3 R7, -R18, R7, RZ ;  /* 0x0000000712077210 */ /* 0x000fe40007ffe1ff */
[----:B--2---:R-:W-:Y:S01]  /*4ad0*/  IADD3 R8, R8, -R9, -R18 ;  /* 0x8000000908087210 */ /* 0x004fe20007ffe812 */
[----:B------:R-:W-:-:S03]  /*4ae0*/  IMAD R6, R153, R6, -R9 ;  /* 0x0000000699067224 */ /* 0x000fc600078e0a09 */
[----:B------:R-:W-:Y:S01]  /*4af0*/  VIADDMNMX R10, R11, R8, R7, PT ;  /* 0x000000080b0a7246 */ /* 0x000fe20003800107 */
[----:B------:R-:W-:Y:S01]  /*4b00*/  VIADD R6, R6, UR42 ;  /* 0x0000002a06067c36 */ /* 0x000fe20008000000 */
[----:B------:R-:W-:Y:S02]  /*4b10*/  IADD3 R8, R8, 0x8, R11 ;  /* 0x0000000808087810 */ /* 0x000fe40007ffe00b */
[C---:B------:R-:W-:Y:S02]  /*4b20*/  ISETP.GT.AND P1, PT, R10.reuse, RZ, PT ;  /* 0x000000ff0a00720c */ /* 0x040fe40003f24270 */
[C---:B------:R-:W-:Y:S02]  /*4b30*/  ISETP.GT.AND P2, PT, R10.reuse, 0x1, PT ;  /* 0x000000010a00780c */ /* 0x040fe40003f44270 */
[----:B------:R-:W-:Y:S02]  /*4b40*/  ISETP.GT.AND P3, PT, R10, 0x8, PT ;  /* 0x000000080a00780c */ /* 0x000fe40003f64270 */
[----:B------:R-:W-:-:S02]  /*4b50*/  VIMNMX R8, R7, R8, PT ;  /* 0x0000000807087248 */ /* 0x000fc40003fe0100 */
[----:B------:R-:W-:Y:S02]  /*4b60*/  SHF.R.S32.HI R9, RZ, 0x1f, R6 ;  /* 0x0000001fff097819 */ /* 0x000fe40000011406 */
[----:B------:R-:W-:Y:S02]  /*4b70*/  ISETP.GT.AND P4, PT, R8, 0x29, PT ;  /* 0x000000290800780c */ /* 0x000fe40003f84270 */
[----:B------:R-:W-:-:S04]  /*4b80*/  LEA.HI R9, R9, R6, RZ, 0x6 ;  /* 0x0000000609097211 */ /* 0x000fc800078f30ff */
[----:B------:R-:W-:-:S04]  /*4b90*/  SHF.R.S32.HI R9, RZ, 0x6, R9 ;  /* 0x00000006ff097819 */ /* 0x000fc80000011409 */
[----:B------:R-:W-:Y:S01]  /*4ba0*/  VIMNMX R9, RZ, R9, !PT ;  /* 0x00000009ff097248 */ /* 0x000fe20007fe0100 */
        /* <DEDUP_REMOVED lines=51> */
[----:B------:R-:W-:Y:S01]  /*4ee0*/  R2UR UR4, R206 ;  /* 0x00000000ce0472ca */ /* 0x000fe200000e0000 */
[----:B------:R-:W3:Y:S01]  /*4ef0*/  MUFU.TANH R33, R33 ;  /* 0x0000002100217308 */ /* 0x000ee20000002400 */
[----:B-1----:R-:W-:-:S02]  /*4f00*/  FSEL R29, R29, -INF , P1 ;  /* 0xff8000001d1d7808 */ /* 0x002fc40000800000 */
[----:B------:R-:W-:Y:S02]  /*4f10*/  ISETP.GT.AND P1, PT, R10, 0x11, PT ;  /* 0x000000110a00780c */ /* 0x000fe40003f24270 */
[----:B------:R-:W-:-:S03]  /*4f20*/  FMNMX.FTZ R13, R29, R12, !PT ;  /* 0x0000000c1d0d7209 */ /* 0x000fc60007810000 */
[----:B------:R-:W1:Y:S01]  /*4f30*/  MUFU.TANH R36, R36 ;  /* 0x0000002400247308 */ /* 0x000e620000002400 */
[----:B--2---:R-:W-:Y:S02]  /*4f40*/  FSEL R32, R32, -INF , P2 ;  /* 0xff80000020207808 */ /* 0x004fe40001000000 */
[----:B------:R-:W-:Y:S01]  /*4f50*/  ISETP.GT.AND P2, PT, R10, 0x18, PT ;  /* 0x000000180a00780c */ /* 0x000fe20003f44270 */
[----:B------:R-:W-:Y:S01]  /*4f60*/  UMOV UR6, UR4 ;  /* 0x0000000400067c82 */ /* 0x000fe20008000000 */
[----:B------:R-:W-:Y:S02]  /*4f70*/  FMNMX.FTZ R12, R32, R13, !PT ;  /* 0x0000000d200c7209 */ /* 0x000fe40007810000 */
[----:B------:R-:W-:Y:S01]  /*4f80*/  R2UR UR4, R207 ;  /* 0x00000000cf0472ca */ /* 0x000fe200000e0000 */
[----:B------:R-:W2:Y:S01]  /*4f90*/  MUFU.TANH R37, R37 ;  /* 0x0000002500257308 */ /* 0x000ea20000002400 */
[----:B---3--:R-:W-:Y:S02]  /*4fa0*/  FSEL R33, R33, -INF , P1 ;  /* 0xff80000021217808 */ /* 0x008fe40000800000 */
[----:B------:R-:W-:-:S02]  /*4fb0*/  ISETP.GT.AND P1, PT, R10, 0x19, PT ;  /* 0x000000190a00780c */ /* 0x000fc40003f24270 */
[----:B------:R-:W-:Y:S02]  /*4fc0*/  FMNMX.FTZ R13, R33, R12, !PT ;  /* 0x0000000c210d7209 */ /* 0x000fe40007810000 */
[----:B------:R-:W-:Y:S01]  /*4fd0*/  IADD3 R207, R206, 0x100, RZ ;  /* 0x00000100cecf7810 */ /* 0x000fe20007ffe0ff */
[----:B------:R-:W3:Y:S01]  /*4fe0*/  MUFU.TANH R40, R40 ;  /* 0x0000002800287308 */ /* 0x000ee20000002400 */
[----:B-1----:R-:W-:Y:S01]  /*4ff0*/  FSEL R36, R36, -INF , P2 ;  /* 0xff80000024247808 */ /* 0x002fe20001000000 */
[----:B------:R-:W-:Y:S01]  /*5000*/  VIADD R206, R206, 0x180 ;  /* 0x00000180cece7836 */ /* 0x000fe20000000000 */
[----:B------:R-:W-:Y:S02]  /*5010*/  ISETP.GT.AND P2, PT, R10, 0x20, PT ;  /* 0x000000200a00780c */ /* 0x000fe40003f44270 */
[----:B------:R-:W-:-:S03]  /*5020*/  FMNMX.FTZ R12, R36, R13, !PT ;  /* 0x0000000d240c7209 */ /* 0x000fc60007810000 */
[----:B------:R-:W1:Y:S01]  /*5030*/  MUFU.TANH R41, R41 ;  /* 0x0000002900297308 */ /* 0x000e620000002400 */
[----:B--2---:R-:W-:Y:S02]  /*5040*/  FSEL R37, R37, -INF , P1 ;  /* 0xff80000025257808 */ /* 0x004fe40000800000 */
[----:B------:R-:W-:Y:S02]  /*5050*/  ISETP.GT.AND P1, PT, R10, 0x21, PT ;  /* 0x000000210a00780c */ /* 0x000fe40003f24270 */
[----:B------:R-:W-:-:S03]  /*5060*/  FMNMX.FTZ R13, R37, R12, !PT ;  /* 0x0000000c250d7209 */ /* 0x000fc60007810000 */
        /* <DEDUP_REMOVED lines=30> */
[----:B------:R-:W-:Y:S02]  /*5250*/  ISETP.GT.AND P1, PT, R8, RZ, PT ;  /* 0x000000ff0800720c */ /* 0x000fe40003f24270 */
[----:B------:R-:W-:-:S03]  /*5260*/  FMNMX.FTZ R10, R53, R10, !PT ;  /* 0x0000000a350a7209 */ /* 0x000fc60007810000 */
[----:B------:R-:W1:Y:S01]  /*5270*/  MUFU.TANH R30, R30 ;  /* 0x0000001e001e7308 */ /* 0x000e620000002400 */
[----:B--2---:R-:W-:Y:S01]  /*5280*/  FSEL R26, R26, -INF , P1 ;  /* 0xff8000001a1a7808 */ /* 0x004fe20000800000 */
[----:B------:R-:W2:Y:S01]  /*5290*/  SHFL.BFLY PT, R13, R10, 0x2, 0x1f ;  /* 0x0c401f000a0d7f89 */ /* 0x000ea200000e0000 */
[----:B------:R-:W-:-:S05]  /*52a0*/  ISETP.GT.AND P1, PT, R8, 0x9, PT ;  /* 0x000000090800780c */ /* 0x000fca0003f24270 */
[----:B------:R-:W4:Y:S01]  /*52b0*/  MUFU.TANH R31, R31 ;  /* 0x0000001f001f7308 */ /* 0x000f220000002400 */
[----:B---3--:R-:W-:Y:S02]  /*52c0*/  FSEL R27, R27, -INF , P2 ;  /* 0xff8000001b1b7808 */ /* 0x008fe40001000000 */
[----:B------:R-:W-:Y:S02]  /*52d0*/  ISETP.GT.AND P2, PT, R8, 0x10, PT ;  /* 0x000000100800780c */ /* 0x000fe40003f44270 */
[----:B------:R-:W-:-:S03]  /*52e0*/  FMNMX.FTZ R11, R26, R27, !PT ;  /* 0x0000001b1a0b7209 */ /* 0x000fc60007810000 */
[----:B------:R-:W3:Y:S01]  /*52f0*/  MUFU.TANH R34, R34 ;  /* 0x0000002200227308 */ /* 0x000ee20000002400 */
[----:B-1----:R-:W-:Y:S02]  /*5300*/  FSEL R30, R30, -INF , P3 ;  /* 0xff8000001e1e7808 */ /* 0x002fe40001800000 */
[----:B------:R-:W-:-:S05]  /*5310*/  ISETP.GT.AND P3, PT, R8, 0x20, PT ;  /* 0x000000200800780c */ /* 0x000fca0003f64270 */
[----:B------:R-:W1:Y:S01]  /*5320*/  MUFU.TANH R35, R35 ;  /* 0x0000002300237308 */ /* 0x000e620000002400 */
[----:B----4-:R-:W-:Y:S02]  /*5330*/  FSEL R31, R31, -INF , P1 ;  /* 0xff8000001f1f7808 */ /* 0x010fe40000800000 */
[----:B--2---:R-:W-:Y:S02]  /*5340*/  FMNMX.FTZ R13, R10, R13, !PT ;  /* 0x0000000d0a0d7209 */ /* 0x004fe40007810000 */
[----:B------:R-:W-:-:S03]  /*5350*/  ISETP.GT.AND P1, PT, R8, 0x11, PT ;  /* 0x000000110800780c */ /* 0x000fc60003f24270 */
[----:B------:R-:W2:Y:S01]  /*5360*/  SHFL.BFLY PT, R10, R13, 0x1, 0x1f ;  /* 0x0c201f000d0a7f89 */ /* 0x000ea200000e0000 */
[----:B------:R-:W4:Y:S01]  /*5370*/  MUFU.TANH R38, R38 ;  /* 0x0000002600267308 */ /* 0x000f220000002400 */
[----:B---3--:R-:W-:Y:S02]  /*5380*/  FSEL R34, R34, -INF , P2 ;  /* 0xff80000022227808 */ /* 0x008fe40001000000 */
[----:B------:R-:W-:-:S05]  /*5390*/  ISETP.GT.AND P2, PT, R8, 0x18, PT ;  /* 0x000000180800780c */ /* 0x000fca0003f44270 */
[----:B------:R-:W3:Y:S01]  /*53a0*/  MUFU.TANH R39, R39 ;  /* 0x0000002700277308 */ /* 0x000ee20000002400 */
        /* <DEDUP_REMOVED lines=8> */
[----:B---3--:R-:W-:Y:S01]  /*5430*/  FSEL R39, R39, -INF , P1 ;  /* 0xff80000027277808 */ /* 0x008fe20000800000 */
[----:B------:R-:W-:Y:S01]  /*5440*/  FMUL.FTZ R12, R7, UR10 ;  /* 0x0000000a070c7c20 */ /* 0x000fe20008410000 */
[----:B------:R-:W-:Y:S02]  /*5450*/  FMNMX.FTZ R11, R31, R10, !PT ;  /* 0x0000000a1f0b7209 */ /* 0x000fe40007810000 */
[----:B------:R-:W-:Y:S01]  /*5460*/  ISETP.GT.AND P1, PT, R8, 0x28, PT ;  /* 0x000000280800780c */ /* 0x000fe20003f24270 */
[----:B------:R-:W3:Y:S01]  /*5470*/  MUFU.TANH R46, R46 ;  /* 0x0000002e002e7308 */ /* 0x000ee20000002400 */
        /* <DEDUP_REMOVED lines=11> */
[----:B---3--:R-:W-:Y:S02]  /*5530*/  FSEL R46, R46, -INF , P1 ;  /* 0xff8000002e2e7808 */ /* 0x008fe40000800000 */
[----:B------:R-:W-:Y:S02]  /*5540*/  FMNMX.FTZ R11, R43, R10, !PT ;  /* 0x0000000a2b0b7209 */ /* 0x000fe40007810000 */
[----:B------:R-:W-:Y:S01]  /*5550*/  ISETP.GT.AND P1, PT, R8, 0x31, PT ;  /* 0x000000310800780c */ /* 0x000fe20003f24270 */
[----:B------:R-:W3:Y:S01]  /*5560*/  MUFU.TANH R51, R51 ;  /* 0x0000003300337308 */ /* 0x000ee20000002400 */
[----:B-1----:R-:W-:Y:S02]  /*5570*/  FSEL R47, R47, -INF , P4 ;  /* 0xff8000002f2f7808 */ /* 0x002fe40002000000 */
[----:B------:R-:W-:Y:S02]  /*5580*/  FMNMX.FTZ R10, R46, R11, !PT ;  /* 0x0000000b2e0a7209 */ /* 0x000fe40007810000 */
[----:B------:R-:W-:-:S02]  /*5590*/  FSEL R56, R12, RZ, P2 ;  /* 0x000000ff0c387208 */ /* 0x000fc40001000000 */
        /* <DEDUP_REMOVED lines=10> */
[----:B---3--:R-:W-:Y:S01]  /*5640*/  FSEL R51, R51, -INF , P1 ;  /* 0xff80000033337808 */ /* 0x008fe20000800000 */
        /* <DEDUP_REMOVED lines=14> */
[--C-:B------:R-:W-:Y:S01]  /*5730*/  FFMA.FTZ R175, R49, UR10, -R56.reuse ;  /* 0x0000000a31af7c23 */ /* 0x100fe20008010838 */
[----:B--2---:R-:W-:Y:S01]  /*5740*/  FSEL R55, R55, -INF , P1 ;  /* 0xff80000037377808 */ /* 0x004fe20000800000 */
[--C-:B------:R-:W-:Y:S01]  /*5750*/  FFMA.FTZ R176, R52, UR10, -R56.reuse ;  /* 0x0000000a34b07c23 */ /* 0x100fe20008010838 */
[----:B------:R-:W-:Y:S01]  /*5760*/  FFMA.FTZ R177, R53, UR10, -R56 ;  /* 0x0000000a35b17c23 */ /* 0x000fe20008010838 */
[----:B------:R-:W1:Y:S01]  /*5770*/  MUFU.EX2 R11, R11 ;  /* 0x0000000b000b7308 */ /* 0x000e620000000800 */
[----:B------:R-:W-:-:S05]  /*5780*/  FMNMX.FTZ R8, R55, R8, !PT ;  /* 0x0000000837087209 */ /* 0x000fca0007810000 */
[----:B------:R-:W2:Y:S02]  /*5790*/  SHFL.BFLY PT, R25, R8, 0x2, 0x1f ;  /* 0x0c401f0008197f89 */ /* 0x000ea400000e0000 */
[----:B------:R-:W-:Y:S08]  /*57a0*/  MUFU.EX2 R12, R12 ;  /* 0x0000000c000c7308 */ /* 0x000ff00000000800 */
[----:B------:R-:W3:Y:S01]  /*57b0*/  MUFU.EX2 R13, R13 ;  /* 0x0000000d000d7308 */ /* 0x000ee20000000800 */
[----:B-1----:R-:W-:Y:S01]  /*57c0*/  F2FP.F16.F32.PACK_AB R156, R11, R10 ;  /* 0x0000000a0b9c723e */ /* 0x002fe200000000ff */
[----:B------:R-:W-:-:S06]  /*57d0*/  FADD.FTZ R11, R10, R11 ;  /* 0x0000000b0a0b7221 */ /* 0x000fcc0000010000 */
[----:B------:R-:W-:Y:S01]  /*57e0*/  MUFU.EX2 R14, R14 ;  /* 0x0000000e000e7308 */ /* 0x000fe20000000800 */
[----:B--2---:R-:W-:-:S07]  /*57f0*/  FMNMX.FTZ R25, R8, R25, !PT ;  /* 0x0000001908197209 */ /* 0x004fce0007810000 */
[----:B------:R-:W1:Y:S01]  /*5800*/  MUFU.EX2 R15, R15 ;  /* 0x0000000f000f7308 */ /* 0x000e620000000800 */
[C---:B---3--:R-:W-:Y:S01]  /*5810*/  F2FP.F16.F32.PACK_AB R158, R13.reuse, R12 ;  /* 0x0000000c0d9e723e */ /* 0x048fe200000000ff */
[----:B------:R-:W-:Y:S01]  /*5820*/  FADD.FTZ R12, R12, R11 ;  /* 0x0000000b0c0c7221 */ /* 0x000fe20000010000 */
[----:B------:R-:W2:Y:S03]  /*5830*/  SHFL.BFLY PT, R8, R25, 0x1, 0x1f ;  /* 0x0c201f0019087f89 */ /* 0x000ea600000e0000 */
[----:B------:R-:W-:Y:S01]  /*5840*/  FADD.FTZ R13, R13, R12 ;  /* 0x0000000c0d0d7221 */ /* 0x000fe20000010000 */
[----:B------:R-:W-:Y:S01]  /*5850*/  VIADD R12, R152, 0xfffffffe ;  /* 0xfffffffe980c7836 */ /* 0x000fe20000000000 */
[----:B------:R-:W-:Y:S04]  /*5860*/  MUFU.EX2 R20, R20 ;  /* 0x0000001400147308 */ /* 0x000fe80000000800 */
[----:B------:R-:W-:-:S04]  /*5870*/  ISETP.GE.AND P2, PT, R12, R9, PT ;  /* 0x000000090c00720c */ /* 0x000fc80003f46270 */
[----:B------:R-:W3:Y:S01]  /*5880*/  MUFU.EX2 R21, R21 ;  /* 0x0000001500157308 */ /* 0x000ee20000000800 */
[----:B-1----:R-:W-:Y:S01]  /*5890*/  F2FP.F16.F32.PACK_AB R160, R15, R14 ;  /* 0x0000000e0fa0723e */ /* 0x002fe200000000ff */
[----:B------:R-:W-:-:S04]  /*58a0*/  FADD.FTZ R14, R14, R13 ;  /* 0x0000000d0e0e7221 */ /* 0x000fc80000010000 */
[----:B------:R-:W-:Y:S02]  /*58b0*/  FADD.FTZ R15, R15, R14 ;  /* 0x0000000e0f0f7221 */ /* 0x000fe40000010000 */
[----:B------:R-:W-:Y:S01]  /*58c0*/  MUFU.EX2 R154, R154 ;  /* 0x0000009a009a7308 */ /* 0x000fe20000000800 */
[----:B--2---:R-:W-:-:S04]  /*58d0*/  FMNMX.FTZ R8, R25, R8, !PT ;  /* 0x0000000819087209 */ /* 0x004fc80007810000 */
[C---:B------:R-:W-:Y:S01]  /*58e0*/  FSETP.NEU.FTZ.AND P1, PT, R8.reuse, -INF , PT ;  /* 0xff8000000800780b */ /* 0x040fe20003f3d000 */
[----:B------:R-:W-:Y:S02]  /*58f0*/  FMUL.FTZ R24, R8, UR10 ;  /* 0x0000000a08187c20 */ /* 0x000fe40008410000 */
[----:B------:R-:W1:Y:S01]  /*5900*/  MUFU.EX2 R155, R155 ;  /* 0x0000009b009b7308 */ /* 0x000e620000000800 */
[----:B---3--:R-:W-:Y:S01]  /*5910*/  F2FP.F16.F32.PACK_AB R162, R21, R20 ;  /* 0x0000001415a2723e */ /* 0x008fe200000000ff */
[----:B------:R-:W-:Y:S01]  /*5920*/  FADD.FTZ R20, R20, R15 ;  /* 0x0000000f14147221 */ /* 0x000fe20000010000 */
[----:B------:R-:W-:Y:S02]  /*5930*/  FSEL R25, R24, RZ, P1 ;  /* 0x000000ff18197208 */ /* 0x000fe40000800000 */
[----:B------:R-:W-:Y:S01]  /*5940*/  ISETP.NE.AND P1, PT, R57, RZ, PT ;  /* 0x000000ff3900720c */ /* 0x000fe20003f25270 */
[----:B------:R-:W-:Y:S02]  /*5950*/  FADD.FTZ R21, R21, R20 ;  /* 0x0000001415157221 */ /* 0x000fe40000010000 */
        /* <DEDUP_REMOVED lines=23> */
[----:B------:R-:W-:-:S03]  /*5ad0*/  @!P1 IADD3 R5, R5, 0x38860, RZ ;  /* 0x0003886005059810 */ /* 0x000fc60007ffe0ff */
        /* <DEDUP_REMOVED lines=38> */
[----:B------:R4:W-:Y:S01]  /*5d40*/  STSM.16.M88.4 [R184], R164 ;  /* 0x000000a4b8007844 */ /* 0x0009e20000000200 */
[----:B------:R-:W-:Y:S01]  /*5d50*/  FADD.FTZ R200, R201, R200 ;  /* 0x000000c8c9c87221 */ /* 0x000fe20000010000 */
        /* <DEDUP_REMOVED lines=8> */
[----:B------:R-:W-:-:S06]  /*5de0*/  FADD.FTZ R176, R176, R175 ;  /* 0x000000afb0b07221 */ /* 0x000fcc0000010000 */
[----:B------:R-:W1:Y:S08]  /*5df0*/  MUFU.EX2 R204, R204 ;  /* 0x000000cc00cc7308 */ /* 0x000e700000000800 */
[----:B------:R-:W5:Y:S01]  /*5e00*/  MUFU.EX2 R205, R205 ;  /* 0x000000cd00cd7308 */ /* 0x000f620000000800 */
[----:B---3--:R-:W-:Y:S01]  /*5e10*/  F2FP.F16.F32.PACK_AB R169, R202, R203 ;  /* 0x000000cbcaa9723e */ /* 0x008fe200000000ff */
[----:B------:R-:W-:-:S04]  /*5e20*/  FADD.FTZ R203, R203, R200 ;  /* 0x000000c8cbcb7221 */ /* 0x000fc80000010000 */
[----:B------:R-:W-:-:S04]  /*5e30*/  FADD.FTZ R203, R202, R203 ;  /* 0x000000cbcacb7221 */ /* 0x000fc80000010000 */
[----:B-1----:R-:W-:Y:S01]  /*5e40*/  FADD.FTZ R6, R204, R203 ;  /* 0x000000cbcc067221 */ /* 0x002fe20000010000 */
[----:B-----5:R-:W-:-:S03]  /*5e50*/  F2FP.F16.F32.PACK_AB R171, R205, R204 ;  /* 0x000000cccdab723e */ /* 0x020fc600000000ff */
[----:B------:R-:W-:Y:S02]  /*5e60*/  FADD.FTZ R6, R205, R6 ;  /* 0x00000006cd067221 */ /* 0x000fe40000010000 */
[----:B------:R4:W-:Y:S01]  /*5e70*/  STSM.16.M88.4 [R185], R168 ;  /* 0x000000a8b9007844 */ /* 0x0009e20000000200 */
[----:B--2---:R-:W-:-:S06]  /*5e80*/  WARPGROUP.ARRIVE ;  /* 0x00000000000079c5 */ /* 0x004fcc0000000000 */
[----:B------:R-:W-:Y:S01]  /*5e90*/  HGMMA.64x256x16.F32 R24, R156, gdesc[UR4].tnspB, RZ, !UPT, gsb0 ;  /* 0x43e000049c187df0 */ /* 0x000fe2000c0008ff */
[----:B------:R-:W-:Y:S01]  /*5ea0*/  UMOV UR6, UR4 ;  /* 0x0000000400067c82 */ /* 0x000fe20008000000 */
[----:B------:R-:W-:Y:S01]  /*5eb0*/  UMOV UR7, 0x40000040 ;  /* 0x4000004000077882 */ /* 0x000fe20000000000 */
[----:B------:R-:W-:Y:S01]  /*5ec0*/  R2UR UR4, R207 ;  /* 0x00000000cf0472ca */ /* 0x000fe200000e0000 */
[----:B------:R-:W-:Y:S02]  /*5ed0*/  WARPGROUP.DEPBAR.LE gsb0, 0x0 ;  /* 0x00008000000079c5 */ /* 0x000fe40000010000 */
[----:B------:R-:W-:-:S15]  /*5ee0*/  WARPGROUP.ARRIVE ;  /* 0x00000000000079c5 */ /* 0x000fde0000000000 */
[----:B------:R-:W-:-:S07]  /*5ef0*/  NOP ;  /* 0x0000000000007918 */ /* 0x000fce0000000000 */
[----:B------:R-:W-:Y:S01]  /*5f00*/  HGMMA.64x256x16.F32 R24, R160, gdesc[UR4].tnspB, R24, gsb0 ;  /* 0x43e00004a0187df0 */ /* 0x000fe20008000818 */
        /* <DEDUP_REMOVED lines=23> */
[----:B-1----:R-:W-:Y:S01]  /*6080*/  FADD.FTZ R5, R177, R176 ;  /* 0x000000b0b1057221 */ /* 0x002fe20000010000 */
[----:B----4-:R-:W-:Y:S06]  /*6090*/  @!P2 BRA `(.L_x_5951) ;  /* 0x000000340098a947 */ /* 0x010fec0003800000 */
[----:B------:R-:W-:Y:S01]  /*60a0*/  IMAD.MOV.U32 R11, RZ, RZ, R8 ;  /* 0x000000ffff0b7224 */ /* 0x000fe200078e0008 */
[----:B------:R-:W-:Y:S01]  /*60b0*/  MOV R13, R7 ;  /* 0x00000007000d7202 */ /* 0x000fe20000000f00 */
[----:B------:R-:W-:Y:S01]  /*60c0*/  IMAD.MOV.U32 R14, RZ, RZ, R2 ;  /* 0x000000ffff0e7224 */ /* 0x000fe200078e0002 */
[----:B------:R-:W-:Y:S01]  /*60d0*/  ULDC UR4, c[0x0][0x288] ;  /* 0x0000a20000047ab9 */ /* 0x000fe20000000800 */
[----:B------:R-:W-:-:S05]  /*60e0*/  ULDC.64 UR6, c[0x0][0x3f8] ;  /* 0x0000fe0000067ab9 */ /* 0x000fca0000000a00 */
.L_x_5960:
[----:B------:R-:W-:-:S05]  /*60f0*/  VIADD R2, R14, 0x1 ;  /* 0x000000010e027836 */ /* 0x000fca0000000000 */
[----:B------:R-:W-:-:S04]  /*6100*/  ISETP.NE.AND P2, PT, R2, 0x2, PT ;  /* 0x000000020200780c */ /* 0x000fc80003f45270 */
[----:B------:R-:W-:Y:S02]  /*6110*/  SEL R7, RZ, 0x1, P2 ;  /* 0x00000001ff077807 */ /* 0x000fe40001000000 */
[----:B------:R-:W-:Y:S02]  /*6120*/  SEL R2, R2, RZ, P2 ;  /* 0x000000ff02027207 */ /* 0x000fe40001000000 */
[----:B------:R-:W-:Y:S01]  /*6130*/  LOP3.LUT R16, R16, R7, RZ, 0x3c, !PT ;  /* 0x0000000710107212 */ /* 0x000fe200078e3cff */
[----:B------:R-:W-:Y:S06]  /*6140*/  @!P0 BRA `(.L_x_5952) ;  /* 0x0000000000048947 */ /* 0x000fec0003800000 */
[----:B------:R-:W-:Y:S01]  /*6150*/  BPT.TRAP 0x1 ;  /* 0x000000040000795c */ /* 0x000fe20000300000 */
.L_x_5952:
[----:B------:R-:W-:Y:S02]  /*6160*/  LEA R10, R2, UR37, 0x3 ;  /* 0x00000025020a7c11 */ /* 0x000fe4000f8e18ff */
[----:B------:R-:W-:-:S04]  /*6170*/  SHF.L.U32 R7, R16, 0x1f, RZ ;  /* 0x0000001f10077819 */ /* 0x000fc800000006ff */
[----:B------:R1:W2:Y:S01]  /*6180*/  SYNCS.PHASECHK.TRANS64.TRYWAIT P2, [R10+URZ+0x38830], R7 ;  /* 0x038830070a0075a7 */ /* 0x0002a2000804017f */
[----:B------:R-:W-:Y:S05]  /*6190*/  @!P0 BRA `(.L_x_5953) ;  /* 0x0000000000048947 */ /* 0x000fea0003800000 */
[----:B------:R-:W-:Y:S01]  /*61a0*/  BPT.TRAP 0x1 ;  /* 0x000000040000795c */ /* 0x000fe20000300000 */
.L_x_5953:
[----:B------:R-:W-:Y:S01]  /*61b0*/  LEA R8, R2, R0, 0x9 ;  /* 0x0000000002087211 */ /* 0x000fe200078e48ff */
[----:B--2---:R-:W-:Y:S06]  /*61c0*/  @P2 BRA `(.L_x_5954) ;  /* 0x0000000000082947 */ /* 0x004fec0003800000 */
[----:B------:R-:W2:Y:S02]  /*61d0*/  SYNCS.PHASECHK.TRANS64.TRYWAIT P2, [R10+URZ+0x38830], R7 ;  /* 0x038830070a0075a7 */ /* 0x000ea4000804017f */
[----:B--2---:R-:W-:Y:S05]  /*61e0*/  @!P2 BRA `(.L_x_5955) ;  /* 0x000000c0005ca947 */ /* 0x004fea0003800000 */
.L_x_5954:
        /* <DEDUP_REMOVED lines=22> */
.L_x_5956:
[----:B------:R3:W4:Y:S01]  /*6350*/  SYNCS.PHASECHK.TRANS64.TRYWAIT P2, [R10+URZ+0x38850], R7 ;  /* 0x038850070a0075a7 */ /* 0x000722000804017f */
[----:B------:R-:W-:Y:S05]  /*6360*/  @!P0 BRA `(.L_x_5957) ;  /* 0x0000000000048947 */ /* 0x000fea0003800000 */
[----:B------:R-:W-:Y:S01]  /*6370*/  BPT.TRAP 0x1 ;  /* 0x000000040000795c */ /* 0x000fe20000300000 */
.L_x_5957:
[----:B----4-:R-:W-:Y:S05]  /*6380*/  @P2 BRA `(.L_x_5958) ;  /* 0x0000000000082947 */ /* 0x010fea0003800000 */
[----:B------:R-:W4:Y:S02]  /*6390*/  SYNCS.PHASECHK.TRANS64.TRYWAIT P2, [R10+URZ+0x38850], R7 ;  /* 0x038850070a0075a7 */ /* 0x000f24000804017f */
[----:B----4-:R-:W-:Y:S05]  /*63a0*/  @!P2 BRA `(.L_x_5959) ;  /* 0x000000c00000a947 */ /* 0x010fea0003800000 */
.L_x_5958:
[----:B-1234-:R-:W-:Y:S01]  /*63b0*/  IMAD R7, R2, 0x1000, R3 ;  /* 0x0000100002077824 */ /* 0x01efe200078e0203 */
[----:B------:R-:W-:Y:S01]  /*63c0*/  WARPGROUP.ARRIVE ;  /* 0x00000000000079c5 */ /* 0x000fe20000000000 */
[----:B------:R-:W-:Y:S01]  /*63d0*/  UMOV UR11, 0x40000040 ;  /* 0x40000040000b7882 */ /* 0x000fe20000000000 */
[C---:B------:R-:W-:Y:S01]  /*63e0*/  VIADD R15, R4.reuse, 0x2 ;  /* 0x00000002040f7836 */ /* 0x040fe20000000000 */
[----:B------:R-:W-:Y:S01]  /*63f0*/  UMOV UR29, 0x40000040 ;  /* 0x40000040001d7882 */ /* 0x000fe20000000000 */
[C---:B------:R-:W-:Y:S01]  /*6400*/  R2UR UR10, R7.reuse ;  /* 0x00000000070a72ca */ /* 0x040fe200000e0000 */
[----:B------:R-:W-:Y:S01]  /*6410*/  UMOV UR31, 0x40000040 ;  /* 0x40000040001f7882 */ /* 0x000fe20000000000 */
[----:B------:R-:W-:Y:S01]  /*6420*/  IADD3 R8, R7, 0x2, RZ ;  /* 0x0000000207087810 */ /* 0x000fe20007ffe0ff */
[----:B------:R-:W1:Y:S01]  /*6430*/  S2R R20, SR_TID.X ;  /* 0x0000000000147919 */ /* 0x000e620000002100 */
[----:B------:R-:W-:Y:S01]  /*6440*/  R2UR UR28, R15 ;  /* 0x000000000f1c72ca */ /* 0x000fe200000e0000 */
[----:B------:R-:W-:Y:S01]  /*6450*/  VIADD R15, R4, 0x4 ;  /* 0x00000004040f7836 */ /* 0x000fe20000000000 */
[----:B------:R-:W-:Y:S01]  /*6460*/  R2UR UR30, R8 ;  /* 0x00000000081e72ca */ /* 0x000fe200000e0000 */
[C---:B------:R-:W-:Y:S01]  /*6470*/  VIADD R8, R7.reuse, 0x4 ;  /* 0x0000000407087836 */ /* 0x040fe20000000000 */
[----:B------:R-:W-:Y:S01]  /*6480*/  IADD3 R21, R7, 0x800, RZ ;  /* 0x0000080007157810 */ /* 0x000fe20007ffe0ff */
[----:B------:R-:W-:Y:S01]  /*6490*/  VIADD R197, R4, 0x800 ;  /* 0x0000080004c57836 */ /* 0x000fe20000000000 */
[----:B------:R-:W-:Y:S01]  /*64a0*/  UISETP.NE.U32.AND UP0, UPT, UR6, URZ, UPT ;  /* 0x0000003f0600728c */ /* 0x000fe2000bf05070 */
[----:B------:R-:W-:Y:S01]  /*64b0*/  LEA R209, R2, R19, 0xc ;  /* 0x0000001302d17211 */ /* 0x000fe200078e60ff */
[----:B------:R-:W-:Y:S01]  /*64c0*/  ULDC UR5, c[0x0][0x404] ;  /* 0x0001010000057ab9 */ /* 0x000fe20000000800 */
[----:B------:R-:W-:Y:S01]  /*64d0*/  HGMMA.64x64x16.F32 R152, gdesc[UR8], R152, gsb0 ;  /* 0x00e00000089879f0 */ /* 0x000fe20008000898 */
[----:B------:R-:W-:Y:S01]  /*64e0*/  UISETP.NE.AND.EX UP0, UPT, UR7, URZ, UPT, UP0 ;  /* 0x0000003f0700728c */ /* 0x000fe2000bf05300 */
[----:B------:R-:W-:Y:S01]  /*64f0*/  R2UR UR14, R209 ;  /* 0x00000000d10e72ca */ /* 0x000fe200000e0000 */
[----:B------:R-:W-:Y:S01]  /*6500*/  ULDC UR10, c[0x0][0xad0] ;  /* 0x0002b400000a7ab9 */ /* 0x000fe20000000800 */
[----:B------:R-:W-:Y:S01]  /*6510*/  UMOV UR15, 0x40000040 ;  /* 0x40000040000f7882 */ /* 0x000fe20000000000 */
[----:B------:R-:W-:Y:S01]  /*6520*/  USEL UR5, UR5, 0x1, UP0 ;  /* 0x0000000105057887 */ /* 0x000fe20008000000 */
        /* <DEDUP_REMOVED lines=151> */
[----:B------:R-:W-:Y:S02]  /*6ea0*/  WARPGROUP.DEPBAR.LE gsb0, 0x0 ;  /* 0x00008000000079c5 */ /* 0x000fe40000010000 */
[----:B------:R-:W-:-:S08]  /*6eb0*/  WARPGROUP.ARRIVE ;  /* 0x00000000000079c5 */ /* 0x000fd00000000000 */
        /* <DEDUP_REMOVED lines=76> */
[----:B------:R-:W-:Y:S02]  /*7380*/  IADD3 R196, R197, R15, RZ ;  /* 0x0000000fc5c47210 */ /* 0x000fe40007ffe0ff */
        /* <DEDUP_REMOVED lines=33> */
[----:B------:R-:W-:Y:S01]  /*75a0*/  IMAD.IADD R196, R197, 0x1, R8 ;  /* 0x00000001c5c47824 */ /* 0x000fe200078e0208 */
        /* <DEDUP_REMOVED lines=9> */
[----:B------:R-:W1:Y:S01]  /*7640*/  LDC R196, c[0x0][0x2e0] ;  /* 0x0000b800ffc47b82 */ /* 0x000e620000000800 */
        /* <DEDUP_REMOVED lines=10> */
[----:B------:R-:W-:-:S04]  /*76f0*/  MOV R15, 0x1000 ;  /* 0x00001000000f7802 */ /* 0x000fc80000000f00 */
        /* <DEDUP_REMOVED lines=21> */
[----:B------:R-:W-:-:S04]  /*7850*/  IMAD.MOV.U32 R7, RZ, RZ, -0x40 ;  /* 0xffffffc0ff077424 */ /* 0x000fc800078e00ff */
[----:B------:R-:W-:-:S04]  /*7860*/  IMAD R7, R12, R7, 0x1 ;  /* 0x000000010c077424 */ /* 0x000fc800078e0207 */
[----:B------:R-:W-:-:S04]  /*7870*/  VIADD R7, R7, UR42 ;  /* 0x0000002a07077c36 */ /* 0x000fc80008000000 */
[----:B-1----:R-:W-:Y:S01]  /*7880*/  IMAD R7, R196, UR5, R7 ;  /* 0x00000005c4077c24 */ /* 0x002fe2000f8e0207 */
        /* <DEDUP_REMOVED lines=24> */
[----:B------:R3:W4:Y:S01]  /*7a10*/  MUFU.TANH R21, R156 ;  /* 0x0000009c00157308 */ /* 0x0007220000002400 */
        /* <DEDUP_REMOVED lines=8> */
[----:B---3--:R-:W-:Y:S01]  /*7aa0*/  IADD3 R156, R7, -UR4, -R18 ;  /* 0x80000004079c7c10 */ /* 0x008fe2000fffe812 */
[----:B------:R-:W-:Y:S01]  /*7ab0*/  FMUL.FTZ R174, R174, UR10 ;  /* 0x0000000aaeae7c20 */ /* 0x000fe20008410000 */
[----:B------:R-:W-:Y:S01]  /*7ac0*/  FMUL.FTZ R175, R175, UR10 ;  /* 0x0000000aafaf7c20 */ /* 0x000fe20008410000 */
[----:B------:R-:W-:Y:S01]  /*7ad0*/  FMUL.FTZ R178, R178, UR10 ;  /* 0x0000000ab2b27c20 */ /* 0x000fe20008410000 */
[----:B------:R-:W-:Y:S01]  /*7ae0*/  IADD3 R7, R17, R156, RZ ;  /* 0x0000009c11077210 */ /* 0x000fe20007ffe0ff */
[----:B------:R-:W-:Y:S01]  /*7af0*/  FMUL.FTZ R200, R182, UR10 ;  /* 0x0000000ab6c87c20 */ /* 0x000fe20008410000 */
[----:B------:R-:W-:Y:S01]  /*7b00*/  FMUL.FTZ R202, R183, UR10 ;  /* 0x0000000ab7ca7c20 */ /* 0x000fe20008410000 */
[----:B------:R-:W3:Y:S01]  /*7b10*/  MUFU.TANH R160, R160 ;  /* 0x000000a000a07308 */ /* 0x000ee20000002400 */
[----:B------:R-:W-:-:S02]  /*7b20*/  ISETP.GT.AND P2, PT, R7, RZ, PT ;  /* 0x000000ff0700720c */ /* 0x000fc40003f44270 */
[C---:B------:R-:W-:Y:S02]  /*7b30*/  ISETP.GT.AND P3, PT, R7.reuse, 0x1, PT ;  /* 0x000000010700780c */ /* 0x040fe40003f64270 */
[----:B-1----:R-:W-:Y:S02]  /*7b40*/  FSEL R20, R20, -INF , P2 ;  /* 0xff80000014147808 */ /* 0x002fe40001000000 */
[----:B------:R-:W-:Y:S01]  /*7b50*/  ISETP.GT.AND P2, PT, R7, 0x8, PT ;  /* 0x000000080700780c */ /* 0x000fe20003f44270 */
[----:B------:R3:W1:Y:S01]  /*7b60*/  MUFU.TANH R8, R161 ;  /* 0x000000a100087308 */ /* 0x0006620000002400 */
[----:B--2---:R-:W-:Y:S02]  /*7b70*/  FSEL R15, R15, -INF , P3 ;  /* 0xff8000000f0f7808 */ /* 0x004fe40001800000 */
[----:B------:R-:W-:Y:S02]  /*7b80*/  FMNMX.FTZ R156, R20, R13, !PT ;  /* 0x0000000d149c7209 */ /* 0x000fe40007810000 */
[----:B------:R-:W-:-:S02]  /*7b90*/  ISETP.GT.AND P3, PT, R7, 0x9, PT ;  /* 0x000000090700780c */ /* 0x000fc40003f64270 */
[----:B----4-:R-:W-:Y:S01]  /*7ba0*/  FSEL R21, R21, -INF , P2 ;  /* 0xff80000015157808 */ /* 0x010fe20001000000 */
[----:B------:R2:W4:Y:S01]  /*7bb0*/  MUFU.TANH R152, R164 ;  /* 0x000000a400987308 */ /* 0x0005220000002400 */
[----:B------:R-:W-:Y:S02]  /*7bc0*/  ISETP.GT.AND P2, PT, R7, 0x10, PT ;  /* 0x000000100700780c */ /* 0x000fe40003f44270 */
[----:B-----5:R-:W-:Y:S02]  /*7bd0*/  FSEL R157, R157, -INF , P3 ;  /* 0xff8000009d9d7808 */ /* 0x020fe40001800000 */
[----:B---3--:R-:W-:Y:S02]  /*7be0*/  FSEL R161, R160, -INF , P2 ;  /* 0xff800000a0a17808 */ /* 0x008fe40001000000 */
[----:B------:R-:W-:Y:S01]  /*7bf0*/  ISETP.GT.AND P3, PT, R7, 0x11, PT ;  /* 0x000000110700780c */ /* 0x000fe20003f64270 */
[----:B------:R-:W3:Y:S01]  /*7c00*/  MUFU.TANH R165, R165 ;  /* 0x000000a500a57308 */ /* 0x000ee20000002400 */
[----:B--2---:R-:W-:-:S02]  /*7c10*/  FMNMX.FTZ R164, R15, R156, !PT ;  /* 0x0000009c0fa47209 */ /* 0x004fc40007810000 */
[----:B------:R-:W-:Y:S02]  /*7c20*/  ISETP.GT.AND P2, PT, R7, 0x18, PT ;  /* 0x000000180700780c */ /* 0x000fe40003f44270 */
[----:B------:R-:W-:-:S03]  /*7c30*/  FMNMX.FTZ R164, R21, R164, !PT ;  /* 0x000000a415a47209 */ /* 0x000fc60007810000 */
[----:B------:R-:W-:Y:S01]  /*7c40*/  MUFU.TANH R168, R168 ;  /* 0x000000a800a87308 */ /* 0x000fe20000002400 */
[----:B------:R-:W-:Y:S02]  /*7c50*/  FMNMX.FTZ R160, R157, R164, !PT ;  /* 0x000000a49da07209 */ /* 0x000fe40007810000 */
[----:B-1----:R-:W-:Y:S02]  /*7c60*/  FSEL R164, R8, -INF , P3 ;  /* 0xff80000008a47808 */ /* 0x002fe40001800000 */
[----:B------:R-:W-:Y:S02]  /*7c70*/  FMNMX.FTZ R197, R161, R160, !PT ;  /* 0x000000a0a1c57209 */ /* 0x000fe40007810000 */
[----:B------:R-:W-:Y:S01]  /*7c80*/  ISETP.GT.AND P3, PT, R7, 0x19, PT ;  /* 0x000000190700780c */ /* 0x000fe20003f64270 */
[----:B------:R-:W1:Y:S01]  /*7c90*/  MUFU.TANH R169, R169 ;  /* 0x000000a900a97308 */ /* 0x000e620000002400 */
[----:B------:R-:W-:-:S07]  /*7ca0*/  FMNMX.FTZ R197, R164, R197, !PT ;  /* 0x000000c5a4c57209 */ /* 0x000fce0007810000 */
[----:B------:R4:W2:Y:S08]  /*7cb0*/  MUFU.TANH R153, R172 ;  /* 0x000000ac00997308 */ /* 0x0008b00000002400 */
[----:B------:R3:W5:Y:S01]  /*7cc0*/  MUFU.TANH R156, R173 ;  /* 0x000000ad009c7308 */ /* 0x0007620000002400 */
[----:B----4-:R-:W-:Y:S02]  /*7cd0*/  FSEL R172, R152, -INF , P2 ;  /* 0xff80000098ac7808 */ /* 0x010fe40001000000 */
[----:B------:R-:W-:-:S02]  /*7ce0*/  ISETP.GT.AND P2, PT, R7, 0x20, PT ;  /* 0x000000200700780c */ /* 0x000fc40003f44270 */
[----:B------:R-:W-:-:S03]  /*7cf0*/  FMNMX.FTZ R8, R172, R197, !PT ;  /* 0x000000c5ac087209 */ /* 0x000fc60007810000 */
[----:B------:R4:W5:Y:S01]  /*7d00*/  MUFU.TANH R196, R176 ;  /* 0x000000b000c47308 */ /* 0x0009620000002400 */
[----:B---3--:R-:W-:Y:S02]  /*7d10*/  FSEL R173, R165, -INF , P3 ;  /* 0xff800000a5ad7808 */ /* 0x008fe40001800000 */
[----:B------:R-:W-:Y:S02]  /*7d20*/  ISETP.GT.AND P3, PT, R7, 0x21, PT ;  /* 0x000000210700780c */ /* 0x000fe40003f64270 */
[----:B------:R-:W-:Y:S02]  /*7d30*/  FMNMX.FTZ R165, R173, R8, !PT ;  /* 0x00000008ada57209 */ /* 0x000fe40007810000 */
[----:B-1----:R-:W-:Y:S01]  /*7d40*/  FSEL R160, R169, -INF , P3 ;  /* 0xff800000a9a07808 */ /* 0x002fe20001800000 */
[----:B------:R-:W1:Y:S01]  /*7d50*/  MUFU.TANH R177, R177 ;  /* 0x000000b100b17308 */ /* 0x000e620000002400 */
[----:B----4-:R-:W-:Y:S02]  /*7d60*/  FSEL R176, R168, -INF , P2 ;  /* 0xff800000a8b07808 */ /* 0x010fe40001000000 */
[----:B------:R-:W-:-:S02]  /*7d70*/  ISETP.GT.AND P2, PT, R7, 0x28, PT ;  /* 0x000000280700780c */ /* 0x000fc40003f44270 */
[----:B------:R-:W-:Y:S02]  /*7d80*/  FMNMX.FTZ R169, R176, R165, !PT ;  /* 0x000000a5b0a97209 */ /* 0x000fe40007810000 */
[----:B------:R-:W-:Y:S01]  /*7d90*/  ISETP.GT.AND P3, PT, R7, 0x29, PT ;  /* 0x000000290700780c */ /* 0x000fe20003f64270 */
[----:B------:R-:W3:Y:S01]  /*7da0*/  MUFU.TANH R180, R180 ;  /* 0x000000b400b47308 */ /* 0x000ee20000002400 */
[----:B--2---:R-:W-:Y:S02]  /*7db0*/  FSEL R165, R153, -INF , P2 ;  /* 0xff80000099a57808 */ /* 0x004fe40001000000 */
[----:B------:R-:W-:Y:S02]  /*7dc0*/  FMNMX.FTZ R168, R160, R169, !PT ;  /* 0x000000a9a0a87209 */ /* 0x000fe40007810000 */
[----:B------:R-:W-:Y:S02]  /*7dd0*/  ISETP.GT.AND P2, PT, R7, 0x30, PT ;  /* 0x000000300700780c */ /* 0x000fe40003f44270 */
[----:B-----5:R-:W-:Y:S01]  /*7de0*/  FSEL R8, R156, -INF , P3 ;  /* 0xff8000009c087808 */ /* 0x020fe20001800000 */
[----:B------:R-:W2:Y:S01]  /*7df0*/  MUFU.TANH R152, R181 ;  /* 0x000000b500987308 */ /* 0x000ea20000002400 */
[----:B------:R-:W-:Y:S01]  /*7e00*/  FMNMX.FTZ R153, R165, R168, !PT ;  /* 0x000000a8a5997209 */ /* 0x000fe20007810000 */
[----:B------:R-:W-:Y:S01]  /*7e10*/  FMUL.FTZ R168, R154, UR10 ;  /* 0x0000000a9aa87c20 */ /* 0x000fe20008410000 */
[----:B------:R-:W-:-:S02]  /*7e20*/  ISETP.GT.AND P3, PT, R7, 0x31, PT ;  /* 0x000000310700780c */ /* 0x000fc40003f64270 */
[----:B------:R-:W-:Y:S02]  /*7e30*/  FSEL R154, R196, -INF , P2 ;  /* 0xff800000c49a7808 */ /* 0x000fe40001000000 */
[----:B------:R-:W-:Y:S01]  /*7e40*/  FMNMX.FTZ R153, R8, R153, !PT ;  /* 0x0000009908997209 */ /* 0x000fe20007810000 */
[----:B------:R4:W5:Y:S01]  /*7e50*/  MUFU.TANH R169, R168 ;  /* 0x000000a800a97308 */ /* 0x0009620000002400 */
[----:B------:R-:W-:Y:S02]  /*7e60*/  ISETP.GT.AND P2, PT, R7, 0x38, PT ;  /* 0x000000380700780c */ /* 0x000fe40003f44270 */
[----:B-1----:R-:W-:Y:S02]  /*7e70*/  FSEL R156, R177, -INF , P3 ;  /* 0xff800000b19c7808 */ /* 0x002fe40001800000 */
[----:B------:R-:W-:Y:S02]  /*7e80*/  FMNMX.FTZ R177, R154, R153, !PT ;  /* 0x000000999ab17209 */ /* 0x000fe40007810000 */
[----:B---3--:R-:W-:Y:S01]  /*7e90*/  FSEL R153, R180, -INF , P2 ;  /* 0xff800000b4997808 */ /* 0x008fe20001000000 */
[----:B------:R-:W1:Y:S01]  /*7ea0*/  MUFU.TANH R155, R155 ;  /* 0x0000009b009b7308 */ /* 0x000e620000002400 */
[----:B------:R-:W-:-:S02]  /*7eb0*/  ISETP.GT.AND P3, PT, R7, 0x39, PT ;  /* 0x000000390700780c */ /* 0x000fc40003f64270 */
[----:B------:R-:W-:Y:S02]  /*7ec0*/  FMNMX.FTZ R180, R156, R177, !PT ;  /* 0x000000b19cb47209 */ /* 0x000fe40007810000 */
[----:B--2---:R-:W-:Y:S02]  /*7ed0*/  FSEL R152, R152, -INF , P3 ;  /* 0xff80000098987808 */ /* 0x004fe40001800000 */
[----:B------:R-:W-:Y:S01]  /*7ee0*/  FMNMX.FTZ R177, R153, R180, !PT ;  /* 0x000000b499b17209 */ /* 0x000fe20007810000 */
[----:B------:R-:W-:Y:S03]  /*7ef0*/  MUFU.TANH R181, R162 ;  /* 0x000000a200b57308 */ /* 0x000fe60000002400 */
[----:B----4-:R-:W-:-:S05]  /*7f00*/  FMNMX.FTZ R168, R152, R177, !PT ;  /* 0x000000b198a87209 */ /* 0x010fca0007810000 */
[----:B------:R-:W2:Y:S01]  /*7f10*/  SHFL.BFLY PT, R199, R168, 0x2, 0x1f ;  /* 0x0c401f00a8c77f89 */ /* 0x000ea200000e0000 */
[----:B------:R5:W3:Y:S08]  /*7f20*/  MUFU.TANH R177, R158 ;  /* 0x0000009e00b17308 */ /* 0x000af00000002400 */
[----:B------:R1:W4:Y:S08]  /*7f30*/  MUFU.TANH R180, R159 ;  /* 0x0000009f00b47308 */ /* 0x0003300000002400 */
[----:B------:R-:W4:Y:S01]  /*7f40*/  MUFU.TANH R196, R163 ;  /* 0x000000a300c47308 */ /* 0x000f220000002400 */
[----:B--2---:R-:W-:Y:S01]  /*7f50*/  FMNMX.FTZ R201, R168, R199, !PT ;  /* 0x000000c7a8c97209 */ /* 0x004fe20007810000 */
[----:B------:R-:W-:-:S06]  /*7f60*/  VIADD R168, R7, 0x8 ;  /* 0x0000000807a87836 */ /* 0x000fcc0000000000 */
[----:B------:R2:W4:Y:S01]  /*7f70*/  MUFU.TANH R197, R166 ;  /* 0x000000a600c57308 */ /* 0x0005220000002400 */
[----:B------:R-:W-:Y:S01]  /*7f80*/  FMUL.FTZ R199, R179, UR10 ;  /* 0x0000000ab3c77c20 */ /* 0x000fe20008410000 */
[----:B------:R-:W-:Y:S01]  /*7f90*/  ULDC UR10, c[0x0][0xa80] ;  /* 0x0002a000000a7ab9 */ /* 0x000fe20000000800 */
[----:B------:R-:W4:Y:S01]  /*7fa0*/  SHFL.BFLY PT, R204, R201, 0x1, 0x1f ;  /* 0x0c201f00c9cc7f89 */ /* 0x000f2200000e0000 */
[C---:B------:R-:W-:Y:S02]  /*7fb0*/  ISETP.GT.AND P2, PT, R168.reuse, RZ, PT ;  /* 0x000000ffa800720c */ /* 0x040fe40003f44270 */
[C---:B------:R-:W-:Y:S02]  /*7fc0*/  ISETP.GT.AND P3, PT, R168.reuse, 0x1, PT ;  /* 0x00000001a800780c */ /* 0x040fe40003f64270 */
[----:B-----5:R-:W-:Y:S01]  /*7fd0*/  FSEL R158, R169, -INF , P2 ;  /* 0xff800000a99e7808 */ /* 0x020fe20001000000 */
[----:B------:R5:W5:Y:S01]  /*7fe0*/  MUFU.TANH R198, R167 ;  /* 0x000000a700c67308 */ /* 0x000b620000002400 */
[----:B------:R-:W-:-:S02]  /*7ff0*/  ISETP.GT.AND P2, PT, R168, 0x8, PT ;  /* 0x00000008a800780c */ /* 0x000fc40003f44270 */
[----:B-1----:R-:W-:Y:S02]  /*8000*/  FSEL R159, R155, -INF , P3 ;  /* 0xff8000009b9f7808 */ /* 0x002fe40001800000 */
[----:B------:R-:W-:Y:S02]  /*8010*/  FMNMX.FTZ R162, R158, R11, !PT ;  /* 0x0000000b9ea27209 */ /* 0x000fe40007810000 */
[C---:B------:R-:W-:Y:S01]  /*8020*/  ISETP.GT.AND P3, PT, R168.reuse, 0x9, PT ;  /* 0x00000009a800780c */ /* 0x040fe20003f64270 */
[----:B------:R-:W1:Y:S01]  /*8030*/  MUFU.TANH R170, R170 ;  /* 0x000000aa00aa7308 */ /* 0x000e620000002400 */
[----:B---3--:R-:W-:Y:S02]  /*8040*/  FSEL R155, R177, -INF , P2 ;  /* 0xff800000b19b7808 */ /* 0x008fe40001000000 */
[----:B--2---:R-:W-:Y:S02]  /*8050*/  FMNMX.FTZ R166, R159, R162, !PT ;  /* 0x000000a29fa67209 */ /* 0x004fe40007810000 */
[----:B------:R-:W-:-:S02]  /*8060*/  ISETP.GT.AND P2, PT, R168, 0x10, PT ;  /* 0x00000010a800780c */ /* 0x000fc40003f44270 */
[----:B----4-:R-:W-:Y:S01]  /*8070*/  FSEL R162, R180, -INF , P3 ;  /* 0xff800000b4a27808 */ /* 0x010fe20001800000 */
[----:B------:R-:W2:Y:S01]  /*8080*/  MUFU.TANH R171, R171 ;  /* 0x000000ab00ab7308 */ /* 0x000ea20000002400 */
[----:B-----5:R-:W-:Y:S02]  /*8090*/  FMNMX.FTZ R167, R155, R166, !PT ;  /* 0x000000a69ba77209 */ /* 0x020fe40007810000 */
[----:B------:R-:W-:Y:S02]  /*80a0*/  ISETP.GT.AND P3, PT, R168, 0x11, PT ;  /* 0x00000011a800780c */ /* 0x000fe40003f64270 */
[----:B------:R-:W-:Y:S02]  /*80b0*/  FSEL R163, R181, -INF , P2 ;  /* 0xff800000b5a37808 */ /* 0x000fe40001000000 */
[----:B------:R-:W-:Y:S01]  /*80c0*/  FMNMX.FTZ R180, R162, R167, !PT ;  /* 0x000000a7a2b47209 */ /* 0x000fe20007810000 */
[----:B------:R-:W3:Y:S01]  /*80d0*/  MUFU.TANH R174, R174 ;  /* 0x000000ae00ae7308 */ /* 0x000ee20000002400 */
[----:B------:R-:W-:-:S02]  /*80e0*/  ISETP.GT.AND P2, PT, R168, 0x18, PT ;  /* 0x00000018a800780c */ /* 0x000fc40003f44270 */
[----:B------:R-:W-:Y:S02]  /*80f0*/  FSEL R166, R196, -INF , P3 ;  /* 0xff800000c4a67808 */ /* 0x000fe40001800000 */
[----:B------:R-:W-:Y:S02]  /*8100*/  FMNMX.FTZ R169, R163, R180, !PT ;  /* 0x000000b4a3a97209 */ /* 0x000fe40007810000 */
[----:B------:R-:W-:Y:S01]  /*8110*/  ISETP.GT.AND P3, PT, R168, 0x19, PT ;  /* 0x00000019a800780c */ /* 0x000fe20003f64270 */
[----:B------:R-:W4:Y:S01]  /*8120*/  MUFU.TANH R175, R175 ;  /* 0x000000af00af7308 */ /* 0x000f220000002400 */
[----:B------:R-:W-:Y:S02]  /*8130*/  FSEL R167, R197, -INF , P2 ;  /* 0xff800000c5a77808 */ /* 0x000fe40001000000 */
[----:B------:R-:W-:Y:S02]  /*8140*/  FMNMX.FTZ R180, R166, R169, !PT ;  /* 0x000000a9a6b47209 */ /* 0x000fe40007810000 */
[----:B------:R-:W-:-:S02]  /*8150*/  ISETP.GT.AND P4, PT, R168, 0x20, PT ;  /* 0x00000020a800780c */ /* 0x000fc40003f84270 */
[----:B------:R-:W-:Y:S01]  /*8160*/  FSEL R177, R198, -INF , P3 ;  /* 0xff800000c6b17808 */ /* 0x000fe20001800000 */
[----:B------:R1:W5:Y:S01]  /*8170*/  MUFU.TANH R182, R178 ;  /* 0x000000b200b67308 */ /* 0x0003620000002400 */
[----:B------:R-:W-:Y:S02]  /*8180*/  FMNMX.FTZ R180, R167, R180, !PT ;  /* 0x000000b4a7b47209 */ /* 0x000fe40007810000 */
[C---:B------:R-:W-:Y:S02]  /*8190*/  ISETP.GT.AND P5, PT, R168.reuse, 0x21, PT ;  /* 0x00000021a800780c */ /* 0x040fe40003fa4270 */
[----:B------:R-:W-:Y:S02]  /*81a0*/  FMNMX.FTZ R169, R177, R180, !PT ;  /* 0x000000b4b1a97209 */ /* 0x000fe40007810000 */
[----:B------:R-:W-:Y:S01]  /*81b0*/  ISETP.GT.AND P3, PT, R168, 0x28, PT ;  /* 0x00000028a800780c */ /* 0x000fe20003f64270 */
[----:B------:R-:W5:Y:S01]  /*81c0*/  MUFU.TANH R183, R199 ;  /* 0x000000c700b77308 */ /* 0x000f620000002400 */
[----:B-1----:R-:W-:-:S02]  /*81d0*/  FSEL R178, R170, -INF , P4 ;  /* 0xff800000aab27808 */ /* 0x002fc40002000000 */
[----:B--2---:R-:W-:Y:S02]  /*81e0*/  FSEL R179, R171, -INF , P5 ;  /* 0xff800000abb37808 */ /* 0x004fe40002800000 */
[----:B------:R-:W-:Y:S02]  /*81f0*/  FMNMX.FTZ R170, R178, R169, !PT ;  /* 0x000000a9b2aa7209 */ /* 0x000fe40007810000 */
[----:B------:R-:W-:Y:S01]  /*8200*/  ISETP.GT.AND P2, PT, R168, 0x29, PT ;  /* 0x00000029a800780c */ /* 0x000fe20003f44270 */
[----:B------:R-:W1:Y:S01]  /*8210*/  MUFU.TANH R197, R200 ;  /* 0x000000c800c57308 */ /* 0x000e620000002400 */
[----:B---3--:R-:W-:Y:S02]  /*8220*/  FSEL R180, R174, -INF , P3 ;  /* 0xff800000aeb47808 */ /* 0x008fe40001800000 */
[----:B------:R-:W-:Y:S02]  /*8230*/  FMNMX.FTZ R169, R179, R170, !PT ;  /* 0x000000aab3a97209 */ /* 0x000fe40007810000 */
[----:B------:R-:W-:-:S02]  /*8240*/  ISETP.GT.AND P4, PT, R168, 0x30, PT ;  /* 0x00000030a800780c */ /* 0x000fc40003f84270 */
[----:B----4-:R-:W-:Y:S01]  /*8250*/  FSEL R181, R175, -INF , P2 ;  /* 0xff800000afb57808 */ /* 0x010fe20001000000 */
[----:B------:R-:W2:Y:S01]  /*8260*/  MUFU.TANH R198, R202 ;  /* 0x000000ca00c67308 */ /* 0x000ea20000002400 */
[----:B------:R-:W-:Y:S02]  /*8270*/  FMNMX.FTZ R170, R180, R169, !PT ;  /* 0x000000a9b4aa7209 */ /* 0x000fe40007810000 */
[----:B------:R-:W-:Y:S02]  /*8280*/  ISETP.GT.AND P2, PT, R168, 0x31, PT ;  /* 0x00000031a800780c */ /* 0x000fe40003f44270 */
[----:B-----5:R-:W-:Y:S02]  /*8290*/  FSEL R182, R182, -INF , P4 ;  /* 0xff800000b6b67808 */ /* 0x020fe40002000000 */
[----:B------:R-:W-:Y:S02]  /*82a0*/  FMNMX.FTZ R169, R181, R170, !PT ;  /* 0x000000aab5a97209 */ /* 0x000fe40007810000 */
[----:B------:R-:W-:-:S02]  /*82b0*/  ISETP.GT.AND P3, PT, R168, 0x38, PT ;  /* 0x00000038a800780c */ /* 0x000fc40003f64270 */
[----:B------:R-:W-:Y:S02]  /*82c0*/  FSEL R183, R183, -INF , P2 ;  /* 0xff800000b7b77808 */ /* 0x000fe40001000000 */
[----:B------:R-:W-:Y:S02]  /*82d0*/  FMNMX.FTZ R170, R182, R169, !PT ;  /* 0x000000a9b6aa7209 */ /* 0x000fe40007810000 */
[----:B------:R-:W-:Y:S02]  /*82e0*/  FMNMX.FTZ R7, R201, R204, !PT ;  /* 0x000000ccc9077209 */ /* 0x000fe40007810000 */
[----:B------:R-:W-:Y:S02]  /*82f0*/  ISETP.GT.AND P2, PT, R168, 0x39, PT ;  /* 0x00000039a800780c */ /* 0x000fe40003f44270 */
[----:B-1----:R-:W-:Y:S01]  /*8300*/  FSEL R197, R197, -INF , P3 ;  /* 0xff800000c5c57808 */ /* 0x002fe20001800000 */
[----:B------:R-:W-:Y:S01]  /*8310*/  FMUL.FTZ R201, R7, UR10 ;  /* 0x0000000a07c97c20 */ /* 0x000fe20008410000 */
[----:B------:R-:W-:-:S02]  /*8320*/  FMNMX.FTZ R170, R183, R170, !PT ;  /* 0x000000aab7aa7209 */ /* 0x000fc40007810000 */
[----:B------:R-:W-:Y:S02]  /*8330*/  FSETP.NEU.FTZ.AND P5, PT, R7, -INF , PT ;  /* 0xff8000000700780b */ /* 0x000fe40003fbd000 */
[----:B--2---:R-:W-:Y:S02]  /*8340*/  FSEL R198, R198, -INF , P2 ;  /* 0xff800000c6c67808 */ /* 0x004fe40001000000 */
[----:B------:R-:W-:Y:S02]  /*8350*/  FMNMX.FTZ R169, R197, R170, !PT ;  /* 0x000000aac5a97209 */ /* 0x000fe40007810000 */
[----:B------:R-:W-:Y:S02]  /*8360*/  FSEL R201, R201, RZ, P5 ;  /* 0x000000ffc9c97208 */ /* 0x000fe40002800000 */
[----:B------:R-:W-:-:S03]  /*8370*/  FMNMX.FTZ R174, R198, R169, !PT ;  /* 0x000000a9c6ae7209 */ /* 0x000fc60007810000 */
        /* <DEDUP_REMOVED lines=15> */
[----:B------:R-:W-:Y:S01]  /*8470*/  FSEL R154, R7, RZ, P5 ;  /* 0x000000ff079a7208 */ /* 0x000fe20002800000 */
[----:B------:R-:W-:Y:S04]  /*8480*/  MUFU.EX2 R20, R20 ;  /* 0x0000001400147308 */ /* 0x000fe80000000800 */
[----:B------:R-:W-:-:S04]  /*8490*/  FADD.FTZ R154, -R154, R13 ;  /* 0x0000000d9a9a7221 */ /* 0x000fc80000010100 */
[----:B------:R-:W-:Y:S01]  /*84a0*/  FMUL.FTZ R154, R154, UR10 ;  /* 0x0000000a9a9a7c20 */ /* 0x000fe20008410000 */
[----:B------:R-:W-:Y:S01]  /*84b0*/  MUFU.EX2 R15, R15 ;  /* 0x0000000f000f7308 */ /* 0x000fe20000000800 */
[----:B-1----:R-:W-:Y:S01]  /*84c0*/  FMNMX.FTZ R157, R174, R157, !PT ;  /* 0x0000009dae9d7209 */ /* 0x002fe20007810000 */
[--C-:B------:R-:W-:Y:S01]  /*84d0*/  FFMA.FTZ R174, R160, UR10, -R201.reuse ;  /* 0x0000000aa0ae7c23 */ /* 0x100fe200080108c9 */
[----:B------:R-:W-:-:S03]  /*84e0*/  FFMA.FTZ R201, R152, UR10, -R201 ;  /* 0x0000000a98c97c23 */ /* 0x000fc600080108c9 */
        /* <DEDUP_REMOVED lines=13> */
[C---:B------:R-:W-:Y:S01]  /*85c0*/  FSETP.NEU.FTZ.AND P2, PT, R8.reuse, -INF , PT ;  /* 0xff8000000800780b */ /* 0x040fe20003f5d000 */
[----:B------:R-:W-:Y:S01]  /*85d0*/  FMUL.FTZ R153, R8, UR10 ;  /* 0x0000000a08997c20 */ /* 0x000fe20008410000 */
[-C--:B------:R-:W-:Y:S01]  /*85e0*/  FMUL.FTZ R37, R37, R211.reuse ;  /* 0x000000d325257220 */ /* 0x080fe20000410000 */
[-C--:B------:R-:W-:Y:S01]  /*85f0*/  FMUL.FTZ R40, R40, R211.reuse ;  /* 0x000000d328287220 */ /* 0x080fe20000410000 */
[----:B------:R-:W-:Y:S01]  /*8600*/  FSEL R156, R8, RZ, P2 ;  /* 0x000000ff089c7208 */ /* 0x000fe20001000000 */
[----:B------:R-:W-:Y:S01]  /*8610*/  FMUL.FTZ R41, R41, R211 ;  /* 0x000000d329297220 */ /* 0x000fe20000410000 */
[----:B------:R-:W-:Y:S01]  /*8620*/  FSEL R152, R153, RZ, P2 ;  /* 0x000000ff99987208 */ /* 0x000fe20001000000 */
[----:B------:R-:W-:Y:S01]  /*8630*/  IMAD.MOV R153, RZ, RZ, -R22 ;  /* 0x000000ffff997224 */ /* 0x000fe200078e0a16 */
[----:B------:R-:W-:Y:S01]  /*8640*/  MUFU.EX2 R170, R170 ;  /* 0x000000aa00aa7308 */ /* 0x000fe20000000800 */
[----:B------:R-:W-:Y:S01]  /*8650*/  FADD.FTZ R156, -R156, R11 ;  /* 0x0000000b9c9c7221 */ /* 0x000fe20000010100 */
[----:B------:R-:W-:-:S02]  /*8660*/  @!P1 VIADD R11, R10, 0x38840 ;  /* 0x000388400a0b9836 */ /* 0x000fc40000000000 */
[--C-:B------:R-:W-:Y:S01]  /*8670*/  FFMA.FTZ R203, R158, UR10, -R152.reuse ;  /* 0x0000000a9ecb7c23 */ /* 0x100fe20008010898 */
[----:B------:R-:W-:Y:S01]  /*8680*/  ISETP.NE.AND P2, PT, R18, R153, PT ;  /* 0x000000991200720c */ /* 0x000fe20003f45270 */
[----:B------:R-:W-:Y:S01]  /*8690*/  FMUL.FTZ R156, R156, UR10 ;  /* 0x0000000a9c9c7c20 */ /* 0x000fe20008410000 */
[--C-:B------:R-:W-:Y:S01]  /*86a0*/  FFMA.FTZ R202, R159, UR10, -R152.reuse ;  /* 0x0000000a9fca7c23 */ /* 0x100fe20008010898 */
[--C-:B------:R-:W-:Y:S01]  /*86b0*/  FFMA.FTZ R204, R155, UR10, -R152.reuse ;  /* 0x0000000a9bcc7c23 */ /* 0x100fe20008010898 */
[--C-:B------:R-:W-:Y:S01]  /*86c0*/  FFMA.FTZ R205, R162, UR10, -R152.reuse ;  /* 0x0000000aa2cd7c23 */ /* 0x100fe20008010898 */
[----:B------:R-:W1:Y:S01]  /*86d0*/  MUFU.EX2 R210, R156 ;  /* 0x0000009c00d27308 */ /* 0x000e620000000800 */
[--C-:B------:R-:W-:Y:S01]  /*86e0*/  FFMA.FTZ R206, R163, UR10, -R152.reuse ;  /* 0x0000000aa3ce7c23 */ /* 0x100fe20008010898 */
[--C-:B------:R-:W-:Y:S01]  /*86f0*/  FFMA.FTZ R207, R166, UR10, -R152.reuse ;  /* 0x0000000aa6cf7c23 */ /* 0x100fe20008010898 */
[--C-:B------:R-:W-:Y:S01]  /*8700*/  FFMA.FTZ R208, R167, UR10, -R152.reuse ;  /* 0x0000000aa7d07c23 */ /* 0x100fe20008010898 */
[--C-:B------:R-:W-:Y:S01]  /*8710*/  FFMA.FTZ R177, R177, UR10, -R152.reuse ;  /* 0x0000000ab1b17c23 */ /* 0x100fe20008010898 */
[--C-:B------:R-:W-:Y:S01]  /*8720*/  FFMA.FTZ R178, R178, UR10, -R152.reuse ;  /* 0x0000000ab2b27c23 */ /* 0x100fe20008010898 */
[--C-:B------:R-:W-:Y:S01]  /*8730*/  FFMA.FTZ R179, R179, UR10, -R152.reuse ;  /* 0x0000000ab3b37c23 */ /* 0x100fe20008010898 */
[--C-:B------:R-:W-:Y:S01]  /*8740*/  FFMA.FTZ R180, R180, UR10, -R152.reuse ;  /* 0x0000000ab4b47c23 */ /* 0x100fe20008010898 */
[----:B------:R-:W-:Y:S01]  /*8750*/  @!P2 IMAD R153, R14, 0x40, R17 ;  /* 0x000000400e99a824 */ /* 0x000fe200078e0211 */
[----:B------:R-:W-:Y:S01]  /*8760*/  @!P1 PRMT R14, RZ, 0x654, R11 ;  /* 0x00000654ff0e9816 */ /* 0x000fe2000000000b */
[--C-:B------:R-:W-:Y:S01]  /*8770*/  FFMA.FTZ R181, R181, UR10, -R152.reuse ;  /* 0x0000000ab5b57c23 */ /* 0x100fe20008010898 */
[--C-:B------:R-:W-:Y:S01]  /*8780*/  FFMA.FTZ R182, R182, UR10, -R152.reuse ;  /* 0x0000000ab6b67c23 */ /* 0x100fe20008010898 */
[--C-:B------:R-:W-:Y:S01]  /*8790*/  FFMA.FTZ R183, R183, UR10, -R152.reuse ;  /* 0x0000000ab7b77c23 */ /* 0x100fe20008010898 */
[----:B------:R-:W-:Y:S01]  /*87a0*/  @!P2 LEA R160, R153, UR37, 0x2 ;  /* 0x0000002599a0ac11 */ /* 0x000fe2000f8e10ff */
[----:B------:R2:W-:Y:S01]  /*87b0*/  @!P1 SYNCS.ARRIVE.TRANS64.RED.A1T0 RZ, [R14+URZ], RZ ;  /* 0x000000ff0eff99a7 */ /* 0x0005e2000810043f */
[--C-:B------:R-:W-:Y:S01]  /*87c0*/  FFMA.FTZ R197, R197, UR10, -R152.reuse ;  /* 0x0000000ac5c57c23 */ /* 0x100fe20008010898 */
[----:B------:R-:W-:Y:S01]  /*87d0*/  FFMA.FTZ R198, R198, UR10, -R152 ;  /* 0x0000000ac6c67c23 */ /* 0x000fe20008010898 */
[----:B------:R-:W-:Y:S01]  /*87e0*/  MUFU.EX2 R203, R203 ;  /* 0x000000cb00cb7308 */ /* 0x000fe20000000800 */
[----:B------:R-:W-:Y:S01]  /*87f0*/  @!P2 STS [R160+0x38400], R211 ;  /* 0x038400d3a000a388 */ /* 0x000fe20000000800 */
[----:B------:R-:W-:Y:S01]  /*8800*/  F2FP.F16.F32.PACK_AB R152, R15, R20 ;  /* 0x000000140f98723e */ /* 0x000fe200000000ff */
[-C--:B-1----:R-:W-:Y:S01]  /*8810*/  FMUL.FTZ R26, R26, R210.reuse ;  /* 0x000000d21a1a7220 */ /* 0x082fe20000410000 */
[----:B------:R-:W-:Y:S01]  /*8820*/  F2FP.F16.F32.PACK_AB R154, R168, R21 ;  /* 0x00000015a89a723e */ /* 0x000fe200000000ff */
[----:B------:R1:W-:Y:S01]  /*8830*/  @!P2 STS [R160+0x38420], R210 ;  /* 0x038420d2a000a388 */ /* 0x0003e20000000800 */
[----:B------:R-:W-:Y:S01]  /*8840*/  F2FP.F16.F32.PACK_AB R156, R170, R169 ;  /* 0x000000a9aa9c723e */ /* 0x000fe200000000ff */
        /* <DEDUP_REMOVED lines=17> */
[----:B------:R-:W4:Y:S01]  /*8960*/  MUFU.EX2 R205, R205 ;  /* 0x000000cd00cd7308 */ /* 0x000f220000000800 */
        /* <DEDUP_REMOVED lines=124> */
[-C--:B------:R-:W-:Y:S01]  /*9130*/  FMUL.FTZ R150, R150, R210.reuse ;  /* 0x000000d296967220 */ /* 0x080fe20000410000 */
[----:B------:R-:W-:Y:S01]  /*9140*/  FMUL.FTZ R151, R151, R210 ;  /* 0x000000d297977220 */ /* 0x000fe20000410000 */
[----:B------:R1:W-:Y:S01]  /*9150*/  STSM.16.M88.4 [R23+0x36400], R152 ;  /* 0x0364009817007844 */ /* 0x0003e20000000200 */
[----:B------:R-:W-:Y:S01]  /*9160*/  MUFU.EX2 R196, R196 ;  /* 0x000000c400c47308 */ /* 0x000fe20000000800 */
[----:B---3--:R-:W-:Y:S01]  /*9170*/  F2FP.F16.F32.PACK_AB R163, R181, R180 ;  /* 0x000000b4b5a3723e */ /* 0x008fe200000000ff */
[----:B------:R-:W-:Y:S01]  /*9180*/  FFMA.FTZ R203, R210, R6, R203 ;  /* 0x00000006d2cb7223 */ /* 0x000fe200000100cb */
[----:B------:R1:W-:Y:S01]  /*9190*/  STSM.16.M88.4 [R186], R156 ;  /* 0x0000009cba007844 */ /* 0x0003e20000000200 */
[----:B------:R-:W-:Y:S01]  /*91a0*/  FFMA.FTZ R20, R211, R5, R20 ;  /* 0x00000005d3147223 */ /* 0x000fe20000010014 */
[----:B------:R-:W-:Y:S01]  /*91b0*/  ISETP.GT.AND P2, PT, R12, R9, PT ;  /* 0x000000090c00720c */ /* 0x000fe20003f44270 */
[----:B------:R-:W-:Y:S01]  /*91c0*/  FADD.FTZ R203, R202, R203 ;  /* 0x000000cbcacb7221 */ /* 0x000fe20000010000 */
[----:B------:R1:W-:Y:S01]  /*91d0*/  STSM.16.M88.4 [R184], R160 ;  /* 0x000000a0b8007844 */ /* 0x0003e20000000200 */
[----:B------:R-:W3:Y:S01]  /*91e0*/  MUFU.EX2 R199, R199 ;  /* 0x000000c700c77308 */ /* 0x000ee20000000800 */
[----:B------:R-:W-:Y:S01]  /*91f0*/  FADD.FTZ R20, R15, R20 ;  /* 0x000000140f147221 */ /* 0x000fe20000010000 */
[----:B------:R-:W-:Y:S01]  /*9200*/  FADD.FTZ R204, R204, R203 ;  /* 0x000000cbcccc7221 */ /* 0x000fe20000010000 */
[----:B------:R-:W-:-:S02]  /*9210*/  @!P1 IADD3 R10, R10, 0x38860, RZ ;  /* 0x000388600a0a9810 */ /* 0x000fc40007ffe0ff */
[----:B------:R-:W-:Y:S01]  /*9220*/  FADD.FTZ R21, R21, R20 ;  /* 0x0000001415157221 */ /* 0x000fe20000010000 */
[----:B------:R-:W-:Y:S01]  /*9230*/  FADD.FTZ R205, R205, R204 ;  /* 0x000000cccdcd7221 */ /* 0x000fe20000010000 */
[----:B------:R-:W-:Y:S01]  /*9240*/  @!P1 PRMT R10, RZ, 0x654, R10 ;  /* 0x00000654ff0a9816 */ /* 0x000fe2000000000a */
[----:B------:R-:W-:Y:S01]  /*9250*/  MUFU.EX2 R200, R200 ;  /* 0x000000c800c87308 */ /* 0x000fe20000000800 */
[----:B------:R-:W-:Y:S01]  /*9260*/  FADD.FTZ R168, R168, R21 ;  /* 0x00000015a8a87221 */ /* 0x000fe20000010000 */
[----:B------:R-:W-:-:S03]  /*9270*/  FADD.FTZ R206, R206, R205 ;  /* 0x000000cdcece7221 */ /* 0x000fc60000010000 */
[----:B------:R-:W-:Y:S01]  /*9280*/  FADD.FTZ R169, R169, R168 ;  /* 0x000000a8a9a97221 */ /* 0x000fe20000010000 */
[----:B------:R-:W-:Y:S02]  /*9290*/  FADD.FTZ R207, R207, R206 ;  /* 0x000000cecfcf7221 */ /* 0x000fe40000010000 */
[----:B------:R-:W4:Y:S01]  /*92a0*/  MUFU.EX2 R201, R201 ;  /* 0x000000c900c97308 */ /* 0x000f220000000800 */
[----:B---3--:R-:W-:Y:S01]  /*92b0*/  F2FP.F16.F32.PACK_AB R164, R199, R196 ;  /* 0x000000c4c7a4723e */ /* 0x008fe200000000ff */
[----:B------:R-:W-:Y:S01]  /*92c0*/  FADD.FTZ R170, R170, R169 ;  /* 0x000000a9aaaa7221 */ /* 0x000fe20000010000 */
[----:B------:R-:W-:-:S03]  /*92d0*/  FADD.FTZ R208, R208, R207 ;  /* 0x000000cfd0d07221 */ /* 0x000fc60000010000 */
[----:B------:R-:W-:Y:S01]  /*92e0*/  FADD.FTZ R171, R171, R170 ;  /* 0x000000aaabab7221 */ /* 0x000fe20000010000 */
[----:B------:R-:W-:Y:S01]  /*92f0*/  FADD.FTZ R177, R177, R208 ;  /* 0x000000d0b1b17221 */ /* 0x000fe20000010000 */
[----:B------:R3:W5:Y:S02]  /*9300*/  MUFU.EX2 R182, R183 ;  /* 0x000000b700b67308 */ /* 0x0007640000000800 */
[----:B------:R-:W-:Y:S01]  /*9310*/  FADD.FTZ R172, R172, R171 ;  /* 0x000000abacac7221 */ /* 0x000fe20000010000 */
[----:B------:R-:W-:-:S03]  /*9320*/  FADD.FTZ R178, R178, R177 ;  /* 0x000000b1b2b27221 */ /* 0x000fc60000010000 */
[----:B------:R-:W-:Y:S01]  /*9330*/  FADD.FTZ R173, R173, R172 ;  /* 0x000000acadad7221 */ /* 0x000fe20000010000 */
[----:B------:R-:W-:Y:S01]  /*9340*/  FADD.FTZ R179, R179, R178 ;  /* 0x000000b2b3b37221 */ /* 0x000fe20000010000 */
[----:B------:R-:W-:Y:S01]  /*9350*/  MUFU.EX2 R11, R197 ;  /* 0x000000c5000b7308 */ /* 0x000fe20000000800 */
[----:B----4-:R-:W-:Y:S01]  /*9360*/  F2FP.F16.F32.PACK_AB R166, R201, R200 ;  /* 0x000000c8c9a6723e */ /* 0x010fe200000000ff */
[----:B------:R-:W-:Y:S01]  /*9370*/  FADD.FTZ R174, R174, R173 ;  /* 0x000000adaeae7221 */ /* 0x000fe20000010000 */
[----:B---3--:R-:W-:Y:S01]  /*9380*/  IADD3 R183, R209, 0x80, RZ ;  /* 0x00000080d1b77810 */ /* 0x008fe20007ffe0ff */
[----:B------:R-:W-:Y:S02]  /*9390*/  FADD.FTZ R180, R180, R179 ;  /* 0x000000b3b4b47221 */ /* 0x000fe40000010000 */
[----:B------:R-:W-:Y:S02]  /*93a0*/  FADD.FTZ R175, R175, R174 ;  /* 0x000000aeafaf7221 */ /* 0x000fe40000010000 */
[----:B--2---:R-:W2:Y:S01]  /*93b0*/  MUFU.EX2 R14, R198 ;  /* 0x000000c6000e7308 */ /* 0x004ea20000000800 */
[----:B-----5:R-:W-:Y:S01]  /*93c0*/  F2FP.F16.F32.PACK_AB R165, R182, R13 ;  /* 0x0000000db6a5723e */ /* 0x020fe200000000ff */
[----:B------:R-:W-:Y:S01]  /*93d0*/  FADD.FTZ R180, R181, R180 ;  /* 0x000000b4b5b47221 */ /* 0x000fe20000010000 */
[----:B------:R-:W-:-:S03]  /*93e0*/  FADD.FTZ R175, R176, R175 ;  /* 0x000000afb0af7221 */ /* 0x000fc60000010000 */
[----:B------:R-:W-:Y:S01]  /*93f0*/  FADD.FTZ R13, R13, R180 ;  /* 0x000000b40d0d7221 */ /* 0x000fe20000010000 */
[----:B------:R-:W-:-:S03]  /*9400*/  FADD.FTZ R196, R196, R175 ;  /* 0x000000afc4c47221 */ /* 0x000fc60000010000 */
[----:B------:R-:W-:Y:S01]  /*9410*/  FADD.FTZ R182, R182, R13 ;  /* 0x0000000db6b67221 */ /* 0x000fe20000010000 */
[----:B------:R-:W-:Y:S01]  /*9420*/  FADD.FTZ R199, R199, R196 ;  /* 0x000000c4c7c77221 */ /* 0x000fe20000010000 */
[----:B------:R-:W-:-:S03]  /*9430*/  IMAD.MOV.U32 R13, RZ, RZ, R7 ;  /* 0x000000ffff0d7224 */ /* 0x000fc600078e0007 */
[----:B------:R-:W-:Y:S01]  /*9440*/  FADD.FTZ R200, R200, R199 ;  /* 0x000000c7c8c87221 */ /* 0x000fe20000010000 */
[C---:B--2---:R-:W-:Y:S01]  /*9450*/  F2FP.F16.F32.PACK_AB R167, R14.reuse, R11 ;  /* 0x0000000b0ea7723e */ /* 0x044fe200000000ff */
[----:B------:R-:W-:Y:S02]  /*9460*/  FADD.FTZ R11, R11, R182 ;  /* 0x000000b60b0b7221 */ /* 0x000fe40000010000 */
[----:B------:R-:W-:Y:S02]  /*9470*/  FADD.FTZ R5, R201, R200 ;  /* 0x000000c8c9057221 */ /* 0x000fe40000010000 */
[----:B------:R1:W-:Y:S01]  /*9480*/  STSM.16.M88.4 [R185], R164 ;  /* 0x000000a4b9007844 */ /* 0x0003e20000000200 */
[----:B------:R-:W-:Y:S01]  /*9490*/  WARPGROUP.ARRIVE ;  /* 0x00000000000079c5 */ /* 0x000fe20000000000 */
[----:B------:R-:W-:Y:S01]  /*94a0*/  FADD.FTZ R6, R14, R11 ;  /* 0x0000000b0e067221 */ /* 0x000fe20000010000 */
[----:B------:R-:W-:Y:S01]  /*94b0*/  MOV R14, R2 ;  /* 0x00000002000e7202 */ /* 0x000fe20000000f00 */
[----:B------:R-:W-:-:S03]  /*94c0*/  IMAD.MOV.U32 R11, RZ, RZ, R8 ;  /* 0x000000ffff0b7224 */ /* 0x000fc600078e0008 */
[----:B------:R-:W-:Y:S01]  /*94d0*/  HGMMA.64x256x16.F32 R24, R152, gdesc[UR12].tnspB, R24, gsb0 ;  /* 0x43e0000c98187df0 */ /* 0x000fe20008000818 */
        /* <DEDUP_REMOVED lines=33> */
[----:B------:R-:W-:-:S07]  /*96f0*/  MOV R12, R10 ;  /* 0x0000000a000c7202 */ /* 0x000fce0000000f00 */
.L_x_5951:
[----:B------:R-:W-:-:S13]  /*9700*/  ISETP.GE.AND P2, PT, R12, RZ, PT ;  /* 0x000000ff0c00720c */ /* 0x000fda0003f46270 */
[----:B------:R-:W-:Y:S05]  /*9710*/  @!P2 BRA `(.L_x_5961) ;  /* 0x000000300048a947 */ /* 0x000fea0003800000 */
[----:B------:R-:W-:Y:S01]  /*9720*/  IMAD.MOV.U32 R11, RZ, RZ, R8 ;  /* 0x000000ffff0b7224 */ /* 0x000fe200078e0008 */
[----:B------:R-:W-:Y:S01]  /*9730*/  MOV R10, R2 ;  /* 0x00000002000a7202 */ /* 0x000fe20000000f00 */
[----:B------:R-:W-:Y:S01]  /*9740*/  IMAD.MOV.U32 R196, RZ, RZ, R7 ;  /* 0x000000ffffc47224 */ /* 0x000fe200078e0007 */
[----:B------:R-:W-:Y:S01]  /*9750*/  ULDC UR5, c[0x0][0xad0] ;  /* 0x0002b40000057ab9 */ /* 0x000fe20000000800 */
[----:B------:R-:W-:-:S05]  /*9760*/  ULDC UR4, c[0x0][0xa80] ;  /* 0x0002a00000047ab9 */ /* 0x000fca0000000800 */
.L_x_5970:
[----:B------:R-:W-:-:S05]  /*9770*/  VIADD R2, R10, 0x1 ;  /* 0x000000010a027836 */ /* 0x000fca0000000000 */
[----:B------:R-:W-:-:S04]  /*9780*/  ISETP.NE.AND P2, PT, R2, 0x2, PT ;  /* 0x000000020200780c */ /* 0x000fc80003f45270 */
[----:B------:R-:W-:Y:S02]  /*9790*/  SEL R7, RZ, 0x1, P2 ;  /* 0x00000001ff077807 */ /* 0x000fe40001000000 */
[----:B------:R-:W-:Y:S02]  /*97a0*/  SEL R2, R2, RZ, P2 ;  /* 0x000000ff02027207 */ /* 0x000fe40001000000 */
[----:B------:R-:W-:Y:S01]  /*97b0*/  LOP3.LUT R16, R16, R7, RZ, 0x3c, !PT ;  /* 0x0000000710107212 */ /* 0x000fe200078e3cff */
[----:B------:R-:W-:Y:S06]  /*97c0*/  @!P0 BRA `(.L_x_5962) ;  /* 0x0000000000048947 */ /* 0x000fec0003800000 */
[----:B------:R-:W-:Y:S01]  /*97d0*/  BPT.TRAP 0x1 ;  /* 0x000000040000795c */ /* 0x000fe20000300000 */
.L_x_5962:
[----:B------:R-:W-:Y:S02]  /*97e0*/  LEA R9, R2, UR37, 0x3 ;  /* 0x0000002502097c11 */ /* 0x000fe4000f8e18ff */
[----:B------:R-:W-:-:S04]  /*97f0*/  SHF.L.U32 R8, R16, 0x1f, RZ ;  /* 0x0000001f10087819 */ /* 0x000fc800000006ff */
[----:B------:R1:W2:Y:S01]  /*9800*/  SYNCS.PHASECHK.TRANS64.TRYWAIT P2, [R9+URZ+0x38830], R8 ;  /* 0x03883008090075a7 */ /* 0x0002a2000804017f */
[----:B------:R-:W-:Y:S05]  /*9810*/  @!P0 BRA `(.L_x_5963) ;  /* 0x0000000000048947 */ /* 0x000fea0003800000 */
[----:B------:R-:W-:Y:S01]  /*9820*/  BPT.TRAP 0x1 ;  /* 0x000000040000795c */ /* 0x000fe20000300000 */
.L_x_5963:
[----:B------:R-:W-:Y:S01]  /*9830*/  IMAD R7, R2, 0x200, R0 ;  /* 0x0000020002077824 */ /* 0x000fe200078e0200 */
[----:B--2---:R-:W-:Y:S06]  /*9840*/  @P2 BRA `(.L_x_5964) ;  /* 0x0000000000082947 */ /* 0x004fec0003800000 */
[----:B------:R-:W2:Y:S02]  /*9850*/  SYNCS.PHASECHK.TRANS64.TRYWAIT P2, [R9+URZ+0x38830], R8 ;  /* 0x03883008090075a7 */ /* 0x000ea4000804017f */
[----:B--2---:R-:W-:Y:S05]  /*9860*/  @!P2 BRA `(.L_x_5965) ;  /* 0x0000008800e4a947 */ /* 0x004fea0003800000 */
.L_x_5964:
        /* <DEDUP_REMOVED lines=22> */
.L_x_5966:
[----:B------:R3:W4:Y:S01]  /*99d0*/  SYNCS.PHASECHK.TRANS64.TRYWAIT P2, [R9+URZ+0x38850], R8 ;  /* 0x03885008090075a7 */ /* 0x000722000804017f */
[----:B------:R-:W-:Y:S05]  /*99e0*/  @!P0 BRA `(.L_x_5967) ;  /* 0x0000000000048947 */ /* 0x000fea0003800000 */
[----:B------:R-:W-:Y:S01]  /*99f0*/  BPT.TRAP 0x1 ;  /* 0x000000040000795c */ /* 0x000fe20000300000 */
.L_x_5967:
[----:B----4-:R-:W-:Y:S05]  /*9a00*/  @P2 BRA `(.L_x_5968) ;  /* 0x0000000000082947 */ /* 0x010fea0003800000 */
[----:B------:R-:W4:Y:S02]  /*9a10*/  SYNCS.PHASECHK.TRANS64.TRYWAIT P2, [R9+URZ+0x38850], R8 ;  /* 0x03885008090075a7 */ /* 0x000f24000804017f */
[----:B----4-:R-:W-:Y:S05]  /*9a20*/  @!P2 BRA `(.L_x_5969) ;  /* 0x000000880088a947 */ /* 0x010fea0003800000 */
.L_x_5968:
[----:B------:R-:W-:Y:S01]  /*9a30*/  LEA R7, R2, R3, 0xc ;  /* 0x0000000302077211 */ /* 0x000fe200078e60ff */
[----:B------:R-:W-:Y:S01]  /*9a40*/  WARPGROUP.ARRIVE ;  /* 0x00000000000079c5 */ /* 0x000fe20000000000 */
[----:B------:R-:W-:Y:S01]  /*9a50*/  UMOV UR11, 0x40000040 ;  /* 0x40000040000b7882 */ /* 0x000fe20000000000 */
[----:B------:R-:W-:Y:S01]  /*9a60*/  VIADD R13, R4, 0x2 ;  /* 0x00000002040d7836 */ /* 0x000fe20000000000 */
[C---:B------:R-:W-:Y:S01]  /*9a70*/  R2UR UR10, R7.reuse ;  /* 0x00000000070a72ca */ /* 0x040fe200000e0000 */
[----:B-1234-:R-:W-:Y:S01]  /*9a80*/  VIADD R8, R7, 0x2 ;  /* 0x0000000207087836 */ /* 0x01efe20000000000 */
[----:B------:R-:W-:Y:S01]  /*9a90*/  UMOV UR29, 0x40000040 ;  /* 0x40000040001d7882 */ /* 0x000fe20000000000 */
[----:B------:R-:W-:Y:S01]  /*9aa0*/  UMOV UR31, 0x40000040 ;  /* 0x40000040001f7882 */ /* 0x000fe20000000000 */
[----:B------:R-:W-:Y:S01]  /*9ab0*/  R2UR UR28, R13 ;  /* 0x000000000d1c72ca */ /* 0x000fe200000e0000 */
[----:B------:R-:W1:Y:S01]  /*9ac0*/  S2R R14, SR_TID.X ;  /* 0x00000000000e7919 */ /* 0x000e620000002100 */
[----:B------:R-:W-:Y:S01]  /*9ad0*/  R2UR UR30, R8 ;  /* 0x00000000081e72ca */ /* 0x000fe200000e0000 */
[C---:B------:R-:W-:Y:S01]  /*9ae0*/  VIADD R8, R7.reuse, 0x4 ;  /* 0x0000000407087836 */ /* 0x040fe20000000000 */
[C---:B------:R-:W-:Y:S01]  /*9af0*/  IADD3 R13, R4.reuse, 0x4, RZ ;  /* 0x00000004040d7810 */ /* 0x040fe20007ffe0ff */
[----:B------:R-:W-:Y:S01]  /*9b00*/  VIADD R21, R4, 0x800 ;  /* 0x0000080004157836 */ /* 0x000fe20000000000 */
[----:B------:R-:W-:Y:S01]  /*9b10*/  UMOV UR7, 0x40000040 ;  /* 0x4000004000077882 */ /* 0x000fe20000000000 */
[----:B------:R-:W-:-:S02]  /*9b20*/  VIADD R15, R7, 0x800 ;  /* 0x00000800070f7836 */ /* 0x000fc40000000000 */
[----:B------:R-:W-:Y:S01]  /*9b30*/  HGMMA.64x64x16.F32 R152, gdesc[UR8], R152, gsb0 ;  /* 0x00e00000089879f0 */ /* 0x000fe20008000898 */
[----:B------:R-:W-:Y:S01]  /*9b40*/  UMOV UR10, UR4 ;  /* 0x00000004000a7c82 */ /* 0x000fe20008000000 */
[----:B------:R-:W-:-:S05]  /*9b50*/  IMAD R209, R2, 0x1000, R19 ;  /* 0x0000100002d17824 */ /* 0x000fca00078e0213 */
[----:B------:R-:W-:Y:S02]  /*9b60*/  R2UR UR6, R209 ;  /* 0x00000000d10672ca */ /* 0x000fe400000e0000 */
        /* <DEDUP_REMOVED lines=262> */
[----:B------:R-:W-:-:S03]  /*abd0*/  IADD3 R15, R7, 0xe00, RZ ;  /* 0x00000e00070f7810 */ /* 0x000fc60007ffe0ff */
        /* <DEDUP_REMOVED lines=105> */
[----:B--2---:R-:W-:Y:S01]  /*b270*/  FMNMX.FTZ R7, R177, R162, !PT ;  /* 0x000000a2b1077209 */ /* 0x004fe20007810000 */
[----:B------:R-:W-:Y:S01]  /*b280*/  FMUL.FTZ R162, R166, UR5 ;  /* 0x00000005a6a27c20 */ /* 0x000fe20008410000 */
[----:B------:R-:W-:-:S05]  /*b290*/  FMUL.FTZ R166, R170, UR5 ;  /* 0x00000005aaa67c20 */ /* 0x000fca0008410000 */
        /* <DEDUP_REMOVED lines=23> */
[----:B------:R-:W-:Y:S01]  /*b410*/  FADD.FTZ R170, -R7, R196 ;  /* 0x000000c407aa7221 */ /* 0x000fe20000010100 */
[----:B----4-:R-:W-:Y:S01]  /*b420*/  FMNMX.FTZ R169, R163, R168, !PT ;  /* 0x000000a8a3a97209 */ /* 0x010fe20007810000 */
[----:B------:R-:W-:Y:S02]  /*b430*/  FMUL.FTZ R204, R7, UR10 ;  /* 0x0000000a07cc7c20 */ /* 0x000fe40008410000 */
[----:B------:R-:W-:Y:S02]  /*b440*/  FMUL.FTZ R171, R170, UR10 ;  /* 0x0000000aaaab7c20 */ /* 0x000fe40008410000 */
        /* <DEDUP_REMOVED lines=22> */
[----:B--2---:R-:W-:Y:S01]  /*b5b0*/  FMNMX.FTZ R8, R200, R169, !PT ;  /* 0x000000a9c8087209 */ /* 0x004fe20007810000 */
[----:B------:R-:W-:Y:S01]  /*b5c0*/  FFMA.FTZ R169, R152, UR10, -R204 ;  /* 0x0000000a98a97c23 */ /* 0x000fe200080108cc */
[C---:B------:R-:W-:Y:S02]  /*b5d0*/  @!P1 VIADD R152, R9.reuse, 0x38840 ;  /* 0x0003884009989836 */ /* 0x040fe40000000000 */
[----:B------:R-:W-:-:S03]  /*b5e0*/  @!P1 VIADD R9, R9, 0x38860 ;  /* 0x0003886009099836 */ /* 0x000fc60000000000 */
[----:B------:R-:W2:Y:S01]  /*b5f0*/  MUFU.TANH R183, R183 ;  /* 0x000000b700b77308 */ /* 0x000ea20000002400 */
[----:B------:R-:W-:Y:S02]  /*b600*/  @!P1 PRMT R152, RZ, 0x654, R152 ;  /* 0x00000654ff989816 */ /* 0x000fe40000000098 */
[----:B------:R-:W-:Y:S02]  /*b610*/  @!P1 PRMT R9, RZ, 0x654, R9 ;  /* 0x00000654ff099816 */ /* 0x000fe40000000009 */
[----:B------:R4:W-:Y:S03]  /*b620*/  @!P1 SYNCS.ARRIVE.TRANS64.RED.A1T0 RZ, [R152+URZ], RZ ;  /* 0x000000ff98ff99a7 */ /* 0x0009e6000810043f */
[----:B------:R3:W5:Y:S08]  /*b630*/  MUFU.EX2 R168, R171 ;  /* 0x000000ab00a87308 */ /* 0x0007700000000800 */
[----:B------:R4:W-:Y:S01]  /*b640*/  MUFU.EX2 R170, R173 ;  /* 0x000000ad00aa7308 */ /* 0x0009e20000000800 */
[----:B---3--:R-:W-:-:S04]  /*b650*/  FMNMX.FTZ R171, R179, R8, !PT ;  /* 0x00000008b3ab7209 */ /* 0x008fc80007810000 */
[----:B-1----:R-:W-:Y:S01]  /*b660*/  FMNMX.FTZ R8, R182, R171, !PT ;  /* 0x000000abb6087209 */ /* 0x002fe20007810000 */
[--C-:B------:R-:W-:Y:S02]  /*b670*/  FFMA.FTZ R171, R154, UR10, -R204.reuse ;  /* 0x0000000a9aab7c23 */ /* 0x100fe400080108cc */
[----:B------:R-:W1:Y:S01]  /*b680*/  MUFU.EX2 R21, R21 ;  /* 0x0000001500157308 */ /* 0x000e620000000800 */
[----:B--2---:R-:W-:Y:S01]  /*b690*/  FMNMX.FTZ R8, R183, R8, !PT ;  /* 0x00000008b7087209 */ /* 0x004fe20007810000 */
[----:B----4-:R-:W-:Y:S01]  /*b6a0*/  FFMA.FTZ R173, R156, UR10, -R204 ;  /* 0x0000000a9cad7c23 */ /* 0x010fe200080108cc */
[-C--:B-----5:R-:W-:Y:S01]  /*b6b0*/  FMUL.FTZ R24, R24, R168.reuse ;  /* 0x000000a818187220 */ /* 0x0a0fe20000410000 */
[-C--:B------:R-:W-:Y:S01]  /*b6c0*/  FMUL.FTZ R25, R25, R168.reuse ;  /* 0x000000a819197220 */ /* 0x080fe20000410000 */
[-C--:B------:R-:W-:Y:S01]  /*b6d0*/  FMUL.FTZ R28, R28, R168.reuse ;  /* 0x000000a81c1c7220 */ /* 0x080fe20000410000 */
[----:B------:R-:W2:Y:S01]  /*b6e0*/  SHFL.BFLY PT, R153, R8, 0x2, 0x1f ;  /* 0x0c401f0008997f89 */ /* 0x000ea200000e0000 */
        /* <DEDUP_REMOVED lines=25> */
[----:B------:R-:W1:Y:S01]  /*b880*/  MUFU.EX2 R174, R174 ;  /* 0x000000ae00ae7308 */ /* 0x000e620000000800 */
[-C--:B------:R-:W-:Y:S01]  /*b890*/  FMUL.FTZ R69, R69, R168.reuse ;  /* 0x000000a845457220 */ /* 0x080fe20000410000 */
[-C--:B------:R-:W-:Y:S01]  /*b8a0*/  FMUL.FTZ R72, R72, R168.reuse ;  /* 0x000000a848487220 */ /* 0x080fe20000410000 */
[----:B------:R-:W2:Y:S01]  /*b8b0*/  SHFL.BFLY PT, R8, R153, 0x1, 0x1f ;  /* 0x0c201f0099087f89 */ /* 0x000ea200000e0000 */
        /* <DEDUP_REMOVED lines=23> */
[----:B--2---:R-:W-:Y:S01]  /*ba30*/  FMNMX.FTZ R8, R153, R8, !PT ;  /* 0x0000000899087209 */ /* 0x004fe20007810000 */
[-C--:B------:R-:W-:Y:S01]  /*ba40*/  FMUL.FTZ R112, R112, R168.reuse ;  /* 0x000000a870707220 */ /* 0x080fe20000410000 */
[----:B------:R-:W-:Y:S01]  /*ba50*/  IADD3 R153, -R22, RZ, RZ ;  /* 0x000000ff16997210 */ /* 0x000fe20007ffe1ff */
[-C--:B------:R-:W-:Y:S01]  /*ba60*/  FMUL.FTZ R113, R113, R168.reuse ;  /* 0x000000a871717220 */ /* 0x080fe20000410000 */
[-C--:B------:R-:W-:Y:S01]  /*ba70*/  FMUL.FTZ R116, R116, R168.reuse ;  /* 0x000000a874747220 */ /* 0x080fe20000410000 */
[----:B------:R-:W-:Y:S01]  /*ba80*/  FADD.FTZ R11, -R8, R11 ;  /* 0x0000000b080b7221 */ /* 0x000fe20000010100 */
[----:B------:R-:W-:Y:S01]  /*ba90*/  ISETP.NE.AND P2, PT, R18, R153, PT ;  /* 0x000000991200720c */ /* 0x000fe20003f45270 */
[----:B------:R-:W-:Y:S01]  /*baa0*/  FMUL.FTZ R154, R8, UR10 ;  /* 0x0000000a089a7c20 */ /* 0x000fe20008410000 */
[----:B------:R-:W-:Y:S01]  /*bab0*/  MUFU.EX2 R178, R178 ;  /* 0x000000b200b27308 */ /* 0x000fe20000000800 */
[----:B------:R-:W-:Y:S01]  /*bac0*/  FMUL.FTZ R11, R11, UR10 ;  /* 0x0000000a0b0b7c20 */ /* 0x000fe20008410000 */
[----:B------:R-:W-:Y:S01]  /*bad0*/  FMUL.FTZ R117, R117, R168 ;  /* 0x000000a875757220 */ /* 0x000fe20000410000 */
        /* <DEDUP_REMOVED lines=8> */
[----:B------:R-:W-:Y:S01]  /*bb60*/  @!P2 LEA R10, R10, R17, 0x6 ;  /* 0x000000110a0aa211 */ /* 0x000fe200078e30ff */
        /* <DEDUP_REMOVED lines=9> */
[----:B------:R-:W-:Y:S01]  /*bc00*/  @!P2 STS [R153+0x38400], R168 ;  /* 0x038400a89900a388 */ /* 0x000fe20000000800 */
[----:B------:R-:W-:Y:S01]  /*bc10*/  FFMA.FTZ R182, R182, UR10, -R154 ;  /* 0x0000000ab6b67c23 */ /* 0x000fe2000801089a */
[----:B------:R-:W-:Y:S01]  /*bc20*/  MUFU.EX2 R14, R14 ;  /* 0x0000000e000e7308 */ /* 0x000fe20000000800 */
[----:B------:R-:W-:Y:S01]  /*bc30*/  F2FP.F16.F32.PACK_AB R154, R172, R169 ;  /* 0x000000a9ac9a723e */ /* 0x000fe200000000ff */
[----:B-1----:R1:W-:Y:S01]  /*bc40*/  @!P2 STS [R153+0x38420], R11 ;  /* 0x0384200b9900a388 */ /* 0x0023e20000000800 */
[----:B------:R-:W-:Y:S01]  /*bc50*/  F2FP.F16.F32.PACK_AB R158, R176, R173 ;  /* 0x000000adb09e723e */ /* 0x000fe200000000ff */
[----:B------:R-:W-:Y:S01]  /*bc60*/  FMUL.FTZ R26, R26, R11 ;  /* 0x0000000b1a1a7220 */ /* 0x000fe20000410000 */
[----:B------:R-:W-:Y:S01]  /*bc70*/  F2FP.F16.F32.PACK_AB R160, R178, R175 ;  /* 0x000000afb2a0723e */ /* 0x000fe200000000ff */
        /* <DEDUP_REMOVED lines=98> */
[----:B------:R-:W3:Y:S01]  /*c2a0*/  MUFU.EX2 R208, R208 ;  /* 0x000000d000d07308 */ /* 0x000ee20000000800 */
[----:B--2---:R-:W-:Y:S01]  /*c2b0*/  F2FP.F16.F32.PACK_AB R161, R207, R206 ;  /* 0x000000cecfa1723e */ /* 0x004fe200000000ff */
[----:B------:R-:W-:Y:S01]  /*c2c0*/  FFMA.FTZ R5, R168, R5, R21 ;  /* 0x00000005a8057223 */ /* 0x000fe20000010015 */
[----:B------:R1:W-:Y:S01]  /*c2d0*/  STSM.16.M88.4 [R186], R156 ;  /* 0x0000009cba007844 */ /* 0x0003e20000000200 */
[----:B------:R-:W-:Y:S01]  /*c2e0*/  FFMA.FTZ R6, R11, R6, R14 ;  /* 0x000000060b067223 */ /* 0x000fe2000001000e */
[----:B------:R-:W-:Y:S01]  /*c2f0*/  ISETP.GT.AND P2, PT, R12, RZ, PT ;  /* 0x000000ff0c00720c */ /* 0x000fe20003f44270 */
[----:B------:R-:W-:Y:S01]  /*c300*/  FADD.FTZ R170, R170, R5 ;  /* 0x00000005aaaa7221 */ /* 0x000fe20000010000 */
[----:B------:R-:W-:Y:S01]  /*c310*/  IMAD.MOV.U32 R11, RZ, RZ, R8 ;  /* 0x000000ffff0b7224 */ /* 0x000fe200078e0008 */
[----:B------:R-:W-:Y:S01]  /*c320*/  MUFU.EX2 R197, R197 ;  /* 0x000000c500c57308 */ /* 0x000fe20000000800 */
[----:B------:R-:W-:Y:S01]  /*c330*/  FADD.FTZ R6, R13, R6 ;  /* 0x000000060d067221 */ /* 0x000fe20000010000 */
[----:B------:R-:W-:-:S03]  /*c340*/  FADD.FTZ R169, R169, R170 ;  /* 0x000000aaa9a97221 */ /* 0x000fc60000010000 */
[----:B------:R-:W-:Y:S01]  /*c350*/  FADD.FTZ R15, R15, R6 ;  /* 0x000000060f0f7221 */ /* 0x000fe20000010000 */
[----:B------:R-:W-:Y:S02]  /*c360*/  FADD.FTZ R172, R172, R169 ;  /* 0x000000a9acac7221 */ /* 0x000fe40000010000 */
[----:B------:R-:W2:Y:S01]  /*c370*/  MUFU.EX2 R202, R202 ;  /* 0x000000ca00ca7308 */ /* 0x000ea20000000800 */
[----:B---3--:R-:W-:Y:S01]  /*c380*/  F2FP.F16.F32.PACK_AB R163, R208, R181 ;  /* 0x000000b5d0a3723e */ /* 0x008fe200000000ff */
        /* <DEDUP_REMOVED lines=9> */
[----:B------:R-:W3:Y:S01]  /*c420*/  MUFU.EX2 R180, R180 ;  /* 0x000000b400b47308 */ /* 0x000ee20000000800 */
[----:B--2---:R-:W-:Y:S01]  /*c430*/  F2FP.F16.F32.PACK_AB R164, R202, R197 ;  /* 0x000000c5caa4723e */ /* 0x004fe200000000ff */
        /* <DEDUP_REMOVED lines=10> */
[----:B---3--:R-:W-:Y:S01]  /*c4e0*/  F2FP.F16.F32.PACK_AB R166, R180, R177 ;  /* 0x000000b1b4a6723e */ /* 0x008fe200000000ff */
[----:B------:R-:W-:Y:S01]  /*c4f0*/  FADD.FTZ R196, R201, R196 ;  /* 0x000000c4c9c47221 */ /* 0x000fe20000010000 */
[----:B------:R-:W-:-:S03]  /*c500*/  FADD.FTZ R208, R208, R181 ;  /* 0x000000b5d0d07221 */ /* 0x000fc60000010000 */
[----:B------:R-:W-:Y:S01]  /*c510*/  FADD.FTZ R197, R197, R196 ;  /* 0x000000c4c5c57221 */ /* 0x000fe20000010000 */
[----:B------:R-:W-:Y:S01]  /*c520*/  MOV R196, R7 ;  /* 0x0000000700c47202 */ /* 0x000fe20000000f00 */
[----:B------:R3:W4:Y:S02]  /*c530*/  MUFU.EX2 R10, R182 ;  /* 0x000000b6000a7308 */ /* 0x0007240000000800 */
[----:B------:R-:W-:-:S04]  /*c540*/  FADD.FTZ R202, R202, R197 ;  /* 0x000000c5caca7221 */ /* 0x000fc80000010000 */
[----:B------:R-:W-:Y:S02]  /*c550*/  FADD.FTZ R5, R177, R202 ;  /* 0x000000cab1057221 */ /* 0x000fe40000010000 */
[----:B------:R-:W5:Y:S01]  /*c560*/  MUFU.EX2 R179, R179 ;  /* 0x000000b300b37308 */ /* 0x000f620000000800 */
[----:B--2---:R-:W-:Y:S01]  /*c570*/  F2FP.F16.F32.PACK_AB R165, R200, R199 ;  /* 0x000000c7c8a5723e */ /* 0x004fe200000000ff */
[----:B---3--:R-:W-:Y:S02]  /*c580*/  VIADD R182, R209, 0x80 ;  /* 0x00000080d1b67836 */ /* 0x008fe40000000000 */
[----:B------:R-:W-:Y:S01]  /*c590*/  FADD.FTZ R199, R199, R208 ;  /* 0x000000d0c7c77221 */ /* 0x000fe20000010000 */
[----:B------:R-:W-:-:S03]  /*c5a0*/  FADD.FTZ R5, R180, R5 ;  /* 0x00000005b4057221 */ /* 0x000fc60000010000 */
[----:B------:R-:W-:-:S04]  /*c5b0*/  FADD.FTZ R199, R200, R199 ;  /* 0x000000c7c8c77221 */ /* 0x000fc80000010000 */
[----:B----4-:R-:W-:Y:S01]  /*c5c0*/  FADD.FTZ R6, R10, R199 ;  /* 0x000000c70a067221 */ /* 0x010fe20000010000 */
[----:B-----5:R-:W-:-:S03]  /*c5d0*/  F2FP.F16.F32.PACK_AB R167, R179, R10 ;  /* 0x0000000ab3a7723e */ /* 0x020fc600000000ff */
[----:B------:R-:W-:Y:S01]  /*c5e0*/  FADD.FTZ R6, R179, R6 ;  /* 0x00000006b3067221 */ /* 0x000fe20000010000 */
[----:B------:R-:W-:Y:S01]  /*c5f0*/  IMAD.MOV.U32 R10, RZ, RZ, R2 ;  /* 0x000000ffff0a7224 */ /* 0x000fe200078e0002 */
[----:B------:R1:W-:Y:S01]  /*c600*/  STSM.16.M88.4 [R185], R164 ;  /* 0x000000a4b9007844 */ /* 0x0003e20000000200 */
[----:B------:R-:W-:-:S06]  /*c610*/  WARPGROUP.ARRIVE ;  /* 0x00000000000079c5 */ /* 0x000fcc0000000000 */
        /* <DEDUP_REMOVED lines=31> */
[----:B--2---:R-:W-:-:S05]  /*c810*/  VIADD R9, R12, 0xffffffff ;  /* 0xffffffff0c097836 */ /* 0x004fca0000000000 */
[----:B------:R-:W-:Y:S01]  /*c820*/  MOV R12, R9 ;  /* 0x00000009000c7202 */ /* 0x000fe20000000f00 */
[----:B-1----:R-:W-:Y:S06]  /*c830*/  @P2 BRA `(.L_x_5970) ;  /* 0xffffffcc00cc2947 */ /* 0x002fec000383ffff */
.L_x_5961:
[----:B------:R-:W1:Y:S01]  /*c840*/  SHFL.BFLY PT, R0, R5, 0x2, 0x1f ;  /* 0x0c401f0005007f89 */ /* 0x000e6200000e0000 */
[----:B------:R-:W-:Y:S01]  /*c850*/  VIADD R4, R2, 0x1 ;  /* 0x0000000102047836 */ /* 0x000fe20000000000 */
[----:B------:R-:W-:Y:S01]  /*c860*/  UIADD3 UR36, UR36, 0x1, URZ ;  /* 0x0000000124247890 */ /* 0x000fe2000fffe03f */
[----:B------:R-:W-:Y:S01]  /*c870*/  IMAD.U32 R14, RZ, RZ, UR10 ;  /* 0x0000000aff0e7e24 */ /* 0x000fe2000f8e00ff */
[----:B------:R-:W2:Y:S01]  /*c880*/  SHFL.BFLY PT, R9, R6, 0x2, 0x1f ;  /* 0x0c401f0006097f89 */ /* 0x000ea200000e0000 */
[----:B------:R-:W-:Y:S08]  /*c890*/  BAR.ARV 0x8, 0xa0 ;  /* 0x0202800000007b1d */ /* 0x000ff00000002000 */
[----:B------:R-:W-:Y:S01]  /*c8a0*/  BAR.SYNC.DEFER_BLOCKING 0xf, 0x100 ;  /* 0x03c4000000007b1d */ /* 0x000fe20000010000 */
[----:B------:R-:W-:Y:S01]  /*c8b0*/  ISETP.NE.AND P1, PT, R4, 0x2, PT ;  /* 0x000000020400780c */ /* 0x000fe20003f25270 */
[----:B-1----:R-:W-:Y:S01]  /*c8c0*/  FADD.FTZ R0, R0, R5 ;  /* 0x0000000500007221 */ /* 0x002fe20000010000 */
[----:B------:R-:W-:Y:S01]  /*c8d0*/  MOV R5, RZ ;  /* 0x000000ff00057202 */ /* 0x000fe20000000f00 */
[----:B--2---:R-:W-:-:S03]  /*c8e0*/  FADD.FTZ R9, R9, R6 ;  /* 0x0000000609097221 */ /* 0x004fc60000010000 */
[----:B------:R-:W1:Y:S01]  /*c8f0*/  SHFL.BFLY PT, R3, R0, 0x1, 0x1f ;  /* 0x0c201f0000037f89 */ /* 0x000e6200000e0000 */
[----:B------:R-:W-:-:S03]  /*c900*/  IMAD.MOV.U32 R6, RZ, RZ, RZ ;  /* 0x000000ffff067224 */ /* 0x000fc600078e00ff */
[----:B------:R-:W2:Y:S01]  /*c910*/  SHFL.BFLY PT, R10, R9, 0x1, 0x1f ;  /* 0x0c201f00090a7f89 */ /* 0x000ea200000e0000 */
[----:B-1----:R-:W-:Y:S01]  /*c920*/  FADD.FTZ R12, R0, R3 ;  /* 0x00000003000c7221 */ /* 0x002fe20000010000 */
[----:B------:R-:W-:Y:S02]  /*c930*/  IMAD.MOV R3, RZ, RZ, -R22 ;  /* 0x000000ffff037224 */ /* 0x000fe400078e0a16 */
[----:B------:R-:W-:Y:S02]  /*c940*/  IMAD.MOV.U32 R0, RZ, RZ, -0x800000 ;  /* 0xff800000ff007424 */ /* 0x000fe400078e00ff */
[----:B--2---:R-:W-:Y:S01]  /*c950*/  FADD.FTZ R10, R9, R10 ;  /* 0x0000000a090a7221 */ /* 0x004fe20000010000 */
[----:B------:R-:W-:Y:S02]  /*c960*/  FSETP.NE.FTZ.AND P2, PT, R12, RZ, PT ;  /* 0x000000ff0c00720b */ /* 0x000fe40003f55000 */
[----:B------:R-:W-:Y:S02]  /*c970*/  ISETP.NE.AND P0, PT, R18, R3, PT ;  /* 0x000000031200720c */ /* 0x000fe40003f05270 */
[----:B------:R-:W-:-:S02]  /*c980*/  FSETP.NE.FTZ.AND P3, PT, R10, RZ, PT ;  /* 0x000000ff0a00720b */ /* 0x000fc40003f75000 */
[----:B------:R-:W-:-:S04]  /*c990*/  SEL R3, RZ, 0x1, P1 ;  /* 0x00000001ff037807 */ /* 0x000fc80000800000 */
[----:B------:R-:W-:Y:S02]  /*c9a0*/  LOP3.LUT R16, R16, R3, RZ, 0x3c, !PT ;  /* 0x0000000310107212 */ /* 0x000fe400078e3cff */
[----:B------:R-:W-:Y:S01]  /*c9b0*/  MOV R3, 0xff800000 ;  /* 0xff80000000037802 */ /* 0x000fe20000000f00 */
[----:B------:R-:W1:Y:S02]  /*c9c0*/  @P2 MUFU.RCP R5, R12 ;  /* 0x0000000c00052308 */ /* 0x000e640000001000 */
[----:B------:R-:W-:Y:S02]  /*c9d0*/  @!P0 IMAD R2, R2, 0x40, R17 ;  /* 0x0000004002028824 */ /* 0x000fe400078e0211 */
[----:B------:R-:W-:-:S03]  /*c9e0*/  @P3 FMUL.FTZ R14, R14, 0.69314718246459960938 ;  /* 0x3f3172180e0e3820 */ /* 0x000fc60000410000 */
[----:B------:R-:W-:Y:S01]  /*c9f0*/  @!P0 LEA R11, R2, UR37, 0x2 ;  /* 0x00000025020b8c11 */ /* 0x000fe2000f8e10ff */
[----:B------:R-:W2:Y:S01]  /*ca00*/  @P3 MUFU.RCP R6, R10 ;  /* 0x0000000a00063308 */ /* 0x000ea20000001000 */
[----:B------:R-:W-:-:S05]  /*ca10*/  MOV R2, UR10 ;  /* 0x0000000a00027c02 */ /* 0x000fca0008000f00 */
[----:B------:R-:W-:Y:S02]  /*ca20*/  @P2 FMUL.FTZ R2, R2, 0.69314718246459960938 ;  /* 0x3f31721802022820 */ /* 0x000fe40000410000 */
[----:B------:R-:W3:Y:S01]  /*ca30*/  @P2 MUFU.LG2 R9, R12 ;  /* 0x0000000c00092308 */ /* 0x000ee20000000c00 */
[----:B-1----:R-:W-:Y:S01]  /*ca40*/  @!P0 STS [R11+0x38400], R5 ;  /* 0x038400050b008388 */ /* 0x002fe20000000800 */
[-C--:B------:R-:W-:Y:S01]  /*ca50*/  FMUL.FTZ R171, R24, R5.reuse ;  /* 0x0000000518ab7220 */ /* 0x080fe20000410000 */
[-C--:B------:R-:W-:Y:S01]  /*ca60*/  FMUL.FTZ R168, R25, R5.reuse ;  /* 0x0000000519a87220 */ /* 0x080fe20000410000 */
[-C--:B------:R-:W-:Y:S01]  /*ca70*/  FMUL.FTZ R170, R28, R5.reuse ;  /* 0x000000051caa7220 */ /* 0x080fe20000410000 */
[-C--:B------:R-:W-:Y:S01]  /*ca80*/  FMUL.FTZ R160, R29, R5.reuse ;  /* 0x000000051da07220 */ /* 0x080fe20000410000 */
[-C--:B------:R-:W-:Y:S01]  /*ca90*/  FMUL.FTZ R162, R32, R5.reuse ;  /* 0x0000000520a27220 */ /* 0x080fe20000410000 */
[-C--:B------:R-:W-:Y:S01]  /*caa0*/  FMUL.FTZ R33, R33, R5.reuse ;  /* 0x0000000521217220 */ /* 0x080fe20000410000 */
[----:B------:R-:W1:Y:S01]  /*cab0*/  @P3 MUFU.LG2 R10, R10 ;  /* 0x0000000a000a3308 */ /* 0x000e620000000c00 */
        /* <DEDUP_REMOVED lines=130> */
.L_x_5937:
        /* <DEDUP_REMOVED lines=44> */
[----:B------:R-:W-:-:S02]  /*d5a0*/  LOP3.LUT R103, R6, 0x380, RZ, 0xc0, !PT ;  /* 0x0000038006677812 */ /* 0x000fc400078ec0ff */
[----:B------:R-:W-:Y:S02]  /*d5b0*/  SHF.R.U64 R4, R4, 0x3, RZ ;  /* 0x0000000304047819 */ /* 0x000fe400000012ff */
[C---:B------:R-:W-:Y:S02]  /*d5c0*/  IADD3 R197, P4, R6.reuse, 0x4020, RZ ;  /* 0x0000402006c57810 */ /* 0x040fe40007f9e0ff */
[C---:B------:R-:W-:Y:S02]  /*d5d0*/  IADD3 R181, P1, R6.reuse, 0x2040, RZ ;  /* 0x0000204006b57810 */ /* 0x040fe40007f3e0ff */
[----:B------:R-:W-:Y:S01]  /*d5e0*/  IADD3.X R9, RZ, R7, RZ, P2, !PT ;  /* 0x00000007ff097210 */ /* 0x000fe200017fe4ff */
[--C-:B------:R-:W-:Y:S01]  /*d5f0*/  IMAD.X R91, RZ, RZ, R7.reuse, P4 ;  /* 0x000000ffff5b7224 */ /* 0x100fe200020e0607 */
[C---:B------:R-:W-:Y:S01]  /*d600*/  IADD3 R187, P3, R6.reuse, 0x4000, RZ ;  /* 0x0000400006bb7810 */ /* 0x040fe20007f7e0ff */
[----:B------:R-:W-:Y:S01]  /*d610*/  IMAD.X R25, RZ, RZ, R7, P1 ;  /* 0x000000ffff197224 */ /* 0x000fe200008e0607 */
[----:B------:R-:W-:-:S02]  /*d620*/  IADD3 R177, P5, R6, 0x2000, RZ ;  /* 0x0000200006b17810 */ /* 0x000fc40007fbe0ff */
[----:B------:R-:W-:Y:S01]  /*d630*/  IADD3 R183, P2, R6, 0x2060, RZ ;  /* 0x0000206006b77810 */ /* 0x000fe20007f5e0ff */
[----:B------:R-:W-:Y:S01]  /*d640*/  IMAD.X R87, RZ, RZ, R7, P3 ;  /* 0x000000ffff577224 */ /* 0x000fe200018e0607 */
[----:B------:R-:W-:Y:S02]  /*d650*/  LOP3.LUT R20, R4, R179, RZ, 0x3c, !PT ;  /* 0x000000b304147212 */ /* 0x000fe400078e3cff */
[----:B------:R-:W-:Y:S02]  /*d660*/  SHF.R.U64 R103, R103, 0x3, RZ ;  /* 0x0000000367677819 */ /* 0x000fe400000012ff */
[----:B------:R-:W-:Y:S02]  /*d670*/  LOP3.LUT R4, R197, 0x380, RZ, 0xc0, !PT ;  /* 0x00000380c5047812 */ /* 0x000fe400078ec0ff */
[-C--:B------:R-:W-:Y:S02]  /*d680*/  IADD3.X R15, RZ, R7.reuse, RZ, P5, !PT ;  /* 0x00000007ff0f7210 */ /* 0x080fe40002ffe4ff */
[----:B------:R-:W-:-:S02]  /*d690*/  IADD3.X R29, RZ, R7, RZ, P2, !PT ;  /* 0x00000007ff1d7210 */ /* 0x000fc400017fe4ff */
[C---:B------:R-:W-:Y:S02]  /*d6a0*/  IADD3 R199, P5, R6.reuse, 0x4040, RZ ;  /* 0x0000404006c77810 */ /* 0x040fe40007fbe0ff */
[C---:B------:R-:W-:Y:S02]  /*d6b0*/  IADD3 R201, P6, R6.reuse, 0x4060, RZ ;  /* 0x0000406006c97810 */ /* 0x040fe40007fde0ff */
[C---:B------:R-:W-:Y:S02]  /*d6c0*/  IADD3 R203, P1, R6.reuse, 0x6000, RZ ;  /* 0x0000600006cb7810 */ /* 0x040fe40007f3e0ff */
[C---:B------:R-:W-:Y:S01]  /*d6d0*/  IADD3 R106, P2, R6.reuse, 0x6020, RZ ;  /* 0x00006020066a7810 */ /* 0x040fe20007f5e0ff */
[----:B------:R-:W-:Y:S01]  /*d6e0*/  IMAD.X R99, RZ, RZ, R7, P6 ;  /* 0x000000ffff637224 */ /* 0x000fe200030e0607 */
[C---:B------:R-:W-:Y:S02]  /*d6f0*/  IADD3 R205, P3, R6.reuse, 0x6040, RZ ;  /* 0x0000604006cd7810 */ /* 0x040fe40007f7e0ff */
[----:B------:R-:W-:-:S02]  /*d700*/  IADD3 R207, P4, R6, 0x6060, RZ ;  /* 0x0000606006cf7810 */ /* 0x000fc40007f9e0ff */
[----:B------:R-:W-:Y:S01]  /*d710*/  LOP3.LUT R6, R103, R6, RZ, 0x3c, !PT ;  /* 0x0000000667067212 */ /* 0x000fe200078e3cff */
[--C-:B------:R-:W-:Y:S01]  /*d720*/  IMAD.X R103, RZ, RZ, R7.reuse, P1 ;  /* 0x000000ffff677224 */ /* 0x100fe200008e0607 */
[----:B------:R-:W-:Y:S01]  /*d730*/  LOP3.LUT R10, R173, 0x380, RZ, 0xc0, !PT ;  /* 0x00000380ad0a7812 */ /* 0x000fe200078ec0ff */
[--C-:B------:R-:W-:Y:S01]  /*d740*/  IMAD.X R111, RZ, RZ, R7.reuse, P3 ;  /* 0x000000ffff6f7224 */ /* 0x100fe200018e0607 */
[----:B------:R-:W-:Y:S01]  /*d750*/  SHF.R.U64 R4, R4, 0x3, RZ ;  /* 0x0000000304047819 */ /* 0x000fe200000012ff */
[----:B------:R-:W-:Y:S01]  /*d760*/  IMAD.X R115, RZ, RZ, R7, P4 ;  /* 0x000000ffff737224 */ /* 0x000fe200020e0607 */
[----:B------:R-:W-:Y:S02]  /*d770*/  LOP3.LUT R12, R175, 0x380, RZ, 0xc0, !PT ;  /* 0x00000380af0c7812 */ /* 0x000fe400078ec0ff */
[----:B------:R-:W-:Y:S02]  /*d780*/  LOP3.LUT R14, R177, 0x380, RZ, 0xc0, !PT ;  /* 0x00000380b10e7812 */ /* 0x000fe400078ec0ff */
[----:B------:R-:W-:-:S02]  /*d790*/  LOP3.LUT R27, R106, 0x380, RZ, 0xc0, !PT ;  /* 0x000003806a1b7812 */ /* 0x000fc400078ec0ff */
[-C--:B------:R-:W-:Y:S02]  /*d7a0*/  IADD3.X R95, RZ, R7.reuse, RZ, P5, !PT ;  /* 0x00000007ff5f7210 */ /* 0x080fe40002ffe4ff */
[----:B------:R-:W-:Y:S02]  /*d7b0*/  IADD3.X R107, RZ, R7, RZ, P2, !PT ;  /* 0x00000007ff6b7210 */ /* 0x000fe400017fe4ff */
[----:B------:R-:W-:Y:S02]  /*d7c0*/  SHF.R.U64 R10, R10, 0x3, RZ ;  /* 0x000000030a0a7819 */ /* 0x000fe400000012ff */
[----:B------:R-:W-:Y:S02]  /*d7d0*/  LOP3.LUT R24, R181, 0x380, RZ, 0xc0, !PT ;  /* 0x00000380b5187812 */ /* 0x000fe400078ec0ff */
[----:B------:R-:W-:Y:S02]  /*d7e0*/  LOP3.LUT R90, R4, R197, RZ, 0x3c, !PT ;  /* 0x000000c5045a7212 */ /* 0x000fe400078e3cff */
[----:B------:R-:W-:-:S02]  /*d7f0*/  MOV R152, R6 ;  /* 0x0000000600987202 */ /* 0x000fc40000000f00 */
[----:B------:R-:W-:Y:S02]  /*d800*/  SHF.R.U64 R12, R12, 0x3, RZ ;  /* 0x000000030c0c7819 */ /* 0x000fe400000012ff */
[----:B------:R-:W-:Y:S02]  /*d810*/  LOP3.LUT R28, R183, 0x380, RZ, 0xc0, !PT ;  /* 0x00000380b71c7812 */ /* 0x000fe400078ec0ff */
[----:B------:R-:W-:Y:S02]  /*d820*/  F2FP.F16.F32.PACK_AB R4, R168, R171 ;  /* 0x000000aba804723e */ /* 0x000fe400000000ff */
[----:B------:R-:W-:Y:S02]  /*d830*/  F2FP.F16.F32.PACK_AB R6, R160, R170 ;  /* 0x000000aaa006723e */ /* 0x000fe400000000ff */
[----:B------:R-:W-:Y:S02]  /*d840*/  F2FP.F16.F32.PACK_AB R7, R31, R30 ;  /* 0x0000001e1f07723e */ /* 0x000fe400000000ff */
[----:B------:R-:W-:-:S02]  /*d850*/  SHF.R.U64 R14, R14, 0x3, RZ ;  /* 0x000000030e0e7819 */ /* 0x000fc400000012ff */
[----:B------:R-:W-:Y:S01]  /*d860*/  LOP3.LUT R86, R187, 0x380, RZ, 0xc0, !PT ;  /* 0x00000380bb567812 */ /* 0x000fe200078ec0ff */
[----:B------:R1:W-:Y:S01]  /*d870*/  STSM.16.M88.4 [R152], R4 ;  /* 0x0000000498007844 */ /* 0x0003e20000000200 */
[----:B------:R-:W-:Y:S02]  /*d880*/  LOP3.LUT R98, R201, 0x380, RZ, 0xc0, !PT ;  /* 0x00000380c9627812 */ /* 0x000fe400078ec0ff */
[----:B------:R-:W-:Y:S02]  /*d890*/  SHF.R.U64 R27, R27, 0x3, RZ ;  /* 0x000000031b1b7819 */ /* 0x000fe400000012ff */
[----:B------:R-:W-:Y:S02]  /*d8a0*/  LOP3.LUT R10, R10, R173, RZ, 0x3c, !PT ;  /* 0x000000ad0a0a7212 */ /* 0x000fe400078e3cff */
[----:B------:R-:W-:Y:S02]  /*d8b0*/  SHF.R.U64 R24, R24, 0x3, RZ ;  /* 0x0000000318187819 */ /* 0x000fe400000012ff */
[----:B------:R-:W-:-:S02]  /*d8c0*/  LOP3.LUT R94, R199, 0x380, RZ, 0xc0, !PT ;  /* 0x00000380c75e7812 */ /* 0x000fc400078ec0ff */
[----:B------:R-:W-:Y:S02]  /*d8d0*/  LOP3.LUT R114, R207, 0x380, RZ, 0xc0, !PT ;  /* 0x00000380cf727812 */ /* 0x000fe400078ec0ff */
[----:B------:R-:W-:Y:S02]  /*d8e0*/  LOP3.LUT R12, R12, R175, RZ, 0x3c, !PT ;  /* 0x000000af0c0c7212 */ /* 0x000fe400078e3cff */
[----:B------:R-:W-:Y:S02]  /*d8f0*/  SHF.R.U64 R28, R28, 0x3, RZ ;  /* 0x000000031c1c7819 */ /* 0x000fe400000012ff */
[----:B------:R-:W-:Y:S02]  /*d900*/  LOP3.LUT R14, R14, R177, RZ, 0x3c, !PT ;  /* 0x000000b10e0e7212 */ /* 0x000fe400078e3cff */
[----:B------:R-:W-:Y:S02]  /*d910*/  SHF.R.U64 R86, R86, 0x3, RZ ;  /* 0x0000000356567819 */ /* 0x000fe400000012ff */
[----:B------:R-:W-:-:S02]  /*d920*/  LOP3.LUT R102, R203, 0x380, RZ, 0xc0, !PT ;  /* 0x00000380cb667812 */ /* 0x000fc400078ec0ff */
[----:B------:R-:W-:Y:S02]  /*d930*/  SHF.R.U64 R98, R98, 0x3, RZ ;  /* 0x0000000362627819 */ /* 0x000fe400000012ff */
[----:B------:R-:W-:Y:S02]  /*d940*/  LOP3.LUT R106, R27, R106, RZ, 0x3c, !PT ;  /* 0x0000006a1b6a7212 */ /* 0x000fe400078e3cff */
[----:B------:R-:W-:Y:S02]  /*d950*/  MOV R30, R8 ;  /* 0x00000008001e7202 */ /* 0x000fe40000000f00 */
[----:B-1----:R-:W-:Y:S02]  /*d960*/  F2FP.F16.F32.PACK_AB R4, R33, R162 ;  /* 0x000000a22104723e */ /* 0x002fe400000000ff */
[----:B------:R-:W-:Y:S02]  /*d970*/  F2FP.F16.F32.PACK_AB R5, R35, R34 ;  /* 0x000000222305723e */ /* 0x000fe400000000ff */
[----:B------:R-:W-:-:S02]  /*d980*/  F2FP.F16.F32.PACK_AB R6, R37, R158 ;  /* 0x0000009e2506723e */ /* 0x000fc400000000ff */
[----:B------:R-:W-:Y:S02]  /*d990*/  F2FP.F16.F32.PACK_AB R7, R39, R38 ;  /* 0x000000262707723e */ /* 0x000fe400000000ff */
[----:B------:R-:W-:Y:S02]  /*d9a0*/  LOP3.LUT R24, R24, R181, RZ, 0x3c, !PT ;  /* 0x000000b518187212 */ /* 0x000fe400078e3cff */
[----:B------:R-:W-:Y:S01]  /*d9b0*/  SHF.R.U64 R94, R94, 0x3, RZ ;  /* 0x000000035e5e7819 */ /* 0x000fe200000012ff */
[----:B------:R1:W-:Y:S01]  /*d9c0*/  STSM.16.M88.4 [R30], R4 ;  /* 0x000000041e007844 */ /* 0x0003e20000000200 */
[----:B------:R-:W-:Y:S02]  /*d9d0*/  LOP3.LUT R110, R205, 0x380, RZ, 0xc0, !PT ;  /* 0x00000380cd6e7812 */ /* 0x000fe400078ec0ff */
[----:B------:R-:W-:Y:S02]  /*d9e0*/  SHF.R.U64 R114, R114, 0x3, RZ ;  /* 0x0000000372727819 */ /* 0x000fe400000012ff */
[----:B------:R-:W-:-:S02]  /*d9f0*/  MOV R27, R10 ;  /* 0x0000000a001b7202 */ /* 0x000fc40000000f00 */
[----:B------:R-:W-:Y:S02]  /*da00*/  LOP3.LUT R28, R28, R183, RZ, 0x3c, !PT ;  /* 0x000000b71c1c7212 */ /* 0x000fe400078e3cff */
[----:B------:R-:W-:Y:S01]  /*da10*/  MOV R12, R12 ;  /* 0x0000000c000c7202 */ /* 0x000fe20000000f00 */
[----:B------:R1:W-:Y:S01]  /*da20*/  STSM.16.M88.4 [R27], R40 ;  /* 0x000000281b007844 */ /* 0x0003e20000000200 */
[----:B------:R-:W-:Y:S02]  /*da30*/  LOP3.LUT R86, R86, R187, RZ, 0x3c, !PT ;  /* 0x000000bb56567212 */ /* 0x000fe400078e3cff */
[----:B------:R-:W-:Y:S01]  /*da40*/  SHF.R.U64 R102, R102, 0x3, RZ ;  /* 0x0000000366667819 */ /* 0x000fe200000012ff */
[----:B------:R1:W-:Y:S01]  /*da50*/  STSM.16.M88.4 [R12], R48 ;  /* 0x000000300c007844 */ /* 0x0003e20000000200 */
[----:B------:R-:W-:Y:S02]  /*da60*/  LOP3.LUT R98, R98, R201, RZ, 0x3c, !PT ;  /* 0x000000c962627212 */ /* 0x000fe400078e3cff */
[----:B------:R-:W-:-:S02]  /*da70*/  MOV R14, R14 ;  /* 0x0000000e000e7202 */ /* 0x000fc40000000f00 */
[----:B------:R-:W-:Y:S02]  /*da80*/  MOV R20, R20 ;  /* 0x0000001400147202 */ /* 0x000fe40000000f00 */
[----:B------:R-:W-:Y:S01]  /*da90*/  F2FP.F16.F32.PACK_AB R66, R69, R68 ;  /* 0x000000444542723e */ /* 0x000fe200000000ff */
[----:B------:R1:W-:Y:S01]  /*daa0*/  STSM.16.M88.4 [R14], R56 ;  /* 0x000000380e007844 */ /* 0x0003e20000000200 */
[----:B------:R-:W-:Y:S02]  /*dab0*/  F2FP.F16.F32.PACK_AB R67, R71, R70 ;  /* 0x000000464743723e */ /* 0x000fe400000000ff */
[----:B------:R-:W-:Y:S02]  /*dac0*/  F2FP.F16.F32.PACK_AB R73, R75, R74 ;  /* 0x0000004a4b49723e */ /* 0x000fe400000000ff */
[----:B------:R-:W-:Y:S01]  /*dad0*/  F2FP.F16.F32.PACK_AB R80, R81, R80 ;  /* 0x000000505150723e */ /* 0x000fe200000000ff */
[----:B------:R1:W-:Y:S01]  /*dae0*/  STSM.16.M88.4 [R20], R64 ;  /* 0x0000004014007844 */ /* 0x0003e20000000200 */
[----:B------:R-:W-:-:S02]  /*daf0*/  LOP3.LUT R94, R94, R199, RZ, 0x3c, !PT ;  /* 0x000000c75e5e7212 */ /* 0x000fc400078e3cff */
[----:B------:R-:W-:Y:S02]  /*db00*/  SHF.R.U64 R110, R110, 0x3, RZ ;  /* 0x000000036e6e7819 */ /* 0x000fe400000012ff */
[----:B------:R-:W-:Y:S02]  /*db10*/  LOP3.LUT R114, R114, R207, RZ, 0x3c, !PT ;  /* 0x000000cf72727212 */ /* 0x000fe400078e3cff */
[----:B------:R-:W-:Y:S02]  /*db20*/  MOV R24, R24 ;  /* 0x0000001800187202 */ /* 0x000fe40000000f00 */
[----:B------:R-:W-:Y:S02]  /*db30*/  F2FP.F16.F32.PACK_AB R74, R77, R76 ;  /* 0x0000004c4d4a723e */ /* 0x000fe400000000ff */
[----:B------:R-:W-:Y:S02]  /*db40*/  F2FP.F16.F32.PACK_AB R75, R79, R78 ;  /* 0x0000004e4f4b723e */ /* 0x000fe400000000ff */
[----:B------:R-:W-:-:S02]  /*db50*/  F2FP.F16.F32.PACK_AB R81, R83, R82 ;  /* 0x000000525351723e */ /* 0x000fc400000000ff */
[----:B------:R-:W-:Y:S01]  /*db60*/  MOV R28, R28 ;  /* 0x0000001c001c7202 */ /* 0x000fe20000000f00 */
[----:B------:R1:W-:Y:S01]  /*db70*/  STSM.16.M88.4 [R24], R72 ;  /* 0x0000004818007844 */ /* 0x0003e20000000200 */
[----:B------:R-:W-:Y:S02]  /*db80*/  MOV R11, R90 ;  /* 0x0000005a000b7202 */ /* 0x000fe40000000f00 */
[----:B------:R-:W-:Y:S02]  /*db90*/  F2FP.F16.F32.PACK_AB R82, R85, R84 ;  /* 0x000000545552723e */ /* 0x000fe400000000ff */
[----:B------:R-:W-:Y:S02]  /*dba0*/  F2FP.F16.F32.PACK_AB R83, R26, R19 ;  /* 0x000000131a53723e */ /* 0x000fe400000000ff */
[----:B------:R-:W-:Y:S02]  /*dbb0*/  F2FP.F16.F32.PACK_AB R88, R89, R88 ;  /* 0x000000585958723e */ /* 0x000fe400000000ff */
[----:B------:R-:W-:Y:S01]  /*dbc0*/  LOP3.LUT R102, R102, R203, RZ, 0x3c, !PT ;  /* 0x000000cb66667212 */ /* 0x000fe200078e3cff */
[----:B------:R1:W-:Y:S01]  /*dbd0*/  STSM.16.M88.4 [R28], R80 ;  /* 0x000000501c007844 */ /* 0x0003e20000000200 */
[----:B------:R-:W-:-:S02]  /*dbe0*/  MOV R86, R86 ;  /* 0x0000005600567202 */ /* 0x000fc40000000f00 */
[----:B------:R-:W-:Y:S02]  /*dbf0*/  MOV R10, R98 ;  /* 0x00000062000a7202 */ /* 0x000fe40000000f00 */
[----:B------:R-:W-:Y:S02]  /*dc00*/  F2FP.F16.F32.PACK_AB R89, R36, R32 ;  /* 0x000000202459723e */ /* 0x000fe400000000ff */
[----:B------:R-:W-:Y:S02]  /*dc10*/  F2FP.F16.F32.PACK_AB R90, R93, R92 ;  /* 0x0000005c5d5a723e */ /* 0x000fe400000000ff */
[----:B------:R-:W-:Y:S02]  /*dc20*/  F2FP.F16.F32.PACK_AB R91, R155, R154 ;  /* 0x0000009a9b5b723e */ /* 0x000fe400000000ff */
[----:B------:R-:W-:Y:S02]  /*dc30*/  F2FP.F16.F32.PACK_AB R96, R97, R96 ;  /* 0x000000606160723e */ /* 0x000fe400000000ff */
[----:B------:R-:W-:Y:S01]  /*dc40*/  MOV R9, R106 ;  /* 0x0000006a00097202 */ /* 0x000fe20000000f00 */
[----:B------:R1:W-:Y:S01]  /*dc50*/  STSM.16.M88.4 [R86], R88 ;  /* 0x0000005856007844 */ /* 0x0003e20000000200 */
[----:B------:R-:W-:-:S02]  /*dc60*/  F2FP.F16.F32.PACK_AB R97, R157, R156 ;  /* 0x0000009c9d61723e */ /* 0x000fc400000000ff */
[----:B------:R-:W-:Y:S02]  /*dc70*/  F2FP.F16.F32.PACK_AB R98, R101, R100 ;  /* 0x000000646562723e */ /* 0x000fe400000000ff */
[----:B------:R-:W-:Y:S02]  /*dc80*/  F2FP.F16.F32.PACK_AB R99, R161, R159 ;  /* 0x0000009fa163723e */ /* 0x000fe400000000ff */
[----:B------:R-:W-:Y:S02]  /*dc90*/  F2FP.F16.F32.PACK_AB R104, R105, R104 ;  /* 0x000000686968723e */ /* 0x000fe400000000ff */
[----:B------:R-:W-:Y:S01]  /*dca0*/  LOP3.LUT R110, R110, R205, RZ, 0x3c, !PT ;  /* 0x000000cd6e6e7212 */ /* 0x000fe200078e3cff */
[----:B------:R1:W-:Y:S01]  /*dcb0*/  STSM.16.M88.4 [R11], R96 ;  /* 0x000000600b007844 */ /* 0x0003e20000000200 */
[----:B------:R-:W-:Y:S02]  /*dcc0*/  MOV R94, R94 ;  /* 0x0000005e005e7202 */ /* 0x000fe40000000f00 */
        /* <DEDUP_REMOVED lines=52> */
[----:B------:R-:W-:Y:S02]  /*e010*/  IMAD.U32 R5, RZ, RZ, UR7 ;  /* 0x00000007ff057e24 */ /* 0x000fe4000f8e00ff */
[----:B------:R-:W-:Y:S01]  /*e020*/  IMAD.U32 R4, RZ, RZ, UR6 ;  /* 0x00000006ff047e24 */ /* 0x000fe2000f8e00ff */
[----:B------:R-:W-:Y:S01]  /*e030*/  ULDC.64 UR6, c[0x0][0xc40] ;  /* 0x0003100000067ab9 */ /* 0x000fe20000000a00 */
[----:B------:R-:W-:Y:S01]  /*e040*/  MOV R5, UR5 ;  /* 0x0000000500057c02 */ /* 0x000fe20008000f00 */
[----:B------:R-:W-:Y:S02]  /*e050*/  ULDC UR5, c[0x0][0xb88] ;  /* 0x0002e20000057ab9 */ /* 0x000fe40000000800 */
[----:B------:R-:W-:Y:S01]  /*e060*/  ISETP.GE.OR P1, PT, R11, UR5, P0 ;  /* 0x000000050b007c0c */ /* 0x000fe20008726670 */
[----:B-1----:R-:W-:-:S02]  /*e070*/  IMAD R6, R8, UR8, RZ ;  /* 0x0000000808067c24 */ /* 0x002fc4000f8e02ff */
[----:B------:R-:W-:-:S04]  /*e080*/  IMAD.WIDE.U32 R4, R8, UR44, R4 ;  /* 0x0000002c08047c25 */ /* 0x000fc8000f8e0004 */
[----:B------:R-:W-:Y:S01]  /*e090*/  IMAD R8, R9, UR44, R6 ;  /* 0x0000002c09087c24 */ /* 0x000fe2000f8e0206 */
[C---:B------:R-:W-:Y:S01]  /*e0a0*/  IADD3 R6, P2, R11.reuse, R4, RZ ;  /* 0x000000040b067210 */ /* 0x040fe20007f5e0ff */
[----:B------:R-:W-:-:S03]  /*e0b0*/  VIADD R9, R11, 0x8 ;  /* 0x000000080b097836 */ /* 0x000fc60000000000 */
[----:B------:R-:W-:Y:S02]  /*e0c0*/  IADD3.X R7, R7, R5, R8, P2, !PT ;  /* 0x0000000507077210 */ /* 0x000fe400017fe408 */
[----:B------:R-:W-:Y:S02]  /*e0d0*/  ISETP.GE.OR P0, PT, R9, UR5, P0 ;  /* 0x0000000509007c0c */ /* 0x000fe40008706670 */
[----:B------:R-:W-:-:S04]  /*e0e0*/  LEA R4, P2, R6, UR6, 0x2 ;  /* 0x0000000606047c11 */ /* 0x000fc8000f8410ff */
[----:B------:R-:W-:-:S05]  /*e0f0*/  LEA.HI.X R5, R6, UR7, R7, 0x2, P2 ;  /* 0x0000000706057c11 */ /* 0x000fca00090f1407 */
[----:B------:R2:W-:Y:S04]  /*e100*/  @!P1 STG.E desc[UR54][R4.64], R0 ;  /* 0x0000000004009986 */ /* 0x0005e8000c101936 */
[----:B------:R2:W-:Y:S02]  /*e110*/  @!P0 STG.E desc[UR54][R4.64+0x20], R3 ;  /* 0x0000200304008986 */ /* 0x0005e4000c101936 */
.L_x_5972:
        /* <DEDUP_REMOVED lines=53> */
.L_x_5975:
[----:B------:R-:W-:Y:S05]  /*e470*/  BSYNC B0 ;  /* 0x0000000000007941 */ /* 0x000fea0003800000 */
.L_x_5974:
[----:B------:R-:W-:Y:S05]  /*e480*/  BRA `(.L_x_5973) ;  /* 0x0000000800247947 */ /* 0x000fea0003800000 */
.L_x_5971:
        /* <DEDUP_REMOVED lines=8> */
[----:B------:R-:W-:Y:S01]  /*e510*/  ULDC UR6, c[0x0][0xb88] ;  /* 0x0002e20000067ab9 */ /* 0x000fe20000000800 */
        /* <DEDUP_REMOVED lines=19> */
.L_x_5977:
[----:B------:R-:W-:Y:S05]  /*e650*/  BSYNC B0 ;  /* 0x0000000000007941 */ /* 0x000fea0003800000 */
.L_x_5976:
        /* <DEDUP_REMOVED lines=10> */
[----:B------:R-:W-:Y:S01]  /*e700*/  SHF.L.U32 R3, R3, 0x1, RZ ;  /* 0x0000000103037819 */ /* 0x000fe200000006ff */
[----:B------:R-:W2:Y:S01]  /*e710*/  LDC R9, c[0x0][0xeac] ;  /* 0x0003ab00ff097b82 */ /* 0x000ea20000000800 */
[----:B------:R-:W-:Y:S01]  /*e720*/  ISETP.GE.AND P0, PT, R14, UR7, PT ;  /* 0x000000070e007c0c */ /* 0x000fe2000bf06270 */
[C---:B------:R-:W-:Y:S01]  /*e730*/  VIADD R20, R188.reuse, 0x140 ;  /* 0x00000140bc147836 */ /* 0x040fe20000000000 */
[----:B------:R-:W-:Y:S01]  /*e740*/  ISETP.GE.AND P2, PT, R15, UR7, PT ;  /* 0x000000070f007c0c */ /* 0x000fe2000bf46270 */
[C---:B------:R-:W-:Y:S01]  /*e750*/  VIADD R4, R188.reuse, 0x180 ;  /* 0x00000180bc047836 */ /* 0x040fe20000000000 */
[----:B------:R-:W-:Y:S01]  /*e760*/  LOP3.LUT R0, R3, 0x2, R0, 0xe2, !PT ;  /* 0x0000000203007812 */ /* 0x000fe200078ee200 */
[C---:B------:R-:W-:Y:S01]  /*e770*/  VIADD R5, R188.reuse, 0x1c0 ;  /* 0x000001c0bc057836 */ /* 0x040fe20000000000 */
[----:B------:R-:W-:Y:S01]  /*e780*/  IADD3 R19, R188, 0x100, RZ ;  /* 0x00000100bc137810 */ /* 0x000fe20007ffe0ff */
[----:B------:R-:W-:Y:S01]  /*e790*/  UIADD3 UR42, -UR42, UR6, URZ ;  /* 0x000000062a2a7290 */ /* 0x000fe2000fffe13f */
[----:B------:R-:W-:Y:S01]  /*e7a0*/  SHF.R.S32.HI R189, RZ, 0x1f, R188 ;  /* 0x0000001fffbd7819 */ /* 0x000fe200000114bc */
[----:B------:R-:W-:Y:S01]  /*e7b0*/  ULOP3.LUT UR38, URZ, UR38, URZ, 0x33, !UPT ;  /* 0x000000263f267292 */ /* 0x000fe2000f8e333f */
[----:B------:R-:W-:Y:S01]  /*e7c0*/  SEL R3, RZ, 0x4, P0 ;  /* 0x00000004ff037807 */ /* 0x000fe20000000000 */
[----:B------:R-:W-:Y:S01]  /*e7d0*/  BSSY B0, `(.L_x_5978) ;  /* 0x0000035000007945 */ /* 0x000fe20003800000 */
[----:B------:R-:W-:-:S02]  /*e7e0*/  SEL R6, RZ, 0x8, P2 ;  /* 0x00000008ff067807 */ /* 0x000fc40001000000 */
[----:B------:R-:W-:Y:S02]  /*e7f0*/  ISETP.GE.AND P2, PT, R20, UR7, PT ;  /* 0x0000000714007c0c */ /* 0x000fe4000bf46270 */
[----:B------:R-:W-:Y:S02]  /*e800*/  ISETP.GE.AND P0, PT, R19, UR7, PT ;  /* 0x0000000713007c0c */ /* 0x000fe4000bf06270 */
[----:B------:R-:W-:Y:S02]  /*e810*/  ISETP.GE.AND P3, PT, R4, UR7, PT ;  /* 0x0000000704007c0c */ /* 0x000fe4000bf66270 */
[----:B------:R-:W-:Y:S01]  /*e820*/  ISETP.GE.AND P1, PT, R5, UR7, PT ;  /* 0x0000000705007c0c */ /* 0x000fe2000bf26270 */
[----:B------:R-:W-:Y:S01]  /*e830*/  IMAD.WIDE.U32 R4, R8, UR43, R188 ;  /* 0x0000002b08047c25 */ /* 0x000fe2000f8e00bc */
[----:B------:R-:W-:Y:S02]  /*e840*/  LOP3.LUT R0, R6, R0, R3, 0xfe, !PT ;  /* 0x0000000006007212 */ /* 0x000fe400078efe03 */
[----:B------:R-:W-:Y:S01]  /*e850*/  SEL R6, RZ, 0x20, P2 ;  /* 0x00000020ff067807 */ /* 0x000fe20001000000 */
[C---:B------:R-:W-:Y:S01]  /*e860*/  VIADD R8, R190.reuse, 0x20 ;  /* 0x00000020be087836 */ /* 0x040fe20000000000 */
[----:B------:R-:W-:-:S02]  /*e870*/  ISETP.GE.AND P2, PT, R190, UR42, PT ;  /* 0x0000002abe007c0c */ /* 0x000fc4000bf46270 */
[----:B------:R-:W-:Y:S02]  /*e880*/  SEL R3, RZ, 0x10, P0 ;  /* 0x00000010ff037807 */ /* 0x000fe40000000000 */
[----:B------:R-:W-:Y:S01]  /*e890*/  ISETP.GE.AND P0, PT, R8, UR42, PT ;  /* 0x0000002a08007c0c */ /* 0x000fe2000bf06270 */
[----:B-1----:R-:W-:Y:S01]  /*e8a0*/  IMAD R8, R10, UR8, RZ ;  /* 0x000000080a087c24 */ /* 0x002fe2000f8e02ff */
[----:B------:R-:W-:Y:S02]  /*e8b0*/  LOP3.LUT R3, R6, R0, R3, 0xfe, !PT ;  /* 0x0000000006037212 */ /* 0x000fe400078efe03 */
[----:B------:R-:W-:Y:S01]  /*e8c0*/  IADD3 R5, R5, R7, RZ ;  /* 0x0000000705057210 */ /* 0x000fe20007ffe0ff */
[----:B------:R-:W-:Y:S01]  /*e8d0*/  IMAD R11, R11, UR44, R8 ;  /* 0x0000002c0b0b7c24 */ /* 0x000fe2000f8e0208 */
[----:B------:R-:W-:Y:S01]  /*e8e0*/  SEL R0, RZ, 0x40, P3 ;  /* 0x00000040ff007807 */ /* 0x000fe20001800000 */
[----:B--2---:R-:W-:Y:S01]  /*e8f0*/  VIADD R7, R9, UR38 ;  /* 0x0000002609077c36 */ /* 0x004fe20008000000 */
[----:B------:R-:W-:Y:S01]  /*e900*/  SHF.R.S32.HI R191, RZ, 0x1f, R190 ;  /* 0x0000001fffbf7819 */ /* 0x000fe200000114be */
        /* <DEDUP_REMOVED lines=33> */
.L_x_5979:
[----:B------:R-:W-:Y:S05]  /*eb20*/  BSYNC B0 ;  /* 0x0000000000007941 */ /* 0x000fea0003800000 */
.L_x_5978:
[----:B------:R-:W-:Y:S04]  /*eb30*/  BSSY B0, `(.L_x_5973) ;  /* 0x000001e000007945 */ /* 0x000fe80003800000 */
        /* <DEDUP_REMOVED lines=29> */
.L_x_5980:
[----:B------:R-:W-:Y:S05]  /*ed10*/  BSYNC B0 ;  /* 0x0000000000007941 */ /* 0x000fea0003800000 */
.L_x_5973:
[----:B------:R-:W3:Y:S02]  /*ed20*/  LDC R0, c[0x0][0xea8] ;  /* 0x0003aa00ff007b82 */ /* 0x000ee40000000800 */
[----:B---3--:R-:W-:-:S13]  /*ed30*/  ISETP.LE.AND P0, PT, R0, UR4, PT ;  /* 0x0000000400007c0c */ /* 0x008fda000bf03270 */
[----:B------:R-:W-:Y:S05]  /*ed40*/  @!P0 BRA `(.L_x_5981) ;  /* 0xffffff20008c8947 */ /* 0x000fea000383ffff */
[----:B------:R-:W-:Y:S05]  /*ed50*/  EXIT ;  /* 0x000000000000794d */ /* 0x000fea0003800000 */
.L_x_5932:
        /* <DEDUP_REMOVED lines=13> */
[----:B------:R-:W1:Y:S01]  /*ee30*/  S2R R2, SR_TID.X ;  /* 0x0000000000027919 */ /* 0x000e620000002100 */
[----:B------:R-:W-:Y:S01]  /*ee40*/  MOV R18, UR4 ;  /* 0x0000000400127c02 */ /* 0x000fe20008000f00 */
[----:B------:R-:W-:Y:S01]  /*ee50*/  IMAD.MOV.U32 R17, RZ, RZ, 0x1 ;  /* 0x00000001ff117424 */ /* 0x000fe200078e00ff */
[----:B------:R-:W-:Y:S01]  /*ee60*/  ULDC UR61, c[0x0][0xc] ;  /* 0x00000300003d7ab9 */ /* 0x000fe20000000800 */
[----:B------:R-:W-:Y:S01]  /*ee70*/  IMAD.MOV.U32 R16, RZ, RZ, RZ ;  /* 0x000000ffff107224 */ /* 0x000fe200078e00ff */
[----:B------:R-:W-:Y:S01]  /*ee80*/  ULDC.64 UR46, c[0x0][0x198] ;  /* 0x00006600002e7ab9 */ /* 0x000fe20000000a00 */
[----:B------:R-:W-:Y:S01]  /*ee90*/  UMOV UR60, URZ ;  /* 0x0000003f003c7c82 */ /* 0x000fe20008000000 */
[----:B-1----:R-:W-:-:S07]  /*eea0*/  LOP3.LUT R19, R2, 0x1f, RZ, 0xc0, !PT ;  /* 0x0000001f02137812 */ /* 0x002fce00078ec0ff */
.L_x_6032:
        /* <DEDUP_REMOVED lines=21> */
.L_x_5983:
[----:B------:R-:W-:Y:S01]  /*f000*/  ULDC UR11, c[0x0][0xec4] ;  /* 0x0003b100000b7ab9 */ /* 0x000fe20000000800 */
[----:B------:R-:W-:Y:S01]  /*f010*/  UMOV UR9, UR10 ;  /* 0x0000000a00097c82 */ /* 0x000fe20008000000 */
[----:B------:R-:W-:-:S11]  /*f020*/  UISETP.NE.AND UP0, UPT, UR11, 0x1, UPT ;  /* 0x000000010b00788c */ /* 0x000fd6000bf05270 */
[----:B------:R-:W-:Y:S02]  /*f030*/  @UP0 ULDC.64 UR12, c[0x0][0xec8] ;  /* 0x0003b200000c0ab9 */ /* 0x000fe40000000a00 */
[----:B------:R-:W-:-:S04]  /*f040*/  UIMAD.WIDE.U32 UR6, UR10, UR12, URZ ;  /* 0x0000000c0a0672a5 */ /* 0x000fc8000f8e003f */
[----:B------:R-:W-:-:S04]  /*f050*/  @UP0 USHF.R.U32.HI UR9, URZ, UR13, UR7 ;  /* 0x0000000d3f090299 */ /* 0x000fc80008011607 */
[----:B------:R-:W-:-:S12]  /*f060*/  UIMAD UR6, UR9, UR11, URZ ;  /* 0x0000000b090672a4 */ /* 0x000fd8000f8e023f */
.L_x_5984:
        /* <DEDUP_REMOVED lines=53> */
.L_x_5986:
        /* <DEDUP_REMOVED lines=23> */
.L_x_5988:
        /* <DEDUP_REMOVED lines=20> */
.L_x_5990:
        /* <DEDUP_REMOVED lines=16> */
.L_x_5989:
[----:B------:R-:W-:Y:S01]  /*f770*/  ULDC.64 UR4, c[0x0][0xaf0] ;  /* 0x0002bc0000047ab9 */ /* 0x000fe20000000a00 */
[----:B------:R-:W-:Y:S01]  /*f780*/  IMAD.U32 R5, RZ, RZ, UR59 ;  /* 0x0000003bff057e24 */ /* 0x000fe2000f8e00ff */
[----:B------:R-:W-:Y:S01]  /*f790*/  ISETP.NE.U32.AND P0, PT, RZ, UR4, PT ;  /* 0x00000004ff007c0c */ /* 0x000fe2000bf05070 */
[----:B------:R-:W-:Y:S01]  /*f7a0*/  IMAD.U32 R6, RZ, RZ, UR59 ;  /* 0x0000003bff067e24 */ /* 0x000fe2000f8e00ff */
[----:B------:R-:W1:Y:S02]  /*f7b0*/  LDC R0, c[0x0][0x428] ;  /* 0x00010a00ff007b82 */ /* 0x000e640000000800 */
[----:B------:R-:W-:-:S13]  /*f7c0*/  ISETP.NE.AND.EX P0, PT, RZ, UR5, PT, P0 ;  /* 0x00000005ff007c0c */ /* 0x000fda000bf05300 */
[----:B------:R-:W2:Y:S02]  /*f7d0*/  @P0 LDC.64 R2, c[0x0][0xaf0] ;  /* 0x0002bc00ff020b82 */ /* 0x000ea40000000a00 */
[----:B--2---:R-:W-:-:S05]  /*f7e0*/  @P0 IMAD.WIDE R2, R5, 0x4, R2 ;  /* 0x0000000405020825 */ /* 0x004fca00078e0202 */
[----:B------:R2:W3:Y:S01]  /*f7f0*/  @P0 LDG.E R6, desc[UR54][R2.64] ;  /* 0x0000003602060981 */ /* 0x0004e2000c1e1900 */
[----:B-1----:R-:W-:Y:S01]  /*f800*/  ISETP.NE.AND P0, PT, R0, 0x1, PT ;  /* 0x000000010000780c */ /* 0x002fe20003f05270 */
[----:B------:R-:W-:Y:S01]  /*f810*/  UMOV UR56, URZ ;  /* 0x0000003f00387c82 */ /* 0x000fe20008000000 */
[----:B------:R-:W-:Y:S01]  /*f820*/  ISETP.NE.AND P1, PT, R19, RZ, PT ;  /* 0x000000ff1300720c */ /* 0x000fe20003f25270 */
[----:B------:R-:W-:Y:S01]  /*f830*/  UMOV UR6, 0xffffffff ;  /* 0xffffffff00067882 */ /* 0x000fe20000000000 */
[----:B------:R-:W-:Y:S01]  /*f840*/  MOV R0, UR58 ;  /* 0x0000003a00007c02 */ /* 0x000fe20008000f00 */
        /* <DEDUP_REMOVED lines=15> */
.L_x_6045:
[----:B------:R-:W-:Y:S01]  /*f940*/  UMOV UR4, 0xffffffff ;  /* 0xffffffff00047882 */ /* 0x000fe20000000000 */
[----:B------:R-:W-:Y:S02]  /*f950*/  SHF.R.S32.HI R7, RZ, 0x1f, R6 ;  /* 0x0000001fff077819 */ /* 0x000fe40000011406 */
[----:B------:R-:W-:Y:S05]  /*f960*/  BRA.DIV UR4, `(.L_x_5992) ;  /* 0x0000002a04f87947 */ /* 0x000fea000b800000 */
[----:B------:R-:W-:-:S13]  /*f970*/  ELECT P6, URZ, PT ;  /* 0x00000000003f782f */ /* 0x000fda00038c0000 */
.L_x_6048:
[----:B------:R-:W-:Y:S05]  /*f980*/  @!P6 BRA `(.L_x_5993) ;  /* 0x0000000000c4e947 */ /* 0x000fea0003800000 */
[----:B------:R-:W-:Y:S01]  /*f990*/  MOV R4, R6 ;  /* 0x0000000600047202 */ /* 0x000fe20000000f00 */
        /* <DEDUP_REMOVED lines=19> */
.L_x_5994:
[----:B------:R-:W2:Y:S01]  /*fad0*/  S2R R5, SR_TID.X ;  /* 0x0000000000057919 */ /* 0x000ea20000002100 */
[----:B-1----:R-:W-:Y:S02]  /*fae0*/  LEA R8, R16, UR38, 0x3 ;  /* 0x0000002610087c11 */ /* 0x002fe4000f8e18ff */
[----:B--2---:R-:W-:Y:S02]  /*faf0*/  LOP3.LUT R9, R5, 0x7f, RZ, 0xc0, !PT ;  /* 0x0000007f05097812 */ /* 0x004fe400078ec0ff */
[----:B------:R-:W-:Y:S02]  /*fb00*/  SHF.L.U32 R5, R17, 0x1f, RZ ;  /* 0x0000001f11057819 */ /* 0x000fe400000006ff */
[----:B------:R-:W-:Y:S02]  /*fb10*/  ISETP.NE.AND P3, PT, R9, RZ, PT ;  /* 0x000000ff0900720c */ /* 0x000fe40003f65270 */
[----:B------:R-:W1:Y:S02]  /*fb20*/  SYNCS.PHASECHK.TRANS64.TRYWAIT P2, [R8+URZ+0x38840], R5 ;  /* 0x03884005080075a7 */ /* 0x000e64000804017f */
[----:B-1----:R-:W-:Y:S09]  /*fb30*/  @!P2 BRA `(.L_x_5995) ;  /* 0x0000002800a4a947 */ /* 0x002ff20003800000 */
.L_x_6049:
[----:B------:R-:W-:Y:S05]  /*fb40*/  @P3 BRA `(.L_x_5996) ;  /* 0x0000000000143947 */ /* 0x000fea0003800000 */
[----:B------:R-:W-:Y:S01]  /*fb50*/  ISETP.NE.AND P2, PT, R19, RZ, PT ;  /* 0x000000ff1300720c */ /* 0x000fe20003f45270 */
[----:B-1----:R-:W-:-:S04]  /*fb60*/  IMAD.MOV.U32 R5, RZ, RZ, 0x2000 ;  /* 0x00002000ff057424 */ /* 0x002fc800078e00ff */
[----:B------:R2:W-:Y:S08]  /*fb70*/  SYNCS.ARRIVE.TRANS64 RZ, [R8+URZ+0x38830], R5 ;  /* 0x0388300508ff79a7 */ /* 0x0005f0000800003f */
[----:B------:R-:W-:Y:S05]  /*fb80*/  @!P2 BRA `(.L_x_5996) ;  /* 0x000000000004a947 */ /* 0x000fea0003800000 */
[----:B------:R-:W-:Y:S01]  /*fb90*/  BPT.TRAP 0x1 ;  /* 0x000000040000795c */ /* 0x000fe20000300000 */
.L_x_5996:
        /* <DEDUP_REMOVED lines=16> */
.L_x_5993:
[----:B------:R-:W-:Y:S05]  /*fca0*/  WARPSYNC.ALL ;  /* 0x0000000000007948 */ /* 0x000fea0003800000 */
[----:B------:R-:W-:Y:S01]  /*fcb0*/  BAR.SYNC.DEFER_BLOCKING 0x8, 0xa0 ;  /* 0x0202800000007b1d */ /* 0x000fe20000010000 */
[----:B------:R-:W-:-:S05]  /*fcc0*/  ELECT P2, URZ, PT ;  /* 0x00000000003f782f */ /* 0x000fca0003840000 */
[----:B------:R-:W-:Y:S08]  /*fcd0*/  BSSY B0, `(.L_x_5997) ;  /* 0x0000041000007945 */ /* 0x000ff00003800000 */
[----:B------:R-:W-:Y:S05]  /*fce0*/  @!P2 BRA `(.L_x_5998) ;  /* 0x0000000000fca947 */ /* 0x000fea0003800000 */
[----:B------:R-:W-:Y:S01]  /*fcf0*/  UIADD3 UR14, UP0, UR46, 0x270, URZ ;  /* 0x000002702e0e7890 */ /* 0x000fe2000ff1e03f */
[----:B-12---:R-:W-:Y:S01]  /*fd00*/  MOV R5, 0x2000 ;  /* 0x0000200000057802 */ /* 0x006fe20000000f00 */
        /* <DEDUP_REMOVED lines=61> */
.L_x_5998:
[----:B------:R-:W-:Y:S05]  /*100e0*/  BSYNC B0 ;  /* 0x0000000000007941 */ /* 0x000fea0003800000 */
.L_x_5997:
        /* <DEDUP_REMOVED lines=8> */
.L_x_6050:
[----:B------:R-:W-:Y:S01]  /*10170*/  ULDC.64 UR4, c[0x0][0x408] ;  /* 0x0001020000047ab9 */ /* 0x000fe20000000a00 */
[----:B------:R-:W-:Y:S04]  /*10180*/  BSSY B0, `(.L_x_6000) ;  /* 0x0000042000007945 */ /* 0x000fe80003800000 */
[----:B------:R-:W-:Y:S05]  /*10190*/  @!P6 BRA `(.L_x_6001) ;  /* 0x000000040000e947 */ /* 0x000fea0003800000 */
[----:B-1----:R-:W1:Y:S01]  /*101a0*/  S2R R8, SR_TID.X ;  /* 0x0000000000087919 */ /* 0x002e620000002100 */
[----:B------:R-:W-:Y:S02]  /*101b0*/  LEA R5, R16, UR38, 0x3 ;  /* 0x0000002610057c11 */ /* 0x000fe4000f8e18ff */
[----:B-1----:R-:W-:Y:S02]  /*101c0*/  LOP3.LUT R9, R8, 0x7f, RZ, 0xc0, !PT ;  /* 0x0000007f08097812 */ /* 0x002fe400078ec0ff */
[----:B------:R-:W-:Y:S02]  /*101d0*/  SHF.L.U32 R8, R17, 0x1f, RZ ;  /* 0x0000001f11087819 */ /* 0x000fe400000006ff */
[----:B------:R-:W-:Y:S02]  /*101e0*/  ISETP.NE.AND P3, PT, R9, RZ, PT ;  /* 0x000000ff0900720c */ /* 0x000fe40003f65270 */
[----:B------:R-:W1:Y:S02]  /*101f0*/  SYNCS.PHASECHK.TRANS64.TRYWAIT P2, [R5+URZ+0x38860], R8 ;  /* 0x03886008050075a7 */ /* 0x000e64000804017f */
[----:B-1----:R-:W-:Y:S09]  /*10200*/  @!P2 BRA `(.L_x_6002) ;  /* 0x00000024001ca947 */ /* 0x002ff20003800000 */
.L_x_6051:
[----:B------:R-:W-:Y:S05]  /*10210*/  @P3 BRA `(.L_x_6003) ;  /* 0x0000000000143947 */ /* 0x000fea0003800000 */
[----:B------:R-:W-:Y:S02]  /*10220*/  ISETP.NE.AND P2, PT, R19, RZ, PT ;  /* 0x000000ff1300720c */ /* 0x000fe40003f45270 */
[----:B-1----:R-:W-:-:S04]  /*10230*/  MOV R8, 0x10000 ;  /* 0x0001000000087802 */ /* 0x002fc80000000f00 */
[----:B------:R2:W-:Y:S07]  /*10240*/  SYNCS.ARRIVE.TRANS64 RZ, [R5+URZ+0x38850], R8 ;  /* 0x0388500805ff79a7 */ /* 0x0005ee000800003f */
[----:B------:R-:W-:Y:S05]  /*10250*/  @!P2 BRA `(.L_x_6003) ;  /* 0x000000000004a947 */ /* 0x000fea0003800000 */
[----:B------:R-:W-:Y:S01]  /*10260*/  BPT.TRAP 0x1 ;  /* 0x000000040000795c */ /* 0x000fe20000300000 */
.L_x_6003:
        /* <DEDUP_REMOVED lines=51> */
.L_x_6001:
[----:B------:R-:W-:Y:S05]  /*105a0*/  BSYNC B0 ;  /* 0x0000000000007941 */ /* 0x000fea0003800000 */
.L_x_6000:
[----:B------:R-:W-:-:S06]  /*105b0*/  UISETP.GE.AND UP0, UPT, UR39, 0x2, UPT ;  /* 0x000000022700788c */ /* 0x000fcc000bf06270 */
[----:B------:R-:W-:-:S13]  /*105c0*/  PLOP3.LUT P2, PT, PT, PT, UP0, 0x80, 0x0 ;  /* 0x000000000000781c */ /* 0x000fda0003f4f008 */
[----:B------:R-:W-:Y:S05]  /*105d0*/  @!P2 BRA `(.L_x_6004) ;  /* 0x00000014009ca947 */ /* 0x000fea0003800000 */
[----:B------:R-:W-:Y:S02]  /*105e0*/  ULOP3.LUT UR6, UR39, 0x1, URZ, 0xc0, !UPT ;  /* 0x0000000127067892 */ /* 0x000fe4000f8ec03f */
[----:B------:R-:W-:Y:S02]  /*105f0*/  IMAD.U32 R9, RZ, RZ, UR39 ;  /* 0x00000027ff097e24 */ /* 0x000fe4000f8e00ff */
[----:B------:R-:W-:Y:S02]  /*10600*/  UISETP.NE.U32.AND UP0, UPT, UR6, 0x1, UPT ;  /* 0x000000010600788c */ /* 0x000fe4000bf05070 */
[----:B------:R-:W-:-:S04]  /*10610*/  VIADD R9, R9, 0xfffffffe ;  /* 0xfffffffe09097836 */ /* 0x000fc80000000000 */
[----:B------:R-:W-:Y:S02]  /*10620*/  PLOP3.LUT P2, PT, PT, PT, UP0, 0x80, 0x0 ;  /* 0x000000000000781c */ /* 0x000fe40003f4f008 */
[----:B-12---:R-:W-:-:S11]  /*10630*/  MOV R8, R9 ;  /* 0x0000000900087202 */ /* 0x006fd60000000f00 */
        /* <DEDUP_REMOVED lines=28> */
.L_x_6008:
[----:B-1----:R-:W1:Y:S01]  /*10800*/  S2R R2, SR_TID.X ;  /* 0x0000000000027919 */ /* 0x002e620000002100 */
[----:B------:R-:W-:Y:S02]  /*10810*/  SHF.L.U32 R3, R17, 0x1f, RZ ;  /* 0x0000001f11037819 */ /* 0x000fe400000006ff */
[----:B-1----:R-:W-:Y:S02]  /*10820*/  LOP3.LUT R5, R2, 0x7f, RZ, 0xc0, !PT ;  /* 0x0000007f02057812 */ /* 0x002fe400078ec0ff */
[----:B------:R-:W-:Y:S02]  /*10830*/  LEA R2, R16, UR38, 0x3 ;  /* 0x0000002610027c11 */ /* 0x000fe4000f8e18ff */
[----:B------:R-:W-:Y:S02]  /*10840*/  ISETP.NE.AND P2, PT, R5, RZ, PT ;  /* 0x000000ff0500720c */ /* 0x000fe40003f45270 */
[----:B------:R-:W1:Y:S02]  /*10850*/  SYNCS.PHASECHK.TRANS64.TRYWAIT P3, [R2+URZ+0x38840], R3 ;  /* 0x03884003020075a7 */ /* 0x000e64000806017f */
[----:B-1----:R-:W-:Y:S09]  /*10860*/  @!P3 BRA `(.L_x_6009) ;  /* 0x0000001c0098b947 */ /* 0x002ff20003800000 */
.L_x_6052:
[----:B------:R-:W-:Y:S05]  /*10870*/  @P2 BRA `(.L_x_6010) ;  /* 0x0000000000142947 */ /* 0x000fea0003800000 */
[----:B------:R-:W-:Y:S01]  /*10880*/  ISETP.NE.AND P3, PT, R19, RZ, PT ;  /* 0x000000ff1300720c */ /* 0x000fe20003f65270 */
[----:B------:R-:W-:-:S04]  /*10890*/  IMAD.MOV.U32 R5, RZ, RZ, 0x2000 ;  /* 0x00002000ff057424 */ /* 0x000fc800078e00ff */
[----:B------:R2:W-:Y:S08]  /*108a0*/  SYNCS.ARRIVE.TRANS64 RZ, [R2+URZ+0x38830], R5 ;  /* 0x0388300502ff79a7 */ /* 0x0005f0000800003f */
[----:B------:R-:W-:Y:S05]  /*108b0*/  @!P3 BRA `(.L_x_6010) ;  /* 0x000000000004b947 */ /* 0x000fea0003800000 */
[----:B------:R-:W-:Y:S01]  /*108c0*/  BPT.TRAP 0x1 ;  /* 0x000000040000795c */ /* 0x000fe20000300000 */
.L_x_6010:
        /* <DEDUP_REMOVED lines=17> */
.L_x_6053:
[----:B------:R-:W-:Y:S05]  /*109e0*/  @P2 BRA `(.L_x_6012) ;  /* 0x0000000000142947 */ /* 0x000fea0003800000 */
[----:B------:R-:W-:Y:S02]  /*109f0*/  ISETP.NE.AND P2, PT, R19, RZ, PT ;  /* 0x000000ff1300720c */ /* 0x000fe40003f45270 */
[----:B-12---:R-:W-:-:S04]  /*10a00*/  MOV R3, 0x10000 ;  /* 0x0001000000037802 */ /* 0x006fc80000000f00 */
[----:B------:R3:W-:Y:S07]  /*10a10*/  SYNCS.ARRIVE.TRANS64 RZ, [R2+URZ+0x38850], R3 ;  /* 0x0388500302ff79a7 */ /* 0x0007ee000800003f */
[----:B------:R-:W-:Y:S05]  /*10a20*/  @!P2 BRA `(.L_x_6012) ;  /* 0x000000000004a947 */ /* 0x000fea0003800000 */
[----:B------:R-:W-:Y:S01]  /*10a30*/  BPT.TRAP 0x1 ;  /* 0x000000040000795c */ /* 0x000fe20000300000 */
.L_x_6012:
        /* <DEDUP_REMOVED lines=50> */
.L_x_6007:
[----:B------:R-:W-:Y:S05]  /*10d60*/  BSYNC B0 ;  /* 0x0000000000007941 */ /* 0x000fea0003800000 */
.L_x_6006:
[----:B------:R-:W-:-:S06]  /*10d70*/  UIADD3 UR6, UR39, -0x3, URZ ;  /* 0xfffffffd27067890 */ /* 0x000fcc000fffe03f */
[----:B------:R-:W-:-:S07]  /*10d80*/  IMAD.U32 R8, RZ, RZ, UR6 ;  /* 0x00000006ff087e24 */ /* 0x000fce000f8e00ff */
.L_x_6005:
[----:B------:R-:W-:Y:S01]  /*10d90*/  ISETP.NE.AND P2, PT, R9, RZ, PT ;  /* 0x000000ff0900720c */ /* 0x000fe20003f45270 */
[----:B------:R-:W-:-:S12]  /*10da0*/  BSSY B0, `(.L_x_6004) ;  /* 0x00000ea000007945 */ /* 0x000fd80003800000 */
[----:B------:R-:W-:Y:S05]  /*10db0*/  @!P2 BRA `(.L_x_6013) ;  /* 0x0000000c00a0a947 */ /* 0x000fea0003800000 */
.L_x_6028:
        /* <DEDUP_REMOVED lines=23> */
[----:B--2---:R-:W-:-:S04]  /*10f30*/  LEA R4, P2, R2, R4, 0x2 ;  /* 0x0000000402047211 */ /* 0x004fc800078410ff */
[----:B------:R-:W-:-:S05]  /*10f40*/  LEA.HI.X R5, R2, R5, R3, 0x2, P2 ;  /* 0x0000000502057211 */ /* 0x000fca00010f1403 */
[----:B------:R1:W5:Y:S01]  /*10f50*/  LDG.E R4, desc[UR54][R4.64] ;  /* 0x0000003604047981 */ /* 0x000362000c1e1900 */
[----:B------:R-:W-:-:S04]  /*10f60*/  IMAD.MOV R3, RZ, RZ, -R11 ;  /* 0x000000ffff037224 */ /* 0x000fc800078e0a0b */
[----:B------:R-:W-:-:S07]  /*10f70*/  IMAD R10, R10, R3, R8 ;  /* 0x000000030a0a7224 */ /* 0x000fce00078e0208 */
.L_x_6016:
[----:B------:R-:W1:Y:S01]  /*10f80*/  S2R R2, SR_TID.X ;  /* 0x0000000000027919 */ /* 0x000e620000002100 */
[----:B------:R-:W-:Y:S02]  /*10f90*/  LEA R3, R9, UR38, 0x3 ;  /* 0x0000002609037c11 */ /* 0x000fe4000f8e18ff */
[----:B-1----:R-:W-:Y:S02]  /*10fa0*/  LOP3.LUT R5, R2, 0x7f, RZ, 0xc0, !PT ;  /* 0x0000007f02057812 */ /* 0x002fe400078ec0ff */
[----:B------:R-:W-:Y:S02]  /*10fb0*/  SHF.L.U32 R2, R17, 0x1f, RZ ;  /* 0x0000001f11027819 */ /* 0x000fe400000006ff */
[----:B------:R-:W-:Y:S02]  /*10fc0*/  ISETP.NE.AND P2, PT, R5, RZ, PT ;  /* 0x000000ff0500720c */ /* 0x000fe40003f45270 */
[----:B------:R-:W1:Y:S02]  /*10fd0*/  SYNCS.PHASECHK.TRANS64.TRYWAIT P3, [R3+URZ+0x38840], R2 ;  /* 0x03884002030075a7 */ /* 0x000e64000806017f */
[----:B-1----:R-:W-:Y:S09]  /*10fe0*/  @!P3 BRA `(.L_x_6017) ;  /* 0x0000001400e0b947 */ /* 0x002ff20003800000 */
.L_x_6054:
[----:B------:R-:W-:Y:S05]  /*10ff0*/  @P2 BRA `(.L_x_6018) ;  /* 0x0000000000142947 */ /* 0x000fea0003800000 */
[----:B------:R-:W-:Y:S01]  /*11000*/  ISETP.NE.AND P3, PT, R19, RZ, PT ;  /* 0x000000ff1300720c */ /* 0x000fe20003f65270 */
[----:B------:R-:W-:-:S04]  /*11010*/  IMAD.MOV.U32 R12, RZ, RZ, 0x2000 ;  /* 0x00002000ff0c7424 */ /* 0x000fc800078e00ff */
[----:B------:R2:W-:Y:S08]  /*11020*/  SYNCS.ARRIVE.TRANS64 RZ, [R3+URZ+0x38830], R12 ;  /* 0x0388300c03ff79a7 */ /* 0x0005f0000800003f */
[----:B------:R-:W-:Y:S05]  /*11030*/  @!P3 BRA `(.L_x_6018) ;  /* 0x000000000004b947 */ /* 0x000fea0003800000 */
[----:B------:R-:W-:Y:S01]  /*11040*/  BPT.TRAP 0x1 ;  /* 0x000000040000795c */ /* 0x000fe20000300000 */
.L_x_6018:
        /* <DEDUP_REMOVED lines=17> */
.L_x_6055:
[----:B------:R-:W-:Y:S05]  /*11160*/  @P2 BRA `(.L_x_6020) ;  /* 0x0000000000142947 */ /* 0x000fea0003800000 */
[----:B------:R-:W-:Y:S01]  /*11170*/  ISETP.NE.AND P2, PT, R19, RZ, PT ;  /* 0x000000ff1300720c */ /* 0x000fe20003f45270 */
[----:B-1-3--:R-:W-:-:S04]  /*11180*/  IMAD.MOV.U32 R2, RZ, RZ, 0x10000 ;  /* 0x00010000ff027424 */ /* 0x00afc800078e00ff */
[----:B------:R4:W-:Y:S08]  /*11190*/  SYNCS.ARRIVE.TRANS64 RZ, [R3+URZ+0x38850], R2 ;  /* 0x0388500203ff79a7 */ /* 0x0009f0000800003f */
[----:B------:R-:W-:Y:S05]  /*111a0*/  @!P2 BRA `(.L_x_6020) ;  /* 0x000000000004a947 */ /* 0x000fea0003800000 */
[----:B------:R-:W-:Y:S01]  /*111b0*/  BPT.TRAP 0x1 ;  /* 0x000000040000795c */ /* 0x000fe20000300000 */
.L_x_6020:
        /* <DEDUP_REMOVED lines=50> */
.L_x_6015:
[----:B------:R-:W-:Y:S05]  /*114e0*/  BSYNC B1 ;  /* 0x0000000000017941 */ /* 0x000fea0003800000 */
.L_x_6014:
[----:B------:R-:W-:Y:S01]  /*114f0*/  VIADD R9, R9, 0x1 ;  /* 0x0000000109097836 */ /* 0x000fe20000000000 */
[----:B------:R-:W-:Y:S04]  /*11500*/  BSSY B1, `(.L_x_6021) ;  /* 0x0000070000017945 */ /* 0x000fe80003800000 */
[----:B------:R-:W-:-:S04]  /*11510*/  ISETP.NE.AND P2, PT, R9, 0x2, PT ;  /* 0x000000020900780c */ /* 0x000fc80003f45270 */
[----:B---34-:R-:W-:Y:S02]  /*11520*/  SEL R2, RZ, 0x1, P2 ;  /* 0x00000001ff027807 */ /* 0x018fe40001000000 */
[----:B------:R-:W-:Y:S02]  /*11530*/  SEL R16, R9, RZ, P2 ;  /* 0x000000ff09107207 */ /* 0x000fe40001000000 */
[----:B------:R-:W-:Y:S01]  /*11540*/  LOP3.LUT R17, R17, R2, RZ, 0x3c, !PT ;  /* 0x0000000211117212 */ /* 0x000fe200078e3cff */
[----:B------:R-:W-:Y:S06]  /*11550*/  @!P6 BRA `(.L_x_6022) ;  /* 0x0000000400a8e947 */ /* 0x000fec0003800000 */
[----:B------:R-:W-:Y:S01]  /*11560*/  IADD3 R10, R8, -0x1, RZ ;  /* 0xffffffff080a7810 */ /* 0x000fe20007ffe0ff */
[----:B------:R-:W-:Y:S06]  /*11570*/  @!P0 BRA `(.L_x_6023) ;  /* 0x0000000000488947 */ /* 0x000fec0003800000 */
[----:B------:R-:W1:Y:S01]  /*11580*/  LDC R9, c[0x0][0x41c] ;  /* 0x00010700ff097b82 */ /* 0x000e620000000800 */
[----:B------:R-:W-:Y:S02]  /*11590*/  IMAD.MOV.U32 R11, RZ, RZ, R10 ;  /* 0x000000ffff0b7224 */ /* 0x000fe400078e000a */
[----:B------:R-:W-:-:S04]  /*115a0*/  IMAD R13, R7, UR4, RZ ;  /* 0x00000004070d7c24 */ /* 0x000fc8000f8e02ff */
[----:B------:R-:W-:Y:S01]  /*115b0*/  IMAD R13, R6, UR5, R13 ;  /* 0x00000005060d7c24 */ /* 0x000fe2000f8e020d */
[----:B------:R-:W3:Y:S01]  /*115c0*/  LDC.64 R4, c[0x0][0x3f8] ;  /* 0x0000fe00ff047b82 */ /* 0x000ee20000000a00 */
[----:B-1----:R-:W-:-:S13]  /*115d0*/  ISETP.NE.AND P2, PT, R9, 0x1, PT ;  /* 0x000000010900780c */ /* 0x002fda0003f45270 */
[----:B--2---:R-:W1:Y:S02]  /*115e0*/  @P2 LDC.64 R2, c[0x0][0x420] ;  /* 0x00010800ff022b82 */ /* 0x004e640000000a00 */
[----:B-1----:R-:W-:-:S05]  /*115f0*/  @P2 IMAD.HI.U32 R2, R10, R2, RZ ;  /* 0x000000020a022227 */ /* 0x002fca00078e00ff */
[----:B------:R-:W-:-:S04]  /*11600*/  @P2 SHF.R.U32.HI R11, RZ, R3, R2 ;  /* 0x00000003ff0b2219 */ /* 0x000fc80000011602 */
[--C-:B------:R-:W-:Y:S01]  /*11610*/  SHF.R.S32.HI R3, RZ, 0x1f, R11.reuse ;  /* 0x0000001fff037819 */ /* 0x100fe2000001140b */
[----:B------:R-:W-:-:S04]  /*11620*/  IMAD.MOV.U32 R2, RZ, RZ, R11 ;  /* 0x000000ffff027224 */ /* 0x000fc800078e000b */
[----:B------:R-:W-:-:S05]  /*11630*/  IMAD.WIDE.U32 R2, R6, UR4, R2 ;  /* 0x0000000406027c25 */ /* 0x000fca000f8e0002 */
[----:B------:R-:W-:Y:S02]  /*11640*/  IADD3 R3, R13, R3, RZ ;  /* 0x000000030d037210 */ /* 0x000fe40007ffe0ff */
[----:B---3--:R-:W-:-:S04]  /*11650*/  LEA R4, P2, R2, R4, 0x2 ;  /* 0x0000000402047211 */ /* 0x008fc800078410ff */
[----:B------:R-:W-:-:S05]  /*11660*/  LEA.HI.X R5, R2, R5, R3, 0x2, P2 ;  /* 0x0000000502057211 */ /* 0x000fca00010f1403 */
[----:B------:R1:W5:Y:S01]  /*11670*/  LDG.E R4, desc[UR54][R4.64] ;  /* 0x0000003604047981 */ /* 0x000362000c1e1900 */
[----:B------:R-:W-:-:S04]  /*11680*/  IMAD.MOV R2, RZ, RZ, -R11 ;  /* 0x000000ffff027224 */ /* 0x000fc800078e0a0b */
[----:B------:R-:W-:-:S07]  /*11690*/  IMAD R10, R9, R2, R10 ;  /* 0x00000002090a7224 */ /* 0x000fce00078e020a */
.L_x_6023:
[----:B------:R-:W1:Y:S01]  /*116a0*/  S2R R2, SR_TID.X ;  /* 0x0000000000027919 */ /* 0x000e620000002100 */
[----:B--2---:R-:W-:Y:S02]  /*116b0*/  SHF.L.U32 R3, R17, 0x1f, RZ ;  /* 0x0000001f11037819 */ /* 0x004fe400000006ff */
[----:B-1----:R-:W-:Y:S02]  /*116c0*/  LOP3.LUT R5, R2, 0x7f, RZ, 0xc0, !PT ;  /* 0x0000007f02057812 */ /* 0x002fe400078ec0ff */
[----:B------:R-:W-:Y:S02]  /*116d0*/  LEA R2, R16, UR38, 0x3 ;  /* 0x0000002610027c11 */ /* 0x000fe4000f8e18ff */
[----:B------:R-:W-:Y:S02]  /*116e0*/  ISETP.NE.AND P2, PT, R5, RZ, PT ;  /* 0x000000ff0500720c */ /* 0x000fe40003f45270 */
[----:B------:R-:W1:Y:S02]  /*116f0*/  SYNCS.PHASECHK.TRANS64.TRYWAIT P3, [R2+URZ+0x38840], R3 ;  /* 0x03884003020075a7 */ /* 0x000e64000806017f */
[----:B-1----:R-:W-:Y:S09]  /*11700*/  @!P3 BRA `(.L_x_6024) ;  /* 0x000000100040b947 */ /* 0x002ff20003800000 */
.L_x_6056:
[----:B------:R-:W-:Y:S05]  /*11710*/  @P2 BRA `(.L_x_6025) ;  /* 0x0000000000142947 */ /* 0x000fea0003800000 */
[----:B------:R-:W-:Y:S01]  /*11720*/  ISETP.NE.AND P3, PT, R19, RZ, PT ;  /* 0x000000ff1300720c */ /* 0x000fe20003f65270 */
[----:B------:R-:W-:-:S04]  /*11730*/  IMAD.MOV.U32 R5, RZ, RZ, 0x2000 ;  /* 0x00002000ff057424 */ /* 0x000fc800078e00ff */
[----:B------:R2:W-:Y:S08]  /*11740*/  SYNCS.ARRIVE.TRANS64 RZ, [R2+URZ+0x38830], R5 ;  /* 0x0388300502ff79a7 */ /* 0x0005f0000800003f */
[----:B------:R-:W-:Y:S05]  /*11750*/  @!P3 BRA `(.L_x_6025) ;  /* 0x000000000004b947 */ /* 0x000fea0003800000 */
[----:B------:R-:W-:Y:S01]  /*11760*/  BPT.TRAP 0x1 ;  /* 0x000000040000795c */ /* 0x000fe20000300000 */
.L_x_6025:
        /* <DEDUP_REMOVED lines=17> */
.L_x_6057:
[----:B------:R-:W-:Y:S05]  /*11880*/  @P2 BRA `(.L_x_6027) ;  /* 0x0000000000142947 */ /* 0x000fea0003800000 */
[----:B------:R-:W-:Y:S01]  /*11890*/  ISETP.NE.AND P2, PT, R19, RZ, PT ;  /* 0x000000ff1300720c */ /* 0x000fe20003f45270 */
[----:B-1-3--:R-:W-:-:S04]  /*118a0*/  IMAD.MOV.U32 R3, RZ, RZ, 0x10000 ;  /* 0x00010000ff037424 */ /* 0x00afc800078e00ff */
[----:B------:R4:W-:Y:S08]  /*118b0*/  SYNCS.ARRIVE.TRANS64 RZ, [R2+URZ+0x38850], R3 ;  /* 0x0388500302ff79a7 */ /* 0x0009f0000800003f */
[----:B------:R-:W-:Y:S05]  /*118c0*/  @!P2 BRA `(.L_x_6027) ;  /* 0x000000000004a947 */ /* 0x000fea0003800000 */
[----:B------:R-:W-:Y:S01]  /*118d0*/  BPT.TRAP 0x1 ;  /* 0x000000040000795c */ /* 0x000fe20000300000 */
.L_x_6027:
        /* <DEDUP_REMOVED lines=50> */
.L_x_6022:
[----:B------:R-:W-:Y:S05]  /*11c00*/  BSYNC B1 ;  /* 0x0000000000017941 */ /* 0x000fea0003800000 */
.L_x_6021:
[C---:B------:R-:W-:Y:S01]  /*11c10*/  ISETP.GT.AND P2, PT, R8.reuse, 0x1, PT ;  /* 0x000000010800780c */ /* 0x040fe20003f44270 */
[----:B------:R-:W-:-:S12]  /*11c20*/  VIADD R8, R8, 0xfffffffe ;  /* 0xfffffffe08087836 */ /* 0x000fd80000000000 */
[----:B------:R-:W-:Y:S05]  /*11c30*/  @P2 BRA `(.L_x_6028) ;  /* 0xfffffff000602947 */ /* 0x000fea000383ffff */
.L_x_6013:
[----:B------:R-:W-:Y:S05]  /*11c40*/  BSYNC B0 ;  /* 0x0000000000007941 */ /* 0x000fea0003800000 */
.L_x_6004:
        /* <DEDUP_REMOVED lines=18> */
.L_x_6030:
[----:B------:R-:W-:Y:S05]  /*11d70*/  BSYNC B0 ;  /* 0x0000000000007941 */ /* 0x000fea0003800000 */
.L_x_6029:
[----:B------:R-:W-:Y:S01]  /*11d80*/  SEL R16, R16, RZ, P0 ;  /* 0x000000ff10107207 */ /* 0x000fe20000000000 */
[----:B------:R-:W-:-:S07]  /*11d90*/  IMAD.MOV.U32 R13, RZ, RZ, R18 ;  /* 0x000000ffff0d7224 */ /* 0x000fce00078e0012 */
.L_x_5987:
[----:B------:R-:W-:Y:S05]  /*11da0*/  BSYNC B6 ;  /* 0x0000000000067941 */ /* 0x000fea0003800000 */
.L_x_5985:
[----:B------:R-:W-:-:S03]  /*11db0*/  UMOV UR6, 0xffffffff ;  /* 0xffffffff00067882 */ /* 0x000fc60000000000 */
[----:B------:R-:W-:Y:S05]  /*11dc0*/  BRA.DIV UR6, `(.L_x_6031) ;  /* 0x0000000a06b87947 */ /* 0x000fea000b800000 */
[----:B------:R1:W1:Y:S02]  /*11dd0*/  SHFL.IDX PT, R14, R13, RZ, 0x1f ;  /* 0x00001fff0d0e7589 */ /* 0x00026400000e0000 */
.L_x_6060:
        /* <DEDUP_REMOVED lines=12> */
.L_x_5982:
        /* <DEDUP_REMOVED lines=11> */
.L_x_6061:
        /* <DEDUP_REMOVED lines=16> */
.L_x_6036:
        /* <DEDUP_REMOVED lines=9> */
[----:B------:R-:W-:-:S03]  /*120e0*/  SHF.L.U32 R0, R17, 0x1f, RZ ;  /* 0x0000001f11007819 */ /* 0x000fc600000006ff */
[----:B------:R-:W-:Y:S01]  /*120f0*/  IMAD R3, R2, 0x8, R3 ;  /* 0x0000000802037824 */ /* 0x000fe200078e0203 */
[----:B-1----:R-:W-:Y:S06]  /*12100*/  @!P0 BRA `(.L_x_6037) ;  /* 0x0000000800208947 */ /* 0x002fec0003800000 */
.L_x_6062:
[----:B------:R-:W2:Y:S02]  /*12110*/  SYNCS.PHASECHK.TRANS64.TRYWAIT P0, [R3+URZ], R0 ;  /* 0x00000000030075a7 */ /* 0x000ea4000800017f */
[----:B--2---:R-:W-:Y:S05]  /*12120*/  @!P0 BRA `(.L_x_6038) ;  /* 0x00000008002c8947 */ /* 0x004fea0003800000 */
.L_x_6063:
[----:B------:R-:W-:Y:S05]  /*12130*/  @!P2 BRA `(.L_x_6039) ;  /* 0x000000000004a947 */ /* 0x000fea0003800000 */
[----:B------:R-:W-:Y:S01]  /*12140*/  BPT.TRAP 0x1 ;  /* 0x000000040000795c */ /* 0x000fe20000300000 */
.L_x_6039:
[----:B--2---:R-:W-:-:S05]  /*12150*/  IADD3 R3, R7, 0x38860, RZ ;  /* 0x0003886007037810 */ /* 0x004fca0007ffe0ff */
[----:B-1----:R-:W-:-:S04]  /*12160*/  IMAD R5, R16, 0x8, R3 ;  /* 0x0000000810057824 */ /* 0x002fc800078e0203 */
[----:B------:R-:W1:Y:S02]  /*12170*/  SYNCS.PHASECHK.TRANS64.TRYWAIT P0, [R5+URZ], R4 ;  /* 0x00000004050075a7 */ /* 0x000e64000800017f */
[----:B-1----:R-:W-:Y:S05]  /*12180*/  @!P0 BRA `(.L_x_6040) ;  /* 0x0000000800288947 */ /* 0x002fea0003800000 */
.L_x_6064:
[----:B------:R-:W-:-:S07]  /*12190*/  IMAD R3, R2, 0x8, R3 ;  /* 0x0000000802037824 */ /* 0x000fce00078e0203 */
.L_x_6041:
[----:B--2---:R2:W3:Y:S02]  /*121a0*/  SYNCS.PHASECHK.TRANS64.TRYWAIT P0, [R3+URZ], R0 ;  /* 0x00000000030075a7 */ /* 0x0044e4000800017f */
[----:B---3--:R-:W-:Y:S05]  /*121b0*/  @!P0 NANOSLEEP.SYNCS 0x989680 ;  /* 0x009896800000895d */ /* 0x008fea0003900000 */
[----:B------:R-:W3:Y:S02]  /*121c0*/  @!P0 SYNCS.PHASECHK.TRANS64 P0, [R3+URZ], R0 ;  /* 0x00000000030085a7 */ /* 0x000ee4000800007f */
[----:B---3--:R-:W-:Y:S05]  /*121d0*/  @!P0 BRA `(.L_x_6041) ;  /* 0xfffffffc00f08947 */ /* 0x008fea000383ffff */
.L_x_6035:
[----:B------:R-:W-:Y:S05]  /*121e0*/  BSYNC B0 ;  /* 0x0000000000007941 */ /* 0x000fea0003800000 */
.L_x_6034:
[----:B------:R-:W-:Y:S05]  /*121f0*/  EXIT ;  /* 0x000000000000794d */ /* 0x000fea0003800000 */
.L_x_5941:
[----:B-1----:R-:W-:-:S04]  /*12200*/  MOV R0, UR37 ;  /* 0x0000002500007c02 */ /* 0x002fc80008000f00 */
[----:B------:R1:W2:Y:S03]  /*12210*/  SYNCS.PHASECHK.TRANS64.TRYWAIT P1, [R0+URZ+0x38800], R3 ;  /* 0x03880003000075a7 */ /* 0x0002a6000802017f */
[----:B--2---:R-:W-:Y:S05]  /*12220*/  @!P1 NANOSLEEP.SYNCS 0x989680 ;  /* 0x009896800000995d */ /* 0x004fea0003900000 */
[----:B------:R-:W2:Y:S02]  /*12230*/  @!P1 SYNCS.PHASECHK.TRANS64 P1, [R0+URZ+0x38800], R3 ;  /* 0x03880003000095a7 */ /* 0x000ea4000802007f */
[----:B--2---:R-:W-:Y:S05]  /*12240*/  @!P1 BRA `(.L_x_5941) ;  /* 0xfffffffc00ec9947 */ /* 0x004fea000383ffff */
[----:B------:R-:W-:Y:S05]  /*12250*/  BRA `(.L_x_6042) ;  /* 0xffffff0c00d07947 */ /* 0x000fea000383ffff */
.L_x_5945:
[----:B---3--:R3:W4:Y:S02]  /*12260*/  SYNCS.PHASECHK.TRANS64.TRYWAIT P1, [R5+URZ+0x38830], R8 ;  /* 0x03883008050075a7 */ /* 0x008724000802017f */
[----:B----4-:R-:W-:Y:S05]  /*12270*/  @!P1 NANOSLEEP.SYNCS 0x989680 ;  /* 0x009896800000995d */ /* 0x010fea0003900000 */
[----:B------:R-:W4:Y:S02]  /*12280*/  @!P1 SYNCS.PHASECHK.TRANS64 P1, [R5+URZ+0x38830], R8 ;  /* 0x03883008050095a7 */ /* 0x000f24000802007f */
[----:B----4-:R-:W-:Y:S05]  /*12290*/  @!P1 BRA `(.L_x_5945) ;  /* 0xfffffffc00f09947 */ /* 0x010fea000383ffff */
[----:B------:R-:W-:Y:S05]  /*122a0*/  BRA `(.L_x_5944) ;  /* 0xffffff0c00e47947 */ /* 0x000fea000383ffff */
.L_x_5946:
[----:B-1----:R-:W-:-:S04]  /*122b0*/  IMAD.U32 R4, RZ, RZ, UR37 ;  /* 0x00000025ff047e24 */ /* 0x002fc8000f8e00ff */
[----:B------:R1:W4:Y:S03]  /*122c0*/  SYNCS.PHASECHK.TRANS64.TRYWAIT P1, [R4+URZ+0x38810], R3 ;  /* 0x03881003040075a7 */ /* 0x000326000802017f */
[----:B----4-:R-:W-:Y:S05]  /*122d0*/  @!P1 NANOSLEEP.SYNCS 0x989680 ;  /* 0x009896800000995d */ /* 0x010fea0003900000 */
[----:B------:R-:W4:Y:S02]  /*122e0*/  @!P1 SYNCS.PHASECHK.TRANS64 P1, [R4+URZ+0x38810], R3 ;  /* 0x03881003040095a7 */ /* 0x000f24000802007f */
[----:B----4-:R-:W-:Y:S05]  /*122f0*/  @!P1 BRA `(.L_x_5946) ;  /* 0xfffffffc00ec9947 */ /* 0x010fea000383ffff */
[----:B------:R-:W-:Y:S05]  /*12300*/  BRA `(.L_x_6043) ;  /* 0xffffff10006c7947 */ /* 0x000fea000383ffff */
.L_x_5950:
[----:B------:R1:W1:Y:S02]  /*12310*/  SYNCS.PHASECHK.TRANS64.TRYWAIT P1, [R5+URZ+0x38850], R8 ;  /* 0x03885008050075a7 */ /* 0x000264000802017f */
[----:B-1----:R-:W-:Y:S05]  /*12320*/  @!P1 NANOSLEEP.SYNCS 0x989680 ;  /* 0x009896800000995d */ /* 0x002fea0003900000 */
[----:B------:R-:W1:Y:S02]  /*12330*/  @!P1 SYNCS.PHASECHK.TRANS64 P1, [R5+URZ+0x38850], R8 ;  /* 0x03885008050095a7 */ /* 0x000e64000802007f */
[----:B-1----:R-:W-:Y:S05]  /*12340*/  @!P1 BRA `(.L_x_5950) ;  /* 0xfffffffc00f09947 */ /* 0x002fea000383ffff */
[----:B------:R-:W-:Y:S05]  /*12350*/  BRA `(.L_x_5949) ;  /* 0xffffff1000a07947 */ /* 0x000fea000383ffff */
.L_x_5955:
[----:B--2---:R2:W3:Y:S02]  /*12360*/  SYNCS.PHASECHK.TRANS64.TRYWAIT P2, [R10+URZ+0x38830], R7 ;  /* 0x038830070a0075a7 */ /* 0x0044e4000804017f */
[----:B---3--:R-:W-:Y:S05]  /*12370*/  @!P2 NANOSLEEP.SYNCS 0x989680 ;  /* 0x009896800000a95d */ /* 0x008fea0003900000 */
[----:B------:R-:W3:Y:S02]  /*12380*/  @!P2 SYNCS.PHASECHK.TRANS64 P2, [R10+URZ+0x38830], R7 ;  /* 0x038830070a00a5a7 */ /* 0x000ee4000804007f */
[----:B---3--:R-:W-:Y:S05]  /*12390*/  @!P2 BRA `(.L_x_5955) ;  /* 0xfffffffc00f0a947 */ /* 0x008fea000383ffff */
[----:B------:R-:W-:Y:S05]  /*123a0*/  BRA `(.L_x_5954) ;  /* 0xffffff3c00907947 */ /* 0x000fea000383ffff */
.L_x_5959:
[----:B----4-:R4:W1:Y:S02]  /*123b0*/  SYNCS.PHASECHK.TRANS64.TRYWAIT P2, [R10+URZ+0x38850], R7 ;  /* 0x038850070a0075a7 */ /* 0x010864000804017f */
[----:B-1----:R-:W-:Y:S05]  /*123c0*/  @!P2 NANOSLEEP.SYNCS 0x989680 ;  /* 0x009896800000a95d */ /* 0x002fea0003900000 */
[----:B------:R-:W1:Y:S02]  /*123d0*/  @!P2 SYNCS.PHASECHK.TRANS64 P2, [R10+URZ+0x38850], R7 ;  /* 0x038850070a00a5a7 */ /* 0x000e64000804007f */
[----:B-1----:R-:W-:Y:S05]  /*123e0*/  @!P2 BRA `(.L_x_5959) ;  /* 0xfffffffc00f0a947 */ /* 0x002fea000383ffff */
[----:B------:R-:W-:Y:S05]  /*123f0*/  BRA `(.L_x_5958) ;  /* 0xffffff3c00ec7947 */ /* 0x000fea000383ffff */
.L_x_5965:
[----:B--2---:R2:W3:Y:S02]  /*12400*/  SYNCS.PHASECHK.TRANS64.TRYWAIT P2, [R9+URZ+0x38830], R8 ;  /* 0x03883008090075a7 */ /* 0x0044e4000804017f */
[----:B---3--:R-:W-:Y:S05]  /*12410*/  @!P2 NANOSLEEP.SYNCS 0x989680 ;  /* 0x009896800000a95d */ /* 0x008fea0003900000 */
[----:B------:R-:W3:Y:S02]  /*12420*/  @!P2 SYNCS.PHASECHK.TRANS64 P2, [R9+URZ+0x38830], R8 ;  /* 0x038830080900a5a7 */ /* 0x000ee4000804007f */
[----:B---3--:R-:W-:Y:S05]  /*12430*/  @!P2 BRA `(.L_x_5965) ;  /* 0xfffffffc00f0a947 */ /* 0x008fea000383ffff */
[----:B------:R-:W-:Y:S05]  /*12440*/  BRA `(.L_x_5964) ;  /* 0xffffff7400087947 */ /* 0x000fea000383ffff */
.L_x_5969:
[----:B----4-:R4:W1:Y:S02]  /*12450*/  SYNCS.PHASECHK.TRANS64.TRYWAIT P2, [R9+URZ+0x38850], R8 ;  /* 0x03885008090075a7 */ /* 0x010864000804017f */
[----:B-1----:R-:W-:Y:S05]  /*12460*/  @!P2 NANOSLEEP.SYNCS 0x989680 ;  /* 0x009896800000a95d */ /* 0x002fea0003900000 */
[----:B------:R-:W1:Y:S02]  /*12470*/  @!P2 SYNCS.PHASECHK.TRANS64 P2, [R9+URZ+0x38850], R8 ;  /* 0x038850080900a5a7 */ /* 0x000e64000804007f */
[----:B-1----:R-:W-:Y:S05]  /*12480*/  @!P2 BRA `(.L_x_5969) ;  /* 0xfffffffc00f0a947 */ /* 0x002fea000383ffff */
[----:B------:R-:W-:Y:S05]  /*12490*/  BRA `(.L_x_5968) ;  /* 0xffffff7400647947 */ /* 0x000fea000383ffff */
.L_x_5991:
[----:B------:R-:W1:Y:S01]  /*124a0*/  S2R R7, SR_TID.X ;  /* 0x0000000000077919 */ /* 0x000e620000002100 */
[----:B------:R-:W-:Y:S01]  /*124b0*/  MOV R12, RZ ;  /* 0x000000ff000c7202 */ /* 0x000fe20000000f00 */
        /* <DEDUP_REMOVED lines=8> */
.L_x_6044:
[----:B------:R-:W-:Y:S05]  /*12540*/  BRA `(.L_x_6045) ;  /* 0xffffffd000fc7947 */ /* 0x000fea000383ffff */
.L_x_5992:
[----:B------:R-:W-:Y:S01]  /*12550*/  BSSY B0, `(.L_x_6046) ;  /* 0x0000006000007945 */ /* 0x000fe20003800000 */
[----:B------:R-:W-:-:S07]  /*12560*/  MOV R15, 0xffffffff ;  /* 0xffffffff000f7802 */ /* 0x000fce0000000f00 */
[----:B------:R-:W-:Y:S05]  /*12570*/  WARPSYNC.COLLECTIVE R15, `(.L_x_6047) ;  /* 0x000000000f0c7348 */ /* 0x000fea0003c00000 */
[----:B------:R-:W-:Y:S02]  /*12580*/  ELECT P6, UR62, PT ;  /* 0x00000000003e782f */ /* 0x000fe400038c0000 */
[----:B------:R-:W-:Y:S01]  /*12590*/  MOV R14, UR62 ;  /* 0x0000003e000e7c02 */ /* 0x000fe20008000f00 */
[----:B------:R-:W-:Y:S10]  /*125a0*/  ENDCOLLECTIVE ;  /* 0x000000000000791b */ /* 0x000ff40003800000 */
.L_x_6047:
[----:B------:R-:W-:Y:S05]  /*125b0*/  BSYNC B0 ;  /* 0x0000000000007941 */ /* 0x000fea0003800000 */
.L_x_6046:
[----:B------:R-:W-:Y:S05]  /*125c0*/  BRA `(.L_x_6048) ;  /* 0xffffffd000ec7947 */ /* 0x000fea000383ffff */
.L_x_5995:
[----:B-1----:R1:W2:Y:S02]  /*125d0*/  SYNCS.PHASECHK.TRANS64.TRYWAIT P2, [R8+URZ+0x38840], R5 ;  /* 0x03884005080075a7 */ /* 0x0022a4000804017f */
[----:B--2---:R-:W-:Y:S05]  /*125e0*/  @!P2 NANOSLEEP.SYNCS 0x989680 ;  /* 0x009896800000a95d */ /* 0x004fea0003900000 */
[----:B------:R-:W2:Y:S02]  /*125f0*/  @!P2 SYNCS.PHASECHK.TRANS64 P2, [R8+URZ+0x38840], R5 ;  /* 0x038840050800a5a7 */ /* 0x000ea4000804007f */
[----:B--2---:R-:W-:Y:S05]  /*12600*/  @!P2 BRA `(.L_x_5995) ;  /* 0xfffffffc00f0a947 */ /* 0x004fea000383ffff */
[----:B------:R-:W-:Y:S05]  /*12610*/  BRA `(.L_x_6049) ;  /* 0xffffffd400487947 */ /* 0x000fea000383ffff */
.L_x_5999:
[----:B-1----:R-:W-:-:S04]  /*12620*/  IMAD.U32 R8, RZ, RZ, UR38 ;  /* 0x00000026ff087e24 */ /* 0x002fc8000f8e00ff */
[----:B------:R1:W2:Y:S03]  /*12630*/  SYNCS.PHASECHK.TRANS64.TRYWAIT P2, [R8+URZ+0x38820], R5 ;  /* 0x03882005080075a7 */ /* 0x0002a6000804017f */
[----:B--2---:R-:W-:Y:S05]  /*12640*/  @!P2 NANOSLEEP.SYNCS 0x989680 ;  /* 0x009896800000a95d */ /* 0x004fea0003900000 */
[----:B------:R-:W2:Y:S02]  /*12650*/  @!P2 SYNCS.PHASECHK.TRANS64 P2, [R8+URZ+0x38820], R5 ;  /* 0x038820050800a5a7 */ /* 0x000ea4000804007f */
[----:B--2---:R-:W-:Y:S05]  /*12660*/  @!P2 BRA `(.L_x_5999) ;  /* 0xfffffffc00eca947 */ /* 0x004fea000383ffff */
[----:B------:R-:W-:Y:S05]  /*12670*/  BRA `(.L_x_6050) ;  /* 0xffffffd800bc7947 */ /* 0x000fea000383ffff */
.L_x_6002:
[----:B-1----:R1:W2:Y:S02]  /*12680*/  SYNCS.PHASECHK.TRANS64.TRYWAIT P2, [R5+URZ+0x38860], R8 ;  /* 0x03886008050075a7 */ /* 0x0022a4000804017f */
[----:B--2---:R-:W-:Y:S05]  /*12690*/  @!P2 NANOSLEEP.SYNCS 0x989680 ;  /* 0x009896800000a95d */ /* 0x004fea0003900000 */
[----:B------:R-:W2:Y:S02]  /*126a0*/  @!P2 SYNCS.PHASECHK.TRANS64 P2, [R5+URZ+0x38860], R8 ;  /* 0x038860080500a5a7 */ /* 0x000ea4000804007f */
[----:B--2---:R-:W-:Y:S05]  /*126b0*/  @!P2 BRA `(.L_x_6002) ;  /* 0xfffffffc00f0a947 */ /* 0x004fea000383ffff */
[----:B------:R-:W-:Y:S05]  /*126c0*/  BRA `(.L_x_6051) ;  /* 0xffffffd800d07947 */ /* 0x000fea000383ffff */
.L_x_6009:
[----:B-1----:R1:W2:Y:S02]  /*126d0*/  SYNCS.PHASECHK.TRANS64.TRYWAIT P3, [R2+URZ+0x38840], R3 ;  /* 0x03884003020075a7 */ /* 0x0022a4000806017f */
[----:B--2---:R-:W-:Y:S05]  /*126e0*/  @!P3 NANOSLEEP.SYNCS 0x989680 ;  /* 0x009896800000b95d */ /* 0x004fea0003900000 */
[----:B------:R-:W2:Y:S02]  /*126f0*/  @!P3 SYNCS.PHASECHK.TRANS64 P3, [R2+URZ+0x38840], R3 ;  /* 0x038840030200b5a7 */ /* 0x000ea4000806007f */
[----:B--2---:R-:W-:Y:S05]  /*12700*/  @!P3 BRA `(.L_x_6009) ;  /* 0xfffffffc00f0b947 */ /* 0x004fea000383ffff */
[----:B------:R-:W-:Y:S05]  /*12710*/  BRA `(.L_x_6052) ;  /* 0xffffffe000547947 */ /* 0x000fea000383ffff */
.L_x_6011:
[----:B--2---:R2:W3:Y:S02]  /*12720*/  SYNCS.PHASECHK.TRANS64.TRYWAIT P3, [R2+URZ+0x38860], R3 ;  /* 0x03886003020075a7 */ /* 0x0044e4000806017f */
[----:B---3--:R-:W-:Y:S05]  /*12730*/  @!P3 NANOSLEEP.SYNCS 0x989680 ;  /* 0x009896800000b95d */ /* 0x008fea0003900000 */
[----:B------:R-:W3:Y:S02]  /*12740*/  @!P3 SYNCS.PHASECHK.TRANS64 P3, [R2+URZ+0x38860], R3 ;  /* 0x038860030200b5a7 */ /* 0x000ee4000806007f */
[----:B---3--:R-:W-:Y:S05]  /*12750*/  @!P3 BRA `(.L_x_6011) ;  /* 0xfffffffc00f0b947 */ /* 0x008fea000383ffff */
[----:B------:R-:W-:Y:S05]  /*12760*/  BRA `(.L_x_6053) ;  /* 0xffffffe0009c7947 */ /* 0x000fea000383ffff */
.L_x_6017:
[----:B-1----:R1:W2:Y:S02]  /*12770*/  SYNCS.PHASECHK.TRANS64.TRYWAIT P3, [R3+URZ+0x38840], R2 ;  /* 0x03884002030075a7 */ /* 0x0022a4000806017f */
[----:B--2---:R-:W-:Y:S05]  /*12780*/  @!P3 NANOSLEEP.SYNCS 0x989680 ;  /* 0x009896800000b95d */ /* 0x004fea0003900000 */
[----:B------:R-:W2:Y:S02]  /*12790*/  @!P3 SYNCS.PHASECHK.TRANS64 P3, [R3+URZ+0x38840], R2 ;  /* 0x038840020300b5a7 */ /* 0x000ea4000806007f */
[----:B--2---:R-:W-:Y:S05]  /*127a0*/  @!P3 BRA `(.L_x_6017) ;  /* 0xfffffffc00f0b947 */ /* 0x004fea000383ffff */
[----:B------:R-:W-:Y:S05]  /*127b0*/  BRA `(.L_x_6054) ;  /* 0xffffffe8000c7947 */ /* 0x000fea000383ffff */
.L_x_6019:
[----:B---3--:R3:W4:Y:S02]  /*127c0*/  SYNCS.PHASECHK.TRANS64.TRYWAIT P3, [R3+URZ+0x38860], R2 ;  /* 0x03886002030075a7 */ /* 0x008724000806017f */
[----:B----4-:R-:W-:Y:S05]  /*127d0*/  @!P3 NANOSLEEP.SYNCS 0x989680 ;  /* 0x009896800000b95d */ /* 0x010fea0003900000 */
[----:B------:R-:W4:Y:S02]  /*127e0*/  @!P3 SYNCS.PHASECHK.TRANS64 P3, [R3+URZ+0x38860], R2 ;  /* 0x038860020300b5a7 */ /* 0x000f24000806007f */
[----:B----4-:R-:W-:Y:S05]  /*127f0*/  @!P3 BRA `(.L_x_6019) ;  /* 0xfffffffc00f0b947 */ /* 0x010fea000383ffff */
[----:B------:R-:W-:Y:S05]  /*12800*/  BRA `(.L_x_6055) ;  /* 0xffffffe800547947 */ /* 0x000fea000383ffff */
.L_x_6024:
[----:B-1----:R1:W2:Y:S02]  /*12810*/  SYNCS.PHASECHK.TRANS64.TRYWAIT P3, [R2+URZ+0x38840], R3 ;  /* 0x03884003020075a7 */ /* 0x0022a4000806017f */
[----:B--2---:R-:W-:Y:S05]  /*12820*/  @!P3 NANOSLEEP.SYNCS 0x989680 ;  /* 0x009896800000b95d */ /* 0x004fea0003900000 */
[----:B------:R-:W2:Y:S02]  /*12830*/  @!P3 SYNCS.PHASECHK.TRANS64 P3, [R2+URZ+0x38840], R3 ;  /* 0x038840030200b5a7 */ /* 0x000ea4000806007f */
[----:B--2---:R-:W-:Y:S05]  /*12840*/  @!P3 BRA `(.L_x_6024) ;  /* 0xfffffffc00f0b947 */ /* 0x004fea000383ffff */
[----:B------:R-:W-:Y:S05]  /*12850*/  BRA `(.L_x_6056) ;  /* 0xffffffec00ac7947 */ /* 0x000fea000383ffff */
.L_x_6026:
[----:B---3--:R3:W4:Y:S02]  /*12860*/  SYNCS.PHASECHK.TRANS64.TRYWAIT P3, [R2+URZ+0x38860], R3 ;  /* 0x03886003020075a7 */ /* 0x008724000806017f */
[----:B----4-:R-:W-:Y:S05]  /*12870*/  @!P3 NANOSLEEP.SYNCS 0x989680 ;  /* 0x009896800000b95d */ /* 0x010fea0003900000 */
[----:B------:R-:W4:Y:S02]  /*12880*/  @!P3 SYNCS.PHASECHK.TRANS64 P3, [R2+URZ+0x38860], R3 ;  /* 0x038860030200b5a7 */ /* 0x000f24000806007f */
[----:B----4-:R-:W-:Y:S05]  /*12890*/  @!P3 BRA `(.L_x_6026) ;  /* 0xfffffffc00f0b947 */ /* 0x010fea000383ffff */
[----:B------:R-:W-:Y:S05]  /*128a0*/  BRA `(.L_x_6057) ;  /* 0xffffffec00f47947 */ /* 0x000fea000383ffff */
.L_x_6031:
[----:B------:R-:W-:Y:S01]  /*128b0*/  BSSY B0, `(.L_x_6058) ;  /* 0x0000007000007945 */ /* 0x000fe20003800000 */
[----:B--2---:R-:W-:Y:S01]  /*128c0*/  IMAD.MOV.U32 R12, RZ, RZ, RZ ;  /* 0x000000ffff0c7224 */ /* 0x004fe200078e00ff */
[----:B------:R-:W-:Y:S01]  /*128d0*/  MOV R11, 0x1f ;  /* 0x0000001f000b7802 */ /* 0x000fe20000000f00 */
[----:B------:R-:W-:-:S07]  /*128e0*/  IMAD.MOV.U32 R15, RZ, RZ, -0x1 ;  /* 0xffffffffff0f7424 */ /* 0x000fce00078e00ff */
[----:B-1-34-:R-:W-:Y:S05]  /*128f0*/  WARPSYNC.COLLECTIVE R15, `(.L_x_6059) ;  /* 0x000000000f087348 */ /* 0x01afea0003c00000 */
[----:B------:R2:W1:Y:S02]  /*12900*/  SHFL.IDX P6, R14, R13, R12, R11 ;  /* 0x0000000c0d0e7389 */ /* 0x00046400000c000b */
[----:B-1234-:R-:W-:Y:S01]  /*12910*/  ENDCOLLECTIVE ;  /* 0x000000000000791b */ /* 0x01efe20003800000 */
.L_x_6059:
[----:B------:R-:W-:Y:S05]  /*12920*/  BSYNC B0 ;  /* 0x0000000000007941 */ /* 0x000fea0003800000 */
.L_x_6058:
[----:B------:R-:W-:Y:S05]  /*12930*/  BRA `(.L_x_6060) ;  /* 0xfffffff400287947 */ /* 0x000fea000383ffff */
.L_x_6033:
[----:B-1----:R1:W2:Y:S02]  /*12940*/  SYNCS.PHASECHK.TRANS64.TRYWAIT P0, [R7+URZ+0x38820], R0 ;  /* 0x03882000070075a7 */ /* 0x0022a4000800017f */
[----:B--2---:R-:W-:Y:S05]  /*12950*/  @!P0 NANOSLEEP.SYNCS 0x989680 ;  /* 0x009896800000895d */ /* 0x004fea0003900000 */
[----:B------:R-:W2:Y:S02]  /*12960*/  @!P0 SYNCS.PHASECHK.TRANS64 P0, [R7+URZ+0x38820], R0 ;  /* 0x03882000070085a7 */ /* 0x000ea4000800007f */
[----:B--2---:R-:W-:Y:S05]  /*12970*/  @!P0 BRA `(.L_x_6033) ;  /* 0xfffffffc00f08947 */ /* 0x004fea000383ffff */
[----:B------:R-:W-:Y:S05]  /*12980*/  BRA `(.L_x_6061) ;  /* 0xfffffff400707947 */ /* 0x000fea000383ffff */
.L_x_6037:
[----:B-1----:R1:W2:Y:S02]  /*12990*/  SYNCS.PHASECHK.TRANS64.TRYWAIT P0, [R5+URZ], R4 ;  /* 0x00000004050075a7 */ /* 0x0022a4000800017f */
[----:B--2---:R-:W-:Y:S05]  /*129a0*/  @!P0 NANOSLEEP.SYNCS 0x989680 ;  /* 0x009896800000895d */ /* 0x004fea0003900000 */
[----:B------:R-:W2:Y:S02]  /*129b0*/  @!P0 SYNCS.PHASECHK.TRANS64 P0, [R5+URZ], R4 ;  /* 0x00000004050085a7 */ /* 0x000ea4000800007f */
[----:B--2---:R-:W-:Y:S05]  /*129c0*/  @!P0 BRA `(.L_x_6037) ;  /* 0xfffffffc00f08947 */ /* 0x004fea000383ffff */
[----:B------:R-:W-:Y:S05]  /*129d0*/  BRA `(.L_x_6062) ;  /* 0xfffffff400cc7947 */ /* 0x000fea000383ffff */
.L_x_6038:
[----:B--2---:R2:W3:Y:S02]  /*129e0*/  SYNCS.PHASECHK.TRANS64.TRYWAIT P0, [R3+URZ], R0 ;  /* 0x00000000030075a7 */ /* 0x0044e4000800017f */
[----:B---3--:R-:W-:Y:S05]  /*129f0*/  @!P0 NANOSLEEP.SYNCS 0x989680 ;  /* 0x009896800000895d */ /* 0x008fea0003900000 */
[----:B------:R-:W3:Y:S02]  /*12a00*/  @!P0 SYNCS.PHASECHK.TRANS64 P0, [R3+URZ], R0 ;  /* 0x00000000030085a7 */ /* 0x000ee4000800007f */
[----:B---3--:R-:W-:Y:S05]  /*12a10*/  @!P0 BRA `(.L_x_6038) ;  /* 0xfffffffc00f08947 */ /* 0x008fea000383ffff */
[----:B------:R-:W-:Y:S05]  /*12a20*/  BRA `(.L_x_6063) ;  /* 0xfffffff400c07947 */ /* 0x000fea000383ffff */
.L_x_6040:
[----:B-1----:R1:W2:Y:S02]  /*12a30*/  SYNCS.PHASECHK.TRANS64.TRYWAIT P0, [R5+URZ], R4 ;  /* 0x00000004050075a7 */ /* 0x0022a4000800017f */
[----:B--2---:R-:W-:Y:S05]  /*12a40*/  @!P0 NANOSLEEP.SYNCS 0x989680 ;  /* 0x009896800000895d */ /* 0x004fea0003900000 */
[----:B------:R-:W2:Y:S02]  /*12a50*/  @!P0 SYNCS.PHASECHK.TRANS64 P0, [R5+URZ], R4 ;  /* 0x00000004050085a7 */ /* 0x000ea4000800007f */
[----:B--2---:R-:W-:Y:S05]  /*12a60*/  @!P0 BRA `(.L_x_6040) ;  /* 0xfffffffc00f08947 */ /* 0x004fea000383ffff */
[----:B------:R-:W-:Y:S05]  /*12a70*/  BRA `(.L_x_6064) ;  /* 0xfffffff400c47947 */ /* 0x000fea000383ffff */
.L_x_6065:
        /* <DEDUP_REMOVED lines=16> */
.L_x_11954:


//--------------------- .text._ZN7cutlass13device_kernelIN5flash11enable_sm90INS1_16FlashAttnFwdSm90INS1_25CollectiveMainloopFwdSm90ILi2EN4cute5tupleIJNS5_1CILi1EEES8_S8_EEENS6_IJNS7_ILi64EEESA_SA_EEELi512ENS_6half_tEfNS_4arch4Sm90ELb1ELb0ELb1ELb1ELb0ELb0ELb0ELb0ELb0ELb0ELb0ELb0EEENS1_21CollectiveEpilogueFwdINS6_IJSA_NS7_ILi512EEESA_EEES9_SC_SE_Li256ELb1ELb0ELb0ELb0EEENS1_36VarlenDynamicPersistentTileSchedulerILi64ELi64ELi256ELi32ELb0ELb0ELb1ELb1ELb1ELb1EEEEEEEEEvNT_6ParamsE --------------------------
	.section	.text._ZN7cutlass13device_kernelIN5flash11enable_sm90INS1_16FlashAttnFwdSm90INS1_25CollectiveMainloopFwdSm90ILi2EN4cute5tupleIJNS5_1CILi1EEES8_S8_EEENS6_IJNS7_ILi64EEESA_SA_EEELi512ENS_6half_tEfNS_4arch4Sm90ELb1ELb0ELb1ELb1ELb0ELb0ELb0ELb0ELb0ELb0ELb0ELb0EEENS1_21CollectiveEpilogueFwdINS6_IJSA_NS7_ILi512EEESA_EEES9_SC_SE_Li256ELb1ELb0ELb0ELb0EEENS1_36VarlenDynamicPersistentTileSchedulerILi64ELi64ELi256ELi32ELb0ELb0ELb1ELb1ELb1ELb1EEEEEEEEEvNT_6ParamsE,"ax",@progbits
	.align	128
.text._ZN7cutlass13device_kernelIN5flash11enable_sm90INS1_16FlashAttnFwdSm90INS1_25CollectiveMainloopFwdSm90ILi2EN4cute5tupleIJNS5_1CILi1EEES8_S8_EEENS6_IJNS7_ILi64EEESA_SA_EEELi512ENS_6half_tEfNS_4arch4Sm90ELb1ELb0ELb1ELb1ELb0ELb0ELb0ELb0ELb0ELb0ELb0ELb0EEENS1_21CollectiveEpilogueFwdINS6_IJSA_NS7_ILi512EEESA_EEES9_SC_SE_Li256ELb1ELb0ELb0ELb0EEENS1_36VarlenDynamicPersistentTileSchedulerILi64ELi64ELi256ELi32ELb0ELb0ELb1ELb1ELb1ELb1EEEEEEEEEvNT_6ParamsE:
        .type           _ZN7cutlass13device_kernelIN5flash11enable_sm90INS1_16FlashAttnFwdSm90INS1_25CollectiveMainloopFwdSm90ILi2EN4cute5tupleIJNS5_1CILi1EEES8_S8_EEENS6_IJNS7_ILi64EEESA_SA_EEELi512ENS_6half_tEfNS_4arch4Sm90ELb1ELb0ELb1ELb1ELb0ELb0ELb0ELb0ELb0ELb0ELb0ELb0EEENS1_21CollectiveEpilogueFwdINS6_IJSA_NS7_ILi512EEESA_EEES9_SC_SE_Li256ELb1ELb0ELb0ELb0EEENS1_36VarlenDynamicPersistentTileSchedulerILi64ELi64ELi256ELi32ELb0ELb0ELb1ELb1ELb1ELb1EEEEEEEEEvNT_6ParamsE,@function
        .size           _ZN7cutlass13device_kernelIN5flash11enable_sm90INS1_16FlashAttnFwdSm90INS1_25CollectiveMainloopFwdSm90ILi2EN4cute5tupleIJNS5_1CILi1EEES8_S8_EEENS6_IJNS7_ILi64EEESA_SA_EEELi512ENS_6half_tEfNS_4arch4Sm90ELb1ELb0ELb1ELb1ELb0ELb0ELb0ELb0ELb0ELb0ELb0ELb0EEENS1_21CollectiveEpilogueFwdINS6_IJSA_NS7_ILi512EEESA_EEES9_SC_SE_Li256ELb1ELb0ELb0ELb0EEENS1_36VarlenDynamicPersistentTileSchedulerILi64ELi64ELi256ELi32ELb0ELb0ELb1ELb1ELb1ELb1EEEEEEEEEvNT_6ParamsE,(.L_x_11955 - _ZN7cutlass13device_kernelIN5flash11enable_sm90INS1_16FlashAttnFwdSm90INS1_25CollectiveMainloopFwdSm90ILi2EN4cute5tupleIJNS5_1CILi1EEES8_S8_EEENS6_IJNS7_ILi64EEESA_SA_EEELi512ENS_6half_tEfNS_4arch4Sm90ELb1ELb0ELb1ELb1ELb0ELb0ELb0ELb0ELb0ELb0ELb0ELb0EEENS1_21CollectiveEpilogueFwdINS6_IJSA_NS7_ILi512EEESA_EEES9_SC_SE_Li256ELb1ELb0ELb0ELb0EEENS1_36VarlenDynamicPersistentTileSchedulerILi64ELi64ELi256ELi32ELb0ELb0ELb1ELb1ELb1ELb1EEEEEEEEEvNT_6ParamsE)
        .other          _ZN7cutlass13device_kernelIN5flash11enable_sm90INS1_16FlashAttnFwdSm90INS1_25CollectiveMainloopFwdSm90ILi2EN4cute5tupleIJNS5_1CILi1EEES8_S8_EEENS6_IJNS7_ILi64EEESA_SA_EEELi512ENS_6half_tEfNS_4arch4Sm90ELb1ELb0ELb1ELb1ELb0ELb0ELb0ELb0ELb0ELb0ELb0ELb0EEENS1_21CollectiveEpilogueFwdINS6_IJSA_NS7_ILi512EEESA_EEES9_SC_SE_Li256ELb1ELb0ELb0ELb0EEENS1_36VarlenDynamicPersistentTileSchedulerILi64ELi64ELi256ELi32ELb0ELb0ELb1ELb1ELb1ELb1EEEEEEEEEvNT_6ParamsE,@"STO_CUDA_ENTRY STV_DEFAULT"
_ZN7cutlass13device_kernelIN5flash11enable_sm90INS1_16FlashAttnFwdSm90INS1_25CollectiveMainloopFwdSm90ILi2EN4cute5tupleIJNS5_1CILi1EEES8_S8_EEENS6_IJNS7_ILi64EEESA_SA_EEELi512ENS_6half_tEfNS_4arch4Sm90ELb1ELb0ELb1ELb1ELb0ELb0ELb0ELb0ELb0ELb0ELb0ELb0EEENS1_21CollectiveEpilogueFwdINS6_IJSA_NS7_ILi512EEESA_EEES9_SC_SE_Li256ELb1ELb0ELb0ELb0EEENS1_36VarlenDynamicPersistentTileSchedulerILi64ELi64ELi256ELi32ELb0ELb0ELb1ELb1ELb1ELb1EEEEEEEEEvNT_6ParamsE:
        /* <DEDUP_REMOVED lines=21> */
.L_x_6067:
[----:B------:R-:W-:Y:S05]  /*0150*/  BSYNC B0 ;  /* 0x0000000000007941 */ /* 0x000fea0003800000 */
.L_x_6066:
        /* <DEDUP_REMOVED lines=37> */
.L_x_6068:
        /* <DEDUP_REMOVED lines=22> */
.L_x_6069:
        /* <DEDUP_REMOVED lines=18> */
.L_x_6070:
        /* <DEDUP_REMOVED lines=22> */
.L_x_6071:
        /* <DEDUP_REMOVED lines=22> */
.L_x_6072:
[----:B------:R-:W-:Y:S01]  /*08f0*/  PLOP3.LUT P0, PT, PT, PT, UP0, 0x80, 0x0 ;  /* 0x000000000000781c */ /* 0x000fe20003f0f008 */
[----:B------:R-:W-:Y:S01]  /*0900*/  UMOV UR36, 0x1 ;  /* 0x0000000100247882 */ /* 0x000fe20000000000 */
[----:B------:R-:W-:Y:S01]  /*0910*/  NOP ;  /* 0x0000000000007918 */ /* 0x000fe20000000000 */
[----:B------:R-:W-:Y:S01]  /*0920*/  USEL UR36, UR36, 0x2, !UP0 ;  /* 0x0000000224247887 */ /* 0x000fe2000c000000 */
[----:B------:R-:W-:Y:S01]  /*0930*/  ULDC.64 UR48, c[0x0][0x208] ;  /* 0x0000820000307ab9 */ /* 0x000fe20000000a00 */
[----:B012-4-:R-:W-:Y:S08]  /*0940*/  BAR.SYNC.DEFER_BLOCKING 0x0 ;  /* 0x0000000000007b1d */ /* 0x017ff00000010000 */
[----:B------:R-:W-:Y:S05]  /*0950*/  @!P0 BRA `(.L_x_6073) ;  /* 0x000000b400c48947 */ /* 0x000fea0003800000 */
.L_x_6074:
        /* <DEDUP_REMOVED lines=20> */
[----:B------:R-:W-:Y:S01]  /*0aa0*/  MOV R23, 0x20 ;  /* 0x0000002000177802 */ /* 0x000fe20000000f00 */
[----:B------:R-:W-:Y:S01]  /*0ab0*/  ULOP3.LUT UR41, UR36, 0x1, URZ, 0xfc, !UPT ;  /* 0x0000000124297892 */ /* 0x000fe2000f8efc3f */
[----:B------:R-:W-:Y:S01]  /*0ac0*/  R2UR UR52, R13 ;  /* 0x000000000d3472ca */ /* 0x000fe200000e0000 */
[----:B------:R-:W-:Y:S01]  /*0ad0*/  UMOV UR37, URZ ;  /* 0x0000003f00257c82 */ /* 0x000fe20008000000 */
[----:B------:R-:W-:Y:S01]  /*0ae0*/  SHF.R.S32.HI R0, RZ, 0x1f, R189 ;  /* 0x0000001fff007819 */ /* 0x000fe200000114bd */
[----:B------:R-:W-:Y:S01]  /*0af0*/  UMOV UR38, URZ ;  /* 0x0000003f00267c82 */ /* 0x000fe20008000000 */
[----:B------:R-:W-:Y:S01]  /*0b00*/  R2UR UR5, R14 ;  /* 0x000000000e0572ca */ /* 0x000fe200000e0000 */
[----:B------:R-:W-:Y:S01]  /*0b10*/  UMOV UR39, URZ ;  /* 0x0000003f00277c82 */ /* 0x000fe20008000000 */
[CC--:B------:R-:W-:Y:S02]  /*0b20*/  LEA.HI R2, R0.reuse, R189.reuse, RZ, 0x4 ;  /* 0x000000bd00027211 */ /* 0x0c0fe400078f20ff */
[----:B------:R-:W-:-:S02]  /*0b30*/  LEA.HI R6, R0, R189, RZ, 0x5 ;  /* 0x000000bd00067211 */ /* 0x000fc400078f28ff */
[----:B------:R-:W-:Y:S02]  /*0b40*/  SHF.R.S32.HI R3, RZ, 0x4, R2 ;  /* 0x00000004ff037819 */ /* 0x000fe40000011402 */
[--C-:B------:R-:W-:Y:S02]  /*0b50*/  SHF.R.S32.HI R12, RZ, 0x5, R6.reuse ;  /* 0x00000005ff0c7819 */ /* 0x100fe40000011406 */
[C---:B------:R-:W-:Y:S02]  /*0b60*/  LEA.HI R5, R2.reuse, R3, RZ, 0x1 ;  /* 0x0000000302057211 */ /* 0x040fe400078f08ff */
[----:B------:R-:W-:Y:S02]  /*0b70*/  LOP3.LUT R2, R2, 0xfffffff0, RZ, 0xc0, !PT ;  /* 0xfffffff002027812 */ /* 0x000fe400078ec0ff */
[----:B------:R-:W-:Y:S02]  /*0b80*/  LOP3.LUT R8, R5, 0x1ffffffe, RZ, 0xc0, !PT ;  /* 0x1ffffffe05087812 */ /* 0x000fe400078ec0ff */
[----:B------:R-:W-:Y:S01]  /*0b90*/  SHF.R.S32.HI R5, RZ, 0x1f, R6 ;  /* 0x0000001fff057819 */ /* 0x000fe20000011406 */
[----:B------:R-:W-:Y:S01]  /*0ba0*/  IMAD.IADD R6, R189, 0x1, -R2 ;  /* 0x00000001bd067824 */ /* 0x000fe200078e0a02 */
[----:B------:R-:W-:-:S02]  /*0bb0*/  LEA.HI R4, R0, R189, RZ, 0x7 ;  /* 0x000000bd00047211 */ /* 0x000fc400078f38ff */
[----:B------:R-:W-:Y:S02]  /*0bc0*/  LEA.HI R5, R5, R12, RZ, 0x2 ;  /* 0x0000000c05057211 */ /* 0x000fe400078f10ff */
[----:B------:R-:W-:Y:S02]  /*0bd0*/  IADD3 R9, R3, -R8, RZ ;  /* 0x8000000803097210 */ /* 0x000fe40007ffe0ff */
[----:B------:R-:W-:Y:S02]  /*0be0*/  SHF.R.S32.HI R3, RZ, 0x1f, R6 ;  /* 0x0000001fff037819 */ /* 0x000fe40000011406 */
[----:B------:R-:W-:Y:S01]  /*0bf0*/  LOP3.LUT R7, R5, 0x3ffffc, RZ, 0xc0, !PT ;  /* 0x003ffffc05077812 */ /* 0x000fe200078ec0ff */
[----:B------:R-:W-:Y:S01]  /*0c00*/  IMAD.SHL.U32 R9, R9, 0x8, RZ ;  /* 0x0000000809097824 */ /* 0x000fe200078e00ff */
[----:B------:R-:W-:Y:S02]  /*0c10*/  SHF.R.S32.HI R185, RZ, 0x7, R4 ;  /* 0x00000007ffb97819 */ /* 0x000fe40000011404 */
[----:B------:R-:W-:Y:S01]  /*0c20*/  LEA.HI R5, R3, R6, RZ, 0x3 ;  /* 0x0000000603057211 */ /* 0x000fe200078f18ff */
[----:B------:R-:W-:Y:S01]  /*0c30*/  IMAD.IADD R8, R12, 0x1, -R7 ;  /* 0x000000010c087824 */ /* 0x000fe200078e0a07 */
[----:B------:R-:W-:Y:S01]  /*0c40*/  LOP3.LUT R2, R4, 0xffffff80, RZ, 0xc0, !PT ;  /* 0xffffff8004027812 */ /* 0x000fe200078ec0ff */
[----:B------:R-:W-:Y:S01]  /*0c50*/  IMAD R11, R185, 0x100, R6 ;  /* 0x00000100b90b7824 */ /* 0x000fe200078e0206 */
[----:B------:R-:W-:-:S02]  /*0c60*/  LOP3.LUT R7, R5, 0xfffffff8, RZ, 0xc0, !PT ;  /* 0xfffffff805077812 */ /* 0x000fc400078ec0ff */
[----:B------:R-:W-:Y:S01]  /*0c70*/  SHF.L.U32 R10, R5, 0x6, RZ ;  /* 0x00000006050a7819 */ /* 0x000fe200000006ff */
[----:B------:R-:W-:Y:S01]  /*0c80*/  IMAD R188, R8, 0x10, R11 ;  /* 0x0000001008bc7824 */ /* 0x000fe200078e020b */
[----:B------:R-:W-:Y:S01]  /*0c90*/  LEA.HI R0, R0, R189, RZ, 0x3 ;  /* 0x000000bd00007211 */ /* 0x000fe200078f18ff */
[----:B------:R-:W-:Y:S01]  /*0ca0*/  IMAD.IADD R8, R6, 0x1, -R7 ;  /* 0x0000000106087824 */ /* 0x000fe200078e0a07 */
[----:B------:R-:W-:Y:S01]  /*0cb0*/  LOP3.LUT R11, R10, 0x7ffffe00, RZ, 0xc0, !PT ;  /* 0x7ffffe000a0b7812 */ /* 0x000fe200078ec0ff */
[----:B------:R-:W-:Y:S01]  /*0cc0*/  IMAD.IADD R2, R189, 0x1, -R2 ;  /* 0x00000001bd027824 */ /* 0x000fe200078e0a02 */
[----:B------:R-:W-:Y:S01]  /*0cd0*/  LEA.HI R4, R4, R185, RZ, 0x1 ;  /* 0x000000b904047211 */ /* 0x000fe200078f08ff */
[----:B------:R-:W-:Y:S01]  /*0ce0*/  IMAD.SHL.U32 R10, R8, 0x40, RZ ;  /* 0x00000040080a7824 */ /* 0x000fe200078e00ff */
[----:B------:R-:W-:Y:S01]  /*0cf0*/  LEA R11, R12, R11, 0xa ;  /* 0x0000000b0c0b7211 */ /* 0x000fe200078e50ff */
[----:B------:R-:W-:Y:S01]  /*0d00*/  IMAD.U32 R188, R188, 0x40, R9 ;  /* 0x00000040bcbc7824 */ /* 0x000fe200078e0009 */
[----:B------:R-:W-:-:S02]  /*0d10*/  SHF.R.S32.HI R3, RZ, 0x1f, R2 ;  /* 0x0000001fff037819 */ /* 0x000fc40000011402 */
[----:B------:R-:W-:Y:S02]  /*0d20*/  LOP3.LUT R10, R10, 0x1c0, RZ, 0xc0, !PT ;  /* 0x000001c00a0a7812 */ /* 0x000fe400078ec0ff */
[----:B------:R-:W-:Y:S02]  /*0d30*/  LEA.HI R5, R3, R2, RZ, 0x2 ;  /* 0x0000000203057211 */ /* 0x000fe400078f10ff */
[----:B------:R-:W-:Y:S02]  /*0d40*/  LOP3.LUT R9, R10, 0x8, R9, 0xf8, !PT ;  /* 0x000000080a097812 */ /* 0x000fe400078ef809 */
[--C-:B------:R-:W-:Y:S02]  /*0d50*/  SHF.R.S32.HI R6, RZ, 0x2, R5.reuse ;  /* 0x00000002ff067819 */ /* 0x100fe40000011405 */
[----:B------:R-:W-:Y:S02]  /*0d60*/  SHF.R.S32.HI R7, RZ, 0x1f, R5 ;  /* 0x0000001fff077819 */ /* 0x000fe40000011405 */
[----:B------:R-:W-:-:S02]  /*0d70*/  SHF.R.U32.HI R10, RZ, 0x3, R10 ;  /* 0x00000003ff0a7819 */ /* 0x000fc4000001160a */
[----:B------:R-:W-:Y:S02]  /*0d80*/  LEA.HI R7, R7, R6, RZ, 0x3 ;  /* 0x0000000607077211 */ /* 0x000fe400078f18ff */
[----:B------:R-:W-:Y:S02]  /*0d90*/  LOP3.LUT R10, R9, R10, RZ, 0x3c, !PT ;  /* 0x0000000a090a7212 */ /* 0x000fe400078e3cff */
[----:B------:R-:W-:Y:S02]  /*0da0*/  LEA.HI R3, R3, R2, RZ, 0x5 ;  /* 0x0000000203037211 */ /* 0x000fe400078f28ff */
[----:B------:R-:W-:Y:S01]  /*0db0*/  LOP3.LUT R7, R7, 0xfffffff8, RZ, 0xc0, !PT ;  /* 0xfffffff807077812 */ /* 0x000fe200078ec0ff */
[----:B------:R-:W-:Y:S01]  /*0dc0*/  IMAD.IADD R10, R11, 0x1, R10 ;  /* 0x000000010b0a7824 */ /* 0x000fe200078e020a */
[----:B------:R-:W-:Y:S02]  /*0dd0*/  R2P PR, R8, 0x6 ;  /* 0x0000000608007804 */ /* 0x000fe40000000000 */
[----:B------:R-:W-:Y:S01]  /*0de0*/  LOP3.LUT R5, R5, 0x7ffffffc, RZ, 0xc0, !PT ;  /* 0x7ffffffc05057812 */ /* 0x000fe200078ec0ff */
[----:B------:R-:W-:Y:S01]  /*0df0*/  IMAD.IADD R6, R6, 0x1, -R7 ;  /* 0x0000000106067824 */ /* 0x000fe200078e0a07 */
[----:B------:R-:W-:Y:S01]  /*0e00*/  SHF.R.S32.HI R3, RZ, 0x5, R3 ;  /* 0x00000005ff037819 */ /* 0x000fe20000011403 */
[----:B------:R-:W-:Y:S01]  /*0e10*/  IMAD.MOV.U32 R7, RZ, RZ, R15 ;  /* 0x000000ffff077224 */ /* 0x000fe200078e000f */
[----:B------:R-:W-:-:S02]  /*0e20*/  LEA R19, R10, UR40, 0x1 ;  /* 0x000000280a137c11 */ /* 0x000fc4000f8e08ff */
[----:B------:R-:W-:Y:S01]  /*0e30*/  IADD3 R5, R2, -R5, RZ ;  /* 0x8000000502057210 */ /* 0x000fe20007ffe0ff */
[----:B------:R-:W-:Y:S01]  /*0e40*/  IMAD R2, R3, 0x10, R6 ;  /* 0x0000001003027824 */ /* 0x000fe200078e0206 */
[----:B------:R-:W-:Y:S01]  /*0e50*/  LOP3.LUT R6, R0, 0x1ffffff8, RZ, 0xc0, !PT ;  /* 0x1ffffff800067812 */ /* 0x000fe200078ec0ff */
[C---:B------:R-:W-:Y:S01]  /*0e60*/  VIADD R184, R19.reuse, 0x26800 ;  /* 0x0002680013b87836 */ /* 0x040fe20000000000 */
[----:B------:R-:W-:Y:S01]  /*0e70*/  LOP3.LUT R4, R4, 0xfffffe, RZ, 0xc0, !PT ;  /* 0x00fffffe04047812 */ /* 0x000fe200078ec0ff */
[----:B------:R-:W-:Y:S01]  /*0e80*/  VIADD R22, R19, 0x26840 ;  /* 0x0002684013167836 */ /* 0x000fe20000000000 */
[----:B------:R-:W-:Y:S01]  /*0e90*/  SEL R23, R23, 0xffffffe0, !P1 ;  /* 0xffffffe017177807 */ /* 0x000fe20004800000 */
[----:B------:R-:W-:Y:S01]  /*0ea0*/  IMAD.IADD R6, R189, 0x1, -R6 ;  /* 0x00000001bd067824 */ /* 0x000fe200078e0a06 */
[----:B------:R-:W-:Y:S01]  /*0eb0*/  IADD3 R4, R185, -R4, RZ ;  /* 0x80000004b9047210 */ /* 0x000fe20007ffe0ff */
[C---:B------:R-:W-:Y:S01]  /*0ec0*/  @P2 VIADD R22, R184.reuse, 0xffffffc0 ;  /* 0xffffffc0b8162836 */ /* 0x040fe20000000000 */
[----:B------:R-:W-:Y:S01]  /*0ed0*/  SHF.R.S32.HI R186, RZ, 0x3, R0 ;  /* 0x00000003ffba7819 */ /* 0x000fe20000011400 */
[----:B------:R-:W-:Y:S01]  /*0ee0*/  IMAD.IADD R184, R184, 0x1, R23 ;  /* 0x00000001b8b87824 */ /* 0x000fe200078e0217 */
[----:B------:R-:W-:Y:S01]  /*0ef0*/  SHF.L.U32 R16, R5, 0x1, RZ ;  /* 0x0000000105107819 */ /* 0x000fe200000006ff */
[----:B------:R-:W-:-:S02]  /*0f00*/  IMAD.SHL.U32 R17, R6, 0x8, RZ ;  /* 0x0000000806117824 */ /* 0x000fc400078e00ff */
[----:B------:R-:W-:Y:S02]  /*0f10*/  IMAD.SHL.U32 R18, R4, 0x100, RZ ;  /* 0x0000010004127824 */ /* 0x000fe400078e00ff */
[----:B------:R-:W-:-:S07]  /*0f20*/  IMAD.IADD R23, R23, 0x1, R22 ;  /* 0x0000000117177824 */ /* 0x000fce00078e0216 */
.L_x_6130:
[----:B0-----:R-:W0:Y:S01]  /*0f30*/  LDC.64 R4, c[0x0][0xc60] ;  /* 0x00031800ff047b82 */ /* 0x001e220000000a00 */
[----:B------:R-:W-:Y:S01]  /*0f40*/  ULDC.64 UR6, c[0x0][0xa28] ;  /* 0x00028a0000067ab9 */ /* 0x000fe20000000a00 */
[----:B------:R-:W-:Y:S01]  /*0f50*/  ULDC.64 UR8, c[0x0][0xa18] ;  /* 0x0002860000087ab9 */ /* 0x000fe20000000a00 */
[----:B------:R-:W-:Y:S01]  /*0f60*/  ULDC UR4, c[0x0][0x404] ;  /* 0x0001010000047ab9 */ /* 0x000fe20000000800 */
        /* <DEDUP_REMOVED lines=10> */
[----:B------:R-:W-:-:S04]  /*1010*/  @UP0 ULEA UR6, UP2, UR42, UR6, 0x2 ;  /* 0x000000062a060291 */ /* 0x000fc8000f84103f */
[----:B------:R-:W-:Y:S02]  /*1020*/  @UP0 ULEA.HI.X UR7, UR42, UR7, UR43, 0x2, UP2 ;  /* 0x000000072a070291 */ /* 0x000fe400090f142b */
[----:B------:R-:W-:Y:S01]  /*1030*/  @UP1 ULEA UR8, UP0, UR42, UR8, 0x2 ;  /* 0x000000082a081291 */ /* 0x000fe2000f80103f */
[----:B------:R-:W-:-:S03]  /*1040*/  IMAD.U32 R4, RZ, RZ, UR6 ;  /* 0x00000006ff047e24 */ /* 0x000fc6000f8e00ff */
[----:B------:R-:W-:Y:S01]  /*1050*/  @UP1 ULEA.HI.X UR9, UR42, UR9, UR43, 0x2, UP0 ;  /* 0x000000092a091291 */ /* 0x000fe200080f142b */
[----:B------:R-:W-:Y:S01]  /*1060*/  MOV R5, UR7 ;  /* 0x0000000700057c02 */ /* 0x000fe20008000f00 */
[----:B------:R-:W-:Y:S01]  /*1070*/  IMAD.U32 R6, RZ, RZ, UR8 ;  /* 0x00000008ff067e24 */ /* 0x000fe2000f8e00ff */
[----:B------:R-:W-:-:S03]  /*1080*/  ULDC.64 UR6, c[0x0][0x3f8] ;  /* 0x0000fe0000067ab9 */ /* 0x000fc60000000a00 */
[----:B------:R-:W-:Y:S01]  /*1090*/  IMAD.U32 R7, RZ, RZ, UR9 ;  /* 0x00000009ff077e24 */ /* 0x000fe2000f8e00ff */
[----:B------:R-:W2:Y:S01]  /*10a0*/  @P0 LDG.E R4, desc[UR48][R4.64] ;  /* 0x0000003004040981 */ /* 0x000ea2000c1e1900 */
[----:B------:R-:W-:Y:S01]  /*10b0*/  UISETP.NE.U32.AND UP0, UPT, UR6, URZ, UPT ;  /* 0x0000003f0600728c */ /* 0x000fe2000bf05070 */
[----:B------:R-:W-:Y:S02]  /*10c0*/  ULDC.64 UR8, c[0x0][0xa20] ;  /* 0x0002880000087ab9 */ /* 0x000fe40000000a00 */
[----:B---3--:R-:W3:Y:S01]  /*10d0*/  @P2 LDG.E R6, desc[UR48][R6.64] ;  /* 0x0000003006062981 */ /* 0x008ee2000c1e1900 */
[----:B------:R-:W-:Y:S01]  /*10e0*/  UISETP.NE.AND.EX UP0, UPT, UR7, URZ, UPT, UP0 ;  /* 0x0000003f0700728c */ /* 0x000fe2000bf05300 */
[----:B------:R-:W-:Y:S01]  /*10f0*/  ISETP.NE.U32.AND P1, PT, RZ, UR8, PT ;  /* 0x00000008ff007c0c */ /* 0x000fe2000bf25070 */
[----:B------:R-:W-:Y:S01]  /*1100*/  ULDC UR6, c[0x0][0x2e0] ;  /* 0x0000b80000067ab9 */ /* 0x000fe20000000800 */
[----:B------:R-:W-:Y:S01]  /*1110*/  UMOV UR50, URZ ;  /* 0x0000003f00327c82 */ /* 0x000fe20008000000 */
[----:B------:R-:W-:Y:S01]  /*1120*/  USEL UR4, UR4, 0x1, UP0 ;  /* 0x0000000104047887 */ /* 0x000fe20008000000 */
[----:B------:R-:W-:Y:S01]  /*1130*/  ISETP.NE.AND.EX P1, PT, RZ, UR9, PT, P1 ;  /* 0x00000009ff007c0c */ /* 0x000fe2000bf25310 */
[----:B------:R-:W-:Y:S01]  /*1140*/  ULDC UR51, c[0x0][0x288] ;  /* 0x0000a20000337ab9 */ /* 0x000fe20000000800 */
[----:B------:R-:W-:Y:S01]  /*1150*/  UMOV UR44, UR5 ;  /* 0x00000005002c7c82 */ /* 0x000fe20008000000 */
[----:B------:R-:W-:Y:S01]  /*1160*/  UIMAD UR6, UR4, UR6, URZ ;  /* 0x00000006040672a4 */ /* 0x000fe2000f8e023f */
[----:B--2---:R-:W-:-:S02]  /*1170*/  @P0 R2UR UR50, R4 ;  /* 0x00000000043202ca */ /* 0x004fc400000e0000 */
[----:B---3--:R-:W-:Y:S01]  /*1180*/  @P2 R2UR UR51, R6 ;  /* 0x00000000063322ca */ /* 0x008fe200000e0000 */
[----:B-1---5:R-:W-:-:S14]  /*1190*/  @P2 BRA `(.L_x_6075) ;  /* 0x0000000000342947 */ /* 0x022fdc0003800000 */
[----:B------:R-:W-:Y:S02]  /*11a0*/  ULDC.64 UR4, c[0x0][0xa00] ;  /* 0x0002800000047ab9 */ /* 0x000fe40000000a00 */
[----:B------:R-:W-:-:S04]  /*11b0*/  ISETP.NE.U32.AND P0, PT, RZ, UR4, PT ;  /* 0x00000004ff007c0c */ /* 0x000fc8000bf05070 */
[----:B------:R-:W-:-:S13]  /*11c0*/  ISETP.NE.AND.EX P0, PT, RZ, UR5, PT, P0 ;  /* 0x00000005ff007c0c */ /* 0x000fda000bf05300 */
[----:B------:R-:W-:Y:S05]  /*11d0*/  @!P0 BRA `(.L_x_6075) ;  /* 0x0000000000248947 */ /* 0x000fea0003800000 */
[----:B------:R-:W-:Y:S02]  /*11e0*/  ULDC.64 UR4, c[0x0][0xa00] ;  /* 0x0002800000047ab9 */ /* 0x000fe40000000a00 */
        /* <DEDUP_REMOVED lines=8> */
.L_x_6075:
[----:B------:R-:W-:Y:S01]  /*1270*/  UMOV UR45, UR52 ;  /* 0x00000034002d7c82 */ /* 0x000fe20008000000 */
[----:B------:R-:W-:Y:S05]  /*1280*/  @!P1 BRA `(.L_x_6076) ;  /* 0x00000000001c9947 */ /* 0x000fea0003800000 */
[----:B------:R-:W-:-:S04]  /*1290*/  ULEA UR4, UP0, UR42, UR8, 0x2 ;  /* 0x000000082a047291 */ /* 0x000fc8000f80103f */
[----:B------:R-:W-:Y:S02]  /*12a0*/  ULEA.HI.X UR5, UR42, UR9, UR43, 0x2, UP0 ;  /* 0x000000092a057291 */ /* 0x000fe400080f142b */
[----:B------:R-:W-:-:S04]  /*12b0*/  IMAD.U32 R4, RZ, RZ, UR4 ;  /* 0x00000004ff047e24 */ /* 0x000fc8000f8e00ff */
[----:B------:R-:W-:-:S05]  /*12c0*/  IMAD.U32 R5, RZ, RZ, UR5 ;  /* 0x00000005ff057e24 */ /* 0x000fca000f8e00ff */
[----:B------:R-:W2:Y:S02]  /*12d0*/  LDG.E R4, desc[UR48][R4.64] ;  /* 0x0000003004047981 */ /* 0x000ea4000c1e1900 */
[----:B--2---:R-:W-:Y:S01]  /*12e0*/  R2UR UR6, R4 ;  /* 0x00000000040672ca */ /* 0x004fe200000e0000 */
[----:B------:R-:W-:-:S14]  /*12f0*/  BRA `(.L_x_6077) ;  /* 0x0000000000347947 */ /* 0x000fdc0003800000 */
.L_x_6076:
        /* <DEDUP_REMOVED lines=13> */
.L_x_6077:
[----:B------:R-:W-:Y:S01]  /*13d0*/  UIADD3 UR50, -UR50, UR6, URZ ;  /* 0x0000000632327290 */ /* 0x000fe2000fffe13f */
[----:B------:R-:W-:Y:S01]  /*13e0*/  IMAD.MOV.U32 R3, RZ, RZ, RZ ;  /* 0x000000ffff037224 */ /* 0x000fe200078e00ff */
[----:B------:R-:W-:Y:S01]  /*13f0*/  ULEA UR5, UR52, 0x7f, 0x6 ;  /* 0x0000007f34057891 */ /* 0x000fe2000f8e303f */
[----:B------:R-:W-:Y:S01]  /*1400*/  IMAD.MOV.U32 R0, RZ, RZ, RZ ;  /* 0x000000ffff007224 */ /* 0x000fe200078e00ff */
[----:B------:R-:W-:Y:S01]  /*1410*/  UIADD3 UR4, UR50, 0x3f, URZ ;  /* 0x0000003f32047890 */ /* 0x000fe2000fffe03f */
[----:B------:R-:W-:Y:S01]  /*1420*/  CS2R R150, SRZ ;  /* 0x0000000000967805 */ /* 0x000fe2000001ff00 */
[----:B------:R-:W-:Y:S01]  /*1430*/  UIADD3 UR6, UR50, UR5, -UR51 ;  /* 0x0000000532067290 */ /* 0x000fe2000fffe833 */
[----:B------:R-:W-:Y:S01]  /*1440*/  CS2R R148, SRZ ;  /* 0x0000000000947805 */ /* 0x000fe2000001ff00 */
[----:B------:R-:W-:Y:S01]  /*1450*/  UISETP.NE.AND UP0, UPT, UR46, 0x1, UPT ;  /* 0x000000012e00788c */ /* 0x000fe2000bf05270 */
[----:B------:R-:W-:Y:S01]  /*1460*/  CS2R R146, SRZ ;  /* 0x0000000000927805 */ /* 0x000fe2000001ff00 */
[----:B------:R-:W-:Y:S01]  /*1470*/  USHF.R.S32.HI UR5, URZ, 0x1f, UR4 ;  /* 0x0000001f3f057899 */ /* 0x000fe20008011404 */
[----:B------:R-:W-:Y:S01]  /*1480*/  CS2R R144, SRZ ;  /* 0x0000000000907805 */ /* 0x000fe2000001ff00 */
[----:B------:R-:W-:Y:S01]  /*1490*/  USHF.R.S32.HI UR7, URZ, 0x1f, UR6 ;  /* 0x0000001f3f077899 */ /* 0x000fe20008011406 */
[----:B------:R-:W-:Y:S01]  /*14a0*/  CS2R R142, SRZ ;  /* 0x00000000008e7805 */ /* 0x000fe2000001ff00 */
[----:B------:R-:W-:Y:S01]  /*14b0*/  ULEA.HI UR5, UR5, UR4, URZ, 0x6 ;  /* 0x0000000405057291 */ /* 0x000fe2000f8f303f */
[----:B------:R-:W-:Y:S01]  /*14c0*/  PLOP3.LUT P0, PT, PT, PT, UP0, 0x80, 0x0 ;  /* 0x000000000000781c */ /* 0x000fe20003f0f008 */
        /* <DEDUP_REMOVED lines=65> */
[----:B------:R-:W-:Y:S01]  /*18e0*/  UISETP.GE.AND UP0, UPT, UR53, 0x1, UPT ;  /* 0x000000013500788c */ /* 0x000fe2000bf06270 */
[----:B------:R-:W-:-:S05]  /*18f0*/  PLOP3.LUT P0, PT, PT, PT, PT, 0x80, 0x0 ;  /* 0x000000000000781c */ /* 0x000fca0003f0f070 */
[----:B------:R-:W-:-:S13]  /*1900*/  PLOP3.LUT P1, PT, PT, PT, UP0, 0x80, 0x0 ;  /* 0x000000000000781c */ /* 0x000fda0003f2f008 */
        /* <DEDUP_REMOVED lines=15> */
.L_x_6080:
[----:B------:R-:W-:Y:S01]  /*1a00*/  ULEA UR21, UR39, UR40, 0x3 ;  /* 0x0000002827157291 */ /* 0x000fe2000f8e183f */
[----:B------:R-:W-:-:S05]  /*1a10*/  IMAD.U32 R4, RZ, RZ, UR38 ;  /* 0x00000026ff047e24 */ /* 0x000fca000f8e00ff */
[----:B------:R-:W-:-:S04]  /*1a20*/  SHF.L.U32 R4, R4, 0x1f, RZ ;  /* 0x0000001f04047819 */ /* 0x000fc800000006ff */
[----:B------:R-:W0:Y:S02]  /*1a30*/  SYNCS.PHASECHK.TRANS64.TRYWAIT P1, [UR21+0x28c50], R4 ;  /* 0x028c5004ff0075a7 */ /* 0x000e240008020155 */
[----:B0-----:R-:W-:Y:S05]  /*1a40*/  @!P1 BRA `(.L_x_6081) ;  /* 0x000000f400bc9947 */ /* 0x001fea0003800000 */
.L_x_6216:
[----:B------:R-:W-:Y:S01]  /*1a50*/  BAR.SYNC.DEFER_BLOCKING 0xe, 0x100 ;  /* 0x0384000000007b1d */ /* 0x000fe20000010000 */
[----:B------:R-:W-:Y:S01]  /*1a60*/  UIADD3 UR4, UR40, 0x26800, URZ ;  /* 0x0002680028047890 */ /* 0x000fe2000fffe03f */
[----:B0-----:R-:W-:Y:S01]  /*1a70*/  MOV R4, UR21 ;  /* 0x0000001500047c02 */ /* 0x001fe20008000f00 */
        /* <DEDUP_REMOVED lines=21> */
[----:B------:R-:W-:-:S06]  /*1bd0*/  UISETP.GE.AND UP0, UPT, UR53, 0x2, UPT ;  /* 0x000000023500788c */ /* 0x000fcc000bf06270 */
[----:B------:R-:W-:Y:S02]  /*1be0*/  PLOP3.LUT P1, PT, PT, PT, UP0, 0x80, 0x0 ;  /* 0x000000000000781c */ /* 0x000fe40003f2f008 */
        /* <DEDUP_REMOVED lines=19> */
[----:B------:R-:W-:-:S06]  /*1d20*/  UIADD3 UR53, UR53, -0x2, URZ ;  /* 0xfffffffe35357890 */ /* 0x000fcc000fffe03f */
[----:B0-----:R-:W-:-:S07]  /*1d30*/  IMAD.U32 R4, RZ, RZ, UR53 ;  /* 0x00000035ff047e24 */ /* 0x001fce000f8e00ff */
.L_x_6087:
[----:B------:R-:W-:Y:S01]  /*1d40*/  BAR.SYNC.DEFER_BLOCKING 0xe, 0x100 ;  /* 0x0384000000007b1d */ /* 0x000fe20000010000 */
[----:B-1----:R-:W-:Y:S01]  /*1d50*/  IMAD.U32 R5, RZ, RZ, UR39 ;  /* 0x00000027ff057e24 */ /* 0x002fe2000f8e00ff */
[----:B------:R-:W-:Y:S01]  /*1d60*/  UIADD3 UR39, UR39, 0x1, URZ ;  /* 0x0000000127277890 */ /* 0x000fe2000fffe03f */
[C---:B------:R-:W-:Y:S01]  /*1d70*/  ISETP.GT.AND P3, PT, R4.reuse, RZ, PT ;  /* 0x000000ff0400720c */ /* 0x040fe20003f64270 */
[----:B------:R-:W-:Y:S02]  /*1d80*/  VIADD R4, R4, 0xffffffff ;  /* 0xffffffff04047836 */ /* 0x000fe40000000000 */
[----:B------:R-:W-:Y:S01]  /*1d90*/  LEA R5, R5, R2, 0x6 ;  /* 0x0000000205057211 */ /* 0x000fe200078e30ff */
        /* <DEDUP_REMOVED lines=137> */
.L_x_6083:
[----:B------:R-:W-:Y:S01]  /*2630*/  ULEA UR21, UR39, UR40, 0x3 ;  /* 0x0000002827157291 */ /* 0x000fe2000f8e183f */
[----:B------:R-:W-:-:S05]  /*2640*/  IMAD.U32 R5, RZ, RZ, UR38 ;  /* 0x00000026ff057e24 */ /* 0x000fca000f8e00ff */
[----:B------:R-:W-:-:S04]  /*2650*/  SHF.L.U32 R5, R5, 0x1f, RZ ;  /* 0x0000001f05057819 */ /* 0x000fc800000006ff */
[----:B------:R0:W1:Y:S01]  /*2660*/  SYNCS.PHASECHK.TRANS64.TRYWAIT P1, [UR21+0x28c50], R5 ;  /* 0x028c5005ff0075a7 */ /* 0x0000620008020155 */
[----:B------:R-:W-:Y:S05]  /*2670*/  @!P0 BRA `(.L_x_6084) ;  /* 0x0000000000048947 */ /* 0x000fea0003800000 */
[----:B------:R-:W-:Y:S01]  /*2680*/  BPT.TRAP 0x1 ;  /* 0x000000040000795c */ /* 0x000fe20000300000 */
.L_x_6084:
[----:B-1----:R-:W-:Y:S05]  /*2690*/  @P1 BRA `(.L_x_6085) ;  /* 0x0000000000081947 */ /* 0x002fea0003800000 */
[----:B------:R-:W1:Y:S02]  /*26a0*/  SYNCS.PHASECHK.TRANS64.TRYWAIT P1, [UR21+0x28c50], R5 ;  /* 0x028c5005ff0075a7 */ /* 0x000e640008020155 */
[----:B-1----:R-:W-:Y:S05]  /*26b0*/  @!P1 BRA `(.L_x_6086) ;  /* 0x000000e800b89947 */ /* 0x002fea0003800000 */
.L_x_6085:
        /* <DEDUP_REMOVED lines=29> */
.L_x_6082:
[----:B------:R-:W-:Y:S01]  /*2890*/  BAR.SYNC.DEFER_BLOCKING 0xe, 0x100 ;  /* 0x0384000000007b1d */ /* 0x000fe20000010000 */
[----:B-1----:R-:W-:Y:S01]  /*28a0*/  IMAD.U32 R5, RZ, RZ, UR39 ;  /* 0x00000027ff057e24 */ /* 0x002fe2000f8e00ff */
        /* <DEDUP_REMOVED lines=140> */
.L_x_6078:
[----:B------:R-:W-:Y:S01]  /*3170*/  UISETP.GE.AND UP0, UPT, UR53, 0x1, UPT ;  /* 0x000000013500788c */ /* 0x000fe2000bf06270 */
[----:B------:R-:W-:-:S05]  /*3180*/  PLOP3.LUT P0, PT, PT, PT, PT, 0x80, 0x0 ;  /* 0x000000000000781c */ /* 0x000fca0003f0f070 */
[----:B------:R-:W-:-:S13]  /*3190*/  PLOP3.LUT P1, PT, PT, PT, UP0, 0x80, 0x0 ;  /* 0x000000000000781c */ /* 0x000fda0003f2f008 */
        /* <DEDUP_REMOVED lines=30> */
[----:B-1----:R-:W-:Y:S05]  /*3380*/  CALL.ABS.NOINC R14 ;  /* 0x000000000e007343 */ /* 0x002fea0003c00000 */
.L_x_6088:
[----:B------:R-:W-:Y:S01]  /*3390*/  ULEA.HI UR4, UR37, UR37, URZ, 0x1 ;  /* 0x0000002525047291 */ /* 0x000fe2000f8f083f */
[----:B------:R-:W-:-:S03]  /*33a0*/  IMAD.U32 R3, RZ, RZ, UR41 ;  /* 0x00000029ff037e24 */ /* 0x000fc6000f8e00ff */
[----:B------:R-:W-:Y:S02]  /*33b0*/  ULOP3.LUT UR4, UR4, 0xfffffffe, URZ, 0xc0, !UPT ;  /* 0xfffffffe04047892 */ /* 0x000fe4000f8ec03f */
[----:B------:R-:W-:Y:S02]  /*33c0*/  ISETP.NE.AND P0, PT, R3, 0x3, PT ;  /* 0x000000030300780c */ /* 0x000fe40003f05270 */
[----:B------:R-:W-:-:S06]  /*33d0*/  UIADD3 UR4, UR37, -UR4, URZ ;  /* 0x8000000425047290 */ /* 0x000fcc000fffe03f */
[----:B------:R-:W-:-:S04]  /*33e0*/  MOV R0, UR4 ;  /* 0x0000000400007c02 */ /* 0x000fc80008000f00 */
[----:B------:R-:W-:-:S04]  /*33f0*/  SHF.L.U32 R0, R0, 0x1f, RZ ;  /* 0x0000001f00007819 */ /* 0x000fc800000006ff */
[----:B------:R-:W0:Y:S02]  /*3400*/  SYNCS.PHASECHK.TRANS64.TRYWAIT P1, [UR40+0x28c00], R0 ;  /* 0x028c0000ff0075a7 */ /* 0x000e240008020168 */
[----:B0-----:R-:W-:Y:S05]  /*3410*/  @!P1 BRA `(.L_x_6089) ;  /* 0x000000dc00789947 */ /* 0x001fea0003800000 */
.L_x_6217:
[----:B------:R-:W-:Y:S05]  /*3420*/  @!P0 BRA `(.L_x_6090) ;  /* 0x0000000000048947 */ /* 0x000fea0003800000 */
[----:B------:R-:W-:Y:S01]  /*3430*/  BPT.TRAP 0x1 ;  /* 0x000000040000795c */ /* 0x000fe20000300000 */
.L_x_6090:
[----:B------:R-:W-:Y:S02]  /*3440*/  IMAD.U32 R7, RZ, RZ, UR39 ;  /* 0x00000027ff077e24 */ /* 0x000fe4000f8e00ff */
[----:B------:R-:W-:-:S03]  /*3450*/  IMAD.U32 R8, RZ, RZ, UR38 ;  /* 0x00000026ff087e24 */ /* 0x000fc6000f8e00ff */
[----:B------:R-:W-:Y:S02]  /*3460*/  LEA R7, R7, UR40, 0x3 ;  /* 0x0000002807077c11 */ /* 0x000fe4000f8e18ff */
[----:B------:R-:W-:-:S04]  /*3470*/  SHF.L.U32 R8, R8, 0x1f, RZ ;  /* 0x0000001f08087819 */ /* 0x000fc800000006ff */
[----:B------:R1:W2:Y:S01]  /*3480*/  SYNCS.PHASECHK.TRANS64.TRYWAIT P1, [R7+URZ+0x28c30], R8 ;  /* 0x028c3008070075a7 */ /* 0x0002a2000802017f */
[----:B------:R-:W-:Y:S05]  /*3490*/  @!P0 BRA `(.L_x_6091) ;  /* 0x0000000000048947 */ /* 0x000fea0003800000 */
[----:B------:R-:W-:Y:S01]  /*34a0*/  BPT.TRAP 0x1 ;  /* 0x000000040000795c */ /* 0x000fe20000300000 */
.L_x_6091:
[----:B--2---:R-:W-:Y:S05]  /*34b0*/  @P1 BRA `(.L_x_6092) ;  /* 0x0000000000081947 */ /* 0x004fea0003800000 */
[----:B------:R-:W2:Y:S02]  /*34c0*/  SYNCS.PHASECHK.TRANS64.TRYWAIT P1, [R7+URZ+0x28c30], R8 ;  /* 0x028c3008070075a7 */ /* 0x000ea4000802017f */
[----:B--2---:R-:W-:Y:S05]  /*34d0*/  @!P1 BRA `(.L_x_6093) ;  /* 0x000000dc00609947 */ /* 0x004fea0003800000 */
.L_x_6092:
[----:B0-----:R-:W0:Y:S01]  /*34e0*/  S2R R0, SR_TID.X ;  /* 0x0000000000007919 */ /* 0x001e220000002100 */
[----:B------:R-:W-:-:S04]  /*34f0*/  UIADD3 UR4, UR40, 0x22400, URZ ;  /* 0x0002240028047890 */ /* 0x000fc8000fffe03f */
[----:B------:R-:W-:-:S04]  /*3500*/  USHF.R.U32.HI UR4, URZ, 0x4, UR4 ;  /* 0x000000043f047899 */ /* 0x000fc80008011604 */
[----:B------:R-:W-:Y:S01]  /*3510*/  ULOP3.LUT UR4, UR4, 0x3fff, URZ, 0xc0, !UPT ;  /* 0x00003fff04047892 */ /* 0x000fe2000f8ec03f */
[----:B0-----:R-:W-:-:S05]  /*3520*/  LOP3.LUT R3, R0, 0x7f, RZ, 0xc0, !PT ;  /* 0x0000007f00037812 */ /* 0x001fca00078ec0ff */
[----:B------:R-:W-:Y:S01]  /*3530*/  MOV R0, UR4 ;  /* 0x0000000400007c02 */ /* 0x000fe20008000f00 */
        /* <DEDUP_REMOVED lines=13> */
[----:B------:R-:W-:Y:S01]  /*3610*/  IMAD R5, R5, 0x40, R2 ;  /* 0x0000004005057824 */ /* 0x000fe200078e0202 */
[----:B------:R-:W-:Y:S01]  /*3620*/  UMOV UR11, 0x40000040 ;  /* 0x40000040000b7882 */ /* 0x000fe20000000000 */
[----:B------:R-:W-:Y:S01]  /*3630*/  UMOV UR9, 0x40000040 ;  /* 0x4000004000097882 */ /* 0x000fe20000000000 */
[----:B------:R-:W-:-:S02]  /*3640*/  ULEA UR18, UR39, UR18, 0x9 ;  /* 0x0000001227127291 */ /* 0x000fc4000f8e483f */
[----:B------:R-:W-:Y:S02]  /*3650*/  ULOP3.LUT UR16, UR4, 0x10000, URZ, 0xfc, !UPT ;  /* 0x0001000004107892 */ /* 0x000fe4000f8efc3f */
[----:B------:R-:W-:Y:S02]  /*3660*/  UIADD3 UR6, UR18, 0x2, URZ ;  /* 0x0000000212067890 */ /* 0x000fe4000fffe03f */
[----:B------:R-:W-:Y:S02]  /*3670*/  UIADD3 UR4, UR16, 0x2, URZ ;  /* 0x0000000210047890 */ /* 0x000fe4000fffe03f */
[----:B------:R-:W-:Y:S02]  /*3680*/  UIADD3 UR10, UR18, 0x4, URZ ;  /* 0x00000004120a7890 */ /* 0x000fe4000fffe03f */
[----:B------:R-:W-:Y:S02]  /*3690*/  UIADD3 UR8, UR16, 0x4, URZ ;  /* 0x0000000410087890 */ /* 0x000fe4000fffe03f */
[----:B------:R-:W-:Y:S01]  /*36a0*/  HGMMA.64x64x16.F32 R24, gdesc[UR16], RZ, !UPT, gsb0 ;  /* 0x00e00000101879f0 */ /* 0x000fe2000c0008ff */
[----:B------:R-:W-:-:S02]  /*36b0*/  UIADD3 UR14, UR18, 0x6, URZ ;  /* 0x00000006120e7890 */ /* 0x000fc4000fffe03f */
[----:B------:R-:W-:Y:S01]  /*36c0*/  UIADD3 UR12, UR16, 0x6, URZ ;  /* 0x00000006100c7890 */ /* 0x000fe2000fffe03f */
[----:B------:R-:W-:Y:S01]  /*36d0*/  UMOV UR15, 0x40000040 ;  /* 0x40000040000f7882 */ /* 0x000fe20000000000 */
[----:B------:R-:W-:Y:S01]  /*36e0*/  UMOV UR13, 0x40000040 ;  /* 0x40000040000d7882 */ /* 0x000fe20000000000 */
[----:B------:R-:W-:Y:S02]  /*36f0*/  WARPGROUP.DEPBAR.LE gsb0, 0x0 ;  /* 0x00008000000079c5 */ /* 0x000fe40000010000 */
[----:B------:R-:W-:-:S06]  /*3700*/  WARPGROUP.ARRIVE ;  /* 0x00000000000079c5 */ /* 0x000fcc0000000000 */
[----:B------:R-:W-:Y:S01]  /*3710*/  HGMMA.64x64x16.F32 R24, gdesc[UR4], R24, gsb0 ;  /* 0x00e00000041879f0 */ /* 0x000fe20008000818 */
[----:B------:R-:W-:Y:S02]  /*3720*/  UMOV UR6, 0x40 ;  /* 0x0000004000067882 */ /* 0x000fe40000000000 */
[----:B------:R-:W-:-:S04]  /*3730*/  UIMAD UR6, UR53, -0x40, UR6 ;  /* 0xffffffc0350678a4 */ /* 0x000fc8000f8e0206 */
[----:B------:R-:W-:Y:S02]  /*3740*/  UIADD3 UR7, UR50, 0x1, UR6 ;  /* 0x0000000132077890 */ /* 0x000fe4000fffe006 */
[----:B------:R-:W-:-:S04]  /*3750*/  MOV R3, UR6 ;  /* 0x0000000600037c02 */ /* 0x000fc80008000f00 */
[----:B------:R-:W-:Y:S01]  /*3760*/  IMAD.U32 R9, RZ, RZ, UR7 ;  /* 0x00000007ff097e24 */ /* 0x000fe2000f8e00ff */
[----:B------:R-:W-:-:S04]  /*3770*/  IADD3 R3, -R16, UR50, R3 ;  /* 0x0000003210037c10 */ /* 0x000fc8000fffe103 */
[----:B------:R-:W-:-:S04]  /*3780*/  IADD3 R4, R9, -UR51, -R16 ;  /* 0x8000003309047c10 */ /* 0x000fc8000fffe810 */
[----:B------:R-:W-:-:S04]  /*3790*/  IADD3 R6, R4, 0x8, R5 ;  /* 0x0000000804067810 */ /* 0x000fc80007ffe005 */
[----:B------:R-:W-:Y:S02]  /*37a0*/  VIMNMX R6, R3, R6, PT ;  /* 0x0000000603067248 */ /* 0x000fe40003fe0100 */
[----:B------:R-:W-:Y:S02]  /*37b0*/  VIADDMNMX R3, R5, R4, R3, PT ;  /* 0x0000000405037246 */ /* 0x000fe40003800103 */
[C---:B------:R-:W-:Y:S02]  /*37c0*/  ISETP.GT.AND P2, PT, R6.reuse, RZ, PT ;  /* 0x000000ff0600720c */ /* 0x040fe40003f44270 */
[C---:B------:R-:W-:Y:S02]  /*37d0*/  ISETP.GT.AND P3, PT, R6.reuse, 0x1, PT ;  /* 0x000000010600780c */ /* 0x040fe40003f64270 */
[----:B------:R-:W-:Y:S02]  /*37e0*/  ISETP.GT.AND P4, PT, R6, 0x8, PT ;  /* 0x000000080600780c */ /* 0x000fe40003f84270 */
[----:B------:R-:W-:Y:S01]  /*37f0*/  ISETP.GT.AND P5, PT, R3, 0x28, PT ;  /* 0x000000280300780c */ /* 0x000fe20003fa4270 */
[----:B------:R-:W-:-:S02]  /*3800*/  WARPGROUP.DEPBAR.LE gsb0, 0x0 ;  /* 0x00008000000079c5 */ /* 0x000fc40000010000 */
[----:B------:R-:W-:-:S06]  /*3810*/  WARPGROUP.ARRIVE ;  /* 0x00000000000079c5 */ /* 0x000fcc0000000000 */
[----:B------:R-:W-:Y:S01]  /*3820*/  HGMMA.64x64x16.F32 R24, gdesc[UR8], R24, gsb0 ;  /* 0x00e00000081879f0 */ /* 0x000fe20008000818 */
[----:B------:R-:W-:Y:S02]  /*3830*/  ULDC UR10, c[0x0][0x9d8] ;  /* 0x00027600000a7ab9 */ /* 0x000fe40000000800 */
        /* <DEDUP_REMOVED lines=43> */
[----:B----4-:R-:W-:Y:S01]  /*3af0*/  FSEL R30, R30, -INF , P4 ;  /* 0xff8000001e1e7808 */ /* 0x010fe20002000000 */
[----:B------:R-:W-:Y:S01]  /*3b00*/  FMUL.FTZ R49, R49, UR10 ;  /* 0x0000000a31317c20 */ /* 0x000fe20008410000 */
[----:B------:R-:W-:Y:S01]  /*3b10*/  ISETP.GT.AND P4, PT, R3, 0x8, PT ;  /* 0x000000080300780c */ /* 0x000fe20003f84270 */
[----:B------:R-:W-:Y:S01]  /*3b20*/  FMUL.FTZ R52, R52, UR10 ;  /* 0x0000000a34347c20 */ /* 0x000fe20008410000 */
[----:B------:R-:W-:Y:S01]  /*3b30*/  FMNMX.FTZ R10, R30, R9, !PT ;  /* 0x000000091e0a7209 */ /* 0x000fe20007810000 */
[----:B------:R-:W-:Y:S01]  /*3b40*/  FMUL.FTZ R53, R53, UR10 ;  /* 0x0000000a35357c20 */ /* 0x000fe20008410000 */
[----:B------:R-:W-:Y:S01]  /*3b50*/  ULDC UR10, c[0x0][0x988] ;  /* 0x00026200000a7ab9 */ /* 0x000fe20000000800 */
[----:B------:R-:W4:Y:S01]  /*3b60*/  MUFU.TANH R35, R35 ;  /* 0x0000002300237308 */ /* 0x000f220000002400 */
[----:B0-----:R-:W-:-:S02]  /*3b70*/  FSEL R31, R31, -INF , P2 ;  /* 0xff8000001f1f7808 */ /* 0x001fc40001000000 */
[----:B------:R-:W-:Y:S02]  /*3b80*/  ISETP.GT.AND P2, PT, R6, 0x11, PT ;  /* 0x000000110600780c */ /* 0x000fe40003f44270 */
[----:B------:R-:W-:-:S03]  /*3b90*/  FMNMX.FTZ R9, R31, R10, !PT ;  /* 0x0000000a1f097209 */ /* 0x000fc60007810000 */
[----:B------:R-:W0:Y:S01]  /*3ba0*/  MUFU.TANH R38, R38 ;  /* 0x0000002600267308 */ /* 0x000e220000002400 */
        /* <DEDUP_REMOVED lines=8> */
[----:B0-----:R-:W-:Y:S02]  /*3c30*/  FSEL R38, R38, -INF , P3 ;  /* 0xff80000026267808 */ /* 0x001fe40001800000 */
        /* <DEDUP_REMOVED lines=36> */
[----:B------:R-:W-:Y:S02]  /*3e80*/  ISETP.GT.AND P2, PT, R3, RZ, PT ;  /* 0x000000ff0300720c */ /* 0x000fe40003f44270 */
[----:B------:R-:W-:-:S03]  /*3e90*/  FMNMX.FTZ R6, R55, R6, !PT ;  /* 0x0000000637067209 */ /* 0x000fc60007810000 */
[----:B------:R-:W0:Y:S01]  /*3ea0*/  MUFU.TANH R28, R28 ;  /* 0x0000001c001c7308 */ /* 0x000e220000002400 */
[----:B---3--:R-:W-:Y:S01]  /*3eb0*/  FSEL R24, R24, -INF , P2 ;  /* 0xff80000018187808 */ /* 0x008fe20001000000 */
[----:B------:R-:W3:Y:S01]  /*3ec0*/  SHFL.BFLY PT, R9, R6, 0x2, 0x1f ;  /* 0x0c401f0006097f89 */ /* 0x000ee200000e0000 */
[----:B------:R-:W-:-:S05]  /*3ed0*/  ISETP.GT.AND P2, PT, R3, 0x9, PT ;  /* 0x000000090300780c */ /* 0x000fca0003f44270 */
[----:B------:R-:W5:Y:S01]  /*3ee0*/  MUFU.TANH R29, R29 ;  /* 0x0000001d001d7308 */ /* 0x000f620000002400 */
[----:B----4-:R-:W-:Y:S02]  /*3ef0*/  FSEL R25, R25, -INF , P3 ;  /* 0xff80000019197808 */ /* 0x010fe40001800000 */
[----:B------:R-:W-:Y:S02]  /*3f00*/  ISETP.GT.AND P3, PT, R3, 0x10, PT ;  /* 0x000000100300780c */ /* 0x000fe40003f64270 */
[----:B------:R-:W-:-:S03]  /*3f10*/  FMNMX.FTZ R5, R24, R25, !PT ;  /* 0x0000001918057209 */ /* 0x000fc60007810000 */
[----:B------:R-:W4:Y:S01]  /*3f20*/  MUFU.TANH R32, R32 ;  /* 0x0000002000207308 */ /* 0x000f220000002400 */
[----:B0-----:R-:W-:Y:S02]  /*3f30*/  FSEL R28, R28, -INF , P4 ;  /* 0xff8000001c1c7808 */ /* 0x001fe40002000000 */
[----:B------:R-:W-:-:S05]  /*3f40*/  ISETP.GT.AND P4, PT, R3, 0x19, PT ;  /* 0x000000190300780c */ /* 0x000fca0003f84270 */
[----:B------:R-:W0:Y:S01]  /*3f50*/  MUFU.TANH R33, R33 ;  /* 0x0000002100217308 */ /* 0x000e220000002400 */
[----:B-----5:R-:W-:Y:S02]  /*3f60*/  FSEL R29, R29, -INF , P2 ;  /* 0xff8000001d1d7808 */ /* 0x020fe40001000000 */
[----:B---3--:R-:W-:Y:S02]  /*3f70*/  FMNMX.FTZ R9, R6, R9, !PT ;  /* 0x0000000906097209 */ /* 0x008fe40007810000 */
[----:B------:R-:W-:-:S03]  /*3f80*/  ISETP.GT.AND P2, PT, R3, 0x11, PT ;  /* 0x000000110300780c */ /* 0x000fc60003f44270 */
[----:B------:R-:W3:Y:S01]  /*3f90*/  SHFL.BFLY PT, R6, R9, 0x1, 0x1f ;  /* 0x0c201f0009067f89 */ /* 0x000ee200000e0000 */
[----:B------:R-:W5:Y:S01]  /*3fa0*/  MUFU.TANH R36, R36 ;  /* 0x0000002400247308 */ /* 0x000f620000002400 */
[----:B----4-:R-:W-:Y:S02]  /*3fb0*/  FSEL R32, R32, -INF , P3 ;  /* 0xff80000020207808 */ /* 0x010fe40001800000 */
[----:B------:R-:W-:-:S05]  /*3fc0*/  ISETP.GT.AND P3, PT, R3, 0x18, PT ;  /* 0x000000180300780c */ /* 0x000fca0003f64270 */
[----:B------:R-:W4:Y:S01]  /*3fd0*/  MUFU.TANH R37, R37 ;  /* 0x0000002500257308 */ /* 0x000f220000002400 */
[----:B0-----:R-:W-:Y:S02]  /*3fe0*/  FSEL R33, R33, -INF , P2 ;  /* 0xff80000021217808 */ /* 0x001fe40001000000 */
[----:B------:R-:W-:-:S05]  /*3ff0*/  ISETP.GT.AND P2, PT, R3, 0x20, PT ;  /* 0x000000200300780c */ /* 0x000fca0003f44270 */
[----:B------:R-:W0:Y:S01]  /*4000*/  MUFU.TANH R40, R40 ;  /* 0x0000002800287308 */ /* 0x000e220000002400 */
[----:B-----5:R-:W-:Y:S02]  /*4010*/  FSEL R36, R36, -INF , P3 ;  /* 0xff80000024247808 */ /* 0x020fe40001800000 */
[----:B------:R-:W-:Y:S02]  /*4020*/  ISETP.GT.AND P3, PT, R3, 0x21, PT ;  /* 0x000000210300780c */ /* 0x000fe40003f64270 */
[----:B---3--:R-:W-:-:S03]  /*4030*/  FMNMX.FTZ R4, R9, R6, !PT ;  /* 0x0000000609047209 */ /* 0x008fc60007810000 */
[----:B------:R-:W3:Y:S01]  /*4040*/  MUFU.TANH R41, R41 ;  /* 0x0000002900297308 */ /* 0x000ee20000002400 */
[----:B------:R-:W-:Y:S02]  /*4050*/  FMNMX.FTZ R6, R28, R5, !PT ;  /* 0x000000051c067209 */ /* 0x000fe40007810000 */
[----:B----4-:R-:W-:Y:S01]  /*4060*/  FSEL R37, R37, -INF , P4 ;  /* 0xff80000025257808 */ /* 0x010fe20002000000 */
[----:B------:R-:W-:Y:S01]  /*4070*/  FMUL.FTZ R9, R4, UR10 ;  /* 0x0000000a04097c20 */ /* 0x000fe20008410000 */
[----:B------:R-:W-:Y:S02]  /*4080*/  FMNMX.FTZ R5, R29, R6, !PT ;  /* 0x000000061d057209 */ /* 0x000fe40007810000 */
[----:B------:R-:W-:Y:S01]  /*4090*/  ISETP.GT.AND P4, PT, R3, 0x29, PT ;  /* 0x000000290300780c */ /* 0x000fe20003f84270 */
[----:B------:R-:W4:Y:S01]  /*40a0*/  MUFU.TANH R44, R44 ;  /* 0x0000002c002c7308 */ /* 0x000f220000002400 */
[----:B------:R-:W-:Y:S02]  /*40b0*/  FMNMX.FTZ R6, R32, R5, !PT ;  /* 0x0000000520067209 */ /* 0x000fe40007810000 */
[----:B0-----:R-:W-:-:S02]  /*40c0*/  FSEL R40, R40, -INF , P2 ;  /* 0xff80000028287808 */ /* 0x001fc40001000000 */
[----:B------:R-:W-:Y:S02]  /*40d0*/  FMNMX.FTZ R5, R33, R6, !PT ;  /* 0x0000000621057209 */ /* 0x000fe40007810000 */
[----:B------:R-:W-:Y:S01]  /*40e0*/  ISETP.GT.AND P2, PT, R3, 0x30, PT ;  /* 0x000000300300780c */ /* 0x000fe20003f44270 */
[----:B------:R-:W0:Y:S01]  /*40f0*/  MUFU.TANH R45, R45 ;  /* 0x0000002d002d7308 */ /* 0x000e220000002400 */
[----:B------:R-:W-:Y:S02]  /*4100*/  FMNMX.FTZ R6, R36, R5, !PT ;  /* 0x0000000524067209 */ /* 0x000fe40007810000 */
[----:B---3--:R-:W-:Y:S02]  /*4110*/  FSEL R41, R41, -INF , P3 ;  /* 0xff80000029297808 */ /* 0x008fe40001800000 */
[----:B------:R-:W-:Y:S02]  /*4120*/  FMNMX.FTZ R5, R37, R6, !PT ;  /* 0x0000000625057209 */ /* 0x000fe40007810000 */
[----:B------:R-:W-:Y:S01]  /*4130*/  FSETP.NEU.FTZ.AND P3, PT, R4, -INF , PT ;  /* 0xff8000000400780b */ /* 0x000fe20003f7d000 */
[----:B------:R-:W3:Y:S01]  /*4140*/  MUFU.TANH R48, R48 ;  /* 0x0000003000307308 */ /* 0x000ee20000002400 */
[----:B------:R-:W-:-:S02]  /*4150*/  FMNMX.FTZ R6, R40, R5, !PT ;  /* 0x0000000528067209 */ /* 0x000fc40007810000 */
[----:B----4-:R-:W-:Y:S02]  /*4160*/  FSEL R44, R44, -INF , P5 ;  /* 0xff8000002c2c7808 */ /* 0x010fe40002800000 */
[----:B------:R-:W-:Y:S02]  /*4170*/  FMNMX.FTZ R5, R41, R6, !PT ;  /* 0x0000000629057209 */ /* 0x000fe40007810000 */
[----:B------:R-:W-:Y:S01]  /*4180*/  FSEL R9, R9, RZ, P3 ;  /* 0x000000ff09097208 */ /* 0x000fe20001800000 */
[----:B------:R-:W4:Y:S01]  /*4190*/  MUFU.TANH R49, R49 ;  /* 0x0000003100317308 */ /* 0x000f220000002400 */
[----:B0-----:R-:W-:Y:S02]  /*41a0*/  FSEL R45, R45, -INF , P4 ;  /* 0xff8000002d2d7808 */ /* 0x001fe40002000000 */
[----:B------:R-:W-:Y:S01]  /*41b0*/  FMNMX.FTZ R6, R44, R5, !PT ;  /* 0x000000052c067209 */ /* 0x000fe20007810000 */
[--C-:B------:R-:W-:Y:S01]  /*41c0*/  FFMA.FTZ R26, R26, UR10, -R9.reuse ;  /* 0x0000000a1a1a7c23 */ /* 0x100fe20008010809 */
[----:B------:R-:W-:Y:S01]  /*41d0*/  ISETP.GT.AND P3, PT, R3, 0x31, PT ;  /* 0x000000310300780c */ /* 0x000fe20003f64270 */
[--C-:B------:R-:W-:Y:S01]  /*41e0*/  FFMA.FTZ R27, R27, UR10, -R9.reuse ;  /* 0x0000000a1b1b7c23 */ /* 0x100fe20008010809 */
[----:B------:R-:W-:Y:S01]  /*41f0*/  FMNMX.FTZ R5, R45, R6, !PT ;  /* 0x000000062d057209 */ /* 0x000fe20007810000 */
[----:B------:R-:W0:Y:S01]  /*4200*/  MUFU.TANH R52, R52 ;  /* 0x0000003400347308 */ /* 0x000e220000002400 */
[----:B---3--:R-:W-:Y:S01]  /*4210*/  FSEL R48, R48, -INF , P2 ;  /* 0xff80000030307808 */ /* 0x008fe20001000000 */
[--C-:B------:R-:W-:Y:S01]  /*4220*/  FFMA.FTZ R30, R30, UR10, -R9.reuse ;  /* 0x0000000a1e1e7c23 */ /* 0x100fe20008010809 */
[----:B------:R-:W-:Y:S01]  /*4230*/  ISETP.GT.AND P2, PT, R3, 0x38, PT ;  /* 0x000000380300780c */ /* 0x000fe20003f44270 */
[--C-:B------:R-:W-:Y:S01]  /*4240*/  FFMA.FTZ R31, R31, UR10, -R9.reuse ;  /* 0x0000000a1f1f7c23 */ /* 0x100fe20008010809 */
[----:B------:R-:W-:Y:S01]  /*4250*/  FMNMX.FTZ R6, R48, R5, !PT ;  /* 0x0000000530067209 */ /* 0x000fe20007810000 */
[--C-:B------:R-:W-:Y:S01]  /*4260*/  FFMA.FTZ R34, R34, UR10, -R9.reuse ;  /* 0x0000000a22227c23 */ /* 0x100fe20008010809 */
[--C-:B------:R-:W-:Y:S01]  /*4270*/  FFMA.FTZ R35, R35, UR10, -R9.reuse ;  /* 0x0000000a23237c23 */ /* 0x100fe20008010809 */
[----:B------:R-:W3:Y:S01]  /*4280*/  MUFU.TANH R53, R53 ;  /* 0x0000003500357308 */ /* 0x000ee20000002400 */
        /* <DEDUP_REMOVED lines=8> */
[----:B0-----:R-:W-:Y:S01]  /*4310*/  FSEL R52, R52, -INF , P2 ;  /* 0xff80000034347808 */ /* 0x001fe20001000000 */
[--C-:B------:R-:W-:Y:S01]  /*4320*/  FFMA.FTZ R46, R46, UR10, -R9.reuse ;  /* 0x0000000a2e2e7c23 */ /* 0x100fe20008010809 */
[--C-:B------:R-:W-:Y:S01]  /*4330*/  FFMA.FTZ R47, R47, UR10, -R9.reuse ;  /* 0x0000000a2f2f7c23 */ /* 0x100fe20008010809 */
[--C-:B------:R-:W-:Y:S01]  /*4340*/  FFMA.FTZ R50, R50, UR10, -R9.reuse ;  /* 0x0000000a32327c23 */ /* 0x100fe20008010809 */
[----:B------:R-:W-:Y:S01]  /*4350*/  FMNMX.FTZ R6, R52, R3, !PT ;  /* 0x0000000334067209 */ /* 0x000fe20007810000 */
[--C-:B------:R-:W-:Y:S01]  /*4360*/  FFMA.FTZ R51, R51, UR10, -R9.reuse ;  /* 0x0000000a33337c23 */ /* 0x100fe20008010809 */
[--C-:B------:R-:W-:Y:S01]  /*4370*/  FFMA.FTZ R54, R54, UR10, -R9.reuse ;  /* 0x0000000a36367c23 */ /* 0x100fe20008010809 */
[----:B------:R-:W0:Y:S01]  /*4380*/  MUFU.EX2 R27, R27 ;  /* 0x0000001b001b7308 */ /* 0x000e220000000800 */
[----:B---3--:R-:W-:Y:S01]  /*4390*/  FSEL R53, R53, -INF , P3 ;  /* 0xff80000035357808 */ /* 0x008fe20001800000 */
[----:B------:R-:W-:-:S03]  /*43a0*/  FFMA.FTZ R9, R55, UR10, -R9 ;  /* 0x0000000a37097c23 */ /* 0x000fc60008010809 */
[----:B------:R-:W-:-:S03]  /*43b0*/  FMNMX.FTZ R6, R53, R6, !PT ;  /* 0x0000000635067209 */ /* 0x000fc60007810000 */
[----:B------:R-:W-:Y:S02]  /*43c0*/  MUFU.EX2 R30, R30 ;  /* 0x0000001e001e7308 */ /* 0x000fe40000000800 */
[----:B------:R-:W3:Y:S06]  /*43d0*/  SHFL.BFLY PT, R3, R6, 0x2, 0x1f ;  /* 0x0c401f0006037f89 */ /* 0x000eec00000e0000 */
[----:B------:R-:W4:Y:S01]  /*43e0*/  MUFU.EX2 R31, R31 ;  /* 0x0000001f001f7308 */ /* 0x000f220000000800 */
[----:B0-----:R-:W-:-:S07]  /*43f0*/  F2FP.F16.F32.PACK_AB R153, R27, R26 ;  /* 0x0000001a1b99723e */ /* 0x001fce00000000ff */
[----:B------:R-:W-:Y:S08]  /*4400*/  MUFU.EX2 R34, R34 ;  /* 0x0000002200227308 */ /* 0x000ff00000000800 */
[----:B------:R-:W0:Y:S01]  /*4410*/  MUFU.EX2 R35, R35 ;  /* 0x0000002300237308 */ /* 0x000e220000000800 */
[----:B----4-:R-:W-:Y:S02]  /*4420*/  F2FP.F16.F32.PACK_AB R155, R31, R30 ;  /* 0x0000001e1f9b723e */ /* 0x010fe400000000ff */
[----:B---3--:R-:W-:-:S05]  /*4430*/  FMNMX.FTZ R3, R6, R3, !PT ;  /* 0x0000000306037209 */ /* 0x008fca0007810000 */
[----:B------:R-:W3:Y:S01]  /*4440*/  SHFL.BFLY PT, R6, R3, 0x1, 0x1f ;  /* 0x0c201f0003067f89 */ /* 0x000ee200000e0000 */
[----:B------:R-:W-:Y:S08]  /*4450*/  MUFU.EX2 R38, R38 ;  /* 0x0000002600267308 */ /* 0x000ff00000000800 */
[----:B------:R-:W4:Y:S01]  /*4460*/  MUFU.EX2 R39, R39 ;  /* 0x0000002700277308 */ /* 0x000f220000000800 */
[----:B0-----:R-:W-:-:S07]  /*4470*/  F2FP.F16.F32.PACK_AB R157, R35, R34 ;  /* 0x00000022239d723e */ /* 0x001fce00000000ff */
[----:B------:R-:W-:Y:S01]  /*4480*/  MUFU.EX2 R42, R42 ;  /* 0x0000002a002a7308 */ /* 0x000fe20000000800 */
[----:B---3--:R-:W-:-:S07]  /*4490*/  FMNMX.FTZ R5, R3, R6, !PT ;  /* 0x0000000603057209 */ /* 0x008fce0007810000 */
[----:B------:R-:W0:Y:S01]  /*44a0*/  MUFU.EX2 R43, R43 ;  /* 0x0000002b002b7308 */ /* 0x000e220000000800 */
        /* <DEDUP_REMOVED lines=15> */
[----:B------:R-:W-:Y:S02]  /*45a0*/  @!P1 VIADD R3, R7, 0x28c40 ;  /* 0x00028c4007039836 */ /* 0x000fe40000000000 */
[--C-:B------:R-:W-:Y:S01]  /*45b0*/  FFMA.FTZ R37, R37, UR10, -R6.reuse ;  /* 0x0000000a25257c23 */ /* 0x100fe20008010806 */
[----:B------:R-:W-:Y:S01]  /*45c0*/  FFMA.FTZ R40, R40, UR10, -R6 ;  /* 0x0000000a28287c23 */ /* 0x000fe20008010806 */
[----:B------:R-:W-:Y:S01]  /*45d0*/  FADD.FTZ R13, R31, R10 ;  /* 0x0000000a1f0d7221 */ /* 0x000fe20000010000 */
[--C-:B------:R-:W-:Y:S01]  /*45e0*/  FFMA.FTZ R41, R41, UR10, -R6.reuse ;  /* 0x0000000a29297c23 */ /* 0x100fe20008010806 */
[----:B------:R-:W3:Y:S01]  /*45f0*/  MUFU.EX2 R25, R25 ;  /* 0x0000001900197308 */ /* 0x000ee20000000800 */
[----:B------:R-:W-:Y:S01]  /*4600*/  @!P1 PRMT R3, RZ, 0x654, R3 ;  /* 0x00000654ff039816 */ /* 0x000fe20000000003 */
[----:B------:R-:W-:Y:S01]  /*4610*/  FADD.FTZ R12, R34, R13 ;  /* 0x0000000d220c7221 */ /* 0x000fe20000010000 */
[--C-:B------:R-:W-:Y:S01]  /*4620*/  FFMA.FTZ R44, R44, UR10, -R6.reuse ;  /* 0x0000000a2c2c7c23 */ /* 0x100fe20008010806 */
[--C-:B------:R-:W-:Y:S01]  /*4630*/  FFMA.FTZ R45, R45, UR10, -R6.reuse ;  /* 0x0000000a2d2d7c23 */ /* 0x100fe20008010806 */
[----:B------:R4:W-:Y:S01]  /*4640*/  @!P1 SYNCS.ARRIVE.TRANS64.RED.A1T0 RZ, [R3+URZ], RZ ;  /* 0x000000ff03ff99a7 */ /* 0x0009e2000810043f */
[--C-:B------:R-:W-:Y:S01]  /*4650*/  FFMA.FTZ R48, R48, UR10, -R6.reuse ;  /* 0x0000000a30307c23 */ /* 0x100fe20008010806 */
[--C-:B------:R-:W-:Y:S01]  /*4660*/  FFMA.FTZ R49, R49, UR10, -R6.reuse ;  /* 0x0000000a31317c23 */ /* 0x100fe20008010806 */
[----:B------:R-:W5:Y:S01]  /*4670*/  MUFU.EX2 R28, R28 ;  /* 0x0000001c001c7308 */ /* 0x000f620000000800 */
[--C-:B------:R-:W-:Y:S01]  /*4680*/  FFMA.FTZ R52, R52, UR10, -R6.reuse ;  /* 0x0000000a34347c23 */ /* 0x100fe20008010806 */
[----:B------:R-:W-:Y:S01]  /*4690*/  FFMA.FTZ R6, R53, UR10, -R6 ;  /* 0x0000000a35067c23 */ /* 0x000fe20008010806 */
[----:B0-----:R-:W-:-:S05]  /*46a0*/  F2FP.F16.F32.PACK_AB R161, R43, R42 ;  /* 0x0000002a2ba1723e */ /* 0x001fca00000000ff */
        /* <DEDUP_REMOVED lines=30> */
[----:B------:R-:W-:Y:S01]  /*4890*/  FADD.FTZ R10, R46, R13 ;  /* 0x0000000d2e0a7221 */ /* 0x000fe20000010000 */
[----:B------:R-:W-:-:S05]  /*48a0*/  F2FP.F16.F32.PACK_AB R160, R41, R40 ;  /* 0x0000002829a0723e */ /* 0x000fca00000000ff */
[----:B------:R-:W4:Y:S08]  /*48b0*/  MUFU.EX2 R45, R45 ;  /* 0x0000002d002d7308 */ /* 0x000f300000000800 */
[----:B------:R-:W-:Y:S01]  /*48c0*/  MUFU.EX2 R50, R50 ;  /* 0x0000003200327308 */ /* 0x000fe20000000800 */
[C---:B---3--:R-:W-:Y:S01]  /*48d0*/  F2FP.F16.F32.PACK_AB R163, R47.reuse, R46 ;  /* 0x0000002e2fa3723e */ /* 0x048fe200000000ff */
[----:B------:R-:W-:-:S06]  /*48e0*/  FADD.FTZ R47, R47, R10 ;  /* 0x0000000a2f2f7221 */ /* 0x000fcc0000010000 */
[----:B------:R-:W3:Y:S01]  /*48f0*/  MUFU.EX2 R51, R51 ;  /* 0x0000003300337308 */ /* 0x000ee20000000800 */
[----:B----4-:R-:W-:-:S05]  /*4900*/  F2FP.F16.F32.PACK_AB R162, R45, R44 ;  /* 0x0000002c2da2723e */ /* 0x010fca00000000ff */
[----:B------:R0:W-:Y:S02]  /*4910*/  STSM.16.M88.4 [R22], R160 ;  /* 0x000000a016007844 */ /* 0x0001e40000000200 */
[----:B------:R-:W-:Y:S08]  /*4920*/  MUFU.EX2 R48, R48 ;  /* 0x0000003000307308 */ /* 0x000ff00000000800 */
[----:B------:R-:W4:Y:S01]  /*4930*/  MUFU.EX2 R49, R49 ;  /* 0x0000003100317308 */ /* 0x000f220000000800 */
[----:B---3--:R-:W-:Y:S01]  /*4940*/  F2FP.F16.F32.PACK_AB R165, R51, R50 ;  /* 0x0000003233a5723e */ /* 0x008fe200000000ff */
[----:B------:R-:W-:-:S04]  /*4950*/  FADD.FTZ R50, R50, R47 ;  /* 0x0000002f32327221 */ /* 0x000fc80000010000 */
[----:B------:R-:W-:Y:S02]  /*4960*/  FADD.FTZ R51, R51, R50 ;  /* 0x0000003233337221 */ /* 0x000fe40000010000 */
[----:B------:R-:W-:Y:S08]  /*4970*/  MUFU.EX2 R54, R54 ;  /* 0x0000003600367308 */ /* 0x000ff00000000800 */
[----:B------:R-:W3:Y:S01]  /*4980*/  MUFU.EX2 R9, R9 ;  /* 0x0000000900097308 */ /* 0x000ee20000000800 */
[----:B----4-:R-:W-:-:S07]  /*4990*/  F2FP.F16.F32.PACK_AB R164, R49, R48 ;  /* 0x0000003031a4723e */ /* 0x010fce00000000ff */
[----:B------:R-:W-:Y:S08]  /*49a0*/  MUFU.EX2 R52, R52 ;  /* 0x0000003400347308 */ /* 0x000ff00000000800 */
[----:B------:R4:W5:Y:S01]  /*49b0*/  MUFU.EX2 R3, R6 ;  /* 0x0000000600037308 */ /* 0x0009620000000800 */
[----:B---3--:R-:W-:Y:S01]  /*49c0*/  F2FP.F16.F32.PACK_AB R167, R9, R54 ;  /* 0x0000003609a7723e */ /* 0x008fe200000000ff */
        /* <DEDUP_REMOVED lines=12> */
.L_x_6094:
[----:B------:R3:W4:Y:S01]  /*4a90*/  SYNCS.PHASECHK.TRANS64.TRYWAIT P2, [R7+URZ+0x28c50], R8 ;  /* 0x028c5008070075a7 */ /* 0x000722000804017f */
[----:B------:R-:W-:Y:S05]  /*4aa0*/  @!P0 BRA `(.L_x_6095) ;  /* 0x0000000000048947 */ /* 0x000fea0003800000 */
[----:B------:R-:W-:Y:S01]  /*4ab0*/  BPT.TRAP 0x1 ;  /* 0x000000040000795c */ /* 0x000fe20000300000 */
.L_x_6095:
[----:B----4-:R-:W-:Y:S05]  /*4ac0*/  @P2 BRA `(.L_x_6096) ;  /* 0x0000000000082947 */ /* 0x010fea0003800000 */
[----:B------:R-:W4:Y:S02]  /*4ad0*/  SYNCS.PHASECHK.TRANS64.TRYWAIT P2, [R7+URZ+0x28c50], R8 ;  /* 0x028c5008070075a7 */ /* 0x000f24000804017f */
[----:B----4-:R-:W-:Y:S05]  /*4ae0*/  @!P2 BRA `(.L_x_6097) ;  /* 0x000000c400f0a947 */ /* 0x010fea0003800000 */
.L_x_6096:
[----:B------:R-:W-:Y:S01]  /*4af0*/  ULEA UR11, UR39, UR47, 0xc ;  /* 0x0000002f270b7291 */ /* 0x000fe2000f8e603f */
[----:B------:R-:W-:Y:S01]  /*4b00*/  WARPGROUP.ARRIVE ;  /* 0x00000000000079c5 */ /* 0x000fe20000000000 */
[----:B------:R-:W-:Y:S01]  /*4b10*/  UMOV UR7, 0x40000040 ;  /* 0x4000004000077882 */ /* 0x000fe20000000000 */
[----:B------:R-:W-:Y:S01]  /*4b20*/  UIADD3 UR21, UR53, -0x2, URZ ;  /* 0xfffffffe35157890 */ /* 0x000fe2000fffe03f */
[----:B-1234-:R-:W-:-:S03]  /*4b30*/  @!P1 VIADD R7, R7, 0x28c60 ;  /* 0x00028c6007079836 */ /* 0x01efc60000000000 */
[----:B------:R-:W-:Y:S02]  /*4b40*/  UMOV UR6, UR11 ;  /* 0x0000000b00067c82 */ /* 0x000fe40008000000 */
[----:B------:R-:W-:Y:S01]  /*4b50*/  HGMMA.64x256x16.F32 R24, R152, gdesc[UR4].tnspB, RZ, !UPT, gsb0 ;  /* 0x43e0000498187df0 */ /* 0x000fe2000c0008ff */
[----:B------:R-:W-:Y:S01]  /*4b60*/  UIADD3 UR6, UR11, 0x80, URZ ;  /* 0x000000800b067890 */ /* 0x000fe2000fffe03f */
[----:B------:R-:W-:Y:S01]  /*4b70*/  @!P1 PRMT R7, RZ, 0x654, R7 ;  /* 0x00000654ff079816 */ /* 0x000fe20000000007 */
        /* <DEDUP_REMOVED lines=17> */
[----:B------:R-:W-:-:S04]  /*4c90*/  UIADD3 UR6, UR50, -UR51, URZ ;  /* 0x8000003332067290 */ /* 0x000fc8000fffe03f */
[----:B------:R-:W-:-:S04]  /*4ca0*/  ULEA UR6, UR52, UR6, 0x6 ;  /* 0x0000000634067291 */ /* 0x000fc8000f8e303f */
        /* <DEDUP_REMOVED lines=18> */
[----:B------:R-:W-:Y:S01]  /*4dd0*/  IMAD.MOV.U32 R8, RZ, RZ, R4 ;  /* 0x000000ffff087224 */ /* 0x000fe200078e0004 */
[----:B------:R-:W-:Y:S01]  /*4de0*/  MOV R9, R5 ;  /* 0x0000000500097202 */ /* 0x000fe20000000f00 */
[----:B------:R-:W-:Y:S01]  /*4df0*/  UMOV UR23, UR39 ;  /* 0x0000002700177c82 */ /* 0x000fe20008000000 */
[----:B------:R-:W-:Y:S01]  /*4e00*/  ULDC UR24, c[0x0][0x9d8] ;  /* 0x0002760000187ab9 */ /* 0x000fe20000000800 */
[----:B------:R-:W-:-:S05]  /*4e10*/  ULDC UR22, c[0x0][0x988] ;  /* 0x0002620000167ab9 */ /* 0x000fca0000000800 */
.L_x_6107:
[----:B------:R-:W-:-:S04]  /*4e20*/  UIADD3 UR39, UR23, 0x1, URZ ;  /* 0x0000000117277890 */ /* 0x000fc8000fffe03f */
[----:B------:R-:W-:-:S04]  /*4e30*/  UISETP.NE.AND UP0, UPT, UR39, 0x2, UPT ;  /* 0x000000022700788c */ /* 0x000fc8000bf05270 */
[----:B------:R-:W-:Y:S02]  /*4e40*/  USEL UR6, URZ, 0x1, UP0 ;  /* 0x000000013f067887 */ /* 0x000fe40008000000 */
[----:B------:R-:W-:Y:S02]  /*4e50*/  USEL UR39, UR39, URZ, UP0 ;  /* 0x0000003f27277287 */ /* 0x000fe40008000000 */
[----:B------:R-:W-:Y:S01]  /*4e60*/  ULOP3.LUT UR38, UR38, UR6, URZ, 0x3c, !UPT ;  /* 0x0000000626267292 */ /* 0x000fe2000f8e3c3f */
[----:B0-2---:R-:W-:Y:S11]  /*4e70*/  @!P0 BRA `(.L_x_6099) ;  /* 0x0000000000048947 */ /* 0x005ff60003800000 */
[----:B------:R-:W-:Y:S01]  /*4e80*/  BPT.TRAP 0x1 ;  /* 0x000000040000795c */ /* 0x000fe20000300000 */
.L_x_6099:
[----:B------:R-:W-:Y:S01]  /*4e90*/  ULEA UR25, UR39, UR40, 0x3 ;  /* 0x0000002827197291 */ /* 0x000fe2000f8e183f */
[----:B-1----:R-:W-:-:S05]  /*4ea0*/  IMAD.U32 R7, RZ, RZ, UR38 ;  /* 0x00000026ff077e24 */ /* 0x002fca000f8e00ff */
[----:B------:R-:W-:-:S04]  /*4eb0*/  SHF.L.U32 R7, R7, 0x1f, RZ ;  /* 0x0000001f07077819 */ /* 0x000fc800000006ff */
[----:B------:R1:W2:Y:S01]  /*4ec0*/  SYNCS.PHASECHK.TRANS64.TRYWAIT P2, [UR25+0x28c30], R7 ;  /* 0x028c3007ff0075a7 */ /* 0x0002a20008040159 */
[----:B------:R-:W-:Y:S05]  /*4ed0*/  @!P0 BRA `(.L_x_6100) ;  /* 0x0000000000048947 */ /* 0x000fea0003800000 */
[----:B------:R-:W-:Y:S01]  /*4ee0*/  BPT.TRAP 0x1 ;  /* 0x000000040000795c */ /* 0x000fe20000300000 */
.L_x_6100:
[----:B--2---:R-:W-:Y:S05]  /*4ef0*/  @P2 BRA `(.L_x_6101) ;  /* 0x0000000000082947 */ /* 0x004fea0003800000 */
[----:B------:R-:W2:Y:S02]  /*4f00*/  SYNCS.PHASECHK.TRANS64.TRYWAIT P2, [UR25+0x28c30], R7 ;  /* 0x028c3007ff0075a7 */ /* 0x000ea40008040159 */
[----:B--2---:R-:W-:Y:S05]  /*4f10*/  @!P2 BRA `(.L_x_6102) ;  /* 0x000000c000f8a947 */ /* 0x004fea0003800000 */
.L_x_6101:
[----:B------:R-:W-:Y:S01]  /*4f20*/  R2UR UR18, R0 ;  /* 0x00000000001272ca */ /* 0x000fe200000e0000 */
[----:B0-----:R-:W-:Y:S01]  /*4f30*/  WARPGROUP.ARRIVE ;  /* 0x00000000000079c5 */ /* 0x001fe20000000000 */
        /* <DEDUP_REMOVED lines=12> */
[----:B------:R-:W-:Y:S02]  /*5000*/  UMOV UR6, 0x1 ;  /* 0x0000000100067882 */ /* 0x000fe40000000000 */
[----:B------:R-:W-:-:S04]  /*5010*/  UIMAD UR6, UR21, -0x40, UR6 ;  /* 0xffffffc0150678a4 */ /* 0x000fc8000f8e0206 */
[----:B------:R-:W-:-:S04]  /*5020*/  ULEA UR6, UR52, UR6, 0x6 ;  /* 0x0000000634067291 */ /* 0x000fc8000f8e303f */
[----:B------:R-:W-:-:S06]  /*5030*/  UIADD3 UR6, -UR51, UR6, UR50 ;  /* 0x0000000633067290 */ /* 0x000fcc000fffe132 */
[----:B------:R-:W-:-:S04]  /*5040*/  IADD3 R5, R2, UR6, -R16 ;  /* 0x0000000602057c10 */ /* 0x000fc8000fffe810 */
[C---:B------:R-:W-:Y:S02]  /*5050*/  ISETP.GT.AND P2, PT, R5.reuse, RZ, PT ;  /* 0x000000ff0500720c */ /* 0x040fe40003f44270 */
[----:B------:R-:W-:Y:S01]  /*5060*/  ISETP.GT.AND P3, PT, R5, 0x1, PT ;  /* 0x000000010500780c */ /* 0x000fe20003f64270 */
        /* <DEDUP_REMOVED lines=28> */
[----:B--2---:R-:W2:Y:S01]  /*5230*/  MUFU.TANH R4, R156 ;  /* 0x0000009c00047308 */ /* 0x004ea20000002400 */
[----:B0-----:R-:W-:Y:S01]  /*5240*/  FSEL R12, R12, -INF , P2 ;  /* 0xff8000000c0c7808 */ /* 0x001fe20001000000 */
[----:B------:R-:W-:Y:S01]  /*5250*/  FMUL.FTZ R162, R162, UR24 ;  /* 0x00000018a2a27c20 */ /* 0x000fe20008410000 */
[----:B------:R-:W-:Y:S01]  /*5260*/  ISETP.GT.AND P2, PT, R5, 0x8, PT ;  /* 0x000000080500780c */ /* 0x000fe20003f44270 */
[----:B------:R-:W-:Y:S01]  /*5270*/  FMUL.FTZ R163, R163, UR24 ;  /* 0x00000018a3a37c20 */ /* 0x000fe20008410000 */
[----:B------:R-:W-:Y:S01]  /*5280*/  FMUL.FTZ R166, R166, UR24 ;  /* 0x00000018a6a67c20 */ /* 0x000fe20008410000 */
[----:B------:R-:W-:Y:S01]  /*5290*/  FMUL.FTZ R167, R167, UR24 ;  /* 0x00000018a7a77c20 */ /* 0x000fe20008410000 */
[----:B------:R-:W-:Y:S01]  /*52a0*/  FMUL.FTZ R170, R170, UR24 ;  /* 0x00000018aaaa7c20 */ /* 0x000fe20008410000 */
[----:B------:R0:W4:Y:S01]  /*52b0*/  MUFU.TANH R11, R157 ;  /* 0x0000009d000b7308 */ /* 0x0001220000002400 */
[----:B---3--:R-:W-:Y:S01]  /*52c0*/  FSEL R10, R10, -INF , P3 ;  /* 0xff8000000a0a7808 */ /* 0x008fe20001800000 */
[----:B------:R-:W-:Y:S01]  /*52d0*/  FMUL.FTZ R171, R171, UR24 ;  /* 0x00000018abab7c20 */ /* 0x000fe20008410000 */
[----:B------:R-:W-:Y:S01]  /*52e0*/  ISETP.GT.AND P3, PT, R5, 0x9, PT ;  /* 0x000000090500780c */ /* 0x000fe20003f64270 */
[----:B------:R-:W-:Y:S01]  /*52f0*/  FMUL.FTZ R174, R174, UR24 ;  /* 0x00000018aeae7c20 */ /* 0x000fe20008410000 */
[----:B------:R-:W-:Y:S01]  /*5300*/  FMUL.FTZ R175, R175, UR24 ;  /* 0x00000018afaf7c20 */ /* 0x000fe20008410000 */
[----:B------:R-:W-:Y:S01]  /*5310*/  FMUL.FTZ R178, R178, UR24 ;  /* 0x00000018b2b27c20 */ /* 0x000fe20008410000 */
[----:B------:R-:W-:Y:S01]  /*5320*/  FMUL.FTZ R179, R179, UR24 ;  /* 0x00000018b3b37c20 */ /* 0x000fe20008410000 */
[----:B------:R3:W5:Y:S01]  /*5330*/  MUFU.TANH R13, R160 ;  /* 0x000000a0000d7308 */ /* 0x0007620000002400 */
[----:B0-----:R-:W-:Y:S01]  /*5340*/  FMNMX.FTZ R157, R12, R9, !PT ;  /* 0x000000090c9d7209 */ /* 0x001fe20007810000 */
[----:B------:R-:W-:Y:S01]  /*5350*/  FMUL.FTZ R182, R182, UR24 ;  /* 0x00000018b6b67c20 */ /* 0x000fe20008410000 */
[----:B--2---:R-:W-:Y:S01]  /*5360*/  FSEL R4, R4, -INF , P2 ;  /* 0xff80000004047808 */ /* 0x004fe20001000000 */
[----:B------:R-:W-:Y:S01]  /*5370*/  FMUL.FTZ R183, R183, UR24 ;  /* 0x00000018b7b77c20 */ /* 0x000fe20008410000 */
[----:B------:R-:W-:-:S02]  /*5380*/  FMNMX.FTZ R157, R10, R157, !PT ;  /* 0x0000009d0a9d7209 */ /* 0x000fc40007810000 */
[----:B------:R-:W-:Y:S01]  /*5390*/  ISETP.GT.AND P2, PT, R5, 0x10, PT ;  /* 0x000000100500780c */ /* 0x000fe20003f44270 */
[----:B------:R0:W2:Y:S01]  /*53a0*/  MUFU.TANH R14, R161 ;  /* 0x000000a1000e7308 */ /* 0x0000a20000002400 */
[----:B----4-:R-:W-:Y:S02]  /*53b0*/  FSEL R11, R11, -INF , P3 ;  /* 0xff8000000b0b7808 */ /* 0x010fe40001800000 */
[----:B---3--:R-:W-:Y:S02]  /*53c0*/  FMNMX.FTZ R160, R4, R157, !PT ;  /* 0x0000009d04a07209 */ /* 0x008fe40007810000 */
[----:B------:R-:W-:Y:S02]  /*53d0*/  ISETP.GT.AND P3, PT, R5, 0x11, PT ;  /* 0x000000110500780c */ /* 0x000fe40003f64270 */
[----:B------:R-:W-:Y:S01]  /*53e0*/  FMNMX.FTZ R160, R11, R160, !PT ;  /* 0x000000a00ba07209 */ /* 0x000fe20007810000 */
[----:B------:R3:W4:Y:S01]  /*53f0*/  MUFU.TANH R15, R164 ;  /* 0x000000a4000f7308 */ /* 0x0007220000002400 */
[----:B-----5:R-:W-:Y:S01]  /*5400*/  FSEL R13, R13, -INF , P2 ;  /* 0xff8000000d0d7808 */ /* 0x020fe20001000000 */
[----:B0-----:R-:W-:Y:S01]  /*5410*/  FMUL.FTZ R161, R154, UR24 ;  /* 0x000000189aa17c20 */ /* 0x001fe20008410000 */
[----:B------:R-:W-:-:S02]  /*5420*/  ISETP.GT.AND P2, PT, R5, 0x18, PT ;  /* 0x000000180500780c */ /* 0x000fc40003f44270 */
[----:B------:R-:W-:-:S03]  /*5430*/  FMNMX.FTZ R157, R13, R160, !PT ;  /* 0x000000a00d9d7209 */ /* 0x000fc60007810000 */
[----:B------:R-:W0:Y:S01]  /*5440*/  MUFU.TANH R20, R165 ;  /* 0x000000a500147308 */ /* 0x000e220000002400 */
[----:B--2---:R-:W-:Y:S02]  /*5450*/  FSEL R14, R14, -INF , P3 ;  /* 0xff8000000e0e7808 */ /* 0x004fe40001800000 */
[----:B------:R-:W-:Y:S02]  /*5460*/  ISETP.GT.AND P3, PT, R5, 0x19, PT ;  /* 0x000000190500780c */ /* 0x000fe40003f64270 */
[----:B---3--:R-:W-:-:S03]  /*5470*/  FMNMX.FTZ R164, R14, R157, !PT ;  /* 0x0000009d0ea47209 */ /* 0x008fc60007810000 */
[----:B------:R-:W2:Y:S01]  /*5480*/  MUFU.TANH R152, R168 ;  /* 0x000000a800987308 */ /* 0x000ea20000002400 */
[----:B----4-:R-:W-:Y:S02]  /*5490*/  FSEL R15, R15, -INF , P2 ;  /* 0xff8000000f0f7808 */ /* 0x010fe40001000000 */
[----:B------:R-:W-:Y:S02]  /*54a0*/  ISETP.GT.AND P2, PT, R5, 0x20, PT ;  /* 0x000000200500780c */ /* 0x000fe40003f44270 */
[----:B------:R-:W-:-:S03]  /*54b0*/  FMNMX.FTZ R157, R15, R164, !PT ;  /* 0x000000a40f9d7209 */ /* 0x000fc60007810000 */
[----:B------:R-:W3:Y:S01]  /*54c0*/  MUFU.TANH R21, R169 ;  /* 0x000000a900157308 */ /* 0x000ee20000002400 */
        /* <DEDUP_REMOVED lines=12> */
[----:B0-----:R-:W-:Y:S02]  /*5590*/  FSEL R153, R153, -INF , P2 ;  /* 0xff80000099997808 */ /* 0x001fe40001000000 */
[----:B------:R-:W-:Y:S02]  /*55a0*/  ISETP.GT.AND P2, PT, R5, 0x30, PT ;  /* 0x000000300500780c */ /* 0x000fe40003f44270 */
[----:B------:R-:W-:Y:S01]  /*55b0*/  FMNMX.FTZ R165, R153, R164, !PT ;  /* 0x000000a499a57209 */ /* 0x000fe20007810000 */
[----:B------:R-:W-:Y:S02]  /*55c0*/  FMUL.FTZ R164, R155, UR24 ;  /* 0x000000189ba47c20 */ /* 0x000fe40008410000 */
[----:B------:R-:W0:Y:S01]  /*55d0*/  MUFU.TANH R160, R177 ;  /* 0x000000b100a07308 */ /* 0x000e220000002400 */
[----:B--2---:R-:W-:Y:S02]  /*55e0*/  FSEL R156, R156, -INF , P3 ;  /* 0xff8000009c9c7808 */ /* 0x004fe40001800000 */
[----:B------:R-:W-:-:S02]  /*55f0*/  ISETP.GT.AND P3, PT, R5, 0x31, PT ;  /* 0x000000310500780c */ /* 0x000fc40003f64270 */
        /* <DEDUP_REMOVED lines=8> */
[----:B------:R-:W-:-:S03]  /*5680*/  FMNMX.FTZ R168, R160, R165, !PT ;  /* 0x000000a5a0a87209 */ /* 0x000fc60007810000 */
[----:B------:R-:W0:Y:S01]  /*5690*/  MUFU.TANH R161, R161 ;  /* 0x000000a100a17308 */ /* 0x000e220000002400 */
[----:B--2---:R-:W-:-:S04]  /*56a0*/  FSEL R155, R180, -INF , P2 ;  /* 0xff800000b49b7808 */ /* 0x004fc80001000000 */
[----:B------:R-:W-:-:S03]  /*56b0*/  FMNMX.FTZ R168, R155, R168, !PT ;  /* 0x000000a89ba87209 */ /* 0x000fc60007810000 */
[----:B------:R-:W2:Y:S01]  /*56c0*/  MUFU.TANH R164, R164 ;  /* 0x000000a400a47308 */ /* 0x000ea20000002400 */
[----:B---3--:R-:W-:-:S04]  /*56d0*/  FSEL R157, R157, -INF , P3 ;  /* 0xff8000009d9d7808 */ /* 0x008fc80001800000 */
[----:B------:R-:W-:-:S03]  /*56e0*/  FMNMX.FTZ R169, R157, R168, !PT ;  /* 0x000000a89da97209 */ /* 0x000fc60007810000 */
[----:B------:R-:W3:Y:S02]  /*56f0*/  MUFU.TANH R165, R158 ;  /* 0x0000009e00a57308 */ /* 0x000ee40000002400 */
[----:B------:R-:W4:Y:S06]  /*5700*/  SHFL.BFLY PT, R176, R169, 0x2, 0x1f ;  /* 0x0c401f00a9b07f89 */ /* 0x000f2c00000e0000 */
[----:B------:R0:W5:Y:S08]  /*5710*/  MUFU.TANH R168, R159 ;  /* 0x0000009f00a87308 */ /* 0x0001700000002400 */
[----:B------:R-:W1:Y:S08]  /*5720*/  MUFU.TANH R162, R162 ;  /* 0x000000a200a27308 */ /* 0x000e700000002400 */
[----:B------:R-:W1:Y:S01]  /*5730*/  MUFU.TANH R163, R163 ;  /* 0x000000a300a37308 */ /* 0x000e620000002400 */
[----:B----4-:R-:W-:Y:S01]  /*5740*/  FMNMX.FTZ R177, R169, R176, !PT ;  /* 0x000000b0a9b17209 */ /* 0x010fe20007810000 */
[----:B------:R-:W-:-:S04]  /*5750*/  VIADD R176, R5, 0x8 ;  /* 0x0000000805b07836 */ /* 0x000fc80000000000 */
[----:B------:R-:W4:Y:S01]  /*5760*/  SHFL.BFLY PT, R180, R177, 0x1, 0x1f ;  /* 0x0c201f00b1b47f89 */ /* 0x000f2200000e0000 */
[C---:B------:R-:W-:Y:S01]  /*5770*/  ISETP.GT.AND P2, PT, R176.reuse, RZ, PT ;  /* 0x000000ffb000720c */ /* 0x040fe20003f44270 */
[----:B------:R5:W4:Y:S01]  /*5780*/  MUFU.TANH R172, R166 ;  /* 0x000000a600ac7308 */ /* 0x000b220000002400 */
[C---:B------:R-:W-:Y:S02]  /*5790*/  ISETP.GT.AND P3, PT, R176.reuse, 0x1, PT ;  /* 0x00000001b000780c */ /* 0x040fe40003f64270 */
[----:B0-----:R-:W-:Y:S02]  /*57a0*/  FSEL R159, R161, -INF , P2 ;  /* 0xff800000a19f7808 */ /* 0x001fe40001000000 */
[----:B------:R-:W-:Y:S02]  /*57b0*/  ISETP.GT.AND P2, PT, R176, 0x8, PT ;  /* 0x00000008b000780c */ /* 0x000fe40003f44270 */
[----:B--2---:R-:W-:Y:S01]  /*57c0*/  FSEL R158, R164, -INF , P3 ;  /* 0xff800000a49e7808 */ /* 0x004fe20001800000 */
[----:B------:R-:W0:Y:S01]  /*57d0*/  MUFU.TANH R167, R167 ;  /* 0x000000a700a77308 */ /* 0x000e220000002400 */
[----:B------:R-:W-:-:S02]  /*57e0*/  FMNMX.FTZ R169, R159, R8, !PT ;  /* 0x000000089fa97209 */ /* 0x000fc40007810000 */
[----:B------:R-:W-:Y:S02]  /*57f0*/  ISETP.GT.AND P3, PT, R176, 0x9, PT ;  /* 0x00000009b000780c */ /* 0x000fe40003f64270 */
[----:B---3--:R-:W-:Y:S02]  /*5800*/  FSEL R161, R165, -INF , P2 ;  /* 0xff800000a5a17808 */ /* 0x008fe40001000000 */
[----:B-----5:R-:W-:Y:S01]  /*5810*/  FMNMX.FTZ R166, R158, R169, !PT ;  /* 0x000000a99ea67209 */ /* 0x020fe20007810000 */
[----:B------:R0:W2:Y:S01]  /*5820*/  MUFU.TANH R173, R170 ;  /* 0x000000aa00ad7308 */ /* 0x0000a20000002400 */
[----:B------:R-:W-:Y:S02]  /*5830*/  ISETP.GT.AND P2, PT, R176, 0x10, PT ;  /* 0x00000010b000780c */ /* 0x000fe40003f44270 */
[----:B------:R-:W-:Y:S02]  /*5840*/  FSEL R164, R168, -INF , P3 ;  /* 0xff800000a8a47808 */ /* 0x000fe40001800000 */
[----:B------:R-:W-:-:S02]  /*5850*/  FMNMX.FTZ R165, R161, R166, !PT ;  /* 0x000000a6a1a57209 */ /* 0x000fc40007810000 */
[----:B------:R-:W-:Y:S01]  /*5860*/  ISETP.GT.AND P3, PT, R176, 0x11, PT ;  /* 0x00000011b000780c */ /* 0x000fe20003f64270 */
[----:B------:R-:W3:Y:S01]  /*5870*/  MUFU.TANH R171, R171 ;  /* 0x000000ab00ab7308 */ /* 0x000ee20000002400 */
[----:B-1----:R-:W-:Y:S02]  /*5880*/  FSEL R166, R162, -INF , P2 ;  /* 0xff800000a2a67808 */ /* 0x002fe40001000000 */
[----:B------:R-:W-:Y:S02]  /*5890*/  FMNMX.FTZ R165, R164, R165, !PT ;  /* 0x000000a5a4a57209 */ /* 0x000fe40007810000 */
[----:B------:R-:W-:Y:S02]  /*58a0*/  ISETP.GT.AND P2, PT, R176, 0x18, PT ;  /* 0x00000018b000780c */ /* 0x000fe40003f44270 */
[----:B------:R-:W-:Y:S01]  /*58b0*/  FSEL R169, R163, -INF , P3 ;  /* 0xff800000a3a97808 */ /* 0x000fe20001800000 */
[----:B------:R-:W1:Y:S01]  /*58c0*/  MUFU.TANH R174, R174 ;  /* 0x000000ae00ae7308 */ /* 0x000e620000002400 */
[----:B------:R-:W-:-:S02]  /*58d0*/  FMNMX.FTZ R162, R166, R165, !PT ;  /* 0x000000a5a6a27209 */ /* 0x000fc40007810000 */
[----:B------:R-:W-:Y:S02]  /*58e0*/  ISETP.GT.AND P3, PT, R176, 0x19, PT ;  /* 0x00000019b000780c */ /* 0x000fe40003f64270 */
[----:B----4-:R-:W-:Y:S02]  /*58f0*/  FSEL R168, R172, -INF , P2 ;  /* 0xff800000aca87808 */ /* 0x010fe40001000000 */
[----:B------:R-:W-:Y:S01]  /*5900*/  FMNMX.FTZ R163, R169, R162, !PT ;  /* 0x000000a2a9a37209 */ /* 0x000fe20007810000 */
[----:B------:R-:W4:Y:S01]  /*5910*/  MUFU.TANH R175, R175 ;  /* 0x000000af00af7308 */ /* 0x000f220000002400 */
[----:B------:R-:W-:Y:S02]  /*5920*/  ISETP.GT.AND P4, PT, R176, 0x20, PT ;  /* 0x00000020b000780c */ /* 0x000fe40003f84270 */
[----:B0-----:R-:W-:Y:S02]  /*5930*/  FSEL R170, R167, -INF , P3 ;  /* 0xff800000a7aa7808 */ /* 0x001fe40001800000 */
[----:B------:R-:W-:-:S02]  /*5940*/  FMNMX.FTZ R163, R168, R163, !PT ;  /* 0x000000a3a8a37209 */ /* 0x000fc40007810000 */
[----:B------:R-:W-:Y:S01]  /*5950*/  ISETP.GT.AND P5, PT, R176, 0x21, PT ;  /* 0x00000021b000780c */ /* 0x000fe20003fa4270 */
[----:B------:R-:W0:Y:S01]  /*5960*/  MUFU.TANH R178, R178 ;  /* 0x000000b200b27308 */ /* 0x000e220000002400 */
[----:B--2---:R-:W-:Y:S02]  /*5970*/  FSEL R162, R173, -INF , P4 ;  /* 0xff800000ada27808 */ /* 0x004fe40002000000 */
[----:B------:R-:W-:Y:S02]  /*5980*/  FMNMX.FTZ R165, R170, R163, !PT ;  /* 0x000000a3aaa57209 */ /* 0x000fe40007810000 */
[----:B------:R-:W-:Y:S02]  /*5990*/  FMNMX.FTZ R5, R177, R180, !PT ;  /* 0x000000b4b1057209 */ /* 0x000fe40007810000 */
[----:B------:R-:W-:Y:S01]  /*59a0*/  ISETP.GT.AND P3, PT, R176, 0x28, PT ;  /* 0x00000028b000780c */ /* 0x000fe20003f64270 */
[----:B------:R-:W2:Y:S01]  /*59b0*/  MUFU.TANH R179, R179 ;  /* 0x000000b300b37308 */ /* 0x000ea20000002400 */
[----:B---3--:R-:W-:Y:S01]  /*59c0*/  FSEL R163, R171, -INF , P5 ;  /* 0xff800000aba37808 */ /* 0x008fe20002800000 */
[----:B------:R-:W-:Y:S01]  /*59d0*/  FMUL.FTZ R167, R5, UR10 ;  /* 0x0000000a05a77c20 */ /* 0x000fe20008410000 */
[----:B------:R-:W-:-:S02]  /*59e0*/  FMNMX.FTZ R172, R162, R165, !PT ;  /* 0x000000a5a2ac7209 */ /* 0x000fc40007810000 */
[----:B------:R-:W-:Y:S02]  /*59f0*/  FSETP.NEU.FTZ.AND P5, PT, R5, -INF , PT ;  /* 0xff8000000500780b */ /* 0x000fe40003fbd000 */
[----:B------:R-:W-:Y:S01]  /*5a00*/  ISETP.GT.AND P2, PT, R176, 0x29, PT ;  /* 0x00000029b000780c */ /* 0x000fe20003f44270 */
[----:B------:R3:W5:Y:S01]  /*5a10*/  MUFU.TANH R173, R182 ;  /* 0x000000b600ad7308 */ /* 0x0007620000002400 */
[----:B-1----:R-:W-:Y:S02]  /*5a20*/  FSEL R165, R174, -INF , P3 ;  /* 0xff800000aea57808 */ /* 0x002fe40001800000 */
[----:B------:R-:W-:Y:S02]  /*5a30*/  FMNMX.FTZ R172, R163, R172, !PT ;  /* 0x000000aca3ac7209 */ /* 0x000fe40007810000 */
[----:B------:R-:W-:Y:S02]  /*5a40*/  FSEL R191, R167, RZ, P5 ;  /* 0x000000ffa7bf7208 */ /* 0x000fe40002800000 */
[----:B------:R-:W-:Y:S01]  /*5a50*/  ISETP.GT.AND P4, PT, R176, 0x30, PT ;  /* 0x00000030b000780c */ /* 0x000fe20003f84270 */
[----:B------:R-:W1:Y:S01]  /*5a60*/  MUFU.TANH R183, R183 ;  /* 0x000000b700b77308 */ /* 0x000e620000002400 */
[----:B----4-:R-:W-:Y:S01]  /*5a70*/  FSEL R167, R175, -INF , P2 ;  /* 0xff800000afa77808 */ /* 0x010fe20001000000 */
[--C-:B------:R-:W-:Y:S01]  /*5a80*/  FFMA.FTZ R160, R160, UR10, -R191.reuse ;  /* 0x0000000aa0a07c23 */ /* 0x100fe200080108bf */
[----:B------:R-:W-:Y:S01]  /*5a90*/  FMNMX.FTZ R172, R165, R172, !PT ;  /* 0x000000aca5ac7209 */ /* 0x000fe20007810000 */
[--C-:B---3--:R-:W-:Y:S01]  /*5aa0*/  FFMA.FTZ R182, R157, UR10, -R191.reuse ;  /* 0x0000000a9db67c23 */ /* 0x108fe200080108bf */
[----:B------:R-:W-:Y:S01]  /*5ab0*/  ISETP.GT.AND P2, PT, R176, 0x31, PT ;  /* 0x00000031b000780c */ /* 0x000fe20003f44270 */
[--C-:B------:R-:W-:Y:S01]  /*5ac0*/  FFMA.FTZ R14, R14, UR10, -R191.reuse ;  /* 0x0000000a0e0e7c23 */ /* 0x100fe200080108bf */
[----:B0-----:R-:W-:Y:S01]  /*5ad0*/  FSEL R171, R178, -INF , P4 ;  /* 0xff800000b2ab7808 */ /* 0x001fe20002000000 */
[--C-:B------:R-:W-:Y:S01]  /*5ae0*/  FFMA.FTZ R178, R12, UR10, -R191.reuse ;  /* 0x0000000a0cb27c23 */ /* 0x100fe200080108bf */
[----:B------:R-:W-:Y:S01]  /*5af0*/  FMNMX.FTZ R174, R167, R172, !PT ;  /* 0x000000aca7ae7209 */ /* 0x000fe20007810000 */
[----:B------:R-:W-:Y:S01]  /*5b00*/  FFMA.FTZ R20, R20, UR10, -R191 ;  /* 0x0000000a14147c23 */ /* 0x000fe200080108bf */
[----:B------:R-:W-:Y:S01]  /*5b10*/  ISETP.GT.AND P3, PT, R176, 0x38, PT ;  /* 0x00000038b000780c */ /* 0x000fe20003f64270 */
[----:B------:R0:W-:Y:S01]  /*5b20*/  MUFU.EX2 R172, R178 ;  /* 0x000000b200ac7308 */ /* 0x0001e20000000800 */
[----:B--2---:R-:W-:-:S02]  /*5b30*/  FSEL R12, R179, -INF , P2 ;  /* 0xff800000b30c7808 */ /* 0x004fc40001000000 */
[----:B------:R-:W-:Y:S02]  /*5b40*/  FMNMX.FTZ R175, R171, R174, !PT ;  /* 0x000000aeabaf7209 */ /* 0x000fe40007810000 */
[----:B------:R-:W-:Y:S01]  /*5b50*/  ISETP.GT.AND P2, PT, R176, 0x39, PT ;  /* 0x00000039b000780c */ /* 0x000fe20003f44270 */
[--C-:B------:R-:W-:Y:S01]  /*5b60*/  FFMA.FTZ R176, R10, UR10, -R191.reuse ;  /* 0x0000000a0ab07c23 */ /* 0x100fe200080108bf */
[----:B-----5:R-:W-:Y:S01]  /*5b70*/  FSEL R173, R173, -INF , P3 ;  /* 0xff800000adad7808 */ /* 0x020fe20001800000 */
[----:B------:R-:W-:Y:S01]  /*5b80*/  MUFU.EX2 R14, R14 ;  /* 0x0000000e000e7308 */ /* 0x000fe20000000800 */
[----:B------:R-:W-:Y:S01]  /*5b90*/  FMNMX.FTZ R174, R12, R175, !PT ;  /* 0x000000af0cae7209 */ /* 0x000fe20007810000 */
[--C-:B0-----:R-:W-:Y:S01]  /*5ba0*/  FFMA.FTZ R178, R156, UR10, -R191.reuse ;  /* 0x0000000a9cb27c23 */ /* 0x101fe200080108bf */
[----:B-1----:R-:W-:Y:S01]  /*5bb0*/  FSEL R10, R183, -INF , P2 ;  /* 0xff800000b70a7808 */ /* 0x002fe20001000000 */
[----:B------:R-:W-:Y:S01]  /*5bc0*/  IMAD.U32 R183, RZ, RZ, UR23 ;  /* 0x00000017ffb77e24 */ /* 0x000fe2000f8e00ff */
[----:B------:R-:W-:Y:S01]  /*5bd0*/  FMNMX.FTZ R177, R173, R174, !PT ;  /* 0x000000aeadb17209 */ /* 0x000fe20007810000 */
[----:B------:R-:W-:-:S02]  /*5be0*/  FFMA.FTZ R174, R4, UR10, -R191 ;  /* 0x0000000a04ae7c23 */ /* 0x000fc400080108bf */
[----:B------:R0:W-:Y:S01]  /*5bf0*/  MUFU.EX2 R175, R176 ;  /* 0x000000b000af7308 */ /* 0x0001e20000000800 */
[----:B------:R-:W-:Y:S01]  /*5c00*/  FMNMX.FTZ R4, R10, R177, !PT ;  /* 0x000000b10a047209 */ /* 0x000fe20007810000 */
[--C-:B------:R-:W-:Y:S01]  /*5c10*/  FFMA.FTZ R177, R11, UR10, -R191.reuse ;  /* 0x0000000a0bb17c23 */ /* 0x100fe200080108bf */
[--C-:B------:R-:W-:Y:S01]  /*5c20*/  FFMA.FTZ R11, R13, UR10, -R191.reuse ;  /* 0x0000000a0d0b7c23 */ /* 0x100fe200080108bf */
[--C-:B------:R-:W-:Y:S01]  /*5c30*/  FFMA.FTZ R13, R15, UR10, -R191.reuse ;  /* 0x0000000a0f0d7c23 */ /* 0x100fe200080108bf */
[--C-:B------:R-:W-:Y:S01]  /*5c40*/  FFMA.FTZ R15, R152, UR10, -R191.reuse ;  /* 0x0000000a980f7c23 */ /* 0x100fe200080108bf */
[----:B------:R-:W1:Y:S02]  /*5c50*/  SHFL.BFLY PT, R179, R4, 0x2, 0x1f ;  /* 0x0c401f0004b37f89 */ /* 0x000e6400000e0000 */
[----:B------:R-:W-:Y:S01]  /*5c60*/  MUFU.EX2 R174, R174 ;  /* 0x000000ae00ae7308 */ /* 0x000fe20000000800 */
[--C-:B0-----:R-:W-:Y:S01]  /*5c70*/  FFMA.FTZ R176, R21, UR10, -R191.reuse ;  /* 0x0000000a15b07c23 */ /* 0x101fe200080108bf */
[----:B------:R-:W-:-:S06]  /*5c80*/  FFMA.FTZ R21, R153, UR10, -R191 ;  /* 0x0000000a99157c23 */ /* 0x000fcc00080108bf */
[----:B------:R-:W-:Y:S08]  /*5c90*/  MUFU.EX2 R177, R177 ;  /* 0x000000b100b17308 */ /* 0x000ff00000000800 */
[----:B------:R-:W-:Y:S01]  /*5ca0*/  MUFU.EX2 R11, R11 ;  /* 0x0000000b000b7308 */ /* 0x000fe20000000800 */
[----:B-1----:R-:W-:Y:S01]  /*5cb0*/  FMNMX.FTZ R180, R4, R179, !PT ;  /* 0x000000b304b47209 */ /* 0x002fe20007810000 */
[----:B------:R-:W-:-:S06]  /*5cc0*/  FFMA.FTZ R179, R154, UR10, -R191 ;  /* 0x0000000a9ab37c23 */ /* 0x000fcc00080108bf */
[----:B------:R-:W-:Y:S01]  /*5cd0*/  MUFU.EX2 R13, R13 ;  /* 0x0000000d000d7308 */ /* 0x000fe20000000800 */
[----:B------:R-:W0:Y:S07]  /*5ce0*/  SHFL.BFLY PT, R181, R180, 0x1, 0x1f ;  /* 0x0c201f00b4b57f89 */ /* 0x000e2e00000e0000 */
[----:B------:R-:W-:Y:S08]  /*5cf0*/  MUFU.EX2 R20, R20 ;  /* 0x0000001400147308 */ /* 0x000ff00000000800 */
[----:B------:R-:W-:Y:S08]  /*5d00*/  MUFU.EX2 R15, R15 ;  /* 0x0000000f000f7308 */ /* 0x000ff00000000800 */
[----:B------:R-:W-:Y:S01]  /*5d10*/  MUFU.EX2 R176, R176 ;  /* 0x000000b000b07308 */ /* 0x000fe20000000800 */
[----:B0-----:R-:W-:Y:S01]  /*5d20*/  FMNMX.FTZ R4, R180, R181, !PT ;  /* 0x000000b5b4047209 */ /* 0x001fe20007810000 */
[----:B------:R-:W-:-:S03]  /*5d30*/  FFMA.FTZ R181, R155, UR10, -R191 ;  /* 0x0000000a9bb57c23 */ /* 0x000fc600080108bf */
[C---:B------:R-:W-:Y:S01]  /*5d40*/  FSETP.NEU.FTZ.AND P2, PT, R4.reuse, -INF , PT ;  /* 0xff8000000400780b */ /* 0x040fe20003f5d000 */
[----:B------:R-:W-:Y:S02]  /*5d50*/  FMUL.FTZ R152, R4, UR10 ;  /* 0x0000000a04987c20 */ /* 0x000fe40008410000 */
[----:B------:R0:W-:Y:S03]  /*5d60*/  MUFU.EX2 R180, R160 ;  /* 0x000000a000b47308 */ /* 0x0001e60000000800 */
[----:B------:R-:W-:Y:S02]  /*5d70*/  FSEL R154, R152, RZ, P2 ;  /* 0x000000ff989a7208 */ /* 0x000fe40001000000 */
[----:B------:R-:W-:-:S03]  /*5d80*/  FSEL R152, R5, RZ, P5 ;  /* 0x000000ff05987208 */ /* 0x000fc60002800000 */
[----:B------:R-:W-:Y:S01]  /*5d90*/  MUFU.EX2 R21, R21 ;  /* 0x0000001500157308 */ /* 0x000fe20000000800 */
[--C-:B------:R-:W-:Y:S01]  /*5da0*/  FFMA.FTZ R155, R161, UR10, -R154.reuse ;  /* 0x0000000aa19b7c23 */ /* 0x100fe2000801089a */
[----:B------:R-:W-:Y:S01]  /*5db0*/  FSEL R161, R4, RZ, P2 ;  /* 0x000000ff04a17208 */ /* 0x000fe20001000000 */
[----:B------:R-:W-:Y:S01]  /*5dc0*/  FADD.FTZ R152, -R152, R9 ;  /* 0x0000000998987221 */ /* 0x000fe20000010100 */
[--C-:B------:R-:W-:Y:S01]  /*5dd0*/  FFMA.FTZ R153, R159, UR10, -R154.reuse ;  /* 0x0000000a9f997c23 */ /* 0x100fe2000801089a */
[--C-:B------:R-:W-:Y:S01]  /*5de0*/  FFMA.FTZ R156, R158, UR10, -R154.reuse ;  /* 0x0000000a9e9c7c23 */ /* 0x100fe2000801089a */
[----:B0-----:R-:W-:Y:S01]  /*5df0*/  FFMA.FTZ R160, R169, UR10, -R154 ;  /* 0x0000000aa9a07c23 */ /* 0x001fe2000801089a */
[----:B------:R-:W-:Y:S01]  /*5e00*/  FADD.FTZ R161, -R161, R8 ;  /* 0x00000008a1a17221 */ /* 0x000fe20000010100 */
[----:B------:R-:W-:Y:S01]  /*5e10*/  FMUL.FTZ R9, R152, UR10 ;  /* 0x0000000a98097c20 */ /* 0x000fe20008410000 */
[----:B------:R-:W-:Y:S01]  /*5e20*/  FFMA.FTZ R159, R168, UR10, -R154 ;  /* 0x0000000aa89f7c23 */ /* 0x000fe2000801089a */
[----:B------:R-:W-:Y:S01]  /*5e30*/  MUFU.EX2 R153, R153 ;  /* 0x0000009900997308 */ /* 0x000fe20000000800 */
[----:B------:R-:W-:Y:S01]  /*5e40*/  FMUL.FTZ R8, R161, UR10 ;  /* 0x0000000aa1087c20 */ /* 0x000fe20008410000 */
[----:B------:R-:W-:Y:S01]  /*5e50*/  IMAD.MOV R169, RZ, RZ, -R18 ;  /* 0x000000ffffa97224 */ /* 0x000fe200078e0a12 */
[----:B------:R-:W-:Y:S01]  /*5e60*/  MOV R168, UR25 ;  /* 0x0000001900a87c02 */ /* 0x000fe20008000f00 */
[--C-:B------:R-:W-:Y:S01]  /*5e70*/  FFMA.FTZ R158, R164, UR10, -R154.reuse ;  /* 0x0000000aa49e7c23 */ /* 0x100fe2000801089a */
[--C-:B------:R-:W-:Y:S01]  /*5e80*/  FFMA.FTZ R157, R166, UR10, -R154.reuse ;  /* 0x0000000aa69d7c23 */ /* 0x100fe2000801089a */
[----:B------:R-:W-:Y:S01]  /*5e90*/  FFMA.FTZ R163, R163, UR10, -R154 ;  /* 0x0000000aa3a37c23 */ /* 0x000fe2000801089a */
[----:B------:R-:W-:Y:S01]  /*5ea0*/  ISETP.NE.AND P2, PT, R16, R169, PT ;  /* 0x000000a91000720c */ /* 0x000fe20003f45270 */
[----:B------:R-:W0:Y:S01]  /*5eb0*/  MUFU.EX2 R8, R8 ;  /* 0x0000000800087308 */ /* 0x000e220000000800 */
[----:B------:R-:W-:-:S02]  /*5ec0*/  @!P1 VIADD R152, R168, 0x28c40 ;  /* 0x00028c40a8989836 */ /* 0x000fc40000000000 */
[--C-:B------:R-:W-:Y:S01]  /*5ed0*/  FFMA.FTZ R164, R170, UR10, -R154.reuse ;  /* 0x0000000aaaa47c23 */ /* 0x100fe2000801089a */
[--C-:B------:R-:W-:Y:S01]  /*5ee0*/  FFMA.FTZ R161, R162, UR10, -R154.reuse ;  /* 0x0000000aa2a17c23 */ /* 0x100fe2000801089a */
[--C-:B------:R-:W-:Y:S01]  /*5ef0*/  FFMA.FTZ R165, R165, UR10, -R154.reuse ;  /* 0x0000000aa5a57c23 */ /* 0x100fe2000801089a */
[----:B------:R-:W-:Y:S01]  /*5f00*/  FFMA.FTZ R167, R167, UR10, -R154 ;  /* 0x0000000aa7a77c23 */ /* 0x000fe2000801089a */
[----:B------:R-:W-:Y:S01]  /*5f10*/  @!P1 PRMT R152, RZ, 0x654, R152 ;  /* 0x00000654ff989816 */ /* 0x000fe20000000098 */
[--C-:B------:R-:W-:Y:S01]  /*5f20*/  FFMA.FTZ R171, R171, UR10, -R154.reuse ;  /* 0x0000000aabab7c23 */ /* 0x100fe2000801089a */
[----:B------:R-:W1:Y:S01]  /*5f30*/  MUFU.EX2 R9, R9 ;  /* 0x0000000900097308 */ /* 0x000e620000000800 */
[--C-:B------:R-:W-:Y:S01]  /*5f40*/  FFMA.FTZ R12, R12, UR10, -R154.reuse ;  /* 0x0000000a0c0c7c23 */ /* 0x100fe2000801089a */
[----:B------:R1:W-:Y:S01]  /*5f50*/  @!P1 SYNCS.ARRIVE.TRANS64.RED.A1T0 RZ, [R152+URZ], RZ ;  /* 0x000000ff98ff99a7 */ /* 0x0003e2000810043f */
[--C-:B------:R-:W-:Y:S01]  /*5f60*/  FFMA.FTZ R173, R173, UR10, -R154.reuse ;  /* 0x0000000aadad7c23 */ /* 0x100fe2000801089a */
[----:B------:R-:W-:-:S04]  /*5f70*/  FFMA.FTZ R10, R10, UR10, -R154 ;  /* 0x0000000a0a0a7c23 */ /* 0x000fc8000801089a */
[----:B------:R-:W2:Y:S01]  /*5f80*/  MUFU.EX2 R156, R156 ;  /* 0x0000009c009c7308 */ /* 0x000ea20000000800 */
[----:B0-----:R-:W-:Y:S01]  /*5f90*/  FFMA.FTZ R169, R8, R6, R153 ;  /* 0x0000000608a97223 */ /* 0x001fe20000010099 */
[-C--:B------:R-:W-:Y:S01]  /*5fa0*/  FMUL.FTZ R26, R26, R8.reuse ;  /* 0x000000081a1a7220 */ /* 0x080fe20000410000 */
[-C--:B------:R-:W-:Y:S01]  /*5fb0*/  FMUL.FTZ R27, R27, R8.reuse ;  /* 0x000000081b1b7220 */ /* 0x080fe20000410000 */
[-C--:B------:R-:W-:Y:S01]  /*5fc0*/  FMUL.FTZ R30, R30, R8.reuse ;  /* 0x000000081e1e7220 */ /* 0x080fe20000410000 */
[-C--:B------:R-:W-:Y:S01]  /*5fd0*/  FMUL.FTZ R31, R31, R8.reuse ;  /* 0x000000081f1f7220 */ /* 0x080fe20000410000 */
[-C--:B------:R-:W-:Y:S01]  /*5fe0*/  FMUL.FTZ R34, R34, R8.reuse ;  /* 0x0000000822227220 */ /* 0x080fe20000410000 */
[----:B------:R-:W-:Y:S01]  /*5ff0*/  FMUL.FTZ R35, R35, R8 ;  /* 0x0000000823237220 */ /* 0x000fe20000410000 */
[----:B------:R-:W0:Y:S01]  /*6000*/  MUFU.EX2 R155, R155 ;  /* 0x0000009b009b7308 */ /* 0x000e220000000800 */
[----:B-1----:R-:W-:Y:S01]  /*6010*/  FFMA.FTZ R152, R9, R3, R172 ;  /* 0x0000000309987223 */ /* 0x002fe200000100ac */
[----:B------:R-:W-:-:S02]  /*6020*/  @!P2 IMAD R3, R183, 0x40, R2 ;  /* 0x00000040b703a824 */ /* 0x000fc400078e0202 */
[-C--:B------:R-:W-:Y:S01]  /*6030*/  FMUL.FTZ R24, R24, R9.reuse ;  /* 0x0000000918187220 */ /* 0x080fe20000410000 */
[-C--:B------:R-:W-:Y:S01]  /*6040*/  FMUL.FTZ R25, R25, R9.reuse ;  /* 0x0000000919197220 */ /* 0x080fe20000410000 */
[----:B------:R-:W-:Y:S01]  /*6050*/  FADD.FTZ R183, R175, R152 ;  /* 0x00000098afb77221 */ /* 0x000fe20000010000 */
[----:B------:R-:W-:Y:S01]  /*6060*/  FMUL.FTZ R28, R28, R9 ;  /* 0x000000091c1c7220 */ /* 0x000fe20000410000 */
[----:B------:R-:W-:Y:S01]  /*6070*/  @!P2 LEA R3, R3, UR40, 0x2 ;  /* 0x000000280303ac11 */ /* 0x000fe2000f8e10ff */
[----:B------:R-:W1:Y:S01]  /*6080*/  MUFU.EX2 R158, R158 ;  /* 0x0000009e009e7308 */ /* 0x000e620000000800 */
[----:B--2---:R-:W-:Y:S01]  /*6090*/  FADD.FTZ R6, R156, R169 ;  /* 0x000000a99c067221 */ /* 0x004fe20000010000 */
[----:B------:R-:W-:Y:S01]  /*60a0*/  FADD.FTZ R152, R174, R183 ;  /* 0x000000b7ae987221 */ /* 0x000fe20000010000 */
[----:B------:R-:W-:Y:S01]  /*60b0*/  F2FP.F16.F32.PACK_AB R153, R156, R153 ;  /* 0x000000999c99723e */ /* 0x000fe200000000ff */
[----:B------:R-:W-:Y:S01]  /*60c0*/  @!P2 STS [R3+0x28800], R9 ;  /* 0x028800090300a388 */ /* 0x000fe20000000800 */
[----:B------:R-:W-:Y:S01]  /*60d0*/  F2FP.F16.F32.PACK_AB R156, R14, R11 ;  /* 0x0000000b0e9c723e */ /* 0x000fe200000000ff */
[----:B------:R-:W-:Y:S01]  /*60e0*/  FADD.FTZ R152, R177, R152 ;  /* 0x00000098b1987221 */ /* 0x000fe20000010000 */
[-C--:B------:R-:W-:Y:S01]  /*60f0*/  FMUL.FTZ R29, R29, R9.reuse ;  /* 0x000000091d1d7220 */ /* 0x080fe20000410000 */
[----:B------:R-:W2:Y:S01]  /*6100*/  MUFU.EX2 R157, R157 ;  /* 0x0000009d009d7308 */ /* 0x000ea20000000800 */
[----:B------:R3:W-:Y:S01]  /*6110*/  @!P2 STS [R3+0x28820], R8 ;  /* 0x028820080300a388 */ /* 0x0007e20000000800 */
        /* <DEDUP_REMOVED lines=31> */
[----:B0-----:R-:W-:Y:S01]  /*6310*/  FADD.FTZ R163, R155, R6 ;  /* 0x000000069ba37221 */ /* 0x001fe20000010000 */
[----:B-1----:R-:W-:Y:S01]  /*6320*/  F2FP.F16.F32.PACK_AB R155, R158, R155 ;  /* 0x0000009b9e9b723e */ /* 0x002fe200000000ff */
[-C--:B------:R-:W-:Y:S01]  /*6330*/  FMUL.FTZ R85, R85, R9.reuse ;  /* 0x0000000955557220 */ /* 0x080fe20000410000 */
[-C--:B------:R-:W-:Y:S01]  /*6340*/  FMUL.FTZ R88, R88, R9.reuse ;  /* 0x0000000958587220 */ /* 0x080fe20000410000 */
[----:B------:R-:W-:Y:S01]  /*6350*/  FADD.FTZ R166, R158, R163 ;  /* 0x000000a39ea67221 */ /* 0x000fe20000010000 */
[----:B------:R-:W-:Y:S01]  /*6360*/  FADD.FTZ R163, R11, R152 ;  /* 0x000000980ba37221 */ /* 0x000fe20000010000 */
[----:B------:R-:W-:Y:S01]  /*6370*/  FMUL.FTZ R89, R89, R9 ;  /* 0x0000000959597220 */ /* 0x000fe20000410000 */
[----:B------:R-:W0:Y:S01]  /*6380*/  MUFU.EX2 R161, R161 ;  /* 0x000000a100a17308 */ /* 0x000e220000000800 */
[----:B--2---:R-:W-:Y:S01]  /*6390*/  FADD.FTZ R169, R157, R166 ;  /* 0x000000a69da97221 */ /* 0x004fe20000010000 */
[----:B------:R-:W-:Y:S01]  /*63a0*/  FADD.FTZ R152, R14, R163 ;  /* 0x000000a30e987221 */ /* 0x000fe20000010000 */
[----:B----4-:R-:W-:Y:S01]  /*63b0*/  F2FP.F16.F32.PACK_AB R157, R160, R157 ;  /* 0x0000009da09d723e */ /* 0x010fe200000000ff */
[----:B------:R-:W-:Y:S01]  /*63c0*/  FMUL.FTZ R92, R92, R9 ;  /* 0x000000095c5c7220 */ /* 0x000fe20000410000 */
[----:B------:R-:W-:Y:S01]  /*63d0*/  FADD.FTZ R154, R160, R169 ;  /* 0x000000a9a09a7221 */ /* 0x000fe20000010000 */
[----:B------:R-:W-:Y:S01]  /*63e0*/  FADD.FTZ R163, R13, R152 ;  /* 0x000000980da37221 */ /* 0x000fe20000010000 */
[----:B------:R-:W-:Y:S01]  /*63f0*/  F2FP.F16.F32.PACK_AB R152, R175, R172 ;  /* 0x000000acaf98723e */ /* 0x000fe200000000ff */
[----:B------:R-:W-:Y:S01]  /*6400*/  MUFU.EX2 R165, R165 ;  /* 0x000000a500a57308 */ /* 0x000fe20000000800 */
[----:B------:R-:W-:Y:S01]  /*6410*/  F2FP.F16.F32.PACK_AB R160, R176, R15 ;  /* 0x0000000fb0a0723e */ /* 0x000fe200000000ff */
[----:B------:R-:W-:Y:S01]  /*6420*/  FADD.FTZ R166, R20, R163 ;  /* 0x000000a314a67221 */ /* 0x000fe20000010000 */
[-C--:B------:R-:W-:Y:S01]  /*6430*/  FMUL.FTZ R93, R93, R9.reuse ;  /* 0x000000095d5d7220 */ /* 0x080fe20000410000 */
[-C--:B------:R-:W-:Y:S01]  /*6440*/  FMUL.FTZ R96, R96, R9.reuse ;  /* 0x0000000960607220 */ /* 0x080fe20000410000 */
[-C--:B------:R-:W-:Y:S01]  /*6450*/  FMUL.FTZ R97, R97, R9.reuse ;  /* 0x0000000961617220 */ /* 0x080fe20000410000 */
[----:B------:R-:W-:Y:S01]  /*6460*/  FADD.FTZ R163, R15, R166 ;  /* 0x000000a60fa37221 */ /* 0x000fe20000010000 */
[-C--:B------:R-:W-:Y:S01]  /*6470*/  FMUL.FTZ R100, R100, R9.reuse ;  /* 0x0000000964647220 */ /* 0x080fe20000410000 */
[----:B------:R5:W1:Y:S01]  /*6480*/  MUFU.EX2 R6, R167 ;  /* 0x000000a700067308 */ /* 0x000a620000000800 */
[-C--:B------:R-:W-:Y:S01]  /*6490*/  FMUL.FTZ R101, R101, R9.reuse ;  /* 0x0000000965657220 */ /* 0x080fe20000410000 */
[----:B------:R-:W-:Y:S01]  /*64a0*/  FADD.FTZ R158, R176, R163 ;  /* 0x000000a3b09e7221 */ /* 0x000fe20000010000 */
[-C--:B------:R-:W-:Y:S01]  /*64b0*/  FMUL.FTZ R104, R104, R9.reuse ;  /* 0x0000000968687220 */ /* 0x080fe20000410000 */
[-C--:B------:R-:W-:Y:S01]  /*64c0*/  FMUL.FTZ R105, R105, R9.reuse ;  /* 0x0000000969697220 */ /* 0x080fe20000410000 */
[----:B------:R-:W-:Y:S01]  /*64d0*/  FMUL.FTZ R108, R108, R9 ;  /* 0x000000096c6c7220 */ /* 0x000fe20000410000 */
[----:B---3--:R-:W-:Y:S01]  /*64e0*/  FADD.FTZ R3, R21, R158 ;  /* 0x0000009e15037221 */ /* 0x008fe20000010000 */
[----:B------:R-:W-:Y:S01]  /*64f0*/  F2FP.F16.F32.PACK_AB R158, R20, R13 ;  /* 0x0000000d149e723e */ /* 0x000fe200000000ff */
[----:B------:R-:W2:Y:S01]  /*6500*/  MUFU.EX2 R171, R171 ;  /* 0x000000ab00ab7308 */ /* 0x000ea20000000800 */
[----:B-----5:R-:W-:Y:S01]  /*6510*/  FADD.FTZ R167, R159, R154 ;  /* 0x0000009a9fa77221 */ /* 0x020fe20000010000 */
[----:B------:R-:W-:Y:S01]  /*6520*/  F2FP.F16.F32.PACK_AB R154, R177, R174 ;  /* 0x000000aeb19a723e */ /* 0x000fe200000000ff */
[----:B------:R-:W-:Y:S01]  /*6530*/  BAR.SYNC.DEFER_BLOCKING 0xf, 0x100 ;  /* 0x03c4000000007b1d */ /* 0x000fe20000010000 */
[C---:B------:R-:W-:Y:S01]  /*6540*/  F2FP.F16.F32.PACK_AB R159, R164.reuse, R159 ;  /* 0x0000009fa49f723e */ /* 0x040fe200000000ff */
[----:B------:R-:W-:Y:S01]  /*6550*/  FADD.FTZ R170, R164, R167 ;  /* 0x000000a7a4aa7221 */ /* 0x000fe20000010000 */
[-C--:B------:R-:W-:Y:S01]  /*6560*/  FMUL.FTZ R109, R109, R9.reuse ;  /* 0x000000096d6d7220 */ /* 0x080fe20000410000 */
[-C--:B------:R-:W-:Y:S01]  /*6570*/  FMUL.FTZ R112, R112, R9.reuse ;  /* 0x0000000970707220 */ /* 0x080fe20000410000 */
[----:B------:R-:W-:Y:S01]  /*6580*/  FMUL.FTZ R113, R113, R9 ;  /* 0x0000000971717220 */ /* 0x000fe20000410000 */
[----:B------:R-:W3:Y:S01]  /*6590*/  MUFU.EX2 R178, R178 ;  /* 0x000000b200b27308 */ /* 0x000ee20000000800 */
[----:B0-----:R-:W-:Y:S01]  /*65a0*/  FADD.FTZ R169, R161, R170 ;  /* 0x000000aaa1a97221 */ /* 0x001fe20000010000 */
[----:B------:R-:W-:Y:S01]  /*65b0*/  F2FP.F16.F32.PACK_AB R161, R162, R161 ;  /* 0x000000a1a2a1723e */ /* 0x000fe200000000ff */
[----:B------:R-:W-:Y:S01]  /*65c0*/  FMUL.FTZ R116, R116, R9 ;  /* 0x0000000974747220 */ /* 0x000fe20000410000 */
[----:B-1----:R-:W-:Y:S01]  /*65d0*/  F2FP.F16.F32.PACK_AB R163, R6, R165 ;  /* 0x000000a506a3723e */ /* 0x002fe200000000ff */
        /* <DEDUP_REMOVED lines=11> */
[----:B------:R-:W1:Y:S01]  /*6690*/  MUFU.EX2 R179, R179 ;  /* 0x000000b300b37308 */ /* 0x000e620000000800 */
[----:B--2---:R-:W-:Y:S01]  /*66a0*/  FADD.FTZ R11, R171, R20 ;  /* 0x00000014ab0b7221 */ /* 0x004fe20000010000 */
[C---:B---3--:R-:W-:Y:S01]  /*66b0*/  FADD.FTZ R14, R178.reuse, R3 ;  /* 0x00000003b20e7221 */ /* 0x048fe20000010000 */
[----:B------:R-:W-:Y:S01]  /*66c0*/  F2FP.F16.F32.PACK_AB R162, R178, R21 ;  /* 0x00000015b2a2723e */ /* 0x000fe200000000ff */
[----:B------:R2:W-:Y:S01]  /*66d0*/  STSM.16.M88.4 [R19+0x26800], R152 ;  /* 0x0268009813007844 */ /* 0x0005e20000000200 */
[-C--:B------:R-:W-:Y:S01]  /*66e0*/  FMUL.FTZ R132, R132, R9.reuse ;  /* 0x0000000984847220 */ /* 0x080fe20000410000 */
[-C--:B------:R-:W-:Y:S01]  /*66f0*/  FMUL.FTZ R133, R133, R9.reuse ;  /* 0x0000000985857220 */ /* 0x080fe20000410000 */
[----:B------:R-:W-:Y:S01]  /*6700*/  FMUL.FTZ R136, R136, R9 ;  /* 0x0000000988887220 */ /* 0x000fe20000410000 */
[----:B------:R-:W3:Y:S01]  /*6710*/  MUFU.EX2 R167, R173 ;  /* 0x000000ad00a77308 */ /* 0x000ee20000000800 */
[C---:B0-----:R-:W-:Y:S01]  /*6720*/  FADD.FTZ R20, R12.reuse, R11 ;  /* 0x0000000b0c147221 */ /* 0x041fe20000010000 */
[----:B------:R-:W-:Y:S01]  /*6730*/  F2FP.F16.F32.PACK_AB R165, R12, R171 ;  /* 0x000000ab0ca5723e */ /* 0x000fe200000000ff */
[----:B------:R2:W-:Y:S01]  /*6740*/  STSM.16.M88.4 [R184], R156 ;  /* 0x0000009cb8007844 */ /* 0x0005e20000000200 */
[-C--:B------:R-:W-:Y:S01]  /*6750*/  FMUL.FTZ R137, R137, R9.reuse ;  /* 0x0000000989897220 */ /* 0x080fe20000410000 */
[-C--:B------:R-:W-:Y:S01]  /*6760*/  FMUL.FTZ R140, R140, R9.reuse ;  /* 0x000000098c8c7220 */ /* 0x080fe20000410000 */
[----:B------:R-:W-:Y:S01]  /*6770*/  FMUL.FTZ R141, R141, R9 ;  /* 0x000000098d8d7220 */ /* 0x000fe20000410000 */
[----:B------:R2:W-:Y:S01]  /*6780*/  STSM.16.M88.4 [R22], R160 ;  /* 0x000000a016007844 */ /* 0x0005e20000000200 */
[----:B------:R-:W0:Y:S01]  /*6790*/  MUFU.EX2 R181, R181 ;  /* 0x000000b500b57308 */ /* 0x000e220000000800 */
[----:B-1----:R-:W-:Y:S01]  /*67a0*/  FADD.FTZ R3, R179, R14 ;  /* 0x0000000eb3037221 */ /* 0x002fe20000010000 */
[----:B------:R-:W-:Y:S01]  /*67b0*/  F2FP.F16.F32.PACK_AB R164, R180, R179 ;  /* 0x000000b3b4a4723e */ /* 0x000fe200000000ff */
[-C--:B------:R-:W-:Y:S01]  /*67c0*/  FMUL.FTZ R144, R144, R9.reuse ;  /* 0x0000000990907220 */ /* 0x080fe20000410000 */
[-C--:B------:R-:W-:Y:S01]  /*67d0*/  FMUL.FTZ R145, R145, R9.reuse ;  /* 0x0000000991917220 */ /* 0x080fe20000410000 */
[----:B------:R-:W-:Y:S01]  /*67e0*/  FADD.FTZ R14, R180, R3 ;  /* 0x00000003b40e7221 */ /* 0x000fe20000010000 */
[-C--:B------:R-:W-:Y:S01]  /*67f0*/  FMUL.FTZ R148, R148, R9.reuse ;  /* 0x0000000994947220 */ /* 0x080fe20000410000 */
[----:B------:R-:W-:Y:S01]  /*6800*/  FMUL.FTZ R149, R149, R9 ;  /* 0x0000000995957220 */ /* 0x000fe20000410000 */
        /* <DEDUP_REMOVED lines=25> */
[C---:B---3--:R-:W-:Y:S01]  /*69a0*/  F2FP.F16.F32.PACK_AB R167, R10.reuse, R167 ;  /* 0x000000a70aa7723e */ /* 0x048fe200000000ff */
        /* <DEDUP_REMOVED lines=43> */
.L_x_6103:
[----:B------:R0:W1:Y:S01]  /*6c60*/  SYNCS.PHASECHK.TRANS64.TRYWAIT P2, [UR25+0x28c50], R7 ;  /* 0x028c5007ff0075a7 */ /* 0x0000620008040159 */
[----:B------:R-:W-:Y:S05]  /*6c70*/  @!P0 BRA `(.L_x_6104) ;  /* 0x0000000000048947 */ /* 0x000fea0003800000 */
[----:B------:R-:W-:Y:S01]  /*6c80*/  BPT.TRAP 0x1 ;  /* 0x000000040000795c */ /* 0x000fe20000300000 */
.L_x_6104:
[----:B-1----:R-:W-:Y:S05]  /*6c90*/  @P2 BRA `(.L_x_6105) ;  /* 0x0000000000082947 */ /* 0x002fea0003800000 */
[----:B------:R-:W1:Y:S02]  /*6ca0*/  SYNCS.PHASECHK.TRANS64.TRYWAIT P2, [UR25+0x28c50], R7 ;  /* 0x028c5007ff0075a7 */ /* 0x000e640008040159 */
[----:B-1----:R-:W-:Y:S05]  /*6cb0*/  @!P2 BRA `(.L_x_6106) ;  /* 0x000000a400a8a947 */ /* 0x002fea0003800000 */
.L_x_6105:
[----:B------:R-:W-:Y:S01]  /*6cc0*/  ULEA UR11, UR39, UR47, 0xc ;  /* 0x0000002f270b7291 */ /* 0x000fe2000f8e603f */
[----:B------:R-:W-:Y:S01]  /*6cd0*/  WARPGROUP.ARRIVE ;  /* 0x00000000000079c5 */ /* 0x000fe20000000000 */
[----:B------:R-:W-:Y:S01]  /*6ce0*/  UMOV UR7, 0x40000040 ;  /* 0x4000004000077882 */ /* 0x000fe20000000000 */
[----:B------:R-:W-:Y:S01]  /*6cf0*/  UISETP.GT.AND UP0, UPT, UR21, UR20, UPT ;  /* 0x000000141500728c */ /* 0x000fe2000bf04270 */
[----:B-1----:R-:W-:Y:S01]  /*6d00*/  @!P1 IADD3 R168, R168, 0x28c60, RZ ;  /* 0x00028c60a8a89810 */ /* 0x002fe20007ffe0ff */
[----:B------:R-:W-:Y:S01]  /*6d10*/  UIADD3 UR21, UR21, -0x1, URZ ;  /* 0xffffffff15157890 */ /* 0x000fe2000fffe03f */
[----:B------:R-:W-:Y:S01]  /*6d20*/  IMAD.MOV.U32 R8, RZ, RZ, R4 ;  /* 0x000000ffff087224 */ /* 0x000fe200078e0004 */
[----:B------:R-:W-:Y:S01]  /*6d30*/  UMOV UR6, UR11 ;  /* 0x0000000b00067c82 */ /* 0x000fe20008000000 */
[----:B------:R-:W-:Y:S01]  /*6d40*/  @!P1 PRMT R168, RZ, 0x654, R168 ;  /* 0x00000654ffa89816 */ /* 0x000fe200000000a8 */
[----:B------:R-:W-:Y:S01]  /*6d50*/  HGMMA.64x256x16.F32 R24, R152, gdesc[UR4].tnspB, R24, gsb0 ;  /* 0x43e0000498187df0 */ /* 0x000fe20008000818 */
[----:B------:R-:W-:Y:S01]  /*6d60*/  UIADD3 UR6, UR11, 0x80, URZ ;  /* 0x000000800b067890 */ /* 0x000fe2000fffe03f */
[----:B------:R-:W-:Y:S01]  /*6d70*/  PLOP3.LUT P2, PT, PT, PT, UP0, 0x80, 0x0 ;  /* 0x000000000000781c */ /* 0x000fe20003f4f008 */
[----:B------:R-:W-:Y:S01]  /*6d80*/  UMOV UR7, 0x40000040 ;  /* 0x4000004000077882 */ /* 0x000fe20000000000 */
[----:B------:R-:W-:Y:S01]  /*6d90*/  UMOV UR23, UR39 ;  /* 0x0000002700177c82 */ /* 0x000fe20008000000 */
[----:B------:R-:W-:Y:S01]  /*6da0*/  IMAD.MOV.U32 R9, RZ, RZ, R5 ;  /* 0x000000ffff097224 */ /* 0x000fe200078e0005 */
        /* <DEDUP_REMOVED lines=27> */
.L_x_6098:
[----:B------:R-:W-:-:S13]  /*6f60*/  ISETP.LE.AND P2, PT, RZ, UR21, PT ;  /* 0x00000015ff007c0c */ /* 0x000fda000bf43270 */
[----:B------:R-:W-:Y:S05]  /*6f70*/  @!P2 BRA `(.L_x_6108) ;  /* 0x0000001c0030a947 */ /* 0x000fea0003800000 */
[----:B------:R-:W-:Y:S01]  /*6f80*/  IMAD.MOV.U32 R9, RZ, RZ, R4 ;  /* 0x000000ffff097224 */ /* 0x000fe200078e0004 */
[----:B------:R-:W-:Y:S01]  /*6f90*/  MOV R14, R5 ;  /* 0x00000005000e7202 */ /* 0x000fe20000000f00 */
[----:B------:R-:W-:Y:S01]  /*6fa0*/  UMOV UR22, UR39 ;  /* 0x0000002700167c82 */ /* 0x000fe20008000000 */
[----:B------:R-:W-:Y:S01]  /*6fb0*/  ULDC UR23, c[0x0][0x9d8] ;  /* 0x0002760000177ab9 */ /* 0x000fe20000000800 */
[----:B------:R-:W-:-:S05]  /*6fc0*/  ULDC UR20, c[0x0][0x988] ;  /* 0x0002620000147ab9 */ /* 0x000fca0000000800 */
.L_x_6117:
[----:B------:R-:W-:-:S04]  /*6fd0*/  UIADD3 UR39, UR22, 0x1, URZ ;  /* 0x0000000116277890 */ /* 0x000fc8000fffe03f */
[----:B------:R-:W-:-:S04]  /*6fe0*/  UISETP.NE.AND UP0, UPT, UR39, 0x2, UPT ;  /* 0x000000022700788c */ /* 0x000fc8000bf05270 */
[----:B------:R-:W-:Y:S02]  /*6ff0*/  USEL UR6, URZ, 0x1, UP0 ;  /* 0x000000013f067887 */ /* 0x000fe40008000000 */
[----:B------:R-:W-:Y:S02]  /*7000*/  USEL UR39, UR39, URZ, UP0 ;  /* 0x0000003f27277287 */ /* 0x000fe40008000000 */
[----:B------:R-:W-:Y:S01]  /*7010*/  ULOP3.LUT UR38, UR38, UR6, URZ, 0x3c, !UPT ;  /* 0x0000000626267292 */ /* 0x000fe2000f8e3c3f */
[----:B-1-3--:R-:W-:Y:S11]  /*7020*/  @!P0 BRA `(.L_x_6109) ;  /* 0x0000000000048947 */ /* 0x00aff60003800000 */
[----:B------:R-:W-:Y:S01]  /*7030*/  BPT.TRAP 0x1 ;  /* 0x000000040000795c */ /* 0x000fe20000300000 */
.L_x_6109:
[----:B------:R-:W-:Y:S01]  /*7040*/  ULEA UR24, UR39, UR40, 0x3 ;  /* 0x0000002827187291 */ /* 0x000fe2000f8e183f */
[----:B01----:R-:W-:-:S05]  /*7050*/  IMAD.U32 R7, RZ, RZ, UR38 ;  /* 0x00000026ff077e24 */ /* 0x003fca000f8e00ff */
[----:B------:R-:W-:-:S04]  /*7060*/  SHF.L.U32 R7, R7, 0x1f, RZ ;  /* 0x0000001f07077819 */ /* 0x000fc800000006ff */
[----:B------:R0:W1:Y:S01]  /*7070*/  SYNCS.PHASECHK.TRANS64.TRYWAIT P2, [UR24+0x28c30], R7 ;  /* 0x028c3007ff0075a7 */ /* 0x0000620008040158 */
[----:B------:R-:W-:Y:S05]  /*7080*/  @!P0 BRA `(.L_x_6110) ;  /* 0x0000000000048947 */ /* 0x000fea0003800000 */
[----:B------:R-:W-:Y:S01]  /*7090*/  BPT.TRAP 0x1 ;  /* 0x000000040000795c */ /* 0x000fe20000300000 */
.L_x_6110:
[----:B-1----:R-:W-:Y:S05]  /*70a0*/  @P2 BRA `(.L_x_6111) ;  /* 0x0000000000082947 */ /* 0x002fea0003800000 */
[----:B------:R-:W1:Y:S02]  /*70b0*/  SYNCS.PHASECHK.TRANS64.TRYWAIT P2, [UR24+0x28c30], R7 ;  /* 0x028c3007ff0075a7 */ /* 0x000e640008040158 */
[----:B-1----:R-:W-:Y:S05]  /*70c0*/  @!P2 BRA `(.L_x_6112) ;  /* 0x000000a000b8a947 */ /* 0x002fea0003800000 */
.L_x_6111:
        /* <DEDUP_REMOVED lines=23> */
[----:B-1----:R-:W-:Y:S01]  /*7240*/  FMUL.FTZ R4, R153, UR23 ;  /* 0x0000001799047c20 */ /* 0x002fe20008410000 */
        /* <DEDUP_REMOVED lines=58> */
[----:B------:R-:W-:Y:S01]  /*75f0*/  FMUL.FTZ R168, R171, UR23 ;  /* 0x00000017aba87c20 */ /* 0x000fe20008410000 */
[----:B------:R-:W-:-:S05]  /*7600*/  FMUL.FTZ R171, R175, UR23 ;  /* 0x00000017afab7c20 */ /* 0x000fca0008410000 */
[----:B------:R-:W3:Y:S01]  /*7610*/  MUFU.TANH R10, R10 ;  /* 0x0000000a000a7308 */ /* 0x000ee20000002400 */
[----:B-1----:R-:W-:-:S05]  /*7620*/  FMNMX.FTZ R5, R164, R5, !PT ;  /* 0x00000005a4057209 */ /* 0x002fca0007810000 */
[----:B------:R-:W1:Y:S02]  /*7630*/  SHFL.BFLY PT, R172, R5, 0x2, 0x1f ;  /* 0x0c401f0005ac7f89 */ /* 0x000e6400000e0000 */
[----:B------:R-:W4:Y:S08]  /*7640*/  MUFU.TANH R11, R11 ;  /* 0x0000000b000b7308 */ /* 0x000f300000002400 */
[----:B------:R-:W5:Y:S08]  /*7650*/  MUFU.TANH R12, R12 ;  /* 0x0000000c000c7308 */ /* 0x000f700000002400 */
[----:B------:R-:W0:Y:S01]  /*7660*/  MUFU.TANH R162, R162 ;  /* 0x000000a200a27308 */ /* 0x000e220000002400 */
[----:B-1----:R-:W-:Y:S01]  /*7670*/  FMNMX.FTZ R177, R5, R172, !PT ;  /* 0x000000ac05b17209 */ /* 0x002fe20007810000 */
[----:B------:R-:W-:Y:S01]  /*7680*/  FMUL.FTZ R172, R179, UR23 ;  /* 0x00000017b3ac7c20 */ /* 0x000fe20008410000 */
[----:B--2---:R-:W-:-:S05]  /*7690*/  FMNMX.FTZ R5, R8, R9, !PT ;  /* 0x0000000908057209 */ /* 0x004fca0007810000 */
[----:B------:R-:W1:Y:S01]  /*76a0*/  MUFU.TANH R163, R163 ;  /* 0x000000a300a37308 */ /* 0x000e620000002400 */
[----:B------:R-:W2:Y:S01]  /*76b0*/  SHFL.BFLY PT, R180, R177, 0x1, 0x1f ;  /* 0x0c201f00b1b47f89 */ /* 0x000ea200000e0000 */
[----:B---3--:R-:W-:-:S04]  /*76c0*/  FMNMX.FTZ R174, R10, R5, !PT ;  /* 0x000000050aae7209 */ /* 0x008fc80007810000 */
[----:B----4-:R-:W-:Y:S02]  /*76d0*/  FMNMX.FTZ R5, R11, R174, !PT ;  /* 0x000000ae0b057209 */ /* 0x010fe40007810000 */
[----:B------:R-:W3:Y:S01]  /*76e0*/  MUFU.TANH R165, R165 ;  /* 0x000000a500a57308 */ /* 0x000ee20000002400 */
[----:B------:R-:W-:Y:S01]  /*76f0*/  FMUL.FTZ R174, R183, UR23 ;  /* 0x00000017b7ae7c20 */ /* 0x000fe20008410000 */
[----:B-----5:R-:W-:-:S04]  /*7700*/  FMNMX.FTZ R5, R12, R5, !PT ;  /* 0x000000050c057209 */ /* 0x020fc80007810000 */
[----:B0-----:R-:W-:Y:S02]  /*7710*/  FMNMX.FTZ R176, R162, R5, !PT ;  /* 0x00000005a2b07209 */ /* 0x001fe40007810000 */
[----:B------:R-:W0:Y:S02]  /*7720*/  MUFU.TANH R166, R166 ;  /* 0x000000a600a67308 */ /* 0x000e240000002400 */
[----:B-1----:R-:W-:-:S06]  /*7730*/  FMNMX.FTZ R176, R163, R176, !PT ;  /* 0x000000b0a3b07209 */ /* 0x002fcc0007810000 */
[----:B------:R-:W1:Y:S01]  /*7740*/  MUFU.TANH R167, R167 ;  /* 0x000000a700a77308 */ /* 0x000e620000002400 */
[----:B---3--:R-:W-:Y:S02]  /*7750*/  FMNMX.FTZ R175, R165, R176, !PT ;  /* 0x000000b0a5af7209 */ /* 0x008fe40007810000 */
[----:B--2---:R-:W-:-:S05]  /*7760*/  FMNMX.FTZ R5, R177, R180, !PT ;  /* 0x000000b4b1057209 */ /* 0x004fca0007810000 */
[----:B------:R-:W2:Y:S01]  /*7770*/  MUFU.TANH R168, R168 ;  /* 0x000000a800a87308 */ /* 0x000ea20000002400 */
[----:B0-----:R-:W-:Y:S01]  /*7780*/  FMNMX.FTZ R176, R166, R175, !PT ;  /* 0x000000afa6b07209 */ /* 0x001fe20007810000 */
[C---:B------:R-:W-:Y:S01]  /*7790*/  FMUL.FTZ R194, R5.reuse, UR10 ;  /* 0x0000000a05c27c20 */ /* 0x040fe20008410000 */
[----:B------:R-:W-:-:S03]  /*77a0*/  FADD.FTZ R14, -R5, R14 ;  /* 0x0000000e050e7221 */ /* 0x000fc60000010100 */
[--C-:B------:R-:W-:Y:S01]  /*77b0*/  FFMA.FTZ R177, R4, UR10, -R194.reuse ;  /* 0x0000000a04b17c23 */ /* 0x100fe200080108c2 */
[--C-:B------:R-:W-:Y:S01]  /*77c0*/  FFMA.FTZ R178, R152, UR10, -R194.reuse ;  /* 0x0000000a98b27c23 */ /* 0x100fe200080108c2 */
[----:B------:R-:W0:Y:S01]  /*77d0*/  MUFU.TANH R169, R169 ;  /* 0x000000a900a97308 */ /* 0x000e220000002400 */
[----:B-1----:R-:W-:Y:S01]  /*77e0*/  FMNMX.FTZ R175, R167, R176, !PT ;  /* 0x000000b0a7af7209 */ /* 0x002fe20007810000 */
[----:B------:R-:W-:Y:S01]  /*77f0*/  FMUL.FTZ R14, R14, UR10 ;  /* 0x0000000a0e0e7c20 */ /* 0x000fe20008410000 */
        /* <DEDUP_REMOVED lines=19> */
[----:B-1----:R-:W-:-:S07]  /*7930*/  FMNMX.FTZ R175, R171, R176, !PT ;  /* 0x000000b0abaf7209 */ /* 0x002fce0007810000 */
[----:B------:R-:W1:Y:S01]  /*7940*/  MUFU.TANH R173, R173 ;  /* 0x000000ad00ad7308 */ /* 0x000e620000002400 */
[----:B--2---:R-:W-:-:S07]  /*7950*/  FMNMX.FTZ R175, R170, R175, !PT ;  /* 0x000000afaaaf7209 */ /* 0x004fce0007810000 */
[----:B------:R-:W2:Y:S01]  /*7960*/  MUFU.TANH R174, R174 ;  /* 0x000000ae00ae7308 */ /* 0x000ea20000002400 */
[----:B0-----:R-:W-:-:S07]  /*7970*/  FMNMX.FTZ R4, R172, R175, !PT ;  /* 0x000000afac047209 */ /* 0x001fce0007810000 */
[----:B------:R-:W0:Y:S01]  /*7980*/  MUFU.EX2 R14, R14 ;  /* 0x0000000e000e7308 */ /* 0x000e220000000800 */
[----:B-1----:R-:W-:-:S07]  /*7990*/  FMNMX.FTZ R175, R173, R4, !PT ;  /* 0x00000004adaf7209 */ /* 0x002fce0007810000 */
[----:B------:R-:W1:Y:S01]  /*79a0*/  MUFU.EX2 R13, R13 ;  /* 0x0000000d000d7308 */ /* 0x000e620000000800 */
[----:B--2---:R-:W-:-:S05]  /*79b0*/  FMNMX.FTZ R175, R174, R175, !PT ;  /* 0x000000afaeaf7209 */ /* 0x004fca0007810000 */
[----:B------:R-:W2:Y:S02]  /*79c0*/  SHFL.BFLY PT, R4, R175, 0x2, 0x1f ;  /* 0x0c401f00af047f89 */ /* 0x000ea400000e0000 */
[----:B------:R3:W4:Y:S01]  /*79d0*/  MUFU.EX2 R176, R177 ;  /* 0x000000b100b07308 */ /* 0x0007220000000800 */
[-C--:B0-----:R-:W-:Y:S01]  /*79e0*/  FMUL.FTZ R24, R24, R14.reuse ;  /* 0x0000000e18187220 */ /* 0x081fe20000410000 */
        /* <DEDUP_REMOVED lines=8> */
[----:B---3--:R-:W-:-:S02]  /*7a70*/  IMAD.MOV R177, RZ, RZ, -R18 ;  /* 0x000000ffffb17224 */ /* 0x008fc400078e0a12 */
[-C--:B------:R-:W-:Y:S01]  /*7a80*/  FMUL.FTZ R37, R37, R14.reuse ;  /* 0x0000000e25257220 */ /* 0x080fe20000410000 */
[-C--:B------:R-:W-:Y:S01]  /*7a90*/  FMUL.FTZ R40, R40, R14.reuse ;  /* 0x0000000e28287220 */ /* 0x080fe20000410000 */
[-C--:B------:R-:W-:Y:S01]  /*7aa0*/  FMUL.FTZ R41, R41, R14.reuse ;  /* 0x0000000e29297220 */ /* 0x080fe20000410000 */
[-C--:B------:R-:W-:Y:S01]  /*7ab0*/  FMUL.FTZ R44, R44, R14.reuse ;  /* 0x0000000e2c2c7220 */ /* 0x080fe20000410000 */
[----:B------:R-:W-:Y:S01]  /*7ac0*/  ISETP.NE.AND P2, PT, R16, R177, PT ;  /* 0x000000b11000720c */ /* 0x000fe20003f45270 */
        /* <DEDUP_REMOVED lines=47> */
[----:B------:R-:W-:Y:S01]  /*7dc0*/  FFMA.FTZ R175, R10, UR10, -R179 ;  /* 0x0000000a0aaf7c23 */ /* 0x000fe200080108b3 */
[----:B------:R-:W-:-:S02]  /*7dd0*/  IMAD.U32 R168, RZ, RZ, UR24 ;  /* 0x00000018ffa87e24 */ /* 0x000fc4000f8e00ff */
[--C-:B------:R-:W-:Y:S01]  /*7de0*/  FFMA.FTZ R10, R11, UR10, -R179.reuse ;  /* 0x0000000a0b0a7c23 */ /* 0x100fe200080108b3 */
[----:B------:R-:W-:Y:S01]  /*7df0*/  MUFU.EX2 R9, R9 ;  /* 0x0000000900097308 */ /* 0x000fe20000000800 */
[--C-:B------:R-:W-:Y:S01]  /*7e00*/  FFMA.FTZ R11, R12, UR10, -R179.reuse ;  /* 0x0000000a0c0b7c23 */ /* 0x100fe200080108b3 */
[----:B------:R-:W-:Y:S02]  /*7e10*/  @!P1 VIADD R152, R168, 0x28c40 ;  /* 0x00028c40a8989836 */ /* 0x000fe40000000000 */
[--C-:B------:R-:W-:Y:S01]  /*7e20*/  FFMA.FTZ R12, R162, UR10, -R179.reuse ;  /* 0x0000000aa20c7c23 */ /* 0x100fe200080108b3 */
[--C-:B------:R-:W-:Y:S01]  /*7e30*/  FFMA.FTZ R163, R163, UR10, -R179.reuse ;  /* 0x0000000aa3a37c23 */ /* 0x100fe200080108b3 */
[--C-:B------:R-:W-:Y:S01]  /*7e40*/  FFMA.FTZ R165, R165, UR10, -R179.reuse ;  /* 0x0000000aa5a57c23 */ /* 0x100fe200080108b3 */
[--C-:B------:R-:W-:Y:S01]  /*7e50*/  FFMA.FTZ R196, R166, UR10, -R179.reuse ;  /* 0x0000000aa6c47c23 */ /* 0x100fe200080108b3 */
[----:B------:R-:W-:Y:S01]  /*7e60*/  @!P1 PRMT R152, RZ, 0x654, R152 ;  /* 0x00000654ff989816 */ /* 0x000fe20000000098 */
[----:B------:R-:W1:Y:S01]  /*7e70*/  MUFU.EX2 R8, R8 ;  /* 0x0000000800087308 */ /* 0x000e620000000800 */
[--C-:B------:R-:W-:Y:S01]  /*7e80*/  FFMA.FTZ R167, R167, UR10, -R179.reuse ;  /* 0x0000000aa7a77c23 */ /* 0x100fe200080108b3 */
[--C-:B------:R-:W-:Y:S01]  /*7e90*/  FFMA.FTZ R200, R171, UR10, -R179.reuse ;  /* 0x0000000aabc87c23 */ /* 0x100fe200080108b3 */
[----:B------:R4:W-:Y:S01]  /*7ea0*/  @!P1 SYNCS.ARRIVE.TRANS64.RED.A1T0 RZ, [R152+URZ], RZ ;  /* 0x000000ff98ff99a7 */ /* 0x0009e2000810043f */
[----:B------:R-:W-:Y:S01]  /*7eb0*/  MOV R171, UR22 ;  /* 0x0000001600ab7c02 */ /* 0x000fe20008000f00 */
[--C-:B------:R-:W-:Y:S01]  /*7ec0*/  FFMA.FTZ R169, R169, UR10, -R179.reuse ;  /* 0x0000000aa9a97c23 */ /* 0x100fe200080108b3 */
[--C-:B------:R-:W-:Y:S01]  /*7ed0*/  FFMA.FTZ R170, R170, UR10, -R179.reuse ;  /* 0x0000000aaaaa7c23 */ /* 0x100fe200080108b3 */
[----:B------:R-:W-:Y:S01]  /*7ee0*/  FFMA.FTZ R173, R173, UR10, -R179 ;  /* 0x0000000aadad7c23 */ /* 0x000fe200080108b3 */
[----:B------:R-:W2:Y:S01]  /*7ef0*/  MUFU.EX2 R175, R175 ;  /* 0x000000af00af7308 */ /* 0x000ea20000000800 */
[----:B------:R-:W-:-:S02]  /*7f00*/  @!P2 IMAD R154, R171, 0x40, R2 ;  /* 0x00000040ab9aa824 */ /* 0x000fc400078e0202 */
[----:B------:R-:W-:Y:S01]  /*7f10*/  FFMA.FTZ R174, R174, UR10, -R179 ;  /* 0x0000000aaeae7c23 */ /* 0x000fe200080108b3 */
[----:B----4-:R-:W-:Y:S01]  /*7f20*/  FADD.FTZ R152, R176, R3 ;  /* 0x00000003b0987221 */ /* 0x010fe20000010000 */
[----:B------:R-:W-:Y:S01]  /*7f30*/  FFMA.FTZ R172, R172, UR10, -R179 ;  /* 0x0000000aacac7c23 */ /* 0x000fe200080108b3 */
[----:B------:R-:W-:Y:S01]  /*7f40*/  FMUL.FTZ R112, R112, R14 ;  /* 0x0000000e70707220 */ /* 0x000fe20000410000 */
[----:B------:R-:W-:Y:S01]  /*7f50*/  @!P2 LEA R154, R154, UR40, 0x2 ;  /* 0x000000289a9aac11 */ /* 0x000fe2000f8e10ff */
[----:B0-----:R-:W-:Y:S01]  /*7f60*/  FADD.FTZ R3, R15, R152 ;  /* 0x000000980f037221 */ /* 0x001fe20000010000 */
[----:B------:R-:W0:Y:S01]  /*7f70*/  MUFU.EX2 R10, R10 ;  /* 0x0000000a000a7308 */ /* 0x000e220000000800 */
[----:B-1----:R-:W-:Y:S01]  /*7f80*/  FFMA.FTZ R6, R9, R6, R8 ;  /* 0x0000000609067223 */ /* 0x002fe20000010008 */
[-C--:B------:R-:W-:Y:S01]  /*7f90*/  FMUL.FTZ R113, R113, R14.reuse ;  /* 0x0000000e71717220 */ /* 0x080fe20000410000 */
[----:B------:R-:W-:Y:S01]  /*7fa0*/  FADD.FTZ R152, R20, R3 ;  /* 0x0000000314987221 */ /* 0x000fe20000010000 */
[----:B------:R-:W-:Y:S01]  /*7fb0*/  @!P2 STS [R154+0x28800], R14 ;  /* 0x0288000e9a00a388 */ /* 0x000fe20000000800 */
[-C--:B------:R-:W-:Y:S01]  /*7fc0*/  FMUL.FTZ R116, R116, R14.reuse ;  /* 0x0000000e74747220 */ /* 0x080fe20000410000 */
[-C--:B------:R-:W-:Y:S01]  /*7fd0*/  FMUL.FTZ R117, R117, R14.reuse ;  /* 0x0000000e75757220 */ /* 0x080fe20000410000 */
[----:B------:R-:W-:Y:S01]  /*7fe0*/  FADD.FTZ R177, R21, R152 ;  /* 0x0000009815b17221 */ /* 0x000fe20000010000 */
[----:B------:R-:W1:Y:S01]  /*7ff0*/  MUFU.EX2 R11, R11 ;  /* 0x0000000b000b7308 */ /* 0x000e620000000800 */
[----:B--2---:R-:W-:Y:S01]  /*8000*/  FADD.FTZ R3, R175, R6 ;  /* 0x00000006af037221 */ /* 0x004fe20000010000 */
[----:B------:R2:W-:Y:S01]  /*8010*/  @!P2 STS [R154+0x28820], R9 ;  /* 0x028820099a00a388 */ /* 0x0005e20000000800 */
[----:B------:R-:W-:Y:S01]  /*8020*/  FADD.FTZ R152, R178, R177 ;  /* 0x000000b1b2987221 */ /* 0x000fe20000010000 */
[-C--:B------:R-:W-:Y:S01]  /*8030*/  FMUL.FTZ R120, R120, R14.reuse ;  /* 0x0000000e78787220 */ /* 0x080fe20000410000 */
[-C--:B------:R-:W-:Y:S01]  /*8040*/  FMUL.FTZ R121, R121, R14.reuse ;  /* 0x0000000e79797220 */ /* 0x080fe20000410000 */
[-C--:B------:R-:W-:Y:S01]  /*8050*/  FMUL.FTZ R124, R124, R14.reuse ;  /* 0x0000000e7c7c7220 */ /* 0x080fe20000410000 */
[----:B------:R-:W-:Y:S01]  /*8060*/  FADD.FTZ R177, R153, R152 ;  /* 0x0000009899b17221 */ /* 0x000fe20000010000 */
[----:B------:R-:W3:Y:S01]  /*8070*/  MUFU.EX2 R12, R12 ;  /* 0x0000000c000c7308 */ /* 0x000ee20000000800 */
[----:B0-----:R-:W-:Y:S01]  /*8080*/  FADD.FTZ R6, R10, R3 ;  /* 0x000000030a067221 */ /* 0x001fe20000010000 */
[-C--:B------:R-:W-:Y:S01]  /*8090*/  FMUL.FTZ R125, R125, R14.reuse ;  /* 0x0000000e7d7d7220 */ /* 0x080fe20000410000 */
[----:B------:R-:W-:Y:S01]  /*80a0*/  FADD.FTZ R152, R180, R177 ;  /* 0x000000b1b4987221 */ /* 0x000fe20000010000 */
[-C--:B------:R-:W-:Y:S01]  /*80b0*/  FMUL.FTZ R128, R128, R14.reuse ;  /* 0x0000000e80807220 */ /* 0x080fe20000410000 */
[-C--:B------:R-:W-:Y:S01]  /*80c0*/  FMUL.FTZ R129, R129, R14.reuse ;  /* 0x0000000e81817220 */ /* 0x080fe20000410000 */
[-C--:B------:R-:W-:Y:S01]  /*80d0*/  FMUL.FTZ R132, R132, R14.reuse ;  /* 0x0000000e84847220 */ /* 0x080fe20000410000 */
[----:B------:R-:W-:Y:S01]  /*80e0*/  FADD.FTZ R177, R155, R152 ;  /* 0x000000989bb17221 */ /* 0x000fe20000010000 */
        /* <DEDUP_REMOVED lines=9> */
[----:B---3--:R-:W-:Y:S01]  /*8180*/  FADD.FTZ R6, R12, R3 ;  /* 0x000000030c067221 */ /* 0x008fe20000010000 */
[-C--:B------:R-:W-:Y:S01]  /*8190*/  FMUL.FTZ R145, R145, R14.reuse ;  /* 0x0000000e91917220 */ /* 0x080fe20000410000 */
[-C--:B------:R-:W-:Y:S01]  /*81a0*/  FMUL.FTZ R148, R148, R14.reuse ;  /* 0x0000000e94947220 */ /* 0x080fe20000410000 */
[----:B------:R-:W-:Y:S01]  /*81b0*/  FMUL.FTZ R149, R149, R14 ;  /* 0x0000000e95957220 */ /* 0x000fe20000410000 */
[----:B------:R-:W-:Y:S01]  /*81c0*/  F2FP.F16.F32.PACK_AB R158, R180, R153 ;  /* 0x00000099b49e723e */ /* 0x000fe200000000ff */
[----:B------:R-:W-:Y:S01]  /*81d0*/  FMUL.FTZ R26, R26, R9 ;  /* 0x000000091a1a7220 */ /* 0x000fe20000410000 */
[----:B--2---:R-:W-:Y:S01]  /*81e0*/  F2FP.F16.F32.PACK_AB R154, R20, R15 ;  /* 0x0000000f149a723e */ /* 0x004fe200000000ff */
        /* <DEDUP_REMOVED lines=58> */
[----:B-1----:R-:W-:Y:S01]  /*8590*/  FADD.FTZ R6, R198, R3 ;  /* 0x00000003c6067221 */ /* 0x002fe20000010000 */
[----:B------:R1:W-:Y:S01]  /*85a0*/  STSM.16.M88.4 [R19+0x26800], R152 ;  /* 0x0268009813007844 */ /* 0x0003e20000000200 */
        /* <DEDUP_REMOVED lines=22> */
[C---:B---3--:R-:W-:Y:S01]  /*8710*/  FADD.FTZ R6, R192.reuse, R13 ;  /* 0x0000000dc0067221 */ /* 0x048fe20000010000 */
[----:B------:R-:W-:Y:S01]  /*8720*/  F2FP.F16.F32.PACK_AB R164, R192, R159 ;  /* 0x0000009fc0a4723e */ /* 0x000fe200000000ff */
[----:B------:R-:W-:Y:S01]  /*8730*/  FMUL.FTZ R131, R131, R9 ;  /* 0x0000000983837220 */ /* 0x000fe20000410000 */
[----:B------:R-:W-:Y:S01]  /*8740*/  F2FP.F16.F32.PACK_AB R159, R196, R165 ;  /* 0x000000a5c49f723e */ /* 0x000fe200000000ff */
[-C--:B------:R-:W-:Y:S01]  /*8750*/  FMUL.FTZ R134, R134, R9.reuse ;  /* 0x0000000986867220 */ /* 0x080fe20000410000 */
[-C--:B------:R-:W-:Y:S01]  /*8760*/  FMUL.FTZ R135, R135, R9.reuse ;  /* 0x0000000987877220 */ /* 0x080fe20000410000 */
[----:B------:R-:W-:Y:S01]  /*8770*/  FMUL.FTZ R138, R138, R9 ;  /* 0x000000098a8a7220 */ /* 0x000fe20000410000 */
[----:B------:R-:W3:Y:S01]  /*8780*/  MUFU.EX2 R170, R170 ;  /* 0x000000aa00aa7308 */ /* 0x000ee20000000800 */
[C---:B--2---:R-:W-:Y:S01]  /*8790*/  FADD.FTZ R3, R200.reuse, R3 ;  /* 0x00000003c8037221 */ /* 0x044fe20000010000 */
[----:B------:R-:W-:Y:S01]  /*87a0*/  F2FP.F16.F32.PACK_AB R163, R200, R169 ;  /* 0x000000a9c8a3723e */ /* 0x000fe200000000ff */
[----:B------:R1:W-:Y:S01]  /*87b0*/  STSM.16.M88.4 [R184], R156 ;  /* 0x0000009cb8007844 */ /* 0x0003e20000000200 */
        /* <DEDUP_REMOVED lines=8> */
[----:B------:R-:W-:-:S04]  /*8840*/  FMUL.FTZ R151, R151, R9 ;  /* 0x0000000997977220 */ /* 0x000fc80000410000 */
[----:B------:R-:W0:Y:S01]  /*8850*/  MUFU.EX2 R171, R172 ;  /* 0x000000ac00ab7308 */ /* 0x000e220000000800 */
[----:B---3--:R-:W-:-:S07]  /*8860*/  FADD.FTZ R6, R170, R3 ;  /* 0x00000003aa067221 */ /* 0x008fce0000010000 */
[----:B------:R-:W3:Y:S01]  /*8870*/  MUFU.EX2 R173, R173 ;  /* 0x000000ad00ad7308 */ /* 0x000ee20000000800 */
[C---:B--2---:R-:W-:Y:S01]  /*8880*/  F2FP.F16.F32.PACK_AB R166, R194.reuse, R161 ;  /* 0x000000a1c2a6723e */ /* 0x044fe200000000ff */
[----:B------:R-:W-:Y:S01]  /*8890*/  FADD.FTZ R3, R194, R13 ;  /* 0x0000000dc2037221 */ /* 0x000fe20000010000 */
[----:B------:R-:W-:-:S05]  /*88a0*/  F2FP.F16.F32.PACK_AB R161, R198, R167 ;  /* 0x000000a7c6a1723e */ /* 0x000fca00000000ff */
[----:B------:R-:W2:Y:S01]  /*88b0*/  MUFU.EX2 R174, R174 ;  /* 0x000000ae00ae7308 */ /* 0x000ea20000000800 */
[C---:B0-----:R-:W-:Y:S01]  /*88c0*/  FADD.FTZ R6, R171.reuse, R6 ;  /* 0x00000006ab067221 */ /* 0x041fe20000010000 */
[----:B------:R-:W-:Y:S01]  /*88d0*/  F2FP.F16.F32.PACK_AB R165, R171, R170 ;  /* 0x000000aaaba5723e */ /* 0x000fe200000000ff */
[----:B------:R1:W-:Y:S02]  /*88e0*/  STSM.16.M88.4 [R22], R160 ;  /* 0x000000a016007844 */ /* 0x0003e40000000200 */
[----:B---3--:R-:W-:Y:S01]  /*88f0*/  FADD.FTZ R11, R173, R6 ;  /* 0x00000006ad0b7221 */ /* 0x008fe20000010000 */
[----:B--2---:R-:W-:-:S03]  /*8900*/  F2FP.F16.F32.PACK_AB R167, R174, R173 ;  /* 0x000000adaea7723e */ /* 0x004fc600000000ff */
[----:B------:R-:W-:Y:S02]  /*8910*/  FADD.FTZ R6, R174, R11 ;  /* 0x0000000bae067221 */ /* 0x000fe40000010000 */
[----:B------:R1:W-:Y:S01]  /*8920*/  STSM.16.M88.4 [R23], R164 ;  /* 0x000000a417007844 */ /* 0x0003e20000000200 */
[----:B------:R-:W-:Y:S05]  /*8930*/  @!P0 BRA `(.L_x_6113) ;  /* 0x0000000000048947 */ /* 0x000fea0003800000 */
[----:B------:R-:W-:Y:S01]  /*8940*/  BPT.TRAP 0x1 ;  /* 0x000000040000795c */ /* 0x000fe20000300000 */
.L_x_6113:
[----:B------:R0:W2:Y:S01]  /*8950*/  SYNCS.PHASECHK.TRANS64.TRYWAIT P2, [UR24+0x28c50], R7 ;  /* 0x028c5007ff0075a7 */ /* 0x0000a20008040158 */
[----:B------:R-:W-:Y:S05]  /*8960*/  @!P0 BRA `(.L_x_6114) ;  /* 0x0000000000048947 */ /* 0x000fea0003800000 */
[----:B------:R-:W-:Y:S01]  /*8970*/  BPT.TRAP 0x1 ;  /* 0x000000040000795c */ /* 0x000fe20000300000 */
.L_x_6114:
[----:B--2---:R-:W-:Y:S05]  /*8980*/  @P2 BRA `(.L_x_6115) ;  /* 0x0000000000082947 */ /* 0x004fea0003800000 */
[----:B------:R-:W2:Y:S02]  /*8990*/  SYNCS.PHASECHK.TRANS64.TRYWAIT P2, [UR24+0x28c50], R7 ;  /* 0x028c5007ff0075a7 */ /* 0x000ea40008040158 */
[----:B--2---:R-:W-:Y:S05]  /*89a0*/  @!P2 BRA `(.L_x_6116) ;  /* 0x000000880098a947 */ /* 0x004fea0003800000 */
.L_x_6115:
[----:B------:R-:W-:Y:S01]  /*89b0*/  ULEA UR11, UR39, UR47, 0xc ;  /* 0x0000002f270b7291 */ /* 0x000fe2000f8e603f */
[----:B------:R-:W-:Y:S01]  /*89c0*/  WARPGROUP.ARRIVE ;  /* 0x00000000000079c5 */ /* 0x000fe20000000000 */
[----:B------:R-:W-:Y:S01]  /*89d0*/  UMOV UR7, 0x40000040 ;  /* 0x4000004000077882 */ /* 0x000fe20000000000 */
[----:B------:R-:W-:Y:S01]  /*89e0*/  ISETP.LT.AND P2, PT, RZ, UR21, PT ;  /* 0x00000015ff007c0c */ /* 0x000fe2000bf41270 */
[----:B--2---:R-:W-:Y:S01]  /*89f0*/  @!P1 VIADD R168, R168, 0x28c60 ;  /* 0x00028c60a8a89836 */ /* 0x004fe20000000000 */
[----:B------:R-:W-:Y:S01]  /*8a00*/  UIADD3 UR21, UR21, -0x1, URZ ;  /* 0xffffffff15157890 */ /* 0x000fe2000fffe03f */
[----:B------:R-:W-:Y:S01]  /*8a10*/  MOV R9, R4 ;  /* 0x0000000400097202 */ /* 0x000fe20000000f00 */
        /* <DEDUP_REMOVED lines=34> */
.L_x_6108:
[----:B------:R-:W4:Y:S01]  /*8c40*/  SHFL.BFLY PT, R0, R3, 0x2, 0x1f ;  /* 0x0c401f0003007f89 */ /* 0x000f2200000e0000 */
[----:B------:R-:W-:Y:S01]  /*8c50*/  IMAD.U32 R12, RZ, RZ, UR10 ;  /* 0x0000000aff0c7e24 */ /* 0x000fe2000f8e00ff */
[----:B------:R-:W-:Y:S01]  /*8c60*/  UIADD3 UR37, UR37, 0x1, URZ ;  /* 0x0000000125257890 */ /* 0x000fe2000fffe03f */
[----:B------:R-:W-:Y:S01]  /*8c70*/  IMAD.U32 R20, RZ, RZ, UR10 ;  /* 0x0000000aff147e24 */ /* 0x000fe2000f8e00ff */
[----:B------:R-:W5:Y:S01]  /*8c80*/  SHFL.BFLY PT, R9, R6, 0x2, 0x1f ;  /* 0x0c401f0006097f89 */ /* 0x000f6200000e0000 */
[----:B------:R-:W-:Y:S08]  /*8c90*/  BAR.ARV 0x8, 0xa0 ;  /* 0x0202800000007b1d */ /* 0x000ff00000002000 */
[----:B------:R-:W-:Y:S01]  /*8ca0*/  BAR.SYNC.DEFER_BLOCKING 0xf, 0x100 ;  /* 0x03c4000000007b1d */ /* 0x000fe20000010000 */
[----:B----4-:R-:W-:Y:S01]  /*8cb0*/  FADD.FTZ R0, R0, R3 ;  /* 0x0000000300007221 */ /* 0x010fe20000010000 */
[----:B------:R-:W-:Y:S01]  /*8cc0*/  IMAD.U32 R3, RZ, RZ, UR39 ;  /* 0x00000027ff037e24 */ /* 0x000fe2000f8e00ff */
[----:B------:R-:W-:Y:S01]  /*8cd0*/  UIADD3 UR39, UR39, 0x1, URZ ;  /* 0x0000000127277890 */ /* 0x000fe2000fffe03f */
[----:B-----5:R-:W-:-:S02]  /*8ce0*/  FADD.FTZ R9, R9, R6 ;  /* 0x0000000609097221 */ /* 0x020fc40000010000 */
[----:B01----:R-:W0:Y:S01]  /*8cf0*/  SHFL.BFLY PT, R7, R0, 0x1, 0x1f ;  /* 0x0c201f0000077f89 */ /* 0x003e2200000e0000 */
[----:B------:R-:W-:-:S03]  /*8d00*/  UISETP.NE.AND UP0, UPT, UR39, 0x2, UPT ;  /* 0x000000022700788c */ /* 0x000fc6000bf05270 */
[----:B------:R-:W1:Y:S01]  /*8d10*/  SHFL.BFLY PT, R8, R9, 0x1, 0x1f ;  /* 0x0c201f0009087f89 */ /* 0x000e6200000e0000 */
        /* <DEDUP_REMOVED lines=8> */
[----:B------:R-:W-:Y:S02]  /*8da0*/  CS2R R6, SRZ ;  /* 0x0000000000067805 */ /* 0x000fe4000001ff00 */
[----:B------:R-:W-:-:S07]  /*8db0*/  FSETP.NE.FTZ.AND P2, PT, R14, RZ, PT ;  /* 0x000000ff0e00720b */ /* 0x000fce0003f55000 */
[----:B------:R-:W0:Y:S01]  /*8dc0*/  @P1 MUFU.RCP R7, R13 ;  /* 0x0000000d00071308 */ /* 0x000e220000001000 */
[----:B------:R-:W-:Y:S01]  /*8dd0*/  @P1 FMUL.FTZ R12, R12, 0.69314718246459960938 ;  /* 0x3f3172180c0c1820 */ /* 0x000fe20000410000 */
[----:B------:R-:W-:-:S04]  /*8de0*/  @!P0 LEA R0, R3, R2, 0x6 ;  /* 0x0000000203008211 */ /* 0x000fc800078e30ff */
[----:B------:R-:W-:Y:S01]  /*8df0*/  @P2 FMUL.FTZ R20, R20, 0.69314718246459960938 ;  /* 0x3f31721814142820 */ /* 0x000fe20000410000 */
[----:B------:R-:W-:Y:S02]  /*8e00*/  MOV R3, 0xff800000 ;  /* 0xff80000000037802 */ /* 0x000fe40000000f00 */
[----:B------:R-:W-:Y:S01]  /*8e10*/  @!P0 LEA R9, R0, UR40, 0x2 ;  /* 0x0000002800098c11 */ /* 0x000fe2000f8e10ff */
[----:B------:R-:W-:Y:S01]  /*8e20*/  @P2 MUFU.RCP R6, R14 ;  /* 0x0000000e00062308 */ /* 0x000fe20000001000 */
[----:B------:R-:W-:-:S07]  /*8e30*/  IMAD.MOV.U32 R0, RZ, RZ, -0x800000 ;  /* 0xff800000ff007424 */ /* 0x000fce00078e00ff */
[----:B------:R-:W1:Y:S01]  /*8e40*/  @P1 MUFU.LG2 R13, R13 ;  /* 0x0000000d000d1308 */ /* 0x000e620000000c00 */
        /* <DEDUP_REMOVED lines=65> */
[----:B-1----:R-:W-:Y:S01]  /*9260*/  @P1 FMUL.FTZ R13, R13, 0.69314718246459960938 ;  /* 0x3f3172180d0d1820 */ /* 0x002fe20000410000 */
        /* <DEDUP_REMOVED lines=50> */
[-C--:B--23--:R-:W-:Y:S01]  /*9590*/  FMUL.FTZ R168, R118, R6.reuse ;  /* 0x0000000676a87220 */ /* 0x08cfe20000410000 */
        /* <DEDUP_REMOVED lines=20> */
.L_x_6079:
[----:B------:R-:W0:Y:S08]  /*96e0*/  S2UR UR4, SR_CgaCtaId ;  /* 0x00000000000479c3 */ /* 0x000e300000008800 */
[----:B------:R-:W-:Y:S06]  /*96f0*/  BAR.SYNC.DEFER_BLOCKING 0x5, 0x120 ;  /* 0x0144800000007b1d */ /* 0x000fec0000010000 */
[----:B------:R-:W-:Y:S01]  /*9700*/  UMOV UR40, 0x400 ;  /* 0x0000040000287882 */ /* 0x000fe20000000000 */
[----:B------:R-:W-:Y:S01]  /*9710*/  BSSY B0, `(.L_x_6118) ;  /* 0x0000291000007945 */ /* 0x000fe20003800000 */
[----:B0-----:R-:W-:-:S09]  /*9720*/  ULEA UR40, UR4, UR40, 0x18 ;  /* 0x0000002804287291 */ /* 0x001fd2000f8ec03f */
[----:B------:R-:W0:Y:S02]  /*9730*/  LDS.128 R4, [UR40+0x28cd0] ;  /* 0x028cd028ff047984 */ /* 0x000e240008000c00 */
[----:B0-----:R-:W-:Y:S02]  /*9740*/  R2UR UR52, R5 ;  /* 0x00000000053472ca */ /* 0x001fe400000e0000 */
[----:B------:R-:W-:Y:S01]  /*9750*/  R2UR UR5, R6 ;  /* 0x00000000060572ca */ /* 0x000fe200000e0000 */
        /* <DEDUP_REMOVED lines=10> */
[----:B------:R-:W-:Y:S01]  /*9800*/  F2FP.F16.F32.PACK_AB R8, R8, R161 ;  /* 0x000000a10808723e */ /* 0x000fe200000000ff */
[----:B------:R-:W-:Y:S01]  /*9810*/  UISETP.NE.U32.AND UP0, UPT, UR8, URZ, UPT ;  /* 0x0000003f0800728c */ /* 0x000fe2000bf05070 */
[----:B------:R-:W-:-:S02]  /*9820*/  F2FP.F16.F32.PACK_AB R11, R31, R11 ;  /* 0x0000000b1f0b723e */ /* 0x000fc400000000ff */
[----:B------:R-:W-:Y:S01]  /*9830*/  F2FP.F16.F32.PACK_AB R33, R35, R34 ;  /* 0x000000222321723e */ /* 0x000fe200000000ff */
[----:B------:R-:W-:Y:S01]  /*9840*/  UISETP.NE.AND.EX UP0, UPT, UR9, URZ, UPT, UP0 ;  /* 0x0000003f0900728c */ /* 0x000fe2000bf05300 */
[----:B------:R-:W-:Y:S02]  /*9850*/  F2FP.F16.F32.PACK_AB R40, R41, R40 ;  /* 0x000000282928723e */ /* 0x000fe400000000ff */
[----:B------:R-:W-:Y:S02]  /*9860*/  F2FP.F16.F32.PACK_AB R34, R37, R36 ;  /* 0x000000242522723e */ /* 0x000fe400000000ff */
[----:B------:R-:W-:Y:S02]  /*9870*/  F2FP.F16.F32.PACK_AB R35, R39, R38 ;  /* 0x000000262723723e */ /* 0x000fe400000000ff */
[----:B------:R-:W-:Y:S02]  /*9880*/  F2FP.F16.F32.PACK_AB R41, R43, R42 ;  /* 0x0000002a2b29723e */ /* 0x000fe400000000ff */
        /* <DEDUP_REMOVED lines=13> */
[----:B------:R-:W-:Y:S01]  /*9960*/  F2FP.F16.F32.PACK_AB R51, R55, R54 ;  /* 0x000000363733723e */ /* 0x000fe200000000ff */
[----:B------:R-:W-:Y:S01]  /*9970*/  UIADD3 UR4, UP2, UR10, UR6, URZ ;  /* 0x000000060a047290 */ /* 0x000fe2000ff5e03f */
[C---:B------:R-:W-:Y:S01]  /*9980*/  IADD3 R177, P0, R122.reuse, 0x40, RZ ;  /* 0x000000407ab17810 */ /* 0x040fe20007f1e0ff */
[----:B------:R-:W-:Y:S01]  /*9990*/  UISETP.NE.AND.EX UP1, UPT, UR7, URZ, UPT, UP1 ;  /* 0x0000003f0700728c */ /* 0x000fe2000bf25310 */
[----:B------:R-:W-:Y:S01]  /*99a0*/  IADD3 R183, P6, R122, 0x2020, RZ ;  /* 0x000020207ab77810 */ /* 0x000fe20007fde0ff */
[----:B------:R-:W-:Y:S01]  /*99b0*/  @UP0 UIADD3 UR6, UP3, UR10, UR8, URZ ;  /* 0x000000080a060290 */ /* 0x000fe2000ff7e03f */
[----:B------:R-:W-:Y:S01]  /*99c0*/  LOP3.LUT R6, R177, 0x380, RZ, 0xc0, !PT ;  /* 0x00000380b1067812 */ /* 0x000fe200078ec0ff */
[----:B------:R-:W-:Y:S01]  /*99d0*/  UIADD3.X UR8, UR11, UR7, URZ, UP2, !UPT ;  /* 0x000000070b087290 */ /* 0x000fe200097fe43f */
[----:B------:R-:W-:Y:S01]  /*99e0*/  IADD3.X R13, RZ, R123, RZ, P0, !PT ;  /* 0x0000007bff0d7210 */ /* 0x000fe200007fe4ff */
[----:B------:R-:W-:Y:S01]  /*99f0*/  IMAD.X R25, RZ, RZ, R123, P6 ;  /* 0x000000ffff197224 */ /* 0x000fe200030e067b */
[----:B------:R-:W-:Y:S01]  /*9a00*/  SHF.R.U64 R6, R6, 0x3, RZ ;  /* 0x0000000306067819 */ /* 0x000fe200000012ff */
[----:B------:R-:W-:Y:S01]  /*9a10*/  @UP0 UIADD3.X UR7, UR11, UR9, URZ, UP3, !UPT ;  /* 0x000000090b070290 */ /* 0x000fe20009ffe43f */
[----:B------:R-:W-:-:S02]  /*9a20*/  IADD3 R175, P1, R122, 0x20, RZ ;  /* 0x000000207aaf7810 */ /* 0x000fc40007f3e0ff */
[----:B------:R-:W-:Y:S02]  /*9a30*/  LOP3.LUT R12, R6, R177, RZ, 0x3c, !PT ;  /* 0x000000b1060c7212 */ /* 0x000fe400078e3cff */
[----:B------:R-:W-:Y:S01]  /*9a40*/  LOP3.LUT R6, R183, 0x380, RZ, 0xc0, !PT ;  /* 0x00000380b7067812 */ /* 0x000fe200078ec0ff */
[--C-:B------:R-:W-:Y:S01]  /*9a50*/  IMAD.X R5, RZ, RZ, R123.reuse, P1 ;  /* 0x000000ffff057224 */ /* 0x100fe200008e067b */
[----:B------:R-:W-:Y:S02]  /*9a60*/  IADD3 R197, P0, R122, 0x4020, RZ ;  /* 0x000040207ac57810 */ /* 0x000fe40007f1e0ff */
[----:B------:R-:W-:Y:S02]  /*9a70*/  SHF.R.U64 R6, R6, 0x3, RZ ;  /* 0x0000000306067819 */ /* 0x000fe400000012ff */
[----:B------:R-:W-:Y:S01]  /*9a80*/  IADD3 R191, P5, R122, 0x2040, RZ ;  /* 0x000020407abf7810 */ /* 0x000fe20007fbe0ff */
[----:B------:R-:W-:Y:S01]  /*9a90*/  IMAD.X R95, RZ, RZ, R123, P0 ;  /* 0x000000ffff5f7224 */ /* 0x000fe200000e067b */
[----:B------:R-:W-:-:S02]  /*9aa0*/  LOP3.LUT R24, R6, R183, RZ, 0x3c, !PT ;  /* 0x000000b706187212 */ /* 0x000fc400078e3cff */
[----:B------:R-:W-:Y:S02]  /*9ab0*/  LOP3.LUT R6, R197, 0x380, RZ, 0xc0, !PT ;  /* 0x00000380c5067812 */ /* 0x000fe400078ec0ff */
[C---:B------:R-:W-:Y:S02]  /*9ac0*/  IADD3 R195, P1, R122.reuse, 0x4000, RZ ;  /* 0x000040007ac37810 */ /* 0x040fe40007f3e0ff */
[----:B------:R-:W-:Y:S02]  /*9ad0*/  IADD3 R179, P4, R122, 0x60, RZ ;  /* 0x000000607ab37810 */ /* 0x000fe40007f9e0ff */
[----:B------:R-:W-:Y:S01]  /*9ae0*/  IADD3.X R83, RZ, R123, RZ, P5, !PT ;  /* 0x0000007bff537210 */ /* 0x000fe20002ffe4ff */
[--C-:B------:R-:W-:Y:S01]  /*9af0*/  IMAD.X R91, RZ, RZ, R123.reuse, P1 ;  /* 0x000000ffff5b7224 */ /* 0x100fe200008e067b */
[----:B------:R-:W-:Y:S01]  /*9b00*/  SHF.R.U64 R6, R6, 0x3, RZ ;  /* 0x0000000306067819 */ /* 0x000fe200000012ff */
[----:B------:R-:W-:Y:S01]  /*9b10*/  IMAD.X R15, RZ, RZ, R123, P4 ;  /* 0x000000ffff0f7224 */ /* 0x000fe200020e067b */
[----:B------:R-:W-:-:S02]  /*9b20*/  LOP3.LUT R107, R122, 0x380, RZ, 0xc0, !PT ;  /* 0x000003807a6b7812 */ /* 0x000fc400078ec0ff */
        /* <DEDUP_REMOVED lines=8> */
[----:B------:R-:W-:-:S02]  /*9bb0*/  LOP3.LUT R14, R179, 0x380, RZ, 0xc0, !PT ;  /* 0x00000380b30e7812 */ /* 0x000fc400078ec0ff */
[----:B------:R-:W-:Y:S01]  /*9bc0*/  LOP3.LUT R94, R6, R197, RZ, 0x3c, !PT ;  /* 0x000000c5065e7212 */ /* 0x000fe200078e3cff */
[----:B------:R-:W-:Y:S01]  /*9bd0*/  IMAD.X R119, RZ, RZ, R123, P1 ;  /* 0x000000ffff777224 */ /* 0x000fe200008e067b */
[----:B------:R-:W-:Y:S02]  /*9be0*/  SHF.R.U64 R107, R107, 0x3, RZ ;  /* 0x000000036b6b7819 */ /* 0x000fe400000012ff */
[----:B------:R-:W-:Y:S02]  /*9bf0*/  LOP3.LUT R20, R181, 0x380, RZ, 0xc0, !PT ;  /* 0x00000380b5147812 */ /* 0x000fe400078ec0ff */
[----:B------:R-:W-:Y:S02]  /*9c00*/  LOP3.LUT R6, R205, 0x380, RZ, 0xc0, !PT ;  /* 0x00000380cd067812 */ /* 0x000fe400078ec0ff */
[----:B------:R-:W-:Y:S02]  /*9c10*/  IADD3 R203, P6, R122, 0x6000, RZ ;  /* 0x000060007acb7810 */ /* 0x000fe40007fde0ff */
[----:B------:R-:W-:-:S02]  /*9c20*/  SHF.R.U64 R4, R4, 0x3, RZ ;  /* 0x0000000304047819 */ /* 0x000fc400000012ff */
[C---:B------:R-:W-:Y:S02]  /*9c30*/  IADD3 R199, P4, R122.reuse, 0x4040, RZ ;  /* 0x000040407ac77810 */ /* 0x040fe40007f9e0ff */
[C---:B------:R-:W-:Y:S02]  /*9c40*/  IADD3 R114, P2, R122.reuse, 0x6040, RZ ;  /* 0x000060407a727810 */ /* 0x040fe40007f5e0ff */
[----:B------:R-:W-:Y:S02]  /*9c50*/  LOP3.LUT R82, R191, 0x380, RZ, 0xc0, !PT ;  /* 0x00000380bf527812 */ /* 0x000fe400078ec0ff */
[----:B------:R-:W-:Y:S02]  /*9c60*/  IADD3 R201, P3, R122, 0x4060, RZ ;  /* 0x000040607ac97810 */ /* 0x000fe40007f7e0ff */
[----:B------:R-:W-:Y:S02]  /*9c70*/  SHF.R.U64 R14, R14, 0x3, RZ ;  /* 0x000000030e0e7819 */ /* 0x000fe400000012ff */
[----:B------:R-:W-:Y:S01]  /*9c80*/  LOP3.LUT R86, R193, 0x380, RZ, 0xc0, !PT ;  /* 0x00000380c1567812 */ /* 0x000fe200078ec0ff */
[----:B------:R-:W-:Y:S01]  /*9c90*/  IMAD.X R103, RZ, RZ, R123, P3 ;  /* 0x000000ffff677224 */ /* 0x000fe200018e067b */
[----:B------:R-:W-:-:S02]  /*9ca0*/  LOP3.LUT R110, R118, 0x380, RZ, 0xc0, !PT ;  /* 0x00000380766e7812 */ /* 0x000fc400078ec0ff */
[----:B------:R-:W-:Y:S01]  /*9cb0*/  LOP3.LUT R122, R107, R122, RZ, 0x3c, !PT ;  /* 0x0000007a6b7a7212 */ /* 0x000fe200078e3cff */
[----:B------:R-:W-:Y:S01]  /*9cc0*/  IMAD.X R107, RZ, RZ, R123, P6 ;  /* 0x000000ffff6b7224 */ /* 0x000fe200030e067b */
[----:B------:R-:W-:Y:S02]  /*9cd0*/  SHF.R.U64 R20, R20, 0x3, RZ ;  /* 0x0000000314147819 */ /* 0x000fe400000012ff */
[----:B------:R-:W-:Y:S02]  /*9ce0*/  LOP3.LUT R90, R195, 0x380, RZ, 0xc0, !PT ;  /* 0x00000380c35a7812 */ /* 0x000fe400078ec0ff */
[----:B------:R-:W-:Y:S02]  /*9cf0*/  SHF.R.U64 R6, R6, 0x3, RZ ;  /* 0x0000000306067819 */ /* 0x000fe400000012ff */
[----:B------:R-:W-:Y:S02]  /*9d00*/  LOP3.LUT R4, R4, R175, RZ, 0x3c, !PT ;  /* 0x000000af04047212 */ /* 0x000fe400078e3cff */
[----:B------:R-:W-:-:S02]  /*9d10*/  LOP3.LUT R106, R203, 0x380, RZ, 0xc0, !PT ;  /* 0x00000380cb6a7812 */ /* 0x000fc400078ec0ff */
[----:B------:R-:W-:Y:S02]  /*9d20*/  SHF.R.U64 R82, R82, 0x3, RZ ;  /* 0x0000000352527819 */ /* 0x000fe400000012ff */
[----:B------:R-:W-:Y:S02]  /*9d30*/  LOP3.LUT R98, R199, 0x380, RZ, 0xc0, !PT ;  /* 0x00000380c7627812 */ /* 0x000fe400078ec0ff */
[----:B------:R-:W-:Y:S02]  /*9d40*/  LOP3.LUT R27, R114, 0x380, RZ, 0xc0, !PT ;  /* 0x00000380721b7812 */ /* 0x000fe400078ec0ff */
[----:B------:R-:W-:Y:S02]  /*9d50*/  LOP3.LUT R14, R14, R179, RZ, 0x3c, !PT ;  /* 0x000000b30e0e7212 */ /* 0x000fe400078e3cff */
[----:B------:R-:W-:Y:S02]  /*9d60*/  SHF.R.U64 R86, R86, 0x3, RZ ;  /* 0x0000000356567819 */ /* 0x000fe400000012ff */
[----:B------:R-:W-:-:S02]  /*9d70*/  LOP3.LUT R102, R201, 0x380, RZ, 0xc0, !PT ;  /* 0x00000380c9667812 */ /* 0x000fc400078ec0ff */
[----:B------:R-:W-:Y:S02]  /*9d80*/  SHF.R.U64 R29, R110, 0x3, RZ ;  /* 0x000000036e1d7819 */ /* 0x000fe400000012ff */
[----:B------:R-:W-:Y:S02]  /*9d90*/  LOP3.LUT R20, R20, R181, RZ, 0x3c, !PT ;  /* 0x000000b514147212 */ /* 0x000fe400078e3cff */
[----:B------:R-:W-:Y:S02]  /*9da0*/  SHF.R.U64 R90, R90, 0x3, RZ ;  /* 0x000000035a5a7819 */ /* 0x000fe400000012ff */
[----:B------:R-:W-:Y:S02]  /*9db0*/  MOV R122, R122 ;  /* 0x0000007a007a7202 */ /* 0x000fe40000000f00 */
[----:B------:R-:W-:Y:S02]  /*9dc0*/  LOP3.LUT R110, R6, R205, RZ, 0x3c, !PT ;  /* 0x000000cd066e7212 */ /* 0x000fe400078e3cff */
[----:B------:R-:W-:Y:S01]  /*9dd0*/  SHF.R.U64 R106, R106, 0x3, RZ ;  /* 0x000000036a6a7819 */ /* 0x000fe200000012ff */
[----:B------:R0:W-:Y:S01]  /*9de0*/  STSM.16.M88.4 [R122], R8 ;  /* 0x000000087a007844 */ /* 0x0001e20000000200 */
[----:B------:R-:W-:-:S02]  /*9df0*/  MOV R6, R4 ;  /* 0x0000000400067202 */ /* 0x000fc40000000f00 */
[----:B------:R-:W-:Y:S02]  /*9e00*/  LOP3.LUT R82, R82, R191, RZ, 0x3c, !PT ;  /* 0x000000bf52527212 */ /* 0x000fe400078e3cff */
[----:B------:R-:W-:Y:S01]  /*9e10*/  SHF.R.U64 R98, R98, 0x3, RZ ;  /* 0x0000000362627819 */ /* 0x000fe200000012ff */
[----:B------:R-:W-:Y:S01]  /*9e20*/  STSM.16.M88.4 [R6], R32 ;  /* 0x0000002006007844 */ /* 0x000fe20000000200 */
[----:B------:R-:W-:Y:S02]  /*9e30*/  SHF.R.U64 R27, R27, 0x3, RZ ;  /* 0x000000031b1b7819 */ /* 0x000fe400000012ff */
[----:B------:R-:W-:Y:S02]  /*9e40*/  MOV R12, R12 ;  /* 0x0000000c000c7202 */ /* 0x000fe40000000f00 */
[----:B------:R-:W-:Y:S02]  /*9e50*/  LOP3.LUT R86, R86, R193, RZ, 0x3c, !PT ;  /* 0x000000c156567212 */ /* 0x000fe400078e3cff */
[----:B------:R-:W-:Y:S01]  /*9e60*/  SHF.R.U64 R102, R102, 0x3, RZ ;  /* 0x0000000366667819 */ /* 0x000fe200000012ff */
[----:B------:R-:W-:Y:S01]  /*9e70*/  STSM.16.M88.4 [R12], R40 ;  /* 0x000000280c007844 */ /* 0x000fe20000000200 */
[----:B------:R-:W-:Y:S01]  /*9e80*/  MOV R14, R14 ;  /* 0x0000000e000e7202 */ /* 0x000fe20000000f00 */
[----:B0-----:R-:W-:Y:S01]  /*9e90*/  IMAD.U32 R10, RZ, RZ, UR6 ;  /* 0x00000006ff0a7e24 */ /* 0x001fe2000f8e00ff */
        /* <DEDUP_REMOVED lines=15> */
[-C--:B------:R-:W-:Y:S01]  /*9f90*/  IADD3.X R99, RZ, R123.reuse, RZ, P4, !PT ;  /* 0x0000007bff637210 */ /* 0x080fe200027fe4ff */
[----:B------:R-:W-:Y:S01]  /*9fa0*/  STSM.16.M88.4 [R24], R64 ;  /* 0x0000004018007844 */ /* 0x000fe20000000200 */
[----:B------:R-:W-:Y:S02]  /*9fb0*/  IADD3.X R115, RZ, R123, RZ, P2, !PT ;  /* 0x0000007bff737210 */ /* 0x000fe400017fe4ff */
[----:B------:R-:W-:Y:S02]  /*9fc0*/  LOP3.LUT R98, R98, R199, RZ, 0x3c, !PT ;  /* 0x000000c762627212 */ /* 0x000fe400078e3cff */
[----:B------:R-:W-:Y:S02]  /*9fd0*/  LOP3.LUT R114, R27, R114, RZ, 0x3c, !PT ;  /* 0x000000721b727212 */ /* 0x000fe400078e3cff */
[----:B------:R-:W-:Y:S02]  /*9fe0*/  MOV R5, R82 ;  /* 0x0000005200057202 */ /* 0x000fe40000000f00 */
[----:B------:R-:W-:-:S02]  /*9ff0*/  F2FP.F16.F32.PACK_AB R74, R77, R76 ;  /* 0x0000004c4d4a723e */ /* 0x000fc400000000ff */
[----:B------:R-:W-:Y:S02]  /*a000*/  F2FP.F16.F32.PACK_AB R75, R79, R78 ;  /* 0x0000004e4f4b723e */ /* 0x000fe400000000ff */
[----:B------:R-:W-:Y:S02]  /*a010*/  F2FP.F16.F32.PACK_AB R80, R81, R80 ;  /* 0x000000505150723e */ /* 0x000fe400000000ff */
[----:B------:R-:W-:Y:S01]  /*a020*/  LOP3.LUT R102, R102, R201, RZ, 0x3c, !PT ;  /* 0x000000c966667212 */ /* 0x000fe200078e3cff */
[----:B------:R0:W-:Y:S01]  /*a030*/  STSM.16.M88.4 [R5], R72 ;  /* 0x0000004805007844 */ /* 0x0001e20000000200 */
        /* <DEDUP_REMOVED lines=8> */
[----:B------:R-:W-:Y:S01]  /*a0c0*/  F2FP.F16.F32.PACK_AB R154, R93, R92 ;  /* 0x0000005c5d9a723e */ /* 0x000fe200000000ff */
[----:B0-----:R-:W-:Y:S01]  /*a0d0*/  IMAD.U32 R5, RZ, RZ, UR8 ;  /* 0x00000008ff057e24 */ /* 0x001fe2000f8e00ff */
        /* <DEDUP_REMOVED lines=36> */
[----:B------:R-:W-:Y:S01]  /*a320*/  STSM.16.M88.4 [R110], R128 ;  /* 0x000000806e007844 */ /* 0x000fe20000000200 */
[----:B------:R-:W-:-:S02]  /*a330*/  F2FP.F16.F32.PACK_AB R138, R141, R140 ;  /* 0x0000008c8d8a723e */ /* 0x000fc400000000ff */
[----:B------:R-:W-:Y:S02]  /*a340*/  F2FP.F16.F32.PACK_AB R139, R143, R142 ;  /* 0x0000008e8f8b723e */ /* 0x000fe400000000ff */
[----:B------:R-:W-:Y:S01]  /*a350*/  F2FP.F16.F32.PACK_AB R145, R147, R146 ;  /* 0x000000929391723e */ /* 0x000fe200000000ff */
[----:B0-----:R-:W-:Y:S01]  /*a360*/  IMAD.U32 R4, RZ, RZ, UR4 ;  /* 0x00000004ff047e24 */ /* 0x001fe2000f8e00ff */
[----:B------:R-:W-:Y:S01]  /*a370*/  MOV R118, R118 ;  /* 0x0000007600767202 */ /* 0x000fe20000000f00 */
[----:B------:R0:W-:Y:S01]  /*a380*/  STSM.16.M88.4 [R8], R136 ;  /* 0x0000008808007844 */ /* 0x0001e20000000200 */
[----:B------:R-:W-:Y:S02]  /*a390*/  F2FP.F16.F32.PACK_AB R146, R149, R148 ;  /* 0x000000949592723e */ /* 0x000fe400000000ff */
[----:B------:R-:W-:Y:S02]  /*a3a0*/  F2FP.F16.F32.PACK_AB R147, R151, R150 ;  /* 0x000000969793723e */ /* 0x000fe400000000ff */
[----:B------:R-:W-:-:S02]  /*a3b0*/  PLOP3.LUT P6, PT, PT, PT, UP0, 0x80, 0x0 ;  /* 0x000000000000781c */ /* 0x000fc40003fcf008 */
[----:B------:R-:W-:Y:S01]  /*a3c0*/  PLOP3.LUT P0, PT, PT, PT, UP1, 0x80, 0x0 ;  /* 0x000000000000781c */ /* 0x000fe20003f0f018 */
[----:B------:R1:W-:Y:S01]  /*a3d0*/  STSM.16.M88.4 [R118], R144 ;  /* 0x0000009076007844 */ /* 0x0003e20000000200 */
[----:B------:R-:W-:Y:S01]  /*a3e0*/  MOV R11, UR7 ;  /* 0x00000007000b7c02 */ /* 0x000fe20008000f00 */
[----:B------:R-:W-:Y:S08]  /*a3f0*/  BAR.SYNC.DEFER_BLOCKING 0x1, 0x100 ;  /* 0x0044000000007b1d */ /* 0x000ff00000010000 */
[----:B------:R2:W3:Y:S04]  /*a400*/  @P6 LDG.E R10, desc[UR48][R10.64] ;  /* 0x000000300a0a6981 */ /* 0x0004e8000c1e1900 */
[----:B------:R-:W4:Y:S01]  /*a410*/  @P0 LDG.E R6, desc[UR48][R4.64] ;  /* 0x0000003004060981 */ /* 0x000f22000c1e1900 */
[----:B------:R-:W-:Y:S01]  /*a420*/  IMAD R9, R186, 0x40, R17 ;  /* 0x00000040ba097824 */ /* 0x000fe200078e0211 */
[----:B------:R-:W-:Y:S01]  /*a430*/  ULDC UR8, c[0x0][0xa88] ;  /* 0x0002a20000087ab9 */ /* 0x000fe20000000800 */
[----:B------:R-:W-:-:S02]  /*a440*/  UMOV UR4, URZ ;  /* 0x0000003f00047c82 */ /* 0x000fc40008000000 */
[----:B------:R-:W-:-:S03]  /*a450*/  IMAD.WIDE R126, R9, 0x2, R126 ;  /* 0x00000002097e7825 */ /* 0x000fc600078e027e */
[C---:B------:R-:W-:Y:S02]  /*a460*/  IADD3 R12, P2, R126.reuse, 0x1000, RZ ;  /* 0x000010007e0c7810 */ /* 0x040fe40007f5e0ff */
[C---:B------:R-:W-:Y:S02]  /*a470*/  IADD3 R33, P1, R126.reuse, 0x2000, RZ ;  /* 0x000020007e217810 */ /* 0x040fe40007f3e0ff */
[----:B--2---:R-:W-:Y:S02]  /*a480*/  P2R R11, PR, RZ, 0x4 ;  /* 0x00000004ff0b7803 */ /* 0x004fe40000000000 */
[C---:B------:R-:W-:Y:S02]  /*a490*/  IADD3 R25, P2, R126.reuse, 0x3000, RZ ;  /* 0x000030007e197810 */ /* 0x040fe40007f5e0ff */
[C---:B------:R-:W-:Y:S02]  /*a4a0*/  IADD3 R41, P3, R126.reuse, 0x4000, RZ ;  /* 0x000040007e297810 */ /* 0x040fe40007f7e0ff */
        /* <DEDUP_REMOVED lines=14> */
[----:B0-----:R-:W-:Y:S02]  /*a590*/  LOP3.LUT R8, R9, R12, RZ, 0x3c, !PT ;  /* 0x0000000c09087212 */ /* 0x001fe400078e3cff */
[----:B------:R-:W-:Y:S02]  /*a5a0*/  LOP3.LUT R32, R32, R33, RZ, 0x3c, !PT ;  /* 0x0000002120207212 */ /* 0x000fe400078e3cff */
[----:B------:R-:W-:Y:S02]  /*a5b0*/  LOP3.LUT R24, R24, R25, RZ, 0x3c, !PT ;  /* 0x0000001918187212 */ /* 0x000fe400078e3cff */
[----:B------:R-:W-:Y:S02]  /*a5c0*/  LOP3.LUT R40, R40, R41, RZ, 0x3c, !PT ;  /* 0x0000002928287212 */ /* 0x000fe400078e3cff */
[----:B------:R-:W-:-:S02]  /*a5d0*/  LOP3.LUT R28, R28, R29, RZ, 0x3c, !PT ;  /* 0x0000001d1c1c7212 */ /* 0x000fc400078e3cff */
[----:B------:R-:W-:Y:S02]  /*a5e0*/  LOP3.LUT R44, R44, R45, RZ, 0x3c, !PT ;  /* 0x0000002d2c2c7212 */ /* 0x000fe400078e3cff */
[----:B---3--:R-:W-:Y:S02]  /*a5f0*/  @P6 R2UR UR8, R10 ;  /* 0x000000000a0862ca */ /* 0x008fe400000e0000 */
[----:B----4-:R-:W-:Y:S01]  /*a600*/  @P0 R2UR UR4, R6 ;  /* 0x00000000060402ca */ /* 0x010fe200000e0000 */
[----:B-1----:R-:W-:-:S14]  /*a610*/  @P6 BRA `(.L_x_6120) ;  /* 0x0000000000186947 */ /* 0x002fdc0003800000 */
[----:B------:R-:W-:Y:S05]  /*a620*/  @!P0 BRA `(.L_x_6120) ;  /* 0x0000000000148947 */ /* 0x000fea0003800000 */
[----:B------:R-:W2:Y:S04]  /*a630*/  LDG.E R10, desc[UR48][R4.64] ;  /* 0x00000030040a7981 */ /* 0x000ea8000c1e1900 */
[----:B------:R-:W3:Y:S01]  /*a640*/  LDG.E R6, desc[UR48][R4.64+0x4] ;  /* 0x0000043004067981 */ /* 0x000ee2000c1e1900 */
[----:B--2---:R-:W-:Y:S02]  /*a650*/  R2UR UR6, R10 ;  /* 0x000000000a0672ca */ /* 0x004fe400000e0000 */
[----:B---3--:R-:W-:-:S13]  /*a660*/  R2UR UR8, R6 ;  /* 0x00000000060872ca */ /* 0x008fda00000e0000 */
[----:B------:R-:W-:-:S12]  /*a670*/  UIADD3 UR8, -UR6, UR8, URZ ;  /* 0x0000000806087290 */ /* 0x000fd8000fffe13f */
.L_x_6120:
        /* <DEDUP_REMOVED lines=67> */
[----:B------:R-:W-:Y:S01]  /*aab0*/  IMAD.MOV R5, RZ, RZ, -R18 ;  /* 0x000000ffff057224 */ /* 0x000fe200078e0a12 */
[----:B------:R-:W-:Y:S02]  /*aac0*/  UIMAD.WIDE.U32 UR6, UR44, UR10, UR6 ;  /* 0x0000000a2c0672a5 */ /* 0x000fe4000f8e0006 */
[----:B------:R-:W-:Y:S01]  /*aad0*/  UIMAD UR9, UR44, UR11, UR9 ;  /* 0x0000000b2c0972a4 */ /* 0x000fe2000f8e0209 */
[----:B------:R-:W-:Y:S02]  /*aae0*/  LEA R6, R11, R2, 0x6 ;  /* 0x000000020b067211 */ /* 0x000fe400078e30ff */
[----:B------:R-:W-:Y:S01]  /*aaf0*/  ULDC.64 UR10, c[0x0][0xb78] ;  /* 0x0002de00000a7ab9 */ /* 0x000fe20000000a00 */
[----:B------:R-:W-:Y:S01]  /*ab00*/  UIADD3 UR7, UR7, UR9, URZ ;  /* 0x0000000907077290 */ /* 0x000fe2000fffe03f */
[----:B------:R-:W-:Y:S01]  /*ab10*/  ISETP.NE.AND P0, PT, R16, R5, PT ;  /* 0x000000051000720c */ /* 0x000fe20003f05270 */
[----:B------:R-:W-:Y:S01]  /*ab20*/  UIMAD UR9, UR43, UR10, URZ ;  /* 0x0000000a2b0972a4 */ /* 0x000fe2000f8e023f */
[C---:B------:R-:W-:Y:S01]  /*ab30*/  VIADD R10, R6.reuse, 0x8 ;  /* 0x00000008060a7836 */ /* 0x040fe20000000000 */
[----:B------:R-:W-:Y:S01]  /*ab40*/  UIMAD.WIDE.U32 UR6, UR42, UR10, UR6 ;  /* 0x0000000a2a0672a5 */ /* 0x000fe2000f8e0006 */
[----:B------:R-:W-:Y:S01]  /*ab50*/  SHF.R.S32.HI R4, RZ, 0x1f, R6 ;  /* 0x0000001fff047819 */ /* 0x000fe20000011406 */
[----:B------:R-:W-:Y:S01]  /*ab60*/  UIMAD UR9, UR42, UR11, UR9 ;  /* 0x0000000b2a0972a4 */ /* 0x000fe2000f8e0209 */
[----:B------:R-:W-:-:S02]  /*ab70*/  ISETP.GE.OR P1, PT, R6, UR8, P0 ;  /* 0x0000000806007c0c */ /* 0x000fc40008726670 */
[----:B------:R-:W-:Y:S01]  /*ab80*/  ISETP.GE.OR P0, PT, R10, UR8, P0 ;  /* 0x000000080a007c0c */ /* 0x000fe20008706670 */
[----:B------:R-:W-:Y:S01]  /*ab90*/  ULDC.64 UR10, c[0x0][0xb40] ;  /* 0x0002d000000a7ab9 */ /* 0x000fe20000000a00 */
[----:B------:R-:W-:Y:S01]  /*aba0*/  IADD3 R5, P2, R6, UR6, RZ ;  /* 0x0000000606057c10 */ /* 0x000fe2000ff5e0ff */
[----:B------:R-:W-:-:S05]  /*abb0*/  IMAD.U32 R11, RZ, RZ, UR9 ;  /* 0x00000009ff0b7e24 */ /* 0x000fca000f8e00ff */
[----:B------:R-:W-:Y:S02]  /*abc0*/  IADD3.X R6, R4, UR7, R11, P2, !PT ;  /* 0x0000000704067c10 */ /* 0x000fe400097fe40b */
[----:B------:R-:W-:-:S04]  /*abd0*/  LEA R4, P2, R5, UR10, 0x2 ;  /* 0x0000000a05047c11 */ /* 0x000fc8000f8410ff */
[----:B------:R-:W-:-:S05]  /*abe0*/  LEA.HI.X R5, R5, UR11, R6, 0x2, P2 ;  /* 0x0000000b05057c11 */ /* 0x000fca00090f1406 */
[----:B------:R0:W-:Y:S04]  /*abf0*/  @!P1 STG.E desc[UR48][R4.64], R0 ;  /* 0x0000000004009986 */ /* 0x0001e8000c101930 */
[----:B------:R0:W-:Y:S02]  /*ac00*/  @!P0 STG.E desc[UR48][R4.64+0x20], R3 ;  /* 0x0000200304008986 */ /* 0x0001e4000c101930 */
.L_x_6121:
        /* <DEDUP_REMOVED lines=19> */
[----:B------:R-:W-:-:S02]  /*ad40*/  UIMAD UR6, UR12, UR10, URZ ;  /* 0x0000000a0c0672a4 */ /* 0x000fc4000f8e023f */
[----:B------:R-:W-:Y:S01]  /*ad50*/  IMAD.U32 R21, RZ, RZ, UR10 ;  /* 0x0000000aff157e24 */ /* 0x000fe2000f8e00ff */
[----:B------:R-:W5:Y:S01]  /*ad60*/  LD.E.128 R40, desc[UR48][R40.64] ;  /* 0x0000003028287980 */ /* 0x000f62000c101d00 */
[----:B------:R-:W-:Y:S02]  /*ad70*/  LOP3.LUT R0, R4, R0, R5, 0xfe, !PT ;  /* 0x0000000004007212 */ /* 0x000fe400078efe05 */
[----:B------:R-:W-:Y:S01]  /*ad80*/  SHF.R.S32.HI R5, RZ, 0x1f, R17 ;  /* 0x0000001fff057819 */ /* 0x000fe20000011411 */
[----:B------:R-:W5:Y:S01]  /*ad90*/  LD.E.128 R28, desc[UR48][R28.64] ;  /* 0x000000301c1c7980 */ /* 0x000f62000c101d00 */
[----:B------:R-:W-:Y:S01]  /*ada0*/  MOV R4, R17 ;  /* 0x0000001100047202 */ /* 0x000fe20000000f00 */
[----:B------:R-:W-:Y:S01]  /*adb0*/  UIMAD UR6, UR4, UR11, UR6 ;  /* 0x0000000b040672a4 */ /* 0x000fe2000f8e0206 */
[C---:B------:R-:W-:Y:S01]  /*adc0*/  VIADD R88, R17.reuse, 0x140 ;  /* 0x0000014011587836 */ /* 0x040fe20000000000 */
[----:B------:R-:W5:Y:S01]  /*add0*/  LD.E.128 R44, desc[UR48][R44.64] ;  /* 0x000000302c2c7980 */ /* 0x000f62000c101d00 */
[----:B------:R-:W-:Y:S01]  /*ade0*/  IADD3 R86, R17, 0x100, RZ ;  /* 0x0000010011567810 */ /* 0x000fe20007ffe0ff */
[----:B------:R-:W-:Y:S01]  /*adf0*/  IMAD.WIDE.U32 R4, R21, UR4, R4 ;  /* 0x0000000415047c25 */ /* 0x000fe2000f8e0004 */
        /* <DEDUP_REMOVED lines=10> */
[----:B------:R-:W-:Y:S01]  /*aea0*/  MOV R81, UR10 ;  /* 0x0000000a00517c02 */ /* 0x000fe20008000f00 */
[----:B------:R-:W-:Y:S01]  /*aeb0*/  UIMAD UR4, UR13, UR10, URZ ;  /* 0x0000000a0d0472a4 */ /* 0x000fe2000f8e023f */
[----:B------:R-:W-:Y:S01]  /*aec0*/  VIADD R5, R5, UR6 ;  /* 0x0000000605057c36 */ /* 0x000fe20008000000 */
        /* <DEDUP_REMOVED lines=8> */
[----:B------:R-:W-:Y:S01]  /*af50*/  ISETP.GE.AND P1, PT, R88, UR14, PT ;  /* 0x0000000e58007c0c */ /* 0x000fe2000bf26270 */
[----:B------:R-:W-:Y:S01]  /*af60*/  VIADD R80, R17, 0x180 ;  /* 0x0000018011507836 */ /* 0x000fe20000000000 */
[----:B------:R-:W-:-:S02]  /*af70*/  UIMAD UR6, UR44, UR11, UR4 ;  /* 0x0000000b2c0672a4 */ /* 0x000fc4000f8e0204 */
[----:B------:R-:W-:Y:S01]  /*af80*/  IMAD.WIDE.U32 R4, R81, UR44, R4 ;  /* 0x0000002c51047c25 */ /* 0x000fe2000f8e0004 */
[----:B------:R-:W-:Y:S01]  /*af90*/  SEL R21, RZ, 0x10, P0 ;  /* 0x00000010ff157807 */ /* 0x000fe20000000000 */
[----:B------:R-:W-:Y:S01]  /*afa0*/  UIADD3 UR4, UR40, 0x28c20, URZ ;  /* 0x00028c2028047890 */ /* 0x000fe2000fffe03f */
[----:B------:R-:W-:Y:S01]  /*afb0*/  SEL R20, RZ, 0x20, P1 ;  /* 0x00000020ff147807 */ /* 0x000fe20000800000 */
[----:B------:R-:W-:Y:S01]  /*afc0*/  ULDC.64 UR8, c[0x0][0xae8] ;  /* 0x0002ba0000087ab9 */ /* 0x000fe20000000a00 */
[----:B------:R-:W-:Y:S01]  /*afd0*/  ISETP.GE.AND P0, PT, R80, UR14, PT ;  /* 0x0000000e50007c0c */ /* 0x000fe2000bf06270 */
[C---:B------:R-:W-:Y:S01]  /*afe0*/  VIADD R80, R186.reuse, 0x20 ;  /* 0x00000020ba507836 */ /* 0x040fe20000000000 */
[----:B------:R-:W-:Y:S01]  /*aff0*/  ISETP.GE.AND P2, PT, R186, UR7, PT ;  /* 0x00000007ba007c0c */ /* 0x000fe2000bf46270 */
[----:B------:R-:W-:Y:S01]  /*b000*/  UPRMT UR4, URZ, 0x654, UR4 ;  /* 0x000006543f047896 */ /* 0x000fe20008000004 */
[----:B------:R-:W-:Y:S01]  /*b010*/  LOP3.LUT R21, R20, R0, R21, 0xfe, !PT ;  /* 0x0000000014157212 */ /* 0x000fe200078efe15 */
[----:B------:R-:W-:Y:S01]  /*b020*/  VIADD R20, R17, 0x1c0 ;  /* 0x000001c011147836 */ /* 0x000fe20000000000 */
[----:B------:R-:W-:Y:S01]  /*b030*/  IADD3 R5, R5, UR6, RZ ;  /* 0x0000000605057c10 */ /* 0x000fe2000fffe0ff */
[----:B------:R-:W-:-:S02]  /*b040*/  UIMAD UR6, UR43, UR8, URZ ;  /* 0x000000082b0672a4 */ /* 0x000fc4000f8e023f */
[----:B------:R-:W-:Y:S01]  /*b050*/  IMAD.U32 R81, RZ, RZ, UR8 ;  /* 0x00000008ff517e24 */ /* 0x000fe2000f8e00ff */
[----:B------:R-:W-:Y:S01]  /*b060*/  SEL R0, RZ, 0x40, P0 ;  /* 0x00000040ff007807 */ /* 0x000fe20000000000 */
[----:B------:R-:W-:Y:S01]  /*b070*/  BSSY B1, `(.L_x_6122) ;  /* 0x0000028000017945 */ /* 0x000fe20003800000 */
[----:B------:R-:W-:Y:S01]  /*b080*/  ISETP.GE.AND P0, PT, R80, UR7, PT ;  /* 0x0000000750007c0c */ /* 0x000fe2000bf06270 */
[----:B------:R-:W-:Y:S01]  /*b090*/  UIMAD UR6, UR42, UR9, UR6 ;  /* 0x000000092a0672a4 */ /* 0x000fe2000f8e0206 */
[----:B------:R-:W-:Y:S01]  /*b0a0*/  ISETP.GE.AND P1, PT, R20, UR14, PT ;  /* 0x0000000e14007c0c */ /* 0x000fe2000bf26270 */
[----:B------:R-:W-:Y:S01]  /*b0b0*/  IMAD.WIDE.U32 R80, R81, UR42, R4 ;  /* 0x0000002a51507c25 */ /* 0x000fe2000f8e0004 */
[----:B------:R-:W-:Y:S01]  /*b0c0*/  LOP3.LUT R0, R21, R0, RZ, 0xfc, !PT ;  /* 0x0000000015007212 */ /* 0x000fe200078efcff */
[----:B-1----:R-:W-:Y:S01]  /*b0d0*/  SYNCS.ARRIVE.TRANS64.RED.A1T0 RZ, [UR4], RZ ;  /* 0x000000ffffff79a7 */ /* 0x002fe20008100404 */
[----:B------:R-:W-:Y:S01]  /*b0e0*/  SHF.R.S32.HI R187, RZ, 0x1f, R186 ;  /* 0x0000001fffbb7819 */ /* 0x000fe200000114ba */
[----:B------:R-:W-:Y:S01]  /*b0f0*/  IMAD.U32 R21, RZ, RZ, UR45 ;  /* 0x0000002dff157e24 */ /* 0x000fe2000f8e00ff */
[----:B------:R-:W-:-:S02]  /*b100*/  SEL R5, RZ, 0x80, P1 ;  /* 0x00000080ff057807 */ /* 0x000fc40000800000 */
[----:B------:R-:W-:Y:S01]  /*b110*/  IADD3 R87, R81, UR6, RZ ;  /* 0x0000000651577c10 */ /* 0x000fe2000fffe0ff */
        /* <DEDUP_REMOVED lines=29> */
.L_x_6123:
[----:B------:R-:W-:Y:S05]  /*b2f0*/  BSYNC B1 ;  /* 0x0000000000017941 */ /* 0x000fea0003800000 */
.L_x_6122:
[----:B------:R-:W-:Y:S05]  /*b300*/  @P0 BRA `(.L_x_6124) ;  /* 0x0000000c00440947 */ /* 0x000fea0003800000 */
[----:B0----5:R-:W-:Y:S01]  /*b310*/  IADD3 R13, P0, R20, 0x20, RZ ;  /* 0x00000020140d7810 */ /* 0x021fe20007f1e0ff */
        /* <DEDUP_REMOVED lines=29> */
.L_x_6119:
[----:B------:R-:W-:Y:S01]  /*b4f0*/  ULDC.64 UR6, c[0x0][0xbe0] ;  /* 0x0002f80000067ab9 */ /* 0x000fe20000000a00 */
[----:B------:R-:W-:Y:S02]  /*b500*/  USHF.L.U32 UR4, UR42, 0x2, URZ ;  /* 0x000000022a047899 */ /* 0x000fe4000800063f */
[----:B------:R-:W-:Y:S01]  /*b510*/  UISETP.NE.U32.AND UP0, UPT, UR6, URZ, UPT ;  /* 0x0000003f0600728c */ /* 0x000fe2000bf05070 */
[----:B------:R-:W-:Y:S01]  /*b520*/  ULDC.64 UR8, c[0x0][0xbd8] ;  /* 0x0002f60000087ab9 */ /* 0x000fe20000000a00 */
[----:B------:R-:W-:Y:S02]  /*b530*/  USHF.L.U64.HI UR10, UR42, 0x2, UR43 ;  /* 0x000000022a0a7899 */ /* 0x000fe4000801022b */
[----:B------:R-:W-:Y:S02]  /*b540*/  UISETP.NE.AND.EX UP1, UPT, UR7, URZ, UPT, UP0 ;  /* 0x0000003f0700728c */ /* 0x000fe4000bf25300 */
[----:B------:R-:W-:Y:S01]  /*b550*/  UISETP.NE.U32.AND UP0, UPT, UR8, URZ, UPT ;  /* 0x0000003f0800728c */ /* 0x000fe2000bf05070 */
[----:B------:R-:W-:Y:S01]  /*b560*/  MOV R3, RZ ;  /* 0x000000ff00037202 */ /* 0x000fe20000000f00 */
[----:B------:R-:W-:Y:S01]  /*b570*/  VIADD R12, R17, 0x40 ;  /* 0x00000040110c7836 */ /* 0x000fe20000000000 */
[----:B------:R-:W-:Y:S01]  /*b580*/  ULDC UR12, c[0x0][0xa8c] ;  /* 0x0002a300000c7ab9 */ /* 0x000fe20000000800 */
[----:B------:R-:W-:Y:S01]  /*b590*/  PLOP3.LUT P4, PT, PT, PT, UP1, 0x80, 0x0 ;  /* 0x000000000000781c */ /* 0x000fe20003f8f018 */
[----:B------:R-:W-:-:S04]  /*b5a0*/  UISETP.NE.AND.EX UP0, UPT, UR9, URZ, UPT, UP0 ;  /* 0x0000003f0900728c */ /* 0x000fc8000bf05300 */
[----:B------:R-:W-:Y:S02]  /*b5b0*/  @UP1 UIADD3 UR6, UP2, UR4, UR6, URZ ;  /* 0x0000000604061290 */ /* 0x000fe4000ff5e03f */
[----:B------:R-:W-:Y:S02]  /*b5c0*/  PLOP3.LUT P3, PT, PT, PT, UP0, 0x80, 0x0 ;  /* 0x000000000000781c */ /* 0x000fe40003f6f008 */
[----:B------:R-:W-:Y:S02]  /*b5d0*/  @UP1 UIADD3.X UR7, UR10, UR7, URZ, UP2, !UPT ;  /* 0x000000070a071290 */ /* 0x000fe400097fe43f */
[----:B------:R-:W-:Y:S01]  /*b5e0*/  UIADD3 UR4, UP1, UR4, UR8, URZ ;  /* 0x0000000804047290 */ /* 0x000fe2000ff3e03f */
[----:B------:R-:W-:-:S03]  /*b5f0*/  IMAD.U32 R8, RZ, RZ, UR6 ;  /* 0x00000006ff087e24 */ /* 0x000fc6000f8e00ff */
[----:B------:R-:W-:Y:S01]  /*b600*/  MOV R9, UR7 ;  /* 0x0000000700097c02 */ /* 0x000fe20008000f00 */
[----:B------:R-:W-:Y:S01]  /*b610*/  UIADD3.X UR6, UR10, UR9, URZ, UP1, !UPT ;  /* 0x000000090a067290 */ /* 0x000fe20008ffe43f */
[----:B------:R-:W-:-:S03]  /*b620*/  IMAD.U32 R4, RZ, RZ, UR4 ;  /* 0x00000004ff047e24 */ /* 0x000fc6000f8e00ff */
[----:B------:R0:W2:Y:S02]  /*b630*/  @P4 LDG.E R8, desc[UR48][R8.64] ;  /* 0x0000003008084981 */ /* 0x0000a4000c1e1900 */
[----:B------:R-:W-:-:S05]  /*b640*/  IMAD.U32 R5, RZ, RZ, UR6 ;  /* 0x00000006ff057e24 */ /* 0x000fca000f8e00ff */
[----:B------:R1:W5:Y:S01]  /*b650*/  @P3 LDG.E R3, desc[UR48][R4.64] ;  /* 0x0000003004033981 */ /* 0x000362000c1e1900 */
[----:B------:R-:W-:Y:S01]  /*b660*/  ISETP.GE.AND P1, PT, R12, UR12, PT ;  /* 0x0000000c0c007c0c */ /* 0x000fe2000bf26270 */
[C---:B------:R-:W-:Y:S01]  /*b670*/  VIADD R14, R17.reuse, 0x80 ;  /* 0x00000080110e7836 */ /* 0x040fe20000000000 */
[C---:B------:R-:W-:Y:S01]  /*b680*/  ISETP.GE.AND P0, PT, R17.reuse, UR12, PT ;  /* 0x0000000c11007c0c */ /* 0x040fe2000bf06270 */
[----:B------:R-:W-:Y:S01]  /*b690*/  ULDC UR4, c[0x0][0xa88] ;  /* 0x0002a20000047ab9 */ /* 0x000fe20000000800 */
[----:B------:R-:W-:Y:S02]  /*b6a0*/  SEL R6, RZ, 0xffffffff, P1 ;  /* 0xffffffffff067807 */ /* 0x000fe40000800000 */
[----:B------:R-:W-:Y:S02]  /*b6b0*/  IADD3 R15, R17, 0xc0, RZ ;  /* 0x000000c0110f7810 */ /* 0x000fe40007ffe0ff */
[----:B------:R-:W-:Y:S01]  /*b6c0*/  SEL R0, RZ, 0x1, P0 ;  /* 0x00000001ff007807 */ /* 0x000fe20000000000 */
[----:B0-----:R-:W-:Y:S01]  /*b6d0*/  IMAD.SHL.U32 R9, R6, 0x2, RZ ;  /* 0x0000000206097824 */ /* 0x001fe200078e00ff */
[----:B------:R-:W-:-:S02]  /*b6e0*/  ISETP.GE.AND P1, PT, R14, UR12, PT ;  /* 0x0000000c0e007c0c */ /* 0x000fc4000bf26270 */
[----:B------:R-:W-:Y:S02]  /*b6f0*/  ISETP.GE.AND P2, PT, R15, UR12, PT ;  /* 0x0000000c0f007c0c */ /* 0x000fe4000bf46270 */
[----:B------:R-:W-:Y:S02]  /*b700*/  LOP3.LUT R0, R9, 0x2, R0, 0xe2, !PT ;  /* 0x0000000209007812 */ /* 0x000fe400078ee200 */
[----:B------:R-:W-:Y:S02]  /*b710*/  SEL R9, RZ, 0x4, P1 ;  /* 0x00000004ff097807 */ /* 0x000fe40000800000 */
[----:B------:R-:W-:Y:S02]  /*b720*/  SEL R6, RZ, 0x8, P2 ;  /* 0x00000008ff067807 */ /* 0x000fe40001000000 */
[----:B------:R-:W-:Y:S02]  /*b730*/  ISETP.GT.AND P0, PT, R189, 0x3f, PT ;  /* 0x0000003fbd00780c */ /* 0x000fe40003f04270 */
[----:B------:R-:W-:-:S02]  /*b740*/  LOP3.LUT R11, R6, R0, R9, 0xfe, !PT ;  /* 0x00000000060b7212 */ /* 0x000fc400078efe09 */
        /* <DEDUP_REMOVED lines=8> */
.L_x_6125:
        /* <DEDUP_REMOVED lines=9> */
[----:B------:R-:W0:Y:S01]  /*b860*/  S2R R4, SR_TID.X ;  /* 0x0000000000047919 */ /* 0x000e220000002100 */
[----:B------:R-:W-:-:S04]  /*b870*/  IMAD.U32 R0, RZ, RZ, UR45 ;  /* 0x0000002dff007e24 */ /* 0x000fc8000f8e00ff */
[----:B0-----:R-:W-:-:S05]  /*b880*/  IMAD R0, R0, 0x40, R4 ;  /* 0x0000004000007824 */ /* 0x001fca00078e0204 */
[----:B------:R-:W-:-:S04]  /*b890*/  IADD3 R0, R0, -0x80, RZ ;  /* 0xffffff8000007810 */ /* 0x000fc80007ffe0ff */
[----:B------:R-:W-:-:S13]  /*b8a0*/  ISETP.GE.AND P0, PT, R0, UR4, PT ;  /* 0x0000000400007c0c */ /* 0x000fda000bf06270 */
        /* <DEDUP_REMOVED lines=10> */
[----:B------:R-:W-:Y:S01]  /*b950*/  MOV R9, UR10 ;  /* 0x0000000a00097c02 */ /* 0x000fe20008000f00 */
[----:B------:R-:W-:Y:S01]  /*b960*/  VIADD R5, R5, UR6 ;  /* 0x0000000605057c36 */ /* 0x000fe20008000000 */
        /* <DEDUP_REMOVED lines=8> */
.L_x_6127:
[----:B------:R-:W-:Y:S05]  /*b9f0*/  BSYNC B1 ;  /* 0x0000000000017941 */ /* 0x000fea0003800000 */
.L_x_6126:
        /* <DEDUP_REMOVED lines=11> */
[----:B------:R-:W-:Y:S01]  /*bab0*/  VIADD R8, R17, 0x180 ;  /* 0x0000018011087836 */ /* 0x000fe20000000000 */
[----:B------:R-:W-:-:S02]  /*bac0*/  SEL R0, RZ, 0x10, P0 ;  /* 0x00000010ff007807 */ /* 0x000fc40000000000 */
[----:B------:R-:W-:Y:S01]  /*bad0*/  IADD3 R5, R5, R3, RZ ;  /* 0x0000000305057210 */ /* 0x000fe20007ffe0ff */
[----:B------:R-:W-:Y:S01]  /*bae0*/  IMAD.U32 R3, RZ, RZ, UR6 ;  /* 0x00000006ff037e24 */ /* 0x000fe2000f8e00ff */
[----:B------:R-:W-:Y:S01]  /*baf0*/  UIMAD UR6, UR8, UR6, URZ ;  /* 0x00000006080672a4 */ /* 0x000fe2000f8e023f */
[----:B------:R-:W-:Y:S02]  /*bb00*/  ISETP.GE.AND P0, PT, R8, UR12, PT ;  /* 0x0000000c08007c0c */ /* 0x000fe4000bf06270 */
[----:B------:R-:W-:Y:S01]  /*bb10*/  IMAD.WIDE.U32 R4, R3, UR44, R4 ;  /* 0x0000002c03047c25 */ /* 0x000fe2000f8e0004 */
[----:B------:R-:W-:Y:S01]  /*bb20*/  UIMAD UR6, UR44, UR7, UR6 ;  /* 0x000000072c0672a4 */ /* 0x000fe2000f8e0206 */
[----:B------:R-:W-:Y:S01]  /*bb30*/  LOP3.LUT R11, R6, R11, R0, 0xfe, !PT ;  /* 0x0000000b060b7212 */ /* 0x000fe200078efe00 */
[----:B------:R-:W-:Y:S01]  /*bb40*/  UIMAD UR7, UR45, -0x40, UR4 ;  /* 0xffffffc02d0778a4 */ /* 0x000fe2000f8e0204 */
[----:B------:R-:W-:Y:S01]  /*bb50*/  VIADD R3, R17, 0x1c0 ;  /* 0x000001c011037836 */ /* 0x000fe20000000000 */
[----:B------:R-:W-:Y:S01]  /*bb60*/  ULDC.64 UR8, c[0x0][0xae8] ;  /* 0x0002ba0000087ab9 */ /* 0x000fe20000000a00 */
[----:B------:R-:W-:Y:S01]  /*bb70*/  SEL R0, RZ, 0x40, P0 ;  /* 0x00000040ff007807 */ /* 0x000fe20000000000 */
[----:B------:R-:W-:Y:S01]  /*bb80*/  UIMAD UR4, UR43, UR8, URZ ;  /* 0x000000082b0472a4 */ /* 0x000fe2000f8e023f */
[----:B------:R-:W-:Y:S01]  /*bb90*/  VIADD R5, R5, UR6 ;  /* 0x0000000605057c36 */ /* 0x000fe20008000000 */
[----:B------:R-:W-:Y:S01]  /*bba0*/  ISETP.GE.AND P1, PT, R186, UR7, PT ;  /* 0x00000007ba007c0c */ /* 0x000fe2000bf26270 */
[----:B------:R-:W-:Y:S01]  /*bbb0*/  IMAD.U32 R9, RZ, RZ, UR8 ;  /* 0x00000008ff097e24 */ /* 0x000fe2000f8e00ff */
[----:B------:R-:W-:Y:S01]  /*bbc0*/  UIMAD UR4, UR42, UR9, UR4 ;  /* 0x000000092a0472a4 */ /* 0x000fe2000f8e0204 */
[----:B------:R-:W-:-:S02]  /*bbd0*/  ISETP.GE.AND P2, PT, R3, UR12, PT ;  /* 0x0000000c03007c0c */ /* 0x000fc4000bf46270 */
[----:B------:R-:W-:Y:S01]  /*bbe0*/  IMAD.WIDE.U32 R8, R9, UR42, R4 ;  /* 0x0000002a09087c25 */ /* 0x000fe2000f8e0004 */
[----:B------:R-:W-:Y:S02]  /*bbf0*/  LOP3.LUT R21, R11, R0, RZ, 0xfc, !PT ;  /* 0x000000000b157212 */ /* 0x000fe400078efcff */
[--C-:B------:R-:W-:Y:S01]  /*bc00*/  SHF.R.S32.HI R5, RZ, 0x1f, R186.reuse ;  /* 0x0000001fff057819 */ /* 0x100fe200000114ba */
[----:B------:R-:W-:Y:S01]  /*bc10*/  IMAD.MOV.U32 R4, RZ, RZ, R186 ;  /* 0x000000ffff047224 */ /* 0x000fe200078e00ba */
[----:B------:R-:W-:Y:S01]  /*bc20*/  MOV R11, UR45 ;  /* 0x0000002d000b7c02 */ /* 0x000fe20008000f00 */
[----:B------:R-:W-:Y:S01]  /*bc30*/  VIADD R13, R9, UR4 ;  /* 0x00000004090d7c36 */ /* 0x000fe20008000000 */
[----:B------:R-:W-:Y:S02]  /*bc40*/  IADD3 R6, R186, 0x20, RZ ;  /* 0x00000020ba067810 */ /* 0x000fe40007ffe0ff */
[----:B------:R-:W-:Y:S01]  /*bc50*/  SEL R0, RZ, 0x80, P2 ;  /* 0x00000080ff007807 */ /* 0x000fe20001000000 */
[----:B------:R-:W-:Y:S01]  /*bc60*/  IMAD.WIDE R10, R11, 0x40, R4 ;  /* 0x000000400b0a7825 */ /* 0x000fe200078e0204 */
[----:B------:R-:W-:-:S02]  /*bc70*/  ISETP.GE.AND P0, PT, R6, UR7, PT ;  /* 0x0000000706007c0c */ /* 0x000fc4000bf06270 */
[----:B------:R-:W-:Y:S01]  /*bc80*/  LOP3.LUT R0, R21, R0, RZ, 0xfc, !PT ;  /* 0x0000000015007212 */ /* 0x000fe200078efcff */
[----:B------:R-:W-:Y:S10]  /*bc90*/  @P1 BRA `(.L_x_6129) ;  /* 0x0000000000681947 */ /* 0x000ff40003800000 */
        /* <DEDUP_REMOVED lines=26> */
.L_x_6129:
[----:B------:R-:W-:Y:S05]  /*be40*/  BSYNC B1 ;  /* 0x0000000000017941 */ /* 0x000fea0003800000 */
.L_x_6128:
        /* <DEDUP_REMOVED lines=29> */
.L_x_6124:
[----:B------:R-:W-:Y:S05]  /*c020*/  BSYNC B0 ;  /* 0x0000000000007941 */ /* 0x000fea0003800000 */
.L_x_6118:
[----:B------:R-:W-:Y:S02]  /*c030*/  ULDC UR4, c[0x0][0xc14] ;  /* 0x0003050000047ab9 */ /* 0x000fe40000000800 */
[----:B------:R-:W-:-:S13]  /*c040*/  ISETP.GE.AND P0, PT, R7, UR4, PT ;  /* 0x0000000407007c0c */ /* 0x000fda000bf06270 */
[----:B------:R-:W-:Y:S05]  /*c050*/  @!P0 BRA `(.L_x_6130) ;  /* 0xffffff4c00b48947 */ /* 0x000fea000383ffff */
[----:B------:R-:W-:Y:S05]  /*c060*/  EXIT ;  /* 0x000000000000794d */ /* 0x000fea0003800000 */
.L_x_6073:
        /* <DEDUP_REMOVED lines=32> */
[----:B------:R-:W-:Y:S02]  /*c270*/  ISETP.GE.U32.AND P0, PT, R7, 0x4, PT ;  /* 0x000000040700780c */ /* 0x000fe40003f06070 */
[----:B------:R-:W-:-:S05]  /*c280*/  IADD3 R4, R5, R4, RZ ;  /* 0x0000000405047210 */ /* 0x000fca0007ffe0ff */
[----:B------:R-:W0:Y:S06]  /*c290*/  SHFL.UP PT, R6, R4, 0x4, RZ ;  /* 0x0480000004067989 */ /* 0x000e2c00000e00ff */
[----:B------:R-:W-:-:S04]  /*c2a0*/  @P0 LOP3.LUT R0, R0, 0x8, RZ, 0xfc, !PT ;  /* 0x0000000800000812 */ /* 0x000fc800078efcff */
[----:B------:R-:W-:Y:S02]  /*c2b0*/  LOP3.LUT R0, R0, 0xfffffffb, RZ, 0xc0, !PT ;  /* 0xfffffffb00007812 */ /* 0x000fe400078ec0ff */
[----:B0-----:R-:W-:Y:S01]  /*c2c0*/  SEL R3, R6, RZ, P0 ;  /* 0x000000ff06037207 */ /* 0x001fe20000000000 */
[----:B------:R-:W-:Y:S01]  /*c2d0*/  IMAD.MOV.U32 R6, RZ, RZ, RZ ;  /* 0x000000ffff067224 */ /* 0x000fe200078e00ff */
        /* <DEDUP_REMOVED lines=9> */
[----:B------:R-:W-:Y:S02]  /*c370*/  @P0 LOP3.LUT R0, R0, 0x2, RZ, 0xfc, !PT ;  /* 0x0000000200000812 */ /* 0x000fe400078efcff */
[----:B0-----:R-:W-:-:S04]  /*c380*/  SEL R5, R5, RZ, P0 ;  /* 0x000000ff05057207 */ /* 0x001fc80000000000 */
[----:B------:R-:W-:-:S05]  /*c390*/  IADD3 R4, R2, R5, RZ ;  /* 0x0000000502047210 */ /* 0x000fca0007ffe0ff */
        /* <DEDUP_REMOVED lines=10> */
.L_x_6135:
[----:B------:R-:W-:Y:S01]  /*c440*/  IADD3 R6, R6, 0x1f, RZ ;  /* 0x0000001f06067810 */ /* 0x000fe20007ffe0ff */
        /* <DEDUP_REMOVED lines=14> */
.L_x_6134:
[----:B------:R-:W-:Y:S05]  /*c530*/  BSYNC B0 ;  /* 0x0000000000007941 */ /* 0x000fea0003800000 */
.L_x_6133:
        /* <DEDUP_REMOVED lines=20> */
[----:B------:R-:W0:Y:S02]  /*c680*/  SHFL.IDX PT, R3, R4, 0x1f, 0x1f ;  /* 0x03e01f0004037f89 */ /* 0x000e2400000e0000 */
[----:B0-----:R-:W-:-:S05]  /*c690*/  IMAD R2, R3, UR4, RZ ;  /* 0x0000000403027c24 */ /* 0x001fca000f8e02ff */
[----:B------:R-:W-:-:S04]  /*c6a0*/  IADD3 R5, R2, R5, RZ ;  /* 0x0000000502057210 */ /* 0x000fc80007ffe0ff */
[----:B------:R-:W-:-:S13]  /*c6b0*/  ISETP.GT.AND P0, PT, R5, UR6, PT ;  /* 0x0000000605007c0c */ /* 0x000fda000bf04270 */
[----:B------:R-:W-:Y:S05]  /*c6c0*/  @!P0 BRA `(.L_x_6135) ;  /* 0xfffffffc005c8947 */ /* 0x000fea000383ffff */
.L_x_6131:
        /* <DEDUP_REMOVED lines=20> */
.L_x_6136:
        /* <DEDUP_REMOVED lines=20> */
[----:B------:R-:W-:-:S05]  /*c950*/  @!P0 LOP3.LUT R2, RZ, R6, RZ, 0x33, !PT ;  /* 0x00000006ff028212 */ /* 0x000fca00078e33ff */
[----:B------:R-:W-:Y:S02]  /*c960*/  IMAD R4, R10, R2, RZ ;  /* 0x000000020a047224 */ /* 0x000fe400078e02ff */
[----:B------:R-:W-:-:S03]  /*c970*/  IMAD.MOV R2, RZ, RZ, -R2 ;  /* 0x000000ffff027224 */ /* 0x000fc600078e0a02 */
[----:B------:R-:W-:Y:S01]  /*c980*/  IADD3 R3, -R4, RZ, RZ ;  /* 0x000000ff04037210 */ /* 0x000fe20007ffe1ff */
        /* <DEDUP_REMOVED lines=9> */
[----:B-1----:R-:W-:-:S05]  /*ca20*/  IADD3 R2, RZ, -R3, RZ ;  /* 0x80000003ff027210 */ /* 0x002fca0007ffe0ff */
        /* <DEDUP_REMOVED lines=14> */
[----:B------:R-:W-:Y:S02]  /*cb10*/  @!P0 IADD3 R2, -R2, RZ, RZ ;  /* 0x000000ff02028210 */ /* 0x000fe40007ffe1ff */
[----:B------:R-:W-:-:S13]  /*cb20*/  ISETP.NE.AND P0, PT, R10, RZ, PT ;  /* 0x000000ff0a00720c */ /* 0x000fda0003f05270 */
[----:B------:R-:W-:Y:S01]  /*cb30*/  @!P0 LOP3.LUT R2, RZ, R10, RZ, 0x33, !PT ;  /* 0x0000000aff028212 */ /* 0x000fe200078e33ff */
[----:B------:R-:W-:-:S04]  /*cb40*/  IMAD.MOV R10, RZ, RZ, -R10 ;  /* 0x000000ffff0a7224 */ /* 0x000fc800078e0a0a */
[----:B------:R-:W-:Y:S01]  /*cb50*/  IMAD R18, R2, R10, R5 ;  /* 0x0000000a02127224 */ /* 0x000fe200078e0205 */
[----:B------:R-:W-:-:S04]  /*cb60*/  LOP3.LUT R2, RZ, R2, RZ, 0x33, !PT ;  /* 0x00000002ff027212 */ /* 0x000fc800078e33ff */
[----:B------:R-:W-:Y:S01]  /*cb70*/  IADD3 R17, R17, R2, RZ ;  /* 0x0000000211117210 */ /* 0x000fe20007ffe0ff */
[----:B------:R-:W-:Y:S06]  /*cb80*/  BRA `(.L_x_6137) ;  /* 0x00000000000c7947 */ /* 0x000fec0003800000 */
.L_x_6132:
[----:B------:R-:W-:Y:S01]  /*cb90*/  IMAD.MOV.U32 R17, RZ, RZ, RZ ;  /* 0x000000ffff117224 */ /* 0x000fe200078e00ff */
[----:B------:R-:W-:Y:S01]  /*cba0*/  MOV R18, RZ ;  /* 0x000000ff00127202 */ /* 0x000fe20000000f00 */
[----:B------:R-:W-:-:S07]  /*cbb0*/  IMAD.U32 R16, RZ, RZ, UR6 ;  /* 0x00000006ff107e24 */ /* 0x000fce000f8e00ff */
.L_x_6137:
        /* <DEDUP_REMOVED lines=20> */
.L_x_6203:
[----:B--2---:R-:W2:Y:S02]  /*cd00*/  LDC.64 R2, c[0x0][0xc60] ;  /* 0x00031800ff027b82 */ /* 0x004ea40000000a00 */
[----:B--2---:R-:W-:-:S05]  /*cd10*/  IMAD.WIDE R2, R19, 0x4, R2 ;  /* 0x0000000413027825 */ /* 0x004fca00078e0202 */
[----:B------:R-:W2:Y:S01]  /*cd20*/  LDG.E R5, desc[UR48][R2.64] ;  /* 0x0000003002057981 */ /* 0x000ea2000c1e1900 */
[----:B------:R-:W-:Y:S05]  /*cd30*/  YIELD ;  /* 0x0000000000007946 */ /* 0x000fea0003800000 */
[----:B------:R-:W-:Y:S01]  /*cd40*/  ULDC.64 UR4, c[0x0][0xa28] ;  /* 0x00028a0000047ab9 */ /* 0x000fe20000000a00 */
[----:B-1----:R-:W-:Y:S01]  /*cd50*/  MOV R0, RZ ;  /* 0x000000ff00007202 */ /* 0x002fe20000000f00 */
[----:B------:R-:W-:Y:S01]  /*cd60*/  IMAD.MOV.U32 R6, RZ, RZ, RZ ;  /* 0x000000ffff067224 */ /* 0x000fe200078e00ff */
[----:B------:R-:W-:Y:S01]  /*cd70*/  ISETP.NE.U32.AND P0, PT, RZ, UR4, PT ;  /* 0x00000004ff007c0c */ /* 0x000fe2000bf05070 */
[----:B------:R-:W-:-:S03]  /*cd80*/  ULDC.64 UR6, c[0x0][0xa08] ;  /* 0x0002820000067ab9 */ /* 0x000fc60000000a00 */
[----:B------:R-:W-:Y:S02]  /*cd90*/  ISETP.NE.AND.EX P0, PT, RZ, UR5, PT, P0 ;  /* 0x00000005ff007c0c */ /* 0x000fe4000bf05300 */
[----:B--2---:R-:W-:Y:S01]  /*cda0*/  SHF.R.S32.HI R4, RZ, 0x1f, R5 ;  /* 0x0000001fff047819 */ /* 0x004fe20000011405 */
[----:B------:R-:W-:-:S10]  /*cdb0*/  IMAD.SHL.U32 R11, R5, 0x4, RZ ;  /* 0x00000004050b7824 */ /* 0x000fd400078e00ff */
[C---:B------:R-:W-:Y:S01]  /*cdc0*/  @P0 LEA R2, P1, R5.reuse, UR4, 0x2 ;  /* 0x0000000405020c11 */ /* 0x040fe2000f8210ff */
[----:B------:R1:W-:Y:S03]  /*cdd0*/  STL [R1+0x10], R5 ;  /* 0x0000100501007387 */ /* 0x0003e60000100800 */
[C-C-:B------:R-:W-:Y:S01]  /*cde0*/  @P0 LEA.HI.X R3, R5.reuse, UR5, R4.reuse, 0x2, P1 ;  /* 0x0000000505030c11 */ /* 0x140fe200088f1404 */
[----:B------:R-:W-:Y:S02]  /*cdf0*/  ULDC.64 UR4, c[0x0][0xa18] ;  /* 0x0002860000047ab9 */ /* 0x000fe40000000a00 */
[----:B------:R-:W-:Y:S02]  /*ce00*/  ISETP.NE.U32.AND P1, PT, RZ, UR4, PT ;  /* 0x00000004ff007c0c */ /* 0x000fe4000bf25070 */
[----:B------:R2:W5:Y:S01]  /*ce10*/  @P0 LDG.E R0, desc[UR48][R2.64] ;  /* 0x0000003002000981 */ /* 0x000562000c1e1900 */
[----:B------:R-:W-:-:S02]  /*ce20*/  SHF.L.U64.HI R10, R5, 0x2, R4 ;  /* 0x00000002050a7819 */ /* 0x000fc40000010204 */
[----:B------:R-:W-:Y:S01]  /*ce30*/  ISETP.NE.AND.EX P1, PT, RZ, UR5, PT, P1 ;  /* 0x00000005ff007c0c */ /* 0x000fe2000bf25310 */
[----:B------:R-:W-:Y:S04]  /*ce40*/  STL [R1+0x18], R11 ;  /* 0x0000180b01007387 */ /* 0x000fe80000100800 */
[----:B------:R-:W-:Y:S08]  /*ce50*/  STL [R1+0x1c], R10 ;  /* 0x00001c0a01007387 */ /* 0x000ff00000100800 */
        /* <DEDUP_REMOVED lines=11> */
[----:B------:R-:W-:-:S03]  /*cf10*/  ISETP.NE.U32.AND P0, PT, RZ, UR6, PT ;  /* 0x00000006ff007c0c */ /* 0x000fc6000bf05070 */
[----:B--2---:R1:W-:Y:S02]  /*cf20*/  STL [R1+0x24], R6 ;  /* 0x0000240601007387 */ /* 0x0043e40000100800 */
[----:B-1----:R-:W-:Y:S01]  /*cf30*/  MOV R6, UR4 ;  /* 0x0000000400067c02 */ /* 0x002fe20008000f00 */
[----:B------:R-:W-:-:S05]  /*cf40*/  ULDC.64 UR4, c[0x0][0x3f8] ;  /* 0x0000fe0000047ab9 */ /* 0x000fca0000000a00 */
[----:B------:R1:W5:Y:S01]  /*cf50*/  @P1 LDG.E R6, desc[UR48][R8.64] ;  /* 0x0000003008061981 */ /* 0x000362000c1e1900 */
[----:B------:R-:W-:Y:S01]  /*cf60*/  UISETP.NE.U32.AND UP0, UPT, UR4, URZ, UPT ;  /* 0x0000003f0400728c */ /* 0x000fe2000bf05070 */
[----:B------:R-:W-:Y:S02]  /*cf70*/  ISETP.NE.AND.EX P0, PT, RZ, UR7, PT, P0 ;  /* 0x00000007ff007c0c */ /* 0x000fe4000bf05300 */
[----:B------:R-:W-:Y:S01]  /*cf80*/  ULDC UR4, c[0x0][0x404] ;  /* 0x0001010000047ab9 */ /* 0x000fe20000000800 */
[----:B------:R-:W-:-:S03]  /*cf90*/  UISETP.NE.AND.EX UP0, UPT, UR5, URZ, UPT, UP0 ;  /* 0x0000003f0500728c */ /* 0x000fc6000bf05300 */
[----:B------:R-:W-:Y:S01]  /*cfa0*/  ULDC UR5, c[0x0][0x2e0] ;  /* 0x0000b80000057ab9 */ /* 0x000fe20000000800 */
[----:B------:R-:W-:-:S04]  /*cfb0*/  USEL UR4, UR4, 0x1, UP0 ;  /* 0x0000000104047887 */ /* 0x000fc80008000000 */
[----:B------:R-:W-:-:S06]  /*cfc0*/  UIMAD UR4, UR4, UR5, URZ ;  /* 0x00000005040472a4 */ /* 0x000fcc000f8e023f */
[----:B------:R-:W-:Y:S01]  /*cfd0*/  IMAD.U32 R7, RZ, RZ, UR4 ;  /* 0x00000004ff077e24 */ /* 0x000fe2000f8e00ff */
[----:B-1----:R-:W-:Y:S06]  /*cfe0*/  @P1 BRA `(.L_x_6139) ;  /* 0x0000000000101947 */ /* 0x002fec0003800000 */
[----:B------:R-:W-:Y:S05]  /*cff0*/  @!P2 BRA `(.L_x_6139) ;  /* 0x00000000000ca947 */ /* 0x000fea0003800000 */
[----:B-----5:R-:W2:Y:S04]  /*d000*/  LDG.E R6, desc[UR48][R2.64] ;  /* 0x0000003002067981 */ /* 0x020ea8000c1e1900 */
[----:B------:R-:W2:Y:S02]  /*d010*/  LDG.E R9, desc[UR48][R2.64+0x4] ;  /* 0x0000043002097981 */ /* 0x000ea4000c1e1900 */
[----:B--2---:R-:W-:-:S07]  /*d020*/  IMAD.IADD R6, R9, 0x1, -R6 ;  /* 0x0000000109067824 */ /* 0x004fce00078e0a06 */
.L_x_6139:
[----:B------:R-:W-:Y:S01]  /*d030*/  MOV R3, RZ ;  /* 0x000000ff00037202 */ /* 0x000fe20000000f00 */
[----:B------:R-:W-:-:S05]  /*d040*/  ULDC.64 UR4, c[0x0][0xa20] ;  /* 0x0002880000047ab9 */ /* 0x000fca0000000a00 */
[----:B------:R-:W2:Y:S01]  /*d050*/  @P0 LDG.E R3, desc[UR48][R4.64] ;  /* 0x0000003004030981 */ /* 0x000ea2000c1e1900 */
[----:B------:R-:W-:-:S04]  /*d060*/  ISETP.NE.U32.AND P1, PT, RZ, UR4, PT ;  /* 0x00000004ff007c0c */ /* 0x000fc8000bf25070 */
[----:B------:R-:W-:Y:S01]  /*d070*/  ISETP.NE.AND.EX P1, PT, RZ, UR5, PT, P1 ;  /* 0x00000005ff007c0c */ /* 0x000fe2000bf25310 */
[----:B--2--5:R-:W-:-:S05]  /*d080*/  IMAD.IADD R2, R3, 0x1, R0 ;  /* 0x0000000103027824 */ /* 0x024fca00078e0200 */
[----:B------:R1:W-:Y:S07]  /*d090*/  STL [R1+0x8], R2 ;  /* 0x0000080201007387 */ /* 0x0003ee0000100800 */
[----:B------:R-:W-:Y:S05]  /*d0a0*/  @!P1 BRA `(.L_x_6140) ;  /* 0x0000000000109947 */ /* 0x000fea0003800000 */
[----:B-1----:R-:W-:-:S04]  /*d0b0*/  IADD3 R2, P0, R11, UR4, RZ ;  /* 0x000000040b027c10 */ /* 0x002fc8000ff1e0ff */
[----:B------:R-:W-:-:S05]  /*d0c0*/  IADD3.X R3, R10, UR5, RZ, P0, !PT ;  /* 0x000000050a037c10 */ /* 0x000fca00087fe4ff */
[----:B------:R2:W5:Y:S01]  /*d0d0*/  LDG.E R7, desc[UR48][R2.64] ;  /* 0x0000003002077981 */ /* 0x000562000c1e1900 */
[----:B------:R-:W-:Y:S05]  /*d0e0*/  BRA `(.L_x_6141) ;  /* 0x0000000000107947 */ /* 0x000fea0003800000 */
.L_x_6140:
[----:B------:R-:W-:Y:S05]  /*d0f0*/  @!P0 BRA `(.L_x_6141) ;  /* 0x00000000000c8947 */ /* 0x000fea0003800000 */
[----:B-1----:R-:W2:Y:S04]  /*d100*/  LDG.E R2, desc[UR48][R4.64] ;  /* 0x0000003004027981 */ /* 0x002ea8000c1e1900 */
[----:B------:R-:W2:Y:S02]  /*d110*/  LDG.E R7, desc[UR48][R4.64+0x4] ;  /* 0x0000043004077981 */ /* 0x000ea4000c1e1900 */
[----:B--2---:R-:W-:-:S07]  /*d120*/  IMAD.IADD R7, R7, 0x1, -R2 ;  /* 0x0000000107077824 */ /* 0x004fce00078e0a02 */
.L_x_6141:
[----:B-----5:R-:W-:Y:S01]  /*d130*/  IADD3 R7, -R0, R7, RZ ;  /* 0x0000000700077210 */ /* 0x020fe20007ffe1ff */
[----:B------:R-:W-:Y:S01]  /*d140*/  BSSY B6, `(.L_x_6142) ;  /* 0x0000301000067945 */ /* 0x000fe20003800000 */
[----:B------:R-:W-:-:S04]  /*d150*/  LEA R0, R17, 0x7f, 0x6 ;  /* 0x0000007f11007811 */ /* 0x000fc800078e30ff */
[C---:B------:R-:W-:Y:S01]  /*d160*/  IADD3 R6, R7.reuse, R0, -R6 ;  /* 0x0000000007067210 */ /* 0x040fe20007ffe806 */
[----:B------:R-:W-:-:S03]  /*d170*/  VIADD R7, R7, 0x3f ;  /* 0x0000003f07077836 */ /* 0x000fc60000000000 */
[----:B--2---:R-:W-:Y:S02]  /*d180*/  SHF.R.S32.HI R3, RZ, 0x1f, R6 ;  /* 0x0000001fff037819 */ /* 0x004fe40000011406 */
[----:B------:R-:W-:Y:S02]  /*d190*/  SHF.R.S32.HI R0, RZ, 0x1f, R7 ;  /* 0x0000001fff007819 */ /* 0x000fe40000011407 */
[----:B------:R-:W-:Y:S02]  /*d1a0*/  LEA.HI R3, R3, R6, RZ, 0x6 ;  /* 0x0000000603037211 */ /* 0x000fe400078f30ff */
[----:B------:R-:W-:Y:S02]  /*d1b0*/  LEA.HI R0, R0, R7, RZ, 0x6 ;  /* 0x0000000700007211 */ /* 0x000fe400078f30ff */
[----:B------:R-:W-:Y:S02]  /*d1c0*/  SHF.R.S32.HI R3, RZ, 0x6, R3 ;  /* 0x00000006ff037819 */ /* 0x000fe40000011403 */
[----:B------:R-:W-:-:S04]  /*d1d0*/  SHF.R.S32.HI R0, RZ, 0x6, R0 ;  /* 0x00000006ff007819 */ /* 0x000fc80000011400 */
[----:B-1----:R-:W-:-:S04]  /*d1e0*/  VIMNMX R2, R0, R3, PT ;  /* 0x0000000300027248 */ /* 0x002fc80003fe0100 */
        /* <DEDUP_REMOVED lines=20> */
.L_x_6143:
        /* <DEDUP_REMOVED lines=23> */
.L_x_6145:
        /* <DEDUP_REMOVED lines=14> */
[----:B0-----:R-:W-:Y:S01]  /*d580*/  MOV R13, RZ ;  /* 0x000000ff000d7202 */ /* 0x001fe20000000f00 */
[----:B------:R-:W-:-:S02]  /*d590*/  IMAD.U32 R10, RZ, RZ, UR4 ;  /* 0x00000004ff0a7e24 */ /* 0x000fc4000f8e00ff */
[----:B------:R-:W-:Y:S02]  /*d5a0*/  IMAD.MOV.U32 R8, RZ, RZ, 0x70 ;  /* 0x00000070ff087424 */ /* 0x000fe400078e00ff */
[----:B-1----:R-:W-:-:S07]  /*d5b0*/  IMAD.MOV.U32 R12, RZ, RZ, 0x1 ;  /* 0x00000001ff0c7424 */ /* 0x002fce00078e00ff */
[----:B------:R-:W-:-:S07]  /*d5c0*/  LEPC R20, `(.L_x_6147) ;  /* 0x000000001014794e */ /* 0x000fce0000000000 */
[----:B--2---:R-:W-:Y:S05]  /*d5d0*/  CALL.ABS.NOINC R2 ;  /* 0x0000000002007343 */ /* 0x004fea0003c00000 */
.L_x_6147:
        /* <DEDUP_REMOVED lines=15> */
[----:B0-----:R-:W-:Y:S05]  /*d6d0*/  CALL.ABS.NOINC R2 ;  /* 0x0000000002007343 */ /* 0x001fea0003c00000 */
.L_x_6146:
[----:B------:R-:W2:Y:S01]  /*d6e0*/  LDL.LU R2, [R1+0x18] ;  /* 0x0000180001027983 */ /* 0x000ea20000300800 */
[----:B------:R-:W-:Y:S01]  /*d6f0*/  ULDC.64 UR4, c[0x0][0x9f8] ;  /* 0x00027e0000047ab9 */ /* 0x000fe20000000a00 */
[----:B------:R-:W1:Y:S02]  /*d700*/  LDC R4, c[0x0][0x428] ;  /* 0x00010a00ff047b82 */ /* 0x000e640000000800 */
        /* <DEDUP_REMOVED lines=17> */
[----:B-1----:R-:W-:Y:S01]  /*d820*/  ISETP.NE.AND P0, PT, R4, 0x1, PT ;  /* 0x000000010400780c */ /* 0x002fe20003f05270 */
[----:B------:R-:W-:Y:S01]  /*d830*/  IMAD.MOV.U32 R4, RZ, RZ, R18 ;  /* 0x000000ffff047224 */ /* 0x000fe200078e0012 */
[----:B------:R-:W-:Y:S02]  /*d840*/  LEA R17, R17, R7, 0x6 ;  /* 0x0000000711117211 */ /* 0x000fe400078e30ff */
[----:B------:R-:W-:-:S09]  /*d850*/  PLOP3.LUT P1, PT, P6, PT, PT, 0x8, 0x0 ;  /* 0x000000000000781c */ /* 0x000fd2000372e170 */
[----:B------:R-:W1:Y:S08]  /*d860*/  @P0 LDC R5, c[0x0][0x42c] ;  /* 0x00010b00ff050b82 */ /* 0x000e700000000800 */
[----:B------:R-:W2:Y:S01]  /*d870*/  @P0 LDC R6, c[0x0][0x430] ;  /* 0x00010c00ff060b82 */ /* 0x000ea20000000800 */
[----:B-1----:R-:W-:-:S05]  /*d880*/  @P0 IMAD.HI.U32 R5, R18, R5, RZ ;  /* 0x0000000512050227 */ /* 0x002fca00078e00ff */
[----:B--2---:R-:W-:Y:S02]  /*d890*/  @P0 SHF.R.U32.HI R4, RZ, R6, R5 ;  /* 0x00000006ff040219 */ /* 0x004fe40000011605 */
[----:B------:R-:W-:-:S04]  /*d8a0*/  ISETP.NE.U32.AND P0, PT, RZ, UR4, PT ;  /* 0x00000004ff007c0c */ /* 0x000fc8000bf05070 */
[----:B------:R-:W-:-:S04]  /*d8b0*/  ISETP.NE.AND.EX P0, PT, RZ, UR5, PT, P0 ;  /* 0x00000005ff007c0c */ /* 0x000fc8000bf05300 */
[----:B0-----:R-:W-:-:S09]  /*d8c0*/  SEL R6, R8, RZ, !P0 ;  /* 0x000000ff08067207 */ /* 0x001fd20004000000 */
.L_x_6148:
        /* <DEDUP_REMOVED lines=19> */
.L_x_6220:
[----:B------:R-:W-:Y:S01]  /*da00*/  UMOV UR4, 0xffffffff ;  /* 0xffffffff00047882 */ /* 0x000fe20000000000 */
[----:B------:R-:W-:Y:S02]  /*da10*/  SHF.R.S32.HI R5, RZ, 0x1f, R0 ;  /* 0x0000001fff057819 */ /* 0x000fe40000011400 */
[----:B------:R-:W-:Y:S05]  /*da20*/  BRA.DIV UR4, `(.L_x_6150) ;  /* 0x0000003a04c07947 */ /* 0x000fea000b800000 */
[----:B------:R-:W-:-:S13]  /*da30*/  ELECT P6, URZ, PT ;  /* 0x00000000003f782f */ /* 0x000fda00038c0000 */
.L_x_6223:
        /* <DEDUP_REMOVED lines=21> */
.L_x_6152:
        /* <DEDUP_REMOVED lines=9> */
.L_x_6224:
        /* <DEDUP_REMOVED lines=11> */
.L_x_6154:
        /* <DEDUP_REMOVED lines=22> */
.L_x_6151:
        /* <DEDUP_REMOVED lines=30> */
.L_x_6225:
[----:B------:R-:W-:Y:S05]  /*e010*/  BSYNC B0 ;  /* 0x0000000000007941 */ /* 0x000fea0003800000 */
.L_x_6155:
        /* <DEDUP_REMOVED lines=11> */
.L_x_6226:
        /* <DEDUP_REMOVED lines=11> */
.L_x_6160:
[----:B0-----:R-:W2:Y:S01]  /*e180*/  LDL R6, [R1] ;  /* 0x0000000001067983 */ /* 0x001ea20000100800 */
        /* <DEDUP_REMOVED lines=56> */
.L_x_6158:
[----:B------:R-:W-:Y:S05]  /*e510*/  BSYNC B0 ;  /* 0x0000000000007941 */ /* 0x000fea0003800000 */
.L_x_6157:
[----:B------:R-:W2:Y:S01]  /*e520*/  LDL R7, [R1+0x14] ;  /* 0x0000140001077983 */ /* 0x000ea20000100800 */
[----:B------:R-:W-:Y:S01]  /*e530*/  BSSY B0, `(.L_x_6161) ;  /* 0x00001a6000007945 */ /* 0x000fe20003800000 */
[----:B--2---:R-:W-:-:S13]  /*e540*/  ISETP.GE.AND P0, PT, R7, 0x2, PT ;  /* 0x000000020700780c */ /* 0x004fda0003f06270 */
[----:B------:R-:W-:Y:S05]  /*e550*/  @!P0 BRA `(.L_x_6162) ;  /* 0x00000018008c8947 */ /* 0x000fea0003800000 */
[C---:B0-----:R-:W-:Y:S01]  /*e560*/  LOP3.LUT R6, R7.reuse, 0x1, RZ, 0xc0, !PT ;  /* 0x0000000107067812 */ /* 0x041fe200078ec0ff */
[----:B------:R-:W-:Y:S01]  /*e570*/  VIADD R10, R7, 0xfffffffe ;  /* 0xfffffffe070a7836 */ /* 0x000fe20000000000 */
[----:B------:R-:W-:Y:S02]  /*e580*/  BSSY B1, `(.L_x_6163) ;  /* 0x000008e000017945 */ /* 0x000fe40003800000 */
[----:B------:R-:W-:Y:S02]  /*e590*/  ISETP.NE.U32.AND P0, PT, R6, 0x1, PT ;  /* 0x000000010600780c */ /* 0x000fe40003f05070 */
[----:B------:R-:W-:-:S11]  /*e5a0*/  MOV R8, R10 ;  /* 0x0000000a00087202 */ /* 0x000fd60000000f00 */
[----:B------:R-:W-:Y:S05]  /*e5b0*/  @!P0 BRA `(.L_x_6164) ;  /* 0x0000000800288947 */ /* 0x000fea0003800000 */
        /* <DEDUP_REMOVED lines=11> */
[----:B------:R-:W-:Y:S01]  /*e670*/  ISETP.NE.U32.AND P0, PT, R2, RZ, PT ;  /* 0x000000ff0200720c */ /* 0x000fe20003f05070 */
[----:B------:R-:W-:-:S03]  /*e680*/  IMAD.MOV.U32 R11, RZ, RZ, R10 ;  /* 0x000000ffff0b7224 */ /* 0x000fc600078e000a */
[----:B------:R-:W-:-:S13]  /*e690*/  ISETP.NE.AND.EX P0, PT, R3, RZ, PT, P0 ;  /* 0x000000ff0300720c */ /* 0x000fda0003f05300 */
        /* <DEDUP_REMOVED lines=19> */
.L_x_6167:
[----:B-1----:R-:W1:Y:S01]  /*e7d0*/  S2R R3, SR_CgaCtaId ;  /* 0x0000000000037919 */ /* 0x002e620000008800 */
[----:B------:R-:W-:-:S04]  /*e7e0*/  MOV R2, 0x400 ;  /* 0x0000040000027802 */ /* 0x000fc80000000f00 */
[----:B-1----:R-:W-:Y:S02]  /*e7f0*/  LEA R2, R3, R2, 0x18 ;  /* 0x0000000203027211 */ /* 0x002fe400078ec0ff */
[----:B------:R-:W-:-:S03]  /*e800*/  SHF.L.U32 R3, R12, 0x1f, RZ ;  /* 0x0000001f0c037819 */ /* 0x000fc600000006ff */
[----:B------:R-:W-:-:S04]  /*e810*/  IMAD R2, R13, 0x8, R2 ;  /* 0x000000080d027824 */ /* 0x000fc800078e0202 */
[----:B------:R-:W1:Y:S02]  /*e820*/  SYNCS.PHASECHK.TRANS64.TRYWAIT P0, [R2+URZ+0x28c40], R3 ;  /* 0x028c4003020075a7 */ /* 0x000e64000800017f */
[----:B-1----:R-:W-:Y:S05]  /*e830*/  @!P0 BRA `(.L_x_6168) ;  /* 0x0000002c00a48947 */ /* 0x002fea0003800000 */
.L_x_6227:
        /* <DEDUP_REMOVED lines=11> */
.L_x_6169:
[----:B------:R-:W2:Y:S01]  /*e8f0*/  LDL R6, [R1] ;  /* 0x0000000001067983 */ /* 0x000ea20000100800 */
[----:B------:R-:W-:-:S03]  /*e900*/  MOV R8, 0x400 ;  /* 0x0000040000087802 */ /* 0x000fc60000000f00 */
[----:B------:R-:W3:Y:S01]  /*e910*/  LDL R7, [R1+0x8] ;  /* 0x0000080001077983 */ /* 0x000ee20000100800 */
        /* <DEDUP_REMOVED lines=17> */
[----:B------:R-:W2:Y:S02]  /*ea30*/  SYNCS.PHASECHK.TRANS64.TRYWAIT P0, [R2+URZ+0x28c60], R3 ;  /* 0x028c6003020075a7 */ /* 0x000ea4000800017f */
[----:B0-2---:R-:W-:Y:S05]  /*ea40*/  @!P0 BRA `(.L_x_6170) ;  /* 0x0000002c00348947 */ /* 0x005fea0003800000 */
.L_x_6228:
        /* <DEDUP_REMOVED lines=8> */
.L_x_6171:
[----:B01----:R-:W2:Y:S01]  /*ead0*/  LDL R3, [R1] ;  /* 0x0000000001037983 */ /* 0x003ea20000100800 */
        /* <DEDUP_REMOVED lines=53> */
.L_x_6166:
[----:B------:R-:W-:Y:S05]  /*ee30*/  BSYNC B2 ;  /* 0x0000000000027941 */ /* 0x000fea0003800000 */
.L_x_6165:
[----:B------:R-:W2:Y:S02]  /*ee40*/  LDL.LU R2, [R1+0x14] ;  /* 0x0000140001027983 */ /* 0x000ea40000300800 */
[----:B--2---:R-:W-:-:S07]  /*ee50*/  VIADD R8, R2, 0xfffffffd ;  /* 0xfffffffd02087836 */ /* 0x004fce0000000000 */
.L_x_6164:
[----:B------:R-:W-:Y:S05]  /*ee60*/  BSYNC B1 ;  /* 0x0000000000017941 */ /* 0x000fea0003800000 */
.L_x_6163:
[----:B------:R-:W-:-:S13]  /*ee70*/  ISETP.NE.AND P0, PT, R10, RZ, PT ;  /* 0x000000ff0a00720c */ /* 0x000fda0003f05270 */
[----:B------:R-:W-:Y:S05]  /*ee80*/  @!P0 BRA `(.L_x_6162) ;  /* 0x0000001000408947 */ /* 0x000fea0003800000 */
.L_x_6186:
[----:B------:R-:W2:Y:S04]  /*ee90*/  LDL.LU R3, [R1] ;  /* 0x0000000001037983 */ /* 0x000ea80000300800 */
[----:B------:R-:W3:Y:S01]  /*eea0*/  LDL.LU R2, [R1+0x4] ;  /* 0x0000040001027983 */ /* 0x000ee20000300800 */
[----:B------:R-:W-:Y:S05]  /*eeb0*/  YIELD ;  /* 0x0000000000007946 */ /* 0x000fea0003800000 */
[----:B------:R-:W-:Y:S01]  /*eec0*/  BSSY B1, `(.L_x_6172) ;  /* 0x0000082000017945 */ /* 0x000fe20003800000 */
[----:B--2---:R-:W-:-:S05]  /*eed0*/  VIADD R10, R3, 0x1 ;  /* 0x00000001030a7836 */ /* 0x004fca0000000000 */
[----:B------:R-:W-:-:S04]  /*eee0*/  ISETP.NE.AND P0, PT, R10, 0x2, PT ;  /* 0x000000020a00780c */ /* 0x000fc80003f05270 */
[----:B0-----:R-:W-:Y:S02]  /*eef0*/  SEL R11, RZ, 0x1, P0 ;  /* 0x00000001ff0b7807 */ /* 0x001fe40000000000 */
[----:B------:R-:W-:Y:S02]  /*ef00*/  SEL R10, R10, RZ, P0 ;  /* 0x000000ff0a0a7207 */ /* 0x000fe40000000000 */
[----:B---3--:R-:W-:Y:S01]  /*ef10*/  LOP3.LUT R11, R2, R11, RZ, 0x3c, !PT ;  /* 0x0000000b020b7212 */ /* 0x008fe200078e3cff */
[----:B------:R-:W-:Y:S06]  /*ef20*/  @!P6 BRA `(.L_x_6173) ;  /* 0x0000000400ece947 */ /* 0x000fec0003800000 */
[----:B------:R-:W-:Y:S01]  /*ef30*/  ULDC.64 UR4, c[0x0][0x3f8] ;  /* 0x0000fe0000047ab9 */ /* 0x000fe20000000a00 */
[----:B------:R-:W-:Y:S02]  /*ef40*/  MOV R3, R8 ;  /* 0x0000000800037202 */ /* 0x000fe40000000f00 */
[----:B------:R-:W-:-:S04]  /*ef50*/  ISETP.NE.U32.AND P0, PT, RZ, UR4, PT ;  /* 0x00000004ff007c0c */ /* 0x000fc8000bf05070 */
[----:B------:R-:W-:-:S13]  /*ef60*/  ISETP.NE.AND.EX P0, PT, RZ, UR5, PT, P0 ;  /* 0x00000005ff007c0c */ /* 0x000fda000bf05300 */
[----:B------:R-:W-:Y:S05]  /*ef70*/  @!P0 BRA `(.L_x_6174) ;  /* 0x0000000000488947 */ /* 0x000fea0003800000 */
[----:B------:R-:W1:Y:S01]  /*ef80*/  LDC R9, c[0x0][0x41c] ;  /* 0x00010700ff097b82 */ /* 0x000e620000000800 */
[----:B0-----:R-:W-:Y:S01]  /*ef90*/  IMAD.MOV.U32 R12, RZ, RZ, R8 ;  /* 0x000000ffff0c7224 */ /* 0x001fe200078e0008 */
[----:B------:R-:W-:Y:S02]  /*efa0*/  ULDC.64 UR6, c[0x0][0x408] ;  /* 0x0001020000067ab9 */ /* 0x000fe40000000a00 */
[----:B------:R-:W-:-:S04]  /*efb0*/  IMAD R7, R5, UR6, RZ ;  /* 0x0000000605077c24 */ /* 0x000fc8000f8e02ff */
[----:B------:R-:W-:Y:S01]  /*efc0*/  IMAD R7, R0, UR7, R7 ;  /* 0x0000000700077c24 */ /* 0x000fe2000f8e0207 */
[----:B-1----:R-:W-:-:S13]  /*efd0*/  ISETP.NE.AND P0, PT, R9, 0x1, PT ;  /* 0x000000010900780c */ /* 0x002fda0003f05270 */
[----:B------:R-:W0:Y:S02]  /*efe0*/  @P0 LDC.64 R2, c[0x0][0x420] ;  /* 0x00010800ff020b82 */ /* 0x000e240000000a00 */
[----:B0-----:R-:W-:-:S05]  /*eff0*/  @P0 IMAD.HI.U32 R2, R8, R2, RZ ;  /* 0x0000000208020227 */ /* 0x001fca00078e00ff */
[----:B------:R-:W-:-:S04]  /*f000*/  @P0 SHF.R.U32.HI R12, RZ, R3, R2 ;  /* 0x00000003ff0c0219 */ /* 0x000fc80000011602 */
[--C-:B------:R-:W-:Y:S01]  /*f010*/  SHF.R.S32.HI R3, RZ, 0x1f, R12.reuse ;  /* 0x0000001fff037819 */ /* 0x100fe2000001140c */
[----:B------:R-:W-:-:S04]  /*f020*/  IMAD.MOV.U32 R2, RZ, RZ, R12 ;  /* 0x000000ffff027224 */ /* 0x000fc800078e000c */
[----:B------:R-:W-:-:S05]  /*f030*/  IMAD.WIDE.U32 R2, R0, UR6, R2 ;  /* 0x0000000600027c25 */ /* 0x000fca000f8e0002 */
[----:B------:R-:W-:Y:S02]  /*f040*/  IADD3 R3, R7, R3, RZ ;  /* 0x0000000307037210 */ /* 0x000fe40007ffe0ff */
[----:B------:R-:W-:-:S04]  /*f050*/  LEA R6, P0, R2, UR4, 0x2 ;  /* 0x0000000402067c11 */ /* 0x000fc8000f8010ff */
[----:B------:R-:W-:Y:S01]  /*f060*/  LEA.HI.X R7, R2, UR5, R3, 0x2, P0 ;  /* 0x0000000502077c11 */ /* 0x000fe200080f1403 */
[----:B------:R-:W-:-:S04]  /*f070*/  IMAD.MOV R3, RZ, RZ, -R12 ;  /* 0x000000ffff037224 */ /* 0x000fc800078e0a0c */
[----:B------:R-:W-:Y:S02]  /*f080*/  IMAD R3, R9, R3, R8 ;  /* 0x0000000309037224 */ /* 0x000fe400078e0208 */
[----:B------:R1:W5:Y:S05]  /*f090*/  LDG.E R9, desc[UR48][R6.64] ;  /* 0x0000003006097981 */ /* 0x00036a000c1e1900 */
.L_x_6174:
[----:B-1----:R-:W1:Y:S01]  /*f0a0*/  S2R R6, SR_CgaCtaId ;  /* 0x0000000000067919 */ /* 0x002e620000008800 */
[----:B------:R-:W-:Y:S02]  /*f0b0*/  MOV R2, 0x400 ;  /* 0x0000040000027802 */ /* 0x000fe40000000f00 */
[----:B------:R-:W-:Y:S02]  /*f0c0*/  SHF.L.U32 R7, R11, 0x1f, RZ ;  /* 0x0000001f0b077819 */ /* 0x000fe400000006ff */
[----:B-1----:R-:W-:-:S05]  /*f0d0*/  LEA R2, R6, R2, 0x18 ;  /* 0x0000000206027211 */ /* 0x002fca00078ec0ff */
[----:B------:R-:W-:-:S04]  /*f0e0*/  IMAD R2, R10, 0x8, R2 ;  /* 0x000000080a027824 */ /* 0x000fc800078e0202 */
[----:B------:R-:W1:Y:S02]  /*f0f0*/  SYNCS.PHASECHK.TRANS64.TRYWAIT P0, [R2+URZ+0x28c40], R7 ;  /* 0x028c4007020075a7 */ /* 0x000e64000800017f */
[----:B-1----:R-:W-:Y:S05]  /*f100*/  @!P0 BRA `(.L_x_6175) ;  /* 0x0000002400988947 */ /* 0x002fea0003800000 */
.L_x_6229:
[----:B------:R-:W2:Y:S02]  /*f110*/  S2R R6, SR_TID.X ;  /* 0x0000000000067919 */ /* 0x000ea40000002100 */
[----:B--2---:R-:W-:-:S04]  /*f120*/  LOP3.LUT R6, R6, 0x7f, RZ, 0xc0, !PT ;  /* 0x0000007f06067812 */ /* 0x004fc800078ec0ff */
[----:B------:R-:W-:-:S13]  /*f130*/  ISETP.NE.AND P0, PT, R6, RZ, PT ;  /* 0x000000ff0600720c */ /* 0x000fda0003f05270 */
[----:B------:R-:W-:Y:S05]  /*f140*/  @P0 BRA `(.L_x_6176) ;  /* 0x00000000001c0947 */ /* 0x000fea0003800000 */
[----:B------:R-:W2:Y:S01]  /*f150*/  S2R R6, SR_TID.X ;  /* 0x0000000000067919 */ /* 0x000ea20000002100 */
[----:B0-----:R-:W-:-:S04]  /*f160*/  MOV R13, 0x2000 ;  /* 0x00002000000d7802 */ /* 0x001fc80000000f00 */
[----:B------:R3:W-:Y:S01]  /*f170*/  SYNCS.ARRIVE.TRANS64 RZ, [R2+URZ+0x28c30], R13 ;  /* 0x028c300d02ff79a7 */ /* 0x0007e2000800003f */
[----:B--2---:R-:W-:-:S04]  /*f180*/  LOP3.LUT R6, R6, 0x1f, RZ, 0xc0, !PT ;  /* 0x0000001f06067812 */ /* 0x004fc800078ec0ff */
[----:B------:R-:W-:-:S13]  /*f190*/  ISETP.NE.AND P1, PT, R6, RZ, PT ;  /* 0x000000ff0600720c */ /* 0x000fda0003f25270 */
[----:B---3--:R-:W-:Y:S05]  /*f1a0*/  @!P1 BRA `(.L_x_6176) ;  /* 0x0000000000049947 */ /* 0x008fea0003800000 */
[----:B------:R-:W-:Y:S01]  /*f1b0*/  BPT.TRAP 0x1 ;  /* 0x000000040000795c */ /* 0x000fe20000300000 */
.L_x_6176:
[----:B0-----:R-:W2:Y:S01]  /*f1c0*/  LDL R12, [R1+0x8] ;  /* 0x00000800010c7983 */ /* 0x001ea20000100800 */
[----:B------:R-:W-:Y:S01]  /*f1d0*/  MOV R6, 0x400 ;  /* 0x0000040000067802 */ /* 0x000fe20000000f00 */
        /* <DEDUP_REMOVED lines=14> */
[----:B--2---:R-:W-:-:S05]  /*f2c0*/  IMAD R6, R3, 0x40, R12 ;  /* 0x0000004003067824 */ /* 0x004fca00078e020c */
[----:B------:R-:W-:-:S13]  /*f2d0*/  R2UR UR11, R6 ;  /* 0x00000000060b72ca */ /* 0x000fda00000e0000 */
[----:B------:R0:W-:Y:S01]  /*f2e0*/  UTMALDG.4D [UR8], [UR4], desc[UR6] ;  /* 0x00000608040075b4 */ /* 0x0001e20008019000 */
[----:B------:R-:W2:Y:S02]  /*f2f0*/  SYNCS.PHASECHK.TRANS64.TRYWAIT P1, [R2+URZ+0x28c60], R7 ;  /* 0x028c6007020075a7 */ /* 0x000ea4000802017f */
[----:B0-2---:R-:W-:Y:S05]  /*f300*/  @!P1 BRA `(.L_x_6177) ;  /* 0x00000024002c9947 */ /* 0x005fea0003800000 */
.L_x_6230:
        /* <DEDUP_REMOVED lines=8> */
.L_x_6178:
[----:B01----:R-:W0:Y:S01]  /*f390*/  S2R R7, SR_CgaCtaId ;  /* 0x0000000000077919 */ /* 0x003e220000008800 */
        /* <DEDUP_REMOVED lines=16> */
[----:B0-----:R-:W-:-:S05]  /*f4a0*/  LEA R3, R7, R3, 0x18 ;  /* 0x0000000307037211 */ /* 0x001fca00078ec0ff */
        /* <DEDUP_REMOVED lines=35> */
.L_x_6173:
[----:B------:R-:W-:Y:S05]  /*f6e0*/  BSYNC B1 ;  /* 0x0000000000017941 */ /* 0x000fea0003800000 */
.L_x_6172:
[----:B------:R-:W-:Y:S01]  /*f6f0*/  VIADD R10, R10, 0x1 ;  /* 0x000000010a0a7836 */ /* 0x000fe20000000000 */
[----:B------:R-:W-:Y:S04]  /*f700*/  BSSY B1, `(.L_x_6179) ;  /* 0x0000084000017945 */ /* 0x000fe80003800000 */
[----:B------:R-:W-:-:S04]  /*f710*/  ISETP.NE.AND P0, PT, R10, 0x2, PT ;  /* 0x000000020a00780c */ /* 0x000fc80003f05270 */
[----:B------:R-:W-:Y:S02]  /*f720*/  SEL R2, RZ, 0x1, P0 ;  /* 0x00000001ff027807 */ /* 0x000fe40000000000 */
[----:B0-----:R-:W-:Y:S02]  /*f730*/  SEL R12, R10, RZ, P0 ;  /* 0x000000ff0a0c7207 */ /* 0x001fe40000000000 */
        /* <DEDUP_REMOVED lines=24> */
[----:B------:R-:W-:-:S05]  /*f8c0*/  LEA.HI.X R7, R2, UR5, R3, 0x2, P0 ;  /* 0x0000000502077c11 */ /* 0x000fca00080f1403 */
[----:B------:R1:W5:Y:S04]  /*f8d0*/  LDG.E R9, desc[UR48][R6.64] ;  /* 0x0000003006097981 */ /* 0x000368000c1e1900 */
.L_x_6181:
[----:B------:R-:W2:Y:S01]  /*f8e0*/  S2R R3, SR_CgaCtaId ;  /* 0x0000000000037919 */ /* 0x000ea20000008800 */
[----:B------:R-:W-:-:S04]  /*f8f0*/  MOV R2, 0x400 ;  /* 0x0000040000027802 */ /* 0x000fc80000000f00 */
[----:B--2---:R-:W-:Y:S02]  /*f900*/  LEA R2, R3, R2, 0x18 ;  /* 0x0000000203027211 */ /* 0x004fe400078ec0ff */
[----:B------:R-:W-:-:S03]  /*f910*/  SHF.L.U32 R3, R11, 0x1f, RZ ;  /* 0x0000001f0b037819 */ /* 0x000fc600000006ff */
[----:B------:R-:W-:-:S04]  /*f920*/  IMAD R2, R12, 0x8, R2 ;  /* 0x000000080c027824 */ /* 0x000fc800078e0202 */
[----:B------:R-:W2:Y:S02]  /*f930*/  SYNCS.PHASECHK.TRANS64.TRYWAIT P0, [R2+URZ+0x28c40], R3 ;  /* 0x028c4003020075a7 */ /* 0x000ea4000800017f */
[----:B--2---:R-:W-:Y:S05]  /*f940*/  @!P0 BRA `(.L_x_6182) ;  /* 0x0000001c00b08947 */ /* 0x004fea0003800000 */
.L_x_6231:
        /* <DEDUP_REMOVED lines=11> */
.L_x_6183:
[----:B------:R-:W3:Y:S01]  /*fa00*/  LDL R6, [R1] ;  /* 0x0000000001067983 */ /* 0x000ee20000100800 */
        /* <DEDUP_REMOVED lines=13> */
[----:B---3--:R-:W-:-:S04]  /*fae0*/  LEA R6, R6, R11, 0xd ;  /* 0x0000000b06067211 */ /* 0x008fc800078e68ff */
[----:B------:R-:W-:Y:S01]  /*faf0*/  R2UR UR8, R6 ;  /* 0x00000000060872ca */ /* 0x000fe200000e0000 */
[----:B----4-:R-:W-:-:S05]  /*fb00*/  IMAD R10, R10, 0x40, R7 ;  /* 0x000000400a0a7824 */ /* 0x010fca00078e0207 */
[----:B------:R-:W-:-:S07]  /*fb10*/  R2UR UR11, R10 ;  /* 0x000000000a0b72ca */ /* 0x000fce00000e0000 */
[----:B------:R-:W-:-:S09]  /*fb20*/  UIADD3 UR8, UR8, 0x22400, URZ ;  /* 0x0002240008087890 */ /* 0x000fd2000fffe03f */
[----:B------:R0:W-:Y:S01]  /*fb30*/  UTMALDG.4D [UR8], [UR4], desc[UR6] ;  /* 0x00000608040075b4 */ /* 0x0001e20008019000 */
[----:B------:R-:W1:Y:S02]  /*fb40*/  SYNCS.PHASECHK.TRANS64.TRYWAIT P1, [R2+URZ+0x28c60], R3 ;  /* 0x028c6003020075a7 */ /* 0x000e64000802017f */
[----:B01----:R-:W-:Y:S05]  /*fb50*/  @!P1 BRA `(.L_x_6184) ;  /* 0x0000001c00409947 */ /* 0x003fea0003800000 */
.L_x_6232:
        /* <DEDUP_REMOVED lines=8> */
.L_x_6185:
        /* <DEDUP_REMOVED lines=54> */
.L_x_6180:
[----:B------:R-:W-:Y:S05]  /*ff40*/  BSYNC B1 ;  /* 0x0000000000017941 */ /* 0x000fea0003800000 */
.L_x_6179:
[C---:B------:R-:W-:Y:S01]  /*ff50*/  ISETP.GT.AND P0, PT, R8.reuse, 0x1, PT ;  /* 0x000000010800780c */ /* 0x040fe20003f04270 */
[----:B------:R-:W-:-:S04]  /*ff60*/  VIADD R2, R8, 0xfffffffe ;  /* 0xfffffffe08027836 */ /* 0x000fc80000000000 */
[----:B------:R-:W-:-:S08]  /*ff70*/  IMAD.MOV.U32 R8, RZ, RZ, R2 ;  /* 0x000000ffff087224 */ /* 0x000fd000078e0002 */
[----:B------:R-:W-:Y:S05]  /*ff80*/  @P0 BRA `(.L_x_6186) ;  /* 0xffffffec00c00947 */ /* 0x000fea000383ffff */
.L_x_6162:
[----:B------:R-:W-:Y:S05]  /*ff90*/  BSYNC B0 ;  /* 0x0000000000007941 */ /* 0x000fea0003800000 */
.L_x_6161:
[----:B------:R-:W2:Y:S01]  /*ffa0*/  LDL.LU R3, [R1] ;  /* 0x0000000001037983 */ /* 0x000ea20000300800 */
[----:B------:R-:W-:Y:S01]  /*ffb0*/  BSSY B0, `(.L_x_6187) ;  /* 0x0000016000007945 */ /* 0x000fe20003800000 */
[----:B------:R-:W1:Y:S02]  /*ffc0*/  S2R R2, SR_TID.X ;  /* 0x0000000000027919 */ /* 0x000e640000002100 */
[----:B-1----:R-:W-:-:S04]  /*ffd0*/  LOP3.LUT R2, R2, 0x1f, RZ, 0xc0, !PT ;  /* 0x0000001f02027812 */ /* 0x002fc800078ec0ff */
[----:B------:R-:W-:Y:S02]  /*ffe0*/  ISETP.NE.AND P1, PT, R2, RZ, PT ;  /* 0x000000ff0200720c */ /* 0x000fe40003f25270 */
[----:B--2---:R-:W-:-:S04]  /*fff0*/  IADD3 R0, R3, 0x1, RZ ;  /* 0x0000000103007810 */ /* 0x004fc80007ffe0ff */
[----:B------:R-:W-:-:S04]  /*10000*/  ISETP.NE.AND P0, PT, R0, 0x2, PT ;  /* 0x000000020000780c */ /* 0x000fc80003f05270 */
[----:B------:R-:W-:Y:S02]  /*10010*/  SEL R2, R0, RZ, P0 ;  /* 0x000000ff00027207 */ /* 0x000fe40000000000 */
[----:B------:R-:W-:-:S03]  /*10020*/  SEL R0, RZ, 0x1, P0 ;  /* 0x00000001ff007807 */ /* 0x000fc60000000000 */
[----:B------:R1:W-:Y:S01]  /*10030*/  STL [R1], R2 ;  /* 0x0000000201007387 */ /* 0x0003e20000100800 */
[----:B------:R-:W-:Y:S05]  /*10040*/  @P1 BRA `(.L_x_6188) ;  /* 0x0000000000301947 */ /* 0x000fea0003800000 */
[----:B------:R-:W2:Y:S01]  /*10050*/  S2R R7, SR_LANEID ;  /* 0x0000000000077919 */ /* 0x000ea20000000000 */
[----:B------:R-:W-:Y:S01]  /*10060*/  VOTEU.ANY UR4, UPT, PT ;  /* 0x0000000000047886 */ /* 0x000fe200038e0100 */
[----:B-1----:R-:W1:Y:S01]  /*10070*/  LDC.64 R2, c[0x0][0xc38] ;  /* 0x00030e00ff027b82 */ /* 0x002e620000000a00 */
[----:B------:R-:W2:Y:S08]  /*10080*/  FLO.U32 R4, UR4 ;  /* 0x0000000400047d00 */ /* 0x000eb000080e0000 */
[----:B------:R-:W1:Y:S01]  /*10090*/  POPC R5, UR4 ;  /* 0x0000000400057d09 */ /* 0x000e620008000000 */
[----:B--2---:R-:W-:-:S13]  /*100a0*/  ISETP.EQ.U32.AND P0, PT, R4, R7, PT ;  /* 0x000000070400720c */ /* 0x004fda0003f02070 */
[----:B-1----:R-:W2:Y:S01]  /*100b0*/  @P0 ATOMG.E.ADD.STRONG.GPU PT, R3, desc[UR48][R2.64], R5 ;  /* 0x00000005020309a8 */ /* 0x002ea200081ee1f0 */
[----:B0-----:R-:W0:Y:S02]  /*100c0*/  S2R R6, SR_LTMASK ;  /* 0x0000000000067919 */ /* 0x001e240000003900 */
[----:B0-----:R-:W-:-:S04]  /*100d0*/  LOP3.LUT R6, R6, UR4, RZ, 0xc0, !PT ;  /* 0x0000000406067c12 */ /* 0x001fc8000f8ec0ff */
[----:B------:R-:W0:Y:S01]  /*100e0*/  POPC R7, R6 ;  /* 0x0000000600077309 */ /* 0x000e220000000000 */
[----:B--2---:R-:W0:Y:S02]  /*100f0*/  SHFL.IDX PT, R4, R3, R4, 0x1f ;  /* 0x00001f0403047589 */ /* 0x004e2400000e0000 */
[----:B0-----:R-:W-:-:S07]  /*10100*/  IADD3 R16, R4, UR37, R7 ;  /* 0x0000002504107c10 */ /* 0x001fce000fffe007 */
.L_x_6188:
[----:B------:R-:W-:Y:S05]  /*10110*/  BSYNC B0 ;  /* 0x0000000000007941 */ /* 0x000fea0003800000 */
.L_x_6187:
[----:B-1----:R-:W2:Y:S02]  /*10120*/  LDL.LU R2, [R1+0x4] ;  /* 0x0000040001027983 */ /* 0x002ea40000300800 */
[----:B--2---:R-:W-:-:S05]  /*10130*/  LOP3.LUT R2, R2, R0, RZ, 0x3c, !PT ;  /* 0x0000000002027212 */ /* 0x004fca00078e3cff */
[----:B------:R1:W-:Y:S02]  /*10140*/  STL [R1+0x4], R2 ;  /* 0x0000040201007387 */ /* 0x0003e40000100800 */
.L_x_6144:
[----:B------:R-:W-:Y:S05]  /*10150*/  BSYNC B6 ;  /* 0x0000000000067941 */ /* 0x000fea0003800000 */
.L_x_6142:
[----:B------:R-:W-:-:S03]  /*10160*/  UMOV UR4, 0xffffffff ;  /* 0xffffffff00047882 */ /* 0x000fc60000000000 */
[----:B------:R-:W-:Y:S05]  /*10170*/  BRA.DIV UR4, `(.L_x_6189) ;  /* 0x0000001604cc7947 */ /* 0x000fea000b800000 */
[----:B------:R2:W3:Y:S04]  /*10180*/  SHFL.IDX PT, R4, R16, RZ, 0x1f ;  /* 0x00001fff10047589 */ /* 0x0004e800000e0000 */
[----:B------:R2:W4:Y:S02]  /*10190*/  SHFL.IDX PT, R7, R16, 0x1, 0x1f ;  /* 0x00201f0010077f89 */ /* 0x00052400000e0000 */
.L_x_6236:
[----:B------:R-:W0:Y:S01]  /*101a0*/  S2R R0, SR_TID.X ;  /* 0x0000000000007919 */ /* 0x000e220000002100 */
        /* <DEDUP_REMOVED lines=9> */
[----:B-1----:R-:W0:Y:S02]  /*10240*/  LDC.64 R2, c[0x0][0xc58] ;  /* 0x00031600ff027b82 */ /* 0x002e240000000a00 */
[----:B0-----:R-:W-:-:S05]  /*10250*/  IMAD.WIDE R2, R5, 0x4, R2 ;  /* 0x0000000405027825 */ /* 0x001fca00078e0202 */
[----:B------:R0:W5:Y:S02]  /*10260*/  LDG.E R17, desc[UR48][R2.64] ;  /* 0x0000003002117981 */ /* 0x000164000c1e1900 */
.L_x_6191:
[----:B------:R-:W-:Y:S05]  /*10270*/  BSYNC B0 ;  /* 0x0000000000007941 */ /* 0x000fea0003800000 */
.L_x_6190:
        /* <DEDUP_REMOVED lines=23> */
.L_x_6244:
[----:B------:R-:W-:Y:S02]  /*103f0*/  ULDC UR4, c[0x0][0xc10] ;  /* 0x0003040000047ab9 */ /* 0x000fe40000000800 */
[----:B------:R-:W-:-:S05]  /*10400*/  MOV R5, UR4 ;  /* 0x0000000400057c02 */ /* 0x000fca0008000f00 */
[----:B-1----:R-:W-:-:S04]  /*10410*/  IMAD R14, R14, R5, RZ ;  /* 0x000000050e0e7224 */ /* 0x002fc800078e02ff */
[----:B----4-:R-:W-:-:S05]  /*10420*/  IMAD.IADD R7, R7, 0x1, R14 ;  /* 0x0000000107077824 */ /* 0x010fca00078e020e */
[----:B---3--:R-:W-:-:S13]  /*10430*/  ISETP.GT.AND P0, PT, R7, R4, PT ;  /* 0x000000040700720c */ /* 0x008fda0003f04270 */
[----:B------:R-:W-:Y:S05]  /*10440*/  @P0 BRA `(.L_x_6193) ;  /* 0x0000000000b40947 */ /* 0x000fea0003800000 */
[----:B------:R-:W1:Y:S02]  /*10450*/  LDC R0, c[0x0][0xc14] ;  /* 0x00030500ff007b82 */ /* 0x000e640000000800 */
.L_x_6198:
        /* <DEDUP_REMOVED lines=14> */
.L_x_6196:
[----:B------:R-:W-:Y:S05]  /*10540*/  BSYNC B0 ;  /* 0x0000000000007941 */ /* 0x000fea0003800000 */
.L_x_6195:
        /* <DEDUP_REMOVED lines=23> */
.L_x_6252:
[----:B------:R-:W-:Y:S02]  /*106c0*/  ULDC UR4, c[0x0][0xc10] ;  /* 0x0003040000047ab9 */ /* 0x000fe40000000800 */
[----:B------:R-:W-:-:S04]  /*106d0*/  IMAD.U32 R5, RZ, RZ, UR4 ;  /* 0x00000004ff057e24 */ /* 0x000fc8000f8e00ff */
[----:B-1----:R-:W-:-:S04]  /*106e0*/  IMAD R14, R14, R5, RZ ;  /* 0x000000050e0e7224 */ /* 0x002fc800078e02ff */
[----:B------:R-:W-:-:S05]  /*106f0*/  IMAD.IADD R7, R14, 0x1, R7 ;  /* 0x000000010e077824 */ /* 0x000fca00078e0207 */
[----:B------:R-:W-:-:S13]  /*10700*/  ISETP.GT.AND P0, PT, R7, R4, PT ;  /* 0x000000040700720c */ /* 0x000fda0003f04270 */
[----:B------:R-:W-:Y:S05]  /*10710*/  @!P0 BRA `(.L_x_6198) ;  /* 0xfffffffc00508947 */ /* 0x000fea000383ffff */
.L_x_6193:
[----:B--2---:R-:W-:Y:S01]  /*10720*/  IADD3 R16, -R14, R7, RZ ;  /* 0x000000070e107210 */ /* 0x004fe20007ffe1ff */
[----:B------:R-:W-:-:S04]  /*10730*/  UMOV UR4, 0xffffffff ;  /* 0xffffffff00047882 */ /* 0x000fc80000000000 */
[----:B------:R-:W-:-:S05]  /*10740*/  IMAD R3, R2, R5, R16 ;  /* 0x0000000502037224 */ /* 0x000fca00078e0210 */
[----:B------:R-:W-:Y:S01]  /*10750*/  ISETP.GT.AND P6, PT, R3, R4, PT ;  /* 0x000000040300720c */ /* 0x000fe20003fc4270 */
[----:B------:R-:W-:-:S12]  /*10760*/  BRA.DIV UR4, `(.L_x_6199) ;  /* 0x0000001a043c7947 */ /* 0x000fd8000b800000 */
[----:B------:R-:W-:-:S04]  /*10770*/  VOTE.ANY R3, PT, !P6 ;  /* 0x0000000000037806 */ /* 0x000fc800070e0100 */
[----:B------:R-:W1:Y:S02]  /*10780*/  POPC R6, R3 ;  /* 0x0000000300067309 */ /* 0x000e640000000000 */
[----:B-1----:R1:W2:Y:S02]  /*10790*/  SHFL.IDX PT, R17, R17, R6, 0x1f ;  /* 0x00001f0611117589 */ /* 0x0022a400000e0000 */
.L_x_6256:
[----:B------:R-:W-:Y:S01]  /*107a0*/  ISETP.NE.AND P0, PT, R3, RZ, PT ;  /* 0x000000ff0300720c */ /* 0x000fe20003f05270 */
[----:B------:R-:W-:-:S12]  /*107b0*/  IMAD.MOV.U32 R7, RZ, RZ, RZ ;  /* 0x000000ffff077224 */ /* 0x000fd800078e00ff */
[----:B------:R-:W-:Y:S05]  /*107c0*/  @!P0 BRA `(.L_x_6200) ;  /* 0x0000000000108947 */ /* 0x000fea0003800000 */
[----:B------:R-:W-:Y:S01]  /*107d0*/  UMOV UR4, 0xffffffff ;  /* 0xffffffff00047882 */ /* 0x000fe20000000000 */
[----:B------:R-:W-:Y:S02]  /*107e0*/  VIADD R12, R6, 0xffffffff ;  /* 0xffffffff060c7836 */ /* 0x000fe40000000000 */
[----:B------:R-:W-:Y:S05]  /*107f0*/  BRA.DIV UR4, `(.L_x_6201) ;  /* 0x0000001a04607947 */ /* 0x000fea000b800000 */
[----:B------:R3:W4:Y:S02]  /*10800*/  SHFL.IDX PT, R7, R2, R12, 0x1f ;  /* 0x00001f0c02077589 */ /* 0x00072400000e0000 */
.L_x_6200:
[----:B0--3--:R-:W0:Y:S01]  /*10810*/  LDC.64 R2, c[0x0][0xc68] ;  /* 0x00031a00ff027b82 */ /* 0x009e220000000a00 */
[----:B------:R-:W-:-:S05]  /*10820*/  IADD3 R19, R6, R19, RZ ;  /* 0x0000001306137210 */ /* 0x000fca0007ffe0ff */
        /* <DEDUP_REMOVED lines=34> */
[----:B------:R-:W-:Y:S02]  /*10a50*/  VIADDMNMX R8, R2, R5, R8, PT ;  /* 0x0000000502087246 */ /* 0x000fe40003800108 */
[----:B------:R-:W-:Y:S02]  /*10a60*/  IADD3 R4, R7, R4, RZ ;  /* 0x0000000407047210 */ /* 0x000fe40007ffe0ff */
[----:B------:R-:W-:-:S04]  /*10a70*/  IABS R5, R8 ;  /* 0x0000000800057213 */ /* 0x000fc80000000000 */
[----:B------:R-:W0:Y:S08]  /*10a80*/  I2F.RP R10, R5 ;  /* 0x00000005000a7306 */ /* 0x000e300000209400 */
[----:B0-----:R-:W0:Y:S02]  /*10a90*/  MUFU.RCP R10, R10 ;  /* 0x0000000a000a7308 */ /* 0x001e240000001000 */
[----:B0-----:R-:W-:-:S06]  /*10aa0*/  IADD3 R2, R10, 0xffffffe, RZ ;  /* 0x0ffffffe0a027810 */ /* 0x001fcc0007ffe0ff */
[----:B------:R0:W1:Y:S02]  /*10ab0*/  F2I.FTZ.U32.TRUNC.NTZ R3, R2 ;  /* 0x0000000200037305 */ /* 0x000064000021f000 */
[----:B0-----:R-:W-:Y:S01]  /*10ac0*/  MOV R2, RZ ;  /* 0x000000ff00027202 */ /* 0x001fe20000000f00 */
        /* <DEDUP_REMOVED lines=23> */
.L_x_6194:
[----:B------:R-:W-:Y:S01]  /*10c40*/  UMOV UR4, URZ ;  /* 0x0000003f00047c82 */ /* 0x000fe20008000000 */
[----:B------:R-:W-:Y:S01]  /*10c50*/  UMOV UR5, URZ ;  /* 0x0000003f00057c82 */ /* 0x000fe20008000000 */
[----:B------:R-:W-:Y:S01]  /*10c60*/  ULDC UR6, c[0x0][0xc14] ;  /* 0x0003050000067ab9 */ /* 0x000fe20000000800 */
[----:B--2---:R-:W-:Y:S01]  /*10c70*/  MOV R16, R4 ;  /* 0x0000000400107202 */ /* 0x004fe20000000f00 */
[----:B------:R-:W-:Y:S01]  /*10c80*/  IMAD.U32 R17, RZ, RZ, UR4 ;  /* 0x00000004ff117e24 */ /* 0x000fe2000f8e00ff */
[----:B------:R-:W-:Y:S01]  /*10c90*/  MOV R19, UR6 ;  /* 0x0000000600137c02 */ /* 0x000fe20008000f00 */
[----:B------:R-:W-:-:S07]  /*10ca0*/  IMAD.U32 R18, RZ, RZ, UR5 ;  /* 0x00000005ff127e24 */ /* 0x000fce000f8e00ff */
.L_x_6202:
        /* <DEDUP_REMOVED lines=12> */
.L_x_6138:
        /* <DEDUP_REMOVED lines=12> */
.L_x_6259:
[----:B------:R-:W-:Y:S05]  /*10e30*/  BSYNC B0 ;  /* 0x0000000000007941 */ /* 0x000fea0003800000 */
.L_x_6204:
[----:B------:R-:W-:-:S03]  /*10e40*/  UMOV UR4, 0xffffffff ;  /* 0xffffffff00047882 */ /* 0x000fc60000000000 */
[----:B------:R-:W-:Y:S05]  /*10e50*/  BRA.DIV UR4, `(.L_x_6206) ;  /* 0x0000001604047947 */ /* 0x000fea000b800000 */
[----:B------:R-:W2:Y:S02]  /*10e60*/  S2R R2, SR_TID.X ;  /* 0x0000000000027919 */ /* 0x000ea40000002100 */
[----:B--2---:R-:W-:-:S04]  /*10e70*/  SHF.R.U32.HI R2, RZ, 0x5, R2 ;  /* 0x00000005ff027819 */ /* 0x004fc80000011602 */
[----:B------:R-:W-:-:S05]  /*10e80*/  LOP3.LUT R2, R2, 0x3, RZ, 0xc0, !PT ;  /* 0x0000000302027812 */ /* 0x000fca00078ec0ff */
[----:B------:R2:W3:Y:S02]  /*10e90*/  SHFL.IDX PT, R14, R2, RZ, 0x1f ;  /* 0x00001fff020e7589 */ /* 0x0004e400000e0000 */
.L_x_6262:
[----:B---3--:R-:W-:Y:S01]  /*10ea0*/  ISETP.NE.AND P0, PT, R14, RZ, PT ;  /* 0x000000ff0e00720c */ /* 0x008fe20003f05270 */
[----:B------:R-:W-:-:S12]  /*10eb0*/  BSSY B0, `(.L_x_6207) ;  /* 0x0000027000007945 */ /* 0x000fd80003800000 */
[----:B------:R-:W-:Y:S05]  /*10ec0*/  @P0 BRA `(.L_x_6208) ;  /* 0x0000000000940947 */ /* 0x000fea0003800000 */
[----:B------:R-:W-:-:S03]  /*10ed0*/  UMOV UR4, 0xffffffff ;  /* 0xffffffff00047882 */ /* 0x000fc60000000000 */
[----:B------:R-:W-:Y:S05]  /*10ee0*/  BRA.DIV UR4, `(.L_x_6209) ;  /* 0x0000001604147947 */ /* 0x000fea000b800000 */
[----:B------:R-:W-:-:S13]  /*10ef0*/  ELECT P6, URZ, PT ;  /* 0x00000000003f782f */ /* 0x000fda00038c0000 */
.L_x_6265:
[----:B------:R-:W-:Y:S05]  /*10f00*/  @!P6 BRA `(.L_x_6208) ;  /* 0x000000000084e947 */ /* 0x000fea0003800000 */
[----:B------:R-:W-:-:S06]  /*10f10*/  ULOP3.LUT UR4, UR36, 0x2, URZ, 0xfc, !UPT ;  /* 0x0000000224047892 */ /* 0x000fcc000f8efc3f */
[----:B--2---:R-:W-:-:S04]  /*10f20*/  MOV R2, UR4 ;  /* 0x0000000400027c02 */ /* 0x004fc80008000f00 */
[----:B------:R-:W-:-:S13]  /*10f30*/  ISETP.NE.AND P2, PT, R2, 0x3, PT ;  /* 0x000000030200780c */ /* 0x000fda0003f45270 */
[----:B------:R-:W-:Y:S05]  /*10f40*/  @!P2 BRA `(.L_x_6210) ;  /* 0x000000000004a947 */ /* 0x000fea0003800000 */
[----:B------:R-:W-:Y:S01]  /*10f50*/  BPT.TRAP 0x1 ;  /* 0x000000040000795c */ /* 0x000fe20000300000 */
.L_x_6210:
        /* <DEDUP_REMOVED lines=14> */
.L_x_6266:
[----:B------:R-:W2:Y:S02]  /*11040*/  SYNCS.PHASECHK.TRANS64.TRYWAIT P0, [R7+URZ], R2 ;  /* 0x00000002070075a7 */ /* 0x000ea4000800017f */
[----:B--2---:R-:W-:Y:S05]  /*11050*/  @!P0 BRA `(.L_x_6212) ;  /* 0x0000001000ec8947 */ /* 0x004fea0003800000 */
.L_x_6267:
[----:B------:R-:W-:Y:S05]  /*11060*/  @!P2 BRA `(.L_x_6213) ;  /* 0x000000000004a947 */ /* 0x000fea0003800000 */
[----:B------:R-:W-:Y:S01]  /*11070*/  BPT.TRAP 0x1 ;  /* 0x000000040000795c */ /* 0x000fe20000300000 */
.L_x_6213:
[----:B------:R-:W3:Y:S01]  /*11080*/  LDL.LU R4, [R1] ;  /* 0x0000000001047983 */ /* 0x000ee20000300800 */
[----:B------:R-:W-:-:S05]  /*11090*/  VIADD R0, R0, 0x28c60 ;  /* 0x00028c6000007836 */ /* 0x000fca0000000000 */
[----:B---3--:R-:W-:-:S04]  /*110a0*/  LEA R4, R4, R0, 0x3 ;  /* 0x0000000004047211 */ /* 0x008fc800078e18ff */
[----:B------:R-:W3:Y:S02]  /*110b0*/  SYNCS.PHASECHK.TRANS64.TRYWAIT P0, [R4+URZ], R5 ;  /* 0x00000005040075a7 */ /* 0x000ee4000800017f */
[----:B---3--:R-:W-:Y:S05]  /*110c0*/  @!P0 BRA `(.L_x_6214) ;  /* 0x0000001000e48947 */ /* 0x008fea0003800000 */
.L_x_6268:
[----:B------:R-:W-:-:S07]  /*110d0*/  IMAD R3, R3, 0x8, R0 ;  /* 0x0000000803037824 */ /* 0x000fce00078e0200 */
.L_x_6215:
[----:B----4-:R4:W0:Y:S02]  /*110e0*/  SYNCS.PHASECHK.TRANS64.TRYWAIT P0, [R3+URZ], R2 ;  /* 0x00000002030075a7 */ /* 0x010824000800017f */
[----:B0-----:R-:W-:Y:S05]  /*110f0*/  @!P0 NANOSLEEP.SYNCS 0x989680 ;  /* 0x009896800000895d */ /* 0x001fea0003900000 */
[----:B------:R-:W0:Y:S02]  /*11100*/  @!P0 SYNCS.PHASECHK.TRANS64 P0, [R3+URZ], R2 ;  /* 0x00000002030085a7 */ /* 0x000e24000800007f */
[----:B0-----:R-:W-:Y:S05]  /*11110*/  @!P0 BRA `(.L_x_6215) ;  /* 0xfffffffc00f08947 */ /* 0x001fea000383ffff */
.L_x_6208:
[----:B------:R-:W-:Y:S05]  /*11120*/  BSYNC B0 ;  /* 0x0000000000007941 */ /* 0x000fea0003800000 */
.L_x_6207:
[----:B------:R-:W-:Y:S05]  /*11130*/  EXIT ;  /* 0x000000000000794d */ /* 0x000fea0003800000 */
.L_x_6081:
[----:B0-----:R-:W-:-:S04]  /*11140*/  IMAD.U32 R5, RZ, RZ, UR21 ;  /* 0x00000015ff057e24 */ /* 0x001fc8000f8e00ff */
[----:B------:R0:W1:Y:S03]  /*11150*/  SYNCS.PHASECHK.TRANS64.TRYWAIT P1, [R5+URZ+0x28c50], R4 ;  /* 0x028c5004050075a7 */ /* 0x000066000802017f */
[----:B-1----:R-:W-:Y:S05]  /*11160*/  @!P1 NANOSLEEP.SYNCS 0x989680 ;  /* 0x009896800000995d */ /* 0x002fea0003900000 */
[----:B------:R-:W1:Y:S02]  /*11170*/  @!P1 SYNCS.PHASECHK.TRANS64 P1, [R5+URZ+0x28c50], R4 ;  /* 0x028c5004050095a7 */ /* 0x000e64000802007f */
[----:B-1----:R-:W-:Y:S05]  /*11180*/  @!P1 BRA `(.L_x_6081) ;  /* 0xfffffffc00ec9947 */ /* 0x002fea000383ffff */
[----:B------:R-:W-:Y:S05]  /*11190*/  BRA `(.L_x_6216) ;  /* 0xffffff08002c7947 */ /* 0x000fea000383ffff */
.L_x_6086:
[----:B-1----:R-:W-:-:S04]  /*111a0*/  MOV R6, UR21 ;  /* 0x0000001500067c02 */ /* 0x002fc80008000f00 */
[----:B------:R1:W2:Y:S03]  /*111b0*/  SYNCS.PHASECHK.TRANS64.TRYWAIT P1, [R6+URZ+0x28c50], R5 ;  /* 0x028c5005060075a7 */ /* 0x0002a6000802017f */
[----:B--2---:R-:W-:Y:S05]  /*111c0*/  @!P1 NANOSLEEP.SYNCS 0x989680 ;  /* 0x009896800000995d */ /* 0x004fea0003900000 */
[----:B------:R-:W2:Y:S02]  /*111d0*/  @!P1 SYNCS.PHASECHK.TRANS64 P1, [R6+URZ+0x28c50], R5 ;  /* 0x028c5005060095a7 */ /* 0x000ea4000802007f */
[----:B--2---:R-:W-:Y:S05]  /*111e0*/  @!P1 BRA `(.L_x_6086) ;  /* 0xfffffffc00ec9947 */ /* 0x004fea000383ffff */
[----:B------:R-:W-:Y:S05]  /*111f0*/  BRA `(.L_x_6085) ;  /* 0xffffff1400307947 */ /* 0x000fea000383ffff */
.L_x_6089:
[----:B0-----:R-:W-:-:S04]  /*11200*/  IMAD.U32 R3, RZ, RZ, UR40 ;  /* 0x00000028ff037e24 */ /* 0x001fc8000f8e00ff */
[----:B------:R0:W1:Y:S03]  /*11210*/  SYNCS.PHASECHK.TRANS64.TRYWAIT P1, [R3+URZ+0x28c00], R0 ;  /* 0x028c0000030075a7 */ /* 0x000066000802017f */
[----:B-1----:R-:W-:Y:S05]  /*11220*/  @!P1 NANOSLEEP.SYNCS 0x989680 ;  /* 0x009896800000995d */ /* 0x002fea0003900000 */
[----:B------:R-:W1:Y:S02]  /*11230*/  @!P1 SYNCS.PHASECHK.TRANS64 P1, [R3+URZ+0x28c00], R0 ;  /* 0x028c0000030095a7 */ /* 0x000e64000802007f */
[----:B-1----:R-:W-:Y:S05]  /*11240*/  @!P1 BRA `(.L_x_6089) ;  /* 0xfffffffc00ec9947 */ /* 0x002fea000383ffff */
[----:B------:R-:W-:Y:S05]  /*11250*/  BRA `(.L_x_6217) ;  /* 0xffffff2000707947 */ /* 0x000fea000383ffff */
.L_x_6093:
[----:B--2---:R2:W3:Y:S02]  /*11260*/  SYNCS.PHASECHK.TRANS64.TRYWAIT P1, [R7+URZ+0x28c30], R8 ;  /* 0x028c3008070075a7 */ /* 0x0044e4000802017f */
[----:B---3--:R-:W-:Y:S05]  /*11270*/  @!P1 NANOSLEEP.SYNCS 0x989680 ;  /* 0x009896800000995d */ /* 0x008fea0003900000 */
[----:B------:R-:W3:Y:S02]  /*11280*/  @!P1 SYNCS.PHASECHK.TRANS64 P1, [R7+URZ+0x28c30], R8 ;  /* 0x028c3008070095a7 */ /* 0x000ee4000802007f */
[----:B---3--:R-:W-:Y:S05]  /*11290*/  @!P1 BRA `(.L_x_6093) ;  /* 0xfffffffc00f09947 */ /* 0x008fea000383ffff */
[----:B------:R-:W-:Y:S05]  /*112a0*/  BRA `(.L_x_6092) ;  /* 0xffffff20008c7947 */ /* 0x000fea000383ffff */
.L_x_6097:
[----:B----4-:R4:W0:Y:S02]  /*112b0*/  SYNCS.PHASECHK.TRANS64.TRYWAIT P2, [R7+URZ+0x28c50], R8 ;  /* 0x028c5008070075a7 */ /* 0x010824000804017f */
[----:B0-----:R-:W-:Y:S05]  /*112c0*/  @!P2 NANOSLEEP.SYNCS 0x989680 ;  /* 0x009896800000a95d */ /* 0x001fea0003900000 */
[----:B------:R-:W0:Y:S02]  /*112d0*/  @!P2 SYNCS.PHASECHK.TRANS64 P2, [R7+URZ+0x28c50], R8 ;  /* 0x028c50080700a5a7 */ /* 0x000e24000804007f */
[----:B0-----:R-:W-:Y:S05]  /*112e0*/  @!P2 BRA `(.L_x_6097) ;  /* 0xfffffffc00f0a947 */ /* 0x001fea000383ffff */
[----:B------:R-:W-:Y:S05]  /*112f0*/  BRA `(.L_x_6096) ;  /* 0xffffff3400fc7947 */ /* 0x000fea000383ffff */
.L_x_6102:
[----:B--2---:R-:W-:-:S04]  /*11300*/  IMAD.U32 R4, RZ, RZ, UR25 ;  /* 0x00000019ff047e24 */ /* 0x004fc8000f8e00ff */
[----:B------:R2:W3:Y:S03]  /*11310*/  SYNCS.PHASECHK.TRANS64.TRYWAIT P2, [R4+URZ+0x28c30], R7 ;  /* 0x028c3007040075a7 */ /* 0x0004e6000804017f */
[----:B---3--:R-:W-:Y:S05]  /*11320*/  @!P2 NANOSLEEP.SYNCS 0x989680 ;  /* 0x009896800000a95d */ /* 0x008fea0003900000 */
[----:B------:R-:W3:Y:S02]  /*11330*/  @!P2 SYNCS.PHASECHK.TRANS64 P2, [R4+URZ+0x28c30], R7 ;  /* 0x028c30070400a5a7 */ /* 0x000ee4000804007f */
[----:B---3--:R-:W-:Y:S05]  /*11340*/  @!P2 BRA `(.L_x_6102) ;  /* 0xfffffffc00eca947 */ /* 0x008fea000383ffff */
[----:B------:R-:W-:Y:S05]  /*11350*/  BRA `(.L_x_6101) ;  /* 0xffffff3800f07947 */ /* 0x000fea000383ffff */
.L_x_6106:
[----:B-1----:R1:W2:Y:S02]  /*11360*/  SYNCS.PHASECHK.TRANS64.TRYWAIT P2, [R168+URZ+0x28c50], R7 ;  /* 0x028c5007a80075a7 */ /* 0x0022a4000804017f */
[----:B--2---:R-:W-:Y:S05]  /*11370*/  @!P2 NANOSLEEP.SYNCS 0x989680 ;  /* 0x009896800000a95d */ /* 0x004fea0003900000 */
[----:B------:R-:W2:Y:S02]  /*11380*/  @!P2 SYNCS.PHASECHK.TRANS64 P2, [R168+URZ+0x28c50], R7 ;  /* 0x028c5007a800a5a7 */ /* 0x000ea4000804007f */
[----:B--2---:R-:W-:Y:S05]  /*11390*/  @!P2 BRA `(.L_x_6106) ;  /* 0xfffffffc00f0a947 */ /* 0x004fea000383ffff */
[----:B------:R-:W-:Y:S05]  /*113a0*/  BRA `(.L_x_6105) ;  /* 0xffffff5800447947 */ /* 0x000fea000383ffff */
.L_x_6112:
[----:B-1----:R-:W-:-:S04]  /*113b0*/  MOV R4, UR24 ;  /* 0x0000001800047c02 */ /* 0x002fc80008000f00 */
[----:B------:R1:W3:Y:S03]  /*113c0*/  SYNCS.PHASECHK.TRANS64.TRYWAIT P2, [R4+URZ+0x28c30], R7 ;  /* 0x028c3007040075a7 */ /* 0x0002e6000804017f */
[----:B---3--:R-:W-:Y:S05]  /*113d0*/  @!P2 NANOSLEEP.SYNCS 0x989680 ;  /* 0x009896800000a95d */ /* 0x008fea0003900000 */
[----:B------:R-:W3:Y:S02]  /*113e0*/  @!P2 SYNCS.PHASECHK.TRANS64 P2, [R4+URZ+0x28c30], R7 ;  /* 0x028c30070400a5a7 */ /* 0x000ee4000804007f */
[----:B---3--:R-:W-:Y:S05]  /*113f0*/  @!P2 BRA `(.L_x_6112) ;  /* 0xfffffffc00eca947 */ /* 0x008fea000383ffff */
[----:B------:R-:W-:Y:S05]  /*11400*/  BRA `(.L_x_6111) ;  /* 0xffffff5c00307947 */ /* 0x000fea000383ffff */
.L_x_6116:
[----:B--2---:R2:W3:Y:S02]  /*11410*/  SYNCS.PHASECHK.TRANS64.TRYWAIT P2, [R168+URZ+0x28c50], R7 ;  /* 0x028c5007a80075a7 */ /* 0x0044e4000804017f */
[----:B---3--:R-:W-:Y:S05]  /*11420*/  @!P2 NANOSLEEP.SYNCS 0x989680 ;  /* 0x009896800000a95d */ /* 0x008fea0003900000 */
[----:B------:R-:W3:Y:S02]  /*11430*/  @!P2 SYNCS.PHASECHK.TRANS64 P2, [R168+URZ+0x28c50], R7 ;  /* 0x028c5007a800a5a7 */ /* 0x000ee4000804007f */
[----:B---3--:R-:W-:Y:S05]  /*11440*/  @!P2 BRA `(.L_x_6116) ;  /* 0xfffffffc00f0a947 */ /* 0x008fea000383ffff */
[----:B------:R-:W-:Y:S05]  /*11450*/  BRA `(.L_x_6115) ;  /* 0xffffff7400547947 */ /* 0x000fea000383ffff */
.L_x_6149:
        /* <DEDUP_REMOVED lines=11> */
.L_x_6219:
[----:B------:R-:W-:Y:S05]  /*11510*/  BSYNC B0 ;  /* 0x0000000000007941 */ /* 0x000fea0003800000 */
.L_x_6218:
[----:B------:R-:W-:Y:S05]  /*11520*/  BRA `(.L_x_6220) ;  /* 0xffffffc400347947 */ /* 0x000fea000383ffff */
.L_x_6150:
[----:B------:R-:W-:Y:S01]  /*11530*/  BSSY B0, `(.L_x_6221) ;  /* 0x0000006000007945 */ /* 0x000fe20003800000 */
[----:B------:R-:W-:-:S07]  /*11540*/  IMAD.MOV.U32 R15, RZ, RZ, -0x1 ;  /* 0xffffffffff0f7424 */ /* 0x000fce00078e00ff */
[----:B------:R-:W-:Y:S05]  /*11550*/  WARPSYNC.COLLECTIVE R15, `(.L_x_6222) ;  /* 0x000000000f0c7348 */ /* 0x000fea0003c00000 */
[----:B------:R-:W-:Y:S02]  /*11560*/  ELECT P6, UR62, PT ;  /* 0x00000000003e782f */ /* 0x000fe400038c0000 */
[----:B------:R-:W-:Y:S01]  /*11570*/  MOV R14, UR62 ;  /* 0x0000003e000e7c02 */ /* 0x000fe20008000f00 */
[----:B------:R-:W-:Y:S10]  /*11580*/  ENDCOLLECTIVE ;  /* 0x000000000000791b */ /* 0x000ff40003800000 */
.L_x_6222:
[----:B------:R-:W-:Y:S05]  /*11590*/  BSYNC B0 ;  /* 0x0000000000007941 */ /* 0x000fea0003800000 */
.L_x_6221:
[----:B------:R-:W-:Y:S05]  /*115a0*/  BRA `(.L_x_6223) ;  /* 0xffffffc400247947 */ /* 0x000fea000383ffff */
.L_x_6153:
[----:B0-----:R0:W1:Y:S02]  /*115b0*/  SYNCS.PHASECHK.TRANS64.TRYWAIT P0, [R8+URZ+0x28c40], R10 ;  /* 0x028c400a080075a7 */ /* 0x001064000800017f */
[----:B-1----:R-:W-:Y:S05]  /*115c0*/  @!P0 NANOSLEEP.SYNCS 0x989680 ;  /* 0x009896800000895d */ /* 0x002fea0003900000 */
[----:B------:R-:W1:Y:S02]  /*115d0*/  @!P0 SYNCS.PHASECHK.TRANS64 P0, [R8+URZ+0x28c40], R10 ;  /* 0x028c400a080085a7 */ /* 0x000e64000800007f */
[----:B-1----:R-:W-:Y:S05]  /*115e0*/  @!P0 BRA `(.L_x_6153) ;  /* 0xfffffffc00f08947 */ /* 0x002fea000383ffff */
[----:B------:R-:W-:Y:S05]  /*115f0*/  BRA `(.L_x_6224) ;  /* 0xffffffc400887947 */ /* 0x000fea000383ffff */
.L_x_6156:
        /* <DEDUP_REMOVED lines=8> */
.L_x_6159:
[----:B0-----:R0:W1:Y:S02]  /*11680*/  SYNCS.PHASECHK.TRANS64.TRYWAIT P0, [R11+URZ+0x28c60], R6 ;  /* 0x028c60060b0075a7 */ /* 0x001064000800017f */
[----:B-1----:R-:W-:Y:S05]  /*11690*/  @!P0 NANOSLEEP.SYNCS 0x989680 ;  /* 0x009896800000895d */ /* 0x002fea0003900000 */
[----:B------:R-:W1:Y:S02]  /*116a0*/  @!P0 SYNCS.PHASECHK.TRANS64 P0, [R11+URZ+0x28c60], R6 ;  /* 0x028c60060b0085a7 */ /* 0x000e64000800007f */
[----:B-1----:R-:W-:Y:S05]  /*116b0*/  @!P0 BRA `(.L_x_6159) ;  /* 0xfffffffc00f08947 */ /* 0x002fea000383ffff */
[----:B------:R-:W-:Y:S05]  /*116c0*/  BRA `(.L_x_6226) ;  /* 0xffffffc800807947 */ /* 0x000fea000383ffff */
.L_x_6168:
[----:B-1----:R1:W2:Y:S02]  /*116d0*/  SYNCS.PHASECHK.TRANS64.TRYWAIT P0, [R2+URZ+0x28c40], R3 ;  /* 0x028c4003020075a7 */ /* 0x0022a4000800017f */
[----:B--2---:R-:W-:Y:S05]  /*116e0*/  @!P0 NANOSLEEP.SYNCS 0x989680 ;  /* 0x009896800000895d */ /* 0x004fea0003900000 */
[----:B------:R-:W2:Y:S02]  /*116f0*/  @!P0 SYNCS.PHASECHK.TRANS64 P0, [R2+URZ+0x28c40], R3 ;  /* 0x028c4003020085a7 */ /* 0x000ea4000800007f */
[----:B--2---:R-:W-:Y:S05]  /*11700*/  @!P0 BRA `(.L_x_6168) ;  /* 0xfffffffc00f08947 */ /* 0x004fea000383ffff */
[----:B------:R-:W-:Y:S05]  /*11710*/  BRA `(.L_x_6227) ;  /* 0xffffffd000487947 */ /* 0x000fea000383ffff */
.L_x_6170:
[----:B0-----:R0:W2:Y:S02]  /*11720*/  SYNCS.PHASECHK.TRANS64.TRYWAIT P0, [R2+URZ+0x28c60], R3 ;  /* 0x028c6003020075a7 */ /* 0x0010a4000800017f */
[----:B--2---:R-:W-:Y:S05]  /*11730*/  @!P0 NANOSLEEP.SYNCS 0x989680 ;  /* 0x009896800000895d */ /* 0x004fea0003900000 */
[----:B------:R-:W2:Y:S02]  /*11740*/  @!P0 SYNCS.PHASECHK.TRANS64 P0, [R2+URZ+0x28c60], R3 ;  /* 0x028c6003020085a7 */ /* 0x000ea4000800007f */
[----:B--2---:R-:W-:Y:S05]  /*11750*/  @!P0 BRA `(.L_x_6170) ;  /* 0xfffffffc00f08947 */ /* 0x004fea000383ffff */
[----:B------:R-:W-:Y:S05]  /*11760*/  BRA `(.L_x_6228) ;  /* 0xffffffd000b87947 */ /* 0x000fea000383ffff */
.L_x_6175:
[----:B-1----:R1:W2:Y:S02]  /*11770*/  SYNCS.PHASECHK.TRANS64.TRYWAIT P0, [R2+URZ+0x28c40], R7 ;  /* 0x028c4007020075a7 */ /* 0x0022a4000800017f */
[----:B--2---:R-:W-:Y:S05]  /*11780*/  @!P0 NANOSLEEP.SYNCS 0x989680 ;  /* 0x009896800000895d */ /* 0x004fea0003900000 */
[----:B------:R-:W2:Y:S02]  /*11790*/  @!P0 SYNCS.PHASECHK.TRANS64 P0, [R2+URZ+0x28c40], R7 ;  /* 0x028c4007020085a7 */ /* 0x000ea4000800007f */
[----:B--2---:R-:W-:Y:S05]  /*117a0*/  @!P0 BRA `(.L_x_6175) ;  /* 0xfffffffc00f08947 */ /* 0x004fea000383ffff */
[----:B------:R-:W-:Y:S05]  /*117b0*/  BRA `(.L_x_6229) ;  /* 0xffffffd800547947 */ /* 0x000fea000383ffff */
.L_x_6177:
[----:B0-----:R0:W2:Y:S02]  /*117c0*/  SYNCS.PHASECHK.TRANS64.TRYWAIT P1, [R2+URZ+0x28c60], R7 ;  /* 0x028c6007020075a7 */ /* 0x0010a4000802017f */
[----:B--2---:R-:W-:Y:S05]  /*117d0*/  @!P1 NANOSLEEP.SYNCS 0x989680 ;  /* 0x009896800000995d */ /* 0x004fea0003900000 */
[----:B------:R-:W2:Y:S02]  /*117e0*/  @!P1 SYNCS.PHASECHK.TRANS64 P1, [R2+URZ+0x28c60], R7 ;  /* 0x028c6007020095a7 */ /* 0x000ea4000802007f */
[----:B--2---:R-:W-:Y:S05]  /*117f0*/  @!P1 BRA `(.L_x_6177) ;  /* 0xfffffffc00f09947 */ /* 0x004fea000383ffff */
[----:B------:R-:W-:Y:S05]  /*11800*/  BRA `(.L_x_6230) ;  /* 0xffffffd800c07947 */ /* 0x000fea000383ffff */
.L_x_6182:
[----:B--2---:R2:W3:Y:S02]  /*11810*/  SYNCS.PHASECHK.TRANS64.TRYWAIT P0, [R2+URZ+0x28c40], R3 ;  /* 0x028c4003020075a7 */ /* 0x0044e4000800017f */
[----:B---3--:R-:W-:Y:S05]  /*11820*/  @!P0 NANOSLEEP.SYNCS 0x989680 ;  /* 0x009896800000895d */ /* 0x008fea0003900000 */
[----:B------:R-:W3:Y:S02]  /*11830*/  @!P0 SYNCS.PHASECHK.TRANS64 P0, [R2+URZ+0x28c40], R3 ;  /* 0x028c4003020085a7 */ /* 0x000ee4000800007f */
[----:B---3--:R-:W-:Y:S05]  /*11840*/  @!P0 BRA `(.L_x_6182) ;  /* 0xfffffffc00f08947 */ /* 0x008fea000383ffff */
[----:B------:R-:W-:Y:S05]  /*11850*/  BRA `(.L_x_6231) ;  /* 0xffffffe0003c7947 */ /* 0x000fea000383ffff */
.L_x_6184:
[----:B0-----:R0:W1:Y:S02]  /*11860*/  SYNCS.PHASECHK.TRANS64.TRYWAIT P1, [R2+URZ+0x28c60], R3 ;  /* 0x028c6003020075a7 */ /* 0x001064000802017f */
[----:B-1----:R-:W-:Y:S05]  /*11870*/  @!P1 NANOSLEEP.SYNCS 0x989680 ;  /* 0x009896800000995d */ /* 0x002fea0003900000 */
[----:B------:R-:W1:Y:S02]  /*11880*/  @!P1 SYNCS.PHASECHK.TRANS64 P1, [R2+URZ+0x28c60], R3 ;  /* 0x028c6003020095a7 */ /* 0x000e64000802007f */
[----:B-1----:R-:W-:Y:S05]  /*11890*/  @!P1 BRA `(.L_x_6184) ;  /* 0xfffffffc00f09947 */ /* 0x002fea000383ffff */
[----:B------:R-:W-:Y:S05]  /*118a0*/  BRA `(.L_x_6232) ;  /* 0xffffffe000ac7947 */ /* 0x000fea000383ffff */
.L_x_6189:
[----:B------:R-:W-:Y:S01]  /*118b0*/  BSSY B0, `(.L_x_6233) ;  /* 0x0000008000007945 */ /* 0x000fe20003800000 */
[----:B0-----:R-:W-:Y:S01]  /*118c0*/  MOV R13, R16 ;  /* 0x00000010000d7202 */ /* 0x001fe20000000f00 */
[----:B------:R-:W-:Y:S01]  /*118d0*/  IMAD.MOV.U32 R12, RZ, RZ, RZ ;  /* 0x000000ffff0c7224 */ /* 0x000fe200078e00ff */
[----:B------:R-:W-:Y:S01]  /*118e0*/  MOV R15, 0xffffffff ;  /* 0xffffffff000f7802 */ /* 0x000fe20000000f00 */
[----:B------:R-:W-:-:S07]  /*118f0*/  IMAD.MOV.U32 R11, RZ, RZ, 0x1f ;  /* 0x0000001fff0b7424 */ /* 0x000fce00078e00ff */
[----:B-1----:R-:W-:Y:S05]  /*11900*/  WARPSYNC.COLLECTIVE R15, `(.L_x_6234) ;  /* 0x000000000f087348 */ /* 0x002fea0003c00000 */
[----:B------:R0:W2:Y:S02]  /*11910*/  SHFL.IDX P6, R14, R13, R12, R11 ;  /* 0x0000000c0d0e7389 */ /* 0x0000a400000c000b */
[----:B012---:R-:W-:Y:S01]  /*11920*/  ENDCOLLECTIVE ;  /* 0x000000000000791b */ /* 0x007fe20003800000 */
.L_x_6234:
[----:B------:R-:W-:Y:S05]  /*11930*/  BSYNC B0 ;  /* 0x0000000000007941 */ /* 0x000fea0003800000 */
.L_x_6233:
        /* <DEDUP_REMOVED lines=8> */
.L_x_6235:
[----:B------:R-:W-:Y:S01]  /*119c0*/  MOV R7, R14 ;  /* 0x0000000e00077202 */ /* 0x000fe20000000f00 */
[----:B------:R-:W-:Y:S06]  /*119d0*/  BRA `(.L_x_6236) ;  /* 0xffffffe400f07947 */ /* 0x000fec000383ffff */
.L_x_6192:
[----:B------:R-:W-:Y:S01]  /*119e0*/  BSSY B0, `(.L_x_6237) ;  /* 0x0000008000007945 */ /* 0x000fe20003800000 */
[----:B-----5:R-:W-:Y:S01]  /*119f0*/  IMAD.MOV.U32 R13, RZ, RZ, R17 ;  /* 0x000000ffff0d7224 */ /* 0x020fe200078e0011 */
[----:B------:R-:W-:Y:S01]  /*11a00*/  MOV R11, RZ ;  /* 0x000000ff000b7202 */ /* 0x000fe20000000f00 */
[----:B------:R-:W-:Y:S02]  /*11a10*/  IMAD.MOV.U32 R12, RZ, RZ, 0x1 ;  /* 0x00000001ff0c7424 */ /* 0x000fe400078e00ff */
[----:B------:R-:W-:-:S07]  /*11a20*/  IMAD.MOV.U32 R15, RZ, RZ, -0x1 ;  /* 0xffffffffff0f7424 */ /* 0x000fce00078e00ff */
[----:B01234-:R-:W-:Y:S05]  /*11a30*/  WARPSYNC.COLLECTIVE R15, `(.L_x_6238) ;  /* 0x000000000f087348 */ /* 0x01ffea0003c00000 */
[----:B------:R0:W0:Y:S02]  /*11a40*/  SHFL.UP P6, R14, R13, R12, R11 ;  /* 0x0400000c0d0e7389 */ /* 0x00002400000c000b */
[----:B01234-:R-:W-:Y:S01]  /*11a50*/  ENDCOLLECTIVE ;  /* 0x000000000000791b */ /* 0x01ffe20003800000 */
.L_x_6238:
[----:B------:R-:W-:Y:S05]  /*11a60*/  BSYNC B0 ;  /* 0x0000000000007941 */ /* 0x000fea0003800000 */
.L_x_6237:
        /* <DEDUP_REMOVED lines=10> */
.L_x_6239:
        /* <DEDUP_REMOVED lines=8> */
.L_x_6240:
        /* <DEDUP_REMOVED lines=8> */
.L_x_6241:
        /* <DEDUP_REMOVED lines=8> */
.L_x_6242:
[----:B------:R-:W-:Y:S01]  /*11c90*/  IMAD.MOV.U32 R12, RZ, RZ, 0x1f ;  /* 0x0000001fff0c7424 */ /* 0x000fe200078e00ff */
[----:B------:R-:W-:Y:S02]  /*11ca0*/  MOV R11, 0x1f ;  /* 0x0000001f000b7802 */ /* 0x000fe40000000f00 */
[----:B------:R-:W-:-:S04]  /*11cb0*/  SEL R2, R14, RZ, P0 ;  /* 0x000000ff0e027207 */ /* 0x000fc80000000000 */
[----:B------:R-:W-:-:S05]  /*11cc0*/  IADD3 R2, R5, R2, RZ ;  /* 0x0000000205027210 */ /* 0x000fca0007ffe0ff */
[----:B------:R-:W-:-:S07]  /*11cd0*/  IMAD.MOV.U32 R13, RZ, RZ, R2 ;  /* 0x000000ffff0d7224 */ /* 0x000fce00078e0002 */
[----:B------:R-:W-:Y:S05]  /*11ce0*/  WARPSYNC.COLLECTIVE R15, `(.L_x_6243) ;  /* 0x000000000f087348 */ /* 0x000fea0003c00000 */
[----:B------:R0:W1:Y:S02]  /*11cf0*/  SHFL.IDX P6, R14, R13, R12, R11 ;  /* 0x0000000c0d0e7389 */ /* 0x00006400000c000b */
[----:B01----:R-:W-:Y:S01]  /*11d00*/  ENDCOLLECTIVE ;  /* 0x000000000000791b */ /* 0x003fe20003800000 */
.L_x_6243:
[----:B------:R-:W-:Y:S05]  /*11d10*/  BRA `(.L_x_6244) ;  /* 0xffffffe400b47947 */ /* 0x000fea000383ffff */
.L_x_6197:
[----:B------:R-:W-:Y:S01]  /*11d20*/  BSSY B0, `(.L_x_6245) ;  /* 0x0000008000007945 */ /* 0x000fe20003800000 */
[----:B-----5:R-:W-:Y:S01]  /*11d30*/  IMAD.MOV.U32 R13, RZ, RZ, R17 ;  /* 0x000000ffff0d7224 */ /* 0x020fe200078e0011 */
[----:B------:R-:W-:Y:S01]  /*11d40*/  MOV R11, RZ ;  /* 0x000000ff000b7202 */ /* 0x000fe20000000f00 */
[----:B------:R-:W-:Y:S02]  /*11d50*/  IMAD.MOV.U32 R12, RZ, RZ, 0x1 ;  /* 0x00000001ff0c7424 */ /* 0x000fe400078e00ff */
[----:B------:R-:W-:-:S07]  /*11d60*/  IMAD.MOV.U32 R15, RZ, RZ, -0x1 ;  /* 0xffffffffff0f7424 */ /* 0x000fce00078e00ff */
[----:B0-2---:R-:W-:Y:S05]  /*11d70*/  WARPSYNC.COLLECTIVE R15, `(.L_x_6246) ;  /* 0x000000000f087348 */ /* 0x005fea0003c00000 */
[----:B------:R1:W3:Y:S02]  /*11d80*/  SHFL.UP P6, R14, R13, R12, R11 ;  /* 0x0400000c0d0e7389 */ /* 0x0002e400000c000b */
[----:B0123--:R-:W-:Y:S01]  /*11d90*/  ENDCOLLECTIVE ;  /* 0x000000000000791b */ /* 0x00ffe20003800000 */
.L_x_6246:
[----:B------:R-:W-:Y:S05]  /*11da0*/  BSYNC B0 ;  /* 0x0000000000007941 */ /* 0x000fea0003800000 */
.L_x_6245:
        /* <DEDUP_REMOVED lines=10> */
.L_x_6247:
        /* <DEDUP_REMOVED lines=8> */
.L_x_6248:
        /* <DEDUP_REMOVED lines=8> */
.L_x_6249:
        /* <DEDUP_REMOVED lines=8> */
.L_x_6250:
        /* <DEDUP_REMOVED lines=8> */
.L_x_6251:
[----:B------:R-:W-:Y:S05]  /*12050*/  BRA `(.L_x_6252) ;  /* 0xffffffe400987947 */ /* 0x000fea000383ffff */
.L_x_6199:
[----:B------:R-:W-:Y:S01]  /*12060*/  BSSY B0, `(.L_x_6253) ;  /* 0x0000006000007945 */ /* 0x000fe20003800000 */
[----:B------:R-:W-:Y:S01]  /*12070*/  PLOP3.LUT P6, PT, P6, PT, PT, 0x8, 0x0 ;  /* 0x000000000000781c */ /* 0x000fe200037ce170 */
[----:B------:R-:W-:-:S12]  /*12080*/  IMAD.MOV.U32 R15, RZ, RZ, -0x1 ;  /* 0xffffffffff0f7424 */ /* 0x000fd800078e00ff */
[----:B0-----:R-:W-:Y:S05]  /*12090*/  WARPSYNC.COLLECTIVE R15, `(.L_x_6254) ;  /* 0x000000000f087348 */ /* 0x001fea0003c00000 */
[----:B------:R-:W-:Y:S01]  /*120a0*/  VOTE.ANY R14, PT, P6 ;  /* 0x00000000000e7806 */ /* 0x000fe200030e0100 */
[----:B0-----:R-:W-:Y:S06]  /*120b0*/  ENDCOLLECTIVE ;  /* 0x000000000000791b */ /* 0x001fec0003800000 */
.L_x_6254:
[----:B------:R-:W-:Y:S05]  /*120c0*/  BSYNC B0 ;  /* 0x0000000000007941 */ /* 0x000fea0003800000 */
.L_x_6253:
[----:B------:R-:W-:Y:S01]  /*120d0*/  IMAD.MOV.U32 R3, RZ, RZ, R14 ;  /* 0x000000ffff037224 */ /* 0x000fe200078e000e */
[----:B------:R-:W-:Y:S01]  /*120e0*/  MOV R13, R17 ;  /* 0x00000011000d7202 */ /* 0x000fe20000000f00 */
[----:B------:R-:W-:Y:S01]  /*120f0*/  IMAD.MOV.U32 R11, RZ, RZ, 0x1f ;  /* 0x0000001fff0b7424 */ /* 0x000fe200078e00ff */
[----:B------:R-:W-:Y:S01]  /*12100*/  MOV R15, 0xffffffff ;  /* 0xffffffff000f7802 */ /* 0x000fe20000000f00 */
[----:B------:R-:W0:Y:S02]  /*12110*/  POPC R6, R3 ;  /* 0x0000000300067309 */ /* 0x000e240000000000 */
[----:B0-----:R-:W-:-:S07]  /*12120*/  IMAD.MOV.U32 R12, RZ, RZ, R6 ;  /* 0x000000ffff0c7224 */ /* 0x001fce00078e0006 */
[----:B------:R-:W-:Y:S05]  /*12130*/  WARPSYNC.COLLECTIVE R15, `(.L_x_6255) ;  /* 0x000000000f087348 */ /* 0x000fea0003c00000 */
[----:B------:R0:W1:Y:S02]  /*12140*/  SHFL.IDX P6, R14, R13, R12, R11 ;  /* 0x0000000c0d0e7389 */ /* 0x00006400000c000b */
[----:B01----:R-:W-:Y:S01]  /*12150*/  ENDCOLLECTIVE ;  /* 0x000000000000791b */ /* 0x003fe20003800000 */
.L_x_6255:
[----:B------:R-:W-:Y:S01]  /*12160*/  IMAD.MOV.U32 R17, RZ, RZ, R14 ;  /* 0x000000ffff117224 */ /* 0x000fe200078e000e */
[----:B------:R-:W-:Y:S06]  /*12170*/  BRA `(.L_x_6256) ;  /* 0xffffffe400887947 */ /* 0x000fec000383ffff */
.L_x_6201:
[----:B------:R-:W-:Y:S01]  /*12180*/  BSSY B0, `(.L_x_6257) ;  /* 0x0000007000007945 */ /* 0x000fe20003800000 */
[----:B------:R-:W-:Y:S01]  /*12190*/  IMAD.MOV.U32 R13, RZ, RZ, R2 ;  /* 0x000000ffff0d7224 */ /* 0x000fe200078e0002 */
[----:B------:R-:W-:Y:S01]  /*121a0*/  MOV R11, 0x1f ;  /* 0x0000001f000b7802 */ /* 0x000fe20000000f00 */
[----:B------:R-:W-:-:S07]  /*121b0*/  IMAD.MOV.U32 R15, RZ, RZ, -0x1 ;  /* 0xffffffffff0f7424 */ /* 0x000fce00078e00ff */
[----:B012---:R-:W-:Y:S05]  /*121c0*/  WARPSYNC.COLLECTIVE R15, `(.L_x_6258) ;  /* 0x000000000f087348 */ /* 0x007fea0003c00000 */
[----:B------:R3:W4:Y:S02]  /*121d0*/  SHFL.IDX P6, R14, R13, R12, R11 ;  /* 0x0000000c0d0e7389 */ /* 0x00072400000c000b */
[----:B01234-:R-:W-:Y:S01]  /*121e0*/  ENDCOLLECTIVE ;  /* 0x000000000000791b */ /* 0x01ffe20003800000 */
.L_x_6258:
[----:B------:R-:W-:Y:S05]  /*121f0*/  BSYNC B0 ;  /* 0x0000000000007941 */ /* 0x000fea0003800000 */
.L_x_6257:
[----:B------:R-:W-:Y:S01]  /*12200*/  IMAD.MOV.U32 R7, RZ, RZ, R14 ;  /* 0x000000ffff077224 */ /* 0x000fe200078e000e */
[----:B------:R-:W-:Y:S06]  /*12210*/  BRA `(.L_x_6200) ;  /* 0xffffffe4007c7947 */ /* 0x000fec000383ffff */
.L_x_6205:
[----:B-1----:R1:W2:Y:S02]  /*12220*/  SYNCS.PHASECHK.TRANS64.TRYWAIT P0, [R0+URZ+0x28c20], R3 ;  /* 0x028c2003000075a7 */ /* 0x0022a4000800017f */
[----:B--2---:R-:W-:Y:S05]  /*12230*/  @!P0 NANOSLEEP.SYNCS 0x989680 ;  /* 0x009896800000895d */ /* 0x004fea0003900000 */
[----:B------:R-:W2:Y:S02]  /*12240*/  @!P0 SYNCS.PHASECHK.TRANS64 P0, [R0+URZ+0x28c20], R3 ;  /* 0x028c2003000085a7 */ /* 0x000ea4000800007f */
[----:B--2---:R-:W-:Y:S05]  /*12250*/  @!P0 BRA `(.L_x_6205) ;  /* 0xfffffffc00f08947 */ /* 0x004fea000383ffff */
[----:B------:R-:W-:Y:S05]  /*12260*/  BRA `(.L_x_6259) ;  /* 0xffffffe800f07947 */ /* 0x000fea000383ffff */
.L_x_6206:
[----:B------:R-:W2:Y:S01]  /*12270*/  S2R R2, SR_TID.X ;  /* 0x0000000000027919 */ /* 0x000ea20000002100 */
[----:B------:R-:W-:Y:S01]  /*12280*/  BSSY B0, `(.L_x_6260) ;  /* 0x000000a000007945 */ /* 0x000fe20003800000 */
[----:B------:R-:W-:Y:S01]  /*12290*/  IMAD.MOV.U32 R12, RZ, RZ, RZ ;  /* 0x000000ffff0c7224 */ /* 0x000fe200078e00ff */
[----:B------:R-:W-:Y:S01]  /*122a0*/  MOV R15, 0xffffffff ;  /* 0xffffffff000f7802 */ /* 0x000fe20000000f00 */
[----:B------:R-:W-:Y:S01]  /*122b0*/  IMAD.MOV.U32 R11, RZ, RZ, 0x1f ;  /* 0x0000001fff0b7424 */ /* 0x000fe200078e00ff */
[----:B--2---:R-:W-:-:S04]  /*122c0*/  SHF.R.U32.HI R2, RZ, 0x5, R2 ;  /* 0x00000005ff027819 */ /* 0x004fc80000011602 */
[----:B------:R-:W-:-:S04]  /*122d0*/  LOP3.LUT R2, R2, 0x3, RZ, 0xc0, !PT ;  /* 0x0000000302027812 */ /* 0x000fc800078ec0ff */
[----:B0-----:R-:W-:-:S07]  /*122e0*/  MOV R13, R2 ;  /* 0x00000002000d7202 */ /* 0x001fce0000000f00 */
[----:B-1----:R-:W-:Y:S05]  /*122f0*/  WARPSYNC.COLLECTIVE R15, `(.L_x_6261) ;  /* 0x000000000f087348 */ /* 0x002fea0003c00000 */
[----:B------:R0:W2:Y:S02]  /*12300*/  SHFL.IDX P6, R14, R13, R12, R11 ;  /* 0x0000000c0d0e7389 */ /* 0x0000a400000c000b */
[----:B012---:R-:W-:Y:S01]  /*12310*/  ENDCOLLECTIVE ;  /* 0x000000000000791b */ /* 0x007fe20003800000 */
.L_x_6261:
[----:B------:R-:W-:Y:S05]  /*12320*/  BSYNC B0 ;  /* 0x0000000000007941 */ /* 0x000fea0003800000 */
.L_x_6260:
[----:B------:R-:W-:Y:S05]  /*12330*/  BRA `(.L_x_6262) ;  /* 0xffffffe800d87947 */ /* 0x000fea000383ffff */
.L_x_6209:
[----:B------:R-:W-:Y:S01]  /*12340*/  BSSY B1, `(.L_x_6263) ;  /* 0x0000006000017945 */ /* 0x000fe20003800000 */
[----:B------:R-:W-:-:S07]  /*12350*/  IMAD.MOV.U32 R15, RZ, RZ, -0x1 ;  /* 0xffffffffff0f7424 */ /* 0x000fce00078e00ff */
[----:B012---:R-:W-:Y:S05]  /*12360*/  WARPSYNC.COLLECTIVE R15, `(.L_x_6264) ;  /* 0x000000000f0c7348 */ /* 0x007fea0003c00000 */
[----:B------:R-:W-:Y:S02]  /*12370*/  ELECT P6, UR62, PT ;  /* 0x00000000003e782f */ /* 0x000fe400038c0000 */
[----:B------:R-:W-:Y:S01]  /*12380*/  MOV R14, UR62 ;  /* 0x0000003e000e7c02 */ /* 0x000fe20008000f00 */
[----:B012---:R-:W-:Y:S10]  /*12390*/  ENDCOLLECTIVE ;  /* 0x000000000000791b */ /* 0x007ff40003800000 */
.L_x_6264:
[----:B------:R-:W-:Y:S05]  /*123a0*/  BSYNC B1 ;  /* 0x0000000000017941 */ /* 0x000fea0003800000 */
.L_x_6263:
[----:B------:R-:W-:Y:S05]  /*123b0*/  BRA `(.L_x_6265) ;  /* 0xffffffe800d07947 */ /* 0x000fea000383ffff */
.L_x_6211:
[----:B-1----:R1:W2:Y:S02]  /*123c0*/  SYNCS.PHASECHK.TRANS64.TRYWAIT P0, [R6+URZ], R5 ;  /* 0x00000005060075a7 */ /* 0x0022a4000800017f */
[----:B--2---:R-:W-:Y:S05]  /*123d0*/  @!P0 NANOSLEEP.SYNCS 0x989680 ;  /* 0x009896800000895d */ /* 0x004fea0003900000 */
[----:B------:R-:W2:Y:S02]  /*123e0*/  @!P0 SYNCS.PHASECHK.TRANS64 P0, [R6+URZ], R5 ;  /* 0x00000005060085a7 */ /* 0x000ea4000800007f */
[----:B--2---:R-:W-:Y:S05]  /*123f0*/  @!P0 BRA `(.L_x_6211) ;  /* 0xfffffffc00f08947 */ /* 0x004fea000383ffff */
[----:B------:R-:W-:Y:S05]  /*12400*/  BRA `(.L_x_6266) ;  /* 0xffffffec000c7947 */ /* 0x000fea000383ffff */
.L_x_6212:
[----:B--2---:R2:W3:Y:S02]  /*12410*/  SYNCS.PHASECHK.TRANS64.TRYWAIT P0, [R7+URZ], R2 ;  /* 0x00000002070075a7 */ /* 0x0044e4000800017f */
[----:B---3--:R-:W-:Y:S05]  /*12420*/  @!P0 NANOSLEEP.SYNCS 0x989680 ;  /* 0x009896800000895d */ /* 0x008fea0003900000 */
[----:B------:R-:W3:Y:S02]  /*12430*/  @!P0 SYNCS.PHASECHK.TRANS64 P0, [R7+URZ], R2 ;  /* 0x00000002070085a7 */ /* 0x000ee4000800007f */
[----:B---3--:R-:W-:Y:S05]  /*12440*/  @!P0 BRA `(.L_x_6212) ;  /* 0xfffffffc00f08947 */ /* 0x008fea000383ffff */
[----:B------:R-:W-:Y:S05]  /*12450*/  BRA `(.L_x_6267) ;  /* 0xffffffec00007947 */ /* 0x000fea000383ffff */
.L_x_6214:
[----:B---3--:R3:W4:Y:S02]  /*12460*/  SYNCS.PHASECHK.TRANS64.TRYWAIT P0, [R4+URZ], R5 ;  /* 0x00000005040075a7 */ /* 0x008724000800017f */
[----:B----4-:R-:W-:Y:S05]  /*12470*/  @!P0 NANOSLEEP.SYNCS 0x989680 ;  /* 0x009896800000895d */ /* 0x010fea0003900000 */
[----:B------:R-:W4:Y:S02]  /*12480*/  @!P0 SYNCS.PHASECHK.TRANS64 P0, [R4+URZ], R5 ;  /* 0x00000005040085a7 */ /* 0x000f24000800007f */
[----:B----4-:R-:W-:Y:S05]  /*12490*/  @!P0 BRA `(.L_x_6214) ;  /* 0xfffffffc00f08947 */ /* 0x010fea000383ffff */
[----:B------:R-:W-:Y:S05]  /*124a0*/  BRA `(.L_x_6268) ;  /* 0xffffffec00087947 */ /* 0x000fea000383ffff */
.L_x_6269:
        /* <DEDUP_REMOVED lines=13> */
.L_x_11955:


//--------------------- .text._ZN7cutlass13device_kernelIN5flash11enable_sm90INS1_16FlashAttnFwdSm90INS1_25CollectiveMainloopFwdSm90ILi2EN4cute5tupleIJNS5_1CILi1EEES8_S8_EEENS6_IJNS7_ILi64EEESA_SA_EEELi512ENS_6half_tEfNS_4arch4Sm90ELb1ELb0ELb1ELb1ELb0ELb1ELb0ELb0ELb0ELb0ELb0ELb0EEENS1_21CollectiveEpilogueFwdINS6_IJSA_NS7_ILi512EEESA_EEES9_SC_SE_Li256ELb1ELb0ELb0ELb0EEENS1_36VarlenDynamicPersistentTileSchedulerILi64ELi64ELi256ELi32ELb0ELb0ELb1ELb1ELb1ELb1EEEEEEEEEvNT_6ParamsE --------------------------
	.section	.text._ZN7cutlass13device_kernelIN5flash11enable_sm90INS1_16FlashAttnFwdSm90INS1_25CollectiveMainloopFwdSm90ILi2EN4cute5tupleIJNS5_1CILi1EEES8_S8_EEENS6_IJNS7_ILi64EEESA_SA_EEELi512ENS_6half_tEfNS_4arch4Sm90ELb1ELb0ELb1ELb1ELb0ELb1ELb0ELb0ELb0ELb0ELb0ELb0EEENS1_21CollectiveEpilogueFwdINS6_IJSA_NS7_ILi512EEESA_EEES9_SC_SE_Li256ELb1ELb0ELb0ELb0EEENS1_36VarlenDynamicPersistentTileSchedulerILi64ELi64ELi256ELi32ELb0ELb0ELb1ELb1ELb1ELb1EEEEEEEEEvNT_6ParamsE,"ax",@progbits
	.align	128
.text._ZN7cutlass13device_kernelIN5flash11enable_sm90INS1_16FlashAttnFwdSm90INS1_25CollectiveMainloopFwdSm90ILi2EN4cute5tupleIJNS5_1CILi1EEES8_S8_EEENS6_IJNS7_ILi64EEESA_SA_EEELi512ENS_6half_tEfNS_4arch4Sm90ELb1ELb0ELb1ELb1ELb0ELb1ELb0ELb0ELb0ELb0ELb0ELb0EEENS1_21CollectiveEpilogueFwdINS6_IJSA_NS7_ILi512EEESA_EEES9_SC_SE_Li256ELb1ELb0ELb0ELb0EEENS1_36VarlenDynamicPersistentTileSchedulerILi64ELi64ELi256ELi32ELb0ELb0ELb1ELb1ELb1ELb1EEEEEEEEEvNT_6ParamsE:
        .type           _ZN7cutlass13device_kernelIN5flash11enable_sm90INS1_16FlashAttnFwdSm90INS1_25CollectiveMainloopFwdSm90ILi2EN4cute5tupleIJNS5_1CILi1EEES8_S8_EEENS6_IJNS7_ILi64EEESA_SA_EEELi512ENS_6half_tEfNS_4arch4Sm90ELb1ELb0ELb1ELb1ELb0ELb1ELb0ELb0ELb0ELb0ELb0ELb0EEENS1_21CollectiveEpilogueFwdINS6_IJSA_NS7_ILi512EEESA_EEES9_SC_SE_Li256ELb1ELb0ELb0ELb0EEENS1_36VarlenDynamicPersistentTileSchedulerILi64ELi64ELi256ELi32ELb0ELb0ELb1ELb1ELb1ELb1EEEEEEEEEvNT_6ParamsE,@function
        .size           _ZN7cutlass13device_kernelIN5flash11enable_sm90INS1_16FlashAttnFwdSm90INS1_25CollectiveMainloopFwdSm90ILi2EN4cute5tupleIJNS5_1CILi1EEES8_S8_EEENS6_IJNS7_ILi64EEESA_SA_EEELi512ENS_6half_tEfNS_4arch4Sm90ELb1ELb0ELb1ELb1ELb0ELb1ELb0ELb0ELb0ELb0ELb0ELb0EEENS1_21CollectiveEpilogueFwdINS6_IJSA_NS7_ILi512EEESA_EEES9_SC_SE_Li256ELb1ELb0ELb0ELb0EEENS1_36VarlenDynamicPersistentTileSchedulerILi64ELi64ELi256ELi32ELb0ELb0ELb1ELb1ELb1ELb1EEEEEEEEEvNT_6ParamsE,(.L_x_11956 - _ZN7cutlass13device_kernelIN5flash11enable_sm90INS1_16FlashAttnFwdSm90INS1_25CollectiveMainloopFwdSm90ILi2EN4cute5tupleIJNS5_1CILi1EEES8_S8_EEENS6_IJNS7_ILi64EEESA_SA_EEELi512ENS_6half_tEfNS_4arch4Sm90ELb1ELb0ELb1ELb1ELb0ELb1ELb0ELb0ELb0ELb0ELb0ELb0EEENS1_21CollectiveEpilogueFwdINS6_IJSA_NS7_ILi512EEESA_EEES9_SC_SE_Li256ELb1ELb0ELb0ELb0EEENS1_36VarlenDynamicPersistentTileSchedulerILi64ELi64ELi256ELi32ELb0ELb0ELb1ELb1ELb1ELb1EEEEEEEEEvNT_6ParamsE)
        .other          _ZN7cutlass13device_kernelIN5flash11enable_sm90INS1_16FlashAttnFwdSm90INS1_25CollectiveMainloopFwdSm90ILi2EN4cute5tupleIJNS5_1CILi1EEES8_S8_EEENS6_IJNS7_ILi64EEESA_SA_EEELi512ENS_6half_tEfNS_4arch4Sm90ELb1ELb0ELb1ELb1ELb0ELb1ELb0ELb0ELb0ELb0ELb0ELb0EEENS1_21CollectiveEpilogueFwdINS6_IJSA_NS7_ILi512EEESA_EEES9_SC_SE_Li256ELb1ELb0ELb0ELb0EEENS1_36VarlenDynamicPersistentTileSchedulerILi64ELi64ELi256ELi32ELb0ELb0ELb1ELb1ELb1ELb1EEEEEEEEEvNT_6ParamsE,@"STO_CUDA_ENTRY STV_DEFAULT"
_ZN7cutlass13device_kernelIN5flash11enable_sm90INS1_16FlashAttnFwdSm90INS1_25CollectiveMainloopFwdSm90ILi2EN4cute5tupleIJNS5_1CILi1EEES8_S8_EEENS6_IJNS7_ILi64EEESA_SA_EEELi512ENS_6half_tEfNS_4arch4Sm90ELb1ELb0ELb1ELb1ELb0ELb1ELb0ELb0ELb0ELb0ELb0ELb0EEENS1_21CollectiveEpilogueFwdINS6_IJSA_NS7_ILi512EEESA_EEES9_SC_SE_Li256ELb1ELb0ELb0ELb0EEENS1_36VarlenDynamicPersistentTileSchedulerILi64ELi64ELi256ELi32ELb0ELb0ELb1ELb1ELb1ELb1EEEEEEEEEvNT_6ParamsE:
        /* <DEDUP_REMOVED lines=26> */
.L_x_6271:
[----:B------:R-:W-:Y:S05]  /*01a0*/  BSYNC B0 ;  /* 0x0000000000007941 */ /* 0x000fea0003800000 */
.L_x_6270:
        /* <DEDUP_REMOVED lines=37> */
.L_x_6272:
        /* <DEDUP_REMOVED lines=22> */
.L_x_6273:
        /* <DEDUP_REMOVED lines=18> */
.L_x_6274:
        /* <DEDUP_REMOVED lines=22> */
.L_x_6275:
        /* <DEDUP_REMOVED lines=22> */
.L_x_6276:
        /* <DEDUP_REMOVED lines=9> */
.L_x_6279:
        /* <DEDUP_REMOVED lines=42> */
[----:B------:R-:W-:-:S04]  /*0c70*/  LEA.HI R8, R8, R7, RZ, 0x3 ;  /* 0x0000000708087211 */ /* 0x000fc800078f18ff */
[----:B------:R-:W-:Y:S02]  /*0c80*/  LOP3.LUT R8, R8, 0xfffffff8, RZ, 0xc0, !PT ;  /* 0xfffffff808087812 */ /* 0x000fe400078ec0ff */
[----:B------:R-:W-:Y:S02]  /*0c90*/  LEA.HI R13, R12, R199, RZ, 0x2 ;  /* 0x000000c70c0d7211 */ /* 0x000fe400078f10ff */
[----:B------:R-:W-:Y:S01]  /*0ca0*/  LOP3.LUT R12, R10, 0xfffffff8, RZ, 0xc0, !PT ;  /* 0xfffffff80a0c7812 */ /* 0x000fe200078ec0ff */
[----:B------:R-:W-:Y:S01]  /*0cb0*/  IMAD.IADD R8, R7, 0x1, -R8 ;  /* 0x0000000107087824 */ /* 0x000fe200078e0a08 */
[----:B------:R-:W-:Y:S02]  /*0cc0*/  LOP3.LUT R7, R6, 0x7ffffffc, RZ, 0xc0, !PT ;  /* 0x7ffffffc06077812 */ /* 0x000fe400078ec0ff */
[----:B------:R-:W-:Y:S01]  /*0cd0*/  LOP3.LUT R16, R13, 0x3ffffc, RZ, 0xc0, !PT ;  /* 0x003ffffc0d107812 */ /* 0x000fe200078ec0ff */
[----:B------:R-:W-:Y:S01]  /*0ce0*/  IMAD.IADD R12, R9, 0x1, -R12 ;  /* 0x00000001090c7824 */ /* 0x000fe200078e0a0c */
[----:B------:R-:W-:Y:S01]  /*0cf0*/  SHF.R.S32.HI R210, RZ, 0x7, R3 ;  /* 0x00000007ffd27819 */ /* 0x000fe20000011403 */
[----:B------:R-:W-:Y:S01]  /*0d00*/  IMAD.IADD R7, R4, 0x1, -R7 ;  /* 0x0000000104077824 */ /* 0x000fe200078e0a07 */
[----:B------:R-:W-:-:S02]  /*0d10*/  LEA.HI R5, R5, R4, RZ, 0x5 ;  /* 0x0000000405057211 */ /* 0x000fc400078f28ff */
[----:B------:R-:W-:Y:S01]  /*0d20*/  LEA.HI R4, R0, R219, RZ, 0x3 ;  /* 0x000000db00047211 */ /* 0x000fe200078f18ff */
[----:B------:R-:W-:Y:S01]  /*0d30*/  IMAD.IADD R16, R199, 0x1, -R16 ;  /* 0x00000001c7107824 */ /* 0x000fe200078e0a10 */
[----:B------:R-:W-:Y:S01]  /*0d40*/  LEA R13, R210, R9, 0x8 ;  /* 0x00000009d20d7211 */ /* 0x000fe200078e40ff */
[----:B------:R-:W-:Y:S01]  /*0d50*/  IMAD.IADD R14, R11, 0x1, -R14 ;  /* 0x000000010b0e7824 */ /* 0x000fe200078e0a0e */
[----:B------:R-:W-:Y:S01]  /*0d60*/  LEA.HI R0, R0, R219, RZ, 0x2 ;  /* 0x000000db00007211 */ /* 0x000fe200078f10ff */
[----:B------:R-:W-:Y:S01]  /*0d70*/  IMAD.SHL.U32 R9, R12, 0x40, RZ ;  /* 0x000000400c097824 */ /* 0x000fe200078e00ff */
[----:B------:R-:W-:Y:S01]  /*0d80*/  SHF.R.S32.HI R200, RZ, 0x3, R4 ;  /* 0x00000003ffc87819 */ /* 0x000fe20000011404 */
[----:B------:R-:W-:Y:S01]  /*0d90*/  IMAD.SHL.U32 R14, R14, 0x8, RZ ;  /* 0x000000080e0e7824 */ /* 0x000fe200078e00ff */
[----:B------:R-:W-:Y:S01]  /*0da0*/  LOP3.LUT R4, R4, 0x1ffffff8, RZ, 0xc0, !PT ;  /* 0x1ffffff804047812 */ /* 0x000fe200078ec0ff */
[----:B------:R-:W-:Y:S01]  /*0db0*/  IMAD.SHL.U32 R10, R10, 0x40, RZ ;  /* 0x000000400a0a7824 */ /* 0x000fe200078e00ff */
[----:B------:R-:W-:-:S02]  /*0dc0*/  SHF.R.S32.HI R23, RZ, 0x2, R0 ;  /* 0x00000002ff177819 */ /* 0x000fc40000011400 */
[----:B------:R-:W-:Y:S02]  /*0dd0*/  LEA R13, R16, R13, 0x4 ;  /* 0x0000000d100d7211 */ /* 0x000fe400078e20ff */
[----:B------:R-:W-:Y:S01]  /*0de0*/  LOP3.LUT R9, R9, 0x1c0, RZ, 0xc0, !PT ;  /* 0x000001c009097812 */ /* 0x000fe200078ec0ff */
[----:B------:R-:W-:Y:S01]  /*0df0*/  IMAD.IADD R4, R219, 0x1, -R4 ;  /* 0x00000001db047824 */ /* 0x000fe200078e0a04 */
[----:B------:R-:W-:Y:S01]  /*0e00*/  LEA R218, R13, R14, 0x6 ;  /* 0x0000000e0dda7211 */ /* 0x000fe200078e30ff */
[----:B------:R-:W-:Y:S01]  /*0e10*/  VIADD R221, R23, 0x20 ;  /* 0x0000002017dd7836 */ /* 0x000fe20000000000 */
[----:B------:R-:W-:Y:S02]  /*0e20*/  LOP3.LUT R10, R10, 0x7ffffe00, RZ, 0xc0, !PT ;  /* 0x7ffffe000a0a7812 */ /* 0x000fe400078ec0ff */
[----:B------:R-:W-:Y:S02]  /*0e30*/  LOP3.LUT R14, R9, 0x8, R14, 0xf8, !PT ;  /* 0x00000008090e7812 */ /* 0x000fe400078ef80e */
[----:B------:R-:W-:Y:S01]  /*0e40*/  SHF.R.U32.HI R9, RZ, 0x3, R9 ;  /* 0x00000003ff097819 */ /* 0x000fe20000011609 */
[----:B------:R-:W-:Y:S01]  /*0e50*/  IMAD R10, R199, 0x400, R10 ;  /* 0x00000400c70a7824 */ /* 0x000fe200078e020a */
[----:B------:R-:W-:-:S02]  /*0e60*/  SHF.L.U32 R193, R4, 0x3, RZ ;  /* 0x0000000304c17819 */ /* 0x000fc400000006ff */
[----:B------:R-:W-:Y:S02]  /*0e70*/  LOP3.LUT R6, R0, 0xfffffffc, RZ, 0xc0, !PT ;  /* 0xfffffffc00067812 */ /* 0x000fe400078ec0ff */
[----:B------:R-:W-:Y:S02]  /*0e80*/  SHF.R.S32.HI R4, RZ, 0x1f, R221 ;  /* 0x0000001fff047819 */ /* 0x000fe400000114dd */
[----:B------:R-:W-:Y:S02]  /*0e90*/  LOP3.LUT R9, R14, R9, RZ, 0x3c, !PT ;  /* 0x000000090e097212 */ /* 0x000fe400078e3cff */
[----:B------:R-:W-:Y:S01]  /*0ea0*/  SHF.R.S32.HI R0, RZ, 0x1f, R0 ;  /* 0x0000001fff007819 */ /* 0x000fe20000011400 */
[----:B------:R-:W-:Y:S01]  /*0eb0*/  IMAD.IADD R209, R219, 0x1, -R6 ;  /* 0x00000001dbd17824 */ /* 0x000fe200078e0a06 */
[----:B------:R-:W-:Y:S01]  /*0ec0*/  LEA.HI R4, R4, R221, RZ, 0x3 ;  /* 0x000000dd04047211 */ /* 0x000fe200078f18ff */
[----:B------:R-:W-:Y:S01]  /*0ed0*/  IMAD.SHL.U32 R216, R221, 0x40, RZ ;  /* 0x00000040ddd87824 */ /* 0x000fe200078e00ff */
[----:B------:R-:W-:-:S02]  /*0ee0*/  R2P PR, R12, 0x6 ;  /* 0x000000060c007804 */ /* 0x000fc40000000000 */
[----:B------:R-:W-:Y:S02]  /*0ef0*/  IADD3 R9, R10, R9, RZ ;  /* 0x000000090a097210 */ /* 0x000fe40007ffe0ff */
[----:B------:R-:W-:Y:S01]  /*0f00*/  LEA.HI R0, R0, R23, RZ, 0x3 ;  /* 0x0000001700007211 */ /* 0x000fe200078f18ff */
[----:B------:R-:W-:Y:S01]  /*0f10*/  IMAD.SHL.U32 R16, R209, 0x8, RZ ;  /* 0x00000008d1107824 */ /* 0x000fe200078e00ff */
[----:B------:R-:W-:Y:S01]  /*0f20*/  LEA.HI R3, R3, R210, RZ, 0x1 ;  /* 0x000000d203037211 */ /* 0x000fe200078f08ff */
[----:B------:R-:W-:Y:S01]  /*0f30*/  IMAD.SHL.U32 R4, R4, 0x40, RZ ;  /* 0x0000004004047824 */ /* 0x000fe200078e00ff */
[----:B------:R-:W-:Y:S01]  /*0f40*/  LOP3.LUT R0, R0, 0xfffffff8, RZ, 0xc0, !PT ;  /* 0xfffffff800007812 */ /* 0x000fe200078ec0ff */
[----:B------:R-:W-:Y:S01]  /*0f50*/  IMAD R195, R9, 0x2, R2 ;  /* 0x0000000209c37824 */ /* 0x000fe200078e0202 */
[----:B------:R-:W-:Y:S01]  /*0f60*/  LOP3.LUT R216, R216, 0x1c0, RZ, 0xc0, !PT ;  /* 0x000001c0d8d87812 */ /* 0x000fe200078ec0ff */
[----:B------:R-:W-:Y:S01]  /*0f70*/  IMAD.MOV.U32 R197, RZ, RZ, 0x20 ;  /* 0x00000020ffc57424 */ /* 0x000fe200078e00ff */
[----:B------:R-:W-:Y:S01]  /*0f80*/  LOP3.LUT R3, R3, 0xfffffe, RZ, 0xc0, !PT ;  /* 0x00fffffe03037812 */ /* 0x000fe200078ec0ff */
[----:B------:R-:W-:Y:S01]  /*0f90*/  VIADD R198, R195, 0x26800 ;  /* 0x00026800c3c67836 */ /* 0x000fe20000000000 */
[----:B------:R-:W-:-:S02]  /*0fa0*/  IADD3 R191, R23, -R0, RZ ;  /* 0x8000000017bf7210 */ /* 0x000fc40007ffe0ff */
[----:B------:R-:W-:Y:S02]  /*0fb0*/  LOP3.LUT R0, R216, 0x38, R16, 0xf8, !PT ;  /* 0x00000038d8007812 */ /* 0x000fe400078ef810 */
[----:B------:R-:W-:Y:S02]  /*0fc0*/  SHF.R.U32.HI R220, RZ, 0x3, R216 ;  /* 0x00000003ffdc7819 */ /* 0x000fe400000116d8 */
[----:B------:R-:W-:Y:S02]  /*0fd0*/  LOP3.LUT R217, R4, 0xfffffe00, RZ, 0xc0, !PT ;  /* 0xfffffe0004d97812 */ /* 0x000fe400078ec0ff */
[----:B------:R-:W-:Y:S01]  /*0fe0*/  SEL R197, R197, 0xffffffe0, !P1 ;  /* 0xffffffe0c5c57807 */ /* 0x000fe20004800000 */
[----:B------:R-:W-:Y:S01]  /*0ff0*/  IMAD.IADD R3, R210, 0x1, -R3 ;  /* 0x00000001d2037824 */ /* 0x000fe200078e0a03 */
[----:B------:R-:W-:Y:S02]  /*1000*/  SHF.R.S32.HI R5, RZ, 0x5, R5 ;  /* 0x00000005ff057819 */ /* 0x000fe40000011405 */
[----:B------:R-:W-:Y:S01]  /*1010*/  IADD3 R196, R195, 0x26840, RZ ;  /* 0x00026840c3c47810 */ /* 0x000fe20007ffe0ff */
[C---:B------:R-:W-:Y:S01]  /*1020*/  @P2 VIADD R196, R198.reuse, 0xffffffc0 ;  /* 0xffffffc0c6c42836 */ /* 0x040fe20000000000 */
[----:B------:R-:W-:Y:S01]  /*1030*/  LOP3.LUT R215, R217, R0, R220, 0xf6, !PT ;  /* 0x00000000d9d77212 */ /* 0x000fe200078ef6dc */
[----:B------:R-:W-:Y:S01]  /*1040*/  IMAD.IADD R198, R198, 0x1, R197 ;  /* 0x00000001c6c67824 */ /* 0x000fe200078e02c5 */
[----:B------:R-:W-:Y:S01]  /*1050*/  MOV R189, RZ ;  /* 0x000000ff00bd7202 */ /* 0x000fe20000000f00 */
[----:B------:R-:W-:Y:S01]  /*1060*/  IMAD R190, R5, 0x10, R8 ;  /* 0x0000001005be7824 */ /* 0x000fe200078e0208 */
[----:B------:R-:W-:Y:S01]  /*1070*/  CS2R R18, SRZ ;  /* 0x0000000000127805 */ /* 0x000fe2000001ff00 */
[----:B------:R-:W-:Y:S01]  /*1080*/  IMAD.MOV.U32 R206, RZ, RZ, RZ ;  /* 0x000000ffffce7224 */ /* 0x000fe200078e00ff */
[----:B------:R-:W-:Y:S01]  /*1090*/  SHF.R.S32.HI R214, RZ, 0x1f, R23 ;  /* 0x0000001fffd67819 */ /* 0x000fe20000011417 */
[----:B------:R-:W-:Y:S01]  /*10a0*/  IMAD.MOV.U32 R22, RZ, RZ, RZ ;  /* 0x000000ffff167224 */ /* 0x000fe200078e00ff */
[----:B------:R-:W-:Y:S01]  /*10b0*/  LEA R215, R215, R2, 0x1 ;  /* 0x00000002d7d77211 */ /* 0x000fe200078e08ff */
[----:B------:R-:W-:-:S02]  /*10c0*/  IMAD.SHL.U32 R194, R3, 0x100, RZ ;  /* 0x0000010003c27824 */ /* 0x000fc400078e00ff */
[----:B------:R-:W-:Y:S02]  /*10d0*/  IMAD.SHL.U32 R192, R7, 0x2, RZ ;  /* 0x0000000207c07824 */ /* 0x000fe400078e00ff */
[----:B------:R-:W-:Y:S01]  /*10e0*/  IMAD.IADD R197, R197, 0x1, R196 ;  /* 0x00000001c5c57824 */ /* 0x000fe200078e02c4 */
[----:B--2---:R-:W-:-:S07]  /*10f0*/  LOP3.LUT R188, R15, 0x1, RZ, 0xfc, !PT ;  /* 0x000000010fbc7812 */ /* 0x004fce00078efcff */
.L_x_6426:
[----:B0----5:R-:W0:Y:S01]  /*1100*/  LDC.64 R4, c[0x0][0xc60] ;  /* 0x00031800ff047b82 */ /* 0x021e220000000a00 */
[----:B------:R-:W-:Y:S01]  /*1110*/  ULDC.64 UR4, c[0x0][0xa28] ;  /* 0x00028a0000047ab9 */ /* 0x000fe20000000a00 */
[----:B------:R-:W-:Y:S01]  /*1120*/  ULDC.64 UR8, c[0x0][0xa18] ;  /* 0x0002860000087ab9 */ /* 0x000fe20000000a00 */
[----:B------:R-:W-:Y:S01]  /*1130*/  ULDC.64 UR6, c[0x0][0xa08] ;  /* 0x0002820000067ab9 */ /* 0x000fe20000000a00 */
[----:B0-----:R-:W-:-:S05]  /*1140*/  IMAD.WIDE R4, R187, 0x4, R4 ;  /* 0x00000004bb047825 */ /* 0x001fca00078e0204 */
[----:B------:R-:W2:Y:S01]  /*1150*/  LDG.E R205, desc[UR40][R4.64] ;  /* 0x0000002804cd7981 */ /* 0x000ea2000c1e1900 */
        /* <DEDUP_REMOVED lines=14> */
[----:B------:R-:W-:-:S03]  /*1240*/  IADD3 R8, P4, R203, UR6, RZ ;  /* 0x00000006cb087c10 */ /* 0x000fc6000ff9e0ff */
[----:B------:R0:W5:Y:S01]  /*1250*/  @P2 LDG.E R3, desc[UR40][R4.64] ;  /* 0x0000002804032981 */ /* 0x000162000c1e1900 */
[----:B-1--4-:R-:W-:Y:S01]  /*1260*/  @P1 IADD3 R6, P2, R203, UR8, RZ ;  /* 0x00000008cb061c10 */ /* 0x012fe2000ff5e0ff */
        /* <DEDUP_REMOVED lines=19> */
[----:B0--3--:R-:W-:Y:S06]  /*13a0*/  @P1 BRA `(.L_x_6281) ;  /* 0x0000000000241947 */ /* 0x009fec0003800000 */
        /* <DEDUP_REMOVED lines=9> */
.L_x_6281:
[----:B------:R-:W-:Y:S01]  /*1440*/  IMAD.U32 R32, RZ, RZ, UR5 ;  /* 0x00000005ff207e24 */ /* 0x000fe2000f8e00ff */
[----:B------:R-:W-:Y:S01]  /*1450*/  MOV R24, UR4 ;  /* 0x0000000400187c02 */ /* 0x000fe20008000f00 */
[----:B------:R-:W-:Y:S06]  /*1460*/  @!P2 BRA `(.L_x_6282) ;  /* 0x000000000010a947 */ /* 0x000fec0003800000 */
[----:B------:R-:W-:-:S04]  /*1470*/  IADD3 R4, P0, R203, UR8, RZ ;  /* 0x00000008cb047c10 */ /* 0x000fc8000ff1e0ff */
[----:B------:R-:W-:-:S05]  /*1480*/  IADD3.X R5, R204, UR9, RZ, P0, !PT ;  /* 0x00000009cc057c10 */ /* 0x000fca00087fe4ff */
[----:B------:R0:W5:Y:S01]  /*1490*/  LDG.E R24, desc[UR40][R4.64] ;  /* 0x0000002804187981 */ /* 0x000162000c1e1900 */
[----:B------:R-:W-:Y:S05]  /*14a0*/  BRA `(.L_x_6283) ;  /* 0x0000000000107947 */ /* 0x000fea0003800000 */
.L_x_6282:
[----:B------:R-:W-:Y:S05]  /*14b0*/  @!P0 BRA `(.L_x_6283) ;  /* 0x00000000000c8947 */ /* 0x000fea0003800000 */
[----:B------:R-:W2:Y:S04]  /*14c0*/  LDG.E R5, desc[UR40][R8.64] ;  /* 0x0000002808057981 */ /* 0x000ea8000c1e1900 */
[----:B------:R-:W2:Y:S02]  /*14d0*/  LDG.E R24, desc[UR40][R8.64+0x4] ;  /* 0x0000042808187981 */ /* 0x000ea4000c1e1900 */
[----:B--2---:R-:W-:-:S07]  /*14e0*/  IMAD.IADD R24, R24, 0x1, -R5 ;  /* 0x0000000118187824 */ /* 0x004fce00078e0a05 */
.L_x_6283:
        /* <DEDUP_REMOVED lines=9> */
[----:B------:R-:W-:Y:S01]  /*1580*/  LEA R3, R185, 0x7f, 0x6 ;  /* 0x0000007fb9037811 */ /* 0x000fe200078e30ff */
        /* <DEDUP_REMOVED lines=10> */
[C---:B------:R-:W-:Y:S01]  /*1630*/  VIADD R0, R187.reuse, 0x3f ;  /* 0x0000003fbb007836 */ /* 0x040fe20000000000 */
[----:B------:R-:W-:-:S04]  /*1640*/  IADD3 R4, R187, R3, -R184 ;  /* 0x00000003bb047210 */ /* 0x000fc80007ffe8b8 */
[----:B------:R-:W-:Y:S02]  /*1650*/  SHF.R.S32.HI R3, RZ, 0x1f, R0 ;  /* 0x0000001fff037819 */ /* 0x000fe40000011400 */
[----:B------:R-:W-:Y:S02]  /*1660*/  SHF.R.S32.HI R5, RZ, 0x1f, R4 ;  /* 0x0000001fff057819 */ /* 0x000fe40000011404 */
[----:B------:R-:W-:Y:S02]  /*1670*/  LEA.HI R3, R3, R0, RZ, 0x6 ;  /* 0x0000000003037211 */ /* 0x000fe400078f30ff */
[----:B------:R-:W-:Y:S02]  /*1680*/  LEA.HI R5, R5, R4, RZ, 0x6 ;  /* 0x0000000405057211 */ /* 0x000fe400078f30ff */
[----:B------:R-:W-:Y:S02]  /*1690*/  SHF.R.S32.HI R3, RZ, 0x6, R3 ;  /* 0x00000006ff037819 */ /* 0x000fe40000011403 */
[----:B------:R-:W-:-:S04]  /*16a0*/  SHF.R.S32.HI R168, RZ, 0x6, R5 ;  /* 0x00000006ffa87819 */ /* 0x000fc80000011405 */
[----:B------:R-:W-:-:S04]  /*16b0*/  VIMNMX R168, R3, R168, PT ;  /* 0x000000a803a87248 */ /* 0x000fc80003fe0100 */
[----:B------:R-:W-:-:S04]  /*16c0*/  LEA R3, R168, -R11, 0x6 ;  /* 0x8000000ba8037211 */ /* 0x000fc800078e30ff */
[----:B------:R-:W-:-:S04]  /*16d0*/  VIMNMX R3, R3, R32, PT ;  /* 0x0000002003037248 */ /* 0x000fc80003fe0100 */
[----:B------:R-:W-:Y:S02]  /*16e0*/  ISETP.GT.AND P0, PT, R3, R46, PT ;  /* 0x0000002e0300720c */ /* 0x000fe40003f04270 */
[----:B------:R-:W-:-:S05]  /*16f0*/  SHF.R.U32.HI R46, RZ, 0x6, R46 ;  /* 0x00000006ff2e7819 */ /* 0x000fca000001162e */
[----:B------:R-:W-:-:S06]  /*1700*/  IMAD.MOV.U32 R47, RZ, RZ, R46 ;  /* 0x000000ffff2f7224 */ /* 0x000fcc00078e002e */
[----:B------:R-:W-:-:S05]  /*1710*/  @P0 VIADD R0, R3, 0x3f ;  /* 0x0000003f03000836 */ /* 0x000fca0000000000 */
        /* <DEDUP_REMOVED lines=17> */
[----:B------:R-:W-:Y:S01]  /*1830*/  MOV R10, UR6 ;  /* 0x00000006000a7c02 */ /* 0x000fe20008000f00 */
[----:B------:R-:W-:Y:S01]  /*1840*/  IMAD.U32 R6, RZ, RZ, UR4 ;  /* 0x00000004ff067e24 */ /* 0x000fe2000f8e00ff */
[----:B------:R-:W-:Y:S01]  /*1850*/  MOV R13, RZ ;  /* 0x000000ff000d7202 */ /* 0x000fe20000000f00 */
[----:B------:R-:W-:-:S02]  /*1860*/  IMAD.U32 R7, RZ, RZ, UR5 ;  /* 0x00000005ff077e24 */ /* 0x000fc4000f8e00ff */
[----:B------:R-:W-:Y:S02]  /*1870*/  IMAD.U32 R11, RZ, RZ, UR7 ;  /* 0x00000007ff0b7e24 */ /* 0x000fe4000f8e00ff */
[----:B------:R-:W-:Y:S02]  /*1880*/  IMAD.MOV.U32 R8, RZ, RZ, 0x70 ;  /* 0x00000070ff087424 */ /* 0x000fe400078e00ff */
[----:B0-----:R-:W-:-:S07]  /*1890*/  IMAD.MOV.U32 R12, RZ, RZ, 0x1 ;  /* 0x00000001ff0c7424 */ /* 0x001fce00078e00ff */
[----:B------:R-:W-:-:S07]  /*18a0*/  LEPC R20, `(.L_x_6286) ;  /* 0x000000001014794e */ /* 0x000fce0000000000 */
[----:B-1---5:R-:W-:Y:S05]  /*18b0*/  CALL.ABS.NOINC R14 ;  /* 0x000000000e007343 */ /* 0x022fea0003c00000 */
.L_x_6286:
[----:B------:R-:W-:Y:S05]  /*18c0*/  BSYNC B6 ;  /* 0x0000000000067941 */ /* 0x000fea0003800000 */
.L_x_6285:
        /* <DEDUP_REMOVED lines=20> */
.L_x_6288:
[----:B------:R-:W-:Y:S05]  /*1a10*/  BSYNC B6 ;  /* 0x0000000000067941 */ /* 0x000fea0003800000 */
.L_x_6287:
        /* <DEDUP_REMOVED lines=19> */
[-C--:B-1----:R-:W-:Y:S01]  /*1b50*/  IMAD.WIDE.U32 R48, R23, R28.reuse, R16 ;  /* 0x0000001c17307225 */ /* 0x082fe200078e0010 */
[----:B------:R-:W-:Y:S02]  /*1b60*/  SHF.L.U64.HI R50, R28, 0x6, R29 ;  /* 0x000000061c327819 */ /* 0x000fe4000001021d */
[----:B------:R-:W-:Y:S01]  /*1b70*/  SHF.R.S32.HI R39, RZ, 0x1f, R38 ;  /* 0x0000001fff277819 */ /* 0x000fe20000011426 */
[-C--:B------:R-:W-:Y:S01]  /*1b80*/  IMAD R3, R15, R28.reuse, RZ ;  /* 0x0000001c0f037224 */ /* 0x080fe200078e02ff */
[----:B--2---:R-:W-:Y:S01]  /*1b90*/  SHF.L.U64.HI R52, R54, 0x6, R55 ;  /* 0x0000000636347819 */ /* 0x004fe20000010237 */
[C---:B----4-:R-:W-:Y:S01]  /*1ba0*/  IMAD.WIDE.U32 R4, R44.reuse, R28, RZ ;  /* 0x0000001c2c047225 */ /* 0x050fe200078e00ff */
[----:B------:R-:W-:Y:S01]  /*1bb0*/  SHF.L.U32 R58, R191, 0x6, RZ ;  /* 0x00000006bf3a7819 */ /* 0x000fe200000006ff */
[----:B------:R-:W1:Y:S02]  /*1bc0*/  @P0 LDC R7, c[0x0][0x42c] ;  /* 0x00010b00ff070b82 */ /* 0x000e640000000800 */
[----:B------:R-:W-:Y:S01]  /*1bd0*/  IMAD R3, R44, R29, R3 ;  /* 0x0000001d2c037224 */ /* 0x000fe200078e0203 */
[----:B---3--:R-:W-:Y:S01]  /*1be0*/  ISETP.GE.AND P2, PT, R16, R27, PT ;  /* 0x0000001b1000720c */ /* 0x008fe20003f46270 */
[----:B------:R-:W-:Y:S01]  /*1bf0*/  IMAD.SHL.U32 R51, R28, 0x40, RZ ;  /* 0x000000401c337824 */ /* 0x000fe200078e00ff */
[----:B------:R-:W-:Y:S01]  /*1c00*/  LOP3.LUT R58, R58, 0x1c0, RZ, 0xc0, !PT ;  /* 0x000001c03a3a7812 */ /* 0x000fe200078ec0ff */
[----:B------:R-:W-:Y:S01]  /*1c10*/  VIADD R80, R16, 0x20 ;  /* 0x0000002010507836 */ /* 0x000fe20000000000 */
[----:B------:R-:W-:Y:S01]  /*1c20*/  IADD3 R5, R5, R3, RZ ;  /* 0x0000000305057210 */ /* 0x000fe20007ffe0ff */
[----:B------:R-:W2:Y:S01]  /*1c30*/  @P0 LDC R9, c[0x0][0x430] ;  /* 0x00010c00ff090b82 */ /* 0x000ea20000000800 */
[----:B------:R-:W-:-:S02]  /*1c40*/  SEL R13, R27, RZ, P2 ;  /* 0x000000ff1b0d7207 */ /* 0x000fc40001000000 */
[----:B------:R-:W-:Y:S01]  /*1c50*/  SHF.R.U32.HI R60, RZ, 0x3, R58 ;  /* 0x00000003ff3c7819 */ /* 0x000fe2000001163a */
[----:B0-----:R-:W-:Y:S01]  /*1c60*/  IMAD.WIDE.U32 R10, R23, R42, R16 ;  /* 0x0000002a170a7225 */ /* 0x001fe200078e0010 */
[----:B------:R-:W-:Y:S02]  /*1c70*/  IADD3 R13, R16, R13, RZ ;  /* 0x0000000d100d7210 */ /* 0x000fe40007ffe0ff */
[----:B------:R-:W-:Y:S01]  /*1c80*/  SHF.L.U64.HI R53, R42, 0x6, R43 ;  /* 0x000000062a357819 */ /* 0x000fe2000001022b */
[----:B------:R-:W0:Y:S01]  /*1c90*/  LDC R61, c[0x0][0x3d4] ;  /* 0x0000f500ff3d7b82 */ /* 0x000e220000000800 */
[----:B------:R-:W-:Y:S02]  /*1ca0*/  SHF.R.S32.HI R12, RZ, 0x1f, R13 ;  /* 0x0000001fff0c7819 */ /* 0x000fe4000001140d */
[----:B------:R-:W-:Y:S02]  /*1cb0*/  P2R R72, PR, RZ, 0x4 ;  /* 0x00000004ff487803 */ /* 0x000fe40000000000 */
[----:B------:R-:W-:-:S02]  /*1cc0*/  SHF.L.U32 R62, R27, 0x1, RZ ;  /* 0x000000011b3e7819 */ /* 0x000fc400000006ff */
[----:B------:R-:W-:Y:S01]  /*1cd0*/  SHF.R.U32.HI R26, RZ, 0x7, R26 ;  /* 0x00000007ff1a7819 */ /* 0x000fe2000001161a */
[----:B-1----:R-:W-:Y:S01]  /*1ce0*/  @P0 IMAD.HI.U32 R0, R186, R7, RZ ;  /* 0x00000007ba000227 */ /* 0x002fe200078e00ff */
[----:B------:R-:W1:Y:S03]  /*1cf0*/  LDC R63, c[0x0][0x2e4] ;  /* 0x0000b900ff3f7b82 */ /* 0x000e660000000800 */
[----:B------:R-:W-:Y:S01]  /*1d00*/  VIADD R59, R26, 0x8 ;  /* 0x000000081a3b7836 */ /* 0x000fe20000000000 */
[----:B--2---:R-:W-:Y:S02]  /*1d10*/  @P0 SHF.R.U32.HI R186, RZ, R9, R0 ;  /* 0x00000009ffba0219 */ /* 0x004fe40000011600 */
[----:B------:R-:W-:Y:S02]  /*1d20*/  ISETP.NE.U32.AND P0, PT, RZ, UR6, PT ;  /* 0x00000006ff007c0c */ /* 0x000fe4000bf05070 */
[----:B------:R-:W-:Y:S01]  /*1d30*/  SHF.R.S32.HI R0, RZ, 0x1f, R186 ;  /* 0x0000001fff007819 */ /* 0x000fe200000114ba */
[----:B------:R-:W-:Y:S01]  /*1d40*/  IMAD.WIDE.U32 R4, R186, UR4, R4 ;  /* 0x00000004ba047c25 */ /* 0x000fe2000f8e0004 */
[----:B------:R-:W-:Y:S01]  /*1d50*/  ISETP.NE.AND.EX P0, PT, RZ, UR7, PT, P0 ;  /* 0x00000007ff007c0c */ /* 0x000fe2000bf05300 */
[----:B------:R-:W-:-:S02]  /*1d60*/  ULDC.64 UR6, c[0x0][0x320] ;  /* 0x0000c80000067ab9 */ /* 0x000fc40000000a00 */
[C---:B------:R-:W-:Y:S02]  /*1d70*/  IMAD R7, R0.reuse, UR6, RZ ;  /* 0x0000000600077c24 */ /* 0x040fe4000f8e02ff */
[----:B------:R-:W-:Y:S02]  /*1d80*/  IMAD R3, R0, UR4, RZ ;  /* 0x0000000400037c24 */ /* 0x000fe4000f8e02ff */
[C---:B------:R-:W-:Y:S02]  /*1d90*/  IMAD R9, R186.reuse, UR7, R7 ;  /* 0x00000007ba097c24 */ /* 0x040fe4000f8e0207 */
[----:B------:R-:W-:-:S04]  /*1da0*/  IMAD.WIDE.U32 R6, R186, UR6, R16 ;  /* 0x00000006ba067c25 */ /* 0x000fc8000f8e0010 */
[----:B------:R-:W-:Y:S01]  /*1db0*/  IMAD R3, R186, UR5, R3 ;  /* 0x00000005ba037c24 */ /* 0x000fe2000f8e0203 */
[----:B------:R-:W-:Y:S01]  /*1dc0*/  ULDC.64 UR4, c[0x0][0x300] ;  /* 0x0000c00000047ab9 */ /* 0x000fe20000000a00 */
[----:B------:R-:W-:Y:S02]  /*1dd0*/  IMAD.IADD R7, R7, 0x1, R9 ;  /* 0x0000000107077824 */ /* 0x000fe400078e0209 */
[----:B------:R-:W-:Y:S01]  /*1de0*/  IMAD.IADD R5, R5, 0x1, R3 ;  /* 0x0000000105057824 */ /* 0x000fe200078e0203 */
[----:B------:R-:W-:Y:S02]  /*1df0*/  SHF.R.S32.HI R0, RZ, 0x1f, R25 ;  /* 0x0000001fff007819 */ /* 0x000fe40000011419 */
[----:B------:R-:W-:Y:S02]  /*1e00*/  SEL R9, R25, RZ, !P0 ;  /* 0x000000ff19097207 */ /* 0x000fe40004000000 */
[----:B------:R-:W-:-:S03]  /*1e10*/  SEL R0, R0, RZ, !P0 ;  /* 0x000000ff00007207 */ /* 0x000fc60004000000 */
[----:B------:R-:W-:-:S04]  /*1e20*/  IMAD.WIDE.U32 R40, R9, UR4, R4 ;  /* 0x0000000409287c25 */ /* 0x000fc8000f8e0004 */
[----:B------:R-:W-:Y:S02]  /*1e30*/  IMAD R8, R0, UR4, RZ ;  /* 0x0000000400087c24 */ /* 0x000fe4000f8e02ff */
[----:B------:R-:W-:Y:S02]  /*1e40*/  IMAD R4, R214, R28, RZ ;  /* 0x0000001cd6047224 */ /* 0x000fe400078e02ff */
[----:B------:R-:W-:Y:S01]  /*1e50*/  IMAD R3, R9, UR5, R8 ;  /* 0x0000000509037c24 */ /* 0x000fe2000f8e0208 */
[----:B------:R-:W-:Y:S01]  /*1e60*/  ULDC.64 UR4, c[0x0][0x328] ;  /* 0x0000ca0000047ab9 */ /* 0x000fe20000000a00 */
[----:B------:R-:W-:Y:S02]  /*1e70*/  IMAD R5, R23, R29, R4 ;  /* 0x0000001d17057224 */ /* 0x000fe400078e0204 */
[----:B------:R-:W-:Y:S01]  /*1e80*/  IMAD R8, R0, UR4, RZ ;  /* 0x0000000400087c24 */ /* 0x000fe2000f8e02ff */
[----:B------:R-:W-:Y:S01]  /*1e90*/  IADD3 R0, R41, R3, RZ ;  /* 0x0000000329007210 */ /* 0x000fe20007ffe0ff */
[----:B------:R-:W-:Y:S01]  /*1ea0*/  IMAD R4, R214, R54, RZ ;  /* 0x00000036d6047224 */ /* 0x000fe200078e02ff */
[----:B------:R-:W-:Y:S01]  /*1eb0*/  IADD3 R3, P0, R40, R48, RZ ;  /* 0x0000003028037210 */ /* 0x000fe20007f1e0ff */
[----:B------:R-:W-:Y:S01]  /*1ec0*/  IMAD.WIDE.U32 R36, R9, UR4, R6 ;  /* 0x0000000409247c25 */ /* 0x000fe2000f8e0006 */
[----:B------:R-:W-:-:S02]  /*1ed0*/  ULDC UR4, c[0x0][0x2e4] ;  /* 0x0000b90000047ab9 */ /* 0x000fc40000000800 */
[----:B------:R-:W-:Y:S01]  /*1ee0*/  IADD3.X R48, R0, R49, R5, P0, !PT ;  /* 0x0000003100307210 */ /* 0x000fe200007fe405 */
[----:B------:R-:W-:Y:S01]  /*1ef0*/  IMAD R75, R9, UR5, R8 ;  /* 0x00000005094b7c24 */ /* 0x000fe2000f8e0208 */
[----:B------:R-:W-:Y:S01]  /*1f00*/  LEA.HI R49, R12, R13, RZ, 0x3 ;  /* 0x0000000d0c317211 */ /* 0x000fe200078f18ff */
[C---:B------:R-:W-:Y:S01]  /*1f10*/  IMAD R21, R23.reuse, R55, R4 ;  /* 0x0000003717157224 */ /* 0x040fe200078e0204 */
[C---:B------:R-:W-:Y:S01]  /*1f20*/  IADD3 R44, P0, R23.reuse, R44, RZ ;  /* 0x0000002c172c7210 */ /* 0x040fe20007f1e0ff */
[-C--:B------:R-:W-:Y:S01]  /*1f30*/  IMAD.WIDE.U32 R8, R23, R54.reuse, R16 ;  /* 0x0000003617087225 */ /* 0x080fe200078e0010 */
[----:B------:R-:W-:Y:S02]  /*1f40*/  LOP3.LUT R69, R49, 0xfffffff8, RZ, 0xc0, !PT ;  /* 0xfffffff831457812 */ /* 0x000fe400078ec0ff */
[----:B------:R-:W-:Y:S01]  /*1f50*/  ISETP.GE.AND P4, PT, R16, UR4, PT ;  /* 0x0000000410007c0c */ /* 0x000fe2000bf86270 */
[----:B------:R-:W-:Y:S01]  /*1f60*/  IMAD.WIDE.U32 R4, R23, R54, R38 ;  /* 0x0000003617047225 */ /* 0x000fe200078e0026 */
[----:B------:R-:W-:-:S02]  /*1f70*/  ISETP.GE.AND P3, PT, R80, UR4, PT ;  /* 0x0000000450007c0c */ /* 0x000fc4000bf66270 */
[----:B------:R-:W-:Y:S01]  /*1f80*/  SHF.R.S32.HI R73, RZ, 0x1f, R69 ;  /* 0x0000001fff497819 */ /* 0x000fe20000011445 */
[-C--:B------:R-:W-:Y:S01]  /*1f90*/  IMAD R6, R214, R42.reuse, RZ ;  /* 0x0000002ad6067224 */ /* 0x080fe200078e02ff */
[----:B------:R-:W-:Y:S01]  /*1fa0*/  IADD3 R75, R37, R75, RZ ;  /* 0x0000004b254b7210 */ /* 0x000fe20007ffe0ff */
[----:B------:R-:W-:Y:S02]  /*1fb0*/  IMAD.IADD R9, R21, 0x1, R9 ;  /* 0x0000000115097824 */ /* 0x000fe400078e0209 */
[----:B------:R-:W-:Y:S01]  /*1fc0*/  IMAD.IADD R5, R5, 0x1, R21 ;  /* 0x0000000105057824 */ /* 0x000fe200078e0215 */
[----:B-----5:R-:W-:Y:S01]  /*1fd0*/  SHF.R.S32.HI R21, RZ, 0x1f, R33 ;  /* 0x0000001fff157819 */ /* 0x020fe20000011421 */
[C---:B------:R-:W-:Y:S02]  /*1fe0*/  IMAD R25, R23.reuse, R43, R6 ;  /* 0x0000002b17197224 */ /* 0x040fe400078e0206 */
[----:B------:R-:W-:-:S04]  /*1ff0*/  IMAD.WIDE.U32 R6, R23, R42, R38 ;  /* 0x0000002a17067225 */ /* 0x000fc800078e0026 */
[----:B------:R-:W-:Y:S02]  /*2000*/  IMAD R14, R21, R54, RZ ;  /* 0x00000036150e7224 */ /* 0x000fe400078e02ff */
[----:B------:R-:W-:Y:S02]  /*2010*/  IMAD.IADD R11, R25, 0x1, R11 ;  /* 0x00000001190b7824 */ /* 0x000fe400078e020b */
[----:B------:R-:W-:Y:S02]  /*2020*/  IMAD.IADD R7, R7, 0x1, R25 ;  /* 0x0000000107077824 */ /* 0x000fe400078e0219 */
[----:B------:R-:W-:Y:S02]  /*2030*/  IMAD R12, R21, R42, RZ ;  /* 0x0000002a150c7224 */ /* 0x000fe400078e02ff */
[C---:B------:R-:W-:Y:S02]  /*2040*/  IMAD R13, R33.reuse, R55, R14 ;  /* 0x00000037210d7224 */ /* 0x040fe400078e020e */
[----:B------:R-:W-:-:S02]  /*2050*/  IMAD R71, R33, R43, R12 ;  /* 0x0000002b21477224 */ /* 0x000fc400078e020c */
[----:B------:R-:W-:-:S04]  /*2060*/  IMAD.WIDE.U32 R28, R33, R42, R10 ;  /* 0x0000002a211c7225 */ /* 0x000fc800078e000a */
[----:B------:R-:W-:Y:S01]  /*2070*/  IMAD.WIDE.U32 R20, R33, R42, R6 ;  /* 0x0000002a21147225 */ /* 0x000fe200078e0006 */
[----:B------:R-:W-:-:S03]  /*2080*/  IADD3 R67, R71, R29, RZ ;  /* 0x0000001d47437210 */ /* 0x000fc60007ffe0ff */
[----:B------:R-:W-:Y:S02]  /*2090*/  IMAD.SHL.U32 R55, R42, 0x40, RZ ;  /* 0x000000402a377824 */ /* 0x000fe400078e00ff */
[----:B------:R-:W2:Y:S01]  /*20a0*/  LDC.64 R42, c[0x0][0x2d8] ;  /* 0x0000b600ff2a7b82 */ /* 0x000ea20000000a00 */
[----:B------:R-:W-:Y:S01]  /*20b0*/  IMAD.WIDE.U32 R30, R33, R54, R4 ;  /* 0x00000036211e7225 */ /* 0x000fe200078e0004 */
[----:B------:R-:W-:-:S03]  /*20c0*/  LOP3.LUT R5, R58, 0x18, R16, 0xf8, !PT ;  /* 0x000000183a057812 */ /* 0x000fc600078ef810 */
[----:B------:R-:W-:Y:S01]  /*20d0*/  IMAD.WIDE.U32 R34, R33, R54, R8 ;  /* 0x0000003621227225 */ /* 0x000fe200078e0008 */
[-C--:B------:R-:W-:Y:S02]  /*20e0*/  LOP3.LUT R4, R5, R60.reuse, RZ, 0x3c, !PT ;  /* 0x0000003c05047212 */ /* 0x080fe400078e3cff */
[----:B------:R-:W-:Y:S01]  /*20f0*/  LOP3.LUT R5, R58, 0x38, R49, 0xf8, !PT ;  /* 0x000000383a057812 */ /* 0x000fe200078ef831 */
[----:B------:R-:W-:Y:S02]  /*2100*/  IMAD.SHL.U32 R54, R54, 0x40, RZ ;  /* 0x0000004036367824 */ /* 0x000fe400078e00ff */
[----:B------:R-:W-:Y:S01]  /*2110*/  IMAD.X R45, R214, 0x1, R15, P0 ;  /* 0x00000001d62d7824 */ /* 0x000fe200000e060f */
[----:B------:R-:W-:Y:S01]  /*2120*/  LOP3.LUT R68, R5, R60, RZ, 0x3c, !PT ;  /* 0x0000003c05447212 */ /* 0x000fe200078e3cff */
[----:B------:R-:W-:Y:S02]  /*2130*/  IMAD R65, R199, 0x200, R4 ;  /* 0x00000200c7417824 */ /* 0x000fe400078e0204 */
[----:B------:R-:W-:-:S02]  /*2140*/  IMAD.IADD R64, R13, 0x1, R35 ;  /* 0x000000010d407824 */ /* 0x000fc400078e0223 */
[----:B------:R-:W-:Y:S02]  /*2150*/  IMAD.IADD R66, R31, 0x1, R13 ;  /* 0x000000011f427824 */ /* 0x000fe400078e020d */
[----:B------:R-:W-:Y:S02]  /*2160*/  IMAD.IADD R71, R21, 0x1, R71 ;  /* 0x0000000115477824 */ /* 0x000fe400078e0247 */
[----:B01----:R-:W-:-:S07]  /*2170*/  IMAD R68, R199, 0x200, R68 ;  /* 0x00000200c7447824 */ /* 0x003fce00078e0244 */
.L_x_6318:
[----:B------:R-:W-:Y:S01]  /*2180*/  VIADD R47, R47, 0xffffffff ;  /* 0xffffffff2f2f7836 */ /* 0x000fe20000000000 */
[----:B------:R-:W-:Y:S05]  /*2190*/  YIELD ;  /* 0x0000000000007946 */ /* 0x000fea0003800000 */
[----:B------:R-:W-:Y:S01]  /*21a0*/  SHF.R.S32.HI R56, RZ, 0x1f, R47 ;  /* 0x0000001fff387819 */ /* 0x000fe2000001142f */
[-C--:B------:R-:W-:Y:S01]  /*21b0*/  IMAD R4, R50, R47.reuse, RZ ;  /* 0x0000002f32047224 */ /* 0x080fe200078e02ff */
[----:B------:R-:W-:Y:S01]  /*21c0*/  BSSY B0, `(.L_x_6289) ;  /* 0x000017a000007945 */ /* 0x000fe20003800000 */
[----:B---3--:R-:W-:Y:S01]  /*21d0*/  IMAD.WIDE.U32 R14, R51, R47, RZ ;  /* 0x0000002f330e7225 */ /* 0x008fe200078e00ff */
[----:B------:R-:W-:-:S03]  /*21e0*/  ISETP.GT.AND P2, PT, R47, R46, PT ;  /* 0x0000002e2f00720c */ /* 0x000fc60003f44270 */
[----:B------:R-:W-:Y:S01]  /*21f0*/  IMAD R5, R56, R51, R4 ;  /* 0x0000003338057224 */ /* 0x000fe200078e0204 */
[----:B------:R-:W-:Y:S01]  /*2200*/  IADD3 R4, P0, R3, R14, RZ ;  /* 0x0000000e03047210 */ /* 0x000fe20007f1e0ff */
[----:B--2---:R-:W-:Y:S02]  /*2210*/  IMAD.SHL.U32 R24, R22, 0x1000, RZ ;  /* 0x0000100016187824 */ /* 0x004fe400078e00ff */
[----:B------:R-:W-:Y:S01]  /*2220*/  IMAD.IADD R77, R15, 0x1, R5 ;  /* 0x000000010f4d7824 */ /* 0x000fe200078e0205 */
[----:B--2---:R-:W-:Y:S01]  /*2230*/  LEA R12, P1, R4, R42, 0x1 ;  /* 0x0000002a040c7211 */ /* 0x004fe200078208ff */
[----:B------:R-:W-:-:S03]  /*2240*/  IMAD.IADD R5, R65, 0x1, R24 ;  /* 0x0000000141057824 */ /* 0x000fc600078e0218 */
[----:B------:R-:W-:Y:S01]  /*2250*/  IADD3.X R6, R77, R48, RZ, P0, !PT ;  /* 0x000000304d067210 */ /* 0x000fe200007fe4ff */
[----:B------:R-:W-:Y:S01]  /*2260*/  IMAD R25, R5, 0x2, R2 ;  /* 0x0000000205197824 */ /* 0x000fe200078e0202 */
[----:B------:R-:W-:Y:S02]  /*2270*/  ISETP.GE.AND P0, PT, R61, 0x1, PT ;  /* 0x000000013d00780c */ /* 0x000fe40003f06270 */
[----:B------:R-:W-:-:S11]  /*2280*/  LEA.HI.X R13, R4, R43, R6, 0x1, P1 ;  /* 0x0000002b040d7211 */ /* 0x000fd600008f0c06 */
[----:B0-----:R-:W-:Y:S05]  /*2290*/  @!P0 BRA `(.L_x_6290) ;  /* 0x0000001400508947 */ /* 0x001fea0003800000 */
        /* <DEDUP_REMOVED lines=16> */
[----:B------:R-:W-:Y:S01]  /*23a0*/  MOV R70, R20 ;  /* 0x0000001400467202 */ /* 0x000fe20000000f00 */
[----:B------:R-:W-:Y:S01]  /*23b0*/  IMAD R6, R53, R47, RZ ;  /* 0x0000002f35067224 */ /* 0x000fe200078e02ff */
[----:B------:R-:W-:Y:S01]  /*23c0*/  IADD3 R7, P0, R30, R4, RZ ;  /* 0x000000041e077210 */ /* 0x000fe20007f1e0ff */
[----:B------:R-:W-:Y:S01]  /*23d0*/  ULDC.64 UR4, c[0x0][0x3c8] ;  /* 0x0000f20000047ab9 */ /* 0x000fe20000000a00 */
[----:B------:R-:W-:Y:S01]  /*23e0*/  ULDC.64 UR6, c[0x0][0x3e0] ;  /* 0x0000f80000067ab9 */ /* 0x000fe20000000a00 */
[-C--:B------:R-:W-:Y:S02]  /*23f0*/  IMAD R9, R56, R55.reuse, R6 ;  /* 0x0000003738097224 */ /* 0x080fe400078e0206 */
        /* <DEDUP_REMOVED lines=16> */
.L_x_6293:
[----:B------:R-:W-:Y:S05]  /*2500*/  BSYNC B1 ;  /* 0x0000000000017941 */ /* 0x000fea0003800000 */
.L_x_6292:
        /* <DEDUP_REMOVED lines=15> */
.L_x_6294:
[----:B------:R-:W-:Y:S01]  /*2600*/  LEA R70, R22, R2, 0x3 ;  /* 0x0000000216467211 */ /* 0x000fe200078e18ff */
[----:B------:R-:W-:Y:S01]  /*2610*/  BSSY B1, `(.L_x_6295) ;  /* 0x0000004000017945 */ /* 0x000fe20003800000 */
[----:B------:R-:W-:-:S04]  /*2620*/  SHF.L.U32 R57, R189, 0x1f, RZ ;  /* 0x0000001fbd397819 */ /* 0x000fc800000006ff */
[----:B------:R-:W0:Y:S02]  /*2630*/  SYNCS.PHASECHK.TRANS64.TRYWAIT P5, [R70+URZ+0x28c90], R57 ;  /* 0x028c9039460075a7 */ /* 0x000e2400080a017f */
[----:B0-----:R-:W-:Y:S05]  /*2640*/  @!P5 BRA `(.L_x_6296) ;  /* 0x0000015800acd947 */ /* 0x001fea0003800000 */
.L_x_6529:
[----:B------:R-:W-:Y:S05]  /*2650*/  BSYNC B1 ;  /* 0x0000000000017941 */ /* 0x000fea0003800000 */
.L_x_6295:
        /* <DEDUP_REMOVED lines=16> */
[CC--:B------:R-:W-:Y:S01]  /*2760*/  FMUL.FTZ R74, R6.reuse, R27.reuse ;  /* 0x0000001b064a7220 */ /* 0x0c0fe20000410000 */
[----:B------:R-:W-:Y:S02]  /*2770*/  HADD2.F32 R56, -RZ, R56.H0_H0 ;  /* 0x20000038ff387230 */ /* 0x000fe40000004100 */
[C---:B------:R-:W-:Y:S01]  /*2780*/  FMUL.FTZ R27, R5.reuse, R27 ;  /* 0x0000001b051b7220 */ /* 0x040fe20000410000 */
[--C-:B------:R-:W-:Y:S02]  /*2790*/  HADD2.F32 R15, -RZ, R7.reuse.H1_H1 ;  /* 0x30000007ff0f7230 */ /* 0x100fe40000004100 */
[-C--:B------:R-:W-:Y:S01]  /*27a0*/  FFMA.FTZ R74, R5, R25.reuse, -R74 ;  /* 0x00000019054a7223 */ /* 0x080fe2000001084a */
[----:B------:R-:W-:Y:S02]  /*27b0*/  HADD2.F32 R7, -RZ, R7.H0_H0 ;  /* 0x20000007ff077230 */ /* 0x000fe40000004100 */
[----:B------:R-:W-:Y:S01]  /*27c0*/  FFMA.FTZ R79, R6, R25, R27 ;  /* 0x00000019064f7223 */ /* 0x000fe2000001001b */
[----:B------:R-:W-:-:S02]  /*27d0*/  HADD2.F32 R26, -RZ, R26.H0_H0 ;  /* 0x2000001aff1a7230 */ /* 0x000fc40000004100 */
[-C--:B------:R-:W-:Y:S01]  /*27e0*/  FMUL.FTZ R76, R15, R56.reuse ;  /* 0x000000380f4c7220 */ /* 0x080fe20000410000 */
[--C-:B------:R-:W-:Y:S02]  /*27f0*/  HADD2.F32 R5, -RZ, R4.reuse.H1_H1 ;  /* 0x30000004ff057230 */ /* 0x100fe40000004100 */
[C---:B------:R-:W-:Y:S01]  /*2800*/  FMUL.FTZ R56, R7.reuse, R56 ;  /* 0x0000003807387220 */ /* 0x040fe20000410000 */
[--C-:B------:R-:W-:Y:S02]  /*2810*/  HADD2.F32 R25, -RZ, R83.reuse.H0_H0 ;  /* 0x20000053ff197230 */ /* 0x100fe40000004100 */
[-C--:B------:R-:W-:Y:S01]  /*2820*/  FFMA.FTZ R76, R7, R26.reuse, -R76 ;  /* 0x0000001a074c7223 */ /* 0x080fe2000001084c */
[----:B------:R-:W-:Y:S02]  /*2830*/  HADD2.F32 R4, -RZ, R4.H0_H0 ;  /* 0x20000004ff047230 */ /* 0x000fe40000004100 */
[----:B------:R-:W-:Y:S01]  /*2840*/  FFMA.FTZ R81, R15, R26, R56 ;  /* 0x0000001a0f517223 */ /* 0x000fe20000010038 */
[----:B------:R-:W-:-:S02]  /*2850*/  HADD2.F32 R27, -RZ, R83.H1_H1 ;  /* 0x30000053ff1b7230 */ /* 0x000fc40000004100 */
[--C-:B------:R-:W-:Y:S02]  /*2860*/  HADD2.F32 R6, -RZ, R14.reuse.H1_H1 ;  /* 0x3000000eff067230 */ /* 0x100fe40000004100 */
[-C--:B------:R-:W-:Y:S01]  /*2870*/  FMUL.FTZ R26, R4, R25.reuse ;  /* 0x00000019041a7220 */ /* 0x080fe20000410000 */
[----:B------:R-:W-:Y:S02]  /*2880*/  HADD2.F32 R14, -RZ, R14.H0_H0 ;  /* 0x2000000eff0e7230 */ /* 0x000fe40000004100 */
[--C-:B------:R-:W-:Y:S02]  /*2890*/  HADD2.F32 R7, -RZ, R77.reuse.H0_H0 ;  /* 0x2000004dff077230 */ /* 0x100fe40000004100 */
[----:B------:R-:W-:Y:S02]  /*28a0*/  HADD2.F32 R15, -RZ, R77.H1_H1 ;  /* 0x3000004dff0f7230 */ /* 0x000fe40000004100 */
[C---:B------:R-:W-:Y:S01]  /*28b0*/  FMUL.FTZ R77, R5.reuse, R25 ;  /* 0x00000019054d7220 */ /* 0x040fe20000410000 */
[-C--:B------:R-:W-:Y:S01]  /*28c0*/  FMUL.FTZ R25, R6, R27.reuse ;  /* 0x0000001b06197220 */ /* 0x080fe20000410000 */
[----:B------:R-:W-:Y:S01]  /*28d0*/  FMUL.FTZ R27, R14, R27 ;  /* 0x0000001b0e1b7220 */ /* 0x000fe20000410000 */
[-C--:B------:R-:W-:Y:S01]  /*28e0*/  FFMA.FTZ R26, R5, R7.reuse, R26 ;  /* 0x00000007051a7223 */ /* 0x080fe2000001001a */
[----:B------:R-:W-:Y:S01]  /*28f0*/  FFMA.FTZ R77, R4, R7, -R77 ;  /* 0x00000007044d7223 */ /* 0x000fe2000001084d */
[-C--:B------:R-:W-:Y:S01]  /*2900*/  FFMA.FTZ R25, R14, R15.reuse, -R25 ;  /* 0x0000000f0e197223 */ /* 0x080fe20000010819 */
[----:B------:R-:W-:Y:S01]  /*2910*/  FFMA.FTZ R6, R6, R15, R27 ;  /* 0x0000000f06067223 */ /* 0x000fe2000001001b */
[----:B------:R-:W-:-:S02]  /*2920*/  F2FP.F16.F32.PACK_AB R5, R79, R74 ;  /* 0x0000004a4f05723e */ /* 0x000fc400000000ff */
[----:B------:R-:W-:Y:S02]  /*2930*/  F2FP.F16.F32.PACK_AB R7, R81, R76 ;  /* 0x0000004c5107723e */ /* 0x000fe400000000ff */
[----:B------:R-:W-:Y:S02]  /*2940*/  F2FP.F16.F32.PACK_AB R4, R26, R77 ;  /* 0x0000004d1a04723e */ /* 0x000fe400000000ff */
[----:B------:R-:W-:-:S07]  /*2950*/  F2FP.F16.F32.PACK_AB R6, R6, R25 ;  /* 0x000000190606723e */ /* 0x000fce00000000ff */
.L_x_6301:
[----:B------:R-:W-:Y:S05]  /*2960*/  BSYNC B2 ;  /* 0x0000000000027941 */ /* 0x000fea0003800000 */
.L_x_6300:
[----:B--2---:R1:W-:Y:S02]  /*2970*/  STG.E.128 desc[UR40][R12.64], R4 ;  /* 0x000000040c007986 */ /* 0x0043e4000c101d28 */
.L_x_6299:
[----:B------:R-:W-:Y:S05]  /*2980*/  BSYNC B1 ;  /* 0x0000000000017941 */ /* 0x000fea0003800000 */
.L_x_6298:
        /* <DEDUP_REMOVED lines=52> */
.L_x_6303:
[----:B------:R-:W-:Y:S05]  /*2cd0*/  BSYNC B1 ;  /* 0x0000000000017941 */ /* 0x000fea0003800000 */
.L_x_6302:
[----:B-1----:R1:W-:Y:S01]  /*2ce0*/  STG.E.128 desc[UR40][R12.64+0x40], R4 ;  /* 0x000040040c007986 */ /* 0x0023e2000c101d28 */
[----:B------:R-:W-:Y:S05]  /*2cf0*/  BRA `(.L_x_6297) ;  /* 0x0000000c00187947 */ /* 0x000fea0003800000 */
.L_x_6291:
[----:B------:R-:W-:-:S05]  /*2d00*/  IMAD R5, R47, -0x40, R32 ;  /* 0xffffffc02f057824 */ /* 0x000fca00078e0220 */
[----:B------:R-:W-:-:S04]  /*2d10*/  VIMNMX R6, R5, 0x40, PT ;  /* 0x0000004005067848 */ /* 0x000fc80003fe0100 */
[----:B------:R-:W-:-:S04]  /*2d20*/  ISETP.GE.AND P1, PT, R23, R6, PT ;  /* 0x000000061700720c */ /* 0x000fc80003f26270 */
[----:B------:R-:W-:-:S13]  /*2d30*/  ISETP.GE.OR P0, PT, R16, R61, P1 ;  /* 0x0000003d1000720c */ /* 0x000fda0000f06670 */
[----:B------:R-:W0:Y:S01]  /*2d40*/  @!P0 LDC.64 R12, c[0x0][0x3c8] ;  /* 0x0000f200ff0c8b82 */ /* 0x000e220000000a00 */
[----:B------:R-:W-:Y:S01]  /*2d50*/  @!P0 IADD3 R6, P5, R34, R4, RZ ;  /* 0x0000000422068210 */ /* 0x000fe20007fbe0ff */
[----:B------:R-:W-:Y:S01]  /*2d60*/  @!P0 IMAD R4, R53, R47, RZ ;  /* 0x0000002f35048224 */ /* 0x000fe200078e02ff */
[----:B------:R-:W-:-:S03]  /*2d70*/  @!P0 MOV R5, R67 ;  /* 0x0000004300058202 */ /* 0x000fc60000000f00 */
[-C--:B------:R-:W-:Y:S02]  /*2d80*/  @!P0 IMAD R9, R56, R55.reuse, R4 ;  /* 0x0000003738098224 */ /* 0x080fe400078e0204 */
[----:B------:R-:W1:Y:S01]  /*2d90*/  @!P0 LDC.64 R26, c[0x0][0x3e0] ;  /* 0x0000f800ff1a8b82 */ /* 0x000e620000000a00 */
[----:B------:R-:W-:Y:S02]  /*2da0*/  @!P0 IMAD.MOV.U32 R4, RZ, RZ, R28 ;  /* 0x000000ffff048224 */ /* 0x000fe400078e001c */
[----:B------:R-:W-:Y:S02]  /*2db0*/  @!P0 IMAD.X R7, R57, 0x1, R64, P5 ;  /* 0x0000000139078824 */ /* 0x000fe400028e0640 */
        /* <DEDUP_REMOVED lines=31> */
.L_x_6304:
[----:B------:R-:W-:Y:S01]  /*2fb0*/  IMAD R70, R22, 0x8, R2 ;  /* 0x0000000816467824 */ /* 0x000fe200078e0202 */
[----:B------:R-:W-:Y:S01]  /*2fc0*/  SHF.L.U32 R57, R189, 0x1f, RZ ;  /* 0x0000001fbd397819 */ /* 0x000fe200000006ff */
[----:B------:R-:W-:Y:S03]  /*2fd0*/  BSSY B1, `(.L_x_6305) ;  /* 0x0000003000017945 */ /* 0x000fe60003800000 */
[----:B------:R-:W0:Y:S02]  /*2fe0*/  SYNCS.PHASECHK.TRANS64.TRYWAIT P5, [R70+URZ+0x28c90], R57 ;  /* 0x028c9039460075a7 */ /* 0x000e2400080a017f */
[----:B0-----:R-:W-:Y:S05]  /*2ff0*/  @!P5 BRA `(.L_x_6306) ;  /* 0x000001500054d947 */ /* 0x001fea0003800000 */
.L_x_6530:
[----:B------:R-:W-:Y:S05]  /*3000*/  BSYNC B1 ;  /* 0x0000000000017941 */ /* 0x000fea0003800000 */
.L_x_6305:
[----:B------:R-:W-:Y:S01]  /*3010*/  ISETP.GE.OR P5, PT, R16, R63, P1 ;  /* 0x0000003f1000720c */ /* 0x000fe20000fa6670 */
[----:B------:R-:W-:Y:S01]  /*3020*/  ULDC.64 UR4, c[0x0][0x2f0] ;  /* 0x0000bc0000047ab9 */ /* 0x000fe20000000a00 */
[----:B------:R-:W-:Y:S02]  /*3030*/  IMAD.MOV.U32 R76, RZ, RZ, R14 ;  /* 0x000000ffff4c7224 */ /* 0x000fe400078e000e */
[----:B------:R-:W-:Y:S02]  /*3040*/  IMAD R12, R214, UR4, RZ ;  /* 0x00000004d60c7c24 */ /* 0x000fe4000f8e02ff */
[----:B------:R-:W-:-:S04]  /*3050*/  IMAD.WIDE.U32 R76, R23, UR4, R76 ;  /* 0x00000004174c7c25 */ /* 0x000fc8000f8e004c */
[----:B------:R-:W-:-:S03]  /*3060*/  IMAD R13, R23, UR5, R12 ;  /* 0x00000005170d7c24 */ /* 0x000fc6000f8e020c */
[----:B------:R-:W-:Y:S05]  /*3070*/  @P5 BRA `(.L_x_6297) ;  /* 0x0000000800385947 */ /* 0x000fea0003800000 */
[----:B------:R-:W-:Y:S01]  /*3080*/  IADD3 R92, R13, R77, RZ ;  /* 0x0000004d0d5c7210 */ /* 0x000fe20007ffe0ff */
[----:B------:R-:W-:Y:S01]  /*3090*/  BSSY B1, `(.L_x_6307) ;  /* 0x000006a000017945 */ /* 0x000fe20003800000 */
[----:B------:R-:W-:-:S04]  /*30a0*/  IADD3 R12, P5, P6, R40, R76, R69 ;  /* 0x0000004c280c7210 */ /* 0x000fc80007ebe045 */
        /* <DEDUP_REMOVED lines=56> */
[-C--:B------:R-:W-:Y:S01]  /*3430*/  FMUL.FTZ R9, R5, R7.reuse ;  /* 0x0000000705097220 */ /* 0x080fe20000410000 */
[----:B------:R-:W-:Y:S02]  /*3440*/  HADD2.F32 R8, -RZ, R84.H0_H0 ;  /* 0x20000054ff087230 */ /* 0x000fe40000004100 */
[C---:B------:R-:W-:Y:S01]  /*3450*/  FMUL.FTZ R84, R4.reuse, R7 ;  /* 0x0000000704547220 */ /* 0x040fe20000410000 */
[----:B------:R-:W-:Y:S01]  /*3460*/  FMUL.FTZ R10, R15, R10 ;  /* 0x0000000a0f0a7220 */ /* 0x000fe20000410000 */
[-C--:B------:R-:W-:Y:S01]  /*3470*/  FFMA.FTZ R82, R4, R6.reuse, -R9 ;  /* 0x0000000604527223 */ /* 0x080fe20000010809 */
[----:B------:R-:W-:Y:S02]  /*3480*/  HADD2.F32 R9, -RZ, R89.H0_H0 ;  /* 0x20000059ff097230 */ /* 0x000fe40000004100 */
[----:B------:R-:W-:Y:S01]  /*3490*/  FFMA.FTZ R84, R5, R6, R84 ;  /* 0x0000000605547223 */ /* 0x000fe20000010054 */
[-C--:B------:R-:W-:Y:S01]  /*34a0*/  FFMA.FTZ R85, R15, R8.reuse, -R86 ;  /* 0x000000080f557223 */ /* 0x080fe20000010856 */
[----:B------:R-:W-:Y:S01]  /*34b0*/  FFMA.FTZ R87, R27, R8, R10 ;  /* 0x000000081b577223 */ /* 0x000fe2000001000a */
[----:B------:R-:W-:-:S02]  /*34c0*/  HADD2.F32 R8, -RZ, R93.H0_H0 ;  /* 0x2000005dff087230 */ /* 0x000fc40000004100 */
[----:B------:R-:W-:Y:S01]  /*34d0*/  HADD2.F32 R5, -RZ, R24.H0_H0 ;  /* 0x20000018ff057230 */ /* 0x000fe20000004100 */
[----:B------:R-:W-:Y:S01]  /*34e0*/  F2FP.F16.F32.PACK_AB R82, R85, R82 ;  /* 0x000000525552723e */ /* 0x000fe200000000ff */
[----:B------:R-:W-:Y:S02]  /*34f0*/  HADD2.F32 R4, -RZ, R12.H0_H0 ;  /* 0x2000000cff047230 */ /* 0x000fe40000004100 */
[----:B------:R-:W-:Y:S02]  /*3500*/  HADD2.F32 R24, -RZ, R24.H1_H1 ;  /* 0x30000018ff187230 */ /* 0x000fe40000004100 */
[-C--:B------:R-:W-:Y:S01]  /*3510*/  FMUL.FTZ R11, R5, R8.reuse ;  /* 0x00000008050b7220 */ /* 0x080fe20000410000 */
        /* <DEDUP_REMOVED lines=16> */
[C---:B------:R-:W-:Y:S01]  /*3620*/  FMUL.FTZ R15, R5.reuse, R8 ;  /* 0x00000008050f7220 */ /* 0x040fe20000410000 */
[----:B------:R-:W-:Y:S01]  /*3630*/  HADD2.F32 R26, -RZ, R26.H1_H1 ;  /* 0x3000001aff1a7230 */ /* 0x000fe20000004100 */
[----:B------:R-:W-:Y:S01]  /*3640*/  MOV R13, R56 ;  /* 0x00000038000d7202 */ /* 0x000fe20000000f00 */
[----:B------:R-:W-:Y:S02]  /*3650*/  HADD2.F32 R14, -RZ, R14.H1_H1 ;  /* 0x3000000eff0e7230 */ /* 0x000fe40000004100 */
[----:B------:R-:W-:Y:S01]  /*3660*/  FMUL.FTZ R8, R4, R8 ;  /* 0x0000000804087220 */ /* 0x000fe20000410000 */
[----:B------:R-:W-:Y:S02]  /*3670*/  HADD2.F32 R6, -RZ, R94.H1_H1 ;  /* 0x3000005eff067230 */ /* 0x000fe40000004100 */
[-C--:B------:R-:W-:Y:S01]  /*3680*/  FMUL.FTZ R27, R26, R9.reuse ;  /* 0x000000091a1b7220 */ /* 0x080fe20000410000 */
[----:B------:R-:W-:Y:S02]  /*3690*/  HADD2.F32 R7, -RZ, R90.H0_H0 ;  /* 0x2000005aff077230 */ /* 0x000fe40000004100 */
[----:B------:R-:W-:Y:S01]  /*36a0*/  FMUL.FTZ R9, R14, R9 ;  /* 0x000000090e097220 */ /* 0x000fe20000410000 */
        /* <DEDUP_REMOVED lines=8> */
.L_x_6308:
[----:B------:R-:W-:Y:S05]  /*3730*/  BSYNC B1 ;  /* 0x0000000000017941 */ /* 0x000fea0003800000 */
.L_x_6307:
        /* <DEDUP_REMOVED lines=10> */
.L_x_6290:
[----:B------:R-:W-:-:S13]  /*37e0*/  ISETP.NE.AND P0, PT, R188, 0x3, PT ;  /* 0x00000003bc00780c */ /* 0x000fda0003f05270 */
[----:B------:R-:W-:Y:S05]  /*37f0*/  @!P0 BRA `(.L_x_6309) ;  /* 0x0000000000048947 */ /* 0x000fea0003800000 */
[----:B------:R-:W-:Y:S01]  /*3800*/  BPT.TRAP 0x1 ;  /* 0x000000040000795c */ /* 0x000fe20000300000 */
.L_x_6309:
        /* <DEDUP_REMOVED lines=8> */
.L_x_6531:
[----:B------:R-:W-:Y:S05]  /*3890*/  BSYNC B1 ;  /* 0x0000000000017941 */ /* 0x000fea0003800000 */
.L_x_6310:
        /* <DEDUP_REMOVED lines=12> */
.L_x_6297:
[----:B------:R-:W-:Y:S05]  /*3960*/  BSYNC B0 ;  /* 0x0000000000007941 */ /* 0x000fea0003800000 */
.L_x_6289:
        /* <DEDUP_REMOVED lines=17> */
.L_x_6313:
[----:B------:R-:W-:Y:S05]  /*3a80*/  BSYNC B0 ;  /* 0x0000000000007941 */ /* 0x000fea0003800000 */
.L_x_6312:
[----:B------:R-:W4:Y:S01]  /*3a90*/  SYNCS.PHASECHK.TRANS64.TRYWAIT P0, [R70+URZ+0x28cb0], R57 ;  /* 0x028cb039460075a7 */ /* 0x000f22000800017f */
[----:B------:R-:W-:Y:S04]  /*3aa0*/  BSSY B0, `(.L_x_6314) ;  /* 0x0000002000007945 */ /* 0x000fe80003800000 */
[----:B----4-:R-:W-:Y:S05]  /*3ab0*/  @!P0 BRA `(.L_x_6315) ;  /* 0x0000014400cc8947 */ /* 0x010fea0003800000 */
.L_x_6532:
[----:B------:R-:W-:Y:S05]  /*3ac0*/  BSYNC B0 ;  /* 0x0000000000007941 */ /* 0x000fea0003800000 */
.L_x_6314:
        /* <DEDUP_REMOVED lines=8> */
[----:B---3--:R-:W-:Y:S01]  /*3b50*/  IADD3 R13, R16, 0xc0, RZ ;  /* 0x000000c0100d7810 */ /* 0x008fe20007ffe0ff */
[----:B------:R-:W-:-:S04]  /*3b60*/  IMAD.WIDE.U32 R6, R4, UR4, R74 ;  /* 0x0000000404067c25 */ /* 0x000fc8000f8e004a */
[----:B------:R-:W-:Y:S01]  /*3b70*/  IMAD R5, R4, UR5, R5 ;  /* 0x0000000504057c24 */ /* 0x000fe2000f8e0205 */
[----:B------:R-:W-:Y:S01]  /*3b80*/  ULDC.64 UR4, c[0x0][0x308] ;  /* 0x0000c20000047ab9 */ /* 0x000fe20000000a00 */
[----:B------:R-:W-:Y:S01]  /*3b90*/  IADD3 R4, R16, 0x40, RZ ;  /* 0x0000004010047810 */ /* 0x000fe20007ffe0ff */
[----:B------:R-:W-:Y:S01]  /*3ba0*/  VIADD R77, R9, 0x20 ;  /* 0x00000020094d7836 */ /* 0x000fe20000000000 */
[----:B------:R-:W-:Y:S01]  /*3bb0*/  LEA R56, P1, R6, UR4, 0x1 ;  /* 0x0000000406387c11 */ /* 0x000fe2000f8208ff */
[----:B------:R-:W-:Y:S01]  /*3bc0*/  IMAD.IADD R5, R7, 0x1, R5 ;  /* 0x0000000107057824 */ /* 0x000fe200078e0205 */
[----:B------:R-:W-:Y:S01]  /*3bd0*/  ULDC UR4, c[0x0][0x310] ;  /* 0x0000c40000047ab9 */ /* 0x000fe20000000800 */
[C---:B------:R-:W-:Y:S01]  /*3be0*/  @P0 VIADD R77, R9.reuse, 0xffffffe0 ;  /* 0xffffffe0094d0836 */ /* 0x040fe20000000000 */
[----:B------:R-:W-:Y:S01]  /*3bf0*/  ISETP.GE.AND P0, PT, R4, UR4, PT ;  /* 0x0000000404007c0c */ /* 0x000fe2000bf06270 */
[----:B------:R-:W-:Y:S01]  /*3c00*/  IMAD R78, R9, 0x2, R2 ;  /* 0x00000002094e7824 */ /* 0x000fe200078e0202 */
[----:B0---4-:R-:W-:Y:S01]  /*3c10*/  LEA.HI.X R57, R6, UR5, R5, 0x1, P1 ;  /* 0x0000000506397c11 */ /* 0x011fe200088f0c05 */
[C---:B------:R-:W-:Y:S01]  /*3c20*/  VIADD R12, R16.reuse, 0x80 ;  /* 0x00000080100c7836 */ /* 0x040fe20000000000 */
[C---:B------:R-:W-:Y:S01]  /*3c30*/  ISETP.GE.AND P1, PT, R16.reuse, UR4, PT ;  /* 0x0000000410007c0c */ /* 0x040fe2000bf26270 */
[----:B------:R-:W-:-:S02]  /*3c40*/  VIADD R74, R16, 0x100 ;  /* 0x00000100104a7836 */ /* 0x000fc40000000000 */
[----:B------:R-:W-:Y:S02]  /*3c50*/  VIADD R76, R16, 0x140 ;  /* 0x00000140104c7836 */ /* 0x000fe40000000000 */
[----:B------:R-:W-:-:S04]  /*3c60*/  IMAD R77, R77, 0x2, R2 ;  /* 0x000000024d4d7824 */ /* 0x000fc800078e0202 */
[----:B------:R-:W0:Y:S04]  /*3c70*/  @!P0 LDS.128 R8, [R78+0x2400] ;  /* 0x002400004e088984 */ /* 0x000e280000000c00 */
[----:B------:R-:W1:Y:S04]  /*3c80*/  @!P1 LDS.128 R4, [R78+0x400] ;  /* 0x000400004e049984 */ /* 0x000e680000000c00 */
[----:B0-----:R-:W-:Y:S01]  /*3c90*/  @!P0 STG.E.128 desc[UR40][R56.64+0x80], R8 ;  /* 0x0000800838008986 */ /* 0x001fe2000c101d28 */
[----:B------:R-:W-:-:S03]  /*3ca0*/  ISETP.GE.AND P0, PT, R13, UR4, PT ;  /* 0x000000040d007c0c */ /* 0x000fc6000bf06270 */
[----:B-1----:R-:W-:Y:S01]  /*3cb0*/  @!P1 STG.E.128 desc[UR40][R56.64], R4 ;  /* 0x0000000438009986 */ /* 0x002fe2000c101d28 */
[----:B------:R-:W-:-:S09]  /*3cc0*/  ISETP.GE.AND P1, PT, R12, UR4, PT ;  /* 0x000000040c007c0c */ /* 0x000fd2000bf26270 */
[----:B--2---:R-:W0:Y:S04]  /*3cd0*/  @!P0 LDS.128 R24, [R78+0x6400] ;  /* 0x006400004e188984 */ /* 0x004e280000000c00 */
        /* <DEDUP_REMOVED lines=48> */
.L_x_6317:
[----:B------:R-:W-:Y:S05]  /*3fe0*/  BSYNC B0 ;  /* 0x0000000000007941 */ /* 0x000fea0003800000 */
.L_x_6316:
[----:B------:R-:W-:Y:S01]  /*3ff0*/  @!PT LDS RZ, [RZ] ;  /* 0x00000000fffff984 */ /* 0x000fe20000000800 */
[----:B------:R-:W-:Y:S01]  /*4000*/  @!PT LDS RZ, [RZ] ;  /* 0x00000000fffff984 */ /* 0x000fe20000000800 */
[----:B------:R-:W-:Y:S01]  /*4010*/  @!PT LDS RZ, [RZ] ;  /* 0x00000000fffff984 */ /* 0x000fe20000000800 */
[----:B------:R-:W-:Y:S01]  /*4020*/  @!PT LDS RZ, [RZ] ;  /* 0x00000000fffff984 */ /* 0x000fe20000000800 */
[----:B------:R5:W-:Y:S06]  /*4030*/  MEMBAR.ALL.CTA ;  /* 0x0000000000007992 */ /* 0x000bec0000008000 */
[----:B-----5:R-:W5:Y:S01]  /*4040*/  FENCE.VIEW.ASYNC.S ;  /* 0x00000000000073c6 */ /* 0x020f620000000000 */
[----:B0---4-:R-:W-:Y:S01]  /*4050*/  @!P5 VIADD R70, R70, 0x28cc0 ;  /* 0x00028cc04646d836 */ /* 0x011fe20000000000 */
[----:B------:R-:W-:Y:S01]  /*4060*/  IADD3 R22, R22, 0x1, RZ ;  /* 0x0000000116167810 */ /* 0x000fe20007ffe0ff */
        /* <DEDUP_REMOVED lines=9> */
.L_x_6284:
[----:B------:R-:W4:Y:S01]  /*4100*/  LDL R4, [R1] ;  /* 0x0000000001047983 */ /* 0x000f220000100800 */
[----:B------:R-:W-:Y:S01]  /*4110*/  BSSY B0, `(.L_x_6319) ;  /* 0x000004a000007945 */ /* 0x000fe20003800000 */
        /* <DEDUP_REMOVED lines=31> */
[----:B------:R-:W-:-:S02]  /*4310*/  MOV R0, RZ ;  /* 0x000000ff00007202 */ /* 0x000fc40000000f00 */
        /* <DEDUP_REMOVED lines=13> */
[----:B------:R-:W-:Y:S02]  /*43f0*/  CS2R R74, SRZ ;  /* 0x00000000004a7805 */ /* 0x000fe4000001ff00 */
        /* <DEDUP_REMOVED lines=16> */
[----:B--2---:R-:W-:Y:S01]  /*4500*/  CS2R R24, SRZ ;  /* 0x0000000000187805 */ /* 0x004fe2000001ff00 */
[----:B------:R-:W-:Y:S01]  /*4510*/  IMAD.MOV.U32 R174, RZ, RZ, RZ ;  /* 0x000000ffffae7224 */ /* 0x000fe200078e00ff */
[----:B------:R-:W-:Y:S01]  /*4520*/  MOV R31, RZ ;  /* 0x000000ff001f7202 */ /* 0x000fe20000000f00 */
[----:B------:R-:W-:Y:S01]  /*4530*/  IMAD.MOV.U32 R7, RZ, RZ, RZ ;  /* 0x000000ffff077224 */ /* 0x000fe200078e00ff */
[----:B------:R-:W-:Y:S01]  /*4540*/  MOV R27, RZ ;  /* 0x000000ff001b7202 */ /* 0x000fe20000000f00 */
[----:B------:R-:W-:-:S02]  /*4550*/  IMAD.MOV.U32 R176, RZ, RZ, RZ ;  /* 0x000000ffffb07224 */ /* 0x000fc400078e00ff */
[----:B------:R-:W-:Y:S01]  /*4560*/  IMAD.MOV.U32 R5, RZ, RZ, RZ ;  /* 0x000000ffff057224 */ /* 0x000fe200078e00ff */
[----:B----4-:R-:W-:Y:S01]  /*4570*/  ISETP.NE.AND P1, PT, R4, 0x1, PT ;  /* 0x000000010400780c */ /* 0x010fe20003f25270 */
[----:B------:R-:W-:-:S12]  /*4580*/  @P0 BRA `(.L_x_6320) ;  /* 0x0000000000080947 */ /* 0x000fd80003800000 */
[----:B------:R-:W0:Y:S02]  /*4590*/  FENCE.VIEW.ASYNC.G ;  /* 0x00000000000073c6 */ /* 0x000e240000000100 */
[----:B0-----:R-:W-:Y:S06]  /*45a0*/  BAR.ARV 0xc, 0x120 ;  /* 0x0304800000007b1d */ /* 0x001fec0000002000 */
.L_x_6320:
[----:B------:R-:W-:Y:S05]  /*45b0*/  BSYNC B0 ;  /* 0x0000000000007941 */ /* 0x000fea0003800000 */
.L_x_6319:
[----:B------:R-:W-:Y:S01]  /*45c0*/  BSSY B7, `(.L_x_6321) ;  /* 0x0000b19000077945 */ /* 0x000fe20003800000 */
[----:B------:R-:W-:Y:S01]  /*45d0*/  IMAD.MOV.U32 R175, RZ, RZ, RZ ;  /* 0x000000ffffaf7224 */ /* 0x000fe200078e00ff */
[----:B------:R-:W-:Y:S02]  /*45e0*/  MOV R177, RZ ;  /* 0x000000ff00b17202 */ /* 0x000fe40000000f00 */
[----:B------:R-:W-:Y:S05]  /*45f0*/  @!P1 BRA `(.L_x_6322) ;  /* 0x0000001800909947 */ /* 0x000fea0003800000 */
[----:B------:R-:W-:Y:S02]  /*4600*/  ISETP.GE.AND P1, PT, R168, 0x1, PT ;  /* 0x00000001a800780c */ /* 0x000fe40003f26270 */
[----:B------:R-:W-:-:S11]  /*4610*/  PLOP3.LUT P0, PT, PT, PT, PT, 0x80, 0x0 ;  /* 0x000000000000781c */ /* 0x000fd60003f0f070 */
[----:B------:R-:W-:Y:S05]  /*4620*/  @!P1 BRA `(.L_x_6323) ;  /* 0x000000b000489947 */ /* 0x000fea0003800000 */
[----:B------:R-:W0:Y:S01]  /*4630*/  SHFL.IDX PT, R0, R210, RZ, 0x1f ;  /* 0x00001fffd2007589 */ /* 0x000e2200000e0000 */
[----:B------:R-:W-:Y:S02]  /*4640*/  ISETP.NE.AND P0, PT, R188, 0x3, PT ;  /* 0x00000003bc00780c */ /* 0x000fe40003f05270 */
[----:B0-----:R-:W-:-:S04]  /*4650*/  LEA.HI R3, R0, R0, RZ, 0x1 ;  /* 0x0000000000037211 */ /* 0x001fc800078f08ff */
[----:B------:R-:W-:-:S05]  /*4660*/  LOP3.LUT R3, R3, 0x1fffe, RZ, 0xc0, !PT ;  /* 0x0001fffe03037812 */ /* 0x000fca00078ec0ff */
[----:B------:R-:W-:-:S04]  /*4670*/  IMAD.IADD R3, R0, 0x1, -R3 ;  /* 0x0000000100037824 */ /* 0x000fc800078e0a03 */
[----:B------:R-:W-:-:S05]  /*4680*/  IMAD R3, R3, 0x8000, R2 ;  /* 0x0000800003037824 */ /* 0x000fca00078e0202 */
[----:B------:R-:W-:-:S04]  /*4690*/  IADD3 R3, R3, 0x400, RZ ;  /* 0x0000040003037810 */ /* 0x000fc80007ffe0ff */
[----:B------:R-:W-:-:S04]  /*46a0*/  SHF.R.U32.HI R3, RZ, 0x4, R3 ;  /* 0x00000004ff037819 */ /* 0x000fc80000011603 */
[----:B------:R-:W-:-:S04]  /*46b0*/  LOP3.LUT R3, R3, 0x3fff, RZ, 0xc0, !PT ;  /* 0x00003fff03037812 */ /* 0x000fc800078ec0ff */
[----:B------:R-:W-:Y:S01]  /*46c0*/  LOP3.LUT R15, R3, 0x2000000, RZ, 0xfc, !PT ;  /* 0x02000000030f7812 */ /* 0x000fe200078efcff */
[----:B------:R-:W-:Y:S06]  /*46d0*/  @!P0 BRA `(.L_x_6324) ;  /* 0x0000000000048947 */ /* 0x000fec0003800000 */
[----:B------:R-:W-:Y:S01]  /*46e0*/  BPT.TRAP 0x1 ;  /* 0x000000040000795c */ /* 0x000fe20000300000 */
.L_x_6324:
        /* <DEDUP_REMOVED lines=11> */
.L_x_6533:
[----:B------:R-:W-:Y:S05]  /*47a0*/  BSYNC B0 ;  /* 0x0000000000007941 */ /* 0x000fea0003800000 */
.L_x_6325:
[----:B------:R-:W-:Y:S01]  /*47b0*/  BAR.SYNC.DEFER_BLOCKING 0xe, 0x100 ;  /* 0x0384000000007b1d */ /* 0x000fe20000010000 */
[----:B------:R-:W-:Y:S01]  /*47c0*/  IMAD.MOV.U32 R5, RZ, RZ, 0x40000040 ;  /* 0x40000040ff057424 */ /* 0x000fe200078e00ff */
[----:B------:R-:W-:Y:S01]  /*47d0*/  R2UR UR6, R6 ;  /* 0x00000000060672ca */ /* 0x000fe200000e0000 */
[C---:B------:R-:W-:Y:S01]  /*47e0*/  VIADD R10, R4.reuse, 0x2 ;  /* 0x00000002040a7836 */ /* 0x040fe20000000000 */
[----:B------:R-:W-:Y:S01]  /*47f0*/  R2UR UR7, R7 ;  /* 0x00000000070772ca */ /* 0x000fe200000e0000 */
[----:B------:R-:W-:Y:S01]  /*4800*/  IMAD.MOV.U32 R9, RZ, RZ, 0x40000040 ;  /* 0x40000040ff097424 */ /* 0x000fe200078e00ff */
[----:B------:R-:W-:Y:S01]  /*4810*/  R2UR UR4, R4 ;  /* 0x00000000040472ca */ /* 0x000fe200000e0000 */
[C---:B------:R-:W-:Y:S01]  /*4820*/  VIADD R12, R6.reuse, 0x100 ;  /* 0x00000100060c7836 */ /* 0x040fe20000000000 */
[----:B------:R-:W-:Y:S01]  /*4830*/  R2UR UR5, R5 ;  /* 0x00000000050572ca */ /* 0x000fe200000e0000 */
[----:B------:R-:W-:Y:S01]  /*4840*/  IMAD.MOV.U32 R7, RZ, RZ, 0x40000040 ;  /* 0x40000040ff077424 */ /* 0x000fe200078e00ff */
[C---:B------:R-:W-:Y:S01]  /*4850*/  IADD3 R8, R6.reuse, 0x80, RZ ;  /* 0x0000008006087810 */ /* 0x040fe20007ffe0ff */
[----:B------:R-:W-:Y:S01]  /*4860*/  VIADD R6, R6, 0x180 ;  /* 0x0000018006067836 */ /* 0x000fe20000000000 */
[----:B------:R-:W-:Y:S01]  /*4870*/  MOV R11, 0x40000040 ;  /* 0x40000040000b7802 */ /* 0x000fe20000000f00 */
[----:B------:R-:W1:Y:S01]  /*4880*/  S2R R0, SR_TID.X ;  /* 0x0000000000007919 */ /* 0x000e620000002100 */
[----:B------:R-:W-:Y:S01]  /*4890*/  MOV R13, 0x40000040 ;  /* 0x40000040000d7802 */ /* 0x000fe20000000f00 */
[----:B------:R-:W-:Y:S01]  /*48a0*/  BSSY B0, `(.L_x_6327) ;  /* 0x00000ec000007945 */ /* 0x000fe20003800000 */
[----:B------:R-:W-:Y:S01]  /*48b0*/  ISETP.GE.AND P2, PT, R168, 0x2, PT ;  /* 0x00000002a800780c */ /* 0x000fe20003f46270 */
        /* <DEDUP_REMOVED lines=9> */
[----:B------:R-:W-:-:S13]  /*4950*/  ISETP.NE.AND P1, PT, R0, RZ, PT ;  /* 0x000000ff0000720c */ /* 0x000fda0003f25270 */
[----:B------:R-:W-:-:S04]  /*4960*/  @!P1 IADD3 R0, R14, 0x28c60, RZ ;  /* 0x00028c600e009810 */ /* 0x000fc80007ffe0ff */
[----:B------:R-:W-:Y:S01]  /*4970*/  @!P1 PRMT R0, RZ, 0x654, R0 ;  /* 0x00000654ff009816 */ /* 0x000fe20000000000 */
[----:B------:R-:W-:Y:S02]  /*4980*/  WARPGROUP.DEPBAR.LE gsb0, 0x0 ;  /* 0x00008000000079c5 */ /* 0x000fe40000010000 */
[----:B------:R-:W-:-:S06]  /*4990*/  WARPGROUP.ARRIVE ;  /* 0x00000000000079c5 */ /* 0x000fcc0000000000 */
[----:B------:R-:W-:Y:S01]  /*49a0*/  HGMMA.64x256x16.F32 R24, gdesc[UR4].tnspB, R24, gsb0 ;  /* 0x43e00000041879f0 */ /* 0x000fe20008000818 */
[----:B------:R-:W-:Y:S02]  /*49b0*/  R2UR UR6, R12 ;  /* 0x000000000c0672ca */ /* 0x000fe400000e0000 */
[----:B------:R-:W-:Y:S01]  /*49c0*/  R2UR UR7, R13 ;  /* 0x000000000d0772ca */ /* 0x000fe200000e0000 */
[----:B------:R-:W-:Y:S01]  /*49d0*/  IMAD.MOV.U32 R13, RZ, RZ, 0x40000040 ;  /* 0x40000040ff0d7424 */ /* 0x000fe200078e00ff */
[----:B------:R-:W-:Y:S02]  /*49e0*/  R2UR UR4, R8 ;  /* 0x00000000080472ca */ /* 0x000fe400000e0000 */
[----:B------:R-:W-:Y:S02]  /*49f0*/  R2UR UR5, R9 ;  /* 0x00000000090572ca */ /* 0x000fe400000e0000 */
[----:B------:R-:W-:Y:S01]  /*4a00*/  IADD3 R12, R4, 0x6, RZ ;  /* 0x00000006040c7810 */ /* 0x000fe20007ffe0ff */
        /* <DEDUP_REMOVED lines=17> */
.L_x_6334:
[----:B------:R-:W-:Y:S01]  /*4b20*/  BAR.SYNC.DEFER_BLOCKING 0xe, 0x100 ;  /* 0x0384000000007b1d */ /* 0x000fe20000010000 */
[----:B0-----:R-:W-:Y:S01]  /*4b30*/  IMAD R3, R18, 0x40, R190 ;  /* 0x0000004012037824 */ /* 0x001fe200078e02be */
[----:B------:R-:W-:Y:S01]  /*4b40*/  ISETP.GT.AND P3, PT, R168, RZ, PT ;  /* 0x000000ffa800720c */ /* 0x000fe20003f64270 */
[----:B------:R-:W-:Y:S02]  /*4b50*/  VIADD R18, R18, 0x1 ;  /* 0x0000000112127836 */ /* 0x000fe40000000000 */
[----:B------:R-:W-:Y:S01]  /*4b60*/  VIADD R168, R168, 0xffffffff ;  /* 0xffffffffa8a87836 */ /* 0x000fe20000000000 */
[----:B------:R-:W-:Y:S02]  /*4b70*/  LEA R3, R3, R2, 0x2 ;  /* 0x0000000203037211 */ /* 0x000fe400078e10ff */
[----:B------:R-:W-:-:S04]  /*4b80*/  ISETP.NE.AND P2, PT, R18, 0x2, PT ;  /* 0x000000021200780c */ /* 0x000fc80003f45270 */
[----:B------:R-:W-:Y:S02]  /*4b90*/  SEL R6, RZ, 0x1, P2 ;  /* 0x00000001ff067807 */ /* 0x000fe40001000000 */
[----:B------:R-:W-:Y:S02]  /*4ba0*/  SEL R18, R18, RZ, P2 ;  /* 0x000000ff12127207 */ /* 0x000fe40001000000 */
[----:B------:R-:W-:Y:S01]  /*4bb0*/  LOP3.LUT R19, R19, R6, RZ, 0x3c, !PT ;  /* 0x0000000613137212 */ /* 0x000fe200078e3cff */
[----:B-12---:R-:W0:Y:S04]  /*4bc0*/  LDS R0, [R3+0x28800] ;  /* 0x0288000003007984 */ /* 0x006e280000000800 */
        /* <DEDUP_REMOVED lines=131> */
.L_x_6329:
[----:B------:R-:W-:Y:S02]  /*5400*/  LEA R0, R18, R2, 0x3 ;  /* 0x0000000212007211 */ /* 0x000fe400078e18ff */
[----:B------:R-:W-:-:S04]  /*5410*/  SHF.L.U32 R3, R19, 0x1f, RZ ;  /* 0x0000001f13037819 */ /* 0x000fc800000006ff */
[----:B------:R0:W1:Y:S01]  /*5420*/  SYNCS.PHASECHK.TRANS64.TRYWAIT P2, [R0+URZ+0x28c50], R3 ;  /* 0x028c5003000075a7 */ /* 0x000062000804017f */
[----:B------:R-:W-:Y:S05]  /*5430*/  @!P0 BRA `(.L_x_6330) ;  /* 0x0000000000048947 */ /* 0x000fea0003800000 */
[----:B------:R-:W-:Y:S01]  /*5440*/  BPT.TRAP 0x1 ;  /* 0x000000040000795c */ /* 0x000fe20000300000 */
.L_x_6330:
[----:B------:R-:W-:Y:S04]  /*5450*/  BSSY B1, `(.L_x_6331) ;  /* 0x0000004000017945 */ /* 0x000fe80003800000 */
[----:B-1----:R-:W-:Y:S05]  /*5460*/  @P2 BRA `(.L_x_6332) ;  /* 0x0000000000082947 */ /* 0x002fea0003800000 */
[----:B------:R-:W1:Y:S02]  /*5470*/  SYNCS.PHASECHK.TRANS64.TRYWAIT P2, [R0+URZ+0x28c50], R3 ;  /* 0x028c5003000075a7 */ /* 0x000e64000804017f */
[----:B-1----:R-:W-:Y:S05]  /*5480*/  @!P2 BRA `(.L_x_6333) ;  /* 0x0000012c0080a947 */ /* 0x002fea0003800000 */
.L_x_6332:
[----:B------:R-:W-:Y:S05]  /*5490*/  BSYNC B1 ;  /* 0x0000000000017941 */ /* 0x000fea0003800000 */
.L_x_6331:
[----:B------:R-:W-:Y:S01]  /*54a0*/  IMAD R6, R18, 0x1000, R15 ;  /* 0x0000100012067824 */ /* 0x000fe200078e020f */
[----:B------:R-:W-:Y:S01]  /*54b0*/  R2UR UR4, R4 ;  /* 0x00000000040472ca */ /* 0x000fe200000e0000 */
[----:B------:R-:W-:Y:S01]  /*54c0*/  IMAD.MOV.U32 R7, RZ, RZ, 0x40000040 ;  /* 0x40000040ff077424 */ /* 0x000fe200078e00ff */
[----:B------:R-:W-:Y:S01]  /*54d0*/  R2UR UR5, R5 ;  /* 0x00000000050572ca */ /* 0x000fe200000e0000 */
[----:B------:R-:W-:Y:S01]  /*54e0*/  WARPGROUP.ARRIVE ;  /* 0x00000000000079c5 */ /* 0x000fe20000000000 */
[C---:B------:R-:W-:Y:S01]  /*54f0*/  R2UR UR6, R6.reuse ;  /* 0x00000000060672ca */ /* 0x040fe200000e0000 */
[----:B------:R-:W-:Y:S01]  /*5500*/  IMAD.MOV.U32 R21, RZ, RZ, 0x40000040 ;  /* 0x40000040ff157424 */ /* 0x000fe200078e00ff */
[----:B------:R-:W-:Y:S01]  /*5510*/  R2UR UR7, R7 ;  /* 0x00000000070772ca */ /* 0x000fe200000e0000 */
[----:B------:R-:W-:Y:S01]  /*5520*/  IMAD.MOV.U32 R7, RZ, RZ, 0x40000040 ;  /* 0x40000040ff077424 */ /* 0x000fe200078e00ff */
[----:B------:R-:W-:Y:S02]  /*5530*/  IADD3 R20, R6, 0x80, RZ ;  /* 0x0000008006147810 */ /* 0x000fe40007ffe0ff */
        /* <DEDUP_REMOVED lines=34> */
.L_x_6328:
[----:B------:R-:W-:Y:S05]  /*5760*/  BSYNC B0 ;  /* 0x0000000000007941 */ /* 0x000fea0003800000 */
.L_x_6327:
[----:B------:R-:W-:Y:S01]  /*5770*/  BAR.SYNC.DEFER_BLOCKING 0xe, 0x100 ;  /* 0x0384000000007b1d */ /* 0x000fe20000010000 */
[C---:B0-----:R-:W-:Y:S01]  /*5780*/  IMAD R3, R18.reuse, 0x40, R190 ;  /* 0x0000004012037824 */ /* 0x041fe200078e02be */
[----:B------:R-:W-:Y:S02]  /*5790*/  IADD3 R18, R18, 0x1, RZ ;  /* 0x0000000112127810 */ /* 0x000fe40007ffe0ff */
[----:B------:R-:W-:Y:S01]  /*57a0*/  PLOP3.LUT P0, PT, PT, PT, PT, 0x8, 0x0 ;  /* 0x000000000000781c */ /* 0x000fe20003f0e170 */
[----:B------:R-:W-:Y:S01]  /*57b0*/  IMAD R3, R3, 0x4, R2 ;  /* 0x0000000403037824 */ /* 0x000fe200078e0202 */
        /* <DEDUP_REMOVED lines=136> */
.L_x_6322:
[----:B------:R-:W-:Y:S02]  /*6040*/  ISETP.GE.AND P1, PT, R168, 0x1, PT ;  /* 0x00000001a800780c */ /* 0x000fe40003f26270 */
[----:B------:R-:W-:-:S11]  /*6050*/  PLOP3.LUT P0, PT, PT, PT, PT, 0x80, 0x0 ;  /* 0x000000000000781c */ /* 0x000fd60003f0f070 */
[----:B------:R-:W-:Y:S05]  /*6060*/  @!P1 BRA `(.L_x_6323) ;  /* 0x0000009400b89947 */ /* 0x000fea0003800000 */
[----:B------:R-:W0:Y:S01]  /*6070*/  SHFL.IDX PT, R0, R210, RZ, 0x1f ;  /* 0x00001fffd2007589 */ /* 0x000e2200000e0000 */
[----:B------:R-:W-:Y:S01]  /*6080*/  BSSY B6, `(.L_x_6335) ;  /* 0x000001b000067945 */ /* 0x000fe20003800000 */
[----:B0-----:R-:W-:-:S04]  /*6090*/  LEA.HI R3, R0, R0, RZ, 0x1 ;  /* 0x0000000000037211 */ /* 0x001fc800078f08ff */
[----:B------:R-:W-:-:S05]  /*60a0*/  LOP3.LUT R3, R3, 0x1fffe, RZ, 0xc0, !PT ;  /* 0x0001fffe03037812 */ /* 0x000fca00078ec0ff */
[----:B------:R-:W-:Y:S01]  /*60b0*/  IMAD.IADD R3, R0, 0x1, -R3 ;  /* 0x0000000100037824 */ /* 0x000fe200078e0a03 */
[----:B------:R-:W-:-:S03]  /*60c0*/  IADD3 R0, R2, 0x26800, RZ ;  /* 0x0002680002007810 */ /* 0x000fc60007ffe0ff */
[----:B------:R-:W-:Y:S01]  /*60d0*/  IMAD R3, R3, 0x8000, R2 ;  /* 0x0000800003037824 */ /* 0x000fe200078e0202 */
        /* <DEDUP_REMOVED lines=21> */
.L_x_6336:
[----:B------:R-:W-:Y:S05]  /*6230*/  BSYNC B6 ;  /* 0x0000000000067941 */ /* 0x000fea0003800000 */
.L_x_6335:
        /* <DEDUP_REMOVED lines=12> */
.L_x_6340:
[----:B-1----:R1:W2:Y:S02]  /*6300*/  SYNCS.PHASECHK.TRANS64.TRYWAIT P0, [R2+URZ+0x28c00], R3 ;  /* 0x028c0003020075a7 */ /* 0x0022a4000800017f */
[----:B--2---:R-:W-:Y:S05]  /*6310*/  @!P0 NANOSLEEP.SYNCS 0x989680 ;  /* 0x009896800000895d */ /* 0x004fea0003900000 */
[----:B------:R-:W2:Y:S02]  /*6320*/  @!P0 SYNCS.PHASECHK.TRANS64 P0, [R2+URZ+0x28c00], R3 ;  /* 0x028c0003020085a7 */ /* 0x000ea4000800007f */
[----:B--2---:R-:W-:Y:S05]  /*6330*/  @!P0 BRA `(.L_x_6340) ;  /* 0xfffffffc00f08947 */ /* 0x004fea000383ffff */
.L_x_6339:
[----:B------:R-:W-:Y:S05]  /*6340*/  BSYNC B0 ;  /* 0x0000000000007941 */ /* 0x000fea0003800000 */
.L_x_6338:
[----:B------:R-:W-:Y:S05]  /*6350*/  BRA `(.L_x_6341) ;  /* 0x0000002c004c7947 */ /* 0x000fea0003800000 */
.L_x_6337:
        /* <DEDUP_REMOVED lines=12> */
[----:B------:R-:W-:Y:S02]  /*6420*/  IMAD R48, R23, R47, R8 ;  /* 0x0000002f17307224 */ /* 0x000fe400078e0208 */
[----:B------:R-:W-:-:S04]  /*6430*/  IMAD.WIDE.U32 R42, R33, R46, RZ ;  /* 0x0000002e212a7225 */ /* 0x000fc800078e00ff */
[-C--:B-1----:R-:W-:Y:S02]  /*6440*/  IMAD R10, R214, R44.reuse, RZ ;  /* 0x0000002cd60a7224 */ /* 0x082fe400078e02ff */
[-C--:B------:R-:W-:Y:S02]  /*6450*/  IMAD R6, R3, R44.reuse, RZ ;  /* 0x0000002c03067224 */ /* 0x080fe400078e02ff */
[----:B------:R-:W-:Y:S02]  /*6460*/  IMAD R50, R23, R45, R10 ;  /* 0x0000002d17327224 */ /* 0x000fe400078e020a */
[C---:B------:R-:W-:Y:S01]  /*6470*/  IMAD R49, R33.reuse, R47, R0 ;  /* 0x0000002f21317224 */ /* 0x040fe200078e0200 */
[----:B------:R-:W-:Y:S01]  /*6480*/  SHF.L.U64.HI R47, R46, 0x5, R47 ;  /* 0x000000052e2f7819 */ /* 0x000fe2000001022f */
[C---:B------:R-:W-:Y:S01]  /*6490*/  IMAD R51, R33.reuse, R45, R6 ;  /* 0x0000002d21337224 */ /* 0x040fe200078e0206 */
[----:B------:R-:W-:Y:S01]  /*64a0*/  SHF.L.U64.HI R45, R44, 0x5, R45 ;  /* 0x000000052c2d7819 */ /* 0x000fe2000001022d */
[----:B------:R-:W-:Y:S01]  /*64b0*/  IMAD.WIDE.U32 R40, R33, R44, RZ ;  /* 0x0000002c21287225 */ /* 0x000fe200078e00ff */
[----:B------:R-:W-:-:S03]  /*64c0*/  IADD3 R49, R49, R43, RZ ;  /* 0x0000002b31317210 */ /* 0x000fc60007ffe0ff */
[----:B------:R-:W-:-:S04]  /*64d0*/  IMAD.WIDE.U32 R8, R23, R46, R4 ;  /* 0x0000002e17087225 */ /* 0x000fc800078e0004 */
[----:B------:R-:W-:Y:S01]  /*64e0*/  IMAD.WIDE.U32 R10, R23, R44, R4 ;  /* 0x0000002c170a7225 */ /* 0x000fe200078e0004 */
[----:B------:R-:W-:-:S03]  /*64f0*/  IADD3 R27, P3, R8, R42, RZ ;  /* 0x0000002a081b7210 */ /* 0x000fc60007f7e0ff */
[----:B------:R-:W-:Y:S01]  /*6500*/  IMAD.WIDE.U32 R4, R23, R46, R24 ;  /* 0x0000002e17047225 */ /* 0x000fe200078e0018 */
[----:B------:R-:W-:Y:S02]  /*6510*/  IADD3 R29, P4, R10, R40, RZ ;  /* 0x000000280a1d7210 */ /* 0x000fe40007f9e0ff */
[----:B------:R-:W-:Y:S01]  /*6520*/  IADD3.X R26, R49, R48, R9, P3, !PT ;  /* 0x00000030311a7210 */ /* 0x000fe20001ffe409 */
[----:B------:R-:W-:Y:S01]  /*6530*/  IMAD.WIDE.U32 R6, R23, R44, R24 ;  /* 0x0000002c17067225 */ /* 0x000fe200078e0018 */
[----:B------:R-:W-:Y:S02]  /*6540*/  IADD3 R53, P1, R4, R42, RZ ;  /* 0x0000002a04357210 */ /* 0x000fe40007f3e0ff */
[----:B------:R-:W-:Y:S01]  /*6550*/  SHF.L.U32 R44, R44, 0x5, RZ ;  /* 0x000000052c2c7819 */ /* 0x000fe200000006ff */
[----:B------:R-:W-:Y:S01]  /*6560*/  IMAD.IADD R51, R51, 0x1, R41 ;  /* 0x0000000133337824 */ /* 0x000fe200078e0229 */
[----:B------:R-:W-:Y:S01]  /*6570*/  IADD3 R55, P2, R6, R40, RZ ;  /* 0x0000002806377210 */ /* 0x000fe20007f5e0ff */
[----:B------:R-:W-:Y:S01]  /*6580*/  IMAD.SHL.U32 R46, R46, 0x20, RZ ;  /* 0x000000202e2e7824 */ /* 0x000fe200078e00ff */
[----:B------:R-:W-:-:S02]  /*6590*/  IADD3.X R48, R49, R5, R48, P1, !PT ;  /* 0x0000000531307210 */ /* 0x000fc40000ffe430 */
        /* <DEDUP_REMOVED lines=16> */
[----:B0-----:R-:W-:-:S07]  /*66a0*/  IMAD.MOV.U32 R12, RZ, RZ, 0x1 ;  /* 0x00000001ff0c7424 */ /* 0x001fce00078e00ff */
[----:B------:R-:W-:-:S07]  /*66b0*/  LEPC R20, `(.L_x_6343) ;  /* 0x000000001014794e */ /* 0x000fce0000000000 */
[----:B-1----:R-:W-:Y:S05]  /*66c0*/  CALL.ABS.NOINC R14 ;  /* 0x000000000e007343 */ /* 0x002fea0003c00000 */
.L_x_6343:
[----:B------:R-:W-:Y:S05]  /*66d0*/  BSYNC B6 ;  /* 0x0000000000067941 */ /* 0x000fea0003800000 */
.L_x_6342:
        /* <DEDUP_REMOVED lines=35> */
[----:B0-----:R-:W-:Y:S01]  /*6910*/  ISETP.NE.AND P2, PT, R0, 0x1, PT ;  /* 0x000000010000780c */ /* 0x001fe20003f45270 */
[----:B------:R-:W-:-:S05]  /*6920*/  IMAD R0, R185, 0x40, R23 ;  /* 0x00000040b9007824 */ /* 0x000fca00078e0217 */
[----:B------:R-:W-:-:S07]  /*6930*/  LEA R3, R209, R0, 0x5 ;  /* 0x00000000d1037211 */ /* 0x000fce00078e28ff */
[----:B------:R-:W0:Y:S08]  /*6940*/  @P2 LDC R10, c[0x0][0x42c] ;  /* 0x00010b00ff0a2b82 */ /* 0x000e300000000800 */
[----:B------:R-:W1:Y:S01]  /*6950*/  @P2 LDC R9, c[0x0][0x430] ;  /* 0x00010c00ff092b82 */ /* 0x000e620000000800 */
[----:B0-----:R-:W-:-:S04]  /*6960*/  @P2 IMAD.HI.U32 R0, R3, R10, RZ ;  /* 0x0000000a03002227 */ /* 0x001fc800078e00ff */
[----:B------:R-:W-:Y:S01]  /*6970*/  IMAD.MOV.U32 R10, RZ, RZ, R42 ;  /* 0x000000ffff0a7224 */ /* 0x000fe200078e002a */
[----:B-1----:R-:W-:Y:S02]  /*6980*/  @P2 SHF.R.U32.HI R3, RZ, R9, R0 ;  /* 0x00000009ff032219 */ /* 0x002fe40000011600 */
[----:B------:R-:W-:Y:S02]  /*6990*/  CS2R R8, SRZ ;  /* 0x0000000000087805 */ /* 0x000fe4000001ff00 */
        /* <DEDUP_REMOVED lines=11> */
[----:B------:R-:W-:Y:S02]  /*6a50*/  IADD3.X R30, R57, R48, RZ, P4, !PT ;  /* 0x00000030391e7210 */ /* 0x000fe400027fe4ff */
[----:B------:R-:W-:-:S02]  /*6a60*/  CS2R R36, SRZ ;  /* 0x0000000000247805 */ /* 0x000fc4000001ff00 */
[C---:B------:R-:W-:Y:S02]  /*6a70*/  LEA R14, P4, R15.reuse, UR6, 0x1 ;  /* 0x000000060f0e7c11 */ /* 0x040fe4000f8808ff */
[----:B------:R-:W-:Y:S02]  /*6a80*/  CS2R R32, SRZ ;  /* 0x0000000000207805 */ /* 0x000fe4000001ff00 */
[C---:B------:R-:W-:Y:S02]  /*6a90*/  LEA R38, P5, R0.reuse, UR8, 0x1 ;  /* 0x0000000800267c11 */ /* 0x040fe4000f8a08ff */
[----:B------:R-:W-:Y:S02]  /*6aa0*/  CS2R R34, SRZ ;  /* 0x0000000000227805 */ /* 0x000fe4000001ff00 */
[----:B------:R-:W-:Y:S02]  /*6ab0*/  LEA.HI.X R15, R15, UR7, R30, 0x1, P4 ;  /* 0x000000070f0f7c11 */ /* 0x000fe4000a0f0c1e */
[----:B------:R-:W-:-:S02]  /*6ac0*/  LEA.HI.X R39, R0, UR9, R31, 0x1, P5 ;  /* 0x0000000900277c11 */ /* 0x000fc4000a8f0c1f */
[----:B------:R-:W-:Y:S01]  /*6ad0*/  CS2R R30, SRZ ;  /* 0x00000000001e7805 */ /* 0x000fe2000001ff00 */
[----:B------:R0:W5:Y:S04]  /*6ae0*/  @!P3 LDG.E.64 R36, desc[UR40][R14.64] ;  /* 0x000000280e24b981 */ /* 0x000168000c1e1b00 */
[----:B------:R0:W5:Y:S04]  /*6af0*/  @!P2 LDG.E.64 R32, desc[UR40][R14.64+0x20] ;  /* 0x000020280e20a981 */ /* 0x000168000c1e1b00 */
[----:B------:R0:W5:Y:S04]  /*6b00*/  @!P3 LDG.E.64 R34, desc[UR40][R38.64] ;  /* 0x000000282622b981 */ /* 0x000168000c1e1b00 */
[----:B------:R0:W5:Y:S02]  /*6b10*/  @!P2 LDG.E.64 R30, desc[UR40][R38.64+0x20] ;  /* 0x00002028261ea981 */ /* 0x000164000c1e1b00 */
.L_x_6347:
[----:B------:R-:W-:Y:S05]  /*6b20*/  BSYNC B1 ;  /* 0x0000000000017941 */ /* 0x000fea0003800000 */
.L_x_6346:
        /* <DEDUP_REMOVED lines=24> */
.L_x_6349:
[----:B------:R-:W-:Y:S05]  /*6cb0*/  BSYNC B1 ;  /* 0x0000000000017941 */ /* 0x000fea0003800000 */
.L_x_6348:
[----:B------:R-:W-:Y:S01]  /*6cc0*/  IMAD.WIDE.U32 R10, R3, R4, R10 ;  /* 0x00000004030a7225 */ /* 0x000fe200078e000a */
[----:B01----:R-:W-:Y:S01]  /*6cd0*/  SHF.L.U32 R14, R191, 0x6, RZ ;  /* 0x00000006bf0e7819 */ /* 0x003fe200000006ff */
[----:B------:R-:W-:Y:S01]  /*6ce0*/  ULDC.64 UR4, c[0x0][0x3c8] ;  /* 0x0000f20000047ab9 */ /* 0x000fe20000000a00 */
[----:B------:R-:W-:Y:S01]  /*6cf0*/  LEA.HI R0, R206, R206, RZ, 0x1 ;  /* 0x000000cece007211 */ /* 0x000fe200078f08ff */
[----:B------:R-:W-:Y:S01]  /*6d00*/  IMAD.WIDE.U32 R12, R3, R6, R12 ;  /* 0x00000006030c7225 */ /* 0x000fe200078e000c */
[----:B------:R-:W-:Y:S01]  /*6d10*/  LOP3.LUT R15, R14, 0x1c0, RZ, 0xc0, !PT ;  /* 0x000001c00e0f7812 */ /* 0x000fe200078ec0ff */
[----:B------:R-:W-:Y:S02]  /*6d20*/  ULDC.64 UR6, c[0x0][0x3e0] ;  /* 0x0000f80000067ab9 */ /* 0x000fe40000000a00 */
[C---:B------:R-:W-:Y:S02]  /*6d30*/  IMAD R4, R41.reuse, R4, RZ ;  /* 0x0000000429047224 */ /* 0x040fe400078e02ff */
[----:B------:R-:W-:-:S02]  /*6d40*/  IMAD R6, R41, R6, RZ ;  /* 0x0000000629067224 */ /* 0x000fc400078e02ff */
[C---:B------:R-:W-:Y:S01]  /*6d50*/  IMAD R5, R3.reuse, R5, R4 ;  /* 0x0000000503057224 */ /* 0x040fe200078e0204 */
[----:B------:R-:W-:Y:S01]  /*6d60*/  LEA R4, P2, R10, UR4, 0x1 ;  /* 0x000000040a047c11 */ /* 0x000fe2000f8408ff */
[----:B------:R-:W-:Y:S01]  /*6d70*/  IMAD R3, R3, R7, R6 ;  /* 0x0000000703037224 */ /* 0x000fe200078e0206 */
[----:B------:R-:W-:Y:S01]  /*6d80*/  LOP3.LUT R7, R0, 0xfffffffe, RZ, 0xc0, !PT ;  /* 0xfffffffe00077812 */ /* 0x000fe200078ec0ff */
[----:B------:R-:W-:Y:S01]  /*6d90*/  IMAD.IADD R5, R11, 0x1, R5 ;  /* 0x000000010b057824 */ /* 0x000fe200078e0205 */
[----:B------:R-:W-:Y:S01]  /*6da0*/  LEA R0, P3, R12, UR6, 0x1 ;  /* 0x000000060c007c11 */ /* 0x000fe2000f8608ff */
[----:B------:R-:W-:Y:S01]  /*6db0*/  IMAD.IADD R3, R13, 0x1, R3 ;  /* 0x000000010d037824 */ /* 0x000fe200078e0203 */
[----:B------:R-:W-:Y:S01]  /*6dc0*/  LOP3.LUT R6, R15, 0x18, R16, 0xf8, !PT ;  /* 0x000000180f067812 */ /* 0x000fe200078ef810 */
[----:B------:R-:W-:Y:S01]  /*6dd0*/  UMOV UR4, 0xffffffff ;  /* 0xffffffff00047882 */ /* 0x000fe20000000000 */
[----:B------:R-:W-:Y:S02]  /*6de0*/  SHF.R.U32.HI R15, RZ, 0x3, R15 ;  /* 0x00000003ff0f7819 */ /* 0x000fe4000001160f */
[----:B------:R-:W-:-:S02]  /*6df0*/  IADD3 R7, R206, -R7, RZ ;  /* 0x80000007ce077210 */ /* 0x000fc40007ffe0ff */
[----:B------:R-:W-:Y:S02]  /*6e00*/  LEA.HI.X R5, R10, UR5, R5, 0x1, P2 ;  /* 0x000000050a057c11 */ /* 0x000fe400090f0c05 */
[----:B------:R-:W-:Y:S02]  /*6e10*/  LEA.HI.X R3, R12, UR7, R3, 0x1, P3 ;  /* 0x000000070c037c11 */ /* 0x000fe400098f0c03 */
[----:B------:R-:W-:Y:S02]  /*6e20*/  LOP3.LUT R6, R6, R15, RZ, 0x3c, !PT ;  /* 0x0000000f06067212 */ /* 0x000fe400078e3cff */
[----:B------:R-:W-:Y:S01]  /*6e30*/  SHF.L.U32 R7, R7, 0x1f, RZ ;  /* 0x0000001f07077819 */ /* 0x000fe200000006ff */
[----:B------:R-:W-:Y:S06]  /*6e40*/  BRA.DIV UR4, `(.L_x_6350) ;  /* 0x0000011604247947 */ /* 0x000fec000b800000 */
.L_x_6536:
[----:B------:R-:W-:-:S03]  /*6e50*/  UMOV UR4, 0xffffffff ;  /* 0xffffffff00047882 */ /* 0x000fc60000000000 */
[----:B------:R-:W-:Y:S05]  /*6e60*/  BRA.DIV UR4, `(.L_x_6351) ;  /* 0x0000011604447947 */ /* 0x000fea000b800000 */
.L_x_6539:
[----:B------:R-:W-:-:S03]  /*6e70*/  UMOV UR4, 0xffffffff ;  /* 0xffffffff00047882 */ /* 0x000fc60000000000 */
[----:B------:R-:W-:Y:S05]  /*6e80*/  BRA.DIV UR4, `(.L_x_6352) ;  /* 0x0000011604647947 */ /* 0x000fea000b800000 */
.L_x_6542:
[----:B------:R-:W-:-:S03]  /*6e90*/  UMOV UR4, 0xffffffff ;  /* 0xffffffff00047882 */ /* 0x000fc60000000000 */
[----:B------:R-:W-:Y:S05]  /*6ea0*/  BRA.DIV UR4, `(.L_x_6353) ;  /* 0x0000011604847947 */ /* 0x000fea000b800000 */
.L_x_6545:
[----:B------:R-:W-:-:S03]  /*6eb0*/  UMOV UR4, 0xffffffff ;  /* 0xffffffff00047882 */ /* 0x000fc60000000000 */
[----:B------:R-:W-:Y:S05]  /*6ec0*/  BRA.DIV UR4, `(.L_x_6354) ;  /* 0x0000011604a47947 */ /* 0x000fea000b800000 */
.L_x_6548:
[----:B------:R-:W-:-:S03]  /*6ed0*/  UMOV UR4, 0xffffffff ;  /* 0xffffffff00047882 */ /* 0x000fc60000000000 */
[----:B------:R-:W-:Y:S05]  /*6ee0*/  BRA.DIV UR4, `(.L_x_6355) ;  /* 0x0000011604c47947 */ /* 0x000fea000b800000 */
.L_x_6551:
[----:B------:R-:W-:-:S03]  /*6ef0*/  UMOV UR4, 0xffffffff ;  /* 0xffffffff00047882 */ /* 0x000fc60000000000 */
[----:B------:R-:W-:Y:S05]  /*6f00*/  BRA.DIV UR4, `(.L_x_6356) ;  /* 0x0000011604e47947 */ /* 0x000fea000b800000 */
.L_x_6554:
[----:B------:R-:W-:-:S03]  /*6f10*/  UMOV UR4, 0xffffffff ;  /* 0xffffffff00047882 */ /* 0x000fc60000000000 */
[----:B------:R-:W-:Y:S05]  /*6f20*/  BRA.DIV UR4, `(.L_x_6357) ;  /* 0x0000011a04047947 */ /* 0x000fea000b800000 */
.L_x_6557:
[----:B------:R-:W0:Y:S01]  /*6f30*/  SYNCS.PHASECHK.TRANS64.TRYWAIT P2, [R2+URZ+0x28c00], R7 ;  /* 0x028c0007020075a7 */ /* 0x000e22000804017f */
[----:B-----5:R-:W-:Y:S01]  /*6f40*/  IMAD.MOV.U32 R0, RZ, RZ, R32 ;  /* 0x000000ffff007224 */ /* 0x020fe200078e0020 */
[----:B------:R-:W-:Y:S01]  /*6f50*/  MOV R4, R36 ;  /* 0x0000002400047202 */ /* 0x000fe20000000f00 */
[----:B------:R-:W-:Y:S01]  /*6f60*/  IMAD.MOV.U32 R3, RZ, RZ, R33 ;  /* 0x000000ffff037224 */ /* 0x000fe200078e0021 */
[----:B------:R-:W-:Y:S01]  /*6f70*/  LOP3.LUT P3, RZ, R191, 0x4, RZ, 0xc0, !PT ;  /* 0x00000004bfff7812 */ /* 0x000fe2000786c0ff */
[----:B------:R-:W-:Y:S01]  /*6f80*/  IMAD.MOV.U32 R5, RZ, RZ, R37 ;  /* 0x000000ffff057224 */ /* 0x000fe200078e0025 */
[----:B------:R-:W-:Y:S01]  /*6f90*/  PRMT R15, R4, 0x7610, R15 ;  /* 0x00007610040f7816 */ /* 0x000fe2000000000f */
[----:B------:R-:W-:Y:S01]  /*6fa0*/  IMAD.MOV.U32 R4, RZ, RZ, R31 ;  /* 0x000000ffff047224 */ /* 0x000fe200078e001f */
[----:B------:R-:W-:Y:S01]  /*6fb0*/  PRMT R42, R0, 0x5410, R3 ;  /* 0x00005410002a7816 */ /* 0x000fe20000000003 */
[----:B------:R-:W-:Y:S01]  /*6fc0*/  IMAD.MOV.U32 R0, RZ, RZ, R30 ;  /* 0x000000ffff007224 */ /* 0x000fe200078e001e */
[----:B------:R-:W-:Y:S01]  /*6fd0*/  LEA R3, R199, R6, 0x9 ;  /* 0x00000006c7037211 */ /* 0x000fe200078e48ff */
[----:B------:R-:W-:Y:S01]  /*6fe0*/  IMAD.MOV.U32 R6, RZ, RZ, R9 ;  /* 0x000000ffff067224 */ /* 0x000fe200078e0009 */
[----:B------:R-:W-:Y:S01]  /*6ff0*/  PRMT R43, R5, 0x7610, R43 ;  /* 0x00007610052b7816 */ /* 0x000fe2000000002b */
[----:B------:R-:W-:Y:S01]  /*7000*/  IMAD.MOV.U32 R5, RZ, RZ, R34 ;  /* 0x000000ffff057224 */ /* 0x000fe200078e0022 */
[----:B------:R-:W-:Y:S01]  /*7010*/  LEA R10, R3, R2, 0x1 ;  /* 0x00000002030a7211 */ /* 0x000fe200078e08ff */
[----:B------:R-:W-:Y:S01]  /*7020*/  IMAD.MOV.U32 R12, RZ, RZ, R21 ;  /* 0x000000ffff0c7224 */ /* 0x000fe200078e0015 */
[----:B------:R-:W-:Y:S01]  /*7030*/  PRMT R44, R4, 0x7610, R44 ;  /* 0x00007610042c7816 */ /* 0x000fe2000000002c */
[----:B------:R-:W-:Y:S01]  /*7040*/  IMAD.MOV.U32 R4, RZ, RZ, R35 ;  /* 0x000000ffff047224 */ /* 0x000fe200078e0023 */
[----:B------:R-:W-:Y:S01]  /*7050*/  PRMT R11, R5, 0x7610, R11 ;  /* 0x00007610050b7816 */ /* 0x000fe2000000000b */
[C---:B------:R-:W-:Y:S01]  /*7060*/  VIADD R3, R10.reuse, 0x20400 ;  /* 0x000204000a037836 */ /* 0x040fe20000000000 */
[----:B------:R-:W-:Y:S01]  /*7070*/  PRMT R43, R43, 0x5410, R0 ;  /* 0x000054102b2b7816 */ /* 0x000fe20000000000 */
[----:B------:R-:W-:Y:S01]  /*7080*/  IMAD.MOV.U32 R5, RZ, RZ, R8 ;  /* 0x000000ffff057224 */ /* 0x000fe200078e0008 */
[----:B------:R-:W-:Y:S01]  /*7090*/  IADD3 R0, R10, 0x20440, RZ ;  /* 0x000204400a007810 */ /* 0x000fe20007ffe0ff */
[----:B------:R-:W-:Y:S01]  /*70a0*/  BSSY B1, `(.L_x_6358) ;  /* 0x000000c000017945 */ /* 0x000fe20003800000 */
[----:B------:R-:W-:-:S02]  /*70b0*/  @P3 IADD3 R0, R3, -0x40, RZ ;  /* 0xffffffc003003810 */ /* 0x000fc40007ffe0ff */
[----:B------:R-:W-:Y:S01]  /*70c0*/  PRMT R44, R44, 0x5410, R4 ;  /* 0x000054102c2c7816 */ /* 0x000fe20000000004 */
[----:B------:R-:W-:Y:S01]  /*70d0*/  IMAD.MOV.U32 R4, RZ, RZ, R26 ;  /* 0x000000ffff047224 */ /* 0x000fe200078e001a */
[----:B------:R-:W-:Y:S01]  /*70e0*/  PRMT R3, R6, 0x5410, R5 ;  /* 0x0000541006037816 */ /* 0x000fe20000000005 */
[----:B------:R-:W-:Y:S01]  /*70f0*/  IMAD.MOV.U32 R5, RZ, RZ, R27 ;  /* 0x000000ffff057224 */ /* 0x000fe200078e001b */
[----:B------:R-:W-:-:S04]  /*7100*/  MOV R6, R20 ;  /* 0x0000001400067202 */ /* 0x000fc80000000f00 */
[----:B------:R-:W-:Y:S01]  /*7110*/  PRMT R45, R4, 0x5410, R5 ;  /* 0x00005410042d7816 */ /* 0x000fe20000000005 */
[----:B------:R-:W-:Y:S01]  /*7120*/  IMAD.MOV.U32 R4, RZ, RZ, R28 ;  /* 0x000000ffff047224 */ /* 0x000fe200078e001c */
[----:B------:R-:W-:Y:S02]  /*7130*/  PRMT R46, R6, 0x5410, R12 ;  /* 0x00005410062e7816 */ /* 0x000fe4000000000c */
[----:B------:R-:W-:Y:S01]  /*7140*/  MOV R5, R29 ;  /* 0x0000001d00057202 */ /* 0x000fe20000000f00 */
[----:B0-----:R-:W-:Y:S06]  /*7150*/  @!P2 BRA `(.L_x_6359) ;  /* 0x0000011400a0a947 */ /* 0x001fec0003800000 */
.L_x_6558:
[----:B------:R-:W-:Y:S05]  /*7160*/  BSYNC B1 ;  /* 0x0000000000017941 */ /* 0x000fea0003800000 */
.L_x_6358:
        /* <DEDUP_REMOVED lines=9> */
[----:B0-----:R-:W0:Y:S01]  /*7200*/  LDS.128 R4, [R10+0x20400] ;  /* 0x020400000a047984 */ /* 0x001e220000000c00 */
[--C-:B------:R-:W-:Y:S01]  /*7210*/  SHF.R.U64 R41, R36, 0x10, R37.reuse ;  /* 0x0000001024297819 */ /* 0x100fe20000001225 */
[----:B------:R-:W-:Y:S01]  /*7220*/  HADD2.F32 R15, -RZ, R15.H0_H0 ;  /* 0x2000000fff0f7230 */ /* 0x000fe20000004100 */
[----:B------:R-:W-:Y:S02]  /*7230*/  SHF.R.U32.HI R37, RZ, 0x10, R37 ;  /* 0x00000010ff257819 */ /* 0x000fe40000011625 */
[--C-:B------:R-:W-:Y:S02]  /*7240*/  SHF.R.U32.HI R36, RZ, 0x10, R35.reuse ;  /* 0x00000010ff247819 */ /* 0x100fe40000011623 */
[----:B------:R-:W-:Y:S01]  /*7250*/  SHF.R.U64 R40, R34, 0x10, R35 ;  /* 0x0000001022287819 */ /* 0x000fe20000001223 */
[----:B------:R-:W-:Y:S02]  /*7260*/  HADD2.F32 R34, -RZ, R37.H0_H0 ;  /* 0x20000025ff227230 */ /* 0x000fe40000004100 */
[----:B------:R-:W-:-:S02]  /*7270*/  HADD2.F32 R36, -RZ, R36.H0_H0 ;  /* 0x20000024ff247230 */ /* 0x000fc40000004100 */
        /* <DEDUP_REMOVED lines=13> */
[C---:B------:R-:W-:Y:S01]  /*7350*/  FFMA.FTZ R34, R7.reuse, R15, -R14 ;  /* 0x0000000f07227223 */ /* 0x040fe2000001080e */
[--C-:B------:R-:W-:Y:S02]  /*7360*/  HADD2.F32 R6, -RZ, R5.reuse.H0_H0 ;  /* 0x20000005ff067230 */ /* 0x100fe40000004100 */
        /* <DEDUP_REMOVED lines=8> */
[----:B------:R-:W-:Y:S01]  /*73f0*/  FFMA.FTZ R36, R11, R13, -R36 ;  /* 0x0000000d0b247223 */ /* 0x000fe20000010824 */
[C---:B------:R-:W-:Y:S01]  /*7400*/  FMUL.FTZ R7, R5.reuse, R14 ;  /* 0x0000000e05077220 */ /* 0x040fe20000410000 */
[----:B------:R-:W-:Y:S01]  /*7410*/  FMUL.FTZ R37, R5, R4 ;  /* 0x0000000405257220 */ /* 0x000fe20000410000 */
[----:B------:R-:W-:-:S02]  /*7420*/  FFMA.FTZ R11, R11, R15, R12 ;  /* 0x0000000f0b0b7223 */ /* 0x000fc4000001000c */
[C---:B------:R-:W-:Y:S01]  /*7430*/  FFMA.FTZ R5, R6.reuse, R4, -R7 ;  /* 0x0000000406057223 */ /* 0x040fe20000010807 */
[----:B------:R-:W-:Y:S01]  /*7440*/  F2FP.F16.F32.PACK_AB R7, R39, R38 ;  /* 0x000000262707723e */ /* 0x000fe200000000ff */
[----:B------:R-:W-:Y:S01]  /*7450*/  FFMA.FTZ R14, R6, R14, R37 ;  /* 0x0000000e060e7223 */ /* 0x000fe20000010025 */
[----:B------:R-:W-:Y:S02]  /*7460*/  F2FP.F16.F32.PACK_AB R4, R35, R34 ;  /* 0x000000222304723e */ /* 0x000fe400000000ff */
[----:B------:R-:W-:Y:S02]  /*7470*/  F2FP.F16.F32.PACK_AB R6, R11, R36 ;  /* 0x000000240b06723e */ /* 0x000fe400000000ff */
[----:B------:R-:W-:-:S05]  /*7480*/  F2FP.F16.F32.PACK_AB R5, R14, R5 ;  /* 0x000000050e05723e */ /* 0x000fca00000000ff */
[----:B------:R1:W-:Y:S02]  /*7490*/  STS.128 [R10+0x20400], R4 ;  /* 0x020400040a007388 */ /* 0x0003e40000000c00 */
.L_x_6363:
[----:B------:R-:W-:Y:S05]  /*74a0*/  BSYNC B2 ;  /* 0x0000000000027941 */ /* 0x000fea0003800000 */
.L_x_6362:
[----:B------:R-:W-:Y:S05]  /*74b0*/  @P2 BRA `(.L_x_6361) ;  /* 0x0000000000a82947 */ /* 0x000fea0003800000 */
[----:B01----:R-:W0:Y:S01]  /*74c0*/  LDS.128 R4, [R0] ;  /* 0x0000000000047984 */ /* 0x003e220000000c00 */
[--C-:B------:R-:W-:Y:S01]  /*74d0*/  SHF.R.U64 R37, R32, 0x10, R33.reuse ;  /* 0x0000001020257819 */ /* 0x100fe20000001221 */
[----:B------:R-:W-:Y:S01]  /*74e0*/  HADD2.F32 R15, -RZ, R42.H0_H0 ;  /* 0x2000002aff0f7230 */ /* 0x000fe20000004100 */
[----:B------:R-:W-:Y:S02]  /*74f0*/  SHF.R.U32.HI R33, RZ, 0x10, R33 ;  /* 0x00000010ff217819 */ /* 0x000fe40000011621 */
[--C-:B------:R-:W-:Y:S02]  /*7500*/  SHF.R.U32.HI R32, RZ, 0x10, R31.reuse ;  /* 0x00000010ff207819 */ /* 0x100fe4000001161f */
[----:B------:R-:W-:Y:S01]  /*7510*/  SHF.R.U64 R36, R30, 0x10, R31 ;  /* 0x000000101e247819 */ /* 0x000fe2000000121f */
[----:B------:R-:W-:Y:S02]  /*7520*/  HADD2.F32 R30, -RZ, R33.H0_H0 ;  /* 0x20000021ff1e7230 */ /* 0x000fe40000004100 */
[----:B------:R-:W-:-:S02]  /*7530*/  HADD2.F32 R32, -RZ, R32.H0_H0 ;  /* 0x20000020ff207230 */ /* 0x000fc40000004100 */
[----:B------:R-:W-:Y:S02]  /*7540*/  HADD2.F32 R31, -RZ, R43.H1_H1 ;  /* 0x3000002bff1f7230 */ /* 0x000fe40000004100 */
        /* <DEDUP_REMOVED lines=32> */
[----:B------:R2:W-:Y:S02]  /*7750*/  STS.128 [R0], R4 ;  /* 0x0000000400007388 */ /* 0x0005e40000000c00 */
.L_x_6361:
[----:B------:R-:W-:Y:S05]  /*7760*/  BSYNC B1 ;  /* 0x0000000000017941 */ /* 0x000fea0003800000 */
.L_x_6360:
        /* <DEDUP_REMOVED lines=10> */
[----:B------:R-:W-:Y:S01]  /*7810*/  SHF.R.U32.HI R24, RZ, 0x10, R27 ;  /* 0x00000010ff187819 */ /* 0x000fe2000001161b */
[----:B------:R-:W-:Y:S01]  /*7820*/  HADD2.F32 R15, -RZ, R45.H0_H0 ;  /* 0x2000002dff0f7230 */ /* 0x000fe20000004100 */
[--C-:B------:R-:W-:Y:S02]  /*7830*/  SHF.R.U32.HI R26, RZ, 0x10, R29.reuse ;  /* 0x00000010ff1a7819 */ /* 0x100fe4000001161d */
[----:B------:R-:W-:Y:S01]  /*7840*/  SHF.R.U64 R30, R28, 0x10, R29 ;  /* 0x000000101c1e7819 */ /* 0x000fe2000000121d */
[----:B------:R-:W-:Y:S02]  /*7850*/  HADD2.F32 R24, -RZ, R24.H0_H0 ;  /* 0x20000018ff187230 */ /* 0x000fe40000004100 */
[----:B------:R-:W-:-:S02]  /*7860*/  HADD2.F32 R26, -RZ, R26.H0_H0 ;  /* 0x2000001aff1a7230 */ /* 0x000fc40000004100 */
        /* <DEDUP_REMOVED lines=13> */
[----:B------:R-:W-:Y:S02]  /*7940*/  HADD2.F32 R6, -RZ, R5.H0_H0 ;  /* 0x20000005ff067230 */ /* 0x000fe40000004100 */
[----:B------:R-:W-:Y:S02]  /*7950*/  HADD2.F32 R15, -RZ, R47.H1_H1 ;  /* 0x3000002fff0f7230 */ /* 0x000fe40000004100 */
        /* <DEDUP_REMOVED lines=18> */
.L_x_6366:
[----:B------:R-:W-:Y:S05]  /*7a80*/  BSYNC B1 ;  /* 0x0000000000017941 */ /* 0x000fea0003800000 */
.L_x_6365:
[----:B------:R-:W-:Y:S05]  /*7a90*/  @P1 BRA `(.L_x_6364) ;  /* 0x0000001400581947 */ /* 0x000fea0003800000 */
[----:B01----:R-:W0:Y:S01]  /*7aa0*/  LDS.128 R4, [R0+0x1000] ;  /* 0x0010000000047984 */ /* 0x003e220000000c00 */
[----:B------:R-:W-:Y:S01]  /*7ab0*/  SHF.R.U32.HI R13, RZ, 0x10, R9 ;  /* 0x00000010ff0d7819 */ /* 0x000fe20000011609 */
[----:B------:R-:W-:Y:S01]  /*7ac0*/  HADD2.F32 R12, -RZ, R3.H1_H1 ;  /* 0x30000003ff0c7230 */ /* 0x000fe20000004100 */
[--C-:B------:R-:W-:Y:S01]  /*7ad0*/  SHF.R.U32.HI R15, RZ, 0x10, R21.reuse ;  /* 0x00000010ff0f7819 */ /* 0x100fe20000011615 */
        /* <DEDUP_REMOVED lines=8> */
[C---:B------:R-:W-:Y:S01]  /*7b60*/  FMUL.FTZ R24, R11.reuse, R13 ;  /* 0x0000000d0b187220 */ /* 0x040fe20000410000 */
[----:B------:R-:W-:Y:S02]  /*7b70*/  HADD2.F32 R4, -RZ, R4.H1_H1 ;  /* 0x30000004ff047230 */ /* 0x000fe40000004100 */
[-C--:B------:R-:W-:Y:S01]  /*7b80*/  FMUL.FTZ R21, R11, R15.reuse ;  /* 0x0000000f0b157220 */ /* 0x080fe20000410000 */
[--C-:B------:R-:W-:Y:S02]  /*7b90*/  HADD2.F32 R8, -RZ, R6.reuse.H0_H0 ;  /* 0x20000006ff087230 */ /* 0x100fe40000004100 */
[----:B------:R-:W-:Y:S01]  /*7ba0*/  FFMA.FTZ R26, R10, R15, R24 ;  /* 0x0000000f0a1a7223 */ /* 0x000fe20000010018 */
[----:B------:R-:W-:-:S02]  /*7bb0*/  HADD2.F32 R9, -RZ, R6.H1_H1 ;  /* 0x30000006ff097230 */ /* 0x000fc40000004100 */
[C---:B------:R-:W-:Y:S01]  /*7bc0*/  FMUL.FTZ R20, R4.reuse, R14 ;  /* 0x0000000e04147220 */ /* 0x040fe20000410000 */
[-C--:B------:R-:W-:Y:S01]  /*7bd0*/  FMUL.FTZ R24, R4, R12.reuse ;  /* 0x0000000c04187220 */ /* 0x080fe20000410000 */
[----:B------:R-:W-:Y:S02]  /*7be0*/  HADD2.F32 R6, -RZ, R5.H0_H0 ;  /* 0x20000005ff067230 */ /* 0x000fe40000004100 */
[----:B------:R-:W-:Y:S01]  /*7bf0*/  FFMA.FTZ R21, R10, R13, -R21 ;  /* 0x0000000d0a157223 */ /* 0x000fe20000010815 */
[----:B------:R-:W-:Y:S02]  /*7c00*/  HADD2.F32 R11, -RZ, R46.H1_H1 ;  /* 0x3000002eff0b7230 */ /* 0x000fe40000004100 */
[C---:B------:R-:W-:Y:S01]  /*7c10*/  FFMA.FTZ R20, R7.reuse, R12, -R20 ;  /* 0x0000000c07147223 */ /* 0x040fe20000010814 */
[----:B------:R-:W-:Y:S02]  /*7c20*/  HADD2.F32 R4, -RZ, R3.H0_H0 ;  /* 0x20000003ff047230 */ /* 0x000fe40000004100 */
[----:B------:R-:W-:Y:S01]  /*7c30*/  FFMA.FTZ R7, R7, R14, R24 ;  /* 0x0000000e07077223 */ /* 0x000fe20000010018 */
[----:B------:R-:W-:-:S02]  /*7c40*/  HADD2.F32 R5, -RZ, R5.H1_H1 ;  /* 0x30000005ff057230 */ /* 0x000fc40000004100 */
[CC--:B------:R-:W-:Y:S01]  /*7c50*/  FMUL.FTZ R13, R9.reuse, R11.reuse ;  /* 0x0000000b090d7220 */ /* 0x0c0fe20000410000 */
[----:B------:R-:W-:Y:S02]  /*7c60*/  HADD2.F32 R10, -RZ, R25.H0_H0 ;  /* 0x20000019ff0a7230 */ /* 0x000fe40000004100 */
[-C--:B------:R-:W-:Y:S01]  /*7c70*/  FMUL.FTZ R12, R9, R4.reuse ;  /* 0x00000004090c7220 */ /* 0x080fe20000410000 */
[----:B------:R-:W-:Y:S02]  /*7c80*/  HADD2.F32 R3, -RZ, R27.H0_H0 ;  /* 0x2000001bff037230 */ /* 0x000fe40000004100 */
[C---:B------:R-:W-:Y:S01]  /*7c90*/  FFMA.FTZ R13, R8.reuse, R4, -R13 ;  /* 0x00000004080d7223 */ /* 0x040fe2000001080d */
[C---:B------:R-:W-:Y:S01]  /*7ca0*/  FMUL.FTZ R9, R5.reuse, R10 ;  /* 0x0000000a05097220 */ /* 0x040fe20000410000 */
[----:B------:R-:W-:Y:S01]  /*7cb0*/  FFMA.FTZ R12, R8, R11, R12 ;  /* 0x0000000b080c7223 */ /* 0x000fe2000001000c */
[----:B------:R-:W-:Y:S01]  /*7cc0*/  FMUL.FTZ R5, R5, R3 ;  /* 0x0000000305057220 */ /* 0x000fe20000410000 */
[----:B------:R-:W-:Y:S01]  /*7cd0*/  F2FP.F16.F32.PACK_AB R11, R26, R21 ;  /* 0x000000151a0b723e */ /* 0x000fe200000000ff */
[C---:B------:R-:W-:Y:S01]  /*7ce0*/  FFMA.FTZ R9, R6.reuse, R3, -R9 ;  /* 0x0000000306097223 */ /* 0x040fe20000010809 */
[----:B------:R-:W-:Y:S01]  /*7cf0*/  F2FP.F16.F32.PACK_AB R8, R7, R20 ;  /* 0x000000140708723e */ /* 0x000fe200000000ff */
[----:B------:R-:W-:Y:S01]  /*7d00*/  FFMA.FTZ R6, R6, R10, R5 ;  /* 0x0000000a06067223 */ /* 0x000fe20000010005 */
[----:B------:R-:W-:-:S04]  /*7d10*/  F2FP.F16.F32.PACK_AB R10, R12, R13 ;  /* 0x0000000d0c0a723e */ /* 0x000fc800000000ff */
[----:B------:R-:W-:-:S05]  /*7d20*/  F2FP.F16.F32.PACK_AB R9, R6, R9 ;  /* 0x000000090609723e */ /* 0x000fca00000000ff */
[----:B------:R3:W-:Y:S01]  /*7d30*/  STS.128 [R0+0x1000], R8 ;  /* 0x0010000800007388 */ /* 0x0007e20000000c00 */
[----:B------:R-:W-:Y:S05]  /*7d40*/  BRA `(.L_x_6364) ;  /* 0x0000001000ac7947 */ /* 0x000fea0003800000 */
.L_x_6345:
        /* <DEDUP_REMOVED lines=12> */
[----:B------:R-:W-:Y:S01]  /*7e10*/  @!P0 IADD3.X R10, R57, R26, RZ, P4, !PT ;  /* 0x0000001a390a8210 */ /* 0x000fe200027fe4ff */
[----:B------:R-:W1:Y:S01]  /*7e20*/  @!P1 LDC.64 R30, c[0x0][0x3e0] ;  /* 0x0000f800ff1e9b82 */ /* 0x000e620000000a00 */
[----:B------:R-:W-:Y:S02]  /*7e30*/  @!P0 LEA R8, P4, R9, UR4, 0x1 ;  /* 0x0000000409088c11 */ /* 0x000fe4000f8808ff */
[----:B------:R-:W-:-:S02]  /*7e40*/  @!P1 IADD3.X R20, R26, R47, R57, P5, P6 ;  /* 0x0000002f1a149210 */ /* 0x000fc40002fec439 */
        /* <DEDUP_REMOVED lines=29> */
[----:B------:R-:W-:Y:S01]  /*8020*/  IMAD.MOV.U32 R8, RZ, RZ, R42 ;  /* 0x000000ffff087224 */ /* 0x000fe200078e002a */
[----:B--2---:R-:W-:Y:S01]  /*8030*/  MOV R10, R40 ;  /* 0x00000028000a7202 */ /* 0x004fe20000000f00 */
[----:B------:R-:W-:Y:S02]  /*8040*/  IMAD.MOV.U32 R9, RZ, RZ, R49 ;  /* 0x000000ffff097224 */ /* 0x000fe400078e0031 */
[----:B------:R-:W-:Y:S02]  /*8050*/  IMAD.MOV.U32 R11, RZ, RZ, R51 ;  /* 0x000000ffff0b7224 */ /* 0x000fe400078e0033 */
[C---:B------:R-:W-:Y:S02]  /*8060*/  IMAD R0, R21.reuse, R4, RZ ;  /* 0x0000000415007224 */ /* 0x040fe400078e02ff */
[----:B0-----:R-:W-:Y:S02]  /*8070*/  IMAD R12, R21, R6, RZ ;  /* 0x00000006150c7224 */ /* 0x001fe400078e02ff */
[----:B------:R-:W-:-:S04]  /*8080*/  IMAD.WIDE.U32 R8, R3, R4, R8 ;  /* 0x0000000403087225 */ /* 0x000fc800078e0008 */
[----:B------:R-:W-:-:S04]  /*8090*/  IMAD.WIDE.U32 R10, R3, R6, R10 ;  /* 0x00000006030a7225 */ /* 0x000fc800078e000a */
[C---:B------:R-:W-:Y:S02]  /*80a0*/  IMAD R5, R3.reuse, R5, R0 ;  /* 0x0000000503057224 */ /* 0x040fe400078e0200 */
[----:B------:R-:W-:Y:S01]  /*80b0*/  IMAD R3, R3, R7, R12 ;  /* 0x0000000703037224 */ /* 0x000fe200078e020c */
[----:B------:R-:W-:Y:S01]  /*80c0*/  LEA R4, P2, R8, UR4, 0x1 ;  /* 0x0000000408047c11 */ /* 0x000fe2000f8408ff */
[----:B------:R-:W-:Y:S01]  /*80d0*/  IMAD.IADD R5, R9, 0x1, R5 ;  /* 0x0000000109057824 */ /* 0x000fe200078e0205 */
[----:B------:R-:W-:Y:S02]  /*80e0*/  LEA R0, P3, R10, UR6, 0x1 ;  /* 0x000000060a007c11 */ /* 0x000fe4000f8608ff */
[----:B------:R-:W-:Y:S01]  /*80f0*/  IADD3 R3, R11, R3, RZ ;  /* 0x000000030b037210 */ /* 0x000fe20007ffe0ff */
[----:B------:R-:W-:Y:S01]  /*8100*/  UMOV UR4, 0xffffffff ;  /* 0xffffffff00047882 */ /* 0x000fe20000000000 */
[----:B------:R-:W-:Y:S02]  /*8110*/  LEA.HI.X R5, R8, UR5, R5, 0x1, P2 ;  /* 0x0000000508057c11 */ /* 0x000fe400090f0c05 */
[----:B------:R-:W-:-:S02]  /*8120*/  LEA.HI.X R3, R10, UR7, R3, 0x1, P3 ;  /* 0x000000070a037c11 */ /* 0x000fc400098f0c03 */
[----:B------:R-:W-:Y:S01]  /*8130*/  LEA.HI R6, R206, R206, RZ, 0x1 ;  /* 0x000000cece067211 */ /* 0x000fe200078f08ff */
[----:B------:R-:W-:Y:S06]  /*8140*/  BRA.DIV UR4, `(.L_x_6367) ;  /* 0x0000010604b87947 */ /* 0x000fec000b800000 */
.L_x_6561:
[----:B------:R-:W-:-:S03]  /*8150*/  UMOV UR4, 0xffffffff ;  /* 0xffffffff00047882 */ /* 0x000fc60000000000 */
[----:B------:R-:W-:Y:S05]  /*8160*/  BRA.DIV UR4, `(.L_x_6368) ;  /* 0x0000010604d87947 */ /* 0x000fea000b800000 */
.L_x_6564:
[----:B------:R-:W-:-:S03]  /*8170*/  UMOV UR4, 0xffffffff ;  /* 0xffffffff00047882 */ /* 0x000fc60000000000 */
[----:B------:R-:W-:Y:S05]  /*8180*/  BRA.DIV UR4, `(.L_x_6369) ;  /* 0x0000010604f87947 */ /* 0x000fea000b800000 */
.L_x_6567:
[----:B------:R-:W-:-:S03]  /*8190*/  UMOV UR4, 0xffffffff ;  /* 0xffffffff00047882 */ /* 0x000fc60000000000 */
[----:B------:R-:W-:Y:S05]  /*81a0*/  BRA.DIV UR4, `(.L_x_6370) ;  /* 0x0000010a04187947 */ /* 0x000fea000b800000 */
.L_x_6570:
[----:B------:R-:W-:-:S03]  /*81b0*/  UMOV UR4, 0xffffffff ;  /* 0xffffffff00047882 */ /* 0x000fc60000000000 */
[----:B------:R-:W-:Y:S05]  /*81c0*/  BRA.DIV UR4, `(.L_x_6371) ;  /* 0x0000010a04387947 */ /* 0x000fea000b800000 */
.L_x_6573:
[----:B------:R-:W-:Y:S01]  /*81d0*/  UMOV UR4, 0xffffffff ;  /* 0xffffffff00047882 */ /* 0x000fe20000000000 */
[----:B------:R-:W-:Y:S02]  /*81e0*/  LOP3.LUT R5, R6, 0xfffffffe, RZ, 0xc0, !PT ;  /* 0xfffffffe06057812 */ /* 0x000fe400078ec0ff */
[----:B------:R-:W-:Y:S05]  /*81f0*/  BRA.DIV UR4, `(.L_x_6372) ;  /* 0x0000010a04547947 */ /* 0x000fea000b800000 */
.L_x_6576:
[----:B------:R-:W-:Y:S01]  /*8200*/  UMOV UR4, 0xffffffff ;  /* 0xffffffff00047882 */ /* 0x000fe20000000000 */
[----:B------:R-:W-:Y:S02]  /*8210*/  IMAD.IADD R5, R206, 0x1, -R5 ;  /* 0x00000001ce057824 */ /* 0x000fe400078e0a05 */
[----:B------:R-:W-:Y:S05]  /*8220*/  BRA.DIV UR4, `(.L_x_6373) ;  /* 0x0000010a04707947 */ /* 0x000fea000b800000 */
.L_x_6579:
[----:B------:R-:W-:Y:S01]  /*8230*/  UMOV UR4, 0xffffffff ;  /* 0xffffffff00047882 */ /* 0x000fe20000000000 */
[----:B------:R-:W-:Y:S02]  /*8240*/  SHF.L.U32 R3, R5, 0x1f, RZ ;  /* 0x0000001f05037819 */ /* 0x000fe400000006ff */
[----:B------:R-:W-:Y:S05]  /*8250*/  BRA.DIV UR4, `(.L_x_6374) ;  /* 0x0000010a048c7947 */ /* 0x000fea000b800000 */
.L_x_6582:
[----:B------:R-:W0:Y:S01]  /*8260*/  SYNCS.PHASECHK.TRANS64.TRYWAIT P2, [R2+URZ+0x28c00], R3 ;  /* 0x028c0003020075a7 */ /* 0x000e22000804017f */
[----:B-----5:R-:W-:Y:S01]  /*8270*/  IMAD.MOV.U32 R0, RZ, RZ, R32 ;  /* 0x000000ffff007224 */ /* 0x020fe200078e0020 */
[----:B------:R-:W-:Y:S01]  /*8280*/  MOV R4, R33 ;  /* 0x0000002100047202 */ /* 0x000fe20000000f00 */
[----:B------:R-:W-:Y:S01]  /*8290*/  IMAD.MOV.U32 R5, RZ, RZ, R34 ;  /* 0x000000ffff057224 */ /* 0x000fe200078e0022 */
[----:B------:R-:W-:Y:S01]  /*82a0*/  BSSY B1, `(.L_x_6375) ;  /* 0x0000018000017945 */ /* 0x000fe20003800000 */
[----:B------:R-:W-:Y:S01]  /*82b0*/  IMAD.MOV.U32 R6, RZ, RZ, R35 ;  /* 0x000000ffff067224 */ /* 0x000fe200078e0023 */
[----:B------:R-:W-:Y:S02]  /*82c0*/  PRMT R50, R50, 0x5410, R0 ;  /* 0x0000541032327816 */ /* 0x000fe40000000000 */
        /* <DEDUP_REMOVED lines=12> */
[----:B------:R-:W-:-:S02]  /*8390*/  PRMT R50, R4, 0x7610, R50 ;  /* 0x0000761004327816 */ /* 0x000fc40000000032 */
[----:B------:R-:W-:Y:S01]  /*83a0*/  PRMT R53, R5, 0x5410, R6 ;  /* 0x0000541005357816 */ /* 0x000fe20000000006 */
[----:B------:R-:W-:Y:S01]  /*83b0*/  IMAD.MOV.U32 R6, RZ, RZ, R27 ;  /* 0x000000ffff067224 */ /* 0x000fe200078e001b */
[----:B------:R-:W-:Y:S02]  /*83c0*/  MOV R4, R29 ;  /* 0x0000001d00047202 */ /* 0x000fe40000000f00 */
[----:B------:R-:W-:Y:S02]  /*83d0*/  MOV R5, R26 ;  /* 0x0000001a00057202 */ /* 0x000fe40000000f00 */
[----:B------:R-:W-:Y:S01]  /*83e0*/  PRMT R52, R0, 0x5410, R4 ;  /* 0x0000541000347816 */ /* 0x000fe20000000004 */
[----:B------:R-:W-:Y:S01]  /*83f0*/  IMAD.IADD R0, R16, 0x1, R41 ;  /* 0x0000000110007824 */ /* 0x000fe200078e0229 */
[----:B------:R-:W-:Y:S01]  /*8400*/  PRMT R54, R5, 0x5410, R6 ;  /* 0x0000541005367816 */ /* 0x000fe20000000006 */
[----:B0-----:R-:W-:Y:S06]  /*8410*/  @!P2 BRA `(.L_x_6376) ;  /* 0x000001080044a947 */ /* 0x001fec0003800000 */
.L_x_6583:
[----:B------:R-:W-:Y:S05]  /*8420*/  BSYNC B1 ;  /* 0x0000000000017941 */ /* 0x000fea0003800000 */
.L_x_6375:
[----:B------:R-:W-:Y:S01]  /*8430*/  BSSY B1, `(.L_x_6377) ;  /* 0x0000063000017945 */ /* 0x000fe20003800000 */
[----:B------:R-:W-:Y:S01]  /*8440*/  IMAD.MOV.U32 R55, RZ, RZ, R30 ;  /* 0x000000ffff377224 */ /* 0x000fe200078e001e */
[----:B------:R-:W-:Y:S02]  /*8450*/  MOV R57, R31 ;  /* 0x0000001f00397202 */ /* 0x000fe40000000f00 */
[----:B0-----:R-:W-:Y:S01]  /*8460*/  LOP3.LUT R3, R0, 0x38, RZ, 0xc0, !PT ;  /* 0x0000003800037812 */ /* 0x001fe200078ec0ff */
[----:B------:R-:W-:Y:S06]  /*8470*/  @P0 BRA `(.L_x_6378) ;  /* 0x0000000400780947 */ /* 0x000fec0003800000 */
[----:B------:R-:W-:Y:S01]  /*8480*/  IMAD.SHL.U32 R0, R191, 0x40, RZ ;  /* 0x00000040bf007824 */ /* 0x000fe200078e00ff */
[--C-:B------:R-:W-:Y:S02]  /*8490*/  SHF.R.U64 R48, R32, 0x10, R33.reuse ;  /* 0x0000001020307819 */ /* 0x100fe40000001221 */
[----:B------:R-:W-:Y:S01]  /*84a0*/  SHF.R.U32.HI R40, RZ, 0x10, R33 ;  /* 0x00000010ff287819 */ /* 0x000fe20000011621 */
[--C-:B------:R-:W-:Y:S01]  /*84b0*/  HADD2.F32 R33, -RZ, R15.reuse.H1_H1 ;  /* 0x3000000fff217230 */ /* 0x100fe20000004100 */
[----:B------:R-:W-:Y:S02]  /*84c0*/  LOP3.LUT R4, R0, 0x1c0, RZ, 0xc0, !PT ;  /* 0x000001c000047812 */ /* 0x000fe400078ec0ff */
[----:B------:R-:W-:Y:S01]  /*84d0*/  SHF.R.U64 R47, R34, 0x10, R35 ;  /* 0x00000010222f7819 */ /* 0x000fe20000001223 */
[----:B------:R-:W-:Y:S01]  /*84e0*/  HADD2.F32 R34, -RZ, R15.H0_H0 ;  /* 0x2000000fff227230 */ /* 0x000fe20000004100 */
[----:B------:R-:W-:Y:S02]  /*84f0*/  LOP3.LUT R0, R4, 0x38, R16, 0xf8, !PT ;  /* 0x0000003804007812 */ /* 0x000fe400078ef810 */
[----:B------:R-:W-:-:S02]  /*8500*/  SHF.R.U32.HI R7, RZ, 0x3, R4 ;  /* 0x00000003ff077819 */ /* 0x000fc40000011604 */
[--C-:B------:R-:W-:Y:S02]  /*8510*/  SHF.R.U64 R45, R36, 0x10, R37.reuse ;  /* 0x00000010242d7819 */ /* 0x100fe40000001225 */
[----:B------:R-:W-:Y:S02]  /*8520*/  LOP3.LUT R0, R0, R7, RZ, 0x3c, !PT ;  /* 0x0000000700007212 */ /* 0x000fe400078e3cff */
[----:B------:R-:W-:Y:S02]  /*8530*/  SHF.R.U32.HI R36, RZ, 0x10, R37 ;  /* 0x00000010ff247819 */ /* 0x000fe40000011625 */
[--C-:B------:R-:W-:Y:S01]  /*8540*/  SHF.R.U64 R44, R38, 0x10, R39.reuse ;  /* 0x00000010262c7819 */ /* 0x100fe20000001227 */
[----:B------:R-:W-:Y:S01]  /*8550*/  IMAD R5, R199, 0x200, R0 ;  /* 0x00000200c7057824 */ /* 0x000fe200078e0200 */
[----:B------:R-:W-:Y:S02]  /*8560*/  LOP3.LUT R0, R7, R3, R4, 0x1e, !PT ;  /* 0x0000000307007212 */ /* 0x000fe400078e1e04 */
[----:B------:R-:W-:-:S02]  /*8570*/  SHF.R.U32.HI R41, RZ, 0x10, R39 ;  /* 0x00000010ff297819 */ /* 0x000fc40000011627 */
[----:B------:R-:W-:Y:S01]  /*8580*/  LEA R42, R5, R2, 0x1 ;  /* 0x00000002052a7211 */ /* 0x000fe200078e08ff */
[----:B------:R-:W-:Y:S01]  /*8590*/  IMAD R9, R199, 0x200, R0 ;  /* 0x00000200c7097824 */ /* 0x000fe200078e0200 */
[----:B------:R-:W-:Y:S01]  /*85a0*/  SHF.R.U32.HI R46, RZ, 0x10, R35 ;  /* 0x00000010ff2e7819 */ /* 0x000fe20000011623 */
[----:B------:R-:W-:Y:S02]  /*85b0*/  HADD2.F32 R35, -RZ, R36.H0_H0 ;  /* 0x20000024ff237230 */ /* 0x000fe40000004100 */
[----:B------:R-:W-:Y:S01]  /*85c0*/  IMAD R43, R9, 0x2, R2 ;  /* 0x00000002092b7824 */ /* 0x000fe200078e0202 */
[----:B------:R-:W0:Y:S01]  /*85d0*/  LDS.128 R4, [R42+0x20400] ;  /* 0x020400002a047984 */ /* 0x000e220000000c00 */
[----:B------:R-:W-:-:S03]  /*85e0*/  HADD2.F32 R36, -RZ, R50.H0_H0 ;  /* 0x20000032ff247230 */ /* 0x000fc60000004100 */
[----:B------:R-:W1:Y:S01]  /*85f0*/  LDS.128 R8, [R43+0x20400] ;  /* 0x020400002b087984 */ /* 0x000e620000000c00 */
[--C-:B0-----:R-:W-:Y:S02]  /*8600*/  HADD2.F32 R12, -RZ, R5.reuse.H0_H0 ;  /* 0x20000005ff0c7230 */ /* 0x101fe40000004100 */
[----:B------:R-:W-:Y:S02]  /*8610*/  HADD2.F32 R5, -RZ, R5.H1_H1 ;  /* 0x30000005ff057230 */ /* 0x000fe40000004100 */
[--C-:B-1----:R-:W-:Y:S02]  /*8620*/  HADD2.F32 R15, -RZ, R9.reuse.H0_H0 ;  /* 0x20000009ff0f7230 */ /* 0x102fe40000004100 */
[----:B------:R-:W-:Y:S02]  /*8630*/  HADD2.F32 R20, -RZ, R9.H1_H1 ;  /* 0x30000009ff147230 */ /* 0x000fe40000004100 */
[----:B------:R-:W-:Y:S02]  /*8640*/  HADD2.F32 R21, -RZ, R11.H0_H0 ;  /* 0x2000000bff157230 */ /* 0x000fe40000004100 */
[C---:B------:R-:W-:Y:S01]  /*8650*/  FMUL.FTZ R37, R15.reuse, R34 ;  /* 0x000000220f257220 */ /* 0x040fe20000410000 */
[----:B------:R-:W-:Y:S01]  /*8660*/  FMUL.FTZ R39, R15, R33 ;  /* 0x000000210f277220 */ /* 0x000fe20000410000 */
[----:B------:R-:W-:-:S02]  /*8670*/  HADD2.F32 R15, -RZ, R40.H0_H0 ;  /* 0x20000028ff0f7230 */ /* 0x000fc40000004100 */
[----:B------:R-:W-:Y:S01]  /*8680*/  FMUL.FTZ R38, R20, R35 ;  /* 0x0000002314267220 */ /* 0x000fe20000410000 */
[C---:B------:R-:W-:Y:S01]  /*8690*/  FFMA.FTZ R37, R12.reuse, R33, -R37 ;  /* 0x000000210c257223 */ /* 0x040fe20000010825 */
[----:B------:R-:W-:Y:S01]  /*86a0*/  FFMA.FTZ R39, R12, R34, R39 ;  /* 0x000000220c277223 */ /* 0x000fe20000010027 */
[----:B------:R-:W-:Y:S02]  /*86b0*/  HADD2.F32 R12, -RZ, R51.H1_H1 ;  /* 0x30000033ff0c7230 */ /* 0x000fe40000004100 */
[C---:B------:R-:W-:Y:S01]  /*86c0*/  FMUL.FTZ R40, R21.reuse, R36 ;  /* 0x0000002415287220 */ /* 0x040fe20000410000 */
[----:B------:R-:W-:Y:S02]  /*86d0*/  HADD2.F32 R13, -RZ, R7.H0_H0 ;  /* 0x20000007ff0d7230 */ /* 0x000fe40000004100 */
[----:B------:R-:W-:Y:S01]  /*86e0*/  FMUL.FTZ R20, R20, R15 ;  /* 0x0000000f14147220 */ /* 0x000fe20000410000 */
[----:B------:R-:W-:Y:S02]  /*86f0*/  HADD2.F32 R32, -RZ, R11.H1_H1 ;  /* 0x3000000bff207230 */ /* 0x000fe40000004100 */
[----:B------:R-:W-:Y:S01]  /*8700*/  FMUL.FTZ R21, R21, R12 ;  /* 0x0000000c15157220 */ /* 0x000fe20000410000 */
[----:B------:R-:W-:-:S02]  /*8710*/  HADD2.F32 R33, -RZ, R41.H0_H0 ;  /* 0x20000029ff217230 */ /* 0x000fc40000004100 */
[C---:B------:R-:W-:Y:S01]  /*8720*/  FFMA.FTZ R38, R5.reuse, R15, -R38 ;  /* 0x0000000f05267223 */ /* 0x040fe20000010826 */
[----:B------:R-:W-:Y:S02]  /*8730*/  HADD2.F32 R14, -RZ, R7.H1_H1 ;  /* 0x30000007ff0e7230 */ /* 0x000fe40000004100 */
[----:B------:R-:W-:Y:S01]  /*8740*/  FFMA.FTZ R34, R5, R35, R20 ;  /* 0x0000002305227223 */ /* 0x000fe20000010014 */
[C---:B------:R-:W-:Y:S01]  /*8750*/  FFMA.FTZ R40, R13.reuse, R12, -R40 ;  /* 0x0000000c0d287223 */ /* 0x040fe20000010828 */
[----:B------:R-:W-:Y:S02]  /*8760*/  HADD2.F32 R15, -RZ, R46.H0_H0 ;  /* 0x2000002eff0f7230 */ /* 0x000fe40000004100 */
[----:B------:R-:W-:Y:S01]  /*8770*/  FFMA.FTZ R36, R13, R36, R21 ;  /* 0x000000240d247223 */ /* 0x000fe20000010015 */
[----:B------:R-:W-:Y:S02]  /*8780*/  HADD2.F32 R9, -RZ, R8.H0_H0 ;  /* 0x20000008ff097230 */ /* 0x000fe40000004100 */
[----:B------:R-:W-:Y:S01]  /*8790*/  FMUL.FTZ R21, R32, R33 ;  /* 0x0000002120157220 */ /* 0x000fe20000410000 */
[----:B------:R-:W-:-:S02]  /*87a0*/  HADD2.F32 R5, -RZ, R50.H1_H1 ;  /* 0x30000032ff057230 */ /* 0x000fc40000004100 */
[-C--:B------:R-:W-:Y:S01]  /*87b0*/  FMUL.FTZ R41, R32, R15.reuse ;  /* 0x0000000f20297220 */ /* 0x080fe20000410000 */
[--C-:B------:R-:W-:Y:S02]  /*87c0*/  HADD2.F32 R13, -RZ, R49.reuse.H0_H0 ;  /* 0x20000031ff0d7230 */ /* 0x100fe40000004100 */
[----:B------:R-:W-:Y:S01]  /*87d0*/  FFMA.FTZ R35, R14, R15, -R21 ;  /* 0x0000000f0e237223 */ /* 0x000fe20000010815 */
[----:B------:R-:W-:Y:S02]  /*87e0*/  HADD2.F32 R0, -RZ, R4.H0_H0 ;  /* 0x20000004ff007230 */ /* 0x000fe40000004100 */
[C---:B------:R-:W-:Y:S01]  /*87f0*/  FMUL.FTZ R32, R9.reuse, R5 ;  /* 0x0000000509207220 */ /* 0x040fe20000410000 */
[----:B------:R-:W-:Y:S02]  /*8800*/  HADD2.F32 R11, -RZ, R10.H0_H0 ;  /* 0x2000000aff0b7230 */ /* 0x000fe40000004100 */
[----:B------:R-:W-:Y:S01]  /*8810*/  FMUL.FTZ R15, R9, R13 ;  /* 0x0000000d090f7220 */ /* 0x000fe20000410000 */
[----:B------:R-:W-:-:S02]  /*8820*/  HADD2.F32 R20, -RZ, R49.H1_H1 ;  /* 0x30000031ff147230 */ /* 0x000fc40000004100 */
[----:B------:R-:W-:Y:S01]  /*8830*/  FFMA.FTZ R41, R14, R33, R41 ;  /* 0x000000210e297223 */ /* 0x000fe20000010029 */
[----:B------:R-:W-:Y:S02]  /*8840*/  HADD2.F32 R12, -RZ, R51.H0_H0 ;  /* 0x20000033ff0c7230 */ /* 0x000fe40000004100 */
[C---:B------:R-:W-:Y:S01]  /*8850*/  FFMA.FTZ R15, R0.reuse, R5, -R15 ;  /* 0x00000005000f7223 */ /* 0x040fe2000001080f */
[----:B------:R-:W-:Y:S01]  /*8860*/  FFMA.FTZ R32, R0, R13, R32 ;  /* 0x0000000d00207223 */ /* 0x000fe20000010020 */
[----:B------:R-:W-:Y:S02]  /*8870*/  HADD2.F32 R7, -RZ, R6.H0_H0 ;  /* 0x20000006ff077230 */ /* 0x000fe40000004100 */
[C---:B------:R-:W-:Y:S01]  /*8880*/  FMUL.FTZ R14, R11.reuse, R20 ;  /* 0x000000140b0e7220 */ /* 0x040fe20000410000 */
[----:B------:R-:W-:Y:S01]  /*8890*/  FMUL.FTZ R0, R11, R12 ;  /* 0x0000000c0b007220 */ /* 0x000fe20000410000 */
[----:B------:R-:W-:Y:S02]  /*88a0*/  HADD2.F32 R8, -RZ, R8.H1_H1 ;  /* 0x30000008ff087230 */ /* 0x000fe40000004100 */
        /* <DEDUP_REMOVED lines=10> */
[----:B------:R-:W-:Y:S01]  /*8950*/  FMUL.FTZ R8, R8, R5 ;  /* 0x0000000508087220 */ /* 0x000fe20000410000 */
[----:B------:R-:W-:Y:S02]  /*8960*/  HADD2.F32 R6, -RZ, R6.H1_H1 ;  /* 0x30000006ff067230 */ /* 0x000fe40000004100 */
[----:B------:R-:W-:Y:S01]  /*8970*/  FMUL.FTZ R10, R10, R9 ;  /* 0x000000090a0a7220 */ /* 0x000fe20000410000 */
        /* <DEDUP_REMOVED lines=14> */
.L_x_6378:
[----:B------:R-:W-:Y:S05]  /*8a60*/  BSYNC B1 ;  /* 0x0000000000017941 */ /* 0x000fea0003800000 */
.L_x_6377:
[----:B------:R-:W-:Y:S01]  /*8a70*/  PRMT R39, R55, 0x5410, R57 ;  /* 0x0000541037277816 */ /* 0x000fe20000000039 */
[----:B------:R-:W-:Y:S06]  /*8a80*/  @P1 BRA `(.L_x_6364) ;  /* 0x00000004005c1947 */ /* 0x000fec0003800000 */
[----:B------:R-:W-:Y:S01]  /*8a90*/  LOP3.LUT R0, R220, R3, R216, 0x1e, !PT ;  /* 0x00000003dc007212 */ /* 0x000fe200078e1ed8 */
[----:B0-----:R-:W0:Y:S01]  /*8aa0*/  LDS.128 R4, [R215+0x20400] ;  /* 0x02040000d7047984 */ /* 0x001e220000000c00 */
        /* <DEDUP_REMOVED lines=39> */
[----:B------:R-:W-:-:S02]  /*8d20*/  HADD2.F32 R12, -RZ, R54.H0_H0 ;  /* 0x20000036ff0c7230 */ /* 0x000fc40000004100 */
[----:B------:R-:W-:Y:S01]  /*8d30*/  FFMA.FTZ R30, R5, R27, R30 ;  /* 0x0000001b051e7223 */ /* 0x000fe2000001001e */
[----:B------:R-:W-:Y:S02]  /*8d40*/  HADD2.F32 R24, -RZ, R11.H0_H0 ;  /* 0x2000000bff187230 */ /* 0x000fe40000004100 */
[----:B------:R-:W-:Y:S01]  /*8d50*/  FFMA.FTZ R26, R0, R25, R26 ;  /* 0x00000019001a7223 */ /* 0x000fe2000001001a */
[----:B------:R-:W-:Y:S02]  /*8d60*/  HADD2.F32 R9, -RZ, R39.H1_H1 ;  /* 0x30000027ff097230 */ /* 0x000fe40000004100 */
[C---:B------:R-:W-:Y:S01]  /*8d70*/  FMUL.FTZ R0, R21.reuse, R20 ;  /* 0x0000001415007220 */ /* 0x040fe20000410000 */
[----:B------:R-:W-:Y:S02]  /*8d80*/  HADD2.F32 R5, -RZ, R54.H1_H1 ;  /* 0x30000036ff057230 */ /* 0x000fe40000004100 */
[----:B------:R-:W-:Y:S01]  /*8d90*/  FMUL.FTZ R32, R21, R12 ;  /* 0x0000000c15207220 */ /* 0x000fe20000410000 */
[----:B------:R-:W-:-:S02]  /*8da0*/  HADD2.F32 R11, -RZ, R11.H1_H1 ;  /* 0x3000000bff0b7230 */ /* 0x000fc40000004100 */
        /* <DEDUP_REMOVED lines=11> */
[----:B------:R-:W-:Y:S02]  /*8e60*/  HADD2.F32 R11, -RZ, R36.H0_H0 ;  /* 0x20000024ff0b7230 */ /* 0x000fe40000004100 */
[C---:B------:R-:W-:Y:S01]  /*8e70*/  FFMA.FTZ R27, R7.reuse, R0, -R34 ;  /* 0x00000000071b7223 */ /* 0x040fe20000010822 */
[----:B------:R-:W-:Y:S02]  /*8e80*/  HADD2.F32 R5, -RZ, R38.H0_H0 ;  /* 0x20000026ff057230 */ /* 0x000fe40000004100 */
[----:B------:R-:W-:Y:S01]  /*8e90*/  FFMA.FTZ R33, R7, R12, R14 ;  /* 0x0000000c07217223 */ /* 0x000fe2000001000e */
[----:B------:R-:W-:Y:S02]  /*8ea0*/  HADD2.F32 R10, -RZ, R10.H1_H1 ;  /* 0x3000000aff0a7230 */ /* 0x000fe40000004100 */
[C---:B------:R-:W-:Y:S01]  /*8eb0*/  FMUL.FTZ R7, R8.reuse, R11 ;  /* 0x0000000b08077220 */ /* 0x040fe20000410000 */
[----:B------:R-:W-:Y:S02]  /*8ec0*/  HADD2.F32 R13, -RZ, R35.H0_H0 ;  /* 0x20000023ff0d7230 */ /* 0x000fe40000004100 */
[----:B------:R-:W-:Y:S01]  /*8ed0*/  FMUL.FTZ R8, R8, R5 ;  /* 0x0000000508087220 */ /* 0x000fe20000410000 */
[----:B------:R-:W-:-:S02]  /*8ee0*/  HADD2.F32 R9, -RZ, R37.H0_H0 ;  /* 0x20000025ff097230 */ /* 0x000fc40000004100 */
[----:B------:R-:W-:Y:S01]  /*8ef0*/  FFMA.FTZ R0, R4, R5, -R7 ;  /* 0x0000000504007223 */ /* 0x000fe20000010807 */
[----:B------:R-:W-:Y:S02]  /*8f00*/  HADD2.F32 R6, -RZ, R6.H1_H1 ;  /* 0x30000006ff067230 */ /* 0x000fe40000004100 */
[----:B------:R-:W-:Y:S01]  /*8f10*/  FMUL.FTZ R25, R10, R13 ;  /* 0x0000000d0a197220 */ /* 0x000fe20000410000 */
[----:B------:R-:W-:Y:S01]  /*8f20*/  FFMA.FTZ R11, R4, R11, R8 ;  /* 0x0000000b040b7223 */ /* 0x000fe20000010008 */
[-C--:B------:R-:W-:Y:S01]  /*8f30*/  FMUL.FTZ R10, R10, R9.reuse ;  /* 0x000000090a0a7220 */ /* 0x080fe20000410000 */
[----:B------:R-:W-:Y:S01]  /*8f40*/  F2FP.F16.F32.PACK_AB R7, R27, R20 ;  /* 0x000000141b07723e */ /* 0x000fe200000000ff */
[C---:B------:R-:W-:Y:S01]  /*8f50*/  FFMA.FTZ R8, R6.reuse, R9, -R25 ;  /* 0x0000000906087223 */ /* 0x040fe20000010819 */
[----:B------:R-:W-:Y:S01]  /*8f60*/  F2FP.F16.F32.PACK_AB R27, R33, R24 ;  /* 0x00000018211b723e */ /* 0x000fe200000000ff */
[----:B------:R-:W-:Y:S01]  /*8f70*/  FFMA.FTZ R13, R6, R13, R10 ;  /* 0x0000000d060d7223 */ /* 0x000fe2000001000a */
[----:B------:R-:W-:-:S02]  /*8f80*/  F2FP.F16.F32.PACK_AB R5, R28, R29 ;  /* 0x0000001d1c05723e */ /* 0x000fc400000000ff */
[----:B------:R-:W-:Y:S02]  /*8f90*/  F2FP.F16.F32.PACK_AB R4, R0, R15 ;  /* 0x0000000f0004723e */ /* 0x000fe400000000ff */
[----:B------:R-:W-:Y:S02]  /*8fa0*/  F2FP.F16.F32.PACK_AB R24, R11, R26 ;  /* 0x0000001a0b18723e */ /* 0x000fe400000000ff */
[----:B------:R-:W-:Y:S02]  /*8fb0*/  F2FP.F16.F32.PACK_AB R6, R8, R21 ;  /* 0x000000150806723e */ /* 0x000fe400000000ff */
[----:B------:R-:W-:Y:S02]  /*8fc0*/  F2FP.F16.F32.PACK_AB R25, R30, R31 ;  /* 0x0000001f1e19723e */ /* 0x000fe400000000ff */
[----:B------:R-:W-:Y:S01]  /*8fd0*/  F2FP.F16.F32.PACK_AB R26, R13, R32 ;  /* 0x000000200d1a723e */ /* 0x000fe200000000ff */
[----:B------:R4:W-:Y:S04]  /*8fe0*/  STS.128 [R215+0x20400], R4 ;  /* 0x02040004d7007388 */ /* 0x0009e80000000c00 */
[----:B------:R4:W-:Y:S02]  /*8ff0*/  STS.128 [R3+0x20400], R24 ;  /* 0x0204001803007388 */ /* 0x0009e40000000c00 */
.L_x_6364:
[----:B------:R-:W-:Y:S05]  /*9000*/  BSYNC B0 ;  /* 0x0000000000007941 */ /* 0x000fea0003800000 */
.L_x_6344:
        /* <DEDUP_REMOVED lines=8> */
.L_x_6341:
[----:B------:R-:W-:-:S13]  /*9090*/  ISETP.NE.AND P0, PT, R188, 0x3, PT ;  /* 0x00000003bc00780c */ /* 0x000fda0003f05270 */
[----:B------:R-:W-:Y:S05]  /*90a0*/  @!P0 BRA `(.L_x_6379) ;  /* 0x0000000000048947 */ /* 0x000fea0003800000 */
[----:B------:R-:W-:Y:S01]  /*90b0*/  BPT.TRAP 0x1 ;  /* 0x000000040000795c */ /* 0x000fe20000300000 */
.L_x_6379:
[----:B------:R-:W-:Y:S01]  /*90c0*/  IMAD R21, R18, 0x8, R2 ;  /* 0x0000000812157824 */ /* 0x000fe200078e0202 */
[----:B------:R-:W-:-:S04]  /*90d0*/  SHF.L.U32 R58, R19, 0x1f, RZ ;  /* 0x0000001f133a7819 */ /* 0x000fc800000006ff */
[----:B------:R0:W0:Y:S01]  /*90e0*/  SYNCS.PHASECHK.TRANS64.TRYWAIT P1, [R21+URZ+0x28c30], R58 ;  /* 0x028c303a150075a7 */ /* 0x000022000802017f */
[----:B------:R-:W-:Y:S05]  /*90f0*/  @!P0 BRA `(.L_x_6380) ;  /* 0x0000000000048947 */ /* 0x000fea0003800000 */
[----:B------:R-:W-:Y:S01]  /*9100*/  BPT.TRAP 0x1 ;  /* 0x000000040000795c */ /* 0x000fe20000300000 */
.L_x_6380:
[C---:B--23--:R-:W-:Y:S01]  /*9110*/  IADD3 R0, R2.reuse, 0x22400, RZ ;  /* 0x0002240002007810 */ /* 0x04cfe20007ffe0ff */
        /* <DEDUP_REMOVED lines=9> */
.L_x_6381:
        /* <DEDUP_REMOVED lines=13> */
[----:B------:R-:W-:Y:S01]  /*9280*/  IADD3 R6, R14, 0x2, RZ ;  /* 0x000000020e067810 */ /* 0x000fe20007ffe0ff */
[----:B------:R-:W-:Y:S01]  /*9290*/  IMAD.MOV.U32 R9, RZ, RZ, 0x40000040 ;  /* 0x40000040ff097424 */ /* 0x000fe200078e00ff */
[----:B------:R-:W-:Y:S01]  /*92a0*/  IADD3 R8, R4, 0x4, RZ ;  /* 0x0000000404087810 */ /* 0x000fe20007ffe0ff */
[----:B------:R-:W-:Y:S01]  /*92b0*/  IMAD.MOV.U32 R15, RZ, RZ, 0x40000040 ;  /* 0x40000040ff0f7424 */ /* 0x000fe200078e00ff */
[----:B------:R-:W-:Y:S01]  /*92c0*/  LEA R12, R185, R190, 0x6 ;  /* 0x000000beb90c7211 */ /* 0x000fe200078e30ff */
[----:B------:R-:W-:Y:S01]  /*92d0*/  IMAD.MOV.U32 R3, RZ, RZ, 0x40 ;  /* 0x00000040ff037424 */ /* 0x000fe200078e00ff */
[----:B------:R-:W1:Y:S03]  /*92e0*/  S2R R59, SR_TID.X ;  /* 0x00000000003b7919 */ /* 0x000e660000002100 */
[----:B------:R-:W-:-:S02]  /*92f0*/  IMAD R0, R168, -0x40, R3 ;  /* 0xffffffc0a8007824 */ /* 0x000fc400078e0203 */
[----:B------:R-:W-:Y:S01]  /*9300*/  HGMMA.64x64x16.F32 R24, gdesc[UR4], RZ, !UPT, gsb0 ;  /* 0x00e00000041879f0 */ /* 0x000fe2000c0008ff */
[----:B------:R-:W-:Y:S02]  /*9310*/  R2UR UR4, R10 ;  /* 0x000000000a0472ca */ /* 0x000fe400000e0000 */
[----:B------:R-:W-:Y:S02]  /*9320*/  R2UR UR5, R11 ;  /* 0x000000000b0572ca */ /* 0x000fe400000e0000 */
[----:B------:R-:W-:Y:S01]  /*9330*/  R2UR UR6, R6 ;  /* 0x00000000060672ca */ /* 0x000fe200000e0000 */
[C---:B------:R-:W-:Y:S01]  /*9340*/  VIADD R6, R14.reuse, 0x4 ;  /* 0x000000040e067836 */ /* 0x040fe20000000000 */
[----:B------:R-:W-:Y:S01]  /*9350*/  R2UR UR7, R7 ;  /* 0x00000000070772ca */ /* 0x000fe200000e0000 */
[----:B------:R-:W-:Y:S01]  /*9360*/  VIADD R14, R14, 0x6 ;  /* 0x000000060e0e7836 */ /* 0x000fe20000000000 */
[----:B------:R-:W-:Y:S02]  /*9370*/  MOV R7, 0x40000040 ;  /* 0x4000004000077802 */ /* 0x000fe40000000f00 */
[----:B------:R-:W-:-:S02]  /*9380*/  IADD3 R3, R187, 0x1, R0 ;  /* 0x00000001bb037810 */ /* 0x000fc40007ffe000 */
[C---:B------:R-:W-:Y:S02]  /*9390*/  IADD3 R0, -R192.reuse, R0, R187 ;  /* 0x00000000c0007210 */ /* 0x040fe40007ffe1bb */
[----:B------:R-:W-:Y:S02]  /*93a0*/  IADD3 R3, -R192, R3, -R184 ;  /* 0x00000003c0037210 */ /* 0x000fe40007ffe9b8 */
[----:B-1----:R-:W-:Y:S01]  /*93b0*/  LOP3.LUT R59, R59, 0x7f, RZ, 0xc0, !PT ;  /* 0x0000007f3b3b7812 */ /* 0x002fe200078ec0ff */
[----:B------:R-:W-:Y:S02]  /*93c0*/  WARPGROUP.DEPBAR.LE gsb0, 0x0 ;  /* 0x00008000000079c5 */ /* 0x000fe40000010000 */
[----:B------:R-:W-:-:S06]  /*93d0*/  WARPGROUP.ARRIVE ;  /* 0x00000000000079c5 */ /* 0x000fcc0000000000 */
[----:B------:R-:W-:Y:S01]  /*93e0*/  HGMMA.64x64x16.F32 R24, gdesc[UR4], R24, gsb0 ;  /* 0x00e00000041879f0 */ /* 0x000fe20008000818 */
[----:B------:R-:W-:Y:S02]  /*93f0*/  R2UR UR4, R8 ;  /* 0x00000000080472ca */ /* 0x000fe400000e0000 */
[----:B------:R-:W-:Y:S02]  /*9400*/  R2UR UR5, R9 ;  /* 0x00000000090572ca */ /* 0x000fe400000e0000 */
[----:B------:R-:W-:Y:S01]  /*9410*/  R2UR UR6, R6 ;  /* 0x00000000060672ca */ /* 0x000fe200000e0000 */
[----:B------:R-:W-:Y:S01]  /*9420*/  VIADD R6, R4, 0x6 ;  /* 0x0000000604067836 */ /* 0x000fe20000000000 */
        /* <DEDUP_REMOVED lines=8> */
[----:B------:R-:W-:Y:S02]  /*94b0*/  R2UR UR7, R15 ;  /* 0x000000000f0772ca */ /* 0x000fe400000e0000 */
[----:B------:R-:W-:-:S04]  /*94c0*/  IADD3 R15, R3, 0x8, R12 ;  /* 0x00000008030f7810 */ /* 0x000fc80007ffe00c */
[----:B------:R-:W-:Y:S02]  /*94d0*/  VIMNMX R15, R0, R15, PT ;  /* 0x0000000f000f7248 */ /* 0x000fe40003fe0100 */
[----:B------:R-:W-:Y:S02]  /*94e0*/  VIADDMNMX R0, R12, R3, R0, PT ;  /* 0x000000030c007246 */ /* 0x000fe40003800100 */
[C---:B------:R-:W-:Y:S02]  /*94f0*/  ISETP.GT.AND P1, PT, R15.reuse, RZ, PT ;  /* 0x000000ff0f00720c */ /* 0x040fe40003f24270 */
[C---:B------:R-:W-:Y:S02]  /*9500*/  ISETP.GT.AND P2, PT, R15.reuse, 0x1, PT ;  /* 0x000000010f00780c */ /* 0x040fe40003f44270 */
[----:B------:R-:W-:Y:S02]  /*9510*/  ISETP.GT.AND P3, PT, R15, 0x8, PT ;  /* 0x000000080f00780c */ /* 0x000fe40003f64270 */
[----:B------:R-:W-:-:S02]  /*9520*/  ISETP.GT.AND P4, PT, R0, 0x19, PT ;  /* 0x000000190000780c */ /* 0x000fc40003f84270 */
[----:B------:R-:W-:Y:S01]  /*9530*/  ISETP.GT.AND P5, PT, R0, 0x20, PT ;  /* 0x000000200000780c */ /* 0x000fe20003fa4270 */
        /* <DEDUP_REMOVED lines=50> */
[----:B------:R-:W-:Y:S01]  /*9860*/  ULDC UR4, c[0x0][0x988] ;  /* 0x0002620000047ab9 */ /* 0x000fe20000000800 */
[----:B------:R-:W3:Y:S01]  /*9870*/  MUFU.TANH R35, R35 ;  /* 0x0000002300237308 */ /* 0x000ee20000002400 */
[----:B-1----:R-:W-:-:S02]  /*9880*/  FSEL R62, R31, -INF , P1 ;  /* 0xff8000001f3e7808 */ /* 0x002fc40000800000 */
        /* <DEDUP_REMOVED lines=63> */
[----:B----4-:R-:W-:Y:S02]  /*9c80*/  FSEL R12, R29, -INF , P1 ;  /* 0xff8000001d0c7808 */ /* 0x010fe40000800000 */
[----:B--2---:R-:W-:Y:S02]  /*9c90*/  FMNMX.FTZ R20, R57, R20, !PT ;  /* 0x0000001439147209 */ /* 0x004fe40007810000 */
[----:B------:R-:W-:Y:S02]  /*9ca0*/  ISETP.GT.AND P1, PT, R0, 0x11, PT ;  /* 0x000000110000780c */ /* 0x000fe40003f24270 */
[----:B------:R-:W-:Y:S01]  /*9cb0*/  FMNMX.FTZ R3, R12, R3, !PT ;  /* 0x000000030c037209 */ /* 0x000fe20007810000 */
[----:B------:R-:W2:Y:S01]  /*9cc0*/  MUFU.TANH R36, R36 ;  /* 0x0000002400247308 */ /* 0x000ea20000002400 */
[----:B------:R-:W4:Y:S01]  /*9cd0*/  SHFL.BFLY PT, R15, R20, 0x1, 0x1f ;  /* 0x0c201f00140f7f89 */ /* 0x000f2200000e0000 */
[----:B---3--:R-:W-:-:S02]  /*9ce0*/  FSEL R32, R32, -INF , P2 ;  /* 0xff80000020207808 */ /* 0x008fc40001000000 */
[----:B------:R-:W-:Y:S02]  /*9cf0*/  ISETP.GT.AND P2, PT, R0, 0x28, PT ;  /* 0x000000280000780c */ /* 0x000fe40003f44270 */
[----:B------:R-:W-:Y:S02]  /*9d00*/  FMNMX.FTZ R3, R32, R3, !PT ;  /* 0x0000000320037209 */ /* 0x000fe40007810000 */
        /* <DEDUP_REMOVED lines=10> */
[----:B----4-:R-:W-:Y:S01]  /*9db0*/  FMNMX.FTZ R20, R20, R15, !PT ;  /* 0x0000000f14147209 */ /* 0x010fe20007810000 */
[----:B------:R-:W-:Y:S01]  /*9dc0*/  IMAD.U32 R15, RZ, RZ, UR4 ;  /* 0x00000004ff0f7e24 */ /* 0x000fe2000f8e00ff */
[----:B------:R-:W-:Y:S02]  /*9dd0*/  FMNMX.FTZ R3, R30, R3, !PT ;  /* 0x000000031e037209 */ /* 0x000fe40007810000 */
[----:B------:R-:W-:Y:S01]  /*9de0*/  ISETP.GT.AND P4, PT, R0, 0x30, PT ;  /* 0x000000300000780c */ /* 0x000fe20003f84270 */
[----:B------:R-:W3:Y:S01]  /*9df0*/  MUFU.TANH R44, R44 ;  /* 0x0000002c002c7308 */ /* 0x000ee20000002400 */
[----:B-1----:R-:W-:Y:S01]  /*9e00*/  FSEL R40, R40, -INF , P5 ;  /* 0xff80000028287808 */ /* 0x002fe20002800000 */
[----:B------:R-:W-:-:S03]  /*9e10*/  FMUL.FTZ R29, R20, R15 ;  /* 0x0000000f141d7220 */ /* 0x000fc60000410000 */
[----:B------:R-:W-:-:S03]  /*9e20*/  FMNMX.FTZ R3, R40, R3, !PT ;  /* 0x0000000328037209 */ /* 0x000fc60007810000 */
[----:B------:R-:W1:Y:S01]  /*9e30*/  MUFU.TANH R45, R45 ;  /* 0x0000002d002d7308 */ /* 0x000e620000002400 */
[----:B--2---:R-:W-:Y:S02]  /*9e40*/  FSEL R34, R41, -INF , P1 ;  /* 0xff80000029227808 */ /* 0x004fe40000800000 */
[----:B------:R-:W-:Y:S02]  /*9e50*/  FSETP.NEU.FTZ.AND P1, PT, R20, -INF , PT ;  /* 0xff8000001400780b */ /* 0x000fe40003f3d000 */
[----:B------:R-:W-:Y:S02]  /*9e60*/  FMNMX.FTZ R3, R34, R3, !PT ;  /* 0x0000000322037209 */ /* 0x000fe40007810000 */
[----:B------:R-:W-:Y:S01]  /*9e70*/  FSEL R29, R29, RZ, P1 ;  /* 0x000000ff1d1d7208 */ /* 0x000fe20000800000 */
[----:B------:R-:W2:Y:S01]  /*9e80*/  MUFU.TANH R48, R48 ;  /* 0x0000003000307308 */ /* 0x000ea20000002400 */
[----:B---3--:R-:W-:Y:S02]  /*9e90*/  FSEL R44, R44, -INF , P2 ;  /* 0xff8000002c2c7808 */ /* 0x008fe40001000000 */
[----:B------:R-:W-:Y:S01]  /*9ea0*/  ISETP.GT.AND P1, PT, R0, 0x31, PT ;  /* 0x000000310000780c */ /* 0x000fe20003f24270 */
[--C-:B------:R-:W-:Y:S01]  /*9eb0*/  FFMA.FTZ R14, R14, R15, -R29.reuse ;  /* 0x0000000f0e0e7223 */ /* 0x100fe2000001081d */
[----:B------:R-:W-:Y:S01]  /*9ec0*/  FMNMX.FTZ R3, R44, R3, !PT ;  /* 0x000000032c037209 */ /* 0x000fe20007810000 */
[-CC-:B------:R-:W-:Y:S01]  /*9ed0*/  FFMA.FTZ R27, R27, R15.reuse, -R29.reuse ;  /* 0x0000000f1b1b7223 */ /* 0x180fe2000001081d */
[----:B------:R-:W-:Y:S01]  /*9ee0*/  ISETP.GT.AND P2, PT, R0, 0x38, PT ;  /* 0x000000380000780c */ /* 0x000fe20003f44270 */
[----:B------:R-:W3:Y:S01]  /*9ef0*/  MUFU.TANH R49, R49 ;  /* 0x0000003100317308 */ /* 0x000ee20000002400 */
[----:B-1----:R-:W-:Y:S01]  /*9f00*/  FSEL R38, R45, -INF , P3 ;  /* 0xff8000002d267808 */ /* 0x002fe20001800000 */
[-CC-:B------:R-:W-:Y:S01]  /*9f10*/  FFMA.FTZ R60, R60, R15.reuse, -R29.reuse ;  /* 0x0000000f3c3c7223 */ /* 0x180fe2000001081d */
[-CC-:B------:R-:W-:Y:S01]  /*9f20*/  FFMA.FTZ R62, R62, R15.reuse, -R29.reuse ;  /* 0x0000000f3e3e7223 */ /* 0x180fe2000001081d */
[--C-:B------:R-:W-:Y:S01]  /*9f30*/  FFMA.FTZ R64, R64, R15, -R29.reuse ;  /* 0x0000000f40407223 */ /* 0x100fe2000001081d */
[----:B------:R-:W-:Y:S01]  /*9f40*/  FMNMX.FTZ R3, R38, R3, !PT ;  /* 0x0000000326037209 */ /* 0x000fe20007810000 */
[-CC-:B------:R-:W-:Y:S01]  /*9f50*/  FFMA.FTZ R66, R66, R15.reuse, -R29.reuse ;  /* 0x0000000f42427223 */ /* 0x180fe2000001081d */
[-CC-:B------:R-:W-:Y:S01]  /*9f60*/  FFMA.FTZ R68, R68, R15.reuse, -R29.reuse ;  /* 0x0000000f44447223 */ /* 0x180fe2000001081d */
[----:B------:R-:W1:Y:S01]  /*9f70*/  MUFU.TANH R52, R52 ;  /* 0x0000003400347308 */ /* 0x000e620000002400 */
[----:B--2---:R-:W-:Y:S01]  /*9f80*/  FSEL R48, R48, -INF , P4 ;  /* 0xff80000030307808 */ /* 0x004fe20002000000 */
[-CC-:B------:R-:W-:Y:S01]  /*9f90*/  FFMA.FTZ R70, R70, R15.reuse, -R29.reuse ;  /* 0x0000000f46467223 */ /* 0x180fe2000001081d */
[-CC-:B------:R-:W-:Y:S01]  /*9fa0*/  FFMA.FTZ R72, R72, R15.reuse, -R29.reuse ;  /* 0x0000000f48487223 */ /* 0x180fe2000001081d */
[--C-:B------:R-:W-:Y:S01]  /*9fb0*/  FFMA.FTZ R74, R74, R15, -R29.reuse ;  /* 0x0000000f4a4a7223 */ /* 0x100fe2000001081d */
[----:B------:R-:W-:Y:S01]  /*9fc0*/  FMNMX.FTZ R3, R48, R3, !PT ;  /* 0x0000000330037209 */ /* 0x000fe20007810000 */
        /* <DEDUP_REMOVED lines=9> */
[----:B------:R-:W-:Y:S01]  /*a060*/  FFMA.FTZ R29, R82, R15, -R29 ;  /* 0x0000000f521d7223 */ /* 0x000fe2000001081d */
[----:B------:R-:W-:Y:S01]  /*a070*/  MUFU.EX2 R165, R14 ;  /* 0x0000000e00a57308 */ /* 0x000fe20000000800 */
[----:B-1----:R-:W-:-:S04]  /*a080*/  FSEL R52, R52, -INF , P2 ;  /* 0xff80000034347808 */ /* 0x002fc80001000000 */
[----:B------:R-:W-:-:S03]  /*a090*/  FMNMX.FTZ R3, R52, R3, !PT ;  /* 0x0000000334037209 */ /* 0x000fc60007810000 */
[----:B------:R-:W1:Y:S01]  /*a0a0*/  MUFU.EX2 R84, R27 ;  /* 0x0000001b00547308 */ /* 0x000e620000000800 */
[----:B--2---:R-:W-:-:S04]  /*a0b0*/  FSEL R46, R53, -INF , P1 ;  /* 0xff800000352e7808 */ /* 0x004fc80000800000 */
[----:B------:R-:W-:-:S03]  /*a0c0*/  FMNMX.FTZ R3, R46, R3, !PT ;  /* 0x000000032e037209 */ /* 0x000fc60007810000 */
[----:B------:R-:W2:Y:S02]  /*a0d0*/  MUFU.EX2 R60, R60 ;  /* 0x0000003c003c7308 */ /* 0x000ea40000000800 */
[----:B------:R-:W3:Y:S06]  /*a0e0*/  SHFL.BFLY PT, R0, R3, 0x2, 0x1f ;  /* 0x0c401f0003007f89 */ /* 0x000eec00000e0000 */
[----:B------:R-:W4:Y:S01]  /*a0f0*/  MUFU.EX2 R167, R62 ;  /* 0x0000003e00a77308 */ /* 0x000f220000000800 */
[----:B-1----:R-:W-:Y:S01]  /*a100*/  FADD.FTZ R35, R165, R84 ;  /* 0x00000054a5237221 */ /* 0x002fe20000010000 */
[----:B------:R-:W-:-:S06]  /*a110*/  F2FP.F16.F32.PACK_AB R165, R84, R165 ;  /* 0x000000a554a5723e */ /* 0x000fcc00000000ff */
[----:B------:R-:W-:Y:S08]  /*a120*/  MUFU.EX2 R64, R64 ;  /* 0x0000004000407308 */ /* 0x000ff00000000800 */
[----:B------:R-:W-:Y:S01]  /*a130*/  MUFU.EX2 R153, R66 ;  /* 0x0000004200997308 */ /* 0x000fe20000000800 */
[----:B---3--:R-:W-:-:S05]  /*a140*/  FMNMX.FTZ R0, R3, R0, !PT ;  /* 0x0000000003007209 */ /* 0x008fca0007810000 */
[----:B------:R-:W1:Y:S02]  /*a150*/  SHFL.BFLY PT, R3, R0, 0x1, 0x1f ;  /* 0x0c201f0000037f89 */ /* 0x000e6400000e0000 */
[----:B------:R-:W-:Y:S08]  /*a160*/  MUFU.EX2 R68, R68 ;  /* 0x0000004400447308 */ /* 0x000ff00000000800 */
[----:B------:R-:W-:Y:S08]  /*a170*/  MUFU.EX2 R41, R29 ;  /* 0x0000001d00297308 */ /* 0x000ff00000000800 */
[----:B------:R-:W-:Y:S01]  /*a180*/  MUFU.EX2 R155, R70 ;  /* 0x00000046009b7308 */ /* 0x000fe20000000800 */
[----:B-1----:R-:W-:-:S07]  /*a190*/  FMNMX.FTZ R14, R0, R3, !PT ;  /* 0x00000003000e7209 */ /* 0x002fce0007810000 */
[----:B------:R-:W-:Y:S01]  /*a1a0*/  MUFU.EX2 R72, R72 ;  /* 0x0000004800487308 */ /* 0x000fe20000000800 */
[C---:B------:R-:W-:Y:S01]  /*a1b0*/  FSETP.NEU.FTZ.AND P1, PT, R14.reuse, -INF , PT ;  /* 0xff8000000e00780b */ /* 0x040fe20003f3d000 */
[----:B------:R-:W-:-:S06]  /*a1c0*/  FMUL.FTZ R0, R14, R15 ;  /* 0x0000000f0e007220 */ /* 0x000fcc0000410000 */
[----:B------:R-:W-:Y:S01]  /*a1d0*/  MUFU.EX2 R157, R74 ;  /* 0x0000004a009d7308 */ /* 0x000fe20000000800 */
[----:B------:R-:W-:Y:S01]  /*a1e0*/  FSEL R3, R0, RZ, P1 ;  /* 0x000000ff00037208 */ /* 0x000fe20000800000 */
[----:B--2---:R-:W-:Y:S01]  /*a1f0*/  FADD.FTZ R0, R60, R35 ;  /* 0x000000233c007221 */ /* 0x004fe20000010000 */
[----:B------:R-:W-:-:S03]  /*a200*/  ISETP.NE.AND P1, PT, R59, RZ, PT ;  /* 0x000000ff3b00720c */ /* 0x000fc60003f25270 */
        /* <DEDUP_REMOVED lines=8> */
[----:B----4-:R-:W-:Y:S01]  /*a290*/  FADD.FTZ R43, R167, R0 ;  /* 0x00000000a72b7221 */ /* 0x010fe20000010000 */
[----:B------:R-:W-:Y:S01]  /*a2a0*/  FFMA.FTZ R30, R30, R15, -R3 ;  /* 0x0000000f1e1e7223 */ /* 0x000fe20000010803 */
[----:B------:R-:W-:-:S02]  /*a2b0*/  @!P1 VIADD R0, R21, 0x28c40 ;  /* 0x00028c4015009836 */ /* 0x000fc40000000000 */
[-CC-:B------:R-:W-:Y:S01]  /*a2c0*/  FFMA.FTZ R40, R40, R15.reuse, -R3.reuse ;  /* 0x0000000f28287223 */ /* 0x180fe20000010803 */
[-CC-:B------:R-:W-:Y:S01]  /*a2d0*/  FFMA.FTZ R34, R34, R15.reuse, -R3.reuse ;  /* 0x0000000f22227223 */ /* 0x180fe20000010803 */
[-CC-:B------:R-:W-:Y:S01]  /*a2e0*/  FFMA.FTZ R44, R44, R15.reuse, -R3.reuse ;  /* 0x0000000f2c2c7223 */ /* 0x180fe20000010803 */
[----:B------:R-:W1:Y:S01]  /*a2f0*/  MUFU.EX2 R25, R25 ;  /* 0x0000001900197308 */ /* 0x000e620000000800 */
[----:B------:R-:W-:Y:S01]  /*a300*/  @!P1 PRMT R0, RZ, 0x654, R0 ;  /* 0x00000654ff009816 */ /* 0x000fe20000000000 */
[-CC-:B------:R-:W-:Y:S01]  /*a310*/  FFMA.FTZ R38, R38, R15.reuse, -R3.reuse ;  /* 0x0000000f26267223 */ /* 0x180fe20000010803 */
[-CC-:B------:R-:W-:Y:S01]  /*a320*/  FFMA.FTZ R48, R48, R15.reuse, -R3.reuse ;  /* 0x0000000f30307223 */ /* 0x180fe20000010803 */
[-CC-:B------:R-:W-:Y:S01]  /*a330*/  FFMA.FTZ R42, R42, R15.reuse, -R3.reuse ;  /* 0x0000000f2a2a7223 */ /* 0x180fe20000010803 */
[----:B------:R2:W-:Y:S01]  /*a340*/  @!P1 SYNCS.ARRIVE.TRANS64.RED.A1T0 RZ, [R0+URZ], RZ ;  /* 0x000000ff00ff99a7 */ /* 0x0005e2000810043f */
[-CC-:B------:R-:W-:Y:S01]  /*a350*/  FFMA.FTZ R52, R52, R15.reuse, -R3.reuse ;  /* 0x0000000f34347223 */ /* 0x180fe20000010803 */
[----:B------:R-:W-:Y:S01]  /*a360*/  FFMA.FTZ R3, R46, R15, -R3 ;  /* 0x0000000f2e037223 */ /* 0x000fe20000010803 */
[----:B------:R-:W3:Y:S01]  /*a370*/  MUFU.EX2 R28, R28 ;  /* 0x0000001c001c7308 */ /* 0x000ee20000000800 */
[----:B------:R-:W-:-:S07]  /*a380*/  F2FP.F16.F32.PACK_AB R167, R167, R60 ;  /* 0x0000003ca7a7723e */ /* 0x000fce00000000ff */
[----:B------:R3:W4:Y:S01]  /*a390*/  MUFU.EX2 R27, R12 ;  /* 0x0000000c001b7308 */ /* 0x0007220000000800 */
[----:B-1----:R-:W-:Y:S01]  /*a3a0*/  FADD.FTZ R37, R24, R25 ;  /* 0x0000001918257221 */ /* 0x002fe20000010000 */
[----:B------:R-:W-:-:S06]  /*a3b0*/  F2FP.F16.F32.PACK_AB R164, R25, R24 ;  /* 0x0000001819a4723e */ /* 0x000fcc00000000ff */
[----:B------:R-:W2:Y:S01]  /*a3c0*/  MUFU.EX2 R32, R32 ;  /* 0x0000002000207308 */ /* 0x000ea20000000800 */
[----:B---3--:R-:W-:-:S07]  /*a3d0*/  FADD.FTZ R12, R28, R37 ;  /* 0x000000251c0c7221 */ /* 0x008fce0000010000 */
[----:B------:R1:W3:Y:S01]  /*a3e0*/  MUFU.EX2 R29, R26 ;  /* 0x0000001a001d7308 */ /* 0x0002e20000000800 */
[C---:B----4-:R-:W-:Y:S01]  /*a3f0*/  FADD.FTZ R37, R27.reuse, R12 ;  /* 0x0000000c1b257221 */ /* 0x050fe20000010000 */
[----:B------:R-:W-:Y:S01]  /*a400*/  F2FP.F16.F32.PACK_AB R166, R27, R28 ;  /* 0x0000001c1ba6723e */ /* 0x000fe200000000ff */
[----:B------:R-:W-:Y:S06]  /*a410*/  BAR.SYNC.DEFER_BLOCKING 0xf, 0x100 ;  /* 0x03c4000000007b1d */ /* 0x000fec0000010000 */
[----:B------:R-:W4:Y:S01]  /*a420*/  MUFU.EX2 R36, R36 ;  /* 0x0000002400247308 */ /* 0x000f220000000800 */
[----:B-1----:R-:W-:Y:S01]  /*a430*/  FADD.FTZ R26, R64, R43 ;  /* 0x0000002b401a7221 */ /* 0x002fe20000010000 */
[----:B--2---:R-:W-:-:S03]  /*a440*/  FADD.FTZ R0, R32, R37 ;  /* 0x0000002520007221 */ /* 0x004fc60000010000 */
[C---:B------:R-:W-:Y:S01]  /*a450*/  FADD.FTZ R43, R153.reuse, R26 ;  /* 0x0000001a992b7221 */ /* 0x040fe20000010000 */
[----:B------:R-:W-:Y:S02]  /*a460*/  F2FP.F16.F32.PACK_AB R153, R153, R64 ;  /* 0x000000409999723e */ /* 0x000fe400000000ff */
[----:B------:R-:W1:Y:S01]  /*a470*/  MUFU.EX2 R31, R30 ;  /* 0x0000001e001f7308 */ /* 0x000e620000000800 */
[----:B------:R-:W-:Y:S01]  /*a480*/  FADD.FTZ R12, R68, R43 ;  /* 0x0000002b440c7221 */ /* 0x000fe20000010000 */
[C---:B---3--:R-:W-:Y:S01]  /*a490*/  FADD.FTZ R43, R29.reuse, R0 ;  /* 0x000000001d2b7221 */ /* 0x048fe20000010000 */
[----:B------:R-:W-:Y:S02]  /*a4a0*/  F2FP.F16.F32.PACK_AB R152, R29, R32 ;  /* 0x000000201d98723e */ /* 0x000fe400000000ff */
[C---:B------:R-:W-:Y:S01]  /*a4b0*/  FADD.FTZ R45, R155.reuse, R12 ;  /* 0x0000000c9b2d7221 */ /* 0x040fe20000010000 */
[----:B------:R-:W-:Y:S02]  /*a4c0*/  F2FP.F16.F32.PACK_AB R155, R155, R68 ;  /* 0x000000449b9b723e */ /* 0x000fe400000000ff */
[----:B------:R-:W2:Y:S01]  /*a4d0*/  MUFU.EX2 R40, R40 ;  /* 0x0000002800287308 */ /* 0x000ea20000000800 */
[----:B----4-:R-:W-:Y:S01]  /*a4e0*/  FADD.FTZ R0, R36, R43 ;  /* 0x0000002b24007221 */ /* 0x010fe20000010000 */
[----:B------:R-:W-:Y:S01]  /*a4f0*/  FADD.FTZ R12, R72, R45 ;  /* 0x0000002d480c7221 */ /* 0x000fe20000010000 */
[----:B------:R3:W-:Y:S03]  /*a500*/  STSM.16.M88.4 [R195+0x26800], R164 ;  /* 0x026800a4c3007844 */ /* 0x0007e60000000200 */
[C---:B------:R-:W-:Y:S01]  /*a510*/  FADD.FTZ R45, R157.reuse, R12 ;  /* 0x0000000c9d2d7221 */ /* 0x040fe20000010000 */
[----:B------:R-:W-:Y:S01]  /*a520*/  F2FP.F16.F32.PACK_AB R157, R157, R72 ;  /* 0x000000489d9d723e */ /* 0x000fe200000000ff */
[----:B------:R-:W4:Y:S01]  /*a530*/  MUFU.EX2 R33, R34 ;  /* 0x0000002200217308 */ /* 0x000f220000000800 */
[C---:B-1----:R-:W-:Y:S01]  /*a540*/  FADD.FTZ R43, R31.reuse, R0 ;  /* 0x000000001f2b7221 */ /* 0x042fe20000010000 */
[----:B------:R-:W-:-:S05]  /*a550*/  F2FP.F16.F32.PACK_AB R154, R31, R36 ;  /* 0x000000241f9a723e */ /* 0x000fca00000000ff */
[----:B------:R3:W-:Y:S01]  /*a560*/  STSM.16.M88.4 [R198], R152 ;  /* 0x00000098c6007844 */ /* 0x0007e20000000200 */
[----:B------:R-:W1:Y:S01]  /*a570*/  MUFU.EX2 R76, R76 ;  /* 0x0000004c004c7308 */ /* 0x000e620000000800 */
[----:B--2---:R-:W-:-:S07]  /*a580*/  FADD.FTZ R0, R40, R43 ;  /* 0x0000002b28007221 */ /* 0x004fce0000010000 */
[----:B------:R-:W2:Y:S01]  /*a590*/  MUFU.EX2 R44, R44 ;  /* 0x0000002c002c7308 */ /* 0x000ea20000000800 */
[C---:B----4-:R-:W-:Y:S01]  /*a5a0*/  FADD.FTZ R43, R33.reuse, R0 ;  /* 0x00000000212b7221 */ /* 0x050fe20000010000 */
[----:B------:R-:W-:-:S06]  /*a5b0*/  F2FP.F16.F32.PACK_AB R156, R33, R40 ;  /* 0x00000028219c723e */ /* 0x000fcc00000000ff */
[----:B------:R-:W4:Y:S01]  /*a5c0*/  MUFU.EX2 R159, R78 ;  /* 0x0000004e009f7308 */ /* 0x000f220000000800 */
[----:B-1----:R-:W-:-:S07]  /*a5d0*/  FADD.FTZ R12, R76, R45 ;  /* 0x0000002d4c0c7221 */ /* 0x002fce0000010000 */
[----:B------:R-:W1:Y:S01]  /*a5e0*/  MUFU.EX2 R35, R38 ;  /* 0x0000002600237308 */ /* 0x000e620000000800 */
[----:B--2---:R-:W-:-:S07]  /*a5f0*/  FADD.FTZ R0, R44, R43 ;  /* 0x0000002b2c007221 */ /* 0x004fce0000010000 */
[----:B------:R-:W2:Y:S01]  /*a600*/  MUFU.EX2 R50, R50 ;  /* 0x0000003200327308 */ /* 0x000ea20000000800 */
[C---:B----4-:R-:W-:Y:S01]  /*a610*/  FADD.FTZ R45, R159.reuse, R12 ;  /* 0x0000000c9f2d7221 */ /* 0x050fe20000010000 */
[----:B------:R-:W-:-:S06]  /*a620*/  F2FP.F16.F32.PACK_AB R159, R159, R76 ;  /* 0x0000004c9f9f723e */ /* 0x000fcc00000000ff */
[----:B------:R-:W4:Y:S01]  /*a630*/  MUFU.EX2 R48, R48 ;  /* 0x0000003000307308 */ /* 0x000f220000000800 */
[C---:B-1----:R-:W-:Y:S01]  /*a640*/  FADD.FTZ R25, R35.reuse, R0 ;  /* 0x0000000023197221 */ /* 0x042fe20000010000 */
[----:B------:R-:W-:-:S05]  /*a650*/  F2FP.F16.F32.PACK_AB R158, R35, R44 ;  /* 0x0000002c239e723e */ /* 0x000fca00000000ff */
[----:B------:R3:W-:Y:S01]  /*a660*/  STSM.16.M88.4 [R196], R156 ;  /* 0x0000009cc4007844 */ /* 0x0007e20000000200 */
[----:B------:R-:W1:Y:S01]  /*a670*/  MUFU.EX2 R39, R80 ;  /* 0x0000005000277308 */ /* 0x000e620000000800 */
[----:B--2---:R-:W-:-:S07]  /*a680*/  FADD.FTZ R12, R50, R45 ;  /* 0x0000002d320c7221 */ /* 0x004fce0000010000 */
[----:B------:R-:W2:Y:S01]  /*a690*/  MUFU.EX2 R37, R42 ;  /* 0x0000002a00257308 */ /* 0x000ea20000000800 */
[----:B----4-:R-:W-:-:S07]  /*a6a0*/  FADD.FTZ R0, R48, R25 ;  /* 0x0000001930007221 */ /* 0x010fce0000010000 */
[----:B------:R-:W4:Y:S01]  /*a6b0*/  MUFU.EX2 R54, R54 ;  /* 0x0000003600367308 */ /* 0x000f220000000800 */
[C---:B-1----:R-:W-:Y:S01]  /*a6c0*/  F2FP.F16.F32.PACK_AB R161, R39.reuse, R50 ;  /* 0x0000003227a1723e */ /* 0x042fe200000000ff */
[----:B------:R-:W-:-:S06]  /*a6d0*/  FADD.FTZ R39, R39, R12 ;  /* 0x0000000c27277221 */ /* 0x000fcc0000010000 */
[----:B------:R-:W-:Y:S01]  /*a6e0*/  MUFU.EX2 R52, R52 ;  /* 0x0000003400347308 */ /* 0x000fe20000000800 */
[C---:B--2---:R-:W-:Y:S01]  /*a6f0*/  F2FP.F16.F32.PACK_AB R160, R37.reuse, R48 ;  /* 0x0000003025a0723e */ /* 0x044fe200000000ff */
[----:B------:R-:W-:-:S06]  /*a700*/  FADD.FTZ R37, R37, R0 ;  /* 0x0000000025257221 */ /* 0x000fcc0000010000 */
[----:B------:R-:W1:Y:S01]  /*a710*/  MUFU.EX2 R3, R3 ;  /* 0x0000000300037308 */ /* 0x000e620000000800 */
[----:B----4-:R-:W-:Y:S01]  /*a720*/  F2FP.F16.F32.PACK_AB R163, R41, R54 ;  /* 0x0000003629a3723e */ /* 0x010fe200000000ff */
[----:B------:R-:W-:-:S04]  /*a730*/  FADD.FTZ R0, R54, R39 ;  /* 0x0000002736007221 */ /* 0x000fc80000010000 */
[----:B------:R-:W-:Y:S01]  /*a740*/  FADD.FTZ R0, R41, R0 ;  /* 0x0000000029007221 */ /* 0x000fe20000010000 */
[----:B-1----:R-:W-:Y:S01]  /*a750*/  F2FP.F16.F32.PACK_AB R162, R3, R52 ;  /* 0x0000003403a2723e */ /* 0x002fe200000000ff */
[----:B------:R-:W-:-:S04]  /*a760*/  FADD.FTZ R52, R52, R37 ;  /* 0x0000002534347221 */ /* 0x000fc80000010000 */
[----:B------:R3:W-:Y:S01]  /*a770*/  STSM.16.M88.4 [R197], R160 ;  /* 0x000000a0c5007844 */ /* 0x0007e20000000200 */
[----:B------:R-:W-:Y:S01]  /*a780*/  FADD.FTZ R3, R3, R52 ;  /* 0x0000003403037221 */ /* 0x000fe20000010000 */
[----:B------:R-:W-:Y:S06]  /*a790*/  @!P0 BRA `(.L_x_6383) ;  /* 0x0000000000048947 */ /* 0x000fec0003800000 */
[----:B------:R-:W-:Y:S01]  /*a7a0*/  BPT.TRAP 0x1 ;  /* 0x000000040000795c */ /* 0x000fe20000300000 */
.L_x_6383:
[----:B------:R1:W2:Y:S01]  /*a7b0*/  SYNCS.PHASECHK.TRANS64.TRYWAIT P2, [R21+URZ+0x28c50], R58 ;  /* 0x028c503a150075a7 */ /* 0x0002a2000804017f */
[----:B------:R-:W-:Y:S05]  /*a7c0*/  @!P0 BRA `(.L_x_6384) ;  /* 0x0000000000048947 */ /* 0x000fea0003800000 */
[----:B------:R-:W-:Y:S01]  /*a7d0*/  BPT.TRAP 0x1 ;  /* 0x000000040000795c */ /* 0x000fe20000300000 */
.L_x_6384:
[----:B------:R-:W-:Y:S01]  /*a7e0*/  LOP3.LUT R12, R56, 0x2000000, RZ, 0xfc, !PT ;  /* 0x02000000380c7812 */ /* 0x000fe200078efcff */
[----:B------:R-:W-:Y:S01]  /*a7f0*/  ULDC UR38, c[0x0][0x9d8] ;  /* 0x0002760000267ab9 */ /* 0x000fe20000000800 */
[----:B------:R-:W-:Y:S01]  /*a800*/  ULDC UR39, c[0x0][0x9d8] ;  /* 0x0002760000277ab9 */ /* 0x000fe20000000800 */
[----:B------:R-:W-:Y:S01]  /*a810*/  ULDC UR36, c[0x0][0x988] ;  /* 0x0002620000247ab9 */ /* 0x000fe20000000800 */
[----:B------:R-:W-:Y:S01]  /*a820*/  ULDC UR37, c[0x0][0x988] ;  /* 0x0002620000257ab9 */ /* 0x000fe20000000800 */
[----:B------:R-:W-:Y:S01]  /*a830*/  BSSY B0, `(.L_x_6385) ;  /* 0x0000006000007945 */ /* 0x000fe20003800000 */
[----:B------:R-:W-:Y:S01]  /*a840*/  LEA R170, R18, R12, 0xc ;  /* 0x0000000c12aa7211 */ /* 0x000fe200078e60ff */
[----:B------:R-:W-:Y:S02]  /*a850*/  IMAD.MOV.U32 R171, RZ, RZ, 0x40000040 ;  /* 0x40000040ffab7424 */ /* 0x000fe400078e00ff */
[----:B--2---:R-:W-:Y:S05]  /*a860*/  @P2 BRA `(.L_x_6386) ;  /* 0x0000000000082947 */ /* 0x004fea0003800000 */
[----:B------:R-:W2:Y:S02]  /*a870*/  SYNCS.PHASECHK.TRANS64.TRYWAIT P2, [R21+URZ+0x28c50], R58 ;  /* 0x028c503a150075a7 */ /* 0x000ea4000804017f */
[----:B--2---:R-:W-:Y:S05]  /*a880*/  @!P2 BRA `(.L_x_6387) ;  /* 0x000000e40050a947 */ /* 0x004fea0003800000 */
.L_x_6386:
[----:B------:R-:W-:Y:S05]  /*a890*/  BSYNC B0 ;  /* 0x0000000000007941 */ /* 0x000fea0003800000 */
.L_x_6385:
[----:B------:R-:W-:Y:S01]  /*a8a0*/  R2UR UR6, R170 ;  /* 0x00000000aa0672ca */ /* 0x000fe200000e0000 */
[----:B012---:R-:W-:Y:S01]  /*a8b0*/  WARPGROUP.ARRIVE ;  /* 0x00000000000079c5 */ /* 0x007fe20000000000 */
[----:B------:R-:W-:Y:S01]  /*a8c0*/  R2UR UR7, R171 ;  /* 0x00000000ab0772ca */ /* 0x000fe200000e0000 */
[----:B------:R-:W-:Y:S01]  /*a8d0*/  IMAD.MOV.U32 R171, RZ, RZ, 0x40000040 ;  /* 0x40000040ffab7424 */ /* 0x000fe200078e00ff */
[----:B------:R-:W-:Y:S01]  /*a8e0*/  BSSY B1, `(.L_x_6388) ;  /* 0x000025a000017945 */ /* 0x000fe20003800000 */
[----:B------:R-:W-:Y:S02]  /*a8f0*/  VIADD R211, R168, 0xfffffffe ;  /* 0xfffffffea8d37836 */ /* 0x000fe40000000000 */
[----:B------:R-:W-:-:S05]  /*a900*/  @!P1 VIADD R21, R21, 0x28c60 ;  /* 0x00028c6015159836 */ /* 0x000fca0000000000 */
[----:B------:R-:W-:-:S03]  /*a910*/  @!P1 PRMT R21, RZ, 0x654, R21 ;  /* 0x00000654ff159816 */ /* 0x000fc60000000015 */
[----:B------:R-:W-:Y:S03]  /*a920*/  HGMMA.64x256x16.F32 R24, R164, gdesc[UR4].tnspB, RZ, !UPT, gsb0 ;  /* 0x43e00004a4187df0 */ /* 0x000fe6000c0008ff */
[----:B------:R-:W-:Y:S02]  /*a930*/  WARPGROUP.DEPBAR.LE gsb0, 0x0 ;  /* 0x00008000000079c5 */ /* 0x000fe40000010000 */
[----:B---3--:R-:W-:Y:S01]  /*a940*/  VIADD R164, R170, 0x80 ;  /* 0x00000080aaa47836 */ /* 0x008fe20000000000 */
[----:B------:R-:W-:Y:S01]  /*a950*/  MOV R165, 0x40000040 ;  /* 0x4000004000a57802 */ /* 0x000fe20000000f00 */
[----:B------:R-:W-:-:S03]  /*a960*/  WARPGROUP.ARRIVE ;  /* 0x00000000000079c5 */ /* 0x000fc60000000000 */
        /* <DEDUP_REMOVED lines=9> */
[----:B------:R-:W-:Y:S01]  /*aa00*/  R2UR UR6, R152 ;  /* 0x00000000980672ca */ /* 0x000fe200000e0000 */
[----:B------:R-:W-:Y:S01]  /*aa10*/  IMAD.IADD R152, R187, 0x1, -R184 ;  /* 0x00000001bb987824 */ /* 0x000fe200078e0ab8 */
[----:B------:R-:W-:-:S04]  /*aa20*/  R2UR UR7, R153 ;  /* 0x00000000990772ca */ /* 0x000fc800000e0000 */
[----:B------:R-:W-:-:S04]  /*aa30*/  LEA R152, R185, R152, 0x6 ;  /* 0x00000098b9987211 */ /* 0x000fc800078e30ff */
[----:B------:R-:W-:-:S04]  /*aa40*/  SHF.R.S32.HI R153, RZ, 0x1f, R152 ;  /* 0x0000001fff997819 */ /* 0x000fc80000011498 */
[----:B------:R-:W-:-:S04]  /*aa50*/  LEA.HI R153, R153, R152, RZ, 0x6 ;  /* 0x0000009899997211 */ /* 0x000fc800078f30ff */
[----:B------:R-:W-:Y:S01]  /*aa60*/  HGMMA.64x256x16.F32 R24, R156, gdesc[UR4].tnspB, R24, gsb0 ;  /* 0x43e000049c187df0 */ /* 0x000fe20008000818 */
[----:B------:R-:W-:Y:S02]  /*aa70*/  R2UR UR6, R170 ;  /* 0x00000000aa0672ca */ /* 0x000fe400000e0000 */
[----:B------:R-:W-:Y:S02]  /*aa80*/  R2UR UR7, R171 ;  /* 0x00000000ab0772ca */ /* 0x000fe400000e0000 */
[----:B------:R-:W-:-:S04]  /*aa90*/  SHF.R.S32.HI R153, RZ, 0x6, R153 ;  /* 0x00000006ff997819 */ /* 0x000fc80000011499 */
[----:B------:R-:W-:-:S04]  /*aaa0*/  VIMNMX R186, RZ, R153, !PT ;  /* 0x00000099ffba7248 */ /* 0x000fc80007fe0100 */
[----:B------:R-:W-:Y:S01]  /*aab0*/  ISETP.GE.AND P2, PT, R211, R186, PT ;  /* 0x000000bad300720c */ /* 0x000fe20003f46270 */
[----:B------:R-:W-:Y:S02]  /*aac0*/  WARPGROUP.DEPBAR.LE gsb0, 0x0 ;  /* 0x00008000000079c5 */ /* 0x000fe40000010000 */
[----:B------:R-:W-:-:S12]  /*aad0*/  WARPGROUP.ARRIVE ;  /* 0x00000000000079c5 */ /* 0x000fd80000000000 */
        /* <DEDUP_REMOVED lines=12> */
[----:B------:R-:W-:Y:S01]  /*aba0*/  BSSY B0, `(.L_x_6389) ;  /* 0x000022d000007945 */ /* 0x000fe20003800000 */
[----:B------:R-:W-:Y:S01]  /*abb0*/  MOV R222, R20 ;  /* 0x0000001400de7202 */ /* 0x000fe20000000f00 */
[----:B------:R-:W-:Y:S02]  /*abc0*/  IMAD.MOV.U32 R223, RZ, RZ, R14 ;  /* 0x000000ffffdf7224 */ /* 0x000fe400078e000e */
[----:B------:R-:W-:-:S07]  /*abd0*/  IMAD.MOV.U32 R224, RZ, RZ, R18 ;  /* 0x000000ffffe07224 */ /* 0x000fce00078e0012 */
.L_x_6400:
[----:B------:R-:W-:-:S04]  /*abe0*/  IADD3 R18, R224, 0x1, RZ ;  /* 0x00000001e0127810 */ /* 0x000fc80007ffe0ff */
[----:B------:R-:W-:-:S04]  /*abf0*/  ISETP.NE.AND P2, PT, R18, 0x2, PT ;  /* 0x000000021200780c */ /* 0x000fc80003f45270 */
[----:B------:R-:W-:Y:S02]  /*ac00*/  SEL R14, RZ, 0x1, P2 ;  /* 0x00000001ff0e7807 */ /* 0x000fe40001000000 */
[----:B------:R-:W-:Y:S02]  /*ac10*/  SEL R18, R18, RZ, P2 ;  /* 0x000000ff12127207 */ /* 0x000fe40001000000 */
[----:B------:R-:W-:Y:S01]  /*ac20*/  LOP3.LUT R19, R19, R14, RZ, 0x3c, !PT ;  /* 0x0000000e13137212 */ /* 0x000fe200078e3cff */
[----:B-1----:R-:W-:Y:S06]  /*ac30*/  @!P0 BRA `(.L_x_6390) ;  /* 0x0000000000048947 */ /* 0x002fec0003800000 */
[----:B------:R-:W-:Y:S01]  /*ac40*/  BPT.TRAP 0x1 ;  /* 0x000000040000795c */ /* 0x000fe20000300000 */
.L_x_6390:
[----:B------:R-:W-:Y:S01]  /*ac50*/  IMAD R212, R18, 0x8, R2 ;  /* 0x0000000812d47824 */ /* 0x000fe200078e0202 */
[----:B------:R-:W-:-:S04]  /*ac60*/  SHF.L.U32 R213, R19, 0x1f, RZ ;  /* 0x0000001f13d57819 */ /* 0x000fc800000006ff */
[----:B------:R1:W2:Y:S01]  /*ac70*/  SYNCS.PHASECHK.TRANS64.TRYWAIT P2, [R212+URZ+0x28c30], R213 ;  /* 0x028c30d5d40075a7 */ /* 0x0002a2000804017f */
[----:B------:R-:W-:Y:S05]  /*ac80*/  @!P0 BRA `(.L_x_6391) ;  /* 0x0000000000048947 */ /* 0x000fea0003800000 */
[----:B------:R-:W-:Y:S01]  /*ac90*/  BPT.TRAP 0x1 ;  /* 0x000000040000795c */ /* 0x000fe20000300000 */
.L_x_6391:
[----:B------:R-:W-:Y:S01]  /*aca0*/  BSSY B2, `(.L_x_6392) ;  /* 0x0000006000027945 */ /* 0x000fe20003800000 */
[----:B------:R-:W-:Y:S01]  /*acb0*/  IMAD R14, R18, 0x200, R13 ;  /* 0x00000200120e7824 */ /* 0x000fe200078e020d */
[----:B------:R-:W-:Y:S02]  /*acc0*/  MOV R15, 0x40000040 ;  /* 0x40000040000f7802 */ /* 0x000fe40000000f00 */
[----:B--2---:R-:W-:Y:S05]  /*acd0*/  @P2 BRA `(.L_x_6393) ;  /* 0x0000000000082947 */ /* 0x004fea0003800000 */
[----:B------:R-:W2:Y:S02]  /*ace0*/  SYNCS.PHASECHK.TRANS64.TRYWAIT P2, [R212+URZ+0x28c30], R213 ;  /* 0x028c30d5d40075a7 */ /* 0x000ea4000804017f */
[----:B--2---:R-:W-:Y:S05]  /*acf0*/  @!P2 BRA `(.L_x_6394) ;  /* 0x000000e00048a947 */ /* 0x004fea0003800000 */
.L_x_6393:
[----:B------:R-:W-:Y:S05]  /*ad00*/  BSYNC B2 ;  /* 0x0000000000027941 */ /* 0x000fea0003800000 */
.L_x_6392:
[C---:B------:R-:W-:Y:S01]  /*ad10*/  R2UR UR6, R14.reuse ;  /* 0x000000000e0672ca */ /* 0x040fe200000e0000 */
[----:B------:R-:W-:Y:S01]  /*ad20*/  WARPGROUP.ARRIVE ;  /* 0x00000000000079c5 */ /* 0x000fe20000000000 */
[----:B------:R-:W-:Y:S01]  /*ad30*/  R2UR UR7, R15 ;  /* 0x000000000f0772ca */ /* 0x000fe200000e0000 */
[----:B------:R-:W-:Y:S01]  /*ad40*/  VIADD R20, R14, 0x2 ;  /* 0x000000020e147836 */ /* 0x000fe20000000000 */
[----:B------:R-:W-:Y:S01]  /*ad50*/  R2UR UR4, R4 ;  /* 0x00000000040472ca */ /* 0x000fe200000e0000 */
[----:B0-----:R-:W-:Y:S01]  /*ad60*/  IMAD.MOV.U32 R21, RZ, RZ, 0x40000040 ;  /* 0x40000040ff157424 */ /* 0x001fe200078e00ff */
[----:B------:R-:W-:Y:S01]  /*ad70*/  R2UR UR5, R5 ;  /* 0x00000000050572ca */ /* 0x000fe200000e0000 */
[----:B------:R-:W-:Y:S01]  /*ad80*/  IMAD.MOV.U32 R226, RZ, RZ, 0x1 ;  /* 0x00000001ffe27424 */ /* 0x000fe200078e00ff */
[----:B------:R-:W-:-:S03]  /*ad90*/  MOV R15, 0x40000040 ;  /* 0x40000040000f7802 */ /* 0x000fc60000000f00 */
[----:B------:R-:W-:-:S04]  /*ada0*/  IMAD R226, R211, -0x40, R226 ;  /* 0xffffffc0d3e27824 */ /* 0x000fc800078e02e2 */
[----:B------:R-:W-:-:S04]  /*adb0*/  IMAD R226, R185, 0x40, R226 ;  /* 0x00000040b9e27824 */ /* 0x000fc800078e02e2 */
        /* <DEDUP_REMOVED lines=22> */
[----:B------:R-:W-:-:S04]  /*af20*/  IADD3 R15, -R184, R226, R187 ;  /* 0x000000e2b80f7210 */ /* 0x000fc80007ffe1bb */
[----:B------:R-:W-:-:S04]  /*af30*/  IADD3 R15, R190, R15, -R192 ;  /* 0x0000000fbe0f7210 */ /* 0x000fc80007ffe8c0 */
[C---:B------:R-:W-:Y:S02]  /*af40*/  ISETP.GT.AND P2, PT, R15.reuse, RZ, PT ;  /* 0x000000ff0f00720c */ /* 0x040fe40003f44270 */
[C---:B------:R-:W-:Y:S02]  /*af50*/  ISETP.GT.AND P3, PT, R15.reuse, 0x1, PT ;  /* 0x000000010f00780c */ /* 0x040fe40003f64270 */
[----:B------:R-:W-:Y:S01]  /*af60*/  ISETP.GT.AND P4, PT, R15, 0x8, PT ;  /* 0x000000080f00780c */ /* 0x000fe20003f84270 */
        /* <DEDUP_REMOVED lines=29> */
[----:B------:R-:W-:-:S02]  /*b140*/  ISETP.GT.AND P2, PT, R15, 0x9, PT ;  /* 0x000000090f00780c */ /* 0x000fc40003f44270 */
[----:B------:R-:W-:-:S03]  /*b150*/  FMNMX.FTZ R169, R21, R223, !PT ;  /* 0x000000df15a97209 */ /* 0x000fc60007810000 */
[----:B------:R-:W0:Y:S01]  /*b160*/  MUFU.TANH R153, R153 ;  /* 0x0000009900997308 */ /* 0x000e220000002400 */
[----:B---3--:R-:W-:Y:S02]  /*b170*/  FSEL R20, R20, -INF , P3 ;  /* 0xff80000014147808 */ /* 0x008fe40001800000 */
[----:B------:R-:W-:Y:S02]  /*b180*/  ISETP.GT.AND P3, PT, R15, 0x10, PT ;  /* 0x000000100f00780c */ /* 0x000fe40003f64270 */
[----:B------:R-:W-:-:S03]  /*b190*/  FMNMX.FTZ R169, R20, R169, !PT ;  /* 0x000000a914a97209 */ /* 0x000fc60007810000 */
[----:B------:R-:W3:Y:S01]  /*b1a0*/  MUFU.TANH R156, R156 ;  /* 0x0000009c009c7308 */ /* 0x000ee20000002400 */
[----:B----4-:R-:W-:-:S04]  /*b1b0*/  FSEL R152, R152, -INF , P4 ;  /* 0xff80000098987808 */ /* 0x010fc80002000000 */
[----:B------:R-:W-:Y:S01]  /*b1c0*/  FMNMX.FTZ R172, R152, R169, !PT ;  /* 0x000000a998ac7209 */ /* 0x000fe20007810000 */
[----:B------:R-:W-:Y:S02]  /*b1d0*/  FMUL.FTZ R169, R176, UR39 ;  /* 0x00000027b0a97c20 */ /* 0x000fe40008410000 */
[----:B------:R-:W4:Y:S01]  /*b1e0*/  MUFU.TANH R154, R154 ;  /* 0x0000009a009a7308 */ /* 0x000f220000002400 */
[----:B0-----:R-:W-:Y:S02]  /*b1f0*/  FSEL R153, R153, -INF , P2 ;  /* 0xff80000099997808 */ /* 0x001fe40001000000 */
[----:B------:R-:W-:Y:S02]  /*b200*/  ISETP.GT.AND P2, PT, R15, 0x11, PT ;  /* 0x000000110f00780c */ /* 0x000fe40003f44270 */
[----:B------:R-:W-:Y:S01]  /*b210*/  FMNMX.FTZ R173, R153, R172, !PT ;  /* 0x000000ac99ad7209 */ /* 0x000fe20007810000 */
[----:B------:R-:W-:Y:S01]  /*b220*/  FMUL.FTZ R172, R177, UR39 ;  /* 0x00000027b1ac7c20 */ /* 0x000fe20008410000 */
[----:B------:R-:W-:Y:S01]  /*b230*/  FMUL.FTZ R177, R181, UR39 ;  /* 0x00000027b5b17c20 */ /* 0x000fe20008410000 */
[----:B------:R-:W0:Y:S01]  /*b240*/  MUFU.TANH R157, R157 ;  /* 0x0000009d009d7308 */ /* 0x000e220000002400 */
[----:B---3--:R-:W-:-:S02]  /*b250*/  FSEL R156, R156, -INF , P3 ;  /* 0xff8000009c9c7808 */ /* 0x008fc40001800000 */
        /* <DEDUP_REMOVED lines=9> */
[----:B------:R-:W-:Y:S01]  /*b2f0*/  FMNMX.FTZ R173, R157, R176, !PT ;  /* 0x000000b09dad7209 */ /* 0x000fe20007810000 */
[----:B------:R-:W-:Y:S02]  /*b300*/  FMUL.FTZ R176, R180, UR39 ;  /* 0x00000027b4b07c20 */ /* 0x000fe40008410000 */
[----:B------:R-:W0:Y:S01]  /*b310*/  MUFU.TANH R161, R161 ;  /* 0x000000a100a17308 */ /* 0x000e220000002400 */
[----:B---3--:R-:W-:Y:S02]  /*b320*/  FSEL R160, R160, -INF , P2 ;  /* 0xff800000a0a07808 */ /* 0x008fe40001000000 */
[----:B------:R-:W-:-:S02]  /*b330*/  ISETP.GT.AND P2, PT, R15, 0x21, PT ;  /* 0x000000210f00780c */ /* 0x000fc40003f44270 */
[----:B------:R-:W-:-:S03]  /*b340*/  FMNMX.FTZ R173, R160, R173, !PT ;  /* 0x000000ada0ad7209 */ /* 0x000fc60007810000 */
[----:B------:R-:W3:Y:S01]  /*b350*/  MUFU.TANH R165, R165 ;  /* 0x000000a500a57308 */ /* 0x000ee20000002400 */
[----:B----4-:R-:W-:Y:S02]  /*b360*/  FSEL R164, R164, -INF , P3 ;  /* 0xff800000a4a47808 */ /* 0x010fe40001800000 */
[----:B------:R-:W-:Y:S02]  /*b370*/  ISETP.GT.AND P3, PT, R15, 0x28, PT ;  /* 0x000000280f00780c */ /* 0x000fe40003f64270 */
[----:B------:R-:W-:Y:S01]  /*b380*/  FMNMX.FTZ R180, R164, R173, !PT ;  /* 0x000000ada4b47209 */ /* 0x000fe20007810000 */
[----:B------:R-:W-:Y:S02]  /*b390*/  FMUL.FTZ R173, R155, UR39 ;  /* 0x000000279bad7c20 */ /* 0x000fe40008410000 */
[----:B------:R-:W4:Y:S01]  /*b3a0*/  MUFU.TANH R168, R168 ;  /* 0x000000a800a87308 */ /* 0x000f220000002400 */
[----:B0-----:R-:W-:Y:S02]  /*b3b0*/  FSEL R161, R161, -INF , P2 ;  /* 0xff800000a1a17808 */ /* 0x001fe40001000000 */
[----:B------:R-:W-:-:S02]  /*b3c0*/  ISETP.GT.AND P2, PT, R15, 0x29, PT ;  /* 0x000000290f00780c */ /* 0x000fc40003f44270 */
        /* <DEDUP_REMOVED lines=15> */
[C---:B------:R-:W-:Y:S02]  /*b4c0*/  ISETP.GT.AND P2, PT, R15.reuse, 0x39, PT ;  /* 0x000000390f00780c */ /* 0x040fe40003f44270 */
[----:B------:R-:W-:Y:S01]  /*b4d0*/  FMNMX.FTZ R180, R172, R181, !PT ;  /* 0x000000b5acb47209 */ /* 0x000fe20007810000 */
[----:B------:R-:W-:Y:S01]  /*b4e0*/  FMUL.FTZ R181, R162, UR39 ;  /* 0x00000027a2b57c20 */ /* 0x000fe20008410000 */
[----:B------:R-:W-:Y:S01]  /*b4f0*/  IADD3 R15, R15, 0x8, RZ ;  /* 0x000000080f0f7810 */ /* 0x000fe20007ffe0ff */
[----:B------:R-:W-:Y:S01]  /*b500*/  MUFU.TANH R14, R14 ;  /* 0x0000000e000e7308 */ /* 0x000fe20000002400 */
[----:B----4-:R-:W-:Y:S02]  /*b510*/  FSEL R155, R176, -INF , P3 ;  /* 0xff800000b09b7808 */ /* 0x010fe40001800000 */
[----:B------:R-:W-:-:S02]  /*b520*/  ISETP.GT.AND P3, PT, R15, RZ, PT ;  /* 0x000000ff0f00720c */ /* 0x000fc40003f64270 */
[C---:B------:R-:W-:Y:S02]  /*b530*/  ISETP.GT.AND P5, PT, R15.reuse, 0x8, PT ;  /* 0x000000080f00780c */ /* 0x040fe40003fa4270 */
[----:B------:R-:W-:Y:S01]  /*b540*/  ISETP.GT.AND P6, PT, R15, 0x1, PT ;  /* 0x000000010f00780c */ /* 0x000fe20003fc4270 */
[----:B------:R3:W4:Y:S01]  /*b550*/  MUFU.TANH R176, R226 ;  /* 0x000000e200b07308 */ /* 0x0007220000002400 */
[----:B0-----:R-:W-:Y:S02]  /*b560*/  FSEL R158, R177, -INF , P2 ;  /* 0xff800000b19e7808 */ /* 0x001fe40001000000 */
[----:B------:R-:W-:Y:S01]  /*b570*/  FMNMX.FTZ R177, R155, R180, !PT ;  /* 0x000000b49bb17209 */ /* 0x000fe20007810000 */
[----:B------:R-:W-:Y:S01]  /*b580*/  FMUL.FTZ R180, R159, UR39 ;  /* 0x000000279fb47c20 */ /* 0x000fe20008410000 */
[C---:B------:R-:W-:Y:S02]  /*b590*/  ISETP.GT.AND P2, PT, R15.reuse, 0x9, PT ;  /* 0x000000090f00780c */ /* 0x040fe40003f44270 */
[----:B------:R-:W-:Y:S01]  /*b5a0*/  FMNMX.FTZ R159, R158, R177, !PT ;  /* 0x000000b19e9f7209 */ /* 0x000fe20007810000 */
[----:B------:R-:W0:Y:S01]  /*b5b0*/  MUFU.TANH R173, R173 ;  /* 0x000000ad00ad7308 */ /* 0x000e220000002400 */
[----:B---3--:R-:W-:Y:S01]  /*b5c0*/  FMUL.FTZ R226, R166, UR39 ;  /* 0x00000027a6e27c20 */ /* 0x008fe20008410000 */
[----:B------:R-:W-:-:S02]  /*b5d0*/  ISETP.GT.AND P4, PT, R15, 0x10, PT ;  /* 0x000000100f00780c */ /* 0x000fc40003f84270 */
[----:B------:R-:W3:Y:S04]  /*b5e0*/  SHFL.BFLY PT, R162, R159, 0x2, 0x1f ;  /* 0x0c401f009fa27f89 */ /* 0x000ee800000e0000 */
[----:B------:R-:W5:Y:S01]  /*b5f0*/  MUFU.TANH R226, R226 ;  /* 0x000000e200e27308 */ /* 0x000f620000002400 */
[----:B----4-:R-:W-:Y:S02]  /*b600*/  FSEL R166, R176, -INF , P5 ;  /* 0xff800000b0a67808 */ /* 0x010fe40002800000 */
[----:B------:R-:W-:-:S05]  /*b610*/  ISETP.GT.AND P5, PT, R15, 0x19, PT ;  /* 0x000000190f00780c */ /* 0x000fca0003fa4270 */
[----:B------:R-:W4:Y:S08]  /*b620*/  MUFU.TANH R180, R180 ;  /* 0x000000b400b47308 */ /* 0x000f300000002400 */
[----:B------:R-:W1:Y:S01]  /*b630*/  MUFU.TANH R181, R181 ;  /* 0x000000b500b57308 */ /* 0x000e620000002400 */
[----:B---3--:R-:W-:Y:S02]  /*b640*/  FMNMX.FTZ R177, R159, R162, !PT ;  /* 0x000000a29fb17209 */ /* 0x008fe40007810000 */
[----:B------:R-:W-:-:S05]  /*b650*/  FSEL R159, R14, -INF , P3 ;  /* 0xff8000000e9f7808 */ /* 0x000fca0001800000 */
[----:B------:R-:W3:Y:S01]  /*b660*/  MUFU.TANH R225, R225 ;  /* 0x000000e100e17308 */ /* 0x000ee20000002400 */
[----:B0-----:R-:W-:Y:S02]  /*b670*/  FSEL R162, R173, -INF , P6 ;  /* 0xff800000ada27808 */ /* 0x001fe40003000000 */
[C---:B------:R-:W-:Y:S02]  /*b680*/  ISETP.GT.AND P6, PT, R15.reuse, 0x18, PT ;  /* 0x000000180f00780c */ /* 0x040fe40003fc4270 */
[----:B------:R-:W-:Y:S02]  /*b690*/  ISETP.GT.AND P3, PT, R15, 0x11, PT ;  /* 0x000000110f00780c */ /* 0x000fe40003f64270 */
[----:B-----5:R-:W-:Y:S01]  /*b6a0*/  FSEL R173, R226, -INF , P6 ;  /* 0xff800000e2ad7808 */ /* 0x020fe20003000000 */
[----:B------:R-:W0:Y:S01]  /*b6b0*/  MUFU.TANH R227, R227 ;  /* 0x000000e300e37308 */ /* 0x000e220000002400 */
[----:B----4-:R-:W-:Y:S01]  /*b6c0*/  FSEL R170, R180, -INF , P2 ;  /* 0xff800000b4aa7808 */ /* 0x010fe20001000000 */
[----:B------:R-:W4:Y:S01]  /*b6d0*/  SHFL.BFLY PT, R226, R177, 0x1, 0x1f ;  /* 0x0c201f00b1e27f89 */ /* 0x000f2200000e0000 */
[----:B-1----:R-:W-:Y:S01]  /*b6e0*/  FSEL R163, R181, -INF , P4 ;  /* 0xff800000b5a37808 */ /* 0x002fe20002000000 */
[----:B------:R-:W-:Y:S01]  /*b6f0*/  FMUL.FTZ R180, R175, UR39 ;  /* 0x00000027afb47c20 */ /* 0x000fe20008410000 */
[C---:B------:R-:W-:Y:S01]  /*b700*/  ISETP.GT.AND P2, PT, R15.reuse, 0x20, PT ;  /* 0x000000200f00780c */ /* 0x040fe20003f44270 */
[----:B------:R-:W-:Y:S01]  /*b710*/  FMUL.FTZ R181, R178, UR39 ;  /* 0x00000027b2b57c20 */ /* 0x000fe20008410000 */
[----:B------:R-:W-:Y:S01]  /*b720*/  ISETP.GT.AND P4, PT, R15, 0x21, PT ;  /* 0x000000210f00780c */ /* 0x000fe20003f84270 */
[----:B------:R-:W1:Y:S01]  /*b730*/  MUFU.TANH R228, R228 ;  /* 0x000000e400e47308 */ /* 0x000e620000002400 */
[----:B---3--:R-:W-:Y:S01]  /*b740*/  FSEL R167, R225, -INF , P3 ;  /* 0xff800000e1a77808 */ /* 0x008fe20001800000 */
[----:B------:R-:W-:Y:S01]  /*b750*/  FMUL.FTZ R225, R179, UR39 ;  /* 0x00000027b3e17c20 */ /* 0x000fe20008410000 */
[----:B------:R-:W-:-:S02]  /*b760*/  ISETP.GT.AND P3, PT, R15, 0x28, PT ;  /* 0x000000280f00780c */ /* 0x000fc40003f64270 */
[----:B------:R-:W-:-:S03]  /*b770*/  ISETP.GT.AND P6, PT, R15, 0x29, PT ;  /* 0x000000290f00780c */ /* 0x000fc60003fc4270 */
[----:B------:R0:W3:Y:S08]  /*b780*/  MUFU.TANH R14, R171 ;  /* 0x000000ab000e7308 */ /* 0x0000f00000002400 */
[----:B------:R1:W5:Y:S01]  /*b790*/  MUFU.TANH R176, R174 ;  /* 0x000000ae00b07308 */ /* 0x0003620000002400 */
[----:B0-----:R-:W-:Y:S02]  /*b7a0*/  FSEL R171, R227, -INF , P5 ;  /* 0xff800000e3ab7808 */ /* 0x001fe40002800000 */
[----:B------:R-:W-:-:S05]  /*b7b0*/  ISETP.GT.AND P5, PT, R15, 0x30, PT ;  /* 0x000000300f00780c */ /* 0x000fca0003fa4270 */
[----:B------:R-:W0:Y:S01]  /*b7c0*/  MUFU.TANH R180, R180 ;  /* 0x000000b400b47308 */ /* 0x000e220000002400 */
[----:B-1----:R-:W-:Y:S02]  /*b7d0*/  FSEL R174, R228, -INF , P2 ;  /* 0xff800000e4ae7808 */ /* 0x002fe40001000000 */
[----:B---3--:R-:W-:Y:S02]  /*b7e0*/  FSEL R175, R14, -INF , P4 ;  /* 0xff8000000eaf7808 */ /* 0x008fe40002000000 */
[C---:B------:R-:W-:Y:S02]  /*b7f0*/  ISETP.GT.AND P2, PT, R15.reuse, 0x31, PT ;  /* 0x000000310f00780c */ /* 0x040fe40003f44270 */
[C---:B------:R-:W-:Y:S01]  /*b800*/  ISETP.GT.AND P4, PT, R15.reuse, 0x38, PT ;  /* 0x000000380f00780c */ /* 0x040fe20003f84270 */
[----:B------:R-:W-:Y:S01]  /*b810*/  MUFU.TANH R181, R181 ;  /* 0x000000b500b57308 */ /* 0x000fe20000002400 */
[----:B-----5:R-:W-:Y:S02]  /*b820*/  FSEL R176, R176, -INF , P3 ;  /* 0xff800000b0b07808 */ /* 0x020fe40001800000 */
[----:B------:R-:W-:-:S02]  /*b830*/  ISETP.GT.AND P3, PT, R15, 0x39, PT ;  /* 0x000000390f00780c */ /* 0x000fc40003f64270 */
[----:B------:R-:W-:Y:S02]  /*b840*/  FMNMX.FTZ R15, R159, R222, !PT ;  /* 0x000000de9f0f7209 */ /* 0x000fe40007810000 */
[----:B----4-:R-:W-:Y:S01]  /*b850*/  FMNMX.FTZ R14, R177, R226, !PT ;  /* 0x000000e2b10e7209 */ /* 0x010fe20007810000 */
[----:B------:R-:W-:Y:S01]  /*b860*/  MUFU.TANH R225, R225 ;  /* 0x000000e100e17308 */ /* 0x000fe20000002400 */
[----:B------:R-:W-:Y:S02]  /*b870*/  FMNMX.FTZ R15, R162, R15, !PT ;  /* 0x0000000fa20f7209 */ /* 0x000fe40007810000 */
[----:B0-----:R-:W-:Y:S02]  /*b880*/  FSEL R177, R180, -INF , P6 ;  /* 0xff800000b4b17808 */ /* 0x001fe40003000000 */
[----:B------:R-:W-:Y:S02]  /*b890*/  FMNMX.FTZ R15, R166, R15, !PT ;  /* 0x0000000fa60f7209 */ /* 0x000fe40007810000 */
[----:B------:R-:W-:Y:S01]  /*b8a0*/  FSETP.NEU.FTZ.AND P6, PT, R14, -INF , PT ;  /* 0xff8000000e00780b */ /* 0x000fe20003fdd000 */
[----:B------:R-:W0:Y:S01]  /*b8b0*/  MUFU.TANH R182, R182 ;  /* 0x000000b600b67308 */ /* 0x000e220000002400 */
[----:B------:R-:W-:Y:S01]  /*b8c0*/  FMNMX.FTZ R178, R170, R15, !PT ;  /* 0x0000000faab27209 */ /* 0x000fe20007810000 */
[----:B------:R-:W-:-:S03]  /*b8d0*/  IMAD.U32 R15, RZ, RZ, UR37 ;  /* 0x00000025ff0f7e24 */ /* 0x000fc6000f8e00ff */
[----:B------:R-:W-:Y:S01]  /*b8e0*/  FMNMX.FTZ R178, R163, R178, !PT ;  /* 0x000000b2a3b27209 */ /* 0x000fe20007810000 */
[----:B------:R-:W-:Y:S02]  /*b8f0*/  FMUL.FTZ R179, R14, R15 ;  /* 0x0000000f0eb37220 */ /* 0x000fe40000410000 */
[----:B------:R-:W1:Y:S01]  /*b900*/  MUFU.TANH R183, R183 ;  /* 0x000000b700b77308 */ /* 0x000e620000002400 */
[----:B------:R-:W-:-:S04]  /*b910*/  FMNMX.FTZ R178, R167, R178, !PT ;  /* 0x000000b2a7b27209 */ /* 0x000fc80007810000 */
[----:B------:R-:W-:Y:S02]  /*b920*/  FMNMX.FTZ R180, R173, R178, !PT ;  /* 0x000000b2adb47209 */ /* 0x000fe40007810000 */
[----:B------:R-:W-:Y:S02]  /*b930*/  FSEL R178, R179, RZ, P6 ;  /* 0x000000ffb3b27208 */ /* 0x000fe40003000000 */
[----:B------:R-:W-:-:S03]  /*b940*/  FMNMX.FTZ R179, R171, R180, !PT ;  /* 0x000000b4abb37209 */ /* 0x000fc60007810000 */
[--C-:B------:R-:W-:Y:S01]  /*b950*/  FFMA.FTZ R226, R20, R15, -R178.reuse ;  /* 0x0000000f14e27223 */ /* 0x100fe200000108b2 */
[----:B------:R-:W-:Y:S01]  /*b960*/  FMNMX.FTZ R180, R174, R179, !PT ;  /* 0x000000b3aeb47209 */ /* 0x000fe20007810000 */
[-CC-:B------:R-:W-:Y:S01]  /*b970*/  FFMA.FTZ R228, R152, R15.reuse, -R178.reuse ;  /* 0x0000000f98e47223 */ /* 0x180fe200000108b2 */
[----:B0-----:R-:W-:Y:S01]  /*b980*/  FSEL R152, R182, -INF , P4 ;  /* 0xff800000b6987808 */ /* 0x001fe20002000000 */
[-CC-:B------:R-:W-:Y:S01]  /*b990*/  FFMA.FTZ R21, R21, R15.reuse, -R178.reuse ;  /* 0x0000000f15157223 */ /* 0x180fe200000108b2 */
[----:B------:R-:W-:Y:S01]  /*b9a0*/  FMNMX.FTZ R179, R175, R180, !PT ;  /* 0x000000b4afb37209 */ /* 0x000fe20007810000 */
[-CC-:B------:R-:W-:Y:S01]  /*b9b0*/  FFMA.FTZ R153, R153, R15.reuse, -R178.reuse ;  /* 0x0000000f99997223 */ /* 0x180fe200000108b2 */
[----:B------:R-:W-:Y:S01]  /*b9c0*/  FSEL R180, R225, -INF , P2 ;  /* 0xff800000e1b47808 */ /* 0x000fe20001000000 */
[--C-:B------:R-:W-:Y:S01]  /*b9d0*/  FFMA.FTZ R156, R156, R15, -R178.reuse ;  /* 0x0000000f9c9c7223 */ /* 0x100fe200000108b2 */
[----:B------:R-:W-:Y:S01]  /*b9e0*/  FMNMX.FTZ R20, R176, R179, !PT ;  /* 0x000000b3b0147209 */ /* 0x000fe20007810000 */
[-CC-:B------:R-:W-:Y:S01]  /*b9f0*/  FFMA.FTZ R157, R157, R15.reuse, -R178.reuse ;  /* 0x0000000f9d9d7223 */ /* 0x180fe200000108b2 */
[----:B------:R-:W-:Y:S01]  /*ba00*/  FSEL R179, R181, -INF , P5 ;  /* 0xff800000b5b37808 */ /* 0x000fe20002800000 */
[-CC-:B------:R-:W-:Y:S01]  /*ba10*/  FFMA.FTZ R160, R160, R15.reuse, -R178.reuse ;  /* 0x0000000fa0a07223 */ /* 0x180fe200000108b2 */
[----:B------:R-:W-:Y:S01]  /*ba20*/  FMNMX.FTZ R20, R177, R20, !PT ;  /* 0x00000014b1147209 */ /* 0x000fe20007810000 */
[----:B------:R0:W-:Y:S01]  /*ba30*/  MUFU.EX2 R181, R226 ;  /* 0x000000e200b57308 */ /* 0x0001e20000000800 */
[----:B-1----:R-:W-:Y:S01]  /*ba40*/  FSEL R183, R183, -INF , P3 ;  /* 0xff800000b7b77808 */ /* 0x002fe20001800000 */
[-CC-:B------:R-:W-:Y:S01]  /*ba50*/  FFMA.FTZ R161, R161, R15.reuse, -R178.reuse ;  /* 0x0000000fa1a17223 */ /* 0x180fe200000108b2 */
[----:B------:R-:W-:Y:S01]  /*ba60*/  FMNMX.FTZ R225, R179, R20, !PT ;  /* 0x00000014b3e17209 */ /* 0x000fe20007810000 */
[----:B------:R-:W-:-:S03]  /*ba70*/  FFMA.FTZ R168, R168, R15, -R178 ;  /* 0x0000000fa8a87223 */ /* 0x000fc600000108b2 */
[----:B------:R-:W-:Y:S01]  /*ba80*/  FMNMX.FTZ R225, R180, R225, !PT ;  /* 0x000000e1b4e17209 */ /* 0x000fe20007810000 */
[----:B------:R1:W-:Y:S01]  /*ba90*/  MUFU.EX2 R182, R228 ;  /* 0x000000e400b67308 */ /* 0x0003e20000000800 */
[-CC-:B0-----:R-:W-:Y:S01]  /*baa0*/  FFMA.FTZ R226, R164, R15.reuse, -R178.reuse ;  /* 0x0000000fa4e27223 */ /* 0x181fe200000108b2 */
[--C-:B------:R-:W-:Y:S01]  /*bab0*/  FFMA.FTZ R164, R165, R15, -R178.reuse ;  /* 0x0000000fa5a47223 */ /* 0x100fe200000108b2 */
[----:B------:R-:W-:Y:S01]  /*bac0*/  FMNMX.FTZ R20, R152, R225, !PT ;  /* 0x000000e198147209 */ /* 0x000fe20007810000 */
[-CC-:B------:R-:W-:Y:S01]  /*bad0*/  FFMA.FTZ R225, R154, R15.reuse, -R178.reuse ;  /* 0x0000000f9ae17223 */ /* 0x180fe200000108b2 */
[-CC-:B------:R-:W-:Y:S01]  /*bae0*/  FFMA.FTZ R165, R169, R15.reuse, -R178.reuse ;  /* 0x0000000fa9a57223 */ /* 0x180fe200000108b2 */
[-CC-:B------:R-:W-:Y:S01]  /*baf0*/  FFMA.FTZ R169, R172, R15.reuse, -R178.reuse ;  /* 0x0000000faca97223 */ /* 0x180fe200000108b2 */
[----:B------:R-:W-:Y:S01]  /*bb00*/  FMNMX.FTZ R20, R183, R20, !PT ;  /* 0x00000014b7147209 */ /* 0x000fe20007810000 */
[-CC-:B------:R-:W-:Y:S01]  /*bb10*/  FFMA.FTZ R172, R155, R15.reuse, -R178.reuse ;  /* 0x0000000f9bac7223 */ /* 0x180fe200000108b2 */
[----:B------:R-:W-:Y:S01]  /*bb20*/  FFMA.FTZ R178, R158, R15, -R178 ;  /* 0x0000000f9eb27223 */ /* 0x000fe200000108b2 */
[----:B------:R-:W-:Y:S01]  /*bb30*/  FSEL R158, R14, RZ, P6 ;  /* 0x000000ff0e9e7208 */ /* 0x000fe20003000000 */
[----:B------:R-:W-:Y:S01]  /*bb40*/  MUFU.EX2 R21, R21 ;  /* 0x0000001500157308 */ /* 0x000fe20000000800 */
[----:B------:R-:W0:Y:S03]  /*bb50*/  SHFL.BFLY PT, R227, R20, 0x2, 0x1f ;  /* 0x0c401f0014e37f89 */ /* 0x000e2600000e0000 */
[----:B------:R-:W-:Y:S01]  /*bb60*/  FADD.FTZ R158, -R158, R223 ;  /* 0x000000df9e9e7221 */ /* 0x000fe20000010100 */
[----:B------:R-:W-:-:S03]  /*bb70*/  IMAD.MOV R223, RZ, RZ, -R194 ;  /* 0x000000ffffdf7224 */ /* 0x000fc600078e0ac2 */
        /* <DEDUP_REMOVED lines=9> */
[----:B------:R-:W-:Y:S01]  /*bc10*/  MUFU.EX2 R161, R161 ;  /* 0x000000a100a17308 */ /* 0x000fe20000000800 */
[C---:B------:R-:W-:Y:S01]  /*bc20*/  FSETP.NEU.FTZ.AND P2, PT, R20.reuse, -INF , PT ;  /* 0xff8000001400780b */ /* 0x040fe20003f5d000 */
[----:B------:R-:W-:-:S05]  /*bc30*/  FMUL.FTZ R154, R20, R15 ;  /* 0x0000000f149a7220 */ /* 0x000fca0000410000 */
[----:B------:R-:W-:Y:S01]  /*bc40*/  FSEL R154, R154, RZ, P2 ;  /* 0x000000ff9a9a7208 */ /* 0x000fe20001000000 */
[----:B------:R-:W-:Y:S04]  /*bc50*/  MUFU.EX2 R164, R164 ;  /* 0x000000a400a47308 */ /* 0x000fe80000000800 */
[-CC-:B-1----:R-:W-:Y:S01]  /*bc60*/  FFMA.FTZ R228, R159, R15.reuse, -R154.reuse ;  /* 0x0000000f9fe47223 */ /* 0x182fe2000001089a */
[-CC-:B------:R-:W-:Y:S01]  /*bc70*/  FFMA.FTZ R159, R166, R15.reuse, -R154.reuse ;  /* 0x0000000fa69f7223 */ /* 0x180fe2000001089a */
[-CC-:B------:R-:W-:Y:S01]  /*bc80*/  FFMA.FTZ R166, R167, R15.reuse, -R154.reuse ;  /* 0x0000000fa7a67223 */ /* 0x180fe2000001089a */
[-CC-:B------:R-:W-:Y:S01]  /*bc90*/  FFMA.FTZ R167, R173, R15.reuse, -R154.reuse ;  /* 0x0000000fada77223 */ /* 0x180fe2000001089a */
[----:B------:R-:W-:Y:S01]  /*bca0*/  FSEL R173, R20, RZ, P2 ;  /* 0x000000ff14ad7208 */ /* 0x000fe20001000000 */
[-CC-:B------:R-:W-:Y:S01]  /*bcb0*/  FFMA.FTZ R155, R162, R15.reuse, -R154.reuse ;  /* 0x0000000fa29b7223 */ /* 0x180fe2000001089a */
[-C--:B------:R-:W-:Y:S01]  /*bcc0*/  FFMA.FTZ R162, R170, R15.reuse, -R154 ;  /* 0x0000000faaa27223 */ /* 0x080fe2000001089a */
[----:B------:R-:W-:Y:S01]  /*bcd0*/  FMUL.FTZ R170, R158, R15 ;  /* 0x0000000f9eaa7220 */ /* 0x000fe20000410000 */
[----:B------:R-:W-:Y:S01]  /*bce0*/  ISETP.NE.AND P2, PT, R192, R223, PT ;  /* 0x000000dfc000720c */ /* 0x000fe20003f45270 */
[----:B------:R-:W-:Y:S01]  /*bcf0*/  FADD.FTZ R222, -R173, R222 ;  /* 0x000000deadde7221 */ /* 0x000fe20000010100 */
[----:B------:R-:W-:Y:S01]  /*bd00*/  MUFU.EX2 R228, R228 ;  /* 0x000000e400e47308 */ /* 0x000fe20000000800 */
[----:B------:R-:W-:Y:S01]  /*bd10*/  @!P1 IADD3 R158, R212, 0x28c40, RZ ;  /* 0x00028c40d49e9810 */ /* 0x000fe20007ffe0ff */
[-CC-:B------:R-:W-:Y:S01]  /*bd20*/  FFMA.FTZ R163, R163, R15.reuse, -R154.reuse ;  /* 0x0000000fa3a37223 */ /* 0x180fe2000001089a */
[-C--:B------:R-:W-:Y:S01]  /*bd30*/  FMUL.FTZ R173, R222, R15.reuse ;  /* 0x0000000fdead7220 */ /* 0x080fe20000410000 */
[-C--:B------:R-:W-:Y:S01]  /*bd40*/  FFMA.FTZ R222, R176, R15.reuse, -R154 ;  /* 0x0000000fb0de7223 */ /* 0x080fe2000001089a */
[----:B------:R-:W-:Y:S01]  /*bd50*/  @!P1 PRMT R158, RZ, 0x654, R158 ;  /* 0x00000654ff9e9816 */ /* 0x000fe2000000009e */
[-CC-:B------:R-:W-:Y:S01]  /*bd60*/  FFMA.FTZ R177, R177, R15.reuse, -R154.reuse ;  /* 0x0000000fb1b17223 */ /* 0x180fe2000001089a */
[-CC-:B------:R-:W-:Y:S01]  /*bd70*/  FFMA.FTZ R179, R179, R15.reuse, -R154.reuse ;  /* 0x0000000fb3b37223 */ /* 0x180fe2000001089a */
[----:B------:R-:W0:Y:S01]  /*bd80*/  MUFU.EX2 R170, R170 ;  /* 0x000000aa00aa7308 */ /* 0x000e220000000800 */
[----:B------:R1:W-:Y:S01]  /*bd90*/  @!P1 SYNCS.ARRIVE.TRANS64.RED.A1T0 RZ, [R158+URZ], RZ ;  /* 0x000000ff9eff99a7 */ /* 0x0003e2000810043f */
[----:B------:R-:W-:Y:S01]  /*bda0*/  FFMA.FTZ R180, R180, R15, -R154 ;  /* 0x0000000fb4b47223 */ /* 0x000fe2000001089a */
[----:B------:R-:W-:-:S02]  /*bdb0*/  @!P2 IMAD R223, R224, 0x40, R190 ;  /* 0x00000040e0dfa824 */ /* 0x000fc400078e02be */
[-CC-:B------:R-:W-:Y:S01]  /*bdc0*/  FFMA.FTZ R224, R171, R15.reuse, -R154.reuse ;  /* 0x0000000fabe07223 */ /* 0x180fe2000001089a */
[-CC-:B------:R-:W-:Y:S01]  /*bdd0*/  FFMA.FTZ R171, R174, R15.reuse, -R154.reuse ;  /* 0x0000000faeab7223 */ /* 0x180fe2000001089a */
[-C--:B------:R-:W-:Y:S01]  /*bde0*/  FFMA.FTZ R183, R183, R15.reuse, -R154 ;  /* 0x0000000fb7b77223 */ /* 0x080fe2000001089a */
[----:B------:R-:W3:Y:S01]  /*bdf0*/  MUFU.EX2 R173, R173 ;  /* 0x000000ad00ad7308 */ /* 0x000ee20000000800 */
[----:B-1----:R-:W-:Y:S02]  /*be00*/  @!P2 IMAD R158, R223, 0x4, R2 ;  /* 0x00000004df9ea824 */ /* 0x002fe400078e0202 */
[-CC-:B------:R-:W-:Y:S01]  /*be10*/  FFMA.FTZ R223, R175, R15.reuse, -R154.reuse ;  /* 0x0000000fafdf7223 */ /* 0x180fe2000001089a */
[----:B------:R-:W-:-:S04]  /*be20*/  FFMA.FTZ R175, R152, R15, -R154 ;  /* 0x0000000f98af7223 */ /* 0x000fc8000001089a */
[----:B------:R-:W1:Y:S01]  /*be30*/  MUFU.EX2 R155, R155 ;  /* 0x0000009b009b7308 */ /* 0x000e620000000800 */
[----:B0-----:R-:W-:Y:S01]  /*be40*/  FFMA.FTZ R152, R170, R3, R21 ;  /* 0x00000003aa987223 */ /* 0x001fe20000010015 */
[----:B------:R-:W-:Y:S01]  /*be50*/  @!P2 STS [R158+0x28800], R170 ;  /* 0x028800aa9e00a388 */ /* 0x000fe20000000800 */
[-C--:B------:R-:W-:Y:S01]  /*be60*/  FMUL.FTZ R24, R24, R170.reuse ;  /* 0x000000aa18187220 */ /* 0x080fe20000410000 */
[-C--:B------:R-:W-:Y:S01]  /*be70*/  FMUL.FTZ R25, R25, R170.reuse ;  /* 0x000000aa19197220 */ /* 0x080fe20000410000 */
[C---:B------:R-:W-:Y:S01]  /*be80*/  FADD.FTZ R3, R181.reuse, R152 ;  /* 0x00000098b5037221 */ /* 0x040fe20000010000 */
[----:B------:R-:W-:Y:S01]  /*be90*/  F2FP.F16.F32.PACK_AB R152, R181, R21 ;  /* 0x00000015b598723e */ /* 0x000fe200000000ff */
[----:B------:R-:W-:Y:S01]  /*bea0*/  FMUL.FTZ R28, R28, R170 ;  /* 0x000000aa1c1c7220 */ /* 0x000fe20000410000 */
[----:B------:R-:W0:Y:S01]  /*beb0*/  MUFU.EX2 R159, R159 ;  /* 0x0000009f009f7308 */ /* 0x000e220000000800 */
[----:B---3--:R-:W-:Y:S01]  /*bec0*/  FFMA.FTZ R154, R173, R0, R228 ;  /* 0x00000000ad9a7223 */ /* 0x008fe200000100e4 */
[----:B------:R-:W-:Y:S01]  /*bed0*/  FADD.FTZ R230, R182, R3 ;  /* 0x00000003b6e67221 */ /* 0x000fe20000010000 */
[----:B------:R3:W-:Y:S01]  /*bee0*/  @!P2 STS [R158+0x28820], R173 ;  /* 0x028820ad9e00a388 */ /* 0x0007e20000000800 */
[-C--:B------:R-:W-:Y:S01]  /*bef0*/  FMUL.FTZ R29, R29, R170.reuse ;  /* 0x000000aa1d1d7220 */ /* 0x080fe20000410000 */
[-C--:B------:R-:W-:Y:S01]  /*bf00*/  FMUL.FTZ R32, R32, R170.reuse ;  /* 0x000000aa20207220 */ /* 0x080fe20000410000 */
[----:B------:R-:W-:Y:S01]  /*bf10*/  FADD.FTZ R21, R153, R230 ;  /* 0x000000e699157221 */ /* 0x000fe20000010000 */
        /* <DEDUP_REMOVED lines=36> */
[----:B------:R-:W-:Y:S01]  /*c160*/  FADD.FTZ R182, R156, R21 ;  /* 0x000000159cb67221 */ /* 0x000fe20000010000 */
[----:B------:R-:W-:Y:S01]  /*c170*/  F2FP.F16.F32.PACK_AB R153, R155, R228 ;  /* 0x000000e49b99723e */ /* 0x000fe200000000ff */
[----:B0-----:R-:W-:Y:S01]  /*c180*/  FADD.FTZ R3, R159, R224 ;  /* 0x000000e09f037221 */ /* 0x001fe20000010000 */
[C---:B----4-:R-:W-:Y:S01]  /*c190*/  F2FP.F16.F32.PACK_AB R155, R162.reuse, R159 ;  /* 0x0000009fa29b723e */ /* 0x050fe200000000ff */
[----:B------:R-:W-:Y:S01]  /*c1a0*/  FADD.FTZ R182, R225, R182 ;  /* 0x000000b6e1b67221 */ /* 0x000fe20000010000 */
[----:B------:R-:W0:Y:S01]  /*c1b0*/  MUFU.EX2 R171, R171 ;  /* 0x000000ab00ab7308 */ /* 0x000e220000000800 */
[----:B---3--:R-:W-:Y:S01]  /*c1c0*/  FADD.FTZ R158, R162, R3 ;  /* 0x00000003a29e7221 */ /* 0x008fe20000010000 */
[----:B------:R-:W-:Y:S01]  /*c1d0*/  BAR.SYNC.DEFER_BLOCKING 0xf, 0x100 ;  /* 0x03c4000000007b1d */ /* 0x000fe20000010000 */
[----:B------:R-:W-:Y:S01]  /*c1e0*/  FADD.FTZ R21, R157, R182 ;  /* 0x000000b69d157221 */ /* 0x000fe20000010000 */
[----:B------:R-:W-:Y:S01]  /*c1f0*/  F2FP.F16.F32.PACK_AB R156, R225, R156 ;  /* 0x0000009ce19c723e */ /* 0x000fe200000000ff */
[----:B-----5:R-:W-:Y:S01]  /*c200*/  FADD.FTZ R3, R163, R158 ;  /* 0x0000009ea3037221 */ /* 0x020fe20000010000 */
[C---:B------:R-:W-:Y:S01]  /*c210*/  F2FP.F16.F32.PACK_AB R158, R160.reuse, R157 ;  /* 0x0000009da09e723e */ /* 0x040fe200000000ff */
[----:B------:R-:W-:Y:S01]  /*c220*/  FADD.FTZ R21, R160, R21 ;  /* 0x00000015a0157221 */ /* 0x000fe20000010000 */
[----:B------:R-:W1:Y:S01]  /*c230*/  MUFU.EX2 R176, R223 ;  /* 0x000000df00b07308 */ /* 0x000e620000000800 */
[C---:B--2---:R-:W-:Y:S01]  /*c240*/  FADD.FTZ R182, R166.reuse, R3 ;  /* 0x00000003a6b67221 */ /* 0x044fe20000010000 */
[----:B------:R-:W-:Y:S01]  /*c250*/  F2FP.F16.F32.PACK_AB R157, R166, R163 ;  /* 0x000000a3a69d723e */ /* 0x000fe200000000ff */
[-C--:B------:R-:W-:Y:S01]  /*c260*/  FMUL.FTZ R92, R92, R170.reuse ;  /* 0x000000aa5c5c7220 */ /* 0x080fe20000410000 */
[----:B------:R-:W-:Y:S01]  /*c270*/  F2FP.F16.F32.PACK_AB R159, R174, R167 ;  /* 0x000000a7ae9f723e */ /* 0x000fe200000000ff */
[----:B------:R-:W-:Y:S01]  /*c280*/  FADD.FTZ R3, R167, R182 ;  /* 0x000000b6a7037221 */ /* 0x000fe20000010000 */
[----:B------:R-:W-:Y:S01]  /*c290*/  FADD.FTZ R182, R226, R21 ;  /* 0x00000015e2b67221 */ /* 0x000fe20000010000 */
[-C--:B------:R-:W-:Y:S01]  /*c2a0*/  FMUL.FTZ R93, R93, R170.reuse ;  /* 0x000000aa5d5d7220 */ /* 0x080fe20000410000 */
[----:B------:R-:W2:Y:S01]  /*c2b0*/  MUFU.EX2 R0, R222 ;  /* 0x000000de00007308 */ /* 0x000ea20000000800 */
[----:B------:R-:W-:Y:S01]  /*c2c0*/  FADD.FTZ R160, R174, R3 ;  /* 0x00000003aea07221 */ /* 0x000fe20000010000 */
[----:B------:R-:W-:Y:S01]  /*c2d0*/  FADD.FTZ R21, R161, R182 ;  /* 0x000000b6a1157221 */ /* 0x000fe20000010000 */
[-C--:B------:R-:W-:Y:S01]  /*c2e0*/  FMUL.FTZ R96, R96, R170.reuse ;  /* 0x000000aa60607220 */ /* 0x080fe20000410000 */
[----:B------:R-:W-:Y:S01]  /*c2f0*/  FMUL.FTZ R97, R97, R170 ;  /* 0x000000aa61617220 */ /* 0x000fe20000410000 */
[----:B0-----:R-:W-:Y:S01]  /*c300*/  FADD.FTZ R3, R171, R160 ;  /* 0x000000a0ab037221 */ /* 0x001fe20000010000 */
[----:B------:R-:W-:Y:S01]  /*c310*/  FADD.FTZ R21, R164, R21 ;  /* 0x00000015a4157221 */ /* 0x000fe20000010000 */
[----:B------:R-:W-:Y:S01]  /*c320*/  F2FP.F16.F32.PACK_AB R160, R161, R226 ;  /* 0x000000e2a1a0723e */ /* 0x000fe200000000ff */
[----:B------:R-:W0:Y:S01]  /*c330*/  MUFU.EX2 R177, R177 ;  /* 0x000000b100b17308 */ /* 0x000e220000000800 */
[C---:B-1----:R-:W-:Y:S01]  /*c340*/  FADD.FTZ R3, R176.reuse, R3 ;  /* 0x00000003b0037221 */ /* 0x042fe20000010000 */
        /* <DEDUP_REMOVED lines=65> */
[----:B------:R-:W-:Y:S01]  /*c760*/  FMUL.FTZ R62, R62, R173 ;  /* 0x000000ad3e3e7220 */ /* 0x000fe20000410000 */
[----:B------:R-:W-:Y:S01]  /*c770*/  F2FP.F16.F32.PACK_AB R164, R169, R165 ;  /* 0x000000a5a9a4723e */ /* 0x000fe200000000ff */
[----:B------:R-:W-:Y:S01]  /*c780*/  FMUL.FTZ R63, R63, R173 ;  /* 0x000000ad3f3f7220 */ /* 0x000fe20000410000 */
[----:B------:R-:W-:Y:S01]  /*c790*/  F2FP.F16.F32.PACK_AB R165, R180, R179 ;  /* 0x000000b3b4a5723e */ /* 0x000fe200000000ff */
[----:B------:R1:W-:Y:S01]  /*c7a0*/  STSM.16.M88.4 [R196], R160 ;  /* 0x000000a0c4007844 */ /* 0x0003e20000000200 */
[----:B------:R-:W0:Y:S01]  /*c7b0*/  MUFU.EX2 R178, R178 ;  /* 0x000000b200b27308 */ /* 0x000e220000000800 */
[C---:B---3--:R-:W-:Y:S01]  /*c7c0*/  FADD.FTZ R0, R182.reuse, R167 ;  /* 0x000000a7b6007221 */ /* 0x048fe20000010000 */
[----:B------:R-:W-:Y:S01]  /*c7d0*/  F2FP.F16.F32.PACK_AB R167, R182, R175 ;  /* 0x000000afb6a7723e */ /* 0x000fe200000000ff */
[-C--:B------:R-:W-:Y:S01]  /*c7e0*/  FMUL.FTZ R66, R66, R173.reuse ;  /* 0x000000ad42427220 */ /* 0x080fe20000410000 */
[-C--:B------:R-:W-:Y:S01]  /*c7f0*/  FMUL.FTZ R67, R67, R173.reuse ;  /* 0x000000ad43437220 */ /* 0x080fe20000410000 */
[-C--:B------:R-:W-:Y:S01]  /*c800*/  FMUL.FTZ R70, R70, R173.reuse ;  /* 0x000000ad46467220 */ /* 0x080fe20000410000 */
[-C--:B------:R-:W-:Y:S01]  /*c810*/  FMUL.FTZ R71, R71, R173.reuse ;  /* 0x000000ad47477220 */ /* 0x080fe20000410000 */
[-C--:B------:R-:W-:Y:S01]  /*c820*/  FMUL.FTZ R74, R74, R173.reuse ;  /* 0x000000ad4a4a7220 */ /* 0x080fe20000410000 */
[-C--:B------:R-:W-:Y:S01]  /*c830*/  FMUL.FTZ R75, R75, R173.reuse ;  /* 0x000000ad4b4b7220 */ /* 0x080fe20000410000 */
[----:B--2---:R-:W-:Y:S01]  /*c840*/  FADD.FTZ R21, R172, R21 ;  /* 0x00000015ac157221 */ /* 0x004fe20000010000 */
[-C--:B------:R-:W-:Y:S01]  /*c850*/  FMUL.FTZ R78, R78, R173.reuse ;  /* 0x000000ad4e4e7220 */ /* 0x080fe20000410000 */
[-C--:B------:R-:W-:Y:S01]  /*c860*/  FMUL.FTZ R79, R79, R173.reuse ;  /* 0x000000ad4f4f7220 */ /* 0x080fe20000410000 */
[-C--:B------:R-:W-:Y:S01]  /*c870*/  FMUL.FTZ R82, R82, R173.reuse ;  /* 0x000000ad52527220 */ /* 0x080fe20000410000 */
[-C--:B------:R-:W-:Y:S01]  /*c880*/  FMUL.FTZ R83, R83, R173.reuse ;  /* 0x000000ad53537220 */ /* 0x080fe20000410000 */
[-C--:B------:R-:W-:Y:S01]  /*c890*/  FMUL.FTZ R86, R86, R173.reuse ;  /* 0x000000ad56567220 */ /* 0x080fe20000410000 */
[-C--:B------:R-:W-:Y:S01]  /*c8a0*/  FMUL.FTZ R87, R87, R173.reuse ;  /* 0x000000ad57577220 */ /* 0x080fe20000410000 */
[-C--:B------:R-:W-:Y:S01]  /*c8b0*/  FMUL.FTZ R90, R90, R173.reuse ;  /* 0x000000ad5a5a7220 */ /* 0x080fe20000410000 */
        /* <DEDUP_REMOVED lines=34> */
[----:B-1----:R-:W-:Y:S06]  /*cae0*/  @!P0 BRA `(.L_x_6395) ;  /* 0x0000000000048947 */ /* 0x002fec0003800000 */
[----:B------:R-:W-:Y:S01]  /*caf0*/  BPT.TRAP 0x1 ;  /* 0x000000040000795c */ /* 0x000fe20000300000 */
.L_x_6395:
[----:B------:R0:W1:Y:S01]  /*cb00*/  SYNCS.PHASECHK.TRANS64.TRYWAIT P2, [R212+URZ+0x28c50], R213 ;  /* 0x028c50d5d40075a7 */ /* 0x000062000804017f */
[----:B------:R-:W-:Y:S05]  /*cb10*/  @!P0 BRA `(.L_x_6396) ;  /* 0x0000000000048947 */ /* 0x000fea0003800000 */
[----:B------:R-:W-:Y:S01]  /*cb20*/  BPT.TRAP 0x1 ;  /* 0x000000040000795c */ /* 0x000fe20000300000 */
.L_x_6396:
[----:B------:R-:W-:Y:S04]  /*cb30*/  BSSY B2, `(.L_x_6397) ;  /* 0x0000004000027945 */ /* 0x000fe80003800000 */
[----:B-1----:R-:W-:Y:S05]  /*cb40*/  @P2 BRA `(.L_x_6398) ;  /* 0x0000000000082947 */ /* 0x002fea0003800000 */
[----:B------:R-:W1:Y:S02]  /*cb50*/  SYNCS.PHASECHK.TRANS64.TRYWAIT P2, [R212+URZ+0x28c50], R213 ;  /* 0x028c50d5d40075a7 */ /* 0x000e64000804017f */
[----:B-1----:R-:W-:Y:S05]  /*cb60*/  @!P2 BRA `(.L_x_6399) ;  /* 0x000000c000c0a947 */ /* 0x002fea0003800000 */
.L_x_6398:
[----:B------:R-:W-:Y:S05]  /*cb70*/  BSYNC B2 ;  /* 0x0000000000027941 */ /* 0x000fea0003800000 */
.L_x_6397:
[----:B------:R-:W-:Y:S01]  /*cb80*/  IMAD.MOV.U32 R169, RZ, RZ, 0x40000040 ;  /* 0x40000040ffa97424 */ /* 0x000fe200078e00ff */
[----:B------:R-:W-:Y:S01]  /*cb90*/  LEA R168, R18, R12, 0xc ;  /* 0x0000000c12a87211 */ /* 0x000fe200078e60ff */
[----:B------:R-:W-:Y:S01]  /*cba0*/  WARPGROUP.ARRIVE ;  /* 0x00000000000079c5 */ /* 0x000fe20000000000 */
[----:B------:R-:W-:Y:S01]  /*cbb0*/  ISETP.GT.AND P2, PT, R211, R186, PT ;  /* 0x000000bad300720c */ /* 0x000fe20003f44270 */
[----:B01----:R-:W-:Y:S01]  /*cbc0*/  @!P1 VIADD R212, R212, 0x28c60 ;  /* 0x00028c60d4d49836 */ /* 0x003fe20000000000 */
[----:B------:R-:W-:Y:S01]  /*cbd0*/  R2UR UR6, R168 ;  /* 0x00000000a80672ca */ /* 0x000fe200000e0000 */
[----:B------:R-:W-:Y:S01]  /*cbe0*/  IMAD.MOV.U32 R222, RZ, RZ, R20 ;  /* 0x000000ffffde7224 */ /* 0x000fe200078e0014 */
[----:B------:R-:W-:Y:S01]  /*cbf0*/  R2UR UR7, R169 ;  /* 0x00000000a90772ca */ /* 0x000fe200000e0000 */
[----:B------:R-:W-:Y:S01]  /*cc00*/  IMAD.MOV.U32 R169, RZ, RZ, 0x40000040 ;  /* 0x40000040ffa97424 */ /* 0x000fe200078e00ff */
[----:B------:R-:W-:Y:S01]  /*cc10*/  @!P1 PRMT R212, RZ, 0x654, R212 ;  /* 0x00000654ffd49816 */ /* 0x000fe200000000d4 */
[----:B------:R-:W-:Y:S01]  /*cc20*/  IMAD.MOV.U32 R223, RZ, RZ, R14 ;  /* 0x000000ffffdf7224 */ /* 0x000fe200078e000e */
[----:B------:R-:W-:-:S02]  /*cc30*/  IADD3 R211, R211, -0x1, RZ ;  /* 0xffffffffd3d37810 */ /* 0x000fc40007ffe0ff */
[----:B------:R-:W-:-:S07]  /*cc40*/  MOV R224, R18 ;  /* 0x0000001200e07202 */ /* 0x000fce0000000f00 */
[----:B------:R-:W-:Y:S03]  /*cc50*/  HGMMA.64x256x16.F32 R24, R152, gdesc[UR4].tnspB, R24, gsb0 ;  /* 0x43e0000498187df0 */ /* 0x000fe60008000818 */
[----:B------:R-:W-:Y:S02]  /*cc60*/  WARPGROUP.DEPBAR.LE gsb0, 0x0 ;  /* 0x00008000000079c5 */ /* 0x000fe40000010000 */
[----:B------:R-:W-:Y:S01]  /*cc70*/  VIADD R152, R168, 0x80 ;  /* 0x00000080a8987836 */ /* 0x000fe20000000000 */
[----:B------:R-:W-:Y:S01]  /*cc80*/  MOV R153, 0x40000040 ;  /* 0x4000004000997802 */ /* 0x000fe20000000f00 */
        /* <DEDUP_REMOVED lines=31> */
.L_x_6389:
[----:B------:R-:W-:Y:S05]  /*ce80*/  BSYNC B1 ;  /* 0x0000000000017941 */ /* 0x000fea0003800000 */
.L_x_6388:
[----:B------:R-:W-:Y:S01]  /*ce90*/  ISETP.GE.AND P2, PT, R211, RZ, PT ;  /* 0x000000ffd300720c */ /* 0x000fe20003f46270 */
[----:B------:R-:W-:-:S12]  /*cea0*/  BSSY B0, `(.L_x_6401) ;  /* 0x00001e2000007945 */ /* 0x000fd80003800000 */
[----:B------:R-:W-:Y:S05]  /*ceb0*/  @!P2 BRA `(.L_x_6402) ;  /* 0x0000001c0080a947 */ /* 0x000fea0003800000 */
[----:B------:R-:W-:Y:S01]  /*cec0*/  IMAD.MOV.U32 R213, RZ, RZ, R20 ;  /* 0x000000ffffd57224 */ /* 0x000fe200078e0014 */
[----:B------:R-:W-:Y:S01]  /*ced0*/  MOV R223, R18 ;  /* 0x0000001200df7202 */ /* 0x000fe20000000f00 */
[----:B------:R-:W-:-:S07]  /*cee0*/  IMAD.MOV.U32 R187, RZ, RZ, R14 ;  /* 0x000000ffffbb7224 */ /* 0x000fce00078e000e */
.L_x_6413:
[----:B------:R-:W-:-:S05]  /*cef0*/  VIADD R18, R223, 0x1 ;  /* 0x00000001df127836 */ /* 0x000fca0000000000 */
[----:B------:R-:W-:-:S04]  /*cf00*/  ISETP.NE.AND P2, PT, R18, 0x2, PT ;  /* 0x000000021200780c */ /* 0x000fc80003f45270 */
[----:B------:R-:W-:Y:S02]  /*cf10*/  SEL R14, RZ, 0x1, P2 ;  /* 0x00000001ff0e7807 */ /* 0x000fe40001000000 */
[----:B------:R-:W-:Y:S02]  /*cf20*/  SEL R18, R18, RZ, P2 ;  /* 0x000000ff12127207 */ /* 0x000fe40001000000 */
[----:B------:R-:W-:Y:S01]  /*cf30*/  LOP3.LUT R19, R19, R14, RZ, 0x3c, !PT ;  /* 0x0000000e13137212 */ /* 0x000fe200078e3cff */
[----:B--2---:R-:W-:Y:S06]  /*cf40*/  @!P0 BRA `(.L_x_6403) ;  /* 0x0000000000048947 */ /* 0x004fec0003800000 */
[----:B------:R-:W-:Y:S01]  /*cf50*/  BPT.TRAP 0x1 ;  /* 0x000000040000795c */ /* 0x000fe20000300000 */
.L_x_6403:
[----:B------:R-:W-:Y:S01]  /*cf60*/  IMAD R184, R18, 0x8, R2 ;  /* 0x0000000812b87824 */ /* 0x000fe200078e0202 */
[----:B------:R-:W-:-:S04]  /*cf70*/  SHF.L.U32 R185, R19, 0x1f, RZ ;  /* 0x0000001f13b97819 */ /* 0x000fc800000006ff */
[----:B------:R2:W3:Y:S01]  /*cf80*/  SYNCS.PHASECHK.TRANS64.TRYWAIT P2, [R184+URZ+0x28c30], R185 ;  /* 0x028c30b9b80075a7 */ /* 0x0004e2000804017f */
[----:B------:R-:W-:Y:S05]  /*cf90*/  @!P0 BRA `(.L_x_6404) ;  /* 0x0000000000048947 */ /* 0x000fea0003800000 */
[----:B------:R-:W-:Y:S01]  /*cfa0*/  BPT.TRAP 0x1 ;  /* 0x000000040000795c */ /* 0x000fe20000300000 */
.L_x_6404:
[----:B------:R-:W-:Y:S01]  /*cfb0*/  BSSY B1, `(.L_x_6405) ;  /* 0x0000006000017945 */ /* 0x000fe20003800000 */
[----:B------:R-:W-:Y:S01]  /*cfc0*/  LEA R14, R18, R13, 0x9 ;  /* 0x0000000d120e7211 */ /* 0x000fe200078e48ff */
[----:B------:R-:W-:Y:S02]  /*cfd0*/  IMAD.MOV.U32 R15, RZ, RZ, 0x40000040 ;  /* 0x40000040ff0f7424 */ /* 0x000fe400078e00ff */
[----:B---3--:R-:W-:Y:S05]  /*cfe0*/  @P2 BRA `(.L_x_6406) ;  /* 0x0000000000082947 */ /* 0x008fea0003800000 */
[----:B------:R-:W3:Y:S02]  /*cff0*/  SYNCS.PHASECHK.TRANS64.TRYWAIT P2, [R184+URZ+0x28c30], R185 ;  /* 0x028c30b9b80075a7 */ /* 0x000ee4000804017f */
[----:B---3--:R-:W-:Y:S05]  /*d000*/  @!P2 BRA `(.L_x_6407) ;  /* 0x000000bc00aca947 */ /* 0x008fea0003800000 */
.L_x_6406:
[----:B------:R-:W-:Y:S05]  /*d010*/  BSYNC B1 ;  /* 0x0000000000017941 */ /* 0x000fea0003800000 */
.L_x_6405:
[C---:B------:R-:W-:Y:S01]  /*d020*/  R2UR UR6, R14.reuse ;  /* 0x000000000e0672ca */ /* 0x040fe200000e0000 */
[----:B------:R-:W-:Y:S01]  /*d030*/  WARPGROUP.ARRIVE ;  /* 0x00000000000079c5 */ /* 0x000fe20000000000 */
[----:B------:R-:W-:Y:S01]  /*d040*/  R2UR UR7, R15 ;  /* 0x000000000f0772ca */ /* 0x000fe200000e0000 */
[----:B------:R-:W-:Y:S01]  /*d050*/  VIADD R20, R14, 0x2 ;  /* 0x000000020e147836 */ /* 0x000fe20000000000 */
[----:B------:R-:W-:Y:S01]  /*d060*/  R2UR UR4, R4 ;  /* 0x00000000040472ca */ /* 0x000fe200000e0000 */
[----:B------:R-:W-:Y:S01]  /*d070*/  IMAD.MOV.U32 R15, RZ, RZ, 0x40000040 ;  /* 0x40000040ff0f7424 */ /* 0x000fe200078e00ff */
[----:B------:R-:W-:Y:S02]  /*d080*/  R2UR UR5, R5 ;  /* 0x00000000050572ca */ /* 0x000fe400000e0000 */
[----:B0-----:R-:W-:Y:S02]  /*d090*/  MOV R21, 0x40000040 ;  /* 0x4000004000157802 */ /* 0x001fe40000000f00 */
[----:B------:R-:W-:-:S04]  /*d0a0*/  IADD3 R227, -R194, RZ, RZ ;  /* 0x000000ffc2e37210 */ /* 0x000fc80007ffe1ff */
[----:B------:R-:W-:-:S05]  /*d0b0*/  ISETP.NE.AND P2, PT, R192, R227, PT ;  /* 0x000000e3c000720c */ /* 0x000fca0003f45270 */
        /* <DEDUP_REMOVED lines=29> */
[----:B-1----:R-:W-:Y:S01]  /*d290*/  FMUL.FTZ R212, R157, UR38 ;  /* 0x000000269dd47c20 */ /* 0x002fe20008410000 */
        /* <DEDUP_REMOVED lines=34> */
[----:B----4-:R-:W-:-:S07]  /*d4c0*/  FMNMX.FTZ R15, R156, R15, !PT ;  /* 0x0000000f9c0f7209 */ /* 0x010fce0007810000 */
[----:B------:R-:W4:Y:S01]  /*d4d0*/  MUFU.TANH R224, R224 ;  /* 0x000000e000e07308 */ /* 0x000f220000002400 */
[----:B0-----:R-:W-:-:S07]  /*d4e0*/  FMNMX.FTZ R15, R212, R15, !PT ;  /* 0x0000000fd40f7209 */ /* 0x001fce0007810000 */
[----:B------:R-:W0:Y:S01]  /*d4f0*/  MUFU.TANH R164, R164 ;  /* 0x000000a400a47308 */ /* 0x000e220000002400 */
[----:B-1----:R-:W-:-:S07]  /*d500*/  FMNMX.FTZ R15, R160, R15, !PT ;  /* 0x0000000fa00f7209 */ /* 0x002fce0007810000 */
        /* <DEDUP_REMOVED lines=21> */
[----:B0-----:R-:W-:-:S05]  /*d660*/  FMNMX.FTZ R15, R234, R15, !PT ;  /* 0x0000000fea0f7209 */ /* 0x001fca0007810000 */
[----:B------:R-:W0:Y:S02]  /*d670*/  SHFL.BFLY PT, R14, R15, 0x2, 0x1f ;  /* 0x0c401f000f0e7f89 */ /* 0x000e2400000e0000 */
[----:B------:R-:W5:Y:S08]  /*d680*/  MUFU.TANH R158, R158 ;  /* 0x0000009e009e7308 */ /* 0x000f700000002400 */
[----:B------:R-:W2:Y:S08]  /*d690*/  MUFU.TANH R222, R222 ;  /* 0x000000de00de7308 */ /* 0x000eb00000002400 */
[----:B------:R-:W3:Y:S01]  /*d6a0*/  MUFU.TANH R162, R162 ;  /* 0x000000a200a27308 */ /* 0x000ee20000002400 */
[----:B0-----:R-:W-:-:S02]  /*d6b0*/  FMNMX.FTZ R14, R15, R14, !PT ;  /* 0x0000000e0f0e7209 */ /* 0x001fc40007810000 */
[----:B-1----:R-:W-:-:S05]  /*d6c0*/  FMNMX.FTZ R15, R152, R213, !PT ;  /* 0x000000d5980f7209 */ /* 0x002fca0007810000 */
[----:B------:R-:W0:Y:S01]  /*d6d0*/  MUFU.TANH R236, R236 ;  /* 0x000000ec00ec7308 */ /* 0x000e220000002400 */
[----:B------:R-:W1:Y:S01]  /*d6e0*/  SHFL.BFLY PT, R159, R14, 0x1, 0x1f ;  /* 0x0c201f000e9f7f89 */ /* 0x000e6200000e0000 */
[----:B----4-:R-:W-:-:S04]  /*d6f0*/  FMNMX.FTZ R15, R154, R15, !PT ;  /* 0x0000000f9a0f7209 */ /* 0x010fc80007810000 */
[----:B-----5:R-:W-:Y:S02]  /*d700*/  FMNMX.FTZ R15, R158, R15, !PT ;  /* 0x0000000f9e0f7209 */ /* 0x020fe40007810000 */
[----:B------:R-:W4:Y:S02]  /*d710*/  MUFU.TANH R166, R166 ;  /* 0x000000a600a67308 */ /* 0x000f240000002400 */
[----:B--2---:R-:W-:-:S04]  /*d720*/  FMNMX.FTZ R15, R222, R15, !PT ;  /* 0x0000000fde0f7209 */ /* 0x004fc80007810000 */
[----:B---3--:R-:W-:Y:S02]  /*d730*/  FMNMX.FTZ R15, R162, R15, !PT ;  /* 0x0000000fa20f7209 */ /* 0x008fe40007810000 */
[----:B------:R-:W2:Y:S02]  /*d740*/  MUFU.TANH R21, R21 ;  /* 0x0000001500157308 */ /* 0x000ea40000002400 */
[----:B0-----:R-:W-:Y:S01]  /*d750*/  FMNMX.FTZ R161, R236, R15, !PT ;  /* 0x0000000feca17209 */ /* 0x001fe20007810000 */
[----:B------:R-:W-:-:S05]  /*d760*/  IMAD.U32 R15, RZ, RZ, UR36 ;  /* 0x00000024ff0f7e24 */ /* 0x000fca000f8e00ff */
[----:B------:R-:W0:Y:S01]  /*d770*/  MUFU.TANH R170, R170 ;  /* 0x000000aa00aa7308 */ /* 0x000e220000002400 */
[----:B----4-:R-:W-:Y:S02]  /*d780*/  FMNMX.FTZ R161, R166, R161, !PT ;  /* 0x000000a1a6a17209 */ /* 0x010fe40007810000 */
[----:B-1----:R-:W-:Y:S01]  /*d790*/  FMNMX.FTZ R14, R14, R159, !PT ;  /* 0x0000009f0e0e7209 */ /* 0x002fe20007810000 */
[----:B------:R-:W-:-:S04]  /*d7a0*/  FMUL.FTZ R159, R183, UR38 ;  /* 0x00000026b79f7c20 */ /* 0x000fc80008410000 */
[----:B------:R-:W1:Y:S01]  /*d7b0*/  MUFU.TANH R153, R153 ;  /* 0x0000009900997308 */ /* 0x000e620000002400 */
[----:B------:R-:W-:Y:S01]  /*d7c0*/  FADD.FTZ R163, -R14, R187 ;  /* 0x000000bb0ea37221 */ /* 0x000fe20000010100 */
[----:B--2---:R-:W-:-:S03]  /*d7d0*/  FMNMX.FTZ R165, R21, R161, !PT ;  /* 0x000000a115a57209 */ /* 0x004fc60007810000 */
[-C--:B------:R-:W-:Y:S01]  /*d7e0*/  FMUL.FTZ R169, R163, R15.reuse ;  /* 0x0000000fa3a97220 */ /* 0x080fe20000410000 */
[-C--:B------:R-:W-:Y:S02]  /*d7f0*/  FMUL.FTZ R163, R14, R15.reuse ;  /* 0x0000000f0ea37220 */ /* 0x080fe40000410000 */
[----:B------:R-:W2:Y:S02]  /*d800*/  MUFU.TANH R174, R174 ;  /* 0x000000ae00ae7308 */ /* 0x000ea40000002400 */
[--C-:B------:R-:W-:Y:S01]  /*d810*/  FFMA.FTZ R171, R20, R15, -R163.reuse ;  /* 0x0000000f14ab7223 */ /* 0x100fe200000108a3 */
[----:B0-----:R-:W-:Y:S01]  /*d820*/  FMNMX.FTZ R20, R170, R165, !PT ;  /* 0x000000a5aa147209 */ /* 0x001fe20007810000 */
[-CC-:B------:R-:W-:Y:S01]  /*d830*/  FFMA.FTZ R212, R212, R15.reuse, -R163.reuse ;  /* 0x0000000fd4d47223 */ /* 0x180fe200000108a3 */
[-CC-:B------:R-:W-:Y:S01]  /*d840*/  FFMA.FTZ R186, R186, R15.reuse, -R163.reuse ;  /* 0x0000000fbaba7223 */ /* 0x180fe200000108a3 */
[-CC-:B------:R-:W-:Y:S01]  /*d850*/  FFMA.FTZ R156, R156, R15.reuse, -R163.reuse ;  /* 0x0000000f9c9c7223 */ /* 0x180fe200000108a3 */
[-CC-:B------:R-:W-:Y:S01]  /*d860*/  FFMA.FTZ R160, R160, R15.reuse, -R163.reuse ;  /* 0x0000000fa0a07223 */ /* 0x180fe200000108a3 */
[----:B------:R-:W0:Y:S01]  /*d870*/  MUFU.TANH R155, R155 ;  /* 0x0000009b009b7308 */ /* 0x000e220000002400 */
        /* <DEDUP_REMOVED lines=8> */
[----:B--2---:R-:W-:Y:S01]  /*d900*/  FMNMX.FTZ R20, R174, R167, !PT ;  /* 0x000000a7ae147209 */ /* 0x004fe20007810000 */
[-CC-:B------:R-:W-:Y:S01]  /*d910*/  FFMA.FTZ R176, R176, R15.reuse, -R163.reuse ;  /* 0x0000000fb0b07223 */ /* 0x180fe200000108a3 */
[-CC-:B------:R-:W-:Y:S01]  /*d920*/  FFMA.FTZ R179, R232, R15.reuse, -R163.reuse ;  /* 0x0000000fe8b37223 */ /* 0x180fe200000108a3 */
[----:B------:R-:W-:-:S04]  /*d930*/  FFMA.FTZ R180, R180, R15, -R163 ;  /* 0x0000000fb4b47223 */ /* 0x000fc800000108a3 */
[----:B------:R-:W2:Y:S01]  /*d940*/  MUFU.TANH R157, R157 ;  /* 0x0000009d009d7308 */ /* 0x000ea20000002400 */
[----:B0-----:R-:W-:-:S07]  /*d950*/  FMNMX.FTZ R167, R155, R20, !PT ;  /* 0x000000149ba77209 */ /* 0x001fce0007810000 */
[----:B------:R-:W0:Y:S01]  /*d960*/  MUFU.TANH R182, R182 ;  /* 0x000000b600b67308 */ /* 0x000e220000002400 */
[----:B-1----:R-:W-:-:S07]  /*d970*/  FMNMX.FTZ R20, R178, R167, !PT ;  /* 0x000000a7b2147209 */ /* 0x002fce0007810000 */
[----:B------:R-:W1:Y:S01]  /*d980*/  MUFU.TANH R159, R159 ;  /* 0x0000009f009f7308 */ /* 0x000e620000002400 */
[----:B--2---:R-:W-:-:S07]  /*d990*/  FMNMX.FTZ R167, R157, R20, !PT ;  /* 0x000000149da77209 */ /* 0x004fce0007810000 */
[----:B------:R2:W3:Y:S01]  /*d9a0*/  MUFU.EX2 R161, R169 ;  /* 0x000000a900a17308 */ /* 0x0004e20000000800 */
[----:B0-----:R-:W-:-:S07]  /*d9b0*/  FMNMX.FTZ R20, R182, R167, !PT ;  /* 0x000000a7b6147209 */ /* 0x001fce0007810000 */
[----:B------:R-:W-:Y:S01]  /*d9c0*/  MUFU.EX2 R167, R212 ;  /* 0x000000d400a77308 */ /* 0x000fe20000000800 */
[----:B-1----:R-:W-:-:S05]  /*d9d0*/  FMNMX.FTZ R20, R159, R20, !PT ;  /* 0x000000149f147209 */ /* 0x002fca0007810000 */
[----:B--2---:R-:W0:Y:S02]  /*d9e0*/  SHFL.BFLY PT, R169, R20, 0x2, 0x1f ;  /* 0x0c401f0014a97f89 */ /* 0x004e2400000e0000 */
[----:B------:R1:W2:Y:S01]  /*d9f0*/  MUFU.EX2 R165, R171 ;  /* 0x000000ab00a57308 */ /* 0x0002a20000000800 */
[-C--:B---3--:R-:W-:Y:S01]  /*da00*/  FMUL.FTZ R24, R24, R161.reuse ;  /* 0x000000a118187220 */ /* 0x088fe20000410000 */
[-C--:B------:R-:W-:Y:S01]  /*da10*/  FMUL.FTZ R25, R25, R161.reuse ;  /* 0x000000a119197220 */ /* 0x080fe20000410000 */
        /* <DEDUP_REMOVED lines=9> */
[-C--:B------:R-:W-:Y:S01]  /*dab0*/  FMUL.FTZ R40, R40, R161.reuse ;  /* 0x000000a128287220 */ /* 0x080fe20000410000 */
[-C--:B------:R-:W-:Y:S01]  /*dac0*/  FMUL.FTZ R41, R41, R161.reuse ;  /* 0x000000a129297220 */ /* 0x080fe20000410000 */
[-C--:B------:R-:W-:Y:S01]  /*dad0*/  FMUL.FTZ R44, R44, R161.reuse ;  /* 0x000000a12c2c7220 */ /* 0x080fe20000410000 */
[----:B------:R-:W-:Y:S01]  /*dae0*/  FMUL.FTZ R45, R45, R161 ;  /* 0x000000a12d2d7220 */ /* 0x000fe20000410000 */
[----:B------:R-:W-:Y:S01]  /*daf0*/  MUFU.EX2 R156, R156 ;  /* 0x0000009c009c7308 */ /* 0x000fe20000000800 */
[----:B--2---:R-:W-:Y:S01]  /*db00*/  FFMA.FTZ R3, R161, R3, R165 ;  /* 0x00000003a1037223 */ /* 0x004fe200000100a5 */
[-C--:B------:R-:W-:Y:S01]  /*db10*/  FMUL.FTZ R48, R48, R161.reuse ;  /* 0x000000a130307220 */ /* 0x080fe20000410000 */
[-C--:B------:R-:W-:Y:S01]  /*db20*/  FMUL.FTZ R49, R49, R161.reuse ;  /* 0x000000a131317220 */ /* 0x080fe20000410000 */
[-C--:B------:R-:W-:Y:S01]  /*db30*/  FMUL.FTZ R52, R52, R161.reuse ;  /* 0x000000a134347220 */ /* 0x080fe20000410000 */
[----:B------:R-:W-:Y:S01]  /*db40*/  FMUL.FTZ R53, R53, R161 ;  /* 0x000000a135357220 */ /* 0x000fe20000410000 */
[----:B0-----:R-:W-:Y:S01]  /*db50*/  FMNMX.FTZ R169, R20, R169, !PT ;  /* 0x000000a914a97209 */ /* 0x001fe20007810000 */
[-C--:B------:R-:W-:Y:S01]  /*db60*/  FMUL.FTZ R56, R56, R161.reuse ;  /* 0x000000a138387220 */ /* 0x080fe20000410000 */
[----:B------:R-:W-:Y:S01]  /*db70*/  MUFU.EX2 R160, R160 ;  /* 0x000000a000a07308 */ /* 0x000fe20000000800 */
[----:B---3--:R-:W-:Y:S01]  /*db80*/  FADD.FTZ R3, R186, R3 ;  /* 0x00000003ba037221 */ /* 0x008fe20000010000 */
        /* <DEDUP_REMOVED lines=35> */
[-CC-:B------:R-:W-:Y:S01]  /*ddc0*/  FFMA.FTZ R212, R152, R15.reuse, -R225.reuse ;  /* 0x0000000f98d47223 */ /* 0x180fe200000108e1 */
[----:B------:R-:W-:Y:S01]  /*ddd0*/  FFMA.FTZ R181, R154, R15, -R225 ;  /* 0x0000000f9ab57223 */ /* 0x000fe200000108e1 */
[----:B------:R-:W-:-:S02]  /*dde0*/  @!P1 VIADD R152, R184, 0x28c40 ;  /* 0x00028c40b8989836 */ /* 0x000fc40000000000 */
[-CC-:B------:R-:W-:Y:S01]  /*ddf0*/  FFMA.FTZ R183, R158, R15.reuse, -R225.reuse ;  /* 0x0000000f9eb77223 */ /* 0x180fe200000108e1 */
[-CC-:B------:R-:W-:Y:S01]  /*de00*/  FFMA.FTZ R226, R21, R15.reuse, -R225.reuse ;  /* 0x0000000f15e27223 */ /* 0x180fe200000108e1 */
[----:B------:R-:W0:Y:S01]  /*de10*/  MUFU.EX2 R169, R169 ;  /* 0x000000a900a97308 */ /* 0x000e220000000800 */
[-CC-:B------:R-:W-:Y:S01]  /*de20*/  FFMA.FTZ R21, R170, R15.reuse, -R225.reuse ;  /* 0x0000000faa157223 */ /* 0x180fe200000108e1 */
[-CC-:B------:R-:W-:Y:S01]  /*de30*/  FFMA.FTZ R170, R153, R15.reuse, -R225.reuse ;  /* 0x0000000f99aa7223 */ /* 0x180fe200000108e1 */
[----:B------:R-:W-:Y:S01]  /*de40*/  @!P1 PRMT R152, RZ, 0x654, R152 ;  /* 0x00000654ff989816 */ /* 0x000fe20000000098 */
[----:B------:R-:W-:Y:S02]  /*de50*/  @!P2 IMAD R153, R223, 0x40, R190 ;  /* 0x00000040df99a824 */ /* 0x000fe400078e02be */
[-CC-:B------:R-:W-:Y:S01]  /*de60*/  FFMA.FTZ R222, R222, R15.reuse, -R225.reuse ;  /* 0x0000000fdede7223 */ /* 0x180fe200000108e1 */
[-CC-:B------:R-:W-:Y:S01]  /*de70*/  FFMA.FTZ R187, R162, R15.reuse, -R225.reuse ;  /* 0x0000000fa2bb7223 */ /* 0x180fe200000108e1 */
[----:B------:R1:W-:Y:S01]  /*de80*/  @!P1 SYNCS.ARRIVE.TRANS64.RED.A1T0 RZ, [R152+URZ], RZ ;  /* 0x000000ff98ff99a7 */ /* 0x0003e2000810043f */
[----:B------:R-:W2:Y:S01]  /*de90*/  MUFU.EX2 R212, R212 ;  /* 0x000000d400d47308 */ /* 0x000ea20000000800 */
[-CC-:B------:R-:W-:Y:S01]  /*dea0*/  FFMA.FTZ R224, R236, R15.reuse, -R225.reuse ;  /* 0x0000000fece07223 */ /* 0x180fe200000108e1 */
[-CC-:B------:R-:W-:Y:S01]  /*deb0*/  FFMA.FTZ R213, R166, R15.reuse, -R225.reuse ;  /* 0x0000000fa6d57223 */ /* 0x180fe200000108e1 */
[-CC-:B------:R-:W-:Y:S01]  /*dec0*/  FFMA.FTZ R174, R174, R15.reuse, -R225.reuse ;  /* 0x0000000faeae7223 */ /* 0x180fe200000108e1 */
[-CC-:B------:R-:W-:Y:S01]  /*ded0*/  FFMA.FTZ R155, R155, R15.reuse, -R225.reuse ;  /* 0x0000000f9b9b7223 */ /* 0x180fe200000108e1 */
[-CC-:B------:R-:W-:Y:S01]  /*dee0*/  FFMA.FTZ R178, R178, R15.reuse, -R225.reuse ;  /* 0x0000000fb2b27223 */ /* 0x180fe200000108e1 */
[-CC-:B------:R-:W-:Y:S01]  /*def0*/  FFMA.FTZ R157, R157, R15.reuse, -R225.reuse ;  /* 0x0000000f9d9d7223 */ /* 0x180fe200000108e1 */
[----:B-1----:R-:W-:Y:S01]  /*df00*/  @!P2 LEA R152, R153, R2, 0x2 ;  /* 0x000000029998a211 */ /* 0x002fe200078e10ff */
[----:B------:R-:W1:Y:S01]  /*df10*/  MUFU.EX2 R181, R181 ;  /* 0x000000b500b57308 */ /* 0x000e620000000800 */
[-CC-:B------:R-:W-:Y:S01]  /*df20*/  FFMA.FTZ R182, R182, R15.reuse, -R225.reuse ;  /* 0x0000000fb6b67223 */ /* 0x180fe200000108e1 */
[----:B------:R-:W-:Y:S01]  /*df30*/  FFMA.FTZ R159, R159, R15, -R225 ;  /* 0x0000000f9f9f7223 */ /* 0x000fe200000108e1 */
[-C--:B------:R-:W-:Y:S01]  /*df40*/  FMUL.FTZ R109, R109, R161.reuse ;  /* 0x000000a16d6d7220 */ /* 0x080fe20000410000 */
[----:B------:R-:W-:Y:S01]  /*df50*/  @!P2 STS [R152+0x28800], R161 ;  /* 0x028800a19800a388 */ /* 0x000fe20000000800 */
[-C--:B------:R-:W-:Y:S01]  /*df60*/  FMUL.FTZ R112, R112, R161.reuse ;  /* 0x000000a170707220 */ /* 0x080fe20000410000 */
[-C--:B------:R-:W-:Y:S01]  /*df70*/  FMUL.FTZ R113, R113, R161.reuse ;  /* 0x000000a171717220 */ /* 0x080fe20000410000 */
[-C--:B------:R-:W-:Y:S01]  /*df80*/  FMUL.FTZ R116, R116, R161.reuse ;  /* 0x000000a174747220 */ /* 0x080fe20000410000 */
[----:B------:R-:W3:Y:S01]  /*df90*/  MUFU.EX2 R183, R183 ;  /* 0x000000b700b77308 */ /* 0x000ee20000000800 */
[----:B0-----:R0:W-:Y:S01]  /*dfa0*/  @!P2 STS [R152+0x28820], R169 ;  /* 0x028820a99800a388 */ /* 0x0011e20000000800 */
[----:B--2---:R-:W-:Y:S01]  /*dfb0*/  FFMA.FTZ R0, R169, R0, R212 ;  /* 0x00000000a9007223 */ /* 0x004fe200000100d4 */
        /* <DEDUP_REMOVED lines=8> */
[----:B0-----:R-:W-:Y:S01]  /*e040*/  FADD.FTZ R152, R156, R3 ;  /* 0x000000039c987221 */ /* 0x001fe20000010000 */
[-C--:B------:R-:W-:Y:S01]  /*e050*/  FMUL.FTZ R129, R129, R161.reuse ;  /* 0x000000a181817220 */ /* 0x080fe20000410000 */
[-C--:B------:R-:W-:Y:S01]  /*e060*/  FMUL.FTZ R132, R132, R161.reuse ;  /* 0x000000a184847220 */ /* 0x080fe20000410000 */
[-C--:B------:R-:W-:Y:S01]  /*e070*/  FMUL.FTZ R133, R133, R161.reuse ;  /* 0x000000a185857220 */ /* 0x080fe20000410000 */
[----:B------:R-:W-:Y:S01]  /*e080*/  FADD.FTZ R3, R167, R152 ;  /* 0x00000098a7037221 */ /* 0x000fe20000010000 */
[----:B------:R-:W0:Y:S01]  /*e090*/  MUFU.EX2 R187, R187 ;  /* 0x000000bb00bb7308 */ /* 0x000e220000000800 */
[-C--:B------:R-:W-:Y:S01]  /*e0a0*/  FMUL.FTZ R136, R136, R161.reuse ;  /* 0x000000a188887220 */ /* 0x080fe20000410000 */
[-C--:B------:R-:W-:Y:S01]  /*e0b0*/  FMUL.FTZ R137, R137, R161.reuse ;  /* 0x000000a189897220 */ /* 0x080fe20000410000 */
[----:B------:R-:W-:Y:S01]  /*e0c0*/  FADD.FTZ R152, R160, R3 ;  /* 0x00000003a0987221 */ /* 0x000fe20000010000 */
[----:B---3--:R-:W-:Y:S01]  /*e0d0*/  FADD.FTZ R3, R183, R0 ;  /* 0x00000000b7037221 */ /* 0x008fe20000010000 */
[-C--:B------:R-:W-:Y:S01]  /*e0e0*/  FMUL.FTZ R140, R140, R161.reuse ;  /* 0x000000a18c8c7220 */ /* 0x080fe20000410000 */
[-C--:B------:R-:W-:Y:S01]  /*e0f0*/  FMUL.FTZ R141, R141, R161.reuse ;  /* 0x000000a18d8d7220 */ /* 0x080fe20000410000 */
[----:B------:R-:W-:Y:S01]  /*e100*/  FADD.FTZ R153, R171, R152 ;  /* 0x00000098ab997221 */ /* 0x000fe20000010000 */
[----:B------:R-:W1:Y:S01]  /*e110*/  MUFU.EX2 R224, R224 ;  /* 0x000000e000e07308 */ /* 0x000e620000000800 */
[----:B--2---:R-:W-:Y:S01]  /*e120*/  FADD.FTZ R0, R222, R3 ;  /* 0x00000003de007221 */ /* 0x004fe20000010000 */
[-C--:B------:R-:W-:Y:S01]  /*e130*/  FMUL.FTZ R144, R144, R161.reuse ;  /* 0x000000a190907220 */ /* 0x080fe20000410000 */
[----:B------:R-:W-:Y:S01]  /*e140*/  FADD.FTZ R152, R164, R153 ;  /* 0x00000099a4987221 */ /* 0x000fe20000010000 */
[-C--:B------:R-:W-:Y:S01]  /*e150*/  FMUL.FTZ R145, R145, R161.reuse ;  /* 0x000000a191917220 */ /* 0x080fe20000410000 */
[-C--:B------:R-:W-:Y:S01]  /*e160*/  FMUL.FTZ R148, R148, R161.reuse ;  /* 0x000000a194947220 */ /* 0x080fe20000410000 */
[----:B------:R-:W-:Y:S01]  /*e170*/  FMUL.FTZ R149, R149, R161 ;  /* 0x000000a195957220 */ /* 0x000fe20000410000 */
[----:B------:R-:W-:Y:S01]  /*e180*/  FADD.FTZ R153, R173, R152 ;  /* 0x00000098ad997221 */ /* 0x000fe20000010000 */
[----:B------:R-:W2:Y:S01]  /*e190*/  MUFU.EX2 R213, R213 ;  /* 0x000000d500d57308 */ /* 0x000ea20000000800 */
[----:B0-----:R-:W-:Y:S01]  /*e1a0*/  FADD.FTZ R3, R187, R0 ;  /* 0x00000000bb037221 */ /* 0x001fe20000010000 */
[----:B------:R-:W-:Y:S01]  /*e1b0*/  F2FP.F16.F32.PACK_AB R158, R173, R164 ;  /* 0x000000a4ad9e723e */ /* 0x000fe200000000ff */
[----:B------:R-:W-:Y:S01]  /*e1c0*/  FADD.FTZ R152, R168, R153 ;  /* 0x00000099a8987221 */ /* 0x000fe20000010000 */
        /* <DEDUP_REMOVED lines=68> */
[----:B------:R2:W3:Y:S01]  /*e610*/  MUFU.EX2 R223, R155 ;  /* 0x0000009b00df7308 */ /* 0x0004e20000000800 */
        /* <DEDUP_REMOVED lines=9> */
[----:B--2---:R-:W-:Y:S01]  /*e6b0*/  F2FP.F16.F32.PACK_AB R155, R222, R183 ;  /* 0x000000b7de9b723e */ /* 0x004fe200000000ff */
        /* <DEDUP_REMOVED lines=15> */
[----:B------:R-:W-:-:S02]  /*e7b0*/  F2FP.F16.F32.PACK_AB R162, R177, R172 ;  /* 0x000000acb1a2723e */ /* 0x000fc400000000ff */
[----:B------:R-:W-:-:S04]  /*e7c0*/  F2FP.F16.F32.PACK_AB R164, R179, R176 ;  /* 0x000000b0b3a4723e */ /* 0x000fc800000000ff */
[----:B------:R0:W3:Y:S01]  /*e7d0*/  MUFU.EX2 R225, R157 ;  /* 0x0000009d00e17308 */ /* 0x0000e20000000800 */
[----:B-1----:R-:W-:-:S07]  /*e7e0*/  FADD.FTZ R0, R178, R3 ;  /* 0x00000003b2007221 */ /* 0x002fce0000010000 */
[----:B------:R-:W1:Y:S01]  /*e7f0*/  MUFU.EX2 R163, R163 ;  /* 0x000000a300a37308 */ /* 0x000e620000000800 */
[----:B--2---:R-:W-:Y:S01]  /*e800*/  FADD.FTZ R166, R180, R153 ;  /* 0x00000099b4a67221 */ /* 0x004fe20000010000 */
[----:B------:R-:W-:Y:S01]  /*e810*/  F2FP.F16.F32.PACK_AB R153, R181, R212 ;  /* 0x000000d4b599723e */ /* 0x000fe200000000ff */
[----:B------:R-:W-:Y:S01]  /*e820*/  BAR.SYNC.DEFER_BLOCKING 0xf, 0x100 ;  /* 0x03c4000000007b1d */ /* 0x000fe20000010000 */
[----:B0-----:R-:W-:-:S05]  /*e830*/  F2FP.F16.F32.PACK_AB R157, R224, R187 ;  /* 0x000000bbe09d723e */ /* 0x001fca00000000ff */
[----:B------:R-:W0:Y:S01]  /*e840*/  MUFU.EX2 R167, R182 ;  /* 0x000000b600a77308 */ /* 0x000e220000000800 */
[C---:B---3--:R-:W-:Y:S01]  /*e850*/  FADD.FTZ R0, R225.reuse, R0 ;  /* 0x00000000e1007221 */ /* 0x048fe20000010000 */
[----:B------:R-:W-:-:S06]  /*e860*/  F2FP.F16.F32.PACK_AB R165, R225, R178 ;  /* 0x000000b2e1a5723e */ /* 0x000fcc00000000ff */
[----:B------:R2:W3:Y:S01]  /*e870*/  MUFU.EX2 R168, R159 ;  /* 0x0000009f00a87308 */ /* 0x0004e20000000800 */
[C---:B-1----:R-:W-:Y:S01]  /*e880*/  FADD.FTZ R3, R163.reuse, R166 ;  /* 0x000000a6a3037221 */ /* 0x042fe20000010000 */
[----:B------:R-:W-:Y:S02]  /*e890*/  F2FP.F16.F32.PACK_AB R166, R163, R180 ;  /* 0x000000b4a3a6723e */ /* 0x000fe400000000ff */
[----:B------:R-:W-:Y:S02]  /*e8a0*/  F2FP.F16.F32.PACK_AB R163, R223, R174 ;  /* 0x000000aedfa3723e */ /* 0x000fe400000000ff */
[----:B--2---:R-:W-:Y:S01]  /*e8b0*/  F2FP.F16.F32.PACK_AB R159, R226, R213 ;  /* 0x000000d5e29f723e */ /* 0x004fe200000000ff */
[----:B0-----:R-:W-:Y:S01]  /*e8c0*/  FADD.FTZ R171, R167, R0 ;  /* 0x00000000a7ab7221 */ /* 0x001fe20000010000 */
[----:B------:R0:W-:Y:S04]  /*e8d0*/  STSM.16.M88.4 [R195+0x26800], R152 ;  /* 0x02680098c3007844 */ /* 0x0001e80000000200 */
[----:B------:R0:W-:Y:S01]  /*e8e0*/  STSM.16.M88.4 [R198], R156 ;  /* 0x0000009cc6007844 */ /* 0x0001e20000000200 */
[C---:B---3--:R-:W-:Y:S01]  /*e8f0*/  F2FP.F16.F32.PACK_AB R167, R168.reuse, R167 ;  /* 0x000000a7a8a7723e */ /* 0x048fe200000000ff */
[----:B------:R-:W-:-:S02]  /*e900*/  FADD.FTZ R0, R168, R171 ;  /* 0x000000aba8007221 */ /* 0x000fc40000010000 */
[----:B------:R0:W-:Y:S04]  /*e910*/  STSM.16.M88.4 [R196], R160 ;  /* 0x000000a0c4007844 */ /* 0x0001e80000000200 */
[----:B------:R0:W-:Y:S01]  /*e920*/  STSM.16.M88.4 [R197], R164 ;  /* 0x000000a4c5007844 */ /* 0x0001e20000000200 */
[----:B------:R-:W-:Y:S05]  /*e930*/  @!P0 BRA `(.L_x_6408) ;  /* 0x0000000000048947 */ /* 0x000fea0003800000 */
[----:B------:R-:W-:Y:S01]  /*e940*/  BPT.TRAP 0x1 ;  /* 0x000000040000795c */ /* 0x000fe20000300000 */
.L_x_6408:
[----:B------:R1:W2:Y:S01]  /*e950*/  SYNCS.PHASECHK.TRANS64.TRYWAIT P2, [R184+URZ+0x28c50], R185 ;  /* 0x028c50b9b80075a7 */ /* 0x0002a2000804017f */
[----:B------:R-:W-:Y:S05]  /*e960*/  @!P0 BRA `(.L_x_6409) ;  /* 0x0000000000048947 */ /* 0x000fea0003800000 */
[----:B------:R-:W-:Y:S01]  /*e970*/  BPT.TRAP 0x1 ;  /* 0x000000040000795c */ /* 0x000fe20000300000 */
.L_x_6409:
[----:B------:R-:W-:Y:S04]  /*e980*/  BSSY B1, `(.L_x_6410) ;  /* 0x0000004000017945 */ /* 0x000fe80003800000 */
[----:B--2---:R-:W-:Y:S05]  /*e990*/  @P2 BRA `(.L_x_6411) ;  /* 0x0000000000082947 */ /* 0x004fea0003800000 */
[----:B------:R-:W2:Y:S02]  /*e9a0*/  SYNCS.PHASECHK.TRANS64.TRYWAIT P2, [R184+URZ+0x28c50], R185 ;  /* 0x028c50b9b80075a7 */ /* 0x000ea4000804017f */
[----:B--2---:R-:W-:Y:S05]  /*e9b0*/  @!P2 BRA `(.L_x_6412) ;  /* 0x000000a40054a947 */ /* 0x004fea0003800000 */
.L_x_6411:
[----:B------:R-:W-:Y:S05]  /*e9c0*/  BSYNC B1 ;  /* 0x0000000000017941 */ /* 0x000fea0003800000 */
.L_x_6410:
[----:B------:R-:W-:Y:S01]  /*e9d0*/  IMAD R168, R18, 0x1000, R12 ;  /* 0x0000100012a87824 */ /* 0x000fe200078e020c */
[----:B------:R-:W-:Y:S01]  /*e9e0*/  WARPGROUP.ARRIVE ;  /* 0x00000000000079c5 */ /* 0x000fe20000000000 */
[----:B------:R-:W-:Y:S01]  /*e9f0*/  IMAD.MOV.U32 R169, RZ, RZ, 0x40000040 ;  /* 0x40000040ffa97424 */ /* 0x000fe200078e00ff */
[C---:B------:R-:W-:Y:S01]  /*ea00*/  ISETP.GT.AND P2, PT, R211.reuse, RZ, PT ;  /* 0x000000ffd300720c */ /* 0x040fe20003f44270 */
[----:B------:R-:W-:Y:S01]  /*ea10*/  VIADD R211, R211, 0xffffffff ;  /* 0xffffffffd3d37836 */ /* 0x000fe20000000000 */
[----:B------:R-:W-:Y:S01]  /*ea20*/  R2UR UR6, R168 ;  /* 0x00000000a80672ca */ /* 0x000fe200000e0000 */
[----:B------:R-:W-:Y:S01]  /*ea30*/  IMAD.MOV.U32 R213, RZ, RZ, R20 ;  /* 0x000000ffffd57224 */ /* 0x000fe200078e0014 */
[----:B------:R-:W-:Y:S01]  /*ea40*/  R2UR UR7, R169 ;  /* 0x00000000a90772ca */ /* 0x000fe200000e0000 */
[----:B------:R-:W-:Y:S01]  /*ea50*/  IMAD.MOV.U32 R169, RZ, RZ, 0x40000040 ;  /* 0x40000040ffa97424 */ /* 0x000fe200078e00ff */
[----:B-12---:R-:W-:Y:S01]  /*ea60*/  @!P1 IADD3 R184, R184, 0x28c60, RZ ;  /* 0x00028c60b8b89810 */ /* 0x006fe20007ffe0ff */
[----:B------:R-:W-:Y:S01]  /*ea70*/  IMAD.MOV.U32 R223, RZ, RZ, R18 ;  /* 0x000000ffffdf7224 */ /* 0x000fe200078e0012 */
[----:B------:R-:W-:-:S02]  /*ea80*/  MOV R187, R14 ;  /* 0x0000000e00bb7202 */ /* 0x000fc40000000f00 */
[----:B------:R-:W-:-:S07]  /*ea90*/  @!P1 PRMT R184, RZ, 0x654, R184 ;  /* 0x00000654ffb89816 */ /* 0x000fce00000000b8 */
[----:B------:R-:W-:Y:S03]  /*eaa0*/  HGMMA.64x256x16.F32 R24, R152, gdesc[UR4].tnspB, R24, gsb0 ;  /* 0x43e0000498187df0 */ /* 0x000fe60008000818 */
[----:B------:R-:W-:Y:S02]  /*eab0*/  WARPGROUP.DEPBAR.LE gsb0, 0x0 ;  /* 0x00008000000079c5 */ /* 0x000fe40000010000 */
[----:B0-----:R-:W-:Y:S01]  /*eac0*/  IMAD.MOV.U32 R153, RZ, RZ, 0x40000040 ;  /* 0x40000040ff997424 */ /* 0x001fe200078e00ff */
[----:B------:R-:W-:Y:S01]  /*ead0*/  IADD3 R152, R168, 0x80, RZ ;  /* 0x00000080a8987810 */ /* 0x000fe20007ffe0ff */
[----:B------:R-:W-:-:S03]  /*eae0*/  WARPGROUP.ARRIVE ;  /* 0x00000000000079c5 */ /* 0x000fc60000000000 */
[----:B------:R-:W-:Y:S01]  /*eaf0*/  R2UR UR6, R152 ;  /* 0x00000000980672ca */ /* 0x000fe200000e0000 */
[C---:B------:R-:W-:Y:S01]  /*eb00*/  VIADD R152, R168.reuse, 0x100 ;  /* 0x00000100a8987836 */ /* 0x040fe20000000000 */
[----:B------:R-:W-:Y:S01]  /*eb10*/  R2UR UR7, R153 ;  /* 0x00000000990772ca */ /* 0x000fe200000e0000 */
[----:B------:R-:W-:Y:S01]  /*eb20*/  VIADD R168, R168, 0x180 ;  /* 0x00000180a8a87836 */ /* 0x000fe20000000000 */
[----:B------:R-:W-:-:S14]  /*eb30*/  MOV R153, 0x40000040 ;  /* 0x4000004000997802 */ /* 0x000fdc0000000f00 */
        /* <DEDUP_REMOVED lines=24> */
.L_x_6402:
[----:B------:R-:W-:Y:S05]  /*ecc0*/  BSYNC B0 ;  /* 0x0000000000007941 */ /* 0x000fea0003800000 */
.L_x_6401:
[----:B------:R-:W3:Y:S01]  /*ecd0*/  SHFL.BFLY PT, R4, R3, 0x2, 0x1f ;  /* 0x0c401f0003047f89 */ /* 0x000ee200000e0000 */
[----:B------:R-:W-:Y:S01]  /*ece0*/  IMAD.MOV.U32 R167, RZ, RZ, -0x800000 ;  /* 0xff800000ffa77424 */ /* 0x000fe200078e00ff */
[----:B------:R-:W-:Y:S01]  /*ecf0*/  MOV R169, 0xff800000 ;  /* 0xff80000000a97802 */ /* 0x000fe20000000f00 */
[----:B------:R-:W-:Y:S01]  /*ed00*/  VIADD R206, R206, 0x1 ;  /* 0x00000001cece7836 */ /* 0x000fe20000000000 */
[----:B------:R-:W4:Y:S01]  /*ed10*/  SHFL.BFLY PT, R7, R0, 0x2, 0x1f ;  /* 0x0c401f0000077f89 */ /* 0x000f2200000e0000 */
[----:B------:R-:W-:Y:S08]  /*ed20*/  BAR.ARV 0x8, 0xa0 ;  /* 0x0202800000007b1d */ /* 0x000ff00000002000 */
[----:B------:R-:W-:Y:S01]  /*ed30*/  BAR.SYNC.DEFER_BLOCKING 0xf, 0x100 ;  /* 0x03c4000000007b1d */ /* 0x000fe20000010000 */
[----:B---3--:R-:W-:Y:S01]  /*ed40*/  FADD.FTZ R4, R4, R3 ;  /* 0x0000000304047221 */ /* 0x008fe20000010000 */
[----:B------:R-:W-:Y:S01]  /*ed50*/  MOV R3, RZ ;  /* 0x000000ff00037202 */ /* 0x000fe20000000f00 */
[----:B----4-:R-:W-:-:S03]  /*ed60*/  FADD.FTZ R7, R7, R0 ;  /* 0x0000000007077221 */ /* 0x010fc60000010000 */
[----:B------:R-:W3:Y:S04]  /*ed70*/  SHFL.BFLY PT, R5, R4, 0x1, 0x1f ;  /* 0x0c201f0004057f89 */ /* 0x000ee800000e0000 */
[----:B------:R-:W4:Y:S01]  /*ed80*/  SHFL.BFLY PT, R6, R7, 0x1, 0x1f ;  /* 0x0c201f0007067f89 */ /* 0x000f2200000e0000 */
[----:B---3--:R-:W-:Y:S01]  /*ed90*/  FADD.FTZ R9, R4, R5 ;  /* 0x0000000504097221 */ /* 0x008fe20000010000 */
[----:B------:R-:W-:Y:S02]  /*eda0*/  IMAD.MOV R5, RZ, RZ, -R194 ;  /* 0x000000ffff057224 */ /* 0x000fe400078e0ac2 */
[----:B------:R-:W-:Y:S02]  /*edb0*/  VIADD R4, R18, 0x1 ;  /* 0x0000000112047836 */ /* 0x000fe40000000000 */
[----:B----4-:R-:W-:Y:S01]  /*edc0*/  FADD.FTZ R0, R7, R6 ;  /* 0x0000000607007221 */ /* 0x010fe20000010000 */
[----:B------:R-:W-:Y:S01]  /*edd0*/  FSETP.NE.FTZ.AND P2, PT, R9, RZ, PT ;  /* 0x000000ff0900720b */ /* 0x000fe20003f55000 */
[----:B------:R-:W-:Y:S01]  /*ede0*/  IMAD.MOV.U32 R6, RZ, RZ, RZ ;  /* 0x000000ffff067224 */ /* 0x000fe200078e00ff */
[----:B------:R-:W-:-:S02]  /*edf0*/  ISETP.NE.AND P0, PT, R192, R5, PT ;  /* 0x00000005c000720c */ /* 0x000fc40003f05270 */
[----:B------:R-:W-:Y:S02]  /*ee00*/  FSETP.NE.FTZ.AND P3, PT, R0, RZ, PT ;  /* 0x000000ff0000720b */ /* 0x000fe40003f75000 */
[----:B------:R-:W-:-:S04]  /*ee10*/  ISETP.NE.AND P1, PT, R4, 0x2, PT ;  /* 0x000000020400780c */ /* 0x000fc80003f25270 */
[----:B------:R-:W-:-:S03]  /*ee20*/  SEL R8, RZ, 0x1, P1 ;  /* 0x00000001ff087807 */ /* 0x000fc60000800000 */
[----:B------:R-:W3:Y:S01]  /*ee30*/  @P2 MUFU.RCP R3, R9 ;  /* 0x0000000900032308 */ /* 0x000ee20000001000 */
[----:B------:R-:W-:Y:S02]  /*ee40*/  LOP3.LUT R19, R19, R8, RZ, 0x3c, !PT ;  /* 0x0000000813137212 */ /* 0x000fe400078e3cff */
[----:B------:R-:W-:Y:S01]  /*ee50*/  @!P0 LEA R5, R18, R190, 0x6 ;  /* 0x000000be12058211 */ /* 0x000fe200078e30ff */
[C---:B------:R-:W-:Y:S01]  /*ee60*/  @P2 FMUL.FTZ R18, R15.reuse, 0.69314718246459960938 ;  /* 0x3f3172180f122820 */ /* 0x040fe20000410000 */
[----:B0-----:R-:W-:-:S03]  /*ee70*/  @P3 FMUL.FTZ R21, R15, 0.69314718246459960938 ;  /* 0x3f3172180f153820 */ /* 0x001fc60000410000 */
[----:B------:R-:W0:Y:S01]  /*ee80*/  @P3 MUFU.RCP R6, R0 ;  /* 0x0000000000063308 */ /* 0x000e220000001000 */
[----:B------:R-:W-:-:S07]  /*ee90*/  @!P0 IMAD R5, R5, 0x4, R2 ;  /* 0x0000000405058824 */ /* 0x000fce00078e0202 */
[----:B------:R-:W4:Y:S01]  /*eea0*/  @P2 MUFU.LG2 R2, R9 ;  /* 0x0000000900022308 */ /* 0x000f220000000c00 */
[-C--:B---3--:R-:W-:Y:S01]  /*eeb0*/  FMUL.FTZ R174, R32, R3.reuse ;  /* 0x0000000320ae7220 */ /* 0x088fe20000410000 */
[----:B------:R-:W-:Y:S01]  /*eec0*/  @!P0 STS [R5+0x28800], R3 ;  /* 0x0288000305008388 */ /* 0x000fe20000000800 */
[-C--:B------:R-:W-:Y:S01]  /*eed0*/  FMUL.FTZ R177, R24, R3.reuse ;  /* 0x0000000318b17220 */ /* 0x080fe20000410000 */
[-C--:B------:R-:W-:Y:S01]  /*eee0*/  FMUL.FTZ R24, R33, R3.reuse ;  /* 0x0000000321187220 */ /* 0x080fe20000410000 */
[-C--:B------:R-:W-:Y:S01]  /*eef0*/  FMUL.FTZ R175, R25, R3.reuse ;  /* 0x0000000319af7220 */ /* 0x080fe20000410000 */
[-C--:B------:R-:W-:Y:S01]  /*ef00*/  FMUL.FTZ R176, R28, R3.reuse ;  /* 0x000000031cb07220 */ /* 0x080fe20000410000 */
[-C--:B------:R-:W-:Y:S01]  /*ef10*/  FMUL.FTZ R173, R29, R3.reuse ;  /* 0x000000031dad7220 */ /* 0x080fe20000410000 */
[----:B------:R-:W3:Y:S01]  /*ef20*/  @P3 MUFU.LG2 R32, R0 ;  /* 0x0000000000203308 */ /* 0x000ee20000000c00 */
[----:B0-----:R0:W-:Y:S01]  /*ef30*/  @!P0 STS [R5+0x28820], R6 ;  /* 0x0288200605008388 */ /* 0x0011e20000000800 */
        /* <DEDUP_REMOVED lines=65> */
[----:B------:R-:W-:Y:S01]  /*f350*/  FMUL.FTZ R15, R70, R6 ;  /* 0x00000006460f7220 */ /* 0x000fe20000410000 */
[----:B------:R-:W-:Y:S01]  /*f360*/  @P2 FFMA.FTZ R167, R18, R14, R33 ;  /* 0x0000000e12a72223 */ /* 0x000fe20000010021 */
[----:B------:R-:W-:Y:S01]  /*f370*/  PLOP3.LUT P0, PT, PT, PT, PT, 0x8, 0x0 ;  /* 0x000000000000781c */ /* 0x000fe20003f0e170 */
        /* <DEDUP_REMOVED lines=61> */
.L_x_6323:
[----:B------:R-:W-:Y:S05]  /*f750*/  BSYNC B7 ;  /* 0x0000000000077941 */ /* 0x000fea0003800000 */
.L_x_6321:
[----:B------:R-:W0:Y:S08]  /*f760*/  S2UR UR5, SR_CgaCtaId ;  /* 0x00000000000579c3 */ /* 0x000e300000008800 */
[----:B------:R-:W-:Y:S06]  /*f770*/  BAR.SYNC.DEFER_BLOCKING 0x5, 0x120 ;  /* 0x0144800000007b1d */ /* 0x000fec0000010000 */
[----:B------:R-:W-:Y:S01]  /*f780*/  UMOV UR4, 0x400 ;  /* 0x0000040000047882 */ /* 0x000fe20000000000 */
[----:B------:R-:W-:Y:S01]  /*f790*/  BSSY B0, `(.L_x_6414) ;  /* 0x000026d000007945 */ /* 0x000fe20003800000 */
[----:B0-----:R-:W-:-:S06]  /*f7a0*/  ULEA UR4, UR5, UR4, 0x18 ;  /* 0x0000000405047291 */ /* 0x001fcc000f8ec03f */
[----:B------:R-:W-:-:S05]  /*f7b0*/  IMAD.U32 R2, RZ, RZ, UR4 ;  /* 0x00000004ff027e24 */ /* 0x000fca000f8e00ff */
[----:B--2---:R0:W2:Y:S01]  /*f7c0*/  LDS.128 R184, [R2+0x28cd0] ;  /* 0x028cd00002b87984 */ /* 0x0040a20000000c00 */
[----:B------:R-:W-:Y:S06]  /*f7d0*/  BAR.ARV 0x4, 0x120 ;  /* 0x0104800000007b1d */ /* 0x000fec0000002000 */
[----:B------:R-:W-:Y:S05]  /*f7e0*/  @P0 BRA `(.L_x_6415) ;  /* 0x0000001c00100947 */ /* 0x000fea0003800000 */
[----:B-----5:R-:W3:Y:S01]  /*f7f0*/  S2R R33, SR_SWINHI ;  /* 0x0000000000217919 */ /* 0x020ee20000002f00 */
        /* <DEDUP_REMOVED lines=28> */
[C---:B------:R-:W-:Y:S02]  /*f9c0*/  IADD3 R179, P1, R118.reuse, 0x20, RZ ;  /* 0x0000002076b37810 */ /* 0x040fe40007f3e0ff */
[----:B------:R-:W-:Y:S02]  /*f9d0*/  LOP3.LUT R52, R211, 0x380, RZ, 0xc0, !PT ;  /* 0x00000380d3347812 */ /* 0x000fe400078ec0ff */
[----:B------:R-:W-:Y:S02]  /*f9e0*/  IADD3 R183, P4, R118, 0x60, RZ ;  /* 0x0000006076b77810 */ /* 0x000fe40007f9e0ff */
[----:B------:R-:W-:Y:S02]  /*f9f0*/  SHF.R.U64 R44, R44, 0x3, RZ ;  /* 0x000000032c2c7819 */ /* 0x000fe400000012ff */
[----:B------:R-:W-:Y:S01]  /*fa00*/  IADD3 R60, P5, R118, 0x2040, RZ ;  /* 0x00002040763c7810 */ /* 0x000fe20007fbe0ff */
[----:B------:R-:W-:Y:S01]  /*fa10*/  IMAD.X R49, RZ, RZ, R119, P4 ;  /* 0x000000ffff317224 */ /* 0x000fe200020e0677 */
[----:B------:R-:W-:-:S02]  /*fa20*/  LOP3.LUT R40, R179, 0x380, RZ, 0xc0, !PT ;  /* 0x00000380b3287812 */ /* 0x000fc400078ec0ff */
[----:B------:R-:W-:Y:S01]  /*fa30*/  IADD3.X R41, RZ, R119, RZ, P1, !PT ;  /* 0x00000077ff297210 */ /* 0x000fe20000ffe4ff */
[--C-:B------:R-:W-:Y:S01]  /*fa40*/  IMAD.X R61, RZ, RZ, R119.reuse, P5 ;  /* 0x000000ffff3d7224 */ /* 0x100fe200028e0677 */
[----:B------:R-:W-:Y:S02]  /*fa50*/  SHF.R.U64 R52, R52, 0x3, RZ ;  /* 0x0000000334347819 */ /* 0x000fe400000012ff */
[----:B------:R-:W-:Y:S02]  /*fa60*/  IADD3 R68, P1, R118, 0x4000, RZ ;  /* 0x0000400076447810 */ /* 0x000fe40007f3e0ff */
[----:B------:R-:W-:Y:S02]  /*fa70*/  LOP3.LUT R48, R183, 0x380, RZ, 0xc0, !PT ;  /* 0x00000380b7307812 */ /* 0x000fe400078ec0ff */
[----:B------:R-:W-:Y:S01]  /*fa80*/  LOP3.LUT R44, R44, R181, RZ, 0x3c, !PT ;  /* 0x000000b52c2c7212 */ /* 0x000fe200078e3cff */
[----:B------:R-:W-:Y:S01]  /*fa90*/  IMAD.X R69, RZ, RZ, R119, P1 ;  /* 0x000000ffff457224 */ /* 0x000fe200008e0677 */
[----:B------:R-:W-:-:S02]  /*faa0*/  SHF.R.U64 R40, R40, 0x3, RZ ;  /* 0x0000000328287819 */ /* 0x000fc400000012ff */
[----:B------:R-:W-:Y:S02]  /*fab0*/  LOP3.LUT R181, R60, 0x380, RZ, 0xc0, !PT ;  /* 0x000003803cb57812 */ /* 0x000fe400078ec0ff */
[----:B------:R-:W-:Y:S02]  /*fac0*/  IADD3 R56, P6, R118, 0x2020, RZ ;  /* 0x0000202076387810 */ /* 0x000fe40007fde0ff */
[----:B------:R-:W-:Y:S02]  /*fad0*/  LOP3.LUT R52, R52, R211, RZ, 0x3c, !PT ;  /* 0x000000d334347212 */ /* 0x000fe400078e3cff */
[----:B------:R-:W-:Y:S01]  /*fae0*/  LOP3.LUT R33, R118, 0x380, RZ, 0xc0, !PT ;  /* 0x0000038076217812 */ /* 0x000fe200078ec0ff */
[----:B------:R-:W-:Y:S01]  /*faf0*/  IMAD.X R57, RZ, RZ, R119, P6 ;  /* 0x000000ffff397224 */ /* 0x000fe200030e0677 */
[----:B------:R-:W-:Y:S02]  /*fb00*/  SHF.R.U64 R48, R48, 0x3, RZ ;  /* 0x0000000330307819 */ /* 0x000fe400000012ff */
[----:B------:R-:W-:-:S02]  /*fb10*/  LOP3.LUT R211, R68, 0x380, RZ, 0xc0, !PT ;  /* 0x0000038044d37812 */ /* 0x000fc400078ec0ff */
[----:B------:R-:W-:Y:S02]  /*fb20*/  IADD3 R64, P2, R118, 0x2060, RZ ;  /* 0x0000206076407810 */ /* 0x000fe40007f5e0ff */
[----:B------:R-:W-:Y:S02]  /*fb30*/  LOP3.LUT R40, R40, R179, RZ, 0x3c, !PT ;  /* 0x000000b328287212 */ /* 0x000fe400078e3cff */
[----:B------:R-:W-:Y:S02]  /*fb40*/  SHF.R.U64 R181, R181, 0x3, RZ ;  /* 0x00000003b5b57819 */ /* 0x000fe400000012ff */
[----:B------:R-:W-:Y:S02]  /*fb50*/  IADD3 R32, P4, R118, 0x4040, RZ ;  /* 0x0000404076207810 */ /* 0x000fe40007f9e0ff */
[----:B------:R-:W-:Y:S02]  /*fb60*/  LOP3.LUT R179, R56, 0x380, RZ, 0xc0, !PT ;  /* 0x0000038038b37812 */ /* 0x000fe400078ec0ff */
[----:B------:R-:W-:-:S02]  /*fb70*/  SHF.R.U64 R33, R33, 0x3, RZ ;  /* 0x0000000321217819 */ /* 0x000fc400000012ff */
[----:B------:R-:W-:Y:S02]  /*fb80*/  LOP3.LUT R48, R48, R183, RZ, 0x3c, !PT ;  /* 0x000000b730307212 */ /* 0x000fe400078e3cff */
[----:B------:R-:W-:Y:S02]  /*fb90*/  SHF.R.U64 R211, R211, 0x3, RZ ;  /* 0x00000003d3d37819 */ /* 0x000fe400000012ff */
[----:B------:R-:W-:Y:S02]  /*fba0*/  IADD3 R6, P6, R118, 0x6000, RZ ;  /* 0x0000600076067810 */ /* 0x000fe40007fde0ff */
[----:B------:R-:W-:Y:S02]  /*fbb0*/  LOP3.LUT R183, R64, 0x380, RZ, 0xc0, !PT ;  /* 0x0000038040b77812 */ /* 0x000fe400078ec0ff */
[----:B------:R-:W-:Y:S01]  /*fbc0*/  LOP3.LUT R60, R181, R60, RZ, 0x3c, !PT ;  /* 0x0000003cb53c7212 */ /* 0x000fe200078e3cff */
[----:B------:R-:W-:Y:S01]  /*fbd0*/  IMAD.X R111, RZ, RZ, R119, P6 ;  /* 0x000000ffff6f7224 */ /* 0x000fe200030e0677 */
[----:B------:R-:W-:-:S02]  /*fbe0*/  IADD3.X R53, RZ, R119, RZ, P3, !PT ;  /* 0x00000077ff357210 */ /* 0x000fc40001ffe4ff */
[----:B------:R-:W-:Y:S02]  /*fbf0*/  IADD3.X R65, RZ, R119, RZ, P2, !PT ;  /* 0x00000077ff417210 */ /* 0x000fe400017fe4ff */
[----:B------:R-:W-:Y:S02]  /*fc00*/  SHF.R.U64 R179, R179, 0x3, RZ ;  /* 0x00000003b3b37819 */ /* 0x000fe400000012ff */
[----:B------:R-:W-:Y:S02]  /*fc10*/  LOP3.LUT R181, R32, 0x380, RZ, 0xc0, !PT ;  /* 0x0000038020b57812 */ /* 0x000fe400078ec0ff */
[C---:B------:R-:W-:Y:S02]  /*fc20*/  IADD3 R4, P0, R118.reuse, 0x4020, RZ ;  /* 0x0000402076047810 */ /* 0x040fe40007f1e0ff */
[C---:B------:R-:W-:Y:S02]  /*fc30*/  IADD3 R36, P3, R118.reuse, 0x4060, RZ ;  /* 0x0000406076247810 */ /* 0x040fe40007f7e0ff */
[C---:B------:R-:W-:Y:S01]  /*fc40*/  IADD3 R14, P5, R118.reuse, 0x6020, RZ ;  /* 0x00006020760e7810 */ /* 0x040fe20007fbe0ff */
[--C-:B------:R-:W-:Y:S01]  /*fc50*/  IMAD.X R73, RZ, RZ, R119.reuse, P0 ;  /* 0x000000ffff497224 */ /* 0x100fe200000e0677 */
[C---:B------:R-:W-:Y:S01]  /*fc60*/  IADD3 R26, P2, R118.reuse, 0x6040, RZ ;  /* 0x00006040761a7810 */ /* 0x040fe20007f5e0ff */
[----:B------:R-:W-:Y:S01]  /*fc70*/  IMAD.X R107, RZ, RZ, R119, P3 ;  /* 0x000000ffff6b7224 */ /* 0x000fe200018e0677 */
[----:B------:R-:W-:-:S02]  /*fc80*/  IADD3 R30, P1, R118, 0x6060, RZ ;  /* 0x00006060761e7810 */ /* 0x000fc40007f3e0ff */
[----:B------:R-:W-:Y:S01]  /*fc90*/  LOP3.LUT R118, R33, R118, RZ, 0x3c, !PT ;  /* 0x0000007621767212 */ /* 0x000fe200078e3cff */
[--C-:B------:R-:W-:Y:S01]  /*fca0*/  IMAD.X R33, RZ, RZ, R119.reuse, P2 ;  /* 0x000000ffff217224 */ /* 0x100fe200010e0677 */
[----:B------:R-:W-:Y:S01]  /*fcb0*/  LOP3.LUT R68, R211, R68, RZ, 0x3c, !PT ;  /* 0x00000044d3447212 */ /* 0x000fe200078e3cff */
[----:B------:R-:W-:Y:S01]  /*fcc0*/  IMAD.X R37, RZ, RZ, R119, P1 ;  /* 0x000000ffff257224 */ /* 0x000fe200008e0677 */
[----:B------:R-:W-:Y:S02]  /*fcd0*/  SHF.R.U64 R183, R183, 0x3, RZ ;  /* 0x00000003b7b77819 */ /* 0x000fe400000012ff */
[----:B------:R-:W-:Y:S02]  /*fce0*/  LOP3.LUT R211, R6, 0x380, RZ, 0xc0, !PT ;  /* 0x0000038006d37812 */ /* 0x000fe400078ec0ff */
[----:B------:R-:W-:Y:S02]  /*fcf0*/  LOP3.LUT R56, R179, R56, RZ, 0x3c, !PT ;  /* 0x00000038b3387212 */ /* 0x000fe400078e3cff */
[----:B------:R-:W-:-:S02]  /*fd00*/  SHF.R.U64 R181, R181, 0x3, RZ ;  /* 0x00000003b5b57819 */ /* 0x000fc400000012ff */
[----:B------:R-:W-:Y:S02]  /*fd10*/  LOP3.LUT R179, R4, 0x380, RZ, 0xc0, !PT ;  /* 0x0000038004b37812 */ /* 0x000fe400078ec0ff */
[-C--:B------:R-:W-:Y:S02]  /*fd20*/  IADD3.X R103, RZ, R119.reuse, RZ, P4, !PT ;  /* 0x00000077ff677210 */ /* 0x080fe400027fe4ff */
[-C--:B------:R-:W-:Y:S02]  /*fd30*/  IADD3.X R115, RZ, R119.reuse, RZ, P5, !PT ;  /* 0x00000077ff737210 */ /* 0x080fe40002ffe4ff */
[----:B------:R-:W-:Y:S02]  /*fd40*/  MOV R118, R118 ;  /* 0x0000007600767202 */ /* 0x000fe40000000f00 */
[----:B------:R-:W-:Y:S02]  /*fd50*/  LOP3.LUT R64, R183, R64, RZ, 0x3c, !PT ;  /* 0x00000040b7407212 */ /* 0x000fe400078e3cff */
[----:B------:R-:W-:-:S02]  /*fd60*/  SHF.R.U64 R211, R211, 0x3, RZ ;  /* 0x00000003d3d37819 */ /* 0x000fc400000012ff */
[----:B------:R-:W-:Y:S02]  /*fd70*/  LOP3.LUT R27, R14, 0x380, RZ, 0xc0, !PT ;  /* 0x000003800e1b7812 */ /* 0x000fe400078ec0ff */
[----:B------:R-:W-:Y:S02]  /*fd80*/  LOP3.LUT R119, R26, 0x380, RZ, 0xc0, !PT ;  /* 0x000003801a777812 */ /* 0x000fe400078ec0ff */
[----:B------:R-:W-:Y:S02]  /*fd90*/  LOP3.LUT R183, R36, 0x380, RZ, 0xc0, !PT ;  /* 0x0000038024b77812 */ /* 0x000fe400078ec0ff */
[----:B------:R-:W-:Y:S02]  /*fda0*/  LOP3.LUT R102, R181, R32, RZ, 0x3c, !PT ;  /* 0x00000020b5667212 */ /* 0x000fe400078e3cff */
[----:B------:R-:W-:Y:S02]  /*fdb0*/  SHF.R.U64 R179, R179, 0x3, RZ ;  /* 0x00000003b3b37819 */ /* 0x000fe400000012ff */
[----:B------:R-:W-:-:S02]  /*fdc0*/  LOP3.LUT R32, R30, 0x380, RZ, 0xc0, !PT ;  /* 0x000003801e207812 */ /* 0x000fc400078ec0ff */
[----:B------:R-:W-:Y:S02]  /*fdd0*/  LOP3.LUT R110, R211, R6, RZ, 0x3c, !PT ;  /* 0x00000006d36e7212 */ /* 0x000fe400078e3cff */
[----:B------:R-:W-:Y:S02]  /*fde0*/  SHF.R.U64 R27, R27, 0x3, RZ ;  /* 0x000000031b1b7819 */ /* 0x000fe400000012ff */
[----:B------:R-:W-:Y:S02]  /*fdf0*/  SHF.R.U64 R119, R119, 0x3, RZ ;  /* 0x0000000377777819 */ /* 0x000fe400000012ff */
[----:B------:R-:W-:Y:S02]  /*fe00*/  SHF.R.U64 R183, R183, 0x3, RZ ;  /* 0x00000003b7b77819 */ /* 0x000fe400000012ff */
[----:B------:R-:W-:Y:S02]  /*fe10*/  F2FP.F16.F32.PACK_AB R6, R173, R176 ;  /* 0x000000b0ad06723e */ /* 0x000fe400000000ff */
[----:B------:R-:W-:-:S02]  /*fe20*/  LOP3.LUT R72, R179, R4, RZ, 0x3c, !PT ;  /* 0x00000004b3487212 */ /* 0x000fc400078e3cff */
[----:B------:R-:W-:Y:S02]  /*fe30*/  SHF.R.U64 R173, R32, 0x3, RZ ;  /* 0x0000000320ad7819 */ /* 0x000fe400000012ff */
[----:B------:R-:W-:Y:S01]  /*fe40*/  F2FP.F16.F32.PACK_AB R4, R175, R177 ;  /* 0x000000b1af04723e */ /* 0x000fe200000000ff */
[----:B------:R-:W-:Y:S01]  /*fe50*/  BAR.SYNC.DEFER_BLOCKING 0x1, 0x100 ;  /* 0x0044000000007b1d */ /* 0x000fe20000010000 */
[----:B------:R-:W-:Y:S02]  /*fe60*/  LOP3.LUT R114, R27, R14, RZ, 0x3c, !PT ;  /* 0x0000000e1b727212 */ /* 0x000fe400078e3cff */
[----:B------:R-:W-:Y:S02]  /*fe70*/  LOP3.LUT R32, R119, R26, RZ, 0x3c, !PT ;  /* 0x0000001a77207212 */ /* 0x000fe400078e3cff */
[----:B------:R-:W-:Y:S02]  /*fe80*/  LOP3.LUT R106, R183, R36, RZ, 0x3c, !PT ;  /* 0x00000024b76a7212 */ /* 0x000fe400078e3cff */
[----:B------:R-:W-:-:S02]  /*fe90*/  MOV R14, R40 ;  /* 0x00000028000e7202 */ /* 0x000fc40000000f00 */
[----:B------:R-:W-:Y:S02]  /*fea0*/  F2FP.F16.F32.PACK_AB R26, R170, R172 ;  /* 0x000000acaa1a723e */ /* 0x000fe400000000ff */
[----:B------:R-:W-:Y:S02]  /*feb0*/  F2FP.F16.F32.PACK_AB R27, R39, R38 ;  /* 0x00000026271b723e */ /* 0x000fe400000000ff */
[----:B------:R-:W-:Y:S02]  /*fec0*/  LOP3.LUT R36, R173, R30, RZ, 0x3c, !PT ;  /* 0x0000001ead247212 */ /* 0x000fe400078e3cff */
[----:B------:R-:W-:Y:S02]  /*fed0*/  MOV R44, R44 ;  /* 0x0000002c002c7202 */ /* 0x000fe40000000f00 */
[----:B------:R-:W-:Y:S02]  /*fee0*/  F2FP.F16.F32.PACK_AB R30, R164, R166 ;  /* 0x000000a6a41e723e */ /* 0x000fe400000000ff */
[----:B------:R-:W-:-:S02]  /*fef0*/  MOV R48, R48 ;  /* 0x0000003000307202 */ /* 0x000fc40000000f00 */
[----:B------:R-:W-:Y:S02]  /*ff00*/  MOV R52, R52 ;  /* 0x0000003400347202 */ /* 0x000fe40000000f00 */
[----:B------:R-:W-:Y:S01]  /*ff10*/  MOV R56, R56 ;  /* 0x0000003800387202 */ /* 0x000fe20000000f00 */
[----:B------:R3:W-:Y:S01]  /*ff20*/  STSM.16.M88.4 [R118], R4 ;  /* 0x0000000476007844 */ /* 0x0007e20000000200 */
[----:B------:R-:W-:Y:S02]  /*ff30*/  MOV R60, R60 ;  /* 0x0000003c003c7202 */ /* 0x000fe40000000f00 */
[----:B------:R-:W-:Y:S01]  /*ff40*/  MOV R64, R64 ;  /* 0x0000004000407202 */ /* 0x000fe20000000f00 */
[----:B------:R4:W-:Y:S01]  /*ff50*/  STSM.16.M88.4 [R14], R24 ;  /* 0x000000180e007844 */ /* 0x0009e20000000200 */
[----:B------:R-:W-:Y:S02]  /*ff60*/  MOV R68, R68 ;  /* 0x0000004400447202 */ /* 0x000fe40000000f00 */
[----:B------:R-:W-:Y:S01]  /*ff70*/  MOV R72, R72 ;  /* 0x0000004800487202 */ /* 0x000fe20000000f00 */
[----:B------:R1:W-:Y:S01]  /*ff80*/  STSM.16.M88.4 [R44], R28 ;  /* 0x0000001c2c007844 */ /* 0x0003e20000000200 */
[----:B------:R-:W-:-:S02]  /*ff90*/  MOV R41, R106 ;  /* 0x0000006a00297202 */ /* 0x000fc40000000f00 */
[----:B------:R-:W-:Y:S02]  /*ffa0*/  F2FP.F16.F32.PACK_AB R98, R101, R100 ;  /* 0x000000646562723e */ /* 0x000fe400000000ff */
[----:B------:R-:W-:Y:S02]  /*ffb0*/  F2FP.F16.F32.PACK_AB R99, R3, R0 ;  /* 0x000000000363723e */ /* 0x000fe400000000ff */
[----:B------:R-:W-:Y:S02]  /*ffc0*/  F2FP.F16.F32.PACK_AB R104, R105, R104 ;  /* 0x000000686968723e */ /* 0x000fe400000000ff */
[----:B---3--:R-:W-:Y:S02]  /*ffd0*/  F2FP.F16.F32.PACK_AB R4, R162, R165 ;  /* 0x000000a5a204723e */ /* 0x008fe400000000ff */
[----:B------:R-:W-:Y:S02]  /*ffe0*/  F2FP.F16.F32.PACK_AB R5, R51, R50 ;  /* 0x000000323305723e */ /* 0x000fe400000000ff */
[----:B------:R-:W-:-:S02]  /*fff0*/  F2FP.F16.F32.PACK_AB R6, R160, R163 ;  /* 0x000000a3a006723e */ /* 0x000fc400000000ff */
[----:B------:R-:W-:Y:S02]  /*10000*/  F2FP.F16.F32.PACK_AB R7, R55, R54 ;  /* 0x000000363707723e */ /* 0x000fe400000000ff */
[----:B----4-:R-:W-:Y:S02]  /*10010*/  F2FP.F16.F32.PACK_AB R14, R155, R157 ;  /* 0x0000009d9b0e723e */ /* 0x010fe400000000ff */
[----:B------:R-:W-:Y:S01]  /*10020*/  F2FP.F16.F32.PACK_AB R24, R153, R156 ;  /* 0x0000009c9918723e */ /* 0x000fe200000000ff */
[----:B------:R3:W-:Y:S01]  /*10030*/  STSM.16.M88.4 [R48], R4 ;  /* 0x0000000430007844 */ /* 0x0007e20000000200 */
[----:B------:R-:W-:Y:S02]  /*10040*/  F2FP.F16.F32.PACK_AB R25, R75, R74 ;  /* 0x0000004a4b19723e */ /* 0x000fe400000000ff */
[----:B------:R-:W-:Y:S01]  /*10050*/  F2FP.F16.F32.PACK_AB R26, R77, R154 ;  /* 0x0000009a4d1a723e */ /* 0x000fe200000000ff */
[----:B------:R4:W-:Y:S01]  /*10060*/  STSM.16.M88.4 [R52], R8 ;  /* 0x0000000834007844 */ /* 0x0009e20000000200 */
[----:B------:R-:W-:-:S02]  /*10070*/  F2FP.F16.F32.PACK_AB R27, R79, R78 ;  /* 0x0000004e4f1b723e */ /* 0x000fc400000000ff */
[----:B-1----:R-:W-:Y:S01]  /*10080*/  F2FP.F16.F32.PACK_AB R28, R81, R80 ;  /* 0x00000050511c723e */ /* 0x002fe200000000ff */
[----:B------:R1:W-:Y:S01]  /*10090*/  STSM.16.M88.4 [R56], R12 ;  /* 0x0000000c38007844 */ /* 0x0003e20000000200 */
[----:B------:R-:W-:Y:S02]  /*100a0*/  F2FP.F16.F32.PACK_AB R29, R83, R82 ;  /* 0x00000052531d723e */ /* 0x000fe400000000ff */
[----:B------:R-:W-:Y:S01]  /*100b0*/  F2FP.F16.F32.PACK_AB R30, R85, R84 ;  /* 0x00000054551e723e */ /* 0x000fe200000000ff */
[----:B------:R0:W-:Y:S01]  /*100c0*/  STSM.16.M88.4 [R60], R24 ;  /* 0x000000183c007844 */ /* 0x0001e20000000200 */
[----:B------:R-:W-:Y:S02]  /*100d0*/  F2FP.F16.F32.PACK_AB R31, R87, R86 ;  /* 0x00000056571f723e */ /* 0x000fe400000000ff */
[----:B------:R-:W-:Y:S02]  /*100e0*/  MOV R102, R102 ;  /* 0x0000006600667202 */ /* 0x000fe40000000f00 */
[----:B------:R-:W-:Y:S01]  /*100f0*/  MOV R40, R114 ;  /* 0x0000007200287202 */ /* 0x000fe20000000f00 */
        /* <DEDUP_REMOVED lines=8> */
[----:B------:R-:W-:Y:S01]  /*10180*/  F2FP.F16.F32.PACK_AB R113, R70, R66 ;  /* 0x000000424671723e */ /* 0x000fe200000000ff */
[----:B------:R-:W-:Y:S01]  /*10190*/  STSM.16.M88.4 [R102], R104 ;  /* 0x0000006866007844 */ /* 0x000fe20000000200 */
        /* <DEDUP_REMOVED lines=11> */
[----:B------:R-:W-:Y:S02]  /*10250*/  ISETP.NE.U32.AND P0, PT, RZ, UR4, PT ;  /* 0x00000004ff007c0c */ /* 0x000fe4000bf05070 */
[----:B---3--:R-:W-:Y:S02]  /*10260*/  IADD3 R6, P1, R203, UR4, RZ ;  /* 0x00000004cb067c10 */ /* 0x008fe4000ff3e0ff */
[----:B------:R-:W-:Y:S02]  /*10270*/  F2FP.F16.F32.PACK_AB R130, R133, R132 ;  /* 0x000000848582723e */ /* 0x000fe400000000ff */
[----:B------:R-:W-:-:S02]  /*10280*/  F2FP.F16.F32.PACK_AB R131, R135, R134 ;  /* 0x000000868783723e */ /* 0x000fc400000000ff */
[----:B------:R-:W-:Y:S02]  /*10290*/  F2FP.F16.F32.PACK_AB R137, R139, R138 ;  /* 0x0000008a8b89723e */ /* 0x000fe400000000ff */
[----:B------:R-:W-:Y:S01]  /*102a0*/  F2FP.F16.F32.PACK_AB R144, R145, R144 ;  /* 0x000000909190723e */ /* 0x000fe200000000ff */
[----:B------:R-:W-:Y:S01]  /*102b0*/  STSM.16.M88.4 [R40], R128 ;  /* 0x0000008028007844 */ /* 0x000fe20000000200 */
[----:B------:R-:W-:Y:S02]  /*102c0*/  MOV R32, R32 ;  /* 0x0000002000207202 */ /* 0x000fe40000000f00 */
[----:B------:R-:W-:Y:S02]  /*102d0*/  F2FP.F16.F32.PACK_AB R138, R141, R140 ;  /* 0x0000008c8d8a723e */ /* 0x000fe400000000ff */
[----:B------:R-:W-:Y:S02]  /*102e0*/  F2FP.F16.F32.PACK_AB R139, R143, R142 ;  /* 0x0000008e8f8b723e */ /* 0x000fe400000000ff */
[----:B------:R-:W-:-:S02]  /*102f0*/  F2FP.F16.F32.PACK_AB R145, R147, R146 ;  /* 0x000000929391723e */ /* 0x000fc400000000ff */
        /* <DEDUP_REMOVED lines=19> */
[----:B------:R-:W-:-:S03]  /*10430*/  IMAD.WIDE R20, R3, 0x2, R20 ;  /* 0x0000000203147825 */ /* 0x000fc600078e0214 */
[C---:B----4-:R-:W-:Y:S02]  /*10440*/  IADD3 R9, P1, R20.reuse, 0x1000, RZ ;  /* 0x0000100014097810 */ /* 0x050fe40007f3e0ff */
[C---:B-1----:R-:W-:Y:S02]  /*10450*/  IADD3 R13, P2, R20.reuse, 0x2000, RZ ;  /* 0x00002000140d7810 */ /* 0x042fe40007f5e0ff */
[C---:B0-----:R-:W-:Y:S02]  /*10460*/  IADD3 R25, P3, R20.reuse, 0x3000, RZ ;  /* 0x0000300014197810 */ /* 0x041fe40007f7e0ff */
[----:B--2---:R-:W-:Y:S02]  /*10470*/  IADD3 R29, P4, R20, 0x4000, RZ ;  /* 0x00004000141d7810 */ /* 0x004fe40007f9e0ff */
        /* <DEDUP_REMOVED lines=23> */
[----:B---3--:R-:W-:Y:S02]  /*105f0*/  LOP3.LUT R32, R33, 0x380, RZ, 0xc0, !PT ;  /* 0x0000038021207812 */ /* 0x008fe400078ec0ff */
[----:B------:R-:W-:Y:S02]  /*10600*/  LOP3.LUT R36, R37, 0x380, RZ, 0xc0, !PT ;  /* 0x0000038025247812 */ /* 0x000fe400078ec0ff */
        /* <DEDUP_REMOVED lines=16> */
[----:B------:R-:W-:Y:S06]  /*10710*/  @P6 BRA `(.L_x_6416) ;  /* 0x0000000000106947 */ /* 0x000fec0003800000 */
[----:B------:R-:W-:Y:S05]  /*10720*/  @!P0 BRA `(.L_x_6416) ;  /* 0x00000000000c8947 */ /* 0x000fea0003800000 */
[----:B------:R-:W2:Y:S04]  /*10730*/  LDG.E R3, desc[UR40][R6.64] ;  /* 0x0000002806037981 */ /* 0x000ea8000c1e1900 */
[----:B-----5:R-:W2:Y:S02]  /*10740*/  LDG.E R76, desc[UR40][R6.64+0x4] ;  /* 0x00000428064c7981 */ /* 0x020ea4000c1e1900 */
[----:B--2---:R-:W-:-:S07]  /*10750*/  IMAD.IADD R76, R76, 0x1, -R3 ;  /* 0x000000014c4c7824 */ /* 0x004fce00078e0a03 */
.L_x_6416:
[----:B------:R-:W0:Y:S01]  /*10760*/  SHFL.IDX PT, R3, R210, RZ, 0x1f ;  /* 0x00001fffd2037589 */ /* 0x000e2200000e0000 */
        /* <DEDUP_REMOVED lines=16> */
[----:B0-----:R-:W-:Y:S02]  /*10870*/  ISETP.NE.AND P5, PT, R3, RZ, PT ;  /* 0x000000ff0300720c */ /* 0x001fe40003fa5270 */
        /* <DEDUP_REMOVED lines=17> */
[----:B------:R-:W-:Y:S02]  /*10990*/  IADD3.X R73, RZ, R21, RZ, P4, !PT ;  /* 0x00000015ff497210 */ /* 0x000fe400027fe4ff */
[----:B------:R-:W-:Y:S02]  /*109a0*/  LOP3.LUT R72, R3, R4, RZ, 0x3c, !PT ;  /* 0x0000000403487212 */ /* 0x000fe400078e3cff */
[----:B------:R-:W-:Y:S02]  /*109b0*/  SHF.R.S32.HI R78, RZ, 0x1f, R202 ;  /* 0x0000001fff4e7819 */ /* 0x000fe400000114ca */
[----:B------:R-:W-:Y:S02]  /*109c0*/  SEL R205, R205, RZ, !P0 ;  /* 0x000000ffcdcd7207 */ /* 0x000fe40004000000 */
[----:B------:R-:W-:-:S02]  /*109d0*/  SEL R208, R208, RZ, !P0 ;  /* 0x000000ffd0d07207 */ /* 0x000fc40004000000 */
[----:B-----5:R-:W-:Y:S01]  /*109e0*/  SHF.R.S32.HI R77, RZ, 0x1f, R0 ;  /* 0x0000001fff4d7819 */ /* 0x020fe20000011400 */
[----:B------:R-:W-:Y:S06]  /*109f0*/  @P5 BRA `(.L_x_6417) ;  /* 0x0000000000645947 */ /* 0x000fec0003800000 */
[----:B------:R-:W-:Y:S01]  /*10a00*/  ULDC.64 UR4, c[0x0][0xb70] ;  /* 0x0002dc0000047ab9 */ /* 0x000fe20000000a00 */
[----:B------:R-:W-:Y:S02]  /*10a10*/  IMAD.MOV.U32 R4, RZ, RZ, R0 ;  /* 0x000000ffff047224 */ /* 0x000fe400078e0000 */
[----:B------:R-:W-:Y:S02]  /*10a20*/  IMAD R3, R78, UR4, RZ ;  /* 0x000000044e037c24 */ /* 0x000fe4000f8e02ff */
[----:B------:R-:W-:Y:S02]  /*10a30*/  IMAD.MOV.U32 R5, RZ, RZ, R77 ;  /* 0x000000ffff057224 */ /* 0x000fe400078e004d */
[C---:B------:R-:W-:Y:S02]  /*10a40*/  IMAD R3, R202.reuse, UR5, R3 ;  /* 0x00000005ca037c24 */ /* 0x040fe4000f8e0203 */
[----:B------:R-:W-:Y:S01]  /*10a50*/  IMAD.WIDE.U32 R4, R202, UR4, R4 ;  /* 0x00000004ca047c25 */ /* 0x000fe2000f8e0004 */
[----:B------:R-:W-:-:S03]  /*10a60*/  ULDC.64 UR4, c[0x0][0xb78] ;  /* 0x0002de0000047ab9 */ /* 0x000fc60000000a00 */
[----:B------:R-:W-:Y:S01]  /*10a70*/  IMAD.MOV R7, RZ, RZ, -R194 ;  /* 0x000000ffff077224 */ /* 0x000fe200078e0ac2 */
[----:B------:R-:W-:Y:S01]  /*10a80*/  IADD3 R5, R5, R3, RZ ;  /* 0x0000000305057210 */ /* 0x000fe20007ffe0ff */
[----:B------:R-:W-:Y:S02]  /*10a90*/  IMAD R3, R208, UR4, RZ ;  /* 0x00000004d0037c24 */ /* 0x000fe4000f8e02ff */
[----:B------:R-:W-:Y:S01]  /*10aa0*/  IMAD R11, R207, 0x40, R190 ;  /* 0x00000040cf0b7824 */ /* 0x000fe200078e02be */
[----:B------:R-:W-:Y:S01]  /*10ab0*/  ISETP.NE.AND P0, PT, R192, R7, PT ;  /* 0x00000007c000720c */ /* 0x000fe20003f05270 */
[----:B------:R-:W-:-:S03]  /*10ac0*/  IMAD.WIDE.U32 R4, R205, UR4, R4 ;  /* 0x00000004cd047c25 */ /* 0x000fc6000f8e0004 */
[----:B------:R-:W-:Y:S01]  /*10ad0*/  SHF.R.S32.HI R7, RZ, 0x1f, R11 ;  /* 0x0000001fff077819 */ /* 0x000fe2000001140b */
[----:B------:R-:W-:Y:S01]  /*10ae0*/  IMAD R10, R205, UR5, R3 ;  /* 0x00000005cd0a7c24 */ /* 0x000fe2000f8e0203 */
[C---:B------:R-:W-:Y:S01]  /*10af0*/  IADD3 R3, R11.reuse, 0x8, RZ ;  /* 0x000000080b037810 */ /* 0x040fe20007ffe0ff */
[----:B------:R-:W-:Y:S01]  /*10b00*/  ULDC.64 UR4, c[0x0][0xb40] ;  /* 0x0002d00000047ab9 */ /* 0x000fe20000000a00 */
[C---:B------:R-:W-:Y:S02]  /*10b10*/  IADD3 R6, P2, R11.reuse, R4, RZ ;  /* 0x000000040b067210 */ /* 0x040fe40007f5e0ff */
[-C--:B------:R-:W-:Y:S02]  /*10b20*/  ISETP.GE.OR P1, PT, R11, R76.reuse, P0 ;  /* 0x0000004c0b00720c */ /* 0x080fe40000726670 */
[----:B------:R-:W-:Y:S02]  /*10b30*/  ISETP.GE.OR P0, PT, R3, R76, P0 ;  /* 0x0000004c0300720c */ /* 0x000fe40000706670 */
[----:B------:R-:W-:-:S02]  /*10b40*/  IADD3.X R7, R7, R5, R10, P2, !PT ;  /* 0x0000000507077210 */ /* 0x000fc400017fe40a */
[----:B------:R-:W-:-:S04]  /*10b50*/  LEA R4, P2, R6, UR4, 0x2 ;  /* 0x0000000406047c11 */ /* 0x000fc8000f8410ff */
[----:B------:R-:W-:-:S05]  /*10b60*/  LEA.HI.X R5, R6, UR5, R7, 0x2, P2 ;  /* 0x0000000506057c11 */ /* 0x000fca00090f1407 */
[----:B------:R0:W-:Y:S04]  /*10b70*/  @!P1 STG.E desc[UR40][R4.64], R167 ;  /* 0x000000a704009986 */ /* 0x0001e8000c101928 */
[----:B------:R0:W-:Y:S02]  /*10b80*/  @!P0 STG.E desc[UR40][R4.64+0x20], R169 ;  /* 0x000020a904008986 */ /* 0x0001e4000c101928 */
.L_x_6417:
[----:B------:R-:W1:Y:S01]  /*10b90*/  LDC R88, c[0x0][0xa8c] ;  /* 0x0002a300ff587b82 */ /* 0x000e620000000800 */
        /* <DEDUP_REMOVED lines=11> */
[----:B------:R-:W5:Y:S02]  /*10c50*/  LD.E.128 R28, desc[UR40][R28.64] ;  /* 0x000000281c1c7980 */ /* 0x000f64000c101d00 */
[----:B------:R-:W-:Y:S01]  /*10c60*/  IMAD.IADD R21, R21, 0x1, R3 ;  /* 0x0000000115157824 */ /* 0x000fe200078e0203 */
[----:B------:R-:W-:Y:S01]  /*10c70*/  IADD3 R3, R193, 0x40, RZ ;  /* 0x00000040c1037810 */ /* 0x000fe20007ffe0ff */
[----:B------:R-:W-:Y:S01]  /*10c80*/  IMAD R77, R78, UR4, RZ ;  /* 0x000000044e4d7c24 */ /* 0x000fe2000f8e02ff */
[----:B------:R-:W5:Y:S02]  /*10c90*/  LD.E.128 R32, desc[UR40][R32.64] ;  /* 0x0000002820207980 */ /* 0x000f64000c101d00 */
[-C--:B-1----:R-:W-:Y:S01]  /*10ca0*/  ISETP.GE.AND P3, PT, R3, R88.reuse, PT ;  /* 0x000000580300720c */ /* 0x082fe20003f66270 */
        /* <DEDUP_REMOVED lines=42> */
[----:B------:R-:W-:Y:S02]  /*10f50*/  ISETP.GE.AND P1, PT, R200, R79, PT ;  /* 0x0000004fc800720c */ /* 0x000fe40003f26270 */
[----:B------:R-:W-:Y:S02]  /*10f60*/  ISETP.GE.AND P4, PT, R78, R88, PT ;  /* 0x000000584e00720c */ /* 0x000fe40003f86270 */
[----:B------:R-:W-:Y:S02]  /*10f70*/  SEL R77, RZ, 0x10, P2 ;  /* 0x00000010ff4d7807 */ /* 0x000fe40001000000 */
[----:B------:R-:W-:Y:S02]  /*10f80*/  SEL R78, RZ, 0x20, P3 ;  /* 0x00000020ff4e7807 */ /* 0x000fe40001800000 */
[----:B------:R-:W-:Y:S02]  /*10f90*/  PRMT R0, RZ, 0x654, R0 ;  /* 0x00000654ff007816 */ /* 0x000fe40000000000 */
[----:B------:R-:W-:-:S02]  /*10fa0*/  IADD3 R79, R193, 0x1c0, RZ ;  /* 0x000001c0c14f7810 */ /* 0x000fc40007ffe0ff */
[----:B------:R-:W-:Y:S01]  /*10fb0*/  LOP3.LUT R77, R78, R76, R77, 0xfe, !PT ;  /* 0x0000004c4e4d7212 */ /* 0x000fe200078efe4d */
[----:B0-----:R0:W-:Y:S01]  /*10fc0*/  SYNCS.ARRIVE.TRANS64.RED.A1T0 RZ, [R0+URZ], RZ ;  /* 0x000000ff00ff79a7 */ /* 0x0011e2000810043f */
[----:B------:R-:W-:Y:S01]  /*10fd0*/  ISETP.GE.AND P2, PT, R79, R88, PT ;  /* 0x000000584f00720c */ /* 0x000fe20003f46270 */
[----:B------:R-:W-:Y:S01]  /*10fe0*/  IMAD R76, R208, UR4, RZ ;  /* 0x00000004d04c7c24 */ /* 0x000fe2000f8e02ff */
[----:B------:R-:W-:Y:S01]  /*10ff0*/  SHF.R.S32.HI R201, RZ, 0x1f, R200 ;  /* 0x0000001fffc97819 */ /* 0x000fe200000114c8 */
[C---:B------:R-:W-:Y:S01]  /*11000*/  IMAD.WIDE.U32 R78, R205.reuse, UR4, R20 ;  /* 0x00000004cd4e7c25 */ /* 0x040fe2000f8e0014 */
[----:B------:R-:W-:Y:S02]  /*11010*/  SEL R21, RZ, 0x80, P2 ;  /* 0x00000080ff157807 */ /* 0x000fe40001000000 */
[----:B0-----:R-:W-:Y:S01]  /*11020*/  SEL R0, RZ, 0x40, P4 ;  /* 0x00000040ff007807 */ /* 0x001fe20002000000 */
[----:B------:R-:W-:-:S03]  /*11030*/  IMAD R81, R205, UR5, R76 ;  /* 0x00000005cd517c24 */ /* 0x000fc6000f8e024c */
[----:B------:R-:W-:Y:S01]  /*11040*/  LOP3.LUT R0, R77, R0, RZ, 0xfc, !PT ;  /* 0x000000004d007212 */ /* 0x000fe200078efcff */
[----:B------:R-:W-:-:S03]  /*11050*/  IMAD.WIDE R76, R207, 0x40, R200 ;  /* 0x00000040cf4c7825 */ /* 0x000fc600078e02c8 */
[----:B------:R-:W-:Y:S01]  /*11060*/  LOP3.LUT R86, R0, R21, RZ, 0xfc, !PT ;  /* 0x0000001500567212 */ /* 0x000fe200078efcff */
[----:B------:R-:W-:Y:S01]  /*11070*/  IMAD.IADD R87, R79, 0x1, R81 ;  /* 0x000000014f577824 */ /* 0x000fe200078e0251 */
        /* <DEDUP_REMOVED lines=27> */
.L_x_6419:
[----:B------:R-:W-:Y:S05]  /*11230*/  BSYNC B1 ;  /* 0x0000000000017941 */ /* 0x000fea0003800000 */
.L_x_6418:
        /* <DEDUP_REMOVED lines=31> */
.L_x_6415:
[----:B------:R-:W-:Y:S01]  /*11430*/  ULDC.64 UR4, c[0x0][0xbd8] ;  /* 0x0002f60000047ab9 */ /* 0x000fe20000000a00 */
[----:B------:R-:W-:Y:S01]  /*11440*/  IMAD.MOV.U32 R3, RZ, RZ, RZ ;  /* 0x000000ffff037224 */ /* 0x000fe200078e00ff */
[----:B------:R-:W-:Y:S01]  /*11450*/  ISETP.NE.U32.AND P0, PT, RZ, UR4, PT ;  /* 0x00000004ff007c0c */ /* 0x000fe2000bf05070 */
[----:B------:R-:W3:Y:S01]  /*11460*/  LDC R12, c[0x0][0xa8c] ;  /* 0x0002a300ff0c7b82 */ /* 0x000ee20000000800 */
        /* <DEDUP_REMOVED lines=12> */
[----:B------:R-:W-:Y:S01]  /*11530*/  ISETP.GT.AND P2, PT, R219, 0x3f, PT ;  /* 0x0000003fdb00780c */ /* 0x000fe20003f44270 */
[----:B------:R-:W-:-:S12]  /*11540*/  @P1 BRA `(.L_x_6421) ;  /* 0x0000000000101947 */ /* 0x000fd80003800000 */
[----:B------:R-:W-:Y:S05]  /*11550*/  @!P0 BRA `(.L_x_6421) ;  /* 0x00000000000c8947 */ /* 0x000fea0003800000 */
[----:B----4-:R-:W4:Y:S04]  /*11560*/  LDG.E R7, desc[UR40][R4.64] ;  /* 0x0000002804077981 */ /* 0x010f28000c1e1900 */
[----:B-----5:R-:W4:Y:S02]  /*11570*/  LDG.E R0, desc[UR40][R4.64+0x4] ;  /* 0x0000042804007981 */ /* 0x020f24000c1e1900 */
[----:B----4-:R-:W-:-:S07]  /*11580*/  IADD3 R0, -R7, R0, RZ ;  /* 0x0000000007007210 */ /* 0x010fce0007ffe1ff */
.L_x_6421:
[----:B------:R-:W-:Y:S01]  /*11590*/  BSSY B1, `(.L_x_6422) ;  /* 0x000001d000017945 */ /* 0x000fe20003800000 */
[----:B------:R-:W-:Y:S02]  /*115a0*/  SHF.R.S32.HI R9, RZ, 0x1f, R202 ;  /* 0x0000001fff097819 */ /* 0x000fe400000114ca */
[----:B------:R-:W-:Y:S02]  /*115b0*/  SHF.R.S32.HI R10, RZ, 0x1f, R193 ;  /* 0x0000001fff0a7819 */ /* 0x000fe400000114c1 */
[----:B------:R-:W-:Y:S02]  /*115c0*/  SEL R205, R205, RZ, !P0 ;  /* 0x000000ffcdcd7207 */ /* 0x000fe40004000000 */
[----:B------:R-:W-:Y:S02]  /*115d0*/  SEL R208, R208, RZ, !P0 ;  /* 0x000000ffd0d07207 */ /* 0x000fe40004000000 */
[----:B-----5:R-:W-:Y:S01]  /*115e0*/  SHF.R.S32.HI R8, RZ, 0x1f, R3 ;  /* 0x0000001fff087819 */ /* 0x020fe20000011403 */
[----:B------:R-:W-:Y:S06]  /*115f0*/  @P2 BRA `(.L_x_6423) ;  /* 0x0000000000582947 */ /* 0x000fec0003800000 */
[----:B----4-:R-:W4:Y:S02]  /*11600*/  S2R R4, SR_TID.X ;  /* 0x0000000000047919 */ /* 0x010f240000002100 */
[----:B----4-:R-:W-:-:S04]  /*11610*/  IMAD R4, R207, 0x40, R4 ;  /* 0x00000040cf047824 */ /* 0x010fc800078e0204 */
[----:B------:R-:W-:-:S05]  /*11620*/  VIADD R5, R4, 0xffffff80 ;  /* 0xffffff8004057836 */ /* 0x000fca0000000000 */
        /* <DEDUP_REMOVED lines=19> */
.L_x_6423:
[----:B------:R-:W-:Y:S05]  /*11760*/  BSYNC B1 ;  /* 0x0000000000017941 */ /* 0x000fea0003800000 */
.L_x_6422:
[----:B------:R-:W-:Y:S01]  /*11770*/  ULDC.64 UR4, c[0x0][0xaa0] ;  /* 0x0002a80000047ab9 */ /* 0x000fe20000000a00 */
[----:B----4-:R-:W-:Y:S01]  /*11780*/  MOV R4, R193 ;  /* 0x000000c100047202 */ /* 0x010fe20000000f00 */
[----:B------:R-:W-:Y:S01]  /*11790*/  IMAD.MOV.U32 R5, RZ, RZ, R10 ;  /* 0x000000ffff057224 */ /* 0x000fe200078e000a */
[C---:B---3--:R-:W-:Y:S01]  /*117a0*/  ISETP.GE.AND P2, PT, R193.reuse, R12, PT ;  /* 0x0000000cc100720c */ /* 0x048fe20003f46270 */
[----:B------:R-:W-:Y:S01]  /*117b0*/  IMAD R6, R8, UR4, RZ ;  /* 0x0000000408067c24 */ /* 0x000fe2000f8e02ff */
[----:B------:R-:W-:Y:S01]  /*117c0*/  IADD3 R25, R193, 0x100, RZ ;  /* 0x00000100c1197810 */ /* 0x000fe20007ffe0ff */
[C---:B------:R-:W-:Y:S01]  /*117d0*/  IMAD.WIDE.U32 R4, R3.reuse, UR4, R4 ;  /* 0x0000000403047c25 */ /* 0x040fe2000f8e0004 */
[----:B------:R-:W-:Y:S03]  /*117e0*/  BSSY B1, `(.L_x_6424) ;  /* 0x000004a000017945 */ /* 0x000fe60003800000 */
[----:B------:R-:W-:Y:S01]  /*117f0*/  IMAD R3, R3, UR5, R6 ;  /* 0x0000000503037c24 */ /* 0x000fe2000f8e0206 */
[----:B------:R-:W-:Y:S01]  /*11800*/  ULDC.64 UR4, c[0x0][0xae0] ;  /* 0x0002b80000047ab9 */ /* 0x000fe20000000a00 */
[----:B------:R-:W-:-:S02]  /*11810*/  VIADD R13, R193, 0x40 ;  /* 0x00000040c10d7836 */ /* 0x000fc40000000000 */
[----:B------:R-:W-:Y:S01]  /*11820*/  IMAD R7, R9, UR4, RZ ;  /* 0x0000000409077c24 */ /* 0x000fe2000f8e02ff */
[----:B------:R-:W-:Y:S01]  /*11830*/  IADD3 R5, R5, R3, RZ ;  /* 0x0000000305057210 */ /* 0x000fe20007ffe0ff */
[----:B------:R-:W-:Y:S01]  /*11840*/  IMAD R3, R207, -0x40, R0 ;  /* 0xffffffc0cf037824 */ /* 0x000fe200078e0200 */
[-C--:B------:R-:W-:Y:S01]  /*11850*/  ISETP.GE.AND P0, PT, R13, R12.reuse, PT ;  /* 0x0000000c0d00720c */ /* 0x080fe20003f06270 */
[----:B------:R-:W-:Y:S01]  /*11860*/  VIADD R0, R200, 0x20 ;  /* 0x00000020c8007836 */ /* 0x000fe20000000000 */
[C---:B------:R-:W-:Y:S01]  /*11870*/  IADD3 R9, R193.reuse, 0x1c0, RZ ;  /* 0x000001c0c1097810 */ /* 0x040fe20007ffe0ff */
[C---:B------:R-:W-:Y:S01]  /*11880*/  VIADD R15, R193.reuse, 0x80 ;  /* 0x00000080c10f7836 */ /* 0x040fe20000000000 */
[----:B------:R-:W-:Y:S01]  /*11890*/  SEL R6, RZ, 0xffffffff, P0 ;  /* 0xffffffffff067807 */ /* 0x000fe20000000000 */
[C---:B------:R-:W-:Y:S01]  /*118a0*/  VIADD R21, R193.reuse, 0xc0 ;  /* 0x000000c0c1157836 */ /* 0x040fe20000000000 */
[-C--:B------:R-:W-:Y:S01]  /*118b0*/  ISETP.GE.AND P0, PT, R0, R3.reuse, PT ;  /* 0x000000030000720c */ /* 0x080fe20003f06270 */
[----:B------:R-:W-:Y:S01]  /*118c0*/  IMAD R7, R202, UR5, R7 ;  /* 0x00000005ca077c24 */ /* 0x000fe2000f8e0207 */
[----:B------:R-:W-:Y:S01]  /*118d0*/  ISETP.GE.AND P1, PT, R200, R3, PT ;  /* 0x00000003c800720c */ /* 0x000fe20003f26270 */
[----:B------:R-:W-:Y:S01]  /*118e0*/  IMAD.WIDE.U32 R4, R202, UR4, R4 ;  /* 0x00000004ca047c25 */ /* 0x000fe2000f8e0004 */
[----:B------:R-:W-:Y:S01]  /*118f0*/  SEL R0, RZ, 0x1, P2 ;  /* 0x00000001ff007807 */ /* 0x000fe20001000000 */
[----:B------:R-:W-:Y:S01]  /*11900*/  ULDC.64 UR4, c[0x0][0xae8] ;  /* 0x0002ba0000047ab9 */ /* 0x000fe20000000a00 */
[----:B------:R-:W-:Y:S01]  /*11910*/  SHF.L.U32 R3, R6, 0x1, RZ ;  /* 0x0000000106037819 */ /* 0x000fe200000006ff */
[----:B------:R-:W-:Y:S01]  /*11920*/  VIADD R27, R193, 0x140 ;  /* 0x00000140c11b7836 */ /* 0x000fe20000000000 */
[-C--:B------:R-:W-:Y:S01]  /*11930*/  ISETP.GE.AND P2, PT, R15, R12.reuse, PT ;  /* 0x0000000c0f00720c */ /* 0x080fe20003f46270 */
[----:B------:R-:W-:Y:S01]  /*11940*/  IMAD.IADD R5, R5, 0x1, R7 ;  /* 0x0000000105057824 */ /* 0x000fe200078e0207 */
[----:B------:R-:W-:Y:S01]  /*11950*/  ISETP.GE.AND P3, PT, R21, R12, PT ;  /* 0x0000000c1500720c */ /* 0x000fe20003f66270 */
[----:B------:R-:W-:Y:S01]  /*11960*/  VIADD R7, R193, 0x180 ;  /* 0x00000180c1077836 */ /* 0x000fe20000000000 */
[----:B------:R-:W-:-:S02]  /*11970*/  LOP3.LUT R0, R3, 0x2, R0, 0xe2, !PT ;  /* 0x0000000203007812 */ /* 0x000fc400078ee200 */
[----:B------:R-:W-:Y:S02]  /*11980*/  SEL R3, RZ, 0x4, P2 ;  /* 0x00000004ff037807 */ /* 0x000fe40001000000 */
[----:B------:R-:W-:Y:S02]  /*11990*/  SEL R6, RZ, 0x8, P3 ;  /* 0x00000008ff067807 */ /* 0x000fe40001800000 */
[-C--:B------:R-:W-:Y:S02]  /*119a0*/  ISETP.GE.AND P2, PT, R25, R12.reuse, PT ;  /* 0x0000000c1900720c */ /* 0x080fe40003f46270 */
[-C--:B------:R-:W-:Y:S02]  /*119b0*/  ISETP.GE.AND P3, PT, R27, R12.reuse, PT ;  /* 0x0000000c1b00720c */ /* 0x080fe40003f66270 */
[----:B------:R-:W-:Y:S02]  /*119c0*/  ISETP.GE.AND P4, PT, R7, R12, PT ;  /* 0x0000000c0700720c */ /* 0x000fe40003f86270 */
[----:B------:R-:W-:Y:S01]  /*119d0*/  LOP3.LUT R3, R6, R0, R3, 0xfe, !PT ;  /* 0x0000000006037212 */ /* 0x000fe200078efe03 */
[----:B------:R-:W-:Y:S01]  /*119e0*/  IMAD R0, R208, UR4, RZ ;  /* 0x00000004d0007c24 */ /* 0x000fe2000f8e02ff */
[----:B------:R-:W-:-:S02]  /*119f0*/  SEL R6, RZ, 0x10, P2 ;  /* 0x00000010ff067807 */ /* 0x000fc40001000000 */
[----:B------:R-:W-:Y:S02]  /*11a00*/  SEL R7, RZ, 0x20, P3 ;  /* 0x00000020ff077807 */ /* 0x000fe40001800000 */
        /* <DEDUP_REMOVED lines=39> */
.L_x_6425:
[----:B------:R-:W-:Y:S05]  /*11c80*/  BSYNC B1 ;  /* 0x0000000000017941 */ /* 0x000fea0003800000 */
.L_x_6424:
[----:B------:R-:W-:Y:S05]  /*11c90*/  @P0 BRA `(.L_x_6420) ;  /* 0x0000000000700947 */ /* 0x000fea0003800000 */
[----:B------:R-:W-:Y:S01]  /*11ca0*/  IADD3 R3, P0, R8, 0x20, RZ ;  /* 0x0000002008037810 */ /* 0x000fe20007f1e0ff */
        /* <DEDUP_REMOVED lines=27> */
.L_x_6420:
[----:B------:R-:W-:Y:S05]  /*11e60*/  BSYNC B0 ;  /* 0x0000000000007941 */ /* 0x000fea0003800000 */
.L_x_6414:
[----:B------:R-:W-:Y:S02]  /*11e70*/  ULDC UR4, c[0x0][0xc14] ;  /* 0x0003050000047ab9 */ /* 0x000fe40000000800 */
[----:B--2---:R-:W-:-:S13]  /*11e80*/  ISETP.GE.AND P0, PT, R187, UR4, PT ;  /* 0x00000004bb007c0c */ /* 0x004fda000bf06270 */
[----:B------:R-:W-:Y:S05]  /*11e90*/  @!P0 BRA `(.L_x_6426) ;  /* 0xfffffef000988947 */ /* 0x000fea000383ffff */
[----:B------:R-:W-:Y:S05]  /*11ea0*/  BRA `(.L_x_6280) ;  /* 0x00000060008c7947 */ /* 0x000fea0003800000 */
.L_x_6278:
        /* <DEDUP_REMOVED lines=61> */
.L_x_6431:
        /* <DEDUP_REMOVED lines=15> */
.L_x_6430:
[----:B------:R-:W-:Y:S05]  /*12370*/  BSYNC B0 ;  /* 0x0000000000007941 */ /* 0x000fea0003800000 */
.L_x_6429:
        /* <DEDUP_REMOVED lines=25> */
.L_x_6427:
        /* <DEDUP_REMOVED lines=20> */
.L_x_6432:
        /* <DEDUP_REMOVED lines=53> */
[----:B------:R-:W-:-:S03]  /*129a0*/  IMAD R18, R3, R8, R4 ;  /* 0x0000000803127224 */ /* 0x000fc600078e0204 */
[----:B------:R-:W-:Y:S01]  /*129b0*/  IADD3 R17, R17, R2, RZ ;  /* 0x0000000211117210 */ /* 0x000fe20007ffe0ff */
[----:B------:R-:W-:Y:S06]  /*129c0*/  BRA `(.L_x_6433) ;  /* 0x00000000000c7947 */ /* 0x000fec0003800000 */
.L_x_6428:
[----:B------:R-:W-:Y:S01]  /*129d0*/  IMAD.MOV.U32 R17, RZ, RZ, RZ ;  /* 0x000000ffff117224 */ /* 0x000fe200078e00ff */
[----:B------:R-:W-:Y:S01]  /*129e0*/  MOV R18, RZ ;  /* 0x000000ff00127202 */ /* 0x000fe20000000f00 */
[----:B------:R-:W-:-:S07]  /*129f0*/  IMAD.U32 R16, RZ, RZ, UR6 ;  /* 0x00000006ff107e24 */ /* 0x000fce000f8e00ff */
.L_x_6433:
        /* <DEDUP_REMOVED lines=16> */
[----:B------:R-:W-:Y:S01]  /*12b00*/  ULDC.64 UR38, c[0x0][0x198] ;  /* 0x0000660000267ab9 */ /* 0x000fe20000000a00 */
[----:B------:R-:W-:Y:S02]  /*12b10*/  ULDC UR36, c[0x0][0xc] ;  /* 0x0000030000247ab9 */ /* 0x000fe40000000800 */
[----:B------:R1:W-:Y:S04]  /*12b20*/  STL [R1+0x8], R0 ;  /* 0x0000080001007387 */ /* 0x0003e80000100800 */
[----:B------:R1:W-:Y:S04]  /*12b30*/  STL [R1+0x4], RZ ;  /* 0x000004ff01007387 */ /* 0x0003e80000100800 */
[----:B------:R1:W-:Y:S04]  /*12b40*/  STL [R1+0xc], R0 ;  /* 0x00000c0001007387 */ /* 0x0003e80000100800 */
[----:B------:R1:W-:Y:S02]  /*12b50*/  STL [R1+0x28], RZ ;  /* 0x000028ff01007387 */ /* 0x0003e40000100800 */
.L_x_6518:
[----:B--2---:R-:W2:Y:S02]  /*12b60*/  LDC.64 R2, c[0x0][0xc60] ;  /* 0x00031800ff027b82 */ /* 0x004ea40000000a00 */
[----:B--2---:R-:W-:-:S05]  /*12b70*/  IMAD.WIDE R2, R19, 0x4, R2 ;  /* 0x0000000413027825 */ /* 0x004fca00078e0202 */
[----:B-1----:R-:W1:Y:S01]  /*12b80*/  LDG.E R11, desc[UR40][R2.64] ;  /* 0x00000028020b7981 */ /* 0x002e62000c1e1900 */
[----:B------:R-:W-:Y:S05]  /*12b90*/  YIELD ;  /* 0x0000000000007946 */ /* 0x000fea0003800000 */
[----:B------:R-:W-:Y:S01]  /*12ba0*/  ULDC.64 UR4, c[0x0][0xa28] ;  /* 0x00028a0000047ab9 */ /* 0x000fe20000000a00 */
[----:B------:R-:W-:Y:S02]  /*12bb0*/  CS2R R8, SRZ ;  /* 0x0000000000087805 */ /* 0x000fe4000001ff00 */
[----:B------:R-:W-:Y:S01]  /*12bc0*/  ISETP.NE.U32.AND P0, PT, RZ, UR4, PT ;  /* 0x00000004ff007c0c */ /* 0x000fe2000bf05070 */
[----:B------:R-:W-:Y:S01]  /*12bd0*/  ULDC.64 UR8, c[0x0][0xa08] ;  /* 0x0002820000087ab9 */ /* 0x000fe20000000a00 */
[----:B------:R-:W-:-:S02]  /*12be0*/  ULDC.64 UR10, c[0x0][0xa10] ;  /* 0x00028400000a7ab9 */ /* 0x000fc40000000a00 */
[----:B------:R-:W-:Y:S02]  /*12bf0*/  ISETP.NE.AND.EX P0, PT, RZ, UR5, PT, P0 ;  /* 0x00000005ff007c0c */ /* 0x000fe4000bf05300 */
[----:B-1----:R-:W-:Y:S01]  /*12c00*/  SHF.R.S32.HI R0, RZ, 0x1f, R11 ;  /* 0x0000001fff007819 */ /* 0x002fe2000001140b */
[----:B------:R-:W-:Y:S10]  /*12c10*/  STL [R1+0x18], R11 ;  /* 0x0000180b01007387 */ /* 0x000ff40000100800 */
[----:B------:R-:W-:-:S04]  /*12c20*/  @P0 LEA R2, P1, R11, UR4, 0x2 ;  /* 0x000000040b020c11 */ /* 0x000fc8000f8210ff */
[----:B------:R-:W-:Y:S01]  /*12c30*/  @P0 LEA.HI.X R3, R11, UR5, R0, 0x2, P1 ;  /* 0x000000050b030c11 */ /* 0x000fe200088f1400 */
[----:B------:R-:W-:-:S04]  /*12c40*/  ULDC.64 UR4, c[0x0][0xa18] ;  /* 0x0002860000047ab9 */ /* 0x000fc80000000a00 */
[----:B------:R1:W5:Y:S01]  /*12c50*/  @P0 LDG.E R8, desc[UR40][R2.64] ;  /* 0x0000002802080981 */ /* 0x000362000c1e1900 */
[----:B------:R-:W-:Y:S02]  /*12c60*/  ISETP.NE.U32.AND P0, PT, RZ, UR4, PT ;  /* 0x00000004ff007c0c */ /* 0x000fe4000bf05070 */
[C---:B------:R-:W-:Y:S02]  /*12c70*/  SHF.L.U32 R15, R11.reuse, 0x2, RZ ;  /* 0x000000020b0f7819 */ /* 0x040fe400000006ff */
[----:B------:R-:W-:Y:S02]  /*12c80*/  ISETP.NE.AND.EX P0, PT, RZ, UR5, PT, P0 ;  /* 0x00000005ff007c0c */ /* 0x000fe4000bf05300 */
[----:B------:R-:W-:Y:S01]  /*12c90*/  SHF.L.U64.HI R14, R11, 0x2, R0 ;  /* 0x000000020b0e7819 */ /* 0x000fe20000010200 */
[----:B------:R-:W-:Y:S01]  /*12ca0*/  STL [R1+0x20], R15 ;  /* 0x0000200f01007387 */ /* 0x000fe20000100800 */
[----:B------:R-:W-:-:S03]  /*12cb0*/  ULDC UR6, c[0x0][0x338] ;  /* 0x0000ce0000067ab9 */ /* 0x000fc60000000800 */
[----:B------:R-:W-:Y:S06]  /*12cc0*/  STL [R1+0x24], R14 ;  /* 0x0000240e01007387 */ /* 0x000fec0000100800 */
[----:B------:R-:W-:-:S04]  /*12cd0*/  @P0 IADD3 R12, P1, R15, UR4, RZ ;  /* 0x000000040f0c0c10 */ /* 0x000fc8000ff3e0ff */
[C---:B0-----:R-:W-:Y:S01]  /*12ce0*/  @P0 IADD3.X R13, R14.reuse, UR5, RZ, P1, !PT ;  /* 0x000000050e0d0c10 */ /* 0x041fe20008ffe4ff */
[----:B------:R-:W-:Y:S02]  /*12cf0*/  ULDC.64 UR4, c[0x0][0xa00] ;  /* 0x0002800000047ab9 */ /* 0x000fe40000000a00 */
[----:B------:R-:W-:Y:S02]  /*12d00*/  ISETP.NE.U32.AND P2, PT, RZ, UR4, PT ;  /* 0x00000004ff007c0c */ /* 0x000fe4000bf45070 */
[C---:B-1----:R-:W-:Y:S02]  /*12d10*/  IADD3 R2, P1, R15.reuse, UR4, RZ ;  /* 0x000000040f027c10 */ /* 0x042fe4000ff3e0ff */
[----:B------:R-:W-:Y:S02]  /*12d20*/  ISETP.NE.AND.EX P2, PT, RZ, UR5, PT, P2 ;  /* 0x00000005ff007c0c */ /* 0x000fe4000bf45320 */
[----:B------:R-:W-:Y:S01]  /*12d30*/  IADD3.X R3, R14, UR5, RZ, P1, !PT ;  /* 0x000000050e037c10 */ /* 0x000fe20008ffe4ff */
[----:B------:R-:W-:Y:S01]  /*12d40*/  ULDC UR4, c[0x0][0x288] ;  /* 0x0000a20000047ab9 */ /* 0x000fe20000000800 */
[----:B------:R-:W-:Y:S01]  /*12d50*/  IADD3 R6, P1, R15, UR8, RZ ;  /* 0x000000080f067c10 */ /* 0x000fe2000ff3e0ff */
[----:B------:R-:W-:Y:S01]  /*12d60*/  IMAD.U32 R10, RZ, RZ, UR4 ;  /* 0x00000004ff0a7e24 */ /* 0x000fe2000f8e00ff */
[----:B------:R-:W-:-:S02]  /*12d70*/  ULDC.64 UR4, c[0x0][0x3f8] ;  /* 0x0000fe0000047ab9 */ /* 0x000fc40000000a00 */
[----:B------:R-:W-:-:S03]  /*12d80*/  IADD3.X R7, R14, UR9, RZ, P1, !PT ;  /* 0x000000090e077c10 */ /* 0x000fc60008ffe4ff */
        /* <DEDUP_REMOVED lines=22> */
.L_x_6435:
[----:B------:R-:W-:Y:S01]  /*12ef0*/  IMAD.MOV.U32 R2, RZ, RZ, RZ ;  /* 0x000000ffff027224 */ /* 0x000fe200078e00ff */
[----:B------:R-:W-:Y:S01]  /*12f00*/  MOV R20, RZ ;  /* 0x000000ff00147202 */ /* 0x000fe20000000f00 */
[----:B------:R-:W-:-:S04]  /*12f10*/  ULDC.64 UR4, c[0x0][0xa20] ;  /* 0x0002880000047ab9 */ /* 0x000fc80000000a00 */
[----:B------:R-:W2:Y:S04]  /*12f20*/  @P3 LDG.E R2, desc[UR40][R6.64] ;  /* 0x0000002806023981 */ /* 0x000ea8000c1e1900 */
[----:B------:R0:W5:Y:S01]  /*12f30*/  @P1 LDG.E R20, desc[UR40][R4.64] ;  /* 0x0000002804141981 */ /* 0x000162000c1e1900 */
[----:B------:R-:W-:-:S04]  /*12f40*/  ISETP.NE.U32.AND P0, PT, RZ, UR4, PT ;  /* 0x00000004ff007c0c */ /* 0x000fc8000bf05070 */
[----:B------:R-:W-:Y:S01]  /*12f50*/  ISETP.NE.AND.EX P0, PT, RZ, UR5, PT, P0 ;  /* 0x00000005ff007c0c */ /* 0x000fe2000bf05300 */
[----:B--2--5:R-:W-:-:S05]  /*12f60*/  IMAD.IADD R2, R2, 0x1, R8 ;  /* 0x0000000102027824 */ /* 0x024fca00078e0208 */
[----:B------:R0:W-:Y:S07]  /*12f70*/  STL [R1+0x10], R2 ;  /* 0x0000100201007387 */ /* 0x0001ee0000100800 */
[----:B------:R-:W-:Y:S05]  /*12f80*/  @!P0 BRA `(.L_x_6436) ;  /* 0x0000000000108947 */ /* 0x000fea0003800000 */
[----:B0-----:R-:W-:-:S04]  /*12f90*/  IADD3 R2, P0, R15, UR4, RZ ;  /* 0x000000040f027c10 */ /* 0x001fc8000ff1e0ff */
[----:B------:R-:W-:-:S05]  /*12fa0*/  IADD3.X R3, R14, UR5, RZ, P0, !PT ;  /* 0x000000050e037c10 */ /* 0x000fca00087fe4ff */
[----:B------:R0:W5:Y:S01]  /*12fb0*/  LDG.E R9, desc[UR40][R2.64] ;  /* 0x0000002802097981 */ /* 0x000162000c1e1900 */
[----:B------:R-:W-:Y:S05]  /*12fc0*/  BRA `(.L_x_6437) ;  /* 0x0000000000107947 */ /* 0x000fea0003800000 */
.L_x_6436:
[----:B------:R-:W-:Y:S05]  /*12fd0*/  @!P3 BRA `(.L_x_6437) ;  /* 0x00000000000cb947 */ /* 0x000fea0003800000 */
[----:B------:R-:W2:Y:S04]  /*12fe0*/  LDG.E R9, desc[UR40][R6.64] ;  /* 0x0000002806097981 */ /* 0x000ea8000c1e1900 */
[----:B------:R-:W2:Y:S02]  /*12ff0*/  LDG.E R6, desc[UR40][R6.64+0x4] ;  /* 0x0000042806067981 */ /* 0x000ea4000c1e1900 */
[----:B--2---:R-:W-:-:S07]  /*13000*/  IMAD.IADD R9, R6, 0x1, -R9 ;  /* 0x0000000106097824 */ /* 0x004fce00078e0a09 */
.L_x_6437:
[----:B0-----:R-:W2:Y:S01]  /*13010*/  @P1 LDG.E R2, desc[UR40][R4.64] ;  /* 0x0000002804021981 */ /* 0x001ea2000c1e1900 */
[----:B-----5:R-:W-:-:S03]  /*13020*/  IADD3 R9, -R8, R9, RZ ;  /* 0x0000000908097210 */ /* 0x020fc60007ffe1ff */
[----:B------:R-:W2:Y:S01]  /*13030*/  @P1 LDG.E R4, desc[UR40][R4.64+0x4] ;  /* 0x0000042804041981 */ /* 0x000ea2000c1e1900 */
[----:B------:R-:W-:Y:S01]  /*13040*/  LEA R3, R17, 0x7f, 0x6 ;  /* 0x0000007f11037811 */ /* 0x000fe200078e30ff */
[----:B------:R-:W-:Y:S01]  /*13050*/  BSSY B0, `(.L_x_6438) ;  /* 0x0000115000007945 */ /* 0x000fe20003800000 */
[----:B------:R-:W-:Y:S01]  /*13060*/  PLOP3.LUT P2, PT, PT, PT, PT, 0x80, 0x0 ;  /* 0x000000000000781c */ /* 0x000fe20003f4f070 */
[----:B--2---:R-:W-:-:S04]  /*13070*/  @P1 IMAD.IADD R0, R4, 0x1, -R2 ;  /* 0x0000000104001824 */ /* 0x004fc800078e0a02 */
[----:B------:R-:W-:-:S05]  /*13080*/  IMAD.IADD R2, R9, 0x1, R0 ;  /* 0x0000000109027824 */ /* 0x000fca00078e0200 */
[C---:B------:R-:W-:Y:S02]  /*13090*/  IADD3 R3, R2.reuse, R3, -R10 ;  /* 0x0000000302037210 */ /* 0x040fe40007ffe80a */
[----:B------:R-:W-:-:S04]  /*130a0*/  IADD3 R2, R2, 0x3f, RZ ;  /* 0x0000003f02027810 */ /* 0x000fc80007ffe0ff */
[----:B------:R-:W-:-:S04]  /*130b0*/  SHF.R.S32.HI R4, RZ, 0x1f, R2 ;  /* 0x0000001fff047819 */ /* 0x000fc80000011402 */
[----:B------:R-:W-:Y:S02]  /*130c0*/  LEA.HI R4, R4, R2, RZ, 0x6 ;  /* 0x0000000204047211 */ /* 0x000fe400078f30ff */
[----:B------:R-:W-:-:S04]  /*130d0*/  SHF.R.S32.HI R2, RZ, 0x1f, R3 ;  /* 0x0000001fff027819 */ /* 0x000fc80000011403 */
[----:B------:R-:W-:Y:S02]  /*130e0*/  LEA.HI R2, R2, R3, RZ, 0x6 ;  /* 0x0000000302027211 */ /* 0x000fe400078f30ff */
[----:B------:R-:W-:Y:S02]  /*130f0*/  SHF.R.S32.HI R4, RZ, 0x6, R4 ;  /* 0x00000006ff047819 */ /* 0x000fe40000011404 */
[----:B------:R-:W-:-:S04]  /*13100*/  SHF.R.S32.HI R2, RZ, 0x6, R2 ;  /* 0x00000006ff027819 */ /* 0x000fc80000011402 */
[----:B------:R-:W-:-:S05]  /*13110*/  VIMNMX R6, R4, R2, PT ;  /* 0x0000000204067248 */ /* 0x000fca0003fe0100 */
[--C-:B------:R-:W-:Y:S02]  /*13120*/  IMAD R2, R6, 0x40, -R9.reuse ;  /* 0x0000004006027824 */ /* 0x100fe400078e0a09 */
        /* <DEDUP_REMOVED lines=15> */
[----:B0-----:R-:W-:Y:S01]  /*13220*/  ISETP.NE.AND P0, PT, R3, 0x1, PT ;  /* 0x000000010300780c */ /* 0x001fe20003f05270 */
[----:B------:R-:W-:-:S12]  /*13230*/  IMAD.MOV.U32 R3, RZ, RZ, R18 ;  /* 0x000000ffff037224 */ /* 0x000fd800078e0012 */
[----:B------:R-:W0:Y:S08]  /*13240*/  @P0 LDC R4, c[0x0][0x42c] ;  /* 0x00010b00ff040b82 */ /* 0x000e300000000800 */
[----:B------:R-:W1:Y:S01]  /*13250*/  @P0 LDC R5, c[0x0][0x430] ;  /* 0x00010c00ff050b82 */ /* 0x000e620000000800 */
[----:B0-----:R-:W-:-:S05]  /*13260*/  @P0 IMAD.HI.U32 R4, R18, R4, RZ ;  /* 0x0000000412040227 */ /* 0x001fca00078e00ff */
[----:B-1----:R-:W-:Y:S02]  /*13270*/  @P0 SHF.R.U32.HI R3, RZ, R5, R4 ;  /* 0x00000005ff030219 */ /* 0x002fe40000011604 */
[----:B------:R-:W-:Y:S01]  /*13280*/  SEL R4, R11, RZ, !P1 ;  /* 0x000000ff0b047207 */ /* 0x000fe20004800000 */
[----:B------:R-:W-:Y:S06]  /*13290*/  BRA.DIV UR4, `(.L_x_6440) ;  /* 0x0000005e04307947 */ /* 0x000fec000b800000 */
.L_x_6586:
[----:B------:R-:W-:-:S03]  /*132a0*/  UMOV UR4, 0xffffffff ;  /* 0xffffffff00047882 */ /* 0x000fc60000000000 */
[----:B------:R-:W-:Y:S05]  /*132b0*/  BRA.DIV UR4, `(.L_x_6441) ;  /* 0x0000005e045c7947 */ /* 0x000fea000b800000 */
[----:B------:R-:W-:-:S13]  /*132c0*/  ELECT P6, URZ, PT ;  /* 0x00000000003f782f */ /* 0x000fda00038c0000 */
.L_x_6589:
[----:B------:R-:W2:Y:S01]  /*132d0*/  LDL R5, [R1+0x28] ;  /* 0x0000280001057983 */ /* 0x000ea20000100800 */
[----:B------:R-:W-:Y:S01]  /*132e0*/  BSSY B1, `(.L_x_6442) ;  /* 0x000000b000017945 */ /* 0x000fe20003800000 */
[----:B------:R-:W0:Y:S01]  /*132f0*/  S2R R9, SR_CgaCtaId ;  /* 0x0000000000097919 */ /* 0x000e220000008800 */
[----:B--2---:R-:W-:-:S04]  /*13300*/  IADD3 R5, R5, 0x1, RZ ;  /* 0x0000000105057810 */ /* 0x004fc80007ffe0ff */
        /* <DEDUP_REMOVED lines=8> */
.L_x_6590:
[----:B------:R-:W-:Y:S05]  /*13390*/  BSYNC B1 ;  /* 0x0000000000017941 */ /* 0x000fea0003800000 */
.L_x_6442:
        /* <DEDUP_REMOVED lines=8> */
.L_x_6591:
        /* <DEDUP_REMOVED lines=11> */
.L_x_6447:
        /* <DEDUP_REMOVED lines=17> */
[----:B------:R-:W2:Y:S02]  /*135e0*/  SYNCS.PHASECHK.TRANS64.TRYWAIT P0, [R5+URZ+0x28cc0], R7 ;  /* 0x028cc007050075a7 */ /* 0x000ea4000800017f */
[----:B-12---:R-:W-:Y:S05]  /*135f0*/  @!P0 BRA `(.L_x_6448) ;  /* 0x0000005800d48947 */ /* 0x006fea0003800000 */
.L_x_6592:
        /* <DEDUP_REMOVED lines=8> */
.L_x_6449:
        /* <DEDUP_REMOVED lines=51> */
.L_x_6445:
[----:B------:R-:W-:Y:S05]  /*139b0*/  BSYNC B1 ;  /* 0x0000000000017941 */ /* 0x000fea0003800000 */
.L_x_6444:
        /* <DEDUP_REMOVED lines=12> */
[----:B0-----:R-:W-:Y:S05]  /*13a80*/  @!P0 BRA `(.L_x_6439) ;  /* 0x0000000400c48947 */ /* 0x001fea0003800000 */
[C---:B------:R-:W-:Y:S01]  /*13a90*/  IMAD R5, R2.reuse, 0x40, R20 ;  /* 0x0000004002057824 */ /* 0x040fe200078e0214 */
[----:B------:R-:W-:-:S03]  /*13aa0*/  IADD3 R2, R2, -0x1, RZ ;  /* 0xffffffff02027810 */ /* 0x000fc60007ffe0ff */
[----:B------:R-:W-:-:S07]  /*13ab0*/  VIADD R5, R5, 0xffffff80 ;  /* 0xffffff8005057836 */ /* 0x000fce0000000000 */
.L_x_6456:
[----:B------:R-:W-:Y:S05]  /*13ac0*/  YIELD ;  /* 0x0000000000007946 */ /* 0x000fea0003800000 */
[----:B------:R-:W-:Y:S04]  /*13ad0*/  BSSY B1, `(.L_x_6450) ;  /* 0x000005f000017945 */ /* 0x000fe80003800000 */
[----:B0-----:R-:W-:Y:S05]  /*13ae0*/  @!P6 BRA `(.L_x_6451) ;  /* 0x000000040074e947 */ /* 0x001fea0003800000 */
[----:B------:R-:W2:Y:S04]  /*13af0*/  LDL R6, [R1+0x4] ;  /* 0x0000040001067983 */ /* 0x000ea80000100800 */
[----:B------:R-:W3:Y:S01]  /*13b00*/  LDL R7, [R1+0xc] ;  /* 0x00000c0001077983 */ /* 0x000ee20000100800 */
[----:B--2---:R-:W-:Y:S01]  /*13b10*/  IMAD R6, R6, 0x8, R9 ;  /* 0x0000000806067824 */ /* 0x004fe200078e0209 */
[----:B---3--:R-:W-:-:S04]  /*13b20*/  SHF.L.U32 R7, R7, 0x1f, RZ ;  /* 0x0000001f07077819 */ /* 0x008fc800000006ff */
[----:B------:R-:W0:Y:S02]  /*13b30*/  SYNCS.PHASECHK.TRANS64.TRYWAIT P0, [R6+URZ+0x28ca0], R7 ;  /* 0x028ca007060075a7 */ /* 0x000e24000800017f */
[----:B0-----:R-:W-:Y:S05]  /*13b40*/  @!P0 BRA `(.L_x_6452) ;  /* 0x0000005400948947 */ /* 0x001fea0003800000 */
.L_x_6593:
        /* <DEDUP_REMOVED lines=11> */
.L_x_6453:
        /* <DEDUP_REMOVED lines=17> */
.L_x_6594:
        /* <DEDUP_REMOVED lines=8> */
.L_x_6455:
        /* <DEDUP_REMOVED lines=51> */
.L_x_6451:
[----:B------:R-:W-:Y:S05]  /*140c0*/  BSYNC B1 ;  /* 0x0000000000017941 */ /* 0x000fea0003800000 */
.L_x_6450:
        /* <DEDUP_REMOVED lines=13> */
.L_x_6439:
[----:B------:R-:W-:Y:S05]  /*141a0*/  BSYNC B0 ;  /* 0x0000000000007941 */ /* 0x000fea0003800000 */
.L_x_6438:
        /* <DEDUP_REMOVED lines=23> */
.L_x_6458:
        /* <DEDUP_REMOVED lines=16> */
[----:B0-----:R-:W-:Y:S01]  /*14420*/  IMAD.U32 R7, RZ, RZ, UR9 ;  /* 0x00000009ff077e24 */ /* 0x001fe2000f8e00ff */
[----:B------:R-:W-:Y:S01]  /*14430*/  MOV R12, 0x1 ;  /* 0x00000001000c7802 */ /* 0x000fe20000000f00 */
[----:B------:R-:W-:-:S02]  /*14440*/  IMAD.U32 R11, RZ, RZ, UR5 ;  /* 0x00000005ff0b7e24 */ /* 0x000fc4000f8e00ff */
[----:B------:R-:W-:Y:S02]  /*14450*/  IMAD.MOV.U32 R8, RZ, RZ, 0x70 ;  /* 0x00000070ff087424 */ /* 0x000fe400078e00ff */
[----:B------:R-:W-:-:S07]  /*14460*/  IMAD.MOV.U32 R13, RZ, RZ, RZ ;  /* 0x000000ffff0d7224 */ /* 0x000fce00078e00ff */
[----:B------:R-:W-:-:S07]  /*14470*/  LEPC R20, `(.L_x_6460) ;  /* 0x000000001014794e */ /* 0x000fce0000000000 */
[----:B-1----:R-:W-:Y:S05]  /*14480*/  CALL.ABS.NOINC R2 ;  /* 0x0000000002007343 */ /* 0x002fea0003c00000 */
.L_x_6460:
        /* <DEDUP_REMOVED lines=11> */
[----:B0-----:R-:W-:Y:S01]  /*14540*/  MOV R7, UR9 ;  /* 0x0000000900077c02 */ /* 0x001fe20008000f00 */
        /* <DEDUP_REMOVED lines=8> */
.L_x_6462:
        /* <DEDUP_REMOVED lines=16> */
.L_x_6461:
[----:B------:R-:W2:Y:S01]  /*146d0*/  LDL.LU R2, [R1+0x20] ;  /* 0x0000200001027983 */ /* 0x000ea20000300800 */
[----:B------:R-:W-:-:S03]  /*146e0*/  ULDC.64 UR4, c[0x0][0x9f8] ;  /* 0x00027e0000047ab9 */ /* 0x000fc60000000a00 */
[----:B------:R-:W3:Y:S04]  /*146f0*/  LDL.LU R0, [R1+0x24] ;  /* 0x0000240001007983 */ /* 0x000ee80000300800 */
[----:B------:R-:W4:Y:S04]  /*14700*/  LDL.LU R4, [R1+0x2c] ;  /* 0x00002c0001047983 */ /* 0x000f280000300800 */
[----:B0-----:R-:W4:Y:S01]  /*14710*/  LDL.LU R8, [R1+0x18] ;  /* 0x0000180001087983 */ /* 0x001f220000300800 */
        /* <DEDUP_REMOVED lines=26> */
.L_x_6463:
        /* <DEDUP_REMOVED lines=16> */
[----:B-----5:R-:W-:Y:S02]  /*149c0*/  SEL R6, R0, RZ, !P0 ;  /* 0x000000ff00067207 */ /* 0x020fe40004000000 */
[----:B--2---:R-:W-:Y:S01]  /*149d0*/  IADD3 R3, R3, -0x1, RZ ;  /* 0xffffffff03037810 */ /* 0x004fe20007ffe0ff */
[----:B------:R-:W-:Y:S06]  /*149e0*/  BRA.DIV UR4, `(.L_x_6464) ;  /* 0x0000004a04147947 */ /* 0x000fec000b800000 */
.L_x_6597:
[----:B------:R-:W-:Y:S01]  /*149f0*/  UMOV UR4, 0xffffffff ;  /* 0xffffffff00047882 */ /* 0x000fe20000000000 */
[----:B------:R-:W-:Y:S02]  /*14a00*/  SHF.R.S32.HI R8, RZ, 0x1f, R0 ;  /* 0x0000001fff087819 */ /* 0x000fe40000011400 */
[----:B------:R-:W-:Y:S05]  /*14a10*/  BRA.DIV UR4, `(.L_x_6465) ;  /* 0x0000004a043c7947 */ /* 0x000fea000b800000 */
[----:B------:R-:W-:-:S13]  /*14a20*/  ELECT P6, URZ, PT ;  /* 0x00000000003f782f */ /* 0x000fda00038c0000 */
.L_x_6600:
[----:B------:R-:W-:Y:S05]  /*14a30*/  @!P6 BRA `(.L_x_6466) ;  /* 0x0000000000fce947 */ /* 0x000fea0003800000 */
[----:B------:R-:W-:-:S04]  /*14a40*/  ISETP.NE.U32.AND P0, PT, R20, RZ, PT ;  /* 0x000000ff1400720c */ /* 0x000fc80003f05070 */
[----:B------:R-:W-:-:S13]  /*14a50*/  ISETP.NE.AND.EX P0, PT, R21, RZ, PT, P0 ;  /* 0x000000ff1500720c */ /* 0x000fda0003f05300 */
[----:B------:R-:W-:Y:S05]  /*14a60*/  @!P0 BRA `(.L_x_6467) ;  /* 0x0000000000488947 */ /* 0x000fea0003800000 */
[----:B------:R-:W0:Y:S01]  /*14a70*/  LDC R9, c[0x0][0x41c] ;  /* 0x00010700ff097b82 */ /* 0x000e220000000800 */
        /* <DEDUP_REMOVED lines=17> */
.L_x_6467:
        /* <DEDUP_REMOVED lines=9> */
.L_x_6601:
        /* <DEDUP_REMOVED lines=11> */
.L_x_6469:
        /* <DEDUP_REMOVED lines=22> */
.L_x_6466:
        /* <DEDUP_REMOVED lines=30> */
.L_x_6602:
[----:B------:R-:W-:Y:S05]  /*15010*/  BSYNC B0 ;  /* 0x0000000000007941 */ /* 0x000fea0003800000 */
.L_x_6470:
        /* <DEDUP_REMOVED lines=11> */
.L_x_6603:
        /* <DEDUP_REMOVED lines=11> */
.L_x_6475:
        /* <DEDUP_REMOVED lines=57> */
.L_x_6473:
[----:B------:R-:W-:Y:S05]  /*15510*/  BSYNC B0 ;  /* 0x0000000000007941 */ /* 0x000fea0003800000 */
.L_x_6472:
        /* <DEDUP_REMOVED lines=33> */
[--C-:B------:R-:W-:Y:S01]  /*15730*/  SHF.R.S32.HI R3, RZ, 0x1f, R2.reuse ;  /* 0x0000001fff037819 */ /* 0x100fe20000011402 */
        /* <DEDUP_REMOVED lines=8> */
.L_x_6482:
[----:B------:R-:W2:Y:S01]  /*157c0*/  S2R R5, SR_CgaCtaId ;  /* 0x0000000000057919 */ /* 0x000ea20000008800 */
[----:B------:R-:W-:-:S04]  /*157d0*/  MOV R3, 0x400 ;  /* 0x0000040000037802 */ /* 0x000fc80000000f00 */
[----:B--2---:R-:W-:Y:S02]  /*157e0*/  LEA R3, R5, R3, 0x18 ;  /* 0x0000000305037211 */ /* 0x004fe400078ec0ff */
[----:B------:R-:W-:Y:S02]  /*157f0*/  SHF.L.U32 R5, R9, 0x1f, RZ ;  /* 0x0000001f09057819 */ /* 0x000fe400000006ff */
[----:B------:R-:W-:-:S04]  /*15800*/  LEA R3, R12, R3, 0x3 ;  /* 0x000000030c037211 */ /* 0x000fc800078e18ff */
[----:B------:R-:W2:Y:S02]  /*15810*/  SYNCS.PHASECHK.TRANS64.TRYWAIT P0, [R3+URZ+0x28c40], R5 ;  /* 0x028c4005030075a7 */ /* 0x000ea4000800017f */
[----:B--2---:R-:W-:Y:S05]  /*15820*/  @!P0 BRA `(.L_x_6483) ;  /* 0x0000003c00208947 */ /* 0x004fea0003800000 */
.L_x_6604:
[----:B0-----:R-:W0:Y:S02]  /*15830*/  S2R R9, SR_TID.X ;  /* 0x0000000000097919 */ /* 0x001e240000002100 */
[----:B0-----:R-:W-:-:S04]  /*15840*/  LOP3.LUT R9, R9, 0x7f, RZ, 0xc0, !PT ;  /* 0x0000007f09097812 */ /* 0x001fc800078ec0ff */
[----:B------:R-:W-:-:S13]  /*15850*/  ISETP.NE.AND P1, PT, R9, RZ, PT ;  /* 0x000000ff0900720c */ /* 0x000fda0003f25270 */
[----:B------:R-:W-:Y:S05]  /*15860*/  @P1 BRA `(.L_x_6484) ;  /* 0x00000000001c1947 */ /* 0x000fea0003800000 */
[----:B------:R-:W0:Y:S02]  /*15870*/  S2R R9, SR_TID.X ;  /* 0x0000000000097919 */ /* 0x000e240000002100 */
[----:B0-----:R-:W-:-:S04]  /*15880*/  LOP3.LUT R9, R9, 0x1f, RZ, 0xc0, !PT ;  /* 0x0000001f09097812 */ /* 0x001fc800078ec0ff */
[----:B------:R-:W-:Y:S01]  /*15890*/  ISETP.NE.AND P0, PT, R9, RZ, PT ;  /* 0x000000ff0900720c */ /* 0x000fe20003f05270 */
[----:B------:R-:W-:-:S04]  /*158a0*/  IMAD.MOV.U32 R9, RZ, RZ, 0x2000 ;  /* 0x00002000ff097424 */ /* 0x000fc800078e00ff */
[----:B------:R0:W-:Y:S08]  /*158b0*/  SYNCS.ARRIVE.TRANS64 RZ, [R3+URZ+0x28c30], R9 ;  /* 0x028c300903ff79a7 */ /* 0x0001f0000800003f */
[----:B------:R-:W-:Y:S05]  /*158c0*/  @!P0 BRA `(.L_x_6484) ;  /* 0x0000000000048947 */ /* 0x000fea0003800000 */
[----:B------:R-:W-:Y:S01]  /*158d0*/  BPT.TRAP 0x1 ;  /* 0x000000040000795c */ /* 0x000fe20000300000 */
.L_x_6484:
[----:B0-----:R-:W3:Y:S01]  /*158e0*/  LDL R9, [R1] ;  /* 0x0000000001097983 */ /* 0x001ee20000100800 */
[----:B------:R-:W-:-:S03]  /*158f0*/  MOV R11, 0x400 ;  /* 0x00000400000b7802 */ /* 0x000fc60000000f00 */
        /* <DEDUP_REMOVED lines=13> */
[----:B------:R-:W-:Y:S02]  /*159d0*/  R2UR UR8, R9 ;  /* 0x00000000090872ca */ /* 0x000fe400000e0000 */
[----:B----4-:R-:W-:-:S04]  /*159e0*/  LEA R2, R2, R10, 0x6 ;  /* 0x0000000a02027211 */ /* 0x010fc800078e30ff */
[----:B------:R-:W-:-:S07]  /*159f0*/  R2UR UR11, R2 ;  /* 0x00000000020b72ca */ /* 0x000fce00000e0000 */
[----:B------:R-:W-:-:S09]  /*15a00*/  UIADD3 UR8, UR8, 0x22400, URZ ;  /* 0x0002240008087890 */ /* 0x000fd2000fffe03f */
[----:B------:R0:W-:Y:S01]  /*15a10*/  UTMALDG.4D [UR8], [UR4], desc[UR6] ;  /* 0x00000608040075b4 */ /* 0x0001e20008019000 */
[----:B------:R-:W3:Y:S02]  /*15a20*/  SYNCS.PHASECHK.TRANS64.TRYWAIT P0, [R3+URZ+0x28c60], R5 ;  /* 0x028c6005030075a7 */ /* 0x000ee4000800017f */
[----:B0--3--:R-:W-:Y:S05]  /*15a30*/  @!P0 BRA `(.L_x_6485) ;  /* 0x0000003800b08947 */ /* 0x009fea0003800000 */
.L_x_6605:
        /* <DEDUP_REMOVED lines=8> */
.L_x_6486:
[----:B0-2---:R-:W2:Y:S01]  /*15ac0*/  LDL R5, [R1] ;  /* 0x0000000001057983 */ /* 0x005ea20000100800 */
[----:B------:R-:W-:Y:S01]  /*15ad0*/  MOV R9, 0x400 ;  /* 0x0000040000097802 */ /* 0x000fe20000000f00 */
[----:B------:R-:W0:Y:S01]  /*15ae0*/  S2R R10, SR_CgaCtaId ;  /* 0x00000000000a7919 */ /* 0x000e220000008800 */
[----:B------:R-:W-:Y:S02]  /*15af0*/  R2UR UR11, R2 ;  /* 0x00000000020b72ca */ /* 0x000fe400000e0000 */
[----:B------:R-:W-:Y:S01]  /*15b00*/  R2UR UR9, R3 ;  /* 0x00000000030972ca */ /* 0x000fe200000e0000 */
[----:B------:R-:W-:Y:S01]  /*15b10*/  UIADD3 UR4, UP0, UR38, 0x470, URZ ;  /* 0x0000047026047890 */ /* 0x000fe2000ff1e03f */
[----:B------:R-:W-:Y:S02]  /*15b20*/  R2UR UR12, R4 ;  /* 0x00000000040c72ca */ /* 0x000fe400000e0000 */
[----:B------:R-:W-:Y:S01]  /*15b30*/  R2UR UR13, R6 ;  /* 0x00000000060d72ca */ /* 0x000fe200000e0000 */
[----:B------:R-:W-:Y:S01]  /*15b40*/  UIADD3.X UR5, URZ, UR39, URZ, UP0, !UPT ;  /* 0x000000273f057290 */ /* 0x000fe200087fe43f */
        /* <DEDUP_REMOVED lines=45> */
.L_x_6481:
[----:B------:R-:W-:Y:S05]  /*15e20*/  BSYNC B2 ;  /* 0x0000000000027941 */ /* 0x000fea0003800000 */
.L_x_6480:
[----:B------:R-:W2:Y:S02]  /*15e30*/  LDL.LU R2, [R1+0x1c] ;  /* 0x00001c0001027983 */ /* 0x000ea40000300800 */
[----:B--2---:R-:W-:-:S07]  /*15e40*/  IADD3 R5, R2, -0x3, RZ ;  /* 0xfffffffd02057810 */ /* 0x004fce0007ffe0ff */
.L_x_6479:
[----:B------:R-:W-:Y:S05]  /*15e50*/  BSYNC B1 ;  /* 0x0000000000017941 */ /* 0x000fea0003800000 */
.L_x_6478:
[----:B------:R-:W-:-:S13]  /*15e60*/  ISETP.NE.AND P0, PT, R7, RZ, PT ;  /* 0x000000ff0700720c */ /* 0x000fda0003f05270 */
[----:B------:R-:W-:Y:S05]  /*15e70*/  @!P0 BRA `(.L_x_6477) ;  /* 0x0000001000388947 */ /* 0x000fea0003800000 */
.L_x_6501:
[----:B0-----:R-:W0:Y:S04]  /*15e80*/  LDL.LU R3, [R1] ;  /* 0x0000000001037983 */ /* 0x001e280000300800 */
[----:B------:R-:W2:Y:S01]  /*15e90*/  LDL.LU R2, [R1+0x8] ;  /* 0x0000080001027983 */ /* 0x000ea20000300800 */
[----:B------:R-:W-:Y:S05]  /*15ea0*/  YIELD ;  /* 0x0000000000007946 */ /* 0x000fea0003800000 */
[----:B------:R-:W-:Y:S01]  /*15eb0*/  BSSY B1, `(.L_x_6487) ;  /* 0x0000081000017945 */ /* 0x000fe20003800000 */
[----:B0-----:R-:W-:-:S05]  /*15ec0*/  VIADD R9, R3, 0x1 ;  /* 0x0000000103097836 */ /* 0x001fca0000000000 */
[----:B------:R-:W-:-:S04]  /*15ed0*/  ISETP.NE.AND P0, PT, R9, 0x2, PT ;  /* 0x000000020900780c */ /* 0x000fc80003f05270 */
[----:B------:R-:W-:Y:S02]  /*15ee0*/  SEL R10, RZ, 0x1, P0 ;  /* 0x00000001ff0a7807 */ /* 0x000fe40000000000 */
[----:B------:R-:W-:Y:S02]  /*15ef0*/  SEL R9, R9, RZ, P0 ;  /* 0x000000ff09097207 */ /* 0x000fe40000000000 */
[----:B--2---:R-:W-:Y:S01]  /*15f00*/  LOP3.LUT R10, R2, R10, RZ, 0x3c, !PT ;  /* 0x0000000a020a7212 */ /* 0x004fe200078e3cff */
[----:B------:R-:W-:Y:S06]  /*15f10*/  @!P6 BRA `(.L_x_6488) ;  /* 0x0000000400e8e947 */ /* 0x000fec0003800000 */
[----:B------:R-:W-:Y:S01]  /*15f20*/  ULDC.64 UR4, c[0x0][0x3f8] ;  /* 0x0000fe0000047ab9 */ /* 0x000fe20000000a00 */
[----:B------:R-:W-:Y:S01]  /*15f30*/  IMAD.MOV.U32 R11, RZ, RZ, R5 ;  /* 0x000000ffff0b7224 */ /* 0x000fe200078e0005 */
[----:B------:R-:W-:-:S04]  /*15f40*/  ISETP.NE.U32.AND P0, PT, RZ, UR4, PT ;  /* 0x00000004ff007c0c */ /* 0x000fc8000bf05070 */
[----:B------:R-:W-:-:S13]  /*15f50*/  ISETP.NE.AND.EX P0, PT, RZ, UR5, PT, P0 ;  /* 0x00000005ff007c0c */ /* 0x000fda000bf05300 */
[----:B------:R-:W-:Y:S05]  /*15f60*/  @!P0 BRA `(.L_x_6489) ;  /* 0x0000000000448947 */ /* 0x000fea0003800000 */
[----:B------:R-:W0:Y:S01]  /*15f70*/  LDC R6, c[0x0][0x41c] ;  /* 0x00010700ff067b82 */ /* 0x000e220000000800 */
[----:B------:R-:W-:Y:S01]  /*15f80*/  ULDC.64 UR6, c[0x0][0x408] ;  /* 0x0001020000067ab9 */ /* 0x000fe20000000a00 */
[----:B0-----:R-:W-:-:S13]  /*15f90*/  ISETP.NE.AND P0, PT, R6, 0x1, PT ;  /* 0x000000010600780c */ /* 0x001fda0003f05270 */
[----:B------:R-:W0:Y:S02]  /*15fa0*/  @P0 LDC.64 R2, c[0x0][0x420] ;  /* 0x00010800ff020b82 */ /* 0x000e240000000a00 */
[----:B0-----:R-:W-:Y:S01]  /*15fb0*/  @P0 IMAD.HI.U32 R12, R5, R2, RZ ;  /* 0x00000002050c0227 */ /* 0x001fe200078e00ff */
        /* <DEDUP_REMOVED lines=12> */
.L_x_6489:
[----:B------:R-:W2:Y:S01]  /*16080*/  S2R R3, SR_CgaCtaId ;  /* 0x0000000000037919 */ /* 0x000ea20000008800 */
[----:B------:R-:W-:-:S04]  /*16090*/  MOV R2, 0x400 ;  /* 0x0000040000027802 */ /* 0x000fc80000000f00 */
[----:B--2---:R-:W-:Y:S02]  /*160a0*/  LEA R2, R3, R2, 0x18 ;  /* 0x0000000203027211 */ /* 0x004fe400078ec0ff */
[----:B------:R-:W-:Y:S02]  /*160b0*/  SHF.L.U32 R3, R10, 0x1f, RZ ;  /* 0x0000001f0a037819 */ /* 0x000fe400000006ff */
[----:B------:R-:W-:-:S04]  /*160c0*/  LEA R2, R9, R2, 0x3 ;  /* 0x0000000209027211 */ /* 0x000fc800078e18ff */
[----:B------:R-:W2:Y:S02]  /*160d0*/  SYNCS.PHASECHK.TRANS64.TRYWAIT P0, [R2+URZ+0x28c40], R3 ;  /* 0x028c4003020075a7 */ /* 0x000ea4000800017f */
[----:B--2---:R-:W-:Y:S05]  /*160e0*/  @!P0 BRA `(.L_x_6490) ;  /* 0x0000003400188947 */ /* 0x004fea0003800000 */
.L_x_6606:
        /* <DEDUP_REMOVED lines=11> */
.L_x_6491:
[----:B------:R-:W3:Y:S01]  /*161a0*/  LDL R12, [R1+0x10] ;  /* 0x00001000010c7983 */ /* 0x000ee20000100800 */
[----:B0-----:R-:W-:Y:S01]  /*161b0*/  MOV R7, 0x400 ;  /* 0x0000040000077802 */ /* 0x001fe20000000f00 */
        /* <DEDUP_REMOVED lines=18> */
[----:B0--3--:R-:W-:Y:S05]  /*162e0*/  @!P1 BRA `(.L_x_6492) ;  /* 0x0000003000ac9947 */ /* 0x009fea0003800000 */
.L_x_6607:
        /* <DEDUP_REMOVED lines=8> */
.L_x_6493:
[----:B------:R-:W3:Y:S01]  /*16370*/  S2R R11, SR_CgaCtaId ;  /* 0x00000000000b7919 */ /* 0x000ee20000008800 */
        /* <DEDUP_REMOVED lines=52> */
.L_x_6488:
[----:B------:R-:W-:Y:S05]  /*166c0*/  BSYNC B1 ;  /* 0x0000000000017941 */ /* 0x000fea0003800000 */
.L_x_6487:
        /* <DEDUP_REMOVED lines=31> */
.L_x_6496:
[----:B------:R-:W3:Y:S01]  /*168c0*/  S2R R3, SR_CgaCtaId ;  /* 0x0000000000037919 */ /* 0x000ee20000008800 */
[----:B------:R-:W-:-:S04]  /*168d0*/  MOV R2, 0x400 ;  /* 0x0000040000027802 */ /* 0x000fc80000000f00 */
[----:B---3--:R-:W-:Y:S02]  /*168e0*/  LEA R2, R3, R2, 0x18 ;  /* 0x0000000203027211 */ /* 0x008fe400078ec0ff */
[----:B------:R-:W-:-:S03]  /*168f0*/  SHF.L.U32 R3, R10, 0x1f, RZ ;  /* 0x0000001f0a037819 */ /* 0x000fc600000006ff */
[----:B------:R-:W-:-:S04]  /*16900*/  IMAD R2, R11, 0x8, R2 ;  /* 0x000000080b027824 */ /* 0x000fc800078e0202 */
[----:B------:R-:W3:Y:S02]  /*16910*/  SYNCS.PHASECHK.TRANS64.TRYWAIT P0, [R2+URZ+0x28c40], R3 ;  /* 0x028c4003020075a7 */ /* 0x000ee4000800017f */
[----:B---3--:R-:W-:Y:S05]  /*16920*/  @!P0 BRA `(.L_x_6497) ;  /* 0x0000002c00308947 */ /* 0x008fea0003800000 */
.L_x_6608:
[----:B--2---:R-:W2:Y:S02]  /*16930*/  S2R R7, SR_TID.X ;  /* 0x0000000000077919 */ /* 0x004ea40000002100 */
        /* <DEDUP_REMOVED lines=10> */
.L_x_6498:
        /* <DEDUP_REMOVED lines=22> */
.L_x_6609:
        /* <DEDUP_REMOVED lines=8> */
.L_x_6500:
        /* <DEDUP_REMOVED lines=54> */
.L_x_6495:
[----:B------:R-:W-:Y:S05]  /*16f20*/  BSYNC B1 ;  /* 0x0000000000017941 */ /* 0x000fea0003800000 */
.L_x_6494:
[C---:B------:R-:W-:Y:S01]  /*16f30*/  ISETP.GT.AND P0, PT, R5.reuse, 0x1, PT ;  /* 0x000000010500780c */ /* 0x040fe20003f04270 */
[----:B------:R-:W-:-:S12]  /*16f40*/  VIADD R5, R5, 0xfffffffe ;  /* 0xfffffffe05057836 */ /* 0x000fd80000000000 */
[----:B------:R-:W-:Y:S05]  /*16f50*/  @P0 BRA `(.L_x_6501) ;  /* 0xffffffec00c80947 */ /* 0x000fea000383ffff */
.L_x_6477:
[----:B------:R-:W-:Y:S05]  /*16f60*/  BSYNC B0 ;  /* 0x0000000000007941 */ /* 0x000fea0003800000 */
.L_x_6476:
[----:B------:R-:W2:Y:S01]  /*16f70*/  LDL.LU R3, [R1] ;  /* 0x0000000001037983 */ /* 0x000ea20000300800 */
[----:B------:R-:W-:Y:S01]  /*16f80*/  BSSY B0, `(.L_x_6502) ;  /* 0x0000016000007945 */ /* 0x000fe20003800000 */
[----:B0-----:R-:W0:Y:S02]  /*16f90*/  S2R R2, SR_TID.X ;  /* 0x0000000000027919 */ /* 0x001e240000002100 */
[----:B0-----:R-:W-:-:S04]  /*16fa0*/  LOP3.LUT R2, R2, 0x1f, RZ, 0xc0, !PT ;  /* 0x0000001f02027812 */ /* 0x001fc800078ec0ff */
        /* <DEDUP_REMOVED lines=18> */
[----:B0-----:R-:W-:-:S07]  /*170d0*/  IADD3 R16, R4, UR36, R7 ;  /* 0x0000002404107c10 */ /* 0x001fce000fffe007 */
.L_x_6503:
[----:B------:R-:W-:Y:S05]  /*170e0*/  BSYNC B0 ;  /* 0x0000000000007941 */ /* 0x000fea0003800000 */
.L_x_6502:
[----:B0-----:R-:W2:Y:S02]  /*170f0*/  LDL.LU R2, [R1+0x8] ;  /* 0x0000080001027983 */ /* 0x001ea40000300800 */
[----:B--2---:R-:W-:-:S05]  /*17100*/  LOP3.LUT R2, R2, R0, RZ, 0x3c, !PT ;  /* 0x0000000002027212 */ /* 0x004fca00078e3cff */
[----:B------:R0:W-:Y:S02]  /*17110*/  STL [R1+0x8], R2 ;  /* 0x0000080201007387 */ /* 0x0001e40000100800 */
.L_x_6459:
[----:B------:R-:W-:Y:S05]  /*17120*/  BSYNC B6 ;  /* 0x0000000000067941 */ /* 0x000fea0003800000 */
.L_x_6457:
[----:B------:R-:W-:-:S03]  /*17130*/  UMOV UR4, 0xffffffff ;  /* 0xffffffff00047882 */ /* 0x000fc60000000000 */
[----:B------:R-:W-:Y:S05]  /*17140*/  BRA.DIV UR4, `(.L_x_6504) ;  /* 0x0000002604507947 */ /* 0x000fea000b800000 */
[----:B------:R2:W3:Y:S04]  /*17150*/  SHFL.IDX PT, R4, R16, RZ, 0x1f ;  /* 0x00001fff10047589 */ /* 0x0004e800000e0000 */
[----:B------:R-:W4:Y:S02]  /*17160*/  SHFL.IDX PT, R16, R16, 0x1, 0x1f ;  /* 0x00201f0010107f89 */ /* 0x000f2400000e0000 */
.L_x_6613:
        /* <DEDUP_REMOVED lines=10> */
[----:B------:R-:W0:Y:S02]  /*17210*/  LDC.64 R2, c[0x0][0xc58] ;  /* 0x00031600ff027b82 */ /* 0x000e240000000a00 */
[----:B0-----:R-:W-:-:S05]  /*17220*/  IMAD.WIDE R2, R5, 0x4, R2 ;  /* 0x0000000405027825 */ /* 0x001fca00078e0202 */
[----:B------:R0:W5:Y:S02]  /*17230*/  LDG.E R17, desc[UR40][R2.64] ;  /* 0x0000002802117981 */ /* 0x000164000c1e1900 */
.L_x_6506:
[----:B------:R-:W-:Y:S05]  /*17240*/  BSYNC B0 ;  /* 0x0000000000007941 */ /* 0x000fea0003800000 */
.L_x_6505:
        /* <DEDUP_REMOVED lines=22> */
[----:B------:R0:W0:Y:S02]  /*173b0*/  SHFL.IDX PT, R14, R2, 0x1f, 0x1f ;  /* 0x03e01f00020e7f89 */ /* 0x00002400000e0000 */
.L_x_6621:
[----:B------:R-:W-:Y:S02]  /*173c0*/  ULDC UR4, c[0x0][0xc10] ;  /* 0x0003040000047ab9 */ /* 0x000fe40000000800 */
[----:B------:R-:W-:-:S05]  /*173d0*/  MOV R5, UR4 ;  /* 0x0000000400057c02 */ /* 0x000fca0008000f00 */
[----:B0-----:R-:W-:-:S04]  /*173e0*/  IMAD R3, R14, R5, RZ ;  /* 0x000000050e037224 */ /* 0x001fc800078e02ff */
[----:B--2-4-:R-:W-:-:S05]  /*173f0*/  IMAD.IADD R16, R16, 0x1, R3 ;  /* 0x0000000110107824 */ /* 0x014fca00078e0203 */
[----:B---3--:R-:W-:-:S13]  /*17400*/  ISETP.GT.AND P0, PT, R16, R4, PT ;  /* 0x000000041000720c */ /* 0x008fda0003f04270 */
[----:B------:R-:W-:Y:S05]  /*17410*/  @P0 BRA `(.L_x_6508) ;  /* 0x0000000000b40947 */ /* 0x000fea0003800000 */
[----:B------:R-:W0:Y:S02]  /*17420*/  LDC R0, c[0x0][0xc14] ;  /* 0x00030500ff007b82 */ /* 0x000e240000000800 */
.L_x_6513:
[----:B------:R-:W-:-:S05]  /*17430*/  VIADD R19, R19, 0x1f ;  /* 0x0000001f13137836 */ /* 0x000fca0000000000 */
[----:B0-----:R-:W-:-:S13]  /*17440*/  ISETP.GE.AND P0, PT, R19, R0, PT ;  /* 0x000000001300720c */ /* 0x001fda0003f06270 */
[----:B------:R-:W-:Y:S05]  /*17450*/  @P0 BRA `(.L_x_6509) ;  /* 0x0000000400ec0947 */ /* 0x000fea0003800000 */
[----:B------:R-:W0:Y:S01]  /*17460*/  S2R R2, SR_TID.X ;  /* 0x0000000000027919 */ /* 0x000e220000002100 */
        /* <DEDUP_REMOVED lines=10> */
.L_x_6511:
[----:B------:R-:W-:Y:S05]  /*17510*/  BSYNC B0 ;  /* 0x0000000000007941 */ /* 0x000fea0003800000 */
.L_x_6510:
        /* <DEDUP_REMOVED lines=22> */
[----:B------:R0:W2:Y:S02]  /*17680*/  SHFL.IDX PT, R14, R2, 0x1f, 0x1f ;  /* 0x03e01f00020e7f89 */ /* 0x0000a400000e0000 */
.L_x_6629:
[----:B------:R-:W-:Y:S02]  /*17690*/  ULDC UR4, c[0x0][0xc10] ;  /* 0x0003040000047ab9 */ /* 0x000fe40000000800 */
[----:B------:R-:W-:-:S04]  /*176a0*/  IMAD.U32 R5, RZ, RZ, UR4 ;  /* 0x00000004ff057e24 */ /* 0x000fc8000f8e00ff */
[----:B--2---:R-:W-:-:S04]  /*176b0*/  IMAD R3, R14, R5, RZ ;  /* 0x000000050e037224 */ /* 0x004fc800078e02ff */
[----:B------:R-:W-:-:S05]  /*176c0*/  IMAD.IADD R16, R3, 0x1, R16 ;  /* 0x0000000103107824 */ /* 0x000fca00078e0210 */
[----:B------:R-:W-:-:S13]  /*176d0*/  ISETP.GT.AND P0, PT, R16, R4, PT ;  /* 0x000000041000720c */ /* 0x000fda0003f04270 */
[----:B------:R-:W-:Y:S05]  /*176e0*/  @!P0 BRA `(.L_x_6513) ;  /* 0xfffffffc00508947 */ /* 0x000fea000383ffff */
.L_x_6508:
        /* <DEDUP_REMOVED lines=8> */
.L_x_6633:
[----:B------:R-:W-:Y:S01]  /*17770*/  ISETP.NE.AND P0, PT, R3, RZ, PT ;  /* 0x000000ff0300720c */ /* 0x000fe20003f05270 */
[----:B------:R-:W-:-:S12]  /*17780*/  IMAD.MOV.U32 R7, RZ, RZ, RZ ;  /* 0x000000ffff077224 */ /* 0x000fd800078e00ff */
[----:B------:R-:W-:Y:S05]  /*17790*/  @!P0 BRA `(.L_x_6515) ;  /* 0x0000000000108947 */ /* 0x000fea0003800000 */
[----:B------:R-:W-:Y:S01]  /*177a0*/  UMOV UR4, 0xffffffff ;  /* 0xffffffff00047882 */ /* 0x000fe20000000000 */
[----:B------:R-:W-:Y:S02]  /*177b0*/  VIADD R12, R6, 0xffffffff ;  /* 0xffffffff060c7836 */ /* 0x000fe40000000000 */
[----:B------:R-:W-:Y:S05]  /*177c0*/  BRA.DIV UR4, `(.L_x_6516) ;  /* 0x0000002604e47947 */ /* 0x000fea000b800000 */
[----:B------:R4:W0:Y:S02]  /*177d0*/  SHFL.IDX PT, R7, R2, R12, 0x1f ;  /* 0x00001f0c02077589 */ /* 0x00082400000e0000 */
.L_x_6515:
[----:B0---4-:R-:W0:Y:S01]  /*177e0*/  LDC.64 R2, c[0x0][0xc68] ;  /* 0x00031a00ff027b82 */ /* 0x011e220000000a00 */
[----:B------:R-:W-:-:S05]  /*177f0*/  IADD3 R19, R6, R19, RZ ;  /* 0x0000001306137210 */ /* 0x000fca0007ffe0ff */
[----:B0-----:R-:W-:-:S05]  /*17800*/  IMAD.WIDE R2, R19, 0x4, R2 ;  /* 0x0000000413027825 */ /* 0x001fca00078e0202 */
[----:B------:R-:W2:Y:S01]  /*17810*/  LDG.E R9, desc[UR40][R2.64] ;  /* 0x0000002802097981 */ /* 0x000ea2000c1e1900 */
[----:B------:R-:W-:-:S04]  /*17820*/  IMAD R16, R7, R5, R16 ;  /* 0x0000000507107224 */ /* 0x000fc800078e0210 */
[----:B------:R-:W-:Y:S02]  /*17830*/  IMAD.IADD R7, R4, 0x1, -R16 ;  /* 0x0000000104077824 */ /* 0x000fe400078e0a10 */
[----:B--23--:R-:W-:-:S05]  /*17840*/  IMAD R6, R17, R9, RZ ;  /* 0x0000000911067224 */ /* 0x00cfca00078e02ff */
        /* <DEDUP_REMOVED lines=29> */
[----:B------:R-:W-:-:S04]  /*17a20*/  VIADDMNMX R9, R8, R5, R9, PT ;  /* 0x0000000508097246 */ /* 0x000fc80003800109 */
        /* <DEDUP_REMOVED lines=16> */
[----:B------:R-:W-:Y:S01]  /*17b30*/  @!P0 IMAD.IADD R8, R8, 0x1, -R5 ;  /* 0x0000000108088824 */ /* 0x000fe200078e0a05 */
[----:B------:R-:W-:-:S04]  /*17b40*/  @!P0 IADD3 R2, R2, 0x1, RZ ;  /* 0x0000000102028810 */ /* 0x000fc80007ffe0ff */
        /* <DEDUP_REMOVED lines=12> */
.L_x_6509:
[----:B------:R-:W-:Y:S01]  /*17c10*/  UMOV UR4, URZ ;  /* 0x0000003f00047c82 */ /* 0x000fe20008000000 */
[----:B------:R-:W-:Y:S01]  /*17c20*/  UMOV UR5, URZ ;  /* 0x0000003f00057c82 */ /* 0x000fe20008000000 */
[----:B------:R-:W-:Y:S01]  /*17c30*/  ULDC UR6, c[0x0][0xc14] ;  /* 0x0003050000067ab9 */ /* 0x000fe20000000800 */
[----:B------:R-:W-:Y:S01]  /*17c40*/  MOV R16, R4 ;  /* 0x0000000400107202 */ /* 0x000fe20000000f00 */
[----:B------:R-:W-:Y:S01]  /*17c50*/  IMAD.U32 R17, RZ, RZ, UR4 ;  /* 0x00000004ff117e24 */ /* 0x000fe2000f8e00ff */
[----:B------:R-:W-:Y:S01]  /*17c60*/  MOV R19, UR6 ;  /* 0x0000000600137c02 */ /* 0x000fe20008000f00 */
[----:B------:R-:W-:-:S07]  /*17c70*/  IMAD.U32 R18, RZ, RZ, UR5 ;  /* 0x00000005ff127e24 */ /* 0x000fce000f8e00ff */
.L_x_6517:
[----:B------:R-:W0:Y:S01]  /*17c80*/  S2R R2, SR_TID.X ;  /* 0x0000000000027919 */ /* 0x000e220000002100 */
        /* <DEDUP_REMOVED lines=11> */
.L_x_6434:
        /* <DEDUP_REMOVED lines=12> */
.L_x_6636:
[----:B------:R-:W-:Y:S05]  /*17e00*/  BSYNC B0 ;  /* 0x0000000000007941 */ /* 0x000fea0003800000 */
.L_x_6519:
[----:B------:R-:W-:-:S03]  /*17e10*/  UMOV UR4, 0xffffffff ;  /* 0xffffffff00047882 */ /* 0x000fc60000000000 */
[----:B------:R-:W-:Y:S05]  /*17e20*/  BRA.DIV UR4, `(.L_x_6521) ;  /* 0x0000002204887947 */ /* 0x000fea000b800000 */
[----:B------:R-:W2:Y:S02]  /*17e30*/  S2R R2, SR_TID.X ;  /* 0x0000000000027919 */ /* 0x000ea40000002100 */
[----:B--2---:R-:W-:-:S04]  /*17e40*/  SHF.R.U32.HI R2, RZ, 0x5, R2 ;  /* 0x00000005ff027819 */ /* 0x004fc80000011602 */
[----:B------:R-:W-:-:S05]  /*17e50*/  LOP3.LUT R2, R2, 0x3, RZ, 0xc0, !PT ;  /* 0x0000000302027812 */ /* 0x000fca00078ec0ff */
[----:B------:R2:W3:Y:S02]  /*17e60*/  SHFL.IDX PT, R14, R2, RZ, 0x1f ;  /* 0x00001fff020e7589 */ /* 0x0004e400000e0000 */
.L_x_6639:
[----:B---3--:R-:W-:-:S13]  /*17e70*/  ISETP.NE.AND P0, PT, R14, RZ, PT ;  /* 0x000000ff0e00720c */ /* 0x008fda0003f05270 */
[----:B------:R-:W-:Y:S05]  /*17e80*/  @P0 BRA `(.L_x_6280) ;  /* 0x0000000000940947 */ /* 0x000fea0003800000 */
[----:B------:R-:W-:-:S03]  /*17e90*/  UMOV UR4, 0xffffffff ;  /* 0xffffffff00047882 */ /* 0x000fc60000000000 */
[----:B------:R-:W-:Y:S05]  /*17ea0*/  BRA.DIV UR4, `(.L_x_6522) ;  /* 0x00000022049c7947 */ /* 0x000fea000b800000 */
[----:B------:R-:W-:-:S13]  /*17eb0*/  ELECT P6, URZ, PT ;  /* 0x00000000003f782f */ /* 0x000fda00038c0000 */
.L_x_6642:
[----:B------:R-:W-:Y:S05]  /*17ec0*/  @!P6 BRA `(.L_x_6280) ;  /* 0x000000000084e947 */ /* 0x000fea0003800000 */
[----:B--2---:R-:W2:Y:S02]  /*17ed0*/  LDL.LU R2, [R1+0x30] ;  /* 0x0000300001027983 */ /* 0x004ea40000300800 */
[----:B--2---:R-:W-:-:S04]  /*17ee0*/  LOP3.LUT R2, R2, 0x2, RZ, 0xfc, !PT ;  /* 0x0000000202027812 */ /* 0x004fc800078efcff */
[----:B------:R-:W-:-:S13]  /*17ef0*/  ISETP.NE.AND P2, PT, R2, 0x3, PT ;  /* 0x000000030200780c */ /* 0x000fda0003f45270 */
[----:B------:R-:W-:Y:S05]  /*17f00*/  @!P2 BRA `(.L_x_6523) ;  /* 0x000000000004a947 */ /* 0x000fea0003800000 */
[----:B------:R-:W-:Y:S01]  /*17f10*/  BPT.TRAP 0x1 ;  /* 0x000000040000795c */ /* 0x000fe20000300000 */
.L_x_6523:
[----:B-1----:R-:W2:Y:S04]  /*17f20*/  LDL R3, [R1] ;  /* 0x0000000001037983 */ /* 0x002ea80000100800 */
[----:B------:R-:W3:Y:S01]  /*17f30*/  LDL.LU R7, [R1+0x8] ;  /* 0x0000080001077983 */ /* 0x000ee20000300800 */
[----:B------:R-:W-:-:S05]  /*17f40*/  IADD3 R2, R0, 0x28c40, RZ ;  /* 0x00028c4000027810 */ /* 0x000fca0007ffe0ff */
        /* <DEDUP_REMOVED lines=11> */
.L_x_6643:
[----:B------:R-:W2:Y:S02]  /*18000*/  SYNCS.PHASECHK.TRANS64.TRYWAIT P0, [R7+URZ], R2 ;  /* 0x00000002070075a7 */ /* 0x000ea4000800017f */
[----:B--2---:R-:W-:Y:S05]  /*18010*/  @!P0 BRA `(.L_x_6525) ;  /* 0x0000002000748947 */ /* 0x004fea0003800000 */
.L_x_6644:
[----:B------:R-:W-:Y:S05]  /*18020*/  @!P2 BRA `(.L_x_6526) ;  /* 0x000000000004a947 */ /* 0x000fea0003800000 */
[----:B------:R-:W-:Y:S01]  /*18030*/  BPT.TRAP 0x1 ;  /* 0x000000040000795c */ /* 0x000fe20000300000 */
.L_x_6526:
[----:B------:R-:W3:Y:S01]  /*18040*/  LDL.LU R4, [R1] ;  /* 0x0000000001047983 */ /* 0x000ee20000300800 */
[----:B------:R-:W-:-:S04]  /*18050*/  VIADD R0, R0, 0x28c60 ;  /* 0x00028c6000007836 */ /* 0x000fc80000000000 */
[----:B---3--:R-:W-:-:S04]  /*18060*/  IMAD R4, R4, 0x8, R0 ;  /* 0x0000000804047824 */ /* 0x008fc800078e0200 */
[----:B------:R-:W3:Y:S02]  /*18070*/  SYNCS.PHASECHK.TRANS64.TRYWAIT P0, [R4+URZ], R5 ;  /* 0x00000005040075a7 */ /* 0x000ee4000800017f */
[----:B---3--:R-:W-:Y:S05]  /*18080*/  @!P0 BRA `(.L_x_6527) ;  /* 0x00000020006c8947 */ /* 0x008fea0003800000 */
.L_x_6645:
[----:B------:R-:W-:-:S07]  /*18090*/  LEA R3, R3, R0, 0x3 ;  /* 0x0000000003037211 */ /* 0x000fce00078e18ff */
.L_x_6528:
[----:B----4-:R4:W0:Y:S02]  /*180a0*/  SYNCS.PHASECHK.TRANS64.TRYWAIT P0, [R3+URZ], R2 ;  /* 0x00000002030075a7 */ /* 0x010824000800017f */
[----:B0-----:R-:W-:Y:S05]  /*180b0*/  @!P0 NANOSLEEP.SYNCS 0x989680 ;  /* 0x009896800000895d */ /* 0x001fea0003900000 */
[----:B------:R-:W0:Y:S02]  /*180c0*/  @!P0 SYNCS.PHASECHK.TRANS64 P0, [R3+URZ], R2 ;  /* 0x00000002030085a7 */ /* 0x000e24000800007f */
[----:B0-----:R-:W-:Y:S05]  /*180d0*/  @!P0 BRA `(.L_x_6528) ;  /* 0xfffffffc00f08947 */ /* 0x001fea000383ffff */
.L_x_6280:
[----:B------:R-:W-:Y:S05]  /*180e0*/  BSYNC B8 ;  /* 0x0000000000087941 */ /* 0x000fea0003800000 */
.L_x_6277:
[----:B------:R-:W-:Y:S05]  /*180f0*/  EXIT ;  /* 0x000000000000794d */ /* 0x000fea0003800000 */
.L_x_6296:
[----:B0-----:R0:W1:Y:S02]  /*18100*/  SYNCS.PHASECHK.TRANS64.TRYWAIT P5, [R70+URZ+0x28c90], R57 ;  /* 0x028c9039460075a7 */ /* 0x00106400080a017f */
[----:B-1----:R-:W-:Y:S05]  /*18110*/  @!P5 NANOSLEEP.SYNCS 0x989680 ;  /* 0x009896800000d95d */ /* 0x002fea0003900000 */
[----:B------:R-:W1:Y:S02]  /*18120*/  @!P5 SYNCS.PHASECHK.TRANS64 P5, [R70+URZ+0x28c90], R57 ;  /* 0x028c90394600d5a7 */ /* 0x000e6400080a007f */
[----:B-1----:R-:W-:Y:S05]  /*18130*/  @!P5 BRA `(.L_x_6296) ;  /* 0xfffffffc00f0d947 */ /* 0x002fea000383ffff */
[----:B------:R-:W-:Y:S05]  /*18140*/  BRA `(.L_x_6529) ;  /* 0xfffffea400407947 */ /* 0x000fea000383ffff */
.L_x_6306:
[----:B0-----:R0:W1:Y:S02]  /*18150*/  SYNCS.PHASECHK.TRANS64.TRYWAIT P5, [R70+URZ+0x28c90], R57 ;  /* 0x028c9039460075a7 */ /* 0x00106400080a017f */
[----:B-1----:R-:W-:Y:S05]  /*18160*/  @!P5 NANOSLEEP.SYNCS 0x989680 ;  /* 0x009896800000d95d */ /* 0x002fea0003900000 */
[----:B------:R-:W1:Y:S02]  /*18170*/  @!P5 SYNCS.PHASECHK.TRANS64 P5, [R70+URZ+0x28c90], R57 ;  /* 0x028c90394600d5a7 */ /* 0x000e6400080a007f */
[----:B-1----:R-:W-:Y:S05]  /*18180*/  @!P5 BRA `(.L_x_6306) ;  /* 0xfffffffc00f0d947 */ /* 0x002fea000383ffff */
[----:B------:R-:W-:Y:S05]  /*18190*/  BRA `(.L_x_6530) ;  /* 0xfffffeac00987947 */ /* 0x000fea000383ffff */
.L_x_6311:
[----:B0-----:R0:W1:Y:S02]  /*181a0*/  SYNCS.PHASECHK.TRANS64.TRYWAIT P5, [R70+URZ+0x28c90], R57 ;  /* 0x028c9039460075a7 */ /* 0x00106400080a017f */
[----:B-1----:R-:W-:Y:S05]  /*181b0*/  @!P5 NANOSLEEP.SYNCS 0x989680 ;  /* 0x009896800000d95d */ /* 0x002fea0003900000 */
[----:B------:R-:W1:Y:S02]  /*181c0*/  @!P5 SYNCS.PHASECHK.TRANS64 P5, [R70+URZ+0x28c90], R57 ;  /* 0x028c90394600d5a7 */ /* 0x000e6400080a007f */
[----:B-1----:R-:W-:Y:S05]  /*181d0*/  @!P5 BRA `(.L_x_6311) ;  /* 0xfffffffc00f0d947 */ /* 0x002fea000383ffff */
[----:B------:R-:W-:Y:S05]  /*181e0*/  BRA `(.L_x_6531) ;  /* 0xfffffeb400a87947 */ /* 0x000fea000383ffff */
.L_x_6315:
[----:B----4-:R4:W0:Y:S02]  /*181f0*/  SYNCS.PHASECHK.TRANS64.TRYWAIT P0, [R70+URZ+0x28cb0], R57 ;  /* 0x028cb039460075a7 */ /* 0x010824000800017f */
[----:B0-----:R-:W-:Y:S05]  /*18200*/  @!P0 NANOSLEEP.SYNCS 0x989680 ;  /* 0x009896800000895d */ /* 0x001fea0003900000 */
[----:B------:R-:W0:Y:S02]  /*18210*/  @!P0 SYNCS.PHASECHK.TRANS64 P0, [R70+URZ+0x28cb0], R57 ;  /* 0x028cb039460085a7 */ /* 0x000e24000800007f */
[----:B0-----:R-:W-:Y:S05]  /*18220*/  @!P0 BRA `(.L_x_6315) ;  /* 0xfffffffc00f08947 */ /* 0x001fea000383ffff */
[----:B------:R-:W-:Y:S05]  /*18230*/  BRA `(.L_x_6532) ;  /* 0xfffffeb800207947 */ /* 0x000fea000383ffff */
.L_x_6326:
[----:B0-----:R0:W1:Y:S02]  /*18240*/  SYNCS.PHASECHK.TRANS64.TRYWAIT P1, [R14+URZ+0x28c50], R3 ;  /* 0x028c50030e0075a7 */ /* 0x001064000802017f */
[----:B-1----:R-:W-:Y:S05]  /*18250*/  @!P1 NANOSLEEP.SYNCS 0x989680 ;  /* 0x009896800000995d */ /* 0x002fea0003900000 */
[----:B------:R-:W1:Y:S02]  /*18260*/  @!P1 SYNCS.PHASECHK.TRANS64 P1, [R14+URZ+0x28c50], R3 ;  /* 0x028c50030e0095a7 */ /* 0x000e64000802007f */
[----:B-1----:R-:W-:Y:S05]  /*18270*/  @!P1 BRA `(.L_x_6326) ;  /* 0xfffffffc00f09947 */ /* 0x002fea000383ffff */
[----:B------:R-:W-:Y:S05]  /*18280*/  BRA `(.L_x_6533) ;  /* 0xfffffec400447947 */ /* 0x000fea000383ffff */
.L_x_6333:
[----:B-1----:R1:W2:Y:S02]  /*18290*/  SYNCS.PHASECHK.TRANS64.TRYWAIT P2, [R0+URZ+0x28c50], R3 ;  /* 0x028c5003000075a7 */ /* 0x0022a4000804017f */
[----:B--2---:R-:W-:Y:S05]  /*182a0*/  @!P2 NANOSLEEP.SYNCS 0x989680 ;  /* 0x009896800000a95d */ /* 0x004fea0003900000 */
[----:B------:R-:W2:Y:S02]  /*182b0*/  @!P2 SYNCS.PHASECHK.TRANS64 P2, [R0+URZ+0x28c50], R3 ;  /* 0x028c50030000a5a7 */ /* 0x000ea4000804007f */
[----:B--2---:R-:W-:Y:S05]  /*182c0*/  @!P2 BRA `(.L_x_6333) ;  /* 0xfffffffc00f0a947 */ /* 0x004fea000383ffff */
[----:B------:R-:W-:Y:S05]  /*182d0*/  BRA `(.L_x_6332) ;  /* 0xfffffed0006c7947 */ /* 0x000fea000383ffff */
.L_x_6350:
[----:B------:R-:W-:Y:S01]  /*182e0*/  BSSY B1, `(.L_x_6534) ;  /* 0x0000008000017945 */ /* 0x000fe20003800000 */
[----:B------:R-:W-:Y:S01]  /*182f0*/  IMAD.MOV.U32 R13, RZ, RZ, R5 ;  /* 0x000000ffff0d7224 */ /* 0x000fe200078e0005 */
[----:B------:R-:W-:Y:S01]  /*18300*/  MOV R11, 0x1c1f ;  /* 0x00001c1f000b7802 */ /* 0x000fe20000000f00 */
[----:B------:R-:W-:Y:S02]  /*18310*/  IMAD.MOV.U32 R12, RZ, RZ, RZ ;  /* 0x000000ffff0c7224 */ /* 0x000fe400078e00ff */
[----:B------:R-:W-:-:S07]  /*18320*/  IMAD.MOV.U32 R15, RZ, RZ, -0x1 ;  /* 0xffffffffff0f7424 */ /* 0x000fce00078e00ff */
[----:B-----5:R-:W-:Y:S05]  /*18330*/  WARPSYNC.COLLECTIVE R15, `(.L_x_6535) ;  /* 0x000000000f087348 */ /* 0x020fea0003c00000 */
[----:B------:R0:W1:Y:S02]  /*18340*/  SHFL.IDX P6, R14, R13, R12, R11 ;  /* 0x0000000c0d0e7389 */ /* 0x00006400000c000b */
[----:B01---5:R-:W-:Y:S01]  /*18350*/  ENDCOLLECTIVE ;  /* 0x000000000000791b */ /* 0x023fe20003800000 */
.L_x_6535:
[----:B------:R-:W-:Y:S05]  /*18360*/  BSYNC B1 ;  /* 0x0000000000017941 */ /* 0x000fea0003800000 */
.L_x_6534:
[----:B------:R-:W-:Y:S05]  /*18370*/  BRA `(.L_x_6536) ;  /* 0xfffffee800b47947 */ /* 0x000fea000383ffff */
.L_x_6351:
[----:B------:R-:W-:Y:S01]  /*18380*/  BSSY B1, `(.L_x_6537) ;  /* 0x0000008000017945 */ /* 0x000fe20003800000 */
[----:B------:R-:W-:Y:S01]  /*18390*/  IMAD.MOV.U32 R13, RZ, RZ, R4 ;  /* 0x000000ffff0d7224 */ /* 0x000fe200078e0004 */
[----:B------:R-:W-:Y:S01]  /*183a0*/  MOV R12, RZ ;  /* 0x000000ff000c7202 */ /* 0x000fe20000000f00 */
[----:B------:R-:W-:Y:S02]  /*183b0*/  IMAD.MOV.U32 R11, RZ, RZ, 0x1c1f ;  /* 0x00001c1fff0b7424 */ /* 0x000fe400078e00ff */
[----:B------:R-:W-:-:S07]  /*183c0*/  IMAD.MOV.U32 R15, RZ, RZ, -0x1 ;  /* 0xffffffffff0f7424 */ /* 0x000fce00078e00ff */
[----:B-----5:R-:W-:Y:S05]  /*183d0*/  WARPSYNC.COLLECTIVE R15, `(.L_x_6538) ;  /* 0x000000000f087348 */ /* 0x020fea0003c00000 */
[----:B------:R0:W1:Y:S02]  /*183e0*/  SHFL.IDX P6, R14, R13, R12, R11 ;  /* 0x0000000c0d0e7389 */ /* 0x00006400000c000b */
[----:B01---5:R-:W-:Y:S01]  /*183f0*/  ENDCOLLECTIVE ;  /* 0x000000000000791b */ /* 0x023fe20003800000 */
.L_x_6538:
[----:B------:R-:W-:Y:S05]  /*18400*/  BSYNC B1 ;  /* 0x0000000000017941 */ /* 0x000fea0003800000 */
.L_x_6537:
[----:B------:R-:W-:Y:S05]  /*18410*/  BRA `(.L_x_6539) ;  /* 0xfffffee800947947 */ /* 0x000fea000383ffff */
.L_x_6352:
[----:B------:R-:W-:Y:S01]  /*18420*/  BSSY B1, `(.L_x_6540) ;  /* 0x0000008000017945 */ /* 0x000fe20003800000 */
[----:B------:R-:W-:Y:S01]  /*18430*/  MOV R13, R3 ;  /* 0x00000003000d7202 */ /* 0x000fe20000000f00 */
[----:B------:R-:W-:Y:S01]  /*18440*/  IMAD.MOV.U32 R12, RZ, RZ, RZ ;  /* 0x000000ffff0c7224 */ /* 0x000fe200078e00ff */
[----:B------:R-:W-:Y:S01]  /*18450*/  MOV R15, 0xffffffff ;  /* 0xffffffff000f7802 */ /* 0x000fe20000000f00 */
[----:B------:R-:W-:-:S07]  /*18460*/  IMAD.MOV.U32 R11, RZ, RZ, 0x1c1f ;  /* 0x00001c1fff0b7424 */ /* 0x000fce00078e00ff */
[----:B-----5:R-:W-:Y:S05]  /*18470*/  WARPSYNC.COLLECTIVE R15, `(.L_x_6541) ;  /* 0x000000000f087348 */ /* 0x020fea0003c00000 */
[----:B------:R0:W1:Y:S02]  /*18480*/  SHFL.IDX P6, R14, R13, R12, R11 ;  /* 0x0000000c0d0e7389 */ /* 0x00006400000c000b */
[----:B01---5:R-:W-:Y:S01]  /*18490*/  ENDCOLLECTIVE ;  /* 0x000000000000791b */ /* 0x023fe20003800000 */
.L_x_6541:
[----:B------:R-:W-:Y:S05]  /*184a0*/  BSYNC B1 ;  /* 0x0000000000017941 */ /* 0x000fea0003800000 */
.L_x_6540:
[----:B------:R-:W-:Y:S05]  /*184b0*/  BRA `(.L_x_6542) ;  /* 0xfffffee800747947 */ /* 0x000fea000383ffff */
.L_x_6353:
        /* <DEDUP_REMOVED lines=8> */
.L_x_6544:
[----:B------:R-:W-:Y:S05]  /*18540*/  BSYNC B1 ;  /* 0x0000000000017941 */ /* 0x000fea0003800000 */
.L_x_6543:
[----:B------:R-:W-:Y:S05]  /*18550*/  BRA `(.L_x_6545) ;  /* 0xfffffee800547947 */ /* 0x000fea000383ffff */
.L_x_6354:
[----:B------:R-:W-:Y:S01]  /*18560*/  BSSY B1, `(.L_x_6546) ;  /* 0x0000008000017945 */ /* 0x000fe20003800000 */
[----:B------:R-:W-:Y:S01]  /*18570*/  IMAD.MOV.U32 R13, RZ, RZ, R5 ;  /* 0x000000ffff0d7224 */ /* 0x000fe200078e0005 */
[----:B------:R-:W-:Y:S01]  /*18580*/  MOV R12, 0x1 ;  /* 0x00000001000c7802 */ /* 0x000fe20000000f00 */
[----:B------:R-:W-:Y:S02]  /*18590*/  IMAD.MOV.U32 R11, RZ, RZ, 0x1c1f ;  /* 0x00001c1fff0b7424 */ /* 0x000fe400078e00ff */
[----:B------:R-:W-:-:S07]  /*185a0*/  IMAD.MOV.U32 R15, RZ, RZ, -0x1 ;  /* 0xffffffffff0f7424 */ /* 0x000fce00078e00ff */
[----:B-----5:R-:W-:Y:S05]  /*185b0*/  WARPSYNC.COLLECTIVE R15, `(.L_x_6547) ;  /* 0x000000000f087348 */ /* 0x020fea0003c00000 */
[----:B------:R0:W1:Y:S02]  /*185c0*/  SHFL.IDX P6, R14, R13, R12, R11 ;  /* 0x0000000c0d0e7389 */ /* 0x00006400000c000b */
[----:B01---5:R-:W-:Y:S01]  /*185d0*/  ENDCOLLECTIVE ;  /* 0x000000000000791b */ /* 0x023fe20003800000 */
.L_x_6547:
[----:B------:R-:W-:Y:S05]  /*185e0*/  BSYNC B1 ;  /* 0x0000000000017941 */ /* 0x000fea0003800000 */
.L_x_6546:
[----:B------:R-:W-:Y:S05]  /*185f0*/  BRA `(.L_x_6548) ;  /* 0xfffffee800347947 */ /* 0x000fea000383ffff */
.L_x_6355:
[----:B------:R-:W-:Y:S01]  /*18600*/  BSSY B1, `(.L_x_6549) ;  /* 0x0000008000017945 */ /* 0x000fe20003800000 */
[----:B------:R-:W-:Y:S01]  /*18610*/  MOV R13, R4 ;  /* 0x00000004000d7202 */ /* 0x000fe20000000f00 */
[----:B------:R-:W-:Y:S01]  /*18620*/  IMAD.MOV.U32 R12, RZ, RZ, 0x1 ;  /* 0x00000001ff0c7424 */ /* 0x000fe200078e00ff */
[----:B------:R-:W-:Y:S01]  /*18630*/  MOV R15, 0xffffffff ;  /* 0xffffffff000f7802 */ /* 0x000fe20000000f00 */
[----:B------:R-:W-:-:S07]  /*18640*/  IMAD.MOV.U32 R11, RZ, RZ, 0x1c1f ;  /* 0x00001c1fff0b7424 */ /* 0x000fce00078e00ff */
[----:B-----5:R-:W-:Y:S05]  /*18650*/  WARPSYNC.COLLECTIVE R15, `(.L_x_6550) ;  /* 0x000000000f087348 */ /* 0x020fea0003c00000 */
[----:B------:R0:W1:Y:S02]  /*18660*/  SHFL.IDX P6, R14, R13, R12, R11 ;  /* 0x0000000c0d0e7389 */ /* 0x00006400000c000b */
[----:B01---5:R-:W-:Y:S01]  /*18670*/  ENDCOLLECTIVE ;  /* 0x000000000000791b */ /* 0x023fe20003800000 */
.L_x_6550:
[----:B------:R-:W-:Y:S05]  /*18680*/  BSYNC B1 ;  /* 0x0000000000017941 */ /* 0x000fea0003800000 */
.L_x_6549:
[----:B------:R-:W-:Y:S05]  /*18690*/  BRA `(.L_x_6551) ;  /* 0xfffffee800147947 */ /* 0x000fea000383ffff */
.L_x_6356:
        /* <DEDUP_REMOVED lines=8> */
.L_x_6553:
[----:B------:R-:W-:Y:S05]  /*18720*/  BSYNC B1 ;  /* 0x0000000000017941 */ /* 0x000fea0003800000 */
.L_x_6552:
[----:B------:R-:W-:Y:S05]  /*18730*/  BRA `(.L_x_6554) ;  /* 0xfffffee400f47947 */ /* 0x000fea000383ffff */
.L_x_6357:
        /* <DEDUP_REMOVED lines=8> */
.L_x_6556:
[----:B------:R-:W-:Y:S05]  /*187c0*/  BSYNC B1 ;  /* 0x0000000000017941 */ /* 0x000fea0003800000 */
.L_x_6555:
[----:B------:R-:W-:Y:S05]  /*187d0*/  BRA `(.L_x_6557) ;  /* 0xfffffee400d47947 */ /* 0x000fea000383ffff */
.L_x_6359:
[----:B0-----:R0:W1:Y:S02]  /*187e0*/  SYNCS.PHASECHK.TRANS64.TRYWAIT P2, [R2+URZ+0x28c00], R7 ;  /* 0x028c0007020075a7 */ /* 0x001064000804017f */
[----:B-1----:R-:W-:Y:S05]  /*187f0*/  @!P2 NANOSLEEP.SYNCS 0x989680 ;  /* 0x009896800000a95d */ /* 0x002fea0003900000 */
[----:B------:R-:W1:Y:S02]  /*18800*/  @!P2 SYNCS.PHASECHK.TRANS64 P2, [R2+URZ+0x28c00], R7 ;  /* 0x028c00070200a5a7 */ /* 0x000e64000804007f */
[----:B-1----:R-:W-:Y:S05]  /*18810*/  @!P2 BRA `(.L_x_6359) ;  /* 0xfffffffc00f0a947 */ /* 0x002fea000383ffff */
[----:B------:R-:W-:Y:S05]  /*18820*/  BRA `(.L_x_6558) ;  /* 0xfffffee8004c7947 */ /* 0x000fea000383ffff */
.L_x_6367:
        /* <DEDUP_REMOVED lines=8> */
.L_x_6560:
[----:B------:R-:W-:Y:S05]  /*188b0*/  BSYNC B1 ;  /* 0x0000000000017941 */ /* 0x000fea0003800000 */
.L_x_6559:
[----:B------:R-:W-:Y:S05]  /*188c0*/  BRA `(.L_x_6561) ;  /* 0xfffffef800207947 */ /* 0x000fea000383ffff */
.L_x_6368:
        /* <DEDUP_REMOVED lines=8> */
.L_x_6563:
[----:B------:R-:W-:Y:S05]  /*18950*/  BSYNC B1 ;  /* 0x0000000000017941 */ /* 0x000fea0003800000 */
.L_x_6562:
[----:B------:R-:W-:Y:S05]  /*18960*/  BRA `(.L_x_6564) ;  /* 0xfffffef800007947 */ /* 0x000fea000383ffff */
.L_x_6369:
        /* <DEDUP_REMOVED lines=8> */
.L_x_6566:
[----:B------:R-:W-:Y:S05]  /*189f0*/  BSYNC B1 ;  /* 0x0000000000017941 */ /* 0x000fea0003800000 */
.L_x_6565:
[----:B------:R-:W-:Y:S05]  /*18a00*/  BRA `(.L_x_6567) ;  /* 0xfffffef400e07947 */ /* 0x000fea000383ffff */
.L_x_6370:
        /* <DEDUP_REMOVED lines=8> */
.L_x_6569:
[----:B------:R-:W-:Y:S05]  /*18a90*/  BSYNC B1 ;  /* 0x0000000000017941 */ /* 0x000fea0003800000 */
.L_x_6568:
[----:B------:R-:W-:Y:S05]  /*18aa0*/  BRA `(.L_x_6570) ;  /* 0xfffffef400c07947 */ /* 0x000fea000383ffff */
.L_x_6371:
        /* <DEDUP_REMOVED lines=8> */
.L_x_6572:
[----:B------:R-:W-:Y:S05]  /*18b30*/  BSYNC B1 ;  /* 0x0000000000017941 */ /* 0x000fea0003800000 */
.L_x_6571:
[----:B------:R-:W-:Y:S05]  /*18b40*/  BRA `(.L_x_6573) ;  /* 0xfffffef400a07947 */ /* 0x000fea000383ffff */
.L_x_6372:
        /* <DEDUP_REMOVED lines=8> */
.L_x_6575:
[----:B------:R-:W-:Y:S05]  /*18bd0*/  BSYNC B1 ;  /* 0x0000000000017941 */ /* 0x000fea0003800000 */
.L_x_6574:
[----:B------:R-:W-:Y:S05]  /*18be0*/  BRA `(.L_x_6576) ;  /* 0xfffffef400847947 */ /* 0x000fea000383ffff */
.L_x_6373:
        /* <DEDUP_REMOVED lines=8> */
.L_x_6578:
[----:B------:R-:W-:Y:S05]  /*18c70*/  BSYNC B1 ;  /* 0x0000000000017941 */ /* 0x000fea0003800000 */
.L_x_6577:
[----:B------:R-:W-:Y:S05]  /*18c80*/  BRA `(.L_x_6579) ;  /* 0xfffffef400687947 */ /* 0x000fea000383ffff */
.L_x_6374:
        /* <DEDUP_REMOVED lines=8> */
.L_x_6581:
[----:B------:R-:W-:Y:S05]  /*18d10*/  BSYNC B1 ;  /* 0x0000000000017941 */ /* 0x000fea0003800000 */
.L_x_6580:
[----:B------:R-:W-:Y:S05]  /*18d20*/  BRA `(.L_x_6582) ;  /* 0xfffffef4004c7947 */ /* 0x000fea000383ffff */
.L_x_6376:
[----:B0-----:R0:W1:Y:S02]  /*18d30*/  SYNCS.PHASECHK.TRANS64.TRYWAIT P2, [R2+URZ+0x28c00], R3 ;  /* 0x028c0003020075a7 */ /* 0x001064000804017f */
[----:B-1----:R-:W-:Y:S05]  /*18d40*/  @!P2 NANOSLEEP.SYNCS 0x989680 ;  /* 0x009896800000a95d */ /* 0x002fea0003900000 */
[----:B------:R-:W1:Y:S02]  /*18d50*/  @!P2 SYNCS.PHASECHK.TRANS64 P2, [R2+URZ+0x28c00], R3 ;  /* 0x028c00030200a5a7 */ /* 0x000e64000804007f */
[----:B-1----:R-:W-:Y:S05]  /*18d60*/  @!P2 BRA `(.L_x_6376) ;  /* 0xfffffffc00f0a947 */ /* 0x002fea000383ffff */
[----:B------:R-:W-:Y:S05]  /*18d70*/  BRA `(.L_x_6583) ;  /* 0xfffffef400a87947 */ /* 0x000fea000383ffff */
.L_x_6382:
[----:B0-----:R0:W1:Y:S02]  /*18d80*/  SYNCS.PHASECHK.TRANS64.TRYWAIT P1, [R21+URZ+0x28c30], R58 ;  /* 0x028c303a150075a7 */ /* 0x001064000802017f */
[----:B-1----:R-:W-:Y:S05]  /*18d90*/  @!P1 NANOSLEEP.SYNCS 0x989680 ;  /* 0x009896800000995d */ /* 0x002fea0003900000 */
[----:B------:R-:W1:Y:S02]  /*18da0*/  @!P1 SYNCS.PHASECHK.TRANS64 P1, [R21+URZ+0x28c30], R58 ;  /* 0x028c303a150095a7 */ /* 0x000e64000802007f */
[----:B-1----:R-:W-:Y:S05]  /*18db0*/  @!P1 BRA `(.L_x_6382) ;  /* 0xfffffffc00f09947 */ /* 0x002fea000383ffff */
[----:B------:R-:W-:Y:S05]  /*18dc0*/  BRA `(.L_x_6381) ;  /* 0xffffff0000f87947 */ /* 0x000fea000383ffff */
.L_x_6387:
[----:B--2---:R2:W4:Y:S02]  /*18dd0*/  SYNCS.PHASECHK.TRANS64.TRYWAIT P2, [R21+URZ+0x28c50], R58 ;  /* 0x028c503a150075a7 */ /* 0x004524000804017f */
[----:B----4-:R-:W-:Y:S05]  /*18de0*/  @!P2 NANOSLEEP.SYNCS 0x989680 ;  /* 0x009896800000a95d */ /* 0x010fea0003900000 */
[----:B------:R-:W4:Y:S02]  /*18df0*/  @!P2 SYNCS.PHASECHK.TRANS64 P2, [R21+URZ+0x28c50], R58 ;  /* 0x028c503a1500a5a7 */ /* 0x000f24000804007f */
[----:B----4-:R-:W-:Y:S05]  /*18e00*/  @!P2 BRA `(.L_x_6387) ;  /* 0xfffffffc00f0a947 */ /* 0x010fea000383ffff */
[----:B------:R-:W-:Y:S05]  /*18e10*/  BRA `(.L_x_6386) ;  /* 0xffffff18009c7947 */ /* 0x000fea000383ffff */
.L_x_6394:
[----:B--2---:R2:W3:Y:S02]  /*18e20*/  SYNCS.PHASECHK.TRANS64.TRYWAIT P2, [R212+URZ+0x28c30], R213 ;  /* 0x028c30d5d40075a7 */ /* 0x0044e4000804017f */
[----:B---3--:R-:W-:Y:S05]  /*18e30*/  @!P2 NANOSLEEP.SYNCS 0x989680 ;  /* 0x009896800000a95d */ /* 0x008fea0003900000 */
[----:B------:R-:W3:Y:S02]  /*18e40*/  @!P2 SYNCS.PHASECHK.TRANS64 P2, [R212+URZ+0x28c30], R213 ;  /* 0x028c30d5d400a5a7 */ /* 0x000ee4000804007f */
[----:B---3--:R-:W-:Y:S05]  /*18e50*/  @!P2 BRA `(.L_x_6394) ;  /* 0xfffffffc00f0a947 */ /* 0x008fea000383ffff */
[----:B------:R-:W-:Y:S05]  /*18e60*/  BRA `(.L_x_6393) ;  /* 0xffffff1c00a47947 */ /* 0x000fea000383ffff */
.L_x_6399:
[----:B-1----:R1:W2:Y:S02]  /*18e70*/  SYNCS.PHASECHK.TRANS64.TRYWAIT P2, [R212+URZ+0x28c50], R213 ;  /* 0x028c50d5d40075a7 */ /* 0x0022a4000804017f */
[----:B--2---:R-:W-:Y:S05]  /*18e80*/  @!P2 NANOSLEEP.SYNCS 0x989680 ;  /* 0x009896800000a95d */ /* 0x004fea0003900000 */
[----:B------:R-:W2:Y:S02]  /*18e90*/  @!P2 SYNCS.PHASECHK.TRANS64 P2, [R212+URZ+0x28c50], R213 ;  /* 0x028c50d5d400a5a7 */ /* 0x000ea4000804007f */
[----:B--2---:R-:W-:Y:S05]  /*18ea0*/  @!P2 BRA `(.L_x_6399) ;  /* 0xfffffffc00f0a947 */ /* 0x004fea000383ffff */
[----:B------:R-:W-:Y:S05]  /*18eb0*/  BRA `(.L_x_6398) ;  /* 0xffffff3c002c7947 */ /* 0x000fea000383ffff */
.L_x_6407:
[----:B---3--:R3:W4:Y:S02]  /*18ec0*/  SYNCS.PHASECHK.TRANS64.TRYWAIT P2, [R184+URZ+0x28c30], R185 ;  /* 0x028c30b9b80075a7 */ /* 0x008724000804017f */
[----:B----4-:R-:W-:Y:S05]  /*18ed0*/  @!P2 NANOSLEEP.SYNCS 0x989680 ;  /* 0x009896800000a95d */ /* 0x010fea0003900000 */
[----:B------:R-:W4:Y:S02]  /*18ee0*/  @!P2 SYNCS.PHASECHK.TRANS64 P2, [R184+URZ+0x28c30], R185 ;  /* 0x028c30b9b800a5a7 */ /* 0x000f24000804007f */
[----:B----4-:R-:W-:Y:S05]  /*18ef0*/  @!P2 BRA `(.L_x_6407) ;  /* 0xfffffffc00f0a947 */ /* 0x010fea000383ffff */
[----:B------:R-:W-:Y:S05]  /*18f00*/  BRA `(.L_x_6406) ;  /* 0xffffff4000407947 */ /* 0x000fea000383ffff */
.L_x_6412:
[----:B--2---:R2:W3:Y:S02]  /*18f10*/  SYNCS.PHASECHK.TRANS64.TRYWAIT P2, [R184+URZ+0x28c50], R185 ;  /* 0x028c50b9b80075a7 */ /* 0x0044e4000804017f */
[----:B---3--:R-:W-:Y:S05]  /*18f20*/  @!P2 NANOSLEEP.SYNCS 0x989680 ;  /* 0x009896800000a95d */ /* 0x008fea0003900000 */
[----:B------:R-:W3:Y:S02]  /*18f30*/  @!P2 SYNCS.PHASECHK.TRANS64 P2, [R184+URZ+0x28c50], R185 ;  /* 0x028c50b9b800a5a7 */ /* 0x000ee4000804007f */
[----:B---3--:R-:W-:Y:S05]  /*18f40*/  @!P2 BRA `(.L_x_6412) ;  /* 0xfffffffc00f0a947 */ /* 0x008fea000383ffff */
[----:B------:R-:W-:Y:S05]  /*18f50*/  BRA `(.L_x_6411) ;  /* 0xffffff5800987947 */ /* 0x000fea000383ffff */
.L_x_6440:
        /* <DEDUP_REMOVED lines=11> */
.L_x_6585:
[----:B------:R-:W-:Y:S05]  /*19010*/  BSYNC B1 ;  /* 0x0000000000017941 */ /* 0x000fea0003800000 */
.L_x_6584:
[----:B------:R-:W-:Y:S05]  /*19020*/  BRA `(.L_x_6586) ;  /* 0xffffffa0009c7947 */ /* 0x000fea000383ffff */
.L_x_6441:
[----:B------:R-:W-:Y:S01]  /*19030*/  BSSY B1, `(.L_x_6587) ;  /* 0x0000006000017945 */ /* 0x000fe20003800000 */
[----:B------:R-:W-:-:S07]  /*19040*/  MOV R15, 0xffffffff ;  /* 0xffffffff000f7802 */ /* 0x000fce0000000f00 */
[----:B------:R-:W-:Y:S05]  /*19050*/  WARPSYNC.COLLECTIVE R15, `(.L_x_6588) ;  /* 0x000000000f0c7348 */ /* 0x000fea0003c00000 */
[----:B------:R-:W-:Y:S02]  /*19060*/  ELECT P6, UR62, PT ;  /* 0x00000000003e782f */ /* 0x000fe400038c0000 */
[----:B------:R-:W-:Y:S01]  /*19070*/  MOV R14, UR62 ;  /* 0x0000003e000e7c02 */ /* 0x000fe20008000f00 */
[----:B------:R-:W-:Y:S10]  /*19080*/  ENDCOLLECTIVE ;  /* 0x000000000000791b */ /* 0x000ff40003800000 */
.L_x_6588:
[----:B------:R-:W-:Y:S05]  /*19090*/  BSYNC B1 ;  /* 0x0000000000017941 */ /* 0x000fea0003800000 */
.L_x_6587:
[----:B------:R-:W-:Y:S05]  /*190a0*/  BRA `(.L_x_6589) ;  /* 0xffffffa000887947 */ /* 0x000fea000383ffff */
.L_x_6443:
[----:B0-----:R0:W1:Y:S02]  /*190b0*/  SYNCS.PHASECHK.TRANS64.TRYWAIT P0, [R9+URZ+0x28c20], R5 ;  /* 0x028c2005090075a7 */ /* 0x001064000800017f */
[----:B-1----:R-:W-:Y:S05]  /*190c0*/  @!P0 NANOSLEEP.SYNCS 0x989680 ;  /* 0x009896800000895d */ /* 0x002fea0003900000 */
[----:B------:R-:W1:Y:S02]  /*190d0*/  @!P0 SYNCS.PHASECHK.TRANS64 P0, [R9+URZ+0x28c20], R5 ;  /* 0x028c2005090085a7 */ /* 0x000e64000800007f */
[----:B-1----:R-:W-:Y:S05]  /*190e0*/  @!P0 BRA `(.L_x_6443) ;  /* 0xfffffffc00f08947 */ /* 0x002fea000383ffff */
[----:B------:R-:W-:Y:S05]  /*190f0*/  BRA `(.L_x_6590) ;  /* 0xffffffa000a47947 */ /* 0x000fea000383ffff */
.L_x_6446:
[----:B0-----:R0:W1:Y:S02]  /*19100*/  SYNCS.PHASECHK.TRANS64.TRYWAIT P0, [R5+URZ+0x28ca0], R7 ;  /* 0x028ca007050075a7 */ /* 0x001064000800017f */
[----:B-1----:R-:W-:Y:S05]  /*19110*/  @!P0 NANOSLEEP.SYNCS 0x989680 ;  /* 0x009896800000895d */ /* 0x002fea0003900000 */
[----:B------:R-:W1:Y:S02]  /*19120*/  @!P0 SYNCS.PHASECHK.TRANS64 P0, [R5+URZ+0x28ca0], R7 ;  /* 0x028ca007050085a7 */ /* 0x000e64000800007f */
[----:B-1----:R-:W-:Y:S05]  /*19130*/  @!P0 BRA `(.L_x_6446) ;  /* 0xfffffffc00f08947 */ /* 0x002fea000383ffff */
[----:B------:R-:W-:Y:S05]  /*19140*/  BRA `(.L_x_6591) ;  /* 0xffffffa000b47947 */ /* 0x000fea000383ffff */
.L_x_6448:
[----:B-1----:R1:W2:Y:S02]  /*19150*/  SYNCS.PHASECHK.TRANS64.TRYWAIT P0, [R5+URZ+0x28cc0], R7 ;  /* 0x028cc007050075a7 */ /* 0x0022a4000800017f */
[----:B--2---:R-:W-:Y:S05]  /*19160*/  @!P0 NANOSLEEP.SYNCS 0x989680 ;  /* 0x009896800000895d */ /* 0x004fea0003900000 */
[----:B------:R-:W2:Y:S02]  /*19170*/  @!P0 SYNCS.PHASECHK.TRANS64 P0, [R5+URZ+0x28cc0], R7 ;  /* 0x028cc007050085a7 */ /* 0x000ea4000800007f */
[----:B--2---:R-:W-:Y:S05]  /*19180*/  @!P0 BRA `(.L_x_6448) ;  /* 0xfffffffc00f08947 */ /* 0x004fea000383ffff */
[----:B------:R-:W-:Y:S05]  /*19190*/  BRA `(.L_x_6592) ;  /* 0xffffffa400187947 */ /* 0x000fea000383ffff */
.L_x_6452:
[----:B0-----:R0:W1:Y:S02]  /*191a0*/  SYNCS.PHASECHK.TRANS64.TRYWAIT P0, [R6+URZ+0x28ca0], R7 ;  /* 0x028ca007060075a7 */ /* 0x001064000800017f */
[----:B-1----:R-:W-:Y:S05]  /*191b0*/  @!P0 NANOSLEEP.SYNCS 0x989680 ;  /* 0x009896800000895d */ /* 0x002fea0003900000 */
[----:B------:R-:W1:Y:S02]  /*191c0*/  @!P0 SYNCS.PHASECHK.TRANS64 P0, [R6+URZ+0x28ca0], R7 ;  /* 0x028ca007060085a7 */ /* 0x000e64000800007f */
[----:B-1----:R-:W-:Y:S05]  /*191d0*/  @!P0 BRA `(.L_x_6452) ;  /* 0xfffffffc00f08947 */ /* 0x002fea000383ffff */
[----:B------:R-:W-:Y:S05]  /*191e0*/  BRA `(.L_x_6593) ;  /* 0xffffffa800587947 */ /* 0x000fea000383ffff */
.L_x_6454:
[----:B-1----:R1:W2:Y:S02]  /*191f0*/  SYNCS.PHASECHK.TRANS64.TRYWAIT P1, [R6+URZ+0x28cc0], R7 ;  /* 0x028cc007060075a7 */ /* 0x0022a4000802017f */
[----:B--2---:R-:W-:Y:S05]  /*19200*/  @!P1 NANOSLEEP.SYNCS 0x989680 ;  /* 0x009896800000995d */ /* 0x004fea0003900000 */
[----:B------:R-:W2:Y:S02]  /*19210*/  @!P1 SYNCS.PHASECHK.TRANS64 P1, [R6+URZ+0x28cc0], R7 ;  /* 0x028cc007060095a7 */ /* 0x000ea4000802007f */
[----:B--2---:R-:W-:Y:S05]  /*19220*/  @!P1 BRA `(.L_x_6454) ;  /* 0xfffffffc00f09947 */ /* 0x004fea000383ffff */
[----:B------:R-:W-:Y:S05]  /*19230*/  BRA `(.L_x_6594) ;  /* 0xffffffa800b47947 */ /* 0x000fea000383ffff */
.L_x_6464:
        /* <DEDUP_REMOVED lines=11> */
.L_x_6596:
[----:B------:R-:W-:Y:S05]  /*192f0*/  BSYNC B0 ;  /* 0x0000000000007941 */ /* 0x000fea0003800000 */
.L_x_6595:
[----:B------:R-:W-:Y:S05]  /*19300*/  BRA `(.L_x_6597) ;  /* 0xffffffb400b87947 */ /* 0x000fea000383ffff */
.L_x_6465:
[----:B------:R-:W-:Y:S01]  /*19310*/  BSSY B0, `(.L_x_6598) ;  /* 0x0000006000007945 */ /* 0x000fe20003800000 */
[----:B------:R-:W-:-:S07]  /*19320*/  IMAD.MOV.U32 R15, RZ, RZ, -0x1 ;  /* 0xffffffffff0f7424 */ /* 0x000fce00078e00ff */
[----:B------:R-:W-:Y:S05]  /*19330*/  WARPSYNC.COLLECTIVE R15, `(.L_x_6599) ;  /* 0x000000000f0c7348 */ /* 0x000fea0003c00000 */
[----:B------:R-:W-:Y:S02]  /*19340*/  ELECT P6, UR62, PT ;  /* 0x00000000003e782f */ /* 0x000fe400038c0000 */
[----:B------:R-:W-:Y:S01]  /*19350*/  MOV R14, UR62 ;  /* 0x0000003e000e7c02 */ /* 0x000fe20008000f00 */
[----:B------:R-:W-:Y:S10]  /*19360*/  ENDCOLLECTIVE ;  /* 0x000000000000791b */ /* 0x000ff40003800000 */
.L_x_6599:
[----:B------:R-:W-:Y:S05]  /*19370*/  BSYNC B0 ;  /* 0x0000000000007941 */ /* 0x000fea0003800000 */
.L_x_6598:
[----:B------:R-:W-:Y:S05]  /*19380*/  BRA `(.L_x_6600) ;  /* 0xffffffb400a87947 */ /* 0x000fea000383ffff */
.L_x_6468:
[----:B0-----:R0:W1:Y:S02]  /*19390*/  SYNCS.PHASECHK.TRANS64.TRYWAIT P0, [R5+URZ+0x28c40], R7 ;  /* 0x028c4007050075a7 */ /* 0x001064000800017f */
[----:B-1----:R-:W-:Y:S05]  /*193a0*/  @!P0 NANOSLEEP.SYNCS 0x989680 ;  /* 0x009896800000895d */ /* 0x002fea0003900000 */
[----:B------:R-:W1:Y:S02]  /*193b0*/  @!P0 SYNCS.PHASECHK.TRANS64 P0, [R5+URZ+0x28c40], R7 ;  /* 0x028c4007050085a7 */ /* 0x000e64000800007f */
[----:B-1----:R-:W-:Y:S05]  /*193c0*/  @!P0 BRA `(.L_x_6468) ;  /* 0xfffffffc00f08947 */ /* 0x002fea000383ffff */
[----:B------:R-:W-:Y:S05]  /*193d0*/  BRA `(.L_x_6601) ;  /* 0xffffffb800107947 */ /* 0x000fea000383ffff */
.L_x_6471:
        /* <DEDUP_REMOVED lines=8> */
.L_x_6474:
[----:B0-----:R0:W1:Y:S02]  /*19460*/  SYNCS.PHASECHK.TRANS64.TRYWAIT P0, [R2+URZ+0x28c60], R5 ;  /* 0x028c6005020075a7 */ /* 0x001064000800017f */
[----:B-1----:R-:W-:Y:S05]  /*19470*/  @!P0 NANOSLEEP.SYNCS 0x989680 ;  /* 0x009896800000895d */ /* 0x002fea0003900000 */
[----:B------:R-:W1:Y:S02]  /*19480*/  @!P0 SYNCS.PHASECHK.TRANS64 P0, [R2+URZ+0x28c60], R5 ;  /* 0x028c6005020085a7 */ /* 0x000e64000800007f */
[----:B-1----:R-:W-:Y:S05]  /*19490*/  @!P0 BRA `(.L_x_6474) ;  /* 0xfffffffc00f08947 */ /* 0x002fea000383ffff */
[----:B------:R-:W-:Y:S05]  /*194a0*/  BRA `(.L_x_6603) ;  /* 0xffffffbc00087947 */ /* 0x000fea000383ffff */
.L_x_6483:
[----:B--2---:R2:W3:Y:S02]  /*194b0*/  SYNCS.PHASECHK.TRANS64.TRYWAIT P0, [R3+URZ+0x28c40], R5 ;  /* 0x028c4005030075a7 */ /* 0x0044e4000800017f */
[----:B---3--:R-:W-:Y:S05]  /*194c0*/  @!P0 NANOSLEEP.SYNCS 0x989680 ;  /* 0x009896800000895d */ /* 0x008fea0003900000 */
[----:B------:R-:W3:Y:S02]  /*194d0*/  @!P0 SYNCS.PHASECHK.TRANS64 P0, [R3+URZ+0x28c40], R5 ;  /* 0x028c4005030085a7 */ /* 0x000ee4000800007f */
[----:B---3--:R-:W-:Y:S05]  /*194e0*/  @!P0 BRA `(.L_x_6483) ;  /* 0xfffffffc00f08947 */ /* 0x008fea000383ffff */
[----:B------:R-:W-:Y:S05]  /*194f0*/  BRA `(.L_x_6604) ;  /* 0xffffffc000cc7947 */ /* 0x000fea000383ffff */
.L_x_6485:
[----:B0-----:R0:W3:Y:S02]  /*19500*/  SYNCS.PHASECHK.TRANS64.TRYWAIT P0, [R3+URZ+0x28c60], R5 ;  /* 0x028c6005030075a7 */ /* 0x0010e4000800017f */
[----:B---3--:R-:W-:Y:S05]  /*19510*/  @!P0 NANOSLEEP.SYNCS 0x989680 ;  /* 0x009896800000895d */ /* 0x008fea0003900000 */
[----:B------:R-:W3:Y:S02]  /*19520*/  @!P0 SYNCS.PHASECHK.TRANS64 P0, [R3+URZ+0x28c60], R5 ;  /* 0x028c6005030085a7 */ /* 0x000ee4000800007f */
[----:B---3--:R-:W-:Y:S05]  /*19530*/  @!P0 BRA `(.L_x_6485) ;  /* 0xfffffffc00f08947 */ /* 0x008fea000383ffff */
[----:B------:R-:W-:Y:S05]  /*19540*/  BRA `(.L_x_6605) ;  /* 0xffffffc4003c7947 */ /* 0x000fea000383ffff */
.L_x_6490:
[----:B--2---:R2:W3:Y:S02]  /*19550*/  SYNCS.PHASECHK.TRANS64.TRYWAIT P0, [R2+URZ+0x28c40], R3 ;  /* 0x028c4003020075a7 */ /* 0x0044e4000800017f */
[----:B---3--:R-:W-:Y:S05]  /*19560*/  @!P0 NANOSLEEP.SYNCS 0x989680 ;  /* 0x009896800000895d */ /* 0x008fea0003900000 */
[----:B------:R-:W3:Y:S02]  /*19570*/  @!P0 SYNCS.PHASECHK.TRANS64 P0, [R2+URZ+0x28c40], R3 ;  /* 0x028c4003020085a7 */ /* 0x000ee4000800007f */
[----:B---3--:R-:W-:Y:S05]  /*19580*/  @!P0 BRA `(.L_x_6490) ;  /* 0xfffffffc00f08947 */ /* 0x008fea000383ffff */
[----:B------:R-:W-:Y:S05]  /*19590*/  BRA `(.L_x_6606) ;  /* 0xffffffc800d47947 */ /* 0x000fea000383ffff */
.L_x_6492:
[----:B0-----:R0:W3:Y:S02]  /*195a0*/  SYNCS.PHASECHK.TRANS64.TRYWAIT P1, [R2+URZ+0x28c60], R3 ;  /* 0x028c6003020075a7 */ /* 0x0010e4000802017f */
[----:B---3--:R-:W-:Y:S05]  /*195b0*/  @!P1 NANOSLEEP.SYNCS 0x989680 ;  /* 0x009896800000995d */ /* 0x008fea0003900000 */
[----:B------:R-:W3:Y:S02]  /*195c0*/  @!P1 SYNCS.PHASECHK.TRANS64 P1, [R2+URZ+0x28c60], R3 ;  /* 0x028c6003020095a7 */ /* 0x000ee4000802007f */
[----:B---3--:R-:W-:Y:S05]  /*195d0*/  @!P1 BRA `(.L_x_6492) ;  /* 0xfffffffc00f09947 */ /* 0x008fea000383ffff */
[----:B------:R-:W-:Y:S05]  /*195e0*/  BRA `(.L_x_6607) ;  /* 0xffffffcc00407947 */ /* 0x000fea000383ffff */
.L_x_6497:
[----:B---3--:R3:W4:Y:S02]  /*195f0*/  SYNCS.PHASECHK.TRANS64.TRYWAIT P0, [R2+URZ+0x28c40], R3 ;  /* 0x028c4003020075a7 */ /* 0x008724000800017f */
[----:B----4-:R-:W-:Y:S05]  /*19600*/  @!P0 NANOSLEEP.SYNCS 0x989680 ;  /* 0x009896800000895d */ /* 0x010fea0003900000 */
[----:B------:R-:W4:Y:S02]  /*19610*/  @!P0 SYNCS.PHASECHK.TRANS64 P0, [R2+URZ+0x28c40], R3 ;  /* 0x028c4003020085a7 */ /* 0x000f24000800007f */
[----:B----4-:R-:W-:Y:S05]  /*19620*/  @!P0 BRA `(.L_x_6497) ;  /* 0xfffffffc00f08947 */ /* 0x010fea000383ffff */
[----:B------:R-:W-:Y:S05]  /*19630*/  BRA `(.L_x_6608) ;  /* 0xffffffd000bc7947 */ /* 0x000fea000383ffff */
.L_x_6499:
[----:B0-----:R0:W2:Y:S02]  /*19640*/  SYNCS.PHASECHK.TRANS64.TRYWAIT P1, [R2+URZ+0x28c60], R3 ;  /* 0x028c6003020075a7 */ /* 0x0010a4000802017f */
[----:B--2---:R-:W-:Y:S05]  /*19650*/  @!P1 NANOSLEEP.SYNCS 0x989680 ;  /* 0x009896800000995d */ /* 0x004fea0003900000 */
[----:B------:R-:W2:Y:S02]  /*19660*/  @!P1 SYNCS.PHASECHK.TRANS64 P1, [R2+URZ+0x28c60], R3 ;  /* 0x028c6003020095a7 */ /* 0x000ea4000802007f */
[----:B--2---:R-:W-:Y:S05]  /*19670*/  @!P1 BRA `(.L_x_6499) ;  /* 0xfffffffc00f09947 */ /* 0x004fea000383ffff */
[----:B------:R-:W-:Y:S05]  /*19680*/  BRA `(.L_x_6609) ;  /* 0xffffffd4002c7947 */ /* 0x000fea000383ffff */
.L_x_6504:
[----:B------:R-:W-:Y:S01]  /*19690*/  BSSY B0, `(.L_x_6610) ;  /* 0x0000008000007945 */ /* 0x000fe20003800000 */
[----:B------:R-:W-:Y:S01]  /*196a0*/  MOV R13, R16 ;  /* 0x00000010000d7202 */ /* 0x000fe20000000f00 */
[----:B------:R-:W-:Y:S01]  /*196b0*/  IMAD.MOV.U32 R12, RZ, RZ, RZ ;  /* 0x000000ffff0c7224 */ /* 0x000fe200078e00ff */
[----:B------:R-:W-:Y:S01]  /*196c0*/  MOV R15, 0xffffffff ;  /* 0xffffffff000f7802 */ /* 0x000fe20000000f00 */
[----:B------:R-:W-:-:S07]  /*196d0*/  IMAD.MOV.U32 R11, RZ, RZ, 0x1f ;  /* 0x0000001fff0b7424 */ /* 0x000fce00078e00ff */
[----:B01----:R-:W-:Y:S05]  /*196e0*/  WARPSYNC.COLLECTIVE R15, `(.L_x_6611) ;  /* 0x000000000f087348 */ /* 0x003fea0003c00000 */
[----:B------:R2:W3:Y:S02]  /*196f0*/  SHFL.IDX P6, R14, R13, R12, R11 ;  /* 0x0000000c0d0e7389 */ /* 0x0004e400000c000b */
[----:B0123--:R-:W-:Y:S01]  /*19700*/  ENDCOLLECTIVE ;  /* 0x000000000000791b */ /* 0x00ffe20003800000 */
.L_x_6611:
[----:B------:R-:W-:Y:S05]  /*19710*/  BSYNC B0 ;  /* 0x0000000000007941 */ /* 0x000fea0003800000 */
.L_x_6610:
        /* <DEDUP_REMOVED lines=8> */
.L_x_6612:
[----:B------:R-:W-:Y:S01]  /*197a0*/  MOV R16, R14 ;  /* 0x0000000e00107202 */ /* 0x000fe20000000f00 */
[----:B------:R-:W-:Y:S06]  /*197b0*/  BRA `(.L_x_6613) ;  /* 0xffffffd8006c7947 */ /* 0x000fec000383ffff */
.L_x_6507:
        /* <DEDUP_REMOVED lines=8> */
.L_x_6615:
[----:B------:R-:W-:Y:S05]  /*19840*/  BSYNC B0 ;  /* 0x0000000000007941 */ /* 0x000fea0003800000 */
.L_x_6614:
[C---:B------:R-:W-:Y:S01]  /*19850*/  ISETP.NE.AND P0, PT, R7.reuse, RZ, PT ;  /* 0x000000ff0700720c */ /* 0x040fe20003f05270 */
        /* <DEDUP_REMOVED lines=9> */
.L_x_6616:
        /* <DEDUP_REMOVED lines=8> */
.L_x_6617:
        /* <DEDUP_REMOVED lines=8> */
.L_x_6618:
        /* <DEDUP_REMOVED lines=8> */
.L_x_6619:
        /* <DEDUP_REMOVED lines=8> */
.L_x_6620:
[----:B------:R-:W-:Y:S05]  /*19af0*/  BRA `(.L_x_6621) ;  /* 0xffffffd800307947 */ /* 0x000fea000383ffff */
.L_x_6512:
        /* <DEDUP_REMOVED lines=8> */
.L_x_6623:
[----:B------:R-:W-:Y:S05]  /*19b80*/  BSYNC B0 ;  /* 0x0000000000007941 */ /* 0x000fea0003800000 */
.L_x_6622:
        /* <DEDUP_REMOVED lines=10> */
.L_x_6624:
        /* <DEDUP_REMOVED lines=8> */
.L_x_6625:
        /* <DEDUP_REMOVED lines=8> */
.L_x_6626:
        /* <DEDUP_REMOVED lines=8> */
.L_x_6627:
        /* <DEDUP_REMOVED lines=8> */
.L_x_6628:
[----:B------:R-:W-:Y:S05]  /*19e30*/  BRA `(.L_x_6629) ;  /* 0xffffffd800147947 */ /* 0x000fea000383ffff */
.L_x_6514:
[----:B------:R-:W-:Y:S01]  /*19e40*/  BSSY B0, `(.L_x_6630) ;  /* 0x0000006000007945 */ /* 0x000fe20003800000 */
[----:B------:R-:W-:Y:S01]  /*19e50*/  PLOP3.LUT P6, PT, P6, PT, PT, 0x8, 0x0 ;  /* 0x000000000000781c */ /* 0x000fe200037ce170 */
[----:B------:R-:W-:-:S12]  /*19e60*/  IMAD.MOV.U32 R15, RZ, RZ, -0x1 ;  /* 0xffffffffff0f7424 */ /* 0x000fd800078e00ff */
[----:B01----:R-:W-:Y:S05]  /*19e70*/  WARPSYNC.COLLECTIVE R15, `(.L_x_6631) ;  /* 0x000000000f087348 */ /* 0x003fea0003c00000 */
[----:B------:R-:W-:Y:S01]  /*19e80*/  VOTE.ANY R14, PT, P6 ;  /* 0x00000000000e7806 */ /* 0x000fe200030e0100 */
[----:B01----:R-:W-:Y:S06]  /*19e90*/  ENDCOLLECTIVE ;  /* 0x000000000000791b */ /* 0x003fec0003800000 */
.L_x_6631:
[----:B------:R-:W-:Y:S05]  /*19ea0*/  BSYNC B0 ;  /* 0x0000000000007941 */ /* 0x000fea0003800000 */
.L_x_6630:
        /* <DEDUP_REMOVED lines=9> */
.L_x_6632:
[----:B------:R-:W-:Y:S01]  /*19f40*/  IMAD.MOV.U32 R17, RZ, RZ, R14 ;  /* 0x000000ffff117224 */ /* 0x000fe200078e000e */
[----:B------:R-:W-:Y:S06]  /*19f50*/  BRA `(.L_x_6633) ;  /* 0xffffffd800047947 */ /* 0x000fec000383ffff */
.L_x_6516:
[----:B------:R-:W-:Y:S01]  /*19f60*/  BSSY B0, `(.L_x_6634) ;  /* 0x0000007000007945 */ /* 0x000fe20003800000 */
[----:B------:R-:W-:Y:S01]  /*19f70*/  IMAD.MOV.U32 R13, RZ, RZ, R2 ;  /* 0x000000ffff0d7224 */ /* 0x000fe200078e0002 */
[----:B------:R-:W-:Y:S01]  /*19f80*/  MOV R11, 0x1f ;  /* 0x0000001f000b7802 */ /* 0x000fe20000000f00 */
[----:B------:R-:W-:-:S07]  /*19f90*/  IMAD.MOV.U32 R15, RZ, RZ, -0x1 ;  /* 0xffffffffff0f7424 */ /* 0x000fce00078e00ff */
[----:B0123--:R-:W-:Y:S05]  /*19fa0*/  WARPSYNC.COLLECTIVE R15, `(.L_x_6635) ;  /* 0x000000000f087348 */ /* 0x00ffea0003c00000 */
[----:B------:R4:W0:Y:S02]  /*19fb0*/  SHFL.IDX P6, R14, R13, R12, R11 ;  /* 0x0000000c0d0e7389 */ /* 0x00082400000c000b */
[----:B01234-:R-:W-:Y:S01]  /*19fc0*/  ENDCOLLECTIVE ;  /* 0x000000000000791b */ /* 0x01ffe20003800000 */
.L_x_6635:
[----:B------:R-:W-:Y:S05]  /*19fd0*/  BSYNC B0 ;  /* 0x0000000000007941 */ /* 0x000fea0003800000 */
.L_x_6634:
[----:B------:R-:W-:Y:S01]  /*19fe0*/  IMAD.MOV.U32 R7, RZ, RZ, R14 ;  /* 0x000000ffff077224 */ /* 0x000fe200078e000e */
[----:B------:R-:W-:Y:S06]  /*19ff0*/  BRA `(.L_x_6515) ;  /* 0xffffffd400f87947 */ /* 0x000fec000383ffff */
.L_x_6520:
[----:B-1----:R1:W2:Y:S02]  /*1a000*/  SYNCS.PHASECHK.TRANS64.TRYWAIT P0, [R0+URZ+0x28c20], R3 ;  /* 0x028c2003000075a7 */ /* 0x0022a4000800017f */
[----:B--2---:R-:W-:Y:S05]  /*1a010*/  @!P0 NANOSLEEP.SYNCS 0x989680 ;  /* 0x009896800000895d */ /* 0x004fea0003900000 */
[----:B------:R-:W2:Y:S02]  /*1a020*/  @!P0 SYNCS.PHASECHK.TRANS64 P0, [R0+URZ+0x28c20], R3 ;  /* 0x028c2003000085a7 */ /* 0x000ea4000800007f */
[----:B--2---:R-:W-:Y:S05]  /*1a030*/  @!P0 BRA `(.L_x_6520) ;  /* 0xfffffffc00f08947 */ /* 0x004fea000383ffff */
[----:B------:R-:W-:Y:S05]  /*1a040*/  BRA `(.L_x_6636) ;  /* 0xffffffdc006c7947 */ /* 0x000fea000383ffff */
.L_x_6521:
        /* <DEDUP_REMOVED lines=11> */
.L_x_6638:
[----:B------:R-:W-:Y:S05]  /*1a100*/  BSYNC B0 ;  /* 0x0000000000007941 */ /* 0x000fea0003800000 */
.L_x_6637:
[----:B------:R-:W-:Y:S05]  /*1a110*/  BRA `(.L_x_6639) ;  /* 0xffffffdc00547947 */ /* 0x000fea000383ffff */
.L_x_6522:
[----:B------:R-:W-:Y:S01]  /*1a120*/  BSSY B0, `(.L_x_6640) ;  /* 0x0000006000007945 */ /* 0x000fe20003800000 */
[----:B------:R-:W-:-:S07]  /*1a130*/  IMAD.MOV.U32 R15, RZ, RZ, -0x1 ;  /* 0xffffffffff0f7424 */ /* 0x000fce00078e00ff */
[----:B012---:R-:W-:Y:S05]  /*1a140*/  WARPSYNC.COLLECTIVE R15, `(.L_x_6641) ;  /* 0x000000000f0c7348 */ /* 0x007fea0003c00000 */
[----:B------:R-:W-:Y:S02]  /*1a150*/  ELECT P6, UR62, PT ;  /* 0x00000000003e782f */ /* 0x000fe400038c0000 */
[----:B------:R-:W-:Y:S01]  /*1a160*/  MOV R14, UR62 ;  /* 0x0000003e000e7c02 */ /* 0x000fe20008000f00 */
[----:B012---:R-:W-:Y:S10]  /*1a170*/  ENDCOLLECTIVE ;  /* 0x000000000000791b */ /* 0x007ff40003800000 */
.L_x_6641:
[----:B------:R-:W-:Y:S05]  /*1a180*/  BSYNC B0 ;  /* 0x0000000000007941 */ /* 0x000fea0003800000 */
.L_x_6640:
[----:B------:R-:W-:Y:S05]  /*1a190*/  BRA `(.L_x_6642) ;  /* 0xffffffdc00487947 */ /* 0x000fea000383ffff */
.L_x_6524:
[----:B-1----:R1:W2:Y:S02]  /*1a1a0*/  SYNCS.PHASECHK.TRANS64.TRYWAIT P0, [R6+URZ], R5 ;  /* 0x00000005060075a7 */ /* 0x0022a4000800017f */
[----:B--2---:R-:W-:Y:S05]  /*1a1b0*/  @!P0 NANOSLEEP.SYNCS 0x989680 ;  /* 0x009896800000895d */ /* 0x004fea0003900000 */
[----:B------:R-:W2:Y:S02]  /*1a1c0*/  @!P0 SYNCS.PHASECHK.TRANS64 P0, [R6+URZ], R5 ;  /* 0x00000005060085a7 */ /* 0x000ea4000800007f */
[----:B--2---:R-:W-:Y:S05]  /*1a1d0*/  @!P0 BRA `(.L_x_6524) ;  /* 0xfffffffc00f08947 */ /* 0x004fea000383ffff */
[----:B------:R-:W-:Y:S05]  /*1a1e0*/  BRA `(.L_x_6643) ;  /* 0xffffffdc00847947 */ /* 0x000fea000383ffff */
.L_x_6525:
[----:B--2---:R2:W3:Y:S02]  /*1a1f0*/  SYNCS.PHASECHK.TRANS64.TRYWAIT P0, [R7+URZ], R2 ;  /* 0x00000002070075a7 */ /* 0x0044e4000800017f */
[----:B---3--:R-:W-:Y:S05]  /*1a200*/  @!P0 NANOSLEEP.SYNCS 0x989680 ;  /* 0x009896800000895d */ /* 0x008fea0003900000 */
[----:B------:R-:W3:Y:S02]  /*1a210*/  @!P0 SYNCS.PHASECHK.TRANS64 P0, [R7+URZ], R2 ;  /* 0x00000002070085a7 */ /* 0x000ee4000800007f */
[----:B---3--:R-:W-:Y:S05]  /*1a220*/  @!P0 BRA `(.L_x_6525) ;  /* 0xfffffffc00f08947 */ /* 0x008fea000383ffff */
[----:B------:R-:W-:Y:S05]  /*1a230*/  BRA `(.L_x_6644) ;  /* 0xffffffdc00787947 */ /* 0x000fea000383ffff */
.L_x_6527:
[----:B---3--:R3:W4:Y:S02]  /*1a240*/  SYNCS.PHASECHK.TRANS64.TRYWAIT P0, [R4+URZ], R5 ;  /* 0x00000005040075a7 */ /* 0x008724000800017f */
[----:B----4-:R-:W-:Y:S05]  /*1a250*/  @!P0 NANOSLEEP.SYNCS 0x989680 ;  /* 0x009896800000895d */ /* 0x010fea0003900000 */
[----:B------:R-:W4:Y:S02]  /*1a260*/  @!P0 SYNCS.PHASECHK.TRANS64 P0, [R4+URZ], R5 ;  /* 0x00000005040085a7 */ /* 0x000f24000800007f */
[----:B----4-:R-:W-:Y:S05]  /*1a270*/  @!P0 BRA `(.L_x_6527) ;  /* 0xfffffffc00f08947 */ /* 0x010fea000383ffff */
[----:B------:R-:W-:Y:S05]  /*1a280*/  BRA `(.L_x_6645) ;  /* 0xffffffdc00807947 */ /* 0x000fea000383ffff */
.L_x_6646:
        /* <DEDUP_REMOVED lines=15> */
.L_x_11956:


//--------------------- .text._ZN7cutlass13device_kernelIN5flash11enable_sm90INS1_16FlashAttnFwdSm90INS1_25CollectiveMainloopFwdSm90ILi2EN4cute5tupleIJNS5_1CILi1EEES8_S8_EEENS6_IJNS7_ILi64EEESA_SA_EEELi512ENS_6half_tEfNS_4arch4Sm90ELb1ELb0ELb1ELb1ELb0ELb0ELb1ELb0ELb0ELb0ELb0ELb0EEENS1_21CollectiveEpilogueFwdINS6_IJSA_NS7_ILi512EEESA_EEES9_SC_SE_Li256ELb1ELb0ELb0ELb0EEENS1_36VarlenDynamicPersistentTileSchedulerILi64ELi64ELi256ELi32ELb0ELb0ELb1ELb1ELb1ELb1EEEEEEEEEvNT_6ParamsE --------------------------
	.section	.text._ZN7cutlass13device_kernelIN5flash11enable_sm90INS1_16FlashAttnFwdSm90INS1_25CollectiveMainloopFwdSm90ILi2EN4cute5tupleIJNS5_1CILi1EEES8_S8_EEENS6_IJNS7_ILi64EEESA_SA_EEELi512ENS_6half_tEfNS_4arch4Sm90ELb1ELb0ELb1ELb1ELb0ELb0ELb1ELb0ELb0ELb0ELb0ELb0EEENS1_21CollectiveEpilogueFwdINS6_IJSA_NS7_ILi512EEESA_EEES9_SC_SE_Li256ELb1ELb0ELb0ELb0EEENS1_36VarlenDynamicPersistentTileSchedulerILi64ELi64ELi256ELi32ELb0ELb0ELb1ELb1ELb1ELb1EEEEEEEEEvNT_6ParamsE,"ax",@progbits
	.align	128
.text._ZN7cutlass13device_kernelIN5flash11enable_sm90INS1_16FlashAttnFwdSm90INS1_25CollectiveMainloopFwdSm90ILi2EN4cute5tupleIJNS5_1CILi1EEES8_S8_EEENS6_IJNS7_ILi64EEESA_SA_EEELi512ENS_6half_tEfNS_4arch4Sm90ELb1ELb0ELb1ELb1ELb0ELb0ELb1ELb0ELb0ELb0ELb0ELb0EEENS1_21CollectiveEpilogueFwdINS6_IJSA_NS7_ILi512EEESA_EEES9_SC_SE_Li256ELb1ELb0ELb0ELb0EEENS1_36VarlenDynamicPersistentTileSchedulerILi64ELi64ELi256ELi32ELb0ELb0ELb1ELb1ELb1ELb1EEEEEEEEEvNT_6ParamsE:
        .type           _ZN7cutlass13device_kernelIN5flash11enable_sm90INS1_16FlashAttnFwdSm90INS1_25CollectiveMainloopFwdSm90ILi2EN4cute5tupleIJNS5_1CILi1EEES8_S8_EEENS6_IJNS7_ILi64EEESA_SA_EEELi512ENS_6half_tEfNS_4arch4Sm90ELb1ELb0ELb1ELb1ELb0ELb0ELb1ELb0ELb0ELb0ELb0ELb0EEENS1_21CollectiveEpilogueFwdINS6_IJSA_NS7_ILi512EEESA_EEES9_SC_SE_Li256ELb1ELb0ELb0ELb0EEENS1_36VarlenDynamicPersistentTileSchedulerILi64ELi64ELi256ELi32ELb0ELb0ELb1ELb1ELb1ELb1EEEEEEEEEvNT_6ParamsE,@function
        .size           _ZN7cutlass13device_kernelIN5flash11enable_sm90INS1_16FlashAttnFwdSm90INS1_25CollectiveMainloopFwdSm90ILi2EN4cute5tupleIJNS5_1CILi1EEES8_S8_EEENS6_IJNS7_ILi64EEESA_SA_EEELi512ENS_6half_tEfNS_4arch4Sm90ELb1ELb0ELb1ELb1ELb0ELb0ELb1ELb0ELb0ELb0ELb0ELb0EEENS1_21CollectiveEpilogueFwdINS6_IJSA_NS7_ILi512EEESA_EEES9_SC_SE_Li256ELb1ELb0ELb0ELb0EEENS1_36VarlenDynamicPersistentTileSchedulerILi64ELi64ELi256ELi32ELb0ELb0ELb1ELb1ELb1ELb1EEEEEEEEEvNT_6ParamsE,(.L_x_11957 - _ZN7cutlass13device_kernelIN5flash11enable_sm90INS1_16FlashAttnFwdSm90INS1_25CollectiveMainloopFwdSm90ILi2EN4cute5tupleIJNS5_1CILi1EEES8_S8_EEENS6_IJNS7_ILi64EEESA_SA_EEELi512ENS_6half_tEfNS_4arch4Sm90ELb1ELb0ELb1ELb1ELb0ELb0ELb1ELb0ELb0ELb0ELb0ELb0EEENS1_21CollectiveEpilogueFwdINS6_IJSA_NS7_ILi512EEESA_EEES9_SC_SE_Li256ELb1ELb0ELb0ELb0EEENS1_36VarlenDynamicPersistentTileSchedulerILi64ELi64ELi256ELi32ELb0ELb0ELb1ELb1ELb1ELb1EEEEEEEEEvNT_6ParamsE)
        .other          _ZN7cutlass13device_kernelIN5flash11enable_sm90INS1_16FlashAttnFwdSm90INS1_25CollectiveMainloopFwdSm90ILi2EN4cute5tupleIJNS5_1CILi1EEES8_S8_EEENS6_IJNS7_ILi64EEESA_SA_EEELi512ENS_6half_tEfNS_4arch4Sm90ELb1ELb0ELb1ELb1ELb0ELb0ELb1ELb0ELb0ELb0ELb0ELb0EEENS1_21CollectiveEpilogueFwdINS6_IJSA_NS7_ILi512EEESA_EEES9_SC_SE_Li256ELb1ELb0ELb0ELb0EEENS1_36VarlenDynamicPersistentTileSchedulerILi64ELi64ELi256ELi32ELb0ELb0ELb1ELb1ELb1ELb1EEEEEEEEEvNT_6ParamsE,@"STO_CUDA_ENTRY STV_DEFAULT"
_ZN7cutlass13device_kernelIN5flash11enable_sm90INS1_16FlashAttnFwdSm90INS1_25CollectiveMainloopFwdSm90ILi2EN4cute5tupleIJNS5_1CILi1EEES8_S8_EEENS6_IJNS7_ILi64EEESA_SA_EEELi512ENS_6half_tEfNS_4arch4Sm90ELb1ELb0ELb1ELb1ELb0ELb0ELb1ELb0ELb0ELb0ELb0ELb0EEENS1_21CollectiveEpilogueFwdINS6_IJSA_NS7_ILi512EEESA_EEES9_SC_SE_Li256ELb1ELb0ELb0ELb0EEENS1_36VarlenDynamicPersistentTileSchedulerILi64ELi64ELi256ELi32ELb0ELb0ELb1ELb1ELb1ELb1EEEEEEEEEvNT_6ParamsE:
        /* <DEDUP_REMOVED lines=24> */
.L_x_6648:
[----:B------:R-:W-:Y:S05]  /*0180*/  BSYNC B0 ;  /* 0x0000000000007941 */ /* 0x000fea0003800000 */
.L_x_6647:
        /* <DEDUP_REMOVED lines=21> */
[----:B0-----:R0:W1:Y:S01]  /*02e0*/  @UP1 SYNCS.EXCH.64 URZ, [UR8+0x38800], UR4 ;  /* 0x03880004083f15b2 */ /* 0x0010620008000100 */
[----:B------:R0:W2:Y:S04]  /*02f0*/  @UP2 SYNCS.EXCH.64 URZ, [UR8+0x38810], UR4 ;  /* 0x03881004083f25b2 */ /* 0x0000a80008000100 */
        /* <DEDUP_REMOVED lines=16> */
.L_x_6649:
        /* <DEDUP_REMOVED lines=22> */
.L_x_6650:
        /* <DEDUP_REMOVED lines=18> */
.L_x_6651:
        /* <DEDUP_REMOVED lines=22> */
.L_x_6652:
        /* <DEDUP_REMOVED lines=22> */
.L_x_6653:
[----:B0-----:R-:W-:Y:S01]  /*0940*/  UMOV UR4, 0x1 ;  /* 0x0000000100047882 */ /* 0x001fe20000000000 */
[----:B------:R-:W-:Y:S01]  /*0950*/  PLOP3.LUT P0, PT, PT, PT, UP0, 0x80, 0x0 ;  /* 0x000000000000781c */ /* 0x000fe20003f0f008 */
[----:B------:R-:W-:Y:S01]  /*0960*/  USEL UR4, UR4, 0x2, !UP0 ;  /* 0x0000000204047887 */ /* 0x000fe2000c000000 */
[----:B------:R-:W-:-:S05]  /*0970*/  NOP ;  /* 0x0000000000007918 */ /* 0x000fca0000000000 */
[----:B------:R-:W-:-:S05]  /*0980*/  IMAD.U32 R2, RZ, RZ, UR4 ;  /* 0x00000004ff027e24 */ /* 0x000fca000f8e00ff */
[----:B------:R0:W-:Y:S01]  /*0990*/  STL [R1+0x2c], R2 ;  /* 0x00002c0201007387 */ /* 0x0001e20000100800 */
[----:B-123--:R-:W-:Y:S06]  /*09a0*/  BAR.SYNC.DEFER_BLOCKING 0x0 ;  /* 0x0000000000007b1d */ /* 0x00efec0000010000 */
[----:B------:R-:W-:Y:S05]  /*09b0*/  @!P0 BRA `(.L_x_6654) ;  /* 0x000000f000dc8947 */ /* 0x000fea0003800000 */
.L_x_6655:
[----:B------:R-:W-:-:S08]  /*09c0*/  NOP ;  /* 0x0000000000007918 */ /* 0x000fd00000000000 */
[----:B------:R-:W1:Y:S02]  /*09d0*/  USETMAXREG.TRY_ALLOC.CTAPOOL UP0, 0xf0 ;  /* 0x000000f0000079c8 */ /* 0x000e640008000600 */
[----:B-1----:R-:W-:-:S13]  /*09e0*/  PLOP3.LUT P0, PT, PT, PT, UP0, 0x80, 0x0 ;  /* 0x000000000000781c */ /* 0x002fda0003f0f008 */
[----:B------:R-:W-:Y:S05]  /*09f0*/  @!P0 BRA `(.L_x_6655) ;  /* 0xfffffffc00f08947 */ /* 0x000fea000383ffff */
[----:B0-----:R-:W0:Y:S01]  /*0a00*/  S2R R2, SR_TID.X ;  /* 0x0000000000027919 */ /* 0x001e220000002100 */
[----:B------:R-:W1:Y:S01]  /*0a10*/  S2UR UR5, SR_CgaCtaId ;  /* 0x00000000000579c3 */ /* 0x000e620000008800 */
[----:B------:R-:W-:Y:S02]  /*0a20*/  UMOV UR4, 0x400 ;  /* 0x0000040000047882 */ /* 0x000fe40000000000 */
[----:B-1----:R-:W-:-:S06]  /*0a30*/  ULEA UR4, UR5, UR4, 0x18 ;  /* 0x0000000405047291 */ /* 0x002fcc000f8ec03f */
[----:B------:R-:W-:Y:S01]  /*0a40*/  IMAD.U32 R17, RZ, RZ, UR4 ;  /* 0x00000004ff117e24 */ /* 0x000fe2000f8e00ff */
[----:B0-----:R-:W-:Y:S01]  /*0a50*/  LOP3.LUT R0, R2, 0xffffff80, RZ, 0xc0, !PT ;  /* 0xffffff8002007812 */ /* 0x001fe200078ec0ff */
[----:B------:R-:W-:-:S03]  /*0a60*/  ULDC UR4, c[0x0][0xd14] ;  /* 0x0003450000047ab9 */ /* 0x000fc60000000800 */
[----:B------:R-:W-:-:S13]  /*0a70*/  ISETP.NE.AND P0, PT, R0, 0x80, PT ;  /* 0x000000800000780c */ /* 0x000fda0003f05270 */
[----:B------:R-:W-:Y:S06]  /*0a80*/  @!P0 BAR.ARV 0x8, 0xa0 ;  /* 0x0202800000008b1d */ /* 0x000fec0000002000 */
[----:B------:R-:W-:-:S13]  /*0a90*/  ISETP.GE.U32.AND P0, PT, R2, 0x100, PT ;  /* 0x000001000200780c */ /* 0x000fda0003f06070 */
[----:B------:R-:W-:Y:S08]  /*0aa0*/  @P0 BAR.ARV 0xf, 0x100 ;  /* 0x03c4000000000b1d */ /* 0x000ff00000002000 */
[----:B------:R-:W-:Y:S06]  /*0ab0*/  BAR.SYNC.DEFER_BLOCKING 0x5, 0x120 ;  /* 0x0144800000007b1d */ /* 0x000fec0000010000 */
[----:B------:R-:W0:Y:S02]  /*0ac0*/  LDS.128 R184, [R17+0x388d0] ;  /* 0x0388d00011b87984 */ /* 0x000e240000000c00 */
[----:B------:R-:W-:Y:S06]  /*0ad0*/  BAR.ARV 0x4, 0x120 ;  /* 0x0104800000007b1d */ /* 0x000fec0000002000 */
[----:B0-----:R-:W-:-:S13]  /*0ae0*/  ISETP.GE.AND P0, PT, R187, UR4, PT ;  /* 0x00000004bb007c0c */ /* 0x001fda000bf06270 */
[----:B------:R-:W-:Y:S05]  /*0af0*/  @P0 EXIT ;  /* 0x000000000000094d */ /* 0x000fea0003800000 */
[----:B------:R-:W2:Y:S01]  /*0b00*/  LDL R3, [R1+0x2c] ;  /* 0x00002c0001037983 */ /* 0x000ea20000100800 */
[----:B------:R-:W-:Y:S01]  /*0b10*/  VIADD R198, R2, 0xffffff80 ;  /* 0xffffff8002c67836 */ /* 0x000fe20000000000 */
[----:B------:R-:W-:Y:S01]  /*0b20*/  MOV R191, 0x20 ;  /* 0x0000002000bf7802 */ /* 0x000fe20000000f00 */
[----:B------:R-:W-:Y:S01]  /*0b30*/  IMAD.MOV.U32 R16, RZ, RZ, RZ ;  /* 0x000000ffff107224 */ /* 0x000fe200078e00ff */
[----:B------:R-:W-:Y:S01]  /*0b40*/  R2UR UR5, R186 ;  /* 0x00000000ba0572ca */ /* 0x000fe200000e0000 */
[----:B------:R-:W-:Y:S01]  /*0b50*/  UMOV UR36, URZ ;  /* 0x0000003f00247c82 */ /* 0x000fe20008000000 */
[----:B--2---:R-:W-:Y:S02]  /*0b60*/  R2UR UR4, R3 ;  /* 0x00000000030472ca */ /* 0x004fe400000e0000 */
[----:B------:R-:W-:-:S04]  /*0b70*/  SHF.R.S32.HI R3, RZ, 0x1f, R198 ;  /* 0x0000001fff037819 */ /* 0x000fc800000114c6 */
[CC--:B------:R-:W-:Y:S02]  /*0b80*/  LEA.HI R0, R3.reuse, R198.reuse, RZ, 0x4 ;  /* 0x000000c603007211 */ /* 0x0c0fe400078f20ff */
[----:B------:R-:W-:Y:S02]  /*0b90*/  LEA.HI R4, R3, R198, RZ, 0x5 ;  /* 0x000000c603047211 */ /* 0x000fe400078f28ff */
[----:B------:R-:W-:Y:S02]  /*0ba0*/  SHF.R.S32.HI R11, RZ, 0x4, R0 ;  /* 0x00000004ff0b7819 */ /* 0x000fe40000011400 */
[C---:B------:R-:W-:Y:S01]  /*0bb0*/  LOP3.LUT R7, R0.reuse, 0xfffffff0, RZ, 0xc0, !PT ;  /* 0xfffffff000077812 */ /* 0x040fe200078ec0ff */
[----:B------:R-:W-:Y:S01]  /*0bc0*/  ULOP3.LUT UR41, UR4, 0x1, URZ, 0xfc, !UPT ;  /* 0x0000000104297892 */ /* 0x000fe2000f8efc3f */
[--C-:B------:R-:W-:Y:S02]  /*0bd0*/  SHF.R.S32.HI R13, RZ, 0x5, R4.reuse ;  /* 0x00000005ff0d7819 */ /* 0x100fe40000011404 */
[----:B------:R-:W-:Y:S01]  /*0be0*/  LEA.HI R2, R0, R11, RZ, 0x1 ;  /* 0x0000000b00027211 */ /* 0x000fe200078f08ff */
[----:B------:R-:W-:Y:S01]  /*0bf0*/  IMAD.IADD R9, R198, 0x1, -R7 ;  /* 0x00000001c6097824 */ /* 0x000fe200078e0a07 */
[----:B------:R-:W-:-:S02]  /*0c00*/  SHF.R.S32.HI R4, RZ, 0x1f, R4 ;  /* 0x0000001fff047819 */ /* 0x000fc40000011404 */
[----:B------:R-:W-:Y:S02]  /*0c10*/  LOP3.LUT R2, R2, 0x1ffffffe, RZ, 0xc0, !PT ;  /* 0x1ffffffe02027812 */ /* 0x000fe400078ec0ff */
[----:B------:R-:W-:Y:S02]  /*0c20*/  LEA.HI R4, R4, R13, RZ, 0x2 ;  /* 0x0000000d04047211 */ /* 0x000fe400078f10ff */
[----:B------:R-:W-:Y:S01]  /*0c30*/  LEA.HI R5, R3, R198, RZ, 0x7 ;  /* 0x000000c603057211 */ /* 0x000fe200078f38ff */
[----:B------:R-:W-:Y:S01]  /*0c40*/  IMAD.IADD R11, R11, 0x1, -R2 ;  /* 0x000000010b0b7824 */ /* 0x000fe200078e0a02 */
[----:B------:R-:W-:Y:S02]  /*0c50*/  SHF.R.S32.HI R0, RZ, 0x1f, R9 ;  /* 0x0000001fff007819 */ /* 0x000fe40000011409 */
[----:B------:R-:W-:Y:S01]  /*0c60*/  LOP3.LUT R4, R4, 0x3ffffc, RZ, 0xc0, !PT ;  /* 0x003ffffc04047812 */ /* 0x000fe200078ec0ff */
[----:B------:R-:W-:Y:S01]  /*0c70*/  IMAD.SHL.U32 R11, R11, 0x8, RZ ;  /* 0x000000080b0b7824 */ /* 0x000fe200078e00ff */
[----:B------:R-:W-:-:S02]  /*0c80*/  SHF.R.S32.HI R196, RZ, 0x7, R5 ;  /* 0x00000007ffc47819 */ /* 0x000fc40000011405 */
[----:B------:R-:W-:Y:S01]  /*0c90*/  LEA.HI R2, R0, R9, RZ, 0x3 ;  /* 0x0000000900027211 */ /* 0x000fe200078f18ff */
[----:B------:R-:W-:Y:S01]  /*0ca0*/  IMAD.IADD R6, R13, 0x1, -R4 ;  /* 0x000000010d067824 */ /* 0x000fe200078e0a04 */
[----:B------:R-:W-:Y:S01]  /*0cb0*/  LOP3.LUT R7, R5, 0xffffff80, RZ, 0xc0, !PT ;  /* 0xffffff8005077812 */ /* 0x000fe200078ec0ff */
[----:B------:R-:W-:Y:S01]  /*0cc0*/  IMAD R15, R196, 0x100, R9 ;  /* 0x00000100c40f7824 */ /* 0x000fe200078e0209 */
[C---:B------:R-:W-:Y:S01]  /*0cd0*/  LOP3.LUT R4, R2.reuse, 0xfffffff8, RZ, 0xc0, !PT ;  /* 0xfffffff802047812 */ /* 0x040fe200078ec0ff */
[----:B------:R-:W-:Y:S01]  /*0ce0*/  IMAD.SHL.U32 R8, R2, 0x40, RZ ;  /* 0x0000004002087824 */ /* 0x000fe200078e00ff */
[----:B------:R-:W-:Y:S01]  /*0cf0*/  IADD3 R7, R198, -R7, RZ ;  /* 0x80000007c6077210 */ /* 0x000fe20007ffe0ff */
[----:B------:R-:W-:Y:S01]  /*0d00*/  IMAD R12, R6, 0x10, R15 ;  /* 0x00000010060c7824 */ /* 0x000fe200078e020f */
[----:B------:R-:W-:Y:S01]  /*0d10*/  LEA.HI R3, R3, R198, RZ, 0x3 ;  /* 0x000000c603037211 */ /* 0x000fe200078f18ff */
[----:B------:R-:W-:Y:S01]  /*0d20*/  IMAD.IADD R6, R9, 0x1, -R4 ;  /* 0x0000000109067824 */ /* 0x000fe200078e0a04 */
[----:B------:R-:W-:Y:S01]  /*0d30*/  LOP3.LUT R10, R8, 0x7ffffe00, RZ, 0xc0, !PT ;  /* 0x7ffffe00080a7812 */ /* 0x000fe200078ec0ff */
[----:B------:R-:W-:Y:S01]  /*0d40*/  IMAD.U32 R197, R12, 0x40, R11 ;  /* 0x000000400cc57824 */ /* 0x000fe200078e000b */
[----:B------:R-:W-:Y:S01]  /*0d50*/  SHF.R.S32.HI R0, RZ, 0x1f, R7 ;  /* 0x0000001fff007819 */ /* 0x000fe20000011407 */
[----:B------:R-:W-:Y:S01]  /*0d60*/  IMAD.SHL.U32 R8, R6, 0x40, RZ ;  /* 0x0000004006087824 */ /* 0x000fe200078e00ff */
[----:B------:R-:W-:-:S02]  /*0d70*/  LEA R10, R13, R10, 0xa ;  /* 0x0000000a0d0a7211 */ /* 0x000fc400078e50ff */
[----:B------:R-:W-:Y:S02]  /*0d80*/  LEA.HI R2, R0, R7, RZ, 0x2 ;  /* 0x0000000700027211 */ /* 0x000fe400078f10ff */
[----:B------:R-:W-:Y:S02]  /*0d90*/  LOP3.LUT R8, R8, 0x1c0, RZ, 0xc0, !PT ;  /* 0x000001c008087812 */ /* 0x000fe400078ec0ff */
[----:B------:R-:W-:Y:S02]  /*0da0*/  SHF.R.S32.HI R4, RZ, 0x2, R2 ;  /* 0x00000002ff047819 */ /* 0x000fe40000011402 */
[----:B------:R-:W-:Y:S02]  /*0db0*/  LOP3.LUT R11, R8, 0x8, R11, 0xf8, !PT ;  /* 0x00000008080b7812 */ /* 0x000fe400078ef80b */
[----:B------:R-:W-:Y:S02]  /*0dc0*/  SHF.R.U32.HI R8, RZ, 0x3, R8 ;  /* 0x00000003ff087819 */ /* 0x000fe40000011608 */
[----:B------:R-:W-:-:S02]  /*0dd0*/  SHF.R.S32.HI R9, RZ, 0x1f, R2 ;  /* 0x0000001fff097819 */ /* 0x000fc40000011402 */
[----:B------:R-:W-:Y:S02]  /*0de0*/  LOP3.LUT R11, R11, R8, RZ, 0x3c, !PT ;  /* 0x000000080b0b7212 */ /* 0x000fe400078e3cff */
[----:B------:R-:W-:Y:S02]  /*0df0*/  R2P PR, R6, 0x6 ;  /* 0x0000000606007804 */ /* 0x000fe40000000000 */
[----:B------:R-:W-:Y:S01]  /*0e00*/  LOP3.LUT R2, R2, 0x7ffffffc, RZ, 0xc0, !PT ;  /* 0x7ffffffc02027812 */ /* 0x000fe200078ec0ff */
[----:B------:R-:W-:Y:S01]  /*0e10*/  IMAD.IADD R10, R10, 0x1, R11 ;  /* 0x000000010a0a7824 */ /* 0x000fe200078e020b */
[----:B------:R-:W-:Y:S02]  /*0e20*/  LEA.HI R9, R9, R4, RZ, 0x3 ;  /* 0x0000000409097211 */ /* 0x000fe400078f18ff */
[----:B------:R-:W-:Y:S01]  /*0e30*/  LEA.HI R5, R5, R196, RZ, 0x1 ;  /* 0x000000c405057211 */ /* 0x000fe200078f08ff */
[----:B------:R-:W-:Y:S01]  /*0e40*/  IMAD R189, R10, 0x2, R17 ;  /* 0x000000020abd7824 */ /* 0x000fe200078e0211 */
[----:B------:R-:W-:Y:S01]  /*0e50*/  LEA.HI R0, R0, R7, RZ, 0x5 ;  /* 0x0000000700007211 */ /* 0x000fe200078f28ff */
[----:B------:R-:W-:Y:S01]  /*0e60*/  IMAD.IADD R22, R7, 0x1, -R2 ;  /* 0x0000000107167824 */ /* 0x000fe200078e0a02 */
[----:B------:R-:W-:Y:S01]  /*0e70*/  LOP3.LUT R9, R9, 0xfffffff8, RZ, 0xc0, !PT ;  /* 0xfffffff809097812 */ /* 0x000fe200078ec0ff */
[----:B------:R-:W-:Y:S01]  /*0e80*/  VIADD R192, R189, 0x36400 ;  /* 0x00036400bdc07836 */ /* 0x000fe20000000000 */
[----:B------:R-:W-:Y:S01]  /*0e90*/  LOP3.LUT R7, R3, 0x1ffffff8, RZ, 0xc0, !PT ;  /* 0x1ffffff803077812 */ /* 0x000fe200078ec0ff */
[----:B------:R-:W-:Y:S01]  /*0ea0*/  VIADD R190, R189, 0x36440 ;  /* 0x00036440bdbe7836 */ /* 0x000fe20000000000 */
[----:B------:R-:W-:Y:S01]  /*0eb0*/  LOP3.LUT R5, R5, 0xfffffe, RZ, 0xc0, !PT ;  /* 0x00fffffe05057812 */ /* 0x000fe200078ec0ff */
[----:B------:R-:W-:Y:S01]  /*0ec0*/  IMAD.IADD R9, R4, 0x1, -R9 ;  /* 0x0000000104097824 */ /* 0x000fe200078e0a09 */
[----:B------:R-:W-:Y:S01]  /*0ed0*/  SEL R191, R191, 0xffffffe0, !P1 ;  /* 0xffffffe0bfbf7807 */ /* 0x000fe20004800000 */
[----:B------:R-:W-:Y:S01]  /*0ee0*/  IMAD.IADD R7, R198, 0x1, -R7 ;  /* 0x00000001c6077824 */ /* 0x000fe200078e0a07 */
[----:B------:R-:W-:Y:S01]  /*0ef0*/  SHF.R.S32.HI R0, RZ, 0x5, R0 ;  /* 0x00000005ff007819 */ /* 0x000fe20000011400 */
[----:B------:R-:W-:Y:S01]  /*0f00*/  @P2 VIADD R190, R192, 0xffffffc0 ;  /* 0xffffffc0c0be2836 */ /* 0x000fe20000000000 */
[----:B------:R-:W-:Y:S01]  /*0f10*/  IADD3 R5, R196, -R5, RZ ;  /* 0x80000005c4057210 */ /* 0x000fe20007ffe0ff */
[----:B------:R-:W-:Y:S01]  /*0f20*/  IMAD.IADD R192, R192, 0x1, R191 ;  /* 0x00000001c0c07824 */ /* 0x000fe200078e02bf */
[----:B------:R-:W-:Y:S01]  /*0f30*/  SHF.R.S32.HI R194, RZ, 0x3, R3 ;  /* 0x00000003ffc27819 */ /* 0x000fe20000011403 */
[----:B------:R-:W-:-:S02]  /*0f40*/  IMAD R18, R0, 0x10, R9 ;  /* 0x0000001000127824 */ /* 0x000fc400078e0209 */
[----:B------:R-:W-:Y:S02]  /*0f50*/  IMAD.MOV.U32 R2, RZ, RZ, RZ ;  /* 0x000000ffff027224 */ /* 0x000fe400078e00ff */
[----:B------:R-:W-:Y:S02]  /*0f60*/  IMAD.SHL.U32 R23, R7, 0x8, RZ ;  /* 0x0000000807177824 */ /* 0x000fe400078e00ff */
[----:B------:R-:W-:Y:S02]  /*0f70*/  IMAD.SHL.U32 R188, R5, 0x100, RZ ;  /* 0x0000010005bc7824 */ /* 0x000fe400078e00ff */
[----:B------:R-:W-:Y:S02]  /*0f80*/  IMAD.SHL.U32 R22, R22, 0x2, RZ ;  /* 0x0000000216167824 */ /* 0x000fe400078e00ff */
[----:B------:R-:W-:-:S07]  /*0f90*/  IMAD.IADD R191, R191, 0x1, R190 ;  /* 0x00000001bfbf7824 */ /* 0x000fce00078e02be */
.L_x_6706:
[----:B0-----:R-:W0:Y:S01]  /*0fa0*/  LDC.64 R4, c[0x0][0xd60] ;  /* 0x00035800ff047b82 */ /* 0x001e220000000a00 */
[----:B------:R-:W-:Y:S01]  /*0fb0*/  ULDC.64 UR10, c[0x0][0x208] ;  /* 0x00008200000a7ab9 */ /* 0x000fe20000000a00 */
[----:B------:R-:W-:Y:S01]  /*0fc0*/  ULDC.64 UR6, c[0x0][0xb20] ;  /* 0x0002c80000067ab9 */ /* 0x000fe20000000a00 */
[----:B------:R-:W-:-:S05]  /*0fd0*/  ULDC.64 UR8, c[0x0][0xb10] ;  /* 0x0002c40000087ab9 */ /* 0x000fca0000000a00 */
[----:B-1----:R-:W1:Y:S08]  /*0fe0*/  LDC.64 R8, c[0x0][0x3f8] ;  /* 0x0000fe00ff087b82 */ /* 0x002e700000000a00 */
[----:B--2---:R-:W2:Y:S01]  /*0ff0*/  LDC R184, c[0x0][0x288] ;  /* 0x0000a200ffb87b82 */ /* 0x004ea20000000800 */
[----:B0-----:R-:W-:-:S07]  /*1000*/  IMAD.WIDE R4, R187, 0x4, R4 ;  /* 0x00000004bb047825 */ /* 0x001fce00078e0204 */
[----:B------:R-:W0:Y:S01]  /*1010*/  LDC R0, c[0x0][0x404] ;  /* 0x00010100ff007b82 */ /* 0x000e220000000800 */
[----:B---3--:R-:W3:Y:S01]  /*1020*/  LDG.E R4, desc[UR10][R4.64] ;  /* 0x0000000a04047981 */ /* 0x008ee2000c1e1900 */
[----:B------:R-:W-:Y:S01]  /*1030*/  UISETP.NE.U32.AND UP0, UPT, UR6, URZ, UPT ;  /* 0x0000003f0600728c */ /* 0x000fe2000bf05070 */
[----:B------:R-:W-:Y:S01]  /*1040*/  MOV R3, RZ ;  /* 0x000000ff00037202 */ /* 0x000fe20000000f00 */
[----:B------:R-:W-:-:S04]  /*1050*/  UISETP.NE.U32.AND UP1, UPT, UR8, URZ, UPT ;  /* 0x0000003f0800728c */ /* 0x000fc8000bf25070 */
[----:B------:R-:W4:Y:S01]  /*1060*/  LDC R11, c[0x0][0x2e0] ;  /* 0x0000b800ff0b7b82 */ /* 0x000f220000000800 */
[----:B------:R-:W-:Y:S02]  /*1070*/  UISETP.NE.AND.EX UP0, UPT, UR7, URZ, UPT, UP0 ;  /* 0x0000003f0700728c */ /* 0x000fe4000bf05300 */
[----:B------:R-:W-:-:S04]  /*1080*/  UISETP.NE.AND.EX UP1, UPT, UR9, URZ, UPT, UP1 ;  /* 0x0000003f0900728c */ /* 0x000fc8000bf25310 */
[----:B------:R-:W-:Y:S02]  /*1090*/  PLOP3.LUT P0, PT, PT, PT, UP0, 0x80, 0x0 ;  /* 0x000000000000781c */ /* 0x000fe40003f0f008 */
[----:B------:R-:W-:Y:S01]  /*10a0*/  PLOP3.LUT P2, PT, PT, PT, UP1, 0x80, 0x0 ;  /* 0x000000000000781c */ /* 0x000fe20003f4f018 */
[----:B------:R-:W-:Y:S01]  /*10b0*/  UMOV UR40, UR5 ;  /* 0x0000000500287c82 */ /* 0x000fe20008000000 */
[----:B---3--:R-:W-:-:S13]  /*10c0*/  R2UR UR38, R4 ;  /* 0x00000000042672ca */ /* 0x008fda00000e0000 */
[----:B------:R-:W-:Y:S02]  /*10d0*/  USHF.R.S32.HI UR39, URZ, 0x1f, UR38 ;  /* 0x0000001f3f277899 */ /* 0x000fe40008011426 */
[----:B------:R-:W-:-:S04]  /*10e0*/  @UP0 ULEA UR6, UP2, UR38, UR6, 0x2 ;  /* 0x0000000626060291 */ /* 0x000fc8000f84103f */
[----:B------:R-:W-:Y:S02]  /*10f0*/  @UP0 ULEA.HI.X UR7, UR38, UR7, UR39, 0x2, UP2 ;  /* 0x0000000726070291 */ /* 0x000fe400090f1427 */
[----:B------:R-:W-:Y:S01]  /*1100*/  @UP1 ULEA UR8, UP0, UR38, UR8, 0x2 ;  /* 0x0000000826081291 */ /* 0x000fe2000f80103f */
[----:B------:R-:W-:-:S03]  /*1110*/  IMAD.U32 R4, RZ, RZ, UR6 ;  /* 0x00000006ff047e24 */ /* 0x000fc6000f8e00ff */
[----:B------:R-:W-:Y:S01]  /*1120*/  IMAD.U32 R5, RZ, RZ, UR7 ;  /* 0x00000007ff057e24 */ /* 0x000fe2000f8e00ff */
[----:B------:R-:W-:Y:S01]  /*1130*/  @UP1 ULEA.HI.X UR9, UR38, UR9, UR39, 0x2, UP0 ;  /* 0x0000000926091291 */ /* 0x000fe200080f1427 */
[----:B------:R-:W-:Y:S01]  /*1140*/  IMAD.U32 R6, RZ, RZ, UR8 ;  /* 0x00000008ff067e24 */ /* 0x000fe2000f8e00ff */
[----:B------:R-:W-:Y:S02]  /*1150*/  ULDC.64 UR6, c[0x0][0xb18] ;  /* 0x0002c60000067ab9 */ /* 0x000fe40000000a00 */
[----:B------:R3:W5:Y:S01]  /*1160*/  @P0 LDG.E R3, desc[UR10][R4.64] ;  /* 0x0000000a04030981 */ /* 0x000762000c1e1900 */
[----:B-1----:R-:W-:Y:S01]  /*1170*/  ISETP.NE.U32.AND P0, PT, R8, RZ, PT ;  /* 0x000000ff0800720c */ /* 0x002fe20003f05070 */
[----:B------:R-:W-:Y:S01]  /*1180*/  IMAD.U32 R7, RZ, RZ, UR9 ;  /* 0x00000009ff077e24 */ /* 0x000fe2000f8e00ff */
[----:B------:R-:W-:Y:S02]  /*1190*/  ISETP.NE.U32.AND P1, PT, RZ, UR6, PT ;  /* 0x00000006ff007c0c */ /* 0x000fe4000bf25070 */
[----:B------:R-:W-:-:S02]  /*11a0*/  ISETP.NE.AND.EX P0, PT, R9, RZ, PT, P0 ;  /* 0x000000ff0900720c */ /* 0x000fc40003f05300 */
[----:B--2---:R3:W5:Y:S01]  /*11b0*/  @P2 LDG.E R184, desc[UR10][R6.64] ;  /* 0x0000000a06b82981 */ /* 0x004762000c1e1900 */
[----:B------:R-:W-:Y:S02]  /*11c0*/  ISETP.NE.AND.EX P1, PT, RZ, UR7, PT, P1 ;  /* 0x00000007ff007c0c */ /* 0x000fe4000bf25310 */
[----:B0-----:R-:W-:Y:S01]  /*11d0*/  SEL R0, R0, 0x1, P0 ;  /* 0x0000000100007807 */ /* 0x001fe20000000000 */
[----:B----4-:R-:W-:Y:S10]  /*11e0*/  @P2 BRA `(.L_x_6656) ;  /* 0x0000000000302947 */ /* 0x010ff40003800000 */
[----:B------:R-:W-:Y:S02]  /*11f0*/  ULDC.64 UR4, c[0x0][0xaf8] ;  /* 0x0002be0000047ab9 */ /* 0x000fe40000000a00 */
[----:B------:R-:W-:-:S04]  /*1200*/  ISETP.NE.U32.AND P0, PT, RZ, UR4, PT ;  /* 0x00000004ff007c0c */ /* 0x000fc8000bf05070 */
[----:B------:R-:W-:-:S13]  /*1210*/  ISETP.NE.AND.EX P0, PT, RZ, UR5, PT, P0 ;  /* 0x00000005ff007c0c */ /* 0x000fda000bf05300 */
[----:B------:R-:W-:Y:S05]  /*1220*/  @!P0 BRA `(.L_x_6656) ;  /* 0x0000000000208947 */ /* 0x000fea0003800000 */
[----:B------:R-:W-:Y:S01]  /*1230*/  ULDC.64 UR4, c[0x0][0xaf8] ;  /* 0x0002be0000047ab9 */ /* 0x000fe20000000a00 */
[----:B------:R-:W-:Y:S01]  /*1240*/  ULDC.64 UR8, c[0x0][0x208] ;  /* 0x0000820000087ab9 */ /* 0x000fe20000000a00 */
[----:B------:R-:W-:-:S06]  /*1250*/  UIMAD.WIDE UR4, UR38, 0x4, UR4 ;  /* 0x00000004260478a5 */ /* 0x000fcc000f8e0204 */
[----:B---3--:R-:W-:Y:S02]  /*1260*/  IMAD.U32 R4, RZ, RZ, UR4 ;  /* 0x00000004ff047e24 */ /* 0x008fe4000f8e00ff */
[----:B------:R-:W-:-:S05]  /*1270*/  IMAD.U32 R5, RZ, RZ, UR5 ;  /* 0x00000005ff057e24 */ /* 0x000fca000f8e00ff */
[----:B-----5:R-:W2:Y:S04]  /*1280*/  LDG.E R184, desc[UR8][R4.64] ;  /* 0x0000000804b87981 */ /* 0x020ea8000c1e1900 */
[----:B------:R-:W2:Y:S02]  /*1290*/  LDG.E R7, desc[UR8][R4.64+0x4] ;  /* 0x0000040804077981 */ /* 0x000ea4000c1e1900 */
[----:B--2---:R-:W-:-:S07]  /*12a0*/  IADD3 R184, -R184, R7, RZ ;  /* 0x00000007b8b87210 */ /* 0x004fce0007ffe1ff */
.L_x_6656:
[----:B------:R-:W-:Y:S02]  /*12b0*/  IMAD R186, R0, R11, RZ ;  /* 0x0000000b00ba7224 */ /* 0x000fe400078e02ff */
[----:B------:R-:W-:Y:S01]  /*12c0*/  IMAD.MOV.U32 R193, RZ, RZ, R185 ;  /* 0x000000ffffc17224 */ /* 0x000fe200078e00b9 */
[----:B------:R-:W-:Y:S06]  /*12d0*/  @!P1 BRA `(.L_x_6657) ;  /* 0x00000000001c9947 */ /* 0x000fec0003800000 */
[----:B------:R-:W-:Y:S01]  /*12e0*/  ULEA UR4, UP0, UR38, UR6, 0x2 ;  /* 0x0000000626047291 */ /* 0x000fe2000f80103f */
[----:B------:R-:W-:-:S03]  /*12f0*/  ULDC.64 UR8, c[0x0][0x208] ;  /* 0x0000820000087ab9 */ /* 0x000fc60000000a00 */
[----:B------:R-:W-:Y:S02]  /*1300*/  ULEA.HI.X UR5, UR38, UR7, UR39, 0x2, UP0 ;  /* 0x0000000726057291 */ /* 0x000fe400080f1427 */
[----:B---3--:R-:W-:-:S04]  /*1310*/  IMAD.U32 R4, RZ, RZ, UR4 ;  /* 0x00000004ff047e24 */ /* 0x008fc8000f8e00ff */
[----:B------:R-:W-:-:S05]  /*1320*/  IMAD.U32 R5, RZ, RZ, UR5 ;  /* 0x00000005ff057e24 */ /* 0x000fca000f8e00ff */
[----:B------:R0:W5:Y:S01]  /*1330*/  LDG.E R186, desc[UR8][R4.64] ;  /* 0x0000000804ba7981 */ /* 0x000162000c1e1900 */
[----:B------:R-:W-:Y:S05]  /*1340*/  BRA `(.L_x_6658) ;  /* 0x0000000000307947 */ /* 0x000fea0003800000 */
.L_x_6657:
        /* <DEDUP_REMOVED lines=9> */
[----:B------:R-:W2:Y:S04]  /*13e0*/  LDG.E R186, desc[UR6][R4.64] ;  /* 0x0000000604ba7981 */ /* 0x000ea8000c1e1900 */
[----:B------:R-:W2:Y:S02]  /*13f0*/  LDG.E R7, desc[UR6][R4.64+0x4] ;  /* 0x0000040604077981 */ /* 0x000ea4000c1e1900 */
[----:B--2---:R-:W-:-:S07]  /*1400*/  IMAD.IADD R186, R7, 0x1, -R186 ;  /* 0x0000000107ba7824 */ /* 0x004fce00078e0aba */
.L_x_6658:
[----:B-----5:R-:W-:Y:S01]  /*1410*/  IADD3 R186, -R3, R186, RZ ;  /* 0x000000ba03ba7210 */ /* 0x020fe20007ffe1ff */
[----:B------:R-:W-:Y:S01]  /*1420*/  UISETP.NE.AND UP0, UPT, UR37, 0x1, UPT ;  /* 0x000000012500788c */ /* 0x000fe2000bf05270 */
[----:B------:R-:W-:Y:S02]  /*1430*/  LEA R3, R185, 0x7f, 0x6 ;  /* 0x0000007fb9037811 */ /* 0x000fe400078e30ff */
[----:B------:R-:W-:Y:S02]  /*1440*/  CS2R R150, SRZ ;  /* 0x0000000000967805 */ /* 0x000fe4000001ff00 */
[----:B------:R-:W-:Y:S01]  /*1450*/  CS2R R148, SRZ ;  /* 0x0000000000947805 */ /* 0x000fe2000001ff00 */
[C---:B------:R-:W-:Y:S01]  /*1460*/  VIADD R0, R186.reuse, 0x3f ;  /* 0x0000003fba007836 */ /* 0x040fe20000000000 */
[----:B0--3--:R-:W-:Y:S02]  /*1470*/  IADD3 R4, R186, R3, -R184 ;  /* 0x00000003ba047210 */ /* 0x009fe40007ffe8b8 */
[----:B------:R-:W-:-:S02]  /*1480*/  CS2R R146, SRZ ;  /* 0x0000000000927805 */ /* 0x000fc4000001ff00 */
[----:B------:R-:W-:Y:S02]  /*1490*/  PLOP3.LUT P0, PT, PT, PT, UP0, 0x80, 0x0 ;  /* 0x000000000000781c */ /* 0x000fe40003f0f008 */
[----:B------:R-:W-:Y:S02]  /*14a0*/  CS2R R144, SRZ ;  /* 0x0000000000907805 */ /* 0x000fe4000001ff00 */
[----:B------:R-:W-:Y:S02]  /*14b0*/  SHF.R.S32.HI R3, RZ, 0x1f, R0 ;  /* 0x0000001fff037819 */ /* 0x000fe40000011400 */
[----:B------:R-:W-:Y:S02]  /*14c0*/  CS2R R142, SRZ ;  /* 0x00000000008e7805 */ /* 0x000fe4000001ff00 */
[----:B------:R-:W-:Y:S02]  /*14d0*/  SHF.R.S32.HI R5, RZ, 0x1f, R4 ;  /* 0x0000001fff057819 */ /* 0x000fe40000011404 */
[----:B------:R-:W-:-:S02]  /*14e0*/  CS2R R140, SRZ ;  /* 0x00000000008c7805 */ /* 0x000fc4000001ff00 */
[----:B------:R-:W-:Y:S01]  /*14f0*/  LEA.HI R3, R3, R0, RZ, 0x6 ;  /* 0x0000000003037211 */ /* 0x000fe200078f30ff */
[----:B------:R-:W-:Y:S01]  /*1500*/  IMAD.MOV.U32 R0, RZ, RZ, RZ ;  /* 0x000000ffff007224 */ /* 0x000fe200078e00ff */
[----:B------:R-:W-:Y:S02]  /*1510*/  LEA.HI R5, R5, R4, RZ, 0x6 ;  /* 0x0000000405057211 */ /* 0x000fe400078f30ff */
[----:B------:R-:W-:Y:S02]  /*1520*/  CS2R R138, SRZ ;  /* 0x00000000008a7805 */ /* 0x000fe4000001ff00 */
[----:B------:R-:W-:Y:S01]  /*1530*/  SHF.R.S32.HI R168, RZ, 0x6, R3 ;  /* 0x00000006ffa87819 */ /* 0x000fe20000011403 */
[----:B------:R-:W-:Y:S01]  /*1540*/  IMAD.MOV.U32 R3, RZ, RZ, RZ ;  /* 0x000000ffff037224 */ /* 0x000fe200078e00ff */
[----:B------:R-:W-:Y:S02]  /*1550*/  SHF.R.S32.HI R5, RZ, 0x6, R5 ;  /* 0x00000006ff057819 */ /* 0x000fe40000011405 */
[----:B------:R-:W-:-:S02]  /*1560*/  CS2R R136, SRZ ;  /* 0x0000000000887805 */ /* 0x000fc4000001ff00 */
[----:B------:R-:W-:Y:S02]  /*1570*/  CS2R R134, SRZ ;  /* 0x0000000000867805 */ /* 0x000fe4000001ff00 */
[----:B------:R-:W-:Y:S02]  /*1580*/  CS2R R132, SRZ ;  /* 0x0000000000847805 */ /* 0x000fe4000001ff00 */
[----:B------:R-:W-:Y:S02]  /*1590*/  VIMNMX R168, R168, R5, PT ;  /* 0x00000005a8a87248 */ /* 0x000fe40003fe0100 */
        /* <DEDUP_REMOVED lines=51> */
[----:B------:R-:W-:Y:S01]  /*18d0*/  CS2R R30, SRZ ;  /* 0x00000000001e7805 */ /* 0x000fe2000001ff00 */
[----:B------:R-:W-:Y:S01]  /*18e0*/  IMAD.MOV.U32 R169, RZ, RZ, RZ ;  /* 0x000000ffffa97224 */ /* 0x000fe200078e00ff */
[----:B------:R-:W-:-:S02]  /*18f0*/  MOV R24, RZ ;  /* 0x000000ff00187202 */ /* 0x000fc40000000f00 */
[----:B------:R-:W-:Y:S01]  /*1900*/  CS2R R170, SRZ ;  /* 0x0000000000aa7805 */ /* 0x000fe2000001ff00 */
[----:B------:R-:W-:Y:S02]  /*1910*/  IMAD.MOV.U32 R5, RZ, RZ, RZ ;  /* 0x000000ffff057224 */ /* 0x000fe400078e00ff */
[----:B------:R-:W-:Y:S01]  /*1920*/  IMAD.MOV.U32 R172, RZ, RZ, RZ ;  /* 0x000000ffffac7224 */ /* 0x000fe200078e00ff */
[----:B------:R-:W-:Y:S06]  /*1930*/  @!P0 BRA `(.L_x_6659) ;  /* 0x0000001400e88947 */ /* 0x000fec0003800000 */
        /* <DEDUP_REMOVED lines=13> */
[----:B------:R-:W-:Y:S01]  /*1a10*/  UMOV UR7, 0x40000040 ;  /* 0x4000004000077882 */ /* 0x000fe20000000000 */
[----:B------:R-:W1:Y:S01]  /*1a20*/  S2R R20, SR_TID.X ;  /* 0x0000000000147919 */ /* 0x000e620000002100 */
[----:B0-----:R-:W-:-:S04]  /*1a30*/  LEA.HI R5, R4, R4, RZ, 0x1 ;  /* 0x0000000404057211 */ /* 0x001fc800078f08ff */
[----:B------:R-:W-:Y:S01]  /*1a40*/  LOP3.LUT R5, R5, 0x1fffe, RZ, 0xc0, !PT ;  /* 0x0001fffe05057812 */ /* 0x000fe200078ec0ff */
[----:B------:R-:W-:-:S04]  /*1a50*/  WARPGROUP.ARRIVE ;  /* 0x00000000000079c5 */ /* 0x000fc80000000000 */
        /* <DEDUP_REMOVED lines=10> */
[----:B------:R-:W-:Y:S01]  /*1b00*/  VIADD R8, R5, 0x2 ;  /* 0x0000000205087836 */ /* 0x000fe20000000000 */
[----:B------:R-:W-:-:S02]  /*1b10*/  LOP3.LUT R7, R4, 0x2000000, RZ, 0xfc, !PT ;  /* 0x0200000004077812 */ /* 0x000fc400078efcff */
[----:B-1----:R-:W-:Y:S02]  /*1b20*/  LOP3.LUT R20, R20, 0x7f, RZ, 0xc0, !PT ;  /* 0x0000007f14147812 */ /* 0x002fe400078ec0ff */
[----:B------:R-:W-:Y:S02]  /*1b30*/  LEA R4, R2, R7, 0xc ;  /* 0x0000000702047211 */ /* 0x000fe400078e60ff */
[----:B------:R-:W-:Y:S01]  /*1b40*/  R2UR UR12, R8 ;  /* 0x00000000080c72ca */ /* 0x000fe200000e0000 */
[C---:B------:R-:W-:Y:S01]  /*1b50*/  VIADD R8, R5.reuse, 0x4 ;  /* 0x0000000405087836 */ /* 0x040fe20000000000 */
[C---:B------:R-:W-:Y:S01]  /*1b60*/  R2UR UR10, R4.reuse ;  /* 0x00000000040a72ca */ /* 0x040fe200000e0000 */
[----:B------:R-:W-:Y:S01]  /*1b70*/  VIADD R6, R4, 0x80 ;  /* 0x0000008004067836 */ /* 0x000fe20000000000 */
[----:B------:R-:W-:Y:S01]  /*1b80*/  ISETP.NE.AND P1, PT, R20, RZ, PT ;  /* 0x000000ff1400720c */ /* 0x000fe20003f25270 */
[----:B------:R-:W-:Y:S01]  /*1b90*/  VIADD R5, R5, 0x6 ;  /* 0x0000000605057836 */ /* 0x000fe20000000000 */
[----:B------:R-:W-:-:S02]  /*1ba0*/  R2UR UR16, R8 ;  /* 0x00000000081072ca */ /* 0x000fc400000e0000 */
[----:B------:R-:W-:Y:S01]  /*1bb0*/  R2UR UR14, R6 ;  /* 0x00000000060e72ca */ /* 0x000fe200000e0000 */
[C---:B------:R-:W-:Y:S01]  /*1bc0*/  VIADD R6, R4.reuse, 0x100 ;  /* 0x0000010004067836 */ /* 0x040fe20000000000 */
[----:B------:R-:W-:Y:S01]  /*1bd0*/  R2UR UR4, R5 ;  /* 0x00000000050472ca */ /* 0x000fe200000e0000 */
[----:B------:R-:W-:-:S03]  /*1be0*/  VIADD R4, R4, 0x180 ;  /* 0x0000018004047836 */ /* 0x000fc60000000000 */
[----:B------:R-:W-:Y:S01]  /*1bf0*/  R2UR UR18, R6 ;  /* 0x00000000061272ca */ /* 0x000fe200000e0000 */
[----:B------:R-:W-:Y:S01]  /*1c00*/  HGMMA.64x256x16.F32 R24, gdesc[UR8].tnspB, RZ, !UPT, gsb0 ;  /* 0x43e00000081879f0 */ /* 0x000fe2000c0008ff */
[----:B------:R-:W-:Y:S02]  /*1c10*/  R2UR UR6, R4 ;  /* 0x00000000040672ca */ /* 0x000fe400000e0000 */
[----:B------:R-:W-:-:S05]  /*1c20*/  @!P1 LEA R4, R2, R17, 0x3 ;  /* 0x0000001102049211 */ /* 0x000fca00078e18ff */
[----:B------:R-:W-:-:S05]  /*1c30*/  @!P1 VIADD R4, R4, 0x38860 ;  /* 0x0003886004049836 */ /* 0x000fca0000000000 */
        /* <DEDUP_REMOVED lines=17> */
.L_x_6662:
[----:B------:R-:W-:Y:S01]  /*1d50*/  BAR.SYNC.DEFER_BLOCKING 0xe, 0x100 ;  /* 0x0384000000007b1d */ /* 0x000fe20000010000 */
[----:B01----:R-:W-:Y:S01]  /*1d60*/  IMAD R4, R2, 0x40, R18 ;  /* 0x0000004002047824 */ /* 0x003fe200078e0212 */
[----:B------:R-:W-:Y:S01]  /*1d70*/  ISETP.GT.AND P2, PT, R168, RZ, PT ;  /* 0x000000ffa800720c */ /* 0x000fe20003f44270 */
[----:B------:R-:W-:Y:S02]  /*1d80*/  VIADD R2, R2, 0x1 ;  /* 0x0000000102027836 */ /* 0x000fe40000000000 */
[----:B------:R-:W-:Y:S01]  /*1d90*/  IMAD R4, R4, 0x4, R17 ;  /* 0x0000000404047824 */ /* 0x000fe200078e0211 */
[----:B------:R-:W-:Y:S01]  /*1da0*/  UMOV UR11, 0x40000040 ;  /* 0x40000040000b7882 */ /* 0x000fe20000000000 */
[----:B------:R-:W-:Y:S01]  /*1db0*/  UMOV UR15, 0x40000040 ;  /* 0x40000040000f7882 */ /* 0x000fe20000000000 */
[----:B------:R-:W-:Y:S01]  /*1dc0*/  ISETP.NE.AND P0, PT, R2, 0x2, PT ;  /* 0x000000020200780c */ /* 0x000fe20003f05270 */
[----:B------:R-:W-:Y:S01]  /*1dd0*/  UMOV UR19, 0x40000040 ;  /* 0x4000004000137882 */ /* 0x000fe20000000000 */
[----:B------:R-:W-:Y:S01]  /*1de0*/  UMOV UR7, 0x40000040 ;  /* 0x4000004000077882 */ /* 0x000fe20000000000 */
[----:B------:R-:W-:Y:S01]  /*1df0*/  VIADD R168, R168, 0xffffffff ;  /* 0xffffffffa8a87836 */ /* 0x000fe20000000000 */
[----:B------:R-:W-:Y:S01]  /*1e00*/  SEL R2, R2, RZ, P0 ;  /* 0x000000ff02027207 */ /* 0x000fe20000000000 */
[----:B------:R-:W0:Y:S04]  /*1e10*/  LDS R5, [R4+0x38400] ;  /* 0x0384000004057984 */ /* 0x000e280000000800 */
[----:B------:R1:W2:Y:S02]  /*1e20*/  LDS R6, [R4+0x38420] ;  /* 0x0384200004067984 */ /* 0x0002a40000000800 */
[----:B-1----:R-:W-:-:S05]  /*1e30*/  IMAD R4, R2, 0x1000, R7 ;  /* 0x0000100002047824 */ /* 0x002fca00078e0207 */
[----:B------:R-:W-:Y:S01]  /*1e40*/  R2UR UR10, R4 ;  /* 0x00000000040a72ca */ /* 0x000fe200000e0000 */
        /* <DEDUP_REMOVED lines=128> */
[----:B------:R-:W-:-:S04]  /*2650*/  IADD3 R5, R4, 0x80, RZ ;  /* 0x0000008004057810 */ /* 0x000fc80007ffe0ff */
[----:B------:R-:W-:Y:S01]  /*2660*/  R2UR UR14, R5 ;  /* 0x00000000050e72ca */ /* 0x000fe200000e0000 */
[----:B------:R-:W-:Y:S01]  /*2670*/  WARPGROUP.ARRIVE ;  /* 0x00000000000079c5 */ /* 0x000fe20000000000 */
[C---:B------:R-:W-:Y:S02]  /*2680*/  VIADD R5, R4.reuse, 0x100 ;  /* 0x0000010004057836 */ /* 0x040fe40000000000 */
[----:B------:R-:W-:-:S03]  /*2690*/  VIADD R4, R4, 0x180 ;  /* 0x0000018004047836 */ /* 0x000fc60000000000 */
[----:B------:R-:W-:Y:S01]  /*26a0*/  HGMMA.64x256x16.F32 R24, gdesc[UR8].tnspB, R24, gsb0 ;  /* 0x43e00000081879f0 */ /* 0x000fe20008000818 */
[----:B------:R-:W-:Y:S02]  /*26b0*/  R2UR UR18, R5 ;  /* 0x00000000051272ca */ /* 0x000fe400000e0000 */
[----:B------:R-:W-:Y:S01]  /*26c0*/  R2UR UR6, R4 ;  /* 0x00000000040672ca */ /* 0x000fe200000e0000 */
[----:B------:R-:W-:Y:S01]  /*26d0*/  @!P1 IMAD R4, R2, 0x8, R17 ;  /* 0x0000000802049824 */ /* 0x000fe200078e0211 */
[----:B------:R-:W-:-:S03]  /*26e0*/  SEL R5, RZ, 0x1, P0 ;  /* 0x00000001ff057807 */ /* 0x000fc60000000000 */
[----:B------:R-:W-:Y:S01]  /*26f0*/  @!P1 VIADD R4, R4, 0x38860 ;  /* 0x0003886004049836 */ /* 0x000fe20000000000 */
[----:B------:R-:W-:-:S04]  /*2700*/  LOP3.LUT R16, R16, R5, RZ, 0x3c, !PT ;  /* 0x0000000510107212 */ /* 0x000fc800078e3cff */
        /* <DEDUP_REMOVED lines=16> */
.L_x_6661:
[----:B------:R-:W-:Y:S01]  /*2810*/  BAR.SYNC.DEFER_BLOCKING 0xe, 0x100 ;  /* 0x0384000000007b1d */ /* 0x000fe20000010000 */
[C---:B01----:R-:W-:Y:S01]  /*2820*/  IMAD R4, R2.reuse, 0x40, R18 ;  /* 0x0000004002047824 */ /* 0x043fe200078e0212 */
[----:B------:R-:W-:Y:S01]  /*2830*/  PLOP3.LUT P0, PT, PT, PT, PT, 0x8, 0x0 ;  /* 0x000000000000781c */ /* 0x000fe20003f0e170 */
[----:B------:R-:W-:-:S03]  /*2840*/  VIADD R2, R2, 0x1 ;  /* 0x0000000102027836 */ /* 0x000fc60000000000 */
[----:B------:R-:W-:Y:S02]  /*2850*/  LEA R17, R4, R17, 0x2 ;  /* 0x0000001104117211 */ /* 0x000fe400078e10ff */
[----:B------:R-:W-:-:S04]  /*2860*/  ISETP.NE.AND P1, PT, R2, 0x2, PT ;  /* 0x000000020200780c */ /* 0x000fc80003f25270 */
[----:B------:R-:W-:Y:S02]  /*2870*/  SEL R7, RZ, 0x1, P1 ;  /* 0x00000001ff077807 */ /* 0x000fe40000800000 */
[----:B------:R-:W-:Y:S02]  /*2880*/  SEL R2, R2, RZ, P1 ;  /* 0x000000ff02027207 */ /* 0x000fe40000800000 */
[----:B------:R-:W-:Y:S01]  /*2890*/  LOP3.LUT R16, R16, R7, RZ, 0x3c, !PT ;  /* 0x0000000710107212 */ /* 0x000fe200078e3cff */
        /* <DEDUP_REMOVED lines=132> */
.L_x_6659:
[----:B------:R-:W-:Y:S02]  /*30e0*/  ISETP.GE.AND P1, PT, R168, 0x1, PT ;  /* 0x00000001a800780c */ /* 0x000fe40003f26270 */
[----:B------:R-:W-:-:S11]  /*30f0*/  PLOP3.LUT P0, PT, PT, PT, PT, 0x80, 0x0 ;  /* 0x000000000000781c */ /* 0x000fd60003f0f070 */
[----:B------:R-:W-:Y:S05]  /*3100*/  @!P1 BRA `(.L_x_6660) ;  /* 0x000000a000a89947 */ /* 0x000fea0003800000 */
[----:B------:R-:W0:Y:S02]  /*3110*/  SHFL.IDX PT, R0, R196, RZ, 0x1f ;  /* 0x00001fffc4007589 */ /* 0x000e2400000e0000 */
        /* <DEDUP_REMOVED lines=19> */
[----:B------:R-:W-:Y:S01]  /*3250*/  MOV R13, RZ ;  /* 0x000000ff000d7202 */ /* 0x000fe20000000f00 */
[----:B------:R-:W-:Y:S02]  /*3260*/  IMAD.U32 R6, RZ, RZ, UR4 ;  /* 0x00000004ff067e24 */ /* 0x000fe4000f8e00ff */
[----:B------:R-:W-:-:S02]  /*3270*/  IMAD.U32 R7, RZ, RZ, UR5 ;  /* 0x00000005ff077e24 */ /* 0x000fc4000f8e00ff */
[----:B------:R-:W-:Y:S02]  /*3280*/  IMAD.U32 R11, RZ, RZ, UR7 ;  /* 0x00000007ff0b7e24 */ /* 0x000fe4000f8e00ff */
[----:B------:R-:W-:Y:S02]  /*3290*/  IMAD.MOV.U32 R8, RZ, RZ, 0x70 ;  /* 0x00000070ff087424 */ /* 0x000fe400078e00ff */
[----:B0-----:R-:W-:-:S07]  /*32a0*/  IMAD.MOV.U32 R12, RZ, RZ, 0x1 ;  /* 0x00000001ff0c7424 */ /* 0x001fce00078e00ff */
[----:B------:R-:W-:-:S07]  /*32b0*/  LEPC R20, `(.L_x_6663) ;  /* 0x000000001014794e */ /* 0x000fce0000000000 */
[----:B-1----:R-:W-:Y:S05]  /*32c0*/  CALL.ABS.NOINC R14 ;  /* 0x000000000e007343 */ /* 0x002fea0003c00000 */
.L_x_6663:
[----:B------:R-:W-:Y:S01]  /*32d0*/  ULEA.HI UR4, UR36, UR36, URZ, 0x1 ;  /* 0x0000002424047291 */ /* 0x000fe2000f8f083f */
[----:B------:R-:W-:-:S03]  /*32e0*/  IMAD.U32 R0, RZ, RZ, UR41 ;  /* 0x00000029ff007e24 */ /* 0x000fc6000f8e00ff */
[----:B------:R-:W-:Y:S02]  /*32f0*/  ULOP3.LUT UR4, UR4, 0xfffffffe, URZ, 0xc0, !UPT ;  /* 0xfffffffe04047892 */ /* 0x000fe4000f8ec03f */
[----:B------:R-:W-:Y:S02]  /*3300*/  ISETP.NE.AND P0, PT, R0, 0x3, PT ;  /* 0x000000030000780c */ /* 0x000fe40003f05270 */
[----:B------:R-:W-:-:S06]  /*3310*/  UIADD3 UR4, UR36, -UR4, URZ ;  /* 0x8000000424047290 */ /* 0x000fcc000fffe03f */
[----:B------:R-:W-:-:S05]  /*3320*/  IMAD.U32 R4, RZ, RZ, UR4 ;  /* 0x00000004ff047e24 */ /* 0x000fca000f8e00ff */
[----:B------:R-:W-:-:S04]  /*3330*/  SHF.L.U32 R4, R4, 0x1f, RZ ;  /* 0x0000001f04047819 */ /* 0x000fc800000006ff */
[----:B------:R-:W0:Y:S02]  /*3340*/  SYNCS.PHASECHK.TRANS64.TRYWAIT P1, [R17+URZ+0x38800], R4 ;  /* 0x03880004110075a7 */ /* 0x000e24000802017f */
[----:B0-----:R-:W-:Y:S05]  /*3350*/  @!P1 BRA `(.L_x_6664) ;  /* 0x0000012000189947 */ /* 0x001fea0003800000 */
.L_x_6792:
[----:B------:R-:W-:Y:S05]  /*3360*/  @!P0 BRA `(.L_x_6665) ;  /* 0x0000000000048947 */ /* 0x000fea0003800000 */
[----:B------:R-:W-:Y:S01]  /*3370*/  BPT.TRAP 0x1 ;  /* 0x000000040000795c */ /* 0x000fe20000300000 */
.L_x_6665:
[----:B------:R-:W-:Y:S01]  /*3380*/  IMAD R5, R2, 0x8, R17 ;  /* 0x0000000802057824 */ /* 0x000fe200078e0211 */
[----:B------:R-:W-:-:S04]  /*3390*/  SHF.L.U32 R8, R16, 0x1f, RZ ;  /* 0x0000001f10087819 */ /* 0x000fc800000006ff */
[----:B------:R1:W2:Y:S01]  /*33a0*/  SYNCS.PHASECHK.TRANS64.TRYWAIT P1, [R5+URZ+0x38830], R8 ;  /* 0x03883008050075a7 */ /* 0x0002a2000802017f */
[----:B------:R-:W-:Y:S05]  /*33b0*/  @!P0 BRA `(.L_x_6666) ;  /* 0x0000000000048947 */ /* 0x000fea0003800000 */
[----:B------:R-:W-:Y:S01]  /*33c0*/  BPT.TRAP 0x1 ;  /* 0x000000040000795c */ /* 0x000fe20000300000 */
.L_x_6666:
[----:B------:R-:W-:-:S05]  /*33d0*/  VIADD R0, R17, 0x22400 ;  /* 0x0002240011007836 */ /* 0x000fca0000000000 */
[----:B------:R-:W-:-:S04]  /*33e0*/  SHF.R.U32.HI R0, RZ, 0x4, R0 ;  /* 0x00000004ff007819 */ /* 0x000fc80000011600 */
[----:B------:R-:W-:Y:S01]  /*33f0*/  LOP3.LUT R0, R0, 0x3fff, RZ, 0xc0, !PT ;  /* 0x00003fff00007812 */ /* 0x000fe200078ec0ff */
[----:B--2---:R-:W-:Y:S06]  /*3400*/  @P1 BRA `(.L_x_6667) ;  /* 0x0000000000081947 */ /* 0x004fec0003800000 */
[----:B------:R-:W2:Y:S02]  /*3410*/  SYNCS.PHASECHK.TRANS64.TRYWAIT P1, [R5+URZ+0x38830], R8 ;  /* 0x03883008050075a7 */ /* 0x000ea4000802017f */
[----:B--2---:R-:W-:Y:S05]  /*3420*/  @!P1 BRA `(.L_x_6668) ;  /* 0x0000011c00f89947 */ /* 0x004fea0003800000 */
.L_x_6667:
[----:B------:R-:W-:Y:S05]  /*3430*/  WARPSYNC.ALL ;  /* 0x0000000000007948 */ /* 0x000fea0003800000 */
[----:B------:R-:W-:Y:S01]  /*3440*/  LOP3.LUT R0, R0, 0x10000, RZ, 0xfc, !PT ;  /* 0x0001000000007812 */ /* 0x000fe200078efcff */
[----:B------:R-:W-:Y:S01]  /*3450*/  VIADD R3, R17, 0x20400 ;  /* 0x0002040011037836 */ /* 0x000fe20000000000 */
[----:B------:R-:W-:-:S03]  /*3460*/  WARPGROUP.ARRIVE ;  /* 0x00000000000079c5 */ /* 0x000fc60000000000 */
[----:B------:R-:W-:Y:S01]  /*3470*/  IMAD R6, R2, 0x200, R0 ;  /* 0x0000020002067824 */ /* 0x000fe200078e0200 */
[----:B------:R-:W-:Y:S01]  /*3480*/  UMOV UR27, 0x40000040 ;  /* 0x40000040001b7882 */ /* 0x000fe20000000000 */
[----:B------:R-:W-:Y:S01]  /*3490*/  UMOV UR25, 0x40000040 ;  /* 0x4000004000197882 */ /* 0x000fe20000000000 */
[----:B------:R-:W-:Y:S01]  /*34a0*/  SHF.R.U32.HI R3, RZ, 0x4, R3 ;  /* 0x00000004ff037819 */ /* 0x000fe20000011603 */
[----:B------:R-:W-:Y:S01]  /*34b0*/  UMOV UR23, 0x40000040 ;  /* 0x4000004000177882 */ /* 0x000fe20000000000 */
[----:B------:R-:W-:Y:S01]  /*34c0*/  R2UR UR26, R6 ;  /* 0x00000000061a72ca */ /* 0x000fe200000e0000 */
[----:B------:R-:W-:Y:S01]  /*34d0*/  UMOV UR21, 0x40000040 ;  /* 0x4000004000157882 */ /* 0x000fe20000000000 */
[----:B------:R-:W-:Y:S01]  /*34e0*/  LOP3.LUT R3, R3, 0x3fff, RZ, 0xc0, !PT ;  /* 0x00003fff03037812 */ /* 0x000fe200078ec0ff */
[----:B------:R-:W-:Y:S01]  /*34f0*/  UMOV UR19, 0x40000040 ;  /* 0x4000004000137882 */ /* 0x000fe20000000000 */
[----:B------:R-:W-:Y:S01]  /*3500*/  UMOV UR17, 0x40000040 ;  /* 0x4000004000117882 */ /* 0x000fe20000000000 */
[----:B------:R-:W-:Y:S01]  /*3510*/  UMOV UR15, 0x40000040 ;  /* 0x40000040000f7882 */ /* 0x000fe20000000000 */
[----:B------:R-:W-:Y:S01]  /*3520*/  LOP3.LUT R3, R3, 0x10000, RZ, 0xfc, !PT ;  /* 0x0001000003037812 */ /* 0x000fe200078efcff */
[----:B------:R-:W-:-:S03]  /*3530*/  UMOV UR13, 0x40000040 ;  /* 0x40000040000d7882 */ /* 0x000fc60000000000 */
[C---:B------:R-:W-:Y:S02]  /*3540*/  R2UR UR24, R3.reuse ;  /* 0x00000000031872ca */ /* 0x040fe400000e0000 */
[C---:B------:R-:W-:Y:S01]  /*3550*/  IADD3 R6, R3.reuse, 0x2, RZ ;  /* 0x0000000203067810 */ /* 0x040fe20007ffe0ff */
[----:B------:R-:W-:Y:S02]  /*3560*/  UIADD3 UR22, UR26, 0x2, URZ ;  /* 0x000000021a167890 */ /* 0x000fe4000fffe03f */
[----:B------:R-:W-:Y:S01]  /*3570*/  UIADD3 UR18, UR26, 0x4, URZ ;  /* 0x000000041a127890 */ /* 0x000fe2000fffe03f */
[----:B------:R-:W-:Y:S01]  /*3580*/  R2UR UR20, R6 ;  /* 0x00000000061472ca */ /* 0x000fe200000e0000 */
[C---:B------:R-:W-:Y:S01]  /*3590*/  VIADD R6, R3.reuse, 0x4 ;  /* 0x0000000403067836 */ /* 0x040fe20000000000 */
[----:B------:R-:W-:Y:S01]  /*35a0*/  UIADD3 UR14, UR26, 0x6, URZ ;  /* 0x000000061a0e7890 */ /* 0x000fe2000fffe03f */
[----:B------:R-:W-:-:S03]  /*35b0*/  VIADD R3, R3, 0x6 ;  /* 0x0000000603037836 */ /* 0x000fc60000000000 */
[----:B------:R-:W-:Y:S01]  /*35c0*/  R2UR UR16, R6 ;  /* 0x00000000061072ca */ /* 0x000fe200000e0000 */
[----:B------:R-:W-:Y:S01]  /*35d0*/  HGMMA.64x64x16.F32 R24, gdesc[UR24], RZ, !UPT, gsb0 ;  /* 0x00e00000181879f0 */ /* 0x000fe2000c0008ff */
[----:B------:R-:W-:Y:S02]  /*35e0*/  R2UR UR12, R3 ;  /* 0x00000000030c72ca */ /* 0x000fe400000e0000 */
        /* <DEDUP_REMOVED lines=10> */
[----:B------:R-:W3:Y:S02]  /*3690*/  SYNCS.PHASECHK.TRANS64.TRYWAIT P1, [R17+URZ+0x38810], R4 ;  /* 0x03881004110075a7 */ /* 0x000ee4000802017f */
[----:B---3--:R-:W-:Y:S05]  /*36a0*/  @!P1 BRA `(.L_x_6669) ;  /* 0x0000011c006c9947 */ /* 0x008fea0003800000 */
.L_x_6793:
[----:B------:R-:W-:Y:S05]  /*36b0*/  @!P0 BRA `(.L_x_6670) ;  /* 0x0000000000048947 */ /* 0x000fea0003800000 */
[----:B------:R-:W-:Y:S01]  /*36c0*/  BPT.TRAP 0x1 ;  /* 0x000000040000795c */ /* 0x000fe20000300000 */
.L_x_6670:
[----:B------:R4:W0:Y:S01]  /*36d0*/  SYNCS.PHASECHK.TRANS64.TRYWAIT P1, [R5+URZ+0x38850], R8 ;  /* 0x03885008050075a7 */ /* 0x000822000802017f */
[----:B------:R-:W-:Y:S05]  /*36e0*/  @!P0 BRA `(.L_x_6671) ;  /* 0x0000000000048947 */ /* 0x000fea0003800000 */
[----:B------:R-:W-:Y:S01]  /*36f0*/  BPT.TRAP 0x1 ;  /* 0x000000040000795c */ /* 0x000fe20000300000 */
.L_x_6671:
[C---:B------:R-:W-:Y:S02]  /*3700*/  VIADD R3, R17.reuse, 0x400 ;  /* 0x0000040011037836 */ /* 0x040fe40000000000 */
[----:B0--3--:R-:W-:-:S03]  /*3710*/  VIADD R4, R17, 0x26400 ;  /* 0x0002640011047836 */ /* 0x009fc60000000000 */
        /* <DEDUP_REMOVED lines=8> */
[----:B------:R-:W0:Y:S02]  /*37a0*/  SYNCS.PHASECHK.TRANS64.TRYWAIT P1, [R5+URZ+0x38850], R8 ;  /* 0x03885008050075a7 */ /* 0x000e24000802017f */
[----:B0-----:R-:W-:Y:S05]  /*37b0*/  @!P1 BRA `(.L_x_6673) ;  /* 0x0000011c003c9947 */ /* 0x001fea0003800000 */
.L_x_6672:
[----:B------:R-:W-:Y:S01]  /*37c0*/  R2UR UR8, R4 ;  /* 0x00000000040872ca */ /* 0x000fe200000e0000 */
[----:B------:R-:W-:Y:S01]  /*37d0*/  WARPGROUP.ARRIVE ;  /* 0x00000000000079c5 */ /* 0x000fe20000000000 */
[----:B------:R-:W-:Y:S01]  /*37e0*/  R2UR UR10, R6 ;  /* 0x00000000060a72ca */ /* 0x000fe200000e0000 */
[----:B------:R-:W-:Y:S01]  /*37f0*/  UMOV UR9, 0x40000040 ;  /* 0x4000004000097882 */ /* 0x000fe20000000000 */
[----:B------:R-:W-:Y:S01]  /*3800*/  UMOV UR11, 0x40000040 ;  /* 0x40000040000b7882 */ /* 0x000fe20000000000 */
[----:B012-4-:R-:W-:Y:S01]  /*3810*/  VIADD R8, R4, 0x2 ;  /* 0x0000000204087836 */ /* 0x017fe20000000000 */
[----:B------:R-:W-:Y:S01]  /*3820*/  IADD3 R7, R6, 0x2, RZ ;  /* 0x0000000206077810 */ /* 0x000fe20007ffe0ff */
[----:B------:R-:W-:Y:S01]  /*3830*/  UMOV UR5, 0x40000040 ;  /* 0x4000004000057882 */ /* 0x000fe20000000000 */
[----:B------:R-:W-:Y:S01]  /*3840*/  UMOV UR7, 0x40000040 ;  /* 0x4000004000077882 */ /* 0x000fe20000000000 */
[----:B------:R-:W0:Y:S01]  /*3850*/  S2R R9, SR_TID.X ;  /* 0x0000000000097919 */ /* 0x000e220000002100 */
[----:B------:R-:W-:Y:S01]  /*3860*/  R2UR UR4, R8 ;  /* 0x00000000080472ca */ /* 0x000fe200000e0000 */
[----:B------:R-:W-:Y:S01]  /*3870*/  VIADD R8, R4, 0x4 ;  /* 0x0000000404087836 */ /* 0x000fe20000000000 */
[----:B------:R-:W-:Y:S01]  /*3880*/  R2UR UR6, R7 ;  /* 0x00000000070672ca */ /* 0x000fe200000e0000 */
[C---:B------:R-:W-:Y:S01]  /*3890*/  VIADD R7, R6.reuse, 0x4 ;  /* 0x0000000406077836 */ /* 0x040fe20000000000 */
[----:B------:R-:W1:Y:S01]  /*38a0*/  S2R R57, SR_TID.X ;  /* 0x0000000000397919 */ /* 0x000e620000002100 */
[----:B------:R-:W-:Y:S01]  /*38b0*/  HGMMA.64x64x16.F32 R24, gdesc[UR8], R24, gsb0 ;  /* 0x00e00000081879f0 */ /* 0x000fe20008000818 */
[----:B------:R-:W-:-:S02]  /*38c0*/  VIADD R10, R6, 0x800 ;  /* 0x00000800060a7836 */ /* 0x000fc40000000000 */
[----:B------:R-:W-:-:S04]  /*38d0*/  IMAD R203, R2, 0x1000, R19 ;  /* 0x0000100002cb7824 */ /* 0x000fc800078e0213 */
[----:B------:R-:W-:Y:S01]  /*38e0*/  VIADD R205, R203, 0x80 ;  /* 0x00000080cbcd7836 */ /* 0x000fe20000000000 */
[----:B0-----:R-:W-:Y:S02]  /*38f0*/  SHF.R.U32.HI R9, RZ, 0x7, R9 ;  /* 0x00000007ff097819 */ /* 0x001fe40000011609 */
[----:B-1----:R-:W-:Y:S01]  /*3900*/  LOP3.LUT R57, R57, 0x7f, RZ, 0xc0, !PT ;  /* 0x0000007f39397812 */ /* 0x002fe200078ec0ff */
        /* <DEDUP_REMOVED lines=124> */
[----:B------:R-:W0:Y:S01]  /*40d0*/  SHFL.IDX PT, R7, R9, RZ, 0x1f ;  /* 0x00001fff09077589 */ /* 0x000e2200000e0000 */
[----:B------:R-:W-:Y:S01]  /*40e0*/  VIADD R8, R4, 0x800 ;  /* 0x0000080004087836 */ /* 0x000fe20000000000 */
[----:B0-----:R-:W-:-:S04]  /*40f0*/  ISETP.GT.AND P1, PT, R7, 0x7f, PT ;  /* 0x0000007f0700780c */ /* 0x001fc80003f24270 */
[----:B------:R-:W-:-:S05]  /*4100*/  SEL R7, RZ, 0x2, !P1 ;  /* 0x00000002ff077807 */ /* 0x000fca0004800000 */
        /* <DEDUP_REMOVED lines=135> */
[----:B------:R-:W-:-:S03]  /*4980*/  IMAD.IADD R12, R7, 0x1, R8 ;  /* 0x00000001070c7824 */ /* 0x000fc600078e0208 */
        /* <DEDUP_REMOVED lines=12> */
[----:B------:R-:W-:Y:S01]  /*4a50*/  LEA R11, R185, R18, 0x6 ;  /* 0x00000012b90b7211 */ /* 0x000fe200078e30ff */
        /* <DEDUP_REMOVED lines=22> */
[----:B------:R-:W-:-:S05]  /*4bc0*/  IMAD R7, R168, -0x40, R9 ;  /* 0xffffffc0a8077824 */ /* 0x000fca00078e0209 */
[----:B------:R-:W-:Y:S02]  /*4bd0*/  IADD3 R9, R186, 0x1, R7 ;  /* 0x00000001ba097810 */ /* 0x000fe40007ffe007 */
[----:B------:R-:W-:Y:S01]  /*4be0*/  IADD3 R7, -R22, R7, R186 ;  /* 0x0000000716077210 */ /* 0x000fe20007ffe1ba */
[----:B------:R-:W-:Y:S02]  /*4bf0*/  WARPGROUP.DEPBAR.LE gsb0, 0x0 ;  /* 0x00008000000079c5 */ /* 0x000fe40000010000 */
[----:B------:R-:W-:-:S06]  /*4c00*/  WARPGROUP.ARRIVE ;  /* 0x00000000000079c5 */ /* 0x000fcc0000000000 */
[----:B------:R-:W-:Y:S01]  /*4c10*/  HGMMA.64x64x16.F32 R24, gdesc[UR4], R24, gsb0 ;  /* 0x00e00000041879f0 */ /* 0x000fe20008000818 */
[----:B------:R-:W-:Y:S01]  /*4c20*/  R2UR UR4, R10 ;  /* 0x000000000a0472ca */ /* 0x000fe200000e0000 */
[----:B------:R-:W-:Y:S01]  /*4c30*/  UMOV UR5, 0x40000040 ;  /* 0x4000004000057882 */ /* 0x000fe20000000000 */
[----:B------:R-:W-:Y:S01]  /*4c40*/  R2UR UR6, R6 ;  /* 0x00000000060672ca */ /* 0x000fe200000e0000 */
[----:B------:R-:W-:Y:S01]  /*4c50*/  UMOV UR7, 0x40000040 ;  /* 0x4000004000077882 */ /* 0x000fe20000000000 */
[----:B------:R-:W-:-:S04]  /*4c60*/  IADD3 R6, -R22, R9, -R184 ;  /* 0x0000000916067210 */ /* 0x000fc80007ffe9b8 */
[----:B------:R-:W-:Y:S02]  /*4c70*/  VIADDMNMX R8, R11, R6, R7, PT ;  /* 0x000000060b087246 */ /* 0x000fe40003800107 */
[----:B------:R-:W-:Y:S02]  /*4c80*/  IADD3 R6, R6, 0x8, R11 ;  /* 0x0000000806067810 */ /* 0x000fe40007ffe00b */
[C---:B------:R-:W-:Y:S02]  /*4c90*/  ISETP.GT.AND P1, PT, R8.reuse, RZ, PT ;  /* 0x000000ff0800720c */ /* 0x040fe40003f24270 */
[C---:B------:R-:W-:Y:S02]  /*4ca0*/  ISETP.GT.AND P2, PT, R8.reuse, 0x1, PT ;  /* 0x000000010800780c */ /* 0x040fe40003f44270 */
[----:B------:R-:W-:Y:S01]  /*4cb0*/  ISETP.GT.AND P3, PT, R8, 0x8, PT ;  /* 0x000000080800780c */ /* 0x000fe20003f64270 */
[----:B------:R-:W-:Y:S02]  /*4cc0*/  WARPGROUP.DEPBAR.LE gsb0, 0x0 ;  /* 0x00008000000079c5 */ /* 0x000fe40000010000 */
[----:B------:R-:W-:-:S06]  /*4cd0*/  WARPGROUP.ARRIVE ;  /* 0x00000000000079c5 */ /* 0x000fcc0000000000 */
[----:B------:R-:W-:Y:S01]  /*4ce0*/  HGMMA.64x64x16.F32 R24, gdesc[UR4], R24, gsb0 ;  /* 0x00e00000041879f0 */ /* 0x000fe20008000818 */
[----:B------:R-:W-:Y:S01]  /*4cf0*/  ULDC UR4, c[0x0][0xad0] ;  /* 0x0002b40000047ab9 */ /* 0x000fe20000000800 */
[----:B------:R-:W-:Y:S01]  /*4d00*/  R2UR UR6, R203 ;  /* 0x00000000cb0672ca */ /* 0x000fe200000e0000 */
        /* <DEDUP_REMOVED lines=46> */
[----:B------:R-:W-:-:S02]  /*4ff0*/  ULDC UR4, c[0x0][0xa80] ;  /* 0x0002a00000047ab9 */ /* 0x000fc40000000800 */
        /* <DEDUP_REMOVED lines=45> */
[----:B--2---:R-:W-:-:S04]  /*52d0*/  FSEL R52, R52, -INF , P2 ;  /* 0xff80000034347808 */ /* 0x004fc80001000000 */
[----:B------:R-:W-:-:S03]  /*52e0*/  FMNMX.FTZ R8, R52, R9, !PT ;  /* 0x0000000934087209 */ /* 0x000fc60007810000 */
[----:B------:R-:W2:Y:S01]  /*52f0*/  MUFU.TANH R27, R27 ;  /* 0x0000001b001b7308 */ /* 0x000ea20000002400 */
[----:B0-----:R-:W-:-:S04]  /*5300*/  FSEL R53, R53, -INF , P1 ;  /* 0xff80000035357808 */ /* 0x001fc80000800000 */
[----:B------:R-:W-:-:S03]  /*5310*/  FMNMX.FTZ R8, R53, R8, !PT ;  /* 0x0000000835087209 */ /* 0x000fc60007810000 */
[----:B------:R-:W0:Y:S02]  /*5320*/  MUFU.TANH R30, R30 ;  /* 0x0000001e001e7308 */ /* 0x000e240000002400 */
[----:B------:R-:W3:Y:S06]  /*5330*/  SHFL.BFLY PT, R9, R8, 0x2, 0x1f ;  /* 0x0c401f0008097f89 */ /* 0x000eec00000e0000 */
[----:B------:R-:W4:Y:S08]  /*5340*/  MUFU.TANH R31, R31 ;  /* 0x0000001f001f7308 */ /* 0x000f300000002400 */
[----:B------:R-:W5:Y:S08]  /*5350*/  MUFU.TANH R34, R34 ;  /* 0x0000002200227308 */ /* 0x000f700000002400 */
[----:B------:R-:W5:Y:S01]  /*5360*/  MUFU.TANH R35, R35 ;  /* 0x0000002300237308 */ /* 0x000f620000002400 */
[----:B---3--:R-:W-:-:S02]  /*5370*/  FMNMX.FTZ R9, R8, R9, !PT ;  /* 0x0000000908097209 */ /* 0x008fc40007810000 */
[----:B------:R-:W-:-:S03]  /*5380*/  VIMNMX R8, R7, R6, PT ;  /* 0x0000000607087248 */ /* 0x000fc60003fe0100 */
[----:B------:R-:W3:Y:S01]  /*5390*/  SHFL.BFLY PT, R10, R9, 0x1, 0x1f ;  /* 0x0c201f00090a7f89 */ /* 0x000ee200000e0000 */
[C---:B------:R-:W-:Y:S01]  /*53a0*/  ISETP.GT.AND P1, PT, R8.reuse, RZ, PT ;  /* 0x000000ff0800720c */ /* 0x040fe20003f24270 */
[----:B------:R-:W3:Y:S01]  /*53b0*/  MUFU.TANH R38, R38 ;  /* 0x0000002600267308 */ /* 0x000ee20000002400 */
[C---:B------:R-:W-:Y:S02]  /*53c0*/  ISETP.GT.AND P2, PT, R8.reuse, 0x1, PT ;  /* 0x000000010800780c */ /* 0x040fe40003f44270 */
[----:B------:R-:W-:Y:S02]  /*53d0*/  ISETP.GT.AND P3, PT, R8, 0x8, PT ;  /* 0x000000080800780c */ /* 0x000fe40003f64270 */
[----:B-1----:R-:W-:Y:S02]  /*53e0*/  FSEL R26, R26, -INF , P1 ;  /* 0xff8000001a1a7808 */ /* 0x002fe40000800000 */
[----:B--2---:R-:W-:Y:S01]  /*53f0*/  FSEL R27, R27, -INF , P2 ;  /* 0xff8000001b1b7808 */ /* 0x004fe20001000000 */
[----:B------:R-:W1:Y:S01]  /*5400*/  MUFU.TANH R39, R39 ;  /* 0x0000002700277308 */ /* 0x000e620000002400 */
[----:B------:R-:W-:-:S02]  /*5410*/  ISETP.GT.AND P1, PT, R8, 0x9, PT ;  /* 0x000000090800780c */ /* 0x000fc40003f24270 */
[----:B0-----:R-:W-:Y:S02]  /*5420*/  FSEL R30, R30, -INF , P3 ;  /* 0xff8000001e1e7808 */ /* 0x001fe40001800000 */
[C---:B------:R-:W-:Y:S02]  /*5430*/  ISETP.GT.AND P2, PT, R8.reuse, 0x10, PT ;  /* 0x000000100800780c */ /* 0x040fe40003f44270 */
[----:B----4-:R-:W-:Y:S01]  /*5440*/  FSEL R31, R31, -INF , P1 ;  /* 0xff8000001f1f7808 */ /* 0x010fe20000800000 */
[----:B------:R-:W0:Y:S01]  /*5450*/  MUFU.TANH R42, R42 ;  /* 0x0000002a002a7308 */ /* 0x000e220000002400 */
[----:B------:R-:W-:Y:S02]  /*5460*/  ISETP.GT.AND P1, PT, R8, 0x11, PT ;  /* 0x000000110800780c */ /* 0x000fe40003f24270 */
[----:B-----5:R-:W-:Y:S02]  /*5470*/  FSEL R34, R34, -INF , P2 ;  /* 0xff80000022227808 */ /* 0x020fe40001000000 */
[----:B------:R-:W-:-:S02]  /*5480*/  ISETP.GT.AND P2, PT, R8, 0x18, PT ;  /* 0x000000180800780c */ /* 0x000fc40003f44270 */
[----:B---3--:R-:W-:Y:S01]  /*5490*/  FMNMX.FTZ R7, R9, R10, !PT ;  /* 0x0000000a09077209 */ /* 0x008fe20007810000 */
[----:B------:R-:W2:Y:S01]  /*54a0*/  MUFU.TANH R43, R43 ;  /* 0x0000002b002b7308 */ /* 0x000ea20000002400 */
[----:B------:R-:W-:Y:S02]  /*54b0*/  FMNMX.FTZ R9, R26, R27, !PT ;  /* 0x0000001b1a097209 */ /* 0x000fe40007810000 */
[----:B------:R-:W-:Y:S01]  /*54c0*/  FSEL R35, R35, -INF , P1 ;  /* 0xff80000023237808 */ /* 0x000fe20000800000 */
[----:B------:R-:W-:Y:S01]  /*54d0*/  FMUL.FTZ R10, R7, UR4 ;  /* 0x00000004070a7c20 */ /* 0x000fe20008410000 */
[----:B------:R-:W-:Y:S02]  /*54e0*/  FMNMX.FTZ R6, R30, R9, !PT ;  /* 0x000000091e067209 */ /* 0x000fe40007810000 */
[----:B------:R-:W-:Y:S01]  /*54f0*/  ISETP.GT.AND P1, PT, R8, 0x19, PT ;  /* 0x000000190800780c */ /* 0x000fe20003f24270 */
[----:B------:R-:W3:Y:S01]  /*5500*/  MUFU.TANH R46, R46 ;  /* 0x0000002e002e7308 */ /* 0x000ee20000002400 */
[----:B------:R-:W-:-:S02]  /*5510*/  FMNMX.FTZ R9, R31, R6, !PT ;  /* 0x000000061f097209 */ /* 0x000fc40007810000 */
[----:B------:R-:W-:Y:S02]  /*5520*/  FSEL R38, R38, -INF , P2 ;  /* 0xff80000026267808 */ /* 0x000fe40001000000 */
[----:B------:R-:W-:Y:S02]  /*5530*/  FMNMX.FTZ R6, R34, R9, !PT ;  /* 0x0000000922067209 */ /* 0x000fe40007810000 */
[----:B------:R-:W-:Y:S01]  /*5540*/  ISETP.GT.AND P3, PT, R8, 0x20, PT ;  /* 0x000000200800780c */ /* 0x000fe20003f64270 */
[----:B------:R-:W4:Y:S01]  /*5550*/  MUFU.TANH R47, R47 ;  /* 0x0000002f002f7308 */ /* 0x000f220000002400 */
[----:B------:R-:W-:Y:S02]  /*5560*/  FMNMX.FTZ R9, R35, R6, !PT ;  /* 0x0000000623097209 */ /* 0x000fe40007810000 */
[----:B-1----:R-:W-:Y:S02]  /*5570*/  FSEL R39, R39, -INF , P1 ;  /* 0xff80000027277808 */ /* 0x002fe40000800000 */
[----:B------:R-:W-:-:S02]  /*5580*/  FMNMX.FTZ R6, R38, R9, !PT ;  /* 0x0000000926067209 */ /* 0x000fc40007810000 */
[----:B------:R-:W-:Y:S01]  /*5590*/  ISETP.GT.AND P2, PT, R8, 0x21, PT ;  /* 0x000000210800780c */ /* 0x000fe20003f44270 */
[----:B------:R-:W1:Y:S01]  /*55a0*/  MUFU.TANH R50, R50 ;  /* 0x0000003200327308 */ /* 0x000e620000002400 */
[----:B0-----:R-:W-:Y:S02]  /*55b0*/  FSEL R42, R42, -INF , P3 ;  /* 0xff8000002a2a7808 */ /* 0x001fe40001800000 */
[----:B------:R-:W-:Y:S02]  /*55c0*/  FMNMX.FTZ R9, R39, R6, !PT ;  /* 0x0000000627097209 */ /* 0x000fe40007810000 */
[----:B------:R-:W-:Y:S02]  /*55d0*/  ISETP.GT.AND P1, PT, R8, 0x28, PT ;  /* 0x000000280800780c */ /* 0x000fe40003f24270 */
[----:B--2---:R-:W-:Y:S01]  /*55e0*/  FSEL R43, R43, -INF , P2 ;  /* 0xff8000002b2b7808 */ /* 0x004fe20001000000 */
[----:B------:R-:W0:Y:S01]  /*55f0*/  MUFU.TANH R51, R51 ;  /* 0x0000003300337308 */ /* 0x000e220000002400 */
[----:B------:R-:W-:-:S02]  /*5600*/  FMNMX.FTZ R6, R42, R9, !PT ;  /* 0x000000092a067209 */ /* 0x000fc40007810000 */
[----:B------:R-:W-:Y:S02]  /*5610*/  ISETP.GT.AND P4, PT, R8, 0x29, PT ;  /* 0x000000290800780c */ /* 0x000fe40003f84270 */
[----:B---3--:R-:W-:Y:S02]  /*5620*/  FSEL R46, R46, -INF , P1 ;  /* 0xff8000002e2e7808 */ /* 0x008fe40000800000 */
[----:B------:R-:W-:Y:S01]  /*5630*/  FMNMX.FTZ R9, R43, R6, !PT ;  /* 0x000000062b097209 */ /* 0x000fe20007810000 */
[----:B------:R-:W2:Y:S01]  /*5640*/  MUFU.TANH R54, R54 ;  /* 0x0000003600367308 */ /* 0x000ea20000002400 */
[----:B------:R-:W-:Y:S02]  /*5650*/  ISETP.GT.AND P3, PT, R8, 0x30, PT ;  /* 0x000000300800780c */ /* 0x000fe40003f64270 */
[----:B----4-:R-:W-:Y:S02]  /*5660*/  FSEL R47, R47, -INF , P4 ;  /* 0xff8000002f2f7808 */ /* 0x010fe40002000000 */
[----:B------:R-:W-:-:S02]  /*5670*/  FMNMX.FTZ R6, R46, R9, !PT ;  /* 0x000000092e067209 */ /* 0x000fc40007810000 */
[----:B------:R-:W-:Y:S01]  /*5680*/  FSETP.NEU.FTZ.AND P2, PT, R7, -INF , PT ;  /* 0xff8000000700780b */ /* 0x000fe20003f5d000 */
[----:B------:R-:W3:Y:S01]  /*5690*/  MUFU.TANH R55, R55 ;  /* 0x0000003700377308 */ /* 0x000ee20000002400 */
[----:B------:R-:W-:Y:S02]  /*56a0*/  ISETP.GT.AND P1, PT, R8, 0x31, PT ;  /* 0x000000310800780c */ /* 0x000fe40003f24270 */
[----:B-1----:R-:W-:Y:S02]  /*56b0*/  FSEL R50, R50, -INF , P3 ;  /* 0xff80000032327808 */ /* 0x002fe40001800000 */
[----:B------:R-:W-:Y:S02]  /*56c0*/  FMNMX.FTZ R9, R47, R6, !PT ;  /* 0x000000062f097209 */ /* 0x000fe40007810000 */
[----:B------:R-:W-:Y:S02]  /*56d0*/  FSEL R56, R10, RZ, P2 ;  /* 0x000000ff0a387208 */ /* 0x000fe40001000000 */
[----:B------:R-:W-:-:S02]  /*56e0*/  ISETP.GT.AND P2, PT, R8, 0x38, PT ;  /* 0x000000380800780c */ /* 0x000fc40003f44270 */
[----:B0-----:R-:W-:Y:S01]  /*56f0*/  FSEL R51, R51, -INF , P1 ;  /* 0xff80000033337808 */ /* 0x001fe20000800000 */
[--C-:B------:R-:W-:Y:S01]  /*5700*/  FFMA.FTZ R24, R24, UR4, -R56.reuse ;  /* 0x0000000418187c23 */ /* 0x100fe20008010838 */
[----:B------:R-:W-:Y:S01]  /*5710*/  FMNMX.FTZ R10, R50, R9, !PT ;  /* 0x00000009320a7209 */ /* 0x000fe20007810000 */
[--C-:B------:R-:W-:Y:S01]  /*5720*/  FFMA.FTZ R9, R25, UR4, -R56.reuse ;  /* 0x0000000419097c23 */ /* 0x100fe20008010838 */
[----:B------:R-:W-:Y:S01]  /*5730*/  ISETP.GT.AND P1, PT, R8, 0x39, PT ;  /* 0x000000390800780c */ /* 0x000fe20003f24270 */
[----:B------:R-:W-:Y:S01]  /*5740*/  MUFU.EX2 R6, R24 ;  /* 0x0000001800067308 */ /* 0x000fe20000000800 */
[----:B--2---:R-:W-:Y:S01]  /*5750*/  FSEL R54, R54, -INF , P2 ;  /* 0xff80000036367808 */ /* 0x004fe20001000000 */
[--C-:B------:R-:W-:Y:S01]  /*5760*/  FFMA.FTZ R12, R32, UR4, -R56.reuse ;  /* 0x00000004200c7c23 */ /* 0x100fe20008010838 */
[----:B------:R-:W-:Y:S01]  /*5770*/  FMNMX.FTZ R11, R51, R10, !PT ;  /* 0x0000000a330b7209 */ /* 0x000fe20007810000 */
[--C-:B------:R-:W-:Y:S01]  /*5780*/  FFMA.FTZ R10, R28, UR4, -R56.reuse ;  /* 0x000000041c0a7c23 */ /* 0x100fe20008010838 */
[----:B---3--:R-:W-:Y:S01]  /*5790*/  FSEL R55, R55, -INF , P1 ;  /* 0xff80000037377808 */ /* 0x008fe20000800000 */
        /* <DEDUP_REMOVED lines=13> */
[----:B------:R-:W-:Y:S01]  /*5870*/  FFMA.FTZ R174, R53, UR4, -R56 ;  /* 0x0000000435ae7c23 */ /* 0x000fe20008010838 */
[----:B------:R-:W1:Y:S08]  /*5880*/  MUFU.EX2 R9, R9 ;  /* 0x0000000900097308 */ /* 0x000e700000000800 */
[----:B------:R-:W-:Y:S08]  /*5890*/  MUFU.EX2 R10, R10 ;  /* 0x0000000a000a7308 */ /* 0x000ff00000000800 */
[----:B------:R-:W2:Y:S01]  /*58a0*/  MUFU.EX2 R11, R11 ;  /* 0x0000000b000b7308 */ /* 0x000ea20000000800 */
[----:B-1----:R-:W-:Y:S01]  /*58b0*/  F2FP.F16.F32.PACK_AB R152, R9, R6 ;  /* 0x000000060998723e */ /* 0x002fe200000000ff */
[----:B------:R-:W-:Y:S01]  /*58c0*/  FADD.FTZ R9, R6, R9 ;  /* 0x0000000906097221 */ /* 0x000fe20000010000 */
[----:B------:R-:W-:Y:S01]  /*58d0*/  IMAD.IADD R6, R186, 0x1, -R184 ;  /* 0x00000001ba067824 */ /* 0x000fe200078e0ab8 */
[----:B0-----:R-:W-:Y:S01]  /*58e0*/  FMNMX.FTZ R24, R8, R21, !PT ;  /* 0x0000001508187209 */ /* 0x001fe20007810000 */
[----:B------:R-:W-:-:S03]  /*58f0*/  FFMA.FTZ R21, R41, UR4, -R56 ;  /* 0x0000000429157c23 */ /* 0x000fc60008010838 */
[----:B------:R-:W-:Y:S01]  /*5900*/  MUFU.EX2 R12, R12 ;  /* 0x0000000c000c7308 */ /* 0x000fe20000000800 */
[----:B------:R-:W0:Y:S01]  /*5910*/  SHFL.BFLY PT, R25, R24, 0x1, 0x1f ;  /* 0x0c201f0018197f89 */ /* 0x000e2200000e0000 */
[----:B------:R-:W-:-:S06]  /*5920*/  LEA R6, R185, R6, 0x6 ;  /* 0x00000006b9067211 */ /* 0x000fcc00078e30ff */
[----:B------:R-:W1:Y:S01]  /*5930*/  MUFU.EX2 R13, R13 ;  /* 0x0000000d000d7308 */ /* 0x000e620000000800 */
[----:B--2---:R-:W-:Y:S01]  /*5940*/  F2FP.F16.F32.PACK_AB R154, R11, R10 ;  /* 0x0000000a0b9a723e */ /* 0x004fe200000000ff */
[----:B------:R-:W-:Y:S01]  /*5950*/  FADD.FTZ R10, R10, R9 ;  /* 0x000000090a0a7221 */ /* 0x000fe20000010000 */
[----:B------:R-:W-:-:S03]  /*5960*/  SHF.R.S32.HI R9, RZ, 0x1f, R6 ;  /* 0x0000001fff097819 */ /* 0x000fc60000011406 */
[----:B------:R-:W-:Y:S01]  /*5970*/  FADD.FTZ R11, R11, R10 ;  /* 0x0000000a0b0b7221 */ /* 0x000fe20000010000 */
[----:B------:R-:W-:Y:S01]  /*5980*/  LEA.HI R9, R9, R6, RZ, 0x6 ;  /* 0x0000000609097211 */ /* 0x000fe200078f30ff */
[----:B------:R-:W-:Y:S03]  /*5990*/  MUFU.EX2 R14, R14 ;  /* 0x0000000e000e7308 */ /* 0x000fe60000000800 */
[----:B------:R-:W-:-:S04]  /*59a0*/  SHF.R.S32.HI R9, RZ, 0x6, R9 ;  /* 0x00000006ff097819 */ /* 0x000fc80000011409 */
[----:B------:R-:W-:Y:S01]  /*59b0*/  VIMNMX R9, RZ, R9, !PT ;  /* 0x00000009ff097248 */ /* 0x000fe20007fe0100 */
[----:B------:R-:W2:Y:S01]  /*59c0*/  MUFU.EX2 R15, R15 ;  /* 0x0000000f000f7308 */ /* 0x000ea20000000800 */
[----:B0-----:R-:W-:Y:S02]  /*59d0*/  FMNMX.FTZ R8, R24, R25, !PT ;  /* 0x0000001918087209 */ /* 0x001fe40007810000 */
[C---:B-1----:R-:W-:Y:S01]  /*59e0*/  F2FP.F16.F32.PACK_AB R156, R13.reuse, R12 ;  /* 0x0000000c0d9c723e */ /* 0x042fe200000000ff */
[----:B------:R-:W-:Y:S01]  /*59f0*/  FADD.FTZ R12, R12, R11 ;  /* 0x0000000b0c0c7221 */ /* 0x000fe20000010000 */
[C---:B------:R-:W-:Y:S01]  /*5a00*/  FSETP.NEU.FTZ.AND P1, PT, R8.reuse, -INF , PT ;  /* 0xff8000000800780b */ /* 0x040fe20003f3d000 */
[----:B------:R-:W-:Y:S02]  /*5a10*/  FMUL.FTZ R24, R8, UR4 ;  /* 0x0000000408187c20 */ /* 0x000fe40008410000 */
[----:B------:R-:W-:Y:S01]  /*5a20*/  MUFU.EX2 R20, R20 ;  /* 0x0000001400147308 */ /* 0x000fe20000000800 */
[----:B------:R-:W-:Y:S01]  /*5a30*/  FADD.FTZ R13, R13, R12 ;  /* 0x0000000c0d0d7221 */ /* 0x000fe20000010000 */
[----:B------:R-:W-:Y:S01]  /*5a40*/  VIADD R12, R168, 0xfffffffe ;  /* 0xfffffffea80c7836 */ /* 0x000fe20000000000 */
[----:B------:R-:W-:-:S02]  /*5a50*/  FSEL R25, R24, RZ, P1 ;  /* 0x000000ff18197208 */ /* 0x000fc40000800000 */
[----:B------:R-:W-:Y:S02]  /*5a60*/  ISETP.NE.AND P1, PT, R57, RZ, PT ;  /* 0x000000ff3900720c */ /* 0x000fe40003f25270 */
[----:B------:R-:W-:Y:S01]  /*5a70*/  ISETP.GE.AND P2, PT, R12, R9, PT ;  /* 0x000000090c00720c */ /* 0x000fe20003f46270 */
        /* <DEDUP_REMOVED lines=22> */
[----:B------:R-:W-:-:S03]  /*5be0*/  @!P1 VIADD R5, R5, 0x38860 ;  /* 0x0003886005059836 */ /* 0x000fc60000000000 */
[----:B------:R-:W-:Y:S01]  /*5bf0*/  FADD.FTZ R15, R15, R14 ;  /* 0x0000000e0f0f7221 */ /* 0x000fe20000010000 */
[----:B------:R-:W1:Y:S01]  /*5c00*/  MUFU.EX2 R176, R176 ;  /* 0x000000b000b07308 */ /* 0x000e620000000800 */
[----:B------:R-:W-:-:S07]  /*5c10*/  @!P1 PRMT R5, RZ, 0x654, R5 ;  /* 0x00000654ff059816 */ /* 0x000fce0000000005 */
[----:B------:R-:W-:Y:S08]  /*5c20*/  MUFU.EX2 R177, R177 ;  /* 0x000000b100b17308 */ /* 0x000ff00000000800 */
[----:B------:R-:W2:Y:S01]  /*5c30*/  MUFU.EX2 R178, R178 ;  /* 0x000000b200b27308 */ /* 0x000ea20000000800 */
[----:B-1----:R-:W-:Y:S01]  /*5c40*/  F2FP.F16.F32.PACK_AB R153, R176, R175 ;  /* 0x000000afb099723e */ /* 0x002fe200000000ff */
[----:B------:R-:W-:-:S06]  /*5c50*/  FADD.FTZ R176, R175, R176 ;  /* 0x000000b0afb07221 */ /* 0x000fcc0000010000 */
[----:B------:R-:W-:Y:S08]  /*5c60*/  MUFU.EX2 R179, R179 ;  /* 0x000000b300b37308 */ /* 0x000ff00000000800 */
[----:B------:R-:W1:Y:S01]  /*5c70*/  MUFU.EX2 R180, R180 ;  /* 0x000000b400b47308 */ /* 0x000e620000000800 */
[----:B--2---:R-:W-:Y:S01]  /*5c80*/  F2FP.F16.F32.PACK_AB R155, R178, R177 ;  /* 0x000000b1b29b723e */ /* 0x004fe200000000ff */
[----:B------:R-:W-:Y:S01]  /*5c90*/  BAR.SYNC.DEFER_BLOCKING 0xf, 0x100 ;  /* 0x03c4000000007b1d */ /* 0x000fe20000010000 */
[----:B------:R-:W-:-:S04]  /*5ca0*/  FADD.FTZ R177, R177, R176 ;  /* 0x000000b0b1b17221 */ /* 0x000fc80000010000 */
[----:B------:R-:W-:Y:S01]  /*5cb0*/  FADD.FTZ R178, R178, R177 ;  /* 0x000000b1b2b27221 */ /* 0x000fe20000010000 */
[----:B------:R-:W-:Y:S08]  /*5cc0*/  MUFU.EX2 R181, R181 ;  /* 0x000000b500b57308 */ /* 0x000ff00000000800 */
[----:B------:R-:W2:Y:S01]  /*5cd0*/  MUFU.EX2 R182, R182 ;  /* 0x000000b600b67308 */ /* 0x000ea20000000800 */
[----:B-1----:R-:W-:Y:S01]  /*5ce0*/  F2FP.F16.F32.PACK_AB R157, R180, R179 ;  /* 0x000000b3b49d723e */ /* 0x002fe200000000ff */
[----:B------:R-:W-:-:S04]  /*5cf0*/  FADD.FTZ R179, R179, R178 ;  /* 0x000000b2b3b37221 */ /* 0x000fc80000010000 */
[----:B------:R-:W-:Y:S02]  /*5d00*/  FADD.FTZ R180, R180, R179 ;  /* 0x000000b3b4b47221 */ /* 0x000fe40000010000 */
[----:B------:R-:W1:Y:S01]  /*5d10*/  MUFU.EX2 R21, R21 ;  /* 0x0000001500157308 */ /* 0x000e620000000800 */
[----:B------:R3:W-:Y:S07]  /*5d20*/  STSM.16.M88.4 [R189+0x36400], R152 ;  /* 0x03640098bd007844 */ /* 0x0007ee0000000200 */
[----:B------:R-:W-:Y:S01]  /*5d30*/  MUFU.EX2 R169, R169 ;  /* 0x000000a900a97308 */ /* 0x000fe20000000800 */
[----:B--2---:R-:W-:Y:S01]  /*5d40*/  F2FP.F16.F32.PACK_AB R159, R182, R181 ;  /* 0x000000b5b69f723e */ /* 0x004fe200000000ff */
[----:B------:R-:W-:-:S04]  /*5d50*/  FADD.FTZ R181, R181, R180 ;  /* 0x000000b4b5b57221 */ /* 0x000fc80000010000 */
[----:B------:R3:W-:Y:S01]  /*5d60*/  STSM.16.M88.4 [R192], R156 ;  /* 0x0000009cc0007844 */ /* 0x0007e20000000200 */
[----:B------:R-:W-:Y:S01]  /*5d70*/  FADD.FTZ R182, R182, R181 ;  /* 0x000000b5b6b67221 */ /* 0x000fe20000010000 */
        /* <DEDUP_REMOVED lines=18> */
[----:B------:R3:W-:Y:S01]  /*5ea0*/  STSM.16.M88.4 [R190], R160 ;  /* 0x000000a0be007844 */ /* 0x0007e20000000200 */
[----:B------:R-:W-:Y:S01]  /*5eb0*/  FADD.FTZ R187, R202, R187 ;  /* 0x000000bbcabb7221 */ /* 0x000fe20000010000 */
[----:B------:R-:W-:Y:S08]  /*5ec0*/  MUFU.EX2 R173, R173 ;  /* 0x000000ad00ad7308 */ /* 0x000ff00000000800 */
[----:B------:R-:W2:Y:S01]  /*5ed0*/  MUFU.EX2 R174, R174 ;  /* 0x000000ae00ae7308 */ /* 0x000ea20000000800 */
[----:B-1----:R-:W-:Y:S01]  /*5ee0*/  F2FP.F16.F32.PACK_AB R164, R172, R171 ;  /* 0x000000abaca4723e */ /* 0x002fe200000000ff */
[----:B------:R-:W-:-:S04]  /*5ef0*/  FADD.FTZ R171, R171, R170 ;  /* 0x000000aaabab7221 */ /* 0x000fc80000010000 */
[----:B------:R-:W-:Y:S02]  /*5f00*/  FADD.FTZ R172, R172, R171 ;  /* 0x000000abacac7221 */ /* 0x000fe40000010000 */
[----:B------:R-:W-:Y:S08]  /*5f10*/  MUFU.EX2 R204, R204 ;  /* 0x000000cc00cc7308 */ /* 0x000ff00000000800 */
[----:B------:R-:W1:Y:S01]  /*5f20*/  MUFU.EX2 R199, R199 ;  /* 0x000000c700c77308 */ /* 0x000e620000000800 */
[----:B--2---:R-:W-:-:S07]  /*5f30*/  F2FP.F16.F32.PACK_AB R166, R174, R173 ;  /* 0x000000adaea6723e */ /* 0x004fce00000000ff */
[----:B------:R-:W-:Y:S08]  /*5f40*/  MUFU.EX2 R201, R201 ;  /* 0x000000c900c97308 */ /* 0x000ff00000000800 */
[----:B------:R-:W2:Y:S01]  /*5f50*/  MUFU.EX2 R206, R206 ;  /* 0x000000ce00ce7308 */ /* 0x000ea20000000800 */
[----:B-1----:R-:W-:Y:S01]  /*5f60*/  F2FP.F16.F32.PACK_AB R165, R199, R204 ;  /* 0x000000ccc7a5723e */ /* 0x002fe200000000ff */
[----:B------:R-:W-:-:S04]  /*5f70*/  FADD.FTZ R204, R204, R187 ;  /* 0x000000bbcccc7221 */ /* 0x000fc80000010000 */
[----:B------:R-:W-:Y:S01]  /*5f80*/  FADD.FTZ R204, R199, R204 ;  /* 0x000000ccc7cc7221 */ /* 0x000fe20000010000 */
[----:B--2---:R-:W-:-:S03]  /*5f90*/  F2FP.F16.F32.PACK_AB R167, R206, R201 ;  /* 0x000000c9cea7723e */ /* 0x004fc600000000ff */
[----:B------:R-:W-:Y:S02]  /*5fa0*/  FADD.FTZ R201, R201, R204 ;  /* 0x000000ccc9c97221 */ /* 0x000fe40000010000 */
[----:B------:R3:W-:Y:S01]  /*5fb0*/  STSM.16.M88.4 [R191], R164 ;  /* 0x000000a4bf007844 */ /* 0x0007e20000000200 */
[----:B0-----:R-:W-:Y:S01]  /*5fc0*/  WARPGROUP.ARRIVE ;  /* 0x00000000000079c5 */ /* 0x001fe20000000000 */
[----:B------:R-:W-:-:S05]  /*5fd0*/  FADD.FTZ R6, R206, R201 ;  /* 0x000000c9ce067221 */ /* 0x000fca0000010000 */
        /* <DEDUP_REMOVED lines=31> */
[----:B0-----:R-:W-:-:S04]  /*61d0*/  FADD.FTZ R5, R173, R172 ;  /* 0x000000acad057221 */ /* 0x001fc80000010000 */
[----:B------:R-:W-:Y:S01]  /*61e0*/  FADD.FTZ R5, R174, R5 ;  /* 0x00000005ae057221 */ /* 0x000fe20000010000 */
[----:B---3--:R-:W-:Y:S06]  /*61f0*/  @!P2 BRA `(.L_x_6674) ;  /* 0x000000340078a947 */ /* 0x008fec0003800000 */
[----:B------:R-:W-:Y:S01]  /*6200*/  IMAD.MOV.U32 R11, RZ, RZ, R8 ;  /* 0x000000ffff0b7224 */ /* 0x000fe200078e0008 */
[----:B------:R-:W-:Y:S01]  /*6210*/  ULDC UR5, c[0x0][0xad0] ;  /* 0x0002b40000057ab9 */ /* 0x000fe20000000800 */
[----:B------:R-:W-:Y:S01]  /*6220*/  IMAD.MOV.U32 R13, RZ, RZ, R7 ;  /* 0x000000ffff0d7224 */ /* 0x000fe200078e0007 */
[----:B------:R-:W-:Y:S01]  /*6230*/  ULDC UR4, c[0x0][0xa80] ;  /* 0x0002a00000047ab9 */ /* 0x000fe20000000800 */
[----:B------:R-:W-:-:S07]  /*6240*/  IMAD.MOV.U32 R15, RZ, RZ, R2 ;  /* 0x000000ffff0f7224 */ /* 0x000fce00078e0002 */
.L_x_6683:
[----:B------:R-:W-:-:S05]  /*6250*/  VIADD R2, R15, 0x1 ;  /* 0x000000010f027836 */ /* 0x000fca0000000000 */
[----:B------:R-:W-:-:S04]  /*6260*/  ISETP.NE.AND P2, PT, R2, 0x2, PT ;  /* 0x000000020200780c */ /* 0x000fc80003f45270 */
[----:B------:R-:W-:Y:S02]  /*6270*/  SEL R7, RZ, 0x1, P2 ;  /* 0x00000001ff077807 */ /* 0x000fe40001000000 */
[----:B------:R-:W-:Y:S02]  /*6280*/  SEL R2, R2, RZ, P2 ;  /* 0x000000ff02027207 */ /* 0x000fe40001000000 */
[----:B------:R-:W-:Y:S01]  /*6290*/  LOP3.LUT R16, R16, R7, RZ, 0x3c, !PT ;  /* 0x0000000710107212 */ /* 0x000fe200078e3cff */
[----:B------:R-:W-:Y:S06]  /*62a0*/  @!P0 BRA `(.L_x_6675) ;  /* 0x0000000000048947 */ /* 0x000fec0003800000 */
[----:B------:R-:W-:Y:S01]  /*62b0*/  BPT.TRAP 0x1 ;  /* 0x000000040000795c */ /* 0x000fe20000300000 */
.L_x_6675:
[----:B------:R-:W-:Y:S02]  /*62c0*/  LEA R10, R2, R17, 0x3 ;  /* 0x00000011020a7211 */ /* 0x000fe400078e18ff */
[----:B------:R-:W-:-:S04]  /*62d0*/  SHF.L.U32 R7, R16, 0x1f, RZ ;  /* 0x0000001f10077819 */ /* 0x000fc800000006ff */
[----:B------:R0:W1:Y:S01]  /*62e0*/  SYNCS.PHASECHK.TRANS64.TRYWAIT P2, [R10+URZ+0x38830], R7 ;  /* 0x038830070a0075a7 */ /* 0x000062000804017f */
[----:B------:R-:W-:Y:S05]  /*62f0*/  @!P0 BRA `(.L_x_6676) ;  /* 0x0000000000048947 */ /* 0x000fea0003800000 */
[----:B------:R-:W-:Y:S01]  /*6300*/  BPT.TRAP 0x1 ;  /* 0x000000040000795c */ /* 0x000fe20000300000 */
.L_x_6676:
[----:B------:R-:W-:Y:S01]  /*6310*/  IMAD R8, R2, 0x200, R0 ;  /* 0x0000020002087824 */ /* 0x000fe200078e0200 */
[----:B-1----:R-:W-:Y:S06]  /*6320*/  @P2 BRA `(.L_x_6677) ;  /* 0x0000000000082947 */ /* 0x002fec0003800000 */
[----:B------:R-:W1:Y:S02]  /*6330*/  SYNCS.PHASECHK.TRANS64.TRYWAIT P2, [R10+URZ+0x38830], R7 ;  /* 0x038830070a0075a7 */ /* 0x000e64000804017f */
[----:B-1----:R-:W-:Y:S05]  /*6340*/  @!P2 BRA `(.L_x_6678) ;  /* 0x000000f0006ca947 */ /* 0x002fea0003800000 */
.L_x_6677:
        /* <DEDUP_REMOVED lines=22> */
.L_x_6679:
[----:B------:R2:W3:Y:S01]  /*64b0*/  SYNCS.PHASECHK.TRANS64.TRYWAIT P2, [R10+URZ+0x38850], R7 ;  /* 0x038850070a0075a7 */ /* 0x0004e2000804017f */
[----:B------:R-:W-:Y:S05]  /*64c0*/  @!P0 BRA `(.L_x_6680) ;  /* 0x0000000000048947 */ /* 0x000fea0003800000 */
[----:B------:R-:W-:Y:S01]  /*64d0*/  BPT.TRAP 0x1 ;  /* 0x000000040000795c */ /* 0x000fe20000300000 */
.L_x_6680:
[----:B---3--:R-:W-:Y:S05]  /*64e0*/  @P2 BRA `(.L_x_6681) ;  /* 0x0000000000082947 */ /* 0x008fea0003800000 */
[----:B------:R-:W3:Y:S02]  /*64f0*/  SYNCS.PHASECHK.TRANS64.TRYWAIT P2, [R10+URZ+0x38850], R7 ;  /* 0x038850070a0075a7 */ /* 0x000ee4000804017f */
[----:B---3--:R-:W-:Y:S05]  /*6500*/  @!P2 BRA `(.L_x_6682) ;  /* 0x000000f00010a947 */ /* 0x008fea0003800000 */
.L_x_6681:
[----:B0123--:R-:W-:Y:S01]  /*6510*/  IMAD R7, R2, 0x1000, R3 ;  /* 0x0000100002077824 */ /* 0x00ffe200078e0203 */
[----:B------:R-:W-:Y:S01]  /*6520*/  WARPGROUP.ARRIVE ;  /* 0x00000000000079c5 */ /* 0x000fe20000000000 */
[----:B------:R-:W-:Y:S01]  /*6530*/  UMOV UR11, 0x40000040 ;  /* 0x40000040000b7882 */ /* 0x000fe20000000000 */
[----:B------:R-:W-:Y:S01]  /*6540*/  VIADD R14, R4, 0x2 ;  /* 0x00000002040e7836 */ /* 0x000fe20000000000 */
[----:B------:R-:W-:Y:S01]  /*6550*/  UMOV UR29, 0x40000040 ;  /* 0x40000040001d7882 */ /* 0x000fe20000000000 */
[C---:B------:R-:W-:Y:S01]  /*6560*/  R2UR UR10, R7.reuse ;  /* 0x00000000070a72ca */ /* 0x040fe200000e0000 */
[C---:B------:R-:W-:Y:S01]  /*6570*/  VIADD R8, R7.reuse, 0x2 ;  /* 0x0000000207087836 */ /* 0x040fe20000000000 */
[----:B------:R-:W-:Y:S01]  /*6580*/  UMOV UR31, 0x40000040 ;  /* 0x40000040001f7882 */ /* 0x000fe20000000000 */
[----:B------:R-:W-:Y:S01]  /*6590*/  R2UR UR28, R14 ;  /* 0x000000000e1c72ca */ /* 0x000fe200000e0000 */
[----:B------:R-:W-:Y:S01]  /*65a0*/  VIADD R14, R4, 0x4 ;  /* 0x00000004040e7836 */ /* 0x000fe20000000000 */
[----:B------:R-:W0:Y:S01]  /*65b0*/  S2R R20, SR_TID.X ;  /* 0x0000000000147919 */ /* 0x000e220000002100 */
[----:B------:R-:W-:Y:S01]  /*65c0*/  R2UR UR30, R8 ;  /* 0x00000000081e72ca */ /* 0x000fe200000e0000 */
[----:B------:R-:W-:Y:S01]  /*65d0*/  VIADD R8, R7, 0x4 ;  /* 0x0000000407087836 */ /* 0x000fe20000000000 */
[----:B------:R-:W-:Y:S01]  /*65e0*/  UMOV UR7, 0x40000040 ;  /* 0x4000004000077882 */ /* 0x000fe20000000000 */
[----:B------:R-:W-:-:S02]  /*65f0*/  VIADD R187, R4, 0x800 ;  /* 0x0000080004bb7836 */ /* 0x000fc40000000000 */
[----:B------:R-:W-:Y:S02]  /*6600*/  VIADD R21, R7, 0x800 ;  /* 0x0000080007157836 */ /* 0x000fe40000000000 */
[----:B------:R-:W-:Y:S01]  /*6610*/  HGMMA.64x64x16.F32 R152, gdesc[UR8], R152, gsb0 ;  /* 0x00e00000089879f0 */ /* 0x000fe20008000898 */
[----:B0-----:R-:W-:Y:S02]  /*6620*/  SHF.R.U32.HI R20, RZ, 0x7, R20 ;  /* 0x00000007ff147819 */ /* 0x001fe40000011614 */
        /* <DEDUP_REMOVED lines=124> */
[----:B------:R-:W0:Y:S02]  /*6df0*/  SHFL.IDX PT, R8, R20, RZ, 0x1f ;  /* 0x00001fff14087589 */ /* 0x000e2400000e0000 */
[----:B0-----:R-:W-:-:S04]  /*6e00*/  ISETP.GT.AND P2, PT, R8, 0x7f, PT ;  /* 0x0000007f0800780c */ /* 0x001fc80003f44270 */
        /* <DEDUP_REMOVED lines=102> */
[--C-:B------:R-:W-:Y:S02]  /*7470*/  IMAD.IADD R200, R20, 0x1, R21.reuse ;  /* 0x0000000114c87824 */ /* 0x100fe400078e0215 */
        /* <DEDUP_REMOVED lines=75> */
[----:B------:R-:W-:Y:S01]  /*7930*/  IMAD.MOV.U32 R7, RZ, RZ, -0x40 ;  /* 0xffffffc0ff077424 */ /* 0x000fe200078e00ff */
[----:B------:R-:W-:Y:S02]  /*7940*/  WARPGROUP.DEPBAR.LE gsb0, 0x0 ;  /* 0x00008000000079c5 */ /* 0x000fe40000010000 */
[----:B------:R-:W-:-:S08]  /*7950*/  WARPGROUP.ARRIVE ;  /* 0x00000000000079c5 */ /* 0x000fd00000000000 */
[----:B------:R-:W-:Y:S03]  /*7960*/  HGMMA.64x64x16.F32 R152, gdesc[UR28], R152, gsb0 ;  /* 0x00e000001c9879f0 */ /* 0x000fe60008000898 */
[----:B------:R-:W-:Y:S02]  /*7970*/  WARPGROUP.DEPBAR.LE gsb0, 0x0 ;  /* 0x00008000000079c5 */ /* 0x000fe40000010000 */
        /* <DEDUP_REMOVED lines=13> */
[----:B0-----:R-:W-:-:S02]  /*7a50*/  IMAD R152, R12, R7, 0x1 ;  /* 0x000000010c987424 */ /* 0x001fc400078e0207 */
[----:B------:R-:W-:Y:S01]  /*7a60*/  FMUL.FTZ R173, R173, UR5 ;  /* 0x00000005adad7c20 */ /* 0x000fe20008410000 */
[----:B------:R-:W-:Y:S01]  /*7a70*/  FMUL.FTZ R176, R176, UR5 ;  /* 0x00000005b0b07c20 */ /* 0x000fe20008410000 */
[----:B------:R-:W-:Y:S01]  /*7a80*/  FMUL.FTZ R177, R177, UR5 ;  /* 0x00000005b1b17c20 */ /* 0x000fe20008410000 */
[----:B------:R-:W-:Y:S02]  /*7a90*/  IMAD R7, R185, 0x40, R152 ;  /* 0x00000040b9077824 */ /* 0x000fe400078e0298 */
[----:B------:R-:W-:Y:S01]  /*7aa0*/  FMUL.FTZ R180, R180, UR5 ;  /* 0x00000005b4b47c20 */ /* 0x000fe20008410000 */
[----:B------:R-:W-:Y:S01]  /*7ab0*/  FMUL.FTZ R181, R181, UR5 ;  /* 0x00000005b5b57c20 */ /* 0x000fe20008410000 */
[----:B------:R0:W3:Y:S01]  /*7ac0*/  MUFU.TANH R20, R156 ;  /* 0x0000009c00147308 */ /* 0x0000e20000002400 */
[----:B------:R-:W-:Y:S01]  /*7ad0*/  FMUL.FTZ R155, R155, UR5 ;  /* 0x000000059b9b7c20 */ /* 0x000fe20008410000 */
[----:B------:R-:W-:Y:S01]  /*7ae0*/  IADD3 R7, -R184, R7, R186 ;  /* 0x00000007b8077210 */ /* 0x000fe20007ffe1ba */
[----:B------:R-:W-:Y:S01]  /*7af0*/  FMUL.FTZ R158, R158, UR5 ;  /* 0x000000059e9e7c20 */ /* 0x000fe20008410000 */
[----:B------:R-:W-:Y:S01]  /*7b00*/  FMUL.FTZ R159, R159, UR5 ;  /* 0x000000059f9f7c20 */ /* 0x000fe20008410000 */
[----:B------:R-:W-:Y:S01]  /*7b10*/  FMUL.FTZ R162, R162, UR5 ;  /* 0x00000005a2a27c20 */ /* 0x000fe20008410000 */
[----:B------:R-:W-:Y:S01]  /*7b20*/  IADD3 R7, R18, R7, -R22 ;  /* 0x0000000712077210 */ /* 0x000fe20007ffe816 */
[----:B------:R-:W-:Y:S01]  /*7b30*/  FMUL.FTZ R163, R163, UR5 ;  /* 0x00000005a3a37c20 */ /* 0x000fe20008410000 */
[----:B------:R-:W4:Y:S01]  /*7b40*/  MUFU.TANH R157, R157 ;  /* 0x0000009d009d7308 */ /* 0x000f220000002400 */
[----:B------:R-:W-:Y:S01]  /*7b50*/  FMUL.FTZ R166, R166, UR5 ;  /* 0x00000005a6a67c20 */ /* 0x000fe20008410000 */
[----:B------:R-:W-:Y:S01]  /*7b60*/  ISETP.GT.AND P2, PT, R7, RZ, PT ;  /* 0x000000ff0700720c */ /* 0x000fe20003f44270 */
[----:B------:R-:W-:Y:S01]  /*7b70*/  FMUL.FTZ R167, R167, UR5 ;  /* 0x00000005a7a77c20 */ /* 0x000fe20008410000 */
[----:B------:R-:W-:Y:S01]  /*7b80*/  ISETP.GT.AND P3, PT, R7, 0x1, PT ;  /* 0x000000010700780c */ /* 0x000fe20003f64270 */
[----:B------:R-:W-:Y:S01]  /*7b90*/  FMUL.FTZ R170, R170, UR5 ;  /* 0x00000005aaaa7c20 */ /* 0x000fe20008410000 */
[----:B-1----:R-:W-:Y:S01]  /*7ba0*/  FSEL R14, R14, -INF , P2 ;  /* 0xff8000000e0e7808 */ /* 0x002fe20001000000 */
[----:B------:R-:W-:Y:S01]  /*7bb0*/  FMUL.FTZ R171, R171, UR5 ;  /* 0x00000005abab7c20 */ /* 0x000fe20008410000 */
[----:B------:R-:W1:Y:S01]  /*7bc0*/  MUFU.TANH R160, R160 ;  /* 0x000000a000a07308 */ /* 0x000e620000002400 */
[----:B------:R-:W-:Y:S01]  /*7bd0*/  ISETP.GT.AND P2, PT, R7, 0x8, PT ;  /* 0x000000080700780c */ /* 0x000fe20003f44270 */
[----:B------:R-:W-:Y:S01]  /*7be0*/  FMUL.FTZ R174, R174, UR5 ;  /* 0x00000005aeae7c20 */ /* 0x000fe20008410000 */
[----:B--2---:R-:W-:Y:S01]  /*7bf0*/  FSEL R21, R21, -INF , P3 ;  /* 0xff80000015157808 */ /* 0x004fe20001800000 */
[----:B------:R-:W-:Y:S01]  /*7c00*/  FMUL.FTZ R175, R175, UR5 ;  /* 0x00000005afaf7c20 */ /* 0x000fe20008410000 */
[----:B0-----:R-:W-:Y:S01]  /*7c10*/  FMNMX.FTZ R156, R14, R13, !PT ;  /* 0x0000000d0e9c7209 */ /* 0x001fe20007810000 */
[----:B------:R-:W-:Y:S01]  /*7c20*/  FMUL.FTZ R201, R178, UR5 ;  /* 0x00000005b2c97c20 */ /* 0x000fe20008410000 */
[----:B------:R-:W-:Y:S01]  /*7c30*/  ISETP.GT.AND P3, PT, R7, 0x9, PT ;  /* 0x000000090700780c */ /* 0x000fe20003f64270 */
[----:B------:R4:W0:Y:S01]  /*7c40*/  MUFU.TANH R8, R161 ;  /* 0x000000a100087308 */ /* 0x0008220000002400 */
[----:B---3--:R-:W-:Y:S01]  /*7c50*/  FSEL R20, R20, -INF , P2 ;  /* 0xff80000014147808 */ /* 0x008fe20001000000 */
[----:B------:R-:W-:Y:S01]  /*7c60*/  FMUL.FTZ R202, R179, UR5 ;  /* 0x00000005b3ca7c20 */ /* 0x000fe20008410000 */
[----:B------:R-:W-:Y:S01]  /*7c70*/  FMNMX.FTZ R187, R21, R156, !PT ;  /* 0x0000009c15bb7209 */ /* 0x000fe20007810000 */
[----:B------:R-:W-:Y:S01]  /*7c80*/  FMUL.FTZ R205, R183, UR5 ;  /* 0x00000005b7cd7c20 */ /* 0x000fe20008410000 */
[----:B------:R-:W-:Y:S01]  /*7c90*/  ISETP.GT.AND P2, PT, R7, 0x10, PT ;  /* 0x000000100700780c */ /* 0x000fe20003f44270 */
[----:B------:R-:W-:Y:S01]  /*7ca0*/  FMUL.FTZ R204, R182, UR5 ;  /* 0x00000005b6cc7c20 */ /* 0x000fe20008410000 */
[----:B------:R-:W-:Y:S01]  /*7cb0*/  FMNMX.FTZ R200, R20, R187, !PT ;  /* 0x000000bb14c87209 */ /* 0x000fe20007810000 */
[----:B------:R-:W2:Y:S01]  /*7cc0*/  MUFU.TANH R164, R164 ;  /* 0x000000a400a47308 */ /* 0x000ea20000002400 */
[----:B----4-:R-:W-:-:S02]  /*7cd0*/  FSEL R161, R157, -INF , P3 ;  /* 0xff8000009da17808 */ /* 0x010fc40001800000 */
[----:B------:R-:W-:Y:S02]  /*7ce0*/  ISETP.GT.AND P3, PT, R7, 0x11, PT ;  /* 0x000000110700780c */ /* 0x000fe40003f64270 */
[----:B------:R-:W-:-:S03]  /*7cf0*/  FMNMX.FTZ R157, R161, R200, !PT ;  /* 0x000000c8a19d7209 */ /* 0x000fc60007810000 */
[----:B------:R-:W3:Y:S08]  /*7d00*/  MUFU.TANH R165, R165 ;  /* 0x000000a500a57308 */ /* 0x000ef00000002400 */
[----:B------:R1:W4:Y:S08]  /*7d10*/  MUFU.TANH R152, R168 ;  /* 0x000000a800987308 */ /* 0x0003300000002400 */
[----:B------:R-:W5:Y:S01]  /*7d20*/  MUFU.TANH R169, R169 ;  /* 0x000000a900a97308 */ /* 0x000f620000002400 */
[----:B-1----:R-:W-:-:S02]  /*7d30*/  FSEL R168, R160, -INF , P2 ;  /* 0xff800000a0a87808 */ /* 0x002fc40001000000 */
[----:B------:R-:W-:Y:S02]  /*7d40*/  ISETP.GT.AND P2, PT, R7, 0x18, PT ;  /* 0x000000180700780c */ /* 0x000fe40003f44270 */
[----:B------:R-:W-:-:S03]  /*7d50*/  FMNMX.FTZ R157, R168, R157, !PT ;  /* 0x0000009da89d7209 */ /* 0x000fc60007810000 */
[----:B------:R0:W1:Y:S08]  /*7d60*/  MUFU.TANH R153, R172 ;  /* 0x000000ac00997308 */ /* 0x0000700000002400 */
[----:B------:R2:W1:Y:S01]  /*7d70*/  MUFU.TANH R156, R173 ;  /* 0x000000ad009c7308 */ /* 0x0004620000002400 */
[----:B0-----:R-:W-:Y:S02]  /*7d80*/  FSEL R172, R8, -INF , P3 ;  /* 0xff80000008ac7808 */ /* 0x001fe40001800000 */
[----:B------:R-:W-:-:S02]  /*7d90*/  ISETP.GT.AND P3, PT, R7, 0x19, PT ;  /* 0x000000190700780c */ /* 0x000fc40003f64270 */
[----:B------:R-:W-:-:S03]  /*7da0*/  FMNMX.FTZ R8, R172, R157, !PT ;  /* 0x0000009dac087209 */ /* 0x000fc60007810000 */
[----:B------:R-:W0:Y:S01]  /*7db0*/  MUFU.TANH R176, R176 ;  /* 0x000000b000b07308 */ /* 0x000e220000002400 */
[----:B--2---:R-:W-:Y:S02]  /*7dc0*/  FSEL R173, R164, -INF , P2 ;  /* 0xff800000a4ad7808 */ /* 0x004fe40001000000 */
[----:B------:R-:W-:Y:S02]  /*7dd0*/  ISETP.GT.AND P2, PT, R7, 0x20, PT ;  /* 0x000000200700780c */ /* 0x000fe40003f44270 */
[----:B---3--:R-:W-:Y:S02]  /*7de0*/  FSEL R164, R165, -INF , P3 ;  /* 0xff800000a5a47808 */ /* 0x008fe40001800000 */
[----:B------:R-:W-:Y:S01]  /*7df0*/  FMNMX.FTZ R157, R173, R8, !PT ;  /* 0x00000008ad9d7209 */ /* 0x000fe20007810000 */
[----:B------:R-:W2:Y:S01]  /*7e00*/  MUFU.TANH R177, R177 ;  /* 0x000000b100b17308 */ /* 0x000ea20000002400 */
[----:B------:R-:W-:Y:S02]  /*7e10*/  ISETP.GT.AND P3, PT, R7, 0x21, PT ;  /* 0x000000210700780c */ /* 0x000fe40003f64270 */
[----:B----4-:R-:W-:-:S02]  /*7e20*/  FSEL R165, R152, -INF , P2 ;  /* 0xff80000098a57808 */ /* 0x010fc40001000000 */
[----:B------:R-:W-:Y:S02]  /*7e30*/  FMNMX.FTZ R8, R164, R157, !PT ;  /* 0x0000009da4087209 */ /* 0x000fe40007810000 */
[----:B------:R-:W-:Y:S01]  /*7e40*/  ISETP.GT.AND P2, PT, R7, 0x28, PT ;  /* 0x000000280700780c */ /* 0x000fe20003f44270 */
[----:B------:R-:W3:Y:S01]  /*7e50*/  MUFU.TANH R180, R180 ;  /* 0x000000b400b47308 */ /* 0x000ee20000002400 */
[----:B-----5:R-:W-:Y:S01]  /*7e60*/  FSEL R157, R169, -INF , P3 ;  /* 0xff800000a99d7808 */ /* 0x020fe20001800000 */
[----:B------:R-:W-:Y:S01]  /*7e70*/  FMUL.FTZ R169, R154, UR5 ;  /* 0x000000059aa97c20 */ /* 0x000fe20008410000 */
[----:B------:R-:W-:Y:S02]  /*7e80*/  FMNMX.FTZ R8, R165, R8, !PT ;  /* 0x00000008a5087209 */ /* 0x000fe40007810000 */
[----:B-1----:R-:W-:Y:S02]  /*7e90*/  FSEL R160, R153, -INF , P2 ;  /* 0xff80000099a07808 */ /* 0x002fe40001000000 */
[----:B------:R-:W-:Y:S01]  /*7ea0*/  ISETP.GT.AND P3, PT, R7, 0x29, PT ;  /* 0x000000290700780c */ /* 0x000fe20003f64270 */
[----:B------:R-:W1:Y:S01]  /*7eb0*/  MUFU.TANH R152, R181 ;  /* 0x000000b500987308 */ /* 0x000e620000002400 */
[----:B------:R-:W-:-:S02]  /*7ec0*/  FMNMX.FTZ R153, R157, R8, !PT ;  /* 0x000000089d997209 */ /* 0x000fc40007810000 */
[C---:B------:R-:W-:Y:S02]  /*7ed0*/  ISETP.GT.AND P2, PT, R7.reuse, 0x30, PT ;  /* 0x000000300700780c */ /* 0x040fe40003f44270 */
[----:B------:R-:W-:Y:S02]  /*7ee0*/  FSEL R8, R156, -INF , P3 ;  /* 0xff8000009c087808 */ /* 0x000fe40001800000 */
[----:B------:R-:W-:Y:S01]  /*7ef0*/  FMNMX.FTZ R153, R160, R153, !PT ;  /* 0x00000099a0997209 */ /* 0x000fe20007810000 */
[----:B------:R-:W-:Y:S01]  /*7f00*/  MUFU.TANH R155, R155 ;  /* 0x0000009b009b7308 */ /* 0x000fe20000002400 */
[----:B------:R-:W-:Y:S02]  /*7f10*/  ISETP.GT.AND P3, PT, R7, 0x31, PT ;  /* 0x000000310700780c */ /* 0x000fe40003f64270 */
[----:B0-----:R-:W-:Y:S02]  /*7f20*/  FSEL R154, R176, -INF , P2 ;  /* 0xff800000b09a7808 */ /* 0x001fe40001000000 */
[----:B------:R-:W-:-:S02]  /*7f30*/  FMNMX.FTZ R153, R8, R153, !PT ;  /* 0x0000009908997209 */ /* 0x000fc40007810000 */
[----:B------:R-:W-:Y:S01]  /*7f40*/  ISETP.GT.AND P2, PT, R7, 0x38, PT ;  /* 0x000000380700780c */ /* 0x000fe20003f44270 */
[----:B------:R0:W4:Y:S01]  /*7f50*/  MUFU.TANH R176, R169 ;  /* 0x000000a900b07308 */ /* 0x0001220000002400 */
[----:B--2---:R-:W-:Y:S02]  /*7f60*/  FSEL R156, R177, -INF , P3 ;  /* 0xff800000b19c7808 */ /* 0x004fe40001800000 */
[----:B------:R-:W-:Y:S02]  /*7f70*/  FMNMX.FTZ R177, R154, R153, !PT ;  /* 0x000000999ab17209 */ /* 0x000fe40007810000 */
[----:B---3--:R-:W-:Y:S02]  /*7f80*/  FSEL R153, R180, -INF , P2 ;  /* 0xff800000b4997808 */ /* 0x008fe40001000000 */
[----:B------:R-:W-:Y:S01]  /*7f90*/  ISETP.GT.AND P3, PT, R7, 0x39, PT ;  /* 0x000000390700780c */ /* 0x000fe20003f64270 */
[----:B------:R-:W-:Y:S01]  /*7fa0*/  MUFU.TANH R181, R162 ;  /* 0x000000a200b57308 */ /* 0x000fe20000002400 */
[----:B------:R-:W-:-:S02]  /*7fb0*/  FMNMX.FTZ R180, R156, R177, !PT ;  /* 0x000000b19cb47209 */ /* 0x000fc40007810000 */
[----:B-1----:R-:W-:Y:S02]  /*7fc0*/  FSEL R152, R152, -INF , P3 ;  /* 0xff80000098987808 */ /* 0x002fe40001800000 */
[----:B------:R-:W-:-:S03]  /*7fd0*/  FMNMX.FTZ R177, R153, R180, !PT ;  /* 0x000000b499b17209 */ /* 0x000fc60007810000 */
[----:B------:R-:W-:Y:S01]  /*7fe0*/  MUFU.TANH R180, R159 ;  /* 0x0000009f00b47308 */ /* 0x000fe20000002400 */
[----:B0-----:R-:W-:-:S05]  /*7ff0*/  FMNMX.FTZ R169, R152, R177, !PT ;  /* 0x000000b198a97209 */ /* 0x001fca0007810000 */
[----:B------:R-:W0:Y:S02]  /*8000*/  SHFL.BFLY PT, R200, R169, 0x2, 0x1f ;  /* 0x0c401f00a9c87f89 */ /* 0x000e2400000e0000 */
[----:B------:R4:W1:Y:S08]  /*8010*/  MUFU.TANH R177, R158 ;  /* 0x0000009e00b17308 */ /* 0x0008700000002400 */
[----:B------:R-:W2:Y:S08]  /*8020*/  MUFU.TANH R187, R163 ;  /* 0x000000a300bb7308 */ /* 0x000eb00000002400 */
[----:B------:R3:W5:Y:S01]  /*8030*/  MUFU.TANH R199, R166 ;  /* 0x000000a600c77308 */ /* 0x0007620000002400 */
[----:B0-----:R-:W-:Y:S01]  /*8040*/  FMNMX.FTZ R203, R169, R200, !PT ;  /* 0x000000c8a9cb7209 */ /* 0x001fe20007810000 */
[----:B------:R-:W-:-:S06]  /*8050*/  VIADD R169, R7, 0x8 ;  /* 0x0000000807a97836 */ /* 0x000fcc0000000000 */
[----:B------:R0:W5:Y:S01]  /*8060*/  MUFU.TANH R200, R167 ;  /* 0x000000a700c87308 */ /* 0x0001620000002400 */
[----:B------:R-:W5:Y:S01]  /*8070*/  SHFL.BFLY PT, R206, R203, 0x1, 0x1f ;  /* 0x0c201f00cbce7f89 */ /* 0x000f6200000e0000 */
[C---:B------:R-:W-:Y:S02]  /*8080*/  ISETP.GT.AND P2, PT, R169.reuse, RZ, PT ;  /* 0x000000ffa900720c */ /* 0x040fe40003f44270 */
[C---:B------:R-:W-:Y:S02]  /*8090*/  ISETP.GT.AND P3, PT, R169.reuse, 0x1, PT ;  /* 0x00000001a900780c */ /* 0x040fe40003f64270 */
[----:B----4-:R-:W-:Y:S02]  /*80a0*/  FSEL R158, R176, -INF , P2 ;  /* 0xff800000b09e7808 */ /* 0x010fe40001000000 */
[----:B------:R-:W4:Y:S01]  /*80b0*/  MUFU.TANH R170, R170 ;  /* 0x000000aa00aa7308 */ /* 0x000f220000002400 */
[----:B------:R-:W-:Y:S02]  /*80c0*/  ISETP.GT.AND P2, PT, R169, 0x8, PT ;  /* 0x00000008a900780c */ /* 0x000fe40003f44270 */
[----:B------:R-:W-:-:S02]  /*80d0*/  FSEL R159, R155, -INF , P3 ;  /* 0xff8000009b9f7808 */ /* 0x000fc40001800000 */
[----:B------:R-:W-:Y:S02]  /*80e0*/  FMNMX.FTZ R162, R158, R11, !PT ;  /* 0x0000000b9ea27209 */ /* 0x000fe40007810000 */
[----:B------:R-:W-:Y:S01]  /*80f0*/  ISETP.GT.AND P3, PT, R169, 0x9, PT ;  /* 0x00000009a900780c */ /* 0x000fe20003f64270 */
[----:B------:R-:W4:Y:S01]  /*8100*/  MUFU.TANH R171, R171 ;  /* 0x000000ab00ab7308 */ /* 0x000f220000002400 */
[----:B-1----:R-:W-:Y:S02]  /*8110*/  FSEL R155, R177, -INF , P2 ;  /* 0xff800000b19b7808 */ /* 0x002fe40001000000 */
[----:B---3--:R-:W-:Y:S02]  /*8120*/  FMNMX.FTZ R166, R159, R162, !PT ;  /* 0x000000a29fa67209 */ /* 0x008fe40007810000 */
[----:B------:R-:W-:Y:S02]  /*8130*/  ISETP.GT.AND P2, PT, R169, 0x10, PT ;  /* 0x00000010a900780c */ /* 0x000fe40003f44270 */
[----:B------:R-:W-:Y:S01]  /*8140*/  FSEL R162, R180, -INF , P3 ;  /* 0xff800000b4a27808 */ /* 0x000fe20001800000 */
[----:B------:R-:W1:Y:S01]  /*8150*/  MUFU.TANH R174, R174 ;  /* 0x000000ae00ae7308 */ /* 0x000e620000002400 */
[----:B0-----:R-:W-:-:S02]  /*8160*/  FMNMX.FTZ R167, R155, R166, !PT ;  /* 0x000000a69ba77209 */ /* 0x001fc40007810000 */
[----:B------:R-:W-:Y:S02]  /*8170*/  ISETP.GT.AND P3, PT, R169, 0x11, PT ;  /* 0x00000011a900780c */ /* 0x000fe40003f64270 */
[----:B------:R-:W-:Y:S02]  /*8180*/  FSEL R163, R181, -INF , P2 ;  /* 0xff800000b5a37808 */ /* 0x000fe40001000000 */
[----:B------:R-:W-:Y:S01]  /*8190*/  FMNMX.FTZ R176, R162, R167, !PT ;  /* 0x000000a7a2b07209 */ /* 0x000fe20007810000 */
[----:B------:R-:W0:Y:S01]  /*81a0*/  MUFU.TANH R175, R175 ;  /* 0x000000af00af7308 */ /* 0x000e220000002400 */
[----:B------:R-:W-:Y:S02]  /*81b0*/  ISETP.GT.AND P2, PT, R169, 0x18, PT ;  /* 0x00000018a900780c */ /* 0x000fe40003f44270 */
[----:B--2---:R-:W-:Y:S02]  /*81c0*/  FSEL R166, R187, -INF , P3 ;  /* 0xff800000bba67808 */ /* 0x004fe40001800000 */
[----:B------:R-:W-:-:S02]  /*81d0*/  FMNMX.FTZ R177, R163, R176, !PT ;  /* 0x000000b0a3b17209 */ /* 0x000fc40007810000 */
[----:B------:R-:W-:Y:S01]  /*81e0*/  ISETP.GT.AND P3, PT, R169, 0x19, PT ;  /* 0x00000019a900780c */ /* 0x000fe20003f64270 */
[----:B------:R-:W2:Y:S01]  /*81f0*/  MUFU.TANH R183, R201 ;  /* 0x000000c900b77308 */ /* 0x000ea20000002400 */
[----:B-----5:R-:W-:Y:S02]  /*8200*/  FSEL R167, R199, -INF , P2 ;  /* 0xff800000c7a77808 */ /* 0x020fe40001000000 */
[----:B------:R-:W-:Y:S02]  /*8210*/  FMNMX.FTZ R176, R166, R177, !PT ;  /* 0x000000b1a6b07209 */ /* 0x000fe40007810000 */
[----:B------:R-:W-:Y:S02]  /*8220*/  ISETP.GT.AND P4, PT, R169, 0x20, PT ;  /* 0x00000020a900780c */ /* 0x000fe40003f84270 */
[----:B------:R-:W-:Y:S01]  /*8230*/  FSEL R178, R200, -INF , P3 ;  /* 0xff800000c8b27808 */ /* 0x000fe20001800000 */
[----:B------:R-:W3:Y:S01]  /*8240*/  MUFU.TANH R187, R202 ;  /* 0x000000ca00bb7308 */ /* 0x000ee20000002400 */
[----:B------:R-:W-:-:S02]  /*8250*/  FMNMX.FTZ R177, R167, R176, !PT ;  /* 0x000000b0a7b17209 */ /* 0x000fc40007810000 */
[----:B------:R-:W-:Y:S02]  /*8260*/  ISETP.GT.AND P5, PT, R169, 0x21, PT ;  /* 0x00000021a900780c */ /* 0x000fe40003fa4270 */
[----:B----4-:R-:W-:Y:S02]  /*8270*/  FSEL R179, R170, -INF , P4 ;  /* 0xff800000aab37808 */ /* 0x010fe40002000000 */
[----:B------:R-:W-:Y:S01]  /*8280*/  FMNMX.FTZ R170, R178, R177, !PT ;  /* 0x000000b1b2aa7209 */ /* 0x000fe20007810000 */
[----:B------:R-:W4:Y:S01]  /*8290*/  MUFU.TANH R199, R204 ;  /* 0x000000cc00c77308 */ /* 0x000f220000002400 */
[----:B------:R-:W-:Y:S02]  /*82a0*/  FSEL R180, R171, -INF , P5 ;  /* 0xff800000abb47808 */ /* 0x000fe40002800000 */
[----:B------:R-:W-:Y:S02]  /*82b0*/  ISETP.GT.AND P3, PT, R169, 0x28, PT ;  /* 0x00000028a900780c */ /* 0x000fe40003f64270 */
[----:B------:R-:W-:-:S02]  /*82c0*/  FMNMX.FTZ R171, R179, R170, !PT ;  /* 0x000000aab3ab7209 */ /* 0x000fc40007810000 */
[C---:B------:R-:W-:Y:S01]  /*82d0*/  ISETP.GT.AND P2, PT, R169.reuse, 0x29, PT ;  /* 0x00000029a900780c */ /* 0x040fe20003f44270 */
[----:B------:R-:W5:Y:S01]  /*82e0*/  MUFU.TANH R200, R205 ;  /* 0x000000cd00c87308 */ /* 0x000f620000002400 */
[----:B-1----:R-:W-:Y:S02]  /*82f0*/  FSEL R181, R174, -INF , P3 ;  /* 0xff800000aeb57808 */ /* 0x002fe40001800000 */
[----:B------:R-:W-:Y:S02]  /*8300*/  FMNMX.FTZ R170, R180, R171, !PT ;  /* 0x000000abb4aa7209 */ /* 0x000fe40007810000 */
[----:B------:R-:W-:Y:S02]  /*8310*/  ISETP.GT.AND P4, PT, R169, 0x30, PT ;  /* 0x00000030a900780c */ /* 0x000fe40003f84270 */
[----:B0-----:R-:W-:Y:S02]  /*8320*/  FSEL R182, R175, -INF , P2 ;  /* 0xff800000afb67808 */ /* 0x001fe40001000000 */
[----:B------:R-:W-:-:S02]  /*8330*/  FMNMX.FTZ R171, R181, R170, !PT ;  /* 0x000000aab5ab7209 */ /* 0x000fc40007810000 */
[----:B------:R-:W-:Y:S02]  /*8340*/  ISETP.GT.AND P2, PT, R169, 0x31, PT ;  /* 0x00000031a900780c */ /* 0x000fe40003f44270 */
[----:B--2---:R-:W-:Y:S02]  /*8350*/  FSEL R183, R183, -INF , P4 ;  /* 0xff800000b7b77808 */ /* 0x004fe40002000000 */
[----:B------:R-:W-:Y:S02]  /*8360*/  FMNMX.FTZ R170, R182, R171, !PT ;  /* 0x000000abb6aa7209 */ /* 0x000fe40007810000 */
[----:B------:R-:W-:Y:S02]  /*8370*/  ISETP.GT.AND P3, PT, R169, 0x38, PT ;  /* 0x00000038a900780c */ /* 0x000fe40003f64270 */
[----:B---3--:R-:W-:Y:S02]  /*8380*/  FSEL R187, R187, -INF , P2 ;  /* 0xff800000bbbb7808 */ /* 0x008fe40001000000 */
[----:B------:R-:W-:-:S02]  /*8390*/  FMNMX.FTZ R170, R183, R170, !PT ;  /* 0x000000aab7aa7209 */ /* 0x000fc40007810000 */
[----:B------:R-:W-:Y:S02]  /*83a0*/  FMNMX.FTZ R7, R203, R206, !PT ;  /* 0x000000cecb077209 */ /* 0x000fe40007810000 */
[----:B------:R-:W-:Y:S02]  /*83b0*/  ISETP.GT.AND P2, PT, R169, 0x39, PT ;  /* 0x00000039a900780c */ /* 0x000fe40003f44270 */
[----:B----4-:R-:W-:Y:S01]  /*83c0*/  FSEL R199, R199, -INF , P3 ;  /* 0xff800000c7c77808 */ /* 0x010fe20001800000 */
[----:B------:R-:W-:Y:S01]  /*83d0*/  FMUL.FTZ R203, R7, UR4 ;  /* 0x0000000407cb7c20 */ /* 0x000fe20008410000 */
[----:B------:R-:W-:Y:S02]  /*83e0*/  FMNMX.FTZ R170, R187, R170, !PT ;  /* 0x000000aabbaa7209 */ /* 0x000fe40007810000 */
[----:B------:R-:W-:Y:S02]  /*83f0*/  FSETP.NEU.FTZ.AND P5, PT, R7, -INF , PT ;  /* 0xff8000000700780b */ /* 0x000fe40003fbd000 */
[----:B-----5:R-:W-:-:S02]  /*8400*/  FSEL R200, R200, -INF , P2 ;  /* 0xff800000c8c87808 */ /* 0x020fc40001000000 */
[----:B------:R-:W-:Y:S02]  /*8410*/  FMNMX.FTZ R169, R199, R170, !PT ;  /* 0x000000aac7a97209 */ /* 0x000fe40007810000 */
[----:B------:R-:W-:Y:S02]  /*8420*/  FSEL R203, R203, RZ, P5 ;  /* 0x000000ffcbcb7208 */ /* 0x000fe40002800000 */
[----:B------:R-:W-:-:S03]  /*8430*/  FMNMX.FTZ R174, R200, R169, !PT ;  /* 0x000000a9c8ae7209 */ /* 0x000fc60007810000 */
[--C-:B------:R-:W-:Y:S01]  /*8440*/  FFMA.FTZ R169, R161, UR4, -R203.reuse ;  /* 0x00000004a1a97c23 */ /* 0x100fe200080108cb */
[--C-:B------:R-:W-:Y:S01]  /*8450*/  FFMA.FTZ R170, R173, UR4, -R203.reuse ;  /* 0x00000004adaa7c23 */ /* 0x100fe200080108cb */
[----:B------:R-:W0:Y:S01]  /*8460*/  SHFL.BFLY PT, R161, R174, 0x2, 0x1f ;  /* 0x0c401f00aea17f89 */ /* 0x000e2200000e0000 */
[--C-:B------:R-:W-:Y:S01]  /*8470*/  FFMA.FTZ R173, R164, UR4, -R203.reuse ;  /* 0x00000004a4ad7c23 */ /* 0x100fe200080108cb */
[--C-:B------:R-:W-:Y:S01]  /*8480*/  FFMA.FTZ R177, R8, UR4, -R203.reuse ;  /* 0x0000000408b17c23 */ /* 0x100fe200080108cb */
[--C-:B------:R-:W-:Y:S01]  /*8490*/  FFMA.FTZ R202, R153, UR4, -R203.reuse ;  /* 0x0000000499ca7c23 */ /* 0x100fe200080108cb */
[--C-:B------:R-:W-:Y:S01]  /*84a0*/  FFMA.FTZ R176, R154, UR4, -R203.reuse ;  /* 0x000000049ab07c23 */ /* 0x100fe200080108cb */
[--C-:B------:R-:W-:Y:S01]  /*84b0*/  FFMA.FTZ R201, R156, UR4, -R203.reuse ;  /* 0x000000049cc97c23 */ /* 0x100fe200080108cb */
[--C-:B------:R-:W-:Y:S01]  /*84c0*/  FFMA.FTZ R171, R172, UR4, -R203.reuse ;  /* 0x00000004acab7c23 */ /* 0x100fe200080108cb */
[----:B------:R-:W-:Y:S01]  /*84d0*/  FSEL R154, R7, RZ, P5 ;  /* 0x000000ff079a7208 */ /* 0x000fe20002800000 */
[--C-:B------:R-:W-:Y:S01]  /*84e0*/  FFMA.FTZ R14, R14, UR4, -R203.reuse ;  /* 0x000000040e0e7c23 */ /* 0x100fe200080108cb */
[--C-:B------:R-:W-:Y:S01]  /*84f0*/  FFMA.FTZ R21, R21, UR4, -R203.reuse ;  /* 0x0000000415157c23 */ /* 0x100fe200080108cb */
[--C-:B------:R-:W-:Y:S01]  /*8500*/  FFMA.FTZ R20, R20, UR4, -R203.reuse ;  /* 0x0000000414147c23 */ /* 0x100fe200080108cb */
[--C-:B------:R-:W-:Y:S01]  /*8510*/  FFMA.FTZ R168, R168, UR4, -R203.reuse ;  /* 0x00000004a8a87c23 */ /* 0x100fe200080108cb */
[--C-:B------:R-:W-:Y:S01]  /*8520*/  FFMA.FTZ R172, R165, UR4, -R203.reuse ;  /* 0x00000004a5ac7c23 */ /* 0x100fe200080108cb */
[----:B------:R-:W-:Y:S01]  /*8530*/  FFMA.FTZ R175, R157, UR4, -R203 ;  /* 0x000000049daf7c23 */ /* 0x000fe200080108cb */
[----:B------:R-:W-:Y:S01]  /*8540*/  FADD.FTZ R154, -R154, R13 ;  /* 0x0000000d9a9a7221 */ /* 0x000fe20000010100 */
[----:B------:R-:W-:Y:S03]  /*8550*/  MUFU.EX2 R14, R14 ;  /* 0x0000000e000e7308 */ /* 0x000fe60000000800 */
[----:B------:R-:W-:-:S05]  /*8560*/  FMUL.FTZ R154, R154, UR4 ;  /* 0x000000049a9a7c20 */ /* 0x000fca0008410000 */
[----:B------:R-:W1:Y:S01]  /*8570*/  MUFU.EX2 R213, R154 ;  /* 0x0000009a00d57308 */ /* 0x000e620000000800 */
[----:B0-----:R-:W-:Y:S01]  /*8580*/  FMNMX.FTZ R161, R174, R161, !PT ;  /* 0x000000a1aea17209 */ /* 0x001fe20007810000 */
[--C-:B------:R-:W-:Y:S01]  /*8590*/  FFMA.FTZ R174, R160, UR4, -R203.reuse ;  /* 0x00000004a0ae7c23 */ /* 0x100fe200080108cb */
[----:B------:R-:W-:-:S03]  /*85a0*/  FFMA.FTZ R203, R152, UR4, -R203 ;  /* 0x0000000498cb7c23 */ /* 0x000fc600080108cb */
[----:B------:R-:W0:Y:S02]  /*85b0*/  SHFL.BFLY PT, R164, R161, 0x1, 0x1f ;  /* 0x0c201f00a1a47f89 */ /* 0x000e2400000e0000 */
[----:B------:R-:W2:Y:S08]  /*85c0*/  MUFU.EX2 R21, R21 ;  /* 0x0000001500157308 */ /* 0x000eb00000000800 */
        /* <DEDUP_REMOVED lines=14> */
[----:B0-----:R-:W-:Y:S01]  /*86b0*/  FMNMX.FTZ R8, R161, R164, !PT ;  /* 0x000000a4a1087209 */ /* 0x001fe20007810000 */
        /* <DEDUP_REMOVED lines=10> */
[----:B------:R-:W-:Y:S01]  /*8760*/  MUFU.EX2 R171, R171 ;  /* 0x000000ab00ab7308 */ /* 0x000fe20000000800 */
[----:B------:R-:W-:Y:S01]  /*8770*/  IADD3 R153, -R188, RZ, RZ ;  /* 0x000000ffbc997210 */ /* 0x000fe20007ffe1ff */
        /* <DEDUP_REMOVED lines=8> */
[----:B------:R-:W0:Y:S01]  /*8800*/  MUFU.EX2 R212, R156 ;  /* 0x0000009c00d47308 */ /* 0x000e220000000800 */
[--C-:B------:R-:W-:Y:S01]  /*8810*/  FFMA.FTZ R206, R155, UR4, -R152.reuse ;  /* 0x000000049bce7c23 */ /* 0x100fe20008010898 */
[--C-:B------:R-:W-:Y:S01]  /*8820*/  FFMA.FTZ R207, R162, UR4, -R152.reuse ;  /* 0x00000004a2cf7c23 */ /* 0x100fe20008010898 */
[--C-:B------:R-:W-:Y:S01]  /*8830*/  FFMA.FTZ R179, R180, UR4, -R152.reuse ;  /* 0x00000004b4b37c23 */ /* 0x100fe20008010898 */
[--C-:B------:R-:W-:Y:S01]  /*8840*/  FFMA.FTZ R208, R163, UR4, -R152.reuse ;  /* 0x00000004a3d07c23 */ /* 0x100fe20008010898 */
[--C-:B------:R-:W-:Y:S01]  /*8850*/  FFMA.FTZ R209, R166, UR4, -R152.reuse ;  /* 0x00000004a6d17c23 */ /* 0x100fe20008010898 */
[--C-:B------:R-:W-:Y:S01]  /*8860*/  FFMA.FTZ R210, R167, UR4, -R152.reuse ;  /* 0x00000004a7d27c23 */ /* 0x100fe20008010898 */
[----:B------:R-:W-:Y:S01]  /*8870*/  FFMA.FTZ R180, R181, UR4, -R152 ;  /* 0x00000004b5b47c23 */ /* 0x000fe20008010898 */
[----:B------:R-:W-:Y:S01]  /*8880*/  @!P2 IMAD R158, R15, 0x40, R18 ;  /* 0x000000400f9ea824 */ /* 0x000fe200078e0212 */
[----:B------:R-:W-:Y:S01]  /*8890*/  @!P1 PRMT R15, RZ, 0x654, R11 ;  /* 0x00000654ff0f9816 */ /* 0x000fe2000000000b */
[--C-:B------:R-:W-:Y:S01]  /*88a0*/  FFMA.FTZ R181, R182, UR4, -R152.reuse ;  /* 0x00000004b6b57c23 */ /* 0x100fe20008010898 */
[--C-:B------:R-:W-:Y:S01]  /*88b0*/  FFMA.FTZ R182, R187, UR4, -R152.reuse ;  /* 0x00000004bbb67c23 */ /* 0x100fe20008010898 */
[----:B------:R-:W-:Y:S01]  /*88c0*/  @!P2 IMAD R160, R158, 0x4, R17 ;  /* 0x000000049ea0a824 */ /* 0x000fe200078e0211 */
[----:B------:R1:W-:Y:S01]  /*88d0*/  @!P1 SYNCS.ARRIVE.TRANS64.RED.A1T0 RZ, [R15+URZ], RZ ;  /* 0x000000ff0fff99a7 */ /* 0x0003e2000810043f */
[--C-:B------:R-:W-:Y:S01]  /*88e0*/  FFMA.FTZ R200, R200, UR4, -R152.reuse ;  /* 0x00000004c8c87c23 */ /* 0x100fe20008010898 */
[--C-:B------:R-:W-:Y:S01]  /*88f0*/  FFMA.FTZ R183, R183, UR4, -R152.reuse ;  /* 0x00000004b7b77c23 */ /* 0x100fe20008010898 */
[----:B------:R-:W-:Y:S01]  /*8900*/  FFMA.FTZ R199, R199, UR4, -R152 ;  /* 0x00000004c7c77c23 */ /* 0x000fe20008010898 */
[----:B------:R-:W-:Y:S01]  /*8910*/  @!P2 STS [R160+0x38400], R213 ;  /* 0x038400d5a000a388 */ /* 0x000fe20000000800 */
[----:B------:R-:W-:Y:S01]  /*8920*/  MUFU.EX2 R205, R205 ;  /* 0x000000cd00cd7308 */ /* 0x000fe20000000800 */
[----:B------:R-:W-:Y:S01]  /*8930*/  IMAD R187, R2, 0x1000, R19 ;  /* 0x0000100002bb7824 */ /* 0x000fe200078e0213 */
[----:B--2---:R-:W-:Y:S01]  /*8940*/  F2FP.F16.F32.PACK_AB R152, R21, R14 ;  /* 0x0000000e1598723e */ /* 0x004fe200000000ff */
[----:B0-----:R0:W-:Y:S01]  /*8950*/  @!P2 STS [R160+0x38420], R212 ;  /* 0x038420d4a000a388 */ /* 0x0011e20000000800 */
[----:B------:R-:W-:Y:S01]  /*8960*/  F2FP.F16.F32.PACK_AB R154, R169, R20 ;  /* 0x00000014a99a723e */ /* 0x000fe200000000ff */
[----:B------:R-:W-:Y:S01]  /*8970*/  FMUL.FTZ R26, R26, R212 ;  /* 0x000000d41a1a7220 */ /* 0x000fe20000410000 */
[----:B------:R-:W-:Y:S01]  /*8980*/  F2FP.F16.F32.PACK_AB R156, R171, R168 ;  /* 0x000000a8ab9c723e */ /* 0x000fe200000000ff */
[-C--:B------:R-:W-:Y:S01]  /*8990*/  FMUL.FTZ R27, R27, R212.reuse ;  /* 0x000000d41b1b7220 */ /* 0x080fe20000410000 */
[----:B------:R-:W2:Y:S01]  /*89a0*/  MUFU.EX2 R204, R204 ;  /* 0x000000cc00cc7308 */ /* 0x000ea20000000800 */
[----:B------:R-:W-:Y:S01]  /*89b0*/  R2UR UR6, R187 ;  /* 0x00000000bb0672ca */ /* 0x000fe200000e0000 */
        /* <DEDUP_REMOVED lines=30> */
[----:B------:R-:W2:Y:S01]  /*8ba0*/  MUFU.EX2 R173, R173 ;  /* 0x000000ad00ad7308 */ /* 0x000ea20000000800 */
[----:B---3--:R-:W-:Y:S01]  /*8bb0*/  F2FP.F16.F32.PACK_AB R155, R207, R206 ;  /* 0x000000cecf9b723e */ /* 0x008fe200000000ff */
        /* <DEDUP_REMOVED lines=95> */
[----:B0-----:R-:W-:Y:S01]  /*91b0*/  F2FP.F16.F32.PACK_AB R161, R179, R178 ;  /* 0x000000b2b3a1723e */ /* 0x001fe200000000ff */
[-C--:B------:R-:W-:Y:S01]  /*91c0*/  FMUL.FTZ R146, R146, R212.reuse ;  /* 0x000000d492927220 */ /* 0x080fe20000410000 */
[-C--:B------:R-:W-:Y:S01]  /*91d0*/  FMUL.FTZ R147, R147, R212.reuse ;  /* 0x000000d493937220 */ /* 0x080fe20000410000 */
[-C--:B------:R-:W-:Y:S01]  /*91e0*/  FMUL.FTZ R148, R148, R213.reuse ;  /* 0x000000d594947220 */ /* 0x080fe20000410000 */
[----:B------:R-:W-:Y:S01]  /*91f0*/  FMUL.FTZ R149, R149, R213 ;  /* 0x000000d595957220 */ /* 0x000fe20000410000 */
[-C--:B------:R-:W-:Y:S01]  /*9200*/  FMUL.FTZ R150, R150, R212.reuse ;  /* 0x000000d496967220 */ /* 0x080fe20000410000 */
[----:B------:R-:W-:Y:S01]  /*9210*/  FMUL.FTZ R151, R151, R212 ;  /* 0x000000d497977220 */ /* 0x000fe20000410000 */
[----:B------:R-:W-:Y:S01]  /*9220*/  MUFU.EX2 R176, R176 ;  /* 0x000000b000b07308 */ /* 0x000fe20000000800 */
[----:B------:R0:W-:Y:S01]  /*9230*/  STSM.16.M88.4 [R189+0x36400], R152 ;  /* 0x03640098bd007844 */ /* 0x0001e20000000200 */
[----:B-1----:R-:W-:-:S02]  /*9240*/  VIADD R15, R187, 0x80 ;  /* 0x00000080bb0f7836 */ /* 0x002fc40000000000 */
[----:B------:R-:W-:Y:S01]  /*9250*/  FFMA.FTZ R205, R212, R6, R205 ;  /* 0x00000006d4cd7223 */ /* 0x000fe200000100cd */
[----:B------:R-:W-:Y:S01]  /*9260*/  FFMA.FTZ R14, R213, R5, R14 ;  /* 0x00000005d50e7223 */ /* 0x000fe2000001000e */
[----:B------:R0:W-:Y:S01]  /*9270*/  STSM.16.M88.4 [R192], R156 ;  /* 0x0000009cc0007844 */ /* 0x0001e20000000200 */
[----:B------:R-:W-:Y:S01]  /*9280*/  ISETP.GT.AND P2, PT, R12, R9, PT ;  /* 0x000000090c00720c */ /* 0x000fe20003f44270 */
[----:B------:R-:W-:Y:S01]  /*9290*/  FADD.FTZ R205, R204, R205 ;  /* 0x000000cdcccd7221 */ /* 0x000fe20000010000 */
[----:B------:R-:W1:Y:S01]  /*92a0*/  MUFU.EX2 R201, R201 ;  /* 0x000000c900c97308 */ /* 0x000e620000000800 */
[----:B--2---:R-:W-:Y:S01]  /*92b0*/  F2FP.F16.F32.PACK_AB R163, R181, R180 ;  /* 0x000000b4b5a3723e */ /* 0x004fe200000000ff */
[----:B------:R-:W-:Y:S01]  /*92c0*/  FADD.FTZ R21, R21, R14 ;  /* 0x0000000e15157221 */ /* 0x000fe20000010000 */
[----:B------:R-:W-:Y:S01]  /*92d0*/  FADD.FTZ R206, R206, R205 ;  /* 0x000000cdcece7221 */ /* 0x000fe20000010000 */
[----:B------:R-:W-:Y:S02]  /*92e0*/  @!P1 VIADD R10, R10, 0x38860 ;  /* 0x000388600a0a9836 */ /* 0x000fe40000000000 */
[----:B------:R0:W-:Y:S01]  /*92f0*/  STSM.16.M88.4 [R190], R160 ;  /* 0x000000a0be007844 */ /* 0x0001e20000000200 */
[----:B------:R-:W-:Y:S01]  /*9300*/  FADD.FTZ R20, R20, R21 ;  /* 0x0000001514147221 */ /* 0x000fe20000010000 */
[----:B------:R-:W-:Y:S01]  /*9310*/  MUFU.EX2 R202, R202 ;  /* 0x000000ca00ca7308 */ /* 0x000fe20000000800 */
[----:B------:R-:W-:Y:S01]  /*9320*/  FADD.FTZ R207, R207, R206 ;  /* 0x000000cecfcf7221 */ /* 0x000fe20000010000 */
[----:B------:R-:W-:Y:S01]  /*9330*/  @!P1 PRMT R10, RZ, 0x654, R10 ;  /* 0x00000654ff0a9816 */ /* 0x000fe2000000000a */
[----:B------:R-:W-:-:S02]  /*9340*/  FADD.FTZ R169, R169, R20 ;  /* 0x00000014a9a97221 */ /* 0x000fc40000010000 */
[----:B------:R-:W-:Y:S02]  /*9350*/  FADD.FTZ R208, R208, R207 ;  /* 0x000000cfd0d07221 */ /* 0x000fe40000010000 */
        /* <DEDUP_REMOVED lines=17> */
[----:B------:R-:W-:Y:S01]  /*9470*/  FADD.FTZ R174, R174, R175 ;  /* 0x000000afaeae7221 */ /* 0x000fe20000010000 */
[----:B------:R-:W-:Y:S02]  /*9480*/  MUFU.EX2 R11, R199 ;  /* 0x000000c7000b7308 */ /* 0x000fe40000000800 */
[----:B------:R-:W-:Y:S01]  /*9490*/  FADD.FTZ R180, R181, R180 ;  /* 0x000000b4b5b47221 */ /* 0x000fe20000010000 */
[----:B------:R-:W-:-:S04]  /*94a0*/  FADD.FTZ R177, R177, R174 ;  /* 0x000000aeb1b17221 */ /* 0x000fc80000010000 */
[----:B------:R-:W-:Y:S01]  /*94b0*/  FADD.FTZ R176, R176, R177 ;  /* 0x000000b1b0b07221 */ /* 0x000fe20000010000 */
[----:B------:R-:W2:Y:S01]  /*94c0*/  MUFU.EX2 R200, R200 ;  /* 0x000000c800c87308 */ /* 0x000ea20000000800 */
[----:B-1----:R-:W-:Y:S01]  /*94d0*/  F2FP.F16.F32.PACK_AB R165, R182, R13 ;  /* 0x0000000db6a5723e */ /* 0x002fe200000000ff */
[----:B------:R-:W-:Y:S01]  /*94e0*/  FADD.FTZ R13, R13, R180 ;  /* 0x000000b40d0d7221 */ /* 0x000fe20000010000 */
[----:B------:R-:W-:-:S03]  /*94f0*/  FADD.FTZ R201, R201, R176 ;  /* 0x000000b0c9c97221 */ /* 0x000fc60000010000 */
[----:B------:R-:W-:Y:S01]  /*9500*/  FADD.FTZ R182, R182, R13 ;  /* 0x0000000db6b67221 */ /* 0x000fe20000010000 */
[----:B------:R-:W-:Y:S01]  /*9510*/  FADD.FTZ R202, R202, R201 ;  /* 0x000000c9caca7221 */ /* 0x000fe20000010000 */
[----:B------:R-:W-:-:S03]  /*9520*/  IMAD.MOV.U32 R13, RZ, RZ, R7 ;  /* 0x000000ffff0d7224 */ /* 0x000fc600078e0007 */
[----:B------:R-:W-:Y:S01]  /*9530*/  FADD.FTZ R5, R203, R202 ;  /* 0x000000cacb057221 */ /* 0x000fe20000010000 */
[----:B--2---:R-:W-:Y:S01]  /*9540*/  F2FP.F16.F32.PACK_AB R167, R200, R11 ;  /* 0x0000000bc8a7723e */ /* 0x004fe200000000ff */
[----:B------:R-:W-:-:S04]  /*9550*/  FADD.FTZ R11, R11, R182 ;  /* 0x000000b60b0b7221 */ /* 0x000fc80000010000 */
        /* <DEDUP_REMOVED lines=15> */
[----:B------:R-:W-:Y:S01]  /*9650*/  IMAD.MOV.U32 R15, RZ, RZ, R2 ;  /* 0x000000ffff0f7224 */ /* 0x000fe200078e0002 */
[----:B------:R-:W-:Y:S02]  /*9660*/  WARPGROUP.DEPBAR.LE gsb0, 0x0 ;  /* 0x00008000000079c5 */ /* 0x000fe40000010000 */
[----:B------:R-:W-:-:S15]  /*9670*/  WARPGROUP.ARRIVE ;  /* 0x00000000000079c5 */ /* 0x000fde0000000000 */
[----:B------:R-:W-:-:S07]  /*9680*/  NOP ;  /* 0x0000000000007918 */ /* 0x000fce0000000000 */
        /* <DEDUP_REMOVED lines=17> */
[----:B-1----:R-:W-:-:S04]  /*97a0*/  VIADD R10, R12, 0xffffffff ;  /* 0xffffffff0c0a7836 */ /* 0x002fc80000000000 */
[----:B------:R-:W-:Y:S01]  /*97b0*/  IMAD.MOV.U32 R12, RZ, RZ, R10 ;  /* 0x000000ffff0c7224 */ /* 0x000fe200078e000a */
[----:B0-----:R-:W-:Y:S06]  /*97c0*/  @P2 BRA `(.L_x_6683) ;  /* 0xffffffc800a02947 */ /* 0x001fec000383ffff */
[----:B------:R-:W-:-:S07]  /*97d0*/  MOV R12, R10 ;  /* 0x0000000a000c7202 */ /* 0x000fce0000000f00 */
.L_x_6674:
[----:B------:R-:W-:-:S13]  /*97e0*/  ISETP.GE.AND P2, PT, R12, RZ, PT ;  /* 0x000000ff0c00720c */ /* 0x000fda0003f46270 */
[----:B------:R-:W-:Y:S05]  /*97f0*/  @!P2 BRA `(.L_x_6684) ;  /* 0x000000300044a947 */ /* 0x000fea0003800000 */
[----:B------:R-:W-:Y:S01]  /*9800*/  IMAD.MOV.U32 R11, RZ, RZ, R8 ;  /* 0x000000ffff0b7224 */ /* 0x000fe200078e0008 */
[----:B------:R-:W-:Y:S01]  /*9810*/  ULDC UR5, c[0x0][0xad0] ;  /* 0x0002b40000057ab9 */ /* 0x000fe20000000800 */
[----:B------:R-:W-:Y:S01]  /*9820*/  IMAD.MOV.U32 R184, RZ, RZ, R7 ;  /* 0x000000ffffb87224 */ /* 0x000fe200078e0007 */
[----:B------:R-:W-:Y:S01]  /*9830*/  ULDC UR4, c[0x0][0xa80] ;  /* 0x0002a00000047ab9 */ /* 0x000fe20000000800 */
[----:B------:R-:W-:-:S07]  /*9840*/  IMAD.MOV.U32 R13, RZ, RZ, R2 ;  /* 0x000000ffff0d7224 */ /* 0x000fce00078e0002 */
.L_x_6693:
[----:B------:R-:W-:-:S05]  /*9850*/  VIADD R2, R13, 0x1 ;  /* 0x000000010d027836 */ /* 0x000fca0000000000 */
[----:B------:R-:W-:-:S04]  /*9860*/  ISETP.NE.AND P2, PT, R2, 0x2, PT ;  /* 0x000000020200780c */ /* 0x000fc80003f45270 */
[----:B------:R-:W-:Y:S02]  /*9870*/  SEL R7, RZ, 0x1, P2 ;  /* 0x00000001ff077807 */ /* 0x000fe40001000000 */
[----:B------:R-:W-:Y:S02]  /*9880*/  SEL R2, R2, RZ, P2 ;  /* 0x000000ff02027207 */ /* 0x000fe40001000000 */
[----:B------:R-:W-:Y:S01]  /*9890*/  LOP3.LUT R16, R16, R7, RZ, 0x3c, !PT ;  /* 0x0000000710107212 */ /* 0x000fe200078e3cff */
[----:B------:R-:W-:Y:S06]  /*98a0*/  @!P0 BRA `(.L_x_6685) ;  /* 0x0000000000048947 */ /* 0x000fec0003800000 */
[----:B------:R-:W-:Y:S01]  /*98b0*/  BPT.TRAP 0x1 ;  /* 0x000000040000795c */ /* 0x000fe20000300000 */
.L_x_6685:
[----:B------:R-:W-:Y:S01]  /*98c0*/  IMAD R9, R2, 0x8, R17 ;  /* 0x0000000802097824 */ /* 0x000fe200078e0211 */
[----:B------:R-:W-:-:S04]  /*98d0*/  SHF.L.U32 R8, R16, 0x1f, RZ ;  /* 0x0000001f10087819 */ /* 0x000fc800000006ff */
[----:B------:R0:W1:Y:S01]  /*98e0*/  SYNCS.PHASECHK.TRANS64.TRYWAIT P2, [R9+URZ+0x38830], R8 ;  /* 0x03883008090075a7 */ /* 0x000062000804017f */
[----:B------:R-:W-:Y:S05]  /*98f0*/  @!P0 BRA `(.L_x_6686) ;  /* 0x0000000000048947 */ /* 0x000fea0003800000 */
[----:B------:R-:W-:Y:S01]  /*9900*/  BPT.TRAP 0x1 ;  /* 0x000000040000795c */ /* 0x000fe20000300000 */
.L_x_6686:
[----:B------:R-:W-:Y:S01]  /*9910*/  IMAD R7, R2, 0x200, R0 ;  /* 0x0000020002077824 */ /* 0x000fe200078e0200 */
[----:B-1----:R-:W-:Y:S06]  /*9920*/  @P2 BRA `(.L_x_6687) ;  /* 0x0000000000082947 */ /* 0x002fec0003800000 */
[----:B------:R-:W1:Y:S02]  /*9930*/  SYNCS.PHASECHK.TRANS64.TRYWAIT P2, [R9+URZ+0x38830], R8 ;  /* 0x03883008090075a7 */ /* 0x000e64000804017f */
[----:B-1----:R-:W-:Y:S05]  /*9940*/  @!P2 BRA `(.L_x_6688) ;  /* 0x000000bc0014a947 */ /* 0x002fea0003800000 */
.L_x_6687:
        /* <DEDUP_REMOVED lines=22> */
.L_x_6689:
[----:B------:R2:W3:Y:S01]  /*9ab0*/  SYNCS.PHASECHK.TRANS64.TRYWAIT P2, [R9+URZ+0x38850], R8 ;  /* 0x03885008090075a7 */ /* 0x0004e2000804017f */
[----:B------:R-:W-:Y:S05]  /*9ac0*/  @!P0 BRA `(.L_x_6690) ;  /* 0x0000000000048947 */ /* 0x000fea0003800000 */
[----:B------:R-:W-:Y:S01]  /*9ad0*/  BPT.TRAP 0x1 ;  /* 0x000000040000795c */ /* 0x000fe20000300000 */
.L_x_6690:
[----:B---3--:R-:W-:Y:S05]  /*9ae0*/  @P2 BRA `(.L_x_6691) ;  /* 0x0000000000082947 */ /* 0x008fea0003800000 */
[----:B------:R-:W3:Y:S02]  /*9af0*/  SYNCS.PHASECHK.TRANS64.TRYWAIT P2, [R9+URZ+0x38850], R8 ;  /* 0x03885008090075a7 */ /* 0x000ee4000804017f */
[----:B---3--:R-:W-:Y:S05]  /*9b00*/  @!P2 BRA `(.L_x_6692) ;  /* 0x000000b800b8a947 */ /* 0x008fea0003800000 */
.L_x_6691:
[----:B------:R-:W-:Y:S01]  /*9b10*/  LEA R7, R2, R3, 0xc ;  /* 0x0000000302077211 */ /* 0x000fe200078e60ff */
[----:B------:R-:W-:Y:S01]  /*9b20*/  WARPGROUP.ARRIVE ;  /* 0x00000000000079c5 */ /* 0x000fe20000000000 */
[----:B------:R-:W-:Y:S01]  /*9b30*/  UMOV UR11, 0x40000040 ;  /* 0x40000040000b7882 */ /* 0x000fe20000000000 */
[----:B------:R-:W-:Y:S01]  /*9b40*/  VIADD R10, R4, 0x2 ;  /* 0x00000002040a7836 */ /* 0x000fe20000000000 */
[C---:B------:R-:W-:Y:S01]  /*9b50*/  R2UR UR10, R7.reuse ;  /* 0x00000000070a72ca */ /* 0x040fe200000e0000 */
[C---:B0123--:R-:W-:Y:S01]  /*9b60*/  VIADD R8, R7.reuse, 0x2 ;  /* 0x0000000207087836 */ /* 0x04ffe20000000000 */
[----:B------:R-:W-:Y:S01]  /*9b70*/  UMOV UR29, 0x40000040 ;  /* 0x40000040001d7882 */ /* 0x000fe20000000000 */
[----:B------:R-:W-:Y:S01]  /*9b80*/  UMOV UR31, 0x40000040 ;  /* 0x40000040001f7882 */ /* 0x000fe20000000000 */
[----:B------:R-:W-:Y:S01]  /*9b90*/  R2UR UR28, R10 ;  /* 0x000000000a1c72ca */ /* 0x000fe200000e0000 */
[----:B------:R-:W-:Y:S01]  /*9ba0*/  VIADD R10, R4, 0x4 ;  /* 0x00000004040a7836 */ /* 0x000fe20000000000 */
[----:B------:R-:W-:Y:S01]  /*9bb0*/  R2UR UR30, R8 ;  /* 0x00000000081e72ca */ /* 0x000fe200000e0000 */
[C---:B------:R-:W-:Y:S01]  /*9bc0*/  VIADD R8, R7.reuse, 0x4 ;  /* 0x0000000407087836 */ /* 0x040fe20000000000 */
[----:B------:R-:W0:Y:S01]  /*9bd0*/  S2R R14, SR_TID.X ;  /* 0x00000000000e7919 */ /* 0x000e220000002100 */
[----:B------:R-:W-:Y:S01]  /*9be0*/  VIADD R21, R4, 0x800 ;  /* 0x0000080004157836 */ /* 0x000fe20000000000 */
[----:B------:R-:W-:Y:S01]  /*9bf0*/  UMOV UR7, 0x40000040 ;  /* 0x4000004000077882 */ /* 0x000fe20000000000 */
[----:B------:R-:W-:-:S02]  /*9c00*/  VIADD R15, R7, 0x800 ;  /* 0x00000800070f7836 */ /* 0x000fc40000000000 */
[----:B------:R-:W-:Y:S01]  /*9c10*/  HGMMA.64x64x16.F32 R152, gdesc[UR8], R152, gsb0 ;  /* 0x00e00000089879f0 */ /* 0x000fe20008000898 */
[----:B------:R-:W-:-:S05]  /*9c20*/  IMAD R207, R2, 0x1000, R19 ;  /* 0x0000100002cf7824 */ /* 0x000fca00078e0213 */
[----:B------:R-:W-:Y:S02]  /*9c30*/  R2UR UR6, R207 ;  /* 0x00000000cf0672ca */ /* 0x000fe400000e0000 */
[----:B0-----:R-:W-:Y:S01]  /*9c40*/  SHF.R.U32.HI R14, RZ, 0x7, R14 ;  /* 0x00000007ff0e7819 */ /* 0x001fe2000001160e */
        /* <DEDUP_REMOVED lines=340> */
[----:B------:R-:W-:-:S06]  /*b190*/  FMUL.FTZ R183, R183, UR5 ;  /* 0x00000005b7b77c20 */ /* 0x000fcc0008410000 */
        /* <DEDUP_REMOVED lines=17> */
[----:B-1----:R-:W-:Y:S01]  /*b2b0*/  FMNMX.FTZ R7, R161, R158, !PT ;  /* 0x0000009ea1077209 */ /* 0x002fe20007810000 */
[----:B------:R-:W-:-:S06]  /*b2c0*/  FMUL.FTZ R158, R162, UR5 ;  /* 0x00000005a29e7c20 */ /* 0x000fcc0008410000 */
[----:B------:R-:W1:Y:S01]  /*b2d0*/  MUFU.TANH R177, R177 ;  /* 0x000000b100b17308 */ /* 0x000e620000002400 */
[----:B--2---:R-:W-:-:S07]  /*b2e0*/  FMNMX.FTZ R162, R164, R7, !PT ;  /* 0x00000007a4a27209 */ /* 0x004fce0007810000 */
[----:B------:R-:W2:Y:S01]  /*b2f0*/  MUFU.TANH R185, R185 ;  /* 0x000000b900b97308 */ /* 0x000ea20000002400 */
[----:B0-----:R-:W-:Y:S01]  /*b300*/  FMNMX.FTZ R168, R165, R162, !PT ;  /* 0x000000a2a5a87209 */ /* 0x001fe20007810000 */
[----:B------:R-:W-:Y:S01]  /*b310*/  FMUL.FTZ R162, R163, UR5 ;  /* 0x00000005a3a27c20 */ /* 0x000fe20008410000 */
[----:B------:R-:W-:Y:S01]  /*b320*/  FMUL.FTZ R163, R166, UR5 ;  /* 0x00000005a6a37c20 */ /* 0x000fe20008410000 */
[----:B------:R-:W-:Y:S01]  /*b330*/  FMUL.FTZ R166, R167, UR5 ;  /* 0x00000005a7a67c20 */ /* 0x000fe20008410000 */
[----:B------:R-:W-:-:S03]  /*b340*/  FMUL.FTZ R167, R170, UR5 ;  /* 0x00000005aaa77c20 */ /* 0x000fc60008410000 */
[----:B------:R-:W0:Y:S01]  /*b350*/  MUFU.TANH R180, R180 ;  /* 0x000000b400b47308 */ /* 0x000e220000002400 */
[----:B-1----:R-:W-:-:S07]  /*b360*/  FMNMX.FTZ R168, R177, R168, !PT ;  /* 0x000000a8b1a87209 */ /* 0x002fce0007810000 */
[----:B------:R-:W1:Y:S01]  /*b370*/  MUFU.TANH R10, R10 ;  /* 0x0000000a000a7308 */ /* 0x000e620000002400 */
[----:B--2---:R-:W-:-:S07]  /*b380*/  FMNMX.FTZ R7, R185, R168, !PT ;  /* 0x000000a8b9077209 */ /* 0x004fce0007810000 */
        /* <DEDUP_REMOVED lines=18> */
[----:B--2---:R-:W-:Y:S02]  /*b4b0*/  FMNMX.FTZ R169, R163, R168, !PT ;  /* 0x000000a8a3a97209 */ /* 0x004fe40007810000 */
[----:B-1----:R-:W-:-:S05]  /*b4c0*/  FMNMX.FTZ R7, R170, R171, !PT ;  /* 0x000000abaa077209 */ /* 0x002fca0007810000 */
[----:B------:R-:W1:Y:S01]  /*b4d0*/  MUFU.TANH R181, R181 ;  /* 0x000000b500b57308 */ /* 0x000e620000002400 */
[C---:B------:R-:W-:Y:S01]  /*b4e0*/  FADD.FTZ R170, -R7.reuse, R184 ;  /* 0x000000b807aa7221 */ /* 0x040fe20000010100 */
[----:B------:R-:W-:-:S03]  /*b4f0*/  FMUL.FTZ R204, R7, UR4 ;  /* 0x0000000407cc7c20 */ /* 0x000fc60008410000 */
[----:B------:R-:W-:Y:S01]  /*b500*/  FMUL.FTZ R168, R170, UR4 ;  /* 0x00000004aaa87c20 */ /* 0x000fe20008410000 */
[----:B---3--:R-:W-:Y:S01]  /*b510*/  FMNMX.FTZ R170, R166, R169, !PT ;  /* 0x000000a9a6aa7209 */ /* 0x008fe20007810000 */
[--C-:B------:R-:W-:Y:S01]  /*b520*/  FFMA.FTZ R173, R8, UR4, -R204.reuse ;  /* 0x0000000408ad7c23 */ /* 0x100fe200080108cc */
[----:B------:R-:W2:Y:S01]  /*b530*/  MUFU.TANH R186, R186 ;  /* 0x000000ba00ba7308 */ /* 0x000ea20000002400 */
[--C-:B------:R-:W-:Y:S01]  /*b540*/  FFMA.FTZ R172, R153, UR4, -R204.reuse ;  /* 0x0000000499ac7c23 */ /* 0x100fe200080108cc */
[----:B0-----:R-:W-:Y:S01]  /*b550*/  FMNMX.FTZ R170, R167, R170, !PT ;  /* 0x000000aaa7aa7209 */ /* 0x001fe20007810000 */
        /* <DEDUP_REMOVED lines=10> */
[--C-:B------:R-:W-:Y:S01]  /*b600*/  FFMA.FTZ R200, R164, UR4, -R204.reuse ;  /* 0x00000004a4c87c23 */ /* 0x100fe200080108cc */
[--C-:B------:R-:W-:Y:S01]  /*b610*/  FFMA.FTZ R201, R165, UR4, -R204.reuse ;  /* 0x00000004a5c97c23 */ /* 0x100fe200080108cc */
[----:B------:R-:W-:Y:S01]  /*b620*/  FFMA.FTZ R180, R180, UR4, -R204 ;  /* 0x00000004b4b47c23 */ /* 0x000fe200080108cc */
[----:B------:R-:W1:Y:S01]  /*b630*/  MUFU.TANH R178, R178 ;  /* 0x000000b200b27308 */ /* 0x000e620000002400 */
[----:B--2---:R-:W-:-:S07]  /*b640*/  FMNMX.FTZ R170, R186, R169, !PT ;  /* 0x000000a9baaa7209 */ /* 0x004fce0007810000 */
[----:B------:R-:W2:Y:S01]  /*b650*/  MUFU.TANH R179, R179 ;  /* 0x000000b300b37308 */ /* 0x000ea20000002400 */
[----:B0-----:R-:W-:-:S07]  /*b660*/  FMNMX.FTZ R169, R187, R170, !PT ;  /* 0x000000aabba97209 */ /* 0x001fce0007810000 */
[----:B------:R-:W0:Y:S01]  /*b670*/  MUFU.TANH R182, R182 ;  /* 0x000000b600b67308 */ /* 0x000e220000002400 */
[----:B-1----:R-:W-:Y:S01]  /*b680*/  FMNMX.FTZ R8, R178, R169, !PT ;  /* 0x000000a9b2087209 */ /* 0x002fe20007810000 */
[----:B------:R-:W-:Y:S01]  /*b690*/  FFMA.FTZ R169, R152, UR4, -R204 ;  /* 0x0000000498a97c23 */ /* 0x000fe200080108cc */
[C---:B------:R-:W-:Y:S02]  /*b6a0*/  @!P1 IADD3 R152, R9.reuse, 0x38840, RZ ;  /* 0x0003884009989810 */ /* 0x040fe40007ffe0ff */
[----:B------:R-:W-:Y:S02]  /*b6b0*/  @!P1 IADD3 R9, R9, 0x38860, RZ ;  /* 0x0003886009099810 */ /* 0x000fe40007ffe0ff */
[----:B------:R-:W-:Y:S01]  /*b6c0*/  @!P1 PRMT R152, RZ, 0x654, R152 ;  /* 0x00000654ff989816 */ /* 0x000fe20000000098 */
[----:B------:R-:W1:Y:S01]  /*b6d0*/  MUFU.TANH R183, R183 ;  /* 0x000000b700b77308 */ /* 0x000e620000002400 */
[----:B--2---:R-:W-:Y:S02]  /*b6e0*/  FMNMX.FTZ R171, R179, R8, !PT ;  /* 0x00000008b3ab7209 */ /* 0x004fe40007810000 */
[----:B------:R2:W-:Y:S01]  /*b6f0*/  @!P1 SYNCS.ARRIVE.TRANS64.RED.A1T0 RZ, [R152+URZ], RZ ;  /* 0x000000ff98ff99a7 */ /* 0x0005e2000810043f */
[----:B------:R-:W-:-:S04]  /*b700*/  @!P1 PRMT R9, RZ, 0x654, R9 ;  /* 0x00000654ff099816 */ /* 0x000fc80000000009 */
[----:B------:R-:W3:Y:S01]  /*b710*/  MUFU.EX2 R168, R168 ;  /* 0x000000a800a87308 */ /* 0x000ee20000000800 */
[----:B0-----:R-:W-:Y:S01]  /*b720*/  FMNMX.FTZ R8, R182, R171, !PT ;  /* 0x000000abb6087209 */ /* 0x001fe20007810000 */
[----:B------:R-:W-:-:S06]  /*b730*/  FFMA.FTZ R171, R154, UR4, -R204 ;  /* 0x000000049aab7c23 */ /* 0x000fcc00080108cc */
[----:B------:R0:W-:Y:S01]  /*b740*/  MUFU.EX2 R170, R173 ;  /* 0x000000ad00aa7308 */ /* 0x0001e20000000800 */
[----:B-1----:R-:W-:-:S05]  /*b750*/  FMNMX.FTZ R8, R183, R8, !PT ;  /* 0x00000008b7087209 */ /* 0x002fca0007810000 */
[----:B------:R-:W1:Y:S02]  /*b760*/  SHFL.BFLY PT, R153, R8, 0x2, 0x1f ;  /* 0x0c401f0008997f89 */ /* 0x000e6400000e0000 */
[----:B------:R-:W2:Y:S01]  /*b770*/  MUFU.EX2 R21, R21 ;  /* 0x0000001500157308 */ /* 0x000ea20000000800 */
[----:B0-----:R-:W-:Y:S01]  /*b780*/  FFMA.FTZ R173, R156, UR4, -R204 ;  /* 0x000000049cad7c23 */ /* 0x001fe200080108cc */
        /* <DEDUP_REMOVED lines=48> */
[----:B------:R-:W-:Y:S01]  /*ba90*/  FMUL.FTZ R100, R100, R168 ;  /* 0x000000a864647220 */ /* 0x000fe20000410000 */
[----:B0-----:R-:W-:Y:S01]  /*baa0*/  FMNMX.FTZ R8, R153, R8, !PT ;  /* 0x0000000899087209 */ /* 0x001fe20007810000 */
[----:B------:R-:W-:-:S02]  /*bab0*/  IMAD.MOV R153, RZ, RZ, -R188 ;  /* 0x000000ffff997224 */ /* 0x000fc400078e0abc */
[-C--:B------:R-:W-:Y:S01]  /*bac0*/  FMUL.FTZ R101, R101, R168.reuse ;  /* 0x000000a865657220 */ /* 0x080fe20000410000 */
        /* <DEDUP_REMOVED lines=13> */
[----:B------:R-:W0:Y:S01]  /*bba0*/  MUFU.EX2 R11, R11 ;  /* 0x0000000b000b7308 */ /* 0x000e220000000800 */
[--C-:B------:R-:W-:Y:S01]  /*bbb0*/  FFMA.FTZ R203, R162, UR4, -R155.reuse ;  /* 0x00000004a2cb7c23 */ /* 0x100fe2000801089b */
[----:B------:R-:W-:Y:S01]  /*bbc0*/  FFMA.FTZ R204, R163, UR4, -R155 ;  /* 0x00000004a3cc7c23 */ /* 0x000fe2000801089b */
[----:B------:R-:W-:-:S02]  /*bbd0*/  @!P2 IMAD R154, R13, 0x40, R18 ;  /* 0x000000400d9aa824 */ /* 0x000fc400078e0212 */
[--C-:B------:R-:W-:Y:S01]  /*bbe0*/  FFMA.FTZ R205, R166, UR4, -R155.reuse ;  /* 0x00000004a6cd7c23 */ /* 0x100fe2000801089b */
[--C-:B------:R-:W-:Y:S01]  /*bbf0*/  FFMA.FTZ R206, R167, UR4, -R155.reuse ;  /* 0x00000004a7ce7c23 */ /* 0x100fe2000801089b */
[----:B------:R-:W-:Y:S01]  /*bc00*/  FFMA.FTZ R181, R181, UR4, -R155 ;  /* 0x00000004b5b57c23 */ /* 0x000fe2000801089b */
[----:B------:R-:W-:Y:S02]  /*bc10*/  @!P2 IMAD R154, R154, 0x4, R17 ;  /* 0x000000049a9aa824 */ /* 0x000fe400078e0211 */
[--C-:B------:R-:W-:Y:S01]  /*bc20*/  FFMA.FTZ R186, R186, UR4, -R155.reuse ;  /* 0x00000004baba7c23 */ /* 0x100fe2000801089b */
        /* <DEDUP_REMOVED lines=8> */
[-C--:B0-----:R-:W-:Y:S01]  /*bcb0*/  FMUL.FTZ R26, R26, R11.reuse ;  /* 0x0000000b1a1a7220 */ /* 0x081fe20000410000 */
[----:B------:R0:W-:Y:S01]  /*bcc0*/  @!P2 STS [R154+0x38420], R11 ;  /* 0x0384200b9a00a388 */ /* 0x0001e20000000800 */
        /* <DEDUP_REMOVED lines=8> */
[----:B------:R-:W-:Y:S01]  /*bd50*/  FMUL.FTZ R42, R42, R11 ;  /* 0x0000000b2a2a7220 */ /* 0x000fe20000410000 */
[----:B0-----:R-:W-:Y:S01]  /*bd60*/  F2FP.F16.F32.PACK_AB R154, R172, R169 ;  /* 0x000000a9ac9a723e */ /* 0x001fe200000000ff */
        /* <DEDUP_REMOVED lines=56> */
[----:B------:R-:W-:Y:S01]  /*c0f0*/  FMUL.FTZ R121, R121, R168 ;  /* 0x000000a879797220 */ /* 0x000fe20000410000 */
[-C--:B------:R-:W-:Y:S01]  /*c100*/  FMUL.FTZ R122, R122, R11.reuse ;  /* 0x0000000b7a7a7220 */ /* 0x080fe20000410000 */
[----:B------:R-:W-:Y:S01]  /*c110*/  MUFU.EX2 R199, R199 ;  /* 0x000000c700c77308 */ /* 0x000fe20000000800 */
[----:B0-----:R-:W-:Y:S01]  /*c120*/  F2FP.F16.F32.PACK_AB R159, R205, R204 ;  /* 0x000000cccd9f723e */ /* 0x001fe200000000ff */
        /* <DEDUP_REMOVED lines=36> */
[----:B------:R-:W-:-:S02]  /*c370*/  VIADD R183, R207, 0x80 ;  /* 0x00000080cfb77836 */ /* 0x000fc40000000000 */
[----:B------:R-:W-:Y:S01]  /*c380*/  FFMA.FTZ R6, R11, R6, R10 ;  /* 0x000000060b067223 */ /* 0x000fe2000001000a */
[----:B------:R-:W2:Y:S01]  /*c390*/  MUFU.EX2 R187, R187 ;  /* 0x000000bb00bb7308 */ /* 0x000ea20000000800 */
[----:B-1----:R-:W-:Y:S01]  /*c3a0*/  F2FP.F16.F32.PACK_AB R161, R181, R206 ;  /* 0x000000ceb5a1723e */ /* 0x002fe200000000ff */
[----:B------:R0:W-:Y:S01]  /*c3b0*/  STSM.16.M88.4 [R192], R156 ;  /* 0x0000009cc0007844 */ /* 0x0001e20000000200 */
[----:B------:R-:W-:Y:S01]  /*c3c0*/  FFMA.FTZ R5, R168, R5, R21 ;  /* 0x00000005a8057223 */ /* 0x000fe20000010015 */
[----:B------:R-:W-:Y:S01]  /*c3d0*/  FADD.FTZ R185, R185, R6 ;  /* 0x00000006b9b97221 */ /* 0x000fe20000010000 */
[----:B------:R-:W-:Y:S01]  /*c3e0*/  ISETP.GT.AND P2, PT, R12, RZ, PT ;  /* 0x000000ff0c00720c */ /* 0x000fe20003f44270 */
[----:B------:R-:W-:Y:S02]  /*c3f0*/  IMAD.MOV.U32 R11, RZ, RZ, R8 ;  /* 0x000000ffff0b7224 */ /* 0x000fe400078e0008 */
[----:B------:R-:W-:Y:S01]  /*c400*/  FADD.FTZ R170, R170, R5 ;  /* 0x00000005aaaa7221 */ /* 0x000fe20000010000 */
[----:B------:R-:W-:Y:S01]  /*c410*/  MUFU.EX2 R201, R201 ;  /* 0x000000c900c97308 */ /* 0x000fe20000000800 */
[----:B------:R-:W-:-:S02]  /*c420*/  FADD.FTZ R14, R14, R185 ;  /* 0x000000b90e0e7221 */ /* 0x000fc40000010000 */
[----:B------:R-:W-:Y:S02]  /*c430*/  FADD.FTZ R169, R169, R170 ;  /* 0x000000aaa9a97221 */ /* 0x000fe40000010000 */
[----:B------:R-:W-:Y:S02]  /*c440*/  FADD.FTZ R15, R15, R14 ;  /* 0x0000000e0f0f7221 */ /* 0x000fe40000010000 */
[----:B------:R-:W-:Y:S01]  /*c450*/  FADD.FTZ R172, R172, R169 ;  /* 0x000000a9acac7221 */ /* 0x000fe20000010000 */
[----:B------:R-:W1:Y:S01]  /*c460*/  MUFU.EX2 R202, R202 ;  /* 0x000000ca00ca7308 */ /* 0x000e620000000800 */
        /* <DEDUP_REMOVED lines=24> */
[----:B------:R-:W-:-:S03]  /*c5f0*/  IMAD.MOV.U32 R184, RZ, RZ, R7 ;  /* 0x000000ffffb87224 */ /* 0x000fc600078e0007 */
[----:B------:R-:W-:Y:S02]  /*c600*/  FADD.FTZ R201, R201, R200 ;  /* 0x000000c8c9c97221 */ /* 0x000fe40000010000 */
[----:B------:R-:W-:Y:S02]  /*c610*/  MUFU.EX2 R13, R13 ;  /* 0x0000000d000d7308 */ /* 0x000fe40000000800 */
[----:B------:R-:W-:-:S04]  /*c620*/  FADD.FTZ R202, R202, R201 ;  /* 0x000000c9caca7221 */ /* 0x000fc80000010000 */
[----:B------:R-:W-:Y:S02]  /*c630*/  FADD.FTZ R5, R177, R202 ;  /* 0x000000cab1057221 */ /* 0x000fe40000010000 */
[----:B------:R-:W2:Y:S01]  /*c640*/  MUFU.EX2 R182, R182 ;  /* 0x000000b600b67308 */ /* 0x000ea20000000800 */
[----:B-1----:R-:W-:Y:S01]  /*c650*/  F2FP.F16.F32.PACK_AB R165, R179, R178 ;  /* 0x000000b2b3a5723e */ /* 0x002fe200000000ff */
[----:B------:R-:W-:Y:S01]  /*c660*/  FADD.FTZ R178, R178, R187 ;  /* 0x000000bbb2b27221 */ /* 0x000fe20000010000 */
[----:B------:R-:W-:-:S03]  /*c670*/  FADD.FTZ R5, R180, R5 ;  /* 0x00000005b4057221 */ /* 0x000fc60000010000 */
[----:B------:R-:W-:Y:S01]  /*c680*/  FADD.FTZ R178, R179, R178 ;  /* 0x000000b2b3b27221 */ /* 0x000fe20000010000 */
[----:B--2---:R-:W-:-:S03]  /*c690*/  F2FP.F16.F32.PACK_AB R167, R182, R13 ;  /* 0x0000000db6a7723e */ /* 0x004fc600000000ff */
[----:B------:R-:W-:Y:S02]  /*c6a0*/  FADD.FTZ R13, R13, R178 ;  /* 0x000000b20d0d7221 */ /* 0x000fe40000010000 */
[----:B------:R0:W-:Y:S01]  /*c6b0*/  STSM.16.M88.4 [R191], R164 ;  /* 0x000000a4bf007844 */ /* 0x0001e20000000200 */
[----:B------:R-:W-:Y:S01]  /*c6c0*/  WARPGROUP.ARRIVE ;  /* 0x00000000000079c5 */ /* 0x000fe20000000000 */
[----:B------:R-:W-:Y:S01]  /*c6d0*/  FADD.FTZ R6, R182, R13 ;  /* 0x0000000db6067221 */ /* 0x000fe20000010000 */
[----:B------:R-:W-:-:S04]  /*c6e0*/  IMAD.MOV.U32 R13, RZ, RZ, R2 ;  /* 0x000000ffff0d7224 */ /* 0x000fc800078e0002 */
        /* <DEDUP_REMOVED lines=34> */
.L_x_6684:
[----:B------:R-:W0:Y:S01]  /*c910*/  SHFL.BFLY PT, R0, R5, 0x2, 0x1f ;  /* 0x0c401f0005007f89 */ /* 0x000e2200000e0000 */
[----:B------:R-:W-:-:S03]  /*c920*/  UIADD3 UR36, UR36, 0x1, URZ ;  /* 0x0000000124247890 */ /* 0x000fc6000fffe03f */
[----:B------:R-:W1:Y:S01]  /*c930*/  SHFL.BFLY PT, R9, R6, 0x2, 0x1f ;  /* 0x0c401f0006097f89 */ /* 0x000e6200000e0000 */
[----:B------:R-:W-:Y:S08]  /*c940*/  BAR.ARV 0x8, 0xa0 ;  /* 0x0202800000007b1d */ /* 0x000ff00000002000 */
[----:B------:R-:W-:Y:S01]  /*c950*/  BAR.SYNC.DEFER_BLOCKING 0xf, 0x100 ;  /* 0x03c4000000007b1d */ /* 0x000fe20000010000 */
[----:B0-----:R-:W-:Y:S01]  /*c960*/  FADD.FTZ R0, R0, R5 ;  /* 0x0000000500007221 */ /* 0x001fe20000010000 */
[----:B-1----:R-:W-:-:S04]  /*c970*/  FADD.FTZ R9, R9, R6 ;  /* 0x0000000609097221 */ /* 0x002fc80000010000 */
[----:B------:R-:W0:Y:S01]  /*c980*/  SHFL.BFLY PT, R3, R0, 0x1, 0x1f ;  /* 0x0c201f0000037f89 */ /* 0x000e2200000e0000 */
[----:B------:R-:W-:-:S03]  /*c990*/  IMAD.MOV.U32 R6, RZ, RZ, RZ ;  /* 0x000000ffff067224 */ /* 0x000fc600078e00ff */
[----:B------:R-:W1:Y:S01]  /*c9a0*/  SHFL.BFLY PT, R4, R9, 0x1, 0x1f ;  /* 0x0c201f0009047f89 */ /* 0x000e6200000e0000 */
[----:B0-----:R-:W-:Y:S01]  /*c9b0*/  FADD.FTZ R11, R0, R3 ;  /* 0x00000003000b7221 */ /* 0x001fe20000010000 */
[----:B------:R-:W-:Y:S01]  /*c9c0*/  IADD3 R3, -R188, RZ, RZ ;  /* 0x000000ffbc037210 */ /* 0x000fe20007ffe1ff */
[----:B------:R-:W-:Y:S02]  /*c9d0*/  IMAD.MOV.U32 R0, RZ, RZ, -0x800000 ;  /* 0xff800000ff007424 */ /* 0x000fe400078e00ff */
[----:B-1----:R-:W-:Y:S01]  /*c9e0*/  FADD.FTZ R20, R9, R4 ;  /* 0x0000000409147221 */ /* 0x002fe20000010000 */
[----:B------:R-:W-:Y:S01]  /*c9f0*/  FSETP.NE.FTZ.AND P2, PT, R11, RZ, PT ;  /* 0x000000ff0b00720b */ /* 0x000fe20003f55000 */
[----:B------:R-:W-:Y:S01]  /*ca00*/  VIADD R4, R2, 0x1 ;  /* 0x0000000102047836 */ /* 0x000fe20000000000 */
[----:B------:R-:W-:Y:S01]  /*ca10*/  ISETP.NE.AND P0, PT, R22, R3, PT ;  /* 0x000000031600720c */ /* 0x000fe20003f05270 */
[----:B------:R-:W-:Y:S01]  /*ca20*/  IMAD.MOV.U32 R3, RZ, RZ, RZ ;  /* 0x000000ffff037224 */ /* 0x000fe200078e00ff */
[----:B------:R-:W-:-:S02]  /*ca30*/  FSETP.NE.FTZ.AND P3, PT, R20, RZ, PT ;  /* 0x000000ff1400720b */ /* 0x000fc40003f75000 */
[----:B------:R-:W-:-:S04]  /*ca40*/  ISETP.NE.AND P1, PT, R4, 0x2, PT ;  /* 0x000000020400780c */ /* 0x000fc80003f25270 */
[----:B------:R-:W-:-:S03]  /*ca50*/  SEL R5, RZ, 0x1, P1 ;  /* 0x00000001ff057807 */ /* 0x000fc60000800000 */
[----:B------:R-:W0:Y:S01]  /*ca60*/  @P2 MUFU.RCP R3, R11 ;  /* 0x0000000b00032308 */ /* 0x000e220000001000 */
[----:B------:R-:W-:Y:S01]  /*ca70*/  LOP3.LUT R16, R16, R5, RZ, 0x3c, !PT ;  /* 0x0000000510107212 */ /* 0x000fe200078e3cff */
[----:B------:R-:W-:-:S04]  /*ca80*/  @!P0 IMAD R2, R2, 0x40, R18 ;  /* 0x0000004002028824 */ /* 0x000fc800078e0212 */
[----:B------:R-:W-:Y:S02]  /*ca90*/  @!P0 IMAD R2, R2, 0x4, R17 ;  /* 0x0000000402028824 */ /* 0x000fe400078e0211 */
[----:B------:R-:W1:Y:S08]  /*caa0*/  @P3 MUFU.RCP R6, R20 ;  /* 0x0000001400063308 */ /* 0x000e700000001000 */
[----:B------:R-:W2:Y:S01]  /*cab0*/  @P2 MUFU.LG2 R17, R11 ;  /* 0x0000000b00112308 */ /* 0x000ea20000000c00 */
[----:B0-----:R-:W-:Y:S01]  /*cac0*/  @!P0 STS [R2+0x38400], R3 ;  /* 0x0384000302008388 */ /* 0x001fe20000000800 */
[----:B------:R-:W-:Y:S01]  /*cad0*/  FMUL.FTZ R171, R28, R3 ;  /* 0x000000031cab7220 */ /* 0x000fe20000410000 */
[----:B------:R-:W-:-:S02]  /*cae0*/  IMAD.U32 R28, RZ, RZ, UR4 ;  /* 0x00000004ff1c7e24 */ /* 0x000fc4000f8e00ff */
[-C--:B------:R-:W-:Y:S01]  /*caf0*/  FMUL.FTZ R172, R24, R3.reuse ;  /* 0x0000000318ac7220 */ /* 0x080fe20000410000 */
[-C--:B------:R-:W-:Y:S01]  /*cb00*/  FMUL.FTZ R170, R25, R3.reuse ;  /* 0x0000000319aa7220 */ /* 0x080fe20000410000 */
[-C--:B------:R-:W-:Y:S01]  /*cb10*/  FMUL.FTZ R24, R29, R3.reuse ;  /* 0x000000031d187220 */ /* 0x080fe20000410000 */
[----:B------:R-:W-:Y:S01]  /*cb20*/  @P3 FMUL.FTZ R28, R28, 0.69314718246459960938 ;  /* 0x3f3172181c1c3820 */ /* 0x000fe20000410000 */
        /* <DEDUP_REMOVED lines=11> */
[----:B-1----:R-:W-:Y:S01]  /*cbe0*/  MOV R2, UR4 ;  /* 0x0000000400027c02 */ /* 0x002fe20008000f00 */
[-C--:B------:R-:W-:Y:S01]  /*cbf0*/  FMUL.FTZ R154, R48, R3.reuse ;  /* 0x00000003309a7220 */ /* 0x080fe20000410000 */
[-C--:B------:R-:W-:Y:S01]  /*cc00*/  FMUL.FTZ R49, R49, R3.reuse ;  /* 0x0000000331317220 */ /* 0x080fe20000410000 */
[-C--:B------:R-:W-:Y:S01]  /*cc10*/  FMUL.FTZ R14, R52, R3.reuse ;  /* 0x00000003340e7220 */ /* 0x080fe20000410000 */
[-C--:B------:R-:W-:Y:S01]  /*cc20*/  FMUL.FTZ R53, R53, R3.reuse ;  /* 0x0000000335357220 */ /* 0x080fe20000410000 */
[----:B------:R-:W-:Y:S01]  /*cc30*/  @P2 FMUL.FTZ R2, R2, 0.69314718246459960938 ;  /* 0x3f31721802022820 */ /* 0x000fe20000410000 */
        /* <DEDUP_REMOVED lines=119> */
.L_x_6660:
        /* <DEDUP_REMOVED lines=19> */
[----:B------:R-:W-:Y:S01]  /*d4e0*/  USHF.L.U64.HI UR9, UR38, 0x2, UR39 ;  /* 0x0000000226097899 */ /* 0x000fe20008010227 */
[----:B------:R-:W-:Y:S01]  /*d4f0*/  F2FP.F16.F32.PACK_AB R13, R51, R13 ;  /* 0x0000000d330d723e */ /* 0x000fe200000000ff */
[----:B------:R-:W-:Y:S01]  /*d500*/  UIADD3 UR4, UP1, UR8, UR6, URZ ;  /* 0x0000000608047290 */ /* 0x000fe2000ff3e03f */
[----:B------:R-:W-:Y:S01]  /*d510*/  F2FP.F16.F32.PACK_AB R14, R53, R14 ;  /* 0x0000000e350e723e */ /* 0x000fe200000000ff */
[----:B------:R-:W-:Y:S01]  /*d520*/  ULDC.64 UR10, c[0x0][0x208] ;  /* 0x00008200000a7ab9 */ /* 0x000fe20000000a00 */
[----:B------:R-:W-:Y:S01]  /*d530*/  F2FP.F16.F32.PACK_AB R15, R55, R15 ;  /* 0x0000000f370f723e */ /* 0x000fe200000000ff */
[----:B------:R-:W-:Y:S01]  /*d540*/  UIADD3.X UR6, UR9, UR7, URZ, UP1, !UPT ;  /* 0x0000000709067290 */ /* 0x000fe20008ffe43f */
        /* <DEDUP_REMOVED lines=8> */
[----:B------:R-:W-:Y:S02]  /*d5d0*/  MOV R20, R17 ;  /* 0x0000001100147202 */ /* 0x000fe40000000f00 */
[----:B0-----:R-:W-:Y:S02]  /*d5e0*/  MOV R21, R4 ;  /* 0x0000000400157202 */ /* 0x001fe40000000f00 */
[----:B------:R-:W-:Y:S02]  /*d5f0*/  F2FP.F16.F32.PACK_AB R73, R75, R74 ;  /* 0x0000004a4b49723e */ /* 0x000fe400000000ff */
[----:B------:R-:W-:Y:S01]  /*d600*/  F2FP.F16.F32.PACK_AB R80, R81, R80 ;  /* 0x000000505150723e */ /* 0x000fe200000000ff */
[----:B------:R-:W-:Y:S01]  /*d610*/  IMAD.WIDE R6, R197, 0x2, R20 ;  /* 0x00000002c5067825 */ /* 0x000fe200078e0214 */
[----:B------:R-:W-:-:S02]  /*d620*/  F2FP.F16.F32.PACK_AB R74, R77, R76 ;  /* 0x0000004c4d4a723e */ /* 0x000fc400000000ff */
[----:B------:R-:W-:Y:S02]  /*d630*/  F2FP.F16.F32.PACK_AB R75, R79, R78 ;  /* 0x0000004e4f4b723e */ /* 0x000fe400000000ff */
[C---:B------:R-:W-:Y:S02]  /*d640*/  IADD3 R173, P1, R6.reuse, 0x20, RZ ;  /* 0x0000002006ad7810 */ /* 0x040fe40007f3e0ff */
[C---:B------:R-:W-:Y:S02]  /*d650*/  IADD3 R181, P6, R6.reuse, 0x2020, RZ ;  /* 0x0000202006b57810 */ /* 0x040fe40007fde0ff */
[----:B------:R-:W-:Y:S01]  /*d660*/  LOP3.LUT R4, R173, 0x380, RZ, 0xc0, !PT ;  /* 0x00000380ad047812 */ /* 0x000fe200078ec0ff */
[--C-:B------:R-:W-:Y:S01]  /*d670*/  IMAD.X R29, RZ, RZ, R7.reuse, P1 ;  /* 0x000000ffff1d7224 */ /* 0x100fe200008e0607 */
[----:B------:R-:W-:Y:S01]  /*d680*/  IADD3 R175, P0, R6, 0x40, RZ ;  /* 0x0000004006af7810 */ /* 0x000fe20007f1e0ff */
[----:B------:R-:W-:Y:S01]  /*d690*/  IMAD.X R45, RZ, RZ, R7, P6 ;  /* 0x000000ffff2d7224 */ /* 0x000fe200030e0607 */
[----:B------:R-:W-:-:S02]  /*d6a0*/  SHF.R.U64 R4, R4, 0x3, RZ ;  /* 0x0000000304047819 */ /* 0x000fc400000012ff */
[----:B------:R-:W-:Y:S01]  /*d6b0*/  LOP3.LUT R25, R6, 0x380, RZ, 0xc0, !PT ;  /* 0x0000038006197812 */ /* 0x000fe200078ec0ff */
[--C-:B------:R-:W-:Y:S01]  /*d6c0*/  IMAD.X R33, RZ, RZ, R7.reuse, P0 ;  /* 0x000000ffff217224 */ /* 0x100fe200000e0607 */
[----:B------:R-:W-:Y:S02]  /*d6d0*/  LOP3.LUT R28, R4, R173, RZ, 0x3c, !PT ;  /* 0x000000ad041c7212 */ /* 0x000fe400078e3cff */
[----:B------:R-:W-:Y:S02]  /*d6e0*/  LOP3.LUT R4, R181, 0x380, RZ, 0xc0, !PT ;  /* 0x00000380b5047812 */ /* 0x000fe400078ec0ff */
[C---:B------:R-:W-:Y:S02]  /*d6f0*/  IADD3 R179, P3, R6.reuse, 0x2000, RZ ;  /* 0x0000200006b37810 */ /* 0x040fe40007f7e0ff */
[C---:B------:R-:W-:Y:S02]  /*d700*/  IADD3 R183, P5, R6.reuse, 0x2040, RZ ;  /* 0x0000204006b77810 */ /* 0x040fe40007fbe0ff */
        /* <DEDUP_REMOVED lines=8> */
[----:B------:R-:W-:-:S02]  /*d790*/  SHF.R.U64 R4, R4, 0x3, RZ ;  /* 0x0000000304047819 */ /* 0x000fc400000012ff */
[C---:B------:R-:W-:Y:S02]  /*d7a0*/  IADD3 R203, P0, R6.reuse, 0x4020, RZ ;  /* 0x0000402006cb7810 */ /* 0x040fe40007f1e0ff */
[----:B------:R-:W-:Y:S02]  /*d7b0*/  IADD3.X R37, RZ, R7, RZ, P4, !PT ;  /* 0x00000007ff257210 */ /* 0x000fe400027fe4ff */
        /* <DEDUP_REMOVED lines=11> */
[----:B------:R-:W-:Y:S01]  /*d870*/  IMAD.X R127, RZ, RZ, R7, P2 ;  /* 0x000000ffff7f7224 */ /* 0x000fe200010e0607 */
[----:B------:R-:W-:-:S02]  /*d880*/  LOP3.LUT R44, R4, R181, RZ, 0x3c, !PT ;  /* 0x000000b5042c7212 */ /* 0x000fc400078e3cff */
[----:B------:R-:W-:Y:S02]  /*d890*/  LOP3.LUT R4, R203, 0x380, RZ, 0xc0, !PT ;  /* 0x00000380cb047812 */ /* 0x000fe400078ec0ff */
[-C--:B------:R-:W-:Y:S02]  /*d8a0*/  IADD3.X R107, RZ, R7.reuse, RZ, P0, !PT ;  /* 0x00000007ff6b7210 */ /* 0x080fe400007fe4ff */
[-C--:B------:R-:W-:Y:S02]  /*d8b0*/  IADD3.X R25, RZ, R7.reuse, RZ, P1, !PT ;  /* 0x00000007ff197210 */ /* 0x080fe40000ffe4ff */
[----:B------:R-:W-:Y:S02]  /*d8c0*/  LOP3.LUT R32, R175, 0x380, RZ, 0xc0, !PT ;  /* 0x00000380af207812 */ /* 0x000fe400078ec0ff */
[----:B------:R-:W-:Y:S02]  /*d8d0*/  MOV R173, R6 ;  /* 0x0000000600ad7202 */ /* 0x000fe40000000f00 */
[----:B------:R-:W-:-:S02]  /*d8e0*/  LOP3.LUT R36, R177, 0x380, RZ, 0xc0, !PT ;  /* 0x00000380b1247812 */ /* 0x000fc400078ec0ff */
[----:B------:R-:W-:Y:S02]  /*d8f0*/  SHF.R.U64 R4, R4, 0x3, RZ ;  /* 0x0000000304047819 */ /* 0x000fe400000012ff */
[----:B------:R-:W-:Y:S02]  /*d900*/  LOP3.LUT R7, R126, 0x380, RZ, 0xc0, !PT ;  /* 0x000003807e077812 */ /* 0x000fe400078ec0ff */
[----:B------:R-:W-:Y:S02]  /*d910*/  LOP3.LUT R40, R179, 0x380, RZ, 0xc0, !PT ;  /* 0x00000380b3287812 */ /* 0x000fe400078ec0ff */
[----:B------:R-:W-:Y:S02]  /*d920*/  LOP3.LUT R27, R8, 0x380, RZ, 0xc0, !PT ;  /* 0x00000380081b7812 */ /* 0x000fe400078ec0ff */
[----:B------:R-:W-:Y:S02]  /*d930*/  SHF.R.U64 R32, R32, 0x3, RZ ;  /* 0x0000000320207819 */ /* 0x000fe400000012ff */
[----:B------:R-:W-:-:S02]  /*d940*/  LOP3.LUT R94, R183, 0x380, RZ, 0xc0, !PT ;  /* 0x00000380b75e7812 */ /* 0x000fc400078ec0ff */
[----:B------:R-:W-:Y:S02]  /*d950*/  F2FP.F16.F32.PACK_AB R6, R24, R171 ;  /* 0x000000ab1806723e */ /* 0x000fe400000000ff */
[----:B------:R-:W-:Y:S02]  /*d960*/  SHF.R.U64 R36, R36, 0x3, RZ ;  /* 0x0000000324247819 */ /* 0x000fe400000012ff */
[----:B------:R-:W-:Y:S02]  /*d970*/  LOP3.LUT R98, R199, 0x380, RZ, 0xc0, !PT ;  /* 0x00000380c7627812 */ /* 0x000fe400078ec0ff */
[----:B------:R-:W-:Y:S02]  /*d980*/  LOP3.LUT R106, R4, R203, RZ, 0x3c, !PT ;  /* 0x000000cb046a7212 */ /* 0x000fe400078e3cff */
[----:B------:R-:W-:Y:S02]  /*d990*/  SHF.R.U64 R171, R7, 0x3, RZ ;  /* 0x0000000307ab7819 */ /* 0x000fe400000012ff */
[----:B------:R-:W-:-:S02]  /*d9a0*/  SHF.R.U64 R40, R40, 0x3, RZ ;  /* 0x0000000328287819 */ /* 0x000fc400000012ff */
[----:B------:R-:W-:Y:S02]  /*d9b0*/  LOP3.LUT R102, R201, 0x380, RZ, 0xc0, !PT ;  /* 0x00000380c9667812 */ /* 0x000fe400078ec0ff */
[----:B------:R-:W-:Y:S02]  /*d9c0*/  F2FP.F16.F32.PACK_AB R4, R170, R172 ;  /* 0x000000acaa04723e */ /* 0x000fe400000000ff */
[----:B------:R-:W-:Y:S02]  /*d9d0*/  SHF.R.U64 R27, R27, 0x3, RZ ;  /* 0x000000031b1b7819 */ /* 0x000fe400000012ff */
[----:B------:R-:W-:Y:S01]  /*d9e0*/  F2FP.F16.F32.PACK_AB R7, R31, R30 ;  /* 0x0000001e1f07723e */ /* 0x000fe200000000ff */
[----:B------:R-:W-:Y:S01]  /*d9f0*/  BAR.SYNC.DEFER_BLOCKING 0x1, 0x100 ;  /* 0x0044000000007b1d */ /* 0x000fe20000010000 */
[----:B------:R-:W-:Y:S02]  /*da00*/  LOP3.LUT R32, R32, R175, RZ, 0x3c, !PT ;  /* 0x000000af20207212 */ /* 0x000fe400078e3cff */
[----:B------:R-:W-:-:S02]  /*da10*/  SHF.R.U64 R94, R94, 0x3, RZ ;  /* 0x000000035e5e7819 */ /* 0x000fc400000012ff */
[----:B------:R-:W-:Y:S02]  /*da20*/  LOP3.LUT R110, R205, 0x380, RZ, 0xc0, !PT ;  /* 0x00000380cd6e7812 */ /* 0x000fe400078ec0ff */
[----:B------:R-:W-:Y:S02]  /*da30*/  LOP3.LUT R36, R36, R177, RZ, 0x3c, !PT ;  /* 0x000000b124247212 */ /* 0x000fe400078e3cff */
[----:B------:R-:W-:Y:S02]  /*da40*/  SHF.R.U64 R98, R98, 0x3, RZ ;  /* 0x0000000362627819 */ /* 0x000fe400000012ff */
[----:B------:R-:W-:Y:S02]  /*da50*/  LOP3.LUT R114, R207, 0x380, RZ, 0xc0, !PT ;  /* 0x00000380cf727812 */ /* 0x000fe400078ec0ff */
[----:B------:R-:W-:Y:S02]  /*da60*/  LOP3.LUT R40, R40, R179, RZ, 0x3c, !PT ;  /* 0x000000b328287212 */ /* 0x000fe400078e3cff */
[----:B------:R-:W-:-:S02]  /*da70*/  SHF.R.U64 R102, R102, 0x3, RZ ;  /* 0x0000000366667819 */ /* 0x000fc400000012ff */
[----:B------:R-:W-:Y:S02]  /*da80*/  LOP3.LUT R118, R209, 0x380, RZ, 0xc0, !PT ;  /* 0x00000380d1767812 */ /* 0x000fe400078ec0ff */
[----:B------:R-:W-:Y:S02]  /*da90*/  LOP3.LUT R122, R27, R8, RZ, 0x3c, !PT ;  /* 0x000000081b7a7212 */ /* 0x000fe400078e3cff */
[----:B------:R-:W-:Y:S02]  /*daa0*/  MOV R29, R28 ;  /* 0x0000001c001d7202 */ /* 0x000fe40000000f00 */
[----:B------:R-:W-:Y:S01]  /*dab0*/  F2FP.F16.F32.PACK_AB R8, R166, R169 ;  /* 0x000000a9a608723e */ /* 0x000fe200000000ff */
[----:B------:R0:W-:Y:S01]  /*dac0*/  STSM.16.M88.4 [R173], R4 ;  /* 0x00000004ad007844 */ /* 0x0001e20000000200 */
[----:B------:R-:W-:Y:S02]  /*dad0*/  LOP3.LUT R94, R94, R183, RZ, 0x3c, !PT ;  /* 0x000000b75e5e7212 */ /* 0x000fe400078e3cff */
[----:B------:R-:W-:Y:S01]  /*dae0*/  SHF.R.U64 R110, R110, 0x3, RZ ;  /* 0x000000036e6e7819 */ /* 0x000fe200000012ff */
[----:B------:R-:W-:Y:S01]  /*daf0*/  STSM.16.M88.4 [R29], R8 ;  /* 0x000000081d007844 */ /* 0x000fe20000000200 */
[----:B------:R-:W-:-:S02]  /*db00*/  MOV R32, R32 ;  /* 0x0000002000207202 */ /* 0x000fc40000000f00 */
[----:B------:R-:W-:Y:S02]  /*db10*/  LOP3.LUT R98, R98, R199, RZ, 0x3c, !PT ;  /* 0x000000c762627212 */ /* 0x000fe400078e3cff */
[----:B------:R-:W-:Y:S02]  /*db20*/  SHF.R.U64 R114, R114, 0x3, RZ ;  /* 0x0000000372727819 */ /* 0x000fe400000012ff */
[----:B------:R-:W-:Y:S02]  /*db30*/  LOP3.LUT R175, R168, 0x380, RZ, 0xc0, !PT ;  /* 0x00000380a8af7812 */ /* 0x000fe400078ec0ff */
[----:B------:R-:W-:Y:S02]  /*db40*/  MOV R36, R36 ;  /* 0x0000002400247202 */ /* 0x000fe40000000f00 */
[----:B------:R-:W-:Y:S02]  /*db50*/  LOP3.LUT R102, R102, R201, RZ, 0x3c, !PT ;  /* 0x000000c966667212 */ /* 0x000fe400078e3cff */
[----:B0-----:R-:W-:-:S02]  /*db60*/  F2FP.F16.F32.PACK_AB R4, R156, R165 ;  /* 0x000000a59c04723e */ /* 0x001fc400000000ff */
[----:B------:R-:W-:Y:S02]  /*db70*/  F2FP.F16.F32.PACK_AB R5, R43, R42 ;  /* 0x0000002a2b05723e */ /* 0x000fe400000000ff */
[----:B------:R-:W-:Y:S02]  /*db80*/  F2FP.F16.F32.PACK_AB R6, R12, R158 ;  /* 0x0000009e0c06723e */ /* 0x000fe400000000ff */
[----:B------:R-:W-:Y:S02]  /*db90*/  F2FP.F16.F32.PACK_AB R7, R47, R46 ;  /* 0x0000002e2f07723e */ /* 0x000fe400000000ff */
[----:B------:R-:W-:Y:S02]  /*dba0*/  F2FP.F16.F32.PACK_AB R12, R49, R154 ;  /* 0x0000009a310c723e */ /* 0x000fe400000000ff */
[----:B------:R-:W-:Y:S01]  /*dbb0*/  SHF.R.U64 R118, R118, 0x3, RZ ;  /* 0x0000000376767819 */ /* 0x000fe200000012ff */
[----:B------:R0:W-:Y:S01]  /*dbc0*/  STSM.16.M88.4 [R32], R4 ;  /* 0x0000000420007844 */ /* 0x0001e20000000200 */
[----:B------:R-:W-:-:S02]  /*dbd0*/  MOV R40, R40 ;  /* 0x0000002800287202 */ /* 0x000fc40000000f00 */
[----:B------:R-:W-:Y:S01]  /*dbe0*/  MOV R44, R44 ;  /* 0x0000002c002c7202 */ /* 0x000fe20000000f00 */
[----:B------:R1:W-:Y:S01]  /*dbf0*/  STSM.16.M88.4 [R36], R12 ;  /* 0x0000000c24007844 */ /* 0x0003e20000000200 */
[----:B------:R-:W-:Y:S02]  /*dc00*/  LOP3.LUT R110, R110, R205, RZ, 0x3c, !PT ;  /* 0x000000cd6e6e7212 */ /* 0x000fe400078e3cff */
[----:B------:R-:W-:Y:S01]  /*dc10*/  MOV R94, R94 ;  /* 0x0000005e005e7202 */ /* 0x000fe20000000f00 */
[----:B------:R-:W-:Y:S01]  /*dc20*/  STSM.16.M88.4 [R40], R56 ;  /* 0x0000003828007844 */ /* 0x000fe20000000200 */
[----:B------:R-:W-:Y:S02]  /*dc30*/  F2FP.F16.F32.PACK_AB R81, R83, R82 ;  /* 0x000000525351723e */ /* 0x000fe400000000ff */
[----:B------:R-:W-:Y:S01]  /*dc40*/  F2FP.F16.F32.PACK_AB R88, R89, R88 ;  /* 0x000000585958723e */ /* 0x000fe200000000ff */
[----:B------:R-:W-:Y:S01]  /*dc50*/  STSM.16.M88.4 [R44], R64 ;  /* 0x000000402c007844 */ /* 0x000fe20000000200 */
[----:B------:R-:W-:-:S02]  /*dc60*/  LOP3.LUT R114, R114, R207, RZ, 0x3c, !PT ;  /* 0x000000cf72727212 */ /* 0x000fc400078e3cff */
[----:B------:R-:W-:Y:S01]  /*dc70*/  SHF.R.U64 R175, R175, 0x3, RZ ;  /* 0x00000003afaf7819 */ /* 0x000fe200000012ff */
[----:B------:R-:W-:Y:S01]  /*dc80*/  STSM.16.M88.4 [R94], R72 ;  /* 0x000000485e007844 */ /* 0x000fe20000000200 */
[----:B------:R-:W-:Y:S01]  /*dc90*/  MOV R28, R98 ;  /* 0x00000062001c7202 */ /* 0x000fe20000000f00 */
[----:B0-----:R-:W-:Y:S01]  /*dca0*/  IMAD.U32 R4, RZ, RZ, UR4 ;  /* 0x00000004ff047e24 */ /* 0x001fe2000f8e00ff */
[----:B------:R-:W-:Y:S01]  /*dcb0*/  F2FP.F16.F32.PACK_AB R82, R85, R84 ;  /* 0x000000545552723e */ /* 0x000fe200000000ff */
[----:B------:R-:W-:Y:S01]  /*dcc0*/  IMAD.U32 R5, RZ, RZ, UR6 ;  /* 0x00000006ff057e24 */ /* 0x000fe2000f8e00ff */
[----:B------:R-:W-:Y:S01]  /*dcd0*/  F2FP.F16.F32.PACK_AB R83, R87, R86 ;  /* 0x000000565753723e */ /* 0x000fe200000000ff */
[----:B------:R-:W-:Y:S01]  /*dce0*/  ULDC.64 UR6, c[0x0][0xce0] ;  /* 0x0003380000067ab9 */ /* 0x000fe20000000a00 */
[----:B------:R-:W-:Y:S02]  /*dcf0*/  F2FP.F16.F32.PACK_AB R89, R91, R90 ;  /* 0x0000005a5b59723e */ /* 0x000fe400000000ff */
[----:B------:R-:W-:Y:S01]  /*dd00*/  LOP3.LUT R118, R118, R209, RZ, 0x3c, !PT ;  /* 0x000000d176767212 */ /* 0x000fe200078e3cff */
[----:B------:R-:W-:Y:S01]  /*dd10*/  STSM.16.M88.4 [R28], R80 ;  /* 0x000000501c007844 */ /* 0x000fe20000000200 */
[----:B------:R-:W-:-:S02]  /*dd20*/  MOV R102, R102 ;  /* 0x0000006600667202 */ /* 0x000fc40000000f00 */
        /* <DEDUP_REMOVED lines=15> */
[----:B------:R-:W-:Y:S02]  /*de20*/  LOP3.LUT R24, R175, R168, RZ, 0x3c, !PT ;  /* 0x000000a8af187212 */ /* 0x000fe400078e3cff */
[----:B------:R-:W-:Y:S01]  /*de30*/  MOV R114, R114 ;  /* 0x0000007200727202 */ /* 0x000fe20000000f00 */
[----:B------:R-:W-:Y:S01]  /*de40*/  STSM.16.M88.4 [R110], R104 ;  /* 0x000000686e007844 */ /* 0x000fe20000000200 */
[----:B------:R-:W-:Y:S02]  /*de50*/  F2FP.F16.F32.PACK_AB R156, R113, R112 ;  /* 0x00000070719c723e */ /* 0x000fe400000000ff */
        /* <DEDUP_REMOVED lines=24> */
[----:B------:R-:W-:Y:S01]  /*dfe0*/  STSM.16.M88.4 [R126], R136 ;  /* 0x000000887e007844 */ /* 0x000fe20000000200 */
[----:B------:R-:W-:Y:S02]  /*dff0*/  F2FP.F16.F32.PACK_AB R146, R149, R148 ;  /* 0x000000949592723e */ /* 0x000fe400000000ff */
[----:B------:R-:W-:Y:S02]  /*e000*/  F2FP.F16.F32.PACK_AB R147, R151, R150 ;  /* 0x000000969793723e */ /* 0x000fe400000000ff */
[----:B------:R-:W-:-:S03]  /*e010*/  PLOP3.LUT P0, PT, PT, PT, UP0, 0x80, 0x0 ;  /* 0x000000000000781c */ /* 0x000fc60003f0f008 */
[----:B------:R0:W-:Y:S01]  /*e020*/  STSM.16.M88.4 [R24], R144 ;  /* 0x0000009018007844 */ /* 0x0001e20000000200 */
[----:B------:R-:W-:Y:S09]  /*e030*/  BAR.SYNC.DEFER_BLOCKING 0x1, 0x100 ;  /* 0x0044000000007b1d */ /* 0x000ff20000010000 */
[----:B------:R-:W2:Y:S01]  /*e040*/  @P0 LDG.E R6, desc[UR10][R4.64] ;  /* 0x0000000a04060981 */ /* 0x000ea2000c1e1900 */
[----:B------:R-:W-:Y:S01]  /*e050*/  UISETP.NE.U32.AND UP1, UPT, UR6, URZ, UPT ;  /* 0x0000003f0600728c */ /* 0x000fe2000bf25070 */
[----:B------:R-:W3:Y:S01]  /*e060*/  LDC R76, c[0x0][0xb88] ;  /* 0x0002e200ff4c7b82 */ /* 0x000ee20000000800 */
[----:B------:R-:W-:-:S02]  /*e070*/  IMAD R7, R194, 0x40, R23 ;  /* 0x00000040c2077824 */ /* 0x000fc400078e0217 */
[----:B------:R-:W-:Y:S02]  /*e080*/  UISETP.NE.AND.EX UP1, UPT, UR7, URZ, UPT, UP1 ;  /* 0x0000003f0700728c */ /* 0x000fe4000bf25310 */
[----:B------:R-:W-:-:S04]  /*e090*/  IMAD.WIDE R20, R7, 0x2, R20 ;  /* 0x0000000207147825 */ /* 0x000fc800078e0214 */
[----:B------:R-:W-:Y:S02]  /*e0a0*/  PLOP3.LUT P6, PT, PT, PT, UP1, 0x80, 0x0 ;  /* 0x000000000000781c */ /* 0x000fe40003fcf018 */
[C---:B------:R-:W-:Y:S02]  /*e0b0*/  IADD3 R9, P2, R20.reuse, 0x1000, RZ ;  /* 0x0000100014097810 */ /* 0x040fe40007f5e0ff */
[C---:B------:R-:W-:Y:S01]  /*e0c0*/  IADD3 R25, P1, R20.reuse, 0x2000, RZ ;  /* 0x0000200014197810 */ /* 0x040fe20007f3e0ff */
[----:B------:R-:W-:Y:S01]  /*e0d0*/  @UP1 UIADD3 UR6, UP2, UR8, UR6, URZ ;  /* 0x0000000608061290 */ /* 0x000fe2000ff5e03f */
[----:B------:R-:W-:Y:S02]  /*e0e0*/  P2R R10, PR, RZ, 0x4 ;  /* 0x00000004ff0a7803 */ /* 0x000fe40000000000 */
[C---:B-1----:R-:W-:Y:S01]  /*e0f0*/  IADD3 R13, P2, R20.reuse, 0x3000, RZ ;  /* 0x00003000140d7810 */ /* 0x042fe20007f5e0ff */
[----:B------:R-:W-:Y:S01]  /*e100*/  @UP1 UIADD3.X UR7, UR9, UR7, URZ, UP2, !UPT ;  /* 0x0000000709071290 */ /* 0x000fe200097fe43f */
[C---:B------:R-:W-:Y:S01]  /*e110*/  IADD3 R33, P3, R20.reuse, 0x4000, RZ ;  /* 0x0000400014217810 */ /* 0x040fe20007f7e0ff */
[----:B------:R-:W-:Y:S01]  /*e120*/  IMAD.U32 R14, RZ, RZ, UR6 ;  /* 0x00000006ff0e7e24 */ /* 0x000fe2000f8e00ff */
[----:B------:R-:W-:-:S02]  /*e130*/  IADD3 R29, P4, R20, 0x5000, RZ ;  /* 0x00005000141d7810 */ /* 0x000fc40007f9e0ff */
[----:B------:R-:W-:Y:S01]  /*e140*/  IADD3 R41, P5, R20, 0x6000, RZ ;  /* 0x0000600014297810 */ /* 0x000fe20007fbe0ff */
[----:B------:R-:W-:Y:S01]  /*e150*/  IMAD.U32 R15, RZ, RZ, UR7 ;  /* 0x00000007ff0f7e24 */ /* 0x000fe2000f8e00ff */
[----:B------:R-:W-:Y:S02]  /*e160*/  LOP3.LUT R8, R9, 0x380, RZ, 0xc0, !PT ;  /* 0x0000038009087812 */ /* 0x000fe400078ec0ff */
[----:B0-----:R-:W-:Y:S02]  /*e170*/  LOP3.LUT R24, R25, 0x380, RZ, 0xc0, !PT ;  /* 0x0000038019187812 */ /* 0x001fe400078ec0ff */
[----:B------:R-:W-:Y:S01]  /*e180*/  LOP3.LUT R12, R13, 0x380, RZ, 0xc0, !PT ;  /* 0x000003800d0c7812 */ /* 0x000fe200078ec0ff */
[----:B------:R-:W-:Y:S01]  /*e190*/  UMOV UR4, URZ ;  /* 0x0000003f00047c82 */ /* 0x000fe20008000000 */
[----:B------:R-:W-:Y:S01]  /*e1a0*/  LOP3.LUT R32, R33, 0x380, RZ, 0xc0, !PT ;  /* 0x0000038021207812 */ /* 0x000fe200078ec0ff */
[----:B---3--:R0:W5:Y:S01]  /*e1b0*/  @P6 LDG.E R76, desc[UR10][R14.64] ;  /* 0x0000000a0e4c6981 */ /* 0x008162000c1e1900 */
        /* <DEDUP_REMOVED lines=14> */
[----:B--2---:R-:W-:Y:S01]  /*e2a0*/  @P0 R2UR UR4, R6 ;  /* 0x00000000060402ca */ /* 0x004fe200000e0000 */
[----:B0-----:R-:W-:-:S14]  /*e2b0*/  @P6 BRA `(.L_x_6696) ;  /* 0x0000000000146947 */ /* 0x001fdc0003800000 */
[----:B------:R-:W-:Y:S05]  /*e2c0*/  @!P0 BRA `(.L_x_6696) ;  /* 0x0000000000108947 */ /* 0x000fea0003800000 */
[----:B------:R-:W-:Y:S02]  /*e2d0*/  ULDC.64 UR6, c[0x0][0x208] ;  /* 0x0000820000067ab9 */ /* 0x000fe40000000a00 */
[----:B------:R-:W2:Y:S04]  /*e2e0*/  LDG.E R7, desc[UR6][R4.64] ;  /* 0x0000000604077981 */ /* 0x000ea8000c1e1900 */
[----:B-----5:R-:W2:Y:S02]  /*e2f0*/  LDG.E R76, desc[UR6][R4.64+0x4] ;  /* 0x00000406044c7981 */ /* 0x020ea4000c1e1900 */
[----:B--2---:R-:W-:-:S07]  /*e300*/  IADD3 R76, -R7, R76, RZ ;  /* 0x0000004c074c7210 */ /* 0x004fce0007ffe1ff */
.L_x_6696:
        /* <DEDUP_REMOVED lines=23> */
[--C-:B------:R-:W-:Y:S01]  /*e480*/  IMAD.X R37, RZ, RZ, R21.reuse, P0 ;  /* 0x000000ffff257224 */ /* 0x100fe200000e0615 */
[----:B0-----:R-:W-:Y:S02]  /*e490*/  ISETP.NE.AND P6, PT, R4, RZ, PT ;  /* 0x000000ff0400720c */ /* 0x001fe40003fc5270 */
[----:B------:R-:W-:Y:S01]  /*e4a0*/  LOP3.LUT R44, R44, R45, RZ, 0x3c, !PT ;  /* 0x0000002d2c2c7212 */ /* 0x000fe200078e3cff */
[----:B------:R-:W-:Y:S01]  /*e4b0*/  IMAD.X R45, RZ, RZ, R21, P1 ;  /* 0x000000ffff2d7224 */ /* 0x000fe200008e0615 */
[----:B------:R-:W-:Y:S02]  /*e4c0*/  IADD3.X R41, RZ, R21, RZ, P5, !PT ;  /* 0x00000015ff297210 */ /* 0x000fe40002ffe4ff */
[----:B------:R-:W-:-:S02]  /*e4d0*/  IADD3 R57, P2, R20, 0xa000, RZ ;  /* 0x0000a00014397810 */ /* 0x000fc40007f5e0ff */
[C---:B------:R-:W-:Y:S02]  /*e4e0*/  IADD3 R49, P3, R20.reuse, 0xb000, RZ ;  /* 0x0000b00014317810 */ /* 0x040fe40007f7e0ff */
[C---:B------:R-:W-:Y:S02]  /*e4f0*/  IADD3 R65, P4, R20.reuse, 0xc000, RZ ;  /* 0x0000c00014417810 */ /* 0x040fe40007f9e0ff */
[C---:B------:R-:W-:Y:S02]  /*e500*/  IADD3 R61, P5, R20.reuse, 0xd000, RZ ;  /* 0x0000d000143d7810 */ /* 0x040fe40007fbe0ff */
[C---:B------:R-:W-:Y:S02]  /*e510*/  IADD3 R73, P0, R20.reuse, 0xe000, RZ ;  /* 0x0000e00014497810 */ /* 0x040fe40007f1e0ff */
[----:B------:R-:W-:Y:S02]  /*e520*/  IADD3 R5, P1, R20, 0xf000, RZ ;  /* 0x0000f00014057810 */ /* 0x000fe40007f3e0ff */
[----:B------:R-:W-:-:S02]  /*e530*/  LOP3.LUT R56, R57, 0x380, RZ, 0xc0, !PT ;  /* 0x0000038039387812 */ /* 0x000fc400078ec0ff */
[----:B------:R-:W-:Y:S01]  /*e540*/  LOP3.LUT R48, R49, 0x380, RZ, 0xc0, !PT ;  /* 0x0000038031307812 */ /* 0x000fe200078ec0ff */
[----:B------:R-:W-:Y:S01]  /*e550*/  IMAD.X R69, RZ, RZ, R21, P1 ;  /* 0x000000ffff457224 */ /* 0x000fe200008e0615 */
        /* <DEDUP_REMOVED lines=11> */
[----:B------:R-:W-:Y:S02]  /*e610*/  SHF.R.U64 R4, R4, 0x3, RZ ;  /* 0x0000000304047819 */ /* 0x000fe400000012ff */
[----:B------:R-:W-:Y:S01]  /*e620*/  LOP3.LUT R56, R56, R57, RZ, 0x3c, !PT ;  /* 0x0000003938387212 */ /* 0x000fe200078e3cff */
[--C-:B------:R-:W-:Y:S01]  /*e630*/  IMAD.X R57, RZ, RZ, R21.reuse, P2 ;  /* 0x000000ffff397224 */ /* 0x100fe200010e0615 */
        /* <DEDUP_REMOVED lines=20> */
[----:B------:R-:W-:Y:S01]  /*e780*/  ULDC.64 UR14, c[0x0][0x208] ;  /* 0x00008200000e7ab9 */ /* 0x000fe20000000a00 */
        /* <DEDUP_REMOVED lines=17> */
.L_x_6697:
[C---:B0-----:R-:W-:Y:S01]  /*e8a0*/  VIADD R3, R23.reuse, 0x40 ;  /* 0x0000004017037836 */ /* 0x041fe20000000000 */
[----:B------:R-:W-:Y:S01]  /*e8b0*/  ULDC UR10, c[0x0][0xb8c] ;  /* 0x0002e300000a7ab9 */ /* 0x000fe20000000800 */
[C---:B------:R-:W-:Y:S01]  /*e8c0*/  VIADD R82, R23.reuse, 0x80 ;  /* 0x0000008017527836 */ /* 0x040fe20000000000 */
[----:B------:R-:W-:Y:S01]  /*e8d0*/  ULDC.64 UR6, c[0x0][0x208] ;  /* 0x0000820000067ab9 */ /* 0x000fe20000000a00 */
[----:B------:R-:W-:Y:S01]  /*e8e0*/  VIADD R83, R23, 0xc0 ;  /* 0x000000c017537836 */ /* 0x000fe20000000000 */
[----:B------:R-:W-:Y:S01]  /*e8f0*/  ISETP.GE.AND P1, PT, R3, UR10, PT ;  /* 0x0000000a03007c0c */ /* 0x000fe2000bf26270 */
[----:B------:R0:W5:Y:S01]  /*e900*/  LD.E.128 R4, desc[UR6][R20.64] ;  /* 0x0000000614047980 */ /* 0x000162000c101d00 */
[C---:B------:R-:W-:Y:S01]  /*e910*/  ISETP.GE.AND P0, PT, R23.reuse, UR10, PT ;  /* 0x0000000a17007c0c */ /* 0x040fe2000bf06270 */
[----:B------:R-:W-:Y:S01]  /*e920*/  ULDC.64 UR14, c[0x0][0xba0] ;  /* 0x0002e800000e7ab9 */ /* 0x000fe20000000a00 */
[----:B------:R-:W-:Y:S01]  /*e930*/  SEL R19, RZ, 0xffffffff, P1 ;  /* 0xffffffffff137807 */ /* 0x000fe20000800000 */
[----:B------:R-:W-:Y:S01]  /*e940*/  VIADD R86, R23, 0x140 ;  /* 0x0000014017567836 */ /* 0x000fe20000000000 */
[----:B------:R-:W-:Y:S01]  /*e950*/  SEL R0, RZ, 0x1, P0 ;  /* 0x00000001ff007807 */ /* 0x000fe20000000000 */
[----:B------:R-:W5:Y:S02]  /*e960*/  LD.E.128 R8, desc[UR6][R8.64] ;  /* 0x0000000608087980 */ /* 0x000f64000c101d00 */
[----:B------:R-:W-:Y:S01]  /*e970*/  IMAD.SHL.U32 R19, R19, 0x2, RZ ;  /* 0x0000000213137824 */ /* 0x000fe200078e00ff */
[----:B------:R-:W-:Y:S01]  /*e980*/  ISETP.GE.AND P0, PT, R82, UR10, PT ;  /* 0x0000000a52007c0c */ /* 0x000fe2000bf06270 */
[----:B------:R-:W5:Y:S01]  /*e990*/  LD.E.128 R24, desc[UR6][R24.64] ;  /* 0x0000000618187980 */ /* 0x000f62000c101d00 */
[----:B------:R-:W-:-:S02]  /*e9a0*/  ISETP.GE.AND P1, PT, R83, UR10, PT ;  /* 0x0000000a53007c0c */ /* 0x000fc4000bf26270 */
[----:B------:R-:W-:Y:S01]  /*e9b0*/  LOP3.LUT R0, R19, 0x2, R0, 0xe2, !PT ;  /* 0x0000000213007812 */ /* 0x000fe200078ee200 */
[----:B------:R-:W5:Y:S01]  /*e9c0*/  LD.E.128 R12, desc[UR6][R12.64] ;  /* 0x000000060c0c7980 */ /* 0x000f62000c101d00 */
[----:B------:R-:W-:Y:S02]  /*e9d0*/  SEL R19, RZ, 0x4, P0 ;  /* 0x00000004ff137807 */ /* 0x000fe40000000000 */
[----:B0-----:R-:W-:Y:S01]  /*e9e0*/  SEL R20, RZ, 0x8, P1 ;  /* 0x00000008ff147807 */ /* 0x001fe20000800000 */
[----:B------:R-:W5:Y:S01]  /*e9f0*/  LD.E.128 R32, desc[UR6][R32.64] ;  /* 0x0000000620207980 */ /* 0x000f62000c101d00 */
[----:B------:R-:W-:-:S03]  /*ea00*/  IADD3 R84, R23, 0x100, RZ ;  /* 0x0000010017547810 */ /* 0x000fc60007ffe0ff */
[----:B------:R-:W5:Y:S01]  /*ea10*/  LD.E.128 R28, desc[UR6][R28.64] ;  /* 0x000000061c1c7980 */ /* 0x000f62000c101d00 */
[----:B------:R-:W-:-:S03]  /*ea20*/  LOP3.LUT R0, R20, R0, R19, 0xfe, !PT ;  /* 0x0000000014007212 */ /* 0x000fc600078efe13 */
[----:B------:R-:W5:Y:S01]  /*ea30*/  LD.E.128 R40, desc[UR6][R40.64] ;  /* 0x0000000628287980 */ /* 0x000f62000c101d00 */
[----:B------:R-:W-:-:S03]  /*ea40*/  SHF.R.S32.HI R21, RZ, 0x1f, R23 ;  /* 0x0000001fff157819 */ /* 0x000fc60000011417 */
[----:B------:R-:W5:Y:S01]  /*ea50*/  LD.E.128 R36, desc[UR6][R36.64] ;  /* 0x0000000624247980 */ /* 0x000f62000c101d00 */
[----:B------:R-:W-:-:S03]  /*ea60*/  IMAD.U32 R19, RZ, RZ, UR14 ;  /* 0x0000000eff137e24 */ /* 0x000fc6000f8e00ff */
        /* <DEDUP_REMOVED lines=10> */
[----:B------:R-:W-:Y:S01]  /*eb10*/  ISETP.GE.AND P0, PT, R84, UR10, PT ;  /* 0x0000000a54007c0c */ /* 0x000fe2000bf06270 */
[----:B------:R-:W-:Y:S01]  /*eb20*/  VIADD R78, R23, 0x180 ;  /* 0x00000180174e7836 */ /* 0x000fe20000000000 */
[----:B------:R-:W-:Y:S01]  /*eb30*/  ISETP.GE.AND P1, PT, R86, UR10, PT ;  /* 0x0000000a56007c0c */ /* 0x000fe2000bf26270 */
[----:B------:R-:W-:Y:S01]  /*eb40*/  @!PT LDS RZ, [RZ] ;  /* 0x00000000fffff984 */ /* 0x000fe20000000800 */
[----:B------:R-:W-:Y:S01]  /*eb50*/  @!PT LDS RZ, [RZ] ;  /* 0x00000000fffff984 */ /* 0x000fe20000000800 */
[----:B------:R-:W-:Y:S01]  /*eb60*/  @!PT LDS RZ, [RZ] ;  /* 0x00000000fffff984 */ /* 0x000fe20000000800 */
[----:B------:R-:W-:Y:S01]  /*eb70*/  @!PT LDS RZ, [RZ] ;  /* 0x00000000fffff984 */ /* 0x000fe20000000800 */
[----:B------:R0:W-:Y:S06]  /*eb80*/  MEMBAR.ALL.CTA ;  /* 0x0000000000007992 */ /* 0x0001ec0000008000 */
[----:B0-----:R-:W0:Y:S01]  /*eb90*/  FENCE.VIEW.ASYNC.S ;  /* 0x00000000000073c6 */ /* 0x001e220000000000 */
[----:B------:R-:W-:-:S02]  /*eba0*/  UIMAD UR6, UR4, UR15, UR6 ;  /* 0x0000000f040672a4 */ /* 0x000fc4000f8e0206 */
[----:B------:R-:W-:Y:S01]  /*ebb0*/  IMAD.WIDE.U32 R20, R19, UR4, R20 ;  /* 0x0000000413147c25 */ /* 0x000fe2000f8e0014 */
[----:B------:R-:W-:Y:S01]  /*ebc0*/  ULDC.64 UR8, c[0x0][0xbe0] ;  /* 0x0002f80000087ab9 */ /* 0x000fe20000000a00 */
[----:B------:R-:W-:Y:S01]  /*ebd0*/  SEL R19, RZ, 0x10, P0 ;  /* 0x00000010ff137807 */ /* 0x000fe20000000000 */
[----:B------:R-:W-:Y:S01]  /*ebe0*/  UIMAD UR4, UR12, UR8, URZ ;  /* 0x000000080c0472a4 */ /* 0x000fe2000f8e023f */
[----:B------:R-:W-:Y:S01]  /*ebf0*/  SEL R77, RZ, 0x20, P1 ;  /* 0x00000020ff4d7807 */ /* 0x000fe20000800000 */
[----:B------:R-:W-:Y:S01]  /*ec00*/  VIADD R21, R21, UR6 ;  /* 0x0000000615157c36 */ /* 0x000fe20008000000 */
[----:B------:R-:W-:Y:S01]  /*ec10*/  MOV R79, UR8 ;  /* 0x00000008004f7c02 */ /* 0x000fe20008000f00 */
[----:B------:R-:W-:Y:S01]  /*ec20*/  UIMAD UR4, UR40, UR9, UR4 ;  /* 0x00000009280472a4 */ /* 0x000fe2000f8e0204 */
[----:B------:R-:W-:Y:S01]  /*ec30*/  ISETP.GE.AND P0, PT, R78, UR10, PT ;  /* 0x0000000a4e007c0c */ /* 0x000fe2000bf06270 */
[----:B------:R-:W-:Y:S01]  /*ec40*/  ULDC.64 UR6, c[0x0][0xbe8] ;  /* 0x0002fa0000067ab9 */ /* 0x000fe20000000a00 */
[----:B------:R-:W-:Y:S01]  /*ec50*/  LOP3.LUT R19, R77, R0, R19, 0xfe, !PT ;  /* 0x000000004d137212 */ /* 0x000fe200078efe13 */
[----:B-----5:R-:W-:Y:S01]  /*ec60*/  IMAD R77, R193, -0x40, R76 ;  /* 0xffffffc0c14d7824 */ /* 0x020fe200078e024c */
[----:B------:R-:W-:Y:S01]  /*ec70*/  SEL R0, RZ, 0x40, P0 ;  /* 0x00000040ff007807 */ /* 0x000fe20000000000 */
[----:B------:R-:W-:Y:S01]  /*ec80*/  IMAD.WIDE.U32 R20, R79, UR40, R20 ;  /* 0x000000284f147c25 */ /* 0x000fe2000f8e0014 */
[----:B------:R-:W-:Y:S01]  /*ec90*/  SHF.R.S32.HI R195, RZ, 0x1f, R194 ;  /* 0x0000001fffc37819 */ /* 0x000fe200000114c2 */
[----:B------:R-:W-:Y:S01]  /*eca0*/  BSSY B1, `(.L_x_6698) ;  /* 0x000002f000017945 */ /* 0x000fe20003800000 */
[----:B------:R-:W-:Y:S01]  /*ecb0*/  LOP3.LUT R19, R19, R0, RZ, 0xfc, !PT ;  /* 0x0000000013137212 */ /* 0x000fe200078efcff */
[----:B------:R-:W-:Y:S01]  /*ecc0*/  VIADD R78, R23, 0x1c0 ;  /* 0x000001c0174e7836 */ /* 0x000fe20000000000 */
[----:B------:R-:W-:Y:S01]  /*ecd0*/  ISETP.GE.AND P2, PT, R194, R77, PT ;  /* 0x0000004dc200720c */ /* 0x000fe20003f46270 */
[----:B------:R-:W-:Y:S01]  /*ece0*/  VIADD R21, R21, UR4 ;  /* 0x0000000415157c36 */ /* 0x000fe20008000000 */
[----:B------:R-:W-:Y:S01]  /*ecf0*/  UIMAD UR4, UR39, UR6, URZ ;  /* 0x00000006270472a4 */ /* 0x000fe2000f8e023f */
[----:B------:R-:W-:Y:S01]  /*ed00*/  VIADD R0, R17, 0x38820 ;  /* 0x0003882011007836 */ /* 0x000fe20000000000 */
[----:B------:R-:W-:Y:S01]  /*ed10*/  ISETP.GE.AND P1, PT, R78, UR10, PT ;  /* 0x0000000a4e007c0c */ /* 0x000fe2000bf26270 */
[----:B------:R-:W-:Y:S01]  /*ed20*/  IMAD.U32 R79, RZ, RZ, UR6 ;  /* 0x00000006ff4f7e24 */ /* 0x000fe2000f8e00ff */
[----:B------:R-:W-:Y:S01]  /*ed30*/  UIMAD UR4, UR38, UR7, UR4 ;  /* 0x00000007260472a4 */ /* 0x000fe2000f8e0204 */
[----:B------:R-:W-:Y:S01]  /*ed40*/  VIADD R76, R194, 0x20 ;  /* 0x00000020c24c7836 */ /* 0x000fe20000000000 */
[----:B------:R-:W-:Y:S01]  /*ed50*/  PRMT R0, RZ, 0x654, R0 ;  /* 0x00000654ff007816 */ /* 0x000fe20000000000 */
[----:B------:R-:W-:-:S03]  /*ed60*/  IMAD.WIDE.U32 R78, R79, UR38, R20 ;  /* 0x000000264f4e7c25 */ /* 0x000fc6000f8e0014 */
[----:B0-----:R0:W-:Y:S01]  /*ed70*/  SYNCS.ARRIVE.TRANS64.RED.A1T0 RZ, [R0+URZ], RZ ;  /* 0x000000ff00ff79a7 */ /* 0x0011e2000810043f */
[----:B------:R-:W-:Y:S01]  /*ed80*/  ISETP.GE.AND P0, PT, R76, R77, PT ;  /* 0x0000004d4c00720c */ /* 0x000fe20003f06270 */
[----:B------:R-:W-:Y:S01]  /*ed90*/  IMAD.WIDE R76, R193, 0x40, R194 ;  /* 0x00000040c14c7825 */ /* 0x000fe200078e02c2 */
[----:B------:R-:W-:Y:S02]  /*eda0*/  IADD3 R85, R79, UR4, RZ ;  /* 0x000000044f557c10 */ /* 0x000fe4000fffe0ff */
[----:B0-----:R-:W-:-:S04]  /*edb0*/  SEL R0, RZ, 0x80, P1 ;  /* 0x00000080ff007807 */ /* 0x001fc80000800000 */
        /* <DEDUP_REMOVED lines=29> */
.L_x_6699:
[----:B------:R-:W-:Y:S05]  /*ef90*/  BSYNC B1 ;  /* 0x0000000000017941 */ /* 0x000fea0003800000 */
.L_x_6698:
[----:B------:R-:W-:Y:S05]  /*efa0*/  @P0 BRA `(.L_x_6700) ;  /* 0x0000000c004c0947 */ /* 0x000fea0003800000 */
[----:B0-----:R-:W-:Y:S01]  /*efb0*/  IADD3 R7, P0, R76, 0x20, RZ ;  /* 0x000000204c077810 */ /* 0x001fe20007f1e0ff */
[----:B------:R-:W-:Y:S01]  /*efc0*/  ULDC.64 UR6, c[0x0][0xbd8] ;  /* 0x0002f60000067ab9 */ /* 0x000fe20000000a00 */
[----:B------:R-:W-:Y:S01]  /*efd0*/  MOV R5, R85 ;  /* 0x0000005500057202 */ /* 0x000fe20000000f00 */
[----:B------:R-:W-:Y:S01]  /*efe0*/  IMAD.MOV.U32 R4, RZ, RZ, R78 ;  /* 0x000000ffff047224 */ /* 0x000fe200078e004e */
[----:B------:R-:W-:Y:S01]  /*eff0*/  ISETP.GE.AND P4, PT, R3, UR10, PT ;  /* 0x0000000a03007c0c */ /* 0x000fe2000bf86270 */
[----:B------:R-:W-:Y:S01]  /*f000*/  IMAD.X R76, RZ, RZ, R77, P0 ;  /* 0x000000ffff4c7224 */ /* 0x000fe200000e064d */
[----:B------:R-:W-:Y:S01]  /*f010*/  ISETP.GE.AND P0, PT, R86, UR10, PT ;  /* 0x0000000a56007c0c */ /* 0x000fe2000bf06270 */
[----:B------:R-:W-:Y:S01]  /*f020*/  IMAD.WIDE.U32 R4, R7, UR6, R4 ;  /* 0x0000000607047c25 */ /* 0x000fe2000f8e0004 */
[----:B------:R-:W-:Y:S01]  /*f030*/  ULDC.64 UR8, c[0x0][0x208] ;  /* 0x0000820000087ab9 */ /* 0x000fe20000000a00 */
[----:B------:R-:W-:Y:S02]  /*f040*/  ISETP.GE.AND P3, PT, R82, UR10, PT ;  /* 0x0000000a52007c0c */ /* 0x000fe4000bf66270 */
[----:B------:R-:W-:Y:S01]  /*f050*/  IMAD R76, R76, UR6, RZ ;  /* 0x000000064c4c7c24 */ /* 0x000fe2000f8e02ff */
[----:B------:R-:W-:-:S02]  /*f060*/  ISETP.GE.AND P5, PT, R23, UR10, PT ;  /* 0x0000000a17007c0c */ /* 0x000fc4000bfa6270 */
[----:B------:R-:W-:Y:S01]  /*f070*/  ISETP.GE.AND P2, PT, R83, UR10, PT ;  /* 0x0000000a53007c0c */ /* 0x000fe2000bf46270 */
[----:B------:R-:W-:Y:S01]  /*f080*/  IMAD R3, R7, UR7, R76 ;  /* 0x0000000707037c24 */ /* 0x000fe2000f8e024c */
[----:B------:R-:W-:Y:S01]  /*f090*/  ULDC.64 UR6, c[0x0][0xb80] ;  /* 0x0002e00000067ab9 */ /* 0x000fe20000000a00 */
[----:B------:R-:W-:Y:S02]  /*f0a0*/  ISETP.GE.AND P1, PT, R84, UR10, PT ;  /* 0x0000000a54007c0c */ /* 0x000fe4000bf26270 */
[----:B------:R-:W-:Y:S01]  /*f0b0*/  IMAD.IADD R3, R5, 0x1, R3 ;  /* 0x0000000105037824 */ /* 0x000fe200078e0203 */
[----:B------:R-:W-:-:S04]  /*f0c0*/  LEA R6, P6, R4, UR6, 0x1 ;  /* 0x0000000604067c11 */ /* 0x000fc8000f8c08ff */
        /* <DEDUP_REMOVED lines=14> */
.L_x_6695:
        /* <DEDUP_REMOVED lines=9> */
[----:B------:R-:W-:Y:S01]  /*f240*/  IMAD.U32 R4, RZ, RZ, UR4 ;  /* 0x00000004ff047e24 */ /* 0x000fe2000f8e00ff */
        /* <DEDUP_REMOVED lines=15> */
[C---:B------:R-:W-:Y:S01]  /*f340*/  VIADD R13, R23.reuse, 0x80 ;  /* 0x00000080170d7836 */ /* 0x040fe20000000000 */
[----:B------:R-:W-:Y:S01]  /*f350*/  ISETP.GE.AND P3, PT, R12, UR10, PT ;  /* 0x0000000a0c007c0c */ /* 0x000fe2000bf66270 */
[C---:B------:R-:W-:Y:S01]  /*f360*/  VIADD R14, R23.reuse, 0xc0 ;  /* 0x000000c0170e7836 */ /* 0x040fe20000000000 */
[C---:B------:R-:W-:Y:S01]  /*f370*/  ISETP.GE.AND P0, PT, R23.reuse, UR10, PT ;  /* 0x0000000a17007c0c */ /* 0x040fe2000bf06270 */
[----:B------:R-:W-:Y:S01]  /*f380*/  VIADD R10, R23, 0x180 ;  /* 0x00000180170a7836 */ /* 0x000fe20000000000 */
[----:B------:R-:W-:Y:S02]  /*f390*/  SEL R9, RZ, 0xffffffff, P3 ;  /* 0xffffffffff097807 */ /* 0x000fe40001800000 */
[----:B------:R-:W-:Y:S02]  /*f3a0*/  SEL R8, RZ, 0x1, P0 ;  /* 0x00000001ff087807 */ /* 0x000fe40000000000 */
[----:B------:R-:W-:Y:S01]  /*f3b0*/  ISETP.GE.AND P4, PT, R13, UR10, PT ;  /* 0x0000000a0d007c0c */ /* 0x000fe2000bf86270 */
[----:B------:R-:W-:Y:S01]  /*f3c0*/  IMAD.SHL.U32 R9, R9, 0x2, RZ ;  /* 0x0000000209097824 */ /* 0x000fe200078e00ff */
[----:B------:R-:W-:-:S02]  /*f3d0*/  ISETP.GE.AND P5, PT, R14, UR10, PT ;  /* 0x0000000a0e007c0c */ /* 0x000fc4000bfa6270 */
[----:B0-----:R-:W-:Y:S02]  /*f3e0*/  SEL R7, RZ, 0x4, P4 ;  /* 0x00000004ff077807 */ /* 0x001fe40002000000 */
[----:B------:R-:W-:Y:S02]  /*f3f0*/  LOP3.LUT R8, R9, 0x2, R8, 0xe2, !PT ;  /* 0x0000000209087812 */ /* 0x000fe400078ee208 */
[----:B------:R-:W-:Y:S02]  /*f400*/  SEL R6, RZ, 0x8, P5 ;  /* 0x00000008ff067807 */ /* 0x000fe40002800000 */
[----:B------:R-:W-:Y:S02]  /*f410*/  ISETP.GE.AND P0, PT, R10, UR10, PT ;  /* 0x0000000a0a007c0c */ /* 0x000fe4000bf06270 */
[----:B------:R-:W-:Y:S02]  /*f420*/  ISETP.GT.AND P3, PT, R198, 0x3f, PT ;  /* 0x0000003fc600780c */ /* 0x000fe40003f64270 */
[----:B------:R-:W-:Y:S01]  /*f430*/  LOP3.LUT R9, R6, R8, R7, 0xfe, !PT ;  /* 0x0000000806097212 */ /* 0x000fe200078efe07 */
[----:B------:R-:W-:Y:S10]  /*f440*/  @P2 BRA `(.L_x_6701) ;  /* 0x0000000000142947 */ /* 0x000ff40003800000 */
[----:B------:R-:W-:Y:S05]  /*f450*/  @!P1 BRA `(.L_x_6701) ;  /* 0x0000000000109947 */ /* 0x000fea0003800000 */
[----:B------:R-:W-:Y:S02]  /*f460*/  ULDC.64 UR6, c[0x0][0x208] ;  /* 0x0000820000067ab9 */ /* 0x000fe40000000a00 */
[----:B------:R-:W2:Y:S04]  /*f470*/  LDG.E R7, desc[UR6][R4.64] ;  /* 0x0000000604077981 */ /* 0x000ea8000c1e1900 */
[----:B-----5:R-:W2:Y:S02]  /*f480*/  LDG.E R0, desc[UR6][R4.64+0x4] ;  /* 0x0000040604007981 */ /* 0x020ea4000c1e1900 */
[----:B--2---:R-:W-:-:S07]  /*f490*/  IADD3 R0, -R7, R0, RZ ;  /* 0x0000000007007210 */ /* 0x004fce0007ffe1ff */
.L_x_6701:
[----:B------:R-:W-:Y:S01]  /*f4a0*/  USHF.R.S32.HI UR7, URZ, 0x1f, UR40 ;  /* 0x0000001f3f077899 */ /* 0x000fe20008011428 */
[----:B------:R-:W-:Y:S01]  /*f4b0*/  BSSY B1, `(.L_x_6702) ;  /* 0x0000021000017945 */ /* 0x000fe20003800000 */
[----:B------:R-:W-:Y:S01]  /*f4c0*/  USEL UR38, UR38, URZ, !UP0 ;  /* 0x0000003f26267287 */ /* 0x000fe2000c000000 */
[C---:B------:R-:W-:Y:S01]  /*f4d0*/  VIADD R19, R23.reuse, 0x100 ;  /* 0x0000010017137836 */ /* 0x040fe20000000000 */
[----:B------:R-:W-:Y:S01]  /*f4e0*/  USEL UR39, UR39, URZ, !UP0 ;  /* 0x0000003f27277287 */ /* 0x000fe2000c000000 */
[----:B------:R-:W-:Y:S01]  /*f4f0*/  VIADD R24, R23, 0x140 ;  /* 0x0000014017187836 */ /* 0x000fe20000000000 */
[----:B------:R-:W-:Y:S02]  /*f500*/  SHF.R.S32.HI R10, RZ, 0x1f, R23 ;  /* 0x0000001fff0a7819 */ /* 0x000fe40000011417 */
[----:B-----5:R-:W-:Y:S01]  /*f510*/  SHF.R.S32.HI R8, RZ, 0x1f, R3 ;  /* 0x0000001fff087819 */ /* 0x020fe20000011403 */
[----:B------:R-:W-:Y:S07]  /*f520*/  @P3 BRA `(.L_x_6703) ;  /* 0x0000000000643947 */ /* 0x000fee0003800000 */
        /* <DEDUP_REMOVED lines=25> */
.L_x_6703:
[----:B------:R-:W-:Y:S05]  /*f6c0*/  BSYNC B1 ;  /* 0x0000000000017941 */ /* 0x000fea0003800000 */
.L_x_6702:
[----:B------:R-:W-:Y:S01]  /*f6d0*/  ULDC.64 UR8, c[0x0][0xba0] ;  /* 0x0002e80000087ab9 */ /* 0x000fe20000000a00 */
[----:B------:R-:W-:Y:S01]  /*f6e0*/  IMAD.MOV.U32 R4, RZ, RZ, R23 ;  /* 0x000000ffff047224 */ /* 0x000fe200078e0017 */
[----:B------:R-:W-:Y:S01]  /*f6f0*/  ISETP.GE.AND P1, PT, R19, UR10, PT ;  /* 0x0000000a13007c0c */ /* 0x000fe2000bf26270 */
[----:B0-----:R-:W-:Y:S01]  /*f700*/  IMAD.MOV.U32 R5, RZ, RZ, R10 ;  /* 0x000000ffff057224 */ /* 0x001fe200078e000a */
[----:B------:R-:W-:Y:S01]  /*f710*/  ISETP.GE.AND P2, PT, R24, UR10, PT ;  /* 0x0000000a18007c0c */ /* 0x000fe2000bf46270 */
[----:B------:R-:W-:Y:S01]  /*f720*/  IMAD R6, R8, UR8, RZ ;  /* 0x0000000808067c24 */ /* 0x000fe2000f8e02ff */
[----:B------:R-:W-:Y:S01]  /*f730*/  IADD3 R8, R23, 0x1c0, RZ ;  /* 0x000001c017087810 */ /* 0x000fe20007ffe0ff */
[C---:B------:R-:W-:Y:S01]  /*f740*/  IMAD.WIDE.U32 R4, R3.reuse, UR8, R4 ;  /* 0x0000000803047c25 */ /* 0x040fe2000f8e0004 */
[----:B------:R-:W-:Y:S01]  /*f750*/  SEL R7, RZ, 0x20, P2 ;  /* 0x00000020ff077807 */ /* 0x000fe20001000000 */
[----:B------:R-:W-:Y:S01]  /*f760*/  BSSY B1, `(.L_x_6704) ;  /* 0x0000039000017945 */ /* 0x000fe20003800000 */
[----:B------:R-:W-:Y:S01]  /*f770*/  ISETP.GE.AND P2, PT, R8, UR10, PT ;  /* 0x0000000a08007c0c */ /* 0x000fe2000bf46270 */
[----:B------:R-:W-:Y:S01]  /*f780*/  IMAD R3, R3, UR9, R6 ;  /* 0x0000000903037c24 */ /* 0x000fe2000f8e0206 */
[----:B------:R-:W-:Y:S01]  /*f790*/  ULDC.64 UR8, c[0x0][0xbe0] ;  /* 0x0002f80000087ab9 */ /* 0x000fe20000000a00 */
[----:B------:R-:W-:Y:S01]  /*f7a0*/  SEL R6, RZ, 0x10, P1 ;  /* 0x00000010ff067807 */ /* 0x000fe20000800000 */
[----:B------:R-:W-:Y:S01]  /*f7b0*/  UIMAD UR4, UR7, UR8, URZ ;  /* 0x00000008070472a4 */ /* 0x000fe2000f8e023f */
[----:B------:R-:W-:Y:S01]  /*f7c0*/  IMAD.IADD R5, R5, 0x1, R3 ;  /* 0x0000000105057824 */ /* 0x000fe200078e0203 */
[----:B------:R-:W-:Y:S01]  /*f7d0*/  MOV R8, R194 ;  /* 0x000000c200087202 */ /* 0x000fe20000000f00 */
[----:B------:R-:W-:Y:S01]  /*f7e0*/  IMAD.U32 R3, RZ, RZ, UR8 ;  /* 0x00000008ff037e24 */ /* 0x000fe2000f8e00ff */
[----:B------:R-:W-:Y:S01]  /*f7f0*/  UIMAD UR4, UR40, UR9, UR4 ;  /* 0x00000009280472a4 */ /* 0x000fe2000f8e0204 */
[----:B------:R-:W-:Y:S01]  /*f800*/  LOP3.LUT R7, R7, R9, R6, 0xfe, !PT ;  /* 0x0000000907077212 */ /* 0x000fe200078efe06 */
[----:B------:R-:W-:Y:S01]  /*f810*/  ULDC.64 UR6, c[0x0][0xbe8] ;  /* 0x0002fa0000067ab9 */ /* 0x000fe20000000a00 */
[----:B------:R-:W-:Y:S01]  /*f820*/  IMAD.WIDE.U32 R4, R3, UR40, R4 ;  /* 0x0000002803047c25 */ /* 0x000fe2000f8e0004 */
[----:B------:R-:W-:-:S02]  /*f830*/  SEL R6, RZ, 0x40, P0 ;  /* 0x00000040ff067807 */ /* 0x000fc40000000000 */
[----:B------:R-:W-:Y:S01]  /*f840*/  SHF.R.S32.HI R9, RZ, 0x1f, R194 ;  /* 0x0000001fff097819 */ /* 0x000fe200000114c2 */
[----:B------:R-:W-:Y:S01]  /*f850*/  IMAD R3, R193, -0x40, R0 ;  /* 0xffffffc0c1037824 */ /* 0x000fe200078e0200 */
[----:B------:R-:W-:Y:S01]  /*f860*/  LOP3.LUT R15, R7, R6, RZ, 0xfc, !PT ;  /* 0x00000006070f7212 */ /* 0x000fe200078efcff */
[----:B------:R-:W-:Y:S01]  /*f870*/  VIADD R5, R5, UR4 ;  /* 0x0000000405057c36 */ /* 0x000fe20008000000 */
[----:B------:R-:W-:Y:S02]  /*f880*/  UIMAD UR4, UR39, UR6, URZ ;  /* 0x00000006270472a4 */ /* 0x000fe4000f8e023f */
[----:B------:R-:W-:Y:S01]  /*f890*/  IMAD.U32 R7, RZ, RZ, UR6 ;  /* 0x00000006ff077e24 */ /* 0x000fe2000f8e00ff */
[C---:B------:R-:W-:Y:S01]  /*f8a0*/  ISETP.GE.AND P1, PT, R194.reuse, R3, PT ;  /* 0x00000003c200720c */ /* 0x040fe20003f26270 */
[----:B------:R-:W-:Y:S01]  /*f8b0*/  VIADD R0, R194, 0x20 ;  /* 0x00000020c2007836 */ /* 0x000fe20000000000 */
[----:B------:R-:W-:Y:S02]  /*f8c0*/  UIMAD UR4, UR38, UR7, UR4 ;  /* 0x00000007260472a4 */ /* 0x000fe4000f8e0204 */
[----:B------:R-:W-:-:S02]  /*f8d0*/  IMAD.WIDE.U32 R6, R7, UR38, R4 ;  /* 0x0000002607067c25 */ /* 0x000fc4000f8e0004 */
[----:B------:R-:W-:Y:S02]  /*f8e0*/  ISETP.GE.AND P0, PT, R0, R3, PT ;  /* 0x000000030000720c */ /* 0x000fe40003f06270 */
[----:B------:R-:W-:Y:S01]  /*f8f0*/  IMAD.WIDE R8, R193, 0x40, R8 ;  /* 0x00000040c1087825 */ /* 0x000fe200078e0208 */
[----:B------:R-:W-:-:S03]  /*f900*/  SEL R0, RZ, 0x80, P2 ;  /* 0x00000080ff007807 */ /* 0x000fc60001000000 */
[----:B------:R-:W-:Y:S01]  /*f910*/  VIADD R11, R7, UR4 ;  /* 0x00000004070b7c36 */ /* 0x000fe20008000000 */
        /* <DEDUP_REMOVED lines=29> */
.L_x_6705:
[----:B------:R-:W-:Y:S05]  /*faf0*/  BSYNC B1 ;  /* 0x0000000000017941 */ /* 0x000fea0003800000 */
.L_x_6704:
[----:B------:R-:W-:Y:S05]  /*fb00*/  @P0 BRA `(.L_x_6700) ;  /* 0x0000000000740947 */ /* 0x000fea0003800000 */
[----:B------:R-:W-:Y:S01]  /*fb10*/  IADD3 R3, P0, R8, 0x20, RZ ;  /* 0x0000002008037810 */ /* 0x000fe20007f1e0ff */
[----:B------:R-:W-:Y:S01]  /*fb20*/  ULDC.64 UR6, c[0x0][0xbd8] ;  /* 0x0002f60000067ab9 */ /* 0x000fe20000000a00 */
[----:B------:R-:W-:Y:S01]  /*fb30*/  MOV R4, R6 ;  /* 0x0000000600047202 */ /* 0x000fe20000000f00 */
        /* <DEDUP_REMOVED lines=11> */
[----:B------:R-:W-:Y:S01]  /*fbf0*/  ULDC.64 UR6, c[0x0][0xb80] ;  /* 0x0002e00000067ab9 */ /* 0x000fe20000000a00 */
[----:B------:R-:W-:Y:S02]  /*fc00*/  LOP3.LUT P4, RZ, R15, 0x40, RZ, 0xc0, !PT ;  /* 0x000000400fff7812 */ /* 0x000fe4000788c0ff */
[----:B------:R-:W-:Y:S01]  /*fc10*/  IMAD.IADD R3, R5, 0x1, R3 ;  /* 0x0000000105037824 */ /* 0x000fe200078e0203 */
[----:B------:R-:W-:-:S04]  /*fc20*/  LEA R6, P3, R4, UR6, 0x1 ;  /* 0x0000000604067c11 */ /* 0x000fc8000f8608ff */
        /* <DEDUP_REMOVED lines=11> */
.L_x_6700:
[----:B------:R-:W-:Y:S05]  /*fce0*/  BSYNC B0 ;  /* 0x0000000000007941 */ /* 0x000fea0003800000 */
.L_x_6694:
[----:B------:R-:W-:Y:S02]  /*fcf0*/  ULDC UR4, c[0x0][0xd14] ;  /* 0x0003450000047ab9 */ /* 0x000fe40000000800 */
[----:B------:R-:W-:-:S13]  /*fd00*/  ISETP.GE.AND P0, PT, R187, UR4, PT ;  /* 0x00000004bb007c0c */ /* 0x000fda000bf06270 */
[----:B------:R-:W-:Y:S05]  /*fd10*/  @!P0 BRA `(.L_x_6706) ;  /* 0xffffff1000a08947 */ /* 0x000fea000383ffff */
[----:B------:R-:W-:Y:S05]  /*fd20*/  EXIT ;  /* 0x000000000000794d */ /* 0x000fea0003800000 */
.L_x_6654:
        /* <DEDUP_REMOVED lines=62> */
.L_x_6711:
[----:B------:R-:W-:Y:S02]  /*10110*/  VIADD R6, R6, 0x1f ;  /* 0x0000001f06067836 */ /* 0x000fe40000000000 */
        /* <DEDUP_REMOVED lines=15> */
.L_x_6710:
[----:B------:R-:W-:Y:S05]  /*10210*/  BSYNC B0 ;  /* 0x0000000000007941 */ /* 0x000fea0003800000 */
.L_x_6709:
        /* <DEDUP_REMOVED lines=25> */
.L_x_6707:
[----:B------:R-:W-:Y:S01]  /*103b0*/  IADD3 R7, -R2, R5, RZ ;  /* 0x0000000502077210 */ /* 0x000fe20007ffe1ff */
[----:B------:R-:W-:-:S04]  /*103c0*/  ULDC.64 UR8, c[0x0][0x208] ;  /* 0x0000820000087ab9 */ /* 0x000fc80000000a00 */
        /* <DEDUP_REMOVED lines=19> */
.L_x_6712:
        /* <DEDUP_REMOVED lines=30> */
[----:B-1----:R-:W-:-:S06]  /*106e0*/  IADD3 R2, R10, 0xffffffe, RZ ;  /* 0x0ffffffe0a027810 */ /* 0x002fcc0007ffe0ff */
[----:B------:R1:W2:Y:S02]  /*106f0*/  F2I.FTZ.U32.TRUNC.NTZ R3, R2 ;  /* 0x0000000200037305 */ /* 0x0002a4000021f000 */
[----:B-1----:R-:W-:Y:S02]  /*10700*/  IMAD.MOV.U32 R2, RZ, RZ, RZ ;  /* 0x000000ffff027224 */ /* 0x002fe400078e00ff */
        /* <DEDUP_REMOVED lines=23> */
.L_x_6708:
[----:B------:R-:W-:Y:S01]  /*10880*/  MOV R17, RZ ;  /* 0x000000ff00117202 */ /* 0x000fe20000000f00 */
[----:B------:R-:W-:Y:S02]  /*10890*/  IMAD.U32 R16, RZ, RZ, UR6 ;  /* 0x00000006ff107e24 */ /* 0x000fe4000f8e00ff */
[----:B------:R-:W-:-:S07]  /*108a0*/  IMAD.MOV.U32 R18, RZ, RZ, RZ ;  /* 0x000000ffff127224 */ /* 0x000fce00078e00ff */
.L_x_6713:
        /* <DEDUP_REMOVED lines=16> */
[----:B------:R-:W-:Y:S01]  /*109b0*/  ULDC UR4, c[0x0][0xc] ;  /* 0x0000030000047ab9 */ /* 0x000fe20000000800 */
[----:B------:R-:W-:Y:S01]  /*109c0*/  IMAD.MOV.U32 R2, RZ, RZ, 0x1 ;  /* 0x00000001ff027424 */ /* 0x000fe200078e00ff */
[----:B-1----:R-:W-:Y:S01]  /*109d0*/  MOV R0, UR4 ;  /* 0x0000000400007c02 */ /* 0x002fe20008000f00 */
[----:B------:R-:W-:Y:S01]  /*109e0*/  UMOV UR4, URZ ;  /* 0x0000003f00047c82 */ /* 0x000fe20008000000 */
[----:B------:R-:W-:Y:S02]  /*109f0*/  ULDC.64 UR54, c[0x0][0x198] ;  /* 0x0000660000367ab9 */ /* 0x000fe40000000a00 */
[----:B------:R-:W-:Y:S04]  /*10a00*/  STL [R1+0x4], R2 ;  /* 0x0000040201007387 */ /* 0x000fe80000100800 */
[----:B------:R-:W-:Y:S04]  /*10a10*/  STL [R1], RZ ;  /* 0x000000ff01007387 */ /* 0x000fe80000100800 */
[----:B------:R1:W-:Y:S02]  /*10a20*/  STL [R1+0x28], R0 ;  /* 0x0000280001007387 */ /* 0x0003e40000100800 */
[----:B-1----:R-:W-:-:S05]  /*10a30*/  IMAD.U32 R0, RZ, RZ, UR4 ;  /* 0x00000004ff007e24 */ /* 0x002fca000f8e00ff */
[----:B------:R1:W-:Y:S02]  /*10a40*/  STL [R1+0x24], R0 ;  /* 0x0000240001007387 */ /* 0x0003e40000100800 */
.L_x_6780:
        /* <DEDUP_REMOVED lines=47> */
[----:B-1----:R-:W-:Y:S01]  /*10d40*/  MOV R6, UR4 ;  /* 0x0000000400067c02 */ /* 0x002fe20008000f00 */
[----:B------:R-:W-:Y:S06]  /*10d50*/  @P1 BRA `(.L_x_6715) ;  /* 0x0000000000141947 */ /* 0x000fec0003800000 */
[----:B------:R-:W-:Y:S05]  /*10d60*/  @!P2 BRA `(.L_x_6715) ;  /* 0x000000000010a947 */ /* 0x000fea0003800000 */
[----:B------:R-:W-:Y:S02]  /*10d70*/  ULDC.64 UR4, c[0x0][0x208] ;  /* 0x0000820000047ab9 */ /* 0x000fe40000000a00 */
[----:B-----5:R-:W2:Y:S04]  /*10d80*/  LDG.E R8, desc[UR4][R2.64] ;  /* 0x0000000402087981 */ /* 0x020ea8000c1e1900 */
[----:B------:R-:W2:Y:S02]  /*10d90*/  LDG.E R2, desc[UR4][R2.64+0x4] ;  /* 0x0000040402027981 */ /* 0x000ea4000c1e1900 */
[----:B--2---:R-:W-:-:S07]  /*10da0*/  IMAD.IADD R8, R2, 0x1, -R8 ;  /* 0x0000000102087824 */ /* 0x004fce00078e0a08 */
.L_x_6715:
        /* <DEDUP_REMOVED lines=14> */
.L_x_6716:
[----:B------:R-:W-:Y:S05]  /*10e90*/  @!P0 BRA `(.L_x_6717) ;  /* 0x0000000000108947 */ /* 0x000fea0003800000 */
[----:B------:R-:W-:Y:S02]  /*10ea0*/  ULDC.64 UR4, c[0x0][0x208] ;  /* 0x0000820000047ab9 */ /* 0x000fe40000000a00 */
[----:B------:R-:W2:Y:S04]  /*10eb0*/  LDG.E R6, desc[UR4][R4.64] ;  /* 0x0000000404067981 */ /* 0x000ea8000c1e1900 */
[----:B------:R-:W2:Y:S02]  /*10ec0*/  LDG.E R3, desc[UR4][R4.64+0x4] ;  /* 0x0000040404037981 */ /* 0x000ea4000c1e1900 */
[----:B--2---:R-:W-:-:S07]  /*10ed0*/  IMAD.IADD R6, R3, 0x1, -R6 ;  /* 0x0000000103067824 */ /* 0x004fce00078e0a06 */
.L_x_6717:
[----:B-1---5:R-:W-:Y:S01]  /*10ee0*/  IMAD.IADD R3, R6, 0x1, -R0 ;  /* 0x0000000106037824 */ /* 0x022fe200078e0a00 */
[----:B------:R-:W-:Y:S01]  /*10ef0*/  LEA R0, R17, 0x7f, 0x6 ;  /* 0x0000007f11007811 */ /* 0x000fe200078e30ff */
[----:B------:R-:W-:Y:S03]  /*10f00*/  BSSY B6, `(.L_x_6718) ;  /* 0x0000349000067945 */ /* 0x000fe60003800000 */
[C---:B------:R-:W-:Y:S02]  /*10f10*/  IADD3 R8, R3.reuse, R0, -R8 ;  /* 0x0000000003087210 */ /* 0x040fe40007ffe808 */
[----:B------:R-:W-:-:S04]  /*10f20*/  IADD3 R3, R3, 0x3f, RZ ;  /* 0x0000003f03037810 */ /* 0x000fc80007ffe0ff */
[----:B------:R-:W-:-:S04]  /*10f30*/  SHF.R.S32.HI R0, RZ, 0x1f, R3 ;  /* 0x0000001fff007819 */ /* 0x000fc80000011403 */
[----:B------:R-:W-:Y:S02]  /*10f40*/  LEA.HI R0, R0, R3, RZ, 0x6 ;  /* 0x0000000300007211 */ /* 0x000fe400078f30ff */
[----:B------:R-:W-:Y:S02]  /*10f50*/  SHF.R.S32.HI R3, RZ, 0x1f, R8 ;  /* 0x0000001fff037819 */ /* 0x000fe40000011408 */
[----:B------:R-:W-:Y:S02]  /*10f60*/  SHF.R.S32.HI R0, RZ, 0x6, R0 ;  /* 0x00000006ff007819 */ /* 0x000fe40000011400 */
[----:B------:R-:W-:-:S04]  /*10f70*/  LEA.HI R3, R3, R8, RZ, 0x6 ;  /* 0x0000000803037211 */ /* 0x000fc800078f30ff */
        /* <DEDUP_REMOVED lines=9> */
[----:B------:R-:W2:Y:S01]  /*11010*/  LDL R2, [R1+0x28] ;  /* 0x0000280001027983 */ /* 0x000ea20000100800 */
[----:B------:R-:W-:Y:S01]  /*11020*/  VOTEU.ANY UR4, UPT, PT ;  /* 0x0000000000047886 */ /* 0x000fe200038e0100 */
[----:B------:R-:W-:Y:S01]  /*11030*/  ULDC.64 UR6, c[0x0][0x208] ;  /* 0x0000820000067ab9 */ /* 0x000fe20000000a00 */
[----:B------:R-:W1:Y:S01]  /*11040*/  FLO.U32 R0, UR4 ;  /* 0x0000000400007d00 */ /* 0x000e6200080e0000 */
[----:B------:R-:W1:Y:S07]  /*11050*/  S2R R7, SR_LANEID ;  /* 0x0000000000077919 */ /* 0x000e6e0000000000 */
[----:B------:R-:W3:Y:S01]  /*11060*/  POPC R5, UR4 ;  /* 0x0000000400057d09 */ /* 0x000ee20008000000 */
[----:B-1----:R-:W-:-:S02]  /*11070*/  ISETP.EQ.U32.AND P0, PT, R0, R7, PT ;  /* 0x000000070000720c */ /* 0x002fc40003f02070 */
[----:B--2---:R-:W-:Y:S02]  /*11080*/  R2UR UR5, R2 ;  /* 0x00000000020572ca */ /* 0x004fe400000e0000 */
[----:B------:R-:W3:Y:S09]  /*11090*/  LDC.64 R2, c[0x0][0xd38] ;  /* 0x00034e00ff027b82 */ /* 0x000ef20000000a00 */
[----:B---3--:R-:W2:Y:S01]  /*110a0*/  @P0 ATOMG.E.ADD.STRONG.GPU PT, R3, desc[UR6][R2.64], R5 ;  /* 0x00000005020309a8 */ /* 0x008ea200081ee1c6 */
[----:B------:R-:W1:Y:S02]  /*110b0*/  S2R R4, SR_LTMASK ;  /* 0x0000000000047919 */ /* 0x000e640000003900 */
[----:B-1----:R-:W-:-:S04]  /*110c0*/  LOP3.LUT R4, R4, UR4, RZ, 0xc0, !PT ;  /* 0x0000000404047c12 */ /* 0x002fc8000f8ec0ff */
[----:B------:R-:W1:Y:S01]  /*110d0*/  POPC R7, R4 ;  /* 0x0000000400077309 */ /* 0x000e620000000000 */
[----:B--2---:R-:W1:Y:S02]  /*110e0*/  SHFL.IDX PT, R0, R3, R0, 0x1f ;  /* 0x00001f0003007589 */ /* 0x004e6400000e0000 */
[----:B-1----:R-:W-:Y:S01]  /*110f0*/  IADD3 R16, R0, UR5, R7 ;  /* 0x0000000500107c10 */ /* 0x002fe2000fffe007 */
[----:B------:R-:W-:Y:S06]  /*11100*/  BRA `(.L_x_6720) ;  /* 0x0000003000a07947 */ /* 0x000fec0003800000 */
.L_x_6719:
        /* <DEDUP_REMOVED lines=23> */
.L_x_6721:
        /* <DEDUP_REMOVED lines=11> */
[----:B------:R-:W-:Y:S01]  /*11330*/  MOV R8, 0x70 ;  /* 0x0000007000087802 */ /* 0x000fe20000000f00 */
[----:B------:R-:W-:Y:S02]  /*11340*/  IMAD.U32 R6, RZ, RZ, UR8 ;  /* 0x00000008ff067e24 */ /* 0x000fe4000f8e00ff */
[----:B------:R-:W-:-:S02]  /*11350*/  IMAD.U32 R7, RZ, RZ, UR9 ;  /* 0x00000009ff077e24 */ /* 0x000fc4000f8e00ff */
[----:B------:R-:W-:Y:S02]  /*11360*/  IMAD.U32 R10, RZ, RZ, UR4 ;  /* 0x00000004ff0a7e24 */ /* 0x000fe4000f8e00ff */
[----:B------:R-:W-:Y:S02]  /*11370*/  IMAD.U32 R11, RZ, RZ, UR5 ;  /* 0x00000005ff0b7e24 */ /* 0x000fe4000f8e00ff */
[----:B------:R-:W-:Y:S02]  /*11380*/  IMAD.MOV.U32 R12, RZ, RZ, 0x1 ;  /* 0x00000001ff0c7424 */ /* 0x000fe400078e00ff */
[----:B01----:R-:W-:-:S07]  /*11390*/  IMAD.MOV.U32 R13, RZ, RZ, RZ ;  /* 0x000000ffff0d7224 */ /* 0x003fce00078e00ff */
[----:B------:R-:W-:-:S07]  /*113a0*/  LEPC R20, `(.L_x_6723) ;  /* 0x000000001014794e */ /* 0x000fce0000000000 */
[----:B--2---:R-:W-:Y:S05]  /*113b0*/  CALL.ABS.NOINC R2 ;  /* 0x0000000002007343 */ /* 0x004fea0003c00000 */
.L_x_6723:
        /* <DEDUP_REMOVED lines=16> */
.L_x_6722:
[----:B------:R-:W2:Y:S01]  /*114c0*/  LDL.LU R2, [R1+0x18] ;  /* 0x0000180001027983 */ /* 0x000ea20000300800 */
[----:B------:R-:W-:Y:S01]  /*114d0*/  ULDC.64 UR4, c[0x0][0xaf0] ;  /* 0x0002bc0000047ab9 */ /* 0x000fe20000000a00 */
[----:B------:R-:W1:Y:S02]  /*114e0*/  LDC R4, c[0x0][0x428] ;  /* 0x00010a00ff047b82 */ /* 0x000e640000000800 */
        /* <DEDUP_REMOVED lines=16> */
[----:B----4-:R-:W-:-:S06]  /*115f0*/  MOV R0, R9 ;  /* 0x0000000900007202 */ /* 0x010fcc0000000f00 */
[----:B------:R0:W5:Y:S01]  /*11600*/  @P0 LDG.E R0, desc[UR6][R2.64] ;  /* 0x0000000602000981 */ /* 0x000162000c1e1900 */
[----:B-1----:R-:W-:Y:S01]  /*11610*/  ISETP.NE.AND P0, PT, R4, 0x1, PT ;  /* 0x000000010400780c */ /* 0x002fe20003f05270 */
[----:B------:R-:W-:Y:S01]  /*11620*/  IMAD.MOV.U32 R4, RZ, RZ, R18 ;  /* 0x000000ffff047224 */ /* 0x000fe200078e0012 */
[----:B------:R-:W-:Y:S01]  /*11630*/  PLOP3.LUT P1, PT, P6, PT, PT, 0x8, 0x0 ;  /* 0x000000000000781c */ /* 0x000fe2000372e170 */
[----:B------:R-:W-:-:S10]  /*11640*/  IMAD R17, R17, 0x40, R8 ;  /* 0x0000004011117824 */ /* 0x000fd400078e0208 */
[----:B------:R-:W1:Y:S08]  /*11650*/  @P0 LDC R7, c[0x0][0x42c] ;  /* 0x00010b00ff070b82 */ /* 0x000e700000000800 */
[----:B------:R-:W2:Y:S01]  /*11660*/  @P0 LDC R5, c[0x0][0x430] ;  /* 0x00010c00ff050b82 */ /* 0x000ea20000000800 */
[----:B-1----:R-:W-:-:S05]  /*11670*/  @P0 IMAD.HI.U32 R6, R18, R7, RZ ;  /* 0x0000000712060227 */ /* 0x002fca00078e00ff */
[----:B--2---:R-:W-:Y:S02]  /*11680*/  @P0 SHF.R.U32.HI R4, RZ, R5, R6 ;  /* 0x00000005ff040219 */ /* 0x004fe40000011606 */
[----:B------:R-:W-:-:S04]  /*11690*/  ISETP.NE.U32.AND P0, PT, RZ, UR4, PT ;  /* 0x00000004ff007c0c */ /* 0x000fc8000bf05070 */
[----:B------:R-:W-:-:S04]  /*116a0*/  ISETP.NE.AND.EX P0, PT, RZ, UR5, PT, P0 ;  /* 0x00000005ff007c0c */ /* 0x000fc8000bf05300 */
[----:B0-----:R-:W-:-:S09]  /*116b0*/  SEL R6, R9, RZ, !P0 ;  /* 0x000000ff09067207 */ /* 0x001fd20004000000 */
.L_x_6724:
        /* <DEDUP_REMOVED lines=19> */
.L_x_6796:
[----:B------:R-:W-:Y:S01]  /*117f0*/  UMOV UR4, 0xffffffff ;  /* 0xffffffff00047882 */ /* 0x000fe20000000000 */
[----:B------:R-:W-:Y:S02]  /*11800*/  SHF.R.S32.HI R5, RZ, 0x1f, R0 ;  /* 0x0000001fff057819 */ /* 0x000fe40000011400 */
[----:B------:R-:W-:Y:S05]  /*11810*/  BRA.DIV UR4, `(.L_x_6726) ;  /* 0x0000003e04bc7947 */ /* 0x000fea000b800000 */
[----:B------:R-:W-:-:S13]  /*11820*/  ELECT P6, URZ, PT ;  /* 0x00000000003f782f */ /* 0x000fda00038c0000 */
.L_x_6799:
        /* <DEDUP_REMOVED lines=19> */
[----:B------:R-:W-:-:S04]  /*11960*/  LEA R10, P0, R8, R2, 0x2 ;  /* 0x00000002080a7211 */ /* 0x000fc800078010ff */
[----:B------:R-:W-:-:S05]  /*11970*/  LEA.HI.X R11, R8, R3, R9, 0x2, P0 ;  /* 0x00000003080b7211 */ /* 0x000fca00000f1409 */
[----:B------:R0:W5:Y:S04]  /*11980*/  LDG.E R9, desc[UR6][R10.64] ;  /* 0x000000060a097981 */ /* 0x000168000c1e1900 */
.L_x_6728:
        /* <DEDUP_REMOVED lines=9> */
.L_x_6800:
        /* <DEDUP_REMOVED lines=11> */
.L_x_6730:
        /* <DEDUP_REMOVED lines=22> */
.L_x_6727:
        /* <DEDUP_REMOVED lines=81> */
.L_x_6732:
[----:B------:R-:W-:Y:S05]  /*12140*/  BSYNC B0 ;  /* 0x0000000000007941 */ /* 0x000fea0003800000 */
.L_x_6731:
        /* <DEDUP_REMOVED lines=12> */
.L_x_6801:
        /* <DEDUP_REMOVED lines=13> */
.L_x_6802:
        /* <DEDUP_REMOVED lines=11> */
.L_x_6737:
        /* <DEDUP_REMOVED lines=57> */
.L_x_6735:
[----:B------:R-:W-:Y:S05]  /*12720*/  BSYNC B0 ;  /* 0x0000000000007941 */ /* 0x000fea0003800000 */
.L_x_6734:
        /* <DEDUP_REMOVED lines=44> */
.L_x_6744:
[----:B-1----:R-:W1:Y:S01]  /*129f0*/  S2R R3, SR_CgaCtaId ;  /* 0x0000000000037919 */ /* 0x002e620000008800 */
[----:B------:R-:W-:-:S04]  /*12a00*/  MOV R2, 0x400 ;  /* 0x0000040000027802 */ /* 0x000fc80000000f00 */
[----:B-1----:R-:W-:Y:S02]  /*12a10*/  LEA R2, R3, R2, 0x18 ;  /* 0x0000000203027211 */ /* 0x002fe400078ec0ff */
[----:B------:R-:W-:-:S03]  /*12a20*/  SHF.L.U32 R3, R12, 0x1f, RZ ;  /* 0x0000001f0c037819 */ /* 0x000fc600000006ff */
[----:B------:R-:W-:-:S04]  /*12a30*/  IMAD R2, R13, 0x8, R2 ;  /* 0x000000080d027824 */ /* 0x000fc800078e0202 */
[----:B------:R-:W1:Y:S02]  /*12a40*/  SYNCS.PHASECHK.TRANS64.TRYWAIT P0, [R2+URZ+0x38840], R3 ;  /* 0x03884003020075a7 */ /* 0x000e64000800017f */
[----:B-1----:R-:W-:Y:S05]  /*12a50*/  @!P0 BRA `(.L_x_6745) ;  /* 0x0000002c00948947 */ /* 0x002fea0003800000 */
.L_x_6803:
        /* <DEDUP_REMOVED lines=11> */
.L_x_6746:
[----:B--2---:R-:W2:Y:S01]  /*12b10*/  LDL R6, [R1] ;  /* 0x0000000001067983 */ /* 0x004ea20000100800 */
        /* <DEDUP_REMOVED lines=19> */
[----:B------:R-:W2:Y:S02]  /*12c50*/  SYNCS.PHASECHK.TRANS64.TRYWAIT P0, [R2+URZ+0x38860], R3 ;  /* 0x03886003020075a7 */ /* 0x000ea4000800017f */
[----:B0-2---:R-:W-:Y:S05]  /*12c60*/  @!P0 BRA `(.L_x_6747) ;  /* 0x0000002c00248947 */ /* 0x005fea0003800000 */
.L_x_6804:
        /* <DEDUP_REMOVED lines=8> */
.L_x_6748:
        /* <DEDUP_REMOVED lines=54> */
.L_x_6743:
[----:B------:R-:W-:Y:S05]  /*13050*/  BSYNC B2 ;  /* 0x0000000000027941 */ /* 0x000fea0003800000 */
.L_x_6742:
[----:B------:R-:W2:Y:S02]  /*13060*/  LDL.LU R2, [R1+0x14] ;  /* 0x0000140001027983 */ /* 0x000ea40000300800 */
[----:B--2---:R-:W-:-:S07]  /*13070*/  VIADD R8, R2, 0xfffffffd ;  /* 0xfffffffd02087836 */ /* 0x004fce0000000000 */
.L_x_6741:
[----:B------:R-:W-:Y:S05]  /*13080*/  BSYNC B1 ;  /* 0x0000000000017941 */ /* 0x000fea0003800000 */
.L_x_6740:
[----:B------:R-:W-:-:S13]  /*13090*/  ISETP.NE.AND P0, PT, R10, RZ, PT ;  /* 0x000000ff0a00720c */ /* 0x000fda0003f05270 */
[----:B------:R-:W-:Y:S05]  /*130a0*/  @!P0 BRA `(.L_x_6739) ;  /* 0x00000010003c8947 */ /* 0x000fea0003800000 */
.L_x_6763:
        /* <DEDUP_REMOVED lines=10> */
[----:B------:R-:W-:Y:S01]  /*13150*/  ISETP.NE.U32.AND P0, PT, RZ, UR38, PT ;  /* 0x00000026ff007c0c */ /* 0x000fe2000bf05070 */
[----:B0-----:R-:W-:-:S03]  /*13160*/  IMAD.MOV.U32 R12, RZ, RZ, R8 ;  /* 0x000000ffff0c7224 */ /* 0x001fc600078e0008 */
[----:B------:R-:W-:-:S13]  /*13170*/  ISETP.NE.AND.EX P0, PT, RZ, UR39, PT, P0 ;  /* 0x00000027ff007c0c */ /* 0x000fda000bf05300 */
[----:B------:R-:W-:Y:S05]  /*13180*/  @!P0 BRA `(.L_x_6751) ;  /* 0x0000000000488947 */ /* 0x000fea0003800000 */
[----:B------:R-:W0:Y:S01]  /*13190*/  LDC R12, c[0x0][0x41c] ;  /* 0x00010700ff0c7b82 */ /* 0x000e220000000800 */
[----:B------:R-:W-:Y:S01]  /*131a0*/  IMAD.MOV.U32 R9, RZ, RZ, R8 ;  /* 0x000000ffff097224 */ /* 0x000fe200078e0008 */
[----:B------:R-:W-:Y:S01]  /*131b0*/  ULDC.64 UR4, c[0x0][0x208] ;  /* 0x0000820000047ab9 */ /* 0x000fe20000000a00 */
[----:B------:R-:W-:-:S04]  /*131c0*/  IMAD R7, R5, UR46, RZ ;  /* 0x0000002e05077c24 */ /* 0x000fc8000f8e02ff */
[----:B------:R-:W-:Y:S01]  /*131d0*/  IMAD R6, R0, UR47, R7 ;  /* 0x0000002f00067c24 */ /* 0x000fe2000f8e0207 */
[----:B0-----:R-:W-:-:S13]  /*131e0*/  ISETP.NE.AND P0, PT, R12, 0x1, PT ;  /* 0x000000010c00780c */ /* 0x001fda0003f05270 */
        /* <DEDUP_REMOVED lines=10> */
[----:B------:R0:W5:Y:S01]  /*13290*/  LDG.E R9, desc[UR4][R6.64] ;  /* 0x0000000406097981 */ /* 0x000162000c1e1900 */
[----:B------:R-:W-:-:S07]  /*132a0*/  IMAD R12, R12, R3, R8 ;  /* 0x000000030c0c7224 */ /* 0x000fce00078e0208 */
.L_x_6751:
[----:B------:R-:W1:Y:S01]  /*132b0*/  S2R R3, SR_CgaCtaId ;  /* 0x0000000000037919 */ /* 0x000e620000008800 */
[----:B------:R-:W-:-:S04]  /*132c0*/  MOV R2, 0x400 ;  /* 0x0000040000027802 */ /* 0x000fc80000000f00 */
[----:B-1----:R-:W-:Y:S02]  /*132d0*/  LEA R2, R3, R2, 0x18 ;  /* 0x0000000203027211 */ /* 0x002fe400078ec0ff */
[----:B------:R-:W-:-:S03]  /*132e0*/  SHF.L.U32 R3, R11, 0x1f, RZ ;  /* 0x0000001f0b037819 */ /* 0x000fc600000006ff */
[----:B------:R-:W-:-:S04]  /*132f0*/  IMAD R2, R10, 0x8, R2 ;  /* 0x000000080a027824 */ /* 0x000fc800078e0202 */
[----:B------:R-:W1:Y:S02]  /*13300*/  SYNCS.PHASECHK.TRANS64.TRYWAIT P0, [R2+URZ+0x38840], R3 ;  /* 0x03884003020075a7 */ /* 0x000e64000800017f */
[----:B-1----:R-:W-:Y:S05]  /*13310*/  @!P0 BRA `(.L_x_6752) ;  /* 0x00000024008c8947 */ /* 0x002fea0003800000 */
.L_x_6805:
[----:B0-----:R-:W0:Y:S02]  /*13320*/  S2R R6, SR_TID.X ;  /* 0x0000000000067919 */ /* 0x001e240000002100 */
[----:B0-----:R-:W-:-:S04]  /*13330*/  LOP3.LUT R6, R6, 0x7f, RZ, 0xc0, !PT ;  /* 0x0000007f06067812 */ /* 0x001fc800078ec0ff */
[----:B------:R-:W-:-:S13]  /*13340*/  ISETP.NE.AND P0, PT, R6, RZ, PT ;  /* 0x000000ff0600720c */ /* 0x000fda0003f05270 */
[----:B------:R-:W-:Y:S05]  /*13350*/  @P0 BRA `(.L_x_6753) ;  /* 0x00000000001c0947 */ /* 0x000fea0003800000 */
[----:B------:R-:W0:Y:S01]  /*13360*/  S2R R6, SR_TID.X ;  /* 0x0000000000067919 */ /* 0x000e220000002100 */
[----:B------:R-:W-:-:S04]  /*13370*/  IMAD.MOV.U32 R7, RZ, RZ, 0x2000 ;  /* 0x00002000ff077424 */ /* 0x000fc800078e00ff */
[----:B------:R2:W-:Y:S01]  /*13380*/  SYNCS.ARRIVE.TRANS64 RZ, [R2+URZ+0x38830], R7 ;  /* 0x0388300702ff79a7 */ /* 0x0005e2000800003f */
[----:B0-----:R-:W-:-:S04]  /*13390*/  LOP3.LUT R6, R6, 0x1f, RZ, 0xc0, !PT ;  /* 0x0000001f06067812 */ /* 0x001fc800078ec0ff */
[----:B------:R-:W-:-:S13]  /*133a0*/  ISETP.NE.AND P1, PT, R6, RZ, PT ;  /* 0x000000ff0600720c */ /* 0x000fda0003f25270 */
[----:B--2---:R-:W-:Y:S05]  /*133b0*/  @!P1 BRA `(.L_x_6753) ;  /* 0x0000000000049947 */ /* 0x004fea0003800000 */
[----:B------:R-:W-:Y:S01]  /*133c0*/  BPT.TRAP 0x1 ;  /* 0x000000040000795c */ /* 0x000fe20000300000 */
.L_x_6753:
[----:B------:R-:W2:Y:S01]  /*133d0*/  LDL R7, [R1+0x8] ;  /* 0x0000080001077983 */ /* 0x000ea20000100800 */
        /* <DEDUP_REMOVED lines=20> */
.L_x_6806:
        /* <DEDUP_REMOVED lines=8> */
.L_x_6755:
[----:B------:R-:W2:Y:S01]  /*135a0*/  S2R R7, SR_CgaCtaId ;  /* 0x0000000000077919 */ /* 0x000ea20000008800 */
[----:B01----:R-:W-:Y:S01]  /*135b0*/  MOV R3, 0x400 ;  /* 0x0000040000037802 */ /* 0x003fe20000000f00 */
        /* <DEDUP_REMOVED lines=51> */
.L_x_6750:
[----:B------:R-:W-:Y:S05]  /*138f0*/  BSYNC B1 ;  /* 0x0000000000017941 */ /* 0x000fea0003800000 */
.L_x_6749:
        /* <DEDUP_REMOVED lines=13> */
[----:B------:R-:W1:Y:S01]  /*139d0*/  LDC R11, c[0x0][0x41c] ;  /* 0x00010700ff0b7b82 */ /* 0x000e620000000800 */
[----:B------:R-:W-:Y:S01]  /*139e0*/  IMAD.MOV.U32 R9, RZ, RZ, R10 ;  /* 0x000000ffff097224 */ /* 0x000fe200078e000a */
        /* <DEDUP_REMOVED lines=16> */
.L_x_6758:
[----:B------:R-:W2:Y:S01]  /*13af0*/  S2R R3, SR_CgaCtaId ;  /* 0x0000000000037919 */ /* 0x000ea20000008800 */
[----:B------:R-:W-:-:S04]  /*13b00*/  MOV R2, 0x400 ;  /* 0x0000040000027802 */ /* 0x000fc80000000f00 */
[----:B--2---:R-:W-:Y:S02]  /*13b10*/  LEA R2, R3, R2, 0x18 ;  /* 0x0000000203027211 */ /* 0x004fe400078ec0ff */
[----:B------:R-:W-:-:S03]  /*13b20*/  SHF.L.U32 R3, R12, 0x1f, RZ ;  /* 0x0000001f0c037819 */ /* 0x000fc600000006ff */
[----:B------:R-:W-:-:S04]  /*13b30*/  IMAD R2, R13, 0x8, R2 ;  /* 0x000000080d027824 */ /* 0x000fc800078e0202 */
[----:B------:R-:W2:Y:S02]  /*13b40*/  SYNCS.PHASECHK.TRANS64.TRYWAIT P0, [R2+URZ+0x38840], R3 ;  /* 0x03884003020075a7 */ /* 0x000ea4000800017f */
[----:B--2---:R-:W-:Y:S05]  /*13b50*/  @!P0 BRA `(.L_x_6759) ;  /* 0x0000001c00a48947 */ /* 0x004fea0003800000 */
.L_x_6807:
        /* <DEDUP_REMOVED lines=11> */
.L_x_6760:
[----:B------:R-:W3:Y:S01]  /*13c10*/  LDL R6, [R1] ;  /* 0x0000000001067983 */ /* 0x000ee20000100800 */
        /* <DEDUP_REMOVED lines=19> */
[----:B------:R-:W1:Y:S02]  /*13d50*/  SYNCS.PHASECHK.TRANS64.TRYWAIT P1, [R2+URZ+0x38860], R3 ;  /* 0x03886003020075a7 */ /* 0x000e64000802017f */
[----:B01----:R-:W-:Y:S05]  /*13d60*/  @!P1 BRA `(.L_x_6761) ;  /* 0x0000001c00349947 */ /* 0x003fea0003800000 */
.L_x_6808:
[----:B------:R-:W-:Y:S05]  /*13d70*/  @P0 BRA `(.L_x_6762) ;  /* 0x00000000001c0947 */ /* 0x000fea0003800000 */
[----:B------:R-:W1:Y:S01]  /*13d80*/  S2R R6, SR_TID.X ;  /* 0x0000000000067919 */ /* 0x000e620000002100 */
[----:B0-2---:R-:W-:-:S04]  /*13d90*/  MOV R3, 0x10000 ;  /* 0x0001000000037802 */ /* 0x005fc80000000f00 */
[----:B------:R3:W-:Y:S01]  /*13da0*/  SYNCS.ARRIVE.TRANS64 RZ, [R2+URZ+0x38850], R3 ;  /* 0x0388500302ff79a7 */ /* 0x0007e2000800003f */
[----:B-1----:R-:W-:-:S04]  /*13db0*/  LOP3.LUT R6, R6, 0x1f, RZ, 0xc0, !PT ;  /* 0x0000001f06067812 */ /* 0x002fc800078ec0ff */
[----:B------:R-:W-:-:S13]  /*13dc0*/  ISETP.NE.AND P1, PT, R6, RZ, PT ;  /* 0x000000ff0600720c */ /* 0x000fda0003f25270 */
[----:B---3--:R-:W-:Y:S05]  /*13dd0*/  @!P1 BRA `(.L_x_6762) ;  /* 0x0000000000049947 */ /* 0x008fea0003800000 */
[----:B------:R-:W-:Y:S01]  /*13de0*/  BPT.TRAP 0x1 ;  /* 0x000000040000795c */ /* 0x000fe20000300000 */
.L_x_6762:
        /* <DEDUP_REMOVED lines=54> */
.L_x_6757:
[----:B------:R-:W-:Y:S05]  /*14150*/  BSYNC B1 ;  /* 0x0000000000017941 */ /* 0x000fea0003800000 */
.L_x_6756:
[C---:B------:R-:W-:Y:S01]  /*14160*/  ISETP.GT.AND P0, PT, R8.reuse, 0x1, PT ;  /* 0x000000010800780c */ /* 0x040fe20003f04270 */
[----:B------:R-:W-:-:S04]  /*14170*/  VIADD R2, R8, 0xfffffffe ;  /* 0xfffffffe08027836 */ /* 0x000fc80000000000 */
[----:B------:R-:W-:-:S08]  /*14180*/  IMAD.MOV.U32 R8, RZ, RZ, R2 ;  /* 0x000000ffff087224 */ /* 0x000fd000078e0002 */
[----:B------:R-:W-:Y:S05]  /*14190*/  @P0 BRA `(.L_x_6763) ;  /* 0xffffffec00c40947 */ /* 0x000fea000383ffff */
.L_x_6739:
[----:B------:R-:W-:Y:S05]  /*141a0*/  BSYNC B0 ;  /* 0x0000000000007941 */ /* 0x000fea0003800000 */
.L_x_6738:
[----:B------:R-:W2:Y:S01]  /*141b0*/  LDL.LU R3, [R1] ;  /* 0x0000000001037983 */ /* 0x000ea20000300800 */
[----:B------:R-:W-:Y:S01]  /*141c0*/  BSSY B0, `(.L_x_6764) ;  /* 0x0000019000007945 */ /* 0x000fe20003800000 */
[----:B------:R-:W1:Y:S02]  /*141d0*/  S2R R2, SR_TID.X ;  /* 0x0000000000027919 */ /* 0x000e640000002100 */
[----:B-1----:R-:W-:-:S04]  /*141e0*/  LOP3.LUT R2, R2, 0x1f, RZ, 0xc0, !PT ;  /* 0x0000001f02027812 */ /* 0x002fc800078ec0ff */
[----:B------:R-:W-:Y:S01]  /*141f0*/  ISETP.NE.AND P1, PT, R2, RZ, PT ;  /* 0x000000ff0200720c */ /* 0x000fe20003f25270 */
[----:B--2---:R-:W-:-:S05]  /*14200*/  VIADD R0, R3, 0x1 ;  /* 0x0000000103007836 */ /* 0x004fca0000000000 */
[----:B------:R-:W-:-:S04]  /*14210*/  ISETP.NE.AND P0, PT, R0, 0x2, PT ;  /* 0x000000020000780c */ /* 0x000fc80003f05270 */
[----:B------:R-:W-:Y:S02]  /*14220*/  SEL R2, R0, RZ, P0 ;  /* 0x000000ff00027207 */ /* 0x000fe40000000000 */
[----:B------:R-:W-:-:S03]  /*14230*/  SEL R0, RZ, 0x1, P0 ;  /* 0x00000001ff007807 */ /* 0x000fc60000000000 */
[----:B------:R1:W-:Y:S01]  /*14240*/  STL [R1], R2 ;  /* 0x0000000201007387 */ /* 0x0003e20000100800 */
[----:B------:R-:W-:Y:S05]  /*14250*/  @P1 BRA `(.L_x_6765) ;  /* 0x00000000003c1947 */ /* 0x000fea0003800000 */
[----:B-1----:R-:W2:Y:S01]  /*14260*/  LDL R2, [R1+0x28] ;  /* 0x0000280001027983 */ /* 0x002ea20000100800 */
        /* <DEDUP_REMOVED lines=9> */
[----:B0-----:R-:W0:Y:S02]  /*14300*/  S2R R6, SR_LTMASK ;  /* 0x0000000000067919 */ /* 0x001e240000003900 */
[----:B0-----:R-:W-:-:S04]  /*14310*/  LOP3.LUT R6, R6, UR4, RZ, 0xc0, !PT ;  /* 0x0000000406067c12 */ /* 0x001fc8000f8ec0ff */
[----:B------:R-:W0:Y:S01]  /*14320*/  POPC R7, R6 ;  /* 0x0000000600077309 */ /* 0x000e220000000000 */
[----:B--2---:R-:W0:Y:S02]  /*14330*/  SHFL.IDX PT, R4, R3, R4, 0x1f ;  /* 0x00001f0403047589 */ /* 0x004e2400000e0000 */
[----:B0-----:R-:W-:-:S07]  /*14340*/  IADD3 R16, R4, UR5, R7 ;  /* 0x0000000504107c10 */ /* 0x001fce000fffe007 */
.L_x_6765:
[----:B------:R-:W-:Y:S05]  /*14350*/  BSYNC B0 ;  /* 0x0000000000007941 */ /* 0x000fea0003800000 */
.L_x_6764:
[----:B-1----:R-:W2:Y:S02]  /*14360*/  LDL.LU R2, [R1+0x4] ;  /* 0x0000040001027983 */ /* 0x002ea40000300800 */
[----:B--2---:R-:W-:-:S05]  /*14370*/  LOP3.LUT R2, R2, R0, RZ, 0x3c, !PT ;  /* 0x0000000002027212 */ /* 0x004fca00078e3cff */
[----:B------:R1:W-:Y:S02]  /*14380*/  STL [R1+0x4], R2 ;  /* 0x0000040201007387 */ /* 0x0003e40000100800 */
.L_x_6720:
[----:B------:R-:W-:Y:S05]  /*14390*/  BSYNC B6 ;  /* 0x0000000000067941 */ /* 0x000fea0003800000 */
.L_x_6718:
[----:B------:R-:W-:-:S03]  /*143a0*/  UMOV UR4, 0xffffffff ;  /* 0xffffffff00047882 */ /* 0x000fc60000000000 */
[----:B------:R-:W-:Y:S05]  /*143b0*/  BRA.DIV UR4, `(.L_x_6766) ;  /* 0x0000001604b47947 */ /* 0x000fea000b800000 */
[----:B------:R2:W3:Y:S04]  /*143c0*/  SHFL.IDX PT, R4, R16, RZ, 0x1f ;  /* 0x00001fff10047589 */ /* 0x0004e800000e0000 */
[----:B------:R-:W4:Y:S02]  /*143d0*/  SHFL.IDX PT, R16, R16, 0x1, 0x1f ;  /* 0x00201f0010107f89 */ /* 0x000f2400000e0000 */
.L_x_6812:
[----:B------:R-:W0:Y:S01]  /*143e0*/  S2R R0, SR_TID.X ;  /* 0x0000000000007919 */ /* 0x000e220000002100 */
[----:B------:R-:W-:Y:S01]  /*143f0*/  ULDC UR4, c[0x0][0xd14] ;  /* 0x0003450000047ab9 */ /* 0x000fe20000000800 */
[----:B------:R-:W-:Y:S01]  /*14400*/  BSSY B0, `(.L_x_6767) ;  /* 0x000000c000007945 */ /* 0x000fe20003800000 */
[----:B------:R-:W-:Y:S01]  /*14410*/  IMAD.MOV.U32 R3, RZ, RZ, RZ ;  /* 0x000000ffff037224 */ /* 0x000fe200078e00ff */
[----:B0-----:R-:W-:Y:S02]  /*14420*/  LOP3.LUT R8, R0, 0x1f, RZ, 0xc0, !PT ;  /* 0x0000001f00087812 */ /* 0x001fe400078ec0ff */
[----:B------:R-:W-:Y:S02]  /*14430*/  MOV R0, UR4 ;  /* 0x0000000400007c02 */ /* 0x000fe40008000f00 */
[C---:B------:R-:W-:Y:S01]  /*14440*/  ISETP.NE.AND P0, PT, R8.reuse, 0x1f, PT ;  /* 0x0000001f0800780c */ /* 0x040fe20003f05270 */
[----:B------:R-:W-:-:S05]  /*14450*/  IMAD.IADD R5, R8, 0x1, R19 ;  /* 0x0000000108057824 */ /* 0x000fca00078e0213 */
[----:B------:R-:W-:-:S13]  /*14460*/  ISETP.GE.OR P0, PT, R5, R0, !P0 ;  /* 0x000000000500720c */ /* 0x000fda0004706670 */
[----:B------:R-:W-:Y:S05]  /*14470*/  @P0 BRA `(.L_x_6768) ;  /* 0x0000000000100947 */ /* 0x000fea0003800000 */
[----:B-1----:R-:W0:Y:S01]  /*14480*/  LDC.64 R2, c[0x0][0xd58] ;  /* 0x00035600ff027b82 */ /* 0x002e220000000a00 */
[----:B------:R-:W-:Y:S01]  /*14490*/  ULDC.64 UR4, c[0x0][0x208] ;  /* 0x0000820000047ab9 */ /* 0x000fe20000000a00 */
[----:B0-----:R-:W-:-:S06]  /*144a0*/  IMAD.WIDE R2, R5, 0x4, R2 ;  /* 0x0000000405027825 */ /* 0x001fcc00078e0202 */
[----:B------:R0:W5:Y:S02]  /*144b0*/  LDG.E R3, desc[UR4][R2.64] ;  /* 0x0000000402037981 */ /* 0x000164000c1e1900 */
.L_x_6768:
[----:B------:R-:W-:Y:S05]  /*144c0*/  BSYNC B0 ;  /* 0x0000000000007941 */ /* 0x000fea0003800000 */
.L_x_6767:
        /* <DEDUP_REMOVED lines=20> */
[----:B-1----:R-:W-:-:S04]  /*14610*/  SEL R2, R14, RZ, P0 ;  /* 0x000000ff0e027207 */ /* 0x002fc80000000000 */
[----:B------:R-:W-:-:S05]  /*14620*/  IADD3 R2, R7, R2, RZ ;  /* 0x0000000207027210 */ /* 0x000fca0007ffe0ff */
[----:B------:R0:W1:Y:S02]  /*14630*/  SHFL.IDX PT, R14, R2, 0x1f, 0x1f ;  /* 0x03e01f00020e7f89 */ /* 0x00006400000e0000 */
.L_x_6820:
[----:B------:R-:W-:Y:S02]  /*14640*/  ULDC UR4, c[0x0][0xd10] ;  /* 0x0003440000047ab9 */ /* 0x000fe40000000800 */
[----:B------:R-:W-:-:S04]  /*14650*/  IMAD.U32 R5, RZ, RZ, UR4 ;  /* 0x00000004ff057e24 */ /* 0x000fc8000f8e00ff */
[----:B-1----:R-:W-:-:S04]  /*14660*/  IMAD R7, R14, R5, RZ ;  /* 0x000000050e077224 */ /* 0x002fc800078e02ff */
[----:B--2-4-:R-:W-:-:S05]  /*14670*/  IMAD.IADD R16, R16, 0x1, R7 ;  /* 0x0000000110107824 */ /* 0x014fca00078e0207 */
[----:B---3--:R-:W-:-:S13]  /*14680*/  ISETP.GT.AND P0, PT, R16, R4, PT ;  /* 0x000000041000720c */ /* 0x008fda0003f04270 */
[----:B------:R-:W-:Y:S05]  /*14690*/  @P0 BRA `(.L_x_6770) ;  /* 0x0000000000b80947 */ /* 0x000fea0003800000 */
[----:B------:R-:W1:Y:S02]  /*146a0*/  LDC R0, c[0x0][0xd14] ;  /* 0x00034500ff007b82 */ /* 0x000e640000000800 */
.L_x_6775:
        /* <DEDUP_REMOVED lines=15> */
.L_x_6773:
[----:B------:R-:W-:Y:S05]  /*147a0*/  BSYNC B0 ;  /* 0x0000000000007941 */ /* 0x000fea0003800000 */
.L_x_6772:
[----:B------:R-:W-:-:S03]  /*147b0*/  UMOV UR4, 0xffffffff ;  /* 0xffffffff00047882 */ /* 0x000fc60000000000 */
[----:B------:R-:W-:Y:S05]  /*147c0*/  BRA.DIV UR4, `(.L_x_6774) ;  /* 0x0000001604cc7947 */ /* 0x000fea000b800000 */
[----:B-----5:R-:W1:Y:S01]  /*147d0*/  SHFL.UP PT, R14, R3, 0x1, RZ ;  /* 0x04200000030e7989 */ /* 0x020e6200000e00ff */
[C---:B------:R-:W-:Y:S02]  /*147e0*/  ISETP.NE.AND P0, PT, R7.reuse, RZ, PT ;  /* 0x000000ff0700720c */ /* 0x040fe40003f05270 */
[C---:B------:R-:W-:Y:S02]  /*147f0*/  ISETP.GE.U32.AND P1, PT, R7.reuse, 0x2, PT ;  /* 0x000000020700780c */ /* 0x040fe40003f26070 */
[----:B-1----:R-:W-:Y:S02]  /*14800*/  SEL R14, R14, RZ, P0 ;  /* 0x000000ff0e0e7207 */ /* 0x002fe40000000000 */
        /* <DEDUP_REMOVED lines=17> */
.L_x_6828:
[----:B------:R-:W-:Y:S02]  /*14920*/  ULDC UR4, c[0x0][0xd10] ;  /* 0x0003440000047ab9 */ /* 0x000fe40000000800 */
[----:B------:R-:W-:-:S04]  /*14930*/  IMAD.U32 R5, RZ, RZ, UR4 ;  /* 0x00000004ff057e24 */ /* 0x000fc8000f8e00ff */
[----:B-1----:R-:W-:-:S05]  /*14940*/  IMAD R7, R14, R5, RZ ;  /* 0x000000050e077224 */ /* 0x002fca00078e02ff */
[----:B------:R-:W-:-:S04]  /*14950*/  IADD3 R16, R7, R16, RZ ;  /* 0x0000001007107210 */ /* 0x000fc80007ffe0ff */
[----:B------:R-:W-:-:S13]  /*14960*/  ISETP.GT.AND P0, PT, R16, R4, PT ;  /* 0x000000041000720c */ /* 0x000fda0003f04270 */
[----:B------:R-:W-:Y:S05]  /*14970*/  @!P0 BRA `(.L_x_6775) ;  /* 0xfffffffc004c8947 */ /* 0x000fea000383ffff */
.L_x_6770:
        /* <DEDUP_REMOVED lines=8> */
.L_x_6832:
[----:B------:R-:W-:Y:S01]  /*14a00*/  ISETP.NE.AND P0, PT, R6, RZ, PT ;  /* 0x000000ff0600720c */ /* 0x000fe20003f05270 */
[----:B------:R-:W-:-:S12]  /*14a10*/  IMAD.MOV.U32 R8, RZ, RZ, RZ ;  /* 0x000000ffff087224 */ /* 0x000fd800078e00ff */
[----:B------:R-:W-:Y:S05]  /*14a20*/  @!P0 BRA `(.L_x_6777) ;  /* 0x0000000000108947 */ /* 0x000fea0003800000 */
[----:B------:R-:W-:Y:S01]  /*14a30*/  UMOV UR4, 0xffffffff ;  /* 0xffffffff00047882 */ /* 0x000fe20000000000 */
[----:B------:R-:W-:Y:S02]  /*14a40*/  VIADD R12, R7, 0xffffffff ;  /* 0xffffffff070c7836 */ /* 0x000fe40000000000 */
[----:B------:R-:W-:Y:S05]  /*14a50*/  BRA.DIV UR4, `(.L_x_6778) ;  /* 0x0000001a04407947 */ /* 0x000fea000b800000 */
[----:B------:R3:W4:Y:S02]  /*14a60*/  SHFL.IDX PT, R8, R2, R12, 0x1f ;  /* 0x00001f0c02087589 */ /* 0x00072400000e0000 */
.L_x_6777:
[----:B01-3--:R-:W0:Y:S01]  /*14a70*/  LDC.64 R2, c[0x0][0xd68] ;  /* 0x00035a00ff027b82 */ /* 0x00be220000000a00 */
[----:B------:R-:W-:Y:S01]  /*14a80*/  IMAD.IADD R19, R7, 0x1, R19 ;  /* 0x0000000107137824 */ /* 0x000fe200078e0213 */
[----:B------:R-:W-:-:S03]  /*14a90*/  ULDC.64 UR4, c[0x0][0x208] ;  /* 0x0000820000047ab9 */ /* 0x000fc60000000a00 */
[----:B0-----:R-:W-:-:S05]  /*14aa0*/  IMAD.WIDE R2, R19, 0x4, R2 ;  /* 0x0000000413027825 */ /* 0x001fca00078e0202 */
[----:B------:R-:W2:Y:S01]  /*14ab0*/  LDG.E R7, desc[UR4][R2.64] ;  /* 0x0000000402077981 */ /* 0x000ea2000c1e1900 */
[----:B----4-:R-:W-:Y:S02]  /*14ac0*/  IMAD R16, R8, R5, R16 ;  /* 0x0000000508107224 */ /* 0x010fe400078e0210 */
[----:B--2---:R-:W-:-:S05]  /*14ad0*/  IMAD R6, R17, R7, RZ ;  /* 0x0000000711067224 */ /* 0x004fca00078e02ff */
[----:B------:R-:W-:-:S04]  /*14ae0*/  IABS R9, R6 ;  /* 0x0000000600097213 */ /* 0x000fc80000000000 */
[----:B------:R-:W0:Y:S08]  /*14af0*/  I2F.RP R10, R9 ;  /* 0x00000009000a7306 */ /* 0x000e300000209400 */
[----:B0-----:R-:W0:Y:S02]  /*14b00*/  MUFU.RCP R10, R10 ;  /* 0x0000000a000a7308 */ /* 0x001e240000001000 */
[----:B0-----:R-:W-:-:S06]  /*14b10*/  VIADD R12, R10, 0xffffffe ;  /* 0x0ffffffe0a0c7836 */ /* 0x001fcc0000000000 */
[----:B------:R-:W0:Y:S02]  /*14b20*/  F2I.FTZ.U32.TRUNC.NTZ R3, R12 ;  /* 0x0000000c00037305 */ /* 0x000e24000021f000 */
[----:B0-----:R-:W-:-:S05]  /*14b30*/  IADD3 R2, RZ, -R3, RZ ;  /* 0x80000003ff027210 */ /* 0x001fca0007ffe0ff */
[----:B------:R-:W-:Y:S02]  /*14b40*/  IMAD R11, R2, R9, RZ ;  /* 0x00000009020b7224 */ /* 0x000fe400078e02ff */
[----:B------:R-:W-:-:S04]  /*14b50*/  IMAD.MOV.U32 R2, RZ, RZ, RZ ;  /* 0x000000ffff027224 */ /* 0x000fc800078e00ff */
[----:B------:R-:W-:-:S04]  /*14b60*/  IMAD.HI.U32 R2, R3, R11, R2 ;  /* 0x0000000b03027227 */ /* 0x000fc800078e0002 */
[----:B------:R-:W-:Y:S01]  /*14b70*/  IMAD.IADD R11, R4, 0x1, -R16 ;  /* 0x00000001040b7824 */ /* 0x000fe200078e0a10 */
[----:B------:R-:W-:-:S04]  /*14b80*/  IABS R4, R6 ;  /* 0x0000000600047213 */ /* 0x000fc80000000000 */
[----:B------:R-:W-:Y:S01]  /*14b90*/  IABS R3, R11 ;  /* 0x0000000b00037213 */ /* 0x000fe20000000000 */
[----:B------:R-:W-:-:S04]  /*14ba0*/  IMAD.MOV R4, RZ, RZ, -R4 ;  /* 0x000000ffff047224 */ /* 0x000fc800078e0a04 */
        /* <DEDUP_REMOVED lines=21> */
[----:B0-----:R-:W-:Y:S01]  /*14d00*/  VIADD R9, R8, 0xffffffe ;  /* 0x0ffffffe08097836 */ /* 0x001fe20000000000 */
[----:B------:R-:W-:-:S05]  /*14d10*/  IABS R8, R5 ;  /* 0x0000000500087213 */ /* 0x000fca0000000000 */
[----:B------:R-:W0:Y:S01]  /*14d20*/  F2I.FTZ.U32.TRUNC.NTZ R3, R9 ;  /* 0x0000000900037305 */ /* 0x000e22000021f000 */
[----:B------:R-:W-:Y:S02]  /*14d30*/  IMAD.MOV R8, RZ, RZ, -R8 ;  /* 0x000000ffff087224 */ /* 0x000fe400078e0a08 */
[----:B0-----:R-:W-:-:S04]  /*14d40*/  IMAD.MOV R2, RZ, RZ, -R3 ;  /* 0x000000ffff027224 */ /* 0x001fc800078e0a03 */
[----:B------:R-:W-:Y:S01]  /*14d50*/  IMAD R11, R2, R7, RZ ;  /* 0x00000007020b7224 */ /* 0x000fe200078e02ff */
[----:B------:R-:W-:-:S05]  /*14d60*/  MOV R2, RZ ;  /* 0x000000ff00027202 */ /* 0x000fca0000000f00 */
[----:B------:R-:W-:Y:S01]  /*14d70*/  IMAD.HI.U32 R3, R3, R11, R2 ;  /* 0x0000000b03037227 */ /* 0x000fe200078e0002 */
        /* <DEDUP_REMOVED lines=18> */
.L_x_6771:
[----:B------:R-:W-:Y:S01]  /*14ea0*/  UMOV UR4, URZ ;  /* 0x0000003f00047c82 */ /* 0x000fe20008000000 */
[----:B------:R-:W-:Y:S01]  /*14eb0*/  UMOV UR5, URZ ;  /* 0x0000003f00057c82 */ /* 0x000fe20008000000 */
[----:B------:R-:W-:Y:S01]  /*14ec0*/  ULDC UR6, c[0x0][0xd14] ;  /* 0x0003450000067ab9 */ /* 0x000fe20000000800 */
[----:B------:R-:W-:Y:S01]  /*14ed0*/  IMAD.MOV.U32 R16, RZ, RZ, R4 ;  /* 0x000000ffff107224 */ /* 0x000fe200078e0004 */
[----:B------:R-:W-:Y:S01]  /*14ee0*/  MOV R19, UR6 ;  /* 0x0000000600137c02 */ /* 0x000fe20008000f00 */
[----:B------:R-:W-:Y:S02]  /*14ef0*/  IMAD.U32 R17, RZ, RZ, UR4 ;  /* 0x00000004ff117e24 */ /* 0x000fe4000f8e00ff */
[----:B------:R-:W-:-:S07]  /*14f00*/  IMAD.U32 R18, RZ, RZ, UR5 ;  /* 0x00000005ff127e24 */ /* 0x000fce000f8e00ff */
.L_x_6779:
        /* <DEDUP_REMOVED lines=12> */
.L_x_6714:
        /* <DEDUP_REMOVED lines=13> */
.L_x_6835:
[----:B------:R-:W-:-:S03]  /*150a0*/  UMOV UR4, 0xffffffff ;  /* 0xffffffff00047882 */ /* 0x000fc60000000000 */
[----:B------:R-:W-:Y:S05]  /*150b0*/  BRA.DIV UR4, `(.L_x_6782) ;  /* 0x0000001204e47947 */ /* 0x000fea000b800000 */
[----:B--2---:R-:W2:Y:S02]  /*150c0*/  S2R R2, SR_TID.X ;  /* 0x0000000000027919 */ /* 0x004ea40000002100 */
[----:B--2---:R-:W-:-:S04]  /*150d0*/  SHF.R.U32.HI R2, RZ, 0x5, R2 ;  /* 0x00000005ff027819 */ /* 0x004fc80000011602 */
[----:B------:R-:W-:-:S05]  /*150e0*/  LOP3.LUT R2, R2, 0x3, RZ, 0xc0, !PT ;  /* 0x0000000302027812 */ /* 0x000fca00078ec0ff */
[----:B------:R2:W3:Y:S02]  /*150f0*/  SHFL.IDX PT, R14, R2, RZ, 0x1f ;  /* 0x00001fff020e7589 */ /* 0x0004e400000e0000 */
.L_x_6838:
[----:B---3--:R-:W-:Y:S01]  /*15100*/  ISETP.NE.AND P0, PT, R14, RZ, PT ;  /* 0x000000ff0e00720c */ /* 0x008fe20003f05270 */
[----:B------:R-:W-:-:S12]  /*15110*/  BSSY B0, `(.L_x_6783) ;  /* 0x0000029000007945 */ /* 0x000fd80003800000 */
[----:B------:R-:W-:Y:S05]  /*15120*/  @P0 BRA `(.L_x_6784) ;  /* 0x00000000009c0947 */ /* 0x000fea0003800000 */
[----:B------:R-:W-:-:S03]  /*15130*/  UMOV UR4, 0xffffffff ;  /* 0xffffffff00047882 */ /* 0x000fc60000000000 */
[----:B------:R-:W-:Y:S05]  /*15140*/  BRA.DIV UR4, `(.L_x_6785) ;  /* 0x0000001204f47947 */ /* 0x000fea000b800000 */
[----:B------:R-:W-:-:S13]  /*15150*/  ELECT P6, URZ, PT ;  /* 0x00000000003f782f */ /* 0x000fda00038c0000 */
.L_x_6841:
        /* <DEDUP_REMOVED lines=8> */
.L_x_6786:
        /* <DEDUP_REMOVED lines=14> */
.L_x_6842:
[----:B------:R-:W2:Y:S02]  /*152c0*/  SYNCS.PHASECHK.TRANS64.TRYWAIT P0, [R7+URZ], R2 ;  /* 0x00000002070075a7 */ /* 0x000ea4000800017f */
[----:B--2---:R-:W-:Y:S05]  /*152d0*/  @!P0 BRA `(.L_x_6788) ;  /* 0x0000001000c48947 */ /* 0x004fea0003800000 */
.L_x_6843:
[----:B------:R-:W-:Y:S05]  /*152e0*/  @!P2 BRA `(.L_x_6789) ;  /* 0x000000000004a947 */ /* 0x000fea0003800000 */
[----:B------:R-:W-:Y:S01]  /*152f0*/  BPT.TRAP 0x1 ;  /* 0x000000040000795c */ /* 0x000fe20000300000 */
.L_x_6789:
[----:B------:R-:W3:Y:S01]  /*15300*/  LDL.LU R4, [R1] ;  /* 0x0000000001047983 */ /* 0x000ee20000300800 */
[----:B------:R-:W-:-:S04]  /*15310*/  VIADD R0, R0, 0x38860 ;  /* 0x0003886000007836 */ /* 0x000fc80000000000 */
[----:B---3--:R-:W-:-:S04]  /*15320*/  IMAD R4, R4, 0x8, R0 ;  /* 0x0000000804047824 */ /* 0x008fc800078e0200 */
[----:B------:R-:W3:Y:S02]  /*15330*/  SYNCS.PHASECHK.TRANS64.TRYWAIT P0, [R4+URZ], R5 ;  /* 0x00000005040075a7 */ /* 0x000ee4000800017f */
[----:B---3--:R-:W-:Y:S05]  /*15340*/  @!P0 BRA `(.L_x_6790) ;  /* 0x0000001000bc8947 */ /* 0x008fea0003800000 */
.L_x_6844:
[----:B------:R-:W-:-:S07]  /*15350*/  IMAD R3, R3, 0x8, R0 ;  /* 0x0000000803037824 */ /* 0x000fce00078e0200 */
.L_x_6791:
[----:B----4-:R4:W0:Y:S02]  /*15360*/  SYNCS.PHASECHK.TRANS64.TRYWAIT P0, [R3+URZ], R2 ;  /* 0x00000002030075a7 */ /* 0x010824000800017f */
[----:B0-----:R-:W-:Y:S05]  /*15370*/  @!P0 NANOSLEEP.SYNCS 0x989680 ;  /* 0x009896800000895d */ /* 0x001fea0003900000 */
[----:B------:R-:W0:Y:S02]  /*15380*/  @!P0 SYNCS.PHASECHK.TRANS64 P0, [R3+URZ], R2 ;  /* 0x00000002030085a7 */ /* 0x000e24000800007f */
[----:B0-----:R-:W-:Y:S05]  /*15390*/  @!P0 BRA `(.L_x_6791) ;  /* 0xfffffffc00f08947 */ /* 0x001fea000383ffff */
.L_x_6784:
[----:B------:R-:W-:Y:S05]  /*153a0*/  BSYNC B0 ;  /* 0x0000000000007941 */ /* 0x000fea0003800000 */
.L_x_6783:
[----:B------:R-:W-:Y:S05]  /*153b0*/  EXIT ;  /* 0x000000000000794d */ /* 0x000fea0003800000 */
.L_x_6664:
[----:B0-----:R0:W1:Y:S02]  /*153c0*/  SYNCS.PHASECHK.TRANS64.TRYWAIT P1, [R17+URZ+0x38800], R4 ;  /* 0x03880004110075a7 */ /* 0x001064000802017f */
[----:B-1----:R-:W-:Y:S05]  /*153d0*/  @!P1 NANOSLEEP.SYNCS 0x989680 ;  /* 0x009896800000995d */ /* 0x002fea0003900000 */
[----:B------:R-:W1:Y:S02]  /*153e0*/  @!P1 SYNCS.PHASECHK.TRANS64 P1, [R17+URZ+0x38800], R4 ;  /* 0x03880004110095a7 */ /* 0x000e64000802007f */
[----:B-1----:R-:W-:Y:S05]  /*153f0*/  @!P1 BRA `(.L_x_6664) ;  /* 0xfffffffc00f09947 */ /* 0x002fea000383ffff */
[----:B------:R-:W-:Y:S05]  /*15400*/  BRA `(.L_x_6792) ;  /* 0xfffffedc00d47947 */ /* 0x000fea000383ffff */
.L_x_6668:
[----:B--2---:R2:W3:Y:S02]  /*15410*/  SYNCS.PHASECHK.TRANS64.TRYWAIT P1, [R5+URZ+0x38830], R8 ;  /* 0x03883008050075a7 */ /* 0x0044e4000802017f */
[----:B---3--:R-:W-:Y:S05]  /*15420*/  @!P1 NANOSLEEP.SYNCS 0x989680 ;  /* 0x009896800000995d */ /* 0x008fea0003900000 */
[----:B------:R-:W3:Y:S02]  /*15430*/  @!P1 SYNCS.PHASECHK.TRANS64 P1, [R5+URZ+0x38830], R8 ;  /* 0x03883008050095a7 */ /* 0x000ee4000802007f */
[----:B---3--:R-:W-:Y:S05]  /*15440*/  @!P1 BRA `(.L_x_6668) ;  /* 0xfffffffc00f09947 */ /* 0x008fea000383ffff */
[----:B------:R-:W-:Y:S05]  /*15450*/  BRA `(.L_x_6667) ;  /* 0xfffffedc00f47947 */ /* 0x000fea000383ffff */
.L_x_6669:
[----:B---3--:R3:W4:Y:S02]  /*15460*/  SYNCS.PHASECHK.TRANS64.TRYWAIT P1, [R17+URZ+0x38810], R4 ;  /* 0x03881004110075a7 */ /* 0x008724000802017f */
[----:B----4-:R-:W-:Y:S05]  /*15470*/  @!P1 NANOSLEEP.SYNCS 0x989680 ;  /* 0x009896800000995d */ /* 0x010fea0003900000 */
[----:B------:R-:W4:Y:S02]  /*15480*/  @!P1 SYNCS.PHASECHK.TRANS64 P1, [R17+URZ+0x38810], R4 ;  /* 0x03881004110095a7 */ /* 0x000f24000802007f */
[----:B----4-:R-:W-:Y:S05]  /*15490*/  @!P1 BRA `(.L_x_6669) ;  /* 0xfffffffc00f09947 */ /* 0x010fea000383ffff */
[----:B------:R-:W-:Y:S05]  /*154a0*/  BRA `(.L_x_6793) ;  /* 0xfffffee000807947 */ /* 0x000fea000383ffff */
.L_x_6673:
[----:B0-----:R0:W3:Y:S02]  /*154b0*/  SYNCS.PHASECHK.TRANS64.TRYWAIT P1, [R5+URZ+0x38850], R8 ;  /* 0x03885008050075a7 */ /* 0x0010e4000802017f */
[----:B---3--:R-:W-:Y:S05]  /*154c0*/  @!P1 NANOSLEEP.SYNCS 0x989680 ;  /* 0x009896800000995d */ /* 0x008fea0003900000 */
[----:B------:R-:W3:Y:S02]  /*154d0*/  @!P1 SYNCS.PHASECHK.TRANS64 P1, [R5+URZ+0x38850], R8 ;  /* 0x03885008050095a7 */ /* 0x000ee4000802007f */
[----:B---3--:R-:W-:Y:S05]  /*154e0*/  @!P1 BRA `(.L_x_6673) ;  /* 0xfffffffc00f09947 */ /* 0x008fea000383ffff */
[----:B------:R-:W-:Y:S05]  /*154f0*/  BRA `(.L_x_6672) ;  /* 0xfffffee000b07947 */ /* 0x000fea000383ffff */
.L_x_6678:
[----:B-1----:R1:W2:Y:S02]  /*15500*/  SYNCS.PHASECHK.TRANS64.TRYWAIT P2, [R10+URZ+0x38830], R7 ;  /* 0x038830070a0075a7 */ /* 0x0022a4000804017f */
[----:B--2---:R-:W-:Y:S05]  /*15510*/  @!P2 NANOSLEEP.SYNCS 0x989680 ;  /* 0x009896800000a95d */ /* 0x004fea0003900000 */
[----:B------:R-:W2:Y:S02]  /*15520*/  @!P2 SYNCS.PHASECHK.TRANS64 P2, [R10+URZ+0x38830], R7 ;  /* 0x038830070a00a5a7 */ /* 0x000ea4000804007f */
[----:B--2---:R-:W-:Y:S05]  /*15530*/  @!P2 BRA `(.L_x_6678) ;  /* 0xfffffffc00f0a947 */ /* 0x004fea000383ffff */
[----:B------:R-:W-:Y:S05]  /*15540*/  BRA `(.L_x_6677) ;  /* 0xffffff0c00807947 */ /* 0x000fea000383ffff */
.L_x_6682:
[----:B---3--:R3:W4:Y:S02]  /*15550*/  SYNCS.PHASECHK.TRANS64.TRYWAIT P2, [R10+URZ+0x38850], R7 ;  /* 0x038850070a0075a7 */ /* 0x008724000804017f */
[----:B----4-:R-:W-:Y:S05]  /*15560*/  @!P2 NANOSLEEP.SYNCS 0x989680 ;  /* 0x009896800000a95d */ /* 0x010fea0003900000 */
[----:B------:R-:W4:Y:S02]  /*15570*/  @!P2 SYNCS.PHASECHK.TRANS64 P2, [R10+URZ+0x38850], R7 ;  /* 0x038850070a00a5a7 */ /* 0x000f24000804007f */
[----:B----4-:R-:W-:Y:S05]  /*15580*/  @!P2 BRA `(.L_x_6682) ;  /* 0xfffffffc00f0a947 */ /* 0x010fea000383ffff */
[----:B------:R-:W-:Y:S05]  /*15590*/  BRA `(.L_x_6681) ;  /* 0xffffff0c00dc7947 */ /* 0x000fea000383ffff */
.L_x_6688:
[----:B-1----:R1:W2:Y:S02]  /*155a0*/  SYNCS.PHASECHK.TRANS64.TRYWAIT P2, [R9+URZ+0x38830], R8 ;  /* 0x03883008090075a7 */ /* 0x0022a4000804017f */
[----:B--2---:R-:W-:Y:S05]  /*155b0*/  @!P2 NANOSLEEP.SYNCS 0x989680 ;  /* 0x009896800000a95d */ /* 0x004fea0003900000 */
[----:B------:R-:W2:Y:S02]  /*155c0*/  @!P2 SYNCS.PHASECHK.TRANS64 P2, [R9+URZ+0x38830], R8 ;  /* 0x038830080900a5a7 */ /* 0x000ea4000804007f */
[----:B--2---:R-:W-:Y:S05]  /*155d0*/  @!P2 BRA `(.L_x_6688) ;  /* 0xfffffffc00f0a947 */ /* 0x004fea000383ffff */
[----:B------:R-:W-:Y:S05]  /*155e0*/  BRA `(.L_x_6687) ;  /* 0xffffff4000d87947 */ /* 0x000fea000383ffff */
.L_x_6692:
[----:B---3--:R3:W4:Y:S02]  /*155f0*/  SYNCS.PHASECHK.TRANS64.TRYWAIT P2, [R9+URZ+0x38850], R8 ;  /* 0x03885008090075a7 */ /* 0x008724000804017f */
[----:B----4-:R-:W-:Y:S05]  /*15600*/  @!P2 NANOSLEEP.SYNCS 0x989680 ;  /* 0x009896800000a95d */ /* 0x010fea0003900000 */
[----:B------:R-:W4:Y:S02]  /*15610*/  @!P2 SYNCS.PHASECHK.TRANS64 P2, [R9+URZ+0x38850], R8 ;  /* 0x038850080900a5a7 */ /* 0x000f24000804007f */
[----:B----4-:R-:W-:Y:S05]  /*15620*/  @!P2 BRA `(.L_x_6692) ;  /* 0xfffffffc00f0a947 */ /* 0x010fea000383ffff */
[----:B------:R-:W-:Y:S05]  /*15630*/  BRA `(.L_x_6691) ;  /* 0xffffff4400347947 */ /* 0x000fea000383ffff */
.L_x_6725:
        /* <DEDUP_REMOVED lines=11> */
.L_x_6795:
[----:B------:R-:W-:Y:S05]  /*156f0*/  BSYNC B0 ;  /* 0x0000000000007941 */ /* 0x000fea0003800000 */
.L_x_6794:
[----:B------:R-:W-:Y:S05]  /*15700*/  BRA `(.L_x_6796) ;  /* 0xffffffc000387947 */ /* 0x000fea000383ffff */
.L_x_6726:
[----:B------:R-:W-:Y:S01]  /*15710*/  BSSY B0, `(.L_x_6797) ;  /* 0x0000006000007945 */ /* 0x000fe20003800000 */
[----:B------:R-:W-:-:S07]  /*15720*/  IMAD.MOV.U32 R15, RZ, RZ, -0x1 ;  /* 0xffffffffff0f7424 */ /* 0x000fce00078e00ff */
[----:B------:R-:W-:Y:S05]  /*15730*/  WARPSYNC.COLLECTIVE R15, `(.L_x_6798) ;  /* 0x000000000f0c7348 */ /* 0x000fea0003c00000 */
[----:B------:R-:W-:Y:S02]  /*15740*/  ELECT P6, UR62, PT ;  /* 0x00000000003e782f */ /* 0x000fe400038c0000 */
[----:B------:R-:W-:Y:S01]  /*15750*/  MOV R14, UR62 ;  /* 0x0000003e000e7c02 */ /* 0x000fe20008000f00 */
[----:B------:R-:W-:Y:S10]  /*15760*/  ENDCOLLECTIVE ;  /* 0x000000000000791b */ /* 0x000ff40003800000 */
.L_x_6798:
[----:B------:R-:W-:Y:S05]  /*15770*/  BSYNC B0 ;  /* 0x0000000000007941 */ /* 0x000fea0003800000 */
.L_x_6797:
[----:B------:R-:W-:Y:S05]  /*15780*/  BRA `(.L_x_6799) ;  /* 0xffffffc000287947 */ /* 0x000fea000383ffff */
.L_x_6729:
[----:B0-----:R0:W1:Y:S02]  /*15790*/  SYNCS.PHASECHK.TRANS64.TRYWAIT P0, [R8+URZ+0x38840], R10 ;  /* 0x0388400a080075a7 */ /* 0x001064000800017f */
[----:B-1----:R-:W-:Y:S05]  /*157a0*/  @!P0 NANOSLEEP.SYNCS 0x989680 ;  /* 0x009896800000895d */ /* 0x002fea0003900000 */
[----:B------:R-:W1:Y:S02]  /*157b0*/  @!P0 SYNCS.PHASECHK.TRANS64 P0, [R8+URZ+0x38840], R10 ;  /* 0x0388400a080085a7 */ /* 0x000e64000800007f */
[----:B-1----:R-:W-:Y:S05]  /*157c0*/  @!P0 BRA `(.L_x_6729) ;  /* 0xfffffffc00f08947 */ /* 0x002fea000383ffff */
[----:B------:R-:W-:Y:S05]  /*157d0*/  BRA `(.L_x_6800) ;  /* 0xffffffc000907947 */ /* 0x000fea000383ffff */
.L_x_6733:
        /* <DEDUP_REMOVED lines=8> */
.L_x_6736:
[----:B0-----:R0:W1:Y:S02]  /*15860*/  SYNCS.PHASECHK.TRANS64.TRYWAIT P0, [R6+URZ+0x38860], R8 ;  /* 0x03886008060075a7 */ /* 0x001064000800017f */
[----:B-1----:R-:W-:Y:S05]  /*15870*/  @!P0 NANOSLEEP.SYNCS 0x989680 ;  /* 0x009896800000895d */ /* 0x002fea0003900000 */
[----:B------:R-:W1:Y:S02]  /*15880*/  @!P0 SYNCS.PHASECHK.TRANS64 P0, [R6+URZ+0x38860], R8 ;  /* 0x03886008060085a7 */ /* 0x000e64000800007f */
[----:B-1----:R-:W-:Y:S05]  /*15890*/  @!P0 BRA `(.L_x_6736) ;  /* 0xfffffffc00f08947 */ /* 0x002fea000383ffff */
[----:B------:R-:W-:Y:S05]  /*158a0*/  BRA `(.L_x_6802) ;  /* 0xffffffc8008c7947 */ /* 0x000fea000383ffff */
.L_x_6745:
[----:B-1----:R1:W2:Y:S02]  /*158b0*/  SYNCS.PHASECHK.TRANS64.TRYWAIT P0, [R2+URZ+0x38840], R3 ;  /* 0x03884003020075a7 */ /* 0x0022a4000800017f */
[----:B--2---:R-:W-:Y:S05]  /*158c0*/  @!P0 NANOSLEEP.SYNCS 0x989680 ;  /* 0x009896800000895d */ /* 0x004fea0003900000 */
[----:B------:R-:W2:Y:S02]  /*158d0*/  @!P0 SYNCS.PHASECHK.TRANS64 P0, [R2+URZ+0x38840], R3 ;  /* 0x03884003020085a7 */ /* 0x000ea4000800007f */
[----:B--2---:R-:W-:Y:S05]  /*158e0*/  @!P0 BRA `(.L_x_6745) ;  /* 0xfffffffc00f08947 */ /* 0x004fea000383ffff */
[----:B------:R-:W-:Y:S05]  /*158f0*/  BRA `(.L_x_6803) ;  /* 0xffffffd000587947 */ /* 0x000fea000383ffff */
.L_x_6747:
[----:B0-----:R0:W2:Y:S02]  /*15900*/  SYNCS.PHASECHK.TRANS64.TRYWAIT P0, [R2+URZ+0x38860], R3 ;  /* 0x03886003020075a7 */ /* 0x0010a4000800017f */
[----:B--2---:R-:W-:Y:S05]  /*15910*/  @!P0 NANOSLEEP.SYNCS 0x989680 ;  /* 0x009896800000895d */ /* 0x004fea0003900000 */
[----:B------:R-:W2:Y:S02]  /*15920*/  @!P0 SYNCS.PHASECHK.TRANS64 P0, [R2+URZ+0x38860], R3 ;  /* 0x03886003020085a7 */ /* 0x000ea4000800007f */
[----:B--2---:R-:W-:Y:S05]  /*15930*/  @!P0 BRA `(.L_x_6747) ;  /* 0xfffffffc00f08947 */ /* 0x004fea000383ffff */
[----:B------:R-:W-:Y:S05]  /*15940*/  BRA `(.L_x_6804) ;  /* 0xffffffd000c87947 */ /* 0x000fea000383ffff */
.L_x_6752:
[----:B-1----:R1:W2:Y:S02]  /*15950*/  SYNCS.PHASECHK.TRANS64.TRYWAIT P0, [R2+URZ+0x38840], R3 ;  /* 0x03884003020075a7 */ /* 0x0022a4000800017f */
[----:B--2---:R-:W-:Y:S05]  /*15960*/  @!P0 NANOSLEEP.SYNCS 0x989680 ;  /* 0x009896800000895d */ /* 0x004fea0003900000 */
[----:B------:R-:W2:Y:S02]  /*15970*/  @!P0 SYNCS.PHASECHK.TRANS64 P0, [R2+URZ+0x38840], R3 ;  /* 0x03884003020085a7 */ /* 0x000ea4000800007f */
[----:B--2---:R-:W-:Y:S05]  /*15980*/  @!P0 BRA `(.L_x_6752) ;  /* 0xfffffffc00f08947 */ /* 0x004fea000383ffff */
[----:B------:R-:W-:Y:S05]  /*15990*/  BRA `(.L_x_6805) ;  /* 0xffffffd800607947 */ /* 0x000fea000383ffff */
.L_x_6754:
[----:B0-----:R0:W2:Y:S02]  /*159a0*/  SYNCS.PHASECHK.TRANS64.TRYWAIT P1, [R2+URZ+0x38860], R3 ;  /* 0x03886003020075a7 */ /* 0x0010a4000802017f */
[----:B--2---:R-:W-:Y:S05]  /*159b0*/  @!P1 NANOSLEEP.SYNCS 0x989680 ;  /* 0x009896800000995d */ /* 0x004fea0003900000 */
[----:B------:R-:W2:Y:S02]  /*159c0*/  @!P1 SYNCS.PHASECHK.TRANS64 P1, [R2+URZ+0x38860], R3 ;  /* 0x03886003020095a7 */ /* 0x000ea4000802007f */
[----:B--2---:R-:W-:Y:S05]  /*159d0*/  @!P1 BRA `(.L_x_6754) ;  /* 0xfffffffc00f09947 */ /* 0x004fea000383ffff */
[----:B------:R-:W-:Y:S05]  /*159e0*/  BRA `(.L_x_6806) ;  /* 0xffffffd800cc7947 */ /* 0x000fea000383ffff */
.L_x_6759:
[----:B--2---:R2:W3:Y:S02]  /*159f0*/  SYNCS.PHASECHK.TRANS64.TRYWAIT P0, [R2+URZ+0x38840], R3 ;  /* 0x03884003020075a7 */ /* 0x0044e4000800017f */
[----:B---3--:R-:W-:Y:S05]  /*15a00*/  @!P0 NANOSLEEP.SYNCS 0x989680 ;  /* 0x009896800000895d */ /* 0x008fea0003900000 */
[----:B------:R-:W3:Y:S02]  /*15a10*/  @!P0 SYNCS.PHASECHK.TRANS64 P0, [R2+URZ+0x38840], R3 ;  /* 0x03884003020085a7 */ /* 0x000ee4000800007f */
[----:B---3--:R-:W-:Y:S05]  /*15a20*/  @!P0 BRA `(.L_x_6759) ;  /* 0xfffffffc00f08947 */ /* 0x008fea000383ffff */
[----:B------:R-:W-:Y:S05]  /*15a30*/  BRA `(.L_x_6807) ;  /* 0xffffffe000487947 */ /* 0x000fea000383ffff */
.L_x_6761:
[----:B0-----:R0:W1:Y:S02]  /*15a40*/  SYNCS.PHASECHK.TRANS64.TRYWAIT P1, [R2+URZ+0x38860], R3 ;  /* 0x03886003020075a7 */ /* 0x001064000802017f */
[----:B-1----:R-:W-:Y:S05]  /*15a50*/  @!P1 NANOSLEEP.SYNCS 0x989680 ;  /* 0x009896800000995d */ /* 0x002fea0003900000 */
[----:B------:R-:W1:Y:S02]  /*15a60*/  @!P1 SYNCS.PHASECHK.TRANS64 P1, [R2+URZ+0x38860], R3 ;  /* 0x03886003020095a7 */ /* 0x000e64000802007f */
[----:B-1----:R-:W-:Y:S05]  /*15a70*/  @!P1 BRA `(.L_x_6761) ;  /* 0xfffffffc00f09947 */ /* 0x002fea000383ffff */
[----:B------:R-:W-:Y:S05]  /*15a80*/  BRA `(.L_x_6808) ;  /* 0xffffffe000b87947 */ /* 0x000fea000383ffff */
.L_x_6766:
[----:B------:R-:W-:Y:S01]  /*15a90*/  BSSY B0, `(.L_x_6809) ;  /* 0x0000008000007945 */ /* 0x000fe20003800000 */
[----:B0-----:R-:W-:Y:S01]  /*15aa0*/  IMAD.MOV.U32 R13, RZ, RZ, R16 ;  /* 0x000000ffff0d7224 */ /* 0x001fe200078e0010 */
[----:B------:R-:W-:Y:S01]  /*15ab0*/  MOV R15, 0xffffffff ;  /* 0xffffffff000f7802 */ /* 0x000fe20000000f00 */
[----:B------:R-:W-:Y:S02]  /*15ac0*/  IMAD.MOV.U32 R12, RZ, RZ, RZ ;  /* 0x000000ffff0c7224 */ /* 0x000fe400078e00ff */
[----:B------:R-:W-:-:S07]  /*15ad0*/  IMAD.MOV.U32 R11, RZ, RZ, 0x1f ;  /* 0x0000001fff0b7424 */ /* 0x000fce00078e00ff */
[----:B-1----:R-:W-:Y:S05]  /*15ae0*/  WARPSYNC.COLLECTIVE R15, `(.L_x_6810) ;  /* 0x000000000f087348 */ /* 0x002fea0003c00000 */
[----:B------:R0:W2:Y:S02]  /*15af0*/  SHFL.IDX P6, R14, R13, R12, R11 ;  /* 0x0000000c0d0e7389 */ /* 0x0000a400000c000b */
[----:B012---:R-:W-:Y:S01]  /*15b00*/  ENDCOLLECTIVE ;  /* 0x000000000000791b */ /* 0x007fe20003800000 */
.L_x_6810:
[----:B------:R-:W-:Y:S05]  /*15b10*/  BSYNC B0 ;  /* 0x0000000000007941 */ /* 0x000fea0003800000 */
.L_x_6809:
        /* <DEDUP_REMOVED lines=8> */
.L_x_6811:
[----:B------:R-:W-:Y:S01]  /*15ba0*/  MOV R16, R14 ;  /* 0x0000000e00107202 */ /* 0x000fe20000000f00 */
[----:B------:R-:W-:Y:S06]  /*15bb0*/  BRA `(.L_x_6812) ;  /* 0xffffffe800087947 */ /* 0x000fec000383ffff */
.L_x_6769:
[----:B------:R-:W-:Y:S01]  /*15bc0*/  BSSY B0, `(.L_x_6813) ;  /* 0x0000008000007945 */ /* 0x000fe20003800000 */
[----:B-----5:R-:W-:Y:S02]  /*15bd0*/  IMAD.MOV.U32 R13, RZ, RZ, R3 ;  /* 0x000000ffff0d7224 */ /* 0x020fe400078e0003 */
[----:B------:R-:W-:Y:S02]  /*15be0*/  IMAD.MOV.U32 R12, RZ, RZ, 0x1 ;  /* 0x00000001ff0c7424 */ /* 0x000fe400078e00ff */
[----:B------:R-:W-:Y:S02]  /*15bf0*/  IMAD.MOV.U32 R11, RZ, RZ, RZ ;  /* 0x000000ffff0b7224 */ /* 0x000fe400078e00ff */
[----:B------:R-:W-:-:S07]  /*15c00*/  IMAD.MOV.U32 R15, RZ, RZ, -0x1 ;  /* 0xffffffffff0f7424 */ /* 0x000fce00078e00ff */
[----:B01234-:R-:W-:Y:S05]  /*15c10*/  WARPSYNC.COLLECTIVE R15, `(.L_x_6814) ;  /* 0x000000000f087348 */ /* 0x01ffea0003c00000 */
[----:B------:R0:W0:Y:S02]  /*15c20*/  SHFL.UP P6, R14, R13, R12, R11 ;  /* 0x0400000c0d0e7389 */ /* 0x00002400000c000b */
[----:B01234-:R-:W-:Y:S01]  /*15c30*/  ENDCOLLECTIVE ;  /* 0x000000000000791b */ /* 0x01ffe20003800000 */
.L_x_6814:
[----:B------:R-:W-:Y:S05]  /*15c40*/  BSYNC B0 ;  /* 0x0000000000007941 */ /* 0x000fea0003800000 */
.L_x_6813:
        /* <DEDUP_REMOVED lines=10> */
.L_x_6815:
        /* <DEDUP_REMOVED lines=8> */
.L_x_6816:
        /* <DEDUP_REMOVED lines=8> */
.L_x_6817:
        /* <DEDUP_REMOVED lines=8> */
.L_x_6818:
        /* <DEDUP_REMOVED lines=8> */
.L_x_6819:
[----:B------:R-:W-:Y:S05]  /*15ef0*/  BRA `(.L_x_6820) ;  /* 0xffffffe400d07947 */ /* 0x000fea000383ffff */
.L_x_6774:
        /* <DEDUP_REMOVED lines=8> */
.L_x_6822:
[----:B------:R-:W-:Y:S05]  /*15f80*/  BSYNC B0 ;  /* 0x0000000000007941 */ /* 0x000fea0003800000 */
.L_x_6821:
        /* <DEDUP_REMOVED lines=10> */
.L_x_6823:
        /* <DEDUP_REMOVED lines=8> */
.L_x_6824:
        /* <DEDUP_REMOVED lines=8> */
.L_x_6825:
        /* <DEDUP_REMOVED lines=8> */
.L_x_6826:
        /* <DEDUP_REMOVED lines=8> */
.L_x_6827:
[----:B------:R-:W-:Y:S05]  /*16230*/  BRA `(.L_x_6828) ;  /* 0xffffffe400b87947 */ /* 0x000fea000383ffff */
.L_x_6776:
[----:B------:R-:W-:Y:S01]  /*16240*/  BSSY B0, `(.L_x_6829) ;  /* 0x0000006000007945 */ /* 0x000fe20003800000 */
[----:B------:R-:W-:Y:S01]  /*16250*/  PLOP3.LUT P6, PT, P6, PT, PT, 0x8, 0x0 ;  /* 0x000000000000781c */ /* 0x000fe200037ce170 */
[----:B------:R-:W-:-:S12]  /*16260*/  IMAD.MOV.U32 R15, RZ, RZ, -0x1 ;  /* 0xffffffffff0f7424 */ /* 0x000fd800078e00ff */
[----:B0-----:R-:W-:Y:S05]  /*16270*/  WARPSYNC.COLLECTIVE R15, `(.L_x_6830) ;  /* 0x000000000f087348 */ /* 0x001fea0003c00000 */
[----:B------:R-:W-:Y:S01]  /*16280*/  VOTE.ANY R14, PT, P6 ;  /* 0x00000000000e7806 */ /* 0x000fe200030e0100 */
[----:B0-----:R-:W-:Y:S06]  /*16290*/  ENDCOLLECTIVE ;  /* 0x000000000000791b */ /* 0x001fec0003800000 */
.L_x_6830:
[----:B------:R-:W-:Y:S05]  /*162a0*/  BSYNC B0 ;  /* 0x0000000000007941 */ /* 0x000fea0003800000 */
.L_x_6829:
        /* <DEDUP_REMOVED lines=9> */
.L_x_6831:
[----:B------:R-:W-:Y:S01]  /*16340*/  IMAD.MOV.U32 R17, RZ, RZ, R14 ;  /* 0x000000ffff117224 */ /* 0x000fe200078e000e */
[----:B------:R-:W-:Y:S06]  /*16350*/  BRA `(.L_x_6832) ;  /* 0xffffffe400a87947 */ /* 0x000fec000383ffff */
.L_x_6778:
[----:B------:R-:W-:Y:S01]  /*16360*/  BSSY B0, `(.L_x_6833) ;  /* 0x0000007000007945 */ /* 0x000fe20003800000 */
[----:B------:R-:W-:Y:S02]  /*16370*/  IMAD.MOV.U32 R13, RZ, RZ, R2 ;  /* 0x000000ffff0d7224 */ /* 0x000fe400078e0002 */
[----:B------:R-:W-:Y:S02]  /*16380*/  IMAD.MOV.U32 R11, RZ, RZ, 0x1f ;  /* 0x0000001fff0b7424 */ /* 0x000fe400078e00ff */
[----:B------:R-:W-:-:S07]  /*16390*/  IMAD.MOV.U32 R15, RZ, RZ, -0x1 ;  /* 0xffffffffff0f7424 */ /* 0x000fce00078e00ff */
[----:B012---:R-:W-:Y:S05]  /*163a0*/  WARPSYNC.COLLECTIVE R15, `(.L_x_6834) ;  /* 0x000000000f087348 */ /* 0x007fea0003c00000 */
[----:B------:R3:W4:Y:S02]  /*163b0*/  SHFL.IDX P6, R14, R13, R12, R11 ;  /* 0x0000000c0d0e7389 */ /* 0x00072400000c000b */
[----:B01234-:R-:W-:Y:S01]  /*163c0*/  ENDCOLLECTIVE ;  /* 0x000000000000791b */ /* 0x01ffe20003800000 */
.L_x_6834:
[----:B------:R-:W-:Y:S05]  /*163d0*/  BSYNC B0 ;  /* 0x0000000000007941 */ /* 0x000fea0003800000 */
.L_x_6833:
[----:B------:R-:W-:Y:S01]  /*163e0*/  IMAD.MOV.U32 R8, RZ, RZ, R14 ;  /* 0x000000ffff087224 */ /* 0x000fe200078e000e */
[----:B------:R-:W-:Y:S06]  /*163f0*/  BRA `(.L_x_6777) ;  /* 0xffffffe4009c7947 */ /* 0x000fec000383ffff */
.L_x_6781:
[----:B-1----:R1:W3:Y:S02]  /*16400*/  SYNCS.PHASECHK.TRANS64.TRYWAIT P0, [R0+URZ+0x38820], R3 ;  /* 0x03882003000075a7 */ /* 0x0022e4000800017f */
[----:B---3--:R-:W-:Y:S05]  /*16410*/  @!P0 NANOSLEEP.SYNCS 0x989680 ;  /* 0x009896800000895d */ /* 0x008fea0003900000 */
[----:B------:R-:W3:Y:S02]  /*16420*/  @!P0 SYNCS.PHASECHK.TRANS64 P0, [R0+URZ+0x38820], R3 ;  /* 0x03882003000085a7 */ /* 0x000ee4000800007f */
[----:B---3--:R-:W-:Y:S05]  /*16430*/  @!P0 BRA `(.L_x_6781) ;  /* 0xfffffffc00f08947 */ /* 0x008fea000383ffff */
[----:B------:R-:W-:Y:S05]  /*16440*/  BRA `(.L_x_6835) ;  /* 0xffffffec00147947 */ /* 0x000fea000383ffff */
.L_x_6782:
        /* <DEDUP_REMOVED lines=11> */
.L_x_6837:
[----:B------:R-:W-:Y:S05]  /*16500*/  BSYNC B0 ;  /* 0x0000000000007941 */ /* 0x000fea0003800000 */
.L_x_6836:
[----:B------:R-:W-:Y:S05]  /*16510*/  BRA `(.L_x_6838) ;  /* 0xffffffe800f87947 */ /* 0x000fea000383ffff */
.L_x_6785:
[----:B------:R-:W-:Y:S01]  /*16520*/  BSSY B1, `(.L_x_6839) ;  /* 0x0000006000017945 */ /* 0x000fe20003800000 */
[----:B------:R-:W-:-:S07]  /*16530*/  IMAD.MOV.U32 R15, RZ, RZ, -0x1 ;  /* 0xffffffffff0f7424 */ /* 0x000fce00078e00ff */
[----:B012---:R-:W-:Y:S05]  /*16540*/  WARPSYNC.COLLECTIVE R15, `(.L_x_6840) ;  /* 0x000000000f0c7348 */ /* 0x007fea0003c00000 */
[----:B------:R-:W-:Y:S02]  /*16550*/  ELECT P6, UR62, PT ;  /* 0x00000000003e782f */ /* 0x000fe400038c0000 */
[----:B------:R-:W-:Y:S01]  /*16560*/  MOV R14, UR62 ;  /* 0x0000003e000e7c02 */ /* 0x000fe20008000f00 */
[----:B012---:R-:W-:Y:S10]  /*16570*/  ENDCOLLECTIVE ;  /* 0x000000000000791b */ /* 0x007ff40003800000 */
.L_x_6840:
[----:B------:R-:W-:Y:S05]  /*16580*/  BSYNC B1 ;  /* 0x0000000000017941 */ /* 0x000fea0003800000 */
.L_x_6839:
[----:B------:R-:W-:Y:S05]  /*16590*/  BRA `(.L_x_6841) ;  /* 0xffffffe800f07947 */ /* 0x000fea000383ffff */
.L_x_6787:
[----:B-1----:R1:W2:Y:S02]  /*165a0*/  SYNCS.PHASECHK.TRANS64.TRYWAIT P0, [R6+URZ], R5 ;  /* 0x00000005060075a7 */ /* 0x0022a4000800017f */
[----:B--2---:R-:W-:Y:S05]  /*165b0*/  @!P0 NANOSLEEP.SYNCS 0x989680 ;  /* 0x009896800000895d */ /* 0x004fea0003900000 */
[----:B------:R-:W2:Y:S02]  /*165c0*/  @!P0 SYNCS.PHASECHK.TRANS64 P0, [R6+URZ], R5 ;  /* 0x00000005060085a7 */ /* 0x000ea4000800007f */
[----:B--2---:R-:W-:Y:S05]  /*165d0*/  @!P0 BRA `(.L_x_6787) ;  /* 0xfffffffc00f08947 */ /* 0x004fea000383ffff */
[----:B------:R-:W-:Y:S05]  /*165e0*/  BRA `(.L_x_6842) ;  /* 0xffffffec00347947 */ /* 0x000fea000383ffff */
.L_x_6788:
[----:B--2---:R2:W3:Y:S02]  /*165f0*/  SYNCS.PHASECHK.TRANS64.TRYWAIT P0, [R7+URZ], R2 ;  /* 0x00000002070075a7 */ /* 0x0044e4000800017f */
[----:B---3--:R-:W-:Y:S05]  /*16600*/  @!P0 NANOSLEEP.SYNCS 0x989680 ;  /* 0x009896800000895d */ /* 0x008fea0003900000 */
[----:B------:R-:W3:Y:S02]  /*16610*/  @!P0 SYNCS.PHASECHK.TRANS64 P0, [R7+URZ], R2 ;  /* 0x00000002070085a7 */ /* 0x000ee4000800007f */
[----:B---3--:R-:W-:Y:S05]  /*16620*/  @!P0 BRA `(.L_x_6788) ;  /* 0xfffffffc00f08947 */ /* 0x008fea000383ffff */
[----:B------:R-:W-:Y:S05]  /*16630*/  BRA `(.L_x_6843) ;  /* 0xffffffec00287947 */ /* 0x000fea000383ffff */
.L_x_6790:
[----:B---3--:R3:W4:Y:S02]  /*16640*/  SYNCS.PHASECHK.TRANS64.TRYWAIT P0, [R4+URZ], R5 ;  /* 0x00000005040075a7 */ /* 0x008724000800017f */
[----:B----4-:R-:W-:Y:S05]  /*16650*/  @!P0 NANOSLEEP.SYNCS 0x989680 ;  /* 0x009896800000895d */ /* 0x010fea0003900000 */
[----:B------:R-:W4:Y:S02]  /*16660*/  @!P0 SYNCS.PHASECHK.TRANS64 P0, [R4+URZ], R5 ;  /* 0x00000005040085a7 */ /* 0x000f24000800007f */
[----:B----4-:R-:W-:Y:S05]  /*16670*/  @!P0 BRA `(.L_x_6790) ;  /* 0xfffffffc00f08947 */ /* 0x010fea000383ffff */
[----:B------:R-:W-:Y:S05]  /*16680*/  BRA `(.L_x_6844) ;  /* 0xffffffec00307947 */ /* 0x000fea000383ffff */
.L_x_6845:
        /* <DEDUP_REMOVED lines=15> */
.L_x_11957:


//--------------------- .text._ZN7cutlass13device_kernelIN5flash11enable_sm90INS1_16FlashAttnFwdSm90INS1_25CollectiveMainloopFwdSm90ILi2EN4cute5tupleIJNS5_1CILi1EEES8_S8_EEENS6_IJNS7_ILi64EEESA_SA_EEELi512ENS_6half_tEfNS_4arch4Sm90ELb1ELb0ELb1ELb1ELb0ELb1ELb1ELb0ELb0ELb0ELb0ELb0EEENS1_21CollectiveEpilogueFwdINS6_IJSA_NS7_ILi512EEESA_EEES9_SC_SE_Li256ELb1ELb0ELb0ELb0EEENS1_36VarlenDynamicPersistentTileSchedulerILi64ELi64ELi256ELi32ELb0ELb0ELb1ELb1ELb1ELb1EEEEEEEEEvNT_6ParamsE --------------------------
	.section	.text._ZN7cutlass13device_kernelIN5flash11enable_sm90INS1_16FlashAttnFwdSm90INS1_25CollectiveMainloopFwdSm90ILi2EN4cute5tupleIJNS5_1CILi1EEES8_S8_EEENS6_IJNS7_ILi64EEESA_SA_EEELi512ENS_6half_tEfNS_4arch4Sm90ELb1ELb0ELb1ELb1ELb0ELb1ELb1ELb0ELb0ELb0ELb0ELb0EEENS1_21CollectiveEpilogueFwdINS6_IJSA_NS7_ILi512EEESA_EEES9_SC_SE_Li256ELb1ELb0ELb0ELb0EEENS1_36VarlenDynamicPersistentTileSchedulerILi64ELi64ELi256ELi32ELb0ELb0ELb1ELb1ELb1ELb1EEEEEEEEEvNT_6ParamsE,"ax",@progbits
	.align	128
.text._ZN7cutlass13device_kernelIN5flash11enable_sm90INS1_16FlashAttnFwdSm90INS1_25CollectiveMainloopFwdSm90ILi2EN4cute5tupleIJNS5_1CILi1EEES8_S8_EEENS6_IJNS7_ILi64EEESA_SA_EEELi512ENS_6half_tEfNS_4arch4Sm90ELb1ELb0ELb1ELb1ELb0ELb1ELb1ELb0ELb0ELb0ELb0ELb0EEENS1_21CollectiveEpilogueFwdINS6_IJSA_NS7_ILi512EEESA_EEES9_SC_SE_Li256ELb1ELb0ELb0ELb0EEENS1_36VarlenDynamicPersistentTileSchedulerILi64ELi64ELi256ELi32ELb0ELb0ELb1ELb1ELb1ELb1EEEEEEEEEvNT_6ParamsE:
        .type           _ZN7cutlass13device_kernelIN5flash11enable_sm90INS1_16FlashAttnFwdSm90INS1_25CollectiveMainloopFwdSm90ILi2EN4cute5tupleIJNS5_1CILi1EEES8_S8_EEENS6_IJNS7_ILi64EEESA_SA_EEELi512ENS_6half_tEfNS_4arch4Sm90ELb1ELb0ELb1ELb1ELb0ELb1ELb1ELb0ELb0ELb0ELb0ELb0EEENS1_21CollectiveEpilogueFwdINS6_IJSA_NS7_ILi512EEESA_EEES9_SC_SE_Li256ELb1ELb0ELb0ELb0EEENS1_36VarlenDynamicPersistentTileSchedulerILi64ELi64ELi256ELi32ELb0ELb0ELb1ELb1ELb1ELb1EEEEEEEEEvNT_6ParamsE,@function
        .size           _ZN7cutlass13device_kernelIN5flash11enable_sm90INS1_16FlashAttnFwdSm90INS1_25CollectiveMainloopFwdSm90ILi2EN4cute5tupleIJNS5_1CILi1EEES8_S8_EEENS6_IJNS7_ILi64EEESA_SA_EEELi512ENS_6half_tEfNS_4arch4Sm90ELb1ELb0ELb1ELb1ELb0ELb1ELb1ELb0ELb0ELb0ELb0ELb0EEENS1_21CollectiveEpilogueFwdINS6_IJSA_NS7_ILi512EEESA_EEES9_SC_SE_Li256ELb1ELb0ELb0ELb0EEENS1_36VarlenDynamicPersistentTileSchedulerILi64ELi64ELi256ELi32ELb0ELb0ELb1ELb1ELb1ELb1EEEEEEEEEvNT_6ParamsE,(.L_x_11958 - _ZN7cutlass13device_kernelIN5flash11enable_sm90INS1_16FlashAttnFwdSm90INS1_25CollectiveMainloopFwdSm90ILi2EN4cute5tupleIJNS5_1CILi1EEES8_S8_EEENS6_IJNS7_ILi64EEESA_SA_EEELi512ENS_6half_tEfNS_4arch4Sm90ELb1ELb0ELb1ELb1ELb0ELb1ELb1ELb0ELb0ELb0ELb0ELb0EEENS1_21CollectiveEpilogueFwdINS6_IJSA_NS7_ILi512EEESA_EEES9_SC_SE_Li256ELb1ELb0ELb0ELb0EEENS1_36VarlenDynamicPersistentTileSchedulerILi64ELi64ELi256ELi32ELb0ELb0ELb1ELb1ELb1ELb1EEEEEEEEEvNT_6ParamsE)
        .other          _ZN7cutlass13device_kernelIN5flash11enable_sm90INS1_16FlashAttnFwdSm90INS1_25CollectiveMainloopFwdSm90ILi2EN4cute5tupleIJNS5_1CILi1EEES8_S8_EEENS6_IJNS7_ILi64EEESA_SA_EEELi512ENS_6half_tEfNS_4arch4Sm90ELb1ELb0ELb1ELb1ELb0ELb1ELb1ELb0ELb0ELb0ELb0ELb0EEENS1_21CollectiveEpilogueFwdINS6_IJSA_NS7_ILi512EEESA_EEES9_SC_SE_Li256ELb1ELb0ELb0ELb0EEENS1_36VarlenDynamicPersistentTileSchedulerILi64ELi64ELi256ELi32ELb0ELb0ELb1ELb1ELb1ELb1EEEEEEEEEvNT_6ParamsE,@"STO_CUDA_ENTRY STV_DEFAULT"
_ZN7cutlass13device_kernelIN5flash11enable_sm90INS1_16FlashAttnFwdSm90INS1_25CollectiveMainloopFwdSm90ILi2EN4cute5tupleIJNS5_1CILi1EEES8_S8_EEENS6_IJNS7_ILi64EEESA_SA_EEELi512ENS_6half_tEfNS_4arch4Sm90ELb1ELb0ELb1ELb1ELb0ELb1ELb1ELb0ELb0ELb0ELb0ELb0EEENS1_21CollectiveEpilogueFwdINS6_IJSA_NS7_ILi512EEESA_EEES9_SC_SE_Li256ELb1ELb0ELb0ELb0EEENS1_36VarlenDynamicPersistentTileSchedulerILi64ELi64ELi256ELi32ELb0ELb0ELb1ELb1ELb1ELb1EEEEEEEEEvNT_6ParamsE:
        /* <DEDUP_REMOVED lines=29> */
.L_x_6847:
[----:B------:R-:W-:Y:S05]  /*01d0*/  BSYNC B0 ;  /* 0x0000000000007941 */ /* 0x000fea0003800000 */
.L_x_6846:
        /* <DEDUP_REMOVED lines=39> */
.L_x_6848:
        /* <DEDUP_REMOVED lines=22> */
.L_x_6849:
        /* <DEDUP_REMOVED lines=18> */
.L_x_6850:
        /* <DEDUP_REMOVED lines=22> */
.L_x_6851:
        /* <DEDUP_REMOVED lines=22> */
.L_x_6852:
        /* <DEDUP_REMOVED lines=9> */
.L_x_6855:
        /* <DEDUP_REMOVED lines=25> */
[CC--:B------:R-:W-:Y:S02]  /*0bb0*/  LEA.HI R6, R3.reuse, R234.reuse, RZ, 0x4 ;  /* 0x000000ea03067211 */ /* 0x0c0fe400078f20ff */
        /* <DEDUP_REMOVED lines=24> */
[----:B------:R-:W-:Y:S02]  /*0d40*/  SHF.R.S32.HI R4, RZ, 0x5, R4 ;  /* 0x00000005ff047819 */ /* 0x000fe40000011404 */
[----:B------:R-:W-:Y:S01]  /*0d50*/  LOP3.LUT R6, R6, 0x7ffffffc, RZ, 0xc0, !PT ;  /* 0x7ffffffc06067812 */ /* 0x000fe200078ec0ff */
[----:B------:R-:W-:Y:S02]  /*0d60*/  IMAD.IADD R11, R10, 0x1, -R11 ;  /* 0x000000010a0b7824 */ /* 0x000fe400078e0a0b */
[----:B------:R-:W-:Y:S01]  /*0d70*/  IMAD R14, R223, 0x100, R10 ;  /* 0x00000100df0e7824 */ /* 0x000fe200078e020a */
[----:B------:R-:W-:Y:S01]  /*0d80*/  IADD3 R6, R5, -R6, RZ ;  /* 0x8000000605067210 */ /* 0x000fe20007ffe0ff */
[----:B------:R-:W-:Y:S01]  /*0d90*/  IMAD.IADD R15, R212, 0x1, -R15 ;  /* 0x00000001d40f7824 */ /* 0x000fe200078e0a0f */
[CC--:B------:R-:W-:Y:S01]  /*0da0*/  LEA.HI R5, R3.reuse, R234.reuse, RZ, 0x2 ;  /* 0x000000ea03057211 */ /* 0x0c0fe200078f10ff */
        /* <DEDUP_REMOVED lines=10> */
[----:B------:R-:W-:Y:S02]  /*0e50*/  IMAD.U32 R233, R14, 0x40, R13 ;  /* 0x000000400ee97824 */ /* 0x000fe400078e000d */
[----:B------:R-:W-:Y:S01]  /*0e60*/  IMAD.IADD R3, R234, 0x1, -R3 ;  /* 0x00000001ea037824 */ /* 0x000fe200078e0a03 */
[----:B------:R-:W-:Y:S01]  /*0e70*/  LOP3.LUT R13, R10, 0x8, R13, 0xf8, !PT ;  /* 0x000000080a0d7812 */ /* 0x000fe200078ef80d */
[----:B------:R-:W-:Y:S01]  /*0e80*/  VIADD R236, R23, 0x20 ;  /* 0x0000002017ec7836 */ /* 0x000fe20000000000 */
[----:B------:R-:W-:-:S02]  /*0e90*/  SHF.R.U32.HI R10, RZ, 0x3, R10 ;  /* 0x00000003ff0a7819 */ /* 0x000fc4000001160a */
[----:B------:R-:W-:Y:S01]  /*0ea0*/  LOP3.LUT R9, R9, 0x7ffffe00, RZ, 0xc0, !PT ;  /* 0x7ffffe0009097812 */ /* 0x000fe200078ec0ff */
[----:B------:R-:W-:Y:S01]  /*0eb0*/  IMAD.SHL.U32 R193, R3, 0x8, RZ ;  /* 0x0000000803c17824 */ /* 0x000fe200078e00ff */
        /* <DEDUP_REMOVED lines=11> */
[----:B------:R-:W-:Y:S01]  /*0f70*/  SHF.R.S32.HI R4, RZ, 0x1f, R5 ;  /* 0x0000001fff047819 */ /* 0x000fe20000011405 */
[----:B------:R-:W-:Y:S01]  /*0f80*/  IMAD R195, R9, 0x2, R2 ;  /* 0x0000000209c37824 */ /* 0x000fe200078e0202 */
[----:B------:R-:W-:-:S02]  /*0f90*/  LEA.HI R0, R0, R223, RZ, 0x1 ;  /* 0x000000df00007211 */ /* 0x000fc400078f08ff */
[----:B------:R-:W-:Y:S01]  /*0fa0*/  LOP3.LUT R231, R231, 0x1c0, RZ, 0xc0, !PT ;  /* 0x000001c0e7e77812 */ /* 0x000fe200078ec0ff */
[----:B------:R-:W-:Y:S01]  /*0fb0*/  IMAD.MOV.U32 R209, RZ, RZ, 0x20 ;  /* 0x00000020ffd17424 */ /* 0x000fe200078e00ff */
[----:B------:R-:W-:Y:S01]  /*0fc0*/  LEA.HI R4, R4, R23, RZ, 0x3 ;  /* 0x0000001704047211 */ /* 0x000fe200078f18ff */
[C---:B------:R-:W-:Y:S01]  /*0fd0*/  VIADD R210, R195.reuse, 0x36400 ;  /* 0x00036400c3d27836 */ /* 0x040fe20000000000 */
        /* <DEDUP_REMOVED lines=23> */
.L_x_6997:
        /* <DEDUP_REMOVED lines=9> */
[----:B----4-:R-:W-:Y:S01]  /*11e0*/  IMAD.MOV.U32 R27, RZ, RZ, RZ ;  /* 0x000000ffff1b7224 */ /* 0x010fe200078e00ff */
        /* <DEDUP_REMOVED lines=42> */
.L_x_6857:
[----:B------:R-:W-:Y:S02]  /*1490*/  IMAD.U32 R32, RZ, RZ, UR5 ;  /* 0x00000005ff207e24 */ /* 0x000fe4000f8e00ff */
[----:B------:R-:W-:Y:S01]  /*14a0*/  IMAD.U32 R24, RZ, RZ, UR4 ;  /* 0x00000004ff187e24 */ /* 0x000fe2000f8e00ff */
[----:B------:R-:W-:Y:S06]  /*14b0*/  @!P2 BRA `(.L_x_6858) ;  /* 0x000000000010a947 */ /* 0x000fec0003800000 */
[----:B------:R-:W-:-:S04]  /*14c0*/  IADD3 R4, P0, R216, UR8, RZ ;  /* 0x00000008d8047c10 */ /* 0x000fc8000ff1e0ff */
[----:B------:R-:W-:-:S05]  /*14d0*/  IADD3.X R5, R217, UR9, RZ, P0, !PT ;  /* 0x00000009d9057c10 */ /* 0x000fca00087fe4ff */
[----:B------:R0:W5:Y:S01]  /*14e0*/  LDG.E R24, desc[UR54][R4.64] ;  /* 0x0000003604187981 */ /* 0x000162000c1e1900 */
[----:B------:R-:W-:Y:S05]  /*14f0*/  BRA `(.L_x_6859) ;  /* 0x0000000000107947 */ /* 0x000fea0003800000 */
.L_x_6858:
[----:B------:R-:W-:Y:S05]  /*1500*/  @!P0 BRA `(.L_x_6859) ;  /* 0x00000000000c8947 */ /* 0x000fea0003800000 */
[----:B------:R-:W2:Y:S04]  /*1510*/  LDG.E R5, desc[UR54][R8.64] ;  /* 0x0000003608057981 */ /* 0x000ea8000c1e1900 */
[----:B------:R-:W2:Y:S02]  /*1520*/  LDG.E R24, desc[UR54][R8.64+0x4] ;  /* 0x0000043608187981 */ /* 0x000ea4000c1e1900 */
[----:B--2---:R-:W-:-:S07]  /*1530*/  IMAD.IADD R24, R24, 0x1, -R5 ;  /* 0x0000000118187824 */ /* 0x004fce00078e0a05 */
.L_x_6859:
        /* <DEDUP_REMOVED lines=60> */
[----:B-1---5:R-:W-:Y:S05]  /*1900*/  CALL.ABS.NOINC R14 ;  /* 0x000000000e007343 */ /* 0x022fea0003c00000 */
.L_x_6862:
[----:B------:R-:W-:Y:S05]  /*1910*/  BSYNC B6 ;  /* 0x0000000000067941 */ /* 0x000fea0003800000 */
.L_x_6861:
        /* <DEDUP_REMOVED lines=20> */
.L_x_6864:
[----:B------:R-:W-:Y:S05]  /*1a60*/  BSYNC B6 ;  /* 0x0000000000067941 */ /* 0x000fea0003800000 */
.L_x_6863:
        /* <DEDUP_REMOVED lines=20> */
[----:B------:R-:W-:Y:S02]  /*1bb0*/  SHF.L.U32 R58, R191, 0x6, RZ ;  /* 0x00000006bf3a7819 */ /* 0x000fe400000006ff */
[----:B------:R-:W-:Y:S01]  /*1bc0*/  SHF.R.S32.HI R39, RZ, 0x1f, R38 ;  /* 0x0000001fff277819 */ /* 0x000fe20000011426 */
[-C--:B------:R-:W-:Y:S01]  /*1bd0*/  IMAD R3, R15, R28.reuse, RZ ;  /* 0x0000001c0f037224 */ /* 0x080fe200078e02ff */
[----:B------:R-:W-:Y:S01]  /*1be0*/  SHF.L.U64.HI R50, R28, 0x6, R29 ;  /* 0x000000061c327819 */ /* 0x000fe2000001021d */
[----:B----4-:R-:W-:Y:S01]  /*1bf0*/  IMAD.WIDE.U32 R4, R44, R28, RZ ;  /* 0x0000001c2c047225 */ /* 0x010fe200078e00ff */
[----:B--2---:R-:W-:Y:S01]  /*1c00*/  SHF.L.U64.HI R52, R54, 0x6, R55 ;  /* 0x0000000636347819 */ /* 0x004fe20000010237 */
[----:B------:R-:W1:Y:S01]  /*1c10*/  @P0 LDC R7, c[0x0][0x42c] ;  /* 0x00010b00ff070b82 */ /* 0x000e620000000800 */
[----:B------:R-:W-:Y:S01]  /*1c20*/  LOP3.LUT R58, R58, 0x1c0, RZ, 0xc0, !PT ;  /* 0x000001c03a3a7812 */ /* 0x000fe200078ec0ff */
[----:B------:R-:W-:Y:S01]  /*1c30*/  IMAD R3, R44, R29, R3 ;  /* 0x0000001d2c037224 */ /* 0x000fe200078e0203 */
[----:B---3--:R-:W-:Y:S01]  /*1c40*/  ISETP.GE.AND P2, PT, R16, R27, PT ;  /* 0x0000001b1000720c */ /* 0x008fe20003f46270 */
[----:B------:R-:W-:Y:S01]  /*1c50*/  IMAD.SHL.U32 R51, R28, 0x40, RZ ;  /* 0x000000401c337824 */ /* 0x000fe200078e00ff */
[----:B------:R-:W-:Y:S01]  /*1c60*/  SHF.R.U32.HI R60, RZ, 0x3, R58 ;  /* 0x00000003ff3c7819 */ /* 0x000fe2000001163a */
[----:B------:R-:W-:Y:S01]  /*1c70*/  VIADD R80, R16, 0x20 ;  /* 0x0000002010507836 */ /* 0x000fe20000000000 */
[----:B------:R-:W-:Y:S01]  /*1c80*/  IADD3 R5, R5, R3, RZ ;  /* 0x0000000305057210 */ /* 0x000fe20007ffe0ff */
[----:B------:R-:W2:Y:S01]  /*1c90*/  @P0 LDC R9, c[0x0][0x430] ;  /* 0x00010c00ff090b82 */ /* 0x000ea20000000800 */
[C---:B------:R-:W-:Y:S01]  /*1ca0*/  SEL R13, R27.reuse, RZ, P2 ;  /* 0x000000ff1b0d7207 */ /* 0x040fe20001000000 */
[----:B------:R-:W-:Y:S01]  /*1cb0*/  IMAD.SHL.U32 R62, R27, 0x2, RZ ;  /* 0x000000021b3e7824 */ /* 0x000fe200078e00ff */
[----:B------:R-:W-:Y:S01]  /*1cc0*/  P2R R72, PR, RZ, 0x4 ;  /* 0x00000004ff487803 */ /* 0x000fe20000000000 */
[----:B0-----:R-:W-:Y:S01]  /*1cd0*/  IMAD.WIDE.U32 R10, R23, R42, R16 ;  /* 0x0000002a170a7225 */ /* 0x001fe200078e0010 */
[----:B------:R-:W-:-:S03]  /*1ce0*/  SHF.L.U64.HI R53, R42, 0x6, R43 ;  /* 0x000000062a357819 */ /* 0x000fc6000001022b */
[----:B------:R-:W-:Y:S01]  /*1cf0*/  IMAD.IADD R13, R16, 0x1, R13 ;  /* 0x00000001100d7824 */ /* 0x000fe200078e020d */
[----:B------:R-:W0:Y:S04]  /*1d00*/  LDC R61, c[0x0][0x3d4] ;  /* 0x0000f500ff3d7b82 */ /* 0x000e280000000800 */
[----:B------:R-:W-:Y:S02]  /*1d10*/  SHF.R.S32.HI R12, RZ, 0x1f, R13 ;  /* 0x0000001fff0c7819 */ /* 0x000fe4000001140d */
[----:B------:R-:W-:Y:S01]  /*1d20*/  SHF.R.U32.HI R26, RZ, 0x7, R26 ;  /* 0x00000007ff1a7819 */ /* 0x000fe2000001161a */
[----:B-1----:R-:W-:Y:S01]  /*1d30*/  @P0 IMAD.HI.U32 R0, R186, R7, RZ ;  /* 0x00000007ba000227 */ /* 0x002fe200078e00ff */
[----:B------:R-:W1:Y:S03]  /*1d40*/  LDC R63, c[0x0][0x2e4] ;  /* 0x0000b900ff3f7b82 */ /* 0x000e660000000800 */
[----:B------:R-:W-:Y:S01]  /*1d50*/  VIADD R59, R26, 0x8 ;  /* 0x000000081a3b7836 */ /* 0x000fe20000000000 */
[----:B--2---:R-:W-:-:S02]  /*1d60*/  @P0 SHF.R.U32.HI R186, RZ, R9, R0 ;  /* 0x00000009ffba0219 */ /* 0x004fc40000011600 */
[----:B------:R-:W-:Y:S02]  /*1d70*/  ISETP.NE.U32.AND P0, PT, RZ, UR6, PT ;  /* 0x00000006ff007c0c */ /* 0x000fe4000bf05070 */
[----:B------:R-:W-:Y:S01]  /*1d80*/  SHF.R.S32.HI R0, RZ, 0x1f, R186 ;  /* 0x0000001fff007819 */ /* 0x000fe200000114ba */
[----:B------:R-:W-:Y:S01]  /*1d90*/  IMAD.WIDE.U32 R4, R186, UR4, R4 ;  /* 0x00000004ba047c25 */ /* 0x000fe2000f8e0004 */
[----:B------:R-:W-:Y:S01]  /*1da0*/  ISETP.NE.AND.EX P0, PT, RZ, UR7, PT, P0 ;  /* 0x00000007ff007c0c */ /* 0x000fe2000bf05300 */
[----:B------:R-:W-:Y:S02]  /*1db0*/  ULDC.64 UR6, c[0x0][0x320] ;  /* 0x0000c80000067ab9 */ /* 0x000fe40000000a00 */
[C---:B------:R-:W-:Y:S02]  /*1dc0*/  IMAD R7, R0.reuse, UR6, RZ ;  /* 0x0000000600077c24 */ /* 0x040fe4000f8e02ff */
[----:B------:R-:W-:Y:S02]  /*1dd0*/  IMAD R3, R0, UR4, RZ ;  /* 0x0000000400037c24 */ /* 0x000fe4000f8e02ff */
[----:B------:R-:W-:-:S02]  /*1de0*/  IMAD R9, R186, UR7, R7 ;  /* 0x00000007ba097c24 */ /* 0x000fc4000f8e0207 */
        /* <DEDUP_REMOVED lines=14> */
[----:B------:R-:W-:Y:S02]  /*1ed0*/  IMAD R8, R0, UR4, RZ ;  /* 0x0000000400087c24 */ /* 0x000fe4000f8e02ff */
[----:B------:R-:W-:Y:S01]  /*1ee0*/  IMAD.IADD R0, R41, 0x1, R3 ;  /* 0x0000000129007824 */ /* 0x000fe200078e0203 */
[----:B------:R-:W-:Y:S01]  /*1ef0*/  IADD3 R3, P0, R40, R48, RZ ;  /* 0x0000003028037210 */ /* 0x000fe20007f1e0ff */
[----:B------:R-:W-:-:S02]  /*1f00*/  IMAD R4, R224, R54, RZ ;  /* 0x00000036e0047224 */ /* 0x000fc400078e02ff */
[----:B------:R-:W-:Y:S01]  /*1f10*/  IMAD.WIDE.U32 R36, R9, UR4, R6 ;  /* 0x0000000409247c25 */ /* 0x000fe2000f8e0006 */
[----:B------:R-:W-:Y:S01]  /*1f20*/  IADD3.X R48, R0, R49, R5, P0, !PT ;  /* 0x0000003100307210 */ /* 0x000fe200007fe405 */
[----:B------:R-:W-:Y:S01]  /*1f30*/  ULDC UR4, c[0x0][0x2e4] ;  /* 0x0000b90000047ab9 */ /* 0x000fe20000000800 */
[----:B------:R-:W-:Y:S01]  /*1f40*/  LEA.HI R49, R12, R13, RZ, 0x3 ;  /* 0x0000000d0c317211 */ /* 0x000fe200078f18ff */
[C---:B------:R-:W-:Y:S01]  /*1f50*/  IMAD R21, R23.reuse, R55, R4 ;  /* 0x0000003717157224 */ /* 0x040fe200078e0204 */
[----:B------:R-:W-:Y:S01]  /*1f60*/  IADD3 R44, P0, R23, R44, RZ ;  /* 0x0000002c172c7210 */ /* 0x000fe20007f1e0ff */
[----:B------:R-:W-:Y:S01]  /*1f70*/  IMAD R75, R9, UR5, R8 ;  /* 0x00000005094b7c24 */ /* 0x000fe2000f8e0208 */
[----:B------:R-:W-:Y:S01]  /*1f80*/  LOP3.LUT R69, R49, 0xfffffff8, RZ, 0xc0, !PT ;  /* 0xfffffff831457812 */ /* 0x000fe200078ec0ff */
[CC--:B------:R-:W-:Y:S01]  /*1f90*/  IMAD.WIDE.U32 R4, R23.reuse, R54.reuse, R38 ;  /* 0x0000003617047225 */ /* 0x0c0fe200078e0026 */
[----:B------:R-:W-:Y:S02]  /*1fa0*/  ISETP.GE.AND P4, PT, R16, UR4, PT ;  /* 0x0000000410007c0c */ /* 0x000fe4000bf86270 */
[----:B------:R-:W-:Y:S01]  /*1fb0*/  ISETP.GE.AND P3, PT, R80, UR4, PT ;  /* 0x0000000450007c0c */ /* 0x000fe2000bf66270 */
[----:B------:R-:W-:Y:S01]  /*1fc0*/  IMAD.WIDE.U32 R8, R23, R54, R16 ;  /* 0x0000003617087225 */ /* 0x000fe200078e0010 */
[----:B------:R-:W-:-:S02]  /*1fd0*/  IADD3 R5, R5, R21, RZ ;  /* 0x0000001505057210 */ /* 0x000fc40007ffe0ff */
[----:B------:R-:W-:Y:S01]  /*1fe0*/  SHF.R.S32.HI R73, RZ, 0x1f, R69 ;  /* 0x0000001fff497819 */ /* 0x000fe20000011445 */
[-C--:B------:R-:W-:Y:S01]  /*1ff0*/  IMAD R6, R224, R42.reuse, RZ ;  /* 0x0000002ae0067224 */ /* 0x080fe200078e02ff */
[----:B------:R-:W-:Y:S01]  /*2000*/  IADD3 R75, R37, R75, RZ ;  /* 0x0000004b254b7210 */ /* 0x000fe20007ffe0ff */
        /* <DEDUP_REMOVED lines=11> */
[----:B------:R-:W-:-:S04]  /*20c0*/  IMAD.WIDE.U32 R20, R33, R42, R6 ;  /* 0x0000002a21147225 */ /* 0x000fc800078e0006 */
[----:B------:R-:W-:Y:S02]  /*20d0*/  IMAD.SHL.U32 R55, R42, 0x40, RZ ;  /* 0x000000402a377824 */ /* 0x000fe400078e00ff */
[----:B------:R-:W2:Y:S01]  /*20e0*/  LDC.64 R42, c[0x0][0x2d8] ;  /* 0x0000b600ff2a7b82 */ /* 0x000ea20000000a00 */
[----:B------:R-:W-:Y:S01]  /*20f0*/  IMAD.WIDE.U32 R30, R33, R54, R4 ;  /* 0x00000036211e7225 */ /* 0x000fe200078e0004 */
[----:B------:R-:W-:-:S03]  /*2100*/  LOP3.LUT R5, R58, 0x18, R16, 0xf8, !PT ;  /* 0x000000183a057812 */ /* 0x000fc600078ef810 */
[----:B------:R-:W-:Y:S01]  /*2110*/  IMAD.WIDE.U32 R34, R33, R54, R8 ;  /* 0x0000003621227225 */ /* 0x000fe200078e0008 */
[----:B------:R-:W-:-:S03]  /*2120*/  LOP3.LUT R5, R5, R60, RZ, 0x3c, !PT ;  /* 0x0000003c05057212 */ /* 0x000fc600078e3cff */
[----:B------:R-:W-:Y:S01]  /*2130*/  IMAD.IADD R67, R71, 0x1, R29 ;  /* 0x0000000147437824 */ /* 0x000fe200078e021d */
[----:B------:R-:W-:Y:S01]  /*2140*/  LEA R65, R212, R5, 0x9 ;  /* 0x00000005d4417211 */ /* 0x000fe200078e48ff */
[----:B------:R-:W-:Y:S01]  /*2150*/  IMAD.SHL.U32 R54, R54, 0x40, RZ ;  /* 0x0000004036367824 */ /* 0x000fe200078e00ff */
[----:B------:R-:W-:Y:S01]  /*2160*/  LOP3.LUT R5, R58, 0x38, R49, 0xf8, !PT ;  /* 0x000000383a057812 */ /* 0x000fe200078ef831 */
[----:B------:R-:W-:Y:S02]  /*2170*/  IMAD.X R45, R224, 0x1, R15, P0 ;  /* 0x00000001e02d7824 */ /* 0x000fe400000e060f */
[----:B------:R-:W-:Y:S01]  /*2180*/  IMAD.IADD R64, R13, 0x1, R35 ;  /* 0x000000010d407824 */ /* 0x000fe200078e0223 */
[----:B------:R-:W-:Y:S01]  /*2190*/  LOP3.LUT R5, R5, R60, RZ, 0x3c, !PT ;  /* 0x0000003c05057212 */ /* 0x000fe200078e3cff */
[----:B------:R-:W-:Y:S02]  /*21a0*/  IMAD.IADD R66, R31, 0x1, R13 ;  /* 0x000000011f427824 */ /* 0x000fe400078e020d */
[----:B------:R-:W-:-:S02]  /*21b0*/  IMAD.IADD R71, R21, 0x1, R71 ;  /* 0x0000000115477824 */ /* 0x000fc400078e0247 */
[----:B01----:R-:W-:-:S07]  /*21c0*/  IMAD R68, R212, 0x200, R5 ;  /* 0x00000200d4447824 */ /* 0x003fce00078e0205 */
.L_x_6894:
        /* <DEDUP_REMOVED lines=12> */
[----:B------:R-:W-:Y:S02]  /*2290*/  IMAD.IADD R5, R65, 0x1, R24 ;  /* 0x0000000141057824 */ /* 0x000fe400078e0218 */
[----:B------:R-:W-:Y:S01]  /*22a0*/  IMAD.X R6, R77, 0x1, R48, P0 ;  /* 0x000000014d067824 */ /* 0x000fe200000e0630 */
[----:B------:R-:W-:Y:S02]  /*22b0*/  ISETP.GE.AND P0, PT, R61, 0x1, PT ;  /* 0x000000013d00780c */ /* 0x000fe40003f06270 */
[----:B------:R-:W-:-:S02]  /*22c0*/  LEA R25, R5, R2, 0x1 ;  /* 0x0000000205197211 */ /* 0x000fc400078e08ff */
[----:B------:R-:W-:-:S09]  /*22d0*/  LEA.HI.X R13, R4, R43, R6, 0x1, P1 ;  /* 0x0000002b040d7211 */ /* 0x000fd200008f0c06 */
        /* <DEDUP_REMOVED lines=39> */
.L_x_6869:
[----:B------:R-:W-:Y:S05]  /*2550*/  BSYNC B1 ;  /* 0x0000000000017941 */ /* 0x000fea0003800000 */
.L_x_6868:
[----:B------:R-:W-:Y:S01]  /*2560*/  ISETP.NE.AND P0, PT, R189, 0x3, PT ;  /* 0x00000003bd00780c */ /* 0x000fe20003f05270 */
[----:B-----5:R-:W-:Y:S01]  /*2570*/  IMAD.MOV.U32 R5, RZ, RZ, R9 ;  /* 0x000000ffff057224 */ /* 0x020fe200078e0009 */
[----:B------:R-:W-:Y:S01]  /*2580*/  MOV R4, R8 ;  /* 0x0000000800047202 */ /* 0x000fe20000000f00 */
[----:B0-----:R-:W-:Y:S02]  /*2590*/  IMAD.MOV.U32 R6, RZ, RZ, R26 ;  /* 0x000000ffff067224 */ /* 0x001fe400078e001a */
[----:B------:R-:W-:Y:S01]  /*25a0*/  IMAD.MOV.U32 R7, RZ, RZ, R27 ;  /* 0x000000ffff077224 */ /* 0x000fe200078e001b */
[----:B------:R-:W-:Y:S01]  /*25b0*/  PRMT R78, R4, 0x5410, R5 ;  /* 0x00005410044e7816 */ /* 0x000fe20000000005 */
[----:B------:R-:W-:Y:S02]  /*25c0*/  IMAD.MOV.U32 R4, RZ, RZ, R10 ;  /* 0x000000ffff047224 */ /* 0x000fe400078e000a */
        /* <DEDUP_REMOVED lines=8> */
.L_x_6870:
[----:B------:R-:W-:Y:S01]  /*2650*/  IMAD R70, R22, 0x8, R2 ;  /* 0x0000000816467824 */ /* 0x000fe200078e0202 */
[----:B------:R-:W-:Y:S01]  /*2660*/  SHF.L.U32 R57, R188, 0x1f, RZ ;  /* 0x0000001fbc397819 */ /* 0x000fe200000006ff */
[----:B------:R-:W-:Y:S03]  /*2670*/  BSSY B1, `(.L_x_6871) ;  /* 0x0000003000017945 */ /* 0x000fe60003800000 */
[----:B------:R-:W0:Y:S02]  /*2680*/  SYNCS.PHASECHK.TRANS64.TRYWAIT P5, [R70+URZ+0x38890], R57 ;  /* 0x03889039460075a7 */ /* 0x000e2400080a017f */
[----:B0-----:R-:W-:Y:S05]  /*2690*/  @!P5 BRA `(.L_x_6872) ;  /* 0x000001a80014d947 */ /* 0x001fea0003800000 */
.L_x_7099:
[----:B------:R-:W-:Y:S05]  /*26a0*/  BSYNC B1 ;  /* 0x0000000000017941 */ /* 0x000fea0003800000 */
.L_x_6871:
        /* <DEDUP_REMOVED lines=48> */
.L_x_6877:
[----:B------:R-:W-:Y:S05]  /*29b0*/  BSYNC B2 ;  /* 0x0000000000027941 */ /* 0x000fea0003800000 */
.L_x_6876:
[----:B--2---:R1:W-:Y:S02]  /*29c0*/  STG.E.128 desc[UR54][R12.64], R4 ;  /* 0x000000040c007986 */ /* 0x0043e4000c101d36 */
.L_x_6875:
[----:B------:R-:W-:Y:S05]  /*29d0*/  BSYNC B1 ;  /* 0x0000000000017941 */ /* 0x000fea0003800000 */
.L_x_6874:
        /* <DEDUP_REMOVED lines=52> */
.L_x_6879:
[----:B------:R-:W-:Y:S05]  /*2d20*/  BSYNC B1 ;  /* 0x0000000000017941 */ /* 0x000fea0003800000 */
.L_x_6878:
[----:B-1----:R1:W-:Y:S01]  /*2d30*/  STG.E.128 desc[UR54][R12.64+0x40], R4 ;  /* 0x000040040c007986 */ /* 0x0023e2000c101d36 */
[----:B------:R-:W-:Y:S05]  /*2d40*/  BRA `(.L_x_6873) ;  /* 0x0000000c00187947 */ /* 0x000fea0003800000 */
.L_x_6867:
        /* <DEDUP_REMOVED lines=43> */
.L_x_6880:
[----:B------:R-:W-:Y:S01]  /*3000*/  IMAD R70, R22, 0x8, R2 ;  /* 0x0000000816467824 */ /* 0x000fe200078e0202 */
[----:B------:R-:W-:Y:S01]  /*3010*/  SHF.L.U32 R57, R188, 0x1f, RZ ;  /* 0x0000001fbc397819 */ /* 0x000fe200000006ff */
[----:B------:R-:W-:Y:S03]  /*3020*/  BSSY B1, `(.L_x_6881) ;  /* 0x0000003000017945 */ /* 0x000fe60003800000 */
[----:B------:R-:W0:Y:S02]  /*3030*/  SYNCS.PHASECHK.TRANS64.TRYWAIT P5, [R70+URZ+0x38890], R57 ;  /* 0x03889039460075a7 */ /* 0x000e2400080a017f */
[----:B0-----:R-:W-:Y:S05]  /*3040*/  @!P5 BRA `(.L_x_6882) ;  /* 0x0000019c00bcd947 */ /* 0x001fea0003800000 */
.L_x_7100:
[----:B------:R-:W-:Y:S05]  /*3050*/  BSYNC B1 ;  /* 0x0000000000017941 */ /* 0x000fea0003800000 */
.L_x_6881:
        /* <DEDUP_REMOVED lines=20> */
[----:B------:R-:W-:-:S04]  /*31a0*/  LEA.HI.SX32 R12, R49, R12, 0x1d ;  /* 0x0000000c310c7211 */ /* 0x000fc800078feaff */
[----:B------:R-:W-:-:S04]  /*31b0*/  SHF.L.U32 R81, R12, 0x3, RZ ;  /* 0x000000030c517819 */ /* 0x000fc800000006ff */
[----:B------:R-:W-:-:S04]  /*31c0*/  LOP3.LUT R13, R58, 0x38, R81, 0xf8, !PT ;  /* 0x000000383a0d7812 */ /* 0x000fc800078ef851 */
[----:B------:R-:W-:-:S05]  /*31d0*/  LOP3.LUT R13, R13, R60, RZ, 0x3c, !PT ;  /* 0x0000003c0d0d7212 */ /* 0x000fca00078e3cff */
[----:B------:R-:W-:Y:S02]  /*31e0*/  IMAD R15, R212, 0x200, R13 ;  /* 0x00000200d40f7824 */ /* 0x000fe400078e020d */
[----:B------:R-:W-:Y:S02]  /*31f0*/  IMAD.IADD R13, R68, 0x1, R24 ;  /* 0x00000001440d7824 */ /* 0x000fe400078e0218 */
[----:B------:R-:W-:Y:S02]  /*3200*/  IMAD.IADD R15, R24, 0x1, R15 ;  /* 0x00000001180f7824 */ /* 0x000fe400078e020f */
[--C-:B------:R-:W-:Y:S02]  /*3210*/  IMAD R13, R13, 0x2, R2.reuse ;  /* 0x000000020d0d7824 */ /* 0x100fe400078e0202 */
[----:B------:R-:W-:-:S04]  /*3220*/  IMAD R24, R15, 0x2, R2 ;  /* 0x000000020f187824 */ /* 0x000fc800078e0202 */
        /* <DEDUP_REMOVED lines=85> */
.L_x_6884:
[----:B------:R-:W-:Y:S05]  /*3780*/  BSYNC B1 ;  /* 0x0000000000017941 */ /* 0x000fea0003800000 */
.L_x_6883:
        /* <DEDUP_REMOVED lines=10> */
.L_x_6866:
[----:B------:R-:W-:-:S13]  /*3830*/  ISETP.NE.AND P0, PT, R189, 0x3, PT ;  /* 0x00000003bd00780c */ /* 0x000fda0003f05270 */
[----:B------:R-:W-:Y:S05]  /*3840*/  @!P0 BRA `(.L_x_6885) ;  /* 0x0000000000048947 */ /* 0x000fea0003800000 */
[----:B------:R-:W-:Y:S01]  /*3850*/  BPT.TRAP 0x1 ;  /* 0x000000040000795c */ /* 0x000fe20000300000 */
.L_x_6885:
        /* <DEDUP_REMOVED lines=8> */
.L_x_7101:
[----:B------:R-:W-:Y:S05]  /*38e0*/  BSYNC B1 ;  /* 0x0000000000017941 */ /* 0x000fea0003800000 */
.L_x_6886:
[----:B------:R-:W-:Y:S05]  /*38f0*/  @P1 BRA `(.L_x_6873) ;  /* 0x00000000002c1947 */ /* 0x000fea0003800000 */
[----:B------:R-:W-:Y:S01]  /*3900*/  @!P3 LOP3.LUT P5, RZ, R191, 0x4, RZ, 0xc0, !PT ;  /* 0x00000004bfffb812 */ /* 0x000fe200078ac0ff */
[----:B------:R-:W-:Y:S01]  /*3910*/  @!P3 VIADD R4, R65, 0x20 ;  /* 0x000000204104b836 */ /* 0x000fe20000000000 */
[----:B------:R-:W-:Y:S02]  /*3920*/  PLOP3.LUT P6, PT, PT, PT, PT, 0x8, 0x0 ;  /* 0x000000000000781c */ /* 0x000fe40003fce170 */
[----:B------:R-:W-:-:S13]  /*3930*/  @!P3 PLOP3.LUT P6, PT, P5, PT, PT, 0x80, 0x0 ;  /* 0x000000000000b81c */ /* 0x000fda0002fcf070 */
[----:B------:R-:W-:-:S04]  /*3940*/  @P6 VIADD R4, R65, 0xffffffe0 ;  /* 0xffffffe041046836 */ /* 0x000fc80000000000 */
[----:B------:R-:W-:-:S05]  /*3950*/  @!P3 IMAD.IADD R5, R24, 0x1, R4 ;  /* 0x000000011805b824 */ /* 0x000fca00078e0204 */
[----:B------:R-:W-:Y:S02]  /*3960*/  @!P3 LEA R8, R5, R2, 0x1 ;  /* 0x000000020508b211 */ /* 0x000fe400078e08ff */
[----:B------:R-:W1:Y:S04]  /*3970*/  @!P4 LDS.128 R4, [R25+0x22400] ;  /* 0x022400001904c984 */ /* 0x000e680000000c00 */
[----:B------:R-:W2:Y:S04]  /*3980*/  @!P3 LDS.128 R8, [R8+0x22400] ;  /* 0x022400000808b984 */ /* 0x000ea80000000c00 */
[----:B-1----:R1:W-:Y:S04]  /*3990*/  @!P4 STG.E.128 desc[UR54][R12.64], R4 ;  /* 0x000000040c00c986 */ /* 0x0023e8000c101d36 */
[----:B--2---:R1:W-:Y:S02]  /*39a0*/  @!P3 STG.E.128 desc[UR54][R12.64+0x40], R8 ;  /* 0x000040080c00b986 */ /* 0x0043e4000c101d36 */
.L_x_6873:
[----:B------:R-:W-:Y:S05]  /*39b0*/  BSYNC B0 ;  /* 0x0000000000007941 */ /* 0x000fea0003800000 */
.L_x_6865:
        /* <DEDUP_REMOVED lines=17> */
.L_x_6889:
[----:B------:R-:W-:Y:S05]  /*3ad0*/  BSYNC B0 ;  /* 0x0000000000007941 */ /* 0x000fea0003800000 */
.L_x_6888:
[----:B------:R-:W4:Y:S01]  /*3ae0*/  SYNCS.PHASECHK.TRANS64.TRYWAIT P0, [R70+URZ+0x388b0], R57 ;  /* 0x0388b039460075a7 */ /* 0x000f22000800017f */
[----:B------:R-:W-:Y:S04]  /*3af0*/  BSSY B0, `(.L_x_6890) ;  /* 0x0000002000007945 */ /* 0x000fe80003800000 */
[----:B----4-:R-:W-:Y:S05]  /*3b00*/  @!P0 BRA `(.L_x_6891) ;  /* 0x0000019400348947 */ /* 0x010fea0003800000 */
.L_x_7102:
[----:B------:R-:W-:Y:S05]  /*3b10*/  BSYNC B0 ;  /* 0x0000000000007941 */ /* 0x000fea0003800000 */
.L_x_6890:
[----:B------:R-:W-:Y:S04]  /*3b20*/  BSSY B0, `(.L_x_6892) ;  /* 0x0000051000007945 */ /* 0x000fe80003800000 */
[----:B------:R-:W-:Y:S05]  /*3b30*/  @P1 BRA `(.L_x_6893) ;  /* 0x00000004003c1947 */ /* 0x000fea0003800000 */
[----:B-1----:R-:W-:Y:S01]  /*3b40*/  IMAD.WIDE R4, R47, 0x40, R44 ;  /* 0x000000402f047825 */ /* 0x002fe200078e022c */
[----:B------:R-:W-:Y:S01]  /*3b50*/  ULDC.64 UR4, c[0x0][0x318] ;  /* 0x0000c60000047ab9 */ /* 0x000fe20000000a00 */
[----:B------:R-:W-:Y:S02]  /*3b60*/  LOP3.LUT P0, RZ, R191, 0x4, RZ, 0xc0, !PT ;  /* 0x00000004bfff7812 */ /* 0x000fe4000780c0ff */
[----:B------:R-:W-:Y:S01]  /*3b70*/  IMAD R5, R5, UR4, RZ ;  /* 0x0000000405057c24 */ /* 0x000fe2000f8e02ff */
[----:B------:R-:W-:Y:S01]  /*3b80*/  IADD3 R76, R16, 0x140, RZ ;  /* 0x00000140104c7810 */ /* 0x000fe20007ffe0ff */
[----:B------:R-:W-:Y:S02]  /*3b90*/  IMAD.MOV.U32 R74, RZ, RZ, R36 ;  /* 0x000000ffff4a7224 */ /* 0x000fe400078e0024 */
[C---:B------:R-:W-:Y:S02]  /*3ba0*/  IMAD R5, R4.reuse, UR5, R5 ;  /* 0x0000000504057c24 */ /* 0x040fe4000f8e0205 */
[----:B------:R-:W-:Y:S01]  /*3bb0*/  IMAD.WIDE.U32 R6, R4, UR4, R74 ;  /* 0x0000000404067c25 */ /* 0x000fe2000f8e004a */
[----:B------:R-:W-:Y:S01]  /*3bc0*/  ULDC.64 UR4, c[0x0][0x308] ;  /* 0x0000c20000047ab9 */ /* 0x000fe20000000a00 */
[----:B------:R-:W-:-:S02]  /*3bd0*/  IADD3 R4, R16, 0x40, RZ ;  /* 0x0000004010047810 */ /* 0x000fc40007ffe0ff */
[----:B------:R-:W-:Y:S01]  /*3be0*/  IMAD R9, R22, 0x8000, R65 ;  /* 0x0000800016097824 */ /* 0x000fe200078e0241 */
[C---:B------:R-:W-:Y:S01]  /*3bf0*/  LEA R56, P1, R6.reuse, UR4, 0x1 ;  /* 0x0000000406387c11 */ /* 0x040fe2000f8208ff */
[----:B------:R-:W-:Y:S01]  /*3c00*/  IMAD.IADD R5, R7, 0x1, R5 ;  /* 0x0000000107057824 */ /* 0x000fe200078e0205 */
[----:B------:R-:W-:Y:S01]  /*3c10*/  ULDC UR4, c[0x0][0x310] ;  /* 0x0000c40000047ab9 */ /* 0x000fe20000000800 */
[C---:B------:R-:W-:Y:S02]  /*3c20*/  VIADD R77, R9.reuse, 0x20 ;  /* 0x00000020094d7836 */ /* 0x040fe40000000000 */
[C---:B------:R-:W-:Y:S01]  /*3c30*/  @P0 VIADD R77, R9.reuse, 0xffffffe0 ;  /* 0xffffffe0094d0836 */ /* 0x040fe20000000000 */
[----:B0---4-:R-:W-:Y:S01]  /*3c40*/  LEA.HI.X R57, R6, UR5, R5, 0x1, P1 ;  /* 0x0000000506397c11 */ /* 0x011fe200088f0c05 */
[----:B---3--:R-:W-:Y:S01]  /*3c50*/  IMAD R78, R9, 0x2, R2 ;  /* 0x00000002094e7824 */ /* 0x008fe200078e0202 */
        /* <DEDUP_REMOVED lines=61> */
.L_x_6893:
[----:B------:R-:W-:Y:S05]  /*4030*/  BSYNC B0 ;  /* 0x0000000000007941 */ /* 0x000fea0003800000 */
.L_x_6892:
        /* <DEDUP_REMOVED lines=17> */
.L_x_6860:
        /* <DEDUP_REMOVED lines=63> */
[----:B--2---:R-:W-:Y:S01]  /*4540*/  CS2R R24, SRZ ;  /* 0x0000000000187805 */ /* 0x004fe2000001ff00 */
        /* <DEDUP_REMOVED lines=10> */
.L_x_6896:
[----:B------:R-:W-:Y:S05]  /*45f0*/  BSYNC B0 ;  /* 0x0000000000007941 */ /* 0x000fea0003800000 */
.L_x_6895:
        /* <DEDUP_REMOVED lines=9> */
[----:B------:R-:W-:Y:S01]  /*4690*/  ISETP.GE.AND P0, PT, R168, 0x2, PT ;  /* 0x00000002a800780c */ /* 0x000fe20003f06270 */
[----:B------:R-:W-:Y:S01]  /*46a0*/  IMAD.MOV.U32 R7, RZ, RZ, 0x40000040 ;  /* 0x40000040ff077424 */ /* 0x000fe200078e00ff */
[----:B------:R-:W-:Y:S01]  /*46b0*/  BAR.SYNC.DEFER_BLOCKING 0xe, 0x100 ;  /* 0x0384000000007b1d */ /* 0x000fe20000010000 */
[----:B------:R-:W-:Y:S01]  /*46c0*/  IMAD.MOV.U32 R11, RZ, RZ, 0x40000040 ;  /* 0x40000040ff0b7424 */ /* 0x000fe200078e00ff */
[----:B------:R-:W-:Y:S01]  /*46d0*/  R2UR UR5, R5 ;  /* 0x00000000050572ca */ /* 0x000fe200000e0000 */
[----:B------:R-:W-:Y:S01]  /*46e0*/  IMAD.MOV.U32 R9, RZ, RZ, 0x40000040 ;  /* 0x40000040ff097424 */ /* 0x000fe200078e00ff */
[----:B------:R-:W-:Y:S01]  /*46f0*/  R2UR UR7, R7 ;  /* 0x00000000070772ca */ /* 0x000fe200000e0000 */
[----:B------:R-:W-:Y:S01]  /*4700*/  IMAD.MOV.U32 R13, RZ, RZ, 0x40000040 ;  /* 0x40000040ff0d7424 */ /* 0x000fe200078e00ff */
[----:B------:R-:W-:Y:S01]  /*4710*/  BSSY B0, `(.L_x_6900) ;  /* 0x00000f6000007945 */ /* 0x000fe20003800000 */
[----:B------:R-:W-:Y:S01]  /*4720*/  IMAD.MOV.U32 R7, RZ, RZ, 0x40000040 ;  /* 0x40000040ff077424 */ /* 0x000fe200078e00ff */
[----:B------:R-:W1:Y:S01]  /*4730*/  S2R R20, SR_TID.X ;  /* 0x0000000000147919 */ /* 0x000e620000002100 */
[----:B0-----:R-:W-:-:S04]  /*4740*/  LEA.HI R3, R0, R0, RZ, 0x1 ;  /* 0x0000000000037211 */ /* 0x001fc800078f08ff */
[----:B------:R-:W-:Y:S01]  /*4750*/  LOP3.LUT R3, R3, 0x1fffe, RZ, 0xc0, !PT ;  /* 0x0001fffe03037812 */ /* 0x000fe200078ec0ff */
[----:B-----5:R-:W-:-:S04]  /*4760*/  WARPGROUP.ARRIVE ;  /* 0x00000000000079c5 */ /* 0x020fc80000000000 */
[----:B------:R-:W-:Y:S02]  /*4770*/  IMAD.IADD R3, R0, 0x1, -R3 ;  /* 0x0000000100037824 */ /* 0x000fe400078e0a03 */
[----:B------:R-:W-:-:S03]  /*4780*/  VIADD R0, R2, 0x36400 ;  /* 0x0003640002007836 */ /* 0x000fc60000000000 */
[----:B------:R-:W-:Y:S02]  /*4790*/  LEA R3, R3, R2, 0xf ;  /* 0x0000000203037211 */ /* 0x000fe400078e78ff */
[----:B------:R-:W-:-:S03]  /*47a0*/  SHF.R.U32.HI R0, RZ, 0x4, R0 ;  /* 0x00000004ff007819 */ /* 0x000fc60000011600 */
[----:B------:R-:W-:Y:S01]  /*47b0*/  VIADD R3, R3, 0x400 ;  /* 0x0000040003037836 */ /* 0x000fe20000000000 */
[----:B------:R-:W-:Y:S02]  /*47c0*/  LOP3.LUT R0, R0, 0x3fff, RZ, 0xc0, !PT ;  /* 0x00003fff00007812 */ /* 0x000fe400078ec0ff */
[----:B-1----:R-:W-:Y:S02]  /*47d0*/  LOP3.LUT R20, R20, 0x7f, RZ, 0xc0, !PT ;  /* 0x0000007f14147812 */ /* 0x002fe400078ec0ff */
[----:B------:R-:W-:Y:S02]  /*47e0*/  SHF.R.U32.HI R3, RZ, 0x4, R3 ;  /* 0x00000004ff037819 */ /* 0x000fe40000011603 */
[----:B------:R-:W-:Y:S02]  /*47f0*/  LOP3.LUT R4, R0, 0x10000, RZ, 0xfc, !PT ;  /* 0x0001000000047812 */ /* 0x000fe400078efcff */
[----:B------:R-:W-:Y:S02]  /*4800*/  LOP3.LUT R3, R3, 0x3fff, RZ, 0xc0, !PT ;  /* 0x00003fff03037812 */ /* 0x000fe400078ec0ff */
[----:B------:R-:W-:-:S02]  /*4810*/  R2UR UR4, R4 ;  /* 0x00000000040472ca */ /* 0x000fc400000e0000 */
[----:B------:R-:W-:Y:S02]  /*4820*/  LOP3.LUT R15, R3, 0x2000000, RZ, 0xfc, !PT ;  /* 0x02000000030f7812 */ /* 0x000fe400078efcff */
[----:B------:R-:W-:Y:S02]  /*4830*/  IADD3 R10, R4, 0x2, RZ ;  /* 0x00000002040a7810 */ /* 0x000fe40007ffe0ff */
[----:B------:R-:W-:Y:S01]  /*4840*/  ISETP.NE.AND P2, PT, R20, RZ, PT ;  /* 0x000000ff1400720c */ /* 0x000fe20003f45270 */
[----:B------:R-:W-:-:S04]  /*4850*/  IMAD R6, R18, 0x1000, R15 ;  /* 0x0000100012067824 */ /* 0x000fc800078e020f */
[C---:B------:R-:W-:Y:S01]  /*4860*/  VIADD R8, R6.reuse, 0x80 ;  /* 0x0000008006087836 */ /* 0x040fe20000000000 */
[C---:B------:R-:W-:Y:S01]  /*4870*/  R2UR UR6, R6.reuse ;  /* 0x00000000060672ca */ /* 0x040fe200000e0000 */
[C---:B------:R-:W-:Y:S02]  /*4880*/  VIADD R12, R6.reuse, 0x100 ;  /* 0x00000100060c7836 */ /* 0x040fe40000000000 */
[----:B------:R-:W-:-:S04]  /*4890*/  VIADD R6, R6, 0x180 ;  /* 0x0000018006067836 */ /* 0x000fc80000000000 */
[----:B------:R-:W-:-:S05]  /*48a0*/  @!P2 LEA R0, R18, R2, 0x3 ;  /* 0x000000021200a211 */ /* 0x000fca00078e18ff */
[----:B------:R-:W-:Y:S01]  /*48b0*/  @!P2 VIADD R0, R0, 0x38860 ;  /* 0x000388600000a836 */ /* 0x000fe20000000000 */
[----:B------:R-:W-:Y:S01]  /*48c0*/  HGMMA.64x256x16.F32 R24, gdesc[UR4].tnspB, RZ, !UPT, gsb0 ;  /* 0x43e00000041879f0 */ /* 0x000fe2000c0008ff */
[----:B------:R-:W-:Y:S02]  /*48d0*/  R2UR UR4, R10 ;  /* 0x000000000a0472ca */ /* 0x000fe400000e0000 */
[----:B------:R-:W-:Y:S02]  /*48e0*/  R2UR UR5, R11 ;  /* 0x000000000b0572ca */ /* 0x000fe400000e0000 */
[----:B------:R-:W-:Y:S01]  /*48f0*/  R2UR UR6, R8 ;  /* 0x00000000080672ca */ /* 0x000fe200000e0000 */
[----:B------:R-:W-:Y:S01]  /*4900*/  VIADD R8, R4, 0x4 ;  /* 0x0000000404087836 */ /* 0x000fe20000000000 */
[----:B------:R-:W-:Y:S02]  /*4910*/  R2UR UR7, R9 ;  /* 0x00000000090772ca */ /* 0x000fe400000e0000 */
[----:B------:R-:W-:-:S02]  /*4920*/  MOV R9, 0x40000040 ;  /* 0x4000004000097802 */ /* 0x000fc40000000f00 */
[----:B------:R-:W-:Y:S01]  /*4930*/  @!P2 PRMT R0, RZ, 0x654, R0 ;  /* 0x00000654ff00a816 */ /* 0x000fe20000000000 */
[----:B------:R-:W-:Y:S02]  /*4940*/  WARPGROUP.DEPBAR.LE gsb0, 0x0 ;  /* 0x00008000000079c5 */ /* 0x000fe40000010000 */
[----:B------:R-:W-:-:S14]  /*4950*/  WARPGROUP.ARRIVE ;  /* 0x00000000000079c5 */ /* 0x000fdc0000000000 */
        /* <DEDUP_REMOVED lines=24> */
.L_x_6902:
[----:B------:R-:W-:Y:S01]  /*4ae0*/  BAR.SYNC.DEFER_BLOCKING 0xe, 0x100 ;  /* 0x0384000000007b1d */ /* 0x000fe20000010000 */
[----:B------:R-:W-:Y:S01]  /*4af0*/  IMAD R3, R18, 0x40, R190 ;  /* 0x0000004012037824 */ /* 0x000fe200078e02be */
[----:B------:R-:W-:Y:S01]  /*4b00*/  R2UR UR4, R4 ;  /* 0x00000000040472ca */ /* 0x000fe200000e0000 */
[----:B------:R-:W-:Y:S01]  /*4b10*/  VIADD R18, R18, 0x1 ;  /* 0x0000000112127836 */ /* 0x000fe20000000000 */
[----:B------:R-:W-:Y:S01]  /*4b20*/  R2UR UR5, R5 ;  /* 0x00000000050572ca */ /* 0x000fe200000e0000 */
[----:B------:R-:W-:Y:S01]  /*4b30*/  IMAD R3, R3, 0x4, R2 ;  /* 0x0000000403037824 */ /* 0x000fe200078e0202 */
[----:B------:R-:W-:Y:S01]  /*4b40*/  ISETP.GT.AND P1, PT, R168, RZ, PT ;  /* 0x000000ffa800720c */ /* 0x000fe20003f24270 */
[----:B------:R-:W-:Y:S01]  /*4b50*/  IMAD.MOV.U32 R7, RZ, RZ, 0x40000040 ;  /* 0x40000040ff077424 */ /* 0x000fe200078e00ff */
[----:B------:R-:W-:Y:S01]  /*4b60*/  ISETP.NE.AND P0, PT, R18, 0x2, PT ;  /* 0x000000021200780c */ /* 0x000fe20003f05270 */
[----:B------:R-:W-:Y:S02]  /*4b70*/  IMAD.MOV.U32 R21, RZ, RZ, 0x40000040 ;  /* 0x40000040ff157424 */ /* 0x000fe400078e00ff */
[----:B------:R-:W-:Y:S01]  /*4b80*/  VIADD R168, R168, 0xffffffff ;  /* 0xffffffffa8a87836 */ /* 0x000fe20000000000 */
[----:B------:R-:W-:-:S02]  /*4b90*/  SEL R18, R18, RZ, P0 ;  /* 0x000000ff12127207 */ /* 0x000fc40000000000 */
        /* <DEDUP_REMOVED lines=145> */
[----:B------:R-:W-:Y:S01]  /*54b0*/  IMAD.MOV.U32 R21, RZ, RZ, 0x40000040 ;  /* 0x40000040ff157424 */ /* 0x000fe200078e00ff */
        /* <DEDUP_REMOVED lines=27> */
.L_x_6901:
[----:B------:R-:W-:Y:S05]  /*5670*/  BSYNC B0 ;  /* 0x0000000000007941 */ /* 0x000fea0003800000 */
.L_x_6900:
[----:B------:R-:W-:Y:S01]  /*5680*/  BAR.SYNC.DEFER_BLOCKING 0xe, 0x100 ;  /* 0x0384000000007b1d */ /* 0x000fe20000010000 */
[C---:B------:R-:W-:Y:S01]  /*5690*/  IMAD R3, R18.reuse, 0x40, R190 ;  /* 0x0000004012037824 */ /* 0x040fe200078e02be */
[----:B------:R-:W-:Y:S01]  /*56a0*/  PLOP3.LUT P0, PT, PT, PT, PT, 0x8, 0x0 ;  /* 0x000000000000781c */ /* 0x000fe20003f0e170 */
[----:B------:R-:W-:-:S03]  /*56b0*/  VIADD R18, R18, 0x1 ;  /* 0x0000000112127836 */ /* 0x000fc60000000000 */
[----:B------:R-:W-:Y:S02]  /*56c0*/  LEA R3, R3, R2, 0x2 ;  /* 0x0000000203037211 */ /* 0x000fe400078e10ff */
        /* <DEDUP_REMOVED lines=136> */
.L_x_6898:
        /* <DEDUP_REMOVED lines=13> */
[----:B------:R-:W-:-:S03]  /*6020*/  LOP3.LUT R56, R3, 0x3fff, RZ, 0xc0, !PT ;  /* 0x00003fff03387812 */ /* 0x000fc600078ec0ff */
        /* <DEDUP_REMOVED lines=17> */
.L_x_6904:
[----:B------:R-:W-:Y:S05]  /*6140*/  BSYNC B6 ;  /* 0x0000000000067941 */ /* 0x000fea0003800000 */
.L_x_6903:
        /* <DEDUP_REMOVED lines=12> */
.L_x_6908:
[----:B-1----:R1:W2:Y:S02]  /*6210*/  SYNCS.PHASECHK.TRANS64.TRYWAIT P0, [R2+URZ+0x38800], R3 ;  /* 0x03880003020075a7 */ /* 0x0022a4000800017f */
[----:B--2---:R-:W-:Y:S05]  /*6220*/  @!P0 NANOSLEEP.SYNCS 0x989680 ;  /* 0x009896800000895d */ /* 0x004fea0003900000 */
[----:B------:R-:W2:Y:S02]  /*6230*/  @!P0 SYNCS.PHASECHK.TRANS64 P0, [R2+URZ+0x38800], R3 ;  /* 0x03880003020085a7 */ /* 0x000ea4000800007f */
[----:B--2---:R-:W-:Y:S05]  /*6240*/  @!P0 BRA `(.L_x_6908) ;  /* 0xfffffffc00f08947 */ /* 0x004fea000383ffff */
.L_x_6907:
[----:B------:R-:W-:Y:S05]  /*6250*/  BSYNC B0 ;  /* 0x0000000000007941 */ /* 0x000fea0003800000 */
.L_x_6906:
[----:B------:R-:W-:Y:S05]  /*6260*/  BRA `(.L_x_6909) ;  /* 0x0000002c004c7947 */ /* 0x000fea0003800000 */
.L_x_6905:
[----:B------:R-:W0:Y:S01]  /*6270*/  LDC.64 R46, c[0x0][0x3d8] ;  /* 0x0000f600ff2e7b82 */ /* 0x000e220000000a00 */
[----:B------:R-:W-:Y:S01]  /*6280*/  VIADD R0, R2, 0x20400 ;  /* 0x0002040002007836 */ /* 0x000fe20000000000 */
[----:B-----5:R-:W-:Y:S01]  /*6290*/  SHF.R.S32.HI R3, RZ, 0x1f, R33 ;  /* 0x0000001fff037819 */ /* 0x020fe20000011421 */
[----:B------:R-:W-:Y:S01]  /*62a0*/  IMAD.SHL.U32 R24, R222, 0x4, RZ ;  /* 0x00000004de187824 */ /* 0x000fe200078e00ff */
[----:B------:R-:W-:Y:S01]  /*62b0*/  SHF.R.S32.HI R5, RZ, 0x1f, R16 ;  /* 0x0000001fff057819 */ /* 0x000fe20000011410 */
[----:B------:R-:W-:Y:S01]  /*62c0*/  BSSY B6, `(.L_x_6910) ;  /* 0x0000032000067945 */ /* 0x000fe20003800000 */
[----:B------:R-:W-:Y:S02]  /*62d0*/  LOP3.LUT P0, RZ, R0, 0x3ff, RZ, 0xc0, !PT ;  /* 0x000003ff00ff7812 */ /* 0x000fe4000780c0ff */
[----:B------:R-:W1:Y:S01]  /*62e0*/  LDC.64 R44, c[0x0][0x3e8] ;  /* 0x0000fa00ff2c7b82 */ /* 0x000e620000000a00 */
[----:B------:R-:W-:Y:S02]  /*62f0*/  MOV R4, R16 ;  /* 0x0000001000047202 */ /* 0x000fe40000000f00 */
        /* <DEDUP_REMOVED lines=46> */
.L_x_6911:
[----:B------:R-:W-:Y:S05]  /*65e0*/  BSYNC B6 ;  /* 0x0000000000067941 */ /* 0x000fea0003800000 */
.L_x_6910:
        /* <DEDUP_REMOVED lines=22> */
[----:B------:R-:W-:Y:S01]  /*6750*/  LEA R3, R185, R23, 0x6 ;  /* 0x00000017b9037211 */ /* 0x000fe200078e30ff */
[----:B------:R-:W-:Y:S01]  /*6760*/  BSSY B1, `(.L_x_6914) ;  /* 0x000002d000017945 */ /* 0x000fe20003800000 */
[-C--:B------:R-:W-:Y:S01]  /*6770*/  ISETP.GE.AND P0, PT, R23, R8.reuse, PT ;  /* 0x000000081700720c */ /* 0x080fe20003f06270 */
[----:B------:R-:W-:Y:S01]  /*6780*/  IMAD.MOV.U32 R10, RZ, RZ, R42 ;  /* 0x000000ffff0a7224 */ /* 0x000fe200078e002a */
        /* <DEDUP_REMOVED lines=32> */
[C---:B------:R-:W-:Y:S02]  /*6990*/  LEA R38, P5, R0.reuse, UR8, 0x1 ;  /* 0x0000000800267c11 */ /* 0x040fe4000f8a08ff */
[----:B------:R-:W-:Y:S02]  /*69a0*/  CS2R R32, SRZ ;  /* 0x0000000000207805 */ /* 0x000fe4000001ff00 */
[----:B------:R-:W-:Y:S02]  /*69b0*/  LEA.HI.X R15, R15, UR7, R30, 0x1, P4 ;  /* 0x000000070f0f7c11 */ /* 0x000fe4000a0f0c1e */
[----:B------:R-:W-:Y:S02]  /*69c0*/  CS2R R34, SRZ ;  /* 0x0000000000227805 */ /* 0x000fe4000001ff00 */
[----:B------:R-:W-:-:S02]  /*69d0*/  LEA.HI.X R39, R0, UR9, R31, 0x1, P5 ;  /* 0x0000000900277c11 */ /* 0x000fc4000a8f0c1f */
[----:B------:R-:W-:Y:S01]  /*69e0*/  CS2R R30, SRZ ;  /* 0x00000000001e7805 */ /* 0x000fe2000001ff00 */
[----:B------:R0:W5:Y:S04]  /*69f0*/  @!P2 LDG.E.64 R32, desc[UR54][R14.64+0x20] ;  /* 0x000020360e20a981 */ /* 0x000168000c1e1b00 */
[----:B------:R0:W5:Y:S04]  /*6a00*/  @!P3 LDG.E.64 R36, desc[UR54][R14.64] ;  /* 0x000000360e24b981 */ /* 0x000168000c1e1b00 */
[----:B------:R0:W5:Y:S04]  /*6a10*/  @!P3 LDG.E.64 R34, desc[UR54][R38.64] ;  /* 0x000000362622b981 */ /* 0x000168000c1e1b00 */
[----:B------:R0:W5:Y:S02]  /*6a20*/  @!P2 LDG.E.64 R30, desc[UR54][R38.64+0x20] ;  /* 0x00002036261ea981 */ /* 0x000164000c1e1b00 */
.L_x_6915:
[----:B------:R-:W-:Y:S05]  /*6a30*/  BSYNC B1 ;  /* 0x0000000000017941 */ /* 0x000fea0003800000 */
.L_x_6914:
        /* <DEDUP_REMOVED lines=24> */
.L_x_6917:
[----:B------:R-:W-:Y:S05]  /*6bc0*/  BSYNC B1 ;  /* 0x0000000000017941 */ /* 0x000fea0003800000 */
.L_x_6916:
[----:B------:R-:W-:Y:S01]  /*6bd0*/  IMAD.WIDE.U32 R10, R3, R4, R10 ;  /* 0x00000004030a7225 */ /* 0x000fe200078e000a */
[----:B------:R-:W-:Y:S01]  /*6be0*/  LEA.HI R0, R219, R219, RZ, 0x1 ;  /* 0x000000dbdb007211 */ /* 0x000fe200078f08ff */
[----:B------:R-:W-:Y:S01]  /*6bf0*/  ULDC.64 UR4, c[0x0][0x3c8] ;  /* 0x0000f20000047ab9 */ /* 0x000fe20000000a00 */
[----:B------:R-:W-:Y:S01]  /*6c00*/  ULDC.64 UR6, c[0x0][0x3e0] ;  /* 0x0000f80000067ab9 */ /* 0x000fe20000000a00 */
[----:B------:R-:W-:-:S04]  /*6c10*/  IMAD.WIDE.U32 R12, R3, R6, R12 ;  /* 0x00000006030c7225 */ /* 0x000fc800078e000c */
[C---:B------:R-:W-:Y:S02]  /*6c20*/  IMAD R4, R41.reuse, R4, RZ ;  /* 0x0000000429047224 */ /* 0x040fe400078e02ff */
[----:B------:R-:W-:Y:S02]  /*6c30*/  IMAD R6, R41, R6, RZ ;  /* 0x0000000629067224 */ /* 0x000fe400078e02ff */
[----:B01----:R-:W-:Y:S02]  /*6c40*/  IMAD.SHL.U32 R14, R191, 0x40, RZ ;  /* 0x00000040bf0e7824 */ /* 0x003fe400078e00ff */
[C---:B------:R-:W-:Y:S01]  /*6c50*/  IMAD R5, R3.reuse, R5, R4 ;  /* 0x0000000503057224 */ /* 0x040fe200078e0204 */
[----:B------:R-:W-:Y:S01]  /*6c60*/  LEA R4, P2, R10, UR4, 0x1 ;  /* 0x000000040a047c11 */ /* 0x000fe2000f8408ff */
[----:B------:R-:W-:Y:S01]  /*6c70*/  IMAD R3, R3, R7, R6 ;  /* 0x0000000703037224 */ /* 0x000fe200078e0206 */
[----:B------:R-:W-:Y:S01]  /*6c80*/  LOP3.LUT R6, R0, 0xfffffffe, RZ, 0xc0, !PT ;  /* 0xfffffffe00067812 */ /* 0x000fe200078ec0ff */
[----:B------:R-:W-:Y:S01]  /*6c90*/  IMAD.IADD R5, R11, 0x1, R5 ;  /* 0x000000010b057824 */ /* 0x000fe200078e0205 */
[----:B------:R-:W-:Y:S01]  /*6ca0*/  LOP3.LUT R15, R14, 0x1c0, RZ, 0xc0, !PT ;  /* 0x000001c00e0f7812 */ /* 0x000fe200078ec0ff */
[----:B------:R-:W-:Y:S01]  /*6cb0*/  UMOV UR4, 0xffffffff ;  /* 0xffffffff00047882 */ /* 0x000fe20000000000 */
[----:B------:R-:W-:Y:S01]  /*6cc0*/  LEA R0, P3, R12, UR6, 0x1 ;  /* 0x000000060c007c11 */ /* 0x000fe2000f8608ff */
[----:B------:R-:W-:Y:S01]  /*6cd0*/  IMAD.IADD R57, R219, 0x1, -R6 ;  /* 0x00000001db397824 */ /* 0x000fe200078e0a06 */
[----:B------:R-:W-:-:S02]  /*6ce0*/  IADD3 R3, R13, R3, RZ ;  /* 0x000000030d037210 */ /* 0x000fc40007ffe0ff */
[----:B------:R-:W-:Y:S02]  /*6cf0*/  LOP3.LUT R7, R15, 0x18, R16, 0xf8, !PT ;  /* 0x000000180f077812 */ /* 0x000fe400078ef810 */
[----:B------:R-:W-:Y:S02]  /*6d00*/  SHF.R.U32.HI R14, RZ, 0x3, R15 ;  /* 0x00000003ff0e7819 */ /* 0x000fe4000001160f */
[----:B------:R-:W-:Y:S02]  /*6d10*/  LEA.HI.X R5, R10, UR5, R5, 0x1, P2 ;  /* 0x000000050a057c11 */ /* 0x000fe400090f0c05 */
[----:B------:R-:W-:Y:S02]  /*6d20*/  LEA.HI.X R3, R12, UR7, R3, 0x1, P3 ;  /* 0x000000070c037c11 */ /* 0x000fe400098f0c03 */
[----:B------:R-:W-:Y:S02]  /*6d30*/  LOP3.LUT R39, R7, R14, RZ, 0x3c, !PT ;  /* 0x0000000e07277212 */ /* 0x000fe400078e3cff */
[----:B------:R-:W-:Y:S01]  /*6d40*/  SHF.L.U32 R7, R57, 0x1f, RZ ;  /* 0x0000001f39077819 */ /* 0x000fe200000006ff */
[----:B------:R-:W-:Y:S06]  /*6d50*/  BRA.DIV UR4, `(.L_x_6918) ;  /* 0x0000016204b47947 */ /* 0x000fec000b800000 */
.L_x_7105:
[----:B------:R-:W-:-:S03]  /*6d60*/  UMOV UR4, 0xffffffff ;  /* 0xffffffff00047882 */ /* 0x000fc60000000000 */
[----:B------:R-:W-:Y:S05]  /*6d70*/  BRA.DIV UR4, `(.L_x_6919) ;  /* 0x0000016204d47947 */ /* 0x000fea000b800000 */
.L_x_7108:
[----:B------:R-:W-:-:S03]  /*6d80*/  UMOV UR4, 0xffffffff ;  /* 0xffffffff00047882 */ /* 0x000fc60000000000 */
[----:B------:R-:W-:Y:S05]  /*6d90*/  BRA.DIV UR4, `(.L_x_6920) ;  /* 0x0000016204f47947 */ /* 0x000fea000b800000 */
.L_x_7111:
[----:B------:R-:W-:-:S03]  /*6da0*/  UMOV UR4, 0xffffffff ;  /* 0xffffffff00047882 */ /* 0x000fc60000000000 */
[----:B------:R-:W-:Y:S05]  /*6db0*/  BRA.DIV UR4, `(.L_x_6921) ;  /* 0x0000016604147947 */ /* 0x000fea000b800000 */
.L_x_7114:
[----:B------:R-:W-:-:S03]  /*6dc0*/  UMOV UR4, 0xffffffff ;  /* 0xffffffff00047882 */ /* 0x000fc60000000000 */
[----:B------:R-:W-:Y:S05]  /*6dd0*/  BRA.DIV UR4, `(.L_x_6922) ;  /* 0x0000016604347947 */ /* 0x000fea000b800000 */
.L_x_7117:
[----:B------:R-:W-:-:S03]  /*6de0*/  UMOV UR4, 0xffffffff ;  /* 0xffffffff00047882 */ /* 0x000fc60000000000 */
[----:B------:R-:W-:Y:S05]  /*6df0*/  BRA.DIV UR4, `(.L_x_6923) ;  /* 0x0000016604547947 */ /* 0x000fea000b800000 */
.L_x_7120:
[----:B------:R-:W-:-:S03]  /*6e00*/  UMOV UR4, 0xffffffff ;  /* 0xffffffff00047882 */ /* 0x000fc60000000000 */
[----:B------:R-:W-:Y:S05]  /*6e10*/  BRA.DIV UR4, `(.L_x_6924) ;  /* 0x0000016604747947 */ /* 0x000fea000b800000 */
.L_x_7123:
[----:B------:R-:W-:-:S03]  /*6e20*/  UMOV UR4, 0xffffffff ;  /* 0xffffffff00047882 */ /* 0x000fc60000000000 */
[----:B------:R-:W-:Y:S05]  /*6e30*/  BRA.DIV UR4, `(.L_x_6925) ;  /* 0x0000016604947947 */ /* 0x000fea000b800000 */
.L_x_7126:
[----:B------:R-:W0:Y:S01]  /*6e40*/  SYNCS.PHASECHK.TRANS64.TRYWAIT P2, [R2+URZ+0x38800], R7 ;  /* 0x03880007020075a7 */ /* 0x000e22000804017f */
[----:B-----5:R-:W-:Y:S01]  /*6e50*/  IMAD.MOV.U32 R0, RZ, RZ, R32 ;  /* 0x000000ffff007224 */ /* 0x020fe200078e0020 */
[----:B------:R-:W-:Y:S01]  /*6e60*/  LOP3.LUT P3, RZ, R191, 0x4, RZ, 0xc0, !PT ;  /* 0x00000004bfff7812 */ /* 0x000fe2000786c0ff */
[----:B------:R-:W-:Y:S01]  /*6e70*/  IMAD.MOV.U32 R3, RZ, RZ, R33 ;  /* 0x000000ffff037224 */ /* 0x000fe200078e0021 */
[----:B------:R-:W-:Y:S01]  /*6e80*/  BSSY B1, `(.L_x_6926) ;  /* 0x000001f000017945 */ /* 0x000fe20003800000 */
[----:B------:R-:W-:Y:S02]  /*6e90*/  IMAD.MOV.U32 R4, RZ, RZ, R36 ;  /* 0x000000ffff047224 */ /* 0x000fe400078e0024 */
[----:B------:R-:W-:Y:S01]  /*6ea0*/  IMAD R39, R212, 0x200, R39 ;  /* 0x00000200d4277824 */ /* 0x000fe200078e0227 */
[----:B------:R-:W-:Y:S01]  /*6eb0*/  PRMT R42, R0, 0x5410, R3 ;  /* 0x00005410002a7816 */ /* 0x000fe20000000003 */
[----:B------:R-:W-:Y:S01]  /*6ec0*/  IMAD.MOV.U32 R5, RZ, RZ, R37 ;  /* 0x000000ffff057224 */ /* 0x000fe200078e0025 */
[----:B------:R-:W-:Y:S01]  /*6ed0*/  PRMT R15, R4, 0x7610, R15 ;  /* 0x00007610040f7816 */ /* 0x000fe2000000000f */
[----:B------:R-:W-:Y:S01]  /*6ee0*/  IMAD.MOV.U32 R3, RZ, RZ, R31 ;  /* 0x000000ffff037224 */ /* 0x000fe200078e001f */
[----:B------:R-:W-:Y:S01]  /*6ef0*/  MOV R0, R30 ;  /* 0x0000001e00007202 */ /* 0x000fe20000000f00 */
[----:B------:R-:W-:Y:S01]  /*6f00*/  IMAD.MOV.U32 R4, RZ, RZ, R34 ;  /* 0x000000ffff047224 */ /* 0x000fe200078e0022 */
[----:B------:R-:W-:Y:S01]  /*6f10*/  PRMT R43, R5, 0x7610, R43 ;  /* 0x00007610052b7816 */ /* 0x000fe2000000002b */
        /* <DEDUP_REMOVED lines=9> */
[----:B------:R-:W-:Y:S01]  /*6fb0*/  PRMT R44, R44, 0x5410, R4 ;  /* 0x000054102c2c7816 */ /* 0x000fe20000000004 */
[----:B------:R-:W-:Y:S01]  /*6fc0*/  @P3 VIADD R0, R3, 0xffffffc0 ;  /* 0xffffffc003003836 */ /* 0x000fe20000000000 */
[----:B------:R-:W-:Y:S01]  /*6fd0*/  PRMT R3, R6, 0x5410, R5 ;  /* 0x0000541006037816 */ /* 0x000fe20000000005 */
[----:B------:R-:W-:Y:S01]  /*6fe0*/  IMAD.MOV.U32 R4, RZ, RZ, R26 ;  /* 0x000000ffff047224 */ /* 0x000fe200078e001a */
[----:B------:R-:W-:Y:S01]  /*6ff0*/  MOV R5, R27 ;  /* 0x0000001b00057202 */ /* 0x000fe20000000f00 */
[----:B------:R-:W-:-:S02]  /*7000*/  IMAD.MOV.U32 R6, RZ, RZ, R20 ;  /* 0x000000ffff067224 */ /* 0x000fc400078e0014 */
[----:B------:R-:W-:Y:S01]  /*7010*/  IMAD.MOV.U32 R12, RZ, RZ, R21 ;  /* 0x000000ffff0c7224 */ /* 0x000fe200078e0015 */
[----:B------:R-:W-:Y:S01]  /*7020*/  PRMT R45, R4, 0x5410, R5 ;  /* 0x00005410042d7816 */ /* 0x000fe20000000005 */
[----:B------:R-:W-:Y:S02]  /*7030*/  IMAD.MOV.U32 R4, RZ, RZ, R28 ;  /* 0x000000ffff047224 */ /* 0x000fe400078e001c */
[----:B------:R-:W-:Y:S01]  /*7040*/  IMAD.MOV.U32 R5, RZ, RZ, R29 ;  /* 0x000000ffff057224 */ /* 0x000fe200078e001d */
[----:B------:R-:W-:Y:S01]  /*7050*/  PRMT R46, R6, 0x5410, R12 ;  /* 0x00005410062e7816 */ /* 0x000fe2000000000c */
[----:B0-----:R-:W-:Y:S06]  /*7060*/  @!P2 BRA `(.L_x_6927) ;  /* 0x000001640030a947 */ /* 0x001fec0003800000 */
.L_x_7127:
[----:B------:R-:W-:Y:S05]  /*7070*/  BSYNC B1 ;  /* 0x0000000000017941 */ /* 0x000fea0003800000 */
.L_x_6926:
        /* <DEDUP_REMOVED lines=51> */
.L_x_6931:
[----:B------:R-:W-:Y:S05]  /*73b0*/  BSYNC B2 ;  /* 0x0000000000027941 */ /* 0x000fea0003800000 */
.L_x_6930:
        /* <DEDUP_REMOVED lines=43> */
.L_x_6929:
[----:B------:R-:W-:Y:S05]  /*7670*/  BSYNC B1 ;  /* 0x0000000000017941 */ /* 0x000fea0003800000 */
.L_x_6928:
[----:B------:R-:W-:Y:S05]  /*7680*/  @P1 BRA `(.L_x_6932) ;  /* 0x0000001800201947 */ /* 0x000fea0003800000 */
[----:B-12---:R-:W1:Y:S01]  /*7690*/  LDC R5, c[0x0][0x3d4] ;  /* 0x0000f500ff057b82 */ /* 0x006e620000000800 */
[C---:B------:R-:W-:Y:S01]  /*76a0*/  IADD3 R4, R24.reuse, 0x10, RZ ;  /* 0x0000001018047810 */ /* 0x040fe20007ffe0ff */
[----:B------:R-:W-:Y:S01]  /*76b0*/  BSSY B1, `(.L_x_6933) ;  /* 0x000002e000017945 */ /* 0x000fe20003800000 */
[-C--:B-1----:R-:W-:Y:S02]  /*76c0*/  ISETP.GE.AND P0, PT, R24, R5.reuse, PT ;  /* 0x000000051800720c */ /* 0x082fe40003f06270 */
[----:B------:R-:W-:-:S11]  /*76d0*/  ISETP.GE.AND P1, PT, R4, R5, PT ;  /* 0x000000050400720c */ /* 0x000fd60003f26270 */
        /* <DEDUP_REMOVED lines=43> */
.L_x_6934:
[----:B------:R-:W-:Y:S05]  /*7990*/  BSYNC B1 ;  /* 0x0000000000017941 */ /* 0x000fea0003800000 */
.L_x_6933:
        /* <DEDUP_REMOVED lines=44> */
.L_x_6913:
        /* <DEDUP_REMOVED lines=32> */
[----:B------:R-:W1:Y:S08]  /*7e60*/  @P2 LDC R0, c[0x0][0x42c] ;  /* 0x00010b00ff002b82 */ /* 0x000e700000000800 */
[----:B0-----:R-:W0:Y:S01]  /*7e70*/  @P2 LDC R9, c[0x0][0x430] ;  /* 0x00010c00ff092b82 */ /* 0x001e220000000800 */
[----:B------:R-:W-:-:S04]  /*7e80*/  IMAD R3, R185, 0x40, R23 ;  /* 0x00000040b9037824 */ /* 0x000fc800078e0217 */
[----:B------:R-:W-:Y:S01]  /*7e90*/  IMAD R3, R222, 0x20, R3 ;  /* 0x00000020de037824 */ /* 0x000fe200078e0203 */
[----:B------:R-:W-:Y:S02]  /*7ea0*/  CS2R R36, SRZ ;  /* 0x0000000000247805 */ /* 0x000fe4000001ff00 */
[----:B------:R-:W-:Y:S02]  /*7eb0*/  CS2R R38, SRZ ;  /* 0x0000000000267805 */ /* 0x000fe4000001ff00 */
[----:B------:R-:W-:Y:S02]  /*7ec0*/  CS2R R24, SRZ ;  /* 0x0000000000187805 */ /* 0x000fe4000001ff00 */
[----:B------:R-:W-:Y:S01]  /*7ed0*/  CS2R R26, SRZ ;  /* 0x00000000001a7805 */ /* 0x000fe2000001ff00 */
[----:B------:R-:W-:Y:S01]  /*7ee0*/  IMAD.MOV.U32 R8, RZ, RZ, R42 ;  /* 0x000000ffff087224 */ /* 0x000fe200078e002a */
[----:B------:R2:W5:Y:S01]  /*7ef0*/  @!P0 LDG.E.128 R36, desc[UR54][R10.64] ;  /* 0x000000360a248981 */ /* 0x000562000c1e1d00 */
[----:B-1----:R-:W-:-:S03]  /*7f00*/  @P2 IMAD.HI.U32 R0, R3, R0, RZ ;  /* 0x0000000003002227 */ /* 0x002fc600078e00ff */
[----:B------:R1:W5:Y:S02]  /*7f10*/  @!P1 LDG.E.128 R24, desc[UR54][R12.64] ;  /* 0x000000360c189981 */ /* 0x000364000c1e1d00 */
[----:B0-----:R-:W-:-:S04]  /*7f20*/  @P2 SHF.R.U32.HI R3, RZ, R9, R0 ;  /* 0x00000009ff032219 */ /* 0x001fc80000011600 */
[----:B------:R-:W-:Y:S01]  /*7f30*/  SHF.R.S32.HI R21, RZ, 0x1f, R3 ;  /* 0x0000001fff157819 */ /* 0x000fe20000011403 */
[----:B--2---:R-:W-:Y:S01]  /*7f40*/  IMAD.MOV.U32 R10, RZ, RZ, R40 ;  /* 0x000000ffff0a7224 */ /* 0x004fe200078e0028 */
[----:B------:R-:W-:Y:S01]  /*7f50*/  MOV R9, R49 ;  /* 0x0000003100097202 */ /* 0x000fe20000000f00 */
[----:B------:R-:W-:Y:S02]  /*7f60*/  IMAD.MOV.U32 R11, RZ, RZ, R51 ;  /* 0x000000ffff0b7224 */ /* 0x000fe400078e0033 */
[C---:B------:R-:W-:Y:S02]  /*7f70*/  IMAD R0, R21.reuse, R4, RZ ;  /* 0x0000000415007224 */ /* 0x040fe400078e02ff */
[----:B-1----:R-:W-:Y:S02]  /*7f80*/  IMAD R12, R21, R6, RZ ;  /* 0x00000006150c7224 */ /* 0x002fe400078e02ff */
[----:B------:R-:W-:-:S04]  /*7f90*/  IMAD.WIDE.U32 R8, R3, R4, R8 ;  /* 0x0000000403087225 */ /* 0x000fc800078e0008 */
[----:B------:R-:W-:-:S04]  /*7fa0*/  IMAD.WIDE.U32 R10, R3, R6, R10 ;  /* 0x00000006030a7225 */ /* 0x000fc800078e000a */
[C---:B------:R-:W-:Y:S02]  /*7fb0*/  IMAD R5, R3.reuse, R5, R0 ;  /* 0x0000000503057224 */ /* 0x040fe400078e0200 */
[----:B------:R-:W-:Y:S01]  /*7fc0*/  IMAD R3, R3, R7, R12 ;  /* 0x0000000703037224 */ /* 0x000fe200078e020c */
[----:B------:R-:W-:Y:S01]  /*7fd0*/  LEA R4, P2, R8, UR4, 0x1 ;  /* 0x0000000408047c11 */ /* 0x000fe2000f8408ff */
[----:B------:R-:W-:Y:S01]  /*7fe0*/  IMAD.IADD R5, R9, 0x1, R5 ;  /* 0x0000000109057824 */ /* 0x000fe200078e0205 */
[----:B------:R-:W-:Y:S01]  /*7ff0*/  LEA R0, P3, R10, UR6, 0x1 ;  /* 0x000000060a007c11 */ /* 0x000fe2000f8608ff */
[----:B------:R-:W-:Y:S01]  /*8000*/  IMAD.IADD R3, R11, 0x1, R3 ;  /* 0x000000010b037824 */ /* 0x000fe200078e0203 */
[----:B------:R-:W-:Y:S02]  /*8010*/  UMOV UR4, 0xffffffff ;  /* 0xffffffff00047882 */ /* 0x000fe40000000000 */
[----:B------:R-:W-:Y:S02]  /*8020*/  LEA.HI.X R5, R8, UR5, R5, 0x1, P2 ;  /* 0x0000000508057c11 */ /* 0x000fe400090f0c05 */
[----:B------:R-:W-:-:S02]  /*8030*/  LEA.HI.X R3, R10, UR7, R3, 0x1, P3 ;  /* 0x000000070a037c11 */ /* 0x000fc400098f0c03 */
[----:B------:R-:W-:Y:S01]  /*8040*/  LEA.HI R6, R219, R219, RZ, 0x1 ;  /* 0x000000dbdb067211 */ /* 0x000fe200078f08ff */
[----:B------:R-:W-:Y:S06]  /*8050*/  BRA.DIV UR4, `(.L_x_6935) ;  /* 0x0000015604487947 */ /* 0x000fec000b800000 */
.L_x_7130:
[----:B------:R-:W-:-:S03]  /*8060*/  UMOV UR4, 0xffffffff ;  /* 0xffffffff00047882 */ /* 0x000fc60000000000 */
[----:B------:R-:W-:Y:S05]  /*8070*/  BRA.DIV UR4, `(.L_x_6936) ;  /* 0x0000015604687947 */ /* 0x000fea000b800000 */
.L_x_7133:
[----:B------:R-:W-:-:S03]  /*8080*/  UMOV UR4, 0xffffffff ;  /* 0xffffffff00047882 */ /* 0x000fc60000000000 */
[----:B------:R-:W-:Y:S05]  /*8090*/  BRA.DIV UR4, `(.L_x_6937) ;  /* 0x0000015604887947 */ /* 0x000fea000b800000 */
.L_x_7136:
[----:B------:R-:W-:-:S03]  /*80a0*/  UMOV UR4, 0xffffffff ;  /* 0xffffffff00047882 */ /* 0x000fc60000000000 */
[----:B------:R-:W-:Y:S05]  /*80b0*/  BRA.DIV UR4, `(.L_x_6938) ;  /* 0x0000015604a87947 */ /* 0x000fea000b800000 */
.L_x_7139:
[----:B------:R-:W-:-:S03]  /*80c0*/  UMOV UR4, 0xffffffff ;  /* 0xffffffff00047882 */ /* 0x000fc60000000000 */
[----:B------:R-:W-:Y:S05]  /*80d0*/  BRA.DIV UR4, `(.L_x_6939) ;  /* 0x0000015604c87947 */ /* 0x000fea000b800000 */
.L_x_7142:
[----:B------:R-:W-:Y:S01]  /*80e0*/  UMOV UR4, 0xffffffff ;  /* 0xffffffff00047882 */ /* 0x000fe20000000000 */
[----:B------:R-:W-:Y:S02]  /*80f0*/  LOP3.LUT R6, R6, 0xfffffffe, RZ, 0xc0, !PT ;  /* 0xfffffffe06067812 */ /* 0x000fe400078ec0ff */
[----:B------:R-:W-:Y:S05]  /*8100*/  BRA.DIV UR4, `(.L_x_6940) ;  /* 0x0000015604e47947 */ /* 0x000fea000b800000 */
.L_x_7145:
[----:B------:R-:W-:Y:S01]  /*8110*/  UMOV UR4, 0xffffffff ;  /* 0xffffffff00047882 */ /* 0x000fe20000000000 */
[----:B------:R-:W-:Y:S02]  /*8120*/  IMAD.IADD R57, R219, 0x1, -R6 ;  /* 0x00000001db397824 */ /* 0x000fe400078e0a06 */
[----:B------:R-:W-:Y:S05]  /*8130*/  BRA.DIV UR4, `(.L_x_6941) ;  /* 0x0000015a04007947 */ /* 0x000fea000b800000 */
.L_x_7148:
[----:B------:R-:W-:Y:S01]  /*8140*/  UMOV UR4, 0xffffffff ;  /* 0xffffffff00047882 */ /* 0x000fe20000000000 */
[----:B------:R-:W-:Y:S02]  /*8150*/  SHF.L.U32 R3, R57, 0x1f, RZ ;  /* 0x0000001f39037819 */ /* 0x000fe400000006ff */
[----:B------:R-:W-:Y:S05]  /*8160*/  BRA.DIV UR4, `(.L_x_6942) ;  /* 0x0000015a041c7947 */ /* 0x000fea000b800000 */
.L_x_7151:
[----:B------:R-:W0:Y:S01]  /*8170*/  SYNCS.PHASECHK.TRANS64.TRYWAIT P2, [R2+URZ+0x38800], R3 ;  /* 0x03880003020075a7 */ /* 0x000e22000804017f */
[----:B-----5:R-:W-:Y:S01]  /*8180*/  MOV R0, R32 ;  /* 0x0000002000007202 */ /* 0x020fe20000000f00 */
[----:B------:R-:W-:Y:S01]  /*8190*/  IMAD.MOV.U32 R4, RZ, RZ, R33 ;  /* 0x000000ffff047224 */ /* 0x000fe200078e0021 */
[----:B------:R-:W-:Y:S01]  /*81a0*/  BSSY B1, `(.L_x_6943) ;  /* 0x0000019000017945 */ /* 0x000fe20003800000 */
        /* <DEDUP_REMOVED lines=19> */
[----:B------:R-:W-:Y:S02]  /*82e0*/  MOV R5, R26 ;  /* 0x0000001a00057202 */ /* 0x000fe40000000f00 */
[----:B------:R-:W-:Y:S01]  /*82f0*/  PRMT R52, R0, 0x5410, R4 ;  /* 0x0000541000347816 */ /* 0x000fe20000000004 */
[----:B------:R-:W-:Y:S01]  /*8300*/  IMAD.IADD R0, R16, 0x1, R41 ;  /* 0x0000000110007824 */ /* 0x000fe200078e0229 */
[----:B------:R-:W-:Y:S01]  /*8310*/  PRMT R54, R5, 0x5410, R6 ;  /* 0x0000541005367816 */ /* 0x000fe20000000006 */
[----:B0-----:R-:W-:Y:S06]  /*8320*/  @!P2 BRA `(.L_x_6944) ;  /* 0x0000015400d4a947 */ /* 0x001fec0003800000 */
.L_x_7152:
[----:B------:R-:W-:Y:S05]  /*8330*/  BSYNC B1 ;  /* 0x0000000000017941 */ /* 0x000fea0003800000 */
.L_x_6943:
[----:B------:R-:W-:Y:S01]  /*8340*/  BSSY B1, `(.L_x_6945) ;  /* 0x0000063000017945 */ /* 0x000fe20003800000 */
[----:B------:R-:W-:Y:S01]  /*8350*/  MOV R55, R30 ;  /* 0x0000001e00377202 */ /* 0x000fe20000000f00 */
[----:B------:R-:W-:Y:S01]  /*8360*/  IMAD.MOV.U32 R58, RZ, RZ, R31 ;  /* 0x000000ffff3a7224 */ /* 0x000fe200078e001f */
[----:B------:R-:W-:Y:S01]  /*8370*/  LOP3.LUT R0, R0, 0x38, RZ, 0xc0, !PT ;  /* 0x0000003800007812 */ /* 0x000fe200078ec0ff */
[----:B------:R-:W-:Y:S06]  /*8380*/  @P0 BRA `(.L_x_6946) ;  /* 0x0000000400780947 */ /* 0x000fec0003800000 */
[----:B0-----:R-:W-:Y:S01]  /*8390*/  IMAD.SHL.U32 R3, R191, 0x40, RZ ;  /* 0x00000040bf037824 */ /* 0x001fe200078e00ff */
[--C-:B------:R-:W-:Y:S02]  /*83a0*/  SHF.R.U64 R48, R32, 0x10, R33.reuse ;  /* 0x0000001020307819 */ /* 0x100fe40000001221 */
[----:B------:R-:W-:Y:S01]  /*83b0*/  SHF.R.U32.HI R44, RZ, 0x10, R33 ;  /* 0x00000010ff2c7819 */ /* 0x000fe20000011621 */
[----:B------:R-:W-:Y:S01]  /*83c0*/  HADD2.F32 R33, -RZ, R15.H1_H1 ;  /* 0x3000000fff217230 */ /* 0x000fe20000004100 */
[----:B------:R-:W-:Y:S02]  /*83d0*/  LOP3.LUT R5, R3, 0x1c0, RZ, 0xc0, !PT ;  /* 0x000001c003057812 */ /* 0x000fe400078ec0ff */
[----:B------:R-:W-:Y:S02]  /*83e0*/  SHF.R.U64 R46, R36, 0x10, R37 ;  /* 0x00000010242e7819 */ /* 0x000fe40000001225 */
[----:B------:R-:W-:Y:S02]  /*83f0*/  LOP3.LUT R3, R5, 0x38, R16, 0xf8, !PT ;  /* 0x0000003805037812 */ /* 0x000fe400078ef810 */
[----:B------:R-:W-:-:S02]  /*8400*/  SHF.R.U32.HI R4, RZ, 0x3, R5 ;  /* 0x00000003ff047819 */ /* 0x000fc40000011605 */
[----:B------:R-:W-:Y:S01]  /*8410*/  SHF.R.U64 R47, R34, 0x10, R35 ;  /* 0x00000010222f7819 */ /* 0x000fe20000001223 */
[----:B------:R-:W-:Y:S01]  /*8420*/  HADD2.F32 R34, -RZ, R15.H0_H0 ;  /* 0x2000000fff227230 */ /* 0x000fe20000004100 */
[----:B------:R-:W-:Y:S02]  /*8430*/  LOP3.LUT R3, R3, R4, RZ, 0x3c, !PT ;  /* 0x0000000403037212 */ /* 0x000fe400078e3cff */
[----:B------:R-:W-:Y:S02]  /*8440*/  SHF.R.U32.HI R36, RZ, 0x10, R37 ;  /* 0x00000010ff247819 */ /* 0x000fe40000011625 */
[----:B------:R-:W-:Y:S01]  /*8450*/  SHF.R.U32.HI R42, RZ, 0x10, R35 ;  /* 0x00000010ff2a7819 */ /* 0x000fe20000011623 */
[----:B------:R-:W-:Y:S01]  /*8460*/  IMAD R3, R212, 0x200, R3 ;  /* 0x00000200d4037824 */ /* 0x000fe200078e0203 */
[--C-:B------:R-:W-:Y:S01]  /*8470*/  SHF.R.U64 R45, R38, 0x10, R39.reuse ;  /* 0x00000010262d7819 */ /* 0x100fe20000001227 */
[----:B------:R-:W-:Y:S01]  /*8480*/  HADD2.F32 R35, -RZ, R36.H0_H0 ;  /* 0x20000024ff237230 */ /* 0x000fe20000004100 */
[----:B------:R-:W-:Y:S01]  /*8490*/  SHF.R.U32.HI R40, RZ, 0x10, R39 ;  /* 0x00000010ff287819 */ /* 0x000fe20000011627 */
[----:B------:R-:W-:Y:S01]  /*84a0*/  IMAD R41, R3, 0x2, R2 ;  /* 0x0000000203297824 */ /* 0x000fe200078e0202 */
[----:B------:R-:W-:Y:S01]  /*84b0*/  LOP3.LUT R3, R4, R0, R5, 0x1e, !PT ;  /* 0x0000000004037212 */ /* 0x000fe200078e1e05 */
[----:B------:R-:W-:-:S03]  /*84c0*/  HADD2.F32 R36, -RZ, R50.H0_H0 ;  /* 0x20000032ff247230 */ /* 0x000fc60000004100 */
[----:B------:R-:W-:Y:S01]  /*84d0*/  LEA R3, R212, R3, 0x9 ;  /* 0x00000003d4037211 */ /* 0x000fe200078e48ff */
[----:B------:R-:W0:Y:S04]  /*84e0*/  LDS.128 R4, [R41+0x20400] ;  /* 0x0204000029047984 */ /* 0x000e280000000c00 */
        /* <DEDUP_REMOVED lines=41> */
[----:B------:R-:W-:Y:S01]  /*8780*/  FMUL.FTZ R14, R11, R32 ;  /* 0x000000200b0e7220 */ /* 0x000fe20000410000 */
[----:B------:R-:W-:Y:S01]  /*8790*/  FFMA.FTZ R34, R3, R34, R9 ;  /* 0x0000002203227223 */ /* 0x000fe20000010009 */
[----:B------:R-:W-:Y:S01]  /*87a0*/  FMUL.FTZ R12, R11, R20 ;  /* 0x000000140b0c7220 */ /* 0x000fe20000410000 */
[----:B------:R-:W-:-:S02]  /*87b0*/  HADD2.F32 R8, -RZ, R8.H1_H1 ;  /* 0x30000008ff087230 */ /* 0x000fc40000004100 */
[C---:B------:R-:W-:Y:S01]  /*87c0*/  FFMA.FTZ R14, R7.reuse, R20, -R14 ;  /* 0x00000014070e7223 */ /* 0x040fe2000001080e */
[----:B------:R-:W-:Y:S02]  /*87d0*/  HADD2.F32 R10, -RZ, R10.H1_H1 ;  /* 0x3000000aff0a7230 */ /* 0x000fe40000004100 */
[----:B------:R-:W-:Y:S01]  /*87e0*/  FFMA.FTZ R12, R7, R32, R12 ;  /* 0x00000020070c7223 */ /* 0x000fe2000001000c */
[----:B------:R-:W-:Y:S02]  /*87f0*/  HADD2.F32 R9, -RZ, R46.H0_H0 ;  /* 0x2000002eff097230 */ /* 0x000fe40000004100 */
        /* <DEDUP_REMOVED lines=23> */
.L_x_6946:
[----:B------:R-:W-:Y:S05]  /*8970*/  BSYNC B1 ;  /* 0x0000000000017941 */ /* 0x000fea0003800000 */
.L_x_6945:
[----:B------:R-:W-:Y:S01]  /*8980*/  PRMT R39, R55, 0x5410, R58 ;  /* 0x0000541037277816 */ /* 0x000fe2000000003a */
[----:B------:R-:W-:Y:S06]  /*8990*/  @P1 BRA `(.L_x_6932) ;  /* 0x00000004005c1947 */ /* 0x000fec0003800000 */
[----:B0-----:R-:W-:Y:S01]  /*89a0*/  LOP3.LUT R3, R235, R0, R231, 0x1e, !PT ;  /* 0x00000000eb037212 */ /* 0x001fe200078e1ee7 */
[----:B-1----:R-:W0:Y:S01]  /*89b0*/  LDS.128 R4, [R230+0x20400] ;  /* 0x02040000e6047984 */ /* 0x002e220000000c00 */
[----:B------:R-:W-:Y:S02]  /*89c0*/  SHF.R.U64 R36, R28, 0x10, R29 ;  /* 0x000000101c247819 */ /* 0x000fe4000000121d */
[----:B------:R-:W-:Y:S01]  /*89d0*/  SHF.R.U64 R37, R26, 0x10, R27 ;  /* 0x000000101a257819 */ /* 0x000fe2000000121b */
[----:B------:R-:W-:Y:S01]  /*89e0*/  IMAD.IADD R3, R232, 0x1, R3 ;  /* 0x00000001e8037824 */ /* 0x000fe200078e0203 */
[----:B------:R-:W-:Y:S01]  /*89f0*/  SHF.R.U32.HI R28, RZ, 0x10, R29 ;  /* 0x00000010ff1c7819 */ /* 0x000fe2000001161d */
[----:B------:R-:W-:Y:S01]  /*8a00*/  HADD2.F32 R26, -RZ, R52.H1_H1 ;  /* 0x30000034ff1a7230 */ /* 0x000fe20000004100 */
[--C-:B------:R-:W-:Y:S01]  /*8a10*/  SHF.R.U64 R38, R24, 0x10, R25.reuse ;  /* 0x0000001018267819 */ /* 0x100fe20000001219 */
[----:B------:R-:W-:Y:S01]  /*8a20*/  IMAD R3, R3, 0x2, R2 ;  /* 0x0000000203037824 */ /* 0x000fe200078e0202 */
[----:B------:R-:W-:Y:S01]  /*8a30*/  SHF.R.U32.HI R32, RZ, 0x10, R25 ;  /* 0x00000010ff207819 */ /* 0x000fe20000011619 */
[----:B------:R-:W-:Y:S01]  /*8a40*/  HADD2.F32 R25, -RZ, R53.H1_H1 ;  /* 0x30000035ff197230 */ /* 0x000fe20000004100 */
[----:B------:R-:W-:Y:S01]  /*8a50*/  SHF.R.U32.HI R34, RZ, 0x10, R27 ;  /* 0x00000010ff227819 */ /* 0x000fe2000001161b */
[----:B------:R-:W-:Y:S01]  /*8a60*/  HADD2.F32 R27, -RZ, R28.H0_H0 ;  /* 0x2000001cff1b7230 */ /* 0x000fe20000004100 */
[----:B------:R-:W1:Y:S01]  /*8a70*/  LDS.128 R8, [R3+0x20400] ;  /* 0x0204000003087984 */ /* 0x000e620000000c00 */
[----:B------:R-:W-:-:S02]  /*8a80*/  SHF.R.U64 R35, R30, 0x10, R31 ;  /* 0x000000101e237819 */ /* 0x000fc4000000121f */
[----:B------:R-:W-:Y:S01]  /*8a90*/  SHF.R.U32.HI R33, RZ, 0x10, R31 ;  /* 0x00000010ff217819 */ /* 0x000fe2000001161f */
        /* <DEDUP_REMOVED lines=15> */
[----:B------:R-:W-:Y:S02]  /*8b90*/  HADD2.F32 R25, -RZ, R52.H0_H0 ;  /* 0x20000034ff197230 */ /* 0x000fe40000004100 */
[----:B------:R-:W-:Y:S01]  /*8ba0*/  FFMA.FTZ R31, R12, R26, R31 ;  /* 0x0000001a0c1f7223 */ /* 0x000fe2000001001f */
[----:B------:R-:W-:Y:S02]  /*8bb0*/  HADD2.F32 R12, -RZ, R53.H0_H0 ;  /* 0x20000035ff0c7230 */ /* 0x000fe40000004100 */
[-C--:B------:R-:W-:Y:S01]  /*8bc0*/  FMUL.FTZ R30, R20, R15.reuse ;  /* 0x0000000f141e7220 */ /* 0x080fe20000410000 */
[----:B------:R-:W-:Y:S01]  /*8bd0*/  FFMA.FTZ R28, R5, R15, -R28 ;  /* 0x0000000f051c7223 */ /* 0x000fe2000001081c */
[----:B------:R-:W-:Y:S01]  /*8be0*/  FMUL.FTZ R15, R9, R25 ;  /* 0x00000019090f7220 */ /* 0x000fe20000410000 */
[----:B------:R-:W-:-:S02]  /*8bf0*/  HADD2.F32 R21, -RZ, R10.H0_H0 ;  /* 0x2000000aff157230 */ /* 0x000fc40000004100 */
[-C--:B------:R-:W-:Y:S01]  /*8c00*/  FMUL.FTZ R26, R9, R12.reuse ;  /* 0x0000000c091a7220 */ /* 0x080fe20000410000 */
[----:B------:R-:W-:Y:S02]  /*8c10*/  HADD2.F32 R20, -RZ, R39.H0_H0 ;  /* 0x20000027ff147230 */ /* 0x000fe40000004100 */
[C---:B------:R-:W-:Y:S01]  /*8c20*/  FFMA.FTZ R15, R0.reuse, R12, -R15 ;  /* 0x0000000c000f7223 */ /* 0x040fe2000001080f */
[----:B------:R-:W-:Y:S02]  /*8c30*/  HADD2.F32 R12, -RZ, R54.H0_H0 ;  /* 0x20000036ff0c7230 */ /* 0x000fe40000004100 */
[----:B------:R-:W-:Y:S01]  /*8c40*/  FFMA.FTZ R30, R5, R27, R30 ;  /* 0x0000001b051e7223 */ /* 0x000fe2000001001e */
[----:B------:R-:W-:Y:S02]  /*8c50*/  HADD2.F32 R24, -RZ, R11.H0_H0 ;  /* 0x2000000bff187230 */ /* 0x000fe40000004100 */
[----:B------:R-:W-:Y:S01]  /*8c60*/  FFMA.FTZ R26, R0, R25, R26 ;  /* 0x00000019001a7223 */ /* 0x000fe2000001001a */
[----:B------:R-:W-:-:S02]  /*8c70*/  HADD2.F32 R9, -RZ, R39.H1_H1 ;  /* 0x30000027ff097230 */ /* 0x000fc40000004100 */
[C---:B------:R-:W-:Y:S01]  /*8c80*/  FMUL.FTZ R0, R21.reuse, R20 ;  /* 0x0000001415007220 */ /* 0x040fe20000410000 */
[----:B------:R-:W-:Y:S02]  /*8c90*/  HADD2.F32 R5, -RZ, R54.H1_H1 ;  /* 0x30000036ff057230 */ /* 0x000fe40000004100 */
[-C--:B------:R-:W-:Y:S01]  /*8ca0*/  FMUL.FTZ R32, R21, R12.reuse ;  /* 0x0000000c15207220 */ /* 0x080fe20000410000 */
[----:B------:R-:W-:Y:S02]  /*8cb0*/  HADD2.F32 R11, -RZ, R11.H1_H1 ;  /* 0x3000000bff0b7230 */ /* 0x000fe40000004100 */
[----:B------:R-:W-:Y:S01]  /*8cc0*/  FFMA.FTZ R25, R13, R12, -R0 ;  /* 0x0000000c0d197223 */ /* 0x000fe20000010800 */
[C---:B------:R-:W-:Y:S01]  /*8cd0*/  FMUL.FTZ R21, R24.reuse, R9 ;  /* 0x0000000918157220 */ /* 0x040fe20000410000 */
[----:B------:R-:W-:Y:S02]  /*8ce0*/  HADD2.F32 R12, -RZ, R33.H0_H0 ;  /* 0x20000021ff0c7230 */ /* 0x000fe40000004100 */
[----:B------:R-:W-:Y:S01]  /*8cf0*/  FMUL.FTZ R24, R24, R5 ;  /* 0x0000000518187220 */ /* 0x000fe20000410000 */
[----:B------:R-:W-:-:S02]  /*8d00*/  HADD2.F32 R0, -RZ, R34.H0_H0 ;  /* 0x20000022ff007230 */ /* 0x000fc40000004100 */
[----:B------:R-:W-:Y:S01]  /*8d10*/  FFMA.FTZ R32, R13, R20, R32 ;  /* 0x000000140d207223 */ /* 0x000fe20000010020 */
[C---:B------:R-:W-:Y:S01]  /*8d20*/  FFMA.FTZ R20, R14.reuse, R5, -R21 ;  /* 0x000000050e147223 */ /* 0x040fe20000010815 */
[----:B------:R-:W-:Y:S01]  /*8d30*/  FFMA.FTZ R24, R14, R9, R24 ;  /* 0x000000090e187223 */ /* 0x000fe20000010018 */
[C---:B------:R-:W-:Y:S01]  /*8d40*/  FMUL.FTZ R34, R11.reuse, R12 ;  /* 0x0000000c0b227220 */ /* 0x040fe20000410000 */
[-C--:B------:R-:W-:Y:S01]  /*8d50*/  FMUL.FTZ R14, R11, R0.reuse ;  /* 0x000000000b0e7220 */ /* 0x080fe20000410000 */
[----:B------:R-:W-:Y:S02]  /*8d60*/  HADD2.F32 R8, -RZ, R8.H1_H1 ;  /* 0x30000008ff087230 */ /* 0x000fe40000004100 */
        /* <DEDUP_REMOVED lines=26> */
.L_x_6932:
[----:B------:R-:W-:Y:S05]  /*8f10*/  BSYNC B0 ;  /* 0x0000000000007941 */ /* 0x000fea0003800000 */
.L_x_6912:
        /* <DEDUP_REMOVED lines=8> */
.L_x_6909:
[----:B------:R-:W-:-:S13]  /*8fa0*/  ISETP.NE.AND P0, PT, R189, 0x3, PT ;  /* 0x00000003bd00780c */ /* 0x000fda0003f05270 */
[----:B------:R-:W-:Y:S05]  /*8fb0*/  @!P0 BRA `(.L_x_6947) ;  /* 0x0000000000048947 */ /* 0x000fea0003800000 */
[----:B------:R-:W-:Y:S01]  /*8fc0*/  BPT.TRAP 0x1 ;  /* 0x000000040000795c */ /* 0x000fe20000300000 */
.L_x_6947:
[----:B------:R-:W-:Y:S01]  /*8fd0*/  IMAD R15, R18, 0x8, R2 ;  /* 0x00000008120f7824 */ /* 0x000fe200078e0202 */
[----:B------:R-:W-:-:S04]  /*8fe0*/  SHF.L.U32 R20, R19, 0x1f, RZ ;  /* 0x0000001f13147819 */ /* 0x000fc800000006ff */
[----:B------:R0:W0:Y:S01]  /*8ff0*/  SYNCS.PHASECHK.TRANS64.TRYWAIT P1, [R15+URZ+0x38830], R20 ;  /* 0x038830140f0075a7 */ /* 0x000022000802017f */
[----:B------:R-:W-:Y:S05]  /*9000*/  @!P0 BRA `(.L_x_6948) ;  /* 0x0000000000048947 */ /* 0x000fea0003800000 */
[----:B------:R-:W-:Y:S01]  /*9010*/  BPT.TRAP 0x1 ;  /* 0x000000040000795c */ /* 0x000fe20000300000 */
.L_x_6948:
        /* <DEDUP_REMOVED lines=10> */
.L_x_6949:
[----:B------:R-:W-:Y:S01]  /*90c0*/  IMAD R6, R18, 0x200, R3 ;  /* 0x0000020012067824 */ /* 0x000fe200078e0203 */
[----:B------:R-:W-:Y:S01]  /*90d0*/  LOP3.LUT R4, R4, 0x10000, RZ, 0xfc, !PT ;  /* 0x0001000004047812 */ /* 0x000fe200078efcff */
[----:B------:R-:W-:Y:S01]  /*90e0*/  IMAD.MOV.U32 R5, RZ, RZ, 0x40000040 ;  /* 0x40000040ff057424 */ /* 0x000fe200078e00ff */
[----:B------:R-:W-:Y:S05]  /*90f0*/  WARPSYNC.ALL ;  /* 0x0000000000007948 */ /* 0x000fea0003800000 */
[----:B------:R-:W-:Y:S01]  /*9100*/  IMAD.MOV.U32 R7, RZ, RZ, 0x40000040 ;  /* 0x40000040ff077424 */ /* 0x000fe200078e00ff */
[----:B------:R-:W-:Y:S01]  /*9110*/  R2UR UR4, R4 ;  /* 0x00000000040472ca */ /* 0x000fe200000e0000 */
[----:B-----5:R-:W-:Y:S01]  /*9120*/  WARPGROUP.ARRIVE ;  /* 0x00000000000079c5 */ /* 0x020fe20000000000 */
[----:B------:R-:W-:Y:S01]  /*9130*/  R2UR UR5, R5 ;  /* 0x00000000050572ca */ /* 0x000fe200000e0000 */
[C---:B------:R-:W-:Y:S01]  /*9140*/  VIADD R8, R6.reuse, 0x2 ;  /* 0x0000000206087836 */ /* 0x040fe20000000000 */
[----:B------:R-:W-:Y:S01]  /*9150*/  R2UR UR6, R6 ;  /* 0x00000000060672ca */ /* 0x000fe200000e0000 */
[----:B------:R-:W-:Y:S01]  /*9160*/  IMAD.MOV.U32 R13, RZ, RZ, 0x40000040 ;  /* 0x40000040ff0d7424 */ /* 0x000fe200078e00ff */
[----:B------:R-:W-:Y:S01]  /*9170*/  R2UR UR7, R7 ;  /* 0x00000000070772ca */ /* 0x000fe200000e0000 */
[----:B------:R-:W-:Y:S01]  /*9180*/  IMAD.MOV.U32 R9, RZ, RZ, 0x40000040 ;  /* 0x40000040ff097424 */ /* 0x000fe200078e00ff */
[C---:B------:R-:W-:Y:S01]  /*9190*/  IADD3 R12, R4.reuse, 0x2, RZ ;  /* 0x00000002040c7810 */ /* 0x040fe20007ffe0ff */
[----:B------:R-:W-:Y:S01]  /*91a0*/  VIADD R10, R4, 0x4 ;  /* 0x00000004040a7836 */ /* 0x000fe20000000000 */
[----:B------:R-:W-:Y:S01]  /*91b0*/  SHF.L.U32 R57, R57, 0x1f, RZ ;  /* 0x0000001f39397819 */ /* 0x000fe200000006ff */
[----:B------:R-:W-:Y:S01]  /*91c0*/  IMAD.MOV.U32 R11, RZ, RZ, 0x40000040 ;  /* 0x40000040ff0b7424 */ /* 0x000fe200078e00ff */
[----:B------:R-:W-:Y:S01]  /*91d0*/  BSSY B0, `(.L_x_6951) ;  /* 0x0000020000007945 */ /* 0x000fe20003800000 */
[----:B------:R-:W-:-:S06]  /*91e0*/  IMAD.MOV.U32 R7, RZ, RZ, 0x40000040 ;  /* 0x40000040ff077424 */ /* 0x000fcc00078e00ff */
        /* <DEDUP_REMOVED lines=30> */
.L_x_7153:
[----:B------:R-:W-:Y:S05]  /*93d0*/  BSYNC B0 ;  /* 0x0000000000007941 */ /* 0x000fea0003800000 */
.L_x_6951:
[----:B------:R-:W-:Y:S05]  /*93e0*/  @!P0 BRA `(.L_x_6953) ;  /* 0x0000000000048947 */ /* 0x000fea0003800000 */
[----:B------:R-:W-:Y:S01]  /*93f0*/  BPT.TRAP 0x1 ;  /* 0x000000040000795c */ /* 0x000fe20000300000 */
.L_x_6953:
[----:B------:R2:W3:Y:S01]  /*9400*/  SYNCS.PHASECHK.TRANS64.TRYWAIT P1, [R15+URZ+0x38850], R20 ;  /* 0x038850140f0075a7 */ /* 0x0004e2000802017f */
[----:B------:R-:W-:Y:S05]  /*9410*/  @!P0 BRA `(.L_x_6954) ;  /* 0x0000000000048947 */ /* 0x000fea0003800000 */
[----:B------:R-:W-:Y:S01]  /*9420*/  BPT.TRAP 0x1 ;  /* 0x000000040000795c */ /* 0x000fe20000300000 */
.L_x_6954:
[C---:B------:R-:W-:Y:S01]  /*9430*/  VIADD R0, R2.reuse, 0x400 ;  /* 0x0000040002007836 */ /* 0x040fe20000000000 */
        /* <DEDUP_REMOVED lines=8> */
[----:B------:R-:W3:Y:S02]  /*94c0*/  SYNCS.PHASECHK.TRANS64.TRYWAIT P1, [R15+URZ+0x38850], R20 ;  /* 0x038850140f0075a7 */ /* 0x000ee4000802017f */
[----:B---3--:R-:W-:Y:S05]  /*94d0*/  @!P1 BRA `(.L_x_6957) ;  /* 0x0000014400a49947 */ /* 0x008fea0003800000 */
.L_x_6956:
[----:B------:R-:W-:Y:S05]  /*94e0*/  BSYNC B0 ;  /* 0x0000000000007941 */ /* 0x000fea0003800000 */
.L_x_6955:
[----:B0-23--:R-:W-:Y:S01]  /*94f0*/  IMAD R20, R18, 0x1000, R14 ;  /* 0x0000100012147824 */ /* 0x00dfe200078e020e */
[----:B------:R-:W-:Y:S01]  /*9500*/  LOP3.LUT R6, R6, 0x10000, RZ, 0xfc, !PT ;  /* 0x0001000006067812 */ /* 0x000fe200078efcff */
[----:B------:R-:W-:Y:S01]  /*9510*/  IMAD.MOV.U32 R21, RZ, RZ, 0x40000040 ;  /* 0x40000040ff157424 */ /* 0x000fe200078e00ff */
[----:B------:R-:W-:Y:S01]  /*9520*/  MOV R7, 0x40000040 ;  /* 0x4000004000077802 */ /* 0x000fe20000000f00 */
[----:B------:R-:W-:Y:S05]  /*9530*/  WARPSYNC.ALL ;  /* 0x0000000000007948 */ /* 0x000fea0003800000 */
[C---:B------:R-:W-:Y:S01]  /*9540*/  R2UR UR4, R6.reuse ;  /* 0x00000000060472ca */ /* 0x040fe200000e0000 */
[----:B------:R-:W-:Y:S01]  /*9550*/  WARPGROUP.ARRIVE ;  /* 0x00000000000079c5 */ /* 0x000fe20000000000 */
[----:B------:R-:W-:Y:S01]  /*9560*/  R2UR UR5, R7 ;  /* 0x00000000070572ca */ /* 0x000fe200000e0000 */
[----:B------:R-:W-:Y:S01]  /*9570*/  VIADD R60, R6, 0x2 ;  /* 0x00000002063c7836 */ /* 0x000fe20000000000 */
[C---:B------:R-:W-:Y:S01]  /*9580*/  R2UR UR6, R20.reuse ;  /* 0x00000000140672ca */ /* 0x040fe200000e0000 */
[C---:B------:R-:W-:Y:S01]  /*9590*/  VIADD R58, R20.reuse, 0x2 ;  /* 0x00000002143a7836 */ /* 0x040fe20000000000 */
[----:B------:R-:W-:Y:S01]  /*95a0*/  R2UR UR7, R21 ;  /* 0x00000000150772ca */ /* 0x000fe200000e0000 */
[----:B------:R-:W-:Y:S01]  /*95b0*/  IMAD.MOV.U32 R61, RZ, RZ, 0x40000040 ;  /* 0x40000040ff3d7424 */ /* 0x000fe200078e00ff */
[----:B------:R-:W-:Y:S01]  /*95c0*/  MOV R59, 0x40000040 ;  /* 0x40000040003b7802 */ /* 0x000fe20000000f00 */
[----:B------:R-:W0:Y:S01]  /*95d0*/  S2R R0, SR_TID.X ;  /* 0x0000000000007919 */ /* 0x000e220000002100 */
[----:B-1----:R-:W-:Y:S01]  /*95e0*/  VIADD R57, R20, 0x800 ;  /* 0x0000080014397836 */ /* 0x002fe20000000000 */
[----:B------:R-:W-:Y:S01]  /*95f0*/  MOV R67, 0x40000040 ;  /* 0x4000004000437802 */ /* 0x000fe20000000f00 */
[----:B------:R-:W-:Y:S01]  /*9600*/  VIADD R21, R6, 0x800 ;  /* 0x0000080006157836 */ /* 0x000fe20000000000 */
[----:B------:R-:W1:Y:S01]  /*9610*/  S2R R70, SR_TID.X ;  /* 0x0000000000467919 */ /* 0x000e620000002100 */
[----:B------:R-:W-:Y:S01]  /*9620*/  IMAD.MOV.U32 R64, RZ, RZ, 0x4 ;  /* 0x00000004ff407424 */ /* 0x000fe200078e00ff */
[----:B------:R-:W-:Y:S01]  /*9630*/  BSSY B1, `(.L_x_6958) ;  /* 0x0000690000017945 */ /* 0x000fe20003800000 */
[----:B------:R-:W-:-:S03]  /*9640*/  IMAD.MOV.U32 R69, RZ, RZ, 0x40000040 ;  /* 0x40000040ff457424 */ /* 0x000fc600078e00ff */
        /* <DEDUP_REMOVED lines=9> */
[----:B0-----:R-:W-:Y:S02]  /*96e0*/  SHF.R.U32.HI R0, RZ, 0x7, R0 ;  /* 0x00000007ff007819 */ /* 0x001fe40000011600 */
[----:B-1----:R-:W-:-:S04]  /*96f0*/  LOP3.LUT R70, R70, 0x7f, RZ, 0xc0, !PT ;  /* 0x0000007f46467812 */ /* 0x002fc800078ec0ff */
        /* <DEDUP_REMOVED lines=195> */
[CC--:B------:R-:W-:Y:S02]  /*a330*/  IADD3 R60, R21.reuse, R57.reuse, R6 ;  /* 0x00000039153c7210 */ /* 0x0c0fe40007ffe006 */
[----:B------:R-:W-:Y:S01]  /*a340*/  IADD3 R58, R21, R57, R20 ;  /* 0x00000039153a7210 */ /* 0x000fe20007ffe014 */
[----:B------:R-:W-:Y:S01]  /*a350*/  IMAD.MOV.U32 R57, RZ, RZ, 0xc00 ;  /* 0x00000c00ff397424 */ /* 0x000fe200078e00ff */
[----:B------:R-:W-:-:S02]  /*a360*/  MOV R59, 0x40000040 ;  /* 0x40000040003b7802 */ /* 0x000fc40000000f00 */
[----:B------:R-:W-:Y:S02]  /*a370*/  MOV R21, 0x30 ;  /* 0x0000003000157802 */ /* 0x000fe40000000f00 */
        /* <DEDUP_REMOVED lines=12> */
[----:B------:R-:W-:Y:S02]  /*a440*/  VIADD R59, R6, 0xa00 ;  /* 0x00000a00063b7836 */ /* 0x000fe40000000000 */
[----:B------:R-:W-:-:S02]  /*a450*/  IMAD.IADD R68, R0, 0x1, R61 ;  /* 0x0000000100447824 */ /* 0x000fc400078e023d */
[--C-:B------:R-:W-:Y:S02]  /*a460*/  IMAD.IADD R66, R0, 0x1, R59.reuse ;  /* 0x0000000100427824 */ /* 0x100fe400078e023b */
[C---:B------:R-:W-:Y:S02]  /*a470*/  IMAD.IADD R58, R64.reuse, 0x1, R59 ;  /* 0x00000001403a7824 */ /* 0x040fe400078e023b */
[----:B------:R-:W-:Y:S01]  /*a480*/  IMAD.IADD R60, R64, 0x1, R61 ;  /* 0x00000001403c7824 */ /* 0x000fe200078e023d */
        /* <DEDUP_REMOVED lines=12> */
[----:B------:R-:W-:Y:S01]  /*a550*/  IMAD.MOV.U32 R61, RZ, RZ, 0x40000040 ;  /* 0x40000040ff3d7424 */ /* 0x000fe200078e00ff */
[----:B------:R-:W-:-:S02]  /*a560*/  WARPGROUP.DEPBAR.LE gsb0, 0x0 ;  /* 0x00008000000079c5 */ /* 0x000fc40000010000 */
[----:B------:R-:W-:-:S07]  /*a570*/  WARPGROUP.ARRIVE ;  /* 0x00000000000079c5 */ /* 0x000fce0000000000 */
        /* <DEDUP_REMOVED lines=31> */
[----:B------:R-:W-:Y:S01]  /*a770*/  VIADD R59, R6, 0xc00 ;  /* 0x00000c00063b7836 */ /* 0x000fe20000000000 */
[----:B------:R-:W-:-:S03]  /*a780*/  IADD3 R61, R20, 0xc00, RZ ;  /* 0x00000c00143d7810 */ /* 0x000fc60007ffe0ff */
[----:B------:R-:W-:Y:S01]  /*a790*/  IMAD.IADD R66, R0, 0x1, R59 ;  /* 0x0000000100427824 */ /* 0x000fe200078e023b */
[----:B------:R-:W-:Y:S01]  /*a7a0*/  IADD3 R60, R64, R61, RZ ;  /* 0x0000003d403c7210 */ /* 0x000fe20007ffe0ff */
[----:B------:R-:W-:Y:S02]  /*a7b0*/  IMAD.IADD R68, R0, 0x1, R61 ;  /* 0x0000000100447824 */ /* 0x000fe400078e023d */
[----:B------:R-:W-:Y:S01]  /*a7c0*/  IMAD.IADD R58, R64, 0x1, R59 ;  /* 0x00000001403a7824 */ /* 0x000fe200078e023b */
[----:B------:R-:W-:Y:S02]  /*a7d0*/  WARPGROUP.DEPBAR.LE gsb0, 0x0 ;  /* 0x00008000000079c5 */ /* 0x000fe40000010000 */
[----:B------:R-:W-:-:S06]  /*a7e0*/  WARPGROUP.ARRIVE ;  /* 0x00000000000079c5 */ /* 0x000fcc0000000000 */
        /* <DEDUP_REMOVED lines=24> */
[----:B------:R-:W-:Y:S01]  /*a970*/  IMAD.MOV.U32 R59, RZ, RZ, 0x40000040 ;  /* 0x40000040ff3b7424 */ /* 0x000fe200078e00ff */
[----:B------:R-:W-:Y:S02]  /*a980*/  R2UR UR6, R60 ;  /* 0x000000003c0672ca */ /* 0x000fe400000e0000 */
[----:B------:R-:W-:Y:S02]  /*a990*/  R2UR UR7, R61 ;  /* 0x000000003d0772ca */ /* 0x000fe400000e0000 */
[CC--:B------:R-:W-:Y:S02]  /*a9a0*/  IADD3 R60, R21.reuse, R57.reuse, R6 ;  /* 0x00000039153c7210 */ /* 0x0c0fe40007ffe006 */
[----:B------:R-:W-:Y:S01]  /*a9b0*/  IADD3 R58, R21, R57, R20 ;  /* 0x00000039153a7210 */ /* 0x000fe20007ffe014 */
[----:B------:R-:W-:Y:S01]  /*a9c0*/  VIADD R21, R6, 0xe00 ;  /* 0x00000e0006157836 */ /* 0x000fe20000000000 */
[----:B------:R-:W-:Y:S01]  /*a9d0*/  MOV R61, 0x40000040 ;  /* 0x40000040003d7802 */ /* 0x000fe20000000f00 */
        /* <DEDUP_REMOVED lines=11> */
[C---:B------:R-:W-:Y:S01]  /*aa90*/  IMAD.IADD R66, R0.reuse, 0x1, R61 ;  /* 0x0000000100427824 */ /* 0x040fe200078e023d */
[----:B------:R-:W-:Y:S01]  /*aaa0*/  IADD3 R58, R0, R21, RZ ;  /* 0x00000015003a7210 */ /* 0x000fe20007ffe0ff */
[----:B------:R-:W-:-:S02]  /*aab0*/  IMAD.MOV.U32 R59, RZ, RZ, 0x40000040 ;  /* 0x40000040ff3b7424 */ /* 0x000fc400078e00ff */
[----:B------:R-:W-:Y:S01]  /*aac0*/  IMAD.IADD R60, R64, 0x1, R61 ;  /* 0x00000001403c7824 */ /* 0x000fe200078e023d */
[----:B------:R-:W-:Y:S02]  /*aad0*/  WARPGROUP.DEPBAR.LE gsb0, 0x0 ;  /* 0x00008000000079c5 */ /* 0x000fe40000010000 */
[----:B------:R-:W-:-:S06]  /*aae0*/  WARPGROUP.ARRIVE ;  /* 0x00000000000079c5 */ /* 0x000fcc0000000000 */
[----:B------:R-:W-:Y:S01]  /*aaf0*/  HGMMA.64x64x16.F32 R24, gdesc[UR4], R24, gsb0 ;  /* 0x00e00000041879f0 */ /* 0x000fe20008000818 */
[----:B------:R-:W-:Y:S01]  /*ab00*/  R2UR UR6, R66 ;  /* 0x00000000420672ca */ /* 0x000fe200000e0000 */
[----:B------:R-:W-:Y:S01]  /*ab10*/  IMAD.IADD R66, R62, 0x1, R21 ;  /* 0x000000013e427824 */ /* 0x000fe200078e0215 */
[----:B------:R-:W-:Y:S02]  /*ab20*/  R2UR UR7, R67 ;  /* 0x00000000430772ca */ /* 0x000fe400000e0000 */
[----:B------:R-:W-:Y:S01]  /*ab30*/  R2UR UR4, R58 ;  /* 0x000000003a0472ca */ /* 0x000fe200000e0000 */
[----:B------:R-:W-:Y:S01]  /*ab40*/  IMAD.IADD R58, R62, 0x1, R61 ;  /* 0x000000013e3a7824 */ /* 0x000fe200078e023d */
[----:B------:R-:W-:Y:S01]  /*ab50*/  R2UR UR5, R59 ;  /* 0x000000003b0572ca */ /* 0x000fe200000e0000 */
[----:B------:R-:W-:Y:S01]  /*ab60*/  IMAD.MOV.U32 R59, RZ, RZ, 0x40000040 ;  /* 0x40000040ff3b7424 */ /* 0x000fe200078e00ff */
[----:B------:R-:W-:Y:S02]  /*ab70*/  MOV R67, 0x40000040 ;  /* 0x4000004000437802 */ /* 0x000fe40000000f00 */
[----:B------:R-:W-:Y:S01]  /*ab80*/  MOV R61, 0x40000040 ;  /* 0x40000040003d7802 */ /* 0x000fe20000000f00 */
[----:B------:R-:W-:-:S02]  /*ab90*/  WARPGROUP.DEPBAR.LE gsb0, 0x0 ;  /* 0x00008000000079c5 */ /* 0x000fc40000010000 */
        /* <DEDUP_REMOVED lines=17> */
[----:B------:R-:W-:-:S04]  /*acb0*/  SEL R0, R59, 0x3e, P1 ;  /* 0x0000003e3b007807 */ /* 0x000fc80000800000 */
[----:B------:R-:W-:Y:S01]  /*acc0*/  LOP3.LUT R21, R0, 0x6, RZ, 0xc0, !PT ;  /* 0x0000000600157812 */ /* 0x000fe200078ec0ff */
[----:B------:R-:W-:-:S03]  /*acd0*/  IMAD R0, R168, -0x40, R59 ;  /* 0xffffffc0a8007824 */ /* 0x000fc600078e023b */
        /* <DEDUP_REMOVED lines=9> */
[----:B------:R-:W-:Y:S02]  /*ad70*/  R2UR UR7, R21 ;  /* 0x00000000150772ca */ /* 0x000fe400000e0000 */
[----:B------:R-:W-:Y:S02]  /*ad80*/  IADD3 R21, R187, 0x1, R0 ;  /* 0x00000001bb157810 */ /* 0x000fe40007ffe000 */
[----:B------:R-:W-:-:S02]  /*ad90*/  LEA R20, R185, R190, 0x6 ;  /* 0x000000beb9147211 */ /* 0x000fc400078e30ff */
[C---:B------:R-:W-:Y:S02]  /*ada0*/  IADD3 R0, -R192.reuse, R0, R187 ;  /* 0x00000000c0007210 */ /* 0x040fe40007ffe1bb */
[----:B------:R-:W-:-:S04]  /*adb0*/  IADD3 R21, -R192, R21, -R184 ;  /* 0x00000015c0157210 */ /* 0x000fc80007ffe9b8 */
[----:B------:R-:W-:Y:S02]  /*adc0*/  VIADDMNMX R57, R20, R21, R0, PT ;  /* 0x0000001514397246 */ /* 0x000fe40003800100 */
[----:B------:R-:W-:Y:S02]  /*add0*/  IADD3 R21, R21, 0x8, R20 ;  /* 0x0000000815157810 */ /* 0x000fe40007ffe014 */
[C---:B------:R-:W-:Y:S02]  /*ade0*/  ISETP.GT.AND P1, PT, R57.reuse, RZ, PT ;  /* 0x000000ff3900720c */ /* 0x040fe40003f24270 */
[C---:B------:R-:W-:Y:S02]  /*adf0*/  ISETP.GT.AND P2, PT, R57.reuse, 0x1, PT ;  /* 0x000000013900780c */ /* 0x040fe40003f44270 */
[----:B------:R-:W-:Y:S02]  /*ae00*/  ISETP.GT.AND P3, PT, R57, 0x8, PT ;  /* 0x000000083900780c */ /* 0x000fe40003f64270 */
[----:B------:R-:W-:-:S04]  /*ae10*/  VIMNMX R21, R0, R21, PT ;  /* 0x0000001500157248 */ /* 0x000fc80003fe0100 */
        /* <DEDUP_REMOVED lines=51> */
[----:B------:R-:W-:Y:S01]  /*b150*/  ULDC UR4, c[0x0][0xa80] ;  /* 0x0002a00000047ab9 */ /* 0x000fe20000000800 */
[----:B------:R-:W2:Y:S01]  /*b160*/  MUFU.TANH R33, R33 ;  /* 0x0000002100217308 */ /* 0x000ea20000002400 */
[----:B0-----:R-:W-:Y:S01]  /*b170*/  FSEL R29, R29, -INF , P1 ;  /* 0xff8000001d1d7808 */ /* 0x001fe20000800000 */
[----:B------:R-:W-:Y:S01]  /*b180*/  IMAD.U32 R170, RZ, RZ, UR4 ;  /* 0x00000004ffaa7e24 */ /* 0x000fe2000f8e00ff */
[----:B------:R-:W-:-:S02]  /*b190*/  ISETP.GT.AND P1, PT, R57, 0x11, PT ;  /* 0x000000113900780c */ /* 0x000fc40003f24270 */
        /* <DEDUP_REMOVED lines=45> */
[----:B------:R-:W1:Y:S01]  /*b470*/  MUFU.TANH R27, R27 ;  /* 0x0000001b001b7308 */ /* 0x000e620000002400 */
[----:B0-----:R-:W-:Y:S02]  /*b480*/  FSEL R53, R53, -INF , P1 ;  /* 0xff80000035357808 */ /* 0x001fe40000800000 */
[----:B------:R-:W-:Y:S02]  /*b490*/  ISETP.GT.AND P1, PT, R21, RZ, PT ;  /* 0x000000ff1500720c */ /* 0x000fe40003f24270 */
[----:B------:R-:W-:-:S03]  /*b4a0*/  FMNMX.FTZ R24, R53, R24, !PT ;  /* 0x0000001835187209 */ /* 0x000fc60007810000 */
[----:B------:R-:W0:Y:S02]  /*b4b0*/  MUFU.TANH R30, R30 ;  /* 0x0000001e001e7308 */ /* 0x000e240000002400 */
[----:B------:R-:W2:Y:S06]  /*b4c0*/  SHFL.BFLY PT, R73, R24, 0x2, 0x1f ;  /* 0x0c401f0018497f89 */ /* 0x000eac00000e0000 */
[----:B------:R-:W-:Y:S01]  /*b4d0*/  MUFU.TANH R31, R31 ;  /* 0x0000001f001f7308 */ /* 0x000fe20000002400 */
[----:B-1----:R-:W-:Y:S02]  /*b4e0*/  FSEL R27, R27, -INF , P2 ;  /* 0xff8000001b1b7808 */ /* 0x002fe40001000000 */
[----:B------:R-:W-:-:S05]  /*b4f0*/  ISETP.GT.AND P2, PT, R21, 0x10, PT ;  /* 0x000000101500780c */ /* 0x000fca0003f44270 */
[----:B------:R-:W1:Y:S01]  /*b500*/  MUFU.TANH R34, R34 ;  /* 0x0000002200227308 */ /* 0x000e620000002400 */
[----:B0-----:R-:W-:Y:S02]  /*b510*/  FSEL R75, R30, -INF , P3 ;  /* 0xff8000001e4b7808 */ /* 0x001fe40001800000 */
[----:B------:R-:W-:-:S05]  /*b520*/  ISETP.GT.AND P3, PT, R21, 0x20, PT ;  /* 0x000000201500780c */ /* 0x000fca0003f64270 */
[----:B------:R-:W-:Y:S01]  /*b530*/  MUFU.TANH R35, R35 ;  /* 0x0000002300237308 */ /* 0x000fe20000002400 */
[----:B--2---:R-:W-:-:S05]  /*b540*/  FMNMX.FTZ R73, R24, R73, !PT ;  /* 0x0000004918497209 */ /* 0x004fca0007810000 */
[----:B------:R-:W0:Y:S02]  /*b550*/  SHFL.BFLY PT, R24, R73, 0x1, 0x1f ;  /* 0x0c201f0049187f89 */ /* 0x000e2400000e0000 */
[----:B------:R-:W2:Y:S01]  /*b560*/  MUFU.TANH R38, R38 ;  /* 0x0000002600267308 */ /* 0x000ea20000002400 */
[----:B-1----:R-:W-:Y:S02]  /*b570*/  FSEL R77, R34, -INF , P2 ;  /* 0xff800000224d7808 */ /* 0x002fe40001000000 */
[----:B------:R-:W-:-:S05]  /*b580*/  ISETP.GT.AND P2, PT, R21, 0x18, PT ;  /* 0x000000181500780c */ /* 0x000fca0003f44270 */
[----:B------:R-:W1:Y:S08]  /*b590*/  MUFU.TANH R39, R39 ;  /* 0x0000002700277308 */ /* 0x000e700000002400 */
[----:B------:R-:W3:Y:S01]  /*b5a0*/  MUFU.TANH R42, R42 ;  /* 0x0000002a002a7308 */ /* 0x000ee20000002400 */
[----:B--2---:R-:W-:Y:S02]  /*b5b0*/  FSEL R79, R38, -INF , P2 ;  /* 0xff800000264f7808 */ /* 0x004fe40001000000 */
[----:B------:R-:W-:-:S02]  /*b5c0*/  ISETP.GT.AND P2, PT, R21, 0x21, PT ;  /* 0x000000211500780c */ /* 0x000fc40003f44270 */
[----:B0-----:R-:W-:-:S03]  /*b5d0*/  FMNMX.FTZ R169, R73, R24, !PT ;  /* 0x0000001849a97209 */ /* 0x001fc60007810000 */
[----:B------:R-:W0:Y:S01]  /*b5e0*/  MUFU.TANH R43, R43 ;  /* 0x0000002b002b7308 */ /* 0x000e220000002400 */
[----:B------:R-:W-:Y:S02]  /*b5f0*/  FSEL R73, R26, -INF , P1 ;  /* 0xff8000001a497808 */ /* 0x000fe40000800000 */
[----:B------:R-:W-:Y:S01]  /*b600*/  ISETP.GT.AND P1, PT, R21, 0x9, PT ;  /* 0x000000091500780c */ /* 0x000fe20003f24270 */
[----:B------:R-:W-:Y:S01]  /*b610*/  FMUL.FTZ R20, R169, R170 ;  /* 0x000000aaa9147220 */ /* 0x000fe20000410000 */
[----:B------:R-:W-:Y:S02]  /*b620*/  FMNMX.FTZ R0, R73, R27, !PT ;  /* 0x0000001b49007209 */ /* 0x000fe40007810000 */
[----:B------:R-:W-:Y:S01]  /*b630*/  FSEL R31, R31, -INF , P1 ;  /* 0xff8000001f1f7808 */ /* 0x000fe20000800000 */
[----:B------:R-:W2:Y:S01]  /*b640*/  MUFU.TANH R46, R46 ;  /* 0x0000002e002e7308 */ /* 0x000ea20000002400 */
[----:B------:R-:W-:Y:S02]  /*b650*/  FMNMX.FTZ R0, R75, R0, !PT ;  /* 0x000000004b007209 */ /* 0x000fe40007810000 */
[----:B------:R-:W-:-:S02]  /*b660*/  ISETP.GT.AND P1, PT, R21, 0x11, PT ;  /* 0x000000111500780c */ /* 0x000fc40003f24270 */
[----:B------:R-:W-:Y:S02]  /*b670*/  FMNMX.FTZ R0, R31, R0, !PT ;  /* 0x000000001f007209 */ /* 0x000fe40007810000 */
[----:B------:R-:W-:Y:S01]  /*b680*/  FSEL R35, R35, -INF , P1 ;  /* 0xff80000023237808 */ /* 0x000fe20000800000 */
[----:B------:R-:W4:Y:S01]  /*b690*/  MUFU.TANH R47, R47 ;  /* 0x0000002f002f7308 */ /* 0x000f220000002400 */
[----:B------:R-:W-:Y:S02]  /*b6a0*/  FMNMX.FTZ R0, R77, R0, !PT ;  /* 0x000000004d007209 */ /* 0x000fe40007810000 */
[----:B------:R-:W-:Y:S02]  /*b6b0*/  ISETP.GT.AND P1, PT, R21, 0x19, PT ;  /* 0x000000191500780c */ /* 0x000fe40003f24270 */
[----:B------:R-:W-:Y:S02]  /*b6c0*/  FMNMX.FTZ R0, R35, R0, !PT ;  /* 0x0000000023007209 */ /* 0x000fe40007810000 */
[----:B-1----:R-:W-:Y:S01]  /*b6d0*/  FSEL R39, R39, -INF , P1 ;  /* 0xff80000027277808 */ /* 0x002fe20000800000 */
[----:B------:R-:W1:Y:S01]  /*b6e0*/  MUFU.TANH R50, R50 ;  /* 0x0000003200327308 */ /* 0x000e620000002400 */
[----:B------:R-:W-:-:S02]  /*b6f0*/  FMNMX.FTZ R0, R79, R0, !PT ;  /* 0x000000004f007209 */ /* 0x000fc40007810000 */
[----:B---3--:R-:W-:Y:S02]  /*b700*/  FSEL R81, R42, -INF , P3 ;  /* 0xff8000002a517808 */ /* 0x008fe40001800000 */
[----:B------:R-:W-:Y:S02]  /*b710*/  FMNMX.FTZ R0, R39, R0, !PT ;  /* 0x0000000027007209 */ /* 0x000fe40007810000 */
[----:B------:R-:W-:Y:S01]  /*b720*/  ISETP.GT.AND P1, PT, R21, 0x28, PT ;  /* 0x000000281500780c */ /* 0x000fe20003f24270 */
[----:B------:R-:W3:Y:S01]  /*b730*/  MUFU.TANH R51, R51 ;  /* 0x0000003300337308 */ /* 0x000ee20000002400 */
[----:B0-----:R-:W-:Y:S02]  /*b740*/  FSEL R43, R43, -INF , P2 ;  /* 0xff8000002b2b7808 */ /* 0x001fe40001000000 */
[----:B------:R-:W-:Y:S02]  /*b750*/  FMNMX.FTZ R0, R81, R0, !PT ;  /* 0x0000000051007209 */ /* 0x000fe40007810000 */
[----:B--2---:R-:W-:-:S02]  /*b760*/  FSEL R83, R46, -INF , P1 ;  /* 0xff8000002e537808 */ /* 0x004fc40000800000 */
[----:B------:R-:W-:Y:S01]  /*b770*/  FMNMX.FTZ R0, R43, R0, !PT ;  /* 0x000000002b007209 */ /* 0x000fe20007810000 */
[----:B------:R-:W0:Y:S01]  /*b780*/  MUFU.TANH R54, R54 ;  /* 0x0000003600367308 */ /* 0x000e220000002400 */
[----:B------:R-:W-:Y:S02]  /*b790*/  ISETP.GT.AND P3, PT, R21, 0x30, PT ;  /* 0x000000301500780c */ /* 0x000fe40003f64270 */
[----:B----4-:R-:W-:Y:S02]  /*b7a0*/  FSEL R47, R47, -INF , P4 ;  /* 0xff8000002f2f7808 */ /* 0x010fe40002000000 */
[----:B------:R-:W-:Y:S02]  /*b7b0*/  FMNMX.FTZ R0, R83, R0, !PT ;  /* 0x0000000053007209 */ /* 0x000fe40007810000 */
[----:B------:R-:W-:Y:S01]  /*b7c0*/  FSETP.NEU.FTZ.AND P2, PT, R169, -INF , PT ;  /* 0xff800000a900780b */ /* 0x000fe20003f5d000 */
[----:B------:R-:W2:Y:S01]  /*b7d0*/  MUFU.TANH R55, R55 ;  /* 0x0000003700377308 */ /* 0x000ea20000002400 */
[----:B------:R-:W-:-:S02]  /*b7e0*/  ISETP.GT.AND P1, PT, R21, 0x31, PT ;  /* 0x000000311500780c */ /* 0x000fc40003f24270 */
[----:B-1----:R-:W-:Y:S02]  /*b7f0*/  FSEL R85, R50, -INF , P3 ;  /* 0xff80000032557808 */ /* 0x002fe40001800000 */
[----:B------:R-:W-:Y:S02]  /*b800*/  FMNMX.FTZ R0, R47, R0, !PT ;  /* 0x000000002f007209 */ /* 0x000fe40007810000 */
[----:B------:R-:W-:Y:S02]  /*b810*/  FSEL R20, R20, RZ, P2 ;  /* 0x000000ff14147208 */ /* 0x000fe40001000000 */
[----:B------:R-:W-:Y:S02]  /*b820*/  ISETP.GT.AND P2, PT, R21, 0x38, PT ;  /* 0x000000381500780c */ /* 0x000fe40003f44270 */
[----:B---3--:R-:W-:Y:S01]  /*b830*/  FSEL R51, R51, -INF , P1 ;  /* 0xff80000033337808 */ /* 0x008fe20000800000 */
[--C-:B------:R-:W-:Y:S01]  /*b840*/  FFMA.FTZ R24, R59, R170, -R20.reuse ;  /* 0x000000aa3b187223 */ /* 0x100fe20000010814 */
[----:B------:R-:W-:Y:S01]  /*b850*/  FMNMX.FTZ R0, R85, R0, !PT ;  /* 0x0000000055007209 */ /* 0x000fe20007810000 */
[-CC-:B------:R-:W-:Y:S01]  /*b860*/  FFMA.FTZ R177, R61, R170.reuse, -R20.reuse ;  /* 0x000000aa3db17223 */ /* 0x180fe20000010814 */
[----:B------:R-:W-:Y:S01]  /*b870*/  ISETP.GT.AND P1, PT, R21, 0x39, PT ;  /* 0x000000391500780c */ /* 0x000fe20003f24270 */
[-CC-:B------:R-:W-:Y:S01]  /*b880*/  FFMA.FTZ R178, R29, R170.reuse, -R20.reuse ;  /* 0x000000aa1db27223 */ /* 0x180fe20000010814 */
[----:B0-----:R-:W-:Y:S01]  /*b890*/  FSEL R59, R54, -INF , P2 ;  /* 0xff800000363b7808 */ /* 0x001fe20001000000 */
[--C-:B------:R-:W-:Y:S01]  /*b8a0*/  FFMA.FTZ R25, R25, R170, -R20.reuse ;  /* 0x000000aa19197223 */ /* 0x100fe20000010814 */
[----:B------:R-:W-:Y:S01]  /*b8b0*/  FMNMX.FTZ R0, R51, R0, !PT ;  /* 0x0000000033007209 */ /* 0x000fe20007810000 */
[-CC-:B------:R-:W-:Y:S01]  /*b8c0*/  FFMA.FTZ R179, R63, R170.reuse, -R20.reuse ;  /* 0x000000aa3fb37223 */ /* 0x180fe20000010814 */
[----:B--2---:R-:W-:Y:S01]  /*b8d0*/  FSEL R55, R55, -INF , P1 ;  /* 0xff80000037377808 */ /* 0x004fe20000800000 */
        /* <DEDUP_REMOVED lines=15> */
[----:B------:R1:W2:Y:S08]  /*b9d0*/  MUFU.EX2 R87, R25 ;  /* 0x0000001900577308 */ /* 0x0002b00000000800 */
[----:B------:R-:W-:Y:S01]  /*b9e0*/  MUFU.EX2 R177, R177 ;  /* 0x000000b100b17308 */ /* 0x000fe20000000800 */
[----:B-1----:R-:W-:Y:S01]  /*b9f0*/  IMAD.MOV.U32 R25, RZ, RZ, 0x40000040 ;  /* 0x40000040ff197424 */ /* 0x002fe200078e00ff */
[----:B0-----:R-:W-:-:S04]  /*ba00*/  FMNMX.FTZ R21, R0, R21, !PT ;  /* 0x0000001500157209 */ /* 0x001fc80007810000 */
[----:B------:R-:W-:Y:S02]  /*ba10*/  R2UR UR11, R25 ;  /* 0x00000000190b72ca */ /* 0x000fe400000e0000 */
[----:B------:R-:W0:Y:S01]  /*ba20*/  MUFU.EX2 R178, R178 ;  /* 0x000000b200b27308 */ /* 0x000e220000000800 */
[----:B------:R-:W1:Y:S01]  /*ba30*/  SHFL.BFLY PT, R0, R21, 0x1, 0x1f ;  /* 0x0c201f0015007f89 */ /* 0x000e6200000e0000 */
[----:B--2---:R-:W-:Y:S01]  /*ba40*/  FADD.FTZ R228, R152, R87 ;  /* 0x0000005798e47221 */ /* 0x004fe20000010000 */
[----:B------:R-:W-:-:S05]  /*ba50*/  F2FP.F16.F32.PACK_AB R152, R87, R152 ;  /* 0x000000985798723e */ /* 0x000fca00000000ff */
        /* <DEDUP_REMOVED lines=12> */
[----:B------:R-:W-:Y:S02]  /*bb20*/  FSEL R26, R0, RZ, P1 ;  /* 0x000000ff001a7208 */ /* 0x000fe40000800000 */
[----:B------:R-:W-:Y:S01]  /*bb30*/  ISETP.NE.AND P1, PT, R70, RZ, PT ;  /* 0x000000ff4600720c */ /* 0x000fe20003f25270 */
[----:B------:R-:W-:Y:S01]  /*bb40*/  FADD.FTZ R180, R180, R179 ;  /* 0x000000b3b4b47221 */ /* 0x000fe20000010000 */
[----:B------:R-:W-:Y:S01]  /*bb50*/  LOP3.LUT R0, R56, 0x2000000, RZ, 0xfc, !PT ;  /* 0x0200000038007812 */ /* 0x000fe200078efcff */
        /* <DEDUP_REMOVED lines=20> */
[----:B------:R-:W-:Y:S01]  /*bca0*/  IMAD R20, R18, 0x1000, R0 ;  /* 0x0000100012147824 */ /* 0x000fe200078e0200 */
[----:B0-----:R-:W-:Y:S01]  /*bcb0*/  F2FP.F16.F32.PACK_AB R158, R182, R181 ;  /* 0x000000b5b69e723e */ /* 0x001fe200000000ff */
[----:B------:R-:W-:Y:S01]  /*bcc0*/  FADD.FTZ R181, R181, R180 ;  /* 0x000000b4b5b57221 */ /* 0x000fe20000010000 */
[----:B------:R-:W-:-:S02]  /*bcd0*/  @!P1 VIADD R15, R15, 0x38860 ;  /* 0x000388600f0f9836 */ /* 0x000fc40000000000 */
[C---:B------:R-:W-:Y:S01]  /*bce0*/  R2UR UR6, R20.reuse ;  /* 0x00000000140672ca */ /* 0x040fe200000e0000 */
[----:B------:R-:W0:Y:S01]  /*bcf0*/  MUFU.EX2 R200, R200 ;  /* 0x000000c800c87308 */ /* 0x000e220000000800 */
[----:B-1----:R-:W-:Y:S01]  /*bd00*/  MOV R21, 0x40000040 ;  /* 0x4000004000157802 */ /* 0x002fe20000000f00 */
[----:B------:R-:W-:Y:S02]  /*bd10*/  VIADD R24, R20, 0x80 ;  /* 0x0000008014187836 */ /* 0x000fe40000000000 */
[----:B------:R-:W-:Y:S01]  /*bd20*/  FADD.FTZ R182, R182, R181 ;  /* 0x000000b5b6b67221 */ /* 0x000fe20000010000 */
[----:B------:R-:W-:Y:S02]  /*bd30*/  @!P1 PRMT R15, RZ, 0x654, R15 ;  /* 0x00000654ff0f9816 */ /* 0x000fe4000000000f */
[----:B------:R-:W-:Y:S01]  /*bd40*/  R2UR UR7, R21 ;  /* 0x00000000150772ca */ /* 0x000fe200000e0000 */
[----:B------:R-:W-:Y:S01]  /*bd50*/  MUFU.EX2 R201, R201 ;  /* 0x000000c900c97308 */ /* 0x000fe20000000800 */
[----:B------:R-:W-:-:S07]  /*bd60*/  R2UR UR10, R24 ;  /* 0x00000000180a72ca */ /* 0x000fce00000e0000 */
[----:B------:R-:W1:Y:S01]  /*bd70*/  MUFU.EX2 R202, R202 ;  /* 0x000000ca00ca7308 */ /* 0x000e620000000800 */
[----:B0-----:R-:W-:Y:S01]  /*bd80*/  F2FP.F16.F32.PACK_AB R153, R200, R199 ;  /* 0x000000c7c899723e */ /* 0x001fe200000000ff */
[----:B------:R-:W-:-:S06]  /*bd90*/  FADD.FTZ R200, R199, R200 ;  /* 0x000000c8c7c87221 */ /* 0x000fcc0000010000 */
[----:B------:R-:W-:Y:S08]  /*bda0*/  MUFU.EX2 R203, R203 ;  /* 0x000000cb00cb7308 */ /* 0x000ff00000000800 */
[----:B------:R-:W0:Y:S01]  /*bdb0*/  MUFU.EX2 R204, R204 ;  /* 0x000000cc00cc7308 */ /* 0x000e220000000800 */
[----:B-1----:R-:W-:Y:S01]  /*bdc0*/  F2FP.F16.F32.PACK_AB R155, R202, R201 ;  /* 0x000000c9ca9b723e */ /* 0x002fe200000000ff */
[----:B------:R-:W-:Y:S01]  /*bdd0*/  BAR.SYNC.DEFER_BLOCKING 0xf, 0x100 ;  /* 0x03c4000000007b1d */ /* 0x000fe20000010000 */
[----:B------:R-:W-:-:S04]  /*bde0*/  FADD.FTZ R201, R201, R200 ;  /* 0x000000c8c9c97221 */ /* 0x000fc80000010000 */
[----:B------:R-:W-:Y:S01]  /*bdf0*/  FADD.FTZ R202, R202, R201 ;  /* 0x000000c9caca7221 */ /* 0x000fe20000010000 */
[----:B------:R-:W-:Y:S08]  /*be00*/  MUFU.EX2 R205, R205 ;  /* 0x000000cd00cd7308 */ /* 0x000ff00000000800 */
[----:B------:R-:W1:Y:S01]  /*be10*/  MUFU.EX2 R206, R206 ;  /* 0x000000ce00ce7308 */ /* 0x000e620000000800 */
[----:B0-----:R-:W-:Y:S01]  /*be20*/  F2FP.F16.F32.PACK_AB R157, R204, R203 ;  /* 0x000000cbcc9d723e */ /* 0x001fe200000000ff */
[----:B------:R-:W-:-:S04]  /*be30*/  FADD.FTZ R203, R203, R202 ;  /* 0x000000cacbcb7221 */ /* 0x000fc80000010000 */
[----:B------:R-:W-:Y:S02]  /*be40*/  FADD.FTZ R204, R204, R203 ;  /* 0x000000cbcccc7221 */ /* 0x000fe40000010000 */
[----:B------:R-:W-:Y:S01]  /*be50*/  MUFU.EX2 R183, R183 ;  /* 0x000000b700b77308 */ /* 0x000fe20000000800 */
[----:B------:R0:W-:Y:S07]  /*be60*/  STSM.16.M88.4 [R195+0x36400], R152 ;  /* 0x03640098c3007844 */ /* 0x0001ee0000000200 */
[----:B------:R-:W2:Y:S01]  /*be70*/  MUFU.EX2 R186, R186 ;  /* 0x000000ba00ba7308 */ /* 0x000ea20000000800 */
[----:B-1----:R-:W-:Y:S01]  /*be80*/  F2FP.F16.F32.PACK_AB R159, R206, R205 ;  /* 0x000000cdce9f723e */ /* 0x002fe200000000ff */
[----:B------:R-:W-:-:S04]  /*be90*/  FADD.FTZ R205, R205, R204 ;  /* 0x000000cccdcd7221 */ /* 0x000fc80000010000 */
[----:B------:R1:W-:Y:S01]  /*bea0*/  STSM.16.M88.4 [R210], R156 ;  /* 0x0000009cd2007844 */ /* 0x0003e20000000200 */
[----:B------:R-:W-:Y:S01]  /*beb0*/  FADD.FTZ R206, R206, R205 ;  /* 0x000000cdcece7221 */ /* 0x000fe20000010000 */
[----:B------:R-:W-:Y:S08]  /*bec0*/  MUFU.EX2 R196, R196 ;  /* 0x000000c400c47308 */ /* 0x000ff00000000800 */
[----:B------:R-:W3:Y:S01]  /*bed0*/  MUFU.EX2 R197, R197 ;  /* 0x000000c500c57308 */ /* 0x000ee20000000800 */
[----:B--2---:R-:W-:Y:S01]  /*bee0*/  F2FP.F16.F32.PACK_AB R160, R186, R183 ;  /* 0x000000b7baa0723e */ /* 0x004fe200000000ff */
[----:B------:R-:W-:-:S04]  /*bef0*/  FADD.FTZ R183, R183, R182 ;  /* 0x000000b6b7b77221 */ /* 0x000fc80000010000 */
[----:B------:R-:W-:Y:S01]  /*bf00*/  FADD.FTZ R183, R186, R183 ;  /* 0x000000b7bab77221 */ /* 0x000fe20000010000 */
[----:B------:R-:W-:Y:S01]  /*bf10*/  VIADD R186, R168, 0xfffffffe ;  /* 0xfffffffea8ba7836 */ /* 0x000fe20000000000 */
[----:B------:R-:W2:Y:S08]  /*bf20*/  MUFU.EX2 R207, R207 ;  /* 0x000000cf00cf7308 */ /* 0x000eb00000000800 */
[----:B------:R-:W4:Y:S01]  /*bf30*/  MUFU.EX2 R211, R211 ;  /* 0x000000d300d37308 */ /* 0x000f220000000800 */
[----:B---3--:R-:W-:Y:S01]  /*bf40*/  F2FP.F16.F32.PACK_AB R162, R197, R196 ;  /* 0x000000c4c5a2723e */ /* 0x008fe200000000ff */
[----:B------:R-:W-:-:S04]  /*bf50*/  FADD.FTZ R196, R196, R183 ;  /* 0x000000b7c4c47221 */ /* 0x000fc80000010000 */
[----:B------:R-:W-:Y:S02]  /*bf60*/  FADD.FTZ R197, R197, R196 ;  /* 0x000000c4c5c57221 */ /* 0x000fe40000010000 */
[----:B------:R-:W-:Y:S01]  /*bf70*/  MUFU.EX2 R225, R225 ;  /* 0x000000e100e17308 */ /* 0x000fe20000000800 */
[----:B--2---:R-:W-:-:S07]  /*bf80*/  FADD.FTZ R206, R207, R206 ;  /* 0x000000cecfce7221 */ /* 0x004fce0000010000 */
[----:B------:R-:W2:Y:S01]  /*bf90*/  MUFU.EX2 R226, R226 ;  /* 0x000000e200e27308 */ /* 0x000ea20000000800 */
[C---:B----4-:R-:W-:Y:S01]  /*bfa0*/  F2FP.F16.F32.PACK_AB R161, R211.reuse, R207 ;  /* 0x000000cfd3a1723e */ /* 0x050fe200000000ff */
[----:B------:R-:W-:-:S06]  /*bfb0*/  FADD.FTZ R206, R211, R206 ;  /* 0x000000ced3ce7221 */ /* 0x000fcc0000010000 */
[----:B------:R-:W3:Y:S08]  /*bfc0*/  MUFU.EX2 R198, R198 ;  /* 0x000000c600c67308 */ /* 0x000ef00000000800 */
[----:B------:R-:W4:Y:S01]  /*bfd0*/  MUFU.EX2 R172, R172 ;  /* 0x000000ac00ac7308 */ /* 0x000f220000000800 */
[----:B--2---:R-:W-:Y:S01]  /*bfe0*/  F2FP.F16.F32.PACK_AB R163, R226, R225 ;  /* 0x000000e1e2a3723e */ /* 0x004fe200000000ff */
[----:B------:R-:W-:-:S04]  /*bff0*/  FADD.FTZ R225, R225, R206 ;  /* 0x000000cee1e17221 */ /* 0x000fc80000010000 */
[----:B------:R1:W-:Y:S01]  /*c000*/  STSM.16.M88.4 [R208], R160 ;  /* 0x000000a0d0007844 */ /* 0x0003e20000000200 */
[----:B------:R-:W-:Y:S01]  /*c010*/  FADD.FTZ R226, R226, R225 ;  /* 0x000000e1e2e27221 */ /* 0x000fe20000010000 */
[----:B------:R-:W-:Y:S01]  /*c020*/  MUFU.EX2 R173, R173 ;  /* 0x000000ad00ad7308 */ /* 0x000fe20000000800 */
[----:B---3--:R-:W-:-:S07]  /*c030*/  FADD.FTZ R197, R198, R197 ;  /* 0x000000c5c6c57221 */ /* 0x008fce0000010000 */
[----:B------:R-:W2:Y:S01]  /*c040*/  MUFU.EX2 R174, R174 ;  /* 0x000000ae00ae7308 */ /* 0x000ea20000000800 */
[C---:B----4-:R-:W-:Y:S01]  /*c050*/  F2FP.F16.F32.PACK_AB R164, R172.reuse, R198 ;  /* 0x000000c6aca4723e */ /* 0x050fe200000000ff */
[----:B------:R-:W-:-:S06]  /*c060*/  FADD.FTZ R172, R172, R197 ;  /* 0x000000c5acac7221 */ /* 0x000fcc0000010000 */
[----:B------:R-:W3:Y:S08]  /*c070*/  MUFU.EX2 R227, R227 ;  /* 0x000000e300e37308 */ /* 0x000ef00000000800 */
[----:B------:R-:W4:Y:S01]  /*c080*/  MUFU.EX2 R175, R175 ;  /* 0x000000af00af7308 */ /* 0x000f220000000800 */
[----:B--2---:R-:W-:-:S07]  /*c090*/  F2FP.F16.F32.PACK_AB R166, R174, R173 ;  /* 0x000000adaea6723e */ /* 0x004fce00000000ff */
[----:B------:R-:W-:Y:S01]  /*c0a0*/  MUFU.EX2 R176, R176 ;  /* 0x000000b000b07308 */ /* 0x000fe20000000800 */
[----:B---3--:R-:W-:-:S07]  /*c0b0*/  FADD.FTZ R226, R227, R226 ;  /* 0x000000e2e3e27221 */ /* 0x008fce0000010000 */
[----:B------:R-:W2:Y:S01]  /*c0c0*/  MUFU.EX2 R21, R26 ;  /* 0x0000001a00157308 */ /* 0x000ea20000000800 */
[C---:B----4-:R-:W-:Y:S01]  /*c0d0*/  F2FP.F16.F32.PACK_AB R165, R175.reuse, R227 ;  /* 0x000000e3afa5723e */ /* 0x050fe200000000ff */
[----:B------:R-:W-:Y:S01]  /*c0e0*/  FADD.FTZ R175, R175, R226 ;  /* 0x000000e2afaf7221 */ /* 0x000fe20000010000 */
[----:B--2---:R-:W-:-:S05]  /*c0f0*/  F2FP.F16.F32.PACK_AB R167, R21, R176 ;  /* 0x000000b015a7723e */ /* 0x004fca00000000ff */
[----:B------:R1:W-:Y:S01]  /*c100*/  STSM.16.M88.4 [R209], R164 ;  /* 0x000000a4d1007844 */ /* 0x0003e20000000200 */
[----:B------:R-:W-:-:S06]  /*c110*/  WARPGROUP.ARRIVE ;  /* 0x00000000000079c5 */ /* 0x000fcc0000000000 */
[----:B------:R-:W-:Y:S03]  /*c120*/  HGMMA.64x256x16.F32 R24, R152, gdesc[UR4].tnspB, RZ, !UPT, gsb0 ;  /* 0x43e0000498187df0 */ /* 0x000fe6000c0008ff */
[----:B------:R-:W-:Y:S02]  /*c130*/  WARPGROUP.DEPBAR.LE gsb0, 0x0 ;  /* 0x00008000000079c5 */ /* 0x000fe40000010000 */
[----:B------:R-:W-:Y:S01]  /*c140*/  WARPGROUP.ARRIVE ;  /* 0x00000000000079c5 */ /* 0x000fe20000000000 */
[----:B0-----:R-:W-:Y:S02]  /*c150*/  VIADD R152, R20, 0x100 ;  /* 0x0000010014987836 */ /* 0x001fe40000000000 */
[----:B------:R-:W-:-:S15]  /*c160*/  IMAD.MOV.U32 R153, RZ, RZ, 0x40000040 ;  /* 0x40000040ff997424 */ /* 0x000fde00078e00ff */
[----:B------:R-:W-:-:S05]  /*c170*/  NOP ;  /* 0x0000000000007918 */ /* 0x000fca0000000000 */
[----:B------:R-:W-:Y:S01]  /*c180*/  HGMMA.64x256x16.F32 R24, R156, gdesc[UR8].tnspB, R24, gsb0 ;  /* 0x43e000089c187df0 */ /* 0x000fe20008000818 */
[----:B------:R-:W-:Y:S01]  /*c190*/  R2UR UR6, R152 ;  /* 0x00000000980672ca */ /* 0x000fe200000e0000 */
[----:B------:R-:W-:Y:S01]  /*c1a0*/  VIADD R152, R20, 0x180 ;  /* 0x0000018014987836 */ /* 0x000fe20000000000 */
[----:B------:R-:W-:Y:S01]  /*c1b0*/  R2UR UR7, R153 ;  /* 0x00000000990772ca */ /* 0x000fe200000e0000 */
[----:B------:R-:W-:Y:S01]  /*c1c0*/  IMAD.IADD R20, R187, 0x1, -R184 ;  /* 0x00000001bb147824 */ /* 0x000fe200078e0ab8 */
[----:B------:R-:W-:-:S03]  /*c1d0*/  MOV R153, 0x40000040 ;  /* 0x4000004000997802 */ /* 0x000fc60000000f00 */
[----:B------:R-:W-:Y:S01]  /*c1e0*/  IMAD R20, R185, 0x40, R20 ;  /* 0x00000040b9147824 */ /* 0x000fe200078e0214 */
[----:B------:R-:W-:Y:S02]  /*c1f0*/  WARPGROUP.DEPBAR.LE gsb0, 0x0 ;  /* 0x00008000000079c5 */ /* 0x000fe40000010000 */
[----:B------:R-:W-:-:S15]  /*c200*/  WARPGROUP.ARRIVE ;  /* 0x00000000000079c5 */ /* 0x000fde0000000000 */
[----:B------:R-:W-:-:S02]  /*c210*/  NOP ;  /* 0x0000000000007918 */ /* 0x000fc40000000000 */
[----:B------:R-:W-:Y:S01]  /*c220*/  HGMMA.64x256x16.F32 R24, R160, gdesc[UR4].tnspB, R24, gsb0 ;  /* 0x43e00004a0187df0 */ /* 0x000fe20008000818 */
[----:B------:R-:W-:Y:S02]  /*c230*/  R2UR UR6, R152 ;  /* 0x00000000980672ca */ /* 0x000fe400000e0000 */
[----:B------:R-:W-:Y:S02]  /*c240*/  R2UR UR7, R153 ;  /* 0x00000000990772ca */ /* 0x000fe400000e0000 */
[----:B------:R-:W-:-:S04]  /*c250*/  SHF.R.S32.HI R153, RZ, 0x1f, R20 ;  /* 0x0000001fff997819 */ /* 0x000fc80000011414 */
[----:B------:R-:W-:Y:S01]  /*c260*/  LEA.HI R153, R153, R20, RZ, 0x6 ;  /* 0x0000001499997211 */ /* 0x000fe200078f30ff */
[----:B------:R-:W-:-:S03]  /*c270*/  FADD.FTZ R20, R176, R175 ;  /* 0x000000afb0147221 */ /* 0x000fc60000010000 */
[----:B------:R-:W-:Y:S01]  /*c280*/  SHF.R.S32.HI R153, RZ, 0x6, R153 ;  /* 0x00000006ff997819 */ /* 0x000fe20000011499 */
[----:B------:R-:W-:-:S03]  /*c290*/  FADD.FTZ R20, R21, R20 ;  /* 0x0000001415147221 */ /* 0x000fc60000010000 */
[----:B------:R-:W-:-:S04]  /*c2a0*/  VIMNMX R211, RZ, R153, !PT ;  /* 0x00000099ffd37248 */ /* 0x000fc80007fe0100 */
[----:B------:R-:W-:Y:S01]  /*c2b0*/  ISETP.GE.AND P2, PT, R186, R211, PT ;  /* 0x000000d3ba00720c */ /* 0x000fe20003f46270 */
[----:B------:R-:W-:Y:S02]  /*c2c0*/  WARPGROUP.DEPBAR.LE gsb0, 0x0 ;  /* 0x00008000000079c5 */ /* 0x000fe40000010000 */
[----:B------:R-:W-:-:S06]  /*c2d0*/  WARPGROUP.ARRIVE ;  /* 0x00000000000079c5 */ /* 0x000fcc0000000000 */
        /* <DEDUP_REMOVED lines=13> */
[----:B-1----:R-:W-:Y:S06]  /*c3b0*/  @!P2 BRA `(.L_x_6959) ;  /* 0x0000003800dca947 */ /* 0x002fec0003800000 */
[----:B------:R-:W-:Y:S01]  /*c3c0*/  BSSY B0, `(.L_x_6960) ;  /* 0x00003b5000007945 */ /* 0x000fe20003800000 */
[----:B------:R-:W-:Y:S01]  /*c3d0*/  MOV R200, R171 ;  /* 0x000000ab00c87202 */ /* 0x000fe20000000f00 */
[----:B------:R-:W-:Y:S02]  /*c3e0*/  IMAD.MOV.U32 R198, RZ, RZ, R169 ;  /* 0x000000ffffc67224 */ /* 0x000fe400078e00a9 */
[----:B------:R-:W-:-:S07]  /*c3f0*/  IMAD.MOV.U32 R199, RZ, RZ, R18 ;  /* 0x000000ffffc77224 */ /* 0x000fce00078e0012 */
.L_x_6971:
[----:B------:R-:W-:-:S05]  /*c400*/  VIADD R18, R199, 0x1 ;  /* 0x00000001c7127836 */ /* 0x000fca0000000000 */
[----:B------:R-:W-:-:S04]  /*c410*/  ISETP.NE.AND P2, PT, R18, 0x2, PT ;  /* 0x000000021200780c */ /* 0x000fc80003f45270 */
[----:B------:R-:W-:Y:S02]  /*c420*/  SEL R152, RZ, 0x1, P2 ;  /* 0x00000001ff987807 */ /* 0x000fe40001000000 */
[----:B------:R-:W-:Y:S02]  /*c430*/  SEL R18, R18, RZ, P2 ;  /* 0x000000ff12127207 */ /* 0x000fe40001000000 */
[----:B------:R-:W-:Y:S01]  /*c440*/  LOP3.LUT R19, R19, R152, RZ, 0x3c, !PT ;  /* 0x0000009813137212 */ /* 0x000fe200078e3cff */
[----:B------:R-:W-:Y:S06]  /*c450*/  @!P0 BRA `(.L_x_6961) ;  /* 0x0000000000048947 */ /* 0x000fec0003800000 */
[----:B------:R-:W-:Y:S01]  /*c460*/  BPT.TRAP 0x1 ;  /* 0x000000040000795c */ /* 0x000fe20000300000 */
.L_x_6961:
[----:B------:R-:W-:Y:S01]  /*c470*/  IMAD R21, R18, 0x8, R2 ;  /* 0x0000000812157824 */ /* 0x000fe200078e0202 */
[----:B------:R-:W-:-:S04]  /*c480*/  SHF.L.U32 R204, R19, 0x1f, RZ ;  /* 0x0000001f13cc7819 */ /* 0x000fc800000006ff */
[----:B------:R0:W1:Y:S01]  /*c490*/  SYNCS.PHASECHK.TRANS64.TRYWAIT P2, [R21+URZ+0x38830], R204 ;  /* 0x038830cc150075a7 */ /* 0x000062000804017f */
[----:B------:R-:W-:Y:S05]  /*c4a0*/  @!P0 BRA `(.L_x_6962) ;  /* 0x0000000000048947 */ /* 0x000fea0003800000 */
[----:B------:R-:W-:Y:S01]  /*c4b0*/  BPT.TRAP 0x1 ;  /* 0x000000040000795c */ /* 0x000fe20000300000 */
.L_x_6962:
[----:B------:R-:W-:Y:S01]  /*c4c0*/  BSSY B2, `(.L_x_6963) ;  /* 0x0000006000027945 */ /* 0x000fe20003800000 */
[----:B------:R-:W-:Y:S01]  /*c4d0*/  LEA R196, R18, R3, 0x9 ;  /* 0x0000000312c47211 */ /* 0x000fe200078e48ff */
[----:B------:R-:W-:Y:S02]  /*c4e0*/  IMAD.MOV.U32 R197, RZ, RZ, 0x40000040 ;  /* 0x40000040ffc57424 */ /* 0x000fe400078e00ff */
[----:B-1----:R-:W-:Y:S05]  /*c4f0*/  @P2 BRA `(.L_x_6964) ;  /* 0x0000000000082947 */ /* 0x002fea0003800000 */
[----:B------:R-:W1:Y:S02]  /*c500*/  SYNCS.PHASECHK.TRANS64.TRYWAIT P2, [R21+URZ+0x38830], R204 ;  /* 0x038830cc150075a7 */ /* 0x000e64000804017f */
[----:B-1----:R-:W-:Y:S05]  /*c510*/  @!P2 BRA `(.L_x_6965) ;  /* 0x0000011400a8a947 */ /* 0x002fea0003800000 */
.L_x_6964:
[----:B------:R-:W-:Y:S05]  /*c520*/  BSYNC B2 ;  /* 0x0000000000027941 */ /* 0x000fea0003800000 */
.L_x_6963:
        /* <DEDUP_REMOVED lines=36> */
.L_x_6966:
[----:B------:R2:W3:Y:S01]  /*c770*/  SYNCS.PHASECHK.TRANS64.TRYWAIT P2, [R21+URZ+0x38850], R204 ;  /* 0x038850cc150075a7 */ /* 0x0004e2000804017f */
[----:B------:R-:W-:Y:S05]  /*c780*/  @!P0 BRA `(.L_x_6967) ;  /* 0x0000000000048947 */ /* 0x000fea0003800000 */
[----:B------:R-:W-:Y:S01]  /*c790*/  BPT.TRAP 0x1 ;  /* 0x000000040000795c */ /* 0x000fe20000300000 */
.L_x_6967:
[----:B------:R-:W-:Y:S04]  /*c7a0*/  BSSY B2, `(.L_x_6968) ;  /* 0x0000004000027945 */ /* 0x000fe80003800000 */
[----:B---3--:R-:W-:Y:S05]  /*c7b0*/  @P2 BRA `(.L_x_6969) ;  /* 0x0000000000082947 */ /* 0x008fea0003800000 */
[----:B------:R-:W3:Y:S02]  /*c7c0*/  SYNCS.PHASECHK.TRANS64.TRYWAIT P2, [R21+URZ+0x38850], R204 ;  /* 0x038850cc150075a7 */ /* 0x000ee4000804017f */
[----:B---3--:R-:W-:Y:S05]  /*c7d0*/  @!P2 BRA `(.L_x_6970) ;  /* 0x00000114000ca947 */ /* 0x008fea0003800000 */
.L_x_6969:
[----:B------:R-:W-:Y:S05]  /*c7e0*/  BSYNC B2 ;  /* 0x0000000000027941 */ /* 0x000fea0003800000 */
.L_x_6968:
[----:B------:R-:W-:Y:S01]  /*c7f0*/  IMAD R202, R18, 0x1000, R14 ;  /* 0x0000100012ca7824 */ /* 0x000fe200078e020e */
[----:B------:R-:W-:Y:S01]  /*c800*/  R2UR UR4, R6 ;  /* 0x00000000060472ca */ /* 0x000fe200000e0000 */
[----:B------:R-:W-:Y:S01]  /*c810*/  IMAD.MOV.U32 R203, RZ, RZ, 0x40000040 ;  /* 0x40000040ffcb7424 */ /* 0x000fe200078e00ff */
[----:B------:R-:W-:Y:S01]  /*c820*/  R2UR UR5, R7 ;  /* 0x00000000070572ca */ /* 0x000fe200000e0000 */
[----:B------:R-:W-:Y:S01]  /*c830*/  WARPGROUP.ARRIVE ;  /* 0x00000000000079c5 */ /* 0x000fe20000000000 */
[----:B------:R-:W-:Y:S01]  /*c840*/  R2UR UR6, R202 ;  /* 0x00000000ca0672ca */ /* 0x000fe200000e0000 */
[----:B------:R-:W-:Y:S01]  /*c850*/  IMAD.MOV.U32 R197, RZ, RZ, 0x40000040 ;  /* 0x40000040ffc57424 */ /* 0x000fe200078e00ff */
[----:B------:R-:W-:-:S03]  /*c860*/  R2UR UR7, R203 ;  /* 0x00000000cb0772ca */ /* 0x000fc600000e0000 */
[----:B------:R-:W4:Y:S01]  /*c870*/  S2R R201, SR_TID.X ;  /* 0x0000000000c97919 */ /* 0x000f220000002100 */
[----:B------:R-:W-:Y:S01]  /*c880*/  IADD3 R196, R6, 0x2, RZ ;  /* 0x0000000206c47810 */ /* 0x000fe20007ffe0ff */
[----:B------:R-:W-:Y:S01]  /*c890*/  IMAD.MOV.U32 R205, RZ, RZ, 0x40000040 ;  /* 0x40000040ffcd7424 */ /* 0x000fe200078e00ff */
[----:B------:R-:W-:Y:S01]  /*c8a0*/  IADD3 R203, R202, 0x800, RZ ;  /* 0x00000800cacb7810 */ /* 0x000fe20007ffe0ff */
[----:B------:R-:W-:Y:S02]  /*c8b0*/  VIADD R206, R6, 0x800 ;  /* 0x0000080006ce7836 */ /* 0x000fe40000000000 */
[----:B------:R-:W-:-:S04]  /*c8c0*/  IMAD.MOV.U32 R207, RZ, RZ, 0x40000040 ;  /* 0x40000040ffcf7424 */ /* 0x000fc800078e00ff */
        /* <DEDUP_REMOVED lines=162> */
[----:B------:R-:W4:Y:S01]  /*d2f0*/  SHFL.IDX PT, R196, R201, RZ, 0x1f ;  /* 0x00001fffc9c47589 */ /* 0x000f2200000e0000 */
[----:B------:R-:W-:Y:S01]  /*d300*/  IMAD.MOV.U32 R197, RZ, RZ, 0x4 ;  /* 0x00000004ffc57424 */ /* 0x000fe200078e00ff */
[----:B----4-:R-:W-:-:S04]  /*d310*/  ISETP.GT.AND P2, PT, R196, 0x7f, PT ;  /* 0x0000007fc400780c */ /* 0x010fc80003f44270 */
        /* <DEDUP_REMOVED lines=90> */
[----:B------:R-:W-:Y:S02]  /*d8c0*/  R2UR UR7, R205 ;  /* 0x00000000cd0772ca */ /* 0x000fe400000e0000 */
[----:B------:R-:W-:Y:S02]  /*d8d0*/  MOV R205, 0x40000040 ;  /* 0x4000004000cd7802 */ /* 0x000fe40000000f00 */
        /* <DEDUP_REMOVED lines=72> */
[----:B------:R-:W-:Y:S02]  /*dd60*/  R2UR UR7, R205 ;  /* 0x00000000cd0772ca */ /* 0x000fe400000e0000 */
[----:B------:R-:W-:Y:S02]  /*dd70*/  MOV R205, 0x40000040 ;  /* 0x4000004000cd7802 */ /* 0x000fe40000000f00 */
        /* <DEDUP_REMOVED lines=29> */
[----:B------:R-:W-:-:S04]  /*df50*/  LOP3.LUT R197, R197, 0x1e00, RZ, 0xc0, !PT ;  /* 0x00001e00c5c57812 */ /* 0x000fc800078ec0ff */
[CC--:B------:R-:W-:Y:S02]  /*df60*/  IADD3 R196, R203.reuse, R197.reuse, R6 ;  /* 0x000000c5cbc47210 */ /* 0x0c0fe40007ffe006 */
[----:B------:R-:W-:Y:S01]  /*df70*/  IADD3 R202, R203, R197, R202 ;  /* 0x000000c5cbca7210 */ /* 0x000fe20007ffe0ca */
[----:B------:R-:W-:Y:S02]  /*df80*/  IMAD.MOV.U32 R197, RZ, RZ, 0x40000040 ;  /* 0x40000040ffc57424 */ /* 0x000fe400078e00ff */
[----:B------:R-:W-:Y:S01]  /*df90*/  IMAD.MOV.U32 R203, RZ, RZ, 0x40000040 ;  /* 0x40000040ffcb7424 */ /* 0x000fe200078e00ff */
[----:B------:R-:W-:Y:S02]  /*dfa0*/  WARPGROUP.DEPBAR.LE gsb0, 0x0 ;  /* 0x00008000000079c5 */ /* 0x000fe40000010000 */
[----:B------:R-:W-:-:S06]  /*dfb0*/  WARPGROUP.ARRIVE ;  /* 0x00000000000079c5 */ /* 0x000fcc0000000000 */
        /* <DEDUP_REMOVED lines=10> */
[----:B------:R-:W-:Y:S01]  /*e060*/  ULDC UR4, c[0x0][0xad0] ;  /* 0x0002b40000047ab9 */ /* 0x000fe20000000800 */
[----:B------:R-:W-:Y:S01]  /*e070*/  R2UR UR7, R197 ;  /* 0x00000000c50772ca */ /* 0x000fe200000e0000 */
[----:B------:R-:W-:Y:S01]  /*e080*/  ULDC UR5, c[0x0][0xa80] ;  /* 0x0002a00000057ab9 */ /* 0x000fe20000000800 */
[----:B------:R-:W-:Y:S01]  /*e090*/  R2UR UR6, R196 ;  /* 0x00000000c40672ca */ /* 0x000fe200000e0000 */
[----:B------:R-:W-:Y:S02]  /*e0a0*/  WARPGROUP.DEPBAR.LE gsb0, 0x0 ;  /* 0x00008000000079c5 */ /* 0x000fe40000010000 */
[----:B------:R-:W-:Y:S01]  /*e0b0*/  FMUL.FTZ R206, R156, UR4 ;  /* 0x000000049cce7c20 */ /* 0x000fe20008410000 */
[----:B------:R-:W-:Y:S01]  /*e0c0*/  FMUL.FTZ R156, R157, UR4 ;  /* 0x000000049d9c7c20 */ /* 0x000fe20008410000 */
[----:B------:R-:W-:Y:S01]  /*e0d0*/  MOV R157, 0xffffffc0 ;  /* 0xffffffc0009d7802 */ /* 0x000fe20000000f00 */
[----:B------:R-:W-:Y:S01]  /*e0e0*/  FMUL.FTZ R207, R152, UR4 ;  /* 0x0000000498cf7c20 */ /* 0x000fe20008410000 */
[----:B------:R-:W-:Y:S01]  /*e0f0*/  FMUL.FTZ R225, R153, UR4 ;  /* 0x0000000499e17c20 */ /* 0x000fe20008410000 */
[----:B------:R-:W-:Y:S01]  /*e100*/  FMUL.FTZ R153, R160, UR4 ;  /* 0x00000004a0997c20 */ /* 0x000fe20008410000 */
[----:B------:R-:W-:Y:S01]  /*e110*/  FMUL.FTZ R197, R154, UR4 ;  /* 0x000000049ac57c20 */ /* 0x000fe20008410000 */
[----:B------:R-:W-:-:S02]  /*e120*/  IMAD R160, R186, R157, 0x1 ;  /* 0x00000001baa07424 */ /* 0x000fc400078e029d */
[----:B------:R-:W-:Y:S01]  /*e130*/  FMUL.FTZ R154, R161, UR4 ;  /* 0x00000004a19a7c20 */ /* 0x000fe20008410000 */
[----:B------:R-:W0:Y:S01]  /*e140*/  MUFU.TANH R207, R207 ;  /* 0x000000cf00cf7308 */ /* 0x000e220000002400 */
[----:B------:R-:W-:Y:S01]  /*e150*/  FMUL.FTZ R161, R165, UR4 ;  /* 0x00000004a5a17c20 */ /* 0x000fe20008410000 */
[----:B------:R-:W-:Y:S02]  /*e160*/  IMAD R160, R185, 0x40, R160 ;  /* 0x00000040b9a07824 */ /* 0x000fe400078e02a0 */
[----:B------:R-:W-:Y:S01]  /*e170*/  FMUL.FTZ R157, R169, UR4 ;  /* 0x00000004a99d7c20 */ /* 0x000fe20008410000 */
[----:B------:R-:W-:Y:S01]  /*e180*/  FMUL.FTZ R152, R164, UR4 ;  /* 0x00000004a4987c20 */ /* 0x000fe20008410000 */
[----:B------:R-:W-:Y:S01]  /*e190*/  FMUL.FTZ R164, R168, UR4 ;  /* 0x00000004a8a47c20 */ /* 0x000fe20008410000 */
[----:B------:R-:W-:Y:S01]  /*e1a0*/  FMUL.FTZ R201, R173, UR4 ;  /* 0x00000004adc97c20 */ /* 0x000fe20008410000 */
[----:B------:R-:W-:Y:S01]  /*e1b0*/  IADD3 R165, -R184, R160, R187 ;  /* 0x000000a0b8a57210 */ /* 0x000fe20007ffe1bb */
[----:B------:R-:W1:Y:S01]  /*e1c0*/  MUFU.TANH R225, R225 ;  /* 0x000000e100e17308 */ /* 0x000e620000002400 */
[----:B------:R-:W-:Y:S01]  /*e1d0*/  FMUL.FTZ R160, R172, UR4 ;  /* 0x00000004aca07c20 */ /* 0x000fe20008410000 */
[----:B------:R-:W-:Y:S01]  /*e1e0*/  FMUL.FTZ R176, R176, UR4 ;  /* 0x00000004b0b07c20 */ /* 0x000fe20008410000 */
[----:B------:R-:W-:Y:S01]  /*e1f0*/  IADD3 R169, R190, R165, -R192 ;  /* 0x000000a5bea97210 */ /* 0x000fe20007ffe8c0 */
[----:B------:R-:W-:Y:S01]  /*e200*/  FMUL.FTZ R162, R162, UR4 ;  /* 0x00000004a2a27c20 */ /* 0x000fe20008410000 */
[----:B------:R-:W-:Y:S01]  /*e210*/  FMUL.FTZ R202, R166, UR4 ;  /* 0x00000004a6ca7c20 */ /* 0x000fe20008410000 */
[----:B------:R-:W-:Y:S01]  /*e220*/  FMUL.FTZ R171, R171, UR4 ;  /* 0x00000004abab7c20 */ /* 0x000fe20008410000 */
[C---:B------:R-:W-:Y:S01]  /*e230*/  ISETP.GT.AND P2, PT, R169.reuse, RZ, PT ;  /* 0x000000ffa900720c */ /* 0x040fe20003f44270 */
[----:B------:R-:W2:Y:S01]  /*e240*/  MUFU.TANH R206, R206 ;  /* 0x000000ce00ce7308 */ /* 0x000ea20000002400 */
[----:B------:R-:W-:Y:S01]  /*e250*/  ISETP.GT.AND P3, PT, R169, 0x1, PT ;  /* 0x00000001a900780c */ /* 0x000fe20003f64270 */
[----:B------:R-:W-:Y:S01]  /*e260*/  FMUL.FTZ R204, R174, UR4 ;  /* 0x00000004aecc7c20 */ /* 0x000fe20008410000 */
[----:B0-----:R-:W-:Y:S01]  /*e270*/  FSEL R207, R207, -INF , P2 ;  /* 0xff800000cfcf7808 */ /* 0x001fe20001000000 */
[----:B------:R-:W-:Y:S01]  /*e280*/  FMUL.FTZ R205, R175, UR4 ;  /* 0x00000004afcd7c20 */ /* 0x000fe20008410000 */
[----:B------:R-:W-:Y:S01]  /*e290*/  ISETP.GT.AND P4, PT, R169, 0x8, PT ;  /* 0x00000008a900780c */ /* 0x000fe20003f84270 */
[----:B------:R-:W-:Y:S01]  /*e2a0*/  FMUL.FTZ R178, R178, UR4 ;  /* 0x00000004b2b27c20 */ /* 0x000fe20008410000 */
[----:B------:R-:W-:Y:S01]  /*e2b0*/  FMNMX.FTZ R168, R207, R198, !PT ;  /* 0x000000c6cfa87209 */ /* 0x000fe20007810000 */
[----:B------:R-:W0:Y:S01]  /*e2c0*/  MUFU.TANH R156, R156 ;  /* 0x0000009c009c7308 */ /* 0x000e220000002400 */
[----:B-1----:R-:W-:Y:S01]  /*e2d0*/  FSEL R225, R225, -INF , P3 ;  /* 0xff800000e1e17808 */ /* 0x002fe20001800000 */
[----:B------:R-:W-:Y:S01]  /*e2e0*/  FMUL.FTZ R227, R179, UR4 ;  /* 0x00000004b3e37c20 */ /* 0x000fe20008410000 */
[----:B------:R-:W-:Y:S01]  /*e2f0*/  ISETP.GT.AND P2, PT, R169, 0x9, PT ;  /* 0x00000009a900780c */ /* 0x000fe20003f44270 */
[----:B------:R-:W-:Y:S01]  /*e300*/  FMUL.FTZ R228, R182, UR4 ;  /* 0x00000004b6e47c20 */ /* 0x000fe20008410000 */
[----:B------:R-:W-:Y:S01]  /*e310*/  FMNMX.FTZ R173, R225, R168, !PT ;  /* 0x000000a8e1ad7209 */ /* 0x000fe20007810000 */
[----:B------:R-:W-:Y:S01]  /*e320*/  FMUL.FTZ R229, R183, UR4 ;  /* 0x00000004b7e57c20 */ /* 0x000fe20008410000 */
[----:B------:R-:W-:Y:S01]  /*e330*/  ISETP.GT.AND P3, PT, R169, 0x10, PT ;  /* 0x00000010a900780c */ /* 0x000fe20003f64270 */
[----:B------:R-:W1:Y:S01]  /*e340*/  MUFU.TANH R153, R153 ;  /* 0x0000009900997308 */ /* 0x000e620000002400 */
[----:B--2---:R-:W-:-:S07]  /*e350*/  FSEL R206, R206, -INF , P4 ;  /* 0xff800000cece7808 */ /* 0x004fce0002000000 */
[----:B------:R-:W2:Y:S01]  /*e360*/  MUFU.TANH R154, R154 ;  /* 0x0000009a009a7308 */ /* 0x000ea20000002400 */
[----:B0-----:R-:W-:Y:S02]  /*e370*/  FSEL R165, R156, -INF , P2 ;  /* 0xff8000009ca57808 */ /* 0x001fe40001000000 */
[----:B------:R-:W-:Y:S02]  /*e380*/  FMNMX.FTZ R156, R206, R173, !PT ;  /* 0x000000adce9c7209 */ /* 0x000fe40007810000 */
[----:B------:R-:W-:Y:S02]  /*e390*/  ISETP.GT.AND P2, PT, R169, 0x11, PT ;  /* 0x00000011a900780c */ /* 0x000fe40003f44270 */
[----:B------:R-:W-:Y:S01]  /*e3a0*/  FMNMX.FTZ R156, R165, R156, !PT ;  /* 0x0000009ca59c7209 */ /* 0x000fe20007810000 */
[----:B------:R-:W0:Y:S01]  /*e3b0*/  MUFU.TANH R152, R152 ;  /* 0x0000009800987308 */ /* 0x000e220000002400 */
[----:B-1----:R-:W-:Y:S02]  /*e3c0*/  FSEL R173, R153, -INF , P3 ;  /* 0xff80000099ad7808 */ /* 0x002fe40001800000 */
[----:B------:R-:W-:-:S02]  /*e3d0*/  ISETP.GT.AND P3, PT, R169, 0x18, PT ;  /* 0x00000018a900780c */ /* 0x000fc40003f64270 */
[----:B------:R-:W-:-:S03]  /*e3e0*/  FMNMX.FTZ R203, R173, R156, !PT ;  /* 0x0000009cadcb7209 */ /* 0x000fc60007810000 */
[----:B------:R-:W1:Y:S01]  /*e3f0*/  MUFU.TANH R161, R161 ;  /* 0x000000a100a17308 */ /* 0x000e620000002400 */
[----:B--2---:R-:W-:Y:S01]  /*e400*/  FSEL R168, R154, -INF , P2 ;  /* 0xff8000009aa87808 */ /* 0x004fe20001000000 */
[----:B------:R-:W-:Y:S01]  /*e410*/  FMUL.FTZ R154, R177, UR4 ;  /* 0x00000004b19a7c20 */ /* 0x000fe20008410000 */
[----:B------:R-:W-:Y:S02]  /*e420*/  ISETP.GT.AND P2, PT, R169, 0x19, PT ;  /* 0x00000019a900780c */ /* 0x000fe40003f44270 */
[----:B------:R-:W-:-:S03]  /*e430*/  FMNMX.FTZ R203, R168, R203, !PT ;  /* 0x000000cba8cb7209 */ /* 0x000fc60007810000 */
[----:B------:R-:W2:Y:S01]  /*e440*/  MUFU.TANH R164, R164 ;  /* 0x000000a400a47308 */ /* 0x000ea20000002400 */
[----:B0-----:R-:W-:Y:S01]  /*e450*/  FSEL R172, R152, -INF , P3 ;  /* 0xff80000098ac7808 */ /* 0x001fe20001800000 */
[----:B------:R-:W-:Y:S01]  /*e460*/  FMUL.FTZ R152, R180, UR4 ;  /* 0x00000004b4987c20 */ /* 0x000fe20008410000 */
[----:B------:R-:W-:Y:S02]  /*e470*/  ISETP.GT.AND P3, PT, R169, 0x20, PT ;  /* 0x00000020a900780c */ /* 0x000fe40003f64270 */
[----:B------:R-:W-:Y:S01]  /*e480*/  FMNMX.FTZ R156, R172, R203, !PT ;  /* 0x000000cbac9c7209 */ /* 0x000fe20007810000 */
[----:B------:R-:W-:Y:S02]  /*e490*/  FMUL.FTZ R203, R170, UR4 ;  /* 0x00000004aacb7c20 */ /* 0x000fe40008410000 */
[----:B------:R-:W0:Y:S01]  /*e4a0*/  MUFU.TANH R157, R157 ;  /* 0x0000009d009d7308 */ /* 0x000e220000002400 */
[----:B-1----:R-:W-:Y:S02]  /*e4b0*/  FSEL R161, R161, -INF , P2 ;  /* 0xff800000a1a17808 */ /* 0x002fe40001000000 */
[----:B------:R-:W-:-:S02]  /*e4c0*/  ISETP.GT.AND P2, PT, R169, 0x21, PT ;  /* 0x00000021a900780c */ /* 0x000fc40003f44270 */
[----:B------:R-:W-:-:S03]  /*e4d0*/  FMNMX.FTZ R177, R161, R156, !PT ;  /* 0x0000009ca1b17209 */ /* 0x000fc60007810000 */
[----:B------:R-:W1:Y:S01]  /*e4e0*/  MUFU.TANH R160, R160 ;  /* 0x000000a000a07308 */ /* 0x000e620000002400 */
[----:B--2---:R-:W-:Y:S02]  /*e4f0*/  FSEL R164, R164, -INF , P3 ;  /* 0xff800000a4a47808 */ /* 0x004fe40001800000 */
[----:B------:R-:W-:Y:S02]  /*e500*/  ISETP.GT.AND P3, PT, R169, 0x28, PT ;  /* 0x00000028a900780c */ /* 0x000fe40003f64270 */
[----:B------:R-:W-:Y:S01]  /*e510*/  FMNMX.FTZ R156, R164, R177, !PT ;  /* 0x000000b1a49c7209 */ /* 0x000fe20007810000 */
[----:B------:R-:W-:Y:S02]  /*e520*/  FMUL.FTZ R177, R181, UR4 ;  /* 0x00000004b5b17c20 */ /* 0x000fe40008410000 */
[----:B------:R-:W2:Y:S01]  /*e530*/  MUFU.TANH R201, R201 ;  /* 0x000000c900c97308 */ /* 0x000ea20000002400 */
[----:B0-----:R-:W-:Y:S02]  /*e540*/  FSEL R157, R157, -INF , P2 ;  /* 0xff8000009d9d7808 */ /* 0x001fe40001000000 */
[----:B------:R-:W-:-:S02]  /*e550*/  ISETP.GT.AND P2, PT, R169, 0x29, PT ;  /* 0x00000029a900780c */ /* 0x000fc40003f44270 */
[----:B------:R-:W-:-:S03]  /*e560*/  FMNMX.FTZ R181, R157, R156, !PT ;  /* 0x0000009c9db57209 */ /* 0x000fc60007810000 */
[----:B------:R0:W3:Y:S01]  /*e570*/  MUFU.TANH R153, R176 ;  /* 0x000000b000997308 */ /* 0x0000e20000002400 */
[----:B-1----:R-:W-:Y:S02]  /*e580*/  FSEL R160, R160, -INF , P3 ;  /* 0xff800000a0a07808 */ /* 0x002fe40001800000 */
[----:B------:R-:W-:Y:S02]  /*e590*/  ISETP.GT.AND P3, PT, R169, 0x30, PT ;  /* 0x00000030a900780c */ /* 0x000fe40003f64270 */
[----:B------:R-:W-:-:S03]  /*e5a0*/  FMNMX.FTZ R181, R160, R181, !PT ;  /* 0x000000b5a0b57209 */ /* 0x000fc60007810000 */
[----:B------:R-:W1:Y:S01]  /*e5b0*/  MUFU.TANH R154, R154 ;  /* 0x0000009a009a7308 */ /* 0x000e620000002400 */
[----:B--2---:R-:W-:Y:S01]  /*e5c0*/  FSEL R156, R201, -INF , P2 ;  /* 0xff800000c99c7808 */ /* 0x004fe20001000000 */
[----:B0-----:R-:W-:Y:S01]  /*e5d0*/  FMUL.FTZ R176, R155, UR4 ;  /* 0x000000049bb07c20 */ /* 0x001fe20008410000 */
[----:B------:R-:W-:Y:S02]  /*e5e0*/  ISETP.GT.AND P2, PT, R169, 0x31, PT ;  /* 0x00000031a900780c */ /* 0x000fe40003f44270 */
[----:B------:R-:W-:Y:S01]  /*e5f0*/  FMNMX.FTZ R180, R156, R181, !PT ;  /* 0x000000b59cb47209 */ /* 0x000fe20007810000 */
[----:B------:R-:W-:Y:S02]  /*e600*/  FMUL.FTZ R181, R158, UR4 ;  /* 0x000000049eb57c20 */ /* 0x000fe40008410000 */
[----:B------:R-:W0:Y:S01]  /*e610*/  MUFU.TANH R152, R152 ;  /* 0x0000009800987308 */ /* 0x000e220000002400 */
[----:B---3--:R-:W-:Y:S02]  /*e620*/  FSEL R155, R153, -INF , P3 ;  /* 0xff800000999b7808 */ /* 0x008fe40001800000 */
[----:B------:R-:W-:-:S02]  /*e630*/  ISETP.GT.AND P3, PT, R169, 0x38, PT ;  /* 0x00000038a900780c */ /* 0x000fc40003f64270 */
[----:B------:R-:W-:Y:S01]  /*e640*/  FMNMX.FTZ R153, R155, R180, !PT ;  /* 0x000000b49b997209 */ /* 0x000fe20007810000 */
[----:B------:R-:W-:Y:S02]  /*e650*/  FMUL.FTZ R180, R159, UR4 ;  /* 0x000000049fb47c20 */ /* 0x000fe40008410000 */
[----:B------:R-:W2:Y:S01]  /*e660*/  MUFU.TANH R177, R177 ;  /* 0x000000b100b17308 */ /* 0x000ea20000002400 */
[----:B-1----:R-:W-:Y:S02]  /*e670*/  FSEL R154, R154, -INF , P2 ;  /* 0xff8000009a9a7808 */ /* 0x002fe40001000000 */
[C---:B------:R-:W-:Y:S01]  /*e680*/  ISETP.GT.AND P2, PT, R169.reuse, 0x39, PT ;  /* 0x00000039a900780c */ /* 0x040fe20003f44270 */
[----:B------:R-:W-:Y:S01]  /*e690*/  VIADD R169, R169, 0x8 ;  /* 0x00000008a9a97836 */ /* 0x000fe20000000000 */
[----:B------:R-:W-:-:S03]  /*e6a0*/  FMNMX.FTZ R201, R154, R153, !PT ;  /* 0x000000999ac97209 */ /* 0x000fc60007810000 */
[----:B------:R-:W-:Y:S01]  /*e6b0*/  MUFU.TANH R197, R197 ;  /* 0x000000c500c57308 */ /* 0x000fe20000002400 */
[----:B0-----:R-:W-:Y:S02]  /*e6c0*/  FSEL R152, R152, -INF , P3 ;  /* 0xff80000098987808 */ /* 0x001fe40001800000 */
[----:B------:R-:W-:Y:S02]  /*e6d0*/  ISETP.GT.AND P3, PT, R169, RZ, PT ;  /* 0x000000ffa900720c */ /* 0x000fe40003f64270 */
[----:B------:R-:W-:Y:S01]  /*e6e0*/  FMNMX.FTZ R158, R152, R201, !PT ;  /* 0x000000c9989e7209 */ /* 0x000fe20007810000 */
[----:B------:R-:W-:Y:S01]  /*e6f0*/  FMUL.FTZ R201, R167, UR4 ;  /* 0x00000004a7c97c20 */ /* 0x000fe20008410000 */
[----:B------:R-:W-:Y:S01]  /*e700*/  ISETP.GT.AND P4, PT, R169, 0x10, PT ;  /* 0x00000010a900780c */ /* 0x000fe20003f84270 */
[----:B------:R-:W0:Y:S01]  /*e710*/  MUFU.TANH R180, R180 ;  /* 0x000000b400b47308 */ /* 0x000e220000002400 */
[----:B--2---:R-:W-:Y:S01]  /*e720*/  FSEL R153, R177, -INF , P2 ;  /* 0xff800000b1997808 */ /* 0x004fe20001000000 */
[----:B------:R-:W-:Y:S01]  /*e730*/  FMUL.FTZ R177, R163, UR4 ;  /* 0x00000004a3b17c20 */ /* 0x000fe20008410000 */
[----:B------:R-:W-:-:S02]  /*e740*/  ISETP.GT.AND P2, PT, R169, 0x9, PT ;  /* 0x00000009a900780c */ /* 0x000fc40003f44270 */
[----:B------:R-:W-:Y:S02]  /*e750*/  FMNMX.FTZ R158, R153, R158, !PT ;  /* 0x0000009e999e7209 */ /* 0x000fe40007810000 */
[C---:B------:R-:W-:Y:S01]  /*e760*/  ISETP.GT.AND P6, PT, R169.reuse, 0x1, PT ;  /* 0x00000001a900780c */ /* 0x040fe20003fc4270 */
[----:B------:R-:W1:Y:S01]  /*e770*/  MUFU.TANH R162, R162 ;  /* 0x000000a200a27308 */ /* 0x000e620000002400 */
[----:B------:R-:W-:Y:S01]  /*e780*/  ISETP.GT.AND P5, PT, R169, 0x8, PT ;  /* 0x00000008a900780c */ /* 0x000fe20003fa4270 */
[----:B------:R-:W2:Y:S06]  /*e790*/  SHFL.BFLY PT, R159, R158, 0x2, 0x1f ;  /* 0x0c401f009e9f7f89 */ /* 0x000eac00000e0000 */
[----:B------:R-:W3:Y:S01]  /*e7a0*/  MUFU.TANH R176, R176 ;  /* 0x000000b000b07308 */ /* 0x000ee20000002400 */
[----:B0-----:R-:W-:-:S02]  /*e7b0*/  FSEL R167, R180, -INF , P2 ;  /* 0xff800000b4a77808 */ /* 0x001fc40001000000 */
[----:B------:R-:W-:-:S05]  /*e7c0*/  ISETP.GT.AND P2, PT, R169, 0x20, PT ;  /* 0x00000020a900780c */ /* 0x000fca0003f44270 */
[----:B------:R-:W0:Y:S01]  /*e7d0*/  MUFU.TANH R181, R181 ;  /* 0x000000b500b57308 */ /* 0x000e220000002400 */
[----:B-1----:R-:W-:Y:S02]  /*e7e0*/  FSEL R163, R162, -INF , P4 ;  /* 0xff800000a2a37808 */ /* 0x002fe40002000000 */
[----:B------:R-:W-:-:S05]  /*e7f0*/  ISETP.GT.AND P4, PT, R169, 0x21, PT ;  /* 0x00000021a900780c */ /* 0x000fca0003f84270 */
[----:B------:R-:W1:Y:S01]  /*e800*/  MUFU.TANH R177, R177 ;  /* 0x000000b100b17308 */ /* 0x000e620000002400 */
[----:B--2---:R-:W-:Y:S02]  /*e810*/  FMNMX.FTZ R170, R158, R159, !PT ;  /* 0x0000009f9eaa7209 */ /* 0x004fe40007810000 */
[----:B------:R-:W-:Y:S02]  /*e820*/  FSEL R158, R197, -INF , P3 ;  /* 0xff800000c59e7808 */ /* 0x000fe40001800000 */
[----:B------:R-:W-:Y:S01]  /*e830*/  ISETP.GT.AND P3, PT, R169, 0x11, PT ;  /* 0x00000011a900780c */ /* 0x000fe20003f64270 */
[----:B------:R-:W2:Y:S02]  /*e840*/  SHFL.BFLY PT, R175, R170, 0x1, 0x1f ;  /* 0x0c201f00aaaf7f89 */ /* 0x000ea400000e0000 */
[----:B------:R-:W4:Y:S01]  /*e850*/  MUFU.TANH R203, R203 ;  /* 0x000000cb00cb7308 */ /* 0x000f220000002400 */
[----:B---3--:R-:W-:Y:S02]  /*e860*/  FSEL R159, R176, -INF , P6 ;  /* 0xff800000b09f7808 */ /* 0x008fe40003000000 */
[----:B0-----:R-:W-:-:S02]  /*e870*/  FSEL R166, R181, -INF , P5 ;  /* 0xff800000b5a67808 */ /* 0x001fc40002800000 */
[C---:B------:R-:W-:Y:S02]  /*e880*/  ISETP.GT.AND P6, PT, R169.reuse, 0x18, PT ;  /* 0x00000018a900780c */ /* 0x040fe40003fc4270 */
[----:B------:R-:W-:Y:S01]  /*e890*/  ISETP.GT.AND P5, PT, R169, 0x19, PT ;  /* 0x00000019a900780c */ /* 0x000fe20003fa4270 */
[----:B------:R-:W0:Y:S01]  /*e8a0*/  MUFU.TANH R202, R202 ;  /* 0x000000ca00ca7308 */ /* 0x000e220000002400 */
[----:B-1----:R-:W-:Y:S02]  /*e8b0*/  FSEL R162, R177, -INF , P3 ;  /* 0xff800000b1a27808 */ /* 0x002fe40001800000 */
[----:B------:R-:W-:Y:S02]  /*e8c0*/  ISETP.GT.AND P3, PT, R169, 0x28, PT ;  /* 0x00000028a900780c */ /* 0x000fe40003f64270 */
[----:B------:R-:W-:-:S03]  /*e8d0*/  FMNMX.FTZ R174, R158, R200, !PT ;  /* 0x000000c89eae7209 */ /* 0x000fc60007810000 */
[----:B------:R-:W1:Y:S01]  /*e8e0*/  MUFU.TANH R201, R201 ;  /* 0x000000c900c97308 */ /* 0x000e620000002400 */
[----:B----4-:R-:W-:Y:S02]  /*e8f0*/  FSEL R197, R203, -INF , P2 ;  /* 0xff800000cbc57808 */ /* 0x010fe40001000000 */
[----:B------:R-:W-:-:S05]  /*e900*/  ISETP.GT.AND P2, PT, R169, 0x31, PT ;  /* 0x00000031a900780c */ /* 0x000fca0003f44270 */
[----:B------:R-:W3:Y:S01]  /*e910*/  MUFU.TANH R171, R171 ;  /* 0x000000ab00ab7308 */ /* 0x000ee20000002400 */
[----:B0-----:R-:W-:Y:S02]  /*e920*/  FSEL R202, R202, -INF , P6 ;  /* 0xff800000caca7808 */ /* 0x001fe40003000000 */
[----:B------:R-:W-:-:S05]  /*e930*/  ISETP.GT.AND P6, PT, R169, 0x29, PT ;  /* 0x00000029a900780c */ /* 0x000fca0003fc4270 */
[----:B------:R-:W0:Y:S01]  /*e940*/  MUFU.TANH R204, R204 ;  /* 0x000000cc00cc7308 */ /* 0x000e220000002400 */
[----:B-1----:R-:W-:Y:S02]  /*e950*/  FSEL R201, R201, -INF , P5 ;  /* 0xff800000c9c97808 */ /* 0x002fe40002800000 */
[----:B------:R-:W-:-:S05]  /*e960*/  ISETP.GT.AND P5, PT, R169, 0x30, PT ;  /* 0x00000030a900780c */ /* 0x000fca0003fa4270 */
[----:B------:R-:W1:Y:S01]  /*e970*/  MUFU.TANH R205, R205 ;  /* 0x000000cd00cd7308 */ /* 0x000e620000002400 */
[----:B---3--:R-:W-:Y:S02]  /*e980*/  FSEL R203, R171, -INF , P4 ;  /* 0xff800000abcb7808 */ /* 0x008fe40002000000 */
[----:B------:R-:W-:-:S05]  /*e990*/  ISETP.GT.AND P4, PT, R169, 0x38, PT ;  /* 0x00000038a900780c */ /* 0x000fca0003f84270 */
[----:B------:R-:W-:Y:S01]  /*e9a0*/  MUFU.TANH R171, R178 ;  /* 0x000000b200ab7308 */ /* 0x000fe20000002400 */
[----:B0-----:R-:W-:Y:S02]  /*e9b0*/  FSEL R204, R204, -INF , P3 ;  /* 0xff800000cccc7808 */ /* 0x001fe40001800000 */
[----:B------:R-:W-:Y:S02]  /*e9c0*/  ISETP.GT.AND P3, PT, R169, 0x39, PT ;  /* 0x00000039a900780c */ /* 0x000fe40003f64270 */
[----:B------:R-:W-:-:S03]  /*e9d0*/  FMNMX.FTZ R169, R159, R174, !PT ;  /* 0x000000ae9fa97209 */ /* 0x000fc60007810000 */
[----:B------:R-:W0:Y:S01]  /*e9e0*/  MUFU.TANH R227, R227 ;  /* 0x000000e300e37308 */ /* 0x000e220000002400 */
[----:B------:R-:W-:Y:S02]  /*e9f0*/  FMNMX.FTZ R174, R166, R169, !PT ;  /* 0x000000a9a6ae7209 */ /* 0x000fe40007810000 */
[----:B--2---:R-:W-:Y:S01]  /*ea00*/  FMNMX.FTZ R169, R170, R175, !PT ;  /* 0x000000afaaa97209 */ /* 0x004fe20007810000 */
[----:B------:R-:W-:Y:S01]  /*ea10*/  IMAD.U32 R170, RZ, RZ, UR5 ;  /* 0x00000005ffaa7e24 */ /* 0x000fe2000f8e00ff */
[----:B------:R-:W-:Y:S02]  /*ea20*/  FMNMX.FTZ R174, R167, R174, !PT ;  /* 0x000000aea7ae7209 */ /* 0x000fe40007810000 */
[----:B-1----:R-:W-:Y:S01]  /*ea30*/  FSEL R205, R205, -INF , P6 ;  /* 0xff800000cdcd7808 */ /* 0x002fe20003000000 */
[----:B------:R-:W-:Y:S01]  /*ea40*/  FMUL.FTZ R180, R169, R170 ;  /* 0x000000aaa9b47220 */ /* 0x000fe20000410000 */
[----:B------:R-:W-:Y:S01]  /*ea50*/  FMNMX.FTZ R175, R163, R174, !PT ;  /* 0x000000aea3af7209 */ /* 0x000fe20007810000 */
[----:B------:R-:W1:Y:S01]  /*ea60*/  MUFU.TANH R228, R228 ;  /* 0x000000e400e47308 */ /* 0x000e620000002400 */
[----:B------:R-:W-:-:S02]  /*ea70*/  FSETP.NEU.FTZ.AND P6, PT, R169, -INF , PT ;  /* 0xff800000a900780b */ /* 0x000fc40003fdd000 */
[----:B------:R-:W-:Y:S02]  /*ea80*/  FMNMX.FTZ R175, R162, R175, !PT ;  /* 0x000000afa2af7209 */ /* 0x000fe40007810000 */
[----:B------:R-:W-:Y:S02]  /*ea90*/  FSEL R180, R180, RZ, P6 ;  /* 0x000000ffb4b47208 */ /* 0x000fe40003000000 */
[----:B------:R-:W-:Y:S01]  /*eaa0*/  FMNMX.FTZ R174, R202, R175, !PT ;  /* 0x000000afcaae7209 */ /* 0x000fe20007810000 */
[----:B------:R-:W2:Y:S01]  /*eab0*/  MUFU.TANH R229, R229 ;  /* 0x000000e500e57308 */ /* 0x000ea20000002400 */
[----:B0-----:R-:W-:Y:S01]  /*eac0*/  FSEL R227, R227, -INF , P2 ;  /* 0xff800000e3e37808 */ /* 0x001fe20001000000 */
[--C-:B------:R-:W-:Y:S01]  /*ead0*/  FFMA.FTZ R226, R225, R170, -R180.reuse ;  /* 0x000000aae1e27223 */ /* 0x100fe200000108b4 */
[----:B------:R-:W-:Y:S01]  /*eae0*/  FMNMX.FTZ R174, R201, R174, !PT ;  /* 0x000000aec9ae7209 */ /* 0x000fe20007810000 */
[-CC-:B------:R-:W-:Y:S01]  /*eaf0*/  FFMA.FTZ R183, R206, R170.reuse, -R180.reuse ;  /* 0x000000aaceb77223 */ /* 0x180fe200000108b4 */
[----:B------:R-:W-:Y:S01]  /*eb00*/  FSEL R225, R171, -INF , P5 ;  /* 0xff800000abe17808 */ /* 0x000fe20002800000 */
[--C-:B------:R-:W-:Y:S01]  /*eb10*/  FFMA.FTZ R206, R165, R170, -R180.reuse ;  /* 0x000000aaa5ce7223 */ /* 0x100fe200000108b4 */
[----:B------:R-:W-:Y:S01]  /*eb20*/  FMNMX.FTZ R174, R197, R174, !PT ;  /* 0x000000aec5ae7209 */ /* 0x000fe20007810000 */
[-CC-:B------:R-:W-:Y:S01]  /*eb30*/  FFMA.FTZ R165, R173, R170.reuse, -R180.reuse ;  /* 0x000000aaada57223 */ /* 0x180fe200000108b4 */
[----:B-1----:R-:W-:Y:S01]  /*eb40*/  FSEL R228, R228, -INF , P4 ;  /* 0xff800000e4e47808 */ /* 0x002fe20002000000 */
[--C-:B------:R-:W-:Y:S01]  /*eb50*/  FFMA.FTZ R173, R161, R170, -R180.reuse ;  /* 0x000000aaa1ad7223 */ /* 0x100fe200000108b4 */
[----:B------:R-:W-:Y:S01]  /*eb60*/  FMNMX.FTZ R175, R203, R174, !PT ;  /* 0x000000aecbaf7209 */ /* 0x000fe20007810000 */
[-CC-:B------:R-:W-:Y:S01]  /*eb70*/  FFMA.FTZ R177, R156, R170.reuse, -R180.reuse ;  /* 0x000000aa9cb17223 */ /* 0x180fe200000108b4 */
[-CC-:B------:R-:W-:Y:S01]  /*eb80*/  FFMA.FTZ R156, R152, R170.reuse, -R180.reuse ;  /* 0x000000aa989c7223 */ /* 0x180fe200000108b4 */
[-CC-:B------:R-:W-:Y:S01]  /*eb90*/  FFMA.FTZ R179, R154, R170.reuse, -R180.reuse ;  /* 0x000000aa9ab37223 */ /* 0x180fe200000108b4 */
[----:B------:R-:W-:Y:S01]  /*eba0*/  FMNMX.FTZ R174, R204, R175, !PT ;  /* 0x000000afccae7209 */ /* 0x000fe20007810000 */
[-CC-:B------:R-:W-:Y:S01]  /*ebb0*/  FFMA.FTZ R175, R157, R170.reuse, -R180.reuse ;  /* 0x000000aa9daf7223 */ /* 0x180fe200000108b4 */
[----:B--2---:R-:W-:Y:S01]  /*ebc0*/  FSEL R229, R229, -INF , P3 ;  /* 0xff800000e5e57808 */ /* 0x004fe20001800000 */
[--C-:B------:R-:W-:Y:S01]  /*ebd0*/  FFMA.FTZ R207, R207, R170, -R180.reuse ;  /* 0x000000aacfcf7223 */ /* 0x100fe200000108b4 */
[----:B------:R-:W-:Y:S01]  /*ebe0*/  FMNMX.FTZ R174, R205, R174, !PT ;  /* 0x000000aecdae7209 */ /* 0x000fe20007810000 */
[-CC-:B------:R-:W-:Y:S01]  /*ebf0*/  FFMA.FTZ R181, R153, R170.reuse, -R180.reuse ;  /* 0x000000aa99b57223 */ /* 0x180fe200000108b4 */
[----:B------:R-:W-:Y:S01]  /*ec00*/  MUFU.EX2 R226, R226 ;  /* 0x000000e200e27308 */ /* 0x000fe20000000800 */
[--C-:B------:R-:W-:Y:S01]  /*ec10*/  FFMA.FTZ R178, R155, R170, -R180.reuse ;  /* 0x000000aa9bb27223 */ /* 0x100fe200000108b4 */
[----:B------:R-:W-:Y:S01]  /*ec20*/  FMNMX.FTZ R174, R225, R174, !PT ;  /* 0x000000aee1ae7209 */ /* 0x000fe20007810000 */
[-CC-:B------:R-:W-:Y:S01]  /*ec30*/  FFMA.FTZ R168, R168, R170.reuse, -R180.reuse ;  /* 0x000000aaa8a87223 */ /* 0x180fe200000108b4 */
[----:B------:R-:W-:-:S02]  /*ec40*/  FFMA.FTZ R172, R172, R170, -R180 ;  /* 0x000000aaacac7223 */ /* 0x000fc400000108b4 */
[----:B------:R-:W-:Y:S02]  /*ec50*/  FMNMX.FTZ R171, R227, R174, !PT ;  /* 0x000000aee3ab7209 */ /* 0x000fe40007810000 */
[----:B------:R-:W0:Y:S02]  /*ec60*/  MUFU.EX2 R207, R207 ;  /* 0x000000cf00cf7308 */ /* 0x000e240000000800 */
[----:B------:R-:W-:-:S04]  /*ec70*/  FMNMX.FTZ R174, R228, R171, !PT ;  /* 0x000000abe4ae7209 */ /* 0x000fc80007810000 */
[----:B------:R-:W-:Y:S01]  /*ec80*/  FMNMX.FTZ R171, R229, R174, !PT ;  /* 0x000000aee5ab7209 */ /* 0x000fe20007810000 */
[--C-:B------:R-:W-:Y:S01]  /*ec90*/  FFMA.FTZ R174, R164, R170, -R180.reuse ;  /* 0x000000aaa4ae7223 */ /* 0x100fe200000108b4 */
[----:B------:R-:W-:Y:S03]  /*eca0*/  MUFU.EX2 R183, R183 ;  /* 0x000000b700b77308 */ /* 0x000fe60000000800 */
[----:B------:R-:W1:Y:S05]  /*ecb0*/  SHFL.BFLY PT, R176, R171, 0x2, 0x1f ;  /* 0x0c401f00abb07f89 */ /* 0x000e6a00000e0000 */
[----:B------:R-:W-:Y:S08]  /*ecc0*/  MUFU.EX2 R206, R206 ;  /* 0x000000ce00ce7308 */ /* 0x000ff00000000800 */
[----:B------:R-:W-:Y:S08]  /*ecd0*/  MUFU.EX2 R165, R165 ;  /* 0x000000a500a57308 */ /* 0x000ff00000000800 */
[----:B------:R-:W-:Y:S01]  /*ece0*/  MUFU.EX2 R168, R168 ;  /* 0x000000a800a87308 */ /* 0x000fe20000000800 */
[----:B-1----:R-:W-:Y:S01]  /*ecf0*/  FMNMX.FTZ R161, R171, R176, !PT ;  /* 0x000000b0aba17209 */ /* 0x002fe20007810000 */
[----:B------:R-:W-:Y:S01]  /*ed00*/  FFMA.FTZ R176, R160, R170, -R180 ;  /* 0x000000aaa0b07223 */ /* 0x000fe200000108b4 */
[C---:B------:R-:W-:Y:S01]  /*ed10*/  @!P1 IADD3 R160, R21.reuse, 0x38840, RZ ;  /* 0x0003884015a09810 */ /* 0x040fe20007ffe0ff */
[----:B------:R-:W-:-:S02]  /*ed20*/  @!P1 VIADD R21, R21, 0x38860 ;  /* 0x0003886015159836 */ /* 0x000fc40000000000 */
[----:B------:R-:W1:Y:S01]  /*ed30*/  SHFL.BFLY PT, R164, R161, 0x1, 0x1f ;  /* 0x0c201f00a1a47f89 */ /* 0x000e6200000e0000 */
[----:B------:R-:W-:Y:S01]  /*ed40*/  @!P1 PRMT R160, RZ, 0x654, R160 ;  /* 0x00000654ffa09816 */ /* 0x000fe200000000a0 */
[----:B------:R-:W-:Y:S01]  /*ed50*/  MUFU.EX2 R180, R156 ;  /* 0x0000009c00b47308 */ /* 0x000fe20000000800 */
[----:B------:R-:W-:Y:S02]  /*ed60*/  @!P1 PRMT R21, RZ, 0x654, R21 ;  /* 0x00000654ff159816 */ /* 0x000fe40000000015 */
[----:B------:R2:W-:Y:S05]  /*ed70*/  @!P1 SYNCS.ARRIVE.TRANS64.RED.A1T0 RZ, [R160+URZ], RZ ;  /* 0x000000ffa0ff99a7 */ /* 0x0005ea000810043f */
[----:B------:R-:W-:Y:S08]  /*ed80*/  MUFU.EX2 R172, R172 ;  /* 0x000000ac00ac7308 */ /* 0x000ff00000000800 */
[----:B------:R-:W-:Y:S01]  /*ed90*/  MUFU.EX2 R173, R173 ;  /* 0x000000ad00ad7308 */ /* 0x000fe20000000800 */
[----:B-1----:R-:W-:-:S07]  /*eda0*/  FMNMX.FTZ R171, R161, R164, !PT ;  /* 0x000000a4a1ab7209 */ /* 0x002fce0007810000 */
[----:B------:R-:W-:Y:S01]  /*edb0*/  MUFU.EX2 R174, R174 ;  /* 0x000000ae00ae7308 */ /* 0x000fe20000000800 */
[C---:B------:R-:W-:Y:S01]  /*edc0*/  FSETP.NEU.FTZ.AND P2, PT, R171.reuse, -INF , PT ;  /* 0xff800000ab00780b */ /* 0x040fe20003f5d000 */
[----:B------:R-:W-:-:S03]  /*edd0*/  FMUL.FTZ R152, R171, R170 ;  /* 0x000000aaab987220 */ /* 0x000fc60000410000 */
[----:B------:R-:W-:Y:S02]  /*ede0*/  FSEL R161, R171, RZ, P2 ;  /* 0x000000ffaba17208 */ /* 0x000fe40001000000 */
[----:B------:R-:W-:Y:S01]  /*edf0*/  FSEL R152, R152, RZ, P2 ;  /* 0x000000ff98987208 */ /* 0x000fe20001000000 */
[----:B------:R-:W-:Y:S02]  /*ee00*/  MUFU.EX2 R175, R175 ;  /* 0x000000af00af7308 */ /* 0x000fe40000000800 */
[----:B------:R-:W-:Y:S02]  /*ee10*/  FADD.FTZ R161, -R161, R200 ;  /* 0x000000c8a1a17221 */ /* 0x000fe40000010100 */
[-CC-:B------:R-:W-:Y:S01]  /*ee20*/  FFMA.FTZ R154, R159, R170.reuse, -R152.reuse ;  /* 0x000000aa9f9a7223 */ /* 0x180fe20000010898 */
[----:B------:R-:W-:Y:S01]  /*ee30*/  FSEL R159, R169, RZ, P6 ;  /* 0x000000ffa99f7208 */ /* 0x000fe20003000000 */
[----:B------:R-:W-:Y:S01]  /*ee40*/  FFMA.FTZ R157, R163, R170, -R152 ;  /* 0x000000aaa39d7223 */ /* 0x000fe20000010898 */
[----:B------:R-:W-:-:S02]  /*ee50*/  IMAD.MOV R163, RZ, RZ, -R194 ;  /* 0x000000ffffa37224 */ /* 0x000fc400078e0ac2 */
[-C--:B------:R-:W-:Y:S01]  /*ee60*/  FFMA.FTZ R153, R158, R170.reuse, -R152 ;  /* 0x000000aa9e997223 */ /* 0x080fe20000010898 */
[-C--:B------:R-:W-:Y:S01]  /*ee70*/  FMUL.FTZ R158, R161, R170.reuse ;  /* 0x000000aaa19e7220 */ /* 0x080fe20000410000 */
[----:B------:R-:W-:Y:S01]  /*ee80*/  FADD.FTZ R159, -R159, R198 ;  /* 0x000000c69f9f7221 */ /* 0x000fe20000010100 */
[----:B------:R-:W-:Y:S01]  /*ee90*/  MUFU.EX2 R154, R154 ;  /* 0x0000009a009a7308 */ /* 0x000fe20000000800 */
[----:B------:R-:W-:Y:S01]  /*eea0*/  ISETP.NE.AND P2, PT, R192, R163, PT ;  /* 0x000000a3c000720c */ /* 0x000fe20003f45270 */
[-CC-:B------:R-:W-:Y:S01]  /*eeb0*/  FFMA.FTZ R155, R166, R170.reuse, -R152.reuse ;  /* 0x000000aaa69b7223 */ /* 0x180fe20000010898 */
[-C--:B------:R-:W-:Y:S01]  /*eec0*/  FMUL.FTZ R159, R159, R170.reuse ;  /* 0x000000aa9f9f7220 */ /* 0x080fe20000410000 */
        /* <DEDUP_REMOVED lines=9> */
[----:B------:R-:W-:Y:S01]  /*ef60*/  FFMA.FTZ R227, R227, R170, -R152 ;  /* 0x000000aae3e37223 */ /* 0x000fe20000010898 */
[----:B------:R-:W-:-:S02]  /*ef70*/  @!P2 IMAD R161, R199, 0x40, R190 ;  /* 0x00000040c7a1a824 */ /* 0x000fc400078e02be */
[-CC-:B------:R-:W-:Y:S01]  /*ef80*/  FFMA.FTZ R199, R204, R170.reuse, -R152.reuse ;  /* 0x000000aaccc77223 */ /* 0x180fe20000010898 */
[----:B------:R-:W1:Y:S01]  /*ef90*/  MUFU.EX2 R159, R159 ;  /* 0x0000009f009f7308 */ /* 0x000e620000000800 */
[-C--:B------:R-:W-:Y:S01]  /*efa0*/  FFMA.FTZ R204, R228, R170.reuse, -R152 ;  /* 0x000000aae4cc7223 */ /* 0x080fe20000010898 */
[----:B--2---:R-:W-:Y:S02]  /*efb0*/  @!P2 IMAD R160, R161, 0x4, R2 ;  /* 0x00000004a1a0a824 */ /* 0x004fe400078e0202 */
[----:B------:R-:W-:Y:S01]  /*efc0*/  FFMA.FTZ R229, R229, R170, -R152 ;  /* 0x000000aae5e57223 */ /* 0x000fe20000010898 */
[----:B0-----:R-:W-:-:S03]  /*efd0*/  F2FP.F16.F32.PACK_AB R152, R226, R207 ;  /* 0x000000cfe298723e */ /* 0x001fc600000000ff */
[----:B------:R-:W0:Y:S08]  /*efe0*/  MUFU.EX2 R158, R158 ;  /* 0x0000009e009e7308 */ /* 0x000e300000000800 */
[----:B------:R-:W2:Y:S01]  /*eff0*/  MUFU.EX2 R155, R155 ;  /* 0x0000009b009b7308 */ /* 0x000ea20000000800 */
[----:B-1----:R-:W-:Y:S01]  /*f000*/  FFMA.FTZ R15, R159, R15, R207 ;  /* 0x0000000f9f0f7223 */ /* 0x002fe200000100cf */
[----:B------:R-:W-:Y:S01]  /*f010*/  @!P2 STS [R160+0x38400], R159 ;  /* 0x0384009fa000a388 */ /* 0x000fe20000000800 */
[-C--:B------:R-:W-:Y:S01]  /*f020*/  FMUL.FTZ R24, R24, R159.reuse ;  /* 0x0000009f18187220 */ /* 0x080fe20000410000 */
[-C--:B------:R-:W-:Y:S01]  /*f030*/  FMUL.FTZ R25, R25, R159.reuse ;  /* 0x0000009f19197220 */ /* 0x080fe20000410000 */
[-C--:B------:R-:W-:Y:S01]  /*f040*/  FMUL.FTZ R28, R28, R159.reuse ;  /* 0x0000009f1c1c7220 */ /* 0x080fe20000410000 */
[-C--:B------:R-:W-:Y:S01]  /*f050*/  FMUL.FTZ R29, R29, R159.reuse ;  /* 0x0000009f1d1d7220 */ /* 0x080fe20000410000 */
[----:B------:R-:W-:Y:S01]  /*f060*/  FMUL.FTZ R32, R32, R159 ;  /* 0x0000009f20207220 */ /* 0x000fe20000410000 */
[----:B------:R-:W1:Y:S01]  /*f070*/  MUFU.EX2 R156, R167 ;  /* 0x000000a7009c7308 */ /* 0x000e620000000800 */
[----:B0-----:R-:W-:Y:S01]  /*f080*/  FFMA.FTZ R161, R158, R20, R153 ;  /* 0x000000149ea17223 */ /* 0x001fe20000010099 */
[----:B------:R0:W-:Y:S01]  /*f090*/  @!P2 STS [R160+0x38420], R158 ;  /* 0x0384209ea000a388 */ /* 0x0001e20000000800 */
[----:B------:R-:W-:Y:S01]  /*f0a0*/  FADD.FTZ R20, R226, R15 ;  /* 0x0000000fe2147221 */ /* 0x000fe20000010000 */
[C---:B------:R-:W-:Y:S01]  /*f0b0*/  F2FP.F16.F32.PACK_AB R153, R154.reuse, R153 ;  /* 0x000000999a99723e */ /* 0x040fe200000000ff */
[----:B------:R-:W-:Y:S01]  /*f0c0*/  FADD.FTZ R162, R154, R161 ;  /* 0x000000a19aa27221 */ /* 0x000fe20000010000 */
[----:B------:R-:W-:Y:S01]  /*f0d0*/  F2FP.F16.F32.PACK_AB R154, R206, R183 ;  /* 0x000000b7ce9a723e */ /* 0x000fe200000000ff */
[----:B------:R-:W-:Y:S01]  /*f0e0*/  FADD.FTZ R161, R183, R20 ;  /* 0x00000014b7a17221 */ /* 0x000fe20000010000 */
[----:B------:R-:W3:Y:S01]  /*f0f0*/  MUFU.EX2 R157, R157 ;  /* 0x0000009d009d7308 */ /* 0x000ee20000000800 */
[----:B--2---:R-:W-:Y:S01]  /*f100*/  FADD.FTZ R163, R155, R162 ;  /* 0x000000a29ba37221 */ /* 0x004fe20000010000 */
[-C--:B------:R-:W-:Y:S01]  /*f110*/  FMUL.FTZ R33, R33, R159.reuse ;  /* 0x0000009f21217220 */ /* 0x080fe20000410000 */
[-C--:B------:R-:W-:Y:S01]  /*f120*/  FMUL.FTZ R36, R36, R159.reuse ;  /* 0x0000009f24247220 */ /* 0x080fe20000410000 */
[----:B0-----:R-:W-:Y:S01]  /*f130*/  FADD.FTZ R160, R206, R161 ;  /* 0x000000a1cea07221 */ /* 0x001fe20000010000 */
[-C--:B------:R-:W-:Y:S01]  /*f140*/  FMUL.FTZ R37, R37, R159.reuse ;  /* 0x0000009f25257220 */ /* 0x080fe20000410000 */
[-C--:B------:R-:W-:Y:S01]  /*f150*/  FMUL.FTZ R40, R40, R159.reuse ;  /* 0x0000009f28287220 */ /* 0x080fe20000410000 */
[----:B------:R-:W-:Y:S01]  /*f160*/  FMUL.FTZ R41, R41, R159 ;  /* 0x0000009f29297220 */ /* 0x000fe20000410000 */
[----:B------:R-:W0:Y:S01]  /*f170*/  MUFU.EX2 R182, R182 ;  /* 0x000000b600b67308 */ /* 0x000e220000000800 */
[C---:B-1----:R-:W-:Y:S01]  /*f180*/  FADD.FTZ R206, R156.reuse, R163 ;  /* 0x000000a39cce7221 */ /* 0x042fe20000010000 */
        /* <DEDUP_REMOVED lines=135> */
[----:B---3--:R-:W-:Y:S01]  /*fa00*/  FADD.FTZ R206, R157, R206 ;  /* 0x000000ce9dce7221 */ /* 0x008fe20000010000 */
[----:B------:R-:W-:Y:S01]  /*fa10*/  FADD.FTZ R205, R165, R160 ;  /* 0x000000a0a5cd7221 */ /* 0x000fe20000010000 */
[----:B------:R-:W-:Y:S01]  /*fa20*/  F2FP.F16.F32.PACK_AB R156, R168, R165 ;  /* 0x000000a5a89c723e */ /* 0x000fe200000000ff */
[----:B------:R3:W-:Y:S01]  /*fa30*/  STSM.16.M88.4 [R195+0x36400], R152 ;  /* 0x03640098c3007844 */ /* 0x0007e20000000200 */
[----:B0-----:R-:W-:Y:S01]  /*fa40*/  F2FP.F16.F32.PACK_AB R157, R182, R157 ;  /* 0x0000009db69d723e */ /* 0x001fe200000000ff */
[----:B--2---:R-:W-:Y:S01]  /*fa50*/  IMAD.MOV.U32 R197, RZ, RZ, 0x40000040 ;  /* 0x40000040ffc57424 */ /* 0x004fe200078e00ff */
[----:B------:R-:W-:Y:S01]  /*fa60*/  F2FP.F16.F32.PACK_AB R158, R173, R172 ;  /* 0x000000acad9e723e */ /* 0x000fe200000000ff */
[----:B------:R-:W-:Y:S01]  /*fa70*/  FADD.FTZ R205, R168, R205 ;  /* 0x000000cda8cd7221 */ /* 0x000fe20000010000 */
[----:B-1----:R-:W-:-:S02]  /*fa80*/  F2FP.F16.F32.PACK_AB R159, R201, R202 ;  /* 0x000000cac99f723e */ /* 0x002fc400000000ff */
[----:B------:R-:W-:Y:S01]  /*fa90*/  F2FP.F16.F32.PACK_AB R160, R175, R174 ;  /* 0x000000aeafa0723e */ /* 0x000fe200000000ff */
[----:B------:R-:W-:Y:S01]  /*faa0*/  FADD.FTZ R172, R172, R205 ;  /* 0x000000cdacac7221 */ /* 0x000fe20000010000 */
[----:B----4-:R-:W-:Y:S01]  /*fab0*/  F2FP.F16.F32.PACK_AB R161, R200, R198 ;  /* 0x000000c6c8a1723e */ /* 0x010fe200000000ff */
[----:B------:R0:W-:Y:S01]  /*fac0*/  STSM.16.M88.4 [R210], R156 ;  /* 0x0000009cd2007844 */ /* 0x0001e20000000200 */
[----:B------:R-:W-:Y:S01]  /*fad0*/  F2FP.F16.F32.PACK_AB R162, R177, R176 ;  /* 0x000000b0b1a2723e */ /* 0x000fe200000000ff */
[----:B------:R-:W-:Y:S01]  /*fae0*/  FADD.FTZ R173, R173, R172 ;  /* 0x000000acadad7221 */ /* 0x000fe20000010000 */
[----:B-----5:R-:W-:Y:S02]  /*faf0*/  F2FP.F16.F32.PACK_AB R163, R203, R199 ;  /* 0x000000c7cba3723e */ /* 0x020fe400000000ff */
[----:B------:R-:W-:Y:S01]  /*fb00*/  F2FP.F16.F32.PACK_AB R164, R179, R178 ;  /* 0x000000b2b3a4723e */ /* 0x000fe200000000ff */
[----:B------:R-:W-:Y:S01]  /*fb10*/  FADD.FTZ R174, R174, R173 ;  /* 0x000000adaeae7221 */ /* 0x000fe20000010000 */
[----:B------:R-:W-:Y:S01]  /*fb20*/  F2FP.F16.F32.PACK_AB R165, R183, R15 ;  /* 0x0000000fb7a5723e */ /* 0x000fe200000000ff */
[----:B------:R0:W-:Y:S01]  /*fb30*/  STSM.16.M88.4 [R208], R160 ;  /* 0x000000a0d0007844 */ /* 0x0001e20000000200 */
[----:B------:R-:W-:Y:S01]  /*fb40*/  F2FP.F16.F32.PACK_AB R166, R181, R180 ;  /* 0x000000b4b5a6723e */ /* 0x000fe200000000ff */
[----:B------:R-:W-:Y:S01]  /*fb50*/  FADD.FTZ R175, R175, R174 ;  /* 0x000000aeafaf7221 */ /* 0x000fe20000010000 */
[----:B------:R-:W-:-:S02]  /*fb60*/  F2FP.F16.F32.PACK_AB R167, R20, R204 ;  /* 0x000000cc14a7723e */ /* 0x000fc400000000ff */
[----:B------:R-:W-:Y:S01]  /*fb70*/  ISETP.GT.AND P2, PT, R186, R211, PT ;  /* 0x000000d3ba00720c */ /* 0x000fe20003f44270 */
[----:B------:R-:W-:Y:S02]  /*fb80*/  FADD.FTZ R176, R176, R175 ;  /* 0x000000afb0b07221 */ /* 0x000fe40000010000 */
[----:B------:R0:W-:Y:S01]  /*fb90*/  STSM.16.M88.4 [R209], R164 ;  /* 0x000000a4d1007844 */ /* 0x0001e20000000200 */
[----:B------:R-:W-:Y:S01]  /*fba0*/  WARPGROUP.ARRIVE ;  /* 0x00000000000079c5 */ /* 0x000fe20000000000 */
[----:B------:R-:W-:-:S04]  /*fbb0*/  FADD.FTZ R177, R177, R176 ;  /* 0x000000b0b1b17221 */ /* 0x000fc80000010000 */
[----:B------:R-:W-:Y:S01]  /*fbc0*/  FADD.FTZ R178, R178, R177 ;  /* 0x000000b1b2b27221 */ /* 0x000fe20000010000 */
[----:B------:R-:W-:Y:S03]  /*fbd0*/  HGMMA.64x256x16.F32 R24, R152, gdesc[UR4].tnspB, R24, gsb0 ;  /* 0x43e0000498187df0 */ /* 0x000fe60008000818 */
[----:B------:R-:W-:-:S04]  /*fbe0*/  FADD.FTZ R179, R179, R178 ;  /* 0x000000b2b3b37221 */ /* 0x000fc80000010000 */
[----:B------:R-:W-:Y:S01]  /*fbf0*/  FADD.FTZ R180, R180, R179 ;  /* 0x000000b3b4b47221 */ /* 0x000fe20000010000 */
[----:B------:R-:W-:Y:S02]  /*fc00*/  WARPGROUP.DEPBAR.LE gsb0, 0x0 ;  /* 0x00008000000079c5 */ /* 0x000fe40000010000 */
[----:B---3--:R-:W-:Y:S01]  /*fc10*/  VIADD R152, R196, 0x80 ;  /* 0x00000080c4987836 */ /* 0x008fe20000000000 */
[----:B------:R-:W-:Y:S01]  /*fc20*/  WARPGROUP.ARRIVE ;  /* 0x00000000000079c5 */ /* 0x000fe20000000000 */
[----:B------:R-:W-:-:S03]  /*fc30*/  IMAD.MOV.U32 R153, RZ, RZ, 0x40000040 ;  /* 0x40000040ff997424 */ /* 0x000fc600078e00ff */
[----:B------:R-:W-:Y:S02]  /*fc40*/  R2UR UR6, R152 ;  /* 0x00000000980672ca */ /* 0x000fe400000e0000 */
[----:B------:R-:W-:Y:S01]  /*fc50*/  R2UR UR7, R153 ;  /* 0x00000000990772ca */ /* 0x000fe200000e0000 */
[----:B------:R-:W-:Y:S01]  /*fc60*/  IMAD.MOV.U32 R153, RZ, RZ, 0x40000040 ;  /* 0x40000040ff997424 */ /* 0x000fe200078e00ff */
[C---:B------:R-:W-:Y:S01]  /*fc70*/  IADD3 R152, R196.reuse, 0x100, RZ ;  /* 0x00000100c4987810 */ /* 0x040fe20007ffe0ff */
[----:B------:R-:W-:-:S10]  /*fc80*/  VIADD R196, R196, 0x180 ;  /* 0x00000180c4c47836 */ /* 0x000fd40000000000 */
[----:B------:R-:W-:Y:S01]  /*fc90*/  HGMMA.64x256x16.F32 R24, R156, gdesc[UR4].tnspB, R24, gsb0 ;  /* 0x43e000049c187df0 */ /* 0x000fe20008000818 */
[----:B------:R-:W-:Y:S02]  /*fca0*/  R2UR UR6, R152 ;  /* 0x00000000980672ca */ /* 0x000fe400000e0000 */
[----:B------:R-:W-:Y:S01]  /*fcb0*/  R2UR UR7, R153 ;  /* 0x00000000990772ca */ /* 0x000fe200000e0000 */
[----:B------:R-:W-:-:S04]  /*fcc0*/  FADD.FTZ R153, R182, R206 ;  /* 0x000000ceb6997221 */ /* 0x000fc80000010000 */
[----:B------:R-:W-:-:S04]  /*fcd0*/  FADD.FTZ R202, R202, R153 ;  /* 0x00000099caca7221 */ /* 0x000fc80000010000 */
[----:B------:R-:W-:-:S04]  /*fce0*/  FADD.FTZ R201, R201, R202 ;  /* 0x000000cac9c97221 */ /* 0x000fc80000010000 */
[----:B------:R-:W-:Y:S01]  /*fcf0*/  FADD.FTZ R201, R198, R201 ;  /* 0x000000c9c6c97221 */ /* 0x000fe20000010000 */
[----:B------:R-:W-:-:S03]  /*fd00*/  IMAD.MOV.U32 R198, RZ, RZ, R169 ;  /* 0x000000ffffc67224 */ /* 0x000fc600078e00a9 */
[----:B------:R-:W-:-:S04]  /*fd10*/  FADD.FTZ R200, R200, R201 ;  /* 0x000000c9c8c87221 */ /* 0x000fc80000010000 */
[----:B------:R-:W-:Y:S01]  /*fd20*/  FADD.FTZ R200, R199, R200 ;  /* 0x000000c8c7c87221 */ /* 0x000fe20000010000 */
[----:B------:R-:W-:-:S03]  /*fd30*/  IMAD.MOV.U32 R199, RZ, RZ, R18 ;  /* 0x000000ffffc77224 */ /* 0x000fc600078e0012 */
[----:B------:R-:W-:-:S04]  /*fd40*/  FADD.FTZ R200, R203, R200 ;  /* 0x000000c8cbc87221 */ /* 0x000fc80000010000 */
[----:B------:R-:W-:Y:S01]  /*fd50*/  FADD.FTZ R200, R15, R200 ;  /* 0x000000c80fc87221 */ /* 0x000fe20000010000 */
[----:B------:R-:W-:-:S03]  /*fd60*/  FADD.FTZ R15, R181, R180 ;  /* 0x000000b4b50f7221 */ /* 0x000fc60000010000 */
[----:B------:R-:W-:Y:S01]  /*fd70*/  FADD.FTZ R183, R183, R200 ;  /* 0x000000c8b7b77221 */ /* 0x000fe20000010000 */
[----:B------:R-:W-:-:S03]  /*fd80*/  IMAD.MOV.U32 R200, RZ, RZ, R171 ;  /* 0x000000ffffc87224 */ /* 0x000fc600078e00ab */
[----:B------:R-:W-:-:S04]  /*fd90*/  FADD.FTZ R183, R204, R183 ;  /* 0x000000b7ccb77221 */ /* 0x000fc80000010000 */
[----:B------:R-:W-:Y:S01]  /*fda0*/  FADD.FTZ R20, R20, R183 ;  /* 0x000000b714147221 */ /* 0x000fe20000010000 */
[----:B------:R-:W-:Y:S02]  /*fdb0*/  WARPGROUP.DEPBAR.LE gsb0, 0x0 ;  /* 0x00008000000079c5 */ /* 0x000fe40000010000 */
[----:B------:R-:W-:-:S06]  /*fdc0*/  WARPGROUP.ARRIVE ;  /* 0x00000000000079c5 */ /* 0x000fcc0000000000 */
        /* <DEDUP_REMOVED lines=17> */
[----:B-1----:R-:W-:-:S05]  /*fee0*/  IADD3 R21, R186, -0x1, RZ ;  /* 0xffffffffba157810 */ /* 0x002fca0007ffe0ff */
[----:B------:R-:W-:Y:S01]  /*fef0*/  IMAD.MOV.U32 R186, RZ, RZ, R21 ;  /* 0x000000ffffba7224 */ /* 0x000fe200078e0015 */
[----:B0-----:R-:W-:Y:S06]  /*ff00*/  @P2 BRA `(.L_x_6971) ;  /* 0xffffffc4003c2947 */ /* 0x001fec000383ffff */
[----:B------:R-:W-:Y:S05]  /*ff10*/  BSYNC B0 ;  /* 0x0000000000007941 */ /* 0x000fea0003800000 */
.L_x_6960:
[----:B------:R-:W-:-:S07]  /*ff20*/  MOV R186, R21 ;  /* 0x0000001500ba7202 */ /* 0x000fce0000000f00 */
.L_x_6959:
[----:B------:R-:W-:Y:S05]  /*ff30*/  BSYNC B1 ;  /* 0x0000000000017941 */ /* 0x000fea0003800000 */
.L_x_6958:
[----:B------:R-:W-:Y:S01]  /*ff40*/  ISETP.GE.AND P2, PT, R186, RZ, PT ;  /* 0x000000ffba00720c */ /* 0x000fe20003f46270 */
[----:B------:R-:W-:-:S12]  /*ff50*/  BSSY B0, `(.L_x_6972) ;  /* 0x000036b000007945 */ /* 0x000fd80003800000 */
[----:B------:R-:W-:Y:S05]  /*ff60*/  @!P2 BRA `(.L_x_6973) ;  /* 0x0000003400a4a947 */ /* 0x000fea0003800000 */
[----:B------:R-:W-:Y:S02]  /*ff70*/  IMAD.MOV.U32 R197, RZ, RZ, R171 ;  /* 0x000000ffffc57224 */ /* 0x000fe400078e00ab */
[----:B------:R-:W-:Y:S02]  /*ff80*/  IMAD.MOV.U32 R187, RZ, RZ, R169 ;  /* 0x000000ffffbb7224 */ /* 0x000fe400078e00a9 */
[----:B------:R-:W-:-:S07]  /*ff90*/  IMAD.MOV.U32 R196, RZ, RZ, R18 ;  /* 0x000000ffffc47224 */ /* 0x000fce00078e0012 */
.L_x_6984:
[----:B------:R-:W-:-:S05]  /*ffa0*/  VIADD R18, R196, 0x1 ;  /* 0x00000001c4127836 */ /* 0x000fca0000000000 */
[----:B------:R-:W-:-:S04]  /*ffb0*/  ISETP.NE.AND P2, PT, R18, 0x2, PT ;  /* 0x000000021200780c */ /* 0x000fc80003f45270 */
[----:B------:R-:W-:Y:S02]  /*ffc0*/  SEL R152, RZ, 0x1, P2 ;  /* 0x00000001ff987807 */ /* 0x000fe40001000000 */
[----:B------:R-:W-:Y:S02]  /*ffd0*/  SEL R18, R18, RZ, P2 ;  /* 0x000000ff12127207 */ /* 0x000fe40001000000 */
[----:B------:R-:W-:Y:S01]  /*ffe0*/  LOP3.LUT R19, R19, R152, RZ, 0x3c, !PT ;  /* 0x0000009813137212 */ /* 0x000fe200078e3cff */
[----:B------:R-:W-:Y:S06]  /*fff0*/  @!P0 BRA `(.L_x_6974) ;  /* 0x0000000000048947 */ /* 0x000fec0003800000 */
[----:B------:R-:W-:Y:S01]  /*10000*/  BPT.TRAP 0x1 ;  /* 0x000000040000795c */ /* 0x000fe20000300000 */
.L_x_6974:
[----:B------:R-:W-:Y:S02]  /*10010*/  LEA R21, R18, R2, 0x3 ;  /* 0x0000000212157211 */ /* 0x000fe400078e18ff */
[----:B------:R-:W-:-:S04]  /*10020*/  SHF.L.U32 R200, R19, 0x1f, RZ ;  /* 0x0000001f13c87819 */ /* 0x000fc800000006ff */
[----:B------:R0:W1:Y:S01]  /*10030*/  SYNCS.PHASECHK.TRANS64.TRYWAIT P2, [R21+URZ+0x38830], R200 ;  /* 0x038830c8150075a7 */ /* 0x000062000804017f */
[----:B------:R-:W-:Y:S05]  /*10040*/  @!P0 BRA `(.L_x_6975) ;  /* 0x0000000000048947 */ /* 0x000fea0003800000 */
[----:B------:R-:W-:Y:S01]  /*10050*/  BPT.TRAP 0x1 ;  /* 0x000000040000795c */ /* 0x000fe20000300000 */
.L_x_6975:
[----:B------:R-:W-:Y:S01]  /*10060*/  BSSY B1, `(.L_x_6976) ;  /* 0x0000006000017945 */ /* 0x000fe20003800000 */
[----:B------:R-:W-:Y:S02]  /*10070*/  IMAD R184, R18, 0x200, R3 ;  /* 0x0000020012b87824 */ /* 0x000fe400078e0203 */
[----:B------:R-:W-:Y:S01]  /*10080*/  IMAD.MOV.U32 R185, RZ, RZ, 0x40000040 ;  /* 0x40000040ffb97424 */ /* 0x000fe200078e00ff */
[----:B-1----:R-:W-:Y:S06]  /*10090*/  @P2 BRA `(.L_x_6977) ;  /* 0x0000000000082947 */ /* 0x002fec0003800000 */
[----:B------:R-:W1:Y:S02]  /*100a0*/  SYNCS.PHASECHK.TRANS64.TRYWAIT P2, [R21+URZ+0x38830], R200 ;  /* 0x038830c8150075a7 */ /* 0x000e64000804017f */
[----:B-1----:R-:W-:Y:S05]  /*100b0*/  @!P2 BRA `(.L_x_6978) ;  /* 0x000000d800e8a947 */ /* 0x002fea0003800000 */
.L_x_6977:
[----:B------:R-:W-:Y:S05]  /*100c0*/  BSYNC B1 ;  /* 0x0000000000017941 */ /* 0x000fea0003800000 */
.L_x_6976:
        /* <DEDUP_REMOVED lines=36> */
.L_x_6979:
[----:B------:R2:W3:Y:S01]  /*10310*/  SYNCS.PHASECHK.TRANS64.TRYWAIT P2, [R21+URZ+0x38850], R200 ;  /* 0x038850c8150075a7 */ /* 0x0004e2000804017f */
[----:B------:R-:W-:Y:S05]  /*10320*/  @!P0 BRA `(.L_x_6980) ;  /* 0x0000000000048947 */ /* 0x000fea0003800000 */
[----:B------:R-:W-:Y:S01]  /*10330*/  BPT.TRAP 0x1 ;  /* 0x000000040000795c */ /* 0x000fe20000300000 */
.L_x_6980:
[----:B------:R-:W-:Y:S04]  /*10340*/  BSSY B1, `(.L_x_6981) ;  /* 0x0000004000017945 */ /* 0x000fe80003800000 */
[----:B---3--:R-:W-:Y:S05]  /*10350*/  @P2 BRA `(.L_x_6982) ;  /* 0x0000000000082947 */ /* 0x008fea0003800000 */
[----:B------:R-:W3:Y:S02]  /*10360*/  SYNCS.PHASECHK.TRANS64.TRYWAIT P2, [R21+URZ+0x38850], R200 ;  /* 0x038850c8150075a7 */ /* 0x000ee4000804017f */
[----:B---3--:R-:W-:Y:S05]  /*10370*/  @!P2 BRA `(.L_x_6983) ;  /* 0x000000d8004ca947 */ /* 0x008fea0003800000 */
.L_x_6982:
[----:B------:R-:W-:Y:S05]  /*10380*/  BSYNC B1 ;  /* 0x0000000000017941 */ /* 0x000fea0003800000 */
.L_x_6981:
[----:B0123--:R-:W-:Y:S01]  /*10390*/  IMAD R200, R18, 0x1000, R14 ;  /* 0x0000100012c87824 */ /* 0x00ffe200078e020e */
[----:B------:R-:W-:Y:S01]  /*103a0*/  MOV R201, 0x40000040 ;  /* 0x4000004000c97802 */ /* 0x000fe20000000f00 */
[----:B------:R-:W-:Y:S01]  /*103b0*/  WARPGROUP.ARRIVE ;  /* 0x00000000000079c5 */ /* 0x000fe20000000000 */
[C---:B------:R-:W-:Y:S01]  /*103c0*/  R2UR UR4, R6.reuse ;  /* 0x00000000060472ca */ /* 0x040fe200000e0000 */
[----:B------:R-:W-:Y:S01]  /*103d0*/  VIADD R184, R6, 0x2 ;  /* 0x0000000206b87836 */ /* 0x000fe20000000000 */
[C---:B------:R-:W-:Y:S01]  /*103e0*/  R2UR UR6, R200.reuse ;  /* 0x00000000c80672ca */ /* 0x040fe200000e0000 */
[----:B------:R-:W-:Y:S01]  /*103f0*/  IMAD.MOV.U32 R185, RZ, RZ, 0x40000040 ;  /* 0x40000040ffb97424 */ /* 0x000fe200078e00ff */
[----:B------:R-:W-:Y:S01]  /*10400*/  R2UR UR7, R201 ;  /* 0x00000000c90772ca */ /* 0x000fe200000e0000 */
[----:B------:R-:W0:Y:S01]  /*10410*/  S2R R198, SR_TID.X ;  /* 0x0000000000c67919 */ /* 0x000e220000002100 */
[----:B------:R-:W-:Y:S01]  /*10420*/  R2UR UR5, R7 ;  /* 0x00000000070572ca */ /* 0x000fe200000e0000 */
[----:B------:R-:W-:-:S02]  /*10430*/  VIADD R201, R200, 0x800 ;  /* 0x00000800c8c97836 */ /* 0x000fc40000000000 */
[----:B------:R-:W-:Y:S02]  /*10440*/  IMAD.MOV.U32 R199, RZ, RZ, 0x40000040 ;  /* 0x40000040ffc77424 */ /* 0x000fe400078e00ff */
[----:B------:R-:W-:Y:S02]  /*10450*/  VIADD R205, R6, 0x800 ;  /* 0x0000080006cd7836 */ /* 0x000fe40000000000 */
[----:B------:R-:W-:-:S06]  /*10460*/  IMAD.MOV.U32 R203, RZ, RZ, 0x40000040 ;  /* 0x40000040ffcb7424 */ /* 0x000fcc00078e00ff */
        /* <DEDUP_REMOVED lines=8> */
[----:B------:R-:W-:Y:S02]  /*104f0*/  IADD3 R184, R6, 0x4, RZ ;  /* 0x0000000406b87810 */ /* 0x000fe40007ffe0ff */
[----:B0-----:R-:W-:Y:S01]  /*10500*/  SHF.R.U32.HI R198, RZ, 0x7, R198 ;  /* 0x00000007ffc67819 */ /* 0x001fe200000116c6 */
        /* <DEDUP_REMOVED lines=152> */
[----:B------:R-:W0:Y:S01]  /*10e90*/  SHFL.IDX PT, R184, R198, RZ, 0x1f ;  /* 0x00001fffc6b87589 */ /* 0x000e2200000e0000 */
[----:B------:R-:W-:Y:S01]  /*10ea0*/  IMAD.MOV.U32 R185, RZ, RZ, 0x4 ;  /* 0x00000004ffb97424 */ /* 0x000fe200078e00ff */
[----:B0-----:R-:W-:-:S04]  /*10eb0*/  ISETP.GT.AND P2, PT, R184, 0x7f, PT ;  /* 0x0000007fb800780c */ /* 0x001fc80003f44270 */
[----:B------:R-:W-:-:S05]  /*10ec0*/  SEL R184, RZ, 0x2, !P2 ;  /* 0x00000002ffb87807 */ /* 0x000fca0005000000 */
[----:B------:R-:W-:Y:S01]  /*10ed0*/  IMAD.IADD R198, R184, 0x1, R201 ;  /* 0x00000001b8c67824 */ /* 0x000fe200078e02c9 */
        /* <DEDUP_REMOVED lines=9> */
[----:B------:R-:W-:Y:S02]  /*10f70*/  R2UR UR4, R198 ;  /* 0x00000000c60472ca */ /* 0x000fe400000e0000 */
[----:B------:R-:W-:-:S02]  /*10f80*/  SEL R198, R185, 0x2, P2 ;  /* 0x00000002b9c67807 */ /* 0x000fc40001000000 */
        /* <DEDUP_REMOVED lines=15> */
[----:B------:R-:W-:Y:S01]  /*11080*/  IMAD.MOV.U32 R205, RZ, RZ, 0x40000040 ;  /* 0x40000040ffcd7424 */ /* 0x000fe200078e00ff */
[----:B------:R-:W-:Y:S02]  /*11090*/  WARPGROUP.DEPBAR.LE gsb0, 0x0 ;  /* 0x00008000000079c5 */ /* 0x000fe40000010000 */
[----:B------:R-:W-:-:S07]  /*110a0*/  WARPGROUP.ARRIVE ;  /* 0x00000000000079c5 */ /* 0x000fce0000000000 */
        /* <DEDUP_REMOVED lines=70> */
[----:B------:R-:W-:Y:S01]  /*11510*/  R2UR UR4, R202 ;  /* 0x00000000ca0472ca */ /* 0x000fe200000e0000 */
[----:B------:R-:W-:Y:S01]  /*11520*/  IMAD.IADD R202, R199, 0x1, R184 ;  /* 0x00000001c7ca7824 */ /* 0x000fe200078e02b8 */
[----:B------:R-:W-:Y:S02]  /*11530*/  R2UR UR5, R203 ;  /* 0x00000000cb0572ca */ /* 0x000fe400000e0000 */
[----:B------:R-:W-:Y:S02]  /*11540*/  R2UR UR6, R204 ;  /* 0x00000000cc0672ca */ /* 0x000fe400000e0000 */
[----:B------:R-:W-:Y:S02]  /*11550*/  R2UR UR7, R205 ;  /* 0x00000000cd0772ca */ /* 0x000fe400000e0000 */
[----:B------:R-:W-:Y:S02]  /*11560*/  MOV R203, 0x40000040 ;  /* 0x4000004000cb7802 */ /* 0x000fe40000000f00 */
        /* <DEDUP_REMOVED lines=33> */
[----:B------:R-:W-:Y:S01]  /*11780*/  IMAD.MOV.U32 R201, RZ, RZ, 0xe00 ;  /* 0x00000e00ffc97424 */ /* 0x000fe200078e00ff */
[----:B------:R-:W-:Y:S01]  /*11790*/  R2UR UR7, R203 ;  /* 0x00000000cb0772ca */ /* 0x000fe200000e0000 */
[----:B------:R-:W-:Y:S01]  /*117a0*/  IMAD.MOV.U32 R203, RZ, RZ, 0x40000040 ;  /* 0x40000040ffcb7424 */ /* 0x000fe200078e00ff */
[----:B------:R-:W-:Y:S02]  /*117b0*/  R2UR UR6, R202 ;  /* 0x00000000ca0672ca */ /* 0x000fe400000e0000 */
[----:B------:R-:W-:-:S04]  /*117c0*/  SEL R201, R201, 0xd80, P2 ;  /* 0x00000d80c9c97807 */ /* 0x000fc80001000000 */
[----:B------:R-:W-:-:S04]  /*117d0*/  LOP3.LUT R201, R201, 0xe00, RZ, 0xc0, !PT ;  /* 0x00000e00c9c97812 */ /* 0x000fc800078ec0ff */
[CC--:B------:R-:W-:Y:S02]  /*117e0*/  IADD3 R202, R199.reuse, R201.reuse, R6 ;  /* 0x000000c9c7ca7210 */ /* 0x0c0fe40007ffe006 */
[----:B------:R-:W-:Y:S01]  /*117f0*/  IADD3 R204, R199, R201, R200 ;  /* 0x000000c9c7cc7210 */ /* 0x000fe20007ffe0c8 */
[----:B------:R-:W-:Y:S01]  /*11800*/  VIADD R201, R200, 0xe00 ;  /* 0x00000e00c8c97836 */ /* 0x000fe20000000000 */
[----:B------:R-:W-:Y:S01]  /*11810*/  MOV R199, 0x40000040 ;  /* 0x4000004000c77802 */ /* 0x000fe20000000f00 */
        /* <DEDUP_REMOVED lines=14> */
[----:B------:R-:W-:Y:S01]  /*11900*/  IMAD.MOV.U32 R203, RZ, RZ, 0x40000040 ;  /* 0x40000040ffcb7424 */ /* 0x000fe200078e00ff */
[----:B------:R-:W-:Y:S02]  /*11910*/  R2UR UR6, R202 ;  /* 0x00000000ca0672ca */ /* 0x000fe400000e0000 */
[C---:B------:R-:W-:Y:S01]  /*11920*/  IADD3 R202, R205.reuse, R184, RZ ;  /* 0x000000b8cdca7210 */ /* 0x040fe20007ffe0ff */
[----:B------:R-:W-:Y:S01]  /*11930*/  IMAD.IADD R184, R205, 0x1, R185 ;  /* 0x00000001cdb87824 */ /* 0x000fe200078e02b9 */
[----:B------:R-:W-:Y:S01]  /*11940*/  R2UR UR5, R203 ;  /* 0x00000000cb0572ca */ /* 0x000fe200000e0000 */
[----:B------:R-:W-:Y:S01]  /*11950*/  IMAD.MOV.U32 R203, RZ, RZ, 0x40000040 ;  /* 0x40000040ffcb7424 */ /* 0x000fe200078e00ff */
[----:B------:R-:W-:Y:S01]  /*11960*/  R2UR UR4, R202 ;  /* 0x00000000ca0472ca */ /* 0x000fe200000e0000 */
[----:B------:R-:W-:-:S02]  /*11970*/  IMAD.IADD R202, R205, 0x1, R198 ;  /* 0x00000001cdca7824 */ /* 0x000fc400078e02c6 */
[----:B------:R-:W-:Y:S01]  /*11980*/  IMAD.IADD R198, R198, 0x1, R201 ;  /* 0x00000001c6c67824 */ /* 0x000fe200078e02c9 */
[----:B------:R-:W-:Y:S02]  /*11990*/  WARPGROUP.DEPBAR.LE gsb0, 0x0 ;  /* 0x00008000000079c5 */ /* 0x000fe40000010000 */
[----:B------:R-:W-:-:S07]  /*119a0*/  WARPGROUP.ARRIVE ;  /* 0x00000000000079c5 */ /* 0x000fce0000000000 */
[----:B------:R-:W-:Y:S01]  /*119b0*/  HGMMA.64x64x16.F32 R152, gdesc[UR4], R152, gsb0 ;  /* 0x00e00000049879f0 */ /* 0x000fe20008000898 */
[----:B------:R-:W-:Y:S02]  /*119c0*/  R2UR UR4, R202 ;  /* 0x00000000ca0472ca */ /* 0x000fe400000e0000 */
[----:B------:R-:W-:Y:S02]  /*119d0*/  R2UR UR5, R203 ;  /* 0x00000000cb0572ca */ /* 0x000fe400000e0000 */
        /* <DEDUP_REMOVED lines=27> */
[----:B------:R-:W-:Y:S02]  /*11b90*/  R2UR UR5, R185 ;  /* 0x00000000b90572ca */ /* 0x000fe400000e0000 */
[----:B------:R-:W-:Y:S02]  /*11ba0*/  R2UR UR6, R200 ;  /* 0x00000000c80672ca */ /* 0x000fe400000e0000 */
[----:B------:R-:W-:Y:S02]  /*11bb0*/  R2UR UR7, R201 ;  /* 0x00000000c90772ca */ /* 0x000fe400000e0000 */
[----:B------:R-:W-:Y:S01]  /*11bc0*/  MOV R185, 0x40000040 ;  /* 0x4000004000b97802 */ /* 0x000fe20000000f00 */
[----:B------:R-:W-:-:S02]  /*11bd0*/  WARPGROUP.DEPBAR.LE gsb0, 0x0 ;  /* 0x00008000000079c5 */ /* 0x000fc40000010000 */
[----:B------:R-:W-:-:S08]  /*11be0*/  WARPGROUP.ARRIVE ;  /* 0x00000000000079c5 */ /* 0x000fd00000000000 */
[----:B------:R-:W-:Y:S01]  /*11bf0*/  HGMMA.64x64x16.F32 R152, gdesc[UR4], R152, gsb0 ;  /* 0x00e00000049879f0 */ /* 0x000fe20008000898 */
[----:B------:R-:W-:Y:S01]  /*11c00*/  ULDC UR4, c[0x0][0xad0] ;  /* 0x0002b40000047ab9 */ /* 0x000fe20000000800 */
        /* <DEDUP_REMOVED lines=41> */
[----:B-1----:R-:W-:Y:S01]  /*11ea0*/  FMNMX.FTZ R169, R159, R198, !PT ;  /* 0x000000c69fa97209 */ /* 0x002fe20007810000 */
[----:B------:R-:W-:Y:S01]  /*11eb0*/  FMUL.FTZ R198, R177, UR4 ;  /* 0x00000004b1c67c20 */ /* 0x000fe20008410000 */
[----:B------:R-:W-:-:S05]  /*11ec0*/  FMUL.FTZ R177, R180, UR4 ;  /* 0x00000004b4b17c20 */ /* 0x000fca0008410000 */
        /* <DEDUP_REMOVED lines=8> */
[----:B------:R-:W-:-:S06]  /*11f50*/  FMUL.FTZ R180, R181, UR4 ;  /* 0x00000004b5b47c20 */ /* 0x000fcc0008410000 */
        /* <DEDUP_REMOVED lines=43> */
[--C-:B------:R-:W-:Y:S01]  /*12210*/  FFMA.FTZ R179, R161, R170, -R207.reuse ;  /* 0x000000aaa1b37223 */ /* 0x100fe200000108cf */
[----:B------:R-:W-:Y:S01]  /*12220*/  IMAD.MOV R161, RZ, RZ, -R194 ;  /* 0x000000ffffa17224 */ /* 0x000fe200078e0ac2 */
[----:B-----5:R-:W-:Y:S01]  /*12230*/  FMNMX.FTZ R171, R199, R174, !PT ;  /* 0x000000aec7ab7209 */ /* 0x020fe20007810000 */
[-CC-:B------:R-:W-:Y:S01]  /*12240*/  FFMA.FTZ R152, R152, R170.reuse, -R207.reuse ;  /* 0x000000aa98987223 */ /* 0x180fe200000108cf */
[-CC-:B------:R-:W-:Y:S01]  /*12250*/  FFMA.FTZ R185, R185, R170.reuse, -R207.reuse ;  /* 0x000000aab9b97223 */ /* 0x180fe200000108cf */
[----:B------:R-:W2:Y:S01]  /*12260*/  MUFU.TANH R202, R202 ;  /* 0x000000ca00ca7308 */ /* 0x000ea20000002400 */
[----:B-1----:R-:W-:Y:S01]  /*12270*/  FMNMX.FTZ R174, R200, R171, !PT ;  /* 0x000000abc8ae7209 */ /* 0x002fe20007810000 */
[-CC-:B------:R-:W-:Y:S01]  /*12280*/  FFMA.FTZ R155, R155, R170.reuse, -R207.reuse ;  /* 0x000000aa9b9b7223 */ /* 0x180fe200000108cf */
[----:B------:R-:W-:Y:S01]  /*12290*/  ISETP.NE.AND P2, PT, R192, R161, PT ;  /* 0x000000a1c000720c */ /* 0x000fe20003f45270 */
[-CC-:B------:R-:W-:Y:S01]  /*122a0*/  FFMA.FTZ R181, R164, R170.reuse, -R207.reuse ;  /* 0x000000aaa4b57223 */ /* 0x180fe200000108cf */
[-CC-:B------:R-:W-:Y:S01]  /*122b0*/  FFMA.FTZ R182, R165, R170.reuse, -R207.reuse ;  /* 0x000000aaa5b67223 */ /* 0x180fe200000108cf */
[-CC-:B------:R-:W-:Y:S01]  /*122c0*/  FFMA.FTZ R168, R168, R170.reuse, -R207.reuse ;  /* 0x000000aaa8a87223 */ /* 0x180fe200000108cf */
[--C-:B------:R-:W-:Y:S01]  /*122d0*/  FFMA.FTZ R172, R172, R170, -R207.reuse ;  /* 0x000000aaacac7223 */ /* 0x100fe200000108cf */
        /* <DEDUP_REMOVED lines=9> */
[----:B------:R-:W-:-:S06]  /*12370*/  @!P2 IMAD R161, R196, 0x40, R190 ;  /* 0x00000040c4a1a824 */ /* 0x000fcc00078e02be */
        /* <DEDUP_REMOVED lines=62> */
[----:B--2---:R-:W-:Y:S01]  /*12760*/  FMNMX.FTZ R171, R159, R160, !PT ;  /* 0x000000a09fab7209 */ /* 0x004fe20007810000 */
[-C--:B------:R-:W-:Y:S01]  /*12770*/  FMUL.FTZ R108, R108, R187.reuse ;  /* 0x000000bb6c6c7220 */ /* 0x080fe20000410000 */
[-C--:B------:R-:W-:Y:S01]  /*12780*/  FMUL.FTZ R109, R109, R187.reuse ;  /* 0x000000bb6d6d7220 */ /* 0x080fe20000410000 */
[-C--:B------:R-:W-:Y:S01]  /*12790*/  FMUL.FTZ R112, R112, R187.reuse ;  /* 0x000000bb70707220 */ /* 0x080fe20000410000 */
[-C--:B------:R-:W-:Y:S01]  /*127a0*/  FMUL.FTZ R113, R113, R187.reuse ;  /* 0x000000bb71717220 */ /* 0x080fe20000410000 */
[C---:B------:R-:W-:Y:S01]  /*127b0*/  FADD.FTZ R157, -R171.reuse, R197 ;  /* 0x000000c5ab9d7221 */ /* 0x040fe20000010100 */
[-C--:B------:R-:W-:Y:S01]  /*127c0*/  FMUL.FTZ R159, R171, R170.reuse ;  /* 0x000000aaab9f7220 */ /* 0x080fe20000410000 */
[----:B------:R-:W-:Y:S01]  /*127d0*/  MUFU.EX2 R182, R182 ;  /* 0x000000b600b67308 */ /* 0x000fe20000000800 */
[----:B------:R-:W-:Y:S01]  /*127e0*/  FMUL.FTZ R116, R116, R187 ;  /* 0x000000bb74747220 */ /* 0x000fe20000410000 */
[-C--:B------:R-:W-:Y:S01]  /*127f0*/  FMUL.FTZ R157, R157, R170.reuse ;  /* 0x000000aa9d9d7220 */ /* 0x080fe20000410000 */
[-CC-:B------:R-:W-:Y:S01]  /*12800*/  FFMA.FTZ R153, R153, R170.reuse, -R159.reuse ;  /* 0x000000aa99997223 */ /* 0x180fe2000001089f */
[-CC-:B------:R-:W-:Y:S01]  /*12810*/  FFMA.FTZ R154, R154, R170.reuse, -R159.reuse ;  /* 0x000000aa9a9a7223 */ /* 0x180fe2000001089f */
[----:B------:R-:W-:Y:S01]  /*12820*/  FFMA.FTZ R197, R158, R170, -R159 ;  /* 0x000000aa9ec57223 */ /* 0x000fe2000001089f */
[----:B------:R-:W-:-:S02]  /*12830*/  @!P1 VIADD R158, R21, 0x38840 ;  /* 0x00038840159e9836 */ /* 0x000fc40000000000 */
[-CC-:B------:R-:W-:Y:S01]  /*12840*/  FFMA.FTZ R156, R156, R170.reuse, -R159.reuse ;  /* 0x000000aa9c9c7223 */ /* 0x180fe2000001089f */
[----:B------:R-:W0:Y:S01]  /*12850*/  MUFU.EX2 R157, R157 ;  /* 0x0000009d009d7308 */ /* 0x000e220000000800 */
[-CC-:B------:R-:W-:Y:S01]  /*12860*/  FFMA.FTZ R198, R162, R170.reuse, -R159.reuse ;  /* 0x000000aaa2c67223 */ /* 0x180fe2000001089f */
[-CC-:B------:R-:W-:Y:S01]  /*12870*/  FFMA.FTZ R207, R163, R170.reuse, -R159.reuse ;  /* 0x000000aaa3cf7223 */ /* 0x180fe2000001089f */
[----:B------:R-:W-:Y:S01]  /*12880*/  @!P1 PRMT R158, RZ, 0x654, R158 ;  /* 0x00000654ff9e9816 */ /* 0x000fe2000000009e */
[-CC-:B------:R-:W-:Y:S01]  /*12890*/  FFMA.FTZ R211, R166, R170.reuse, -R159.reuse ;  /* 0x000000aaa6d37223 */ /* 0x180fe2000001089f */
[-CC-:B------:R-:W-:Y:S01]  /*128a0*/  FFMA.FTZ R225, R167, R170.reuse, -R159.reuse ;  /* 0x000000aaa7e17223 */ /* 0x180fe2000001089f */
[-CC-:B------:R-:W-:Y:S01]  /*128b0*/  FFMA.FTZ R199, R199, R170.reuse, -R159.reuse ;  /* 0x000000aac7c77223 */ /* 0x180fe2000001089f */
[----:B------:R2:W-:Y:S01]  /*128c0*/  @!P1 SYNCS.ARRIVE.TRANS64.RED.A1T0 RZ, [R158+URZ], RZ ;  /* 0x000000ff9eff99a7 */ /* 0x0005e2000810043f */
[----:B------:R-:W3:Y:S01]  /*128d0*/  MUFU.EX2 R153, R153 ;  /* 0x0000009900997308 */ /* 0x000ee20000000800 */
[-CC-:B------:R-:W-:Y:S01]  /*128e0*/  FFMA.FTZ R200, R200, R170.reuse, -R159.reuse ;  /* 0x000000aac8c87223 */ /* 0x180fe2000001089f */
[-CC-:B------:R-:W-:Y:S01]  /*128f0*/  FFMA.FTZ R201, R201, R170.reuse, -R159.reuse ;  /* 0x000000aac9c97223 */ /* 0x180fe2000001089f */
[-CC-:B------:R-:W-:Y:S01]  /*12900*/  FFMA.FTZ R160, R202, R170.reuse, -R159.reuse ;  /* 0x000000aacaa07223 */ /* 0x180fe2000001089f */
[----:B-1----:R-:W-:Y:S01]  /*12910*/  FFMA.FTZ R162, R187, R15, R152 ;  /* 0x0000000fbba27223 */ /* 0x002fe20000010098 */
[-CC-:B------:R-:W-:Y:S01]  /*12920*/  FFMA.FTZ R202, R203, R170.reuse, -R159.reuse ;  /* 0x000000aacbca7223 */ /* 0x180fe2000001089f */
[--C-:B------:R-:W-:Y:S01]  /*12930*/  FFMA.FTZ R204, R204, R170, -R159.reuse ;  /* 0x000000aacccc7223 */ /* 0x100fe2000001089f */
[----:B--2---:R-:W-:Y:S01]  /*12940*/  @!P2 LEA R158, R161, R2, 0x2 ;  /* 0x00000002a19ea211 */ /* 0x004fe200078e10ff */
        /* <DEDUP_REMOVED lines=8> */
[----:B0-----:R0:W-:Y:S01]  /*129d0*/  @!P2 STS [R158+0x38420], R157 ;  /* 0x0384209d9e00a388 */ /* 0x0011e20000000800 */
[----:B---3--:R-:W-:Y:S01]  /*129e0*/  FFMA.FTZ R15, R157, R20, R153 ;  /* 0x000000149d0f7223 */ /* 0x008fe20000010099 */
[----:B------:R-:W-:Y:S01]  /*129f0*/  MUFU.EX2 R156, R156 ;  /* 0x0000009c009c7308 */ /* 0x000fe20000000800 */
[-C--:B------:R-:W-:Y:S01]  /*12a00*/  FMUL.FTZ R125, R125, R187.reuse ;  /* 0x000000bb7d7d7220 */ /* 0x080fe20000410000 */
[-C--:B------:R-:W-:Y:S01]  /*12a10*/  FMUL.FTZ R128, R128, R187.reuse ;  /* 0x000000bb80807220 */ /* 0x080fe20000410000 */
[-C--:B------:R-:W-:Y:S01]  /*12a20*/  FMUL.FTZ R129, R129, R187.reuse ;  /* 0x000000bb81817220 */ /* 0x080fe20000410000 */
[-C--:B------:R-:W-:Y:S01]  /*12a30*/  FMUL.FTZ R132, R132, R187.reuse ;  /* 0x000000bb84847220 */ /* 0x080fe20000410000 */
[-C--:B------:R-:W-:Y:S01]  /*12a40*/  FMUL.FTZ R133, R133, R187.reuse ;  /* 0x000000bb85857220 */ /* 0x080fe20000410000 */
[-C--:B------:R-:W-:Y:S01]  /*12a50*/  FMUL.FTZ R136, R136, R187.reuse ;  /* 0x000000bb88887220 */ /* 0x080fe20000410000 */
[----:B-1----:R-:W-:Y:S01]  /*12a60*/  FADD.FTZ R159, R154, R15 ;  /* 0x0000000f9a9f7221 */ /* 0x002fe20000010000 */
        /* <DEDUP_REMOVED lines=9> */
[----:B------:R-:W-:Y:S01]  /*12b00*/  FADD.FTZ R162, R185, R162 ;  /* 0x000000a2b9a27221 */ /* 0x000fe20000010000 */
[----:B------:R-:W-:Y:S01]  /*12b10*/  F2FP.F16.F32.PACK_AB R153, R154, R153 ;  /* 0x000000999a99723e */ /* 0x000fe200000000ff */
[----:B------:R-:W-:Y:S01]  /*12b20*/  FMUL.FTZ R26, R26, R157 ;  /* 0x0000009d1a1a7220 */ /* 0x000fe20000410000 */
[----:B------:R-:W-:Y:S01]  /*12b30*/  F2FP.F16.F32.PACK_AB R154, R174, R155 ;  /* 0x0000009bae9a723e */ /* 0x000fe200000000ff */
[----:B------:R-:W-:Y:S01]  /*12b40*/  FADD.FTZ R203, R155, R162 ;  /* 0x000000a29bcb7221 */ /* 0x000fe20000010000 */
[----:B------:R-:W-:Y:S01]  /*12b50*/  F2FP.F16.F32.PACK_AB R152, R185, R152 ;  /* 0x00000098b998723e */ /* 0x000fe200000000ff */
        /* <DEDUP_REMOVED lines=72> */
[----:B-1----:R-:W-:Y:S01]  /*12fe0*/  F2FP.F16.F32.PACK_AB R155, R197, R156 ;  /* 0x0000009cc59b723e */ /* 0x002fe200000000ff */
[----:B------:R-:W-:Y:S01]  /*12ff0*/  BAR.SYNC.DEFER_BLOCKING 0xf, 0x100 ;  /* 0x03c4000000007b1d */ /* 0x000fe20000010000 */
[----:B0-----:R-:W-:Y:S01]  /*13000*/  F2FP.F16.F32.PACK_AB R157, R207, R198 ;  /* 0x000000c6cf9d723e */ /* 0x001fe200000000ff */
[----:B------:R-:W-:Y:S01]  /*13010*/  IMAD.MOV.U32 R185, RZ, RZ, 0x40000040 ;  /* 0x40000040ffb97424 */ /* 0x000fe200078e00ff */
[----:B------:R-:W-:Y:S01]  /*13020*/  F2FP.F16.F32.PACK_AB R158, R181, R179 ;  /* 0x000000b3b59e723e */ /* 0x000fe200000000ff */
[----:B------:R-:W-:Y:S01]  /*13030*/  FADD.FTZ R174, R174, R203 ;  /* 0x000000cbaeae7221 */ /* 0x000fe20000010000 */
[----:B--2---:R-:W-:Y:S01]  /*13040*/  F2FP.F16.F32.PACK_AB R161, R200, R199 ;  /* 0x000000c7c8a1723e */ /* 0x004fe200000000ff */
[----:B------:R0:W1:Y:S01]  /*13050*/  MUFU.EX2 R196, R160 ;  /* 0x000000a000c47308 */ /* 0x0000620000000800 */
[----:B------:R-:W-:Y:S01]  /*13060*/  F2FP.F16.F32.PACK_AB R162, R173, R172 ;  /* 0x000000acada2723e */ /* 0x000fe200000000ff */
[----:B------:R-:W-:Y:S01]  /*13070*/  @!P1 VIADD R21, R21, 0x38860 ;  /* 0x0003886015159836 */ /* 0x000fe20000000000 */
[----:B------:R-:W-:-:S04]  /*13080*/  ISETP.GT.AND P2, PT, R186, RZ, PT ;  /* 0x000000ffba00720c */ /* 0x000fc80003f44270 */
[----:B------:R-:W-:Y:S01]  /*13090*/  @!P1 PRMT R21, RZ, 0x654, R21 ;  /* 0x00000654ff159816 */ /* 0x000fe20000000015 */
[----:B------:R-:W-:Y:S01]  /*130a0*/  MUFU.EX2 R176, R176 ;  /* 0x000000b000b07308 */ /* 0x000fe20000000800 */
[----:B0-----:R-:W-:-:S07]  /*130b0*/  F2FP.F16.F32.PACK_AB R160, R168, R182 ;  /* 0x000000b6a8a0723e */ /* 0x001fce00000000ff */
[----:B------:R-:W0:Y:S01]  /*130c0*/  MUFU.EX2 R183, R183 ;  /* 0x000000b700b77308 */ /* 0x000e220000000800 */
[----:B-1----:R-:W-:Y:S01]  /*130d0*/  F2FP.F16.F32.PACK_AB R163, R196, R201 ;  /* 0x000000c9c4a3723e */ /* 0x002fe200000000ff */
[----:B------:R1:W-:Y:S06]  /*130e0*/  STSM.16.M88.4 [R195+0x36400], R152 ;  /* 0x03640098c3007844 */ /* 0x0003ec0000000200 */
[----:B------:R-:W-:Y:S08]  /*130f0*/  MUFU.EX2 R177, R177 ;  /* 0x000000b100b17308 */ /* 0x000ff00000000800 */
[----:B------:R-:W2:Y:S01]  /*13100*/  MUFU.EX2 R180, R180 ;  /* 0x000000b400b47308 */ /* 0x000ea20000000800 */
[----:B0-----:R-:W-:-:S07]  /*13110*/  F2FP.F16.F32.PACK_AB R164, R183, R176 ;  /* 0x000000b0b7a4723e */ /* 0x001fce00000000ff */
[----:B------:R-:W-:Y:S08]  /*13120*/  MUFU.EX2 R202, R202 ;  /* 0x000000ca00ca7308 */ /* 0x000ff00000000800 */
[----:B------:R0:W3:Y:S01]  /*13130*/  MUFU.EX2 R15, R204 ;  /* 0x000000cc000f7308 */ /* 0x0000e20000000800 */
[----:B--2---:R-:W-:-:S07]  /*13140*/  F2FP.F16.F32.PACK_AB R166, R180, R177 ;  /* 0x000000b1b4a6723e */ /* 0x004fce00000000ff */
[----:B------:R-:W-:Y:S01]  /*13150*/  MUFU.EX2 R20, R205 ;  /* 0x000000cd00147308 */ /* 0x000fe20000000800 */
[----:B0-----:R-:W-:Y:S01]  /*13160*/  FADD.FTZ R204, R156, R159 ;  /* 0x0000009f9ccc7221 */ /* 0x001fe20000010000 */
[C---:B------:R-:W-:Y:S01]  /*13170*/  F2FP.F16.F32.PACK_AB R156, R178.reuse, R175 ;  /* 0x000000afb29c723e */ /* 0x040fe200000000ff */
[----:B------:R-:W-:Y:S01]  /*13180*/  FADD.FTZ R175, R175, R174 ;  /* 0x000000aeafaf7221 */ /* 0x000fe20000010000 */
[----:B------:R-:W-:Y:S01]  /*13190*/  F2FP.F16.F32.PACK_AB R159, R225, R211 ;  /* 0x000000d3e19f723e */ /* 0x000fe200000000ff */
[----:B------:R-:W-:Y:S02]  /*131a0*/  FADD.FTZ R197, R197, R204 ;  /* 0x000000ccc5c57221 */ /* 0x000fe40000010000 */
[----:B------:R-:W-:Y:S01]  /*131b0*/  FADD.FTZ R178, R178, R175 ;  /* 0x000000afb2b27221 */ /* 0x000fe20000010000 */
[----:B------:R-:W0:Y:S01]  /*131c0*/  MUFU.EX2 R187, R206 ;  /* 0x000000ce00bb7308 */ /* 0x000e220000000800 */
[----:B---3--:R-:W-:Y:S01]  /*131d0*/  F2FP.F16.F32.PACK_AB R165, R15, R202 ;  /* 0x000000ca0fa5723e */ /* 0x008fe200000000ff */
[----:B------:R2:W-:Y:S01]  /*131e0*/  STSM.16.M88.4 [R210], R156 ;  /* 0x0000009cd2007844 */ /* 0x0005e20000000200 */
[----:B------:R-:W-:Y:S01]  /*131f0*/  FADD.FTZ R198, R198, R197 ;  /* 0x000000c5c6c67221 */ /* 0x000fe20000010000 */
[----:B------:R-:W-:Y:S01]  /*13200*/  FADD.FTZ R178, R179, R178 ;  /* 0x000000b2b3b27221 */ /* 0x000fe20000010000 */
[----:B------:R-:W-:Y:S01]  /*13210*/  IMAD.MOV.U32 R197, RZ, RZ, R171 ;  /* 0x000000ffffc57224 */ /* 0x000fe200078e00ab */
[----:B------:R2:W-:Y:S01]  /*13220*/  STSM.16.M88.4 [R208], R160 ;  /* 0x000000a0d0007844 */ /* 0x0005e20000000200 */
[----:B------:R-:W-:Y:S01]  /*13230*/  FADD.FTZ R198, R207, R198 ;  /* 0x000000c6cfc67221 */ /* 0x000fe20000010000 */
[----:B------:R-:W-:-:S03]  /*13240*/  FADD.FTZ R181, R181, R178 ;  /* 0x000000b2b5b57221 */ /* 0x000fc60000010000 */
[----:B------:R-:W-:Y:S01]  /*13250*/  FADD.FTZ R198, R211, R198 ;  /* 0x000000c6d3c67221 */ /* 0x000fe20000010000 */
[----:B------:R-:W-:-:S03]  /*13260*/  FADD.FTZ R181, R182, R181 ;  /* 0x000000b5b6b57221 */ /* 0x000fc60000010000 */
[----:B------:R-:W-:Y:S01]  /*13270*/  FADD.FTZ R198, R225, R198 ;  /* 0x000000c6e1c67221 */ /* 0x000fe20000010000 */
[----:B------:R-:W-:Y:S01]  /*13280*/  FADD.FTZ R181, R168, R181 ;  /* 0x000000b5a8b57221 */ /* 0x000fe20000010000 */
[----:B0-----:R-:W-:Y:S02]  /*13290*/  F2FP.F16.F32.PACK_AB R167, R187, R20 ;  /* 0x00000014bba7723e */ /* 0x001fe400000000ff */
        /* <DEDUP_REMOVED lines=8> */
[----:B------:R-:W-:Y:S02]  /*13320*/  FADD.FTZ R176, R176, R173 ;  /* 0x000000adb0b07221 */ /* 0x000fe40000010000 */
[----:B------:R-:W-:Y:S01]  /*13330*/  FADD.FTZ R201, R196, R201 ;  /* 0x000000c9c4c97221 */ /* 0x000fe20000010000 */
[----:B------:R-:W-:Y:S01]  /*13340*/  MOV R196, R18 ;  /* 0x0000001200c47202 */ /* 0x000fe20000000f00 */
[----:B------:R-:W-:Y:S02]  /*13350*/  FADD.FTZ R176, R183, R176 ;  /* 0x000000b0b7b07221 */ /* 0x000fe40000010000 */
[----:B------:R-:W-:Y:S02]  /*13360*/  FADD.FTZ R202, R202, R201 ;  /* 0x000000c9caca7221 */ /* 0x000fe40000010000 */
[----:B------:R-:W-:-:S02]  /*13370*/  FADD.FTZ R177, R177, R176 ;  /* 0x000000b0b1b17221 */ /* 0x000fc40000010000 */
[----:B------:R-:W-:-:S04]  /*13380*/  FADD.FTZ R15, R15, R202 ;  /* 0x000000ca0f0f7221 */ /* 0x000fc80000010000 */
[----:B------:R-:W-:Y:S01]  /*13390*/  FADD.FTZ R20, R20, R15 ;  /* 0x0000000f14147221 */ /* 0x000fe20000010000 */
[----:B------:R-:W-:-:S03]  /*133a0*/  FADD.FTZ R15, R180, R177 ;  /* 0x000000b1b40f7221 */ /* 0x000fc60000010000 */
[----:B------:R-:W-:Y:S01]  /*133b0*/  FADD.FTZ R20, R187, R20 ;  /* 0x00000014bb147221 */ /* 0x000fe20000010000 */
[----:B------:R-:W-:Y:S01]  /*133c0*/  IMAD.MOV.U32 R187, RZ, RZ, R169 ;  /* 0x000000ffffbb7224 */ /* 0x000fe200078e00a9 */
[----:B------:R-:W-:Y:S02]  /*133d0*/  WARPGROUP.DEPBAR.LE gsb0, 0x0 ;  /* 0x00008000000079c5 */ /* 0x000fe40000010000 */
[----:B-1----:R-:W-:Y:S01]  /*133e0*/  VIADD R152, R184, 0x80 ;  /* 0x00000080b8987836 */ /* 0x002fe20000000000 */
[----:B------:R-:W-:Y:S01]  /*133f0*/  WARPGROUP.ARRIVE ;  /* 0x00000000000079c5 */ /* 0x000fe20000000000 */
[----:B------:R-:W-:-:S03]  /*13400*/  IMAD.MOV.U32 R153, RZ, RZ, 0x40000040 ;  /* 0x40000040ff997424 */ /* 0x000fc600078e00ff */
[----:B------:R-:W-:Y:S01]  /*13410*/  R2UR UR6, R152 ;  /* 0x00000000980672ca */ /* 0x000fe200000e0000 */
[C---:B------:R-:W-:Y:S01]  /*13420*/  VIADD R152, R184.reuse, 0x100 ;  /* 0x00000100b8987836 */ /* 0x040fe20000000000 */
[----:B------:R-:W-:Y:S01]  /*13430*/  R2UR UR7, R153 ;  /* 0x00000000990772ca */ /* 0x000fe200000e0000 */
[----:B------:R-:W-:Y:S01]  /*13440*/  IMAD.MOV.U32 R153, RZ, RZ, 0x40000040 ;  /* 0x40000040ff997424 */ /* 0x000fe200078e00ff */
[----:B------:R-:W-:-:S11]  /*13450*/  IADD3 R184, R184, 0x180, RZ ;  /* 0x00000180b8b87810 */ /* 0x000fd60007ffe0ff */
        /* <DEDUP_REMOVED lines=23> */
[----:B0-----:R-:W-:-:S04]  /*135d0*/  VIADD R21, R186, 0xffffffff ;  /* 0xffffffffba157836 */ /* 0x001fc80000000000 */
[----:B------:R-:W-:Y:S01]  /*135e0*/  IMAD.MOV.U32 R186, RZ, RZ, R21 ;  /* 0x000000ffffba7224 */ /* 0x000fe200078e0015 */
[----:B--2---:R-:W-:Y:S06]  /*135f0*/  @P2 BRA `(.L_x_6984) ;  /* 0xffffffc800682947 */ /* 0x004fec000383ffff */
.L_x_6973:
[----:B------:R-:W-:Y:S05]  /*13600*/  BSYNC B0 ;  /* 0x0000000000007941 */ /* 0x000fea0003800000 */
.L_x_6972:
[----:B------:R-:W0:Y:S01]  /*13610*/  SHFL.BFLY PT, R0, R15, 0x2, 0x1f ;  /* 0x0c401f000f007f89 */ /* 0x000e2200000e0000 */
[----:B------:R-:W-:Y:S01]  /*13620*/  IMAD.MOV.U32 R6, RZ, RZ, RZ ;  /* 0x000000ffff067224 */ /* 0x000fe200078e00ff */
[----:B------:R-:W-:Y:S01]  /*13630*/  MOV R167, 0xff800000 ;  /* 0xff80000000a77802 */ /* 0x000fe20000000f00 */
[----:B------:R-:W-:Y:S01]  /*13640*/  IMAD.MOV.U32 R166, RZ, RZ, -0x800000 ;  /* 0xff800000ffa67424 */ /* 0x000fe200078e00ff */
[----:B------:R-:W1:Y:S01]  /*13650*/  SHFL.BFLY PT, R5, R20, 0x2, 0x1f ;  /* 0x0c401f0014057f89 */ /* 0x000e6200000e0000 */
        /* <DEDUP_REMOVED lines=8> */
[----:B------:R-:W-:Y:S01]  /*136e0*/  IMAD.MOV R3, RZ, RZ, -R194 ;  /* 0x000000ffff037224 */ /* 0x000fe200078e0ac2 */
[----:B------:R-:W-:Y:S01]  /*136f0*/  IADD3 R4, R18, 0x1, RZ ;  /* 0x0000000112047810 */ /* 0x000fe20007ffe0ff */
[----:B-1----:R-:W-:Y:S02]  /*13700*/  FADD.FTZ R0, R5, R0 ;  /* 0x0000000005007221 */ /* 0x002fe40000010000 */
        /* <DEDUP_REMOVED lines=10> */
[----:B------:R-:W-:Y:S01]  /*137b0*/  @P3 FMUL.FTZ R170, R170, 0.69314718246459960938 ;  /* 0x3f317218aaaa3820 */ /* 0x000fe20000410000 */
[----:B------:R-:W-:Y:S02]  /*137c0*/  @!P0 IMAD R5, R5, 0x4, R2 ;  /* 0x0000000405058824 */ /* 0x000fe400078e0202 */
[----:B------:R-:W1:Y:S08]  /*137d0*/  @P3 MUFU.RCP R6, R0 ;  /* 0x0000000000063308 */ /* 0x000e700000001000 */
[----:B------:R-:W2:Y:S01]  /*137e0*/  @P2 MUFU.LG2 R2, R7 ;  /* 0x0000000700022308 */ /* 0x000ea20000000c00 */
        /* <DEDUP_REMOVED lines=138> */
.L_x_6899:
[----:B------:R-:W-:Y:S05]  /*14090*/  BSYNC B7 ;  /* 0x0000000000077941 */ /* 0x000fea0003800000 */
.L_x_6897:
        /* <DEDUP_REMOVED lines=9> */
[----:B-----5:R-:W2:Y:S01]  /*14130*/  S2R R33, SR_SWINHI ;  /* 0x0000000000217919 */ /* 0x020ea20000002f00 */
        /* <DEDUP_REMOVED lines=28> */
[----:B------:R-:W-:Y:S01]  /*14300*/  IADD3 R171, P0, R122, 0x40, RZ ;  /* 0x000000407aab7810 */ /* 0x000fe20007f1e0ff */
[--C-:B------:R-:W-:Y:S01]  /*14310*/  IMAD.X R53, RZ, RZ, R123.reuse, P3 ;  /* 0x000000ffff357224 */ /* 0x100fe200018e067b */
[----:B------:R-:W-:Y:S02]  /*14320*/  LOP3.LUT R52, R183, 0x380, RZ, 0xc0, !PT ;  /* 0x00000380b7347812 */ /* 0x000fe400078ec0ff */
[----:B------:R-:W-:Y:S01]  /*14330*/  SHF.R.U64 R40, R40, 0x3, RZ ;  /* 0x0000000328287819 */ /* 0x000fe200000012ff */
[----:B------:R-:W-:Y:S01]  /*14340*/  IMAD.X R45, RZ, RZ, R123, P0 ;  /* 0x000000ffff2d7224 */ /* 0x000fe200000e067b */
[----:B------:R-:W-:Y:S02]  /*14350*/  IADD3 R56, P6, R122, 0x2020, RZ ;  /* 0x000020207a387810 */ /* 0x000fe40007fde0ff */
[----:B------:R-:W-:-:S02]  /*14360*/  LOP3.LUT R44, R171, 0x380, RZ, 0xc0, !PT ;  /* 0x00000380ab2c7812 */ /* 0x000fc400078ec0ff */
[----:B------:R-:W-:Y:S01]  /*14370*/  SHF.R.U64 R52, R52, 0x3, RZ ;  /* 0x0000000334347819 */ /* 0x000fe200000012ff */
[----:B------:R-:W-:Y:S01]  /*14380*/  IMAD.X R57, RZ, RZ, R123, P6 ;  /* 0x000000ffff397224 */ /* 0x000fe200030e067b */
[----:B------:R-:W-:Y:S02]  /*14390*/  LOP3.LUT R40, R40, R169, RZ, 0x3c, !PT ;  /* 0x000000a928287212 */ /* 0x000fe400078e3cff */
[----:B------:R-:W-:Y:S02]  /*143a0*/  IADD3 R98, P1, R122, 0x4000, RZ ;  /* 0x000040007a627810 */ /* 0x000fe40007f3e0ff */
[----:B------:R-:W-:Y:S02]  /*143b0*/  LOP3.LUT R169, R56, 0x380, RZ, 0xc0, !PT ;  /* 0x0000038038a97812 */ /* 0x000fe400078ec0ff */
[----:B------:R-:W-:Y:S02]  /*143c0*/  IADD3 R181, P4, R122, 0x60, RZ ;  /* 0x000000607ab57810 */ /* 0x000fe40007f9e0ff */
[----:B------:R-:W-:-:S02]  /*143d0*/  SHF.R.U64 R44, R44, 0x3, RZ ;  /* 0x000000032c2c7819 */ /* 0x000fc400000012ff */
[----:B------:R-:W-:Y:S02]  /*143e0*/  LOP3.LUT R52, R52, R183, RZ, 0x3c, !PT ;  /* 0x000000b734347212 */ /* 0x000fe400078e3cff */
[----:B------:R-:W-:Y:S02]  /*143f0*/  IADD3 R60, P5, R122, 0x2040, RZ ;  /* 0x000020407a3c7810 */ /* 0x000fe40007fbe0ff */
[----:B------:R-:W-:Y:S02]  /*14400*/  LOP3.LUT R183, R98, 0x380, RZ, 0xc0, !PT ;  /* 0x0000038062b77812 */ /* 0x000fe400078ec0ff */
[----:B------:R-:W-:Y:S01]  /*14410*/  SHF.R.U64 R169, R169, 0x3, RZ ;  /* 0x00000003a9a97819 */ /* 0x000fe200000012ff */
[----:B------:R-:W-:Y:S01]  /*14420*/  IMAD.X R61, RZ, RZ, R123, P5 ;  /* 0x000000ffff3d7224 */ /* 0x000fe200028e067b */
[----:B------:R-:W-:Y:S02]  /*14430*/  IADD3 R4, P0, R122, 0x4020, RZ ;  /* 0x000040207a047810 */ /* 0x000fe40007f1e0ff */
[----:B------:R-:W-:-:S02]  /*14440*/  LOP3.LUT R48, R181, 0x380, RZ, 0xc0, !PT ;  /* 0x00000380b5307812 */ /* 0x000fc400078ec0ff */
[----:B------:R-:W-:Y:S01]  /*14450*/  LOP3.LUT R44, R44, R171, RZ, 0x3c, !PT ;  /* 0x000000ab2c2c7212 */ /* 0x000fe200078e3cff */
[--C-:B------:R-:W-:Y:S01]  /*14460*/  IMAD.X R103, RZ, RZ, R123.reuse, P0 ;  /* 0x000000ffff677224 */ /* 0x100fe200000e067b */
[----:B------:R-:W-:Y:S02]  /*14470*/  IADD3 R64, P2, R122, 0x2060, RZ ;  /* 0x000020607a407810 */ /* 0x000fe40007f5e0ff */
[----:B------:R-:W-:Y:S02]  /*14480*/  LOP3.LUT R171, R60, 0x380, RZ, 0xc0, !PT ;  /* 0x000003803cab7812 */ /* 0x000fe400078ec0ff */
[----:B------:R-:W-:Y:S01]  /*14490*/  SHF.R.U64 R183, R183, 0x3, RZ ;  /* 0x00000003b7b77819 */ /* 0x000fe200000012ff */
[----:B------:R-:W-:Y:S01]  /*144a0*/  IMAD.X R65, RZ, RZ, R123, P2 ;  /* 0x000000ffff417224 */ /* 0x000fe200010e067b */
[----:B------:R-:W-:Y:S02]  /*144b0*/  LOP3.LUT R56, R169, R56, RZ, 0x3c, !PT ;  /* 0x00000038a9387212 */ /* 0x000fe400078e3cff */
[----:B------:R-:W-:-:S02]  /*144c0*/  IADD3 R6, P6, R122, 0x6000, RZ ;  /* 0x000060007a067810 */ /* 0x000fc40007fde0ff */
[----:B------:R-:W-:Y:S02]  /*144d0*/  LOP3.LUT R169, R4, 0x380, RZ, 0xc0, !PT ;  /* 0x0000038004a97812 */ /* 0x000fe400078ec0ff */
[----:B------:R-:W-:Y:S01]  /*144e0*/  LOP3.LUT R33, R122, 0x380, RZ, 0xc0, !PT ;  /* 0x000003807a217812 */ /* 0x000fe200078ec0ff */
[----:B------:R-:W-:Y:S01]  /*144f0*/  IMAD.X R115, RZ, RZ, R123, P6 ;  /* 0x000000ffff737224 */ /* 0x000fe200030e067b */
[----:B------:R-:W-:Y:S02]  /*14500*/  SHF.R.U64 R48, R48, 0x3, RZ ;  /* 0x0000000330307819 */ /* 0x000fe400000012ff */
[----:B------:R-:W-:Y:S02]  /*14510*/  IADD3.X R49, RZ, R123, RZ, P4, !PT ;  /* 0x0000007bff317210 */ /* 0x000fe400027fe4ff */
[----:B------:R-:W-:Y:S02]  /*14520*/  SHF.R.U64 R171, R171, 0x3, RZ ;  /* 0x00000003abab7819 */ /* 0x000fe400000012ff */
[----:B------:R-:W-:-:S02]  /*14530*/  LOP3.LUT R98, R183, R98, RZ, 0x3c, !PT ;  /* 0x00000062b7627212 */ /* 0x000fc400078e3cff */
[C---:B------:R-:W-:Y:S02]  /*14540*/  IADD3 R32, P4, R122.reuse, 0x4040, RZ ;  /* 0x000040407a207810 */ /* 0x040fe40007f9e0ff */
[----:B------:R-:W-:Y:S02]  /*14550*/  IADD3 R26, P5, R122, 0x6020, RZ ;  /* 0x000060207a1a7810 */ /* 0x000fe40007fbe0ff */
[----:B------:R-:W-:Y:S01]  /*14560*/  LOP3.LUT R183, R6, 0x380, RZ, 0xc0, !PT ;  /* 0x0000038006b77812 */ /* 0x000fe200078ec0ff */
[----:B------:R-:W-:Y:S01]  /*14570*/  IMAD.X R107, RZ, RZ, R123, P4 ;  /* 0x000000ffff6b7224 */ /* 0x000fe200020e067b */
[----:B------:R-:W-:Y:S02]  /*14580*/  SHF.R.U64 R169, R169, 0x3, RZ ;  /* 0x00000003a9a97819 */ /* 0x000fe400000012ff */
[----:B------:R-:W-:Y:S02]  /*14590*/  IADD3 R30, P2, R122, 0x6040, RZ ;  /* 0x000060407a1e7810 */ /* 0x000fe40007f5e0ff */
[----:B------:R-:W-:-:S02]  /*145a0*/  SHF.R.U64 R33, R33, 0x3, RZ ;  /* 0x0000000321217819 */ /* 0x000fc400000012ff */
[----:B------:R-:W-:Y:S02]  /*145b0*/  LOP3.LUT R48, R48, R181, RZ, 0x3c, !PT ;  /* 0x000000b530307212 */ /* 0x000fe400078e3cff */
[----:B------:R-:W-:Y:S02]  /*145c0*/  IADD3.X R99, RZ, R123, RZ, P1, !PT ;  /* 0x0000007bff637210 */ /* 0x000fe40000ffe4ff */
[----:B------:R-:W-:Y:S02]  /*145d0*/  LOP3.LUT R181, R64, 0x380, RZ, 0xc0, !PT ;  /* 0x0000038040b57812 */ /* 0x000fe400078ec0ff */
[C---:B------:R-:W-:Y:S02]  /*145e0*/  IADD3 R110, P3, R122.reuse, 0x4060, RZ ;  /* 0x000040607a6e7810 */ /* 0x040fe40007f7e0ff */
[----:B------:R-:W-:Y:S02]  /*145f0*/  IADD3 R36, P1, R122, 0x6060, RZ ;  /* 0x000060607a247810 */ /* 0x000fe40007f3e0ff */
[----:B------:R-:W-:Y:S01]  /*14600*/  LOP3.LUT R60, R171, R60, RZ, 0x3c, !PT ;  /* 0x0000003cab3c7212 */ /* 0x000fe200078e3cff */
[--C-:B------:R-:W-:Y:S01]  /*14610*/  IMAD.X R111, RZ, RZ, R123.reuse, P3 ;  /* 0x000000ffff6f7224 */ /* 0x100fe200018e067b */
[----:B------:R-:W-:Y:S01]  /*14620*/  LOP3.LUT R171, R32, 0x380, RZ, 0xc0, !PT ;  /* 0x0000038020ab7812 */ /* 0x000fe200078ec0ff */
[----:B------:R-:W-:Y:S01]  /*14630*/  IMAD.X R37, RZ, RZ, R123, P1 ;  /* 0x000000ffff257224 */ /* 0x000fe200008e067b */
[----:B------:R-:W-:-:S02]  /*14640*/  SHF.R.U64 R183, R183, 0x3, RZ ;  /* 0x00000003b7b77819 */ /* 0x000fc400000012ff */
[----:B------:R-:W-:Y:S02]  /*14650*/  LOP3.LUT R102, R169, R4, RZ, 0x3c, !PT ;  /* 0x00000004a9667212 */ /* 0x000fe400078e3cff */
[----:B------:R-:W-:Y:S02]  /*14660*/  LOP3.LUT R27, R26, 0x380, RZ, 0xc0, !PT ;  /* 0x000003801a1b7812 */ /* 0x000fe400078ec0ff */
[----:B------:R-:W-:Y:S01]  /*14670*/  LOP3.LUT R122, R33, R122, RZ, 0x3c, !PT ;  /* 0x0000007a217a7212 */ /* 0x000fe200078e3cff */
[----:B------:R-:W-:Y:S01]  /*14680*/  IMAD.X R33, RZ, RZ, R123, P2 ;  /* 0x000000ffff217224 */ /* 0x000fe200010e067b */
[----:B------:R-:W-:Y:S02]  /*14690*/  LOP3.LUT R169, R30, 0x380, RZ, 0xc0, !PT ;  /* 0x000003801ea97812 */ /* 0x000fe400078ec0ff */
[----:B------:R-:W-:Y:S02]  /*146a0*/  SHF.R.U64 R181, R181, 0x3, RZ ;  /* 0x00000003b5b57819 */ /* 0x000fe400000012ff */
[----:B------:R-:W-:-:S02]  /*146b0*/  IADD3.X R119, RZ, R123, RZ, P5, !PT ;  /* 0x0000007bff777210 */ /* 0x000fc40002ffe4ff */
[----:B------:R-:W-:Y:S02]  /*146c0*/  SHF.R.U64 R171, R171, 0x3, RZ ;  /* 0x00000003abab7819 */ /* 0x000fe400000012ff */
[----:B------:R-:W-:Y:S02]  /*146d0*/  LOP3.LUT R114, R183, R6, RZ, 0x3c, !PT ;  /* 0x00000006b7727212 */ /* 0x000fe400078e3cff */
[----:B------:R-:W-:Y:S02]  /*146e0*/  SHF.R.U64 R27, R27, 0x3, RZ ;  /* 0x000000031b1b7819 */ /* 0x000fe400000012ff */
[----:B------:R-:W-:Y:S02]  /*146f0*/  MOV R123, R122 ;  /* 0x0000007a007b7202 */ /* 0x000fe40000000f00 */
[----:B------:R-:W-:Y:S02]  /*14700*/  F2FP.F16.F32.PACK_AB R4, R177, R179 ;  /* 0x000000b3b104723e */ /* 0x000fe400000000ff */
[----:B------:R-:W-:Y:S01]  /*14710*/  F2FP.F16.F32.PACK_AB R6, R175, R178 ;  /* 0x000000b2af06723e */ /* 0x000fe200000000ff */
[----:B------:R-:W-:Y:S01]  /*14720*/  BAR.SYNC.DEFER_BLOCKING 0x1, 0x100 ;  /* 0x0044000000007b1d */ /* 0x000fe20000010000 */
[----:B------:R-:W-:-:S02]  /*14730*/  SHF.R.U64 R169, R169, 0x3, RZ ;  /* 0x00000003a9a97819 */ /* 0x000fc400000012ff */
[----:B------:R-:W-:Y:S02]  /*14740*/  LOP3.LUT R64, R181, R64, RZ, 0x3c, !PT ;  /* 0x00000040b5407212 */ /* 0x000fe400078e3cff */
[----:B------:R-:W-:Y:S02]  /*14750*/  LOP3.LUT R181, R110, 0x380, RZ, 0xc0, !PT ;  /* 0x000003806eb57812 */ /* 0x000fe400078ec0ff */
[----:B------:R-:W-:Y:S02]  /*14760*/  LOP3.LUT R106, R171, R32, RZ, 0x3c, !PT ;  /* 0x00000020ab6a7212 */ /* 0x000fe400078e3cff */
[----:B------:R-:W-:Y:S02]  /*14770*/  LOP3.LUT R118, R27, R26, RZ, 0x3c, !PT ;  /* 0x0000001a1b767212 */ /* 0x000fe400078e3cff */
[----:B------:R-:W-:Y:S02]  /*14780*/  LOP3.LUT R32, R169, R30, RZ, 0x3c, !PT ;  /* 0x0000001ea9207212 */ /* 0x000fe400078e3cff */
[----:B------:R-:W-:-:S02]  /*14790*/  MOV R122, R40 ;  /* 0x00000028007a7202 */ /* 0x000fc40000000f00 */
[----:B------:R-:W-:Y:S02]  /*147a0*/  F2FP.F16.F32.PACK_AB R26, R172, R174 ;  /* 0x000000aeac1a723e */ /* 0x000fe400000000ff */
[----:B------:R-:W-:Y:S02]  /*147b0*/  F2FP.F16.F32.PACK_AB R27, R39, R38 ;  /* 0x00000026271b723e */ /* 0x000fe400000000ff */
[----:B------:R-:W-:Y:S02]  /*147c0*/  MOV R45, R44 ;  /* 0x0000002c002d7202 */ /* 0x000fe40000000f00 */
[----:B------:R-:W-:Y:S02]  /*147d0*/  F2FP.F16.F32.PACK_AB R30, R163, R165 ;  /* 0x000000a5a31e723e */ /* 0x000fe400000000ff */
[----:B------:R-:W-:Y:S01]  /*147e0*/  SHF.R.U64 R181, R181, 0x3, RZ ;  /* 0x00000003b5b57819 */ /* 0x000fe200000012ff */
[----:B------:R2:W-:Y:S01]  /*147f0*/  STSM.16.M88.4 [R123], R4 ;  /* 0x000000047b007844 */ /* 0x0005e20000000200 */
[----:B------:R-:W-:-:S02]  /*14800*/  LOP3.LUT R171, R36, 0x380, RZ, 0xc0, !PT ;  /* 0x0000038024ab7812 */ /* 0x000fc400078ec0ff */
[----:B------:R-:W-:Y:S01]  /*14810*/  MOV R48, R48 ;  /* 0x0000003000307202 */ /* 0x000fe20000000f00 */
[----:B------:R3:W-:Y:S01]  /*14820*/  STSM.16.M88.4 [R122], R24 ;  /* 0x000000187a007844 */ /* 0x0007e20000000200 */
[----:B------:R-:W-:Y:S02]  /*14830*/  MOV R52, R52 ;  /* 0x0000003400347202 */ /* 0x000fe40000000f00 */
[----:B------:R-:W-:Y:S01]  /*14840*/  MOV R56, R56 ;  /* 0x0000003800387202 */ /* 0x000fe20000000f00 */
[----:B------:R-:W-:Y:S01]  /*14850*/  STSM.16.M88.4 [R45], R28 ;  /* 0x0000001c2d007844 */ /* 0x000fe20000000200 */
[----:B------:R-:W-:Y:S02]  /*14860*/  MOV R60, R60 ;  /* 0x0000003c003c7202 */ /* 0x000fe40000000f00 */
[----:B------:R-:W-:Y:S02]  /*14870*/  F2FP.F16.F32.PACK_AB R81, R83, R82 ;  /* 0x000000525351723e */ /* 0x000fe400000000ff */
[----:B------:R-:W-:-:S02]  /*14880*/  F2FP.F16.F32.PACK_AB R88, R89, R88 ;  /* 0x000000585958723e */ /* 0x000fc400000000ff */
[----:B------:R-:W-:Y:S02]  /*14890*/  LOP3.LUT R110, R181, R110, RZ, 0x3c, !PT ;  /* 0x0000006eb56e7212 */ /* 0x000fe400078e3cff */
[----:B--2---:R-:W-:Y:S02]  /*148a0*/  F2FP.F16.F32.PACK_AB R4, R161, R164 ;  /* 0x000000a4a104723e */ /* 0x004fe400000000ff */
[----:B------:R-:W-:Y:S02]  /*148b0*/  F2FP.F16.F32.PACK_AB R5, R51, R50 ;  /* 0x000000323305723e */ /* 0x000fe400000000ff */
[----:B------:R-:W-:Y:S02]  /*148c0*/  F2FP.F16.F32.PACK_AB R6, R159, R162 ;  /* 0x000000a29f06723e */ /* 0x000fe400000000ff */
[----:B------:R-:W-:Y:S02]  /*148d0*/  F2FP.F16.F32.PACK_AB R7, R55, R54 ;  /* 0x000000363707723e */ /* 0x000fe400000000ff */
[----:B------:R-:W-:-:S02]  /*148e0*/  SHF.R.U64 R171, R171, 0x3, RZ ;  /* 0x00000003abab7819 */ /* 0x000fc400000012ff */
[----:B------:R-:W-:Y:S01]  /*148f0*/  MOV R64, R64 ;  /* 0x0000004000407202 */ /* 0x000fe20000000f00 */
[----:B------:R2:W-:Y:S01]  /*14900*/  STSM.16.M88.4 [R48], R4 ;  /* 0x0000000430007844 */ /* 0x0005e20000000200 */
[----:B------:R-:W-:Y:S02]  /*14910*/  F2FP.F16.F32.PACK_AB R82, R85, R84 ;  /* 0x000000545552723e */ /* 0x000fe400000000ff */
[----:B------:R-:W-:Y:S01]  /*14920*/  F2FP.F16.F32.PACK_AB R83, R87, R86 ;  /* 0x000000565753723e */ /* 0x000fe200000000ff */
[----:B------:R4:W-:Y:S01]  /*14930*/  STSM.16.M88.4 [R52], R8 ;  /* 0x0000000834007844 */ /* 0x0009e20000000200 */
[----:B------:R-:W-:Y:S02]  /*14940*/  F2FP.F16.F32.PACK_AB R89, R91, R90 ;  /* 0x0000005a5b59723e */ /* 0x000fe400000000ff */
[----:B------:R-:W-:Y:S01]  /*14950*/  MOV R40, R98 ;  /* 0x0000006200287202 */ /* 0x000fe20000000f00 */
[----:B------:R0:W-:Y:S01]  /*14960*/  STSM.16.M88.4 [R56], R12 ;  /* 0x0000000c38007844 */ /* 0x0001e20000000200 */
[----:B------:R-:W-:-:S02]  /*14970*/  F2FP.F16.F32.PACK_AB R90, R93, R92 ;  /* 0x0000005c5d5a723e */ /* 0x000fc400000000ff */
[----:B------:R-:W-:Y:S01]  /*14980*/  F2FP.F16.F32.PACK_AB R91, R95, R94 ;  /* 0x0000005e5f5b723e */ /* 0x000fe200000000ff */
[----:B------:R-:W-:Y:S01]  /*14990*/  STSM.16.M88.4 [R60], R72 ;  /* 0x000000483c007844 */ /* 0x000fe20000000200 */
[----:B------:R-:W-:Y:S02]  /*149a0*/  F2FP.F16.F32.PACK_AB R96, R97, R96 ;  /* 0x000000606160723e */ /* 0x000fe400000000ff */
[----:B------:R-:W-:Y:S01]  /*149b0*/  MOV R102, R102 ;  /* 0x0000006600667202 */ /* 0x000fe20000000f00 */
[----:B------:R-:W-:Y:S01]  /*149c0*/  STSM.16.M88.4 [R64], R80 ;  /* 0x0000005040007844 */ /* 0x000fe20000000200 */
[----:B------:R-:W-:Y:S02]  /*149d0*/  MOV R41, R106 ;  /* 0x0000006a00297202 */ /* 0x000fe40000000f00 */
[----:B------:R-:W-:Y:S01]  /*149e0*/  F2FP.F16.F32.PACK_AB R97, R3, R0 ;  /* 0x000000000361723e */ /* 0x000fe200000000ff */
[----:B------:R-:W-:Y:S01]  /*149f0*/  STSM.16.M88.4 [R40], R88 ;  /* 0x0000005828007844 */ /* 0x000fe20000000200 */
[----:B------:R-:W-:-:S02]  /*14a00*/  F2FP.F16.F32.PACK_AB R98, R101, R100 ;  /* 0x000000646562723e */ /* 0x000fc400000000ff */
[----:B------:R-:W-:Y:S01]  /*14a10*/  F2FP.F16.F32.PACK_AB R99, R42, R34 ;  /* 0x000000222a63723e */ /* 0x000fe200000000ff */
[----:B------:R-:W-:Y:S01]  /*14a20*/  IMAD.MOV.U32 R0, RZ, RZ, RZ ;  /* 0x000000ffff007224 */ /* 0x000fe200078e00ff */
        /* <DEDUP_REMOVED lines=17> */
[----:B---3--:R-:W-:Y:S02]  /*14b40*/  F2FP.F16.F32.PACK_AB R122, R125, R124 ;  /* 0x0000007c7d7a723e */ /* 0x008fe400000000ff */
[----:B------:R-:W-:Y:S02]  /*14b50*/  F2FP.F16.F32.PACK_AB R123, R127, R126 ;  /* 0x0000007e7f7b723e */ /* 0x000fe400000000ff */
[----:B------:R-:W-:-:S02]  /*14b60*/  F2FP.F16.F32.PACK_AB R129, R131, R130 ;  /* 0x000000828381723e */ /* 0x000fc400000000ff */
[----:B------:R-:W-:Y:S01]  /*14b70*/  F2FP.F16.F32.PACK_AB R136, R137, R136 ;  /* 0x000000888988723e */ /* 0x000fe200000000ff */
[----:B------:R-:W-:Y:S01]  /*14b80*/  STSM.16.M88.4 [R44], R120 ;  /* 0x000000782c007844 */ /* 0x000fe20000000200 */
[----:B------:R-:W-:Y:S02]  /*14b90*/  ISETP.NE.U32.AND P0, PT, RZ, UR4, PT ;  /* 0x00000004ff007c0c */ /* 0x000fe4000bf05070 */
[----:B--2---:R-:W-:Y:S02]  /*14ba0*/  IADD3 R4, P1, R216, UR4, RZ ;  /* 0x00000004d8047c10 */ /* 0x004fe4000ff3e0ff */
        /* <DEDUP_REMOVED lines=19> */
[----:B------:R-:W-:-:S04]  /*14ce0*/  ISETP.NE.U32.AND P6, PT, RZ, UR4, PT ;  /* 0x00000004ff007c0c */ /* 0x000fc8000bfc5070 */
[----:B------:R-:W-:Y:S01]  /*14cf0*/  ISETP.NE.AND.EX P6, PT, RZ, UR5, PT, P6 ;  /* 0x00000005ff007c0c */ /* 0x000fe2000bfc5360 */
[----:B------:R-:W-:-:S04]  /*14d00*/  IMAD R3, R214, 0x40, R193 ;  /* 0x00000040d6037824 */ /* 0x000fc800078e02c1 */
[----:B------:R-:W-:-:S08]  /*14d10*/  IMAD.WIDE R20, R3, 0x2, R20 ;  /* 0x0000000203147825 */ /* 0x000fd000078e0214 */
[----:B------:R-:W-:Y:S01]  /*14d20*/  @P6 IADD3 R216, P4, R216, UR4, RZ ;  /* 0x00000004d8d86c10 */ /* 0x000fe2000ff9e0ff */
[----:B------:R-:W-:Y:S02]  /*14d30*/  ULDC UR4, c[0x0][0xb88] ;  /* 0x0002e20000047ab9 */ /* 0x000fe40000000800 */
[----:B------:R-:W-:Y:S01]  /*14d40*/  IMAD.U32 R3, RZ, RZ, UR4 ;  /* 0x00000004ff037e24 */ /* 0x000fe2000f8e00ff */
[----:B------:R-:W-:Y:S01]  /*14d50*/  @P6 IADD3.X R217, R217, UR5, RZ, P4, !PT ;  /* 0x00000005d9d96c10 */ /* 0x000fe2000a7fe4ff */
[----:B------:R1:W5:Y:S01]  /*14d60*/  @P0 LDG.E R0, desc[UR54][R4.64] ;  /* 0x0000003604000981 */ /* 0x000362000c1e1900 */
[C---:B----4-:R-:W-:Y:S02]  /*14d70*/  IADD3 R9, P1, R20.reuse, 0x1000, RZ ;  /* 0x0000100014097810 */ /* 0x050fe40007f3e0ff */
[C---:B0-----:R-:W-:Y:S01]  /*14d80*/  IADD3 R13, P2, R20.reuse, 0x2000, RZ ;  /* 0x00002000140d7810 */ /* 0x041fe20007f5e0ff */
[----:B------:R0:W5:Y:S01]  /*14d90*/  @P6 LDG.E R3, desc[UR54][R216.64] ;  /* 0x00000036d8036981 */ /* 0x000162000c1e1900 */
[----:B------:R-:W-:-:S02]  /*14da0*/  IADD3 R25, P3, R20, 0x3000, RZ ;  /* 0x0000300014197810 */ /* 0x000fc40007f7e0ff */
[----:B------:R-:W-:Y:S02]  /*14db0*/  IADD3 R29, P4, R20, 0x4000, RZ ;  /* 0x00004000141d7810 */ /* 0x000fe40007f9e0ff */
[----:B------:R-:W-:Y:S02]  /*14dc0*/  LOP3.LUT R8, R9, 0x380, RZ, 0xc0, !PT ;  /* 0x0000038009087812 */ /* 0x000fe400078ec0ff */
[----:B------:R-:W-:Y:S02]  /*14dd0*/  LOP3.LUT R12, R13, 0x380, RZ, 0xc0, !PT ;  /* 0x000003800d0c7812 */ /* 0x000fe400078ec0ff */
[----:B------:R-:W-:Y:S02]  /*14de0*/  LOP3.LUT R24, R25, 0x380, RZ, 0xc0, !PT ;  /* 0x0000038019187812 */ /* 0x000fe400078ec0ff */
[----:B------:R-:W-:Y:S02]  /*14df0*/  LOP3.LUT R28, R29, 0x380, RZ, 0xc0, !PT ;  /* 0x000003801d1c7812 */ /* 0x000fe400078ec0ff */
[----:B------:R-:W-:-:S02]  /*14e00*/  SHF.R.U64 R8, R8, 0x3, RZ ;  /* 0x0000000308087819 */ /* 0x000fc400000012ff */
[----:B------:R-:W-:Y:S02]  /*14e10*/  SHF.R.U64 R12, R12, 0x3, RZ ;  /* 0x000000030c0c7819 */ /* 0x000fe400000012ff */
[----:B------:R-:W-:Y:S02]  /*14e20*/  SHF.R.U64 R24, R24, 0x3, RZ ;  /* 0x0000000318187819 */ /* 0x000fe400000012ff */
[----:B------:R-:W-:Y:S02]  /*14e30*/  SHF.R.U64 R28, R28, 0x3, RZ ;  /* 0x000000031c1c7819 */ /* 0x000fe400000012ff */
[----:B------:R-:W-:Y:S02]  /*14e40*/  IADD3 R33, P5, R20, 0x5000, RZ ;  /* 0x0000500014217810 */ /* 0x000fe40007fbe0ff */
[----:B------:R-:W-:Y:S02]  /*14e50*/  LOP3.LUT R8, R8, R9, RZ, 0x3c, !PT ;  /* 0x0000000908087212 */ /* 0x000fe400078e3cff */
[----:B------:R-:W-:Y:S01]  /*14e60*/  LOP3.LUT R12, R12, R13, RZ, 0x3c, !PT ;  /* 0x0000000d0c0c7212 */ /* 0x000fe200078e3cff */
[--C-:B------:R-:W-:Y:S01]  /*14e70*/  IMAD.X R13, RZ, RZ, R21.reuse, P2 ;  /* 0x000000ffff0d7224 */ /* 0x100fe200010e0615 */
[----:B------:R-:W-:Y:S01]  /*14e80*/  LOP3.LUT R24, R24, R25, RZ, 0x3c, !PT ;  /* 0x0000001918187212 */ /* 0x000fe200078e3cff */
[--C-:B------:R-:W-:Y:S01]  /*14e90*/  IMAD.X R25, RZ, RZ, R21.reuse, P3 ;  /* 0x000000ffff197224 */ /* 0x100fe200018e0615 */
[----:B------:R-:W-:Y:S01]  /*14ea0*/  LOP3.LUT R28, R28, R29, RZ, 0x3c, !PT ;  /* 0x0000001d1c1c7212 */ /* 0x000fe200078e3cff */
[----:B------:R-:W-:Y:S01]  /*14eb0*/  IMAD.X R29, RZ, RZ, R21, P4 ;  /* 0x000000ffff1d7224 */ /* 0x000fe200020e0615 */
[----:B------:R-:W-:-:S02]  /*14ec0*/  P2R R7, PR, RZ, 0x20 ;  /* 0x00000020ff077803 */ /* 0x000fc40000000000 */
[----:B------:R-:W-:Y:S02]  /*14ed0*/  IADD3.X R9, RZ, R21, RZ, P1, !PT ;  /* 0x00000015ff097210 */ /* 0x000fe40000ffe4ff */
[C---:B------:R-:W-:Y:S02]  /*14ee0*/  IADD3 R37, P1, R20.reuse, 0x6000, RZ ;  /* 0x0000600014257810 */ /* 0x040fe40007f3e0ff */
[C---:B-1----:R-:W-:Y:S02]  /*14ef0*/  IADD3 R41, P2, R20.reuse, 0x7000, RZ ;  /* 0x0000700014297810 */ /* 0x042fe40007f5e0ff */
[C---:B------:R-:W-:Y:S02]  /*14f00*/  IADD3 R45, P3, R20.reuse, 0x8000, RZ ;  /* 0x00008000142d7810 */ /* 0x040fe40007f7e0ff */
[C---:B------:R-:W-:Y:S02]  /*14f10*/  IADD3 R49, P4, R20.reuse, 0x9000, RZ ;  /* 0x0000900014317810 */ /* 0x040fe40007f9e0ff */
[----:B------:R-:W-:-:S02]  /*14f20*/  IADD3 R53, P5, R20, 0xa000, RZ ;  /* 0x0000a00014357810 */ /* 0x000fc40007fbe0ff */
[----:B--2---:R-:W-:Y:S02]  /*14f30*/  LOP3.LUT R32, R33, 0x380, RZ, 0xc0, !PT ;  /* 0x0000038021207812 */ /* 0x004fe400078ec0ff */
[----:B---3--:R-:W-:Y:S02]  /*14f40*/  LOP3.LUT R36, R37, 0x380, RZ, 0xc0, !PT ;  /* 0x0000038025247812 */ /* 0x008fe400078ec0ff */
        /* <DEDUP_REMOVED lines=16> */
[----:B0-----:R-:W-:Y:S06]  /*15050*/  @P6 BRA `(.L_x_6987) ;  /* 0x0000000000106947 */ /* 0x001fec0003800000 */
[----:B------:R-:W-:Y:S05]  /*15060*/  @!P0 BRA `(.L_x_6987) ;  /* 0x00000000000c8947 */ /* 0x000fea0003800000 */
[----:B------:R-:W2:Y:S04]  /*15070*/  LDG.E R6, desc[UR54][R4.64] ;  /* 0x0000003604067981 */ /* 0x000ea8000c1e1900 */
[----:B-----5:R-:W2:Y:S02]  /*15080*/  LDG.E R3, desc[UR54][R4.64+0x4] ;  /* 0x0000043604037981 */ /* 0x020ea4000c1e1900 */
[----:B--2---:R-:W-:-:S07]  /*15090*/  IADD3 R3, -R6, R3, RZ ;  /* 0x0000000306037210 */ /* 0x004fce0007ffe1ff */
.L_x_6987:
        /* <DEDUP_REMOVED lines=19> */
[----:B0-----:R-:W-:Y:S02]  /*151d0*/  ISETP.NE.AND P5, PT, R4, RZ, PT ;  /* 0x000000ff0400720c */ /* 0x001fe40003fa5270 */
        /* <DEDUP_REMOVED lines=12> */
[----:B------:R-:W-:Y:S01]  /*152a0*/  IMAD.X R65, RZ, RZ, R21, P2 ;  /* 0x000000ffff417224 */ /* 0x000fe200010e0615 */
[----:B------:R-:W-:-:S02]  /*152b0*/  LOP3.LUT R68, R68, R69, RZ, 0x3c, !PT ;  /* 0x0000004544447212 */ /* 0x000fc400078e3cff */
        /* <DEDUP_REMOVED lines=15> */
[----:B------:R-:W-:Y:S01]  /*153b0*/  IMAD.IADD R5, R5, 0x1, R7 ;  /* 0x0000000105057824 */ /* 0x000fe200078e0207 */
[----:B------:R-:W-:Y:S01]  /*153c0*/  IADD3 R7, -R194, RZ, RZ ;  /* 0x000000ffc2077210 */ /* 0x000fe20007ffe1ff */
        /* <DEDUP_REMOVED lines=8> */
[----:B------:R-:W-:Y:S01]  /*15450*/  ISETP.GE.OR P1, PT, R14, R3, P0 ;  /* 0x000000030e00720c */ /* 0x000fe20000726670 */
[----:B------:R-:W-:Y:S01]  /*15460*/  ULDC.64 UR4, c[0x0][0xc40] ;  /* 0x0003100000047ab9 */ /* 0x000fe20000000a00 */
[----:B------:R-:W-:Y:S02]  /*15470*/  IADD3.X R7, R7, R5, R11, P2, !PT ;  /* 0x0000000507077210 */ /* 0x000fe400017fe40b */
[----:B------:R-:W-:Y:S02]  /*15480*/  ISETP.GE.OR P0, PT, R6, R3, P0 ;  /* 0x000000030600720c */ /* 0x000fe40000706670 */
[----:B------:R-:W-:-:S04]  /*15490*/  LEA R4, P2, R10, UR4, 0x2 ;  /* 0x000000040a047c11 */ /* 0x000fc8000f8410ff */
[----:B------:R-:W-:-:S05]  /*154a0*/  LEA.HI.X R5, R10, UR5, R7, 0x2, P2 ;  /* 0x000000050a057c11 */ /* 0x000fca00090f1407 */
[----:B------:R0:W-:Y:S04]  /*154b0*/  @!P1 STG.E desc[UR54][R4.64], R166 ;  /* 0x000000a604009986 */ /* 0x0001e8000c101936 */
[----:B------:R0:W-:Y:S02]  /*154c0*/  @!P0 STG.E desc[UR54][R4.64+0x20], R167 ;  /* 0x000020a704008986 */ /* 0x0001e4000c101936 */
.L_x_6988:
[----:B------:R-:W1:Y:S01]  /*154d0*/  LDC R87, c[0x0][0xb8c] ;  /* 0x0002e300ff577b82 */ /* 0x000e620000000800 */
[----:B0-----:R0:W5:Y:S01]  /*154e0*/  LD.E.128 R4, desc[UR54][R20.64] ;  /* 0x0000003614047980 */ /* 0x001162000c101d00 */
[----:B------:R-:W-:Y:S02]  /*154f0*/  ULDC.64 UR4, c[0x0][0xba0] ;  /* 0x0002e80000047ab9 */ /* 0x000fe40000000a00 */
[----:B------:R-:W-:Y:S01]  /*15500*/  IMAD R77, R77, UR4, RZ ;  /* 0x000000044d4d7c24 */ /* 0x000fe2000f8e02ff */
[----:B------:R-:W-:Y:S01]  /*15510*/  IADD3 R82, R193, 0x40, RZ ;  /* 0x00000040c1527810 */ /* 0x000fe20007ffe0ff */
[----:B------:R-:W5:Y:S04]  /*15520*/  LD.E.128 R8, desc[UR54][R8.64] ;  /* 0x0000003608087980 */ /* 0x000f68000c101d00 */
[----:B------:R-:W5:Y:S01]  /*15530*/  LD.E.128 R12, desc[UR54][R12.64] ;  /* 0x000000360c0c7980 */ /* 0x000f62000c101d00 */
[--C-:B0-----:R-:W-:Y:S01]  /*15540*/  SHF.R.S32.HI R21, RZ, 0x1f, R193.reuse ;  /* 0x0000001fff157819 */ /* 0x101fe200000114c1 */
[----:B------:R-:W-:-:S02]  /*15550*/  IMAD.MOV.U32 R20, RZ, RZ, R193 ;  /* 0x000000ffff147224 */ /* 0x000fc400078e00c1 */
[C---:B------:R-:W-:Y:S01]  /*15560*/  IMAD R77, R0.reuse, UR5, R77 ;  /* 0x00000005004d7c24 */ /* 0x040fe2000f8e024d */
[----:B------:R-:W5:Y:S01]  /*15570*/  LD.E.128 R24, desc[UR54][R24.64] ;  /* 0x0000003618187980 */ /* 0x000f62000c101d00 */
[----:B------:R-:W-:Y:S01]  /*15580*/  IMAD.WIDE.U32 R20, R0, UR4, R20 ;  /* 0x0000000400147c25 */ /* 0x000fe2000f8e0014 */
[----:B------:R-:W-:Y:S02]  /*15590*/  ULDC.64 UR4, c[0x0][0xbe0] ;  /* 0x0002f80000047ab9 */ /* 0x000fe40000000a00 */
[----:B------:R-:W5:Y:S01]  /*155a0*/  LD.E.128 R28, desc[UR54][R28.64] ;  /* 0x000000361c1c7980 */ /* 0x000f62000c101d00 */
[----:B------:R-:W-:Y:S02]  /*155b0*/  IMAD R3, R220, -0x40, R3 ;  /* 0xffffffc0dc037824 */ /* 0x000fe400078e0203 */
[----:B------:R-:W-:Y:S01]  /*155c0*/  VIADD R0, R214, 0x20 ;  /* 0x00000020d6007836 */ /* 0x000fe20000000000 */
[----:B------:R-:W5:Y:S01]  /*155d0*/  LD.E.128 R32, desc[UR54][R32.64] ;  /* 0x0000003620207980 */ /* 0x000f62000c101d00 */
[----:B-1----:R-:W-:-:S03]  /*155e0*/  ISETP.GE.AND P3, PT, R82, R87, PT ;  /* 0x000000575200720c */ /* 0x002fc60003f66270 */
[----:B------:R-:W5:Y:S01]  /*155f0*/  LD.E.128 R36, desc[UR54][R36.64] ;  /* 0x0000003624247980 */ /* 0x000f62000c101d00 */
[----:B------:R-:W-:-:S03]  /*15600*/  ISETP.GE.AND P0, PT, R0, R3, PT ;  /* 0x000000030000720c */ /* 0x000fc60003f06270 */
[----:B------:R-:W5:Y:S01]  /*15610*/  LD.E.128 R40, desc[UR54][R40.64] ;  /* 0x0000003628287980 */ /* 0x000f62000c101d00 */
[----:B------:R-:W-:-:S03]  /*15620*/  ISETP.GE.AND P1, PT, R214, R3, PT ;  /* 0x00000003d600720c */ /* 0x000fc60003f26270 */
[----:B------:R-:W5:Y:S01]  /*15630*/  LD.E.128 R44, desc[UR54][R44.64] ;  /* 0x000000362c2c7980 */ /* 0x000f62000c101d00 */
[----:B------:R-:W-:-:S03]  /*15640*/  ISETP.GE.AND P2, PT, R193, R87, PT ;  /* 0x00000057c100720c */ /* 0x000fc60003f46270 */
[----:B------:R-:W5:Y:S01]  /*15650*/  LD.E.128 R48, desc[UR54][R48.64] ;  /* 0x0000003630307980 */ /* 0x000f62000c101d00 */
[----:B------:R-:W-:-:S03]  /*15660*/  SEL R3, RZ, 0xffffffff, P3 ;  /* 0xffffffffff037807 */ /* 0x000fc60001800000 */
[----:B------:R-:W5:Y:S01]  /*15670*/  LD.E.128 R52, desc[UR54][R52.64] ;  /* 0x0000003634347980 */ /* 0x000f62000c101d00 */
[----:B------:R-:W-:-:S03]  /*15680*/  VIADD R83, R193, 0x80 ;  /* 0x00000080c1537836 */ /* 0x000fc60000000000 */
[----:B------:R-:W5:Y:S01]  /*15690*/  LD.E.128 R56, desc[UR54][R56.64] ;  /* 0x0000003638387980 */ /* 0x000f62000c101d00 */
[----:B------:R-:W-:-:S03]  /*156a0*/  VIADD R84, R193, 0xc0 ;  /* 0x000000c0c1547836 */ /* 0x000fc60000000000 */
[----:B------:R-:W5:Y:S04]  /*156b0*/  LD.E.128 R60, desc[UR54][R60.64] ;  /* 0x000000363c3c7980 */ /* 0x000f68000c101d00 */
[----:B------:R-:W5:Y:S04]  /*156c0*/  LD.E.128 R64, desc[UR54][R64.64] ;  /* 0x0000003640407980 */ /* 0x000f68000c101d00 */
[----:B------:R-:W5:Y:S04]  /*156d0*/  LD.E.128 R68, desc[UR54][R68.64] ;  /* 0x0000003644447980 */ /* 0x000f68000c101d00 */
[----:B------:R-:W5:Y:S01]  /*156e0*/  LD.E.128 R72, desc[UR54][R72.64] ;  /* 0x0000003648487980 */ /* 0x000f62000c101d00 */
[----:B------:R-:W-:Y:S01]  /*156f0*/  IMAD.IADD R21, R21, 0x1, R77 ;  /* 0x0000000115157824 */ /* 0x000fe200078e024d */
[----:B------:R-:W-:Y:S01]  /*15700*/  SEL R0, RZ, 0x1, P2 ;  /* 0x00000001ff007807 */ /* 0x000fe20001000000 */
[----:B------:R-:W-:Y:S01]  /*15710*/  IMAD R76, R76, UR4, RZ ;  /* 0x000000044c4c7c24 */ /* 0x000fe2000f8e02ff */
[----:B------:R-:W-:Y:S01]  /*15720*/  @!PT LDS RZ, [RZ] ;  /* 0x00000000fffff984 */ /* 0x000fe20000000800 */
[----:B------:R-:W-:Y:S01]  /*15730*/  @!PT LDS RZ, [RZ] ;  /* 0x00000000fffff984 */ /* 0x000fe20000000800 */
[----:B------:R-:W-:Y:S01]  /*15740*/  @!PT LDS RZ, [RZ] ;  /* 0x00000000fffff984 */ /* 0x000fe20000000800 */
[----:B------:R-:W-:Y:S01]  /*15750*/  @!PT LDS RZ, [RZ] ;  /* 0x00000000fffff984 */ /* 0x000fe20000000800 */
[----:B------:R0:W-:Y:S06]  /*15760*/  MEMBAR.ALL.CTA ;  /* 0x0000000000007992 */ /* 0x0001ec0000008000 */
[----:B0-----:R-:W0:Y:S01]  /*15770*/  FENCE.VIEW.ASYNC.S ;  /* 0x00000000000073c6 */ /* 0x001e220000000000 */
[----:B------:R-:W-:Y:S01]  /*15780*/  SHF.L.U32 R3, R3, 0x1, RZ ;  /* 0x0000000103037819 */ /* 0x000fe200000006ff */
[----:B------:R-:W-:Y:S01]  /*15790*/  IMAD.WIDE.U32 R20, R213, UR4, R20 ;  /* 0x00000004d5147c25 */ /* 0x000fe2000f8e0014 */
[-C--:B------:R-:W-:Y:S01]  /*157a0*/  ISETP.GE.AND P2, PT, R83, R87.reuse, PT ;  /* 0x000000575300720c */ /* 0x080fe20003f46270 */
[----:B------:R-:W-:Y:S01]  /*157b0*/  BSSY B1, `(.L_x_6989) ;  /* 0x000003c000017945 */ /* 0x000fe20003800000 */
[-C--:B------:R-:W-:Y:S01]  /*157c0*/  ISETP.GE.AND P3, PT, R84, R87.reuse, PT ;  /* 0x000000575400720c */ /* 0x080fe20003f66270 */
[----:B------:R-:W-:Y:S01]  /*157d0*/  IMAD R77, R213, UR5, R76 ;  /* 0x00000005d54d7c24 */ /* 0x000fe2000f8e024c */
[----:B------:R-:W-:Y:S01]  /*157e0*/  LOP3.LUT R0, R3, 0x2, R0, 0xe2, !PT ;  /* 0x0000000203007812 */ /* 0x000fe200078ee200 */
[C---:B------:R-:W-:Y:S01]  /*157f0*/  VIADD R85, R193.reuse, 0x100 ;  /* 0x00000100c1557836 */ /* 0x040fe20000000000 */
[----:B------:R-:W-:Y:S01]  /*15800*/  SEL R3, RZ, 0x4, P2 ;  /* 0x00000004ff037807 */ /* 0x000fe20001000000 */
[----:B------:R-:W-:Y:S01]  /*15810*/  VIADD R86, R193, 0x140 ;  /* 0x00000140c1567836 */ /* 0x000fe20000000000 */
[----:B------:R-:W-:Y:S01]  /*15820*/  SEL R76, RZ, 0x8, P3 ;  /* 0x00000008ff4c7807 */ /* 0x000fe20001800000 */
[----:B------:R-:W-:Y:S01]  /*15830*/  IMAD.IADD R21, R21, 0x1, R77 ;  /* 0x0000000115157824 */ /* 0x000fe200078e024d */
[-C--:B------:R-:W-:Y:S01]  /*15840*/  ISETP.GE.AND P2, PT, R85, R87.reuse, PT ;  /* 0x000000575500720c */ /* 0x080fe20003f46270 */
[C---:B------:R-:W-:Y:S01]  /*15850*/  VIADD R77, R193.reuse, 0x180 ;  /* 0x00000180c14d7836 */ /* 0x040fe20000000000 */
[----:B------:R-:W-:Y:S01]  /*15860*/  LOP3.LUT R3, R76, R0, R3, 0xfe, !PT ;  /* 0x000000004c037212 */ /* 0x000fe200078efe03 */
[----:B------:R-:W-:Y:S01]  /*15870*/  VIADD R78, R193, 0x1c0 ;  /* 0x000001c0c14e7836 */ /* 0x000fe20000000000 */
[----:B------:R-:W-:Y:S01]  /*15880*/  ISETP.GE.AND P3, PT, R86, R87, PT ;  /* 0x000000575600720c */ /* 0x000fe20003f66270 */
[----:B------:R-:W-:Y:S01]  /*15890*/  ULDC.64 UR4, c[0x0][0xbe8] ;  /* 0x0002fa0000047ab9 */ /* 0x000fe20000000a00 */
[----:B------:R-:W-:-:S02]  /*158a0*/  IADD3 R0, R2, 0x38820, RZ ;  /* 0x0003882002007810 */ /* 0x000fc40007ffe0ff */
[----:B------:R-:W-:Y:S02]  /*158b0*/  ISETP.GE.AND P4, PT, R77, R87, PT ;  /* 0x000000574d00720c */ /* 0x000fe40003f86270 */
[----:B------:R-:W-:Y:S02]  /*158c0*/  SEL R76, RZ, 0x10, P2 ;  /* 0x00000010ff4c7807 */ /* 0x000fe40001000000 */
[----:B------:R-:W-:Y:S02]  /*158d0*/  SEL R77, RZ, 0x20, P3 ;  /* 0x00000020ff4d7807 */ /* 0x000fe40001800000 */
[----:B------:R-:W-:Y:S02]  /*158e0*/  PRMT R0, RZ, 0x654, R0 ;  /* 0x00000654ff007816 */ /* 0x000fe40000000000 */
[----:B------:R-:W-:Y:S01]  /*158f0*/  LOP3.LUT R3, R77, R3, R76, 0xfe, !PT ;  /* 0x000000034d037212 */ /* 0x000fe200078efe4c */
[----:B------:R-:W-:Y:S01]  /*15900*/  IMAD R76, R221, UR4, RZ ;  /* 0x00000004dd4c7c24 */ /* 0x000fe2000f8e02ff */
[----:B0-----:R0:W-:Y:S01]  /*15910*/  SYNCS.ARRIVE.TRANS64.RED.A1T0 RZ, [R0+URZ], RZ ;  /* 0x000000ff00ff79a7 */ /* 0x0011e2000810043f */
[----:B------:R-:W-:-:S02]  /*15920*/  ISETP.GE.AND P2, PT, R78, R87, PT ;  /* 0x000000574e00720c */ /* 0x000fc40003f46270 */
[----:B------:R-:W-:Y:S01]  /*15930*/  SHF.R.S32.HI R215, RZ, 0x1f, R214 ;  /* 0x0000001fffd77819 */ /* 0x000fe200000114d6 */
[C---:B------:R-:W-:Y:S02]  /*15940*/  IMAD R81, R79.reuse, UR5, R76 ;  /* 0x000000054f517c24 */ /* 0x040fe4000f8e024c */
[----:B------:R-:W-:Y:S01]  /*15950*/  IMAD.WIDE.U32 R78, R79, UR4, R20 ;  /* 0x000000044f4e7c25 */ /* 0x000fe2000f8e0014 */
[----:B0-----:R-:W-:-:S03]  /*15960*/  SEL R0, RZ, 0x40, P4 ;  /* 0x00000040ff007807 */ /* 0x001fc60002000000 */
[----:B------:R-:W-:Y:S01]  /*15970*/  IMAD.WIDE R76, R220, 0x40, R214 ;  /* 0x00000040dc4c7825 */ /* 0x000fe200078e02d6 */
[----:B------:R-:W-:Y:S02]  /*15980*/  LOP3.LUT R0, R3, R0, RZ, 0xfc, !PT ;  /* 0x0000000003007212 */ /* 0x000fe400078efcff */
[----:B------:R-:W-:Y:S01]  /*15990*/  SEL R3, RZ, 0x80, P2 ;  /* 0x00000080ff037807 */ /* 0x000fe20001000000 */
[----:B------:R-:W-:-:S03]  /*159a0*/  IMAD.IADD R89, R79, 0x1, R81 ;  /* 0x000000014f597824 */ /* 0x000fc600078e0251 */
        /* <DEDUP_REMOVED lines=28> */
.L_x_6990:
[----:B------:R-:W-:Y:S05]  /*15b70*/  BSYNC B1 ;  /* 0x0000000000017941 */ /* 0x000fea0003800000 */
.L_x_6989:
[----:B------:R-:W-:Y:S05]  /*15b80*/  @P0 BRA `(.L_x_6991) ;  /* 0x0000000c00040947 */ /* 0x000fea0003800000 */
[----:B0----5:R-:W-:Y:S01]  /*15b90*/  IADD3 R7, P0, R76, 0x20, RZ ;  /* 0x000000204c077810 */ /* 0x021fe20007f1e0ff */
[----:B------:R-:W-:Y:S01]  /*15ba0*/  ULDC.64 UR4, c[0x0][0xbd8] ;  /* 0x0002f60000047ab9 */ /* 0x000fe20000000a00 */
[----:B------:R-:W-:Y:S01]  /*15bb0*/  IMAD.MOV.U32 R4, RZ, RZ, R78 ;  /* 0x000000ffff047224 */ /* 0x000fe200078e004e */
[----:B------:R-:W-:Y:S01]  /*15bc0*/  ISETP.GE.AND P4, PT, R82, R87, PT ;  /* 0x000000575200720c */ /* 0x000fe20003f86270 */
        /* <DEDUP_REMOVED lines=26> */
.L_x_6986:
        /* <DEDUP_REMOVED lines=19> */
[----:B------:R-:W4:Y:S04]  /*15ea0*/  LDG.E R0, desc[UR54][R4.64] ;  /* 0x0000003604007981 */ /* 0x000f28000c1e1900 */
[----:B-----5:R-:W4:Y:S02]  /*15eb0*/  LDG.E R3, desc[UR54][R4.64+0x4] ;  /* 0x0000043604037981 */ /* 0x020f24000c1e1900 */
[----:B----4-:R-:W-:-:S07]  /*15ec0*/  IMAD.IADD R3, R3, 0x1, -R0 ;  /* 0x0000000103037824 */ /* 0x010fce00078e0a00 */
.L_x_6992:
[----:B------:R-:W-:Y:S01]  /*15ed0*/  BSSY B1, `(.L_x_6993) ;  /* 0x000001d000017945 */ /* 0x000fe20003800000 */
[----:B------:R-:W-:Y:S02]  /*15ee0*/  SHF.R.S32.HI R10, RZ, 0x1f, R213 ;  /* 0x0000001fff0a7819 */ /* 0x000fe400000114d5 */
[----:B------:R-:W-:Y:S02]  /*15ef0*/  SHF.R.S32.HI R12, RZ, 0x1f, R193 ;  /* 0x0000001fff0c7819 */ /* 0x000fe400000114c1 */
[----:B------:R-:W-:Y:S02]  /*15f00*/  SEL R11, R218, RZ, !P0 ;  /* 0x000000ffda0b7207 */ /* 0x000fe40004000000 */
[----:B------:R-:W-:Y:S02]  /*15f10*/  SEL R221, R221, RZ, !P0 ;  /* 0x000000ffdddd7207 */ /* 0x000fe40004000000 */
[----:B-----5:R-:W-:Y:S01]  /*15f20*/  SHF.R.S32.HI R8, RZ, 0x1f, R9 ;  /* 0x0000001fff087819 */ /* 0x020fe20000011409 */
[----:B------:R-:W-:Y:S06]  /*15f30*/  @P2 BRA `(.L_x_6994) ;  /* 0x0000000000582947 */ /* 0x000fec0003800000 */
[----:B------:R-:W4:Y:S02]  /*15f40*/  S2R R0, SR_TID.X ;  /* 0x0000000000007919 */ /* 0x000f240000002100 */
[----:B----4-:R-:W-:-:S04]  /*15f50*/  IMAD R0, R220, 0x40, R0 ;  /* 0x00000040dc007824 */ /* 0x010fc800078e0200 */
[----:B------:R-:W-:-:S05]  /*15f60*/  VIADD R0, R0, 0xffffff80 ;  /* 0xffffff8000007836 */ /* 0x000fca0000000000 */
[----:B------:R-:W-:-:S13]  /*15f70*/  ISETP.GE.AND P0, PT, R0, R3, PT ;  /* 0x000000030000720c */ /* 0x000fda0003f06270 */
[----:B------:R-:W-:Y:S05]  /*15f80*/  @P0 BRA `(.L_x_6994) ;  /* 0x0000000000440947 */ /* 0x000fea0003800000 */
[----:B---3--:R-:W-:Y:S01]  /*15f90*/  IADD3 R4, P0, R0, R9, RZ ;  /* 0x0000000900047210 */ /* 0x008fe20007f1e0ff */
        /* <DEDUP_REMOVED lines=16> */
.L_x_6994:
[----:B------:R-:W-:Y:S05]  /*160a0*/  BSYNC B1 ;  /* 0x0000000000017941 */ /* 0x000fea0003800000 */
.L_x_6993:
[----:B------:R-:W-:Y:S01]  /*160b0*/  ULDC.64 UR4, c[0x0][0xba0] ;  /* 0x0002e80000047ab9 */ /* 0x000fe20000000a00 */
[----:B---3--:R-:W-:Y:S01]  /*160c0*/  IMAD.MOV.U32 R4, RZ, RZ, R193 ;  /* 0x000000ffff047224 */ /* 0x008fe200078e00c1 */
[CC--:B--2---:R-:W-:Y:S01]  /*160d0*/  ISETP.GE.AND P2, PT, R193.reuse, R14.reuse, PT ;  /* 0x0000000ec100720c */ /* 0x0c4fe20003f46270 */
[----:B----4-:R-:W-:Y:S01]  /*160e0*/  IMAD.MOV.U32 R5, RZ, RZ, R12 ;  /* 0x000000ffff057224 */ /* 0x010fe200078e000c */
[----:B------:R-:W-:Y:S01]  /*160f0*/  IADD3 R21, R193, 0xc0, RZ ;  /* 0x000000c0c1157810 */ /* 0x000fe20007ffe0ff */
[----:B------:R-:W-:Y:S01]  /*16100*/  IMAD R0, R8, UR4, RZ ;  /* 0x0000000408007c24 */ /* 0x000fe2000f8e02ff */
[----:B------:R-:W-:Y:S01]  /*16110*/  BSSY B1, `(.L_x_6995) ;  /* 0x000004b000017945 */ /* 0x000fe20003800000 */
[----:B------:R-:W-:Y:S01]  /*16120*/  IMAD.WIDE.U32 R4, R9, UR4, R4 ;  /* 0x0000000409047c25 */ /* 0x000fe2000f8e0004 */
[----:B------:R-:W-:-:S03]  /*16130*/  ISETP.GE.AND P3, PT, R21, R14, PT ;  /* 0x0000000e1500720c */ /* 0x000fc60003f66270 */
[----:B------:R-:W-:Y:S01]  /*16140*/  IMAD R9, R9, UR5, R0 ;  /* 0x0000000509097c24 */ /* 0x000fe2000f8e0200 */
[----:B------:R-:W-:Y:S01]  /*16150*/  ULDC.64 UR4, c[0x0][0xbe0] ;  /* 0x0002f80000047ab9 */ /* 0x000fe20000000a00 */
[----:B------:R-:W-:Y:S02]  /*16160*/  VIADD R13, R193, 0x40 ;  /* 0x00000040c10d7836 */ /* 0x000fe40000000000 */
[----:B------:R-:W-:Y:S01]  /*16170*/  IMAD R0, R10, UR4, RZ ;  /* 0x000000040a007c24 */ /* 0x000fe2000f8e02ff */
[----:B------:R-:W-:Y:S01]  /*16180*/  IADD3 R5, R5, R9, RZ ;  /* 0x0000000905057210 */ /* 0x000fe20007ffe0ff */
[----:B------:R-:W-:Y:S01]  /*16190*/  IMAD R3, R220, -0x40, R3 ;  /* 0xffffffc0dc037824 */ /* 0x000fe200078e0203 */
[-C--:B------:R-:W-:Y:S01]  /*161a0*/  ISETP.GE.AND P0, PT, R13, R14.reuse, PT ;  /* 0x0000000e0d00720c */ /* 0x080fe20003f06270 */
[----:B------:R-:W-:Y:S02]  /*161b0*/  IMAD R7, R213, UR5, R0 ;  /* 0x00000005d5077c24 */ /* 0x000fe4000f8e0200 */
[C---:B------:R-:W-:Y:S01]  /*161c0*/  VIADD R0, R214.reuse, 0x20 ;  /* 0x00000020d6007836 */ /* 0x040fe20000000000 */
[----:B------:R-:W-:Y:S01]  /*161d0*/  SEL R6, RZ, 0xffffffff, P0 ;  /* 0xffffffffff067807 */ /* 0x000fe20000000000 */
        /* <DEDUP_REMOVED lines=15> */
[-C--:B------:R-:W-:Y:S01]  /*162d0*/  ISETP.GE.AND P2, PT, R25, R14.reuse, PT ;  /* 0x0000000e1900720c */ /* 0x080fe20003f46270 */
[----:B------:R-:W-:Y:S01]  /*162e0*/  VIADD R9, R193, 0x1c0 ;  /* 0x000001c0c1097836 */ /* 0x000fe20000000000 */
[----:B------:R-:W-:-:S02]  /*162f0*/  ISETP.GE.AND P3, PT, R27, R14, PT ;  /* 0x0000000e1b00720c */ /* 0x000fc40003f66270 */
[----:B------:R-:W-:Y:S02]  /*16300*/  ISETP.GE.AND P4, PT, R7, R14, PT ;  /* 0x0000000e0700720c */ /* 0x000fe40003f86270 */
[----:B------:R-:W-:Y:S01]  /*16310*/  LOP3.LUT R3, R6, R0, R3, 0xfe, !PT ;  /* 0x0000000006037212 */ /* 0x000fe200078efe03 */
[----:B------:R-:W-:Y:S01]  /*16320*/  IMAD R0, R221, UR4, RZ ;  /* 0x00000004dd007c24 */ /* 0x000fe2000f8e02ff */
[----:B------:R-:W-:Y:S02]  /*16330*/  SEL R6, RZ, 0x10, P2 ;  /* 0x00000010ff067807 */ /* 0x000fe40001000000 */
[----:B------:R-:W-:Y:S02]  /*16340*/  SEL R7, RZ, 0x20, P3 ;  /* 0x00000020ff077807 */ /* 0x000fe40001800000 */
[----:B------:R-:W-:Y:S02]  /*16350*/  SEL R8, RZ, 0x40, P4 ;  /* 0x00000040ff087807 */ /* 0x000fe40002000000 */
[----:B------:R-:W-:Y:S01]  /*16360*/  LOP3.LUT R29, R7, R3, R6, 0xfe, !PT ;  /* 0x00000003071d7212 */ /* 0x000fe200078efe06 */
[----:B------:R-:W-:Y:S01]  /*16370*/  IMAD R3, R11, UR5, R0 ;  /* 0x000000050b037c24 */ /* 0x000fe2000f8e0200 */
[----:B------:R-:W-:Y:S01]  /*16380*/  ISETP.GE.AND P2, PT, R9, R14, PT ;  /* 0x0000000e0900720c */ /* 0x000fe20003f46270 */
[----:B------:R-:W-:Y:S01]  /*16390*/  IMAD.WIDE.U32 R6, R11, UR4, R4 ;  /* 0x000000040b067c25 */ /* 0x000fe2000f8e0004 */
[----:B------:R-:W-:-:S02]  /*163a0*/  LOP3.LUT R29, R29, R8, RZ, 0xfc, !PT ;  /* 0x000000081d1d7212 */ /* 0x000fc400078efcff */
[----:B------:R-:W-:Y:S01]  /*163b0*/  SHF.R.S32.HI R9, RZ, 0x1f, R214 ;  /* 0x0000001fff097819 */ /* 0x000fe200000114d6 */
[----:B------:R-:W-:Y:S01]  /*163c0*/  IMAD.IADD R11, R7, 0x1, R3 ;  /* 0x00000001070b7824 */ /* 0x000fe200078e0203 */
[----:B------:R-:W-:Y:S02]  /*163d0*/  MOV R8, R214 ;  /* 0x000000d600087202 */ /* 0x000fe40000000f00 */
[----:B------:R-:W-:-:S03]  /*163e0*/  SEL R0, RZ, 0x80, P2 ;  /* 0x00000080ff007807 */ /* 0x000fc60001000000 */
        /* <DEDUP_REMOVED lines=16> */
[----:B------:R-:W-:-:S04]  /*164f0*/  LEA R30, P1, R4, UR4, 0x1 ;  /* 0x00000004041e7c11 */ /* 0x000fc8000f8208ff */
        /* <DEDUP_REMOVED lines=12> */
.L_x_6996:
[----:B------:R-:W-:Y:S05]  /*165c0*/  BSYNC B1 ;  /* 0x0000000000017941 */ /* 0x000fea0003800000 */
.L_x_6995:
        /* <DEDUP_REMOVED lines=29> */
.L_x_6991:
[----:B------:R-:W-:Y:S05]  /*167a0*/  BSYNC B0 ;  /* 0x0000000000007941 */ /* 0x000fea0003800000 */
.L_x_6985:
[----:B------:R-:W-:Y:S02]  /*167b0*/  ULDC UR4, c[0x0][0xd14] ;  /* 0x0003450000047ab9 */ /* 0x000fe40000000800 */
[----:B-1----:R-:W-:-:S13]  /*167c0*/  ISETP.GE.AND P0, PT, R187, UR4, PT ;  /* 0x00000004bb007c0c */ /* 0x002fda000bf06270 */
[----:B------:R-:W-:Y:S05]  /*167d0*/  @!P0 BRA `(.L_x_6997) ;  /* 0xfffffea8005c8947 */ /* 0x000fea000383ffff */
[----:B------:R-:W-:Y:S05]  /*167e0*/  BRA `(.L_x_6856) ;  /* 0x0000006400b87947 */ /* 0x000fea0003800000 */
.L_x_6854:
        /* <DEDUP_REMOVED lines=57> */
[----:B------:R-:W-:Y:S01]  /*16b80*/  ULDC UR5, c[0x0][0xd14] ;  /* 0x0003450000057ab9 */ /* 0x000fe20000000800 */
[----:B------:R-:W-:Y:S01]  /*16b90*/  IMAD.MOV.U32 R6, RZ, RZ, RZ ;  /* 0x000000ffff067224 */ /* 0x000fe200078e00ff */
[----:B------:R-:W-:Y:S01]  /*16ba0*/  ULDC UR7, c[0x0][0xd14] ;  /* 0x0003450000077ab9 */ /* 0x000fe20000000800 */
[----:B------:R-:W-:-:S05]  /*16bb0*/  ULDC UR4, c[0x0][0xd10] ;  /* 0x0003440000047ab9 */ /* 0x000fca0000000800 */
.L_x_7002:
        /* <DEDUP_REMOVED lines=15> */
.L_x_7001:
[----:B------:R-:W-:Y:S05]  /*16cb0*/  BSYNC B0 ;  /* 0x0000000000007941 */ /* 0x000fea0003800000 */
.L_x_7000:
        /* <DEDUP_REMOVED lines=25> */
.L_x_6998:
        /* <DEDUP_REMOVED lines=20> */
.L_x_7003:
        /* <DEDUP_REMOVED lines=56> */
.L_x_6999:
[----:B------:R-:W-:Y:S01]  /*17310*/  IMAD.MOV.U32 R17, RZ, RZ, RZ ;  /* 0x000000ffff117224 */ /* 0x000fe200078e00ff */
[----:B------:R-:W-:Y:S01]  /*17320*/  MOV R16, UR6 ;  /* 0x0000000600107c02 */ /* 0x000fe20008000f00 */
[----:B------:R-:W-:-:S07]  /*17330*/  IMAD.MOV.U32 R18, RZ, RZ, RZ ;  /* 0x000000ffff127224 */ /* 0x000fce00078e00ff */
.L_x_7004:
        /* <DEDUP_REMOVED lines=15> */
[----:B------:R-:W-:Y:S01]  /*17430*/  STL [R1+0x28], RZ ;  /* 0x000028ff01007387 */ /* 0x000fe20000100800 */
[----:B------:R-:W-:Y:S01]  /*17440*/  ULDC UR4, c[0x0][0xc] ;  /* 0x0000030000047ab9 */ /* 0x000fe20000000800 */
[----:B------:R-:W-:Y:S02]  /*17450*/  IMAD.MOV.U32 R2, RZ, RZ, 0x1 ;  /* 0x00000001ff027424 */ /* 0x000fe400078e00ff */
[----:B------:R1:W-:Y:S04]  /*17460*/  STL [R1+0xc], R0 ;  /* 0x00000c0001007387 */ /* 0x0003e80000100800 */
[----:B------:R2:W-:Y:S04]  /*17470*/  STL [R1+0x4], RZ ;  /* 0x000004ff01007387 */ /* 0x0005e80000100800 */
[----:B------:R2:W-:Y:S01]  /*17480*/  STL [R1], RZ ;  /* 0x000000ff01007387 */ /* 0x0005e20000100800 */
[----:B-1----:R-:W-:-:S03]  /*17490*/  MOV R0, UR4 ;  /* 0x0000000400007c02 */ /* 0x002fc60008000f00 */
[----:B------:R2:W-:Y:S04]  /*174a0*/  STL [R1+0x8], R2 ;  /* 0x0000080201007387 */ /* 0x0005e80000100800 */
[----:B------:R2:W-:Y:S02]  /*174b0*/  STL [R1+0x30], R0 ;  /* 0x0000300001007387 */ /* 0x0005e40000100800 */
.L_x_7089:
[----:B--23--:R-:W1:Y:S02]  /*174c0*/  LDC.64 R2, c[0x0][0xd60] ;  /* 0x00035800ff027b82 */ /* 0x00ce640000000a00 */
[----:B-1----:R-:W-:-:S05]  /*174d0*/  IMAD.WIDE R2, R19, 0x4, R2 ;  /* 0x0000000413027825 */ /* 0x002fca00078e0202 */
[----:B------:R-:W2:Y:S01]  /*174e0*/  LDG.E R11, desc[UR54][R2.64] ;  /* 0x00000036020b7981 */ /* 0x000ea2000c1e1900 */
        /* <DEDUP_REMOVED lines=48> */
[----:B-1----:R-:W-:Y:S01]  /*177f0*/  IMAD.U32 R9, RZ, RZ, UR4 ;  /* 0x00000004ff097e24 */ /* 0x002fe2000f8e00ff */
[----:B0-----:R-:W-:Y:S09]  /*17800*/  @P0 BRA `(.L_x_7006) ;  /* 0x0000000000100947 */ /* 0x001ff20003800000 */
[----:B------:R-:W-:Y:S05]  /*17810*/  @!P2 BRA `(.L_x_7006) ;  /* 0x00000000000ca947 */ /* 0x000fea0003800000 */
[----:B-----5:R-:W2:Y:S04]  /*17820*/  LDG.E R10, desc[UR54][R2.64] ;  /* 0x00000036020a7981 */ /* 0x020ea8000c1e1900 */
[----:B------:R-:W2:Y:S02]  /*17830*/  LDG.E R2, desc[UR54][R2.64+0x4] ;  /* 0x0000043602027981 */ /* 0x000ea4000c1e1900 */
[----:B--2---:R-:W-:-:S07]  /*17840*/  IADD3 R10, -R10, R2, RZ ;  /* 0x000000020a0a7210 */ /* 0x004fce0007ffe1ff */
.L_x_7006:
[----:B------:R-:W-:Y:S01]  /*17850*/  IMAD.MOV.U32 R2, RZ, RZ, RZ ;  /* 0x000000ffff027224 */ /* 0x000fe200078e00ff */
[----:B------:R-:W-:-:S05]  /*17860*/  ULDC.64 UR4, c[0x0][0xb18] ;  /* 0x0002c60000047ab9 */ /* 0x000fca0000000a00 */
[----:B------:R-:W2:Y:S01]  /*17870*/  @P3 LDG.E R2, desc[UR54][R6.64] ;  /* 0x0000003606023981 */ /* 0x000ea2000c1e1900 */
[----:B------:R-:W-:-:S06]  /*17880*/  IMAD.MOV.U32 R20, RZ, RZ, RZ ;  /* 0x000000ffff147224 */ /* 0x000fcc00078e00ff */
        /* <DEDUP_REMOVED lines=10> */
.L_x_7007:
[----:B------:R-:W-:Y:S05]  /*17930*/  @!P3 BRA `(.L_x_7008) ;  /* 0x00000000000cb947 */ /* 0x000fea0003800000 */
[----:B------:R-:W2:Y:S04]  /*17940*/  LDG.E R9, desc[UR54][R6.64] ;  /* 0x0000003606097981 */ /* 0x000ea8000c1e1900 */
[----:B------:R-:W2:Y:S02]  /*17950*/  LDG.E R6, desc[UR54][R6.64+0x4] ;  /* 0x0000043606067981 */ /* 0x000ea4000c1e1900 */
[----:B--2---:R-:W-:-:S07]  /*17960*/  IMAD.IADD R9, R6, 0x1, -R9 ;  /* 0x0000000106097824 */ /* 0x004fce00078e0a09 */
.L_x_7008:
        /* <DEDUP_REMOVED lines=16> */
[----:B------:R-:W-:-:S05]  /*17a70*/  VIMNMX R6, R4, R2, PT ;  /* 0x0000000204067248 */ /* 0x000fca0003fe0100 */
[----:B------:R-:W-:Y:S01]  /*17a80*/  IMAD R2, R6, 0x40, -R9 ;  /* 0x0000004006027824 */ /* 0x000fe200078e0a09 */
[----:B------:R-:W-:-:S04]  /*17a90*/  IADD3 R9, -R9, RZ, RZ ;  /* 0x000000ff09097210 */ /* 0x000fc80007ffe1ff */
[----:B------:R-:W-:Y:S02]  /*17aa0*/  VIMNMX R2, R2, R0, PT ;  /* 0x0000000002027248 */ /* 0x000fe40003fe0100 */
[----:B------:R-:W-:-:S04]  /*17ab0*/  VIMNMX R9, RZ, R9, !PT ;  /* 0x00000009ff097248 */ /* 0x000fc80007fe0100 */
[----:B------:R-:W-:Y:S02]  /*17ac0*/  ISETP.GT.AND P0, PT, R2, R9, PT ;  /* 0x000000090200720c */ /* 0x000fe40003f04270 */
[----:B------:R-:W-:-:S11]  /*17ad0*/  SHF.R.U32.HI R0, RZ, 0x6, R9 ;  /* 0x00000006ff007819 */ /* 0x000fd60000011609 */
[----:B------:R-:W-:-:S05]  /*17ae0*/  @P0 VIADD R2, R2, 0x3f ;  /* 0x0000003f02020836 */ /* 0x000fca0000000000 */
        /* <DEDUP_REMOVED lines=17> */
.L_x_7156:
[----:B------:R-:W-:-:S03]  /*17c00*/  UMOV UR4, 0xffffffff ;  /* 0xffffffff00047882 */ /* 0x000fc60000000000 */
[----:B------:R-:W-:Y:S05]  /*17c10*/  BRA.DIV UR4, `(.L_x_7012) ;  /* 0x00000062046c7947 */ /* 0x000fea000b800000 */
[----:B------:R-:W-:-:S13]  /*17c20*/  ELECT P6, URZ, PT ;  /* 0x00000000003f782f */ /* 0x000fda00038c0000 */
.L_x_7159:
[----:B------:R-:W2:Y:S01]  /*17c30*/  LDL R5, [R1+0x28] ;  /* 0x0000280001057983 */ /* 0x000ea20000100800 */
        /* <DEDUP_REMOVED lines=10> */
.L_x_7160:
        /* <DEDUP_REMOVED lines=8> */
.L_x_7161:
        /* <DEDUP_REMOVED lines=11> */
.L_x_7017:
        /* <DEDUP_REMOVED lines=20> */
.L_x_7162:
        /* <DEDUP_REMOVED lines=8> */
.L_x_7019:
        /* <DEDUP_REMOVED lines=52> */
.L_x_7015:
[----:B------:R-:W-:Y:S05]  /*18310*/  BSYNC B1 ;  /* 0x0000000000017941 */ /* 0x000fea0003800000 */
.L_x_7014:
[----:B0-----:R-:W2:Y:S04]  /*18320*/  LDL.LU R5, [R1+0x4] ;  /* 0x0000040001057983 */ /* 0x001ea80000300800 */
        /* <DEDUP_REMOVED lines=11> */
[----:B0-----:R-:W-:Y:S05]  /*183e0*/  @!P0 BRA `(.L_x_7010) ;  /* 0x0000000400cc8947 */ /* 0x001fea0003800000 */
[C---:B------:R-:W-:Y:S01]  /*183f0*/  LEA R5, R2.reuse, R20, 0x6 ;  /* 0x0000001402057211 */ /* 0x040fe200078e30ff */
[----:B------:R-:W-:-:S04]  /*18400*/  VIADD R2, R2, 0xffffffff ;  /* 0xffffffff02027836 */ /* 0x000fc80000000000 */
[----:B------:R-:W-:-:S07]  /*18410*/  VIADD R5, R5, 0xffffff80 ;  /* 0xffffff8005057836 */ /* 0x000fce0000000000 */
.L_x_7026:
        /* <DEDUP_REMOVED lines=9> */
.L_x_7163:
        /* <DEDUP_REMOVED lines=11> */
.L_x_7023:
        /* <DEDUP_REMOVED lines=12> */
[----:B--2---:R-:W-:-:S04]  /*18620*/  LEA R8, R8, R9, 0xd ;  /* 0x0000000908087211 */ /* 0x004fc800078e68ff */
[----:B------:R-:W-:-:S13]  /*18630*/  R2UR UR8, R8 ;  /* 0x00000000080872ca */ /* 0x000fda00000e0000 */
[----:B------:R-:W-:-:S09]  /*18640*/  UIADD3 UR8, UR8, 0x22400, URZ ;  /* 0x0002240008087890 */ /* 0x000fd2000fffe03f */
[----:B------:R1:W-:Y:S01]  /*18650*/  UTMALDG.4D [UR8], [UR4], desc[UR6] ;  /* 0x00000608040075b4 */ /* 0x0003e20008019000 */
[----:B------:R-:W2:Y:S02]  /*18660*/  SYNCS.PHASECHK.TRANS64.TRYWAIT P1, [R6+URZ+0x388c0], R7 ;  /* 0x0388c007060075a7 */ /* 0x000ea4000802017f */
[----:B-12---:R-:W-:Y:S05]  /*18670*/  @!P1 BRA `(.L_x_7024) ;  /* 0x0000005800449947 */ /* 0x006fea0003800000 */
.L_x_7164:
        /* <DEDUP_REMOVED lines=8> */
.L_x_7025:
        /* <DEDUP_REMOVED lines=52> */
.L_x_7021:
[----:B------:R-:W-:Y:S05]  /*18a40*/  BSYNC B1 ;  /* 0x0000000000017941 */ /* 0x000fea0003800000 */
.L_x_7020:
        /* <DEDUP_REMOVED lines=13> */
.L_x_7010:
[----:B------:R-:W-:Y:S05]  /*18b20*/  BSYNC B0 ;  /* 0x0000000000007941 */ /* 0x000fea0003800000 */
.L_x_7009:
[----:B0-----:R-:W2:Y:S01]  /*18b30*/  LDL R6, [R1+0x1c] ;  /* 0x00001c0001067983 */ /* 0x001ea20000100800 */
[----:B------:R-:W-:Y:S05]  /*18b40*/  @!P2 WARPSYNC.ALL ;  /* 0x000000000000a948 */ /* 0x000fea0003800000 */
[----:B------:R-:W-:Y:S01]  /*18b50*/  BSSY B6, `(.L_x_7027) ;  /* 0x000033e000067945 */ /* 0x000fe20003800000 */
[----:B------:R-:W-:Y:S01]  /*18b60*/  @!P2 BAR.SYNC.DEFER_BLOCKING 0xc, 0x120 ;  /* 0x030480000000ab1d */ /* 0x000fe20000010000 */
[----:B--2---:R-:W-:-:S13]  /*18b70*/  ISETP.GT.AND P0, PT, R6, RZ, PT ;  /* 0x000000ff0600720c */ /* 0x004fda0003f04270 */
[----:B------:R-:W-:Y:S05]  /*18b80*/  @P0 BRA `(.L_x_7028) ;  /* 0x00000000004c0947 */ /* 0x000fea0003800000 */
[----:B------:R-:W0:Y:S02]  /*18b90*/  S2R R6, SR_TID.X ;  /* 0x0000000000067919 */ /* 0x000e240000002100 */
[----:B0-----:R-:W-:-:S04]  /*18ba0*/  LOP3.LUT R6, R6, 0x1f, RZ, 0xc0, !PT ;  /* 0x0000001f06067812 */ /* 0x001fc800078ec0ff */
[----:B------:R-:W-:-:S13]  /*18bb0*/  ISETP.NE.AND P1, PT, R6, RZ, PT ;  /* 0x000000ff0600720c */ /* 0x000fda0003f25270 */
[----:B------:R-:W-:Y:S05]  /*18bc0*/  @P1 BRA `(.L_x_7029) ;  /* 0x0000003000d81947 */ /* 0x000fea0003800000 */
[----:B------:R-:W0:Y:S01]  /*18bd0*/  S2R R7, SR_LANEID ;  /* 0x0000000000077919 */ /* 0x000e220000000000 */
[----:B------:R-:W-:Y:S02]  /*18be0*/  VOTEU.ANY UR4, UPT, PT ;  /* 0x0000000000047886 */ /* 0x000fe400038e0100 */
[----:B------:R-:W0:Y:S01]  /*18bf0*/  FLO.U32 R0, UR4 ;  /* 0x0000000400007d00 */ /* 0x000e2200080e0000 */
[----:B------:R-:W1:Y:S01]  /*18c00*/  LDC.64 R2, c[0x0][0xd38] ;  /* 0x00034e00ff027b82 */ /* 0x000e620000000a00 */
[----:B------:R-:W2:Y:S06]  /*18c10*/  LDL R6, [R1+0x30] ;  /* 0x0000300001067983 */ /* 0x000eac0000100800 */
[----:B------:R-:W1:Y:S01]  /*18c20*/  POPC R5, UR4 ;  /* 0x0000000400057d09 */ /* 0x000e620008000000 */
[----:B0-----:R-:W-:-:S13]  /*18c30*/  ISETP.EQ.U32.AND P0, PT, R0, R7, PT ;  /* 0x000000070000720c */ /* 0x001fda0003f02070 */
[----:B-1----:R-:W3:Y:S01]  /*18c40*/  @P0 ATOMG.E.ADD.STRONG.GPU PT, R3, desc[UR54][R2.64], R5 ;  /* 0x00000005020309a8 */ /* 0x002ee200081ee1f6 */
[----:B------:R-:W0:Y:S02]  /*18c50*/  S2R R4, SR_LTMASK ;  /* 0x0000000000047919 */ /* 0x000e240000003900 */
[----:B0-----:R-:W-:-:S04]  /*18c60*/  LOP3.LUT R4, R4, UR4, RZ, 0xc0, !PT ;  /* 0x0000000404047c12 */ /* 0x001fc8000f8ec0ff */
[----:B------:R-:W0:Y:S01]  /*18c70*/  POPC R7, R4 ;  /* 0x0000000400077309 */ /* 0x000e220000000000 */
[----:B--2---:R-:W-:Y:S01]  /*18c80*/  R2UR UR5, R6 ;  /* 0x00000000060572ca */ /* 0x004fe200000e0000 */
[----:B---3--:R-:W0:-:S12]  /*18c90*/  SHFL.IDX PT, R0, R3, R0, 0x1f ;  /* 0x00001f0003007589 */ /* 0x008e1800000e0000 */
[----:B0-----:R-:W-:Y:S01]  /*18ca0*/  IADD3 R16, R0, UR5, R7 ;  /* 0x0000000500107c10 */ /* 0x001fe2000fffe007 */
[----:B------:R-:W-:Y:S06]  /*18cb0*/  BRA `(.L_x_7029) ;  /* 0x00000030009c7947 */ /* 0x000fec0003800000 */
.L_x_7028:
[----:B------:R-:W0:Y:S01]  /*18cc0*/  S2R R0, SR_CgaCtaId ;  /* 0x0000000000007919 */ /* 0x000e220000008800 */
[----:B------:R-:W-:-:S04]  /*18cd0*/  MOV R2, 0x400 ;  /* 0x0000040000027802 */ /* 0x000fc80000000f00 */
[----:B0-----:R-:W-:-:S05]  /*18ce0*/  LEA R3, R0, R2, 0x18 ;  /* 0x0000000200037211 */ /* 0x001fca00078ec0ff */
        /* <DEDUP_REMOVED lines=20> */
.L_x_7030:
        /* <DEDUP_REMOVED lines=20> */
.L_x_7032:
        /* <DEDUP_REMOVED lines=16> */
.L_x_7031:
        /* <DEDUP_REMOVED lines=26> */
[----:B-1----:R-:W1:Y:S01]  /*19210*/  @P0 LDC R2, c[0x0][0x430] ;  /* 0x00010c00ff020b82 */ /* 0x002e620000000800 */
[----:B0-----:R-:W-:-:S05]  /*19220*/  @P0 IMAD.HI.U32 R3, R18, R5, RZ ;  /* 0x0000000512030227 */ /* 0x001fca00078e00ff */
[----:B-1----:R-:W-:Y:S02]  /*19230*/  @P0 SHF.R.U32.HI R4, RZ, R2, R3 ;  /* 0x00000002ff040219 */ /* 0x002fe40000011603 */
[----:B------:R-:W-:-:S04]  /*19240*/  ISETP.NE.U32.AND P0, PT, RZ, UR4, PT ;  /* 0x00000004ff007c0c */ /* 0x000fc8000bf05070 */
[----:B------:R-:W-:-:S04]  /*19250*/  ISETP.NE.AND.EX P0, PT, RZ, UR5, PT, P0 ;  /* 0x00000005ff007c0c */ /* 0x000fc8000bf05300 */
[----:B------:R-:W-:-:S09]  /*19260*/  SEL R5, R6, RZ, !P0 ;  /* 0x000000ff06057207 */ /* 0x000fd20004000000 */
.L_x_7033:
        /* <DEDUP_REMOVED lines=19> */
.L_x_7167:
[----:B------:R-:W-:Y:S01]  /*193a0*/  UMOV UR4, 0xffffffff ;  /* 0xffffffff00047882 */ /* 0x000fe20000000000 */
[----:B------:R-:W-:Y:S02]  /*193b0*/  SHF.R.S32.HI R8, RZ, 0x1f, R0 ;  /* 0x0000001fff087819 */ /* 0x000fe40000011400 */
[----:B------:R-:W-:Y:S05]  /*193c0*/  BRA.DIV UR4, `(.L_x_7035) ;  /* 0x0000004e04387947 */ /* 0x000fea000b800000 */
[----:B------:R-:W-:-:S13]  /*193d0*/  ELECT P6, URZ, PT ;  /* 0x00000000003f782f */ /* 0x000fda00038c0000 */
.L_x_7170:
        /* <DEDUP_REMOVED lines=12> */
[--C-:B------:R-:W-:Y:S01]  /*194a0*/  IMAD.MOV.U32 R10, RZ, RZ, R6.reuse ;  /* 0x000000ffff0a7224 */ /* 0x100fe200078e0006 */
[----:B------:R-:W-:-:S03]  /*194b0*/  SHF.R.S32.HI R11, RZ, 0x1f, R6 ;  /* 0x0000001fff0b7819 */ /* 0x000fc60000011406 */
        /* <DEDUP_REMOVED lines=8> */
.L_x_7037:
        /* <DEDUP_REMOVED lines=9> */
.L_x_7171:
        /* <DEDUP_REMOVED lines=11> */
.L_x_7039:
        /* <DEDUP_REMOVED lines=14> */
[----:B0-----:R-:W-:-:S04]  /*19760*/  LEA R12, R13, R12, 0x18 ;  /* 0x0000000c0d0c7211 */ /* 0x001fc800078ec0ff */
[----:B--2---:R-:W-:Y:S02]  /*19770*/  LEA R9, R11, R12, 0xd ;  /* 0x0000000c0b097211 */ /* 0x004fe400078e68ff */
[----:B---3--:R-:W-:Y:S02]  /*19780*/  R2UR UR4, R10 ;  /* 0x000000000a0472ca */ /* 0x008fe400000e0000 */
[----:B------:R-:W-:-:S11]  /*19790*/  R2UR UR8, R9 ;  /* 0x00000000090872ca */ /* 0x000fd600000e0000 */
[----:B------:R-:W-:Y:S02]  /*197a0*/  ULEA UR11, UR11, UR4, 0x6 ;  /* 0x000000040b0b7291 */ /* 0x000fe4000f8e303f */
[----:B------:R-:W-:Y:S01]  /*197b0*/  UIADD3 UR8, UR8, 0x22400, URZ ;  /* 0x0002240008087890 */ /* 0x000fe2000fffe03f */
[----:B------:R-:W-:-:S08]  /*197c0*/  UMOV UR4, 0x0 ;  /* 0x0000000000047882 */ /* 0x000fd00000000000 */
[----:B------:R0:W-:Y:S02]  /*197d0*/  UTMALDG.4D [UR8], [UR6], desc[UR4] ;  /* 0x00000408060075b4 */ /* 0x0001e40008019000 */
[----:B0-----:R-:W-:Y:S01]  /*197e0*/  NOP ;  /* 0x0000000000007918 */ /* 0x001fe20000000000 */
.L_x_7036:
        /* <DEDUP_REMOVED lines=82> */
.L_x_7041:
[----:B------:R-:W-:Y:S05]  /*19d10*/  BSYNC B0 ;  /* 0x0000000000007941 */ /* 0x000fea0003800000 */
.L_x_7040:
[----:B------:R-:W2:Y:S02]  /*19d20*/  LDL.LU R9, [R1+0x28] ;  /* 0x0000280001097983 */ /* 0x000ea40000300800 */
        /* <DEDUP_REMOVED lines=8> */
.L_x_7172:
        /* <DEDUP_REMOVED lines=8> */
[----:B0-----:R-:W-:-:S04]  /*19e30*/  LEA R11, R12, R11, 0x18 ;  /* 0x0000000b0c0b7211 */ /* 0x001fc800078ec0ff */
[----:B--2---:R-:W-:Y:S02]  /*19e40*/  LEA R5, R10, R11, 0x3 ;  /* 0x0000000b0a057211 */ /* 0x004fe400078e18ff */
[----:B---3--:R-:W-:-:S04]  /*19e50*/  SHF.L.U32 R9, R9, 0x1f, RZ ;  /* 0x0000001f09097819 */ /* 0x008fc800000006ff */
[----:B------:R-:W0:Y:S02]  /*19e60*/  SYNCS.PHASECHK.TRANS64.TRYWAIT P0, [R5+URZ+0x38860], R9 ;  /* 0x03886009050075a7 */ /* 0x000e24000800017f */
[----:B0-----:R-:W-:Y:S05]  /*19e70*/  @!P0 BRA `(.L_x_7045) ;  /* 0x0000004000e08947 */ /* 0x001fea0003800000 */
.L_x_7173:
        /* <DEDUP_REMOVED lines=11> */
.L_x_7046:
        /* <DEDUP_REMOVED lines=58> */
.L_x_7044:
[----:B------:R-:W-:Y:S05]  /*1a2d0*/  BSYNC B0 ;  /* 0x0000000000007941 */ /* 0x000fea0003800000 */
.L_x_7043:
[----:B------:R-:W2:Y:S01]  /*1a2e0*/  LDL R7, [R1+0x1c] ;  /* 0x00001c0001077983 */ /* 0x000ea20000100800 */
[----:B------:R-:W-:Y:S01]  /*1a2f0*/  BSSY B0, `(.L_x_7047) ;  /* 0x00001a6000007945 */ /* 0x000fe20003800000 */
[----:B--2---:R-:W-:-:S13]  /*1a300*/  ISETP.GE.AND P0, PT, R7, 0x2, PT ;  /* 0x000000020700780c */ /* 0x004fda0003f06270 */
[----:B------:R-:W-:Y:S05]  /*1a310*/  @!P0 BRA `(.L_x_7048) ;  /* 0x00000018008c8947 */ /* 0x000fea0003800000 */
[C---:B0-----:R-:W-:Y:S01]  /*1a320*/  LOP3.LUT R5, R7.reuse, 0x1, RZ, 0xc0, !PT ;  /* 0x0000000107057812 */ /* 0x041fe200078ec0ff */
[----:B------:R-:W-:Y:S01]  /*1a330*/  VIADD R9, R7, 0xfffffffe ;  /* 0xfffffffe07097836 */ /* 0x000fe20000000000 */
[----:B------:R-:W-:Y:S02]  /*1a340*/  BSSY B1, `(.L_x_7049) ;  /* 0x0000090000017945 */ /* 0x000fe40003800000 */
[----:B------:R-:W-:Y:S01]  /*1a350*/  ISETP.NE.U32.AND P0, PT, R5, 0x1, PT ;  /* 0x000000010500780c */ /* 0x000fe20003f05070 */
[----:B------:R-:W-:-:S12]  /*1a360*/  IMAD.MOV.U32 R5, RZ, RZ, R9 ;  /* 0x000000ffff057224 */ /* 0x000fd800078e0009 */
[----:B------:R-:W-:Y:S05]  /*1a370*/  @!P0 BRA `(.L_x_7050) ;  /* 0x0000000800308947 */ /* 0x000fea0003800000 */
        /* <DEDUP_REMOVED lines=25> */
[----:B------:R-:W-:Y:S01]  /*1a510*/  IMAD.MOV.U32 R6, RZ, RZ, R5 ;  /* 0x000000ffff067224 */ /* 0x000fe200078e0005 */
[----:B------:R-:W-:-:S03]  /*1a520*/  IADD3 R5, -R5, RZ, RZ ;  /* 0x000000ff05057210 */ /* 0x000fc60007ffe1ff */
[----:B------:R-:W-:-:S04]  /*1a530*/  IMAD.WIDE.U32 R6, R0, UR4, R6 ;  /* 0x0000000400067c25 */ /* 0x000fc8000f8e0006 */
[----:B------:R-:W-:Y:S01]  /*1a540*/  IMAD.IADD R10, R10, 0x1, R7 ;  /* 0x000000010a0a7824 */ /* 0x000fe200078e0207 */
[----:B------:R-:W-:Y:S01]  /*1a550*/  LEA R2, P0, R6, R2, 0x2 ;  /* 0x0000000206027211 */ /* 0x000fe200078010ff */
[----:B------:R-:W-:-:S03]  /*1a560*/  IMAD R5, R11, R5, R9 ;  /* 0x000000050b057224 */ /* 0x000fc600078e0209 */
[----:B------:R-:W-:-:S05]  /*1a570*/  LEA.HI.X R3, R6, R3, R10, 0x2, P0 ;  /* 0x0000000306037211 */ /* 0x000fca00000f140a */
[----:B------:R1:W5:Y:S04]  /*1a580*/  LDG.E R6, desc[UR54][R2.64] ;  /* 0x0000003602067981 */ /* 0x000368000c1e1900 */
.L_x_7053:
[----:B-1----:R-:W1:Y:S01]  /*1a590*/  S2R R3, SR_CgaCtaId ;  /* 0x0000000000037919 */ /* 0x002e620000008800 */
[----:B------:R-:W-:-:S04]  /*1a5a0*/  MOV R2, 0x400 ;  /* 0x0000040000027802 */ /* 0x000fc80000000f00 */
[----:B-1----:R-:W-:Y:S02]  /*1a5b0*/  LEA R2, R3, R2, 0x18 ;  /* 0x0000000203027211 */ /* 0x002fe400078ec0ff */
[----:B------:R-:W-:-:S03]  /*1a5c0*/  SHF.L.U32 R3, R12, 0x1f, RZ ;  /* 0x0000001f0c037819 */ /* 0x000fc600000006ff */
[----:B------:R-:W-:-:S04]  /*1a5d0*/  IMAD R2, R13, 0x8, R2 ;  /* 0x000000080d027824 */ /* 0x000fc800078e0202 */
[----:B------:R-:W1:Y:S02]  /*1a5e0*/  SYNCS.PHASECHK.TRANS64.TRYWAIT P0, [R2+URZ+0x38840], R3 ;  /* 0x03884003020075a7 */ /* 0x000e64000800017f */
[----:B-1----:R-:W-:Y:S05]  /*1a5f0*/  @!P0 BRA `(.L_x_7054) ;  /* 0x0000003c00148947 */ /* 0x002fea0003800000 */
.L_x_7174:
        /* <DEDUP_REMOVED lines=11> */
.L_x_7055:
[----:B--2---:R-:W2:Y:S01]  /*1a6b0*/  LDL R7, [R1] ;  /* 0x0000000001077983 */ /* 0x004ea20000100800 */
[----:B------:R-:W-:-:S03]  /*1a6c0*/  MOV R11, 0x400 ;  /* 0x00000400000b7802 */ /* 0x000fc60000000f00 */
[----:B------:R-:W3:Y:S01]  /*1a6d0*/  LDL R10, [R1+0x10] ;  /* 0x00001000010a7983 */ /* 0x000ee20000100800 */
        /* <DEDUP_REMOVED lines=20> */
.L_x_7175:
        /* <DEDUP_REMOVED lines=8> */
.L_x_7057:
[----:B01----:R-:W2:Y:S01]  /*1a8a0*/  LDL R3, [R1] ;  /* 0x0000000001037983 */ /* 0x003ea20000100800 */
        /* <DEDUP_REMOVED lines=54> */
.L_x_7052:
[----:B------:R-:W-:Y:S05]  /*1ac10*/  BSYNC B2 ;  /* 0x0000000000027941 */ /* 0x000fea0003800000 */
.L_x_7051:
[----:B------:R-:W2:Y:S02]  /*1ac20*/  LDL.LU R2, [R1+0x1c] ;  /* 0x00001c0001027983 */ /* 0x000ea40000300800 */
[----:B--2---:R-:W-:-:S07]  /*1ac30*/  VIADD R5, R2, 0xfffffffd ;  /* 0xfffffffd02057836 */ /* 0x004fce0000000000 */
.L_x_7050:
[----:B------:R-:W-:Y:S05]  /*1ac40*/  BSYNC B1 ;  /* 0x0000000000017941 */ /* 0x000fea0003800000 */
.L_x_7049:
[----:B------:R-:W-:-:S13]  /*1ac50*/  ISETP.NE.AND P0, PT, R9, RZ, PT ;  /* 0x000000ff0900720c */ /* 0x000fda0003f05270 */
[----:B------:R-:W-:Y:S05]  /*1ac60*/  @!P0 BRA `(.L_x_7048) ;  /* 0x0000001000388947 */ /* 0x000fea0003800000 */
.L_x_7072:
        /* <DEDUP_REMOVED lines=14> */
[----:B------:R-:W1:Y:S02]  /*1ad50*/  LDC R11, c[0x0][0x41c] ;  /* 0x00010700ff0b7b82 */ /* 0x000e640000000800 */
[----:B-1----:R-:W-:-:S13]  /*1ad60*/  ISETP.NE.AND P0, PT, R11, 0x1, PT ;  /* 0x000000010b00780c */ /* 0x002fda0003f05270 */
[----:B------:R-:W1:Y:S02]  /*1ad70*/  @P0 LDC.64 R2, c[0x0][0x420] ;  /* 0x00010800ff020b82 */ /* 0x000e640000000a00 */
[----:B-1----:R-:W-:Y:S01]  /*1ad80*/  @P0 IMAD.HI.U32 R6, R5, R2, RZ ;  /* 0x0000000205060227 */ /* 0x002fe200078e00ff */
        /* <DEDUP_REMOVED lines=12> */
.L_x_7060:
[----:B------:R-:W2:Y:S01]  /*1ae50*/  S2R R3, SR_CgaCtaId ;  /* 0x0000000000037919 */ /* 0x000ea20000008800 */
[----:B------:R-:W-:-:S04]  /*1ae60*/  MOV R2, 0x400 ;  /* 0x0000040000027802 */ /* 0x000fc80000000f00 */
[----:B--2---:R-:W-:Y:S02]  /*1ae70*/  LEA R2, R3, R2, 0x18 ;  /* 0x0000000203027211 */ /* 0x004fe400078ec0ff */
[----:B------:R-:W-:-:S03]  /*1ae80*/  SHF.L.U32 R3, R9, 0x1f, RZ ;  /* 0x0000001f09037819 */ /* 0x000fc600000006ff */
[----:B------:R-:W-:-:S04]  /*1ae90*/  IMAD R2, R10, 0x8, R2 ;  /* 0x000000080a027824 */ /* 0x000fc800078e0202 */
[----:B------:R-:W2:Y:S02]  /*1aea0*/  SYNCS.PHASECHK.TRANS64.TRYWAIT P0, [R2+URZ+0x38840], R3 ;  /* 0x03884003020075a7 */ /* 0x000ea4000800017f */
[----:B--2---:R-:W-:Y:S05]  /*1aeb0*/  @!P0 BRA `(.L_x_7061) ;  /* 0x00000034000c8947 */ /* 0x004fea0003800000 */
.L_x_7176:
        /* <DEDUP_REMOVED lines=11> */
.L_x_7062:
[----:B0-----:R-:W3:Y:S01]  /*1af70*/  LDL R12, [R1+0x10] ;  /* 0x00001000010c7983 */ /* 0x001ee20000100800 */
[----:B-1----:R-:W-:Y:S01]  /*1af80*/  MOV R7, 0x400 ;  /* 0x0000040000077802 */ /* 0x002fe20000000f00 */
[----:B------:R-:W0:Y:S01]  /*1af90*/  S2R R13, SR_CgaCtaId ;  /* 0x00000000000d7919 */ /* 0x000e220000008800 */
[----:B------:R-:W-:Y:S01]  /*1afa0*/  R2UR UR9, R2 ;  /* 0x00000000020972ca */ /* 0x000fe200000e0000 */
[----:B------:R-:W-:Y:S01]  /*1afb0*/  ULDC.64 UR6, c[0x0][0x198] ;  /* 0x0000660000067ab9 */ /* 0x000fe20000000a00 */
[----:B------:R-:W-:Y:S01]  /*1afc0*/  R2UR UR12, R4 ;  /* 0x00000000040c72ca */ /* 0x000fe200000e0000 */
[----:B------:R-:W-:Y:S01]  /*1afd0*/  UIADD3 UR4, UP0, UR6, 0x370, URZ ;  /* 0x0000037006047890 */ /* 0x000fe2000ff1e03f */
[----:B-----5:R-:W-:-:S03]  /*1afe0*/  R2UR UR13, R6 ;  /* 0x00000000060d72ca */ /* 0x020fc600000e0000 */
[----:B------:R-:W-:Y:S01]  /*1aff0*/  UIADD3.X UR5, URZ, UR7, URZ, UP0, !UPT ;  /* 0x000000073f057290 */ /* 0x000fe200087fe43f */
[----:B0-----:R-:W-:-:S04]  /*1b000*/  LEA R7, R13, R7, 0x18 ;  /* 0x000000070d077211 */ /* 0x001fc800078ec0ff */
        /* <DEDUP_REMOVED lines=12> */
.L_x_7177:
        /* <DEDUP_REMOVED lines=8> */
.L_x_7064:
[----:B------:R-:W1:Y:S01]  /*1b150*/  S2R R11, SR_CgaCtaId ;  /* 0x00000000000b7919 */ /* 0x000e620000008800 */
[----:B0-2---:R-:W-:Y:S01]  /*1b160*/  MOV R3, 0x400 ;  /* 0x0000040000037802 */ /* 0x005fe20000000f00 */
        /* <DEDUP_REMOVED lines=52> */
.L_x_7059:
[----:B------:R-:W-:Y:S05]  /*1b4b0*/  BSYNC B1 ;  /* 0x0000000000017941 */ /* 0x000fea0003800000 */
.L_x_7058:
        /* <DEDUP_REMOVED lines=9> */
[----:B------:R-:W-:Y:S02]  /*1b550*/  ISETP.NE.U32.AND P0, PT, RZ, UR38, PT ;  /* 0x00000026ff007c0c */ /* 0x000fe4000bf05070 */
[----:B------:R-:W-:Y:S02]  /*1b560*/  IADD3 R9, R5, -0x1, RZ ;  /* 0xffffffff05097810 */ /* 0x000fe40007ffe0ff */
[----:B------:R-:W-:-:S13]  /*1b570*/  ISETP.NE.AND.EX P0, PT, RZ, UR39, PT, P0 ;  /* 0x00000027ff007c0c */ /* 0x000fda000bf05300 */
[----:B------:R-:W-:Y:S05]  /*1b580*/  @!P0 BRA `(.L_x_7067) ;  /* 0x0000000000408947 */ /* 0x000fea0003800000 */
[----:B------:R-:W1:Y:S02]  /*1b590*/  LDC R6, c[0x0][0x41c] ;  /* 0x00010700ff067b82 */ /* 0x000e640000000800 */
        /* <DEDUP_REMOVED lines=15> */
.L_x_7067:
[----:B------:R-:W2:Y:S01]  /*1b690*/  S2R R3, SR_CgaCtaId ;  /* 0x0000000000037919 */ /* 0x000ea20000008800 */
[----:B------:R-:W-:-:S04]  /*1b6a0*/  MOV R2, 0x400 ;  /* 0x0000040000027802 */ /* 0x000fc80000000f00 */
[----:B--2---:R-:W-:Y:S02]  /*1b6b0*/  LEA R2, R3, R2, 0x18 ;  /* 0x0000000203027211 */ /* 0x004fe400078ec0ff */
[----:B------:R-:W-:-:S03]  /*1b6c0*/  SHF.L.U32 R3, R11, 0x1f, RZ ;  /* 0x0000001f0b037819 */ /* 0x000fc600000006ff */
[----:B------:R-:W-:-:S04]  /*1b6d0*/  IMAD R2, R12, 0x8, R2 ;  /* 0x000000080c027824 */ /* 0x000fc800078e0202 */
[----:B------:R-:W2:Y:S02]  /*1b6e0*/  SYNCS.PHASECHK.TRANS64.TRYWAIT P0, [R2+URZ+0x38840], R3 ;  /* 0x03884003020075a7 */ /* 0x000ea4000800017f */
[----:B--2---:R-:W-:Y:S05]  /*1b6f0*/  @!P0 BRA `(.L_x_7068) ;  /* 0x0000002c00248947 */ /* 0x004fea0003800000 */
.L_x_7178:
[----:B-1----:R-:W1:Y:S02]  /*1b700*/  S2R R7, SR_TID.X ;  /* 0x0000000000077919 */ /* 0x002e640000002100 */
        /* <DEDUP_REMOVED lines=10> */
.L_x_7069:
[----:B-1----:R-:W3:Y:S01]  /*1b7b0*/  LDL R7, [R1] ;  /* 0x0000000001077983 */ /* 0x002ee20000100800 */
        /* <DEDUP_REMOVED lines=22> */
.L_x_7179:
        /* <DEDUP_REMOVED lines=8> */
.L_x_7071:
        /* <DEDUP_REMOVED lines=55> */
.L_x_7066:
[----:B------:R-:W-:Y:S05]  /*1bd10*/  BSYNC B1 ;  /* 0x0000000000017941 */ /* 0x000fea0003800000 */
.L_x_7065:
[C---:B------:R-:W-:Y:S02]  /*1bd20*/  ISETP.GT.AND P0, PT, R5.reuse, 0x1, PT ;  /* 0x000000010500780c */ /* 0x040fe40003f04270 */
[----:B------:R-:W-:-:S11]  /*1bd30*/  IADD3 R5, R5, -0x2, RZ ;  /* 0xfffffffe05057810 */ /* 0x000fd60007ffe0ff */
[----:B------:R-:W-:Y:S05]  /*1bd40*/  @P0 BRA `(.L_x_7072) ;  /* 0xffffffec00c80947 */ /* 0x000fea000383ffff */
.L_x_7048:
[----:B------:R-:W-:Y:S05]  /*1bd50*/  BSYNC B0 ;  /* 0x0000000000007941 */ /* 0x000fea0003800000 */
.L_x_7047:
        /* <DEDUP_REMOVED lines=12> */
[----:B------:R-:W-:Y:S02]  /*1be20*/  VOTEU.ANY UR4, UPT, PT ;  /* 0x0000000000047886 */ /* 0x000fe400038e0100 */
[----:B------:R-:W1:Y:S01]  /*1be30*/  FLO.U32 R4, UR4 ;  /* 0x0000000400047d00 */ /* 0x000e6200080e0000 */
[----:B------:R-:W1:Y:S07]  /*1be40*/  S2R R7, SR_LANEID ;  /* 0x0000000000077919 */ /* 0x000e6e0000000000 */
[----:B0-----:R-:W0:Y:S01]  /*1be50*/  POPC R5, UR4 ;  /* 0x0000000400057d09 */ /* 0x001e220008000000 */
[----:B-1----:R-:W-:-:S02]  /*1be60*/  ISETP.EQ.U32.AND P0, PT, R4, R7, PT ;  /* 0x000000070400720c */ /* 0x002fc40003f02070 */
[----:B--2---:R-:W-:Y:S02]  /*1be70*/  R2UR UR5, R2 ;  /* 0x00000000020572ca */ /* 0x004fe400000e0000 */
[----:B------:R-:W0:Y:S09]  /*1be80*/  LDC.64 R2, c[0x0][0xd38] ;  /* 0x00034e00ff027b82 */ /* 0x000e320000000a00 */
[----:B0-----:R-:W2:Y:S01]  /*1be90*/  @P0 ATOMG.E.ADD.STRONG.GPU PT, R3, desc[UR54][R2.64], R5 ;  /* 0x00000005020309a8 */ /* 0x001ea200081ee1f6 */
[----:B------:R-:W0:Y:S02]  /*1bea0*/  S2R R6, SR_LTMASK ;  /* 0x0000000000067919 */ /* 0x000e240000003900 */
[----:B0-----:R-:W-:-:S04]  /*1beb0*/  LOP3.LUT R6, R6, UR4, RZ, 0xc0, !PT ;  /* 0x0000000406067c12 */ /* 0x001fc8000f8ec0ff */
[----:B------:R-:W0:Y:S01]  /*1bec0*/  POPC R7, R6 ;  /* 0x0000000600077309 */ /* 0x000e220000000000 */
[----:B--2---:R-:W0:Y:S02]  /*1bed0*/  SHFL.IDX PT, R4, R3, R4, 0x1f ;  /* 0x00001f0403047589 */ /* 0x004e2400000e0000 */
[----:B0-----:R-:W-:-:S07]  /*1bee0*/  IADD3 R16, R4, UR5, R7 ;  /* 0x0000000504107c10 */ /* 0x001fce000fffe007 */
.L_x_7074:
[----:B------:R-:W-:Y:S05]  /*1bef0*/  BSYNC B0 ;  /* 0x0000000000007941 */ /* 0x000fea0003800000 */
.L_x_7073:
[----:B-1----:R-:W2:Y:S02]  /*1bf00*/  LDL.LU R2, [R1+0x8] ;  /* 0x0000080001027983 */ /* 0x002ea40000300800 */
[----:B--2---:R-:W-:-:S05]  /*1bf10*/  LOP3.LUT R2, R2, R0, RZ, 0x3c, !PT ;  /* 0x0000000002027212 */ /* 0x004fca00078e3cff */
[----:B------:R1:W-:Y:S02]  /*1bf20*/  STL [R1+0x8], R2 ;  /* 0x0000080201007387 */ /* 0x0003e40000100800 */
.L_x_7029:
[----:B------:R-:W-:Y:S05]  /*1bf30*/  BSYNC B6 ;  /* 0x0000000000067941 */ /* 0x000fea0003800000 */
.L_x_7027:
[----:B------:R-:W-:-:S03]  /*1bf40*/  UMOV UR4, 0xffffffff ;  /* 0xffffffff00047882 */ /* 0x000fc60000000000 */
[----:B------:R-:W-:Y:S05]  /*1bf50*/  BRA.DIV UR4, `(.L_x_7075) ;  /* 0x0000002604347947 */ /* 0x000fea000b800000 */
[----:B------:R2:W3:Y:S04]  /*1bf60*/  SHFL.IDX PT, R4, R16, RZ, 0x1f ;  /* 0x00001fff10047589 */ /* 0x0004e800000e0000 */
[----:B------:R-:W4:Y:S02]  /*1bf70*/  SHFL.IDX PT, R16, R16, 0x1, 0x1f ;  /* 0x00201f0010107f89 */ /* 0x000f2400000e0000 */
.L_x_7183:
[----:B------:R-:W5:Y:S01]  /*1bf80*/  S2R R0, SR_TID.X ;  /* 0x0000000000007919 */ /* 0x000f620000002100 */
[----:B------:R-:W-:Y:S01]  /*1bf90*/  ULDC UR4, c[0x0][0xd14] ;  /* 0x0003450000047ab9 */ /* 0x000fe20000000800 */
[----:B------:R-:W-:Y:S01]  /*1bfa0*/  BSSY B0, `(.L_x_7076) ;  /* 0x000000b000007945 */ /* 0x000fe20003800000 */
[----:B------:R-:W-:Y:S01]  /*1bfb0*/  IMAD.MOV.U32 R17, RZ, RZ, RZ ;  /* 0x000000ffff117224 */ /* 0x000fe200078e00ff */
[----:B-----5:R-:W-:Y:S01]  /*1bfc0*/  LOP3.LUT R7, R0, 0x1f, RZ, 0xc0, !PT ;  /* 0x0000001f00077812 */ /* 0x020fe200078ec0ff */
[----:B------:R-:W-:-:S03]  /*1bfd0*/  IMAD.U32 R0, RZ, RZ, UR4 ;  /* 0x00000004ff007e24 */ /* 0x000fc6000f8e00ff */
[C---:B------:R-:W-:Y:S01]  /*1bfe0*/  ISETP.NE.AND P0, PT, R7.reuse, 0x1f, PT ;  /* 0x0000001f0700780c */ /* 0x040fe20003f05270 */
[----:B0-----:R-:W-:-:S05]  /*1bff0*/  IMAD.IADD R5, R7, 0x1, R19 ;  /* 0x0000000107057824 */ /* 0x001fca00078e0213 */
[----:B------:R-:W-:-:S13]  /*1c000*/  ISETP.GE.OR P0, PT, R5, R0, !P0 ;  /* 0x000000000500720c */ /* 0x000fda0004706670 */
[----:B------:R-:W-:Y:S05]  /*1c010*/  @P0 BRA `(.L_x_7077) ;  /* 0x00000000000c0947 */ /* 0x000fea0003800000 */
[----:B-1----:R-:W0:Y:S02]  /*1c020*/  LDC.64 R2, c[0x0][0xd58] ;  /* 0x00035600ff027b82 */ /* 0x002e240000000a00 */
[----:B0-----:R-:W-:-:S05]  /*1c030*/  IMAD.WIDE R2, R5, 0x4, R2 ;  /* 0x0000000405027825 */ /* 0x001fca00078e0202 */
[----:B------:R0:W5:Y:S02]  /*1c040*/  LDG.E R17, desc[UR54][R2.64] ;  /* 0x0000003602117981 */ /* 0x000164000c1e1900 */
.L_x_7077:
[----:B------:R-:W-:Y:S05]  /*1c050*/  BSYNC B0 ;  /* 0x0000000000007941 */ /* 0x000fea0003800000 */
.L_x_7076:
[----:B------:R-:W-:-:S03]  /*1c060*/  UMOV UR4, 0xffffffff ;  /* 0xffffffff00047882 */ /* 0x000fc60000000000 */
[----:B------:R-:W-:Y:S05]  /*1c070*/  BRA.DIV UR4, `(.L_x_7078) ;  /* 0x0000002604387947 */ /* 0x000fea000b800000 */
[----:B-----5:R-:W0:Y:S01]  /*1c080*/  SHFL.UP PT, R14, R17, 0x1, RZ ;  /* 0x04200000110e7989 */ /* 0x020e2200000e00ff */
        /* <DEDUP_REMOVED lines=18> */
[----:B-1----:R-:W-:-:S05]  /*1c1b0*/  IMAD.IADD R2, R6, 0x1, R7 ;  /* 0x0000000106027824 */ /* 0x002fca00078e0207 */
[----:B------:R0:W1:Y:S02]  /*1c1c0*/  SHFL.IDX PT, R14, R2, 0x1f, 0x1f ;  /* 0x03e01f00020e7f89 */ /* 0x00006400000e0000 */
.L_x_7191:
[----:B------:R-:W-:Y:S02]  /*1c1d0*/  ULDC UR4, c[0x0][0xd10] ;  /* 0x0003440000047ab9 */ /* 0x000fe40000000800 */
[----:B------:R-:W-:-:S05]  /*1c1e0*/  MOV R5, UR4 ;  /* 0x0000000400057c02 */ /* 0x000fca0008000f00 */
[----:B-1----:R-:W-:-:S04]  /*1c1f0*/  IMAD R3, R14, R5, RZ ;  /* 0x000000050e037224 */ /* 0x002fc800078e02ff */
[----:B--2-4-:R-:W-:-:S05]  /*1c200*/  IMAD.IADD R16, R16, 0x1, R3 ;  /* 0x0000000110107824 */ /* 0x014fca00078e0203 */
[----:B---3--:R-:W-:-:S13]  /*1c210*/  ISETP.GT.AND P0, PT, R16, R4, PT ;  /* 0x000000041000720c */ /* 0x008fda0003f04270 */
[----:B------:R-:W-:Y:S05]  /*1c220*/  @P0 BRA `(.L_x_7079) ;  /* 0x0000000000b40947 */ /* 0x000fea0003800000 */
[----:B------:R-:W1:Y:S02]  /*1c230*/  LDC R0, c[0x0][0xd14] ;  /* 0x00034500ff007b82 */ /* 0x000e640000000800 */
.L_x_7084:
        /* <DEDUP_REMOVED lines=14> */
.L_x_7082:
[----:B------:R-:W-:Y:S05]  /*1c320*/  BSYNC B0 ;  /* 0x0000000000007941 */ /* 0x000fea0003800000 */
.L_x_7081:
        /* <DEDUP_REMOVED lines=8> */
[----:B------:R-:W1:Y:S02]  /*1c3b0*/  SHFL.UP PT, R14, R13, 0x2, RZ ;  /* 0x044000000d0e7989 */ /* 0x000e6400000e00ff */
[----:B-1----:R-:W-:Y:S02]  /*1c3c0*/  SEL R14, R14, RZ, P1 ;  /* 0x000000ff0e0e7207 */ /* 0x002fe40000800000 */
[----:B------:R-:W-:-:S03]  /*1c3d0*/  ISETP.GE.U32.AND P1, PT, R7, 0x8, PT ;  /* 0x000000080700780c */ /* 0x000fc60003f26070 */
[----:B0-----:R-:W-:-:S05]  /*1c3e0*/  IMAD.IADD R3, R13, 0x1, R14 ;  /* 0x000000010d037824 */ /* 0x001fca00078e020e */
        /* <DEDUP_REMOVED lines=11> */
.L_x_7199:
[----:B------:R-:W-:Y:S02]  /*1c4a0*/  ULDC UR4, c[0x0][0xd10] ;  /* 0x0003440000047ab9 */ /* 0x000fe40000000800 */
[----:B------:R-:W-:-:S05]  /*1c4b0*/  MOV R5, UR4 ;  /* 0x0000000400057c02 */ /* 0x000fca0008000f00 */
[----:B-1----:R-:W-:-:S04]  /*1c4c0*/  IMAD R3, R14, R5, RZ ;  /* 0x000000050e037224 */ /* 0x002fc800078e02ff */
[----:B------:R-:W-:-:S05]  /*1c4d0*/  IMAD.IADD R16, R3, 0x1, R16 ;  /* 0x0000000103107824 */ /* 0x000fca00078e0210 */
[----:B------:R-:W-:-:S13]  /*1c4e0*/  ISETP.GT.AND P0, PT, R16, R4, PT ;  /* 0x000000041000720c */ /* 0x000fda0003f04270 */
[----:B------:R-:W-:Y:S05]  /*1c4f0*/  @!P0 BRA `(.L_x_7084) ;  /* 0xfffffffc00508947 */ /* 0x000fea000383ffff */
.L_x_7079:
        /* <DEDUP_REMOVED lines=8> */
.L_x_7203:
[----:B------:R-:W-:Y:S01]  /*1c580*/  ISETP.NE.AND P0, PT, R3, RZ, PT ;  /* 0x000000ff0300720c */ /* 0x000fe20003f05270 */
[----:B------:R-:W-:-:S12]  /*1c590*/  IMAD.MOV.U32 R7, RZ, RZ, RZ ;  /* 0x000000ffff077224 */ /* 0x000fd800078e00ff */
[----:B------:R-:W-:Y:S05]  /*1c5a0*/  @!P0 BRA `(.L_x_7086) ;  /* 0x0000000000108947 */ /* 0x000fea0003800000 */
[----:B------:R-:W-:Y:S01]  /*1c5b0*/  UMOV UR4, 0xffffffff ;  /* 0xffffffff00047882 */ /* 0x000fe20000000000 */
[----:B------:R-:W-:Y:S02]  /*1c5c0*/  VIADD R12, R6, 0xffffffff ;  /* 0xffffffff060c7836 */ /* 0x000fe40000000000 */
[----:B------:R-:W-:Y:S05]  /*1c5d0*/  BRA.DIV UR4, `(.L_x_7087) ;  /* 0x0000002604c87947 */ /* 0x000fea000b800000 */
[----:B------:R3:W4:Y:S02]  /*1c5e0*/  SHFL.IDX PT, R7, R2, R12, 0x1f ;  /* 0x00001f0c02077589 */ /* 0x00072400000e0000 */
.L_x_7086:
[----:B0--3--:R-:W0:Y:S01]  /*1c5f0*/  LDC.64 R2, c[0x0][0xd68] ;  /* 0x00035a00ff027b82 */ /* 0x009e220000000a00 */
[----:B------:R-:W-:-:S05]  /*1c600*/  IADD3 R19, R6, R19, RZ ;  /* 0x0000001306137210 */ /* 0x000fca0007ffe0ff */
[----:B0-----:R-:W-:-:S05]  /*1c610*/  IMAD.WIDE R2, R19, 0x4, R2 ;  /* 0x0000000413027825 */ /* 0x001fca00078e0202 */
[----:B------:R-:W1:Y:S01]  /*1c620*/  LDG.E R9, desc[UR54][R2.64] ;  /* 0x0000003602097981 */ /* 0x000e62000c1e1900 */
[----:B----4-:R-:W-:Y:S02]  /*1c630*/  IMAD R16, R7, R5, R16 ;  /* 0x0000000507107224 */ /* 0x010fe400078e0210 */
[----:B-12---:R-:W-:-:S05]  /*1c640*/  IMAD R6, R17, R9, RZ ;  /* 0x0000000911067224 */ /* 0x006fca00078e02ff */
        /* <DEDUP_REMOVED lines=46> */
[----:B------:R-:W-:Y:S02]  /*1c930*/  @!P0 IMAD.IADD R2, R2, 0x1, -R5 ;  /* 0x0000000102028824 */ /* 0x000fe400078e0a05 */
[----:B------:R-:W-:-:S03]  /*1c940*/  @!P0 VIADD R11, R11, 0x1 ;  /* 0x000000010b0b8836 */ /* 0x000fc60000000000 */
[----:B------:R-:W-:Y:S02]  /*1c950*/  ISETP.GE.U32.AND P0, PT, R2, R5, PT ;  /* 0x000000050200720c */ /* 0x000fe40003f06070 */
[C---:B------:R-:W-:Y:S01]  /*1c960*/  LOP3.LUT R2, R4.reuse, R9, RZ, 0x3c, !PT ;  /* 0x0000000904027212 */ /* 0x040fe200078e3cff */
[----:B------:R-:W-:-:S10]  /*1c970*/  IMAD.IADD R4, R4, 0x1, R7 ;  /* 0x0000000104047824 */ /* 0x000fd400078e0207 */
        /* <DEDUP_REMOVED lines=10> */
.L_x_7080:
[----:B------:R-:W-:Y:S01]  /*1ca20*/  UMOV UR4, URZ ;  /* 0x0000003f00047c82 */ /* 0x000fe20008000000 */
[----:B------:R-:W-:Y:S01]  /*1ca30*/  UMOV UR5, URZ ;  /* 0x0000003f00057c82 */ /* 0x000fe20008000000 */
[----:B------:R-:W-:Y:S01]  /*1ca40*/  ULDC UR6, c[0x0][0xd14] ;  /* 0x0003450000067ab9 */ /* 0x000fe20000000800 */
[----:B------:R-:W-:Y:S01]  /*1ca50*/  IMAD.MOV.U32 R16, RZ, RZ, R4 ;  /* 0x000000ffff107224 */ /* 0x000fe200078e0004 */
[----:B------:R-:W-:Y:S01]  /*1ca60*/  MOV R17, UR4 ;  /* 0x0000000400117c02 */ /* 0x000fe20008000f00 */
[----:B------:R-:W-:Y:S02]  /*1ca70*/  IMAD.U32 R18, RZ, RZ, UR5 ;  /* 0x00000005ff127e24 */ /* 0x000fe4000f8e00ff */
[----:B------:R-:W-:-:S07]  /*1ca80*/  IMAD.U32 R19, RZ, RZ, UR6 ;  /* 0x00000006ff137e24 */ /* 0x000fce000f8e00ff */
.L_x_7088:
        /* <DEDUP_REMOVED lines=12> */
.L_x_7005:
[----:B-1----:R-:W2:Y:S01]  /*1cb50*/  LDL.LU R0, [R1+0x28] ;  /* 0x0000280001007983 */ /* 0x002ea20000300800 */
[----:B------:R-:W1:Y:S01]  /*1cb60*/  S2R R5, SR_CgaCtaId ;  /* 0x0000000000057919 */ /* 0x000e620000008800 */
[----:B--2---:R-:W-:-:S05]  /*1cb70*/  VIADD R0, R0, 0x1 ;  /* 0x0000000100007836 */ /* 0x004fca0000000000 */
[----:B---3--:R-:W-:-:S04]  /*1cb80*/  LEA.HI R2, R0, R0, RZ, 0x1 ;  /* 0x0000000000027211 */ /* 0x008fc800078f08ff */
[----:B------:R-:W-:-:S05]  /*1cb90*/  LOP3.LUT R3, R2, 0xfffffffe, RZ, 0xc0, !PT ;  /* 0xfffffffe02037812 */ /* 0x000fca00078ec0ff */
[----:B------:R-:W-:Y:S01]  /*1cba0*/  IMAD.IADD R3, R0, 0x1, -R3 ;  /* 0x0000000100037824 */ /* 0x000fe200078e0a03 */
[----:B------:R-:W-:-:S04]  /*1cbb0*/  MOV R0, 0x400 ;  /* 0x0000040000007802 */ /* 0x000fc80000000f00 */
[----:B-1----:R-:W-:Y:S02]  /*1cbc0*/  LEA R0, R5, R0, 0x18 ;  /* 0x0000000005007211 */ /* 0x002fe400078ec0ff */
[----:B------:R-:W-:-:S04]  /*1cbd0*/  SHF.L.U32 R3, R3, 0x1f, RZ ;  /* 0x0000001f03037819 */ /* 0x000fc800000006ff */
[----:B------:R-:W1:Y:S02]  /*1cbe0*/  SYNCS.PHASECHK.TRANS64.TRYWAIT P0, [R0+URZ+0x38820], R3 ;  /* 0x03882003000075a7 */ /* 0x000e64000800017f */
[----:B-1----:R-:W-:Y:S05]  /*1cbf0*/  @!P0 BRA `(.L_x_7090) ;  /* 0x0000002000688947 */ /* 0x002fea0003800000 */
.L_x_7206:
[----:B------:R-:W-:-:S03]  /*1cc00*/  UMOV UR4, 0xffffffff ;  /* 0xffffffff00047882 */ /* 0x000fc60000000000 */
[----:B------:R-:W-:Y:S05]  /*1cc10*/  BRA.DIV UR4, `(.L_x_7091) ;  /* 0x0000002204747947 */ /* 0x000fea000b800000 */
[----:B------:R-:W2:Y:S02]  /*1cc20*/  S2R R2, SR_TID.X ;  /* 0x0000000000027919 */ /* 0x000ea40000002100 */
[----:B--2---:R-:W-:-:S04]  /*1cc30*/  SHF.R.U32.HI R2, RZ, 0x5, R2 ;  /* 0x00000005ff027819 */ /* 0x004fc80000011602 */
[----:B------:R-:W-:-:S05]  /*1cc40*/  LOP3.LUT R2, R2, 0x3, RZ, 0xc0, !PT ;  /* 0x0000000302027812 */ /* 0x000fca00078ec0ff */
[----:B------:R2:W3:Y:S02]  /*1cc50*/  SHFL.IDX PT, R14, R2, RZ, 0x1f ;  /* 0x00001fff020e7589 */ /* 0x0004e400000e0000 */
.L_x_7209:
[----:B---3--:R-:W-:-:S13]  /*1cc60*/  ISETP.NE.AND P0, PT, R14, RZ, PT ;  /* 0x000000ff0e00720c */ /* 0x008fda0003f05270 */
[----:B------:R-:W-:Y:S05]  /*1cc70*/  @P0 BRA `(.L_x_6856) ;  /* 0x0000000000940947 */ /* 0x000fea0003800000 */
[----:B------:R-:W-:-:S03]  /*1cc80*/  UMOV UR4, 0xffffffff ;  /* 0xffffffff00047882 */ /* 0x000fc60000000000 */
[----:B------:R-:W-:Y:S05]  /*1cc90*/  BRA.DIV UR4, `(.L_x_7092) ;  /* 0x0000002204887947 */ /* 0x000fea000b800000 */
[----:B------:R-:W-:-:S13]  /*1cca0*/  ELECT P6, URZ, PT ;  /* 0x00000000003f782f */ /* 0x000fda00038c0000 */
.L_x_7212:
[----:B------:R-:W-:Y:S05]  /*1ccb0*/  @!P6 BRA `(.L_x_6856) ;  /* 0x000000000084e947 */ /* 0x000fea0003800000 */
[----:B--2---:R-:W2:Y:S02]  /*1ccc0*/  LDL.LU R2, [R1+0x34] ;  /* 0x0000340001027983 */ /* 0x004ea40000300800 */
[----:B--2---:R-:W-:-:S04]  /*1ccd0*/  LOP3.LUT R2, R2, 0x2, RZ, 0xfc, !PT ;  /* 0x0000000202027812 */ /* 0x004fc800078efcff */
[----:B------:R-:W-:-:S13]  /*1cce0*/  ISETP.NE.AND P2, PT, R2, 0x3, PT ;  /* 0x000000030200780c */ /* 0x000fda0003f45270 */
[----:B------:R-:W-:Y:S05]  /*1ccf0*/  @!P2 BRA `(.L_x_7093) ;  /* 0x000000000004a947 */ /* 0x000fea0003800000 */
[----:B------:R-:W-:Y:S01]  /*1cd00*/  BPT.TRAP 0x1 ;  /* 0x000000040000795c */ /* 0x000fe20000300000 */
.L_x_7093:
        /* <DEDUP_REMOVED lines=14> */
.L_x_7213:
[----:B------:R-:W2:Y:S02]  /*1cdf0*/  SYNCS.PHASECHK.TRANS64.TRYWAIT P0, [R7+URZ], R2 ;  /* 0x00000002070075a7 */ /* 0x000ea4000800017f */
[----:B--2---:R-:W-:Y:S05]  /*1ce00*/  @!P0 BRA `(.L_x_7095) ;  /* 0x0000002000608947 */ /* 0x004fea0003800000 */
.L_x_7214:
[----:B------:R-:W-:Y:S05]  /*1ce10*/  @!P2 BRA `(.L_x_7096) ;  /* 0x000000000004a947 */ /* 0x000fea0003800000 */
[----:B------:R-:W-:Y:S01]  /*1ce20*/  BPT.TRAP 0x1 ;  /* 0x000000040000795c */ /* 0x000fe20000300000 */
.L_x_7096:
[----:B------:R-:W3:Y:S01]  /*1ce30*/  LDL.LU R4, [R1] ;  /* 0x0000000001047983 */ /* 0x000ee20000300800 */
[----:B------:R-:W-:-:S05]  /*1ce40*/  VIADD R0, R0, 0x38860 ;  /* 0x0003886000007836 */ /* 0x000fca0000000000 */
[----:B---3--:R-:W-:-:S04]  /*1ce50*/  LEA R4, R4, R0, 0x3 ;  /* 0x0000000004047211 */ /* 0x008fc800078e18ff */
[----:B------:R-:W3:Y:S02]  /*1ce60*/  SYNCS.PHASECHK.TRANS64.TRYWAIT P0, [R4+URZ], R5 ;  /* 0x00000005040075a7 */ /* 0x000ee4000800017f */
[----:B---3--:R-:W-:Y:S05]  /*1ce70*/  @!P0 BRA `(.L_x_7097) ;  /* 0x0000002000588947 */ /* 0x008fea0003800000 */
.L_x_7215:
[----:B------:R-:W-:-:S07]  /*1ce80*/  IMAD R3, R3, 0x8, R0 ;  /* 0x0000000803037824 */ /* 0x000fce00078e0200 */
.L_x_7098:
[----:B----4-:R4:W0:Y:S02]  /*1ce90*/  SYNCS.PHASECHK.TRANS64.TRYWAIT P0, [R3+URZ], R2 ;  /* 0x00000002030075a7 */ /* 0x010824000800017f */
[----:B0-----:R-:W-:Y:S05]  /*1cea0*/  @!P0 NANOSLEEP.SYNCS 0x989680 ;  /* 0x009896800000895d */ /* 0x001fea0003900000 */
[----:B------:R-:W0:Y:S02]  /*1ceb0*/  @!P0 SYNCS.PHASECHK.TRANS64 P0, [R3+URZ], R2 ;  /* 0x00000002030085a7 */ /* 0x000e24000800007f */
[----:B0-----:R-:W-:Y:S05]  /*1cec0*/  @!P0 BRA `(.L_x_7098) ;  /* 0xfffffffc00f08947 */ /* 0x001fea000383ffff */
.L_x_6856:
[----:B------:R-:W-:Y:S05]  /*1ced0*/  BSYNC B8 ;  /* 0x0000000000087941 */ /* 0x000fea0003800000 */
.L_x_6853:
[----:B------:R-:W-:Y:S05]  /*1cee0*/  EXIT ;  /* 0x000000000000794d */ /* 0x000fea0003800000 */
.L_x_6872:
[----:B0-----:R0:W1:Y:S02]  /*1cef0*/  SYNCS.PHASECHK.TRANS64.TRYWAIT P5, [R70+URZ+0x38890], R57 ;  /* 0x03889039460075a7 */ /* 0x00106400080a017f */
[----:B-1----:R-:W-:Y:S05]  /*1cf00*/  @!P5 NANOSLEEP.SYNCS 0x989680 ;  /* 0x009896800000d95d */ /* 0x002fea0003900000 */
[----:B------:R-:W1:Y:S02]  /*1cf10*/  @!P5 SYNCS.PHASECHK.TRANS64 P5, [R70+URZ+0x38890], R57 ;  /* 0x038890394600d5a7 */ /* 0x000e6400080a007f */
[----:B-1----:R-:W-:Y:S05]  /*1cf20*/  @!P5 BRA `(.L_x_6872) ;  /* 0xfffffffc00f0d947 */ /* 0x002fea000383ffff */
[----:B------:R-:W-:Y:S05]  /*1cf30*/  BRA `(.L_x_7099) ;  /* 0xfffffe5400d87947 */ /* 0x000fea000383ffff */
.L_x_6882:
[----:B0-----:R0:W1:Y:S02]  /*1cf40*/  SYNCS.PHASECHK.TRANS64.TRYWAIT P5, [R70+URZ+0x38890], R57 ;  /* 0x03889039460075a7 */ /* 0x00106400080a017f */
[----:B-1----:R-:W-:Y:S05]  /*1cf50*/  @!P5 NANOSLEEP.SYNCS 0x989680 ;  /* 0x009896800000d95d */ /* 0x002fea0003900000 */
[----:B------:R-:W1:Y:S02]  /*1cf60*/  @!P5 SYNCS.PHASECHK.TRANS64 P5, [R70+URZ+0x38890], R57 ;  /* 0x038890394600d5a7 */ /* 0x000e6400080a007f */
[----:B-1----:R-:W-:Y:S05]  /*1cf70*/  @!P5 BRA `(.L_x_6882) ;  /* 0xfffffffc00f0d947 */ /* 0x002fea000383ffff */
[----:B------:R-:W-:Y:S05]  /*1cf80*/  BRA `(.L_x_7100) ;  /* 0xfffffe6000307947 */ /* 0x000fea000383ffff */
.L_x_6887:
[----:B0-----:R0:W1:Y:S02]  /*1cf90*/  SYNCS.PHASECHK.TRANS64.TRYWAIT P5, [R70+URZ+0x38890], R57 ;  /* 0x03889039460075a7 */ /* 0x00106400080a017f */
[----:B-1----:R-:W-:Y:S05]  /*1cfa0*/  @!P5 NANOSLEEP.SYNCS 0x989680 ;  /* 0x009896800000d95d */ /* 0x002fea0003900000 */
[----:B------:R-:W1:Y:S02]  /*1cfb0*/  @!P5 SYNCS.PHASECHK.TRANS64 P5, [R70+URZ+0x38890], R57 ;  /* 0x038890394600d5a7 */ /* 0x000e6400080a007f */
[----:B-1----:R-:W-:Y:S05]  /*1cfc0*/  @!P5 BRA `(.L_x_6887) ;  /* 0xfffffffc00f0d947 */ /* 0x002fea000383ffff */
[----:B------:R-:W-:Y:S05]  /*1cfd0*/  BRA `(.L_x_7101) ;  /* 0xfffffe6800407947 */ /* 0x000fea000383ffff */
.L_x_6891:
[----:B----4-:R4:W0:Y:S02]  /*1cfe0*/  SYNCS.PHASECHK.TRANS64.TRYWAIT P0, [R70+URZ+0x388b0], R57 ;  /* 0x0388b039460075a7 */ /* 0x010824000800017f */
[----:B0-----:R-:W-:Y:S05]  /*1cff0*/  @!P0 NANOSLEEP.SYNCS 0x989680 ;  /* 0x009896800000895d */ /* 0x001fea0003900000 */
[----:B------:R-:W0:Y:S02]  /*1d000*/  @!P0 SYNCS.PHASECHK.TRANS64 P0, [R70+URZ+0x388b0], R57 ;  /* 0x0388b039460085a7 */ /* 0x000e24000800007f */
[----:B0-----:R-:W-:Y:S05]  /*1d010*/  @!P0 BRA `(.L_x_6891) ;  /* 0xfffffffc00f08947 */ /* 0x001fea000383ffff */
[----:B------:R-:W-:Y:S05]  /*1d020*/  BRA `(.L_x_7102) ;  /* 0xfffffe6800b87947 */ /* 0x000fea000383ffff */
.L_x_6918:
        /* <DEDUP_REMOVED lines=8> */
.L_x_7104:
[----:B------:R-:W-:Y:S05]  /*1d0b0*/  BSYNC B1 ;  /* 0x0000000000017941 */ /* 0x000fea0003800000 */
.L_x_7103:
[----:B------:R-:W-:Y:S05]  /*1d0c0*/  BRA `(.L_x_7105) ;  /* 0xfffffe9c00247947 */ /* 0x000fea000383ffff */
.L_x_6919:
        /* <DEDUP_REMOVED lines=8> */
.L_x_7107:
[----:B------:R-:W-:Y:S05]  /*1d150*/  BSYNC B1 ;  /* 0x0000000000017941 */ /* 0x000fea0003800000 */
.L_x_7106:
[----:B------:R-:W-:Y:S05]  /*1d160*/  BRA `(.L_x_7108) ;  /* 0xfffffe9c00047947 */ /* 0x000fea000383ffff */
.L_x_6920:
        /* <DEDUP_REMOVED lines=8> */
.L_x_7110:
[----:B------:R-:W-:Y:S05]  /*1d1f0*/  BSYNC B1 ;  /* 0x0000000000017941 */ /* 0x000fea0003800000 */
.L_x_7109:
[----:B------:R-:W-:Y:S05]  /*1d200*/  BRA `(.L_x_7111) ;  /* 0xfffffe9800e47947 */ /* 0x000fea000383ffff */
.L_x_6921:
        /* <DEDUP_REMOVED lines=8> */
.L_x_7113:
[----:B------:R-:W-:Y:S05]  /*1d290*/  BSYNC B1 ;  /* 0x0000000000017941 */ /* 0x000fea0003800000 */
.L_x_7112:
[----:B------:R-:W-:Y:S05]  /*1d2a0*/  BRA `(.L_x_7114) ;  /* 0xfffffe9800c47947 */ /* 0x000fea000383ffff */
.L_x_6922:
        /* <DEDUP_REMOVED lines=8> */
.L_x_7116:
[----:B------:R-:W-:Y:S05]  /*1d330*/  BSYNC B1 ;  /* 0x0000000000017941 */ /* 0x000fea0003800000 */
.L_x_7115:
[----:B------:R-:W-:Y:S05]  /*1d340*/  BRA `(.L_x_7117) ;  /* 0xfffffe9800a47947 */ /* 0x000fea000383ffff */
.L_x_6923:
        /* <DEDUP_REMOVED lines=8> */
.L_x_7119:
[----:B------:R-:W-:Y:S05]  /*1d3d0*/  BSYNC B1 ;  /* 0x0000000000017941 */ /* 0x000fea0003800000 */
.L_x_7118:
[----:B------:R-:W-:Y:S05]  /*1d3e0*/  BRA `(.L_x_7120) ;  /* 0xfffffe9800847947 */ /* 0x000fea000383ffff */
.L_x_6924:
        /* <DEDUP_REMOVED lines=8> */
.L_x_7122:
[----:B------:R-:W-:Y:S05]  /*1d470*/  BSYNC B1 ;  /* 0x0000000000017941 */ /* 0x000fea0003800000 */
.L_x_7121:
[----:B------:R-:W-:Y:S05]  /*1d480*/  BRA `(.L_x_7123) ;  /* 0xfffffe9800647947 */ /* 0x000fea000383ffff */
.L_x_6925:
        /* <DEDUP_REMOVED lines=8> */
.L_x_7125:
[----:B------:R-:W-:Y:S05]  /*1d510*/  BSYNC B1 ;  /* 0x0000000000017941 */ /* 0x000fea0003800000 */
.L_x_7124:
[----:B------:R-:W-:Y:S05]  /*1d520*/  BRA `(.L_x_7126) ;  /* 0xfffffe9800447947 */ /* 0x000fea000383ffff */
.L_x_6927:
[----:B0-----:R0:W1:Y:S02]  /*1d530*/  SYNCS.PHASECHK.TRANS64.TRYWAIT P2, [R2+URZ+0x38800], R7 ;  /* 0x03880007020075a7 */ /* 0x001064000804017f */
[----:B-1----:R-:W-:Y:S05]  /*1d540*/  @!P2 NANOSLEEP.SYNCS 0x989680 ;  /* 0x009896800000a95d */ /* 0x002fea0003900000 */
[----:B------:R-:W1:Y:S02]  /*1d550*/  @!P2 SYNCS.PHASECHK.TRANS64 P2, [R2+URZ+0x38800], R7 ;  /* 0x038800070200a5a7 */ /* 0x000e64000804007f */
[----:B-1----:R-:W-:Y:S05]  /*1d560*/  @!P2 BRA `(.L_x_6927) ;  /* 0xfffffffc00f0a947 */ /* 0x002fea000383ffff */
[----:B------:R-:W-:Y:S05]  /*1d570*/  BRA `(.L_x_7127) ;  /* 0xfffffe9800bc7947 */ /* 0x000fea000383ffff */
.L_x_6935:
        /* <DEDUP_REMOVED lines=8> */
.L_x_7129:
[----:B------:R-:W-:Y:S05]  /*1d600*/  BSYNC B1 ;  /* 0x0000000000017941 */ /* 0x000fea0003800000 */
.L_x_7128:
[----:B------:R-:W-:Y:S05]  /*1d610*/  BRA `(.L_x_7130) ;  /* 0xfffffea800907947 */ /* 0x000fea000383ffff */
.L_x_6936:
        /* <DEDUP_REMOVED lines=8> */
.L_x_7132:
[----:B------:R-:W-:Y:S05]  /*1d6a0*/  BSYNC B1 ;  /* 0x0000000000017941 */ /* 0x000fea0003800000 */
.L_x_7131:
[----:B------:R-:W-:Y:S05]  /*1d6b0*/  BRA `(.L_x_7133) ;  /* 0xfffffea800707947 */ /* 0x000fea000383ffff */
.L_x_6937:
        /* <DEDUP_REMOVED lines=8> */
.L_x_7135:
[----:B------:R-:W-:Y:S05]  /*1d740*/  BSYNC B1 ;  /* 0x0000000000017941 */ /* 0x000fea0003800000 */
.L_x_7134:
[----:B------:R-:W-:Y:S05]  /*1d750*/  BRA `(.L_x_7136) ;  /* 0xfffffea800507947 */ /* 0x000fea000383ffff */
.L_x_6938:
        /* <DEDUP_REMOVED lines=8> */
.L_x_7138:
[----:B------:R-:W-:Y:S05]  /*1d7e0*/  BSYNC B1 ;  /* 0x0000000000017941 */ /* 0x000fea0003800000 */
.L_x_7137:
[----:B------:R-:W-:Y:S05]  /*1d7f0*/  BRA `(.L_x_7139) ;  /* 0xfffffea800307947 */ /* 0x000fea000383ffff */
.L_x_6939:
        /* <DEDUP_REMOVED lines=8> */
.L_x_7141:
[----:B------:R-:W-:Y:S05]  /*1d880*/  BSYNC B1 ;  /* 0x0000000000017941 */ /* 0x000fea0003800000 */
.L_x_7140:
[----:B------:R-:W-:Y:S05]  /*1d890*/  BRA `(.L_x_7142) ;  /* 0xfffffea800107947 */ /* 0x000fea000383ffff */
.L_x_6940:
        /* <DEDUP_REMOVED lines=8> */
.L_x_7144:
[----:B------:R-:W-:Y:S05]  /*1d920*/  BSYNC B1 ;  /* 0x0000000000017941 */ /* 0x000fea0003800000 */
.L_x_7143:
[----:B------:R-:W-:Y:S05]  /*1d930*/  BRA `(.L_x_7145) ;  /* 0xfffffea400f47947 */ /* 0x000fea000383ffff */
.L_x_6941:
        /* <DEDUP_REMOVED lines=8> */
.L_x_7147:
[----:B------:R-:W-:Y:S05]  /*1d9c0*/  BSYNC B1 ;  /* 0x0000000000017941 */ /* 0x000fea0003800000 */
.L_x_7146:
[----:B------:R-:W-:Y:S05]  /*1d9d0*/  BRA `(.L_x_7148) ;  /* 0xfffffea400d87947 */ /* 0x000fea000383ffff */
.L_x_6942:
        /* <DEDUP_REMOVED lines=8> */
.L_x_7150:
[----:B------:R-:W-:Y:S05]  /*1da60*/  BSYNC B1 ;  /* 0x0000000000017941 */ /* 0x000fea0003800000 */
.L_x_7149:
[----:B------:R-:W-:Y:S05]  /*1da70*/  BRA `(.L_x_7151) ;  /* 0xfffffea400bc7947 */ /* 0x000fea000383ffff */
.L_x_6944:
[----:B0-----:R0:W1:Y:S02]  /*1da80*/  SYNCS.PHASECHK.TRANS64.TRYWAIT P2, [R2+URZ+0x38800], R3 ;  /* 0x03880003020075a7 */ /* 0x001064000804017f */
[----:B-1----:R-:W-:Y:S05]  /*1da90*/  @!P2 NANOSLEEP.SYNCS 0x989680 ;  /* 0x009896800000a95d */ /* 0x002fea0003900000 */
[----:B------:R-:W1:Y:S02]  /*1daa0*/  @!P2 SYNCS.PHASECHK.TRANS64 P2, [R2+URZ+0x38800], R3 ;  /* 0x038800030200a5a7 */ /* 0x000e64000804007f */
[----:B-1----:R-:W-:Y:S05]  /*1dab0*/  @!P2 BRA `(.L_x_6944) ;  /* 0xfffffffc00f0a947 */ /* 0x002fea000383ffff */
[----:B------:R-:W-:Y:S05]  /*1dac0*/  BRA `(.L_x_7152) ;  /* 0xfffffea800187947 */ /* 0x000fea000383ffff */
.L_x_6950:
[----:B0-----:R0:W1:Y:S02]  /*1dad0*/  SYNCS.PHASECHK.TRANS64.TRYWAIT P1, [R15+URZ+0x38830], R20 ;  /* 0x038830140f0075a7 */ /* 0x001064000802017f */
[----:B-1----:R-:W-:Y:S05]  /*1dae0*/  @!P1 NANOSLEEP.SYNCS 0x989680 ;  /* 0x009896800000995d */ /* 0x002fea0003900000 */
[----:B------:R-:W1:Y:S02]  /*1daf0*/  @!P1 SYNCS.PHASECHK.TRANS64 P1, [R15+URZ+0x38830], R20 ;  /* 0x038830140f0095a7 */ /* 0x000e64000802007f */
[----:B-1----:R-:W-:Y:S05]  /*1db00*/  @!P1 BRA `(.L_x_6950) ;  /* 0xfffffffc00f09947 */ /* 0x002fea000383ffff */
[----:B------:R-:W-:Y:S05]  /*1db10*/  BRA `(.L_x_6949) ;  /* 0xfffffeb400687947 */ /* 0x000fea000383ffff */
.L_x_6952:
[----:B-1----:R1:W2:Y:S02]  /*1db20*/  SYNCS.PHASECHK.TRANS64.TRYWAIT P1, [R2+URZ+0x38810], R57 ;  /* 0x03881039020075a7 */ /* 0x0022a4000802017f */
[----:B--2---:R-:W-:Y:S05]  /*1db30*/  @!P1 NANOSLEEP.SYNCS 0x989680 ;  /* 0x009896800000995d */ /* 0x004fea0003900000 */
[----:B------:R-:W2:Y:S02]  /*1db40*/  @!P1 SYNCS.PHASECHK.TRANS64 P1, [R2+URZ+0x38810], R57 ;  /* 0x03881039020095a7 */ /* 0x000ea4000802007f */
[----:B--2---:R-:W-:Y:S05]  /*1db50*/  @!P1 BRA `(.L_x_6952) ;  /* 0xfffffffc00f09947 */ /* 0x004fea000383ffff */
[----:B------:R-:W-:Y:S05]  /*1db60*/  BRA `(.L_x_7153) ;  /* 0xfffffeb800187947 */ /* 0x000fea000383ffff */
.L_x_6957:
[----:B---3--:R3:W4:Y:S02]  /*1db70*/  SYNCS.PHASECHK.TRANS64.TRYWAIT P1, [R15+URZ+0x38850], R20 ;  /* 0x038850140f0075a7 */ /* 0x008724000802017f */
[----:B----4-:R-:W-:Y:S05]  /*1db80*/  @!P1 NANOSLEEP.SYNCS 0x989680 ;  /* 0x009896800000995d */ /* 0x010fea0003900000 */
[----:B------:R-:W4:Y:S02]  /*1db90*/  @!P1 SYNCS.PHASECHK.TRANS64 P1, [R15+URZ+0x38850], R20 ;  /* 0x038850140f0095a7 */ /* 0x000f24000802007f */
[----:B----4-:R-:W-:Y:S05]  /*1dba0*/  @!P1 BRA `(.L_x_6957) ;  /* 0xfffffffc00f09947 */ /* 0x010fea000383ffff */
[----:B------:R-:W-:Y:S05]  /*1dbb0*/  BRA `(.L_x_6956) ;  /* 0xfffffeb800487947 */ /* 0x000fea000383ffff */
.L_x_6965:
[----:B-1----:R1:W2:Y:S02]  /*1dbc0*/  SYNCS.PHASECHK.TRANS64.TRYWAIT P2, [R21+URZ+0x38830], R204 ;  /* 0x038830cc150075a7 */ /* 0x0022a4000804017f */
[----:B--2---:R-:W-:Y:S05]  /*1dbd0*/  @!P2 NANOSLEEP.SYNCS 0x989680 ;  /* 0x009896800000a95d */ /* 0x004fea0003900000 */
[----:B------:R-:W2:Y:S02]  /*1dbe0*/  @!P2 SYNCS.PHASECHK.TRANS64 P2, [R21+URZ+0x38830], R204 ;  /* 0x038830cc1500a5a7 */ /* 0x000ea4000804007f */
[----:B--2---:R-:W-:Y:S05]  /*1dbf0*/  @!P2 BRA `(.L_x_6965) ;  /* 0xfffffffc00f0a947 */ /* 0x004fea000383ffff */
[----:B------:R-:W-:Y:S05]  /*1dc00*/  BRA `(.L_x_6964) ;  /* 0xfffffee800447947 */ /* 0x000fea000383ffff */
.L_x_6970:
[----:B---3--:R3:W4:Y:S02]  /*1dc10*/  SYNCS.PHASECHK.TRANS64.TRYWAIT P2, [R21+URZ+0x38850], R204 ;  /* 0x038850cc150075a7 */ /* 0x008724000804017f */
[----:B----4-:R-:W-:Y:S05]  /*1dc20*/  @!P2 NANOSLEEP.SYNCS 0x989680 ;  /* 0x009896800000a95d */ /* 0x010fea0003900000 */
[----:B------:R-:W4:Y:S02]  /*1dc30*/  @!P2 SYNCS.PHASECHK.TRANS64 P2, [R21+URZ+0x38850], R204 ;  /* 0x038850cc1500a5a7 */ /* 0x000f24000804007f */
[----:B----4-:R-:W-:Y:S05]  /*1dc40*/  @!P2 BRA `(.L_x_6970) ;  /* 0xfffffffc00f0a947 */ /* 0x010fea000383ffff */
[----:B------:R-:W-:Y:S05]  /*1dc50*/  BRA `(.L_x_6969) ;  /* 0xfffffee800e07947 */ /* 0x000fea000383ffff */
.L_x_6978:
[----:B-1----:R1:W2:Y:S02]  /*1dc60*/  SYNCS.PHASECHK.TRANS64.TRYWAIT P2, [R21+URZ+0x38830], R200 ;  /* 0x038830c8150075a7 */ /* 0x0022a4000804017f */
[----:B--2---:R-:W-:Y:S05]  /*1dc70*/  @!P2 NANOSLEEP.SYNCS 0x989680 ;  /* 0x009896800000a95d */ /* 0x004fea0003900000 */
[----:B------:R-:W2:Y:S02]  /*1dc80*/  @!P2 SYNCS.PHASECHK.TRANS64 P2, [R21+URZ+0x38830], R200 ;  /* 0x038830c81500a5a7 */ /* 0x000ea4000804007f */
[----:B--2---:R-:W-:Y:S05]  /*1dc90*/  @!P2 BRA `(.L_x_6978) ;  /* 0xfffffffc00f0a947 */ /* 0x004fea000383ffff */
[----:B------:R-:W-:Y:S05]  /*1dca0*/  BRA `(.L_x_6977) ;  /* 0xffffff2400047947 */ /* 0x000fea000383ffff */
.L_x_6983:
[----:B---3--:R3:W4:Y:S02]  /*1dcb0*/  SYNCS.PHASECHK.TRANS64.TRYWAIT P2, [R21+URZ+0x38850], R200 ;  /* 0x038850c8150075a7 */ /* 0x008724000804017f */
[----:B----4-:R-:W-:Y:S05]  /*1dcc0*/  @!P2 NANOSLEEP.SYNCS 0x989680 ;  /* 0x009896800000a95d */ /* 0x010fea0003900000 */
[----:B------:R-:W4:Y:S02]  /*1dcd0*/  @!P2 SYNCS.PHASECHK.TRANS64 P2, [R21+URZ+0x38850], R200 ;  /* 0x038850c81500a5a7 */ /* 0x000f24000804007f */
[----:B----4-:R-:W-:Y:S05]  /*1dce0*/  @!P2 BRA `(.L_x_6983) ;  /* 0xfffffffc00f0a947 */ /* 0x010fea000383ffff */
[----:B------:R-:W-:Y:S05]  /*1dcf0*/  BRA `(.L_x_6982) ;  /* 0xffffff2400a07947 */ /* 0x000fea000383ffff */
.L_x_7011:
        /* <DEDUP_REMOVED lines=11> */
.L_x_7155:
[----:B------:R-:W-:Y:S05]  /*1ddb0*/  BSYNC B1 ;  /* 0x0000000000017941 */ /* 0x000fea0003800000 */
.L_x_7154:
[----:B------:R-:W-:Y:S05]  /*1ddc0*/  BRA `(.L_x_7156) ;  /* 0xffffff9c008c7947 */ /* 0x000fea000383ffff */
.L_x_7012:
[----:B------:R-:W-:Y:S01]  /*1ddd0*/  BSSY B1, `(.L_x_7157) ;  /* 0x0000006000017945 */ /* 0x000fe20003800000 */
[----:B------:R-:W-:-:S07]  /*1dde0*/  MOV R15, 0xffffffff ;  /* 0xffffffff000f7802 */ /* 0x000fce0000000f00 */
[----:B------:R-:W-:Y:S05]  /*1ddf0*/  WARPSYNC.COLLECTIVE R15, `(.L_x_7158) ;  /* 0x000000000f0c7348 */ /* 0x000fea0003c00000 */
[----:B------:R-:W-:Y:S02]  /*1de00*/  ELECT P6, UR62, PT ;  /* 0x00000000003e782f */ /* 0x000fe400038c0000 */
[----:B------:R-:W-:Y:S01]  /*1de10*/  MOV R14, UR62 ;  /* 0x0000003e000e7c02 */ /* 0x000fe20008000f00 */
[----:B------:R-:W-:Y:S10]  /*1de20*/  ENDCOLLECTIVE ;  /* 0x000000000000791b */ /* 0x000ff40003800000 */
.L_x_7158:
[----:B------:R-:W-:Y:S05]  /*1de30*/  BSYNC B1 ;  /* 0x0000000000017941 */ /* 0x000fea0003800000 */
.L_x_7157:
[----:B------:R-:W-:Y:S05]  /*1de40*/  BRA `(.L_x_7159) ;  /* 0xffffff9c00787947 */ /* 0x000fea000383ffff */
.L_x_7013:
[----:B0-----:R0:W1:Y:S02]  /*1de50*/  SYNCS.PHASECHK.TRANS64.TRYWAIT P0, [R9+URZ+0x38820], R5 ;  /* 0x03882005090075a7 */ /* 0x001064000800017f */
[----:B-1----:R-:W-:Y:S05]  /*1de60*/  @!P0 NANOSLEEP.SYNCS 0x989680 ;  /* 0x009896800000895d */ /* 0x002fea0003900000 */
[----:B------:R-:W1:Y:S02]  /*1de70*/  @!P0 SYNCS.PHASECHK.TRANS64 P0, [R9+URZ+0x38820], R5 ;  /* 0x03882005090085a7 */ /* 0x000e64000800007f */
[----:B-1----:R-:W-:Y:S05]  /*1de80*/  @!P0 BRA `(.L_x_7013) ;  /* 0xfffffffc00f08947 */ /* 0x002fea000383ffff */
[----:B------:R-:W-:Y:S05]  /*1de90*/  BRA `(.L_x_7160) ;  /* 0xffffff9c00907947 */ /* 0x000fea000383ffff */
.L_x_7016:
[----:B0-----:R0:W1:Y:S02]  /*1dea0*/  SYNCS.PHASECHK.TRANS64.TRYWAIT P0, [R5+URZ+0x388a0], R7 ;  /* 0x0388a007050075a7 */ /* 0x001064000800017f */
[----:B-1----:R-:W-:Y:S05]  /*1deb0*/  @!P0 NANOSLEEP.SYNCS 0x989680 ;  /* 0x009896800000895d */ /* 0x002fea0003900000 */
[----:B------:R-:W1:Y:S02]  /*1dec0*/  @!P0 SYNCS.PHASECHK.TRANS64 P0, [R5+URZ+0x388a0], R7 ;  /* 0x0388a007050085a7 */ /* 0x000e64000800007f */
[----:B-1----:R-:W-:Y:S05]  /*1ded0*/  @!P0 BRA `(.L_x_7016) ;  /* 0xfffffffc00f08947 */ /* 0x002fea000383ffff */
[----:B------:R-:W-:Y:S05]  /*1dee0*/  BRA `(.L_x_7161) ;  /* 0xffffff9c009c7947 */ /* 0x000fea000383ffff */
.L_x_7018:
[----:B-1----:R1:W2:Y:S02]  /*1def0*/  SYNCS.PHASECHK.TRANS64.TRYWAIT P0, [R5+URZ+0x388c0], R7 ;  /* 0x0388c007050075a7 */ /* 0x0022a4000800017f */
[----:B--2---:R-:W-:Y:S05]  /*1df00*/  @!P0 NANOSLEEP.SYNCS 0x989680 ;  /* 0x009896800000895d */ /* 0x004fea0003900000 */
[----:B------:R-:W2:Y:S02]  /*1df10*/  @!P0 SYNCS.PHASECHK.TRANS64 P0, [R5+URZ+0x388c0], R7 ;  /* 0x0388c007050085a7 */ /* 0x000ea4000800007f */
[----:B--2---:R-:W-:Y:S05]  /*1df20*/  @!P0 BRA `(.L_x_7018) ;  /* 0xfffffffc00f08947 */ /* 0x004fea000383ffff */
[----:B------:R-:W-:Y:S05]  /*1df30*/  BRA `(.L_x_7162) ;  /* 0xffffffa000047947 */ /* 0x000fea000383ffff */
.L_x_7022:
[----:B0-----:R0:W1:Y:S02]  /*1df40*/  SYNCS.PHASECHK.TRANS64.TRYWAIT P0, [R6+URZ+0x388a0], R7 ;  /* 0x0388a007060075a7 */ /* 0x001064000800017f */
[----:B-1----:R-:W-:Y:S05]  /*1df50*/  @!P0 NANOSLEEP.SYNCS 0x989680 ;  /* 0x009896800000895d */ /* 0x002fea0003900000 */
[----:B------:R-:W1:Y:S02]  /*1df60*/  @!P0 SYNCS.PHASECHK.TRANS64 P0, [R6+URZ+0x388a0], R7 ;  /* 0x0388a007060085a7 */ /* 0x000e64000800007f */
[----:B-1----:R-:W-:Y:S05]  /*1df70*/  @!P0 BRA `(.L_x_7022) ;  /* 0xfffffffc00f08947 */ /* 0x002fea000383ffff */
[----:B------:R-:W-:Y:S05]  /*1df80*/  BRA `(.L_x_7163) ;  /* 0xffffffa400487947 */ /* 0x000fea000383ffff */
.L_x_7024:
[----:B-1----:R1:W2:Y:S02]  /*1df90*/  SYNCS.PHASECHK.TRANS64.TRYWAIT P1, [R6+URZ+0x388c0], R7 ;  /* 0x0388c007060075a7 */ /* 0x0022a4000802017f */
[----:B--2---:R-:W-:Y:S05]  /*1dfa0*/  @!P1 NANOSLEEP.SYNCS 0x989680 ;  /* 0x009896800000995d */ /* 0x004fea0003900000 */
[----:B------:R-:W2:Y:S02]  /*1dfb0*/  @!P1 SYNCS.PHASECHK.TRANS64 P1, [R6+URZ+0x388c0], R7 ;  /* 0x0388c007060095a7 */ /* 0x000ea4000802007f */
[----:B--2---:R-:W-:Y:S05]  /*1dfc0*/  @!P1 BRA `(.L_x_7024) ;  /* 0xfffffffc00f09947 */ /* 0x004fea000383ffff */
[----:B------:R-:W-:Y:S05]  /*1dfd0*/  BRA `(.L_x_7164) ;  /* 0xffffffa400a87947 */ /* 0x000fea000383ffff */
.L_x_7034:
        /* <DEDUP_REMOVED lines=11> */
.L_x_7166:
[----:B------:R-:W-:Y:S05]  /*1e090*/  BSYNC B0 ;  /* 0x0000000000007941 */ /* 0x000fea0003800000 */
.L_x_7165:
[----:B------:R-:W-:Y:S05]  /*1e0a0*/  BRA `(.L_x_7167) ;  /* 0xffffffb000bc7947 */ /* 0x000fea000383ffff */
.L_x_7035:
[----:B------:R-:W-:Y:S01]  /*1e0b0*/  BSSY B0, `(.L_x_7168) ;  /* 0x0000006000007945 */ /* 0x000fe20003800000 */
[----:B------:R-:W-:-:S07]  /*1e0c0*/  MOV R15, 0xffffffff ;  /* 0xffffffff000f7802 */ /* 0x000fce0000000f00 */
[----:B------:R-:W-:Y:S05]  /*1e0d0*/  WARPSYNC.COLLECTIVE R15, `(.L_x_7169) ;  /* 0x000000000f0c7348 */ /* 0x000fea0003c00000 */
[----:B------:R-:W-:Y:S02]  /*1e0e0*/  ELECT P6, UR62, PT ;  /* 0x00000000003e782f */ /* 0x000fe400038c0000 */
[----:B------:R-:W-:Y:S01]  /*1e0f0*/  MOV R14, UR62 ;  /* 0x0000003e000e7c02 */ /* 0x000fe20008000f00 */
[----:B------:R-:W-:Y:S10]  /*1e100*/  ENDCOLLECTIVE ;  /* 0x000000000000791b */ /* 0x000ff40003800000 */
.L_x_7169:
[----:B------:R-:W-:Y:S05]  /*1e110*/  BSYNC B0 ;  /* 0x0000000000007941 */ /* 0x000fea0003800000 */
.L_x_7168:
[----:B------:R-:W-:Y:S05]  /*1e120*/  BRA `(.L_x_7170) ;  /* 0xffffffb000ac7947 */ /* 0x000fea000383ffff */
.L_x_7038:
[----:B0-----:R0:W1:Y:S02]  /*1e130*/  SYNCS.PHASECHK.TRANS64.TRYWAIT P0, [R9+URZ+0x38840], R10 ;  /* 0x0388400a090075a7 */ /* 0x001064000800017f */
[----:B-1----:R-:W-:Y:S05]  /*1e140*/  @!P0 NANOSLEEP.SYNCS 0x989680 ;  /* 0x009896800000895d */ /* 0x002fea0003900000 */
[----:B------:R-:W1:Y:S02]  /*1e150*/  @!P0 SYNCS.PHASECHK.TRANS64 P0, [R9+URZ+0x38840], R10 ;  /* 0x0388400a090085a7 */ /* 0x000e64000800007f */
[----:B-1----:R-:W-:Y:S05]  /*1e160*/  @!P0 BRA `(.L_x_7038) ;  /* 0xfffffffc00f08947 */ /* 0x002fea000383ffff */
[----:B------:R-:W-:Y:S05]  /*1e170*/  BRA `(.L_x_7171) ;  /* 0xffffffb400147947 */ /* 0x000fea000383ffff */
.L_x_7042:
        /* <DEDUP_REMOVED lines=8> */
.L_x_7045:
[----:B0-----:R0:W1:Y:S02]  /*1e200*/  SYNCS.PHASECHK.TRANS64.TRYWAIT P0, [R5+URZ+0x38860], R9 ;  /* 0x03886009050075a7 */ /* 0x001064000800017f */
[----:B-1----:R-:W-:Y:S05]  /*1e210*/  @!P0 NANOSLEEP.SYNCS 0x989680 ;  /* 0x009896800000895d */ /* 0x002fea0003900000 */
[----:B------:R-:W1:Y:S02]  /*1e220*/  @!P0 SYNCS.PHASECHK.TRANS64 P0, [R5+URZ+0x38860], R9 ;  /* 0x03886009050085a7 */ /* 0x000e64000800007f */
[----:B-1----:R-:W-:Y:S05]  /*1e230*/  @!P0 BRA `(.L_x_7045) ;  /* 0xfffffffc00f08947 */ /* 0x002fea000383ffff */
[----:B------:R-:W-:Y:S05]  /*1e240*/  BRA `(.L_x_7173) ;  /* 0xffffffbc000c7947 */ /* 0x000fea000383ffff */
.L_x_7054:
[----:B-1----:R1:W2:Y:S02]  /*1e250*/  SYNCS.PHASECHK.TRANS64.TRYWAIT P0, [R2+URZ+0x38840], R3 ;  /* 0x03884003020075a7 */ /* 0x0022a4000800017f */
[----:B--2---:R-:W-:Y:S05]  /*1e260*/  @!P0 NANOSLEEP.SYNCS 0x989680 ;  /* 0x009896800000895d */ /* 0x004fea0003900000 */
[----:B------:R-:W2:Y:S02]  /*1e270*/  @!P0 SYNCS.PHASECHK.TRANS64 P0, [R2+URZ+0x38840], R3 ;  /* 0x03884003020085a7 */ /* 0x000ea4000800007f */
[----:B--2---:R-:W-:Y:S05]  /*1e280*/  @!P0 BRA `(.L_x_7054) ;  /* 0xfffffffc00f08947 */ /* 0x004fea000383ffff */
[----:B------:R-:W-:Y:S05]  /*1e290*/  BRA `(.L_x_7174) ;  /* 0xffffffc000d87947 */ /* 0x000fea000383ffff */
.L_x_7056:
[----:B0-----:R0:W2:Y:S02]  /*1e2a0*/  SYNCS.PHASECHK.TRANS64.TRYWAIT P0, [R2+URZ+0x38860], R3 ;  /* 0x03886003020075a7 */ /* 0x0010a4000800017f */
[----:B--2---:R-:W-:Y:S05]  /*1e2b0*/  @!P0 NANOSLEEP.SYNCS 0x989680 ;  /* 0x009896800000895d */ /* 0x004fea0003900000 */
[----:B------:R-:W2:Y:S02]  /*1e2c0*/  @!P0 SYNCS.PHASECHK.TRANS64 P0, [R2+URZ+0x38860], R3 ;  /* 0x03886003020085a7 */ /* 0x000ea4000800007f */
[----:B--2---:R-:W-:Y:S05]  /*1e2d0*/  @!P0 BRA `(.L_x_7056) ;  /* 0xfffffffc00f08947 */ /* 0x004fea000383ffff */
[----:B------:R-:W-:Y:S05]  /*1e2e0*/  BRA `(.L_x_7175) ;  /* 0xffffffc4004c7947 */ /* 0x000fea000383ffff */
.L_x_7061:
[----:B--2---:R2:W3:Y:S02]  /*1e2f0*/  SYNCS.PHASECHK.TRANS64.TRYWAIT P0, [R2+URZ+0x38840], R3 ;  /* 0x03884003020075a7 */ /* 0x0044e4000800017f */
[----:B---3--:R-:W-:Y:S05]  /*1e300*/  @!P0 NANOSLEEP.SYNCS 0x989680 ;  /* 0x009896800000895d */ /* 0x008fea0003900000 */
[----:B------:R-:W3:Y:S02]  /*1e310*/  @!P0 SYNCS.PHASECHK.TRANS64 P0, [R2+URZ+0x38840], R3 ;  /* 0x03884003020085a7 */ /* 0x000ee4000800007f */
[----:B---3--:R-:W-:Y:S05]  /*1e320*/  @!P0 BRA `(.L_x_7061) ;  /* 0xfffffffc00f08947 */ /* 0x008fea000383ffff */
[----:B------:R-:W-:Y:S05]  /*1e330*/  BRA `(.L_x_7176) ;  /* 0xffffffc800e07947 */ /* 0x000fea000383ffff */
.L_x_7063:
[----:B0-----:R0:W1:Y:S02]  /*1e340*/  SYNCS.PHASECHK.TRANS64.TRYWAIT P1, [R2+URZ+0x38860], R3 ;  /* 0x03886003020075a7 */ /* 0x001064000802017f */
[----:B-1----:R-:W-:Y:S05]  /*1e350*/  @!P1 NANOSLEEP.SYNCS 0x989680 ;  /* 0x009896800000995d */ /* 0x002fea0003900000 */
[----:B------:R-:W1:Y:S02]  /*1e360*/  @!P1 SYNCS.PHASECHK.TRANS64 P1, [R2+URZ+0x38860], R3 ;  /* 0x03886003020095a7 */ /* 0x000e64000802007f */
[----:B-1----:R-:W-:Y:S05]  /*1e370*/  @!P1 BRA `(.L_x_7063) ;  /* 0xfffffffc00f09947 */ /* 0x002fea000383ffff */
[----:B------:R-:W-:Y:S05]  /*1e380*/  BRA `(.L_x_7177) ;  /* 0xffffffcc00507947 */ /* 0x000fea000383ffff */
.L_x_7068:
[----:B--2---:R2:W3:Y:S02]  /*1e390*/  SYNCS.PHASECHK.TRANS64.TRYWAIT P0, [R2+URZ+0x38840], R3 ;  /* 0x03884003020075a7 */ /* 0x0044e4000800017f */
[----:B---3--:R-:W-:Y:S05]  /*1e3a0*/  @!P0 NANOSLEEP.SYNCS 0x989680 ;  /* 0x009896800000895d */ /* 0x008fea0003900000 */
[----:B------:R-:W3:Y:S02]  /*1e3b0*/  @!P0 SYNCS.PHASECHK.TRANS64 P0, [R2+URZ+0x38840], R3 ;  /* 0x03884003020085a7 */ /* 0x000ee4000800007f */
[----:B---3--:R-:W-:Y:S05]  /*1e3c0*/  @!P0 BRA `(.L_x_7068) ;  /* 0xfffffffc00f08947 */ /* 0x008fea000383ffff */
[----:B------:R-:W-:Y:S05]  /*1e3d0*/  BRA `(.L_x_7178) ;  /* 0xffffffd000c87947 */ /* 0x000fea000383ffff */
.L_x_7070:
[----:B0-----:R0:W1:Y:S02]  /*1e3e0*/  SYNCS.PHASECHK.TRANS64.TRYWAIT P1, [R2+URZ+0x38860], R3 ;  /* 0x03886003020075a7 */ /* 0x001064000802017f */
[----:B-1----:R-:W-:Y:S05]  /*1e3f0*/  @!P1 NANOSLEEP.SYNCS 0x989680 ;  /* 0x009896800000995d */ /* 0x002fea0003900000 */
[----:B------:R-:W1:Y:S02]  /*1e400*/  @!P1 SYNCS.PHASECHK.TRANS64 P1, [R2+URZ+0x38860], R3 ;  /* 0x03886003020095a7 */ /* 0x000e64000802007f */
[----:B-1----:R-:W-:Y:S05]  /*1e410*/  @!P1 BRA `(.L_x_7070) ;  /* 0xfffffffc00f09947 */ /* 0x002fea000383ffff */
[----:B------:R-:W-:Y:S05]  /*1e420*/  BRA `(.L_x_7179) ;  /* 0xffffffd4003c7947 */ /* 0x000fea000383ffff */
.L_x_7075:
        /* <DEDUP_REMOVED lines=8> */
.L_x_7181:
[----:B------:R-:W-:Y:S05]  /*1e4b0*/  BSYNC B0 ;  /* 0x0000000000007941 */ /* 0x000fea0003800000 */
.L_x_7180:
        /* <DEDUP_REMOVED lines=8> */
.L_x_7182:
[----:B------:R-:W-:Y:S01]  /*1e540*/  MOV R16, R14 ;  /* 0x0000000e00107202 */ /* 0x000fe20000000f00 */
[----:B------:R-:W-:Y:S06]  /*1e550*/  BRA `(.L_x_7183) ;  /* 0xffffffd800887947 */ /* 0x000fec000383ffff */
.L_x_7078:
        /* <DEDUP_REMOVED lines=8> */
.L_x_7185:
[----:B------:R-:W-:Y:S05]  /*1e5e0*/  BSYNC B0 ;  /* 0x0000000000007941 */ /* 0x000fea0003800000 */
.L_x_7184:
        /* <DEDUP_REMOVED lines=10> */
.L_x_7186:
        /* <DEDUP_REMOVED lines=8> */
.L_x_7187:
        /* <DEDUP_REMOVED lines=8> */
.L_x_7188:
        /* <DEDUP_REMOVED lines=8> */
.L_x_7189:
        /* <DEDUP_REMOVED lines=8> */
.L_x_7190:
[----:B------:R-:W-:Y:S05]  /*1e890*/  BRA `(.L_x_7191) ;  /* 0xffffffd8004c7947 */ /* 0x000fea000383ffff */
.L_x_7083:
        /* <DEDUP_REMOVED lines=8> */
.L_x_7193:
[----:B------:R-:W-:Y:S05]  /*1e920*/  BSYNC B0 ;  /* 0x0000000000007941 */ /* 0x000fea0003800000 */
.L_x_7192:
        /* <DEDUP_REMOVED lines=10> */
.L_x_7194:
        /* <DEDUP_REMOVED lines=8> */
.L_x_7195:
        /* <DEDUP_REMOVED lines=8> */
.L_x_7196:
        /* <DEDUP_REMOVED lines=8> */
.L_x_7197:
        /* <DEDUP_REMOVED lines=8> */
.L_x_7198:
[----:B------:R-:W-:Y:S05]  /*1ebd0*/  BRA `(.L_x_7199) ;  /* 0xffffffd800307947 */ /* 0x000fea000383ffff */
.L_x_7085:
[----:B------:R-:W-:Y:S01]  /*1ebe0*/  BSSY B0, `(.L_x_7200) ;  /* 0x0000006000007945 */ /* 0x000fe20003800000 */
[----:B------:R-:W-:Y:S01]  /*1ebf0*/  PLOP3.LUT P6, PT, P6, PT, PT, 0x8, 0x0 ;  /* 0x000000000000781c */ /* 0x000fe200037ce170 */
[----:B------:R-:W-:-:S12]  /*1ec00*/  IMAD.MOV.U32 R15, RZ, RZ, -0x1 ;  /* 0xffffffffff0f7424 */ /* 0x000fd800078e00ff */
[----:B0-----:R-:W-:Y:S05]  /*1ec10*/  WARPSYNC.COLLECTIVE R15, `(.L_x_7201) ;  /* 0x000000000f087348 */ /* 0x001fea0003c00000 */
[----:B------:R-:W-:Y:S01]  /*1ec20*/  VOTE.ANY R14, PT, P6 ;  /* 0x00000000000e7806 */ /* 0x000fe200030e0100 */
[----:B0-----:R-:W-:Y:S06]  /*1ec30*/  ENDCOLLECTIVE ;  /* 0x000000000000791b */ /* 0x001fec0003800000 */
.L_x_7201:
[----:B------:R-:W-:Y:S05]  /*1ec40*/  BSYNC B0 ;  /* 0x0000000000007941 */ /* 0x000fea0003800000 */
.L_x_7200:
        /* <DEDUP_REMOVED lines=9> */
.L_x_7202:
[----:B------:R-:W-:Y:S01]  /*1ece0*/  IMAD.MOV.U32 R17, RZ, RZ, R14 ;  /* 0x000000ffff117224 */ /* 0x000fe200078e000e */
[----:B------:R-:W-:Y:S06]  /*1ecf0*/  BRA `(.L_x_7203) ;  /* 0xffffffd800207947 */ /* 0x000fec000383ffff */
.L_x_7087:
[----:B------:R-:W-:Y:S01]  /*1ed00*/  BSSY B0, `(.L_x_7204) ;  /* 0x0000007000007945 */ /* 0x000fe20003800000 */
[----:B------:R-:W-:Y:S01]  /*1ed10*/  MOV R13, R2 ;  /* 0x00000002000d7202 */ /* 0x000fe20000000f00 */
[----:B------:R-:W-:Y:S02]  /*1ed20*/  IMAD.MOV.U32 R11, RZ, RZ, 0x1f ;  /* 0x0000001fff0b7424 */ /* 0x000fe400078e00ff */
[----:B------:R-:W-:-:S07]  /*1ed30*/  IMAD.MOV.U32 R15, RZ, RZ, -0x1 ;  /* 0xffffffffff0f7424 */ /* 0x000fce00078e00ff */
[----:B012---:R-:W-:Y:S05]  /*1ed40*/  WARPSYNC.COLLECTIVE R15, `(.L_x_7205) ;  /* 0x000000000f087348 */ /* 0x007fea0003c00000 */
[----:B------:R3:W4:Y:S02]  /*1ed50*/  SHFL.IDX P6, R14, R13, R12, R11 ;  /* 0x0000000c0d0e7389 */ /* 0x00072400000c000b */
[----:B01234-:R-:W-:Y:S01]  /*1ed60*/  ENDCOLLECTIVE ;  /* 0x000000000000791b */ /* 0x01ffe20003800000 */
.L_x_7205:
[----:B------:R-:W-:Y:S05]  /*1ed70*/  BSYNC B0 ;  /* 0x0000000000007941 */ /* 0x000fea0003800000 */
.L_x_7204:
[----:B------:R-:W-:Y:S01]  /*1ed80*/  IMAD.MOV.U32 R7, RZ, RZ, R14 ;  /* 0x000000ffff077224 */ /* 0x000fe200078e000e */
[----:B------:R-:W-:Y:S06]  /*1ed90*/  BRA `(.L_x_7086) ;  /* 0xffffffd800147947 */ /* 0x000fec000383ffff */
.L_x_7090:
[----:B-1----:R1:W2:Y:S02]  /*1eda0*/  SYNCS.PHASECHK.TRANS64.TRYWAIT P0, [R0+URZ+0x38820], R3 ;  /* 0x03882003000075a7 */ /* 0x0022a4000800017f */
[----:B--2---:R-:W-:Y:S05]  /*1edb0*/  @!P0 NANOSLEEP.SYNCS 0x989680 ;  /* 0x009896800000895d */ /* 0x004fea0003900000 */
[----:B------:R-:W2:Y:S02]  /*1edc0*/  @!P0 SYNCS.PHASECHK.TRANS64 P0, [R0+URZ+0x38820], R3 ;  /* 0x03882003000085a7 */ /* 0x000ea4000800007f */
[----:B--2---:R-:W-:Y:S05]  /*1edd0*/  @!P0 BRA `(.L_x_7090) ;  /* 0xfffffffc00f08947 */ /* 0x004fea000383ffff */
[----:B------:R-:W-:Y:S05]  /*1ede0*/  BRA `(.L_x_7206) ;  /* 0xffffffdc00847947 */ /* 0x000fea000383ffff */
.L_x_7091:
        /* <DEDUP_REMOVED lines=11> */
.L_x_7208:
[----:B------:R-:W-:Y:S05]  /*1eea0*/  BSYNC B0 ;  /* 0x0000000000007941 */ /* 0x000fea0003800000 */
.L_x_7207:
[----:B------:R-:W-:Y:S05]  /*1eeb0*/  BRA `(.L_x_7209) ;  /* 0xffffffdc00687947 */ /* 0x000fea000383ffff */
.L_x_7092:
[----:B------:R-:W-:Y:S01]  /*1eec0*/  BSSY B0, `(.L_x_7210) ;  /* 0x0000006000007945 */ /* 0x000fe20003800000 */
[----:B------:R-:W-:-:S07]  /*1eed0*/  IMAD.MOV.U32 R15, RZ, RZ, -0x1 ;  /* 0xffffffffff0f7424 */ /* 0x000fce00078e00ff */
[----:B012---:R-:W-:Y:S05]  /*1eee0*/  WARPSYNC.COLLECTIVE R15, `(.L_x_7211) ;  /* 0x000000000f0c7348 */ /* 0x007fea0003c00000 */
[----:B------:R-:W-:Y:S02]  /*1eef0*/  ELECT P6, UR62, PT ;  /* 0x00000000003e782f */ /* 0x000fe400038c0000 */
[----:B------:R-:W-:Y:S01]  /*1ef00*/  MOV R14, UR62 ;  /* 0x0000003e000e7c02 */ /* 0x000fe20008000f00 */
[----:B012---:R-:W-:Y:S10]  /*1ef10*/  ENDCOLLECTIVE ;  /* 0x000000000000791b */ /* 0x007ff40003800000 */
.L_x_7211:
[----:B------:R-:W-:Y:S05]  /*1ef20*/  BSYNC B0 ;  /* 0x0000000000007941 */ /* 0x000fea0003800000 */
.L_x_7210:
[----:B------:R-:W-:Y:S05]  /*1ef30*/  BRA `(.L_x_7212) ;  /* 0xffffffdc005c7947 */ /* 0x000fea000383ffff */
.L_x_7094:
[----:B-1----:R1:W2:Y:S02]  /*1ef40*/  SYNCS.PHASECHK.TRANS64.TRYWAIT P0, [R6+URZ], R5 ;  /* 0x00000005060075a7 */ /* 0x0022a4000800017f */
[----:B--2---:R-:W-:Y:S05]  /*1ef50*/  @!P0 NANOSLEEP.SYNCS 0x989680 ;  /* 0x009896800000895d */ /* 0x004fea0003900000 */
[----:B------:R-:W2:Y:S02]  /*1ef60*/  @!P0 SYNCS.PHASECHK.TRANS64 P0, [R6+URZ], R5 ;  /* 0x00000005060085a7 */ /* 0x000ea4000800007f */
[----:B--2---:R-:W-:Y:S05]  /*1ef70*/  @!P0 BRA `(.L_x_7094) ;  /* 0xfffffffc00f08947 */ /* 0x004fea000383ffff */
[----:B------:R-:W-:Y:S05]  /*1ef80*/  BRA `(.L_x_7213) ;  /* 0xffffffdc00987947 */ /* 0x000fea000383ffff */
.L_x_7095:
[----:B--2---:R2:W3:Y:S02]  /*1ef90*/  SYNCS.PHASECHK.TRANS64.TRYWAIT P0, [R7+URZ], R2 ;  /* 0x00000002070075a7 */ /* 0x0044e4000800017f */
[----:B---3--:R-:W-:Y:S05]  /*1efa0*/  @!P0 NANOSLEEP.SYNCS 0x989680 ;  /* 0x009896800000895d */ /* 0x008fea0003900000 */
[----:B------:R-:W3:Y:S02]  /*1efb0*/  @!P0 SYNCS.PHASECHK.TRANS64 P0, [R7+URZ], R2 ;  /* 0x00000002070085a7 */ /* 0x000ee4000800007f */
[----:B---3--:R-:W-:Y:S05]  /*1efc0*/  @!P0 BRA `(.L_x_7095) ;  /* 0xfffffffc00f08947 */ /* 0x008fea000383ffff */
[----:B------:R-:W-:Y:S05]  /*1efd0*/  BRA `(.L_x_7214) ;  /* 0xffffffdc008c7947 */ /* 0x000fea000383ffff */
.L_x_7097:
[----:B---3--:R3:W4:Y:S02]  /*1efe0*/  SYNCS.PHASECHK.TRANS64.TRYWAIT P0, [R4+URZ], R5 ;  /* 0x00000005040075a7 */ /* 0x008724000800017f */
[----:B----4-:R-:W-:Y:S05]  /*1eff0*/  @!P0 NANOSLEEP.SYNCS 0x989680 ;  /* 0x009896800000895d */ /* 0x010fea0003900000 */
[----:B------:R-:W4:Y:S02]  /*1f000*/  @!P0 SYNCS.PHASECHK.TRANS64 P0, [R4+URZ], R5 ;  /* 0x00000005040085a7 */ /* 0x000f24000800007f */
[----:B----4-:R-:W-:Y:S05]  /*1f010*/  @!P0 BRA `(.L_x_7097) ;  /* 0xfffffffc00f08947 */ /* 0x010fea000383ffff */
[----:B------:R-:W-:Y:S05]  /*1f020*/  BRA `(.L_x_7215) ;  /* 0xffffffdc00947947 */ /* 0x000fea000383ffff */
.L_x_7216:
        /* <DEDUP_REMOVED lines=13> */
.L_x_11958:


//--------------------- .text._ZN7cutlass13device_kernelIN5flash11enable_sm90INS1_16FlashAttnFwdSm90INS1_25CollectiveMainloopFwdSm90ILi2EN4cute5tupleIJNS5_1CILi1EEES8_S8_EEENS6_IJNS7_ILi128EEENS7_ILi96EEENS7_ILi64EEEEEELi256ENS_6half_tEfNS_4arch4Sm90ELb0ELb0ELb1ELb0ELb0ELb0ELb0ELb1ELb0ELb0ELb0ELb0EEENS1_21CollectiveEpilogueFwdINS6_IJSA_NS7_ILi256EEESB_EEES9_SE_SG_Li256ELb0ELb0ELb0ELb0EEENS1_29StaticPersistentTileSchedulerILb0EEEEEEEEEvNT_6ParamsE --------------------------
	.section	.text._ZN7cutlass13device_kernelIN5flash11enable_sm90INS1_16FlashAttnFwdSm90INS1_25CollectiveMainloopFwdSm90ILi2EN4cute5tupleIJNS5_1CILi1EEES8_S8_EEENS6_IJNS7_ILi128EEENS7_ILi96EEENS7_ILi64EEEEEELi256ENS_6half_tEfNS_4arch4Sm90ELb0ELb0ELb1ELb0ELb0ELb0ELb0ELb1ELb0ELb0ELb0ELb0EEENS1_21CollectiveEpilogueFwdINS6_IJSA_NS7_ILi256EEESB_EEES9_SE_SG_Li256ELb0ELb0ELb0ELb0EEENS1_29StaticPersistentTileSchedulerILb0EEEEEEEEEvNT_6ParamsE,"ax",@progbits
	.align	128
.text._ZN7cutlass13device_kernelIN5flash11enable_sm90INS1_16FlashAttnFwdSm90INS1_25CollectiveMainloopFwdSm90ILi2EN4cute5tupleIJNS5_1CILi1EEES8_S8_EEENS6_IJNS7_ILi128EEENS7_ILi96EEENS7_ILi64EEEEEELi256ENS_6half_tEfNS_4arch4Sm90ELb0ELb0ELb1ELb0ELb0ELb0ELb0ELb1ELb0ELb0ELb0ELb0EEENS1_21CollectiveEpilogueFwdINS6_IJSA_NS7_ILi256EEESB_EEES9_SE_SG_Li256ELb0ELb0ELb0ELb0EEENS1_29StaticPersistentTileSchedulerILb0EEEEEEEEEvNT_6ParamsE:
        .type           _ZN7cutlass13device_kernelIN5flash11enable_sm90INS1_16FlashAttnFwdSm90INS1_25CollectiveMainloopFwdSm90ILi2EN4cute5tupleIJNS5_1CILi1EEES8_S8_EEENS6_IJNS7_ILi128EEENS7_ILi96EEENS7_ILi64EEEEEELi256ENS_6half_tEfNS_4arch4Sm90ELb0ELb0ELb1ELb0ELb0ELb0ELb0ELb1ELb0ELb0ELb0ELb0EEENS1_21CollectiveEpilogueFwdINS6_IJSA_NS7_ILi256EEESB_EEES9_SE_SG_Li256ELb0ELb0ELb0ELb0EEENS1_29StaticPersistentTileSchedulerILb0EEEEEEEEEvNT_6ParamsE,@function
        .size           _ZN7cutlass13device_kernelIN5flash11enable_sm90INS1_16FlashAttnFwdSm90INS1_25CollectiveMainloopFwdSm90ILi2EN4cute5tupleIJNS5_1CILi1EEES8_S8_EEENS6_IJNS7_ILi128EEENS7_ILi96EEENS7_ILi64EEEEEELi256ENS_6half_tEfNS_4arch4Sm90ELb0ELb0ELb1ELb0ELb0ELb0ELb0ELb1ELb0ELb0ELb0ELb0EEENS1_21CollectiveEpilogueFwdINS6_IJSA_NS7_ILi256EEESB_EEES9_SE_SG_Li256ELb0ELb0ELb0ELb0EEENS1_29StaticPersistentTileSchedulerILb0EEEEEEEEEvNT_6ParamsE,(.L_x_11959 - _ZN7cutlass13device_kernelIN5flash11enable_sm90INS1_16FlashAttnFwdSm90INS1_25CollectiveMainloopFwdSm90ILi2EN4cute5tupleIJNS5_1CILi1EEES8_S8_EEENS6_IJNS7_ILi128EEENS7_ILi96EEENS7_ILi64EEEEEELi256ENS_6half_tEfNS_4arch4Sm90ELb0ELb0ELb1ELb0ELb0ELb0ELb0ELb1ELb0ELb0ELb0ELb0EEENS1_21CollectiveEpilogueFwdINS6_IJSA_NS7_ILi256EEESB_EEES9_SE_SG_Li256ELb0ELb0ELb0ELb0EEENS1_29StaticPersistentTileSchedulerILb0EEEEEEEEEvNT_6ParamsE)
        .other          _ZN7cutlass13device_kernelIN5flash11enable_sm90INS1_16FlashAttnFwdSm90INS1_25CollectiveMainloopFwdSm90ILi2EN4cute5tupleIJNS5_1CILi1EEES8_S8_EEENS6_IJNS7_ILi128EEENS7_ILi96EEENS7_ILi64EEEEEELi256ENS_6half_tEfNS_4arch4Sm90ELb0ELb0ELb1ELb0ELb0ELb0ELb0ELb1ELb0ELb0ELb0ELb0EEENS1_21CollectiveEpilogueFwdINS6_IJSA_NS7_ILi256EEESB_EEES9_SE_SG_Li256ELb0ELb0ELb0ELb0EEENS1_29StaticPersistentTileSchedulerILb0EEEEEEEEEvNT_6ParamsE,@"STO_CUDA_ENTRY STV_DEFAULT"
_ZN7cutlass13device_kernelIN5flash11enable_sm90INS1_16FlashAttnFwdSm90INS1_25CollectiveMainloopFwdSm90ILi2EN4cute5tupleIJNS5_1CILi1EEES8_S8_EEENS6_IJNS7_ILi128EEENS7_ILi96EEENS7_ILi64EEEEEELi256ENS_6half_tEfNS_4arch4Sm90ELb0ELb0ELb1ELb0ELb0ELb0ELb0ELb1ELb0ELb0ELb0ELb0EEENS1_21CollectiveEpilogueFwdINS6_IJSA_NS7_ILi256EEESB_EEES9_SE_SG_Li256ELb0ELb0ELb0ELb0EEENS1_29StaticPersistentTileSchedulerILb0EEEEEEEEEvNT_6ParamsE:
        /* <DEDUP_REMOVED lines=24> */
.L_x_7218:
[----:B------:R-:W-:Y:S05]  /*0180*/  BSYNC B0 ;  /* 0x0000000000007941 */ /* 0x000fea0003800000 */
.L_x_7217:
        /* <DEDUP_REMOVED lines=37> */
.L_x_7219:
        /* <DEDUP_REMOVED lines=22> */
.L_x_7220:
        /* <DEDUP_REMOVED lines=18> */
.L_x_7221:
        /* <DEDUP_REMOVED lines=22> */
.L_x_7222:
        /* <DEDUP_REMOVED lines=22> */
.L_x_7223:
[----:B------:R-:W-:Y:S01]  /*0920*/  PLOP3.LUT P0, PT, PT, PT, UP0, 0x80, 0x0 ;  /* 0x000000000000781c */ /* 0x000fe20003f0f008 */
[----:B------:R-:W-:Y:S01]  /*0930*/  UMOV UR38, 0x1 ;  /* 0x0000000100267882 */ /* 0x000fe20000000000 */
[----:B------:R-:W-:Y:S01]  /*0940*/  NOP ;  /* 0x0000000000007918 */ /* 0x000fe20000000000 */
[----:B------:R-:W-:Y:S01]  /*0950*/  USEL UR38, UR38, 0x2, !UP0 ;  /* 0x0000000226267887 */ /* 0x000fe2000c000000 */
[----:B------:R-:W-:Y:S01]  /*0960*/  ULDC.64 UR40, c[0x0][0x208] ;  /* 0x0000820000287ab9 */ /* 0x000fe20000000a00 */
[----:B-123--:R-:W-:Y:S08]  /*0970*/  BAR.SYNC.DEFER_BLOCKING 0x0 ;  /* 0x0000000000007b1d */ /* 0x00eff00000010000 */
[----:B------:R-:W-:Y:S05]  /*0980*/  @!P0 BRA `(.L_x_7224) ;  /* 0x0000006400388947 */ /* 0x000fea0003800000 */
.L_x_7225:
[----:B------:R-:W-:-:S08]  /*0990*/  NOP ;  /* 0x0000000000007918 */ /* 0x000fd00000000000 */
[----:B------:R-:W1:Y:S02]  /*09a0*/  USETMAXREG.TRY_ALLOC.CTAPOOL UP0, 0xf0 ;  /* 0x000000f0000079c8 */ /* 0x000e640008000600 */
[----:B-1----:R-:W-:-:S13]  /*09b0*/  PLOP3.LUT P0, PT, PT, PT, UP0, 0x80, 0x0 ;  /* 0x000000000000781c */ /* 0x002fda0003f0f008 */
[----:B------:R-:W-:Y:S05]  /*09c0*/  @!P0 BRA `(.L_x_7225) ;  /* 0xfffffffc00f08947 */ /* 0x000fea000383ffff */
[----:B------:R-:W1:Y:S08]  /*09d0*/  S2UR UR44, SR_CTAID.X ;  /* 0x00000000002c79c3 */ /* 0x000e700000002500 */
[----:B------:R-:W-:Y:S06]  /*09e0*/  BAR.ARV 0x8, 0x120 ;  /* 0x0204800000007b1d */ /* 0x000fec0000002000 */
[----:B------:R-:W-:-:S02]  /*09f0*/  ISETP.NE.AND P0, PT, R18, 0x1, PT ;  /* 0x000000011200780c */ /* 0x000fc40003f05270 */
[----:B------:R-:W1:Y:S11]  /*0a00*/  LDC R0, c[0x0][0xda4] ;  /* 0x00036900ff007b82 */ /* 0x000e760000000800 */
[----:B------:R-:W-:Y:S06]  /*0a10*/  @!P0 BAR.ARV 0x9, 0x100 ;  /* 0x0244000000008b1d */ /* 0x000fec0000002000 */
[----:B-1----:R-:W-:-:S13]  /*0a20*/  ISETP.LE.AND P0, PT, R0, UR44, PT ;  /* 0x0000002c00007c0c */ /* 0x002fda000bf03270 */
[----:B------:R-:W-:Y:S05]  /*0a30*/  @P0 EXIT ;  /* 0x000000000000094d */ /* 0x000fea0003800000 */
[----:B------:R-:W-:Y:S01]  /*0a40*/  VIADD R0, R3, 0xffffff80 ;  /* 0xffffff8003007836 */ /* 0x000fe20000000000 */
[----:B------:R-:W1:Y:S01]  /*0a50*/  S2UR UR4, SR_CgaCtaId ;  /* 0x00000000000479c3 */ /* 0x000e620000008800 */
[----:B------:R-:W-:Y:S01]  /*0a60*/  UMOV UR46, 0x400 ;  /* 0x00000400002e7882 */ /* 0x000fe20000000000 */
[----:B------:R-:W-:Y:S02]  /*0a70*/  ULOP3.LUT UR45, UR38, 0x1, URZ, 0xfc, !UPT ;  /* 0x00000001262d7892 */ /* 0x000fe4000f8efc3f */
[----:B------:R-:W-:Y:S01]  /*0a80*/  SHF.R.S32.HI R3, RZ, 0x1f, R0 ;  /* 0x0000001fff037819 */ /* 0x000fe20000011400 */
[----:B------:R-:W-:Y:S01]  /*0a90*/  ULDC.64 UR48, c[0x0][0x198] ;  /* 0x0000660000307ab9 */ /* 0x000fe20000000a00 */
[----:B------:R-:W-:Y:S01]  /*0aa0*/  UMOV UR43, URZ ;  /* 0x0000003f002b7c82 */ /* 0x000fe20008000000 */
[----:B------:R-:W-:Y:S01]  /*0ab0*/  UMOV UR42, URZ ;  /* 0x0000003f002a7c82 */ /* 0x000fe20008000000 */
[CC--:B------:R-:W-:Y:S01]  /*0ac0*/  LEA.HI R4, R3.reuse, R0.reuse, RZ, 0x7 ;  /* 0x0000000003047211 */ /* 0x0c0fe200078f38ff */
[----:B------:R-:W2:Y:S01]  /*0ad0*/  S2UR UR6, SR_SWINHI ;  /* 0x00000000000679c3 */ /* 0x000ea20000002f00 */
[----:B------:R-:W-:Y:S01]  /*0ae0*/  LEA.HI R6, R3, R0, RZ, 0x4 ;  /* 0x0000000003067211 */ /* 0x000fe200078f20ff */
[----:B------:R-:W-:Y:S01]  /*0af0*/  UMOV UR39, URZ ;  /* 0x0000003f00277c82 */ /* 0x000fe20008000000 */
[----:B------:R-:W-:-:S02]  /*0b00*/  LOP3.LUT R5, R4, 0xffffff80, RZ, 0xc0, !PT ;  /* 0xffffff8004057812 */ /* 0x000fc400078ec0ff */
[----:B------:R-:W-:Y:S02]  /*0b10*/  SHF.R.S32.HI R7, RZ, 0x4, R6 ;  /* 0x00000004ff077819 */ /* 0x000fe40000011406 */
[----:B------:R-:W-:Y:S02]  /*0b20*/  IADD3 R2, R0, -R5, RZ ;  /* 0x8000000500027210 */ /* 0x000fe40007ffe0ff */
[----:B------:R-:W-:Y:S02]  /*0b30*/  LOP3.LUT R5, R6, 0x3fffff0, RZ, 0xc0, !PT ;  /* 0x03fffff006057812 */ /* 0x000fe400078ec0ff */
[----:B------:R-:W-:Y:S02]  /*0b40*/  SHF.R.S32.HI R9, RZ, 0x1f, R2 ;  /* 0x0000001fff097819 */ /* 0x000fe40000011402 */
[----:B------:R-:W-:Y:S01]  /*0b50*/  LEA.HI R22, R3, R0, RZ, 0x5 ;  /* 0x0000000003167211 */ /* 0x000fe200078f28ff */
[----:B------:R-:W-:Y:S01]  /*0b60*/  IMAD.IADD R5, R0, 0x1, -R5 ;  /* 0x0000000100057824 */ /* 0x000fe200078e0a05 */
[----:B------:R-:W-:Y:S01]  /*0b70*/  LEA.HI R0, R9, R2, RZ, 0x2 ;  /* 0x0000000209007211 */ /* 0x000fe200078f10ff */
[----:B-1----:R-:W-:Y:S01]  /*0b80*/  ULEA UR46, UR4, UR46, 0x18 ;  /* 0x0000002e042e7291 */ /* 0x002fe2000f8ec03f */
[----:B------:R-:W-:-:S02]  /*0b90*/  LEA.HI R8, R6, R7, RZ, 0x1 ;  /* 0x0000000706087211 */ /* 0x000fc400078f08ff */
[--C-:B------:R-:W-:Y:S02]  /*0ba0*/  SHF.R.S32.HI R3, RZ, 0x2, R0.reuse ;  /* 0x00000002ff037819 */ /* 0x100fe40000011400 */
[----:B------:R-:W-:Y:S02]  /*0bb0*/  SHF.R.S32.HI R6, RZ, 0x1f, R0 ;  /* 0x0000001fff067819 */ /* 0x000fe40000011400 */
[----:B------:R-:W-:Y:S01]  /*0bc0*/  LOP3.LUT R8, R8, 0x1ffffffe, RZ, 0xc0, !PT ;  /* 0x1ffffffe08087812 */ /* 0x000fe200078ec0ff */
[----:B------:R-:W-:Y:S01]  /*0bd0*/  UMOV UR4, UR46 ;  /* 0x0000002e00047c82 */ /* 0x000fe20008000000 */
[----:B--2---:R-:W-:Y:S01]  /*0be0*/  UMOV UR5, UR6 ;  /* 0x0000000600057c82 */ /* 0x004fe20008000000 */
[----:B------:R-:W-:Y:S01]  /*0bf0*/  LEA.HI R6, R6, R3, RZ, 0x3 ;  /* 0x0000000306067211 */ /* 0x000fe200078f18ff */
[----:B------:R-:W-:Y:S01]  /*0c00*/  IMAD.U32 R17, RZ, RZ, UR5 ;  /* 0x00000005ff117e24 */ /* 0x000fe2000f8e00ff */
[----:B------:R-:W-:Y:S01]  /*0c10*/  SHF.R.S32.HI R22, RZ, 0x5, R22 ;  /* 0x00000005ff167819 */ /* 0x000fe20000011416 */
[----:B------:R-:W-:Y:S01]  /*0c20*/  IMAD.IADD R8, R7, 0x1, -R8 ;  /* 0x0000000107087824 */ /* 0x000fe200078e0a08 */
[----:B------:R-:W-:-:S02]  /*0c30*/  SHF.R.S32.HI R19, RZ, 0x7, R4 ;  /* 0x00000007ff137819 */ /* 0x000fc40000011404 */
[----:B------:R-:W-:Y:S02]  /*0c40*/  LOP3.LUT R6, R6, 0xfffffff8, RZ, 0xc0, !PT ;  /* 0xfffffff806067812 */ /* 0x000fe400078ec0ff */
[----:B------:R-:W-:Y:S02]  /*0c50*/  LEA R5, R22, R5, 0x4 ;  /* 0x0000000516057211 */ /* 0x000fe400078e20ff */
[----:B------:R-:W-:Y:S01]  /*0c60*/  LEA.HI R9, R9, R2, RZ, 0x5 ;  /* 0x0000000209097211 */ /* 0x000fe200078f28ff */
[----:B------:R-:W-:Y:S01]  /*0c70*/  IMAD.IADD R6, R3, 0x1, -R6 ;  /* 0x0000000103067824 */ /* 0x000fe200078e0a06 */
[----:B------:R-:W-:Y:S01]  /*0c80*/  LEA.HI R4, R4, R19, RZ, 0x1 ;  /* 0x0000001304047211 */ /* 0x000fe200078f08ff */
[----:B------:R-:W-:Y:S01]  /*0c90*/  IMAD R5, R5, 0x8, R8 ;  /* 0x0000000805057824 */ /* 0x000fe200078e0208 */
[----:B------:R-:W-:Y:S02]  /*0ca0*/  SHF.R.S32.HI R9, RZ, 0x5, R9 ;  /* 0x00000005ff097819 */ /* 0x000fe40000011409 */
[----:B------:R-:W-:Y:S01]  /*0cb0*/  LOP3.LUT R4, R4, 0x3fffffe, RZ, 0xc0, !PT ;  /* 0x03fffffe04047812 */ /* 0x000fe200078ec0ff */
[----:B------:R-:W-:Y:S01]  /*0cc0*/  IMAD.SHL.U32 R3, R5, 0x8, RZ ;  /* 0x0000000805037824 */ /* 0x000fe200078e00ff */
[----:B------:R-:W-:-:S02]  /*0cd0*/  MOV R16, UR4 ;  /* 0x0000000400107c02 */ /* 0x000fc40008000f00 */
[----:B------:R-:W-:Y:S01]  /*0ce0*/  LEA R9, R9, R6, 0x4 ;  /* 0x0000000609097211 */ /* 0x000fe200078e20ff */
[----:B------:R-:W-:Y:S01]  /*0cf0*/  IMAD.IADD R4, R19, 0x1, -R4 ;  /* 0x0000000113047824 */ /* 0x000fe200078e0a04 */
[----:B------:R-:W-:Y:S01]  /*0d00*/  LOP3.LUT R23, R0, 0x7ffffffc, RZ, 0xc0, !PT ;  /* 0x7ffffffc00177812 */ /* 0x000fe200078ec0ff */
[----:B------:R-:W-:-:S03]  /*0d10*/  IMAD.WIDE R16, R3, 0x2, R16 ;  /* 0x0000000203107825 */ /* 0x000fc600078e0210 */
[----:B------:R-:W-:Y:S01]  /*0d20*/  IADD3 R23, R2, -R23, RZ ;  /* 0x8000001702177210 */ /* 0x000fe20007ffe0ff */
[----:B------:R-:W-:-:S07]  /*0d30*/  IMAD R200, R4, 0x40, R9 ;  /* 0x0000004004c87824 */ /* 0x000fce00078e0209 */
.L_x_7248:
[----:B------:R-:W1:Y:S01]  /*0d40*/  SHFL.IDX PT, R0, R19, RZ, 0x1f ;  /* 0x00001fff13007589 */ /* 0x000e6200000e0000 */
[----:B------:R-:W-:Y:S01]  /*0d50*/  ULDC.64 UR6, c[0x0][0x3f8] ;  /* 0x0000fe0000067ab9 */ /* 0x000fe20000000a00 */
[----:B------:R-:W-:Y:S01]  /*0d60*/  ULDC UR4, c[0x0][0xda8] ;  /* 0x00036a0000047ab9 */ /* 0x000fe20000000800 */
[----:B------:R-:W-:Y:S02]  /*0d70*/  UISETP.NE.U32.AND UP0, UPT, UR6, URZ, UPT ;  /* 0x0000003f0600728c */ /* 0x000fe4000bf05070 */
[----:B------:R-:W-:Y:S02]  /*0d80*/  UISETP.NE.AND UP1, UPT, UR4, 0x1, UPT ;  /* 0x000000010400788c */ /* 0x000fe4000bf25270 */
[----:B------:R-:W-:Y:S01]  /*0d90*/  UISETP.NE.AND.EX UP0, UPT, UR7, URZ, UPT, UP0 ;  /* 0x0000003f0700728c */ /* 0x000fe2000bf05300 */
[----:B------:R-:W-:Y:S01]  /*0da0*/  ULDC UR4, c[0x0][0xdb4] ;  /* 0x00036d0000047ab9 */ /* 0x000fe20000000800 */
[----:B------:R-:W-:Y:S01]  /*0db0*/  ULDC UR50, c[0x0][0x404] ;  /* 0x0001010000327ab9 */ /* 0x000fe20000000800 */
[----:B------:R-:W-:-:S02]  /*0dc0*/  UISETP.NE.AND UP2, UPT, UR4, 0x1, UPT ;  /* 0x000000010400788c */ /* 0x000fc4000bf45270 */
[----:B------:R-:W-:Y:S02]  /*0dd0*/  UIADD3 UR11, UR46, 0x18400, URZ ;  /* 0x000184002e0b7890 */ /* 0x000fe4000fffe03f */
[----:B------:R-:W-:Y:S01]  /*0de0*/  USEL UR50, UR50, 0x1, UP0 ;  /* 0x0000000132327887 */ /* 0x000fe20008000000 */
[----:B------:R-:W-:Y:S01]  /*0df0*/  ULDC UR10, c[0x0][0x2e0] ;  /* 0x0000b800000a7ab9 */ /* 0x000fe20000000800 */
[----:B------:R-:W-:Y:S02]  /*0e00*/  ULOP3.LUT UP0, URZ, UR11, 0x1bf, URZ, 0xc0, !UPT ;  /* 0x000001bf0b3f7892 */ /* 0x000fe4000f80c03f */
[----:B------:R-:W-:Y:S01]  /*0e10*/  UIMAD UR50, UR50, UR10, URZ ;  /* 0x0000000a323272a4 */ /* 0x000fe2000f8e023f */
[----:B------:R-:W-:Y:S01]  /*0e20*/  @UP1 ULDC UR6, c[0x0][0xdac] ;  /* 0x00036b0000061ab9 */ /* 0x000fe20000000800 */
[----:B------:R-:W-:Y:S01]  /*0e30*/  @UP1 ULDC UR12, c[0x0][0xdb0] ;  /* 0x00036c00000c1ab9 */ /* 0x000fe20000000800 */
[----:B-1----:R-:W-:Y:S01]  /*0e40*/  R2UR UR8, R0 ;  /* 0x00000000000872ca */ /* 0x002fe200000e0000 */
[----:B------:R-:W-:Y:S01]  /*0e50*/  UIMAD.WIDE.U32 UR6, UR44, UR6, URZ ;  /* 0x000000062c0672a5 */ /* 0x000fe2000f8e003f */
[----:B------:R-:W-:Y:S01]  /*0e60*/  PLOP3.LUT P0, PT, PT, PT, UP0, 0x80, 0x0 ;  /* 0x000000000000781c */ /* 0x000fe20003f0f008 */
[----:B------:R-:W-:-:S02]  /*0e70*/  UMOV UR37, UR44 ;  /* 0x0000002c00257c82 */ /* 0x000fc40008000000 */
[----:B------:R-:W-:-:S07]  /*0e80*/  @UP1 USHF.R.U32.HI UR37, URZ, UR12, UR7 ;  /* 0x0000000c3f251299 */ /* 0x000fce0008011607 */
[----:B------:R-:W-:Y:S01]  /*0e90*/  UMOV UR36, UR37 ;  /* 0x0000002500247c82 */ /* 0x000fe20008000000 */
[----:B------:R-:W-:-:S04]  /*0ea0*/  ULEA.HI UR4, UR8, UR8, URZ, 0x1 ;  /* 0x0000000808047291 */ /* 0x000fc8000f8f083f */
[----:B------:R-:W-:-:S03]  /*0eb0*/  ULOP3.LUT UR9, UR4, 0x1e, URZ, 0xc0, !UPT ;  /* 0x0000001e04097892 */ /* 0x000fc6000f8ec03f */
[----:B------:R-:W-:Y:S01]  /*0ec0*/  @UP2 ULDC.64 UR4, c[0x0][0xdb8] ;  /* 0x00036e0000042ab9 */ /* 0x000fe20000000a00 */
[----:B------:R-:W-:Y:S02]  /*0ed0*/  UIADD3 UR9, UR8, -UR9, URZ ;  /* 0x8000000908097290 */ /* 0x000fe4000fffe03f */
[----:B------:R-:W-:Y:S02]  /*0ee0*/  UIADD3 UR8, UR50, 0x5f, URZ ;  /* 0x0000005f32087890 */ /* 0x000fe4000fffe03f */
[----:B------:R-:W-:Y:S02]  /*0ef0*/  ULEA UR10, UR9, UR11, 0xd ;  /* 0x0000000b090a7291 */ /* 0x000fe4000f8e683f */
[----:B------:R-:W-:Y:S02]  /*0f00*/  UIMAD.WIDE UR8, UR8, 0x2aaaaaab, URZ ;  /* 0x2aaaaaab080878a5 */ /* 0x000fe4000f8e023f */
[----:B------:R-:W-:Y:S02]  /*0f10*/  UIMAD.WIDE.U32 UR6, UR37, UR4, URZ ;  /* 0x00000004250672a5 */ /* 0x000fe4000f8e003f */
[----:B------:R-:W-:-:S02]  /*0f20*/  USHF.R.U32.HI UR10, URZ, 0x4, UR10 ;  /* 0x000000043f0a7899 */ /* 0x000fc4000801160a */
[----:B------:R-:W-:Y:S02]  /*0f30*/  USHF.R.U32.HI UR47, URZ, 0x1f, UR9 ;  /* 0x0000001f3f2f7899 */ /* 0x000fe40008011609 */
[----:B------:R-:W-:Y:S02]  /*0f40*/  ULOP3.LUT UR51, UR10, 0x3fff, URZ, 0xc0, !UPT ;  /* 0x00003fff0a337892 */ /* 0x000fe4000f8ec03f */
[----:B------:R-:W-:Y:S02]  /*0f50*/  @UP2 USHF.R.U32.HI UR36, URZ, UR5, UR7 ;  /* 0x000000053f242299 */ /* 0x000fe40008011607 */
[----:B------:R-:W-:Y:S01]  /*0f60*/  ULEA.HI.SX32 UR47, UR9, UR47, 0x1c ;  /* 0x0000002f092f7291 */ /* 0x000fe2000f8fe23f */
[----:B--2---:R-:W-:Y:S11]  /*0f70*/  @!P0 BRA `(.L_x_7226) ;  /* 0x0000000000408947 */ /* 0x004ff60003800000 */
        /* <DEDUP_REMOVED lines=16> */
.L_x_7226:
[----:B------:R-:W-:Y:S01]  /*1080*/  ULOP3.LUT UR4, UR43, 0x1, URZ, 0xc0, !UPT ;  /* 0x000000012b047892 */ /* 0x000fe2000f8ec03f */
[----:B------:R-:W-:-:S05]  /*1090*/  VIADD R6, R18, 0x8 ;  /* 0x0000000812067836 */ /* 0x000fca0000000000 */
[----:B------:R-:W-:-:S05]  /*10a0*/  IMAD.U32 R0, RZ, RZ, UR4 ;  /* 0x00000004ff007e24 */ /* 0x000fca000f8e00ff */
[----:B------:R-:W-:-:S04]  /*10b0*/  SHF.L.U32 R0, R0, 0x1f, RZ ;  /* 0x0000001f00007819 */ /* 0x000fc800000006ff */
[----:B------:R-:W1:Y:S02]  /*10c0*/  SYNCS.PHASECHK.TRANS64.TRYWAIT P0, [UR46+0x22800], R0 ;  /* 0x02280000ff0075a7 */ /* 0x000e64000800016e */
[----:B-1----:R-:W-:Y:S05]  /*10d0*/  @!P0 BRA `(.L_x_7227) ;  /* 0x0000008800848947 */ /* 0x002fea0003800000 */
.L_x_7304:
[----:B-1----:R-:W-:Y:S01]  /*10e0*/  MOV R0, UR45 ;  /* 0x0000002d00007c02 */ /* 0x002fe20008000f00 */
[----:B------:R-:W-:Y:S05]  /*10f0*/  WARPSYNC.ALL ;  /* 0x0000000000007948 */ /* 0x000fea0003800000 */
[----:B------:R1:W-:Y:S01]  /*1100*/  BAR.SYNC.DEFER_BLOCKING R6, 0x100 ;  /* 0x000400060000751d */ /* 0x0003e20000010000 */
[----:B------:R-:W-:-:S13]  /*1110*/  ISETP.NE.AND P0, PT, R0, 0x3, PT ;  /* 0x000000030000780c */ /* 0x000fda0003f05270 */
[----:B-1----:R-:W-:Y:S05]  /*1120*/  @!P0 BRA `(.L_x_7228) ;  /* 0x0000000000048947 */ /* 0x002fea0003800000 */
[----:B------:R-:W-:Y:S01]  /*1130*/  BPT.TRAP 0x1 ;  /* 0x000000040000795c */ /* 0x000fe20000300000 */
.L_x_7228:
[----:B------:R-:W-:Y:S01]  /*1140*/  ULEA UR21, UR39, UR46, 0x3 ;  /* 0x0000002e27157291 */ /* 0x000fe2000f8e183f */
[----:B------:R-:W-:-:S05]  /*1150*/  IMAD.U32 R7, RZ, RZ, UR42 ;  /* 0x0000002aff077e24 */ /* 0x000fca000f8e00ff */
[----:B------:R-:W-:-:S04]  /*1160*/  SHF.L.U32 R7, R7, 0x1f, RZ ;  /* 0x0000001f07077819 */ /* 0x000fc800000006ff */
[----:B------:R1:W2:Y:S01]  /*1170*/  SYNCS.PHASECHK.TRANS64.TRYWAIT P1, [UR21+0x22830], R7 ;  /* 0x02283007ff0075a7 */ /* 0x0002a20008020155 */
[----:B------:R-:W-:Y:S05]  /*1180*/  @!P0 BRA `(.L_x_7229) ;  /* 0x0000000000048947 */ /* 0x000fea0003800000 */
[----:B------:R-:W-:Y:S01]  /*1190*/  BPT.TRAP 0x1 ;  /* 0x000000040000795c */ /* 0x000fe20000300000 */
.L_x_7229:
[----:B--2---:R-:W-:Y:S05]  /*11a0*/  @P1 BRA `(.L_x_7230) ;  /* 0x0000000000081947 */ /* 0x004fea0003800000 */
[----:B------:R-:W2:Y:S02]  /*11b0*/  SYNCS.PHASECHK.TRANS64.TRYWAIT P1, [UR21+0x22830], R7 ;  /* 0x02283007ff0075a7 */ /* 0x000ea40008020155 */
[----:B--2---:R-:W-:Y:S05]  /*11c0*/  @!P1 BRA `(.L_x_7231) ;  /* 0x0000008800609947 */ /* 0x004fea0003800000 */
.L_x_7230:
[----:B------:R-:W-:Y:S01]  /*11d0*/  UIADD3 UR4, UR46, 0x1c400, URZ ;  /* 0x0001c4002e047890 */ /* 0x000fe2000fffe03f */
[----:B------:R-:W-:Y:S01]  /*11e0*/  WARPGROUP.ARRIVE ;  /* 0x00000000000079c5 */ /* 0x000fe20000000000 */
[----:B------:R-:W-:Y:S01]  /*11f0*/  ULOP3.LUT UR16, UR51, 0x10000, URZ, 0xfc, !UPT ;  /* 0x0001000033107892 */ /* 0x000fe2000f8efc3f */
[----:B------:R-:W-:Y:S01]  /*1200*/  P2R R15, PR, RZ, 0x1 ;  /* 0x00000001ff0f7803 */ /* 0x000fe20000000000 */
[----:B------:R-:W-:-:S03]  /*1210*/  USHF.R.U32.HI UR4, URZ, 0x4, UR4 ;  /* 0x000000043f047899 */ /* 0x000fc60008011604 */
[----:B------:R-:W3:Y:S01]  /*1220*/  S2R R21, SR_TID.X ;  /* 0x0000000000157919 */ /* 0x000ee20000002100 */
[----:B------:R-:W-:Y:S01]  /*1230*/  UMOV UR17, 0x40000040 ;  /* 0x4000004000117882 */ /* 0x000fe20000000000 */
[----:B------:R-:W-:Y:S01]  /*1240*/  UMOV UR19, 0x40000040 ;  /* 0x4000004000137882 */ /* 0x000fe20000000000 */
[----:B------:R-:W-:Y:S01]  /*1250*/  ULOP3.LUT UR4, UR4, 0x3fff, URZ, 0xc0, !UPT ;  /* 0x00003fff04047892 */ /* 0x000fe2000f8ec03f */
[----:B------:R-:W-:Y:S01]  /*1260*/  UMOV UR5, 0x40000040 ;  /* 0x4000004000057882 */ /* 0x000fe20000000000 */
[----:B------:R-:W-:Y:S02]  /*1270*/  UMOV UR7, 0x40000040 ;  /* 0x4000004000077882 */ /* 0x000fe40000000000 */
[----:B------:R-:W-:Y:S02]  /*1280*/  ULOP3.LUT UR20, UR4, 0x10000, URZ, 0xfc, !UPT ;  /* 0x0001000004147892 */ /* 0x000fe4000f8efc3f */
[----:B------:R-:W-:Y:S02]  /*1290*/  UIADD3 UR4, UR16, 0x2, URZ ;  /* 0x0000000210047890 */ /* 0x000fe4000fffe03f */
[----:B------:R-:W-:-:S02]  /*12a0*/  UIMAD UR18, UR39, 0x300, UR20 ;  /* 0x00000300271278a4 */ /* 0x000fc4000f8e0214 */
[----:B------:R-:W-:Y:S02]  /*12b0*/  UIADD3 UR8, UR16, 0x4, URZ ;  /* 0x0000000410087890 */ /* 0x000fe4000fffe03f */
[----:B------:R-:W-:Y:S02]  /*12c0*/  UIADD3 UR6, UR18, 0x2, URZ ;  /* 0x0000000212067890 */ /* 0x000fe4000fffe03f */
[----:B------:R-:W-:Y:S01]  /*12d0*/  UIADD3 UR10, UR18, 0x4, URZ ;  /* 0x00000004120a7890 */ /* 0x000fe2000fffe03f */
[----:B------:R-:W-:Y:S02]  /*12e0*/  UMOV UR9, 0x40000040 ;  /* 0x4000004000097882 */ /* 0x000fe40000000000 */
[----:B------:R-:W-:Y:S01]  /*12f0*/  HGMMA.64x96x16.F32 R24, gdesc[UR16], RZ, !UPT, gsb0 ;  /* 0x01600000101879f0 */ /* 0x000fe2000c0008ff */
[----:B------:R-:W-:Y:S01]  /*1300*/  UMOV UR11, 0x40000040 ;  /* 0x40000040000b7882 */ /* 0x000fe20000000000 */
[----:B------:R-:W-:Y:S02]  /*1310*/  UIADD3 UR12, UR16, 0x6, URZ ;  /* 0x00000006100c7890 */ /* 0x000fe4000fffe03f */
[----:B------:R-:W-:Y:S01]  /*1320*/  UIADD3 UR14, UR18, 0x6, URZ ;  /* 0x00000006120e7890 */ /* 0x000fe2000fffe03f */
[----:B------:R-:W-:Y:S01]  /*1330*/  UMOV UR13, 0x40000040 ;  /* 0x40000040000d7882 */ /* 0x000fe20000000000 */
[----:B------:R-:W-:Y:S01]  /*1340*/  UMOV UR15, 0x40000040 ;  /* 0x40000040000f7882 */ /* 0x000fe20000000000 */
[----:B---3--:R-:W-:Y:S01]  /*1350*/  LOP3.LUT R21, R21, 0x7f, RZ, 0xc0, !PT ;  /* 0x0000007f15157812 */ /* 0x008fe200078ec0ff */
[----:B------:R-:W-:-:S02]  /*1360*/  WARPGROUP.DEPBAR.LE gsb0, 0x0 ;  /* 0x00008000000079c5 */ /* 0x000fc40000010000 */
[----:B------:R-:W-:-:S06]  /*1370*/  WARPGROUP.ARRIVE ;  /* 0x00000000000079c5 */ /* 0x000fcc0000000000 */
[----:B------:R-:W-:Y:S01]  /*1380*/  HGMMA.64x96x16.F32 R24, gdesc[UR4], R24, gsb0 ;  /* 0x01600000041879f0 */ /* 0x000fe20008000818 */
[----:B------:R-:W-:Y:S01]  /*1390*/  ULDC UR7, c[0x0][0x9d8] ;  /* 0x0002760000077ab9 */ /* 0x000fe20000000800 */
[----:B------:R-:W-:-:S04]  /*13a0*/  UIMAD UR6, UR47, -0x60, UR50 ;  /* 0xffffffa02f0678a4 */ /* 0x000fc8000f8e0232 */
[----:B------:R-:W-:-:S06]  /*13b0*/  UIADD3 UR6, UR6, 0x60, URZ ;  /* 0x0000006006067890 */ /* 0x000fcc000fffe03f */
[----:B------:R-:W-:-:S04]  /*13c0*/  IMAD.U32 R4, RZ, RZ, UR6 ;  /* 0x00000006ff047e24 */ /* 0x000fc8000f8e00ff */
[----:B------:R-:W-:-:S05]  /*13d0*/  IMAD R4, R23, -0x2, R4 ;  /* 0xfffffffe17047824 */ /* 0x000fca00078e0204 */
        /* <DEDUP_REMOVED lines=8> */
[----:B------:R-:W-:Y:S01]  /*1460*/  HGMMA.64x96x16.F32 R24, gdesc[UR8], R24, gsb0 ;  /* 0x01600000081879f0 */ /* 0x000fe20008000818 */
[----:B------:R-:W-:Y:S02]  /*1470*/  ULDC UR10, c[0x0][0x988] ;  /* 0x00026200000a7ab9 */ /* 0x000fe40000000800 */
        /* <DEDUP_REMOVED lines=27> */
[----:B---3--:R-:W-:Y:S01]  /*1630*/  FSEL R24, R24, -INF , P6 ;  /* 0xff80000018187808 */ /* 0x008fe20003000000 */
[----:B------:R-:W-:Y:S01]  /*1640*/  FMUL.FTZ R48, R48, UR7 ;  /* 0x0000000730307c20 */ /* 0x000fe20008410000 */
[----:B------:R-:W-:Y:S01]  /*1650*/  FMUL.FTZ R42, R42, UR7 ;  /* 0x000000072a2a7c20 */ /* 0x000fe20008410000 */
[----:B------:R-:W-:Y:S01]  /*1660*/  FMUL.FTZ R49, R49, UR7 ;  /* 0x0000000731317c20 */ /* 0x000fe20008410000 */
[----:B------:R-:W-:Y:S01]  /*1670*/  FMUL.FTZ R43, R43, UR7 ;  /* 0x000000072b2b7c20 */ /* 0x000fe20008410000 */
[----:B------:R-:W-:Y:S01]  /*1680*/  FMUL.FTZ R52, R52, UR7 ;  /* 0x0000000734347c20 */ /* 0x000fe20008410000 */
[----:B------:R-:W-:Y:S01]  /*1690*/  FMUL.FTZ R47, R47, UR7 ;  /* 0x000000072f2f7c20 */ /* 0x000fe20008410000 */
[----:B------:R-:W3:Y:S01]  /*16a0*/  MUFU.TANH R29, R29 ;  /* 0x0000001d001d7308 */ /* 0x000ee20000002400 */
        /* <DEDUP_REMOVED lines=9> */
[----:B------:R-:W-:Y:S01]  /*1740*/  FMUL.FTZ R51, R51, UR7 ;  /* 0x0000000733337c20 */ /* 0x000fe20008410000 */
[----:B------:R-:W-:Y:S01]  /*1750*/  FMUL.FTZ R60, R60, UR7 ;  /* 0x000000073c3c7c20 */ /* 0x000fe20008410000 */
[----:B------:R-:W-:Y:S01]  /*1760*/  FMUL.FTZ R54, R54, UR7 ;  /* 0x0000000736367c20 */ /* 0x000fe20008410000 */
[----:B------:R-:W-:Y:S01]  /*1770*/  FMNMX.FTZ R12, R28, R5, !PT ;  /* 0x000000051c0c7209 */ /* 0x000fe20007810000 */
[----:B------:R-:W-:Y:S01]  /*1780*/  FMUL.FTZ R61, R61, UR7 ;  /* 0x000000073d3d7c20 */ /* 0x000fe20008410000 */
[----:B------:R-:W-:Y:S01]  /*1790*/  FMUL.FTZ R55, R55, UR7 ;  /* 0x0000000737377c20 */ /* 0x000fe20008410000 */
[----:B--2---:R-:W2:Y:S01]  /*17a0*/  MUFU.TANH R0, R26 ;  /* 0x0000001a00007308 */ /* 0x004ea20000002400 */
        /* <DEDUP_REMOVED lines=16> */
[----:B--2---:R-:W-:Y:S01]  /*18b0*/  FSEL R0, R0, -INF , P6 ;  /* 0xff80000000007808 */ /* 0x004fe20003000000 */
[----:B------:R-:W-:Y:S01]  /*18c0*/  FMUL.FTZ R70, R70, UR7 ;  /* 0x0000000746467c20 */ /* 0x000fe20008410000 */
[----:B------:R-:W-:Y:S01]  /*18d0*/  ISETP.GT.AND P6, PT, R4, 0x18, PT ;  /* 0x000000180400780c */ /* 0x000fe20003fc4270 */
[----:B------:R-:W-:-:S04]  /*18e0*/  FMUL.FTZ R71, R71, UR7 ;  /* 0x0000000747477c20 */ /* 0x000fc80008410000 */
[----:B------:R-:W2:Y:S01]  /*18f0*/  MUFU.TANH R36, R36 ;  /* 0x0000002400247308 */ /* 0x000ea20000002400 */
[----:B---3--:R-:W-:-:S04]  /*1900*/  FSEL R33, R33, -INF , P2 ;  /* 0xff80000021217808 */ /* 0x008fc80001000000 */
[----:B------:R-:W-:-:S03]  /*1910*/  FMNMX.FTZ R5, R33, R12, !PT ;  /* 0x0000000c21057209 */ /* 0x000fc60007810000 */
[----:B------:R-:W3:Y:S01]  /*1920*/  MUFU.TANH R8, R30 ;  /* 0x0000001e00087308 */ /* 0x000ee20000002400 */
[----:B----4-:R-:W-:Y:S02]  /*1930*/  FSEL R3, R3, -INF , P5 ;  /* 0xff80000003037808 */ /* 0x010fe40002800000 */
[----:B------:R-:W-:-:S05]  /*1940*/  ISETP.GT.AND P5, PT, R4, 0x19, PT ;  /* 0x000000190400780c */ /* 0x000fca0003fa4270 */
[----:B------:R-:W4:Y:S01]  /*1950*/  MUFU.TANH R37, R37 ;  /* 0x0000002500257308 */ /* 0x000f220000002400 */
[----:B--2---:R-:W-:-:S04]  /*1960*/  FSEL R36, R36, -INF , P6 ;  /* 0xff80000024247808 */ /* 0x004fc80003000000 */
[----:B------:R-:W-:-:S03]  /*1970*/  FMNMX.FTZ R12, R36, R5, !PT ;  /* 0x00000005240c7209 */ /* 0x000fc60007810000 */
[----:B------:R-:W2:Y:S01]  /*1980*/  MUFU.TANH R9, R31 ;  /* 0x0000001f00097308 */ /* 0x000ea20000002400 */
[----:B---3--:R-:W-:Y:S02]  /*1990*/  FSEL R8, R8, -INF , P4 ;  /* 0xff80000008087808 */ /* 0x008fe40002000000 */
[----:B------:R-:W-:-:S05]  /*19a0*/  ISETP.GT.AND P4, PT, R4, 0x20, PT ;  /* 0x000000200400780c */ /* 0x000fca0003f84270 */
[----:B------:R-:W3:Y:S01]  /*19b0*/  MUFU.TANH R40, R40 ;  /* 0x0000002800287308 */ /* 0x000ee20000002400 */
[----:B----4-:R-:W-:-:S04]  /*19c0*/  FSEL R37, R37, -INF , P5 ;  /* 0xff80000025257808 */ /* 0x010fc80002800000 */
[----:B------:R-:W-:-:S03]  /*19d0*/  FMNMX.FTZ R5, R37, R12, !PT ;  /* 0x0000000c25057209 */ /* 0x000fc60007810000 */
[----:B------:R-:W4:Y:S01]  /*19e0*/  MUFU.TANH R10, R34 ;  /* 0x00000022000a7308 */ /* 0x000f220000002400 */
[----:B--2---:R-:W-:Y:S02]  /*19f0*/  FSEL R9, R9, -INF , P3 ;  /* 0xff80000009097808 */ /* 0x004fe40001800000 */
[----:B------:R-:W-:-:S05]  /*1a00*/  ISETP.GT.AND P3, PT, R4, 0x21, PT ;  /* 0x000000210400780c */ /* 0x000fca0003f64270 */
        /* <DEDUP_REMOVED lines=88> */
[----:B--2---:R-:W-:-:S04]  /*1f90*/  FSEL R69, R69, -INF , P1 ;  /* 0xff80000045457808 */ /* 0x004fc80000800000 */
[----:B------:R-:W-:-:S03]  /*1fa0*/  FMNMX.FTZ R5, R69, R4, !PT ;  /* 0x0000000445057209 */ /* 0x000fc60007810000 */
[----:B------:R-:W2:Y:S01]  /*1fb0*/  MUFU.TANH R66, R66 ;  /* 0x0000004200427308 */ /* 0x000ea20000002400 */
[----:B---3--:R-:W-:Y:S01]  /*1fc0*/  FSEL R62, R62, -INF , P6 ;  /* 0xff8000003e3e7808 */ /* 0x008fe20003000000 */
[----:B------:R-:W3:Y:S06]  /*1fd0*/  SHFL.BFLY PT, R4, R5, 0x2, 0x1f ;  /* 0x0c401f0005047f89 */ /* 0x000eec00000e0000 */
[----:B------:R-:W5:Y:S01]  /*1fe0*/  MUFU.TANH R67, R67 ;  /* 0x0000004300437308 */ /* 0x000f620000002400 */
[----:B----4-:R-:W-:-:S07]  /*1ff0*/  FSEL R63, R63, -INF , P5 ;  /* 0xff8000003f3f7808 */ /* 0x010fce0002800000 */
[----:B------:R-:W4:Y:S01]  /*2000*/  MUFU.TANH R70, R70 ;  /* 0x0000004600467308 */ /* 0x000f220000002400 */
[----:B--2---:R-:W-:-:S07]  /*2010*/  FSEL R66, R66, -INF , P4 ;  /* 0xff80000042427808 */ /* 0x004fce0002000000 */
[----:B------:R-:W2:Y:S01]  /*2020*/  MUFU.TANH R71, R71 ;  /* 0x0000004700477308 */ /* 0x000ea20000002400 */
[----:B-----5:R-:W-:Y:S02]  /*2030*/  FSEL R67, R67, -INF , P3 ;  /* 0xff80000043437808 */ /* 0x020fe40001800000 */
[----:B---3--:R-:W-:Y:S02]  /*2040*/  FMNMX.FTZ R12, R5, R4, !PT ;  /* 0x00000004050c7209 */ /* 0x008fe40007810000 */
[----:B------:R-:W-:-:S03]  /*2050*/  FMNMX.FTZ R5, R0, R3, !PT ;  /* 0x0000000300057209 */ /* 0x000fc60007810000 */
[----:B------:R-:W3:Y:S01]  /*2060*/  SHFL.BFLY PT, R13, R12, 0x1, 0x1f ;  /* 0x0c201f000c0d7f89 */ /* 0x000ee200000e0000 */
[----:B----4-:R-:W-:Y:S02]  /*2070*/  FSEL R70, R70, -INF , P2 ;  /* 0xff80000046467808 */ /* 0x010fe40001000000 */
[----:B--2---:R-:W-:Y:S02]  /*2080*/  FSEL R71, R71, -INF , P1 ;  /* 0xff80000047477808 */ /* 0x004fe40000800000 */
[----:B---3--:R-:W-:Y:S02]  /*2090*/  FMNMX.FTZ R4, R12, R13, !PT ;  /* 0x0000000d0c047209 */ /* 0x008fe40007810000 */
[----:B------:R-:W-:Y:S02]  /*20a0*/  FMNMX.FTZ R12, R8, R5, !PT ;  /* 0x00000005080c7209 */ /* 0x000fe40007810000 */
[C---:B------:R-:W-:Y:S01]  /*20b0*/  FSETP.NEU.FTZ.AND P0, PT, R4.reuse, -INF , PT ;  /* 0xff8000000400780b */ /* 0x040fe20003f1d000 */
[----:B------:R-:W-:Y:S01]  /*20c0*/  FMUL.FTZ R13, R4, UR10 ;  /* 0x0000000a040d7c20 */ /* 0x000fe20008410000 */
[----:B------:R-:W-:-:S04]  /*20d0*/  FMNMX.FTZ R5, R9, R12, !PT ;  /* 0x0000000c09057209 */ /* 0x000fc80007810000 */
[----:B------:R-:W-:Y:S02]  /*20e0*/  FMNMX.FTZ R12, R10, R5, !PT ;  /* 0x000000050a0c7209 */ /* 0x000fe40007810000 */
[----:B------:R-:W-:Y:S02]  /*20f0*/  FSEL R14, R13, RZ, P0 ;  /* 0x000000ff0d0e7208 */ /* 0x000fe40000000000 */
[----:B------:R-:W-:Y:S02]  /*2100*/  FMNMX.FTZ R5, R11, R12, !PT ;  /* 0x0000000c0b057209 */ /* 0x000fe40007810000 */
[----:B------:R-:W-:Y:S01]  /*2110*/  ISETP.NE.AND P0, PT, R15, RZ, PT ;  /* 0x000000ff0f00720c */ /* 0x000fe20003f05270 */
        /* <DEDUP_REMOVED lines=13> */
[----:B------:R-:W-:Y:S01]  /*21f0*/  FMNMX.FTZ R5, R43, R12, !PT ;  /* 0x0000000c2b057209 */ /* 0x000fe20007810000 */
[----:B------:R-:W2:Y:S01]  /*2200*/  MUFU.EX2 R25, R25 ;  /* 0x0000001900197308 */ /* 0x000ea20000000800 */
[--C-:B------:R-:W-:Y:S01]  /*2210*/  FFMA.FTZ R41, R41, UR10, -R14.reuse ;  /* 0x0000000a29297c23 */ /* 0x100fe2000801080e */
        /* <DEDUP_REMOVED lines=14> */
[----:B------:R-:W3:Y:S01]  /*2300*/  MUFU.EX2 R29, R29 ;  /* 0x0000001d001d7308 */ /* 0x000ee20000000800 */
[--C-:B------:R-:W-:Y:S01]  /*2310*/  FFMA.FTZ R61, R61, UR10, -R14.reuse ;  /* 0x0000000a3d3d7c23 */ /* 0x100fe2000801080e */
[--C-:B------:R-:W-:Y:S01]  /*2320*/  FFMA.FTZ R64, R64, UR10, -R14.reuse ;  /* 0x0000000a40407c23 */ /* 0x100fe2000801080e */
[----:B------:R-:W-:Y:S01]  /*2330*/  FMNMX.FTZ R12, R54, R5, !PT ;  /* 0x00000005360c7209 */ /* 0x000fe20007810000 */
[--C-:B------:R-:W-:Y:S01]  /*2340*/  FFMA.FTZ R65, R65, UR10, -R14.reuse ;  /* 0x0000000a41417c23 */ /* 0x100fe2000801080e */
[--C-:B------:R-:W-:Y:S01]  /*2350*/  FFMA.FTZ R68, R68, UR10, -R14.reuse ;  /* 0x0000000a44447c23 */ /* 0x100fe2000801080e */
[----:B------:R-:W-:Y:S01]  /*2360*/  FFMA.FTZ R14, R69, UR10, -R14 ;  /* 0x0000000a450e7c23 */ /* 0x000fe2000801080e */
[----:B------:R-:W-:Y:S01]  /*2370*/  FMNMX.FTZ R5, R55, R12, !PT ;  /* 0x0000000c37057209 */ /* 0x000fe20007810000 */
[----:B------:R-:W-:Y:S01]  /*2380*/  MUFU.EX2 R32, R32 ;  /* 0x0000002000207308 */ /* 0x000fe20000000800 */
[----:B--2---:R-:W-:-:S02]  /*2390*/  F2FP.F16.F32.PACK_AB R152, R25, R24 ;  /* 0x000000181998723e */ /* 0x004fc400000000ff */
[----:B------:R-:W-:-:S04]  /*23a0*/  FMNMX.FTZ R12, R58, R5, !PT ;  /* 0x000000053a0c7209 */ /* 0x000fc80007810000 */
[----:B------:R-:W-:Y:S01]  /*23b0*/  FMNMX.FTZ R5, R59, R12, !PT ;  /* 0x0000000c3b057209 */ /* 0x000fe20007810000 */
[----:B------:R-:W2:Y:S01]  /*23c0*/  MUFU.EX2 R33, R33 ;  /* 0x0000002100217308 */ /* 0x000ea20000000800 */
[----:B---3--:R-:W-:Y:S02]  /*23d0*/  F2FP.F16.F32.PACK_AB R154, R29, R28 ;  /* 0x0000001c1d9a723e */ /* 0x008fe400000000ff */
[----:B------:R-:W-:-:S04]  /*23e0*/  FMNMX.FTZ R12, R62, R5, !PT ;  /* 0x000000053e0c7209 */ /* 0x000fc80007810000 */
[----:B------:R-:W-:Y:S01]  /*23f0*/  FMNMX.FTZ R5, R63, R12, !PT ;  /* 0x0000000c3f057209 */ /* 0x000fe20007810000 */
[----:B------:R-:W-:Y:S03]  /*2400*/  MUFU.EX2 R36, R36 ;  /* 0x0000002400247308 */ /* 0x000fe60000000800 */
[----:B------:R-:W-:-:S04]  /*2410*/  FMNMX.FTZ R12, R66, R5, !PT ;  /* 0x00000005420c7209 */ /* 0x000fc80007810000 */
[----:B------:R-:W-:Y:S01]  /*2420*/  FMNMX.FTZ R5, R67, R12, !PT ;  /* 0x0000000c43057209 */ /* 0x000fe20007810000 */
[----:B------:R-:W3:Y:S01]  /*2430*/  MUFU.EX2 R37, R37 ;  /* 0x0000002500257308 */ /* 0x000ee20000000800 */
[----:B--2---:R-:W-:Y:S02]  /*2440*/  F2FP.F16.F32.PACK_AB R156, R33, R32 ;  /* 0x00000020219c723e */ /* 0x004fe400000000ff */
[----:B------:R-:W-:-:S04]  /*2450*/  FMNMX.FTZ R12, R70, R5, !PT ;  /* 0x00000005460c7209 */ /* 0x000fc80007810000 */
[----:B------:R-:W-:Y:S01]  /*2460*/  FMNMX.FTZ R12, R71, R12, !PT ;  /* 0x0000000c470c7209 */ /* 0x000fe20007810000 */
[----:B------:R-:W-:Y:S04]  /*2470*/  MUFU.EX2 R40, R40 ;  /* 0x0000002800287308 */ /* 0x000fe80000000800 */
[----:B------:R-:W2:Y:S04]  /*2480*/  SHFL.BFLY PT, R5, R12, 0x2, 0x1f ;  /* 0x0c401f000c057f89 */ /* 0x000ea800000e0000 */
[----:B------:R-:W4:Y:S01]  /*2490*/  MUFU.EX2 R41, R41 ;  /* 0x0000002900297308 */ /* 0x000f220000000800 */
[----:B---3--:R-:W-:-:S07]  /*24a0*/  F2FP.F16.F32.PACK_AB R158, R37, R36 ;  /* 0x00000024259e723e */ /* 0x008fce00000000ff */
[----:B------:R-:W-:Y:S08]  /*24b0*/  MUFU.EX2 R44, R44 ;  /* 0x0000002c002c7308 */ /* 0x000ff00000000800 */
[----:B------:R-:W3:Y:S01]  /*24c0*/  MUFU.EX2 R45, R45 ;  /* 0x0000002d002d7308 */ /* 0x000ee20000000800 */
[----:B----4-:R-:W-:Y:S02]  /*24d0*/  F2FP.F16.F32.PACK_AB R160, R41, R40 ;  /* 0x0000002829a0723e */ /* 0x010fe400000000ff */
[----:B--2---:R-:W-:-:S05]  /*24e0*/  FMNMX.FTZ R13, R12, R5, !PT ;  /* 0x000000050c0d7209 */ /* 0x004fca0007810000 */
[----:B------:R-:W-:Y:S01]  /*24f0*/  MUFU.EX2 R48, R48 ;  /* 0x0000003000307308 */ /* 0x000fe20000000800 */
[----:B------:R-:W2:Y:S07]  /*2500*/  SHFL.BFLY PT, R12, R13, 0x1, 0x1f ;  /* 0x0c201f000d0c7f89 */ /* 0x000eae00000e0000 */
[----:B------:R-:W4:Y:S01]  /*2510*/  MUFU.EX2 R49, R49 ;  /* 0x0000003100317308 */ /* 0x000f220000000800 */
[----:B---3--:R-:W-:-:S07]  /*2520*/  F2FP.F16.F32.PACK_AB R162, R45, R44 ;  /* 0x0000002c2da2723e */ /* 0x008fce00000000ff */
[----:B------:R-:W-:Y:S08]  /*2530*/  MUFU.EX2 R52, R52 ;  /* 0x0000003400347308 */ /* 0x000ff00000000800 */
[----:B------:R-:W-:Y:S01]  /*2540*/  MUFU.EX2 R53, R53 ;  /* 0x0000003500357308 */ /* 0x000fe20000000800 */
[----:B--2---:R-:W-:Y:S02]  /*2550*/  FMNMX.FTZ R5, R13, R12, !PT ;  /* 0x0000000c0d057209 */ /* 0x004fe40007810000 */
[----:B----4-:R-:W-:-:S02]  /*2560*/  F2FP.F16.F32.PACK_AB R164, R49, R48 ;  /* 0x0000003031a4723e */ /* 0x010fc400000000ff */
[C---:B------:R-:W-:Y:S01]  /*2570*/  FSETP.NEU.FTZ.AND P1, PT, R5.reuse, -INF , PT ;  /* 0xff8000000500780b */ /* 0x040fe20003f3d000 */
[----:B------:R-:W-:Y:S02]  /*2580*/  FMUL.FTZ R12, R5, UR10 ;  /* 0x0000000a050c7c20 */ /* 0x000fe40008410000 */
[----:B------:R-:W-:Y:S03]  /*2590*/  MUFU.EX2 R13, R14 ;  /* 0x0000000e000d7308 */ /* 0x000fe60000000800 */
[----:B------:R-:W-:Y:S02]  /*25a0*/  FSEL R12, R12, RZ, P1 ;  /* 0x000000ff0c0c7208 */ /* 0x000fe40000800000 */
[----:B------:R-:W-:-:S03]  /*25b0*/  ISETP.NE.AND P1, PT, R21, RZ, PT ;  /* 0x000000ff1500720c */ /* 0x000fc60003f25270 */
        /* <DEDUP_REMOVED lines=19> */
[--C-:B------:R-:W-:Y:S01]  /*26f0*/  FFMA.FTZ R59, R59, UR10, -R12.reuse ;  /* 0x0000000a3b3b7c23 */ /* 0x100fe2000801080c */
[----:B------:R4:W5:Y:S01]  /*2700*/  MUFU.EX2 R155, R8 ;  /* 0x00000008009b7308 */ /* 0x0009620000000800 */
[----:B--2---:R-:W-:Y:S01]  /*2710*/  FADD.FTZ R3, R24, R25 ;  /* 0x0000001918037221 */ /* 0x004fe20000010000 */
[--C-:B------:R-:W-:Y:S01]  /*2720*/  FFMA.FTZ R62, R62, UR10, -R12.reuse ;  /* 0x0000000a3e3e7c23 */ /* 0x100fe2000801080c */
[--C-:B------:R-:W-:Y:S01]  /*2730*/  FFMA.FTZ R63, R63, UR10, -R12.reuse ;  /* 0x0000000a3f3f7c23 */ /* 0x100fe2000801080c */
[--C-:B------:R-:W-:Y:S01]  /*2740*/  FFMA.FTZ R66, R66, UR10, -R12.reuse ;  /* 0x0000000a42427c23 */ /* 0x100fe2000801080c */
[----:B------:R-:W-:Y:S01]  /*2750*/  FADD.FTZ R0, R28, R3 ;  /* 0x000000031c007221 */ /* 0x000fe20000010000 */
[--C-:B------:R-:W-:Y:S01]  /*2760*/  FFMA.FTZ R67, R67, UR10, -R12.reuse ;  /* 0x0000000a43437c23 */ /* 0x100fe2000801080c */
[----:B------:R-:W-:Y:S01]  /*2770*/  FFMA.FTZ R70, R70, UR10, -R12 ;  /* 0x0000000a46467c23 */ /* 0x000fe2000801080c */
[----:B------:R2:W1:Y:S01]  /*2780*/  MUFU.EX2 R26, R9 ;  /* 0x00000009001a7308 */ /* 0x0004620000000800 */
[----:B------:R-:W-:Y:S01]  /*2790*/  FADD.FTZ R3, R29, R0 ;  /* 0x000000001d037221 */ /* 0x000fe20000010000 */
[----:B---3--:R-:W-:Y:S01]  /*27a0*/  FADD.FTZ R0, R153, R20 ;  /* 0x0000001499007221 */ /* 0x008fe20000010000 */
[----:B------:R-:W-:Y:S01]  /*27b0*/  FFMA.FTZ R12, R71, UR10, -R12 ;  /* 0x0000000a470c7c23 */ /* 0x000fe2000801080c */
[----:B------:R-:W-:Y:S01]  /*27c0*/  F2FP.F16.F32.PACK_AB R166, R53, R52 ;  /* 0x0000003435a6723e */ /* 0x000fe200000000ff */
[----:B----4-:R-:W-:Y:S01]  /*27d0*/  FADD.FTZ R8, R32, R3 ;  /* 0x0000000320087221 */ /* 0x010fe20000010000 */
[----:B------:R-:W-:-:S02]  /*27e0*/  F2FP.F16.F32.PACK_AB R153, R20, R153 ;  /* 0x000000991499723e */ /* 0x000fc400000000ff */
[----:B------:R3:W4:Y:S01]  /*27f0*/  MUFU.EX2 R157, R10 ;  /* 0x0000000a009d7308 */ /* 0x0007220000000800 */
[----:B--2---:R-:W-:Y:S01]  /*2800*/  FADD.FTZ R9, R33, R8 ;  /* 0x0000000821097221 */ /* 0x004fe20000010000 */
[----:B-----5:R-:W-:Y:S01]  /*2810*/  FADD.FTZ R3, R155, R0 ;  /* 0x000000009b037221 */ /* 0x020fe20000010000 */
[----:B------:R-:W-:Y:S02]  /*2820*/  IADD3 R8, -R18, 0xb, RZ ;  /* 0x0000000b12087810 */ /* 0x000fe40007ffe1ff */
[----:B------:R-:W-:-:S03]  /*2830*/  FADD.FTZ R0, R36, R9 ;  /* 0x0000000924007221 */ /* 0x000fc60000010000 */
[----:B------:R-:W2:Y:S01]  /*2840*/  MUFU.EX2 R14, R11 ;  /* 0x0000000b000e7308 */ /* 0x000ea20000000800 */
[C---:B-1----:R-:W-:Y:S01]  /*2850*/  FADD.FTZ R30, R26.reuse, R3 ;  /* 0x000000031a1e7221 */ /* 0x042fe20000010000 */
[----:B------:R-:W-:Y:S01]  /*2860*/  FADD.FTZ R9, R37, R0 ;  /* 0x0000000025097221 */ /* 0x000fe20000010000 */
[----:B---3--:R-:W-:Y:S02]  /*2870*/  MOV R10, UR21 ;  /* 0x00000015000a7c02 */ /* 0x008fe40008000f00 */
[----:B------:R-:W-:-:S03]  /*2880*/  F2FP.F16.F32.PACK_AB R155, R26, R155 ;  /* 0x0000009b1a9b723e */ /* 0x000fc600000000ff */
[----:B------:R-:W1:Y:S01]  /*2890*/  MUFU.EX2 R38, R38 ;  /* 0x0000002600267308 */ /* 0x000e620000000800 */
[----:B----4-:R-:W-:Y:S01]  /*28a0*/  FADD.FTZ R3, R157, R30 ;  /* 0x0000001e9d037221 */ /* 0x010fe20000010000 */
[----:B------:R-:W-:Y:S01]  /*28b0*/  FADD.FTZ R30, R40, R9 ;  /* 0x00000009281e7221 */ /* 0x000fe20000010000 */
[----:B------:R-:W-:-:S03]  /*28c0*/  @!P1 VIADD R0, R10, 0x22840 ;  /* 0x000228400a009836 */ /* 0x000fc60000000000 */
[----:B------:R-:W-:Y:S02]  /*28d0*/  FADD.FTZ R9, R41, R30 ;  /* 0x0000001e29097221 */ /* 0x000fe40000010000 */
[----:B------:R-:W3:Y:S01]  /*28e0*/  MUFU.EX2 R39, R39 ;  /* 0x0000002700277308 */ /* 0x000ee20000000800 */
[----:B--2---:R-:W-:Y:S01]  /*28f0*/  FADD.FTZ R3, R14, R3 ;  /* 0x000000030e037221 */ /* 0x004fe20000010000 */
[----:B------:R-:W-:Y:S01]  /*2900*/  @!P1 PRMT R0, RZ, 0x654, R0 ;  /* 0x00000654ff009816 */ /* 0x000fe20000000000 */
[----:B------:R-:W-:Y:S01]  /*2910*/  FADD.FTZ R34, R44, R9 ;  /* 0x000000092c227221 */ /* 0x000fe20000010000 */
[----:B------:R2:W-:Y:S06]  /*2920*/  BAR.ARV R8, 0x100 ;  /* 0x000400080000751d */ /* 0x0005ec0000002000 */
[----:B------:R-:W4:Y:S01]  /*2930*/  MUFU.EX2 R42, R42 ;  /* 0x0000002a002a7308 */ /* 0x000f220000000800 */
[----:B-1----:R-:W-:Y:S01]  /*2940*/  FADD.FTZ R30, R38, R3 ;  /* 0x00000003261e7221 */ /* 0x002fe20000010000 */
[----:B------:R-:W-:Y:S01]  /*2950*/  FADD.FTZ R9, R45, R34 ;  /* 0x000000222d097221 */ /* 0x000fe20000010000 */
[----:B------:R4:W-:Y:S01]  /*2960*/  @!P1 SYNCS.ARRIVE.TRANS64.RED.A1T0 RZ, [R0+URZ], RZ ;  /* 0x000000ff00ff99a7 */ /* 0x0009e2000810043f */
[----:B------:R-:W-:Y:S01]  /*2970*/  F2FP.F16.F32.PACK_AB R157, R14, R157 ;  /* 0x0000009d0e9d723e */ /* 0x000fe200000000ff */
[----:B---3--:R-:W-:-:S03]  /*2980*/  FADD.FTZ R3, R39, R30 ;  /* 0x0000001e27037221 */ /* 0x008fc60000010000 */
[----:B------:R-:W1:Y:S01]  /*2990*/  MUFU.EX2 R43, R43 ;  /* 0x0000002b002b7308 */ /* 0x000e620000000800 */
[----:B------:R-:W-:Y:S01]  /*29a0*/  FADD.FTZ R30, R48, R9 ;  /* 0x00000009301e7221 */ /* 0x000fe20000010000 */
[----:B------:R-:W-:-:S03]  /*29b0*/  F2FP.F16.F32.PACK_AB R159, R39, R38 ;  /* 0x00000026279f723e */ /* 0x000fc600000000ff */
[----:B------:R-:W-:-:S03]  /*29c0*/  FADD.FTZ R9, R49, R30 ;  /* 0x0000001e31097221 */ /* 0x000fc60000010000 */
[----:B------:R-:W3:Y:S01]  /*29d0*/  MUFU.EX2 R46, R46 ;  /* 0x0000002e002e7308 */ /* 0x000ee20000000800 */
[----:B----4-:R-:W-:Y:S01]  /*29e0*/  FADD.FTZ R0, R42, R3 ;  /* 0x000000032a007221 */ /* 0x010fe20000010000 */
[----:B------:R-:W-:-:S04]  /*29f0*/  FADD.FTZ R30, R52, R9 ;  /* 0x00000009341e7221 */ /* 0x000fc80000010000 */
[----:B------:R-:W-:Y:S02]  /*2a00*/  FADD.FTZ R9, R53, R30 ;  /* 0x0000001e35097221 */ /* 0x000fe40000010000 */
[----:B------:R-:W4:Y:S01]  /*2a10*/  MUFU.EX2 R47, R47 ;  /* 0x0000002f002f7308 */ /* 0x000f220000000800 */
[C---:B-1----:R-:W-:Y:S01]  /*2a20*/  FADD.FTZ R3, R43.reuse, R0 ;  /* 0x000000002b037221 */ /* 0x042fe20000010000 */
[----:B------:R-:W-:-:S06]  /*2a30*/  F2FP.F16.F32.PACK_AB R161, R43, R42 ;  /* 0x0000002a2ba1723e */ /* 0x000fcc00000000ff */
[----:B------:R-:W1:Y:S01]  /*2a40*/  MUFU.EX2 R50, R50 ;  /* 0x0000003200327308 */ /* 0x000e620000000800 */
[----:B---3--:R-:W-:-:S07]  /*2a50*/  FADD.FTZ R0, R46, R3 ;  /* 0x000000032e007221 */ /* 0x008fce0000010000 */
[----:B------:R-:W3:Y:S01]  /*2a60*/  MUFU.EX2 R56, R56 ;  /* 0x0000003800387308 */ /* 0x000ee20000000800 */
[C---:B----4-:R-:W-:Y:S01]  /*2a70*/  FADD.FTZ R3, R47.reuse, R0 ;  /* 0x000000002f037221 */ /* 0x050fe20000010000 */
[----:B------:R-:W-:-:S06]  /*2a80*/  F2FP.F16.F32.PACK_AB R163, R47, R46 ;  /* 0x0000002e2fa3723e */ /* 0x000fcc00000000ff */
[----:B------:R-:W4:Y:S01]  /*2a90*/  MUFU.EX2 R51, R51 ;  /* 0x0000003300337308 */ /* 0x000f220000000800 */
[----:B-1----:R-:W-:-:S07]  /*2aa0*/  FADD.FTZ R0, R50, R3 ;  /* 0x0000000332007221 */ /* 0x002fce0000010000 */
[----:B------:R-:W1:Y:S01]  /*2ab0*/  MUFU.EX2 R57, R57 ;  /* 0x0000003900397308 */ /* 0x000e620000000800 */
[----:B---3--:R-:W-:-:S07]  /*2ac0*/  FADD.FTZ R24, R56, R9 ;  /* 0x0000000938187221 */ /* 0x008fce0000010000 */
[----:B------:R-:W3:Y:S01]  /*2ad0*/  MUFU.EX2 R54, R54 ;  /* 0x0000003600367308 */ /* 0x000ee20000000800 */
[C---:B----4-:R-:W-:Y:S01]  /*2ae0*/  FADD.FTZ R3, R51.reuse, R0 ;  /* 0x0000000033037221 */ /* 0x050fe20000010000 */
[----:B------:R-:W-:-:S06]  /*2af0*/  F2FP.F16.F32.PACK_AB R165, R51, R50 ;  /* 0x0000003233a5723e */ /* 0x000fcc00000000ff */
[----:B------:R-:W4:Y:S01]  /*2b00*/  MUFU.EX2 R60, R60 ;  /* 0x0000003c003c7308 */ /* 0x000f220000000800 */
[C---:B-1----:R-:W-:Y:S01]  /*2b10*/  FADD.FTZ R9, R57.reuse, R24 ;  /* 0x0000001839097221 */ /* 0x042fe20000010000 */
[----:B------:R-:W-:-:S06]  /*2b20*/  F2FP.F16.F32.PACK_AB R168, R57, R56 ;  /* 0x0000003839a8723e */ /* 0x000fcc00000000ff */
[----:B------:R-:W1:Y:S01]  /*2b30*/  MUFU.EX2 R55, R55 ;  /* 0x0000003700377308 */ /* 0x000e620000000800 */
[----:B---3--:R-:W-:-:S07]  /*2b40*/  FADD.FTZ R0, R54, R3 ;  /* 0x0000000336007221 */ /* 0x008fce0000010000 */
[----:B------:R-:W3:Y:S01]  /*2b50*/  MUFU.EX2 R61, R61 ;  /* 0x0000003d003d7308 */ /* 0x000ee20000000800 */
[----:B----4-:R-:W-:-:S07]  /*2b60*/  FADD.FTZ R24, R60, R9 ;  /* 0x000000093c187221 */ /* 0x010fce0000010000 */
[----:B------:R-:W4:Y:S01]  /*2b70*/  MUFU.EX2 R58, R58 ;  /* 0x0000003a003a7308 */ /* 0x000f220000000800 */
[C---:B-1----:R-:W-:Y:S01]  /*2b80*/  FADD.FTZ R3, R55.reuse, R0 ;  /* 0x0000000037037221 */ /* 0x042fe20000010000 */
[----:B------:R-:W-:-:S06]  /*2b90*/  F2FP.F16.F32.PACK_AB R167, R55, R54 ;  /* 0x0000003637a7723e */ /* 0x000fcc00000000ff */
[----:B------:R-:W1:Y:S01]  /*2ba0*/  MUFU.EX2 R64, R64 ;  /* 0x0000004000407308 */ /* 0x000e620000000800 */
[C---:B---3--:R-:W-:Y:S01]  /*2bb0*/  FADD.FTZ R9, R61.reuse, R24 ;  /* 0x000000183d097221 */ /* 0x048fe20000010000 */
[----:B------:R-:W-:-:S06]  /*2bc0*/  F2FP.F16.F32.PACK_AB R170, R61, R60 ;  /* 0x0000003c3daa723e */ /* 0x000fcc00000000ff */
[----:B------:R-:W3:Y:S01]  /*2bd0*/  MUFU.EX2 R59, R59 ;  /* 0x0000003b003b7308 */ /* 0x000ee20000000800 */
[----:B----4-:R-:W-:-:S07]  /*2be0*/  FADD.FTZ R0, R58, R3 ;  /* 0x000000033a007221 */ /* 0x010fce0000010000 */
[----:B------:R-:W4:Y:S01]  /*2bf0*/  MUFU.EX2 R65, R65 ;  /* 0x0000004100417308 */ /* 0x000f220000000800 */
[----:B-1----:R-:W-:-:S07]  /*2c00*/  FADD.FTZ R24, R64, R9 ;  /* 0x0000000940187221 */ /* 0x002fce0000010000 */
[----:B------:R-:W1:Y:S01]  /*2c10*/  MUFU.EX2 R62, R62 ;  /* 0x0000003e003e7308 */ /* 0x000e620000000800 */
[C---:B---3--:R-:W-:Y:S01]  /*2c20*/  FADD.FTZ R3, R59.reuse, R0 ;  /* 0x000000003b037221 */ /* 0x048fe20000010000 */
[----:B------:R-:W-:-:S06]  /*2c30*/  F2FP.F16.F32.PACK_AB R169, R59, R58 ;  /* 0x0000003a3ba9723e */ /* 0x000fcc00000000ff */
[----:B------:R-:W3:Y:S01]  /*2c40*/  MUFU.EX2 R68, R68 ;  /* 0x0000004400447308 */ /* 0x000ee20000000800 */
[C---:B----4-:R-:W-:Y:S01]  /*2c50*/  FADD.FTZ R9, R65.reuse, R24 ;  /* 0x0000001841097221 */ /* 0x050fe20000010000 */
[----:B------:R-:W-:-:S06]  /*2c60*/  F2FP.F16.F32.PACK_AB R172, R65, R64 ;  /* 0x0000004041ac723e */ /* 0x000fcc00000000ff */
[----:B------:R-:W4:Y:S01]  /*2c70*/  MUFU.EX2 R63, R63 ;  /* 0x0000003f003f7308 */ /* 0x000f220000000800 */
[----:B-1----:R-:W-:-:S07]  /*2c80*/  FADD.FTZ R0, R62, R3 ;  /* 0x000000033e007221 */ /* 0x002fce0000010000 */
[----:B------:R-:W1:Y:S01]  /*2c90*/  MUFU.EX2 R66, R66 ;  /* 0x0000004200427308 */ /* 0x000e620000000800 */
[----:B---3--:R-:W-:Y:S01]  /*2ca0*/  FADD.FTZ R24, R68, R9 ;  /* 0x0000000944187221 */ /* 0x008fe20000010000 */
[----:B------:R-:W-:-:S03]  /*2cb0*/  F2FP.F16.F32.PACK_AB R174, R13, R68 ;  /* 0x000000440dae723e */ /* 0x000fc600000000ff */
[----:B------:R-:W-:-:S03]  /*2cc0*/  FADD.FTZ R3, R13, R24 ;  /* 0x000000180d037221 */ /* 0x000fc60000010000 */
[----:B------:R-:W3:Y:S01]  /*2cd0*/  MUFU.EX2 R67, R67 ;  /* 0x0000004300437308 */ /* 0x000ee20000000800 */
[C---:B----4-:R-:W-:Y:S01]  /*2ce0*/  FADD.FTZ R9, R63.reuse, R0 ;  /* 0x000000003f097221 */ /* 0x050fe20000010000 */
[----:B------:R-:W-:-:S06]  /*2cf0*/  F2FP.F16.F32.PACK_AB R171, R63, R62 ;  /* 0x0000003e3fab723e */ /* 0x000fcc00000000ff */
[----:B------:R-:W4:Y:S01]  /*2d00*/  MUFU.EX2 R70, R70 ;  /* 0x0000004600467308 */ /* 0x000f220000000800 */
[----:B-1----:R-:W-:-:S07]  /*2d10*/  FADD.FTZ R0, R66, R9 ;  /* 0x0000000942007221 */ /* 0x002fce0000010000 */
[----:B------:R-:W1:Y:S01]  /*2d20*/  MUFU.EX2 R175, R12 ;  /* 0x0000000c00af7308 */ /* 0x000e620000000800 */
[C---:B---3--:R-:W-:Y:S01]  /*2d30*/  FADD.FTZ R9, R67.reuse, R0 ;  /* 0x0000000043097221 */ /* 0x048fe20000010000 */
[----:B------:R-:W-:-:S03]  /*2d40*/  F2FP.F16.F32.PACK_AB R173, R67, R66 ;  /* 0x0000004243ad723e */ /* 0x000fc600000000ff */
[----:B----4-:R-:W-:-:S04]  /*2d50*/  FADD.FTZ R0, R70, R9 ;  /* 0x0000000946007221 */ /* 0x010fc80000010000 */
[C---:B-1----:R-:W-:Y:S01]  /*2d60*/  FADD.FTZ R0, R175.reuse, R0 ;  /* 0x00000000af007221 */ /* 0x042fe20000010000 */
[----:B------:R-:W-:Y:S01]  /*2d70*/  F2FP.F16.F32.PACK_AB R175, R175, R70 ;  /* 0x00000046afaf723e */ /* 0x000fe200000000ff */
[----:B--2---:R-:W-:Y:S06]  /*2d80*/  @!P0 BRA `(.L_x_7232) ;  /* 0x0000000000048947 */ /* 0x004fec0003800000 */
[----:B------:R-:W-:Y:S01]  /*2d90*/  BPT.TRAP 0x1 ;  /* 0x000000040000795c */ /* 0x000fe20000300000 */
.L_x_7232:
[----:B------:R1:W2:Y:S01]  /*2da0*/  SYNCS.PHASECHK.TRANS64.TRYWAIT P2, [UR21+0x22850], R7 ;  /* 0x02285007ff0075a7 */ /* 0x0002a20008040155 */
[----:B------:R-:W-:Y:S05]  /*2db0*/  @!P0 BRA `(.L_x_7233) ;  /* 0x0000000000048947 */ /* 0x000fea0003800000 */
[----:B------:R-:W-:Y:S01]  /*2dc0*/  BPT.TRAP 0x1 ;  /* 0x000000040000795c */ /* 0x000fe20000300000 */
.L_x_7233:
[----:B--2---:R-:W-:Y:S05]  /*2dd0*/  @P2 BRA `(.L_x_7234) ;  /* 0x0000000000082947 */ /* 0x004fea0003800000 */
[----:B------:R-:W2:Y:S02]  /*2de0*/  SYNCS.PHASECHK.TRANS64.TRYWAIT P2, [UR21+0x22850], R7 ;  /* 0x02285007ff0075a7 */ /* 0x000ea40008040155 */
[----:B--2---:R-:W-:Y:S05]  /*2df0*/  @!P2 BRA `(.L_x_7235) ;  /* 0x0000006c006ca947 */ /* 0x004fea0003800000 */
.L_x_7234:
[----:B------:R3:W-:Y:S01]  /*2e00*/  BAR.SYNC.DEFER_BLOCKING R6, 0x100 ;  /* 0x000400060000751d */ /* 0x0007e20000010000 */
[----:B------:R-:W-:Y:S01]  /*2e10*/  UIADD3 UR6, UR46, 0x400, URZ ;  /* 0x000004002e067890 */ /* 0x000fe2000fffe03f */
[----:B--2---:R-:W-:Y:S01]  /*2e20*/  @!P1 VIADD R10, R10, 0x22860 ;  /* 0x000228600a0a9836 */ /* 0x004fe20000000000 */
[----:B------:R-:W-:Y:S02]  /*2e30*/  UISETP.GE.AND UP0, UPT, UR50, 0x61, UPT ;  /* 0x000000613200788c */ /* 0x000fe4000bf06270 */
[----:B------:R-:W-:Y:S01]  /*2e40*/  USHF.R.U32.HI UR6, URZ, 0x4, UR6 ;  /* 0x000000043f067899 */ /* 0x000fe20008011606 */
[----:B------:R-:W-:Y:S01]  /*2e50*/  UMOV UR7, 0x40000040 ;  /* 0x4000004000077882 */ /* 0x000fe20000000000 */
[----:B------:R-:W-:Y:S02]  /*2e60*/  @!P1 PRMT R10, RZ, 0x654, R10 ;  /* 0x00000654ff0a9816 */ /* 0x000fe4000000000a */
[----:B------:R-:W-:Y:S01]  /*2e70*/  ULOP3.LUT UR6, UR6, 0x3fff, URZ, 0xc0, !UPT ;  /* 0x00003fff06067892 */ /* 0x000fe2000f8ec03f */
[----:B------:R-:W-:-:S03]  /*2e80*/  PLOP3.LUT P2, PT, PT, PT, UP0, 0x80, 0x0 ;  /* 0x000000000000781c */ /* 0x000fc60003f4f008 */
[----:B------:R-:W-:-:S04]  /*2e90*/  ULOP3.LUT UR21, UR6, 0x3000000, URZ, 0xfc, !UPT ;  /* 0x0300000006157892 */ /* 0x000fc8000f8efc3f */
[----:B------:R-:W-:Y:S01]  /*2ea0*/  UIMAD UR11, UR39, 0xc00, UR21 ;  /* 0x00000c00270b78a4 */ /* 0x000fe2000f8e0215 */
[----:B------:R-:W-:-:S06]  /*2eb0*/  WARPGROUP.ARRIVE ;  /* 0x00000000000079c5 */ /* 0x000fcc0000000000 */
[----:B------:R-:W-:Y:S02]  /*2ec0*/  UMOV UR6, UR11 ;  /* 0x0000000b00067c82 */ /* 0x000fe40008000000 */
        /* <DEDUP_REMOVED lines=32> */
[----:B------:R3:W-:Y:S01]  /*30d0*/  @!P1 SYNCS.ARRIVE.TRANS64.RED.A1T0 RZ, [R10+URZ], RZ ;  /* 0x000000ff0aff99a7 */ /* 0x0007e2000810043f */
[----:B------:R-:W-:Y:S05]  /*30e0*/  @!P2 BRA `(.L_x_7236) ;  /* 0x0000002000d0a947 */ /* 0x000fea0003800000 */
[----:B---3--:R-:W-:Y:S01]  /*30f0*/  MOV R6, R5 ;  /* 0x0000000500067202 */ /* 0x008fe20000000f00 */
[----:B------:R-:W-:Y:S01]  /*3100*/  IMAD.MOV.U32 R13, RZ, RZ, R4 ;  /* 0x000000ffff0d7224 */ /* 0x000fe200078e0004 */
[----:B------:R-:W-:Y:S01]  /*3110*/  UIADD3 UR47, UR47, -0x2, URZ ;  /* 0xfffffffe2f2f7890 */ /* 0x000fe2000fffe03f */
[----:B------:R-:W-:Y:S01]  /*3120*/  ULDC UR23, c[0x0][0x9d8] ;  /* 0x0002760000177ab9 */ /* 0x000fe20000000800 */
[----:B------:R-:W-:-:S10]  /*3130*/  ULDC UR22, c[0x0][0x988] ;  /* 0x0002620000167ab9 */ /* 0x000fd40000000800 */
.L_x_7245:
[----:B------:R-:W-:Y:S01]  /*3140*/  UIADD3 UR39, UR39, 0x1, URZ ;  /* 0x0000000127277890 */ /* 0x000fe2000fffe03f */
[----:B------:R-:W-:Y:S01]  /*3150*/  IMAD.U32 R4, RZ, RZ, UR47 ;  /* 0x0000002fff047e24 */ /* 0x000fe2000f8e00ff */
[----:B------:R-:W-:Y:S02]  /*3160*/  UIADD3 UR47, UR47, -0x1, URZ ;  /* 0xffffffff2f2f7890 */ /* 0x000fe4000fffe03f */
[----:B------:R-:W-:Y:S02]  /*3170*/  UISETP.NE.AND UP0, UPT, UR39, 0x2, UPT ;  /* 0x000000022700788c */ /* 0x000fe4000bf05270 */
[----:B------:R-:W-:Y:S02]  /*3180*/  ISETP.GT.AND P2, PT, R4, RZ, PT ;  /* 0x000000ff0400720c */ /* 0x000fe40003f44270 */
[----:B------:R-:W-:Y:S02]  /*3190*/  USEL UR6, URZ, 0x1, UP0 ;  /* 0x000000013f067887 */ /* 0x000fe40008000000 */
[----:B------:R-:W-:-:S02]  /*31a0*/  USEL UR39, UR39, URZ, UP0 ;  /* 0x0000003f27277287 */ /* 0x000fc40008000000 */
[----:B------:R-:W-:Y:S01]  /*31b0*/  ULOP3.LUT UR42, UR42, UR6, URZ, 0x3c, !UPT ;  /* 0x000000062a2a7292 */ /* 0x000fe2000f8e3c3f */
[----:B--2---:R-:W-:Y:S11]  /*31c0*/  @!P0 BRA `(.L_x_7237) ;  /* 0x0000000000048947 */ /* 0x004ff60003800000 */
[----:B------:R-:W-:Y:S01]  /*31d0*/  BPT.TRAP 0x1 ;  /* 0x000000040000795c */ /* 0x000fe20000300000 */
.L_x_7237:
[----:B------:R-:W-:Y:S01]  /*31e0*/  MOV R4, UR42 ;  /* 0x0000002a00047c02 */ /* 0x000fe20008000f00 */
[----:B------:R-:W-:-:S03]  /*31f0*/  ULEA UR24, UR39, UR46, 0x3 ;  /* 0x0000002e27187291 */ /* 0x000fc6000f8e183f */
[----:B------:R-:W-:-:S04]  /*3200*/  SHF.L.U32 R4, R4, 0x1f, RZ ;  /* 0x0000001f04047819 */ /* 0x000fc800000006ff */
[----:B------:R-:W-:-:S13]  /*3210*/  R2UR UR25, R4 ;  /* 0x00000000041972ca */ /* 0x000fda00000e0000 */
[----:B------:R-:W-:-:S04]  /*3220*/  IMAD.U32 R4, RZ, RZ, UR25 ;  /* 0x00000019ff047e24 */ /* 0x000fc8000f8e00ff */
[----:B------:R2:W3:Y:S01]  /*3230*/  SYNCS.PHASECHK.TRANS64.TRYWAIT P3, [UR24+0x22830], R4 ;  /* 0x02283004ff0075a7 */ /* 0x0004e20008060158 */
[----:B------:R-:W-:Y:S05]  /*3240*/  @!P0 BRA `(.L_x_7238) ;  /* 0x0000000000048947 */ /* 0x000fea0003800000 */
[----:B------:R-:W-:Y:S01]  /*3250*/  BPT.TRAP 0x1 ;  /* 0x000000040000795c */ /* 0x000fe20000300000 */
.L_x_7238:
[----:B---3--:R-:W-:Y:S05]  /*3260*/  @P3 BRA `(.L_x_7239) ;  /* 0x00000000000c3947 */ /* 0x008fea0003800000 */
[----:B--2---:R-:W-:-:S04]  /*3270*/  IMAD.U32 R4, RZ, RZ, UR25 ;  /* 0x00000019ff047e24 */ /* 0x004fc8000f8e00ff */
[----:B------:R-:W2:Y:S02]  /*3280*/  SYNCS.PHASECHK.TRANS64.TRYWAIT P3, [UR24+0x22830], R4 ;  /* 0x02283004ff0075a7 */ /* 0x000ea40008060158 */
[----:B--2---:R-:W-:Y:S05]  /*3290*/  @!P3 BRA `(.L_x_7240) ;  /* 0x000000680058b947 */ /* 0x004fea0003800000 */
.L_x_7239:
[----:B------:R-:W-:Y:S01]  /*32a0*/  UIMAD UR18, UR39, 0x300, UR20 ;  /* 0x00000300271278a4 */ /* 0x000fe2000f8e0214 */
[----:B------:R-:W-:Y:S01]  /*32b0*/  WARPGROUP.ARRIVE ;  /* 0x00000000000079c5 */ /* 0x000fe20000000000 */
[----:B------:R-:W-:Y:S01]  /*32c0*/  UMOV UR19, 0x40000040 ;  /* 0x4000004000137882 */ /* 0x000fe20000000000 */
[----:B------:R-:W-:Y:S01]  /*32d0*/  UMOV UR7, 0x40000040 ;  /* 0x4000004000077882 */ /* 0x000fe20000000000 */
[----:B------:R-:W-:Y:S02]  /*32e0*/  UIADD3 UR6, UR18, 0x2, URZ ;  /* 0x0000000212067890 */ /* 0x000fe4000fffe03f */
[----:B------:R-:W-:Y:S01]  /*32f0*/  UIADD3 UR10, UR18, 0x4, URZ ;  /* 0x00000004120a7890 */ /* 0x000fe2000fffe03f */
[----:B------:R-:W-:Y:S02]  /*3300*/  UMOV UR11, 0x40000040 ;  /* 0x40000040000b7882 */ /* 0x000fe40000000000 */
[----:B------:R-:W-:Y:S01]  /*3310*/  HGMMA.64x96x16.F32 R152, gdesc[UR16], RZ, !UPT, gsb0 ;  /* 0x01600000109879f0 */ /* 0x000fe2000c0008ff */
[----:B------:R-:W-:Y:S01]  /*3320*/  UIADD3 UR14, UR18, 0x6, URZ ;  /* 0x00000006120e7890 */ /* 0x000fe2000fffe03f */
[----:B------:R-:W-:Y:S01]  /*3330*/  UMOV UR15, 0x40000040 ;  /* 0x40000040000f7882 */ /* 0x000fe20000000000 */
[----:B------:R-:W-:-:S02]  /*3340*/  WARPGROUP.DEPBAR.LE gsb0, 0x0 ;  /* 0x00008000000079c5 */ /* 0x000fc40000010000 */
[----:B------:R-:W-:-:S06]  /*3350*/  WARPGROUP.ARRIVE ;  /* 0x00000000000079c5 */ /* 0x000fcc0000000000 */
[----:B------:R-:W-:Y:S03]  /*3360*/  HGMMA.64x96x16.F32 R152, gdesc[UR4], R152, gsb0 ;  /* 0x01600000049879f0 */ /* 0x000fe60008000898 */
[----:B------:R-:W-:Y:S02]  /*3370*/  WARPGROUP.DEPBAR.LE gsb0, 0x0 ;  /* 0x00008000000079c5 */ /* 0x000fe40000010000 */
[----:B------:R-:W-:-:S06]  /*3380*/  WARPGROUP.ARRIVE ;  /* 0x00000000000079c5 */ /* 0x000fcc0000000000 */
[----:B------:R-:W-:Y:S01]  /*3390*/  HGMMA.64x96x16.F32 R152, gdesc[UR8], R152, gsb0 ;  /* 0x01600000089879f0 */ /* 0x000fe20008000898 */
[----:B------:R-:W-:Y:S02]  /*33a0*/  UMOV UR10, UR22 ;  /* 0x00000016000a7c82 */ /* 0x000fe40008000000 */
[----:B------:R-:W-:Y:S02]  /*33b0*/  WARPGROUP.DEPBAR.LE gsb0, 0x0 ;  /* 0x00008000000079c5 */ /* 0x000fe40000010000 */
[----:B------:R-:W-:-:S06]  /*33c0*/  WARPGROUP.ARRIVE ;  /* 0x00000000000079c5 */ /* 0x000fcc0000000000 */
[----:B------:R-:W-:Y:S03]  /*33d0*/  HGMMA.64x96x16.F32 R152, gdesc[UR12], R152, gsb0 ;  /* 0x016000000c9879f0 */ /* 0x000fe60008000898 */
[----:B------:R-:W-:Y:S02]  /*33e0*/  WARPGROUP.DEPBAR.LE gsb0, 0x0 ;  /* 0x00008000000079c5 */ /* 0x000fe40000010000 */
[----:B------:R-:W-:Y:S01]  /*33f0*/  FMUL.FTZ R14, R152, UR23 ;  /* 0x00000017980e7c20 */ /* 0x000fe20008410000 */
[----:B--2---:R-:W-:Y:S01]  /*3400*/  FMUL.FTZ R5, R153, UR23 ;  /* 0x0000001799057c20 */ /* 0x004fe20008410000 */
        /* <DEDUP_REMOVED lines=30> */
[----:B-1----:R-:W-:Y:S01]  /*35f0*/  FMUL.FTZ R7, R154, UR23 ;  /* 0x000000179a077c20 */ /* 0x002fe20008410000 */
        /* <DEDUP_REMOVED lines=25> */
[----:B------:R-:W-:-:S04]  /*3790*/  MOV R199, UR24 ;  /* 0x0000001800c77c02 */ /* 0x000fc80008000f00 */
        /* <DEDUP_REMOVED lines=38> */
[----:B---3--:R-:W-:-:S05]  /*3a00*/  FMNMX.FTZ R4, R189, R4, !PT ;  /* 0x00000004bd047209 */ /* 0x008fca0007810000 */
[----:B------:R-:W3:Y:S02]  /*3a10*/  SHFL.BFLY PT, R161, R4, 0x2, 0x1f ;  /* 0x0c401f0004a17f89 */ /* 0x000ee400000e0000 */
[----:B------:R-:W4:Y:S08]  /*3a20*/  MUFU.TANH R9, R9 ;  /* 0x0000000900097308 */ /* 0x000f300000002400 */
[----:B------:R-:W5:Y:S08]  /*3a30*/  MUFU.TANH R10, R10 ;  /* 0x0000000a000a7308 */ /* 0x000f700000002400 */
[----:B------:R-:W5:Y:S01]  /*3a40*/  MUFU.TANH R11, R11 ;  /* 0x0000000b000b7308 */ /* 0x000f620000002400 */
[----:B---3--:R-:W-:Y:S01]  /*3a50*/  FMNMX.FTZ R167, R4, R161, !PT ;  /* 0x000000a104a77209 */ /* 0x008fe20007810000 */
[----:B------:R-:W-:-:S06]  /*3a60*/  FMUL.FTZ R161, R190, UR23 ;  /* 0x00000017bea17c20 */ /* 0x000fcc0008410000 */
[----:B------:R-:W3:Y:S01]  /*3a70*/  MUFU.TANH R12, R12 ;  /* 0x0000000c000c7308 */ /* 0x000ee20000002400 */
[----:B------:R-:W2:Y:S07]  /*3a80*/  SHFL.BFLY PT, R4, R167, 0x1, 0x1f ;  /* 0x0c201f00a7047f89 */ /* 0x000eae00000e0000 */
[----:B------:R-:W3:Y:S08]  /*3a90*/  MUFU.TANH R15, R15 ;  /* 0x0000000f000f7308 */ /* 0x000ef00000002400 */
[----:B------:R-:W3:Y:S08]  /*3aa0*/  MUFU.TANH R20, R20 ;  /* 0x0000001400147308 */ /* 0x000ef00000002400 */
[----:B------:R-:W3:Y:S01]  /*3ab0*/  MUFU.TANH R21, R21 ;  /* 0x0000001500157308 */ /* 0x000ee20000002400 */
[----:B--2---:R-:W-:-:S05]  /*3ac0*/  FMNMX.FTZ R4, R167, R4, !PT ;  /* 0x00000004a7047209 */ /* 0x004fca0007810000 */
[C---:B------:R-:W-:Y:S01]  /*3ad0*/  FADD.FTZ R13, -R4.reuse, R13 ;  /* 0x0000000d040d7221 */ /* 0x040fe20000010100 */
[----:B------:R-:W-:Y:S01]  /*3ae0*/  FMUL.FTZ R178, R4, UR10 ;  /* 0x0000000a04b27c20 */ /* 0x000fe20008410000 */
[----:B------:R-:W2:Y:S02]  /*3af0*/  MUFU.TANH R152, R152 ;  /* 0x0000009800987308 */ /* 0x000ea40000002400 */
[----:B------:R-:W-:Y:S01]  /*3b00*/  FMUL.FTZ R168, R13, UR10 ;  /* 0x0000000a0da87c20 */ /* 0x000fe20008410000 */
[----:B------:R-:W-:Y:S01]  /*3b10*/  FMNMX.FTZ R13, R7, R6, !PT ;  /* 0x00000006070d7209 */ /* 0x000fe20007810000 */
[--C-:B------:R-:W-:Y:S01]  /*3b20*/  FFMA.FTZ R169, R14, UR10, -R178.reuse ;  /* 0x0000000a0ea97c23 */ /* 0x100fe200080108b2 */
[--C-:B------:R-:W-:Y:S01]  /*3b30*/  FFMA.FTZ R186, R177, UR10, -R178.reuse ;  /* 0x0000000ab1ba7c23 */ /* 0x100fe200080108b2 */
[--C-:B------:R-:W-:Y:S01]  /*3b40*/  FFMA.FTZ R177, R180, UR10, -R178.reuse ;  /* 0x0000000ab4b17c23 */ /* 0x100fe200080108b2 */
[----:B-1----:R-:W-:Y:S01]  /*3b50*/  FMNMX.FTZ R14, R8, R13, !PT ;  /* 0x0000000d080e7209 */ /* 0x002fe20007810000 */
[----:B------:R-:W1:Y:S01]  /*3b60*/  MUFU.TANH R153, R153 ;  /* 0x0000009900997308 */ /* 0x000e620000002400 */
[--C-:B------:R-:W-:Y:S01]  /*3b70*/  FFMA.FTZ R180, R181, UR10, -R178.reuse ;  /* 0x0000000ab5b47c23 */ /* 0x100fe200080108b2 */
[--C-:B------:R-:W-:Y:S01]  /*3b80*/  FFMA.FTZ R181, R184, UR10, -R178.reuse ;  /* 0x0000000ab8b57c23 */ /* 0x100fe200080108b2 */
[----:B----4-:R-:W-:Y:S01]  /*3b90*/  FMNMX.FTZ R167, R9, R14, !PT ;  /* 0x0000000e09a77209 */ /* 0x010fe20007810000 */
[--C-:B------:R-:W-:Y:S01]  /*3ba0*/  FFMA.FTZ R14, R5, UR10, -R178.reuse ;  /* 0x0000000a050e7c23 */ /* 0x100fe200080108b2 */
[--C-:B------:R-:W-:Y:S01]  /*3bb0*/  FFMA.FTZ R184, R185, UR10, -R178.reuse ;  /* 0x0000000ab9b87c23 */ /* 0x100fe200080108b2 */
[--C-:B------:R-:W-:Y:S01]  /*3bc0*/  FFMA.FTZ R185, R192, UR10, -R178.reuse ;  /* 0x0000000ac0b97c23 */ /* 0x100fe200080108b2 */
[----:B-----5:R-:W-:Y:S01]  /*3bd0*/  FMNMX.FTZ R170, R10, R167, !PT ;  /* 0x000000a70aaa7209 */ /* 0x020fe20007810000 */
[----:B------:R-:W4:Y:S01]  /*3be0*/  MUFU.TANH R154, R154 ;  /* 0x0000009a009a7308 */ /* 0x000f220000002400 */
[--C-:B------:R-:W-:Y:S01]  /*3bf0*/  FFMA.FTZ R167, R201, UR10, -R178.reuse ;  /* 0x0000000ac9a77c23 */ /* 0x100fe200080108b2 */
[--C-:B------:R-:W-:Y:S01]  /*3c00*/  FFMA.FTZ R183, R188, UR10, -R178.reuse ;  /* 0x0000000abcb77c23 */ /* 0x100fe200080108b2 */
[----:B------:R-:W-:Y:S01]  /*3c10*/  FMNMX.FTZ R5, R11, R170, !PT ;  /* 0x000000aa0b057209 */ /* 0x000fe20007810000 */
[--C-:B------:R-:W-:Y:S01]  /*3c20*/  FFMA.FTZ R192, R189, UR10, -R178.reuse ;  /* 0x0000000abdc07c23 */ /* 0x100fe200080108b2 */
[--C-:B------:R-:W-:Y:S01]  /*3c30*/  FFMA.FTZ R171, R205, UR10, -R178.reuse ;  /* 0x0000000acdab7c23 */ /* 0x100fe200080108b2 */
[--C-:B------:R-:W-:Y:S01]  /*3c40*/  FFMA.FTZ R173, R207, UR10, -R178.reuse ;  /* 0x0000000acfad7c23 */ /* 0x100fe200080108b2 */
[----:B---3--:R-:W-:Y:S01]  /*3c50*/  FMNMX.FTZ R170, R12, R5, !PT ;  /* 0x000000050caa7209 */ /* 0x008fe20007810000 */
[----:B------:R-:W3:Y:S01]  /*3c60*/  MUFU.TANH R155, R155 ;  /* 0x0000009b009b7308 */ /* 0x000ee20000002400 */
[--C-:B------:R-:W-:Y:S01]  /*3c70*/  FFMA.FTZ R175, R209, UR10, -R178.reuse ;  /* 0x0000000ad1af7c23 */ /* 0x100fe200080108b2 */
[--C-:B------:R-:W-:Y:S01]  /*3c80*/  FFMA.FTZ R179, R211, UR10, -R178.reuse ;  /* 0x0000000ad3b37c23 */ /* 0x100fe200080108b2 */
[----:B------:R-:W-:Y:S01]  /*3c90*/  FMNMX.FTZ R5, R15, R170, !PT ;  /* 0x000000aa0f057209 */ /* 0x000fe20007810000 */
[--C-:B------:R-:W-:Y:S01]  /*3ca0*/  FFMA.FTZ R170, R202, UR10, -R178.reuse ;  /* 0x0000000acaaa7c23 */ /* 0x100fe200080108b2 */
[--C-:B------:R-:W-:Y:S01]  /*3cb0*/  FFMA.FTZ R188, R212, UR10, -R178.reuse ;  /* 0x0000000ad4bc7c23 */ /* 0x100fe200080108b2 */
[----:B------:R-:W-:Y:S01]  /*3cc0*/  FFMA.FTZ R193, R193, UR10, -R178 ;  /* 0x0000000ac1c17c23 */ /* 0x000fe200080108b2 */
[----:B------:R-:W-:Y:S01]  /*3cd0*/  FMNMX.FTZ R172, R20, R5, !PT ;  /* 0x0000000514ac7209 */ /* 0x000fe20007810000 */
[----:B------:R-:W5:Y:S03]  /*3ce0*/  MUFU.TANH R156, R156 ;  /* 0x0000009c009c7308 */ /* 0x000f660000002400 */
[----:B------:R-:W-:-:S04]  /*3cf0*/  FMNMX.FTZ R5, R21, R172, !PT ;  /* 0x000000ac15057209 */ /* 0x000fc80007810000 */
[----:B--2---:R-:W-:Y:S01]  /*3d00*/  FMNMX.FTZ R172, R152, R5, !PT ;  /* 0x0000000598ac7209 */ /* 0x004fe20007810000 */
[----:B------:R-:W2:Y:S03]  /*3d10*/  MUFU.TANH R157, R157 ;  /* 0x0000009d009d7308 */ /* 0x000ea60000002400 */
[----:B-1----:R-:W-:Y:S01]  /*3d20*/  FMNMX.FTZ R5, R153, R172, !PT ;  /* 0x000000ac99057209 */ /* 0x002fe20007810000 */
[----:B------:R-:W-:-:S03]  /*3d30*/  FFMA.FTZ R172, R204, UR10, -R178 ;  /* 0x0000000accac7c23 */ /* 0x000fc600080108b2 */
[----:B----4-:R-:W-:Y:S01]  /*3d40*/  FMNMX.FTZ R174, R154, R5, !PT ;  /* 0x000000059aae7209 */ /* 0x010fe20007810000 */
[----:B------:R-:W1:Y:S03]  /*3d50*/  MUFU.TANH R158, R158 ;  /* 0x0000009e009e7308 */ /* 0x000e660000002400 */
[----:B---3--:R-:W-:-:S04]  /*3d60*/  FMNMX.FTZ R5, R155, R174, !PT ;  /* 0x000000ae9b057209 */ /* 0x008fc80007810000 */
[----:B-----5:R-:W-:Y:S01]  /*3d70*/  FMNMX.FTZ R174, R156, R5, !PT ;  /* 0x000000059cae7209 */ /* 0x020fe20007810000 */
[----:B------:R-:W3:Y:S03]  /*3d80*/  MUFU.TANH R159, R159 ;  /* 0x0000009f009f7308 */ /* 0x000ee60000002400 */
[----:B--2---:R-:W-:Y:S01]  /*3d90*/  FMNMX.FTZ R5, R157, R174, !PT ;  /* 0x000000ae9d057209 */ /* 0x004fe20007810000 */
[----:B------:R-:W-:-:S04]  /*3da0*/  FFMA.FTZ R174, R206, UR10, -R178 ;  /* 0x0000000aceae7c23 */ /* 0x000fc800080108b2 */
[----:B------:R-:W2:Y:S01]  /*3db0*/  MUFU.TANH R160, R160 ;  /* 0x000000a000a07308 */ /* 0x000ea20000002400 */
[----:B-1----:R-:W-:-:S07]  /*3dc0*/  FMNMX.FTZ R176, R158, R5, !PT ;  /* 0x000000059eb07209 */ /* 0x002fce0007810000 */
[----:B------:R-:W1:Y:S01]  /*3dd0*/  MUFU.TANH R161, R161 ;  /* 0x000000a100a17308 */ /* 0x000e620000002400 */
[----:B---3--:R-:W-:-:S07]  /*3de0*/  FMNMX.FTZ R5, R159, R176, !PT ;  /* 0x000000b09f057209 */ /* 0x008fce0007810000 */
[----:B------:R-:W3:Y:S01]  /*3df0*/  MUFU.TANH R162, R162 ;  /* 0x000000a200a27308 */ /* 0x000ee20000002400 */
[----:B--2---:R-:W-:-:S07]  /*3e00*/  FMNMX.FTZ R176, R160, R5, !PT ;  /* 0x00000005a0b07209 */ /* 0x004fce0007810000 */
[----:B------:R-:W2:Y:S01]  /*3e10*/  MUFU.TANH R163, R163 ;  /* 0x000000a300a37308 */ /* 0x000ea20000002400 */
[----:B-1----:R-:W-:Y:S01]  /*3e20*/  FMNMX.FTZ R5, R161, R176, !PT ;  /* 0x000000b0a1057209 */ /* 0x002fe20007810000 */
[----:B------:R-:W-:-:S06]  /*3e30*/  FFMA.FTZ R176, R208, UR10, -R178 ;  /* 0x0000000ad0b07c23 */ /* 0x000fcc00080108b2 */
[----:B------:R-:W1:Y:S01]  /*3e40*/  MUFU.TANH R164, R164 ;  /* 0x000000a400a47308 */ /* 0x000e620000002400 */
[----:B---3--:R-:W-:-:S07]  /*3e50*/  FMNMX.FTZ R182, R162, R5, !PT ;  /* 0x00000005a2b67209 */ /* 0x008fce0007810000 */
[----:B------:R-:W3:Y:S01]  /*3e60*/  MUFU.TANH R165, R165 ;  /* 0x000000a500a57308 */ /* 0x000ee20000002400 */
[----:B--2---:R-:W-:-:S07]  /*3e70*/  FMNMX.FTZ R5, R163, R182, !PT ;  /* 0x000000b6a3057209 */ /* 0x004fce0007810000 */
[----:B------:R-:W2:Y:S01]  /*3e80*/  MUFU.TANH R166, R166 ;  /* 0x000000a600a67308 */ /* 0x000ea20000002400 */
[----:B-1----:R-:W-:-:S07]  /*3e90*/  FMNMX.FTZ R182, R164, R5, !PT ;  /* 0x00000005a4b67209 */ /* 0x002fce0007810000 */
[----:B------:R-:W1:Y:S01]  /*3ea0*/  MUFU.EX2 R168, R168 ;  /* 0x000000a800a87308 */ /* 0x000e620000000800 */
[----:B---3--:R-:W-:Y:S01]  /*3eb0*/  FMNMX.FTZ R5, R165, R182, !PT ;  /* 0x000000b6a5057209 */ /* 0x008fe20007810000 */
[----:B------:R-:W-:-:S06]  /*3ec0*/  FFMA.FTZ R182, R210, UR10, -R178 ;  /* 0x0000000ad2b67c23 */ /* 0x000fcc00080108b2 */
[----:B------:R3:W4:Y:S01]  /*3ed0*/  MUFU.EX2 R13, R169 ;  /* 0x000000a9000d7308 */ /* 0x0007220000000800 */
[----:B--2---:R-:W-:-:S05]  /*3ee0*/  FMNMX.FTZ R5, R166, R5, !PT ;  /* 0x00000005a6057209 */ /* 0x004fca0007810000 */
[----:B------:R-:W2:Y:S02]  /*3ef0*/  SHFL.BFLY PT, R190, R5, 0x2, 0x1f ;  /* 0x0c401f0005be7f89 */ /* 0x000ea400000e0000 */
[----:B------:R-:W5:Y:S01]  /*3f00*/  MUFU.EX2 R14, R14 ;  /* 0x0000000e000e7308 */ /* 0x000f620000000800 */
[--C-:B---3--:R-:W-:Y:S01]  /*3f10*/  FFMA.FTZ R169, R203, UR10, -R178.reuse ;  /* 0x0000000acba97c23 */ /* 0x108fe200080108b2 */
        /* <DEDUP_REMOVED lines=19> */
[----:B------:R-:W-:Y:S01]  /*4050*/  FMUL.FTZ R56, R56, R168 ;  /* 0x000000a838387220 */ /* 0x000fe20000410000 */
[----:B--2---:R-:W-:Y:S01]  /*4060*/  FMNMX.FTZ R187, R5, R190, !PT ;  /* 0x000000be05bb7209 */ /* 0x004fe20007810000 */
[----:B------:R-:W-:Y:S01]  /*4070*/  FFMA.FTZ R190, R213, UR10, -R178 ;  /* 0x0000000ad5be7c23 */ /* 0x000fe200080108b2 */
[----:B------:R-:W2:Y:S01]  /*4080*/  MUFU.EX2 R169, R169 ;  /* 0x000000a900a97308 */ /* 0x000ea20000000800 */
[-C--:B------:R-:W-:Y:S01]  /*4090*/  FMUL.FTZ R57, R57, R168.reuse ;  /* 0x000000a839397220 */ /* 0x080fe20000410000 */
[-C--:B------:R-:W-:Y:S01]  /*40a0*/  FMUL.FTZ R60, R60, R168.reuse ;  /* 0x000000a83c3c7220 */ /* 0x080fe20000410000 */
[----:B------:R-:W4:Y:S01]  /*40b0*/  SHFL.BFLY PT, R194, R187, 0x1, 0x1f ;  /* 0x0c201f00bbc27f89 */ /* 0x000f2200000e0000 */
        /* <DEDUP_REMOVED lines=23> */
[----:B----4-:R-:W-:Y:S01]  /*4230*/  FMNMX.FTZ R5, R187, R194, !PT ;  /* 0x000000c2bb057209 */ /* 0x010fe20007810000 */
[-C--:B------:R-:W-:Y:S01]  /*4240*/  FMUL.FTZ R101, R101, R168.reuse ;  /* 0x000000a865657220 */ /* 0x080fe20000410000 */
[-C--:B------:R-:W-:Y:S01]  /*4250*/  FMUL.FTZ R104, R104, R168.reuse ;  /* 0x000000a868687220 */ /* 0x080fe20000410000 */
[-C--:B------:R-:W-:Y:S01]  /*4260*/  FMUL.FTZ R105, R105, R168.reuse ;  /* 0x000000a869697220 */ /* 0x080fe20000410000 */
[-C--:B------:R-:W-:Y:S01]  /*4270*/  FMUL.FTZ R108, R108, R168.reuse ;  /* 0x000000a86c6c7220 */ /* 0x080fe20000410000 */
[C---:B------:R-:W-:Y:S01]  /*4280*/  FMUL.FTZ R191, R5.reuse, UR10 ;  /* 0x0000000a05bf7c20 */ /* 0x040fe20008410000 */
[----:B------:R-:W-:Y:S01]  /*4290*/  FADD.FTZ R178, -R5, R6 ;  /* 0x0000000605b27221 */ /* 0x000fe20000010100 */
[----:B------:R-:W4:Y:S01]  /*42a0*/  MUFU.EX2 R173, R173 ;  /* 0x000000ad00ad7308 */ /* 0x000f220000000800 */
[----:B------:R-:W-:Y:S01]  /*42b0*/  FMUL.FTZ R109, R109, R168 ;  /* 0x000000a86d6d7220 */ /* 0x000fe20000410000 */
[--C-:B------:R-:W-:Y:S01]  /*42c0*/  FFMA.FTZ R9, R9, UR10, -R191.reuse ;  /* 0x0000000a09097c23 */ /* 0x100fe200080108bf */
[----:B------:R-:W-:Y:S01]  /*42d0*/  FMUL.FTZ R189, R178, UR10 ;  /* 0x0000000ab2bd7c20 */ /* 0x000fe20008410000 */
[--C-:B------:R-:W-:Y:S01]  /*42e0*/  FFMA.FTZ R178, R7, UR10, -R191.reuse ;  /* 0x0000000a07b27c23 */ /* 0x100fe200080108bf */
[--C-:B------:R-:W-:Y:S01]  /*42f0*/  FFMA.FTZ R7, R8, UR10, -R191.reuse ;  /* 0x0000000a08077c23 */ /* 0x100fe200080108bf */
[----:B------:R-:W-:Y:S01]  /*4300*/  IADD3 R8, -R18, 0xb, RZ ;  /* 0x0000000b12087810 */ /* 0x000fe20007ffe1ff */
[--C-:B------:R-:W-:Y:S01]  /*4310*/  FFMA.FTZ R10, R10, UR10, -R191.reuse ;  /* 0x0000000a0a0a7c23 */ /* 0x100fe200080108bf */
        /* <DEDUP_REMOVED lines=8> */
[----:B------:R-:W4:Y:S01]  /*43a0*/  MUFU.EX2 R176, R176 ;  /* 0x000000b000b07308 */ /* 0x000f220000000800 */
[----:B-----5:R-:W-:Y:S01]  /*43b0*/  FFMA.FTZ R192, R152, UR10, -R191 ;  /* 0x0000000a98c07c23 */ /* 0x020fe200080108bf */
[----:B------:R-:W-:-:S02]  /*43c0*/  @!P1 VIADD R152, R199, 0x22840 ;  /* 0x00022840c7989836 */ /* 0x000fc40000000000 */
[--C-:B------:R-:W-:Y:S01]  /*43d0*/  FFMA.FTZ R196, R156, UR10, -R191.reuse ;  /* 0x0000000a9cc47c23 */ /* 0x100fe200080108bf */
[--C-:B------:R-:W-:Y:S01]  /*43e0*/  FFMA.FTZ R197, R157, UR10, -R191.reuse ;  /* 0x0000000a9dc57c23 */ /* 0x100fe200080108bf */
[--C-:B------:R-:W-:Y:S01]  /*43f0*/  FFMA.FTZ R198, R158, UR10, -R191.reuse ;  /* 0x0000000a9ec67c23 */ /* 0x100fe200080108bf */
[--C-:B------:R-:W-:Y:S01]  /*4400*/  FFMA.FTZ R201, R159, UR10, -R191.reuse ;  /* 0x0000000a9fc97c23 */ /* 0x100fe200080108bf */
[----:B------:R-:W-:Y:S01]  /*4410*/  @!P1 PRMT R152, RZ, 0x654, R152 ;  /* 0x00000654ff989816 */ /* 0x000fe20000000098 */
[----:B------:R1:W-:Y:S06]  /*4420*/  BAR.ARV R8, 0x100 ;  /* 0x000400080000751d */ /* 0x0003ec0000002000 */
[----:B------:R5:W-:Y:S01]  /*4430*/  @!P1 SYNCS.ARRIVE.TRANS64.RED.A1T0 RZ, [R152+URZ], RZ ;  /* 0x000000ff98ff99a7 */ /* 0x000be2000810043f */
[----:B------:R-:W-:Y:S01]  /*4440*/  MUFU.EX2 R175, R175 ;  /* 0x000000af00af7308 */ /* 0x000fe20000000800 */
[--C-:B------:R-:W-:Y:S01]  /*4450*/  FFMA.FTZ R202, R160, UR10, -R191.reuse ;  /* 0x0000000aa0ca7c23 */ /* 0x100fe200080108bf */
[--C-:B------:R-:W-:Y:S01]  /*4460*/  FFMA.FTZ R203, R161, UR10, -R191.reuse ;  /* 0x0000000aa1cb7c23 */ /* 0x100fe200080108bf */
[--C-:B------:R-:W-:Y:S01]  /*4470*/  FFMA.FTZ R204, R162, UR10, -R191.reuse ;  /* 0x0000000aa2cc7c23 */ /* 0x100fe200080108bf */
[--C-:B------:R-:W-:Y:S01]  /*4480*/  FFMA.FTZ R163, R163, UR10, -R191.reuse ;  /* 0x0000000aa3a37c23 */ /* 0x100fe200080108bf */
[--C-:B------:R-:W-:Y:S01]  /*4490*/  FFMA.FTZ R165, R165, UR10, -R191.reuse ;  /* 0x0000000aa5a57c23 */ /* 0x100fe200080108bf */
[----:B------:R-:W-:Y:S01]  /*44a0*/  FFMA.FTZ R155, R166, UR10, -R191 ;  /* 0x0000000aa69b7c23 */ /* 0x000fe200080108bf */
[----:B-----5:R-:W-:Y:S01]  /*44b0*/  FADD.FTZ R152, R14, R3 ;  /* 0x000000030e987221 */ /* 0x020fe20000010000 */
[----:B------:R-:W5:Y:S01]  /*44c0*/  MUFU.EX2 R182, R182 ;  /* 0x000000b600b67308 */ /* 0x000f620000000800 */
[-C--:B------:R-:W-:Y:S01]  /*44d0*/  FMUL.FTZ R112, R112, R168.reuse ;  /* 0x000000a870707220 */ /* 0x080fe20000410000 */
[-C--:B------:R-:W-:Y:S01]  /*44e0*/  FMUL.FTZ R113, R113, R168.reuse ;  /* 0x000000a871717220 */ /* 0x080fe20000410000 */
[----:B-1----:R-:W-:Y:S01]  /*44f0*/  FADD.FTZ R3, R167, R152 ;  /* 0x00000098a7037221 */ /* 0x002fe20000010000 */
[-C--:B------:R-:W-:Y:S01]  /*4500*/  FMUL.FTZ R116, R116, R168.reuse ;  /* 0x000000a874747220 */ /* 0x080fe20000410000 */
[-C--:B------:R-:W-:Y:S01]  /*4510*/  FMUL.FTZ R117, R117, R168.reuse ;  /* 0x000000a875757220 */ /* 0x080fe20000410000 */
[-C--:B------:R-:W-:Y:S01]  /*4520*/  FMUL.FTZ R120, R120, R168.reuse ;  /* 0x000000a878787220 */ /* 0x080fe20000410000 */
[----:B---3--:R-:W-:Y:S01]  /*4530*/  FADD.FTZ R152, R170, R3 ;  /* 0x00000003aa987221 */ /* 0x008fe20000010000 */
[----:B------:R-:W1:Y:S01]  /*4540*/  MUFU.EX2 R179, R179 ;  /* 0x000000b300b37308 */ /* 0x000e620000000800 */
[-C--:B------:R-:W-:Y:S01]  /*4550*/  FMUL.FTZ R121, R121, R168.reuse ;  /* 0x000000a879797220 */ /* 0x080fe20000410000 */
[-C--:B------:R-:W-:Y:S01]  /*4560*/  FMUL.FTZ R124, R124, R168.reuse ;  /* 0x000000a87c7c7220 */ /* 0x080fe20000410000 */
[----:B--2---:R-:W-:Y:S01]  /*4570*/  FADD.FTZ R3, R169, R152 ;  /* 0x00000098a9037221 */ /* 0x004fe20000010000 */
[-C--:B------:R-:W-:Y:S01]  /*4580*/  FMUL.FTZ R125, R125, R168.reuse ;  /* 0x000000a87d7d7220 */ /* 0x080fe20000410000 */
[-C--:B------:R-:W-:Y:S01]  /*4590*/  FMUL.FTZ R128, R128, R168.reuse ;  /* 0x000000a880807220 */ /* 0x080fe20000410000 */
[-C--:B------:R-:W-:Y:S01]  /*45a0*/  FMUL.FTZ R129, R129, R168.reuse ;  /* 0x000000a881817220 */ /* 0x080fe20000410000 */
[----:B------:R-:W-:Y:S01]  /*45b0*/  FADD.FTZ R152, R172, R3 ;  /* 0x00000003ac987221 */ /* 0x000fe20000010000 */
        /* <DEDUP_REMOVED lines=8> */
[----:B------:R-:W-:Y:S01]  /*4640*/  MUFU.EX2 R177, R177 ;  /* 0x000000b100b17308 */ /* 0x000fe20000000800 */
[-C--:B------:R-:W-:Y:S01]  /*4650*/  FMUL.FTZ R141, R141, R168.reuse ;  /* 0x000000a88d8d7220 */ /* 0x080fe20000410000 */
[-C--:B------:R-:W-:Y:S01]  /*4660*/  FMUL.FTZ R144, R144, R168.reuse ;  /* 0x000000a890907220 */ /* 0x080fe20000410000 */
[----:B----4-:R-:W-:Y:S01]  /*4670*/  FADD.FTZ R3, R173, R152 ;  /* 0x00000098ad037221 */ /* 0x010fe20000010000 */
[-C--:B------:R-:W-:Y:S01]  /*4680*/  FMUL.FTZ R145, R145, R168.reuse ;  /* 0x000000a891917220 */ /* 0x080fe20000410000 */
[-C--:B------:R-:W-:Y:S01]  /*4690*/  FMUL.FTZ R148, R148, R168.reuse ;  /* 0x000000a894947220 */ /* 0x080fe20000410000 */
[----:B------:R-:W-:Y:S01]  /*46a0*/  FMUL.FTZ R149, R149, R168 ;  /* 0x000000a895957220 */ /* 0x000fe20000410000 */
[----:B------:R-:W-:Y:S01]  /*46b0*/  FADD.FTZ R152, R176, R3 ;  /* 0x00000003b0987221 */ /* 0x000fe20000010000 */
[----:B------:R-:W3:Y:S01]  /*46c0*/  MUFU.EX2 R180, R180 ;  /* 0x000000b400b47308 */ /* 0x000ee20000000800 */
[----:B-----5:R-:W-:-:S02]  /*46d0*/  F2FP.F16.F32.PACK_AB R162, R182, R175 ;  /* 0x000000afb6a2723e */ /* 0x020fc400000000ff */
[----:B------:R-:W-:Y:S01]  /*46e0*/  FADD.FTZ R3, R175, R152 ;  /* 0x00000098af037221 */ /* 0x000fe20000010000 */
[----:B------:R-:W-:Y:S02]  /*46f0*/  F2FP.F16.F32.PACK_AB R154, R170, R167 ;  /* 0x000000a7aa9a723e */ /* 0x000fe400000000ff */
[----:B------:R-:W-:Y:S01]  /*4700*/  F2FP.F16.F32.PACK_AB R156, R172, R169 ;  /* 0x000000a9ac9c723e */ /* 0x000fe200000000ff */
[----:B------:R-:W-:Y:S01]  /*4710*/  FADD.FTZ R152, R182, R3 ;  /* 0x00000003b6987221 */ /* 0x000fe20000010000 */
[----:B------:R-:W4:Y:S01]  /*4720*/  MUFU.EX2 R181, R181 ;  /* 0x000000b500b57308 */ /* 0x000f220000000800 */
[----:B------:R-:W-:Y:S02]  /*4730*/  F2FP.F16.F32.PACK_AB R160, R176, R173 ;  /* 0x000000adb0a0723e */ /* 0x000fe400000000ff */
[----:B-1----:R-:W-:-:S04]  /*4740*/  FADD.FTZ R3, R179, R152 ;  /* 0x00000098b3037221 */ /* 0x002fc80000010000 */
[----:B--2---:R-:W-:Y:S01]  /*4750*/  FADD.FTZ R152, R186, R3 ;  /* 0x00000003ba987221 */ /* 0x004fe20000010000 */
[----:B------:R-:W1:Y:S01]  /*4760*/  MUFU.EX2 R189, R189 ;  /* 0x000000bd00bd7308 */ /* 0x000e620000000800 */
[----:B---3--:R-:W-:Y:S02]  /*4770*/  F2FP.F16.F32.PACK_AB R166, R180, R177 ;  /* 0x000000b1b4a6723e */ /* 0x008fe400000000ff */
[----:B------:R-:W-:-:S04]  /*4780*/  FADD.FTZ R3, R177, R152 ;  /* 0x00000098b1037221 */ /* 0x000fc80000010000 */
[----:B------:R-:W-:Y:S01]  /*4790*/  FADD.FTZ R152, R180, R3 ;  /* 0x00000003b4987221 */ /* 0x000fe20000010000 */
[----:B------:R-:W2:Y:S03]  /*47a0*/  MUFU.EX2 R178, R178 ;  /* 0x000000b200b27308 */ /* 0x000ea60000000800 */
[----:B----4-:R-:W-:-:S05]  /*47b0*/  FADD.FTZ R3, R181, R152 ;  /* 0x00000098b5037221 */ /* 0x010fca0000010000 */
[----:B------:R-:W3:Y:S01]  /*47c0*/  MUFU.EX2 R184, R184 ;  /* 0x000000b800b87308 */ /* 0x000ee20000000800 */
[-C--:B-1----:R-:W-:Y:S01]  /*47d0*/  FMUL.FTZ R26, R26, R189.reuse ;  /* 0x000000bd1a1a7220 */ /* 0x082fe20000410000 */
[-C--:B------:R-:W-:Y:S01]  /*47e0*/  FMUL.FTZ R27, R27, R189.reuse ;  /* 0x000000bd1b1b7220 */ /* 0x080fe20000410000 */
[-C--:B------:R-:W-:Y:S01]  /*47f0*/  FMUL.FTZ R30, R30, R189.reuse ;  /* 0x000000bd1e1e7220 */ /* 0x080fe20000410000 */
[-C--:B------:R-:W-:Y:S01]  /*4800*/  FMUL.FTZ R31, R31, R189.reuse ;  /* 0x000000bd1f1f7220 */ /* 0x080fe20000410000 */
[-C--:B------:R-:W-:Y:S01]  /*4810*/  FMUL.FTZ R34, R34, R189.reuse ;  /* 0x000000bd22227220 */ /* 0x080fe20000410000 */
[-C--:B------:R-:W-:Y:S01]  /*4820*/  FMUL.FTZ R35, R35, R189.reuse ;  /* 0x000000bd23237220 */ /* 0x080fe20000410000 */
[-C--:B------:R-:W-:Y:S01]  /*4830*/  FMUL.FTZ R38, R38, R189.reuse ;  /* 0x000000bd26267220 */ /* 0x080fe20000410000 */
[----:B------:R-:W1:Y:S01]  /*4840*/  MUFU.EX2 R7, R7 ;  /* 0x0000000700077308 */ /* 0x000e620000000800 */
        /* <DEDUP_REMOVED lines=71> */
[----:B------:R1:W-:Y:S01]  /*4cc0*/  MUFU.EX2 R187, R193 ;  /* 0x000000c100bb7308 */ /* 0x0003e20000000800 */
[----:B--2---:R-:W-:Y:S01]  /*4cd0*/  FADD.FTZ R0, R20, R13 ;  /* 0x0000000d14007221 */ /* 0x004fe20000010000 */
[-C--:B------:R-:W-:Y:S01]  /*4ce0*/  FMUL.FTZ R146, R146, R189.reuse ;  /* 0x000000bd92927220 */ /* 0x080fe20000410000 */
[-C--:B------:R-:W-:Y:S01]  /*4cf0*/  FMUL.FTZ R147, R147, R189.reuse ;  /* 0x000000bd93937220 */ /* 0x080fe20000410000 */
[-C--:B------:R-:W-:Y:S01]  /*4d00*/  FMUL.FTZ R150, R150, R189.reuse ;  /* 0x000000bd96967220 */ /* 0x080fe20000410000 */
[----:B------:R-:W-:Y:S01]  /*4d10*/  FMUL.FTZ R151, R151, R189 ;  /* 0x000000bd97977220 */ /* 0x000fe20000410000 */
[----:B------:R-:W-:-:S02]  /*4d20*/  F2FP.F16.F32.PACK_AB R157, R12, R11 ;  /* 0x0000000b0c9d723e */ /* 0x000fc400000000ff */
[----:B------:R-:W2:Y:S01]  /*4d30*/  MUFU.EX2 R192, R192 ;  /* 0x000000c000c07308 */ /* 0x000ea20000000800 */
[--C-:B-1----:R-:W-:Y:S01]  /*4d40*/  FFMA.FTZ R193, R153, UR10, -R191.reuse ;  /* 0x0000000a99c17c23 */ /* 0x102fe200080108bf */
[----:B---3--:R-:W-:Y:S01]  /*4d50*/  FADD.FTZ R13, R21, R0 ;  /* 0x00000000150d7221 */ /* 0x008fe20000010000 */
[----:B------:R-:W-:Y:S01]  /*4d60*/  FFMA.FTZ R153, R164, UR10, -R191 ;  /* 0x0000000aa4997c23 */ /* 0x000fe200080108bf */
[----:B------:R-:W-:Y:S02]  /*4d70*/  F2FP.F16.F32.PACK_AB R164, R186, R179 ;  /* 0x000000b3baa4723e */ /* 0x000fe400000000ff */
[----:B------:R-:W-:Y:S02]  /*4d80*/  F2FP.F16.F32.PACK_AB R159, R20, R15 ;  /* 0x0000000f149f723e */ /* 0x000fe400000000ff */
[----:B------:R-:W1:Y:S08]  /*4d90*/  MUFU.EX2 R193, R193 ;  /* 0x000000c100c17308 */ /* 0x000e700000000800 */
        /* <DEDUP_REMOVED lines=20> */
[----:B---3--:R-:W-:Y:S01]  /*4ee0*/  FADD.FTZ R3, R185, R158 ;  /* 0x0000009eb9037221 */ /* 0x008fe20000010000 */
[----:B------:R-:W-:Y:S02]  /*4ef0*/  F2FP.F16.F32.PACK_AB R158, R174, R171 ;  /* 0x000000abae9e723e */ /* 0x000fe400000000ff */
[----:B------:R-:W-:-:S04]  /*4f00*/  F2FP.F16.F32.PACK_AB R174, R6, R187 ;  /* 0x000000bb06ae723e */ /* 0x000fc800000000ff */
[----:B------:R-:W3:Y:S01]  /*4f10*/  MUFU.EX2 R202, R202 ;  /* 0x000000ca00ca7308 */ /* 0x000ee20000000800 */
[----:B--2---:R-:W-:-:S07]  /*4f20*/  FADD.FTZ R13, R201, R0 ;  /* 0x00000000c90d7221 */ /* 0x004fce0000010000 */
[----:B------:R-:W2:Y:S01]  /*4f30*/  MUFU.EX2 R203, R203 ;  /* 0x000000cb00cb7308 */ /* 0x000ea20000000800 */
[C---:B-1----:R-:W-:Y:S01]  /*4f40*/  FADD.FTZ R168, R190.reuse, R3 ;  /* 0x00000003bea87221 */ /* 0x042fe20000010000 */
[----:B------:R-:W-:-:S03]  /*4f50*/  F2FP.F16.F32.PACK_AB R172, R190, R185 ;  /* 0x000000b9beac723e */ /* 0x000fc600000000ff */
[----:B------:R-:W-:Y:S01]  /*4f60*/  FADD.FTZ R3, R187, R168 ;  /* 0x000000a8bb037221 */ /* 0x000fe20000010000 */
[----:B------:R-:W-:Y:S02]  /*4f70*/  F2FP.F16.F32.PACK_AB R168, R184, R181 ;  /* 0x000000b5b8a8723e */ /* 0x000fe400000000ff */
[----:B------:R-:W1:Y:S01]  /*4f80*/  MUFU.EX2 R204, R204 ;  /* 0x000000cc00cc7308 */ /* 0x000e620000000800 */
[----:B---3--:R-:W-:Y:S01]  /*4f90*/  FADD.FTZ R0, R202, R13 ;  /* 0x0000000dca007221 */ /* 0x008fe20000010000 */
[----:B------:R-:W-:Y:S01]  /*4fa0*/  FADD.FTZ R3, R6, R3 ;  /* 0x0000000306037221 */ /* 0x000fe20000010000 */
[----:B------:R-:W-:-:S05]  /*4fb0*/  F2FP.F16.F32.PACK_AB R169, R202, R201 ;  /* 0x000000c9caa9723e */ /* 0x000fca00000000ff */
[----:B------:R3:W4:Y:S01]  /*4fc0*/  MUFU.EX2 R191, R163 ;  /* 0x000000a300bf7308 */ /* 0x0007220000000800 */
[----:B--2---:R-:W-:-:S07]  /*4fd0*/  FADD.FTZ R13, R203, R0 ;  /* 0x00000000cb0d7221 */ /* 0x004fce0000010000 */
[----:B------:R2:W5:Y:S01]  /*4fe0*/  MUFU.EX2 R14, R153 ;  /* 0x00000099000e7308 */ /* 0x0005620000000800 */
[----:B-1----:R-:W-:Y:S01]  /*4ff0*/  FADD.FTZ R0, R204, R13 ;  /* 0x0000000dcc007221 */ /* 0x002fe20000010000 */
[----:B---3--:R-:W-:Y:S02]  /*5000*/  F2FP.F16.F32.PACK_AB R163, R194, R193 ;  /* 0x000000c1c2a3723e */ /* 0x008fe400000000ff */
[----:B------:R-:W-:-:S04]  /*5010*/  F2FP.F16.F32.PACK_AB R171, R204, R203 ;  /* 0x000000cbccab723e */ /* 0x000fc800000000ff */
[----:B------:R1:W3:Y:S01]  /*5020*/  MUFU.EX2 R175, R165 ;  /* 0x000000a500af7308 */ /* 0x0002e20000000800 */
[----:B--2---:R-:W-:Y:S01]  /*5030*/  F2FP.F16.F32.PACK_AB R153, R7, R178 ;  /* 0x000000b20799723e */ /* 0x004fe200000000ff */
[----:B----4-:R-:W-:-:S06]  /*5040*/  FADD.FTZ R7, R191, R0 ;  /* 0x00000000bf077221 */ /* 0x010fcc0000010000 */
[----:B------:R2:W4:Y:S01]  /*5050*/  MUFU.EX2 R6, R155 ;  /* 0x0000009b00067308 */ /* 0x0005220000000800 */
[----:B-----5:R-:W-:Y:S01]  /*5060*/  FADD.FTZ R0, R14, R7 ;  /* 0x000000070e007221 */ /* 0x020fe20000010000 */
[----:B-1----:R-:W-:Y:S02]  /*5070*/  F2FP.F16.F32.PACK_AB R165, R196, R195 ;  /* 0x000000c3c4a5723e */ /* 0x002fe400000000ff */
[----:B------:R-:W-:Y:S01]  /*5080*/  F2FP.F16.F32.PACK_AB R173, R14, R191 ;  /* 0x000000bf0ead723e */ /* 0x000fe200000000ff */
[----:B---3--:R-:W-:Y:S01]  /*5090*/  FADD.FTZ R7, R175, R0 ;  /* 0x00000000af077221 */ /* 0x008fe20000010000 */
[----:B--2---:R-:W-:-:S03]  /*50a0*/  F2FP.F16.F32.PACK_AB R155, R10, R9 ;  /* 0x000000090a9b723e */ /* 0x004fc600000000ff */
[C---:B----4-:R-:W-:Y:S01]  /*50b0*/  FADD.FTZ R0, R6.reuse, R7 ;  /* 0x0000000706007221 */ /* 0x050fe20000010000 */
[----:B------:R-:W-:Y:S01]  /*50c0*/  F2FP.F16.F32.PACK_AB R175, R6, R175 ;  /* 0x000000af06af723e */ /* 0x000fe200000000ff */
[----:B------:R-:W-:Y:S06]  /*50d0*/  @!P0 BRA `(.L_x_7241) ;  /* 0x0000000000048947 */ /* 0x000fec0003800000 */
[----:B------:R-:W-:Y:S01]  /*50e0*/  BPT.TRAP 0x1 ;  /* 0x000000040000795c */ /* 0x000fe20000300000 */
.L_x_7241:
[----:B------:R-:W-:-:S04]  /*50f0*/  IMAD.U32 R6, RZ, RZ, UR25 ;  /* 0x00000019ff067e24 */ /* 0x000fc8000f8e00ff */
[----:B------:R1:W2:Y:S01]  /*5100*/  SYNCS.PHASECHK.TRANS64.TRYWAIT P3, [UR24+0x22850], R6 ;  /* 0x02285006ff0075a7 */ /* 0x0002a20008060158 */
[----:B------:R-:W-:Y:S05]  /*5110*/  @!P0 BRA `(.L_x_7242) ;  /* 0x0000000000048947 */ /* 0x000fea0003800000 */
[----:B------:R-:W-:Y:S01]  /*5120*/  BPT.TRAP 0x1 ;  /* 0x000000040000795c */ /* 0x000fe20000300000 */
.L_x_7242:
[----:B--2---:R-:W-:Y:S05]  /*5130*/  @P3 BRA `(.L_x_7243) ;  /* 0x00000000000c3947 */ /* 0x004fea0003800000 */
[----:B-1----:R-:W-:-:S04]  /*5140*/  MOV R6, UR25 ;  /* 0x0000001900067c02 */ /* 0x002fc80008000f00 */
[----:B------:R-:W1:Y:S02]  /*5150*/  SYNCS.PHASECHK.TRANS64.TRYWAIT P3, [UR24+0x22850], R6 ;  /* 0x02285006ff0075a7 */ /* 0x000e640008060158 */
[----:B-1----:R-:W-:Y:S05]  /*5160*/  @!P3 BRA `(.L_x_7244) ;  /* 0x0000004800c0b947 */ /* 0x002fea0003800000 */
.L_x_7243:
[----:B-1----:R-:W-:Y:S01]  /*5170*/  VIADD R6, R18, 0x8 ;  /* 0x0000000812067836 */ /* 0x002fe20000000000 */
[----:B------:R-:W-:Y:S01]  /*5180*/  UIMAD UR11, UR39, 0xc00, UR21 ;  /* 0x00000c00270b78a4 */ /* 0x000fe2000f8e0215 */
[----:B------:R-:W-:Y:S01]  /*5190*/  @!P1 VIADD R199, R199, 0x22860 ;  /* 0x00022860c7c79836 */ /* 0x000fe20000000000 */
[----:B------:R-:W-:Y:S01]  /*51a0*/  UMOV UR7, 0x40000040 ;  /* 0x4000004000077882 */ /* 0x000fe20000000000 */
[----:B------:R-:W-:Y:S01]  /*51b0*/  IMAD.MOV.U32 R13, RZ, RZ, R4 ;  /* 0x000000ffff0d7224 */ /* 0x000fe200078e0004 */
[----:B------:R1:W-:Y:S02]  /*51c0*/  BAR.SYNC.DEFER_BLOCKING R6, 0x100 ;  /* 0x000400060000751d */ /* 0x0003e40000010000 */
[----:B------:R-:W-:-:S04]  /*51d0*/  @!P1 PRMT R199, RZ, 0x654, R199 ;  /* 0x00000654ffc79816 */ /* 0x000fc800000000c7 */
[----:B------:R-:W-:Y:S01]  /*51e0*/  UMOV UR6, UR11 ;  /* 0x0000000b00067c82 */ /* 0x000fe20008000000 */
[----:B-1----:R-:W-:Y:S01]  /*51f0*/  MOV R6, R5 ;  /* 0x0000000500067202 */ /* 0x002fe20000000f00 */
[----:B------:R-:W-:-:S06]  /*5200*/  WARPGROUP.ARRIVE ;  /* 0x00000000000079c5 */ /* 0x000fcc0000000000 */
        /* <DEDUP_REMOVED lines=33> */
[----:B------:R-:W-:Y:S05]  /*5420*/  @P2 BRA `(.L_x_7245) ;  /* 0xffffffdc00442947 */ /* 0x000fea000383ffff */
.L_x_7236:
[----:B---3--:R-:W3:Y:S01]  /*5430*/  SHFL.BFLY PT, R6, R3, 0x2, 0x1f ;  /* 0x0c401f0003067f89 */ /* 0x008ee200000e0000 */
[C---:B------:R-:W-:Y:S01]  /*5440*/  IADD3 R11, P0, R16.reuse, 0x20, RZ ;  /* 0x00000020100b7810 */ /* 0x040fe20007f1e0ff */
[----:B------:R-:W-:Y:S01]  /*5450*/  UIADD3 UR34, -UR37, URZ, URZ ;  /* 0x0000003f25227290 */ /* 0x000fe2000fffe13f */
[C---:B------:R-:W-:Y:S01]  /*5460*/  IADD3 R12, P4, R16.reuse, 0x60, RZ ;  /* 0x00000060100c7810 */ /* 0x040fe20007f9e0ff */
[----:B-1----:R-:W1:Y:S01]  /*5470*/  SHFL.BFLY PT, R7, R0, 0x2, 0x1f ;  /* 0x0c401f0000077f89 */ /* 0x002e6200000e0000 */
[----:B------:R-:W-:Y:S01]  /*5480*/  LOP3.LUT R9, R11, 0x380, RZ, 0xc0, !PT ;  /* 0x000003800b097812 */ /* 0x000fe200078ec0ff */
[----:B------:R-:W-:Y:S01]  /*5490*/  ULDC UR4, c[0x0][0xda8] ;  /* 0x00036a0000047ab9 */ /* 0x000fe20000000800 */
[C---:B------:R-:W-:Y:S01]  /*54a0*/  IADD3 R163, P3, R16.reuse, 0x4000, RZ ;  /* 0x0000400010a37810 */ /* 0x040fe20007f7e0ff */
[----:B------:R-:W-:Y:S01]  /*54b0*/  UIMAD UR34, UR4, UR34, UR44 ;  /* 0x00000022042272a4 */ /* 0x000fe2000f8e022c */
[C---:B------:R-:W-:Y:S01]  /*54c0*/  IADD3 R13, P2, R16.reuse, 0x4060, RZ ;  /* 0x00004060100d7810 */ /* 0x040fe20007f5e0ff */
[----:B------:R-:W-:Y:S01]  /*54d0*/  UIADD3 UR35, -UR36, URZ, URZ ;  /* 0x0000003f24237290 */ /* 0x000fe2000fffe13f */
[----:B------:R-:W-:Y:S01]  /*54e0*/  LOP3.LUT R162, R163, 0x380, RZ, 0xc0, !PT ;  /* 0x00000380a3a27812 */ /* 0x000fe200078ec0ff */
[----:B------:R-:W-:Y:S01]  /*54f0*/  ULDC UR4, c[0x0][0xdb4] ;  /* 0x00036d0000047ab9 */ /* 0x000fe20000000800 */
[----:B------:R-:W-:Y:S01]  /*5500*/  IADD3 R161, P1, R16, 0x40, RZ ;  /* 0x0000004010a17810 */ /* 0x000fe20007f3e0ff */
[----:B------:R-:W-:Y:S01]  /*5510*/  USHF.L.U32 UR34, UR34, 0x7, URZ ;  /* 0x0000000722227899 */ /* 0x000fe2000800063f */
[----:B------:R-:W-:Y:S01]  /*5520*/  SHF.R.U64 R162, R162, 0x3, RZ ;  /* 0x00000003a2a27819 */ /* 0x000fe200000012ff */
[----:B------:R-:W-:Y:S01]  /*5530*/  UIMAD UR35, UR4, UR35, UR37 ;  /* 0x00000023042372a4 */ /* 0x000fe2000f8e0225 */
[----:B------:R-:W-:Y:S01]  /*5540*/  LOP3.LUT R160, R161, 0x380, RZ, 0xc0, !PT ;  /* 0x00000380a1a07812 */ /* 0x000fe200078ec0ff */
[----:B------:R-:W-:Y:S01]  /*5550*/  ULDC.64 UR8, c[0x0][0xb70] ;  /* 0x0002dc0000087ab9 */ /* 0x000fe20000000a00 */
[----:B------:R-:W-:Y:S01]  /*5560*/  LOP3.LUT R162, R162, R163, RZ, 0x3c, !PT ;  /* 0x000000a3a2a27212 */ /* 0x000fe200078e3cff */
[----:B------:R-:W-:Y:S01]  /*5570*/  IMAD.X R163, RZ, RZ, R17, P3 ;  /* 0x000000ffffa37224 */ /* 0x000fe200018e0611 */
[----:B------:R-:W-:Y:S01]  /*5580*/  IADD3 R177, P3, R16, 0x8060, RZ ;  /* 0x0000806010b17810 */ /* 0x000fe20007f7e0ff */
[----:B------:R-:W-:Y:S01]  /*5590*/  USHF.R.S32.HI UR4, URZ, 0x1f, UR35 ;  /* 0x0000001f3f047899 */ /* 0x000fe20008011423 */
[----:B------:R-:W-:Y:S01]  /*55a0*/  SHF.R.U64 R160, R160, 0x3, RZ ;  /* 0x00000003a0a07819 */ /* 0x000fe200000012ff */
[----:B---3--:R-:W-:Y:S01]  /*55b0*/  FADD.FTZ R6, R6, R3 ;  /* 0x0000000306067221 */ /* 0x008fe20000010000 */
[----:B------:R-:W-:Y:S01]  /*55c0*/  LOP3.LUT R3, R12, 0x380, RZ, 0xc0, !PT ;  /* 0x000003800c037812 */ /* 0x000fe200078ec0ff */
[----:B------:R-:W-:Y:S01]  /*55d0*/  UIMAD UR6, UR4, UR8, URZ ;  /* 0x00000008040672a4 */ /* 0x000fe2000f8e023f */
[----:B------:R-:W-:Y:S01]  /*55e0*/  LOP3.LUT R176, R177, 0x380, RZ, 0xc0, !PT ;  /* 0x00000380b1b07812 */ /* 0x000fe200078ec0ff */
[----:B-1----:R-:W-:Y:S01]  /*55f0*/  FADD.FTZ R7, R7, R0 ;  /* 0x0000000007077221 */ /* 0x002fe20000010000 */
[----:B------:R-:W1:Y:S01]  /*5600*/  SHFL.BFLY PT, R169, R6, 0x1, 0x1f ;  /* 0x0c201f0006a97f89 */ /* 0x000e6200000e0000 */
[----:B------:R-:W-:Y:S01]  /*5610*/  SHF.R.U64 R0, R9, 0x3, RZ ;  /* 0x0000000309007819 */ /* 0x000fe200000012ff */
[----:B------:R-:W-:Y:S01]  /*5620*/  UIMAD.WIDE.U32 UR4, UR35, UR8, URZ ;  /* 0x00000008230472a5 */ /* 0x000fe2000f8e003f */
[----:B------:R-:W-:Y:S01]  /*5630*/  SHF.R.U64 R9, R3, 0x3, RZ ;  /* 0x0000000303097819 */ /* 0x000fe200000012ff */
[----:B------:R-:W3:Y:S01]  /*5640*/  SHFL.BFLY PT, R10, R7, 0x1, 0x1f ;  /* 0x0c201f00070a7f89 */ /* 0x000ee200000e0000 */
[----:B------:R-:W-:Y:S01]  /*5650*/  SHF.R.U64 R176, R176, 0x3, RZ ;  /* 0x00000003b0b07819 */ /* 0x000fe200000012ff */
[----:B------:R-:W-:Y:S01]  /*5660*/  ULDC UR7, c[0x0][0xa88] ;  /* 0x0002a20000077ab9 */ /* 0x000fe20000000800 */
[----:B------:R-:W-:Y:S01]  /*5670*/  LOP3.LUT R160, R160, R161, RZ, 0x3c, !PT ;  /* 0x000000a1a0a07212 */ /* 0x000fe200078e3cff */
[----:B------:R4:W-:Y:S06]  /*5680*/  BAR.ARV R8, 0x100 ;  /* 0x000400080000751d */ /* 0x0009ec0000002000 */
[----:B------:R-:W-:Y:S01]  /*5690*/  LOP3.LUT R176, R176, R177, RZ, 0x3c, !PT ;  /* 0x000000b1b0b07212 */ /* 0x000fe200078e3cff */
[--C-:B------:R-:W-:Y:S01]  /*56a0*/  IMAD.X R177, RZ, RZ, R17.reuse, P3 ;  /* 0x000000ffffb17224 */ /* 0x100fe200018e0611 */
[----:B----4-:R-:W-:Y:S01]  /*56b0*/  LOP3.LUT R8, R9, R12, RZ, 0x3c, !PT ;  /* 0x0000000c09087212 */ /* 0x010fe200078e3cff */
[----:B------:R-:W-:Y:S01]  /*56c0*/  IMAD.X R9, RZ, RZ, R17, P4 ;  /* 0x000000ffff097224 */ /* 0x000fe200020e0611 */
[----:B------:R-:W-:Y:S01]  /*56d0*/  LOP3.LUT R12, R13, 0x380, RZ, 0xc0, !PT ;  /* 0x000003800d0c7812 */ /* 0x000fe200078ec0ff */
[----:B------:R-:W-:Y:S06]  /*56e0*/  BAR.ARV 0x8, 0x120 ;  /* 0x0204800000007b1d */ /* 0x000fec0000002000 */
[----:B------:R-:W-:Y:S01]  /*56f0*/  SHF.R.U64 R12, R12, 0x3, RZ ;  /* 0x000000030c0c7819 */ /* 0x000fe200000012ff */
[----:B-1----:R-:W-:Y:S01]  /*5700*/  FADD.FTZ R169, R6, R169 ;  /* 0x000000a906a97221 */ /* 0x002fe20000010000 */
[----:B------:R-:W-:Y:S01]  /*5710*/  LOP3.LUT R6, R0, R11, RZ, 0x3c, !PT ;  /* 0x0000000b00067212 */ /* 0x000fe200078e3cff */
[----:B---3--:R-:W-:Y:S01]  /*5720*/  FADD.FTZ R167, R7, R10 ;  /* 0x0000000a07a77221 */ /* 0x008fe20000010000 */
[----:B------:R-:W-:Y:S01]  /*5730*/  LOP3.LUT R12, R12, R13, RZ, 0x3c, !PT ;  /* 0x0000000d0c0c7212 */ /* 0x000fe200078e3cff */
[--C-:B------:R-:W-:Y:S01]  /*5740*/  IMAD.X R13, RZ, RZ, R17.reuse, P2 ;  /* 0x000000ffff0d7224 */ /* 0x100fe200010e0611 */
[C---:B------:R-:W-:Y:S01]  /*5750*/  IADD3 R171, P2, R16.reuse, 0xc040, RZ ;  /* 0x0000c04010ab7810 */ /* 0x040fe20007f5e0ff */
[----:B------:R-:W-:Y:S01]  /*5760*/  IMAD.X R7, RZ, RZ, R17, P0 ;  /* 0x000000ffff077224 */ /* 0x000fe200000e0611 */
[----:B------:R-:W-:Y:S01]  /*5770*/  IADD3 R21, P0, R16, 0x8000, RZ ;  /* 0x0000800010157810 */ /* 0x000fe20007f1e0ff */
[----:B------:R-:W-:Y:S01]  /*5780*/  BAR.SYNC.DEFER_BLOCKING 0x1, 0x100 ;  /* 0x0044000000007b1d */ /* 0x000fe20000010000 */
[----:B------:R-:W-:Y:S01]  /*5790*/  LOP3.LUT R170, R171, 0x380, RZ, 0xc0, !PT ;  /* 0x00000380abaa7812 */ /* 0x000fe200078ec0ff */
[----:B------:R-:W-:Y:S01]  /*57a0*/  UIMAD UR6, UR35, UR9, UR6 ;  /* 0x00000009230672a4 */ /* 0x000fe2000f8e0206 */
[----:B------:R-:W-:-:S02]  /*57b0*/  FSETP.NE.FTZ.AND P3, PT, R169, RZ, PT ;  /* 0x000000ffa900720b */ /* 0x000fc40003f75000 */
[----:B------:R-:W-:Y:S02]  /*57c0*/  SHF.R.U64 R170, R170, 0x3, RZ ;  /* 0x00000003aaaa7819 */ /* 0x000fe400000012ff */
[----:B------:R-:W-:Y:S02]  /*57d0*/  LOP3.LUT R20, R21, 0x380, RZ, 0xc0, !PT ;  /* 0x0000038015147812 */ /* 0x000fe400078ec0ff */
[----:B------:R-:W-:Y:S01]  /*57e0*/  LOP3.LUT R170, R170, R171, RZ, 0x3c, !PT ;  /* 0x000000abaaaa7212 */ /* 0x000fe200078e3cff */
[----:B------:R-:W-:Y:S01]  /*57f0*/  IMAD.X R171, RZ, RZ, R17, P2 ;  /* 0x000000ffffab7224 */ /* 0x000fe200010e0611 */
[----:B------:R-:W-:Y:S02]  /*5800*/  IADD3 R157, P5, R16, 0x4040, RZ ;  /* 0x00004040109d7810 */ /* 0x000fe40007fbe0ff */
[----:B------:R-:W-:Y:S02]  /*5810*/  IADD3.X R161, RZ, R17, RZ, P1, !PT ;  /* 0x00000011ffa17210 */ /* 0x000fe40000ffe4ff */
[----:B------:R-:W-:-:S02]  /*5820*/  FSETP.NE.FTZ.AND P2, PT, R167, RZ, PT ;  /* 0x000000ffa700720b */ /* 0x000fc40003f55000 */
[----:B------:R-:W-:Y:S02]  /*5830*/  IADD3 R153, P1, R16, 0x8020, RZ ;  /* 0x0000802010997810 */ /* 0x000fe40007f3e0ff */
[----:B------:R-:W-:Y:S02]  /*5840*/  SHF.R.U64 R20, R20, 0x3, RZ ;  /* 0x0000000314147819 */ /* 0x000fe400000012ff */
[----:B------:R-:W-:Y:S01]  /*5850*/  MOV R159, R6 ;  /* 0x00000006009f7202 */ /* 0x000fe20000000f00 */
[----:B------:R-:W-:Y:S01]  /*5860*/  IMAD.MOV.U32 R6, RZ, RZ, RZ ;  /* 0x000000ffff067224 */ /* 0x000fe200078e00ff */
[----:B------:R-:W-:Y:S02]  /*5870*/  LOP3.LUT R156, R157, 0x380, RZ, 0xc0, !PT ;  /* 0x000003809d9c7812 */ /* 0x000fe400078ec0ff */
[----:B------:R-:W-:Y:S02]  /*5880*/  LOP3.LUT R152, R153, 0x380, RZ, 0xc0, !PT ;  /* 0x0000038099987812 */ /* 0x000fe400078ec0ff */
[----:B------:R-:W-:Y:S01]  /*5890*/  MOV R160, R160 ;  /* 0x000000a000a07202 */ /* 0x000fe20000000f00 */
[----:B------:R-:W1:Y:S01]  /*58a0*/  @P3 MUFU.RCP R6, R169 ;  /* 0x000000a900063308 */ /* 0x000e620000001000 */
[----:B------:R-:W-:-:S02]  /*58b0*/  LOP3.LUT R20, R20, R21, RZ, 0x3c, !PT ;  /* 0x0000001514147212 */ /* 0x000fc400078e3cff */
[----:B------:R-:W-:Y:S02]  /*58c0*/  MOV R161, R8 ;  /* 0x0000000800a17202 */ /* 0x000fe40000000f00 */
[----:B------:R-:W-:Y:S02]  /*58d0*/  IADD3.X R21, RZ, R17, RZ, P0, !PT ;  /* 0x00000011ff157210 */ /* 0x000fe400007fe4ff */
[----:B------:R-:W-:Y:S01]  /*58e0*/  MOV R8, RZ ;  /* 0x000000ff00087202 */ /* 0x000fe20000000f00 */
[----:B------:R-:W-:Y:S01]  /*58f0*/  @P3 MUFU.LG2 R169, R169 ;  /* 0x000000a900a93308 */ /* 0x000fe20000000c00 */
[----:B------:R-:W-:Y:S02]  /*5900*/  SHF.R.U64 R156, R156, 0x3, RZ ;  /* 0x000000039c9c7819 */ /* 0x000fe400000012ff */
[----:B------:R-:W-:Y:S02]  /*5910*/  IADD3 R165, P0, R16, 0xc060, RZ ;  /* 0x0000c06010a57810 */ /* 0x000fe40007f1e0ff */
[----:B------:R-:W-:-:S02]  /*5920*/  SHF.R.U64 R152, R152, 0x3, RZ ;  /* 0x0000000398987819 */ /* 0x000fc400000012ff */
[----:B------:R-:W-:Y:S01]  /*5930*/  IADD3 R11, P6, R16, 0x4020, RZ ;  /* 0x00004020100b7810 */ /* 0x000fe20007fde0ff */
[----:B------:R-:W3:Y:S01]  /*5940*/  @P2 MUFU.RCP R8, R167 ;  /* 0x000000a700082308 */ /* 0x000ee20000001000 */
[----:B------:R-:W-:Y:S01]  /*5950*/  LOP3.LUT R156, R156, R157, RZ, 0x3c, !PT ;  /* 0x0000009d9c9c7212 */ /* 0x000fe200078e3cff */
[--C-:B------:R-:W-:Y:S01]  /*5960*/  IMAD.X R157, RZ, RZ, R17.reuse, P5 ;  /* 0x000000ffff9d7224 */ /* 0x100fe200028e0611 */
[----:B------:R-:W-:Y:S01]  /*5970*/  LOP3.LUT R164, R165, 0x380, RZ, 0xc0, !PT ;  /* 0x00000380a5a47812 */ /* 0x000fe200078ec0ff */
[-C--:B-1----:R-:W-:Y:S01]  /*5980*/  FMUL.FTZ R25, R25, R6.reuse ;  /* 0x0000000619197220 */ /* 0x082fe20000410000 */
[----:B------:R-:W-:Y:S01]  /*5990*/  LOP3.LUT R152, R152, R153, RZ, 0x3c, !PT ;  /* 0x0000009998987212 */ /* 0x000fe200078e3cff */
[--C-:B------:R-:W-:Y:S01]  /*59a0*/  IMAD.X R153, RZ, RZ, R17.reuse, P1 ;  /* 0x000000ffff997224 */ /* 0x100fe200008e0611 */
[----:B------:R-:W-:Y:S01]  /*59b0*/  LOP3.LUT R10, R11, 0x380, RZ, 0xc0, !PT ;  /* 0x000003800b0a7812 */ /* 0x000fe200078ec0ff */
[----:B------:R-:W1:Y:S01]  /*59c0*/  @P2 MUFU.LG2 R167, R167 ;  /* 0x000000a700a72308 */ /* 0x000e620000000c00 */
[----:B------:R-:W-:Y:S01]  /*59d0*/  SHF.R.U64 R164, R164, 0x3, RZ ;  /* 0x00000003a4a47819 */ /* 0x000fe200000012ff */
[-C--:B------:R-:W-:Y:S01]  /*59e0*/  FMUL.FTZ R24, R24, R6.reuse ;  /* 0x0000000618187220 */ /* 0x080fe20000410000 */
[----:B------:R-:W-:Y:S01]  /*59f0*/  SHF.R.U64 R10, R10, 0x3, RZ ;  /* 0x000000030a0a7819 */ /* 0x000fe200000012ff */
[-C--:B------:R-:W-:Y:S01]  /*5a00*/  FMUL.FTZ R29, R29, R6.reuse ;  /* 0x000000061d1d7220 */ /* 0x080fe20000410000 */
[----:B------:R-:W-:Y:S01]  /*5a10*/  LOP3.LUT R15, R16, 0x380, RZ, 0xc0, !PT ;  /* 0x00000380100f7812 */ /* 0x000fe200078ec0ff */
[----:B------:R-:W-:Y:S01]  /*5a20*/  FMUL.FTZ R168, R32, R6 ;  /* 0x0000000620a87220 */ /* 0x000fe20000410000 */
[----:B------:R-:W-:Y:S01]  /*5a30*/  MOV R156, R156 ;  /* 0x0000009c009c7202 */ /* 0x000fe20000000f00 */
[----:B------:R-:W-:Y:S01]  /*5a40*/  FMUL.FTZ R166, R36, R6 ;  /* 0x0000000624a67220 */ /* 0x000fe20000410000 */
[----:B------:R-:W-:Y:S01]  /*5a50*/  MOV R157, R152 ;  /* 0x00000098009d7202 */ /* 0x000fe20000000f00 */
[----:B------:R-:W-:Y:S01]  /*5a60*/  VIADD R152, R200, UR34 ;  /* 0x00000022c8987c36 */ /* 0x000fe20008000000 */
[----:B------:R-:W-:Y:S01]  /*5a70*/  LOP3.LUT R164, R164, R165, RZ, 0x3c, !PT ;  /* 0x000000a5a4a47212 */ /* 0x000fe200078e3cff */
[-C--:B---3--:R-:W-:Y:S01]  /*5a80*/  FMUL.FTZ R27, R27, R8.reuse ;  /* 0x000000081b1b7220 */ /* 0x088fe20000410000 */
[----:B------:R-:W-:Y:S01]  /*5a90*/  IADD3.X R165, RZ, R17, RZ, P0, !PT ;  /* 0x00000011ffa57210 */ /* 0x000fe200007fe4ff */
[----:B------:R-:W-:Y:S01]  /*5aa0*/  VIADD R7, R152, 0x8 ;  /* 0x0000000898077836 */ /* 0x000fe20000000000 */
[----:B------:R-:W-:Y:S01]  /*5ab0*/  LOP3.LUT R10, R10, R11, RZ, 0x3c, !PT ;  /* 0x0000000b0a0a7212 */ /* 0x000fe200078e3cff */
[----:B------:R-:W-:Y:S01]  /*5ac0*/  FMUL.FTZ R31, R31, R8 ;  /* 0x000000081f1f7220 */ /* 0x000fe20000410000 */
[----:B------:R-:W-:Y:S01]  /*5ad0*/  SHF.R.U64 R15, R15, 0x3, RZ ;  /* 0x000000030f0f7819 */ /* 0x000fe200000012ff */
[-C--:B------:R-:W-:Y:S01]  /*5ae0*/  FMUL.FTZ R9, R41, R6.reuse ;  /* 0x0000000629097220 */ /* 0x080fe20000410000 */
[----:B------:R-:W-:Y:S01]  /*5af0*/  IADD3.X R11, RZ, R17, RZ, P6, !PT ;  /* 0x00000011ff0b7210 */ /* 0x000fe200037fe4ff */
[----:B------:R-:W-:Y:S01]  /*5b00*/  FMUL.FTZ R53, R53, R6 ;  /* 0x0000000635357220 */ /* 0x000fe20000410000 */
[----:B------:R-:W-:Y:S01]  /*5b10*/  MOV R3, R164 ;  /* 0x000000a400037202 */ /* 0x000fe20000000f00 */
[----:B------:R-:W-:Y:S01]  /*5b20*/  FMUL.FTZ R164, R40, R6 ;  /* 0x0000000628a47220 */ /* 0x000fe20000410000 */
[----:B------:R-:W-:Y:S01]  /*5b30*/  LOP3.LUT P0, RZ, R2, 0x3, RZ, 0xc0, !PT ;  /* 0x0000000302ff7812 */ /* 0x000fe2000780c0ff */
[----:B------:R-:W-:Y:S01]  /*5b40*/  IMAD.U32 R40, RZ, RZ, UR10 ;  /* 0x0000000aff287e24 */ /* 0x000fe2000f8e00ff */
[----:B------:R-:W-:Y:S01]  /*5b50*/  LOP3.LUT R14, R15, R16, RZ, 0x3c, !PT ;  /* 0x000000100f0e7212 */ /* 0x000fe200078e3cff */
[----:B------:R-:W-:Y:S01]  /*5b60*/  IMAD.MOV.U32 R15, RZ, RZ, R17 ;  /* 0x000000ffff0f7224 */ /* 0x000fe200078e0011 */
[----:B------:R-:W-:Y:S01]  /*5b70*/  MOV R162, R162 ;  /* 0x000000a200a27202 */ /* 0x000fe20000000f00 */
[----:B------:R-:W-:Y:S01]  /*5b80*/  FMUL.FTZ R165, R44, R6 ;  /* 0x000000062ca57220 */ /* 0x000fe20000410000 */
[----:B------:R-:W-:Y:S01]  /*5b90*/  MOV R163, R10 ;  /* 0x0000000a00a37202 */ /* 0x000fe20000000f00 */
[----:B------:R-:W-:Y:S01]  /*5ba0*/  FMUL.FTZ R10, R45, R6 ;  /* 0x000000062d0a7220 */ /* 0x000fe20000410000 */
[----:B------:R-:W-:Y:S01]  /*5bb0*/  MOV R155, R12 ;  /* 0x0000000c009b7202 */ /* 0x000fe20000000f00 */
[----:B------:R-:W-:Y:S01]  /*5bc0*/  FMUL.FTZ R13, R33, R6 ;  /* 0x00000006210d7220 */ /* 0x000fe20000410000 */
[----:B------:R-:W-:Y:S01]  /*5bd0*/  MOV R158, R20 ;  /* 0x00000014009e7202 */ /* 0x000fe20000000f00 */
[-C--:B------:R-:W-:Y:S01]  /*5be0*/  FMUL.FTZ R12, R49, R6.reuse ;  /* 0x00000006310c7220 */ /* 0x080fe20000410000 */
[----:B------:R-:W-:Y:S01]  /*5bf0*/  ISETP.GE.OR P1, PT, R7, UR7, P0 ;  /* 0x0000000707007c0c */ /* 0x000fe20008726670 */
[----:B------:R-:W-:Y:S01]  /*5c00*/  FMUL.FTZ R45, R64, R6 ;  /* 0x00000006402d7220 */ /* 0x000fe20000410000 */
[----:B------:R-:W-:Y:S01]  /*5c10*/  MOV R20, R170 ;  /* 0x000000aa00147202 */ /* 0x000fe20000000f00 */
[----:B------:R-:W-:Y:S01]  /*5c20*/  FMUL.FTZ R33, R72, R6 ;  /* 0x0000000648217220 */ /* 0x000fe20000410000 */
[----:B------:R-:W-:Y:S01]  /*5c30*/  MOV R49, UR10 ;  /* 0x0000000a00317c02 */ /* 0x000fe20008000f00 */
[----:B------:R-:W-:Y:S01]  /*5c40*/  FMUL.FTZ R64, R26, R8 ;  /* 0x000000081a407220 */ /* 0x000fe20000410000 */
[----:B------:R-:W-:Y:S01]  /*5c50*/  MOV R7, UR5 ;  /* 0x0000000500077c02 */ /* 0x000fe20008000f00 */
[----:B------:R-:W-:Y:S01]  /*5c60*/  FMUL.FTZ R170, R28, R6 ;  /* 0x000000061caa7220 */ /* 0x000fe20000410000 */
[----:B------:R-:W-:Y:S01]  /*5c70*/  @P3 FMUL.FTZ R7, R40, 0.69314718246459960938 ;  /* 0x3f31721828073820 */ /* 0x000fe20000410000 */
[----:B------:R-:W-:Y:S01]  /*5c80*/  FMUL.FTZ R72, R30, R8 ;  /* 0x000000081e487220 */ /* 0x000fe20000410000 */
[----:B------:R-:W-:Y:S01]  /*5c90*/  @P3 FMUL.FTZ R26, R169, 0.69314718246459960938 ;  /* 0x3f317218a91a3820 */ /* 0x000fe20000410000 */
[----:B------:R-:W-:Y:S01]  /*5ca0*/  IADD3 R179, P4, R16, 0x8040, RZ ;  /* 0x0000804010b37810 */ /* 0x000fe20007f9e0ff */
[----:B------:R-:W-:Y:S01]  /*5cb0*/  FMUL.FTZ R11, R37, R6 ;  /* 0x00000006250b7220 */ /* 0x000fe20000410000 */
[----:B------:R-:W-:Y:S01]  /*5cc0*/  MOV R14, R14 ;  /* 0x0000000e000e7202 */ /* 0x000fe20000000f00 */
[-C--:B------:R-:W-:Y:S01]  /*5cd0*/  FMUL.FTZ R15, R48, R6.reuse ;  /* 0x00000006300f7220 */ /* 0x080fe20000410000 */
[----:B------:R-:W-:Y:S01]  /*5ce0*/  IADD3 R175, P6, R16, 0xc000, RZ ;  /* 0x0000c00010af7810 */ /* 0x000fe20007fde0ff */
        /* <DEDUP_REMOVED lines=47> */
[----:B------:R-:W-:Y:S01]  /*5fe0*/  IMAD.MOV.U32 R48, RZ, RZ, -0x800000 ;  /* 0xff800000ff307424 */ /* 0x000fe200078e00ff */
[----:B------:R-:W-:Y:S01]  /*5ff0*/  F2FP.F16.F32.PACK_AB R24, R25, R24 ;  /* 0x000000181918723e */ /* 0x000fe200000000ff */
[----:B------:R-:W-:Y:S01]  /*6000*/  IMAD.U32 R6, RZ, RZ, UR4 ;  /* 0x00000004ff067e24 */ /* 0x000fe2000f8e00ff */
[----:B------:R-:W-:Y:S01]  /*6010*/  IADD3 R173, P5, R16, 0xc020, RZ ;  /* 0x0000c02010ad7810 */ /* 0x000fe20007fbe0ff */
[----:B------:R-:W-:Y:S01]  /*6020*/  @P2 FMUL.FTZ R49, R49, 0.69314718246459960938 ;  /* 0x3f31721831312820 */ /* 0x000fe20000410000 */
[-C--:B------:R-:W-:Y:S01]  /*6030*/  FMUL.FTZ R35, R35, R8.reuse ;  /* 0x0000000823237220 */ /* 0x080fe20000410000 */
[-C--:B------:R-:W-:Y:S01]  /*6040*/  FMUL.FTZ R34, R34, R8.reuse ;  /* 0x0000000822227220 */ /* 0x080fe20000410000 */
[-C--:B------:R-:W-:Y:S01]  /*6050*/  FMUL.FTZ R39, R39, R8.reuse ;  /* 0x0000000827277220 */ /* 0x080fe20000410000 */
[----:B------:R-:W-:Y:S01]  /*6060*/  FMUL.FTZ R38, R38, R8 ;  /* 0x0000000826267220 */ /* 0x000fe20000410000 */
[----:B-1----:R-:W-:Y:S01]  /*6070*/  @P2 FMUL.FTZ R30, R167, 0.69314718246459960938 ;  /* 0x3f317218a71e2820 */ /* 0x002fe20000410000 */
[----:B------:R-:W-:Y:S01]  /*6080*/  @P3 FFMA.FTZ R48, R7, R4, R26 ;  /* 0x0000000407303223 */ /* 0x000fe2000001001a */
[----:B------:R-:W-:Y:S01]  /*6090*/  F2FP.F16.F32.PACK_AB R25, R27, R64 ;  /* 0x000000401b19723e */ /* 0x000fe200000000ff */
[-C--:B------:R-:W-:Y:S01]  /*60a0*/  FMUL.FTZ R43, R43, R8.reuse ;  /* 0x000000082b2b7220 */ /* 0x080fe20000410000 */
[----:B------:R-:W-:Y:S01]  /*60b0*/  LOP3.LUT R178, R179, 0x380, RZ, 0xc0, !PT ;  /* 0x00000380b3b27812 */ /* 0x000fe200078ec0ff */
[-C--:B------:R-:W-:Y:S01]  /*60c0*/  FMUL.FTZ R42, R42, R8.reuse ;  /* 0x000000082a2a7220 */ /* 0x080fe20000410000 */
[-C--:B------:R-:W-:Y:S01]  /*60d0*/  FMUL.FTZ R47, R47, R8.reuse ;  /* 0x000000082f2f7220 */ /* 0x080fe20000410000 */
[----:B------:R-:W-:Y:S01]  /*60e0*/  FMUL.FTZ R46, R46, R8 ;  /* 0x000000082e2e7220 */ /* 0x000fe20000410000 */
[----:B------:R-:W-:Y:S01]  /*60f0*/  F2FP.F16.F32.PACK_AB R26, R29, R170 ;  /* 0x000000aa1d1a723e */ /* 0x000fe200000000ff */
[----:B------:R-:W-:Y:S01]  /*6100*/  FMUL.FTZ R51, R51, R8 ;  /* 0x0000000833337220 */ /* 0x000fe20000410000 */
[----:B------:R-:W-:Y:S01]  /*6110*/  F2FP.F16.F32.PACK_AB R27, R31, R72 ;  /* 0x000000481f1b723e */ /* 0x000fe200000000ff */
[-C--:B------:R-:W-:Y:S01]  /*6120*/  FMUL.FTZ R50, R50, R8.reuse ;  /* 0x0000000832327220 */ /* 0x080fe20000410000 */
[----:B------:R-:W-:Y:S01]  /*6130*/  LOP3.LUT R174, R175, 0x380, RZ, 0xc0, !PT ;  /* 0x00000380afae7812 */ /* 0x000fe200078ec0ff */
[-C--:B------:R-:W-:Y:S01]  /*6140*/  FMUL.FTZ R55, R55, R8.reuse ;  /* 0x0000000837377220 */ /* 0x080fe20000410000 */
[----:B------:R-:W-:Y:S01]  /*6150*/  FMUL.FTZ R54, R54, R8 ;  /* 0x0000000836367220 */ /* 0x000fe20000410000 */
[----:B------:R-:W-:-:S02]  /*6160*/  IMAD.MOV.U32 R44, RZ, RZ, -0x800000 ;  /* 0xff800000ff2c7424 */ /* 0x000fc400078e00ff */
[-C--:B------:R-:W-:Y:S01]  /*6170*/  FMUL.FTZ R59, R59, R8.reuse ;  /* 0x000000083b3b7220 */ /* 0x080fe20000410000 */
[-C--:B------:R-:W-:Y:S01]  /*6180*/  FMUL.FTZ R58, R58, R8.reuse ;  /* 0x000000083a3a7220 */ /* 0x080fe20000410000 */
[-C--:B------:R-:W-:Y:S01]  /*6190*/  FMUL.FTZ R63, R63, R8.reuse ;  /* 0x000000083f3f7220 */ /* 0x080fe20000410000 */
[-C--:B------:R-:W-:Y:S01]  /*61a0*/  FMUL.FTZ R62, R62, R8.reuse ;  /* 0x000000083e3e7220 */ /* 0x080fe20000410000 */
[----:B------:R-:W-:Y:S01]  /*61b0*/  LOP3.LUT R172, R173, 0x380, RZ, 0xc0, !PT ;  /* 0x00000380adac7812 */ /* 0x000fe200078ec0ff */
        /* <DEDUP_REMOVED lines=45> */
[----:B------:R-:W-:Y:S01]  /*6490*/  IMAD.MOV.U32 R40, RZ, RZ, R6 ;  /* 0x000000ffff287224 */ /* 0x000fe200078e0006 */
[----:B------:R-:W-:Y:S01]  /*64a0*/  SHF.R.U64 R178, R178, 0x3, RZ ;  /* 0x00000003b2b27819 */ /* 0x000fe200000012ff */
[----:B------:R1:W-:Y:S01]  /*64b0*/  STSM.16.M88.4 [R14], R24 ;  /* 0x000000180e007844 */ /* 0x0003e20000000200 */
[----:B------:R-:W-:Y:S01]  /*64c0*/  F2FP.F16.F32.PACK_AB R4, R13, R168 ;  /* 0x000000a80d04723e */ /* 0x000fe200000000ff */
[----:B------:R-:W-:Y:S01]  /*64d0*/  UIADD3 UR4, UR5, UR6, URZ ;  /* 0x0000000605047290 */ /* 0x000fe2000fffe03f */
[----:B------:R-:W-:-:S02]  /*64e0*/  F2FP.F16.F32.PACK_AB R5, R35, R34 ;  /* 0x000000222305723e */ /* 0x000fc400000000ff */
[----:B------:R-:W-:Y:S02]  /*64f0*/  F2FP.F16.F32.PACK_AB R6, R11, R166 ;  /* 0x000000a60b06723e */ /* 0x000fe400000000ff */
[----:B------:R-:W-:Y:S01]  /*6500*/  F2FP.F16.F32.PACK_AB R7, R39, R38 ;  /* 0x000000262707723e */ /* 0x000fe200000000ff */
[----:B------:R-:W-:Y:S01]  /*6510*/  IMAD.U32 R41, RZ, RZ, UR4 ;  /* 0x00000004ff297e24 */ /* 0x000fe2000f8e00ff */
[----:B------:R-:W-:Y:S01]  /*6520*/  F2FP.F16.F32.PACK_AB R8, R9, R164 ;  /* 0x000000a40908723e */ /* 0x000fe200000000ff */
[----:B------:R-:W-:Y:S01]  /*6530*/  USHF.R.S32.HI UR4, URZ, 0x1f, UR36 ;  /* 0x0000001f3f047899 */ /* 0x000fe20008011424 */
[----:B------:R-:W-:Y:S01]  /*6540*/  SHF.R.U64 R174, R174, 0x3, RZ ;  /* 0x00000003aeae7819 */ /* 0x000fe200000012ff */
[----:B------:R-:W-:Y:S01]  /*6550*/  STSM.16.M88.4 [R159], R4 ;  /* 0x000000049f007844 */ /* 0x000fe20000000200 */
[----:B------:R-:W-:Y:S02]  /*6560*/  F2FP.F16.F32.PACK_AB R9, R43, R42 ;  /* 0x0000002a2b09723e */ /* 0x000fe400000000ff */
[----:B------:R-:W-:Y:S01]  /*6570*/  F2FP.F16.F32.PACK_AB R10, R10, R165 ;  /* 0x000000a50a0a723e */ /* 0x000fe200000000ff */
[----:B------:R-:W3:Y:S01]  /*6580*/  LDC.64 R42, c[0x0][0xb78] ;  /* 0x0002de00ff2a7b82 */ /* 0x000ee20000000a00 */
[----:B------:R-:W-:-:S02]  /*6590*/  F2FP.F16.F32.PACK_AB R11, R47, R46 ;  /* 0x0000002e2f0b723e */ /* 0x000fc400000000ff */
[----:B------:R-:W-:Y:S02]  /*65a0*/  F2FP.F16.F32.PACK_AB R12, R12, R15 ;  /* 0x0000000f0c0c723e */ /* 0x000fe400000000ff */
[----:B------:R-:W-:Y:S01]  /*65b0*/  F2FP.F16.F32.PACK_AB R13, R51, R50 ;  /* 0x00000032330d723e */ /* 0x000fe200000000ff */
[----:B------:R-:W-:Y:S01]  /*65c0*/  STSM.16.M88.4 [R160], R8 ;  /* 0x00000008a0007844 */ /* 0x000fe20000000200 */
[----:B-1----:R-:W-:Y:S02]  /*65d0*/  F2FP.F16.F32.PACK_AB R14, R53, R52 ;  /* 0x00000034350e723e */ /* 0x002fe400000000ff */
[----:B------:R-:W-:Y:S02]  /*65e0*/  F2FP.F16.F32.PACK_AB R15, R55, R54 ;  /* 0x00000036370f723e */ /* 0x000fe400000000ff */
[----:B------:R-:W-:Y:S02]  /*65f0*/  SHF.R.U64 R172, R172, 0x3, RZ ;  /* 0x00000003acac7819 */ /* 0x000fe400000012ff */
[----:B------:R-:W-:Y:S01]  /*6600*/  F2FP.F16.F32.PACK_AB R24, R57, R56 ;  /* 0x000000383918723e */ /* 0x000fe200000000ff */
[----:B------:R1:W-:Y:S01]  /*6610*/  STSM.16.M88.4 [R161], R12 ;  /* 0x0000000ca1007844 */ /* 0x0003e20000000200 */
[----:B------:R-:W-:-:S02]  /*6620*/  F2FP.F16.F32.PACK_AB R25, R59, R58 ;  /* 0x0000003a3b19723e */ /* 0x000fc400000000ff */
[----:B------:R-:W-:Y:S02]  /*6630*/  F2FP.F16.F32.PACK_AB R26, R61, R60 ;  /* 0x0000003c3d1a723e */ /* 0x000fe400000000ff */
[----:B------:R-:W-:Y:S02]  /*6640*/  F2FP.F16.F32.PACK_AB R27, R63, R62 ;  /* 0x0000003e3f1b723e */ /* 0x000fe400000000ff */
[----:B------:R-:W-:Y:S02]  /*6650*/  LOP3.LUT R178, R178, R179, RZ, 0x3c, !PT ;  /* 0x000000b3b2b27212 */ /* 0x000fe400078e3cff */
[----:B------:R-:W-:Y:S01]  /*6660*/  F2FP.F16.F32.PACK_AB R28, R28, R45 ;  /* 0x0000002d1c1c723e */ /* 0x000fe200000000ff */
[----:B------:R-:W-:Y:S01]  /*6670*/  STSM.16.M88.4 [R162], R24 ;  /* 0x00000018a2007844 */ /* 0x000fe20000000200 */
[----:B------:R-:W-:Y:S01]  /*6680*/  F2FP.F16.F32.PACK_AB R29, R67, R66 ;  /* 0x00000042431d723e */ /* 0x000fe200000000ff */
[----:B---3--:R-:W-:Y:S01]  /*6690*/  IMAD.WIDE.U32 R40, R42, UR36, R40 ;  /* 0x000000242a287c25 */ /* 0x008fe2000f8e0028 */
[----:B------:R-:W-:-:S02]  /*66a0*/  F2FP.F16.F32.PACK_AB R30, R69, R68 ;  /* 0x00000044451e723e */ /* 0x000fc400000000ff */
[----:B------:R-:W-:Y:S01]  /*66b0*/  F2FP.F16.F32.PACK_AB R31, R71, R70 ;  /* 0x00000046471f723e */ /* 0x000fe200000000ff */
[----:B-1----:R-:W-:Y:S01]  /*66c0*/  IMAD R12, R42, UR4, RZ ;  /* 0x000000042a0c7c24 */ /* 0x002fe2000f8e02ff */
[----:B------:R-:W-:Y:S01]  /*66d0*/  F2FP.F16.F32.PACK_AB R32, R32, R33 ;  /* 0x000000212020723e */ /* 0x000fe200000000ff */
[----:B------:R-:W-:Y:S01]  /*66e0*/  ULDC.64 UR4, c[0x0][0xb40] ;  /* 0x0002d00000047ab9 */ /* 0x000fe20000000a00 */
[----:B------:R-:W-:Y:S01]  /*66f0*/  LOP3.LUT R174, R174, R175, RZ, 0x3c, !PT ;  /* 0x000000afaeae7212 */ /* 0x000fe200078e3cff */
[----:B------:R-:W-:Y:S01]  /*6700*/  IMAD.X R175, RZ, RZ, R17, P6 ;  /* 0x000000ffffaf7224 */ /* 0x000fe200030e0611 */
[----:B------:R-:W-:Y:S01]  /*6710*/  IADD3.X R179, RZ, R17, RZ, P4, !PT ;  /* 0x00000011ffb37210 */ /* 0x000fe200027fe4ff */
[----:B------:R-:W-:Y:S01]  /*6720*/  STSM.16.M88.4 [R163], R28 ;  /* 0x0000001ca3007844 */ /* 0x000fe20000000200 */
[----:B------:R-:W-:Y:S01]  /*6730*/  F2FP.F16.F32.PACK_AB R33, R75, R74 ;  /* 0x0000004a4b21723e */ /* 0x000fe200000000ff */
[----:B------:R-:W-:Y:S01]  /*6740*/  IMAD R12, R43, UR36, R12 ;  /* 0x000000242b0c7c24 */ /* 0x000fe2000f8e020c */
[----:B------:R-:W-:-:S02]  /*6750*/  F2FP.F16.F32.PACK_AB R34, R77, R76 ;  /* 0x0000004c4d22723e */ /* 0x000fc400000000ff */
[----:B------:R-:W-:Y:S02]  /*6760*/  F2FP.F16.F32.PACK_AB R35, R79, R78 ;  /* 0x0000004e4f23723e */ /* 0x000fe400000000ff */
[----:B------:R-:W-:Y:S02]  /*6770*/  F2FP.F16.F32.PACK_AB R36, R36, R37 ;  /* 0x000000252424723e */ /* 0x000fe400000000ff */
[----:B------:R-:W-:Y:S01]  /*6780*/  F2FP.F16.F32.PACK_AB R37, R83, R82 ;  /* 0x000000525325723e */ /* 0x000fe200000000ff */
[----:B------:R-:W-:Y:S01]  /*6790*/  STSM.16.M88.4 [R156], R32 ;  /* 0x000000209c007844 */ /* 0x000fe20000000200 */
[----:B------:R-:W-:Y:S02]  /*67a0*/  F2FP.F16.F32.PACK_AB R38, R85, R84 ;  /* 0x000000545526723e */ /* 0x000fe400000000ff */
[----:B------:R-:W-:Y:S02]  /*67b0*/  F2FP.F16.F32.PACK_AB R39, R87, R86 ;  /* 0x000000565727723e */ /* 0x000fe400000000ff */
[----:B------:R-:W-:-:S02]  /*67c0*/  LOP3.LUT R172, R172, R173, RZ, 0x3c, !PT ;  /* 0x000000adacac7212 */ /* 0x000fc400078e3cff */
[----:B------:R-:W-:Y:S01]  /*67d0*/  F2FP.F16.F32.PACK_AB R4, R89, R88 ;  /* 0x000000585904723e */ /* 0x000fe200000000ff */
[----:B------:R-:W-:Y:S01]  /*67e0*/  STSM.16.M88.4 [R155], R36 ;  /* 0x000000249b007844 */ /* 0x000fe20000000200 */
[----:B------:R-:W-:Y:S02]  /*67f0*/  F2FP.F16.F32.PACK_AB R5, R91, R90 ;  /* 0x0000005a5b05723e */ /* 0x000fe400000000ff */
[----:B------:R-:W-:Y:S02]  /*6800*/  F2FP.F16.F32.PACK_AB R6, R93, R92 ;  /* 0x0000005c5d06723e */ /* 0x000fe400000000ff */
[----:B------:R-:W-:Y:S02]  /*6810*/  F2FP.F16.F32.PACK_AB R7, R95, R94 ;  /* 0x0000005e5f07723e */ /* 0x000fe400000000ff */
[----:B------:R-:W-:Y:S02]  /*6820*/  F2FP.F16.F32.PACK_AB R104, R105, R104 ;  /* 0x000000686968723e */ /* 0x000fe400000000ff */
[----:B------:R-:W-:Y:S01]  /*6830*/  IADD3.X R173, RZ, R17, RZ, P5, !PT ;  /* 0x00000011ffad7210 */ /* 0x000fe20002ffe4ff */
[----:B------:R1:W-:Y:S01]  /*6840*/  STSM.16.M88.4 [R158], R4 ;  /* 0x000000049e007844 */ /* 0x0003e20000000200 */
[----:B------:R-:W-:-:S02]  /*6850*/  F2FP.F16.F32.PACK_AB R8, R97, R96 ;  /* 0x000000606108723e */ /* 0x000fc400000000ff */
[----:B------:R-:W-:Y:S01]  /*6860*/  F2FP.F16.F32.PACK_AB R9, R99, R98 ;  /* 0x000000626309723e */ /* 0x000fe200000000ff */
[----:B------:R-:W3:Y:S01]  /*6870*/  SHFL.IDX PT, R6, R22, RZ, 0x1f ;  /* 0x00001fff16067589 */ /* 0x000ee200000e0000 */
        /* <DEDUP_REMOVED lines=34> */
[----:B------:R-:W-:-:S02]  /*6aa0*/  F2FP.F16.F32.PACK_AB R147, R151, R150 ;  /* 0x000000969793723e */ /* 0x000fc400000000ff */
[C---:B------:R-:W-:Y:S02]  /*6ab0*/  ISETP.GE.OR P0, PT, R152.reuse, UR7, P0 ;  /* 0x0000000798007c0c */ /* 0x040fe40008706670 */
[----:B-1----:R-:W-:Y:S01]  /*6ac0*/  SHF.R.S32.HI R5, RZ, 0x1f, R152 ;  /* 0x0000001fff057819 */ /* 0x002fe20000011498 */
[----:B------:R4:W-:Y:S01]  /*6ad0*/  STSM.16.M88.4 [R3], R144 ;  /* 0x0000009003007844 */ /* 0x0009e20000000200 */
[----:B------:R-:W-:Y:S01]  /*6ae0*/  IADD3 R152, P2, R152, R40, RZ ;  /* 0x0000002898987210 */ /* 0x000fe20007f5e0ff */
[----:B------:R-:W-:Y:S01]  /*6af0*/  @!PT LDS RZ, [RZ] ;  /* 0x00000000fffff984 */ /* 0x000fe20000000800 */
[----:B------:R-:W-:Y:S01]  /*6b00*/  @!PT LDS RZ, [RZ] ;  /* 0x00000000fffff984 */ /* 0x000fe20000000800 */
[----:B------:R-:W-:Y:S01]  /*6b10*/  @!PT LDS RZ, [RZ] ;  /* 0x00000000fffff984 */ /* 0x000fe20000000800 */
[----:B------:R1:W-:Y:S06]  /*6b20*/  MEMBAR.ALL.CTA ;  /* 0x0000000000007992 */ /* 0x0003ec0000008000 */
[----:B-1----:R-:W1:Y:S01]  /*6b30*/  FENCE.VIEW.ASYNC.S ;  /* 0x00000000000073c6 */ /* 0x002e620000000000 */
[----:B------:R-:W-:Y:S01]  /*6b40*/  IADD3.X R5, R5, R41, R12, P2, !PT ;  /* 0x0000002905057210 */ /* 0x000fe200017fe40c */
[----:B-1----:R-:W-:Y:S06]  /*6b50*/  BAR.ARV 0x1, 0x120 ;  /* 0x0044800000007b1d */ /* 0x002fec0000002000 */
[----:B------:R-:W-:Y:S01]  /*6b60*/  LEA R4, P2, R152, UR4, 0x2 ;  /* 0x0000000498047c11 */ /* 0x000fe2000f8410ff */
[----:B------:R-:W-:-:S02]  /*6b70*/  ULDC UR4, c[0x0][0xc] ;  /* 0x0000030000047ab9 */ /* 0x000fc40000000800 */
[----:B------:R-:W-:Y:S01]  /*6b80*/  UIADD3 UR44, UR4, UR44, URZ ;  /* 0x0000002c042c7290 */ /* 0x000fe2000fffe03f */
[----:B------:R-:W-:-:S05]  /*6b90*/  LEA.HI.X R5, R152, UR5, R5, 0x2, P2 ;  /* 0x0000000598057c11 */ /* 0x000fca00090f1405 */
[----:B------:R4:W-:Y:S04]  /*6ba0*/  @!P1 STG.E desc[UR40][R4.64+0x20], R44 ;  /* 0x0000202c04009986 */ /* 0x0009e8000c101928 */
[----:B------:R4:W-:Y:S01]  /*6bb0*/  @!P0 STG.E desc[UR40][R4.64], R48 ;  /* 0x0000003004008986 */ /* 0x0009e2000c101928 */
[----:B---3--:R-:W-:-:S13]  /*6bc0*/  ISETP.NE.AND P0, PT, R6, 0x7, PT ;  /* 0x000000070600780c */ /* 0x008fda0003f05270 */
[----:B----4-:R-:W-:Y:S05]  /*6bd0*/  @P0 BRA `(.L_x_7246) ;  /* 0x00000000007c0947 */ /* 0x010fea0003800000 */
        /* <DEDUP_REMOVED lines=30> */
.L_x_7247:
[----:B------:R-:W-:Y:S05]  /*6dc0*/  BSYNC B0 ;  /* 0x0000000000007941 */ /* 0x000fea0003800000 */
.L_x_7246:
[----:B------:R-:W1:Y:S01]  /*6dd0*/  LDC R0, c[0x0][0xda4] ;  /* 0x00036900ff007b82 */ /* 0x000e620000000800 */
[----:B------:R-:W-:Y:S02]  /*6de0*/  UIADD3 UR39, UR39, 0x1, URZ ;  /* 0x0000000127277890 */ /* 0x000fe4000fffe03f */
[----:B------:R-:W-:Y:S02]  /*6df0*/  UIADD3 UR43, UR43, 0x1, URZ ;  /* 0x000000012b2b7890 */ /* 0x000fe4000fffe03f */
[----:B------:R-:W-:-:S04]  /*6e00*/  UISETP.NE.AND UP0, UPT, UR39, 0x2, UPT ;  /* 0x000000022700788c */ /* 0x000fc8000bf05270 */
[----:B------:R-:W-:Y:S02]  /*6e10*/  USEL UR4, URZ, 0x1, UP0 ;  /* 0x000000013f047887 */ /* 0x000fe40008000000 */
[----:B------:R-:W-:Y:S02]  /*6e20*/  USEL UR39, UR39, URZ, UP0 ;  /* 0x0000003f27277287 */ /* 0x000fe40008000000 */
[----:B------:R-:W-:Y:S01]  /*6e30*/  ULOP3.LUT UR42, UR42, UR4, URZ, 0x3c, !UPT ;  /* 0x000000042a2a7292 */ /* 0x000fe2000f8e3c3f */
[----:B-1----:R-:W-:-:S13]  /*6e40*/  ISETP.LE.AND P0, PT, R0, UR44, PT ;  /* 0x0000002c00007c0c */ /* 0x002fda000bf03270 */
[----:B------:R-:W-:Y:S05]  /*6e50*/  @!P0 BRA `(.L_x_7248) ;  /* 0xffffff9c00b88947 */ /* 0x000fea000383ffff */
[----:B------:R-:W-:Y:S05]  /*6e60*/  EXIT ;  /* 0x000000000000794d */ /* 0x000fea0003800000 */
.L_x_7224:
        /* <DEDUP_REMOVED lines=14> */
[----:B------:R-:W-:Y:S01]  /*6f50*/  IMAD.MOV.U32 R16, RZ, RZ, RZ ;  /* 0x000000ffff107224 */ /* 0x000fe200078e00ff */
[----:B------:R-:W-:Y:S01]  /*6f60*/  ULDC.64 UR42, c[0x0][0x198] ;  /* 0x00006600002a7ab9 */ /* 0x000fe20000000a00 */
[----:B------:R-:W-:Y:S01]  /*6f70*/  IMAD.MOV.U32 R17, RZ, RZ, 0x1 ;  /* 0x00000001ff117424 */ /* 0x000fe200078e00ff */
[----:B------:R-:W-:Y:S01]  /*6f80*/  ULDC UR36, c[0x0][0xc] ;  /* 0x0000030000247ab9 */ /* 0x000fe20000000800 */
[----:B------:R1:W-:Y:S04]  /*6f90*/  STL [R1+0xc], R0 ;  /* 0x00000c0001007387 */ /* 0x0003e80000100800 */
[----:B------:R1:W-:Y:S02]  /*6fa0*/  STL [R1+0x18], RZ ;  /* 0x000018ff01007387 */ /* 0x0003e40000100800 */
.L_x_7291:
[----:B------:R-:W2:Y:S01]  /*6fb0*/  LDL R2, [R1+0xc] ;  /* 0x00000c0001027983 */ /* 0x000ea20000100800 */
[----:B-1----:R-:W1:Y:S01]  /*6fc0*/  LDC R0, c[0x0][0xda8] ;  /* 0x00036a00ff007b82 */ /* 0x002e620000000800 */
[----:B------:R-:W-:Y:S05]  /*6fd0*/  YIELD ;  /* 0x0000000000007946 */ /* 0x000fea0003800000 */
[----:B------:R-:W3:Y:S01]  /*6fe0*/  S2R R5, SR_CgaCtaId ;  /* 0x0000000000057919 */ /* 0x000ee20000008800 */
[----:B------:R-:W-:Y:S01]  /*6ff0*/  ULDC.64 UR4, c[0x0][0x3f8] ;  /* 0x0000fe0000047ab9 */ /* 0x000fe20000000a00 */
[----:B------:R-:W4:Y:S01]  /*7000*/  LDC R19, c[0x0][0xdb4] ;  /* 0x00036d00ff137b82 */ /* 0x000f220000000800 */
[----:B------:R-:W-:-:S03]  /*7010*/  UISETP.NE.U32.AND UP0, UPT, UR4, URZ, UPT ;  /* 0x0000003f0400728c */ /* 0x000fc6000bf05070 */
[----:B------:R-:W-:Y:S01]  /*7020*/  ULDC UR4, c[0x0][0x404] ;  /* 0x0001010000047ab9 */ /* 0x000fe20000000800 */
[----:B------:R-:W-:-:S04]  /*7030*/  UISETP.NE.AND.EX UP0, UPT, UR5, URZ, UPT, UP0 ;  /* 0x0000003f0500728c */ /* 0x000fc8000bf05300 */
[----:B------:R-:W-:Y:S01]  /*7040*/  USEL UR4, UR4, 0x1, UP0 ;  /* 0x0000000104047887 */ /* 0x000fe20008000000 */
[----:B-1----:R-:W-:Y:S02]  /*7050*/  ISETP.NE.AND P0, PT, R0, 0x1, PT ;  /* 0x000000010000780c */ /* 0x002fe40003f05270 */
[----:B----4-:R-:W-:-:S11]  /*7060*/  ISETP.NE.AND P1, PT, R19, 0x1, PT ;  /* 0x000000011300780c */ /* 0x010fd60003f25270 */
[----:B------:R-:W2:Y:S08]  /*7070*/  @P0 LDC R0, c[0x0][0xdac] ;  /* 0x00036b00ff000b82 */ /* 0x000eb00000000800 */
[----:B------:R-:W1:Y:S01]  /*7080*/  @P0 LDC R3, c[0x0][0xdb0] ;  /* 0x00036c00ff030b82 */ /* 0x000e620000000800 */
[----:B--2---:R-:W-:Y:S01]  /*7090*/  @P0 IMAD.HI.U32 R0, R2, R0, RZ ;  /* 0x0000000002000227 */ /* 0x004fe200078e00ff */
[----:B------:R-:W-:-:S04]  /*70a0*/  MOV R4, R2 ;  /* 0x0000000200047202 */ /* 0x000fc80000000f00 */
[----:B-1----:R-:W-:Y:S02]  /*70b0*/  @P0 SHF.R.U32.HI R4, RZ, R3, R0 ;  /* 0x00000003ff040219 */ /* 0x002fe40000011600 */
[----:B------:R-:W1:Y:S03]  /*70c0*/  LDC R0, c[0x0][0x2e0] ;  /* 0x0000b800ff007b82 */ /* 0x000e660000000800 */
[----:B------:R-:W-:Y:S01]  /*70d0*/  IMAD.MOV.U32 R18, RZ, RZ, R4 ;  /* 0x000000ffff127224 */ /* 0x000fe200078e0004 */
[----:B------:R2:W-:Y:S04]  /*70e0*/  STL [R1+0x4], R4 ;  /* 0x0000040401007387 */ /* 0x0005e80000100800 */
[----:B------:R-:W4:Y:S01]  /*70f0*/  @P1 LDC.64 R2, c[0x0][0xdb8] ;  /* 0x00036e00ff021b82 */ /* 0x000f220000000a00 */
[----:B-1----:R-:W-:Y:S01]  /*7100*/  IMAD R7, R0, UR4, RZ ;  /* 0x0000000400077c24 */ /* 0x002fe2000f8e02ff */
[----:B------:R-:W-:-:S04]  /*7110*/  MOV R0, 0x400 ;  /* 0x0000040000007802 */ /* 0x000fc80000000f00 */
[----:B---3--:R-:W-:Y:S01]  /*7120*/  LEA R6, R5, R0, 0x18 ;  /* 0x0000000005067211 */ /* 0x008fe200078ec0ff */
[----:B------:R-:W-:Y:S01]  /*7130*/  VIADD R0, R7, 0x5f ;  /* 0x0000005f07007836 */ /* 0x000fe20000000000 */
[----:B------:R2:W-:Y:S01]  /*7140*/  STL [R1+0x14], R7 ;  /* 0x0000140701007387 */ /* 0x0005e20000100800 */
[----:B----4-:R-:W-:-:S03]  /*7150*/  @P1 IMAD.HI.U32 R2, R4, R2, RZ ;  /* 0x0000000204021227 */ /* 0x010fc600078e00ff */
[----:B------:R2:W-:Y:S02]  /*7160*/  STL [R1], R6 ;  /* 0x0000000601007387 */ /* 0x0005e40000100800 */
[----:B------:R-:W-:Y:S01]  /*7170*/  @P1 SHF.R.U32.HI R18, RZ, R3, R2 ;  /* 0x00000003ff121219 */ /* 0x000fe20000011602 */
[----:B------:R-:W-:Y:S01]  /*7180*/  IMAD.HI R2, R0, 0x2aaaaaab, RZ ;  /* 0x2aaaaaab00027827 */ /* 0x000fe200078e02ff */
[----:B------:R-:W-:-:S03]  /*7190*/  IADD3 R3, R6, 0x1c400, RZ ;  /* 0x0001c40006037810 */ /* 0x000fc60007ffe0ff */
[----:B------:R-:W-:Y:S01]  /*71a0*/  IMAD.MOV R0, RZ, RZ, -R18 ;  /* 0x000000ffff007224 */ /* 0x000fe200078e0a12 */
[----:B------:R-:W-:Y:S02]  /*71b0*/  LOP3.LUT P0, RZ, R3, 0x3ff, RZ, 0xc0, !PT ;  /* 0x000003ff03ff7812 */ /* 0x000fe4000780c0ff */
[----:B------:R-:W-:Y:S01]  /*71c0*/  SHF.R.U32.HI R3, RZ, 0x1f, R2 ;  /* 0x0000001fff037819 */ /* 0x000fe20000011602 */
[----:B------:R-:W-:-:S03]  /*71d0*/  IMAD R19, R19, R0, R4 ;  /* 0x0000000013137224 */ /* 0x000fc600078e0204 */
[----:B------:R-:W-:-:S05]  /*71e0*/  LEA.HI.SX32 R0, R2, R3, 0x1c ;  /* 0x0000000302007211 */ /* 0x000fca00078fe2ff */
[----:B------:R2:W-:Y:S02]  /*71f0*/  STL [R1+0x8], R0 ;  /* 0x0000080001007387 */ /* 0x0005e40000100800 */
        /* <DEDUP_REMOVED lines=17> */
.L_x_7250:
        /* <DEDUP_REMOVED lines=20> */
.L_x_7252:
        /* <DEDUP_REMOVED lines=16> */
.L_x_7251:
[----:B------:R-:W1:Y:S01]  /*7550*/  LDC R0, c[0x0][0x428] ;  /* 0x00010a00ff007b82 */ /* 0x000e620000000800 */
[----:B------:R-:W-:Y:S01]  /*7560*/  ULDC.64 UR4, c[0x0][0x9f8] ;  /* 0x00027e0000047ab9 */ /* 0x000fe20000000a00 */
[----:B------:R-:W2:Y:S01]  /*7570*/  LDL.LU R5, [R1+0x4] ;  /* 0x0000040001057983 */ /* 0x000ea20000300800 */
[----:B-1----:R-:W-:-:S03]  /*7580*/  ISETP.NE.AND P1, PT, R0, 0x1, PT ;  /* 0x000000010000780c */ /* 0x002fc60003f25270 */
[----:B------:R-:W3:Y:S01]  /*7590*/  LDL R4, [R1+0xc] ;  /* 0x00000c0001047983 */ /* 0x000ee20000100800 */
[----:B------:R-:W-:Y:S01]  /*75a0*/  ISETP.NE.U32.AND P0, PT, RZ, UR4, PT ;  /* 0x00000004ff007c0c */ /* 0x000fe2000bf05070 */
[----:B------:R-:W-:Y:S01]  /*75b0*/  IMAD.MOV.U32 R6, RZ, RZ, R18 ;  /* 0x000000ffff067224 */ /* 0x000fe200078e0012 */
[----:B------:R-:W-:Y:S01]  /*75c0*/  MOV R0, R19 ;  /* 0x0000001300007202 */ /* 0x000fe20000000f00 */
[----:B------:R-:W1:Y:S01]  /*75d0*/  S2R R7, SR_TID.X ;  /* 0x0000000000077919 */ /* 0x000e620000002100 */
[----:B------:R-:W-:Y:S01]  /*75e0*/  ISETP.NE.AND.EX P0, PT, RZ, UR5, PT, P0 ;  /* 0x00000005ff007c0c */ /* 0x000fe2000bf05300 */
[----:B------:R-:W-:-:S04]  /*75f0*/  ULDC UR4, c[0x0][0xda8] ;  /* 0x00036a0000047ab9 */ /* 0x000fc80000000800 */
[----:B------:R-:W4:Y:S08]  /*7600*/  @P1 LDC R2, c[0x0][0x42c] ;  /* 0x00010b00ff021b82 */ /* 0x000f300000000800 */
[----:B------:R-:W1:Y:S01]  /*7610*/  @P1 LDC R3, c[0x0][0x430] ;  /* 0x00010c00ff031b82 */ /* 0x000e620000000800 */
[----:B----4-:R-:W-:Y:S01]  /*7620*/  @P1 IMAD.HI.U32 R2, R19, R2, RZ ;  /* 0x0000000213021227 */ /* 0x010fe200078e00ff */
[----:B-1----:R-:W-:-:S04]  /*7630*/  LOP3.LUT R7, R7, 0x1f, RZ, 0xc0, !PT ;  /* 0x0000001f07077812 */ /* 0x002fc800078ec0ff */
[----:B------:R-:W-:Y:S02]  /*7640*/  @P1 SHF.R.U32.HI R0, RZ, R3, R2 ;  /* 0x00000003ff001219 */ /* 0x000fe40000011602 */
[----:B------:R-:W1:Y:S02]  /*7650*/  @P0 LDC.64 R2, c[0x0][0x9f8] ;  /* 0x00027e00ff020b82 */ /* 0x000e640000000a00 */
[----:B-1----:R-:W-:-:S05]  /*7660*/  @P0 IMAD.WIDE R2, R18, 0x4, R2 ;  /* 0x0000000412020825 */ /* 0x002fca00078e0202 */
[----:B------:R1:W5:Y:S01]  /*7670*/  @P0 LDG.E R6, desc[UR40][R2.64] ;  /* 0x0000002802060981 */ /* 0x000362000c1e1900 */
[----:B------:R-:W-:-:S04]  /*7680*/  ISETP.NE.AND P1, PT, R7, RZ, PT ;  /* 0x000000ff0700720c */ /* 0x000fc80003f25270 */
[----:B------:R-:W-:-:S09]  /*7690*/  PLOP3.LUT P2, PT, P1, PT, PT, 0x8, 0x0 ;  /* 0x000000000000781c */ /* 0x000fd20000f4e170 */
[----:B------:R-:W-:-:S05]  /*76a0*/  VOTEU.ALL UP1, P1 ;  /* 0x00000000003f7886 */ /* 0x000fca0000820000 */
[----:B------:R-:W-:-:S04]  /*76b0*/  @!UP1 UIADD3 UR8, UP0, UR42, 0x270, URZ ;  /* 0x000002702a089890 */ /* 0x000fc8000ff1e03f */
[----:B------:R-:W-:-:S03]  /*76c0*/  @!UP1 UIADD3.X UR9, URZ, UR43, URZ, UP0, !UPT ;  /* 0x0000002b3f099290 */ /* 0x000fc600087fe43f */
[----:B------:R-:W-:Y:S01]  /*76d0*/  VOTEU.ALL UP0, P1 ;  /* 0x00000000003f7886 */ /* 0x000fe20000800000 */
[----:B--2---:R-:W-:-:S04]  /*76e0*/  IMAD.MOV R8, RZ, RZ, -R5 ;  /* 0x000000ffff087224 */ /* 0x004fc800078e0a05 */
[----:B---3--:R-:W-:-:S05]  /*76f0*/  IMAD R8, R8, UR4, R4 ;  /* 0x0000000408087c24 */ /* 0x008fca000f8e0204 */
[----:B-1----:R-:W-:-:S07]  /*7700*/  SHF.L.U32 R8, R8, 0x7, RZ ;  /* 0x0000000708087819 */ /* 0x002fce00000006ff */
.L_x_7253:
        /* <DEDUP_REMOVED lines=16> */
.L_x_7307:
[----:B------:R-:W2:Y:S01]  /*7810*/  LDL R5, [R1+0x8] ;  /* 0x0000080001057983 */ /* 0x000ea20000100800 */
[----:B------:R-:W-:Y:S01]  /*7820*/  UMOV UR4, 0xffffffff ;  /* 0xffffffff00047882 */ /* 0x000fe20000000000 */
[----:B------:R-:W-:Y:S01]  /*7830*/  SHF.R.S32.HI R7, RZ, 0x1f, R6 ;  /* 0x0000001fff077819 */ /* 0x000fe20000011406 */
[----:B--2---:R-:W-:Y:S01]  /*7840*/  VIADD R9, R5, 0xffffffff ;  /* 0xffffffff05097836 */ /* 0x004fe20000000000 */
[----:B------:R-:W-:Y:S06]  /*7850*/  BRA.DIV UR4, `(.L_x_7255) ;  /* 0x0000002604507947 */ /* 0x000fec000b800000 */
[----:B------:R-:W-:-:S13]  /*7860*/  ELECT P6, URZ, PT ;  /* 0x00000000003f782f */ /* 0x000fda00038c0000 */
.L_x_7310:
        /* <DEDUP_REMOVED lines=22> */
.L_x_7257:
[----:B--2---:R-:W2:Y:S01]  /*79d0*/  S2R R10, SR_CgaCtaId ;  /* 0x00000000000a7919 */ /* 0x004ea20000008800 */
[----:B------:R-:W-:-:S04]  /*79e0*/  MOV R5, 0x400 ;  /* 0x0000040000057802 */ /* 0x000fc80000000f00 */
[----:B--2---:R-:W-:Y:S02]  /*79f0*/  LEA R5, R10, R5, 0x18 ;  /* 0x000000050a057211 */ /* 0x004fe400078ec0ff */
[----:B------:R-:W-:Y:S02]  /*7a00*/  SHF.L.U32 R10, R17, 0x1f, RZ ;  /* 0x0000001f110a7819 */ /* 0x000fe400000006ff */
[----:B------:R-:W-:-:S04]  /*7a10*/  LEA R5, R16, R5, 0x3 ;  /* 0x0000000510057211 */ /* 0x000fc800078e18ff */
[----:B------:R-:W2:Y:S02]  /*7a20*/  SYNCS.PHASECHK.TRANS64.TRYWAIT P1, [R5+URZ+0x22840], R10 ;  /* 0x0228400a050075a7 */ /* 0x000ea4000802017f */
[----:B--2---:R-:W-:Y:S05]  /*7a30*/  @!P1 BRA `(.L_x_7258) ;  /* 0x0000002000f89947 */ /* 0x004fea0003800000 */
.L_x_7311:
        /* <DEDUP_REMOVED lines=11> */
.L_x_7259:
        /* <DEDUP_REMOVED lines=8> */
[----:B---3--:R-:W-:-:S05]  /*7b70*/  LEA R11, R12, R11, 0x18 ;  /* 0x0000000b0c0b7211 */ /* 0x008fca00078ec0ff */
[----:B------:R-:W-:-:S05]  /*7b80*/  IMAD R5, R16, 0x3000, R11 ;  /* 0x0000300010057824 */ /* 0x000fca00078e020b */
[----:B------:R-:W-:Y:S01]  /*7b90*/  R2UR UR8, R5 ;  /* 0x00000000050872ca */ /* 0x000fe200000e0000 */
[----:B------:R-:W-:Y:S01]  /*7ba0*/  UIADD3 UR9, UR9, 0x22830, URZ ;  /* 0x0002283009097890 */ /* 0x000fe2000fffe03f */
[----:B------:R-:W-:Y:S01]  /*7bb0*/  UMOV UR6, 0x0 ;  /* 0x0000000000067882 */ /* 0x000fe20000000000 */
[----:B------:R-:W-:Y:S01]  /*7bc0*/  UMOV UR7, 0x14f00000 ;  /* 0x14f0000000077882 */ /* 0x000fe20000000000 */
[----:B------:R-:W-:-:S09]  /*7bd0*/  UMOV UR10, URZ ;  /* 0x0000003f000a7c82 */ /* 0x000fd20008000000 */
[----:B------:R-:W-:Y:S01]  /*7be0*/  UIADD3 UR8, UR8, 0x1c400, URZ ;  /* 0x0001c40008087890 */ /* 0x000fe2000fffe03f */
[----:B--2---:R-:W-:-:S13]  /*7bf0*/  R2UR UR11, R10 ;  /* 0x000000000a0b72ca */ /* 0x004fda00000e0000 */
[----:B------:R-:W-:-:S09]  /*7c00*/  UIMAD UR11, UR11, 0x60, URZ ;  /* 0x000000600b0b78a4 */ /* 0x000fd2000f8e023f */
[----:B------:R2:W-:Y:S02]  /*7c10*/  UTMALDG.4D [UR8], [UR4], desc[UR6] ;  /* 0x00000608040075b4 */ /* 0x0005e40008019000 */
[----:B--2---:R-:W-:Y:S01]  /*7c20*/  NOP ;  /* 0x0000000000007918 */ /* 0x004fe20000000000 */
.L_x_7256:
        /* <DEDUP_REMOVED lines=15> */
[----:B------:R-:W-:Y:S01]  /*7d20*/  @P1 IMAD.MOV.U32 R5, RZ, RZ, 0x4000 ;  /* 0x00004000ff051424 */ /* 0x000fe200078e00ff */
        /* <DEDUP_REMOVED lines=10> */
.L_x_7312:
[----:B------:R-:W-:Y:S05]  /*7dd0*/  BSYNC B0 ;  /* 0x0000000000007941 */ /* 0x000fea0003800000 */
.L_x_7260:
        /* <DEDUP_REMOVED lines=12> */
.L_x_7313:
        /* <DEDUP_REMOVED lines=8> */
.L_x_7265:
        /* <DEDUP_REMOVED lines=19> */
[----:B------:R-:W-:-:S03]  /*8050*/  UIADD3 UR18, UR14, 0x9400, URZ ;  /* 0x000094000e127890 */ /* 0x000fc6000fffe03f */
[----:B------:R-:W-:Y:S01]  /*8060*/  UMOV UR14, 0x80 ;  /* 0x00000080000e7882 */ /* 0x000fe20000000000 */
[----:B---3--:R-:W-:-:S13]  /*8070*/  R2UR UR11, R10 ;  /* 0x000000000a0b72ca */ /* 0x008fda00000e0000 */
[----:B------:R-:W-:-:S09]  /*8080*/  UIMAD UR11, UR11, 0x60, URZ ;  /* 0x000000600b0b78a4 */ /* 0x000fd2000f8e023f */
[----:B------:R2:W-:Y:S02]  /*8090*/  UTMALDG.4D [UR8], [UR4], desc[UR6] ;  /* 0x00000608040075b4 */ /* 0x0005e40008019000 */
        /* <DEDUP_REMOVED lines=11> */
.L_x_7263:
[----:B------:R-:W-:Y:S05]  /*8150*/  BSYNC B0 ;  /* 0x0000000000007941 */ /* 0x000fea0003800000 */
.L_x_7262:
[----:B--2---:R-:W2:Y:S01]  /*8160*/  LDL.LU R5, [R1+0x14] ;  /* 0x0000140001057983 */ /* 0x004ea20000300800 */
[----:B------:R-:W-:-:S05]  /*8170*/  VIADD R16, R16, 0x1 ;  /* 0x0000000110107836 */ /* 0x000fca0000000000 */
[----:B------:R-:W-:-:S04]  /*8180*/  ISETP.NE.AND P1, PT, R16, 0x2, PT ;  /* 0x000000021000780c */ /* 0x000fc80003f25270 */
[----:B------:R-:W-:Y:S02]  /*8190*/  SEL R8, RZ, 0x1, P1 ;  /* 0x00000001ff087807 */ /* 0x000fe40000800000 */
[----:B------:R-:W-:Y:S02]  /*81a0*/  SEL R16, R16, RZ, P1 ;  /* 0x000000ff10107207 */ /* 0x000fe40000800000 */
[----:B------:R-:W-:Y:S02]  /*81b0*/  LOP3.LUT R17, R17, R8, RZ, 0x3c, !PT ;  /* 0x0000000811117212 */ /* 0x000fe400078e3cff */
[----:B--2---:R-:W-:-:S13]  /*81c0*/  ISETP.GE.AND P2, PT, R5, 0x61, PT ;  /* 0x000000610500780c */ /* 0x004fda0003f46270 */
[----:B------:R-:W-:Y:S05]  /*81d0*/  @!P2 BRA `(.L_x_7266) ;  /* 0x000000140048a947 */ /* 0x000fea0003800000 */
[----:B------:R-:W2:Y:S01]  /*81e0*/  LDL R11, [R1+0x8] ;  /* 0x00000800010b7983 */ /* 0x000ea20000100800 */
[----:B------:R-:W-:Y:S01]  /*81f0*/  IMAD.MOV.U32 R5, RZ, RZ, 0x1 ;  /* 0x00000001ff057424 */ /* 0x000fe200078e00ff */
[C---:B--2---:R-:W-:Y:S02]  /*8200*/  IADD3 R10, -R11.reuse, RZ, RZ ;  /* 0x000000ff0b0a7210 */ /* 0x044fe40007ffe1ff */
[----:B------:R-:W-:Y:S02]  /*8210*/  IADD3 R8, R11, -0x2, RZ ;  /* 0xfffffffe0b087810 */ /* 0x000fe40007ffe0ff */
        /* <DEDUP_REMOVED lines=25> */
.L_x_7270:
[----:B--2---:R-:W2:Y:S01]  /*83b0*/  S2R R3, SR_CgaCtaId ;  /* 0x0000000000037919 */ /* 0x004ea20000008800 */
[----:B------:R-:W-:Y:S01]  /*83c0*/  MOV R2, 0x400 ;  /* 0x0000040000027802 */ /* 0x000fe20000000f00 */
[----:B------:R-:W3:Y:S03]  /*83d0*/  S2R R5, SR_TID.X ;  /* 0x0000000000057919 */ /* 0x000ee60000002100 */
[----:B--2---:R-:W-:Y:S02]  /*83e0*/  LEA R2, R3, R2, 0x18 ;  /* 0x0000000203027211 */ /* 0x004fe400078ec0ff */
[----:B------:R-:W-:Y:S02]  /*83f0*/  SHF.L.U32 R3, R17, 0x1f, RZ ;  /* 0x0000001f11037819 */ /* 0x000fe400000006ff */
[----:B---3--:R-:W-:Y:S01]  /*8400*/  LOP3.LUT R5, R5, 0x7f, RZ, 0xc0, !PT ;  /* 0x0000007f05057812 */ /* 0x008fe200078ec0ff */
[----:B------:R-:W-:-:S03]  /*8410*/  IMAD R2, R16, 0x8, R2 ;  /* 0x0000000810027824 */ /* 0x000fc600078e0202 */
[----:B------:R-:W-:Y:S01]  /*8420*/  ISETP.NE.AND P1, PT, R5, RZ, PT ;  /* 0x000000ff0500720c */ /* 0x000fe20003f25270 */
[----:B------:R-:W2:Y:S02]  /*8430*/  SYNCS.PHASECHK.TRANS64.TRYWAIT P2, [R2+URZ+0x22840], R3 ;  /* 0x02284003020075a7 */ /* 0x000ea4000804017f */
[----:B--2---:R-:W-:Y:S10]  /*8440*/  @!P2 BRA `(.L_x_7271) ;  /* 0x0000001800bca947 */ /* 0x004ff40003800000 */
.L_x_7314:
[----:B------:R-:W-:Y:S05]  /*8450*/  @P1 BRA `(.L_x_7272) ;  /* 0x00000000001c1947 */ /* 0x000fea0003800000 */
[----:B------:R-:W3:Y:S01]  /*8460*/  S2R R11, SR_TID.X ;  /* 0x00000000000b7919 */ /* 0x000ee20000002100 */
[----:B------:R-:W-:-:S04]  /*8470*/  MOV R5, 0x3000 ;  /* 0x0000300000057802 */ /* 0x000fc80000000f00 */
[----:B------:R4:W-:Y:S01]  /*8480*/  SYNCS.ARRIVE.TRANS64 RZ, [R2+URZ+0x22830], R5 ;  /* 0x0228300502ff79a7 */ /* 0x0009e2000800003f */
[----:B---3--:R-:W-:-:S04]  /*8490*/  LOP3.LUT R11, R11, 0x1f, RZ, 0xc0, !PT ;  /* 0x0000001f0b0b7812 */ /* 0x008fc800078ec0ff */
[----:B------:R-:W-:-:S13]  /*84a0*/  ISETP.NE.AND P2, PT, R11, RZ, PT ;  /* 0x000000ff0b00720c */ /* 0x000fda0003f45270 */
[----:B----4-:R-:W-:Y:S05]  /*84b0*/  @!P2 BRA `(.L_x_7272) ;  /* 0x000000000004a947 */ /* 0x010fea0003800000 */
[----:B------:R-:W-:Y:S01]  /*84c0*/  BPT.TRAP 0x1 ;  /* 0x000000040000795c */ /* 0x000fe20000300000 */
.L_x_7272:
[----:B------:R-:W3:Y:S01]  /*84d0*/  S2R R11, SR_CgaCtaId ;  /* 0x00000000000b7919 */ /* 0x000ee20000008800 */
[----:B------:R-:W-:Y:S01]  /*84e0*/  MOV R5, 0x400 ;  /* 0x0000040000057802 */ /* 0x000fe20000000f00 */
[----:B------:R-:W-:Y:S01]  /*84f0*/  IMAD R8, R8, 0x60, RZ ;  /* 0x0000006008087824 */ /* 0x000fe200078e02ff */
        /* <DEDUP_REMOVED lines=10> */
[----:B---3--:R-:W-:-:S05]  /*85a0*/  LEA R5, R11, R5, 0x18 ;  /* 0x000000050b057211 */ /* 0x008fca00078ec0ff */
[----:B------:R-:W-:-:S05]  /*85b0*/  IMAD R5, R16, 0x3000, R5 ;  /* 0x0000300010057824 */ /* 0x000fca00078e0205 */
[----:B------:R-:W-:-:S13]  /*85c0*/  R2UR UR8, R5 ;  /* 0x00000000050872ca */ /* 0x000fda00000e0000 */
[----:B------:R-:W-:-:S09]  /*85d0*/  UIADD3 UR8, UR8, 0x1c400, URZ ;  /* 0x0001c40008087890 */ /* 0x000fd2000fffe03f */
[----:B------:R3:W-:Y:S01]  /*85e0*/  UTMALDG.4D [UR8], [UR4], desc[UR6] ;  /* 0x00000608040075b4 */ /* 0x0007e20008019000 */
[----:B------:R-:W4:Y:S02]  /*85f0*/  SYNCS.PHASECHK.TRANS64.TRYWAIT P2, [R2+URZ+0x22860], R3 ;  /* 0x02286003020075a7 */ /* 0x000f24000804017f */
[----:B---34-:R-:W-:Y:S05]  /*8600*/  @!P2 BRA `(.L_x_7273) ;  /* 0x000000180060a947 */ /* 0x018fea0003800000 */
.L_x_7315:
[----:B------:R-:W-:Y:S05]  /*8610*/  @P1 BRA `(.L_x_7274) ;  /* 0x00000000001c1947 */ /* 0x000fea0003800000 */
[----:B------:R-:W4:Y:S01]  /*8620*/  S2R R5, SR_TID.X ;  /* 0x0000000000057919 */ /* 0x000f220000002100 */
[----:B--23--:R-:W-:-:S04]  /*8630*/  IMAD.MOV.U32 R3, RZ, RZ, 0xc000 ;  /* 0x0000c000ff037424 */ /* 0x00cfc800078e00ff */
[----:B------:R2:W-:Y:S01]  /*8640*/  SYNCS.ARRIVE.TRANS64 RZ, [R2+URZ+0x22850], R3 ;  /* 0x0228500302ff79a7 */ /* 0x0005e2000800003f */
[----:B----4-:R-:W-:-:S04]  /*8650*/  LOP3.LUT R5, R5, 0x1f, RZ, 0xc0, !PT ;  /* 0x0000001f05057812 */ /* 0x010fc800078ec0ff */
[----:B------:R-:W-:-:S13]  /*8660*/  ISETP.NE.AND P1, PT, R5, RZ, PT ;  /* 0x000000ff0500720c */ /* 0x000fda0003f25270 */
[----:B--2---:R-:W-:Y:S05]  /*8670*/  @!P1 BRA `(.L_x_7274) ;  /* 0x0000000000049947 */ /* 0x004fea0003800000 */
[----:B------:R-:W-:Y:S01]  /*8680*/  BPT.TRAP 0x1 ;  /* 0x000000040000795c */ /* 0x000fe20000300000 */
.L_x_7274:
        /* <DEDUP_REMOVED lines=11> */
[----:B------:R-:W-:-:S05]  /*8740*/  UMOV UR17, 0x40 ;  /* 0x0000004000117882 */ /* 0x000fca0000000000 */
        /* <DEDUP_REMOVED lines=11> */
[----:B------:R-:W-:Y:S01]  /*8800*/  UMOV UR15, 0x80 ;  /* 0x00000080000f7882 */ /* 0x000fe20000000000 */
        /* <DEDUP_REMOVED lines=8> */
[----:B--2---:R-:W-:Y:S01]  /*8890*/  NOP ;  /* 0x0000000000007918 */ /* 0x004fe20000000000 */
.L_x_7269:
[----:B------:R-:W-:Y:S05]  /*88a0*/  BSYNC B0 ;  /* 0x0000000000007941 */ /* 0x000fea0003800000 */
.L_x_7268:
[----:B------:R-:W2:Y:S01]  /*88b0*/  LDL.LU R3, [R1+0x8] ;  /* 0x0000080001037983 */ /* 0x000ea20000300800 */
[----:B------:R-:W-:-:S04]  /*88c0*/  IADD3 R16, R16, 0x1, RZ ;  /* 0x0000000110107810 */ /* 0x000fc80007ffe0ff */
[----:B------:R-:W-:-:S04]  /*88d0*/  ISETP.NE.AND P1, PT, R16, 0x2, PT ;  /* 0x000000021000780c */ /* 0x000fc80003f25270 */
[----:B------:R-:W-:Y:S02]  /*88e0*/  SEL R2, RZ, 0x1, P1 ;  /* 0x00000001ff027807 */ /* 0x000fe40000800000 */
[----:B------:R-:W-:Y:S02]  /*88f0*/  SEL R16, R16, RZ, P1 ;  /* 0x000000ff10107207 */ /* 0x000fe40000800000 */
[----:B------:R-:W-:Y:S01]  /*8900*/  LOP3.LUT R17, R17, R2, RZ, 0x3c, !PT ;  /* 0x0000000211117212 */ /* 0x000fe200078e3cff */
[----:B--2---:R-:W-:-:S07]  /*8910*/  VIADD R8, R3, 0xfffffffd ;  /* 0xfffffffd03087836 */ /* 0x004fce0000000000 */
.L_x_7267:
[----:B------:R-:W-:Y:S01]  /*8920*/  IADD3 R10, -R10, RZ, RZ ;  /* 0x000000ff0a0a7210 */ /* 0x000fe20007ffe1ff */
[----:B------:R-:W-:Y:S03]  /*8930*/  BSSY B0, `(.L_x_7266) ;  /* 0x00000dc000007945 */ /* 0x000fe60003800000 */
[----:B------:R-:W-:-:S13]  /*8940*/  ISETP.NE.AND P1, PT, R9, R10, PT ;  /* 0x0000000a0900720c */ /* 0x000fda0003f25270 */
[----:B------:R-:W-:Y:S05]  /*8950*/  @!P1 BRA `(.L_x_7275) ;  /* 0x0000000c00649947 */ /* 0x000fea0003800000 */
.L_x_7290:
[----:B------:R-:W-:Y:S04]  /*8960*/  BSSY B1, `(.L_x_7276) ;  /* 0x0000065000017945 */ /* 0x000fe80003800000 */
[----:B------:R-:W-:Y:S05]  /*8970*/  @!P6 BRA `(.L_x_7277) ;  /* 0x00000004008ce947 */ /* 0x000fea0003800000 */
[----:B-1----:R-:W-:Y:S01]  /*8980*/  IMAD.MOV.U32 R9, RZ, RZ, R8 ;  /* 0x000000ffff097224 */ /* 0x002fe200078e0008 */
        /* <DEDUP_REMOVED lines=19> */
.L_x_7278:
[----:B------:R-:W2:Y:S01]  /*8ac0*/  S2R R3, SR_CgaCtaId ;  /* 0x0000000000037919 */ /* 0x000ea20000008800 */
[----:B------:R-:W-:Y:S01]  /*8ad0*/  MOV R2, 0x400 ;  /* 0x0000040000027802 */ /* 0x000fe20000000f00 */
[----:B-1----:R-:W1:Y:S03]  /*8ae0*/  S2R R5, SR_TID.X ;  /* 0x0000000000057919 */ /* 0x002e660000002100 */
[----:B--2---:R-:W-:Y:S02]  /*8af0*/  LEA R2, R3, R2, 0x18 ;  /* 0x0000000203027211 */ /* 0x004fe400078ec0ff */
[----:B-1----:R-:W-:-:S03]  /*8b00*/  LOP3.LUT R5, R5, 0x7f, RZ, 0xc0, !PT ;  /* 0x0000007f05057812 */ /* 0x002fc600078ec0ff */
[----:B------:R-:W-:Y:S01]  /*8b10*/  IMAD R3, R16, 0x8, R2 ;  /* 0x0000000810037824 */ /* 0x000fe200078e0202 */
[----:B------:R-:W-:Y:S02]  /*8b20*/  SHF.L.U32 R2, R17, 0x1f, RZ ;  /* 0x0000001f11027819 */ /* 0x000fe400000006ff */
[----:B------:R-:W-:Y:S02]  /*8b30*/  ISETP.NE.AND P1, PT, R5, RZ, PT ;  /* 0x000000ff0500720c */ /* 0x000fe40003f25270 */
[----:B------:R-:W1:Y:S02]  /*8b40*/  SYNCS.PHASECHK.TRANS64.TRYWAIT P2, [R3+URZ+0x22840], R2 ;  /* 0x02284002030075a7 */ /* 0x000e64000804017f */
[----:B-1----:R-:W-:Y:S09]  /*8b50*/  @!P2 BRA `(.L_x_7279) ;  /* 0x000000140020a947 */ /* 0x002ff20003800000 */
.L_x_7316:
        /* <DEDUP_REMOVED lines=8> */
.L_x_7280:
        /* <DEDUP_REMOVED lines=13> */
[----:B------:R-:W-:Y:S01]  /*8cb0*/  R2UR UR8, R5 ;  /* 0x00000000050872ca */ /* 0x000fe200000e0000 */
[----:B------:R-:W-:-:S05]  /*8cc0*/  IMAD R5, R9, 0x60, RZ ;  /* 0x0000006009057824 */ /* 0x000fca00078e02ff */
[----:B------:R-:W-:-:S07]  /*8cd0*/  R2UR UR11, R5 ;  /* 0x00000000050b72ca */ /* 0x000fce00000e0000 */
[----:B------:R-:W-:-:S09]  /*8ce0*/  UIADD3 UR8, UR8, 0x1c400, URZ ;  /* 0x0001c40008087890 */ /* 0x000fd2000fffe03f */
[----:B------:R2:W-:Y:S01]  /*8cf0*/  UTMALDG.4D [UR8], [UR4], desc[UR6] ;  /* 0x00000608040075b4 */ /* 0x0005e20008019000 */
[----:B------:R-:W3:Y:S02]  /*8d00*/  SYNCS.PHASECHK.TRANS64.TRYWAIT P2, [R3+URZ+0x22860], R2 ;  /* 0x02286002030075a7 */ /* 0x000ee4000804017f */
[----:B--23--:R-:W-:Y:S05]  /*8d10*/  @!P2 BRA `(.L_x_7281) ;  /* 0x0000001000c4a947 */ /* 0x00cfea0003800000 */
.L_x_7317:
        /* <DEDUP_REMOVED lines=8> */
.L_x_7282:
        /* <DEDUP_REMOVED lines=23> */
[----:B------:R-:W-:Y:S01]  /*8f10*/  UMOV UR15, 0x80 ;  /* 0x00000080000f7882 */ /* 0x000fe20000000000 */
        /* <DEDUP_REMOVED lines=9> */
.L_x_7277:
[----:B------:R-:W-:Y:S05]  /*8fb0*/  BSYNC B1 ;  /* 0x0000000000017941 */ /* 0x000fea0003800000 */
.L_x_7276:
[----:B-1----:R-:W-:Y:S01]  /*8fc0*/  IADD3 R9, R16, 0x1, RZ ;  /* 0x0000000110097810 */ /* 0x002fe20007ffe0ff */
[----:B------:R-:W-:Y:S03]  /*8fd0*/  BSSY B1, `(.L_x_7283) ;  /* 0x0000069000017945 */ /* 0x000fe60003800000 */
[----:B------:R-:W-:-:S04]  /*8fe0*/  ISETP.NE.AND P1, PT, R9, 0x2, PT ;  /* 0x000000020900780c */ /* 0x000fc80003f25270 */
[----:B------:R-:W-:Y:S02]  /*8ff0*/  SEL R2, RZ, 0x1, P1 ;  /* 0x00000001ff027807 */ /* 0x000fe40000800000 */
[----:B------:R-:W-:Y:S02]  /*9000*/  SEL R9, R9, RZ, P1 ;  /* 0x000000ff09097207 */ /* 0x000fe40000800000 */
[----:B------:R-:W-:Y:S01]  /*9010*/  LOP3.LUT R17, R17, R2, RZ, 0x3c, !PT ;  /* 0x0000000211117212 */ /* 0x000fe200078e3cff */
[----:B------:R-:W-:Y:S06]  /*9020*/  @!P6 BRA `(.L_x_7284) ;  /* 0x00000004008ce947 */ /* 0x000fec0003800000 */
[----:B------:R-:W-:Y:S01]  /*9030*/  VIADD R10, R8, 0xffffffff ;  /* 0xffffffff080a7836 */ /* 0x000fe20000000000 */
        /* <DEDUP_REMOVED lines=19> */
.L_x_7285:
        /* <DEDUP_REMOVED lines=10> */
.L_x_7318:
        /* <DEDUP_REMOVED lines=8> */
.L_x_7287:
[----:B------:R-:W2:Y:S01]  /*9290*/  S2R R11, SR_CgaCtaId ;  /* 0x00000000000b7919 */ /* 0x000ea20000008800 */
        /* <DEDUP_REMOVED lines=19> */
.L_x_7319:
        /* <DEDUP_REMOVED lines=8> */
.L_x_7289:
        /* <DEDUP_REMOVED lines=33> */
.L_x_7284:
[----:B------:R-:W-:Y:S05]  /*9660*/  BSYNC B1 ;  /* 0x0000000000017941 */ /* 0x000fea0003800000 */
.L_x_7283:
        /* <DEDUP_REMOVED lines=8> */
.L_x_7275:
[----:B------:R-:W-:Y:S05]  /*96f0*/  BSYNC B0 ;  /* 0x0000000000007941 */ /* 0x000fea0003800000 */
.L_x_7266:
[----:B------:R-:W2:Y:S01]  /*9700*/  LDL.LU R2, [R1+0xc] ;  /* 0x00000c0001027983 */ /* 0x000ea20000300800 */
[----:B------:R-:W-:-:S03]  /*9710*/  ULDC UR4, c[0x0][0xda4] ;  /* 0x0003690000047ab9 */ /* 0x000fc60000000800 */
[----:B------:R-:W3:Y:S01]  /*9720*/  LDL.LU R0, [R1+0x18] ;  /* 0x0000180001007983 */ /* 0x000ee20000300800 */
[----:B--2---:R-:W-:Y:S01]  /*9730*/  IADD3 R2, R2, UR36, RZ ;  /* 0x0000002402027c10 */ /* 0x004fe2000fffe0ff */
[----:B---3--:R-:W-:-:S04]  /*9740*/  VIADD R0, R0, 0x1 ;  /* 0x0000000100007836 */ /* 0x008fc80000000000 */
[----:B------:R2:W-:Y:S01]  /*9750*/  STL [R1+0xc], R2 ;  /* 0x00000c0201007387 */ /* 0x0005e20000100800 */
[----:B------:R-:W-:-:S03]  /*9760*/  ISETP.GE.AND P0, PT, R2, UR4, PT ;  /* 0x0000000402007c0c */ /* 0x000fc6000bf06270 */
[----:B------:R2:W-:Y:S10]  /*9770*/  STL [R1+0x18], R0 ;  /* 0x0000180001007387 */ /* 0x0005f40000100800 */
[----:B--2---:R-:W-:Y:S05]  /*9780*/  @!P0 BRA `(.L_x_7291) ;  /* 0xffffffd800088947 */ /* 0x004fea000383ffff */
[----:B------:R-:W-:-:S07]  /*9790*/  LOP3.LUT R2, R0, 0x1, RZ, 0xc, !PT ;  /* 0x0000000100027812 */ /* 0x000fce00078e0cff */
.L_x_7249:
[----:B------:R-:W2:Y:S01]  /*97a0*/  S2R R3, SR_CgaCtaId ;  /* 0x0000000000037919 */ /* 0x000ea20000008800 */
[----:B------:R-:W-:Y:S01]  /*97b0*/  MOV R0, 0x400 ;  /* 0x0000040000007802 */ /* 0x000fe20000000f00 */
[----:B------:R-:W-:Y:S03]  /*97c0*/  BSSY B0, `(.L_x_7292) ;  /* 0x0000005000007945 */ /* 0x000fe60003800000 */
[----:B--2---:R-:W-:Y:S02]  /*97d0*/  LEA R0, R3, R0, 0x18 ;  /* 0x0000000003007211 */ /* 0x004fe400078ec0ff */
[----:B------:R-:W-:-:S04]  /*97e0*/  SHF.L.U32 R3, R2, 0x1f, RZ ;  /* 0x0000001f02037819 */ /* 0x000fc800000006ff */
[----:B------:R-:W2:Y:S02]  /*97f0*/  SYNCS.PHASECHK.TRANS64.TRYWAIT P0, [R0+URZ+0x22820], R3 ;  /* 0x02282003000075a7 */ /* 0x000ea4000800017f */
[----:B--2---:R-:W-:Y:S05]  /*9800*/  @!P0 BRA `(.L_x_7293) ;  /* 0x0000000800448947 */ /* 0x004fea0003800000 */
.L_x_7320:
[----:B------:R-:W-:Y:S05]  /*9810*/  BSYNC B0 ;  /* 0x0000000000007941 */ /* 0x000fea0003800000 */
.L_x_7292:
[----:B------:R-:W-:-:S03]  /*9820*/  UMOV UR4, 0xffffffff ;  /* 0xffffffff00047882 */ /* 0x000fc60000000000 */
[----:B------:R-:W-:Y:S05]  /*9830*/  BRA.DIV UR4, `(.L_x_7294) ;  /* 0x0000000a044c7947 */ /* 0x000fea000b800000 */
[----:B------:R-:W3:Y:S02]  /*9840*/  S2R R2, SR_TID.X ;  /* 0x0000000000027919 */ /* 0x000ee40000002100 */
[----:B---3--:R-:W-:-:S04]  /*9850*/  SHF.R.U32.HI R2, RZ, 0x5, R2 ;  /* 0x00000005ff027819 */ /* 0x008fc80000011602 */
[----:B------:R-:W-:-:S05]  /*9860*/  LOP3.LUT R2, R2, 0x3, RZ, 0xc0, !PT ;  /* 0x0000000302027812 */ /* 0x000fca00078ec0ff */
[----:B------:R3:W4:Y:S02]  /*9870*/  SHFL.IDX PT, R14, R2, RZ, 0x1f ;  /* 0x00001fff020e7589 */ /* 0x00072400000e0000 */
.L_x_7323:
[----:B----4-:R-:W-:Y:S01]  /*9880*/  ISETP.NE.AND P0, PT, R14, RZ, PT ;  /* 0x000000ff0e00720c */ /* 0x010fe20003f05270 */
[----:B------:R-:W-:-:S12]  /*9890*/  BSSY B0, `(.L_x_7295) ;  /* 0x0000024000007945 */ /* 0x000fd80003800000 */
[----:B------:R-:W-:Y:S05]  /*98a0*/  @P0 BRA `(.L_x_7296) ;  /* 0x0000000000880947 */ /* 0x000fea0003800000 */
[----:B------:R-:W-:-:S03]  /*98b0*/  UMOV UR4, 0xffffffff ;  /* 0xffffffff00047882 */ /* 0x000fc60000000000 */
[----:B------:R-:W-:Y:S05]  /*98c0*/  BRA.DIV UR4, `(.L_x_7297) ;  /* 0x0000000a045c7947 */ /* 0x000fea000b800000 */
[----:B------:R-:W-:-:S13]  /*98d0*/  ELECT P6, URZ, PT ;  /* 0x00000000003f782f */ /* 0x000fda00038c0000 */
.L_x_7326:
[----:B------:R-:W-:Y:S05]  /*98e0*/  @!P6 BRA `(.L_x_7296) ;  /* 0x000000000078e947 */ /* 0x000fea0003800000 */
[----:B------:R-:W-:-:S06]  /*98f0*/  ULOP3.LUT UR4, UR38, 0x2, URZ, 0xfc, !UPT ;  /* 0x0000000226047892 */ /* 0x000fcc000f8efc3f */
[----:B---3--:R-:W-:-:S04]  /*9900*/  MOV R2, UR4 ;  /* 0x0000000400027c02 */ /* 0x008fc80008000f00 */
[----:B------:R-:W-:-:S13]  /*9910*/  ISETP.NE.AND P2, PT, R2, 0x3, PT ;  /* 0x000000030200780c */ /* 0x000fda0003f45270 */
[----:B------:R-:W-:Y:S05]  /*9920*/  @!P2 BRA `(.L_x_7298) ;  /* 0x000000000004a947 */ /* 0x000fea0003800000 */
[----:B------:R-:W-:Y:S01]  /*9930*/  BPT.TRAP 0x1 ;  /* 0x000000040000795c */ /* 0x000fe20000300000 */
.L_x_7298:
[----:B--2---:R-:W-:Y:S01]  /*9940*/  VIADD R3, R0, 0x22840 ;  /* 0x0002284000037836 */ /* 0x004fe20000000000 */
[----:B------:R-:W-:Y:S01]  /*9950*/  SHF.L.U32 R5, R17, 0x1f, RZ ;  /* 0x0000001f11057819 */ /* 0x000fe200000006ff */
[----:B------:R-:W-:-:S03]  /*9960*/  VIADD R2, R16, 0x1 ;  /* 0x0000000110027836 */ /* 0x000fc60000000000 */
[----:B------:R-:W-:Y:S02]  /*9970*/  LEA R6, R16, R3, 0x3 ;  /* 0x0000000310067211 */ /* 0x000fe400078e18ff */
[----:B------:R-:W-:Y:S02]  /*9980*/  ISETP.NE.AND P1, PT, R2, 0x2, PT ;  /* 0x000000020200780c */ /* 0x000fe40003f25270 */
[----:B------:R-:W2:Y:S02]  /*9990*/  SYNCS.PHASECHK.TRANS64.TRYWAIT P0, [R6+URZ], R5 ;  /* 0x00000005060075a7 */ /* 0x000ea4000800017f */
[----:B------:R-:W-:-:S04]  /*99a0*/  SEL R4, RZ, 0x1, P1 ;  /* 0x00000001ff047807 */ /* 0x000fc80000800000 */
[----:B------:R-:W-:Y:S02]  /*99b0*/  LOP3.LUT R17, R17, R4, RZ, 0x3c, !PT ;  /* 0x0000000411117212 */ /* 0x000fe400078e3cff */
[----:B------:R-:W-:Y:S02]  /*99c0*/  SEL R4, R2, RZ, P1 ;  /* 0x000000ff02047207 */ /* 0x000fe40000800000 */
[----:B------:R-:W-:Y:S02]  /*99d0*/  SHF.L.U32 R2, R17, 0x1f, RZ ;  /* 0x0000001f11027819 */ /* 0x000fe400000006ff */
[----:B------:R-:W-:Y:S01]  /*99e0*/  LEA R3, R4, R3, 0x3 ;  /* 0x0000000304037211 */ /* 0x000fe200078e18ff */
[----:B--2---:R-:W-:Y:S06]  /*99f0*/  @!P0 BRA `(.L_x_7299) ;  /* 0x0000000800308947 */ /* 0x004fec0003800000 */
.L_x_7327:
[----:B------:R-:W3:Y:S02]  /*9a00*/  SYNCS.PHASECHK.TRANS64.TRYWAIT P0, [R3+URZ], R2 ;  /* 0x00000002030075a7 */ /* 0x000ee4000800017f */
[----:B---3--:R-:W-:Y:S05]  /*9a10*/  @!P0 BRA `(.L_x_7300) ;  /* 0x00000008003c8947 */ /* 0x008fea0003800000 */
.L_x_7328:
[----:B------:R-:W-:Y:S05]  /*9a20*/  @!P2 BRA `(.L_x_7301) ;  /* 0x000000000004a947 */ /* 0x000fea0003800000 */
[----:B------:R-:W-:Y:S01]  /*9a30*/  BPT.TRAP 0x1 ;  /* 0x000000040000795c */ /* 0x000fe20000300000 */
.L_x_7301:
[----:B---3--:R-:W-:-:S05]  /*9a40*/  VIADD R3, R0, 0x22860 ;  /* 0x0002286000037836 */ /* 0x008fca0000000000 */
[----:B------:R-:W-:-:S04]  /*9a50*/  LEA R16, R16, R3, 0x3 ;  /* 0x0000000310107211 */ /* 0x000fc800078e18ff */
[----:B------:R-:W3:Y:S02]  /*9a60*/  SYNCS.PHASECHK.TRANS64.TRYWAIT P0, [R16+URZ], R5 ;  /* 0x00000005100075a7 */ /* 0x000ee4000800017f */
[----:B---3--:R-:W-:Y:S05]  /*9a70*/  @!P0 BRA `(.L_x_7302) ;  /* 0x0000000800388947 */ /* 0x008fea0003800000 */
.L_x_7329:
[----:B------:R-:W-:-:S07]  /*9a80*/  IMAD R3, R4, 0x8, R3 ;  /* 0x0000000804037824 */ /* 0x000fce00078e0203 */
.L_x_7303:
[----:B----4-:R4:W1:Y:S02]  /*9a90*/  SYNCS.PHASECHK.TRANS64.TRYWAIT P0, [R3+URZ], R2 ;  /* 0x00000002030075a7 */ /* 0x010864000800017f */
[----:B-1----:R-:W-:Y:S05]  /*9aa0*/  @!P0 NANOSLEEP.SYNCS 0x989680 ;  /* 0x009896800000895d */ /* 0x002fea0003900000 */
[----:B------:R-:W1:Y:S02]  /*9ab0*/  @!P0 SYNCS.PHASECHK.TRANS64 P0, [R3+URZ], R2 ;  /* 0x00000002030085a7 */ /* 0x000e64000800007f */
[----:B-1----:R-:W-:Y:S05]  /*9ac0*/  @!P0 BRA `(.L_x_7303) ;  /* 0xfffffffc00f08947 */ /* 0x002fea000383ffff */
.L_x_7296:
[----:B------:R-:W-:Y:S05]  /*9ad0*/  BSYNC B0 ;  /* 0x0000000000007941 */ /* 0x000fea0003800000 */
.L_x_7295:
[----:B------:R-:W-:Y:S05]  /*9ae0*/  EXIT ;  /* 0x000000000000794d */ /* 0x000fea0003800000 */
.L_x_7227:
[----:B-1----:R-:W-:-:S04]  /*9af0*/  MOV R3, UR46 ;  /* 0x0000002e00037c02 */ /* 0x002fc80008000f00 */
[----:B------:R1:W2:Y:S03]  /*9b00*/  SYNCS.PHASECHK.TRANS64.TRYWAIT P0, [R3+URZ+0x22800], R0 ;  /* 0x02280000030075a7 */ /* 0x0002a6000800017f */
[----:B--2---:R-:W-:Y:S05]  /*9b10*/  @!P0 NANOSLEEP.SYNCS 0x989680 ;  /* 0x009896800000895d */ /* 0x004fea0003900000 */
[----:B------:R-:W2:Y:S02]  /*9b20*/  @!P0 SYNCS.PHASECHK.TRANS64 P0, [R3+URZ+0x22800], R0 ;  /* 0x02280000030085a7 */ /* 0x000ea4000800007f */
[----:B--2---:R-:W-:Y:S05]  /*9b30*/  @!P0 BRA `(.L_x_7227) ;  /* 0xfffffffc00ec8947 */ /* 0x004fea000383ffff */
[----:B------:R-:W-:Y:S05]  /*9b40*/  BRA `(.L_x_7304) ;  /* 0xffffff7400647947 */ /* 0x000fea000383ffff */
.L_x_7231:
[----:B--2---:R-:W-:-:S04]  /*9b50*/  IMAD.U32 R0, RZ, RZ, UR21 ;  /* 0x00000015ff007e24 */ /* 0x004fc8000f8e00ff */
[----:B------:R2:W3:Y:S03]  /*9b60*/  SYNCS.PHASECHK.TRANS64.TRYWAIT P1, [R0+URZ+0x22830], R7 ;  /* 0x02283007000075a7 */ /* 0x0004e6000802017f */
[----:B---3--:R-:W-:Y:S05]  /*9b70*/  @!P1 NANOSLEEP.SYNCS 0x989680 ;  /* 0x009896800000995d */ /* 0x008fea0003900000 */
[----:B------:R-:W3:Y:S02]  /*9b80*/  @!P1 SYNCS.PHASECHK.TRANS64 P1, [R0+URZ+0x22830], R7 ;  /* 0x02283007000095a7 */ /* 0x000ee4000802007f */
[----:B---3--:R-:W-:Y:S05]  /*9b90*/  @!P1 BRA `(.L_x_7231) ;  /* 0xfffffffc00ec9947 */ /* 0x008fea000383ffff */
[----:B------:R-:W-:Y:S05]  /*9ba0*/  BRA `(.L_x_7230) ;  /* 0xffffff7400887947 */ /* 0x000fea000383ffff */
.L_x_7235:
[----:B--2---:R2:W3:Y:S02]  /*9bb0*/  SYNCS.PHASECHK.TRANS64.TRYWAIT P2, [R10+URZ+0x22850], R7 ;  /* 0x022850070a0075a7 */ /* 0x0044e4000804017f */
[----:B---3--:R-:W-:Y:S05]  /*9bc0*/  @!P2 NANOSLEEP.SYNCS 0x989680 ;  /* 0x009896800000a95d */ /* 0x008fea0003900000 */
[----:B------:R-:W3:Y:S02]  /*9bd0*/  @!P2 SYNCS.PHASECHK.TRANS64 P2, [R10+URZ+0x22850], R7 ;  /* 0x022850070a00a5a7 */ /* 0x000ee4000804007f */
[----:B---3--:R-:W-:Y:S05]  /*9be0*/  @!P2 BRA `(.L_x_7235) ;  /* 0xfffffffc00f0a947 */ /* 0x008fea000383ffff */
[----:B------:R-:W-:Y:S05]  /*9bf0*/  BRA `(.L_x_7234) ;  /* 0xffffff9000807947 */ /* 0x000fea000383ffff */
.L_x_7240:
[----:B--2---:R-:W-:Y:S01]  /*9c00*/  MOV R4, UR24 ;  /* 0x0000001800047c02 */ /* 0x004fe20008000f00 */
[----:B------:R-:W-:-:S04]  /*9c10*/  IMAD.U32 R5, RZ, RZ, UR25 ;  /* 0x00000019ff057e24 */ /* 0x000fc8000f8e00ff */
[----:B------:R2:W3:Y:S03]  /*9c20*/  SYNCS.PHASECHK.TRANS64.TRYWAIT P3, [R4+URZ+0x22830], R5 ;  /* 0x02283005040075a7 */ /* 0x0004e6000806017f */
[----:B---3--:R-:W-:Y:S05]  /*9c30*/  @!P3 NANOSLEEP.SYNCS 0x989680 ;  /* 0x009896800000b95d */ /* 0x008fea0003900000 */
[----:B------:R-:W3:Y:S02]  /*9c40*/  @!P3 SYNCS.PHASECHK.TRANS64 P3, [R4+URZ+0x22830], R5 ;  /* 0x022830050400b5a7 */ /* 0x000ee4000806007f */
[----:B---3--:R-:W-:Y:S05]  /*9c50*/  @!P3 BRA `(.L_x_7240) ;  /* 0xfffffffc00e8b947 */ /* 0x008fea000383ffff */
[----:B------:R-:W-:Y:S05]  /*9c60*/  BRA `(.L_x_7239) ;  /* 0xffffff94008c7947 */ /* 0x000fea000383ffff */
.L_x_7244:
[----:B-1----:R-:W-:-:S04]  /*9c70*/  MOV R6, UR25 ;  /* 0x0000001900067c02 */ /* 0x002fc80008000f00 */
[----:B------:R1:W2:Y:S03]  /*9c80*/  SYNCS.PHASECHK.TRANS64.TRYWAIT P3, [R199+URZ+0x22850], R6 ;  /* 0x02285006c70075a7 */ /* 0x0002a6000806017f */
[----:B--2---:R-:W-:Y:S05]  /*9c90*/  @!P3 NANOSLEEP.SYNCS 0x989680 ;  /* 0x009896800000b95d */ /* 0x004fea0003900000 */
[----:B------:R-:W2:Y:S02]  /*9ca0*/  @!P3 SYNCS.PHASECHK.TRANS64 P3, [R199+URZ+0x22850], R6 ;  /* 0x02285006c700b5a7 */ /* 0x000ea4000806007f */
[----:B--2---:R-:W-:Y:S05]  /*9cb0*/  @!P3 BRA `(.L_x_7244) ;  /* 0xfffffffc00ecb947 */ /* 0x004fea000383ffff */
[----:B------:R-:W-:Y:S05]  /*9cc0*/  BRA `(.L_x_7243) ;  /* 0xffffffb400287947 */ /* 0x000fea000383ffff */
.L_x_7254:
        /* <DEDUP_REMOVED lines=11> */
.L_x_7306:
[----:B------:R-:W-:Y:S05]  /*9d80*/  BSYNC B0 ;  /* 0x0000000000007941 */ /* 0x000fea0003800000 */
.L_x_7305:
[----:B------:R-:W-:Y:S05]  /*9d90*/  BRA `(.L_x_7307) ;  /* 0xffffffd8009c7947 */ /* 0x000fea000383ffff */
.L_x_7255:
[----:B------:R-:W-:Y:S01]  /*9da0*/  BSSY B0, `(.L_x_7308) ;  /* 0x0000006000007945 */ /* 0x000fe20003800000 */
[----:B------:R-:W-:-:S07]  /*9db0*/  IMAD.MOV.U32 R15, RZ, RZ, -0x1 ;  /* 0xffffffffff0f7424 */ /* 0x000fce00078e00ff */
[----:B------:R-:W-:Y:S05]  /*9dc0*/  WARPSYNC.COLLECTIVE R15, `(.L_x_7309) ;  /* 0x000000000f0c7348 */ /* 0x000fea0003c00000 */
[----:B------:R-:W-:Y:S02]  /*9dd0*/  ELECT P6, UR62, PT ;  /* 0x00000000003e782f */ /* 0x000fe400038c0000 */
[----:B------:R-:W-:Y:S01]  /*9de0*/  MOV R14, UR62 ;  /* 0x0000003e000e7c02 */ /* 0x000fe20008000f00 */
[----:B------:R-:W-:Y:S10]  /*9df0*/  ENDCOLLECTIVE ;  /* 0x000000000000791b */ /* 0x000ff40003800000 */
.L_x_7309:
[----:B------:R-:W-:Y:S05]  /*9e00*/  BSYNC B0 ;  /* 0x0000000000007941 */ /* 0x000fea0003800000 */
.L_x_7308:
[----:B------:R-:W-:Y:S05]  /*9e10*/  BRA `(.L_x_7310) ;  /* 0xffffffd800947947 */ /* 0x000fea000383ffff */
.L_x_7258:
[----:B--2---:R2:W3:Y:S02]  /*9e20*/  SYNCS.PHASECHK.TRANS64.TRYWAIT P1, [R5+URZ+0x22840], R10 ;  /* 0x0228400a050075a7 */ /* 0x0044e4000802017f */
[----:B---3--:R-:W-:Y:S05]  /*9e30*/  @!P1 NANOSLEEP.SYNCS 0x989680 ;  /* 0x009896800000995d */ /* 0x008fea0003900000 */
[----:B------:R-:W3:Y:S02]  /*9e40*/  @!P1 SYNCS.PHASECHK.TRANS64 P1, [R5+URZ+0x22840], R10 ;  /* 0x0228400a050095a7 */ /* 0x000ee4000802007f */
[----:B---3--:R-:W-:Y:S05]  /*9e50*/  @!P1 BRA `(.L_x_7258) ;  /* 0xfffffffc00f09947 */ /* 0x008fea000383ffff */
[----:B------:R-:W-:Y:S05]  /*9e60*/  BRA `(.L_x_7311) ;  /* 0xffffffd800f47947 */ /* 0x000fea000383ffff */
.L_x_7261:
        /* <DEDUP_REMOVED lines=8> */
.L_x_7264:
[----:B--2---:R2:W3:Y:S02]  /*9ef0*/  SYNCS.PHASECHK.TRANS64.TRYWAIT P1, [R8+URZ+0x22860], R5 ;  /* 0x02286005080075a7 */ /* 0x0044e4000802017f */
[----:B---3--:R-:W-:Y:S05]  /*9f00*/  @!P1 NANOSLEEP.SYNCS 0x989680 ;  /* 0x009896800000995d */ /* 0x008fea0003900000 */
[----:B------:R-:W3:Y:S02]  /*9f10*/  @!P1 SYNCS.PHASECHK.TRANS64 P1, [R8+URZ+0x22860], R5 ;  /* 0x02286005080095a7 */ /* 0x000ee4000802007f */
[----:B---3--:R-:W-:Y:S05]  /*9f20*/  @!P1 BRA `(.L_x_7264) ;  /* 0xfffffffc00f09947 */ /* 0x008fea000383ffff */
[----:B------:R-:W-:Y:S05]  /*9f30*/  BRA `(.L_x_7313) ;  /* 0xffffffdc00d87947 */ /* 0x000fea000383ffff */
.L_x_7271:
[----:B--2---:R2:W3:Y:S02]  /*9f40*/  SYNCS.PHASECHK.TRANS64.TRYWAIT P2, [R2+URZ+0x22840], R3 ;  /* 0x02284003020075a7 */ /* 0x0044e4000804017f */
[----:B---3--:R-:W-:Y:S05]  /*9f50*/  @!P2 NANOSLEEP.SYNCS 0x989680 ;  /* 0x009896800000a95d */ /* 0x008fea0003900000 */
[----:B------:R-:W3:Y:S02]  /*9f60*/  @!P2 SYNCS.PHASECHK.TRANS64 P2, [R2+URZ+0x22840], R3 ;  /* 0x022840030200a5a7 */ /* 0x000ee4000804007f */
[----:B---3--:R-:W-:Y:S05]  /*9f70*/  @!P2 BRA `(.L_x_7271) ;  /* 0xfffffffc00f0a947 */ /* 0x008fea000383ffff */
[----:B------:R-:W-:Y:S05]  /*9f80*/  BRA `(.L_x_7314) ;  /* 0xffffffe400307947 */ /* 0x000fea000383ffff */
.L_x_7273:
[----:B---3--:R3:W4:Y:S02]  /*9f90*/  SYNCS.PHASECHK.TRANS64.TRYWAIT P2, [R2+URZ+0x22860], R3 ;  /* 0x02286003020075a7 */ /* 0x008724000804017f */
[----:B----4-:R-:W-:Y:S05]  /*9fa0*/  @!P2 NANOSLEEP.SYNCS 0x989680 ;  /* 0x009896800000a95d */ /* 0x010fea0003900000 */
[----:B------:R-:W4:Y:S02]  /*9fb0*/  @!P2 SYNCS.PHASECHK.TRANS64 P2, [R2+URZ+0x22860], R3 ;  /* 0x022860030200a5a7 */ /* 0x000f24000804007f */
[----:B----4-:R-:W-:Y:S05]  /*9fc0*/  @!P2 BRA `(.L_x_7273) ;  /* 0xfffffffc00f0a947 */ /* 0x010fea000383ffff */
[----:B------:R-:W-:Y:S05]  /*9fd0*/  BRA `(.L_x_7315) ;  /* 0xffffffe4008c7947 */ /* 0x000fea000383ffff */
.L_x_7279:
[----:B-1----:R1:W2:Y:S02]  /*9fe0*/  SYNCS.PHASECHK.TRANS64.TRYWAIT P2, [R3+URZ+0x22840], R2 ;  /* 0x02284002030075a7 */ /* 0x0022a4000804017f */
[----:B--2---:R-:W-:Y:S05]  /*9ff0*/  @!P2 NANOSLEEP.SYNCS 0x989680 ;  /* 0x009896800000a95d */ /* 0x004fea0003900000 */
[----:B------:R-:W2:Y:S02]  /*a000*/  @!P2 SYNCS.PHASECHK.TRANS64 P2, [R3+URZ+0x22840], R2 ;  /* 0x022840020300a5a7 */ /* 0x000ea4000804007f */
[----:B--2---:R-:W-:Y:S05]  /*a010*/  @!P2 BRA `(.L_x_7279) ;  /* 0xfffffffc00f0a947 */ /* 0x004fea000383ffff */
[----:B------:R-:W-:Y:S05]  /*a020*/  BRA `(.L_x_7316) ;  /* 0xffffffe800cc7947 */ /* 0x000fea000383ffff */
.L_x_7281:
[----:B--2---:R2:W3:Y:S02]  /*a030*/  SYNCS.PHASECHK.TRANS64.TRYWAIT P2, [R3+URZ+0x22860], R2 ;  /* 0x02286002030075a7 */ /* 0x0044e4000804017f */
[----:B---3--:R-:W-:Y:S05]  /*a040*/  @!P2 NANOSLEEP.SYNCS 0x989680 ;  /* 0x009896800000a95d */ /* 0x008fea0003900000 */
[----:B------:R-:W3:Y:S02]  /*a050*/  @!P2 SYNCS.PHASECHK.TRANS64 P2, [R3+URZ+0x22860], R2 ;  /* 0x022860020300a5a7 */ /* 0x000ee4000804007f */
[----:B---3--:R-:W-:Y:S05]  /*a060*/  @!P2 BRA `(.L_x_7281) ;  /* 0xfffffffc00f0a947 */ /* 0x008fea000383ffff */
[----:B------:R-:W-:Y:S05]  /*a070*/  BRA `(.L_x_7317) ;  /* 0xffffffec00287947 */ /* 0x000fea000383ffff */
.L_x_7286:
[----:B-1----:R1:W2:Y:S02]  /*a080*/  SYNCS.PHASECHK.TRANS64.TRYWAIT P2, [R3+URZ+0x22840], R2 ;  /* 0x02284002030075a7 */ /* 0x0022a4000804017f */
[----:B--2---:R-:W-:Y:S05]  /*a090*/  @!P2 NANOSLEEP.SYNCS 0x989680 ;  /* 0x009896800000a95d */ /* 0x004fea0003900000 */
[----:B------:R-:W2:Y:S02]  /*a0a0*/  @!P2 SYNCS.PHASECHK.TRANS64 P2, [R3+URZ+0x22840], R2 ;  /* 0x022840020300a5a7 */ /* 0x000ea4000804007f */
[----:B--2---:R-:W-:Y:S05]  /*a0b0*/  @!P2 BRA `(.L_x_7286) ;  /* 0xfffffffc00f0a947 */ /* 0x004fea000383ffff */
[----:B------:R-:W-:Y:S05]  /*a0c0*/  BRA `(.L_x_7318) ;  /* 0xfffffff000507947 */ /* 0x000fea000383ffff */
.L_x_7288:
[----:B--2---:R2:W3:Y:S02]  /*a0d0*/  SYNCS.PHASECHK.TRANS64.TRYWAIT P2, [R3+URZ+0x22860], R2 ;  /* 0x02286002030075a7 */ /* 0x0044e4000804017f */
[----:B---3--:R-:W-:Y:S05]  /*a0e0*/  @!P2 NANOSLEEP.SYNCS 0x989680 ;  /* 0x009896800000a95d */ /* 0x008fea0003900000 */
[----:B------:R-:W3:Y:S02]  /*a0f0*/  @!P2 SYNCS.PHASECHK.TRANS64 P2, [R3+URZ+0x22860], R2 ;  /* 0x022860020300a5a7 */ /* 0x000ee4000804007f */
[----:B---3--:R-:W-:Y:S05]  /*a100*/  @!P2 BRA `(.L_x_7288) ;  /* 0xfffffffc00f0a947 */ /* 0x008fea000383ffff */
[----:B------:R-:W-:Y:S05]  /*a110*/  BRA `(.L_x_7319) ;  /* 0xfffffff000ac7947 */ /* 0x000fea000383ffff */
.L_x_7293:
[----:B--2---:R2:W3:Y:S02]  /*a120*/  SYNCS.PHASECHK.TRANS64.TRYWAIT P0, [R0+URZ+0x22820], R3 ;  /* 0x02282003000075a7 */ /* 0x0044e4000800017f */
[----:B---3--:R-:W-:Y:S05]  /*a130*/  @!P0 NANOSLEEP.SYNCS 0x989680 ;  /* 0x009896800000895d */ /* 0x008fea0003900000 */
[----:B------:R-:W3:Y:S02]  /*a140*/  @!P0 SYNCS.PHASECHK.TRANS64 P0, [R0+URZ+0x22820], R3 ;  /* 0x02282003000085a7 */ /* 0x000ee4000800007f */
[----:B---3--:R-:W-:Y:S05]  /*a150*/  @!P0 BRA `(.L_x_7293) ;  /* 0xfffffffc00f08947 */ /* 0x008fea000383ffff */
[----:B------:R-:W-:Y:S05]  /*a160*/  BRA `(.L_x_7320) ;  /* 0xfffffff400a87947 */ /* 0x000fea000383ffff */
.L_x_7294:
        /* <DEDUP_REMOVED lines=11> */
.L_x_7322:
[----:B------:R-:W-:Y:S05]  /*a220*/  BSYNC B0 ;  /* 0x0000000000007941 */ /* 0x000fea0003800000 */
.L_x_7321:
[----:B------:R-:W-:Y:S05]  /*a230*/  BRA `(.L_x_7323) ;  /* 0xfffffff400907947 */ /* 0x000fea000383ffff */
.L_x_7297:
[----:B------:R-:W-:Y:S01]  /*a240*/  BSSY B1, `(.L_x_7324) ;  /* 0x0000006000017945 */ /* 0x000fe20003800000 */
[----:B------:R-:W-:-:S07]  /*a250*/  MOV R15, 0xffffffff ;  /* 0xffffffff000f7802 */ /* 0x000fce0000000f00 */
[----:B-123--:R-:W-:Y:S05]  /*a260*/  WARPSYNC.COLLECTIVE R15, `(.L_x_7325) ;  /* 0x000000000f0c7348 */ /* 0x00efea0003c00000 */
[----:B------:R-:W-:Y:S02]  /*a270*/  ELECT P6, UR62, PT ;  /* 0x00000000003e782f */ /* 0x000fe400038c0000 */
[----:B------:R-:W-:Y:S01]  /*a280*/  MOV R14, UR62 ;  /* 0x0000003e000e7c02 */ /* 0x000fe20008000f00 */
[----:B-123--:R-:W-:Y:S10]  /*a290*/  ENDCOLLECTIVE ;  /* 0x000000000000791b */ /* 0x00eff40003800000 */
.L_x_7325:
[----:B------:R-:W-:Y:S05]  /*a2a0*/  BSYNC B1 ;  /* 0x0000000000017941 */ /* 0x000fea0003800000 */
.L_x_7324:
[----:B------:R-:W-:Y:S05]  /*a2b0*/  BRA `(.L_x_7326) ;  /* 0xfffffff400887947 */ /* 0x000fea000383ffff */
.L_x_7299:
[----:B--2---:R2:W3:Y:S02]  /*a2c0*/  SYNCS.PHASECHK.TRANS64.TRYWAIT P0, [R6+URZ], R5 ;  /* 0x00000005060075a7 */ /* 0x0044e4000800017f */
[----:B---3--:R-:W-:Y:S05]  /*a2d0*/  @!P0 NANOSLEEP.SYNCS 0x989680 ;  /* 0x009896800000895d */ /* 0x008fea0003900000 */
[----:B------:R-:W3:Y:S02]  /*a2e0*/  @!P0 SYNCS.PHASECHK.TRANS64 P0, [R6+URZ], R5 ;  /* 0x00000005060085a7 */ /* 0x000ee4000800007f */
[----:B---3--:R-:W-:Y:S05]  /*a2f0*/  @!P0 BRA `(.L_x_7299) ;  /* 0xfffffffc00f08947 */ /* 0x008fea000383ffff */
[----:B------:R-:W-:Y:S05]  /*a300*/  BRA `(.L_x_7327) ;  /* 0xfffffff400bc7947 */ /* 0x000fea000383ffff */
.L_x_7300:
[----:B---3--:R3:W4:Y:S02]  /*a310*/  SYNCS.PHASECHK.TRANS64.TRYWAIT P0, [R3+URZ], R2 ;  /* 0x00000002030075a7 */ /* 0x008724000800017f */
[----:B----4-:R-:W-:Y:S05]  /*a320*/  @!P0 NANOSLEEP.SYNCS 0x989680 ;  /* 0x009896800000895d */ /* 0x010fea0003900000 */
[----:B------:R-:W4:Y:S02]  /*a330*/  @!P0 SYNCS.PHASECHK.TRANS64 P0, [R3+URZ], R2 ;  /* 0x00000002030085a7 */ /* 0x000f24000800007f */
[----:B----4-:R-:W-:Y:S05]  /*a340*/  @!P0 BRA `(.L_x_7300) ;  /* 0xfffffffc00f08947 */ /* 0x010fea000383ffff */
[----:B------:R-:W-:Y:S05]  /*a350*/  BRA `(.L_x_7328) ;  /* 0xfffffff400b07947 */ /* 0x000fea000383ffff */
.L_x_7302:
[----:B---3--:R3:W4:Y:S02]  /*a360*/  SYNCS.PHASECHK.TRANS64.TRYWAIT P0, [R16+URZ], R5 ;  /* 0x00000005100075a7 */ /* 0x008724000800017f */
[----:B----4-:R-:W-:Y:S05]  /*a370*/  @!P0 NANOSLEEP.SYNCS 0x989680 ;  /* 0x009896800000895d */ /* 0x010fea0003900000 */
[----:B------:R-:W4:Y:S02]  /*a380*/  @!P0 SYNCS.PHASECHK.TRANS64 P0, [R16+URZ], R5 ;  /* 0x00000005100085a7 */ /* 0x000f24000800007f */
[----:B----4-:R-:W-:Y:S05]  /*a390*/  @!P0 BRA `(.L_x_7302) ;  /* 0xfffffffc00f08947 */ /* 0x010fea000383ffff */
[----:B------:R-:W-:Y:S05]  /*a3a0*/  BRA `(.L_x_7329) ;  /* 0xfffffff400b47947 */ /* 0x000fea000383ffff */
.L_x_7330:
        /* <DEDUP_REMOVED lines=13> */
.L_x_11959:


//--------------------- .text._ZN7cutlass13device_kernelIN5flash11enable_sm90INS1_16FlashAttnFwdSm90INS1_25CollectiveMainloopFwdSm90ILi2EN4cute5tupleIJNS5_1CILi1EEES8_S8_EEENS6_IJNS7_ILi128EEENS7_ILi96EEENS7_ILi64EEEEEELi256ENS_6half_tEfNS_4arch4Sm90ELb0ELb0ELb1ELb0ELb0ELb0ELb1ELb1ELb0ELb0ELb0ELb0EEENS1_21CollectiveEpilogueFwdINS6_IJSA_NS7_ILi256EEESB_EEES9_SE_SG_Li256ELb0ELb0ELb0ELb0EEENS1_29StaticPersistentTileSchedulerILb0EEEEEEEEEvNT_6ParamsE --------------------------
	.section	.text._ZN7cutlass13device_kernelIN5flash11enable_sm90INS1_16FlashAttnFwdSm90INS1_25CollectiveMainloopFwdSm90ILi2EN4cute5tupleIJNS5_1CILi1EEES8_S8_EEENS6_IJNS7_ILi128EEENS7_ILi96EEENS7_ILi64EEEEEELi256ENS_6half_tEfNS_4arch4Sm90ELb0ELb0ELb1ELb0ELb0ELb0ELb1ELb1ELb0ELb0ELb0ELb0EEENS1_21CollectiveEpilogueFwdINS6_IJSA_NS7_ILi256EEESB_EEES9_SE_SG_Li256ELb0ELb0ELb0ELb0EEENS1_29StaticPersistentTileSchedulerILb0EEEEEEEEEvNT_6ParamsE,"ax",@progbits
	.align	128
.text._ZN7cutlass13device_kernelIN5flash11enable_sm90INS1_16FlashAttnFwdSm90INS1_25CollectiveMainloopFwdSm90ILi2EN4cute5tupleIJNS5_1CILi1EEES8_S8_EEENS6_IJNS7_ILi128EEENS7_ILi96EEENS7_ILi64EEEEEELi256ENS_6half_tEfNS_4arch4Sm90ELb0ELb0ELb1ELb0ELb0ELb0ELb1ELb1ELb0ELb0ELb0ELb0EEENS1_21CollectiveEpilogueFwdINS6_IJSA_NS7_ILi256EEESB_EEES9_SE_SG_Li256ELb0ELb0ELb0ELb0EEENS1_29StaticPersistentTileSchedulerILb0EEEEEEEEEvNT_6ParamsE:
        .type           _ZN7cutlass13device_kernelIN5flash11enable_sm90INS1_16FlashAttnFwdSm90INS1_25CollectiveMainloopFwdSm90ILi2EN4cute5tupleIJNS5_1CILi1EEES8_S8_EEENS6_IJNS7_ILi128EEENS7_ILi96EEENS7_ILi64EEEEEELi256ENS_6half_tEfNS_4arch4Sm90ELb0ELb0ELb1ELb0ELb0ELb0ELb1ELb1ELb0ELb0ELb0ELb0EEENS1_21CollectiveEpilogueFwdINS6_IJSA_NS7_ILi256EEESB_EEES9_SE_SG_Li256ELb0ELb0ELb0ELb0EEENS1_29StaticPersistentTileSchedulerILb0EEEEEEEEEvNT_6ParamsE,@function
        .size           _ZN7cutlass13device_kernelIN5flash11enable_sm90INS1_16FlashAttnFwdSm90INS1_25CollectiveMainloopFwdSm90ILi2EN4cute5tupleIJNS5_1CILi1EEES8_S8_EEENS6_IJNS7_ILi128EEENS7_ILi96EEENS7_ILi64EEEEEELi256ENS_6half_tEfNS_4arch4Sm90ELb0ELb0ELb1ELb0ELb0ELb0ELb1ELb1ELb0ELb0ELb0ELb0EEENS1_21CollectiveEpilogueFwdINS6_IJSA_NS7_ILi256EEESB_EEES9_SE_SG_Li256ELb0ELb0ELb0ELb0EEENS1_29StaticPersistentTileSchedulerILb0EEEEEEEEEvNT_6ParamsE,(.L_x_11960 - _ZN7cutlass13device_kernelIN5flash11enable_sm90INS1_16FlashAttnFwdSm90INS1_25CollectiveMainloopFwdSm90ILi2EN4cute5tupleIJNS5_1CILi1EEES8_S8_EEENS6_IJNS7_ILi128EEENS7_ILi96EEENS7_ILi64EEEEEELi256ENS_6half_tEfNS_4arch4Sm90ELb0ELb0ELb1ELb0ELb0ELb0ELb1ELb1ELb0ELb0ELb0ELb0EEENS1_21CollectiveEpilogueFwdINS6_IJSA_NS7_ILi256EEESB_EEES9_SE_SG_Li256ELb0ELb0ELb0ELb0EEENS1_29StaticPersistentTileSchedulerILb0EEEEEEEEEvNT_6ParamsE)
        .other          _ZN7cutlass13device_kernelIN5flash11enable_sm90INS1_16FlashAttnFwdSm90INS1_25CollectiveMainloopFwdSm90ILi2EN4cute5tupleIJNS5_1CILi1EEES8_S8_EEENS6_IJNS7_ILi128EEENS7_ILi96EEENS7_ILi64EEEEEELi256ENS_6half_tEfNS_4arch4Sm90ELb0ELb0ELb1ELb0ELb0ELb0ELb1ELb1ELb0ELb0ELb0ELb0EEENS1_21CollectiveEpilogueFwdINS6_IJSA_NS7_ILi256EEESB_EEES9_SE_SG_Li256ELb0ELb0ELb0ELb0EEENS1_29StaticPersistentTileSchedulerILb0EEEEEEEEEvNT_6ParamsE,@"STO_CUDA_ENTRY STV_DEFAULT"
_ZN7cutlass13device_kernelIN5flash11enable_sm90INS1_16FlashAttnFwdSm90INS1_25CollectiveMainloopFwdSm90ILi2EN4cute5tupleIJNS5_1CILi1EEES8_S8_EEENS6_IJNS7_ILi128EEENS7_ILi96EEENS7_ILi64EEEEEELi256ENS_6half_tEfNS_4arch4Sm90ELb0ELb0ELb1ELb0ELb0ELb0ELb1ELb1ELb0ELb0ELb0ELb0EEENS1_21CollectiveEpilogueFwdINS6_IJSA_NS7_ILi256EEESB_EEES9_SE_SG_Li256ELb0ELb0ELb0ELb0EEENS1_29StaticPersistentTileSchedulerILb0EEEEEEEEEvNT_6ParamsE:
        /* <DEDUP_REMOVED lines=27> */
.L_x_7332:
[----:B------:R-:W-:Y:S05]  /*01b0*/  BSYNC B0 ;  /* 0x0000000000007941 */ /* 0x000fea0003800000 */
.L_x_7331:
        /* <DEDUP_REMOVED lines=39> */
.L_x_7333:
        /* <DEDUP_REMOVED lines=22> */
.L_x_7334:
        /* <DEDUP_REMOVED lines=18> */
.L_x_7335:
        /* <DEDUP_REMOVED lines=22> */
.L_x_7336:
        /* <DEDUP_REMOVED lines=22> */
.L_x_7337:
[----:B------:R-:W-:Y:S01]  /*0970*/  PLOP3.LUT P0, PT, PT, PT, UP0, 0x80, 0x0 ;  /* 0x000000000000781c */ /* 0x000fe20003f0f008 */
[----:B------:R-:W-:Y:S01]  /*0980*/  UMOV UR46, 0x1 ;  /* 0x00000001002e7882 */ /* 0x000fe20000000000 */
[----:B------:R-:W-:Y:S01]  /*0990*/  NOP ;  /* 0x0000000000007918 */ /* 0x000fe20000000000 */
[----:B------:R-:W-:Y:S01]  /*09a0*/  USEL UR46, UR46, 0x2, !UP0 ;  /* 0x000000022e2e7887 */ /* 0x000fe2000c000000 */
[----:B------:R-:W-:Y:S01]  /*09b0*/  ULDC.64 UR48, c[0x0][0x208] ;  /* 0x0000820000307ab9 */ /* 0x000fe20000000a00 */
[----:B-1234-:R-:W-:Y:S08]  /*09c0*/  BAR.SYNC.DEFER_BLOCKING 0x0 ;  /* 0x0000000000007b1d */ /* 0x01eff00000010000 */
[----:B------:R-:W-:Y:S05]  /*09d0*/  @!P0 BRA `(.L_x_7338) ;  /* 0x0000007000b08947 */ /* 0x000fea0003800000 */
.L_x_7339:
        /* <DEDUP_REMOVED lines=59> */
.L_x_7363:
[----:B------:R-:W1:Y:S01]  /*0d90*/  SHFL.IDX PT, R0, R19, RZ, 0x1f ;  /* 0x00001fff13007589 */ /* 0x000e6200000e0000 */
[----:B------:R-:W-:Y:S01]  /*0da0*/  ULDC UR4, c[0x0][0xea8] ;  /* 0x0003aa0000047ab9 */ /* 0x000fe20000000800 */
[----:B------:R-:W-:Y:S01]  /*0db0*/  ULDC.64 UR6, c[0x0][0x3f8] ;  /* 0x0000fe0000067ab9 */ /* 0x000fe20000000a00 */
[----:B------:R-:W-:Y:S02]  /*0dc0*/  UISETP.NE.AND UP1, UPT, UR4, 0x1, UPT ;  /* 0x000000010400788c */ /* 0x000fe4000bf25270 */
[----:B------:R-:W-:Y:S01]  /*0dd0*/  UISETP.NE.U32.AND UP0, UPT, UR6, URZ, UPT ;  /* 0x0000003f0600728c */ /* 0x000fe2000bf05070 */
[----:B------:R-:W-:Y:S01]  /*0de0*/  ULDC UR4, c[0x0][0xeb4] ;  /* 0x0003ad0000047ab9 */ /* 0x000fe20000000800 */
[----:B------:R-:W-:Y:S02]  /*0df0*/  ULDC UR47, c[0x0][0x404] ;  /* 0x00010100002f7ab9 */ /* 0x000fe40000000800 */
[----:B------:R-:W-:Y:S02]  /*0e00*/  UISETP.NE.AND.EX UP0, UPT, UR7, URZ, UPT, UP0 ;  /* 0x0000003f0700728c */ /* 0x000fe4000bf05300 */
[----:B------:R-:W-:-:S02]  /*0e10*/  UIADD3 UR9, UR41, 0x18400, URZ ;  /* 0x0001840029097890 */ /* 0x000fc4000fffe03f */
[----:B------:R-:W-:Y:S02]  /*0e20*/  UISETP.NE.AND UP2, UPT, UR4, 0x1, UPT ;  /* 0x000000010400788c */ /* 0x000fe4000bf45270 */
[----:B------:R-:W-:Y:S01]  /*0e30*/  USEL UR47, UR47, 0x1, UP0 ;  /* 0x000000012f2f7887 */ /* 0x000fe20008000000 */
[----:B------:R-:W-:Y:S01]  /*0e40*/  @UP1 ULDC UR4, c[0x0][0xeac] ;  /* 0x0003ab0000041ab9 */ /* 0x000fe20000000800 */
[----:B------:R-:W-:Y:S01]  /*0e50*/  ULDC UR7, c[0x0][0x2e0] ;  /* 0x0000b80000077ab9 */ /* 0x000fe20000000800 */
[----:B------:R-:W-:Y:S02]  /*0e60*/  ULOP3.LUT UP0, URZ, UR9, 0x1bf, URZ, 0xc0, !UPT ;  /* 0x000001bf093f7892 */ /* 0x000fe4000f80c03f */
[----:B------:R-:W-:Y:S02]  /*0e70*/  UIMAD.WIDE.U32 UR4, UR43, UR4, URZ ;  /* 0x000000042b0472a5 */ /* 0x000fe4000f8e003f */
[----:B------:R-:W-:Y:S01]  /*0e80*/  UIMAD UR47, UR47, UR7, URZ ;  /* 0x000000072f2f72a4 */ /* 0x000fe2000f8e023f */
[----:B-1----:R-:W-:Y:S01]  /*0e90*/  R2UR UR44, R0 ;  /* 0x00000000002c72ca */ /* 0x002fe200000e0000 */
[----:B------:R-:W-:Y:S01]  /*0ea0*/  @UP1 ULDC UR8, c[0x0][0xeb0] ;  /* 0x0003ac0000081ab9 */ /* 0x000fe20000000800 */
[----:B------:R-:W-:Y:S01]  /*0eb0*/  UMOV UR37, UR43 ;  /* 0x0000002b00257c82 */ /* 0x000fe20008000000 */
[----:B------:R-:W-:Y:S01]  /*0ec0*/  @UP1 USHF.R.U32.HI UR37, URZ, UR8, UR5 ;  /* 0x000000083f251299 */ /* 0x000fe20008011605 */
[----:B------:R-:W-:Y:S01]  /*0ed0*/  PLOP3.LUT P0, PT, PT, PT, UP0, 0x80, 0x0 ;  /* 0x000000000000781c */ /* 0x000fe20003f0f008 */
[----:B------:R-:W-:-:S02]  /*0ee0*/  @UP2 ULDC.64 UR10, c[0x0][0xeb8] ;  /* 0x0003ae00000a2ab9 */ /* 0x000fc40000000a00 */
[----:B------:R-:W-:-:S03]  /*0ef0*/  UIMAD.WIDE.U32 UR4, UR37, UR10, URZ ;  /* 0x0000000a250472a5 */ /* 0x000fc6000f8e003f */
[----:B------:R-:W-:Y:S01]  /*0f00*/  UMOV UR36, UR37 ;  /* 0x0000002500247c82 */ /* 0x000fe20008000000 */
[----:B------:R-:W-:Y:S02]  /*0f10*/  @UP2 USHF.R.U32.HI UR36, URZ, UR11, UR5 ;  /* 0x0000000b3f242299 */ /* 0x000fe40008011605 */
[----:B------:R-:W-:-:S04]  /*0f20*/  ULEA.HI UR6, UR44, UR44, URZ, 0x1 ;  /* 0x0000002c2c067291 */ /* 0x000fc8000f8f083f */
[----:B------:R-:W-:-:S04]  /*0f30*/  ULOP3.LUT UR6, UR6, 0xfffffffe, URZ, 0xc0, !UPT ;  /* 0xfffffffe06067892 */ /* 0x000fc8000f8ec03f */
[----:B------:R-:W-:Y:S02]  /*0f40*/  UIADD3 UR44, UR44, -UR6, URZ ;  /* 0x800000062c2c7290 */ /* 0x000fe4000fffe03f */
[----:B------:R-:W-:Y:S02]  /*0f50*/  UIADD3 UR6, UR47, 0x5f, URZ ;  /* 0x0000005f2f067890 */ /* 0x000fe4000fffe03f */
[----:B------:R-:W-:Y:S02]  /*0f60*/  ULEA UR8, UR44, UR41, 0xd ;  /* 0x000000292c087291 */ /* 0x000fe4000f8e683f */
[----:B------:R-:W-:Y:S02]  /*0f70*/  UIMAD.WIDE UR6, UR6, 0x2aaaaaab, URZ ;  /* 0x2aaaaaab060678a5 */ /* 0x000fe4000f8e023f */
[----:B------:R-:W-:Y:S02]  /*0f80*/  UIADD3 UR8, UR8, 0x22400, URZ ;  /* 0x0002240008087890 */ /* 0x000fe4000fffe03f */
[----:B------:R-:W-:-:S02]  /*0f90*/  USHF.R.U32.HI UR45, URZ, 0x1f, UR7 ;  /* 0x0000001f3f2d7899 */ /* 0x000fc40008011607 */
[----:B------:R-:W-:Y:S02]  /*0fa0*/  USHF.R.U32.HI UR8, URZ, 0x4, UR8 ;  /* 0x000000043f087899 */ /* 0x000fe40008011608 */
[----:B------:R-:W-:Y:S02]  /*0fb0*/  ULEA.HI.SX32 UR45, UR7, UR45, 0x1c ;  /* 0x0000002d072d7291 */ /* 0x000fe4000f8fe23f */
        /* <DEDUP_REMOVED lines=18> */
.L_x_7340:
[----:B------:R-:W-:Y:S01]  /*10e0*/  ULOP3.LUT UR4, UR40, 0x1, URZ, 0xc0, !UPT ;  /* 0x0000000128047892 */ /* 0x000fe2000f8ec03f */
[----:B------:R-:W-:-:S05]  /*10f0*/  VIADD R172, R18, 0x8 ;  /* 0x0000000812ac7836 */ /* 0x000fca0000000000 */
[----:B------:R-:W-:-:S05]  /*1100*/  IMAD.U32 R0, RZ, RZ, UR4 ;  /* 0x00000004ff007e24 */ /* 0x000fca000f8e00ff */
[----:B------:R-:W-:-:S04]  /*1110*/  SHF.L.U32 R0, R0, 0x1f, RZ ;  /* 0x0000001f00007819 */ /* 0x000fc800000006ff */
[----:B------:R-:W1:Y:S02]  /*1120*/  SYNCS.PHASECHK.TRANS64.TRYWAIT P0, [UR41+0x32400], R0 ;  /* 0x03240000ff0075a7 */ /* 0x000e640008000169 */
[----:B-1----:R-:W-:Y:S05]  /*1130*/  @!P0 BRA `(.L_x_7341) ;  /* 0x00000098008c8947 */ /* 0x002fea0003800000 */
.L_x_7421:
[----:B-1----:R-:W-:Y:S01]  /*1140*/  MOV R3, UR42 ;  /* 0x0000002a00037c02 */ /* 0x002fe20008000f00 */
[----:B------:R-:W-:Y:S05]  /*1150*/  WARPSYNC.ALL ;  /* 0x0000000000007948 */ /* 0x000fea0003800000 */
[----:B------:R1:W-:Y:S01]  /*1160*/  BAR.SYNC.DEFER_BLOCKING R172, 0x100 ;  /* 0x000400ac0000751d */ /* 0x0003e20000010000 */
[----:B------:R-:W-:-:S13]  /*1170*/  ISETP.NE.AND P0, PT, R3, 0x3, PT ;  /* 0x000000030300780c */ /* 0x000fda0003f05270 */
[----:B-1----:R-:W-:Y:S05]  /*1180*/  @!P0 BRA `(.L_x_7342) ;  /* 0x0000000000048947 */ /* 0x002fea0003800000 */
[----:B------:R-:W-:Y:S01]  /*1190*/  BPT.TRAP 0x1 ;  /* 0x000000040000795c */ /* 0x000fe20000300000 */
.L_x_7342:
[----:B------:R-:W-:Y:S01]  /*11a0*/  ULEA UR26, UR39, UR41, 0x3 ;  /* 0x00000029271a7291 */ /* 0x000fe2000f8e183f */
[----:B------:R-:W-:-:S05]  /*11b0*/  IMAD.U32 R3, RZ, RZ, UR38 ;  /* 0x00000026ff037e24 */ /* 0x000fca000f8e00ff */
[----:B------:R-:W-:-:S04]  /*11c0*/  SHF.L.U32 R3, R3, 0x1f, RZ ;  /* 0x0000001f03037819 */ /* 0x000fc800000006ff */
[----:B------:R1:W2:Y:S01]  /*11d0*/  SYNCS.PHASECHK.TRANS64.TRYWAIT P1, [UR26+0x32430], R3 ;  /* 0x03243003ff0075a7 */ /* 0x0002a2000802015a */
[----:B------:R-:W-:Y:S05]  /*11e0*/  @!P0 BRA `(.L_x_7343) ;  /* 0x0000000000048947 */ /* 0x000fea0003800000 */
[----:B------:R-:W-:Y:S01]  /*11f0*/  BPT.TRAP 0x1 ;  /* 0x000000040000795c */ /* 0x000fe20000300000 */
.L_x_7343:
[----:B--2---:R-:W-:Y:S05]  /*1200*/  @P1 BRA `(.L_x_7344) ;  /* 0x0000000000081947 */ /* 0x004fea0003800000 */
[----:B------:R-:W2:Y:S02]  /*1210*/  SYNCS.PHASECHK.TRANS64.TRYWAIT P1, [UR26+0x32430], R3 ;  /* 0x03243003ff0075a7 */ /* 0x000ea4000802015a */
[----:B--2---:R-:W-:Y:S05]  /*1220*/  @!P1 BRA `(.L_x_7345) ;  /* 0x0000009800689947 */ /* 0x004fea0003800000 */
.L_x_7344:
[----:B------:R-:W-:Y:S01]  /*1230*/  ULEA UR4, UR44, UR41, 0xd ;  /* 0x000000292c047291 */ /* 0x000fe2000f8e683f */
[----:B------:R-:W-:Y:S01]  /*1240*/  WARPGROUP.ARRIVE ;  /* 0x00000000000079c5 */ /* 0x000fe20000000000 */
[----:B------:R-:W-:Y:S02]  /*1250*/  UIADD3 UR5, UR41, 0x1c400, URZ ;  /* 0x0001c40029057890 */ /* 0x000fe4000fffe03f */
[----:B------:R-:W-:Y:S02]  /*1260*/  UIADD3 UR4, UR4, 0x18400, URZ ;  /* 0x0001840004047890 */ /* 0x000fe4000fffe03f */
[----:B------:R-:W-:Y:S02]  /*1270*/  USHF.R.U32.HI UR5, URZ, 0x4, UR5 ;  /* 0x000000043f057899 */ /* 0x000fe40008011605 */
[----:B------:R-:W-:Y:S02]  /*1280*/  USHF.R.U32.HI UR4, URZ, 0x4, UR4 ;  /* 0x000000043f047899 */ /* 0x000fe40008011604 */
[----:B------:R-:W-:-:S02]  /*1290*/  ULOP3.LUT UR5, UR5, 0x3fff, URZ, 0xc0, !UPT ;  /* 0x00003fff05057892 */ /* 0x000fc4000f8ec03f */
[----:B------:R-:W-:Y:S02]  /*12a0*/  ULOP3.LUT UR4, UR4, 0x3fff, URZ, 0xc0, !UPT ;  /* 0x00003fff04047892 */ /* 0x000fe4000f8ec03f */
[----:B------:R-:W-:Y:S02]  /*12b0*/  ULOP3.LUT UR24, UR5, 0x10000, URZ, 0xfc, !UPT ;  /* 0x0001000005187892 */ /* 0x000fe4000f8efc3f */
[----:B------:R-:W-:Y:S02]  /*12c0*/  ULOP3.LUT UR4, UR4, 0x10000, URZ, 0xfc, !UPT ;  /* 0x0001000004047892 */ /* 0x000fe4000f8efc3f */
[----:B------:R-:W-:Y:S01]  /*12d0*/  UIMAD UR6, UR39, 0x300, UR24 ;  /* 0x00000300270678a4 */ /* 0x000fe2000f8e0218 */
[----:B------:R-:W-:Y:S01]  /*12e0*/  UMOV UR5, 0x40000040 ;  /* 0x4000004000057882 */ /* 0x000fe20000000000 */
[----:B------:R-:W-:Y:S01]  /*12f0*/  UMOV UR7, 0x40000040 ;  /* 0x4000004000077882 */ /* 0x000fe20000000000 */
[----:B------:R-:W-:Y:S02]  /*1300*/  UIADD3 UR8, UR4, 0x2, URZ ;  /* 0x0000000204087890 */ /* 0x000fe4000fffe03f */
[----:B------:R-:W-:Y:S01]  /*1310*/  UIADD3 UR10, UR6, 0x2, URZ ;  /* 0x00000002060a7890 */ /* 0x000fe2000fffe03f */
[----:B------:R-:W-:-:S03]  /*1320*/  UMOV UR9, 0x40000040 ;  /* 0x4000004000097882 */ /* 0x000fc60000000000 */
[----:B------:R-:W-:Y:S01]  /*1330*/  HGMMA.64x96x16.F32 R24, gdesc[UR4], RZ, !UPT, gsb0 ;  /* 0x01600000041879f0 */ /* 0x000fe2000c0008ff */
        /* <DEDUP_REMOVED lines=19> */
[----:B------:R-:W3:Y:S02]  /*1470*/  SYNCS.PHASECHK.TRANS64.TRYWAIT P1, [UR41+0x32410], R0 ;  /* 0x03241000ff0075a7 */ /* 0x000ee40008020169 */
[----:B---3--:R-:W-:Y:S05]  /*1480*/  @!P1 BRA `(.L_x_7346) ;  /* 0x0000009400e89947 */ /* 0x008fea0003800000 */
.L_x_7422:
[----:B------:R-:W-:Y:S05]  /*1490*/  @!P0 BRA `(.L_x_7347) ;  /* 0x0000000000048947 */ /* 0x000fea0003800000 */
[----:B------:R-:W-:Y:S01]  /*14a0*/  BPT.TRAP 0x1 ;  /* 0x000000040000795c */ /* 0x000fe20000300000 */
.L_x_7347:
[----:B------:R4:W1:Y:S01]  /*14b0*/  SYNCS.PHASECHK.TRANS64.TRYWAIT P1, [UR26+0x32450], R3 ;  /* 0x03245003ff0075a7 */ /* 0x000862000802015a */
[----:B------:R-:W-:Y:S05]  /*14c0*/  @!P0 BRA `(.L_x_7348) ;  /* 0x0000000000048947 */ /* 0x000fea0003800000 */
[----:B------:R-:W-:Y:S01]  /*14d0*/  BPT.TRAP 0x1 ;  /* 0x000000040000795c */ /* 0x000fe20000300000 */
.L_x_7348:
[----:B-1----:R-:W-:Y:S05]  /*14e0*/  @P1 BRA `(.L_x_7349) ;  /* 0x0000000000081947 */ /* 0x002fea0003800000 */
[----:B------:R-:W1:Y:S02]  /*14f0*/  SYNCS.PHASECHK.TRANS64.TRYWAIT P1, [UR26+0x32450], R3 ;  /* 0x03245003ff0075a7 */ /* 0x000e64000802015a */
[----:B-1----:R-:W-:Y:S05]  /*1500*/  @!P1 BRA `(.L_x_7350) ;  /* 0x0000009400e09947 */ /* 0x002fea0003800000 */
.L_x_7349:
[----:B------:R-:W-:Y:S01]  /*1510*/  UIADD3 UR6, UR41, 0x400, URZ ;  /* 0x0000040029067890 */ /* 0x000fe2000fffe03f */
[----:B------:R-:W-:Y:S01]  /*1520*/  WARPGROUP.ARRIVE ;  /* 0x00000000000079c5 */ /* 0x000fe20000000000 */
[----:B------:R-:W-:-:S05]  /*1530*/  ULOP3.LUT UR7, UR52, 0x10000, URZ, 0xfc, !UPT ;  /* 0x0001000034077892 */ /* 0x000fca000f8efc3f */
[----:B------:R-:W5:Y:S01]  /*1540*/  S2R R12, SR_TID.X ;  /* 0x00000000000c7919 */ /* 0x000f620000002100 */
[----:B------:R-:W-:Y:S01]  /*1550*/  USHF.R.U32.HI UR6, URZ, 0x4, UR6 ;  /* 0x000000043f067899 */ /* 0x000fe20008011606 */
[----:B------:R-:W-:Y:S01]  /*1560*/  UMOV UR21, 0x40000040 ;  /* 0x4000004000157882 */ /* 0x000fe20000000000 */
[----:B------:R-:W-:Y:S02]  /*1570*/  UMOV UR23, 0x40000040 ;  /* 0x4000004000177882 */ /* 0x000fe40000000000 */
[----:B------:R-:W-:Y:S01]  /*1580*/  ULOP3.LUT UR6, UR6, 0x3fff, URZ, 0xc0, !UPT ;  /* 0x00003fff06067892 */ /* 0x000fe2000f8ec03f */
[----:B------:R-:W-:Y:S01]  /*1590*/  UMOV UR20, UR7 ;  /* 0x0000000700147c82 */ /* 0x000fe20008000000 */
[----:B------:R-:W-:Y:S02]  /*15a0*/  ULDC UR27, c[0x0][0xa80] ;  /* 0x0002a000001b7ab9 */ /* 0x000fe40000000800 */
[----:B------:R-:W-:Y:S02]  /*15b0*/  ULOP3.LUT UR25, UR6, 0x10000, URZ, 0xfc, !UPT ;  /* 0x0001000006197892 */ /* 0x000fe4000f8efc3f */
[----:B------:R-:W-:-:S02]  /*15c0*/  UISETP.GE.AND UP0, UPT, UR47, 0x61, UPT ;  /* 0x000000612f00788c */ /* 0x000fc4000bf06270 */
[----:B------:R-:W-:-:S07]  /*15d0*/  UIMAD UR10, UR39, 0xc00, UR25 ;  /* 0x00000c00270a78a4 */ /* 0x000fce000f8e0219 */
[----:B------:R-:W-:Y:S02]  /*15e0*/  UMOV UR22, UR10 ;  /* 0x0000000a00167c82 */ /* 0x000fe40008000000 */
[----:B------:R-:W-:Y:S01]  /*15f0*/  HGMMA.64x96x16.F32 R24, gdesc[UR20], R24, gsb0 ;  /* 0x01600000141879f0 */ /* 0x000fe20008000818 */
[----:B------:R-:W-:Y:S02]  /*1600*/  UIADD3 UR20, UR7, 0x2, URZ ;  /* 0x0000000207147890 */ /* 0x000fe4000fffe03f */
[----:B------:R-:W-:Y:S01]  /*1610*/  UIADD3 UR22, UR10, 0x2, URZ ;  /* 0x000000020a167890 */ /* 0x000fe2000fffe03f */
[----:B------:R-:W-:Y:S01]  /*1620*/  UMOV UR21, 0x40000040 ;  /* 0x4000004000157882 */ /* 0x000fe20000000000 */
[----:B------:R-:W-:Y:S01]  /*1630*/  UMOV UR23, 0x40000040 ;  /* 0x4000004000177882 */ /* 0x000fe20000000000 */
[----:B-----5:R-:W-:Y:S01]  /*1640*/  LOP3.LUT R12, R12, 0x7f, RZ, 0xc0, !PT ;  /* 0x0000007f0c0c7812 */ /* 0x020fe200078ec0ff */
        /* <DEDUP_REMOVED lines=98> */
[----:B------:R-:W-:Y:S01]  /*1c70*/  ULDC UR10, c[0x0][0xad0] ;  /* 0x0002b400000a7ab9 */ /* 0x000fe20000000800 */
[----:B------:R-:W-:-:S04]  /*1c80*/  UIMAD UR7, UR45, -0x60, UR47 ;  /* 0xffffffa02d0778a4 */ /* 0x000fc8000f8e022f */
[----:B------:R-:W-:-:S06]  /*1c90*/  UIADD3 UR7, UR7, 0x60, URZ ;  /* 0x0000006007077890 */ /* 0x000fcc000fffe03f */
[----:B-1-3--:R-:W-:Y:S01]  /*1ca0*/  IMAD.U32 R0, RZ, RZ, UR7 ;  /* 0x00000007ff007e24 */ /* 0x00afe2000f8e00ff */
[----:B------:R-:W-:-:S03]  /*1cb0*/  UMOV UR7, 0x40000040 ;  /* 0x4000004000077882 */ /* 0x000fc60000000000 */
        /* <DEDUP_REMOVED lines=34> */
[----:B--2-4-:R-:W-:Y:S01]  /*1ee0*/  FSEL R3, R24, -INF , P4 ;  /* 0xff80000018037808 */ /* 0x014fe20002000000 */
[----:B------:R-:W-:Y:S01]  /*1ef0*/  FMUL.FTZ R43, R43, UR10 ;  /* 0x0000000a2b2b7c20 */ /* 0x000fe20008410000 */
[----:B------:R-:W-:Y:S01]  /*1f00*/  FMUL.FTZ R45, R45, UR10 ;  /* 0x0000000a2d2d7c20 */ /* 0x000fe20008410000 */
[----:B------:R-:W-:Y:S01]  /*1f10*/  FMUL.FTZ R46, R46, UR10 ;  /* 0x0000000a2e2e7c20 */ /* 0x000fe20008410000 */
[----:B------:R-:W-:Y:S01]  /*1f20*/  FMUL.FTZ R48, R48, UR10 ;  /* 0x0000000a30307c20 */ /* 0x000fe20008410000 */
[----:B------:R-:W-:Y:S01]  /*1f30*/  FMUL.FTZ R47, R47, UR10 ;  /* 0x0000000a2f2f7c20 */ /* 0x000fe20008410000 */
[----:B------:R-:W-:Y:S01]  /*1f40*/  FMUL.FTZ R49, R49, UR10 ;  /* 0x0000000a31317c20 */ /* 0x000fe20008410000 */
[----:B------:R-:W2:Y:S01]  /*1f50*/  MUFU.TANH R26, R26 ;  /* 0x0000001a001a7308 */ /* 0x000ea20000002400 */
        /* <DEDUP_REMOVED lines=36> */
[----:B------:R-:W-:-:S03]  /*21a0*/  FMNMX.FTZ R4, R29, R4, !PT ;  /* 0x000000041d047209 */ /* 0x000fc60007810000 */
[----:B------:R-:W3:Y:S01]  /*21b0*/  MUFU.TANH R31, R31 ;  /* 0x0000001f001f7308 */ /* 0x000ee20000002400 */
[----:B--2---:R-:W-:Y:S02]  /*21c0*/  FSEL R30, R30, -INF , P6 ;  /* 0xff8000001e1e7808 */ /* 0x004fe40003000000 */
[----:B------:R-:W-:Y:S02]  /*21d0*/  ISETP.GT.AND P6, PT, R0, 0x20, PT ;  /* 0x000000200000780c */ /* 0x000fe40003fc4270 */
[----:B------:R-:W-:-:S03]  /*21e0*/  FMNMX.FTZ R5, R30, R5, !PT ;  /* 0x000000051e057209 */ /* 0x000fc60007810000 */
[----:B------:R-:W2:Y:S01]  /*21f0*/  MUFU.TANH R33, R33 ;  /* 0x0000002100217308 */ /* 0x000ea20000002400 */
[----:B-1----:R-:W-:-:S04]  /*2200*/  FSEL R163, R32, -INF , P2 ;  /* 0xff80000020a37808 */ /* 0x002fc80001000000 */
[----:B------:R-:W-:-:S03]  /*2210*/  FMNMX.FTZ R4, R163, R4, !PT ;  /* 0x00000004a3047209 */ /* 0x000fc60007810000 */
[----:B------:R-:W1:Y:S01]  /*2220*/  MUFU.TANH R34, R34 ;  /* 0x0000002200227308 */ /* 0x000e620000002400 */
[----:B---3--:R-:W-:Y:S02]  /*2230*/  FSEL R10, R31, -INF , P1 ;  /* 0xff8000001f0a7808 */ /* 0x008fe40000800000 */
[----:B------:R-:W-:Y:S02]  /*2240*/  ISETP.GT.AND P1, PT, R0, 0x21, PT ;  /* 0x000000210000780c */ /* 0x000fe40003f24270 */
[----:B------:R-:W-:-:S03]  /*2250*/  FMNMX.FTZ R5, R10, R5, !PT ;  /* 0x000000050a057209 */ /* 0x000fc60007810000 */
[----:B------:R-:W3:Y:S01]  /*2260*/  MUFU.TANH R36, R36 ;  /* 0x0000002400247308 */ /* 0x000ee20000002400 */
[----:B--2---:R-:W-:-:S04]  /*2270*/  FSEL R165, R33, -INF , P3 ;  /* 0xff80000021a57808 */ /* 0x004fc80001800000 */
[----:B------:R-:W-:-:S03]  /*2280*/  FMNMX.FTZ R4, R165, R4, !PT ;  /* 0x00000004a5047209 */ /* 0x000fc60007810000 */
[----:B------:R-:W2:Y:S01]  /*2290*/  MUFU.TANH R35, R35 ;  /* 0x0000002300237308 */ /* 0x000ea20000002400 */
[----:B-1----:R-:W-:Y:S02]  /*22a0*/  FSEL R174, R34, -INF , P2 ;  /* 0xff80000022ae7808 */ /* 0x002fe40001000000 */
[----:B------:R-:W-:Y:S02]  /*22b0*/  ISETP.GT.AND P2, PT, R0, 0x28, PT ;  /* 0x000000280000780c */ /* 0x000fe40003f44270 */
[----:B------:R-:W-:-:S03]  /*22c0*/  FMNMX.FTZ R5, R174, R5, !PT ;  /* 0x00000005ae057209 */ /* 0x000fc60007810000 */
[----:B------:R-:W1:Y:S01]  /*22d0*/  MUFU.TANH R37, R37 ;  /* 0x0000002500257308 */ /* 0x000e620000002400 */
[----:B---3--:R-:W-:-:S04]  /*22e0*/  FSEL R167, R36, -INF , P4 ;  /* 0xff80000024a77808 */ /* 0x008fc80002000000 */
        /* <DEDUP_REMOVED lines=80> */
[----:B------:R-:W-:-:S05]  /*27f0*/  ISETP.GT.AND P2, PT, R0, 0x58, PT ;  /* 0x000000580000780c */ /* 0x000fca0003f44270 */
[----:B------:R-:W1:Y:S01]  /*2800*/  MUFU.TANH R61, R61 ;  /* 0x0000003d003d7308 */ /* 0x000e620000002400 */
[----:B---3--:R-:W-:Y:S02]  /*2810*/  FSEL R15, R15, -INF , P3 ;  /* 0xff8000000f0f7808 */ /* 0x008fe40001800000 */
[----:B------:R-:W-:Y:S02]  /*2820*/  ISETP.GT.AND P3, PT, R0, 0x59, PT ;  /* 0x000000590000780c */ /* 0x000fe40003f64270 */
[----:B------:R-:W-:-:S03]  /*2830*/  FMNMX.FTZ R0, R20, R5, !PT ;  /* 0x0000000514007209 */ /* 0x000fc60007810000 */
[----:B------:R-:W3:Y:S01]  /*2840*/  MUFU.TANH R62, R62 ;  /* 0x0000003e003e7308 */ /* 0x000ee20000002400 */
[----:B--2---:R-:W-:Y:S02]  /*2850*/  FSEL R175, R60, -INF , P4 ;  /* 0xff8000003caf7808 */ /* 0x004fe40002000000 */
[----:B------:R-:W-:Y:S02]  /*2860*/  FMNMX.FTZ R5, R15, R0, !PT ;  /* 0x000000000f057209 */ /* 0x000fe40007810000 */
[----:B------:R-:W-:-:S03]  /*2870*/  FMNMX.FTZ R4, R175, R4, !PT ;  /* 0x00000004af047209 */ /* 0x000fc60007810000 */
[----:B------:R-:W2:Y:S01]  /*2880*/  MUFU.TANH R14, R64 ;  /* 0x00000040000e7308 */ /* 0x000ea20000002400 */
[----:B-1----:R-:W-:-:S04]  /*2890*/  FSEL R177, R61, -INF , P5 ;  /* 0xff8000003db17808 */ /* 0x002fc80002800000 */
[----:B------:R-:W-:-:S03]  /*28a0*/  FMNMX.FTZ R7, R177, R4, !PT ;  /* 0x00000004b1077209 */ /* 0x000fc60007810000 */
[----:B------:R-:W1:Y:S01]  /*28b0*/  MUFU.TANH R63, R63 ;  /* 0x0000003f003f7308 */ /* 0x000e620000002400 */
[----:B---3--:R-:W-:-:S04]  /*28c0*/  FSEL R170, R62, -INF , P4 ;  /* 0xff8000003eaa7808 */ /* 0x008fc80002000000 */
[----:B------:R-:W-:-:S03]  /*28d0*/  FMNMX.FTZ R5, R170, R5, !PT ;  /* 0x00000005aa057209 */ /* 0x000fc60007810000 */
[----:B------:R-:W3:Y:S01]  /*28e0*/  MUFU.TANH R21, R65 ;  /* 0x0000004100157308 */ /* 0x000ee20000002400 */
[----:B--2---:R-:W-:-:S04]  /*28f0*/  FSEL R14, R14, -INF , P6 ;  /* 0xff8000000e0e7808 */ /* 0x004fc80003000000 */
        /* <DEDUP_REMOVED lines=18> */
[----:B------:R-:W-:Y:S02]  /*2a20*/  FMNMX.FTZ R4, R161, R4, !PT ;  /* 0x00000004a1047209 */ /* 0x000fe40007810000 */
[----:B-1----:R-:W-:-:S03]  /*2a30*/  FSEL R158, R70, -INF , P2 ;  /* 0xff800000469e7808 */ /* 0x002fc60001000000 */
[----:B------:R-:W1:Y:S01]  /*2a40*/  SHFL.BFLY PT, R7, R4, 0x2, 0x1f ;  /* 0x0c401f0004077f89 */ /* 0x000e6200000e0000 */
[----:B------:R-:W-:Y:S02]  /*2a50*/  PLOP3.LUT P2, PT, PT, PT, UP0, 0x80, 0x0 ;  /* 0x000000000000781c */ /* 0x000fe40003f4f008 */
[----:B------:R-:W-:Y:S02]  /*2a60*/  FMNMX.FTZ R5, R158, R5, !PT ;  /* 0x000000059e057209 */ /* 0x000fe40007810000 */
[----:B---3--:R-:W-:-:S04]  /*2a70*/  FSEL R164, R71, -INF , P3 ;  /* 0xff80000047a47808 */ /* 0x008fc80001800000 */
[----:B------:R-:W-:-:S05]  /*2a80*/  FMNMX.FTZ R0, R164, R5, !PT ;  /* 0x00000005a4007209 */ /* 0x000fca0007810000 */
[----:B------:R-:W2:Y:S01]  /*2a90*/  SHFL.BFLY PT, R11, R0, 0x2, 0x1f ;  /* 0x0c401f00000b7f89 */ /* 0x000ea200000e0000 */
[----:B-1----:R-:W-:-:S05]  /*2aa0*/  FMNMX.FTZ R8, R4, R7, !PT ;  /* 0x0000000704087209 */ /* 0x002fca0007810000 */
[----:B------:R-:W1:Y:S01]  /*2ab0*/  SHFL.BFLY PT, R5, R8, 0x1, 0x1f ;  /* 0x0c201f0008057f89 */ /* 0x000e6200000e0000 */
[----:B--2---:R-:W-:-:S05]  /*2ac0*/  FMNMX.FTZ R11, R0, R11, !PT ;  /* 0x0000000b000b7209 */ /* 0x004fca0007810000 */
[----:B------:R-:W2:Y:S01]  /*2ad0*/  SHFL.BFLY PT, R4, R11, 0x1, 0x1f ;  /* 0x0c201f000b047f89 */ /* 0x000ea200000e0000 */
[----:B-1----:R-:W-:-:S04]  /*2ae0*/  FMNMX.FTZ R5, R8, R5, !PT ;  /* 0x0000000508057209 */ /* 0x002fc80007810000 */
[C---:B------:R-:W-:Y:S01]  /*2af0*/  FSETP.NEU.FTZ.AND P1, PT, R5.reuse, -INF , PT ;  /* 0xff8000000500780b */ /* 0x040fe20003f3d000 */
[----:B------:R-:W-:-:S05]  /*2b00*/  FMUL.FTZ R160, R5, UR27 ;  /* 0x0000001b05a07c20 */ /* 0x000fca0008410000 */
[----:B------:R-:W-:-:S05]  /*2b10*/  FSEL R160, R160, RZ, P1 ;  /* 0x000000ffa0a07208 */ /* 0x000fca0000800000 */
[--C-:B------:R-:W-:Y:S01]  /*2b20*/  FFMA.FTZ R8, R9, UR27, -R160.reuse ;  /* 0x0000001b09087c23 */ /* 0x100fe200080108a0 */
[----:B--2---:R-:W-:Y:S01]  /*2b30*/  FMNMX.FTZ R7, R11, R4, !PT ;  /* 0x000000040b077209 */ /* 0x004fe20007810000 */
[--C-:B------:R-:W-:Y:S01]  /*2b40*/  FFMA.FTZ R3, R3, UR27, -R160.reuse ;  /* 0x0000001b03037c23 */ /* 0x100fe200080108a0 */
[--C-:B------:R-:W-:Y:S01]  /*2b50*/  FFMA.FTZ R0, R25, UR27, -R160.reuse ;  /* 0x0000001b19007c23 */ /* 0x100fe200080108a0 */
[--C-:B------:R-:W-:Y:S01]  /*2b60*/  FFMA.FTZ R11, R29, UR27, -R160.reuse ;  /* 0x0000001b1d0b7c23 */ /* 0x100fe200080108a0 */
[C---:B------:R-:W-:Y:S01]  /*2b70*/  FSETP.NEU.FTZ.AND P1, PT, R7.reuse, -INF , PT ;  /* 0xff8000000700780b */ /* 0x040fe20003f3d000 */
[----:B------:R-:W-:Y:S01]  /*2b80*/  FMUL.FTZ R159, R7, UR27 ;  /* 0x0000001b079f7c20 */ /* 0x000fe20008410000 */
[----:B------:R-:W-:Y:S01]  /*2b90*/  MUFU.EX2 R8, R8 ;  /* 0x0000000800087308 */ /* 0x000fe20000000800 */
[--C-:B------:R-:W-:Y:S01]  /*2ba0*/  FFMA.FTZ R166, R165, UR27, -R160.reuse ;  /* 0x0000001ba5a67c23 */ /* 0x100fe200080108a0 */
[--C-:B------:R-:W-:Y:S01]  /*2bb0*/  FFMA.FTZ R165, R167, UR27, -R160.reuse ;  /* 0x0000001ba7a57c23 */ /* 0x100fe200080108a0 */
[--C-:B------:R-:W-:Y:S01]  /*2bc0*/  FFMA.FTZ R163, R163, UR27, -R160.reuse ;  /* 0x0000001ba3a37c23 */ /* 0x100fe200080108a0 */
[----:B------:R-:W-:Y:S01]  /*2bd0*/  FSEL R159, R159, RZ, P1 ;  /* 0x000000ff9f9f7208 */ /* 0x000fe20000800000 */
[--C-:B------:R-:W-:Y:S01]  /*2be0*/  FFMA.FTZ R171, R171, UR27, -R160.reuse ;  /* 0x0000001babab7c23 */ /* 0x100fe200080108a0 */
[----:B------:R-:W-:Y:S01]  /*2bf0*/  ISETP.NE.AND P1, PT, R12, RZ, PT ;  /* 0x000000ff0c00720c */ /* 0x000fe20003f25270 */
[--C-:B------:R-:W-:Y:S01]  /*2c00*/  FFMA.FTZ R181, R181, UR27, -R160.reuse ;  /* 0x0000001bb5b57c23 */ /* 0x100fe200080108a0 */
[----:B------:R-:W-:Y:S01]  /*2c10*/  MOV R12, UR26 ;  /* 0x0000001a000c7c02 */ /* 0x000fe20008000f00 */
[--C-:B------:R-:W-:Y:S01]  /*2c20*/  FFMA.FTZ R13, R6, UR27, -R159.reuse ;  /* 0x0000001b060d7c23 */ /* 0x100fe2000801089f */
[----:B------:R-:W-:Y:S01]  /*2c30*/  IADD3 R6, -R18, 0xb, RZ ;  /* 0x0000000b12067810 */ /* 0x000fe20007ffe1ff */
[--C-:B------:R-:W-:Y:S01]  /*2c40*/  FFMA.FTZ R4, R26, UR27, -R159.reuse ;  /* 0x0000001b1a047c23 */ /* 0x100fe2000801089f */
[--C-:B------:R-:W-:Y:S01]  /*2c50*/  FFMA.FTZ R9, R30, UR27, -R159.reuse ;  /* 0x0000001b1e097c23 */ /* 0x100fe2000801089f */
[--C-:B------:R-:W-:Y:S01]  /*2c60*/  FFMA.FTZ R10, R10, UR27, -R159.reuse ;  /* 0x0000001b0a0a7c23 */ /* 0x100fe2000801089f */
[----:B------:R-:W-:Y:S01]  /*2c70*/  MUFU.EX2 R3, R3 ;  /* 0x0000000300037308 */ /* 0x000fe20000000800 */
[----:B------:R-:W-:Y:S01]  /*2c80*/  ULOP3.LUT UR26, UR6, 0x3000000, URZ, 0xfc, !UPT ;  /* 0x03000000061a7892 */ /* 0x000fe2000f8efc3f */
[--C-:B------:R-:W-:Y:S01]  /*2c90*/  FFMA.FTZ R167, R174, UR27, -R159.reuse ;  /* 0x0000001baea77c23 */ /* 0x100fe2000801089f */
[--C-:B------:R-:W-:Y:S01]  /*2ca0*/  FFMA.FTZ R174, R176, UR27, -R159.reuse ;  /* 0x0000001bb0ae7c23 */ /* 0x100fe2000801089f */
[--C-:B------:R-:W-:Y:S01]  /*2cb0*/  FFMA.FTZ R176, R196, UR27, -R159.reuse ;  /* 0x0000001bc4b07c23 */ /* 0x100fe2000801089f */
[----:B------:R-:W-:Y:S01]  /*2cc0*/  @!P1 VIADD R24, R12, 0x32440 ;  /* 0x000324400c189836 */ /* 0x000fe20000000000 */
[----:B------:R-:W-:Y:S01]  /*2cd0*/  UIMAD UR10, UR39, 0xc00, UR26 ;  /* 0x00000c00270a78a4 */ /* 0x000fe2000f8e021a */
[----:B------:R-:W-:Y:S01]  /*2ce0*/  FFMA.FTZ R196, R193, UR27, -R160 ;  /* 0x0000001bc1c47c23 */ /* 0x000fe200080108a0 */
[----:B------:R-:W1:Y:S01]  /*2cf0*/  MUFU.EX2 R0, R0 ;  /* 0x0000000000007308 */ /* 0x000e620000000800 */
[--C-:B------:R-:W-:Y:S01]  /*2d00*/  FFMA.FTZ R182, R182, UR27, -R159.reuse ;  /* 0x0000001bb6b67c23 */ /* 0x100fe2000801089f */
[----:B------:R-:W-:Y:S01]  /*2d10*/  @!P1 PRMT R24, RZ, 0x654, R24 ;  /* 0x00000654ff189816 */ /* 0x000fe20000000018 */
[----:B------:R2:W-:Y:S06]  /*2d20*/  BAR.ARV R6, 0x100 ;  /* 0x000400060000751d */ /* 0x0005ec0000002000 */
[----:B------:R3:W-:Y:S01]  /*2d30*/  @!P1 SYNCS.ARRIVE.TRANS64.RED.A1T0 RZ, [R24+URZ], RZ ;  /* 0x000000ff18ff99a7 */ /* 0x0007e2000810043f */
[----:B------:R-:W4:Y:S01]  /*2d40*/  MUFU.EX2 R11, R11 ;  /* 0x0000000b000b7308 */ /* 0x000f220000000800 */
[----:B------:R5:W-:Y:S01]  /*2d50*/  BAR.SYNC.DEFER_BLOCKING R172, 0x100 ;  /* 0x000400ac0000751d */ /* 0x000be20000010000 */
[--C-:B------:R-:W-:Y:S01]  /*2d60*/  FFMA.FTZ R193, R192, UR27, -R159.reuse ;  /* 0x0000001bc0c17c23 */ /* 0x100fe2000801089f */
[--C-:B------:R-:W-:Y:S01]  /*2d70*/  FFMA.FTZ R192, R191, UR27, -R160.reuse ;  /* 0x0000001bbfc07c23 */ /* 0x100fe200080108a0 */
[--C-:B------:R-:W-:Y:S01]  /*2d80*/  FFMA.FTZ R178, R178, UR27, -R159.reuse ;  /* 0x0000001bb2b27c23 */ /* 0x100fe2000801089f */
[--C-:B------:R-:W-:Y:S01]  /*2d90*/  FFMA.FTZ R191, R190, UR27, -R159.reuse ;  /* 0x0000001bbebf7c23 */ /* 0x100fe2000801089f */
[--C-:B------:R-:W-:Y:S01]  /*2da0*/  FFMA.FTZ R179, R179, UR27, -R160.reuse ;  /* 0x0000001bb3b37c23 */ /* 0x100fe200080108a0 */
[----:B-1----:R-:W-:Y:S01]  /*2db0*/  F2FP.F16.F32.PACK_AB R152, R0, R3 ;  /* 0x000000030098723e */ /* 0x002fe200000000ff */
[----:B------:R-:W-:Y:S01]  /*2dc0*/  MUFU.EX2 R4, R4 ;  /* 0x0000000400047308 */ /* 0x000fe20000000800 */
[----:B------:R-:W-:Y:S01]  /*2dd0*/  UMOV UR6, UR10 ;  /* 0x0000000a00067c82 */ /* 0x000fe20008000000 */
[--C-:B-----5:R-:W-:Y:S01]  /*2de0*/  FFMA.FTZ R172, R169, UR27, -R160.reuse ;  /* 0x0000001ba9ac7c23 */ /* 0x120fe200080108a0 */
[--C-:B------:R-:W-:Y:S01]  /*2df0*/  FFMA.FTZ R169, R194, UR27, -R159.reuse ;  /* 0x0000001bc2a97c23 */ /* 0x100fe2000801089f */
[--C-:B------:R-:W-:Y:S01]  /*2e00*/  FFMA.FTZ R194, R185, UR27, -R160.reuse ;  /* 0x0000001bb9c27c23 */ /* 0x100fe200080108a0 */
[--C-:B------:R-:W-:Y:S01]  /*2e10*/  FFMA.FTZ R185, R189, UR27, -R160.reuse ;  /* 0x0000001bbdb97c23 */ /* 0x100fe200080108a0 */
[--C-:B------:R-:W-:Y:S01]  /*2e20*/  FFMA.FTZ R189, R184, UR27, -R159.reuse ;  /* 0x0000001bb8bd7c23 */ /* 0x100fe2000801089f */
[--C-:B------:R-:W-:Y:S01]  /*2e30*/  FFMA.FTZ R184, R188, UR27, -R159.reuse ;  /* 0x0000001bbcb87c23 */ /* 0x100fe2000801089f */
[----:B------:R-:W1:Y:S01]  /*2e40*/  MUFU.EX2 R13, R13 ;  /* 0x0000000d000d7308 */ /* 0x000e620000000800 */
[----:B----4-:R-:W-:Y:S01]  /*2e50*/  F2FP.F16.F32.PACK_AB R154, R11, R8 ;  /* 0x000000080b9a723e */ /* 0x010fe200000000ff */
        /* <DEDUP_REMOVED lines=15> */
[----:B-1----:R-:W-:Y:S01]  /*2f50*/  F2FP.F16.F32.PACK_AB R153, R13, R4 ;  /* 0x000000040d99723e */ /* 0x002fe200000000ff */
[--C-:B------:R-:W-:Y:S01]  /*2f60*/  FFMA.FTZ R157, R157, UR27, -R160.reuse ;  /* 0x0000001b9d9d7c23 */ /* 0x100fe200080108a0 */
[----:B------:R-:W-:Y:S01]  /*2f70*/  FFMA.FTZ R160, R161, UR27, -R160 ;  /* 0x0000001ba1a07c23 */ /* 0x000fe200080108a0 */
[--C-:B------:R-:W-:Y:S01]  /*2f80*/  FFMA.FTZ R161, R162, UR27, -R159.reuse ;  /* 0x0000001ba2a17c23 */ /* 0x100fe2000801089f */
[--C-:B------:R-:W-:Y:S01]  /*2f90*/  FFMA.FTZ R156, R156, UR27, -R159.reuse ;  /* 0x0000001b9c9c7c23 */ /* 0x100fe2000801089f */
[--C-:B------:R-:W-:Y:S01]  /*2fa0*/  FFMA.FTZ R158, R158, UR27, -R159.reuse ;  /* 0x0000001b9e9e7c23 */ /* 0x100fe2000801089f */
[----:B------:R-:W-:Y:S01]  /*2fb0*/  FFMA.FTZ R159, R164, UR27, -R159 ;  /* 0x0000001ba49f7c23 */ /* 0x000fe2000801089f */
[----:B------:R-:W-:Y:S01]  /*2fc0*/  MUFU.EX2 R163, R163 ;  /* 0x000000a300a37308 */ /* 0x000fe20000000800 */
[----:B------:R-:W-:Y:S01]  /*2fd0*/  FADD.FTZ R3, R3, R0 ;  /* 0x0000000003037221 */ /* 0x000fe20000010000 */
[----:B------:R-:W-:Y:S01]  /*2fe0*/  FADD.FTZ R4, R4, R13 ;  /* 0x0000000d04047221 */ /* 0x000fe20000010000 */
[----:B------:R-:W-:-:S02]  /*2ff0*/  @!P1 VIADD R12, R12, 0x32460 ;  /* 0x000324600c0c9836 */ /* 0x000fc40000000000 */
[----:B------:R-:W-:-:S03]  /*3000*/  FADD.FTZ R8, R8, R3 ;  /* 0x0000000308087221 */ /* 0x000fc60000010000 */
[----:B------:R-:W1:Y:S01]  /*3010*/  MUFU.EX2 R166, R166 ;  /* 0x000000a600a67308 */ /* 0x000e620000000800 */
[C---:B----4-:R-:W-:Y:S01]  /*3020*/  F2FP.F16.F32.PACK_AB R155, R10.reuse, R9 ;  /* 0x000000090a9b723e */ /* 0x050fe200000000ff */
[----:B------:R-:W-:Y:S01]  /*3030*/  FADD.FTZ R9, R9, R4 ;  /* 0x0000000409097221 */ /* 0x000fe20000010000 */
[----:B------:R-:W-:Y:S01]  /*3040*/  FADD.FTZ R8, R11, R8 ;  /* 0x000000080b087221 */ /* 0x000fe20000010000 */
[----:B------:R-:W-:Y:S01]  /*3050*/  @!P1 PRMT R12, RZ, 0x654, R12 ;  /* 0x00000654ff0c9816 */ /* 0x000fe2000000000c */
[----:B---3--:R-:W-:Y:S01]  /*3060*/  WARPGROUP.ARRIVE ;  /* 0x00000000000079c5 */ /* 0x008fe20000000000 */
[----:B------:R-:W-:Y:S02]  /*3070*/  FADD.FTZ R10, R10, R9 ;  /* 0x000000090a0a7221 */ /* 0x000fe40000010000 */
[----:B------:R-:W-:Y:S03]  /*3080*/  MUFU.EX2 R165, R165 ;  /* 0x000000a500a57308 */ /* 0x000fe60000000800 */
[----:B------:R-:W-:Y:S01]  /*3090*/  HGMMA.64x256x16.F32 R24, R152, gdesc[UR4].tnspB, RZ, !UPT, gsb0 ;  /* 0x43e0000498187df0 */ /* 0x000fe2000c0008ff */
[----:B------:R-:W-:Y:S01]  /*30a0*/  UIADD3 UR6, UR10, 0x80, URZ ;  /* 0x000000800a067890 */ /* 0x000fe2000fffe03f */
[----:B------:R-:W-:-:S03]  /*30b0*/  UMOV UR7, 0x40000040 ;  /* 0x4000004000077882 */ /* 0x000fc60000000000 */
[----:B------:R-:W-:Y:S08]  /*30c0*/  MUFU.EX2 R172, R172 ;  /* 0x000000ac00ac7308 */ /* 0x000ff00000000800 */
[----:B------:R-:W-:Y:S08]  /*30d0*/  MUFU.EX2 R167, R167 ;  /* 0x000000a700a77308 */ /* 0x000ff00000000800 */
[----:B------:R-:W3:Y:S08]  /*30e0*/  MUFU.EX2 R174, R174 ;  /* 0x000000ae00ae7308 */ /* 0x000ef00000000800 */
[----:B------:R-:W-:Y:S08]  /*30f0*/  MUFU.EX2 R169, R169 ;  /* 0x000000a900a97308 */ /* 0x000ff00000000800 */
[----:B------:R-:W4:Y:S08]  /*3100*/  MUFU.EX2 R176, R176 ;  /* 0x000000b000b07308 */ /* 0x000f300000000800 */
[----:B------:R-:W-:Y:S08]  /*3110*/  MUFU.EX2 R171, R171 ;  /* 0x000000ab00ab7308 */ /* 0x000ff00000000800 */
[----:B------:R-:W5:Y:S08]  /*3120*/  MUFU.EX2 R194, R194 ;  /* 0x000000c200c27308 */ /* 0x000f700000000800 */
[----:B------:R-:W-:Y:S08]  /*3130*/  MUFU.EX2 R185, R185 ;  /* 0x000000b900b97308 */ /* 0x000ff00000000800 */
[----:B------:R-:W-:Y:S08]  /*3140*/  MUFU.EX2 R196, R196 ;  /* 0x000000c400c47308 */ /* 0x000ff00000000800 */
[----:B------:R-:W-:Y:S08]  /*3150*/  MUFU.EX2 R182, R182 ;  /* 0x000000b600b67308 */ /* 0x000ff00000000800 */
[----:B------:R-:W2:Y:S08]  /*3160*/  MUFU.EX2 R189, R189 ;  /* 0x000000bd00bd7308 */ /* 0x000eb00000000800 */
[----:B------:R-:W-:Y:S08]  /*3170*/  MUFU.EX2 R184, R184 ;  /* 0x000000b800b87308 */ /* 0x000ff00000000800 */
[----:B------:R-:W2:Y:S08]  /*3180*/  MUFU.EX2 R193, R193 ;  /* 0x000000c100c17308 */ /* 0x000eb00000000800 */
[----:B------:R-:W-:Y:S08]  /*3190*/  MUFU.EX2 R181, R181 ;  /* 0x000000b500b57308 */ /* 0x000ff00000000800 */
[----:B------:R-:W2:Y:S08]  /*31a0*/  MUFU.EX2 R188, R188 ;  /* 0x000000bc00bc7308 */ /* 0x000eb00000000800 */
        /* <DEDUP_REMOVED lines=18> */
[----:B------:R-:W-:Y:S01]  /*32d0*/  MUFU.EX2 R161, R161 ;  /* 0x000000a100a17308 */ /* 0x000fe20000000800 */
[----:B------:R-:W-:-:S02]  /*32e0*/  WARPGROUP.DEPBAR.LE gsb0, 0x0 ;  /* 0x00008000000079c5 */ /* 0x000fc40000010000 */
[----:B-1----:R-:W-:Y:S01]  /*32f0*/  F2FP.F16.F32.PACK_AB R152, R166, R163 ;  /* 0x000000a3a698723e */ /* 0x002fe200000000ff */
[----:B------:R-:W-:Y:S01]  /*3300*/  FADD.FTZ R163, R163, R8 ;  /* 0x00000008a3a37221 */ /* 0x000fe20000010000 */
[----:B---3--:R-:W-:Y:S01]  /*3310*/  F2FP.F16.F32.PACK_AB R153, R174, R167 ;  /* 0x000000a7ae99723e */ /* 0x008fe200000000ff */
[----:B------:R-:W-:Y:S01]  /*3320*/  FADD.FTZ R167, R167, R10 ;  /* 0x0000000aa7a77221 */ /* 0x000fe20000010000 */
[----:B------:R-:W-:Y:S01]  /*3330*/  F2FP.F16.F32.PACK_AB R154, R172, R165 ;  /* 0x000000a5ac9a723e */ /* 0x000fe200000000ff */
[----:B------:R-:W1:Y:S01]  /*3340*/  MUFU.EX2 R156, R156 ;  /* 0x0000009c009c7308 */ /* 0x000e620000000800 */
[----:B----4-:R-:W-:Y:S01]  /*3350*/  F2FP.F16.F32.PACK_AB R155, R176, R169 ;  /* 0x000000a9b09b723e */ /* 0x010fe200000000ff */
[----:B------:R-:W-:Y:S01]  /*3360*/  FADD.FTZ R166, R166, R163 ;  /* 0x000000a3a6a67221 */ /* 0x000fe20000010000 */
[----:B------:R-:W-:Y:S02]  /*3370*/  FADD.FTZ R174, R174, R167 ;  /* 0x000000a7aeae7221 */ /* 0x000fe40000010000 */
[----:B------:R-:W-:Y:S01]  /*3380*/  WARPGROUP.ARRIVE ;  /* 0x00000000000079c5 */ /* 0x000fe20000000000 */
[----:B------:R-:W-:Y:S01]  /*3390*/  FADD.FTZ R165, R165, R166 ;  /* 0x000000a6a5a57221 */ /* 0x000fe20000010000 */
[----:B------:R-:W-:Y:S01]  /*33a0*/  FADD.FTZ R169, R169, R174 ;  /* 0x000000aea9a97221 */ /* 0x000fe20000010000 */
[----:B------:R-:W-:Y:S02]  /*33b0*/  MUFU.EX2 R158, R158 ;  /* 0x0000009e009e7308 */ /* 0x000fe40000000800 */
[----:B------:R-:W-:Y:S01]  /*33c0*/  FADD.FTZ R172, R172, R165 ;  /* 0x000000a5acac7221 */ /* 0x000fe20000010000 */
[----:B------:R-:W-:Y:S01]  /*33d0*/  HGMMA.64x256x16.F32 R24, R152, gdesc[UR4].tnspB, R24, gsb0 ;  /* 0x43e0000498187df0 */ /* 0x000fe20008000818 */
[----:B------:R-:W-:Y:S01]  /*33e0*/  UIADD3 UR6, UR10, 0x100, URZ ;  /* 0x000001000a067890 */ /* 0x000fe2000fffe03f */
[----:B------:R-:W-:Y:S01]  /*33f0*/  FADD.FTZ R169, R176, R169 ;  /* 0x000000a9b0a97221 */ /* 0x000fe20000010000 */
[----:B------:R-:W-:-:S02]  /*3400*/  UMOV UR7, 0x40000040 ;  /* 0x4000004000077882 */ /* 0x000fc40000000000 */
[----:B------:R-:W3:Y:S01]  /*3410*/  MUFU.EX2 R159, R159 ;  /* 0x0000009f009f7308 */ /* 0x000ee20000000800 */
[----:B------:R-:W-:Y:S02]  /*3420*/  WARPGROUP.DEPBAR.LE gsb0, 0x0 ;  /* 0x00008000000079c5 */ /* 0x000fe40000010000 */
[----:B-----5:R-:W-:Y:S01]  /*3430*/  F2FP.F16.F32.PACK_AB R152, R194, R171 ;  /* 0x000000abc298723e */ /* 0x020fe200000000ff */
[----:B------:R-:W-:Y:S01]  /*3440*/  FADD.FTZ R171, R171, R172 ;  /* 0x000000acabab7221 */ /* 0x000fe20000010000 */
[----:B--2---:R-:W-:Y:S01]  /*3450*/  F2FP.F16.F32.PACK_AB R153, R189, R182 ;  /* 0x000000b6bd99723e */ /* 0x004fe200000000ff */
[----:B------:R-:W-:Y:S01]  /*3460*/  FADD.FTZ R182, R182, R169 ;  /* 0x000000a9b6b67221 */ /* 0x000fe20000010000 */
[----:B------:R-:W-:Y:S01]  /*3470*/  F2FP.F16.F32.PACK_AB R154, R196, R185 ;  /* 0x000000b9c49a723e */ /* 0x000fe200000000ff */
[----:B------:R-:W-:Y:S01]  /*3480*/  FADD.FTZ R194, R194, R171 ;  /* 0x000000abc2c27221 */ /* 0x000fe20000010000 */
[----:B------:R-:W-:Y:S01]  /*3490*/  F2FP.F16.F32.PACK_AB R155, R193, R184 ;  /* 0x000000b8c19b723e */ /* 0x000fe200000000ff */
[----:B------:R-:W-:-:S02]  /*34a0*/  FADD.FTZ R189, R189, R182 ;  /* 0x000000b6bdbd7221 */ /* 0x000fc40000010000 */
[----:B------:R-:W-:Y:S01]  /*34b0*/  FADD.FTZ R185, R185, R194 ;  /* 0x000000c2b9b97221 */ /* 0x000fe20000010000 */
[----:B------:R-:W-:Y:S01]  /*34c0*/  WARPGROUP.ARRIVE ;  /* 0x00000000000079c5 */ /* 0x000fe20000000000 */
[----:B------:R-:W-:Y:S02]  /*34d0*/  FADD.FTZ R184, R184, R189 ;  /* 0x000000bdb8b87221 */ /* 0x000fe40000010000 */
[----:B------:R-:W-:Y:S02]  /*34e0*/  FADD.FTZ R196, R196, R185 ;  /* 0x000000b9c4c47221 */ /* 0x000fe40000010000 */
[----:B------:R-:W-:-:S05]  /*34f0*/  FADD.FTZ R193, R193, R184 ;  /* 0x000000b8c1c17221 */ /* 0x000fca0000010000 */
[----:B------:R-:W-:Y:S01]  /*3500*/  HGMMA.64x256x16.F32 R24, R152, gdesc[UR4].tnspB, R24, gsb0 ;  /* 0x43e0000498187df0 */ /* 0x000fe20008000818 */
[----:B------:R-:W-:Y:S01]  /*3510*/  UIADD3 UR6, UR10, 0x180, URZ ;  /* 0x000001800a067890 */ /* 0x000fe2000fffe03f */
[----:B------:R-:W-:Y:S01]  /*3520*/  UMOV UR7, 0x40000040 ;  /* 0x4000004000077882 */ /* 0x000fe20000000000 */
[----:B------:R-:W-:Y:S02]  /*3530*/  WARPGROUP.DEPBAR.LE gsb0, 0x0 ;  /* 0x00008000000079c5 */ /* 0x000fe40000010000 */
[----:B------:R-:W-:Y:S01]  /*3540*/  F2FP.F16.F32.PACK_AB R152, R188, R181 ;  /* 0x000000b5bc98723e */ /* 0x000fe200000000ff */
[----:B------:R-:W-:Y:S01]  /*3550*/  FADD.FTZ R181, R181, R196 ;  /* 0x000000c4b5b57221 */ /* 0x000fe20000010000 */
[----:B------:R-:W-:Y:S01]  /*3560*/  F2FP.F16.F32.PACK_AB R153, R187, R178 ;  /* 0x000000b2bb99723e */ /* 0x000fe200000000ff */
        /* <DEDUP_REMOVED lines=9> */
[----:B------:R-:W-:-:S08]  /*3600*/  FADD.FTZ R191, R191, R180 ;  /* 0x000000b4bfbf7221 */ /* 0x000fd00000010000 */
        /* <DEDUP_REMOVED lines=23> */
[----:B-1----:R-:W-:Y:S01]  /*3780*/  F2FP.F16.F32.PACK_AB R153, R156, R161 ;  /* 0x000000a19c99723e */ /* 0x002fe200000000ff */
[----:B------:R-:W-:Y:S01]  /*3790*/  FADD.FTZ R161, R161, R170 ;  /* 0x000000aaa1a17221 */ /* 0x000fe20000010000 */
[----:B------:R-:W-:Y:S01]  /*37a0*/  F2FP.F16.F32.PACK_AB R154, R160, R157 ;  /* 0x0000009da09a723e */ /* 0x000fe200000000ff */
[----:B------:R-:W-:Y:S01]  /*37b0*/  FADD.FTZ R14, R21, R14 ;  /* 0x0000000e150e7221 */ /* 0x000fe20000010000 */
[----:B---3--:R-:W-:Y:S01]  /*37c0*/  F2FP.F16.F32.PACK_AB R155, R159, R158 ;  /* 0x0000009e9f9b723e */ /* 0x008fe200000000ff */
[----:B------:R-:W-:-:S02]  /*37d0*/  FADD.FTZ R161, R156, R161 ;  /* 0x000000a19ca17221 */ /* 0x000fc40000010000 */
[----:B------:R-:W-:Y:S01]  /*37e0*/  FADD.FTZ R157, R157, R14 ;  /* 0x0000000e9d9d7221 */ /* 0x000fe20000010000 */
[----:B------:R-:W-:Y:S01]  /*37f0*/  WARPGROUP.ARRIVE ;  /* 0x00000000000079c5 */ /* 0x000fe20000000000 */
[----:B------:R-:W-:Y:S02]  /*3800*/  FADD.FTZ R158, R158, R161 ;  /* 0x000000a19e9e7221 */ /* 0x000fe40000010000 */
[----:B------:R-:W-:Y:S02]  /*3810*/  FADD.FTZ R0, R160, R157 ;  /* 0x0000009da0007221 */ /* 0x000fe40000010000 */
[----:B------:R-:W-:-:S08]  /*3820*/  FADD.FTZ R3, R159, R158 ;  /* 0x0000009e9f037221 */ /* 0x000fd00000010000 */
[----:B------:R-:W-:Y:S03]  /*3830*/  HGMMA.64x256x16.F32 R24, R152, gdesc[UR4].tnspB, R24, gsb0 ;  /* 0x43e0000498187df0 */ /* 0x000fe60008000818 */
[----:B------:R-:W-:Y:S02]  /*3840*/  WARPGROUP.DEPBAR.LE gsb0, 0x0 ;  /* 0x00008000000079c5 */ /* 0x000fe40000010000 */
[----:B------:R1:W-:Y:S01]  /*3850*/  @!P1 SYNCS.ARRIVE.TRANS64.RED.A1T0 RZ, [R12+URZ], RZ ;  /* 0x000000ff0cff99a7 */ /* 0x0003e2000810043f */
[----:B------:R-:W-:Y:S05]  /*3860*/  @!P2 BRA `(.L_x_7351) ;  /* 0x00000028007ca947 */ /* 0x000fea0003800000 */
[----:B------:R-:W-:Y:S01]  /*3870*/  MOV R4, R7 ;  /* 0x0000000700047202 */ /* 0x000fe20000000f00 */
[----:B------:R-:W-:Y:S01]  /*3880*/  IMAD.MOV.U32 R8, RZ, RZ, R5 ;  /* 0x000000ffff087224 */ /* 0x000fe200078e0005 */
[----:B------:R-:W-:Y:S01]  /*3890*/  UIADD3 UR45, UR45, -0x2, URZ ;  /* 0xfffffffe2d2d7890 */ /* 0x000fe2000fffe03f */
[----:B------:R-:W-:Y:S01]  /*38a0*/  ULDC UR28, c[0x0][0xad0] ;  /* 0x0002b400001c7ab9 */ /* 0x000fe20000000800 */
[----:B------:R-:W-:-:S10]  /*38b0*/  ULDC UR27, c[0x0][0xa80] ;  /* 0x0002a000001b7ab9 */ /* 0x000fd40000000800 */
.L_x_7360:
        /* <DEDUP_REMOVED lines=10> */
.L_x_7352:
[----:B------:R-:W-:Y:S01]  /*3960*/  ULEA UR29, UR39, UR41, 0x3 ;  /* 0x00000029271d7291 */ /* 0x000fe2000f8e183f */
[----:B------:R-:W-:-:S04]  /*3970*/  MOV R5, UR38 ;  /* 0x0000002600057c02 */ /* 0x000fc80008000f00 */
[----:B------:R-:W-:-:S04]  /*3980*/  SHF.L.U32 R5, R5, 0x1f, RZ ;  /* 0x0000001f05057819 */ /* 0x000fc800000006ff */
[----:B------:R2:W3:Y:S01]  /*3990*/  SYNCS.PHASECHK.TRANS64.TRYWAIT P3, [UR29+0x32430], R5 ;  /* 0x03243005ff0075a7 */ /* 0x0004e2000806015d */
[----:B------:R-:W-:Y:S05]  /*39a0*/  @!P0 BRA `(.L_x_7353) ;  /* 0x0000000000048947 */ /* 0x000fea0003800000 */
[----:B------:R-:W-:Y:S01]  /*39b0*/  BPT.TRAP 0x1 ;  /* 0x000000040000795c */ /* 0x000fe20000300000 */
.L_x_7353:
[----:B---3--:R-:W-:Y:S05]  /*39c0*/  @P3 BRA `(.L_x_7354) ;  /* 0x0000000000083947 */ /* 0x008fea0003800000 */
[----:B------:R-:W3:Y:S02]  /*39d0*/  SYNCS.PHASECHK.TRANS64.TRYWAIT P3, [UR29+0x32430], R5 ;  /* 0x03243005ff0075a7 */ /* 0x000ee4000806015d */
[----:B---3--:R-:W-:Y:S05]  /*39e0*/  @!P3 BRA `(.L_x_7355) ;  /* 0x0000007000c0b947 */ /* 0x008fea0003800000 */
.L_x_7354:
        /* <DEDUP_REMOVED lines=22> */
.L_x_7356:
[----:B------:R4:W1:Y:S01]  /*3b50*/  SYNCS.PHASECHK.TRANS64.TRYWAIT P3, [UR29+0x32450], R5 ;  /* 0x03245005ff0075a7 */ /* 0x000862000806015d */
[----:B------:R-:W-:Y:S05]  /*3b60*/  @!P0 BRA `(.L_x_7357) ;  /* 0x0000000000048947 */ /* 0x000fea0003800000 */
[----:B------:R-:W-:Y:S01]  /*3b70*/  BPT.TRAP 0x1 ;  /* 0x000000040000795c */ /* 0x000fe20000300000 */
.L_x_7357:
[----:B-1----:R-:W-:Y:S05]  /*3b80*/  @P3 BRA `(.L_x_7358) ;  /* 0x0000000000083947 */ /* 0x002fea0003800000 */
[----:B------:R-:W1:Y:S02]  /*3b90*/  SYNCS.PHASECHK.TRANS64.TRYWAIT P3, [UR29+0x32450], R5 ;  /* 0x03245005ff0075a7 */ /* 0x000e64000806015d */
[----:B-1----:R-:W-:Y:S05]  /*3ba0*/  @!P3 BRA `(.L_x_7359) ;  /* 0x000000700068b947 */ /* 0x002fea0003800000 */
.L_x_7358:
[----:B------:R-:W-:Y:S01]  /*3bb0*/  ULEA UR6, UR44, UR41, 0xd ;  /* 0x000000292c067291 */ /* 0x000fe2000f8e683f */
[----:B------:R-:W-:Y:S01]  /*3bc0*/  WARPGROUP.ARRIVE ;  /* 0x00000000000079c5 */ /* 0x000fe20000000000 */
[----:B------:R-:W-:Y:S02]  /*3bd0*/  UIMAD UR7, UR39, 0xc00, UR25 ;  /* 0x00000c00270778a4 */ /* 0x000fe4000f8e0219 */
[----:B------:R-:W-:Y:S01]  /*3be0*/  UIADD3 UR6, UR6, 0x22400, URZ ;  /* 0x0002240006067890 */ /* 0x000fe2000fffe03f */
[----:B------:R-:W-:Y:S01]  /*3bf0*/  UMOV UR23, 0x40000040 ;  /* 0x4000004000177882 */ /* 0x000fe20000000000 */
[----:B------:R-:W-:Y:S02]  /*3c00*/  UMOV UR21, 0x40000040 ;  /* 0x4000004000157882 */ /* 0x000fe40000000000 */
[----:B------:R-:W-:Y:S01]  /*3c10*/  USHF.R.U32.HI UR6, URZ, 0x4, UR6 ;  /* 0x000000043f067899 */ /* 0x000fe20008011606 */
[----:B------:R-:W-:Y:S01]  /*3c20*/  UMOV UR22, UR7 ;  /* 0x0000000700167c82 */ /* 0x000fe20008000000 */
[----:B------:R-:W-:-:S02]  /*3c30*/  UIMAD UR10, UR39, 0xc00, UR26 ;  /* 0x00000c00270a78a4 */ /* 0x000fc4000f8e021a */
[----:B------:R-:W-:-:S04]  /*3c40*/  ULOP3.LUT UR6, UR6, 0x3fff, URZ, 0xc0, !UPT ;  /* 0x00003fff06067892 */ /* 0x000fc8000f8ec03f */
[----:B------:R-:W-:-:S07]  /*3c50*/  ULOP3.LUT UR6, UR6, 0x10000, URZ, 0xfc, !UPT ;  /* 0x0001000006067892 */ /* 0x000fce000f8efc3f */
[----:B------:R-:W-:Y:S02]  /*3c60*/  UMOV UR20, UR6 ;  /* 0x0000000600147c82 */ /* 0x000fe40008000000 */
        /* <DEDUP_REMOVED lines=103> */
[----:B------:R-:W-:Y:S01]  /*42e0*/  UMOV UR6, UR10 ;  /* 0x0000000a00067c82 */ /* 0x000fe20008000000 */
[----:B------:R-:W-:Y:S01]  /*42f0*/  UMOV UR7, 0x40000040 ;  /* 0x4000004000077882 */ /* 0x000fe20000000000 */
        /* <DEDUP_REMOVED lines=16> */
[----:B-1-3--:R-:W-:Y:S01]  /*4400*/  FMUL.FTZ R6, R155, UR28 ;  /* 0x0000001c9b067c20 */ /* 0x00afe20008410000 */
        /* <DEDUP_REMOVED lines=10> */
[----:B-----5:R-:W-:Y:S01]  /*44b0*/  FMNMX.FTZ R180, R11, R8, !PT ;  /* 0x000000080bb47209 */ /* 0x020fe20007810000 */
[----:B------:R-:W-:Y:S01]  /*44c0*/  FMUL.FTZ R159, R166, UR28 ;  /* 0x0000001ca69f7c20 */ /* 0x000fe20008410000 */
[----:B------:R-:W-:Y:S01]  /*44d0*/  FMUL.FTZ R164, R176, UR28 ;  /* 0x0000001cb0a47c20 */ /* 0x000fe20008410000 */
[----:B------:R-:W-:Y:S01]  /*44e0*/  FMUL.FTZ R161, R167, UR28 ;  /* 0x0000001ca7a17c20 */ /* 0x000fe20008410000 */
[----:B------:R-:W-:Y:S01]  /*44f0*/  FMUL.FTZ R166, R177, UR28 ;  /* 0x0000001cb1a67c20 */ /* 0x000fe20008410000 */
[----:B------:R-:W-:Y:S01]  /*4500*/  FMUL.FTZ R160, R170, UR28 ;  /* 0x0000001caaa07c20 */ /* 0x000fe20008410000 */
[----:B------:R-:W-:Y:S01]  /*4510*/  FMUL.FTZ R169, R175, UR28 ;  /* 0x0000001cafa97c20 */ /* 0x000fe20008410000 */
[----:B------:R-:W3:Y:S01]  /*4520*/  MUFU.TANH R152, R152 ;  /* 0x0000009800987308 */ /* 0x000ee20000002400 */
[----:B--2-4-:R-:W-:Y:S01]  /*4530*/  FMNMX.FTZ R5, R7, R180, !PT ;  /* 0x000000b407057209 */ /* 0x014fe20007810000 */
        /* <DEDUP_REMOVED lines=19> */
[----:B------:R-:W-:-:S03]  /*4670*/  FMUL.FTZ R191, R198, UR28 ;  /* 0x0000001cc6bf7c20 */ /* 0x000fc60008410000 */
        /* <DEDUP_REMOVED lines=29> */
[----:B------:R-:W-:-:S06]  /*4850*/  FMUL.FTZ R182, R193, UR28 ;  /* 0x0000001cc1b67c20 */ /* 0x000fcc0008410000 */
        /* <DEDUP_REMOVED lines=18> */
[----:B------:R-:W-:-:S05]  /*4980*/  IMAD.U32 R196, RZ, RZ, UR29 ;  /* 0x0000001dffc47e24 */ /* 0x000fca000f8e00ff */
[----:B------:R-:W2:Y:S01]  /*4990*/  MUFU.TANH R169, R169 ;  /* 0x000000a900a97308 */ /* 0x000ea20000002400 */
[----:B-1----:R-:W-:-:S07]  /*49a0*/  FMNMX.FTZ R188, R167, R188, !PT ;  /* 0x000000bca7bc7209 */ /* 0x002fce0007810000 */
[----:B------:R-:W1:Y:S01]  /*49b0*/  MUFU.TANH R174, R174 ;  /* 0x000000ae00ae7308 */ /* 0x000e620000002400 */
[----:B---3--:R-:W-:-:S07]  /*49c0*/  FMNMX.FTZ R153, R172, R5, !PT ;  /* 0x00000005ac997209 */ /* 0x008fce0007810000 */
[----:B------:R-:W3:Y:S01]  /*49d0*/  MUFU.TANH R168, R168 ;  /* 0x000000a800a87308 */ /* 0x000ee20000002400 */
[----:B--2---:R-:W-:Y:S01]  /*49e0*/  FMNMX.FTZ R5, R169, R188, !PT ;  /* 0x000000bca9057209 */ /* 0x004fe20007810000 */
[----:B------:R-:W-:-:S06]  /*49f0*/  FMUL.FTZ R188, R197, UR28 ;  /* 0x0000001cc5bc7c20 */ /* 0x000fcc0008410000 */
        /* <DEDUP_REMOVED lines=32> */
[----:B-1----:R-:W-:-:S05]  /*4c00*/  FMNMX.FTZ R153, R188, R153, !PT ;  /* 0x00000099bc997209 */ /* 0x002fca0007810000 */
[----:B------:R-:W1:Y:S02]  /*4c10*/  SHFL.BFLY PT, R194, R153, 0x2, 0x1f ;  /* 0x0c401f0099c27f89 */ /* 0x000e6400000e0000 */
[----:B------:R-:W4:Y:S01]  /*4c20*/  MUFU.TANH R192, R192 ;  /* 0x000000c000c07308 */ /* 0x000f220000002400 */
[----:B---3--:R-:W-:-:S04]  /*4c30*/  FMNMX.FTZ R190, R189, R190, !PT ;  /* 0x000000bebdbe7209 */ /* 0x008fc80007810000 */
[----:B--2---:R-:W-:-:S04]  /*4c40*/  FMNMX.FTZ R5, R191, R190, !PT ;  /* 0x000000bebf057209 */ /* 0x004fc80007810000 */
[----:B----4-:R-:W-:-:S05]  /*4c50*/  FMNMX.FTZ R155, R192, R5, !PT ;  /* 0x00000005c09b7209 */ /* 0x010fca0007810000 */
[----:B------:R-:W2:Y:S01]  /*4c60*/  SHFL.BFLY PT, R190, R155, 0x2, 0x1f ;  /* 0x0c401f009bbe7f89 */ /* 0x000ea200000e0000 */
[----:B-1----:R-:W-:-:S05]  /*4c70*/  FMNMX.FTZ R194, R153, R194, !PT ;  /* 0x000000c299c27209 */ /* 0x002fca0007810000 */
[----:B------:R-:W1:Y:S01]  /*4c80*/  SHFL.BFLY PT, R5, R194, 0x1, 0x1f ;  /* 0x0c201f00c2057f89 */ /* 0x000e6200000e0000 */
[----:B--2---:R-:W-:-:S05]  /*4c90*/  FMNMX.FTZ R190, R155, R190, !PT ;  /* 0x000000be9bbe7209 */ /* 0x004fca0007810000 */
[----:B------:R-:W2:Y:S01]  /*4ca0*/  SHFL.BFLY PT, R153, R190, 0x1, 0x1f ;  /* 0x0c201f00be997f89 */ /* 0x000ea200000e0000 */
[----:B-1----:R-:W-:-:S05]  /*4cb0*/  FMNMX.FTZ R5, R194, R5, !PT ;  /* 0x00000005c2057209 */ /* 0x002fca0007810000 */
[C---:B------:R-:W-:Y:S01]  /*4cc0*/  FADD.FTZ R8, -R5.reuse, R8 ;  /* 0x0000000805087221 */ /* 0x040fe20000010100 */
[----:B------:R-:W-:-:S03]  /*4cd0*/  FMUL.FTZ R193, R5, UR27 ;  /* 0x0000001b05c17c20 */ /* 0x000fc60008410000 */
[----:B------:R-:W-:Y:S01]  /*4ce0*/  FMUL.FTZ R187, R8, UR27 ;  /* 0x0000001b08bb7c20 */ /* 0x000fe20008410000 */
[--C-:B------:R-:W-:Y:S01]  /*4cf0*/  FFMA.FTZ R8, R11, UR27, -R193.reuse ;  /* 0x0000001b0b087c23 */ /* 0x100fe200080108c1 */
[--C-:B------:R-:W-:Y:S01]  /*4d00*/  FFMA.FTZ R11, R7, UR27, -R193.reuse ;  /* 0x0000001b070b7c23 */ /* 0x100fe200080108c1 */
[--C-:B------:R-:W-:Y:S01]  /*4d10*/  FFMA.FTZ R195, R152, UR27, -R193.reuse ;  /* 0x0000001b98c37c23 */ /* 0x100fe200080108c1 */
[----:B------:R-:W-:Y:S02]  /*4d20*/  @!P1 VIADD R152, R196, 0x32440 ;  /* 0x00032440c4989836 */ /* 0x000fe40000000000 */
[--C-:B------:R-:W-:Y:S01]  /*4d30*/  FFMA.FTZ R154, R154, UR27, -R193.reuse ;  /* 0x0000001b9a9a7c23 */ /* 0x100fe200080108c1 */
[----:B------:R-:W1:Y:S01]  /*4d40*/  MUFU.EX2 R187, R187 ;  /* 0x000000bb00bb7308 */ /* 0x000e620000000800 */
[--C-:B------:R-:W-:Y:S01]  /*4d50*/  FFMA.FTZ R197, R12, UR27, -R193.reuse ;  /* 0x0000001b0cc57c23 */ /* 0x100fe200080108c1 */
[--C-:B------:R-:W-:Y:S01]  /*4d60*/  FFMA.FTZ R12, R21, UR27, -R193.reuse ;  /* 0x0000001b150c7c23 */ /* 0x100fe200080108c1 */
[----:B------:R-:W-:Y:S01]  /*4d70*/  @!P1 PRMT R152, RZ, 0x654, R152 ;  /* 0x00000654ff989816 */ /* 0x000fe20000000098 */
[--C-:B------:R-:W-:Y:S01]  /*4d80*/  FFMA.FTZ R21, R157, UR27, -R193.reuse ;  /* 0x0000001b9d157c23 */ /* 0x100fe200080108c1 */
[--C-:B------:R-:W-:Y:S01]  /*4d90*/  FFMA.FTZ R10, R10, UR27, -R193.reuse ;  /* 0x0000001b0a0a7c23 */ /* 0x100fe200080108c1 */
[--C-:B------:R-:W-:Y:S01]  /*4da0*/  FFMA.FTZ R156, R156, UR27, -R193.reuse ;  /* 0x0000001b9c9c7c23 */ /* 0x100fe200080108c1 */
[--C-:B------:R-:W-:Y:S01]  /*4db0*/  FFMA.FTZ R164, R164, UR27, -R193.reuse ;  /* 0x0000001ba4a47c23 */ /* 0x100fe200080108c1 */
[----:B--2---:R-:W-:Y:S01]  /*4dc0*/  FMNMX.FTZ R7, R190, R153, !PT ;  /* 0x00000099be077209 */ /* 0x004fe20007810000 */
[----:B------:R-:W-:Y:S01]  /*4dd0*/  MUFU.EX2 R8, R8 ;  /* 0x0000000800087308 */ /* 0x000fe20000000800 */
[----:B------:R-:W-:Y:S01]  /*4de0*/  IADD3 R153, R18, 0x8, RZ ;  /* 0x0000000812997810 */ /* 0x000fe20007ffe0ff */
[--C-:B------:R-:W-:Y:S01]  /*4df0*/  FFMA.FTZ R172, R172, UR27, -R193.reuse ;  /* 0x0000001bacac7c23 */ /* 0x100fe200080108c1 */
[----:B------:R-:W-:Y:S01]  /*4e00*/  FFMA.FTZ R180, R180, UR27, -R193 ;  /* 0x0000001bb4b47c23 */ /* 0x000fe200080108c1 */
[C---:B------:R-:W-:Y:S01]  /*4e10*/  FMUL.FTZ R198, R7.reuse, UR27 ;  /* 0x0000001b07c67c20 */ /* 0x040fe20008410000 */
[----:B------:R-:W-:Y:S01]  /*4e20*/  FADD.FTZ R4, -R7, R4 ;  /* 0x0000000407047221 */ /* 0x000fe20000010100 */
[----:B------:R-:W-:-:S02]  /*4e30*/  @!P1 VIADD R196, R196, 0x32460 ;  /* 0x00032460c4c49836 */ /* 0x000fc40000000000 */
[--C-:B------:R-:W-:Y:S01]  /*4e40*/  FFMA.FTZ R194, R6, UR27, -R198.reuse ;  /* 0x0000001b06c27c23 */ /* 0x100fe200080108c6 */
[----:B------:R-:W-:Y:S01]  /*4e50*/  IADD3 R6, -R18, 0xb, RZ ;  /* 0x0000000b12067810 */ /* 0x000fe20007ffe1ff */
[----:B------:R-:W-:Y:S01]  /*4e60*/  FMUL.FTZ R4, R4, UR27 ;  /* 0x0000001b04047c20 */ /* 0x000fe20008410000 */
[--C-:B------:R-:W-:Y:S01]  /*4e70*/  FFMA.FTZ R9, R9, UR27, -R198.reuse ;  /* 0x0000001b09097c23 */ /* 0x100fe200080108c6 */
[--C-:B------:R-:W-:Y:S01]  /*4e80*/  FFMA.FTZ R14, R14, UR27, -R198.reuse ;  /* 0x0000001b0e0e7c23 */ /* 0x100fe200080108c6 */
[--C-:B------:R-:W-:Y:S01]  /*4e90*/  FFMA.FTZ R15, R15, UR27, -R198.reuse ;  /* 0x0000001b0f0f7c23 */ /* 0x100fe200080108c6 */
[----:B------:R2:W-:Y:S06]  /*4ea0*/  BAR.ARV R6, 0x100 ;  /* 0x000400060000751d */ /* 0x0005ec0000002000 */
[----:B------:R3:W-:Y:S01]  /*4eb0*/  @!P1 SYNCS.ARRIVE.TRANS64.RED.A1T0 RZ, [R152+URZ], RZ ;  /* 0x000000ff98ff99a7 */ /* 0x0007e2000810043f */
[----:B------:R-:W4:Y:S01]  /*4ec0*/  MUFU.EX2 R4, R4 ;  /* 0x0000000400047308 */ /* 0x000f220000000800 */
[-C--:B-1----:R-:W-:Y:S01]  /*4ed0*/  FMUL.FTZ R24, R24, R187.reuse ;  /* 0x000000bb18187220 */ /* 0x082fe20000410000 */
        /* <DEDUP_REMOVED lines=39> */
[----:B------:R5:W-:Y:S01]  /*5150*/  BAR.SYNC.DEFER_BLOCKING R153, 0x100 ;  /* 0x000400990000751d */ /* 0x000be20000010000 */
        /* <DEDUP_REMOVED lines=95> */
[----:B---3--:R-:W-:Y:S01]  /*5750*/  F2FP.F16.F32.PACK_AB R152, R11, R8 ;  /* 0x000000080b98723e */ /* 0x008fe200000000ff */
[--C-:B------:R-:W-:Y:S01]  /*5760*/  FFMA.FTZ R13, R13, UR27, -R198.reuse ;  /* 0x0000001b0d0d7c23 */ /* 0x100fe200080108c6 */
[----:B-1----:R-:W-:Y:S01]  /*5770*/  F2FP.F16.F32.PACK_AB R154, R195, R190 ;  /* 0x000000bec39a723e */ /* 0x002fe200000000ff */
[--C-:B------:R-:W-:Y:S01]  /*5780*/  FFMA.FTZ R20, R20, UR27, -R198.reuse ;  /* 0x0000001b14147c23 */ /* 0x100fe200080108c6 */
[----:B-----5:R-:W-:Y:S01]  /*5790*/  F2FP.F16.F32.PACK_AB R153, R194, R9 ;  /* 0x00000009c299723e */ /* 0x020fe200000000ff */
[--C-:B------:R-:W-:Y:S01]  /*57a0*/  FFMA.FTZ R157, R159, UR27, -R198.reuse ;  /* 0x0000001b9f9d7c23 */ /* 0x100fe200080108c6 */
[----:B--2---:R-:W-:Y:S01]  /*57b0*/  F2FP.F16.F32.PACK_AB R155, R15, R14 ;  /* 0x0000000e0f9b723e */ /* 0x004fe200000000ff */
[--C-:B------:R-:W-:Y:S01]  /*57c0*/  FFMA.FTZ R202, R161, UR27, -R198.reuse ;  /* 0x0000001ba1ca7c23 */ /* 0x100fe200080108c6 */
[----:B------:R-:W-:Y:S01]  /*57d0*/  MUFU.EX2 R10, R10 ;  /* 0x0000000a000a7308 */ /* 0x000fe20000000800 */
[--C-:B------:R-:W-:Y:S01]  /*57e0*/  FFMA.FTZ R159, R158, UR27, -R193.reuse ;  /* 0x0000001b9e9f7c23 */ /* 0x100fe200080108c1 */
[----:B------:R-:W-:Y:S01]  /*57f0*/  WARPGROUP.ARRIVE ;  /* 0x00000000000079c5 */ /* 0x000fe20000000000 */
[--C-:B------:R-:W-:Y:S01]  /*5800*/  FFMA.FTZ R158, R163, UR27, -R193.reuse ;  /* 0x0000001ba39e7c23 */ /* 0x100fe200080108c1 */
[--C-:B------:R-:W-:Y:S01]  /*5810*/  FFMA.FTZ R161, R165, UR27, -R193.reuse ;  /* 0x0000001ba5a17c23 */ /* 0x100fe200080108c1 */
[--C-:B------:R-:W-:Y:S01]  /*5820*/  FFMA.FTZ R163, R162, UR27, -R198.reuse ;  /* 0x0000001ba2a37c23 */ /* 0x100fe200080108c6 */
[--C-:B------:R-:W-:Y:S01]  /*5830*/  FFMA.FTZ R160, R160, UR27, -R198.reuse ;  /* 0x0000001ba0a07c23 */ /* 0x100fe200080108c6 */
[--C-:B------:R-:W-:Y:S01]  /*5840*/  FFMA.FTZ R162, R167, UR27, -R198.reuse ;  /* 0x0000001ba7a27c23 */ /* 0x100fe200080108c6 */
[----:B------:R-:W-:Y:S01]  /*5850*/  HGMMA.64x256x16.F32 R24, R152, gdesc[UR4].tnspB, R24, gsb0 ;  /* 0x43e0000498187df0 */ /* 0x000fe20008000818 */
[----:B------:R-:W1:Y:S01]  /*5860*/  MUFU.EX2 R197, R197 ;  /* 0x000000c500c57308 */ /* 0x000e620000000800 */
[----:B------:R-:W-:Y:S01]  /*5870*/  UIADD3 UR6, UR10, 0x80, URZ ;  /* 0x000000800a067890 */ /* 0x000fe2000fffe03f */
[--C-:B------:R-:W-:Y:S01]  /*5880*/  FFMA.FTZ R165, R169, UR27, -R198.reuse ;  /* 0x0000001ba9a57c23 */ /* 0x100fe200080108c6 */
[----:B------:R-:W-:Y:S01]  /*5890*/  UMOV UR7, 0x40000040 ;  /* 0x4000004000077882 */ /* 0x000fe20000000000 */
        /* <DEDUP_REMOVED lines=21> */
[--C-:B------:R-:W-:Y:S01]  /*59f0*/  FFMA.FTZ R184, R184, UR27, -R198.reuse ;  /* 0x0000001bb8b87c23 */ /* 0x100fe200080108c6 */
[--C-:B------:R-:W-:Y:S01]  /*5a00*/  FFMA.FTZ R189, R189, UR27, -R198.reuse ;  /* 0x0000001bbdbd7c23 */ /* 0x100fe200080108c6 */
[----:B------:R-:W-:Y:S01]  /*5a10*/  FFMA.FTZ R191, R192, UR27, -R198 ;  /* 0x0000001bc0bf7c23 */ /* 0x000fe200080108c6 */
[----:B------:R-:W-:Y:S01]  /*5a20*/  FFMA.FTZ R0, R187, R0, R8 ;  /* 0x00000000bb007223 */ /* 0x000fe20000010008 */
[----:B------:R-:W-:Y:S01]  /*5a30*/  FFMA.FTZ R3, R4, R3, R9 ;  /* 0x0000000304037223 */ /* 0x000fe20000010009 */
[----:B------:R-:W-:Y:S01]  /*5a40*/  @!P1 PRMT R196, RZ, 0x654, R196 ;  /* 0x00000654ffc49816 */ /* 0x000fe200000000c4 */
[----:B------:R-:W-:Y:S01]  /*5a50*/  IMAD.MOV.U32 R4, RZ, RZ, R7 ;  /* 0x000000ffff047224 */ /* 0x000fe200078e0007 */
[----:B------:R-:W2:Y:S01]  /*5a60*/  MUFU.EX2 R20, R20 ;  /* 0x0000001400147308 */ /* 0x000ea20000000800 */
[----:B------:R-:W-:Y:S01]  /*5a70*/  FADD.FTZ R11, R11, R0 ;  /* 0x000000000b0b7221 */ /* 0x000fe20000010000 */
[----:B------:R-:W-:Y:S01]  /*5a80*/  FADD.FTZ R3, R194, R3 ;  /* 0x00000003c2037221 */ /* 0x000fe20000010000 */
[----:B------:R-:W-:-:S02]  /*5a90*/  MOV R8, R5 ;  /* 0x0000000500087202 */ /* 0x000fc40000000f00 */
[----:B------:R-:W-:Y:S01]  /*5aa0*/  FADD.FTZ R190, R190, R11 ;  /* 0x0000000bbebe7221 */ /* 0x000fe20000010000 */
[----:B------:R-:W-:Y:S02]  /*5ab0*/  FADD.FTZ R14, R14, R3 ;  /* 0x000000030e0e7221 */ /* 0x000fe40000010000 */
[----:B------:R-:W-:Y:S01]  /*5ac0*/  MUFU.EX2 R157, R157 ;  /* 0x0000009d009d7308 */ /* 0x000fe20000000800 */
[----:B------:R-:W-:Y:S01]  /*5ad0*/  FADD.FTZ R195, R195, R190 ;  /* 0x000000bec3c37221 */ /* 0x000fe20000010000 */
[----:B------:R-:W-:-:S06]  /*5ae0*/  FADD.FTZ R14, R15, R14 ;  /* 0x0000000e0f0e7221 */ /* 0x000fcc0000010000 */
[----:B------:R-:W3:Y:S08]  /*5af0*/  MUFU.EX2 R202, R202 ;  /* 0x000000ca00ca7308 */ /* 0x000ef00000000800 */
[----:B------:R-:W-:Y:S08]  /*5b00*/  MUFU.EX2 R156, R156 ;  /* 0x0000009c009c7308 */ /* 0x000ff00000000800 */
[----:B------:R-:W4:Y:S08]  /*5b10*/  MUFU.EX2 R159, R159 ;  /* 0x0000009f009f7308 */ /* 0x000f300000000800 */
[----:B------:R-:W-:Y:S08]  /*5b20*/  MUFU.EX2 R158, R158 ;  /* 0x0000009e009e7308 */ /* 0x000ff00000000800 */
[----:B------:R-:W-:Y:S08]  /*5b30*/  MUFU.EX2 R161, R161 ;  /* 0x000000a100a17308 */ /* 0x000ff00000000800 */
[----:B------:R-:W-:Y:S08]  /*5b40*/  MUFU.EX2 R160, R160 ;  /* 0x000000a000a07308 */ /* 0x000ff00000000800 */
[----:B------:R-:W5:Y:S08]  /*5b50*/  MUFU.EX2 R163, R163 ;  /* 0x000000a300a37308 */ /* 0x000f700000000800 */
[----:B------:R-:W-:Y:S08]  /*5b60*/  MUFU.EX2 R162, R162 ;  /* 0x000000a200a27308 */ /* 0x000ff00000000800 */
[----:B------:R-:W5:Y:S08]  /*5b70*/  MUFU.EX2 R165, R165 ;  /* 0x000000a500a57308 */ /* 0x000f700000000800 */
[----:B------:R-:W-:Y:S08]  /*5b80*/  MUFU.EX2 R164, R164 ;  /* 0x000000a400a47308 */ /* 0x000ff00000000800 */
[----:B------:R-:W5:Y:S08]  /*5b90*/  MUFU.EX2 R167, R167 ;  /* 0x000000a700a77308 */ /* 0x000f700000000800 */
        /* <DEDUP_REMOVED lines=16> */
[----:B------:R-:W-:Y:S01]  /*5ca0*/  MUFU.EX2 R182, R182 ;  /* 0x000000b600b67308 */ /* 0x000fe20000000800 */
[----:B------:R-:W-:-:S02]  /*5cb0*/  WARPGROUP.DEPBAR.LE gsb0, 0x0 ;  /* 0x00008000000079c5 */ /* 0x000fc40000010000 */
[----:B-1----:R-:W-:-:S05]  /*5cc0*/  F2FP.F16.F32.PACK_AB R152, R197, R10 ;  /* 0x0000000ac598723e */ /* 0x002fca00000000ff */
[----:B------:R-:W-:Y:S01]  /*5cd0*/  MUFU.EX2 R185, R185 ;  /* 0x000000b900b97308 */ /* 0x000fe20000000800 */
[----:B--2---:R-:W-:Y:S01]  /*5ce0*/  F2FP.F16.F32.PACK_AB R153, R20, R13 ;  /* 0x0000000d1499723e */ /* 0x004fe200000000ff */
[----:B------:R-:W-:Y:S01]  /*5cf0*/  FADD.FTZ R10, R10, R195 ;  /* 0x000000c30a0a7221 */ /* 0x000fe20000010000 */
[----:B------:R-:W-:Y:S01]  /*5d00*/  F2FP.F16.F32.PACK_AB R154, R21, R12 ;  /* 0x0000000c159a723e */ /* 0x000fe200000000ff */
[----:B------:R-:W-:Y:S01]  /*5d10*/  FADD.FTZ R13, R13, R14 ;  /* 0x0000000e0d0d7221 */ /* 0x000fe20000010000 */
[----:B---3--:R-:W-:Y:S01]  /*5d20*/  F2FP.F16.F32.PACK_AB R155, R202, R157 ;  /* 0x0000009dca9b723e */ /* 0x008fe200000000ff */
[----:B------:R-:W-:Y:S02]  /*5d30*/  FADD.FTZ R197, R197, R10 ;  /* 0x0000000ac5c57221 */ /* 0x000fe40000010000 */
[----:B------:R-:W-:Y:S01]  /*5d40*/  MUFU.EX2 R184, R184 ;  /* 0x000000b800b87308 */ /* 0x000fe20000000800 */
[----:B------:R-:W-:Y:S01]  /*5d50*/  WARPGROUP.ARRIVE ;  /* 0x00000000000079c5 */ /* 0x000fe20000000000 */
[----:B------:R-:W-:Y:S01]  /*5d60*/  FADD.FTZ R20, R20, R13 ;  /* 0x0000000d14147221 */ /* 0x000fe20000010000 */
[----:B------:R-:W-:-:S03]  /*5d70*/  FADD.FTZ R12, R12, R197 ;  /* 0x000000c50c0c7221 */ /* 0x000fc60000010000 */
[----:B------:R-:W-:Y:S01]  /*5d80*/  FADD.FTZ R157, R157, R20 ;  /* 0x000000149d9d7221 */ /* 0x000fe20000010000 */
[----:B------:R-:W-:Y:S01]  /*5d90*/  HGMMA.64x256x16.F32 R24, R152, gdesc[UR4].tnspB, R24, gsb0 ;  /* 0x43e0000498187df0 */ /* 0x000fe20008000818 */
[----:B------:R-:W-:Y:S01]  /*5da0*/  UIADD3 UR6, UR10, 0x100, URZ ;  /* 0x000001000a067890 */ /* 0x000fe2000fffe03f */
[----:B------:R-:W1:Y:S01]  /*5db0*/  MUFU.EX2 R189, R189 ;  /* 0x000000bd00bd7308 */ /* 0x000e620000000800 */
[----:B------:R-:W-:Y:S01]  /*5dc0*/  UMOV UR7, 0x40000040 ;  /* 0x4000004000077882 */ /* 0x000fe20000000000 */
[----:B------:R-:W-:Y:S01]  /*5dd0*/  FADD.FTZ R21, R21, R12 ;  /* 0x0000000c15157221 */ /* 0x000fe20000010000 */
[----:B------:R-:W-:-:S05]  /*5de0*/  FADD.FTZ R157, R202, R157 ;  /* 0x0000009dca9d7221 */ /* 0x000fca0000010000 */
[----:B------:R-:W-:Y:S08]  /*5df0*/  MUFU.EX2 R186, R186 ;  /* 0x000000ba00ba7308 */ /* 0x000ff00000000800 */
[----:B------:R-:W2:Y:S01]  /*5e00*/  MUFU.EX2 R191, R191 ;  /* 0x000000bf00bf7308 */ /* 0x000ea20000000800 */
[----:B------:R-:W-:Y:S02]  /*5e10*/  WARPGROUP.DEPBAR.LE gsb0, 0x0 ;  /* 0x00008000000079c5 */ /* 0x000fe40000010000 */
[----:B----4-:R-:W-:Y:S01]  /*5e20*/  F2FP.F16.F32.PACK_AB R152, R159, R156 ;  /* 0x0000009c9f98723e */ /* 0x010fe200000000ff */
[----:B------:R-:W-:Y:S01]  /*5e30*/  FADD.FTZ R156, R156, R21 ;  /* 0x000000159c9c7221 */ /* 0x000fe20000010000 */
[----:B-----5:R-:W-:Y:S01]  /*5e40*/  F2FP.F16.F32.PACK_AB R153, R163, R160 ;  /* 0x000000a0a399723e */ /* 0x020fe200000000ff */
        /* <DEDUP_REMOVED lines=9> */
[----:B------:R-:W-:Y:S01]  /*5ee0*/  FADD.FTZ R165, R165, R162 ;  /* 0x000000a2a5a57221 */ /* 0x000fe20000010000 */
[----:B------:R-:W-:Y:S01]  /*5ef0*/  HGMMA.64x256x16.F32 R24, R152, gdesc[UR4].tnspB, R24, gsb0 ;  /* 0x43e0000498187df0 */ /* 0x000fe20008000818 */
[----:B------:R-:W-:Y:S01]  /*5f00*/  UIADD3 UR6, UR10, 0x180, URZ ;  /* 0x000001800a067890 */ /* 0x000fe2000fffe03f */
[----:B------:R-:W-:Y:S01]  /*5f10*/  UMOV UR7, 0x40000040 ;  /* 0x4000004000077882 */ /* 0x000fe20000000000 */
[----:B------:R-:W-:-:S02]  /*5f20*/  WARPGROUP.DEPBAR.LE gsb0, 0x0 ;  /* 0x00008000000079c5 */ /* 0x000fc40000010000 */
[----:B------:R-:W-:Y:S01]  /*5f30*/  F2FP.F16.F32.PACK_AB R152, R167, R164 ;  /* 0x000000a4a798723e */ /* 0x000fe200000000ff */
[----:B------:R-:W-:Y:S01]  /*5f40*/  FADD.FTZ R164, R164, R161 ;  /* 0x000000a1a4a47221 */ /* 0x000fe20000010000 */
[----:B------:R-:W-:Y:S01]  /*5f50*/  F2FP.F16.F32.PACK_AB R153, R171, R168 ;  /* 0x000000a8ab99723e */ /* 0x000fe200000000ff */
[----:B------:R-:W-:Y:S01]  /*5f60*/  FADD.FTZ R168, R168, R165 ;  /* 0x000000a5a8a87221 */ /* 0x000fe20000010000 */
[----:B------:R-:W-:Y:S01]  /*5f70*/  F2FP.F16.F32.PACK_AB R154, R169, R166 ;  /* 0x000000a6a99a723e */ /* 0x000fe200000000ff */
[----:B------:R-:W-:Y:S01]  /*5f80*/  FADD.FTZ R167, R167, R164 ;  /* 0x000000a4a7a77221 */ /* 0x000fe20000010000 */
[----:B------:R-:W-:Y:S01]  /*5f90*/  F2FP.F16.F32.PACK_AB R155, R173, R170 ;  /* 0x000000aaad9b723e */ /* 0x000fe200000000ff */
[----:B------:R-:W-:Y:S02]  /*5fa0*/  FADD.FTZ R171, R171, R168 ;  /* 0x000000a8abab7221 */ /* 0x000fe40000010000 */
[----:B------:R-:W-:Y:S01]  /*5fb0*/  FADD.FTZ R166, R166, R167 ;  /* 0x000000a7a6a67221 */ /* 0x000fe20000010000 */
[----:B------:R-:W-:Y:S01]  /*5fc0*/  WARPGROUP.ARRIVE ;  /* 0x00000000000079c5 */ /* 0x000fe20000000000 */
[----:B------:R-:W-:-:S02]  /*5fd0*/  FADD.FTZ R170, R170, R171 ;  /* 0x000000abaaaa7221 */ /* 0x000fc40000010000 */
        /* <DEDUP_REMOVED lines=29> */
[----:B--2---:R-:W-:Y:S01]  /*61b0*/  F2FP.F16.F32.PACK_AB R155, R191, R186 ;  /* 0x000000babf9b723e */ /* 0x004fe200000000ff */
        /* <DEDUP_REMOVED lines=9> */
[----:B------:R-:W-:Y:S05]  /*6250*/  @P2 BRA `(.L_x_7360) ;  /* 0xffffffd400982947 */ /* 0x000fea000383ffff */
.L_x_7351:
[----:B------:R-:W3:Y:S01]  /*6260*/  SHFL.BFLY PT, R9, R0, 0x2, 0x1f ;  /* 0x0c401f0000097f89 */ /* 0x000ee200000e0000 */
[C---:B------:R-:W-:Y:S01]  /*6270*/  IADD3 R163, P3, R16.reuse, 0x4000, RZ ;  /* 0x0000400010a37810 */ /* 0x040fe20007f7e0ff */
[----:B------:R-:W-:Y:S01]  /*6280*/  UIADD3 UR34, -UR37, URZ, URZ ;  /* 0x0000003f25227290 */ /* 0x000fe2000fffe13f */
[----:B------:R-:W-:Y:S01]  /*6290*/  IADD3 R21, P2, R16, 0x4060, RZ ;  /* 0x0000406010157810 */ /* 0x000fe20007f5e0ff */
[----:B------:R-:W4:Y:S01]  /*62a0*/  SHFL.BFLY PT, R4, R3, 0x2, 0x1f ;  /* 0x0c401f0003047f89 */ /* 0x000f2200000e0000 */
[----:B------:R-:W-:Y:S01]  /*62b0*/  LOP3.LUT R162, R163, 0x380, RZ, 0xc0, !PT ;  /* 0x00000380a3a27812 */ /* 0x000fe200078ec0ff */
[----:B------:R-:W-:Y:S01]  /*62c0*/  ULDC UR4, c[0x0][0xea8] ;  /* 0x0003aa0000047ab9 */ /* 0x000fe20000000800 */
[----:B------:R-:W-:Y:S01]  /*62d0*/  LOP3.LUT R20, R21, 0x380, RZ, 0xc0, !PT ;  /* 0x0000038015147812 */ /* 0x000fe200078ec0ff */
[----:B------:R-:W-:Y:S01]  /*62e0*/  UIMAD UR34, UR4, UR34, UR43 ;  /* 0x00000022042272a4 */ /* 0x000fe2000f8e022b */
[----:B------:R-:W-:Y:S01]  /*62f0*/  SHF.R.U64 R162, R162, 0x3, RZ ;  /* 0x00000003a2a27819 */ /* 0x000fe200000012ff */
[----:B------:R-:W-:Y:S01]  /*6300*/  UIADD3 UR35, -UR36, URZ, URZ ;  /* 0x0000003f24237290 */ /* 0x000fe2000fffe13f */
[----:B------:R-:W-:Y:S01]  /*6310*/  SHF.R.U64 R20, R20, 0x3, RZ ;  /* 0x0000000314147819 */ /* 0x000fe200000012ff */
[----:B------:R-:W-:Y:S01]  /*6320*/  USHF.L.U32 UR34, UR34, 0x7, URZ ;  /* 0x0000000722227899 */ /* 0x000fe2000800063f */
[----:B------:R-:W-:Y:S01]  /*6330*/  LOP3.LUT R162, R162, R163, RZ, 0x3c, !PT ;  /* 0x000000a3a2a27212 */ /* 0x000fe200078e3cff */
[--C-:B------:R-:W-:Y:S01]  /*6340*/  IMAD.X R163, RZ, RZ, R17.reuse, P3 ;  /* 0x000000ffffa37224 */ /* 0x100fe200018e0611 */
[----:B------:R-:W-:Y:S01]  /*6350*/  IADD3 R179, P3, R16, 0x8060, RZ ;  /* 0x0000806010b37810 */ /* 0x000fe20007f7e0ff */
[----:B------:R-:W-:Y:S01]  /*6360*/  ULDC UR4, c[0x0][0xeb4] ;  /* 0x0003ad0000047ab9 */ /* 0x000fe20000000800 */
[----:B------:R-:W-:Y:S01]  /*6370*/  LOP3.LUT R20, R20, R21, RZ, 0x3c, !PT ;  /* 0x0000001514147212 */ /* 0x000fe200078e3cff */
[----:B------:R-:W-:Y:S01]  /*6380*/  IMAD.X R21, RZ, RZ, R17, P2 ;  /* 0x000000ffff157224 */ /* 0x000fe200010e0611 */
[C---:B------:R-:W-:Y:S01]  /*6390*/  IADD3 R11, P0, R16.reuse, 0x20, RZ ;  /* 0x00000020100b7810 */ /* 0x040fe20007f1e0ff */
[----:B------:R-:W-:Y:S01]  /*63a0*/  UIMAD UR35, UR4, UR35, UR37 ;  /* 0x00000023042372a4 */ /* 0x000fe2000f8e0225 */
[----:B------:R-:W-:Y:S01]  /*63b0*/  LOP3.LUT R178, R179, 0x380, RZ, 0xc0, !PT ;  /* 0x00000380b3b27812 */ /* 0x000fe200078ec0ff */
[----:B------:R-:W-:Y:S01]  /*63c0*/  ULDC.64 UR8, c[0x0][0xc70] ;  /* 0x00031c0000087ab9 */ /* 0x000fe20000000a00 */
[----:B------:R-:W-:Y:S01]  /*63d0*/  IADD3 R173, P2, R16, 0xc040, RZ ;  /* 0x0000c04010ad7810 */ /* 0x000fe20007f5e0ff */
[----:B---3--:R-:W-:Y:S01]  /*63e0*/  FADD.FTZ R9, R9, R0 ;  /* 0x0000000009097221 */ /* 0x008fe20000010000 */
[----:B------:R-:W-:Y:S01]  /*63f0*/  LOP3.LUT R8, R11, 0x380, RZ, 0xc0, !PT ;  /* 0x000003800b087812 */ /* 0x000fe200078ec0ff */
[----:B------:R-:W-:Y:S01]  /*6400*/  USHF.R.S32.HI UR4, URZ, 0x1f, UR35 ;  /* 0x0000001f3f047899 */ /* 0x000fe20008011423 */
[----:B------:R-:W-:Y:S01]  /*6410*/  SHF.R.U64 R178, R178, 0x3, RZ ;  /* 0x00000003b2b27819 */ /* 0x000fe200000012ff */
[----:B----4-:R-:W-:Y:S01]  /*6420*/  FADD.FTZ R4, R4, R3 ;  /* 0x0000000304047221 */ /* 0x010fe20000010000 */
[----:B------:R-:W3:Y:S01]  /*6430*/  SHFL.BFLY PT, R168, R9, 0x1, 0x1f ;  /* 0x0c201f0009a87f89 */ /* 0x000ee200000e0000 */
[----:B------:R-:W-:Y:S01]  /*6440*/  LOP3.LUT R172, R173, 0x380, RZ, 0xc0, !PT ;  /* 0x00000380adac7812 */ /* 0x000fe200078ec0ff */
[----:B------:R-:W-:Y:S01]  /*6450*/  UIMAD UR6, UR4, UR8, URZ ;  /* 0x00000008040672a4 */ /* 0x000fe2000f8e023f */
[----:B------:R-:W-:Y:S01]  /*6460*/  SHF.R.U64 R8, R8, 0x3, RZ ;  /* 0x0000000308087819 */ /* 0x000fe200000012ff */
[----:B------:R-:W4:Y:S01]  /*6470*/  SHFL.BFLY PT, R167, R4, 0x1, 0x1f ;  /* 0x0c201f0004a77f89 */ /* 0x000f2200000e0000 */
[----:B------:R-:W-:Y:S01]  /*6480*/  LOP3.LUT R178, R178, R179, RZ, 0x3c, !PT ;  /* 0x000000b3b2b27212 */ /* 0x000fe200078e3cff */
[----:B------:R-:W-:Y:S01]  /*6490*/  UIMAD.WIDE.U32 UR4, UR35, UR8, URZ ;  /* 0x00000008230472a5 */ /* 0x000fe2000f8e003f */
[----:B------:R-:W-:Y:S01]  /*64a0*/  SHF.R.U64 R172, R172, 0x3, RZ ;  /* 0x00000003acac7819 */ /* 0x000fe200000012ff */
[----:B------:R-:W-:Y:S01]  /*64b0*/  ULDC UR7, c[0x0][0xb88] ;  /* 0x0002e20000077ab9 */ /* 0x000fe20000000800 */
[----:B------:R-:W-:Y:S01]  /*64c0*/  IADD3.X R179, RZ, R17, RZ, P3, !PT ;  /* 0x00000011ffb37210 */ /* 0x000fe20001ffe4ff */
[----:B------:R-:W-:Y:S01]  /*64d0*/  UIMAD UR6, UR35, UR9, UR6 ;  /* 0x00000009230672a4 */ /* 0x000fe2000f8e0206 */
[----:B------:R-:W-:-:S02]  /*64e0*/  LOP3.LUT R8, R8, R11, RZ, 0x3c, !PT ;  /* 0x0000000b08087212 */ /* 0x000fc400078e3cff */
[----:B------:R-:W-:Y:S02]  /*64f0*/  LOP3.LUT R172, R172, R173, RZ, 0x3c, !PT ;  /* 0x000000adacac7212 */ /* 0x000fe400078e3cff */
[----:B------:R-:W-:Y:S02]  /*6500*/  IADD3.X R173, RZ, R17, RZ, P2, !PT ;  /* 0x00000011ffad7210 */ /* 0x000fe400017fe4ff */
[C---:B------:R-:W-:Y:S02]  /*6510*/  IADD3 R161, P1, R16.reuse, 0x40, RZ ;  /* 0x0000004010a17810 */ /* 0x040fe40007f3e0ff */
[C---:B------:R-:W-:Y:S02]  /*6520*/  IADD3 R13, P4, R16.reuse, 0x60, RZ ;  /* 0x00000060100d7810 */ /* 0x040fe40007f9e0ff */
[----:B------:R-:W-:Y:S02]  /*6530*/  LOP3.LUT R160, R161, 0x380, RZ, 0xc0, !PT ;  /* 0x00000380a1a07812 */ /* 0x000fe400078ec0ff */
[----:B------:R-:W-:Y:S01]  /*6540*/  LOP3.LUT R10, R13, 0x380, RZ, 0xc0, !PT ;  /* 0x000003800d0a7812 */ /* 0x000fe200078ec0ff */
[----:B---3--:R-:W-:Y:S01]  /*6550*/  FADD.FTZ R168, R9, R168 ;  /* 0x000000a809a87221 */ /* 0x008fe20000010000 */
[----:B------:R-:W-:Y:S01]  /*6560*/  IMAD.X R9, RZ, RZ, R17, P0 ;  /* 0x000000ffff097224 */ /* 0x000fe200000e0611 */
[----:B------:R-:W-:Y:S01]  /*6570*/  IADD3 R153, P0, R16, 0x8000, RZ ;  /* 0x0000800010997810 */ /* 0x000fe20007f1e0ff */
[----:B----4-:R-:W-:-:S02]  /*6580*/  FADD.FTZ R167, R4, R167 ;  /* 0x000000a704a77221 */ /* 0x010fc40000010000 */
[----:B------:R-:W-:Y:S01]  /*6590*/  FSETP.NE.FTZ.AND P3, PT, R168, RZ, PT ;  /* 0x000000ffa800720b */ /* 0x000fe20003f75000 */
[----:B------:R-:W-:Y:S01]  /*65a0*/  IMAD.MOV.U32 R4, RZ, RZ, RZ ;  /* 0x000000ffff047224 */ /* 0x000fe200078e00ff */
[----:B------:R-:W-:Y:S01]  /*65b0*/  MOV R159, R8 ;  /* 0x00000008009f7202 */ /* 0x000fe20000000f00 */
[----:B------:R-:W-:Y:S01]  /*65c0*/  IMAD.MOV.U32 R8, RZ, RZ, RZ ;  /* 0x000000ffff087224 */ /* 0x000fe200078e00ff */
[----:B------:R-:W-:Y:S01]  /*65d0*/  FSETP.NE.FTZ.AND P2, PT, R167, RZ, PT ;  /* 0x000000ffa700720b */ /* 0x000fe20003f55000 */
[----:B------:R-:W-:Y:S01]  /*65e0*/  IMAD.U32 R9, RZ, RZ, UR5 ;  /* 0x00000005ff097e24 */ /* 0x000fe2000f8e00ff */
[----:B------:R-:W-:Y:S02]  /*65f0*/  LOP3.LUT R152, R153, 0x380, RZ, 0xc0, !PT ;  /* 0x0000038099987812 */ /* 0x000fe400078ec0ff */
[----:B------:R-:W-:Y:S02]  /*6600*/  SHF.R.U64 R160, R160, 0x3, RZ ;  /* 0x00000003a0a07819 */ /* 0x000fe400000012ff */
[----:B------:R-:W-:-:S02]  /*6610*/  SHF.R.U64 R152, R152, 0x3, RZ ;  /* 0x0000000398987819 */ /* 0x000fc400000012ff */
[----:B------:R-:W-:Y:S01]  /*6620*/  SHF.R.U64 R10, R10, 0x3, RZ ;  /* 0x000000030a0a7819 */ /* 0x000fe200000012ff */
[----:B------:R-:W3:Y:S01]  /*6630*/  @P3 MUFU.RCP R8, R168 ;  /* 0x000000a800083308 */ /* 0x000ee20000001000 */
[----:B------:R-:W-:Y:S01]  /*6640*/  LOP3.LUT R160, R160, R161, RZ, 0x3c, !PT ;  /* 0x000000a1a0a07212 */ /* 0x000fe200078e3cff */
[--C-:B------:R-:W-:Y:S01]  /*6650*/  IMAD.X R161, RZ, RZ, R17.reuse, P1 ;  /* 0x000000ffffa17224 */ /* 0x100fe200008e0611 */
[----:B------:R-:W-:Y:S01]  /*6660*/  LOP3.LUT R152, R152, R153, RZ, 0x3c, !PT ;  /* 0x0000009998987212 */ /* 0x000fe200078e3cff */
[----:B------:R-:W-:Y:S01]  /*6670*/  IMAD.X R153, RZ, RZ, R17, P0 ;  /* 0x000000ffff997224 */ /* 0x000fe200000e0611 */
[----:B------:R-:W-:Y:S02]  /*6680*/  LOP3.LUT R10, R10, R13, RZ, 0x3c, !PT ;  /* 0x0000000d0a0a7212 */ /* 0x000fe400078e3cff */
[C---:B------:R-:W-:Y:S01]  /*6690*/  IADD3 R13, P6, R16.reuse, 0x4020, RZ ;  /* 0x00004020100d7810 */ /* 0x040fe20007fde0ff */
[----:B------:R-:W4:Y:S01]  /*66a0*/  @P2 MUFU.RCP R4, R167 ;  /* 0x000000a700042308 */ /* 0x000f220000001000 */
[----:B------:R-:W-:-:S02]  /*66b0*/  IADD3 R157, P5, R16, 0x4040, RZ ;  /* 0x00004040109d7810 */ /* 0x000fc40007fbe0ff */
[C---:B------:R-:W-:Y:S02]  /*66c0*/  IADD3 R165, P1, R16.reuse, 0x8020, RZ ;  /* 0x0000802010a57810 */ /* 0x040fe40007f3e0ff */
[C---:B------:R-:W-:Y:S02]  /*66d0*/  LOP3.LUT R15, R16.reuse, 0x380, RZ, 0xc0, !PT ;  /* 0x00000380100f7812 */ /* 0x040fe400078ec0ff */
[----:B------:R-:W-:Y:S01]  /*66e0*/  IADD3 R171, P0, R16, 0xc060, RZ ;  /* 0x0000c06010ab7810 */ /* 0x000fe20007f1e0ff */
[----:B------:R-:W5:Y:S01]  /*66f0*/  @P2 MUFU.LG2 R167, R167 ;  /* 0x000000a700a72308 */ /* 0x000f620000000c00 */
[----:B-1----:R-:W-:Y:S01]  /*6700*/  LOP3.LUT R12, R13, 0x380, RZ, 0xc0, !PT ;  /* 0x000003800d0c7812 */ /* 0x002fe200078ec0ff */
[-C--:B---3--:R-:W-:Y:S01]  /*6710*/  FMUL.FTZ R166, R28, R8.reuse ;  /* 0x000000081ca67220 */ /* 0x088fe20000410000 */
[----:B------:R-:W-:Y:S01]  /*6720*/  LOP3.LUT R156, R157, 0x380, RZ, 0xc0, !PT ;  /* 0x000003809d9c7812 */ /* 0x000fe200078ec0ff */
[-C--:B------:R-:W-:Y:S01]  /*6730*/  FMUL.FTZ R28, R65, R8.reuse ;  /* 0x00000008411c7220 */ /* 0x080fe20000410000 */
[----:B------:R-:W-:Y:S01]  /*6740*/  LOP3.LUT R164, R165, 0x380, RZ, 0xc0, !PT ;  /* 0x00000380a5a47812 */ /* 0x000fe200078ec0ff */
[----:B------:R-:W-:Y:S01]  /*6750*/  IMAD.U32 R65, RZ, RZ, UR27 ;  /* 0x0000001bff417e24 */ /* 0x000fe2000f8e00ff */
[----:B------:R-:W-:Y:S01]  /*6760*/  SHF.R.U64 R15, R15, 0x3, RZ ;  /* 0x000000030f0f7819 */ /* 0x000fe200000012ff */
[----:B------:R-:W1:Y:S01]  /*6770*/  @P3 MUFU.LG2 R168, R168 ;  /* 0x000000a800a83308 */ /* 0x000e620000000c00 */
[----:B------:R-:W-:Y:S01]  /*6780*/  LOP3.LUT R170, R171, 0x380, RZ, 0xc0, !PT ;  /* 0x00000380abaa7812 */ /* 0x000fe200078ec0ff */
[----:B------:R-:W-:Y:S01]  /*6790*/  FMUL.FTZ R25, R25, R8 ;  /* 0x0000000819197220 */ /* 0x000fe20000410000 */
[----:B------:R-:W-:Y:S01]  /*67a0*/  MOV R158, R152 ;  /* 0x00000098009e7202 */ /* 0x000fe20000000f00 */
[----:B------:R-:W-:Y:S01]  /*67b0*/  FMUL.FTZ R24, R24, R8 ;  /* 0x0000000818187220 */ /* 0x000fe20000410000 */
[----:B------:R-:W-:Y:S01]  /*67c0*/  SHF.R.U64 R12, R12, 0x3, RZ ;  /* 0x000000030c0c7819 */ /* 0x000fe200000012ff */
[----:B----4-:R-:W-:Y:S01]  /*67d0*/  FMUL.FTZ R27, R27, R4 ;  /* 0x000000041b1b7220 */ /* 0x010fe20000410000 */
[----:B------:R-:W-:Y:S01]  /*67e0*/  SHF.R.U64 R156, R156, 0x3, RZ ;  /* 0x000000039c9c7819 */ /* 0x000fe200000012ff */
[----:B------:R-:W-:Y:S01]  /*67f0*/  FMUL.FTZ R29, R29, R8 ;  /* 0x000000081d1d7220 */ /* 0x000fe20000410000 */
[----:B------:R-:W-:Y:S01]  /*6800*/  SHF.R.U64 R164, R164, 0x3, RZ ;  /* 0x00000003a4a47819 */ /* 0x000fe200000012ff */
[----:B------:R-:W-:Y:S01]  /*6810*/  @P2 FMUL.FTZ R65, R65, 0.69314718246459960938 ;  /* 0x3f31721841412820 */ /* 0x000fe20000410000 */
[----:B------:R-:W-:Y:S01]  /*6820*/  LOP3.LUT R14, R15, R16, RZ, 0x3c, !PT ;  /* 0x000000100f0e7212 */ /* 0x000fe200078e3cff */
[-C--:B------:R-:W-:Y:S01]  /*6830*/  FMUL.FTZ R31, R31, R4.reuse ;  /* 0x000000041f1f7220 */ /* 0x080fe20000410000 */
[----:B------:R-:W-:Y:S01]  /*6840*/  SHF.R.U64 R170, R170, 0x3, RZ ;  /* 0x00000003aaaa7819 */ /* 0x000fe200000012ff */
[----:B------:R-:W-:Y:S01]  /*6850*/  FMUL.FTZ R30, R30, R4 ;  /* 0x000000041e1e7220 */ /* 0x000fe20000410000 */
[----:B------:R-:W-:Y:S01]  /*6860*/  IADD3 R152, R200, UR34, RZ ;  /* 0x00000022c8987c10 */ /* 0x000fe2000fffe0ff */
[----:B------:R3:W-:Y:S06]  /*6870*/  BAR.ARV R6, 0x100 ;  /* 0x000400060000751d */ /* 0x0007ec0000002000 */
[-C--:B------:R-:W-:Y:S01]  /*6880*/  IADD3.X R11, RZ, R17.reuse, RZ, P4, !PT ;  /* 0x00000011ff0b7210 */ /* 0x080fe200027fe4ff */
[-C--:B------:R-:W-:Y:S01]  /*6890*/  FMUL.FTZ R45, R45, R8.reuse ;  /* 0x000000082d2d7220 */ /* 0x080fe20000410000 */
[----:B------:R-:W-:Y:S06]  /*68a0*/  BAR.ARV 0x8, 0x120 ;  /* 0x0204800000007b1d */ /* 0x000fec0000002000 */
[----:B------:R-:W-:Y:S01]  /*68b0*/  MOV R15, R17 ;  /* 0x00000011000f7202 */ /* 0x000fe20000000f00 */
[----:B---3--:R-:W-:Y:S01]  /*68c0*/  VIADD R6, R152, 0x8 ;  /* 0x0000000898067836 */ /* 0x008fe20000000000 */
[----:B------:R-:W-:Y:S01]  /*68d0*/  BAR.SYNC.DEFER_BLOCKING 0x1, 0x100 ;  /* 0x0044000000007b1d */ /* 0x000fe20000010000 */
[----:B------:R-:W-:Y:S01]  /*68e0*/  LOP3.LUT R12, R12, R13, RZ, 0x3c, !PT ;  /* 0x0000000d0c0c7212 */ /* 0x000fe200078e3cff */
[--C-:B------:R-:W-:Y:S01]  /*68f0*/  IMAD.X R13, RZ, RZ, R17.reuse, P6 ;  /* 0x000000ffff0d7224 */ /* 0x100fe200030e0611 */
[----:B------:R-:W-:Y:S01]  /*6900*/  LOP3.LUT R156, R156, R157, RZ, 0x3c, !PT ;  /* 0x0000009d9c9c7212 */ /* 0x000fe200078e3cff */
[----:B------:R-:W-:Y:S01]  /*6910*/  FMUL.FTZ R44, R44, R8 ;  /* 0x000000082c2c7220 */ /* 0x000fe20000410000 */
[----:B------:R-:W-:Y:S01]  /*6920*/  LOP3.LUT R164, R164, R165, RZ, 0x3c, !PT ;  /* 0x000000a5a4a47212 */ /* 0x000fe200078e3cff */
[--C-:B------:R-:W-:Y:S01]  /*6930*/  IMAD.X R165, RZ, RZ, R17.reuse, P1 ;  /* 0x000000ffffa57224 */ /* 0x100fe200008e0611 */
[----:B------:R-:W-:Y:S01]  /*6940*/  LOP3.LUT R170, R170, R171, RZ, 0x3c, !PT ;  /* 0x000000abaaaa7212 */ /* 0x000fe200078e3cff */
[----:B------:R-:W-:Y:S01]  /*6950*/  IMAD.X R171, RZ, RZ, R17, P0 ;  /* 0x000000ffffab7224 */ /* 0x000fe200000e0611 */
[----:B------:R-:W-:Y:S01]  /*6960*/  MOV R160, R160 ;  /* 0x000000a000a07202 */ /* 0x000fe20000000f00 */
[-C--:B------:R-:W-:Y:S01]  /*6970*/  FMUL.FTZ R53, R53, R8.reuse ;  /* 0x0000000835357220 */ /* 0x080fe20000410000 */
[----:B------:R-:W-:Y:S01]  /*6980*/  IADD3.X R157, RZ, R17, RZ, P5, !PT ;  /* 0x00000011ff9d7210 */ /* 0x000fe20002ffe4ff */
[----:B------:R-:W-:Y:S01]  /*6990*/  FMUL.FTZ R52, R52, R8 ;  /* 0x0000000834347220 */ /* 0x000fe20000410000 */
[----:B------:R-:W-:Y:S01]  /*69a0*/  MOV R14, R14 ;  /* 0x0000000e000e7202 */ /* 0x000fe20000000f00 */
[----:B------:R-:W-:Y:S01]  /*69b0*/  FMUL.FTZ R15, R40, R8 ;  /* 0x00000008280f7220 */ /* 0x000fe20000410000 */
[----:B------:R-:W-:Y:S01]  /*69c0*/  MOV R161, R10 ;  /* 0x0000000a00a17202 */ /* 0x000fe20000000f00 */
[-C--:B------:R-:W-:Y:S01]  /*69d0*/  FMUL.FTZ R11, R33, R8.reuse ;  /* 0x00000008210b7220 */ /* 0x080fe20000410000 */
[----:B------:R-:W-:Y:S01]  /*69e0*/  LOP3.LUT P0, RZ, R2, 0x3, RZ, 0xc0, !PT ;  /* 0x0000000302ff7812 */ /* 0x000fe2000780c0ff */
[----:B------:R-:W-:Y:S01]  /*69f0*/  FMUL.FTZ R33, R72, R8 ;  /* 0x0000000848217220 */ /* 0x000fe20000410000 */
[----:B------:R-:W-:Y:S01]  /*6a00*/  MOV R40, UR27 ;  /* 0x0000001b00287c02 */ /* 0x000fe20008000f00 */
[----:B------:R-:W-:Y:S01]  /*6a10*/  FMUL.FTZ R72, R26, R4 ;  /* 0x000000041a487220 */ /* 0x000fe20000410000 */
[----:B------:R-:W-:Y:S01]  /*6a20*/  IADD3 R181, P4, R16, 0x8040, RZ ;  /* 0x0000804010b57810 */ /* 0x000fe20007f9e0ff */
[----:B-----5:R-:W-:Y:S01]  /*6a30*/  @P2 FMUL.FTZ R26, R167, 0.69314718246459960938 ;  /* 0x3f317218a71a2820 */ /* 0x020fe20000410000 */
        /* <DEDUP_REMOVED lines=9> */
[-C--:B------:R-:W-:Y:S01]  /*6ad0*/  FMUL.FTZ R6, R37, R8.reuse ;  /* 0x0000000825067220 */ /* 0x080fe20000410000 */
[----:B------:R-:W-:Y:S01]  /*6ae0*/  IADD3 R177, P6, R16, 0xc000, RZ ;  /* 0x0000c00010b17810 */ /* 0x000fe20007fde0ff */
[-C--:B------:R-:W-:Y:S01]  /*6af0*/  FMUL.FTZ R165, R36, R8.reuse ;  /* 0x0000000824a57220 */ /* 0x080fe20000410000 */
        /* <DEDUP_REMOVED lines=47> */
[----:B------:R-:W-:Y:S01]  /*6df0*/  MOV R48, 0xff800000 ;  /* 0xff80000000307802 */ /* 0x000fe20000000f00 */
[----:B------:R-:W-:Y:S01]  /*6e00*/  @P3 FMUL.FTZ R40, R40, 0.69314718246459960938 ;  /* 0x3f31721828283820 */ /* 0x000fe20000410000 */
[----:B-1----:R-:W-:Y:S01]  /*6e10*/  @P3 FMUL.FTZ R9, R168, 0.69314718246459960938 ;  /* 0x3f317218a8093820 */ /* 0x002fe20000410000 */
[----:B------:R-:W-:Y:S01]  /*6e20*/  F2FP.F16.F32.PACK_AB R24, R25, R24 ;  /* 0x000000181918723e */ /* 0x000fe200000000ff */
[----:B------:R-:W-:Y:S01]  /*6e30*/  IMAD.U32 R8, RZ, RZ, UR4 ;  /* 0x00000004ff087e24 */ /* 0x000fe2000f8e00ff */
[----:B------:R-:W-:Y:S01]  /*6e40*/  LOP3.LUT R180, R181, 0x380, RZ, 0xc0, !PT ;  /* 0x00000380b5b47812 */ /* 0x000fe200078ec0ff */
[-C--:B------:R-:W-:Y:S01]  /*6e50*/  FMUL.FTZ R35, R35, R4.reuse ;  /* 0x0000000423237220 */ /* 0x080fe20000410000 */
[-C--:B------:R-:W-:Y:S01]  /*6e60*/  FMUL.FTZ R34, R34, R4.reuse ;  /* 0x0000000422227220 */ /* 0x080fe20000410000 */
[-C--:B------:R-:W-:Y:S01]  /*6e70*/  FMUL.FTZ R39, R39, R4.reuse ;  /* 0x0000000427277220 */ /* 0x080fe20000410000 */
[----:B------:R-:W-:Y:S01]  /*6e80*/  FMUL.FTZ R38, R38, R4 ;  /* 0x0000000426267220 */ /* 0x000fe20000410000 */
[----:B------:R-:W-:Y:S01]  /*6e90*/  @P2 FFMA.FTZ R48, R65, R7, R26 ;  /* 0x0000000741302223 */ /* 0x000fe2000001001a */
[----:B------:R-:W-:Y:S01]  /*6ea0*/  F2FP.F16.F32.PACK_AB R25, R27, R72 ;  /* 0x000000481b19723e */ /* 0x000fe200000000ff */
[-C--:B------:R-:W-:Y:S01]  /*6eb0*/  FMUL.FTZ R43, R43, R4.reuse ;  /* 0x000000042b2b7220 */ /* 0x080fe20000410000 */
[-C--:B------:R-:W-:Y:S01]  /*6ec0*/  FMUL.FTZ R42, R42, R4.reuse ;  /* 0x000000042a2a7220 */ /* 0x080fe20000410000 */
[-C--:B------:R-:W-:Y:S01]  /*6ed0*/  FMUL.FTZ R47, R47, R4.reuse ;  /* 0x000000042f2f7220 */ /* 0x080fe20000410000 */
[----:B------:R-:W-:Y:S01]  /*6ee0*/  FMUL.FTZ R46, R46, R4 ;  /* 0x000000042e2e7220 */ /* 0x000fe20000410000 */
[----:B------:R-:W-:Y:S01]  /*6ef0*/  F2FP.F16.F32.PACK_AB R26, R29, R166 ;  /* 0x000000a61d1a723e */ /* 0x000fe200000000ff */
[----:B------:R-:W-:Y:S01]  /*6f00*/  IMAD.MOV.U32 R64, RZ, RZ, -0x800000 ;  /* 0xff800000ff407424 */ /* 0x000fe200078e00ff */
[----:B------:R-:W-:Y:S01]  /*6f10*/  F2FP.F16.F32.PACK_AB R27, R31, R30 ;  /* 0x0000001e1f1b723e */ /* 0x000fe200000000ff */
[-C--:B------:R-:W-:Y:S01]  /*6f20*/  FMUL.FTZ R51, R51, R4.reuse ;  /* 0x0000000433337220 */ /* 0x080fe20000410000 */
[----:B------:R-:W-:Y:S01]  /*6f30*/  LOP3.LUT R176, R177, 0x380, RZ, 0xc0, !PT ;  /* 0x00000380b1b07812 */ /* 0x000fe200078ec0ff */
        /* <DEDUP_REMOVED lines=8> */
[----:B------:R-:W-:Y:S01]  /*6fc0*/  @P3 FFMA.FTZ R64, R40, R5, R9 ;  /* 0x0000000528403223 */ /* 0x000fe20000010009 */
[----:B------:R-:W-:Y:S01]  /*6fd0*/  SHF.R.U64 R180, R180, 0x3, RZ ;  /* 0x00000003b4b47819 */ /* 0x000fe200000012ff */
        /* <DEDUP_REMOVED lines=44> */
[----:B------:R-:W-:Y:S01]  /*72a0*/  IMAD.MOV.U32 R40, RZ, RZ, R8 ;  /* 0x000000ffff287224 */ /* 0x000fe200078e0008 */
[----:B------:R-:W-:Y:S01]  /*72b0*/  F2FP.F16.F32.PACK_AB R4, R11, R164 ;  /* 0x000000a40b04723e */ /* 0x000fe200000000ff */
[----:B------:R1:W-:Y:S01]  /*72c0*/  STSM.16.M88.4 [R14], R24 ;  /* 0x000000180e007844 */ /* 0x0003e20000000200 */
[----:B------:R-:W-:Y:S01]  /*72d0*/  F2FP.F16.F32.PACK_AB R5, R35, R34 ;  /* 0x000000222305723e */ /* 0x000fe200000000ff */
[----:B------:R-:W-:Y:S01]  /*72e0*/  UIADD3 UR4, UR5, UR6, URZ ;  /* 0x0000000605047290 */ /* 0x000fe2000fffe03f */
[----:B------:R-:W-:-:S02]  /*72f0*/  F2FP.F16.F32.PACK_AB R6, R6, R165 ;  /* 0x000000a50606723e */ /* 0x000fc400000000ff */
[----:B------:R-:W-:Y:S02]  /*7300*/  F2FP.F16.F32.PACK_AB R7, R39, R38 ;  /* 0x000000262707723e */ /* 0x000fe400000000ff */
[----:B------:R-:W-:Y:S02]  /*7310*/  F2FP.F16.F32.PACK_AB R8, R10, R15 ;  /* 0x0000000f0a08723e */ /* 0x000fe400000000ff */
[----:B------:R-:W-:Y:S01]  /*7320*/  SHF.R.U64 R176, R176, 0x3, RZ ;  /* 0x00000003b0b07819 */ /* 0x000fe200000012ff */
[----:B------:R3:W-:Y:S01]  /*7330*/  STSM.16.M88.4 [R159], R4 ;  /* 0x000000049f007844 */ /* 0x0007e20000000200 */
[----:B------:R-:W-:Y:S02]  /*7340*/  F2FP.F16.F32.PACK_AB R9, R43, R42 ;  /* 0x0000002a2b09723e */ /* 0x000fe400000000ff */
[----:B------:R-:W-:Y:S01]  /*7350*/  F2FP.F16.F32.PACK_AB R10, R45, R44 ;  /* 0x0000002c2d0a723e */ /* 0x000fe200000000ff */
[----:B------:R-:W4:Y:S01]  /*7360*/  LDC.64 R42, c[0x0][0xc78] ;  /* 0x00031e00ff2a7b82 */ /* 0x000f220000000a00 */
[----:B------:R-:W-:-:S02]  /*7370*/  F2FP.F16.F32.PACK_AB R11, R47, R46 ;  /* 0x0000002e2f0b723e */ /* 0x000fc400000000ff */
[----:B------:R-:W-:Y:S02]  /*7380*/  F2FP.F16.F32.PACK_AB R12, R12, R13 ;  /* 0x0000000d0c0c723e */ /* 0x000fe400000000ff */
[----:B------:R-:W-:Y:S01]  /*7390*/  SHF.R.U64 R174, R174, 0x3, RZ ;  /* 0x00000003aeae7819 */ /* 0x000fe200000012ff */
[----:B------:R5:W-:Y:S01]  /*73a0*/  STSM.16.M88.4 [R160], R8 ;  /* 0x00000008a0007844 */ /* 0x000be20000000200 */
[----:B------:R-:W-:Y:S02]  /*73b0*/  F2FP.F16.F32.PACK_AB R13, R51, R50 ;  /* 0x00000032330d723e */ /* 0x000fe400000000ff */
[----:B-1----:R-:W-:Y:S02]  /*73c0*/  F2FP.F16.F32.PACK_AB R14, R53, R52 ;  /* 0x00000034350e723e */ /* 0x002fe400000000ff */
[----:B------:R-:W-:Y:S02]  /*73d0*/  F2FP.F16.F32.PACK_AB R15, R55, R54 ;  /* 0x00000036370f723e */ /* 0x000fe400000000ff */
[----:B------:R-:W-:Y:S01]  /*73e0*/  LOP3.LUT R180, R180, R181, RZ, 0x3c, !PT ;  /* 0x000000b5b4b47212 */ /* 0x000fe200078e3cff */
[----:B------:R-:W-:Y:S01]  /*73f0*/  IMAD.X R181, RZ, RZ, R17, P4 ;  /* 0x000000ffffb57224 */ /* 0x000fe200020e0611 */
[----:B------:R-:W-:Y:S01]  /*7400*/  F2FP.F16.F32.PACK_AB R24, R57, R56 ;  /* 0x000000383918723e */ /* 0x000fe200000000ff */
[----:B------:R-:W-:Y:S01]  /*7410*/  STSM.16.M88.4 [R161], R12 ;  /* 0x0000000ca1007844 */ /* 0x000fe20000000200 */
        /* <DEDUP_REMOVED lines=9> */
[----:B------:R-:W-:Y:S01]  /*74b0*/  LOP3.LUT R176, R176, R177, RZ, 0x3c, !PT ;  /* 0x000000b1b0b07212 */ /* 0x000fe200078e3cff */
[----:B------:R-:W-:Y:S01]  /*74c0*/  IMAD.X R177, RZ, RZ, R17, P6 ;  /* 0x000000ffffb17224 */ /* 0x000fe200030e0611 */
[----:B------:R-:W-:Y:S01]  /*74d0*/  F2FP.F16.F32.PACK_AB R33, R75, R74 ;  /* 0x0000004a4b21723e */ /* 0x000fe200000000ff */
[----:B------:R-:W-:Y:S01]  /*74e0*/  STSM.16.M88.4 [R163], R28 ;  /* 0x0000001ca3007844 */ /* 0x000fe20000000200 */
[----:B------:R-:W-:Y:S02]  /*74f0*/  F2FP.F16.F32.PACK_AB R34, R77, R76 ;  /* 0x0000004c4d22723e */ /* 0x000fe400000000ff */
[----:B------:R-:W-:Y:S02]  /*7500*/  F2FP.F16.F32.PACK_AB R35, R79, R78 ;  /* 0x0000004e4f23723e */ /* 0x000fe400000000ff */
[----:B------:R-:W-:-:S02]  /*7510*/  F2FP.F16.F32.PACK_AB R36, R36, R37 ;  /* 0x000000252424723e */ /* 0x000fc400000000ff */
[----:B------:R-:W-:Y:S01]  /*7520*/  LOP3.LUT R174, R174, R175, RZ, 0x3c, !PT ;  /* 0x000000afaeae7212 */ /* 0x000fe200078e3cff */
[----:B------:R-:W-:Y:S01]  /*7530*/  IMAD.X R175, RZ, RZ, R17, P5 ;  /* 0x000000ffffaf7224 */ /* 0x000fe200028e0611 */
[----:B------:R-:W-:Y:S01]  /*7540*/  MOV R155, R20 ;  /* 0x00000014009b7202 */ /* 0x000fe20000000f00 */
[----:B------:R-:W-:Y:S01]  /*7550*/  STSM.16.M88.4 [R156], R32 ;  /* 0x000000209c007844 */ /* 0x000fe20000000200 */
[----:B------:R-:W-:Y:S02]  /*7560*/  F2FP.F16.F32.PACK_AB R37, R83, R82 ;  /* 0x000000525325723e */ /* 0x000fe400000000ff */
[----:B------:R-:W-:Y:S02]  /*7570*/  F2FP.F16.F32.PACK_AB R38, R85, R84 ;  /* 0x000000545526723e */ /* 0x000fe400000000ff */
[----:B------:R-:W-:Y:S02]  /*7580*/  F2FP.F16.F32.PACK_AB R39, R87, R86 ;  /* 0x000000565727723e */ /* 0x000fe400000000ff */
[----:B---3--:R-:W-:-:S02]  /*7590*/  F2FP.F16.F32.PACK_AB R4, R89, R88 ;  /* 0x000000585904723e */ /* 0x008fc400000000ff */
[----:B------:R-:W-:Y:S01]  /*75a0*/  F2FP.F16.F32.PACK_AB R5, R91, R90 ;  /* 0x0000005a5b05723e */ /* 0x000fe200000000ff */
[----:B------:R-:W-:Y:S01]  /*75b0*/  STSM.16.M88.4 [R155], R36 ;  /* 0x000000249b007844 */ /* 0x000fe20000000200 */
[----:B------:R-:W-:Y:S02]  /*75c0*/  F2FP.F16.F32.PACK_AB R6, R93, R92 ;  /* 0x0000005c5d06723e */ /* 0x000fe400000000ff */
[----:B------:R-:W-:Y:S02]  /*75d0*/  F2FP.F16.F32.PACK_AB R7, R95, R94 ;  /* 0x0000005e5f07723e */ /* 0x000fe400000000ff */
[----:B------:R-:W-:Y:S02]  /*75e0*/  F2FP.F16.F32.PACK_AB R104, R105, R104 ;  /* 0x000000686968723e */ /* 0x000fe400000000ff */
[----:B-----5:R-:W-:Y:S01]  /*75f0*/  F2FP.F16.F32.PACK_AB R8, R97, R96 ;  /* 0x000000606108723e */ /* 0x020fe200000000ff */
[----:B------:R1:W-:Y:S01]  /*7600*/  STSM.16.M88.4 [R158], R4 ;  /* 0x000000049e007844 */ /* 0x0003e20000000200 */
[----:B------:R-:W-:-:S02]  /*7610*/  F2FP.F16.F32.PACK_AB R9, R99, R98 ;  /* 0x000000626309723e */ /* 0x000fc400000000ff */
[----:B------:R-:W-:Y:S01]  /*7620*/  F2FP.F16.F32.PACK_AB R10, R101, R100 ;  /* 0x00000064650a723e */ /* 0x000fe200000000ff */
[----:B------:R-:W3:Y:S01]  /*7630*/  SHFL.IDX PT, R6, R22, RZ, 0x1f ;  /* 0x00001fff16067589 */ /* 0x000ee200000e0000 */
        /* <DEDUP_REMOVED lines=34> */
[----:B------:R-:W-:Y:S02]  /*7860*/  F2FP.F16.F32.PACK_AB R146, R149, R148 ;  /* 0x000000949592723e */ /* 0x000fe400000000ff */
[----:B------:R-:W-:-:S02]  /*7870*/  F2FP.F16.F32.PACK_AB R147, R151, R150 ;  /* 0x000000969793723e */ /* 0x000fc400000000ff */
[----:B------:R-:W-:Y:S01]  /*7880*/  MOV R41, UR4 ;  /* 0x0000000400297c02 */ /* 0x000fe20008000f00 */
[----:B------:R-:W-:Y:S01]  /*7890*/  USHF.R.S32.HI UR4, URZ, 0x1f, UR36 ;  /* 0x0000001f3f047899 */ /* 0x000fe20008011424 */
[----:B------:R-:W-:Y:S01]  /*78a0*/  ISETP.GE.OR P0, PT, R152, UR7, P0 ;  /* 0x0000000798007c0c */ /* 0x000fe20008706670 */
[----:B------:R2:W-:Y:S01]  /*78b0*/  STSM.16.M88.4 [R3], R144 ;  /* 0x0000009003007844 */ /* 0x0005e20000000200 */
[----:B-1----:R-:W-:Y:S01]  /*78c0*/  SHF.R.S32.HI R5, RZ, 0x1f, R152 ;  /* 0x0000001fff057819 */ /* 0x002fe20000011498 */
[C---:B----4-:R-:W-:Y:S01]  /*78d0*/  IMAD.WIDE.U32 R40, R42.reuse, UR36, R40 ;  /* 0x000000242a287c25 */ /* 0x050fe2000f8e0028 */
[----:B------:R-:W-:Y:S01]  /*78e0*/  @!PT LDS RZ, [RZ] ;  /* 0x00000000fffff984 */ /* 0x000fe20000000800 */
[----:B------:R-:W-:Y:S01]  /*78f0*/  @!PT LDS RZ, [RZ] ;  /* 0x00000000fffff984 */ /* 0x000fe20000000800 */
[----:B------:R-:W-:Y:S01]  /*7900*/  @!PT LDS RZ, [RZ] ;  /* 0x00000000fffff984 */ /* 0x000fe20000000800 */
[----:B------:R1:W-:Y:S06]  /*7910*/  MEMBAR.ALL.CTA ;  /* 0x0000000000007992 */ /* 0x0003ec0000008000 */
[----:B-1----:R-:W1:Y:S01]  /*7920*/  FENCE.VIEW.ASYNC.S ;  /* 0x00000000000073c6 */ /* 0x002e620000000000 */
[----:B------:R-:W-:Y:S01]  /*7930*/  IMAD R12, R42, UR4, RZ ;  /* 0x000000042a0c7c24 */ /* 0x000fe2000f8e02ff */
[----:B-1----:R-:W-:Y:S06]  /*7940*/  BAR.ARV 0x1, 0x120 ;  /* 0x0044800000007b1d */ /* 0x002fec0000002000 */
[----:B------:R-:W-:Y:S01]  /*7950*/  IMAD R12, R43, UR36, R12 ;  /* 0x000000242b0c7c24 */ /* 0x000fe2000f8e020c */
[----:B------:R-:W-:Y:S01]  /*7960*/  IADD3 R152, P2, R152, R40, RZ ;  /* 0x0000002898987210 */ /* 0x000fe20007f5e0ff */
[----:B------:R-:W-:-:S03]  /*7970*/  ULDC.64 UR4, c[0x0][0xc40] ;  /* 0x0003100000047ab9 */ /* 0x000fc60000000a00 */
[----:B------:R-:W-:Y:S02]  /*7980*/  IADD3.X R5, R5, R41, R12, P2, !PT ;  /* 0x0000002905057210 */ /* 0x000fe400017fe40c */
[C---:B------:R-:W-:Y:S01]  /*7990*/  LEA R4, P2, R152.reuse, UR4, 0x2 ;  /* 0x0000000498047c11 */ /* 0x040fe2000f8410ff */
[----:B------:R-:W-:Y:S02]  /*79a0*/  ULDC UR4, c[0x0][0xc] ;  /* 0x0000030000047ab9 */ /* 0x000fe40000000800 */
[----:B------:R-:W-:Y:S01]  /*79b0*/  UIADD3 UR43, UR4, UR43, URZ ;  /* 0x0000002b042b7290 */ /* 0x000fe2000fffe03f */
[----:B------:R-:W-:-:S05]  /*79c0*/  LEA.HI.X R5, R152, UR5, R5, 0x2, P2 ;  /* 0x0000000598057c11 */ /* 0x000fca00090f1405 */
[----:B------:R2:W-:Y:S04]  /*79d0*/  @!P1 STG.E desc[UR48][R4.64+0x20], R48 ;  /* 0x0000203004009986 */ /* 0x0005e8000c101930 */
[----:B------:R2:W-:Y:S01]  /*79e0*/  @!P0 STG.E desc[UR48][R4.64], R64 ;  /* 0x0000004004008986 */ /* 0x0005e2000c101930 */
[----:B---3--:R-:W-:-:S13]  /*79f0*/  ISETP.NE.AND P0, PT, R6, 0x7, PT ;  /* 0x000000070600780c */ /* 0x008fda0003f05270 */
[----:B--2---:R-:W-:Y:S05]  /*7a00*/  @P0 BRA `(.L_x_7361) ;  /* 0x00000000007c0947 */ /* 0x004fea0003800000 */
        /* <DEDUP_REMOVED lines=30> */
.L_x_7362:
[----:B------:R-:W-:Y:S05]  /*7bf0*/  BSYNC B0 ;  /* 0x0000000000007941 */ /* 0x000fea0003800000 */
.L_x_7361:
        /* <DEDUP_REMOVED lines=10> */
.L_x_7338:
[----:B------:R-:W-:-:S08]  /*7ca0*/  NOP ;  /* 0x0000000000007918 */ /* 0x000fd00000000000 */
[----:B------:R-:W1:-:S00]  /*7cb0*/  USETMAXREG.DEALLOC.CTAPOOL 0x18 ;  /* 0x00000018000079c8 */ /* 0x000e4000080e0500 */
[----:B-1----:R-:W-:-:S06]  /*7cc0*/  LOP3.LUT R0, R0, 0x3, RZ, 0xc0, !PT ;  /* 0x0000000300007812 */ /* 0x002fcc00078ec0ff */
[----:B------:R-:W1:Y:S02]  /*7cd0*/  SHFL.IDX PT, R0, R0, RZ, 0x1f ;  /* 0x00001fff00007589 */ /* 0x000e6400000e0000 */
[----:B-1----:R-:W-:-:S13]  /*7ce0*/  ISETP.NE.AND P0, PT, R0, RZ, PT ;  /* 0x000000ff0000720c */ /* 0x002fda0003f05270 */
[----:B------:R-:W-:Y:S05]  /*7cf0*/  @P0 EXIT ;  /* 0x000000000000094d */ /* 0x000fea0003800000 */
        /* <DEDUP_REMOVED lines=14> */
.L_x_7408:
        /* <DEDUP_REMOVED lines=14> */
[----:B--2---:R-:W-:-:S04]  /*7ec0*/  @P0 IMAD.HI.U32 R0, R2, R0, RZ ;  /* 0x0000000002000227 */ /* 0x004fc800078e00ff */
[----:B------:R-:W-:Y:S01]  /*7ed0*/  IMAD.MOV.U32 R4, RZ, RZ, R2 ;  /* 0x000000ffff047224 */ /* 0x000fe200078e0002 */
[----:B-1----:R-:W-:Y:S02]  /*7ee0*/  @P0 SHF.R.U32.HI R4, RZ, R3, R0 ;  /* 0x00000003ff040219 */ /* 0x002fe40000011600 */
[----:B------:R-:W1:Y:S02]  /*7ef0*/  LDC R0, c[0x0][0x2e0] ;  /* 0x0000b800ff007b82 */ /* 0x000e640000000800 */
[----:B------:R-:W-:Y:S01]  /*7f00*/  MOV R18, R4 ;  /* 0x0000000400127202 */ /* 0x000fe20000000f00 */
[----:B------:R2:W-:Y:S05]  /*7f10*/  STL [R1+0x4], R4 ;  /* 0x0000040401007387 */ /* 0x0005ea0000100800 */
        /* <DEDUP_REMOVED lines=9> */
[----:B------:R-:W-:Y:S02]  /*7fb0*/  VIADD R3, R6, 0x1c400 ;  /* 0x0001c40006037836 */ /* 0x000fe40000000000 */
[----:B------:R-:W-:Y:S01]  /*7fc0*/  IMAD.HI R2, R0, 0x2aaaaaab, RZ ;  /* 0x2aaaaaab00027827 */ /* 0x000fe200078e02ff */
[----:B------:R-:W-:Y:S02]  /*7fd0*/  IADD3 R0, -R18, RZ, RZ ;  /* 0x000000ff12007210 */ /* 0x000fe40007ffe1ff */
        /* <DEDUP_REMOVED lines=22> */
.L_x_7365:
        /* <DEDUP_REMOVED lines=20> */
.L_x_7367:
        /* <DEDUP_REMOVED lines=16> */
.L_x_7366:
        /* <DEDUP_REMOVED lines=27> */
[----:B---3--:R-:W-:-:S04]  /*8530*/  IMAD R8, R8, UR4, R4 ;  /* 0x0000000408087c24 */ /* 0x008fc8000f8e0204 */
[----:B-1----:R-:W-:-:S07]  /*8540*/  IMAD.SHL.U32 R8, R8, 0x80, RZ ;  /* 0x0000008008087824 */ /* 0x002fce00078e00ff */
.L_x_7368:
        /* <DEDUP_REMOVED lines=17> */
.L_x_7425:
[----:B------:R-:W2:Y:S01]  /*8660*/  LDL R5, [R1+0x8] ;  /* 0x0000080001057983 */ /* 0x000ea20000100800 */
[----:B------:R-:W-:Y:S01]  /*8670*/  UMOV UR4, 0xffffffff ;  /* 0xffffffff00047882 */ /* 0x000fe20000000000 */
[----:B------:R-:W-:Y:S02]  /*8680*/  SHF.R.S32.HI R7, RZ, 0x1f, R6 ;  /* 0x0000001fff077819 */ /* 0x000fe40000011406 */
[----:B--2---:R-:W-:Y:S01]  /*8690*/  IADD3 R9, R5, -0x1, RZ ;  /* 0xffffffff05097810 */ /* 0x004fe20007ffe0ff */
[----:B------:R-:W-:Y:S06]  /*86a0*/  BRA.DIV UR4, `(.L_x_7370) ;  /* 0x0000002604f47947 */ /* 0x000fec000b800000 */
[----:B------:R-:W-:-:S13]  /*86b0*/  ELECT P6, URZ, PT ;  /* 0x00000000003f782f */ /* 0x000fda00038c0000 */
.L_x_7428:
        /* <DEDUP_REMOVED lines=22> */
.L_x_7372:
[----:B--2---:R-:W2:Y:S01]  /*8820*/  S2R R10, SR_CgaCtaId ;  /* 0x00000000000a7919 */ /* 0x004ea20000008800 */
[----:B------:R-:W-:-:S04]  /*8830*/  MOV R5, 0x400 ;  /* 0x0000040000057802 */ /* 0x000fc80000000f00 */
[----:B--2---:R-:W-:Y:S02]  /*8840*/  LEA R5, R10, R5, 0x18 ;  /* 0x000000050a057211 */ /* 0x004fe400078ec0ff */
[----:B------:R-:W-:-:S03]  /*8850*/  SHF.L.U32 R10, R17, 0x1f, RZ ;  /* 0x0000001f110a7819 */ /* 0x000fc600000006ff */
[----:B------:R-:W-:-:S04]  /*8860*/  IMAD R5, R16, 0x8, R5 ;  /* 0x0000000810057824 */ /* 0x000fc800078e0205 */
[----:B------:R-:W2:Y:S02]  /*8870*/  SYNCS.PHASECHK.TRANS64.TRYWAIT P1, [R5+URZ+0x32440], R10 ;  /* 0x0324400a050075a7 */ /* 0x000ea4000802017f */
[----:B--2---:R-:W-:Y:S05]  /*8880*/  @!P1 BRA `(.L_x_7373) ;  /* 0x00000024009c9947 */ /* 0x004fea0003800000 */
.L_x_7429:
[----:B------:R-:W3:Y:S02]  /*8890*/  S2R R11, SR_TID.X ;  /* 0x00000000000b7919 */ /* 0x000ee40000002100 */
[----:B---3--:R-:W-:-:S04]  /*88a0*/  LOP3.LUT R11, R11, 0x7f, RZ, 0xc0, !PT ;  /* 0x0000007f0b0b7812 */ /* 0x008fc800078ec0ff */
[----:B------:R-:W-:-:S13]  /*88b0*/  ISETP.NE.AND P1, PT, R11, RZ, PT ;  /* 0x000000ff0b00720c */ /* 0x000fda0003f25270 */
        /* <DEDUP_REMOVED lines=8> */
.L_x_7374:
        /* <DEDUP_REMOVED lines=20> */
.L_x_7371:
        /* <DEDUP_REMOVED lines=19> */
[----:B------:R-:W-:-:S02]  /*8bb0*/  UIADD3.X UR7, URZ, UR51, URZ, UP0, !UPT ;  /* 0x000000333f077290 */ /* 0x000fc400087fe43f */
[----:B------:R-:W-:Y:S02]  /*8bc0*/  UIADD3 UR8, UR16, 0x18400, URZ ;  /* 0x0001840010087890 */ /* 0x000fe4000fffe03f */
[----:B------:R-:W-:Y:S02]  /*8bd0*/  UIADD3 UR9, UR16, 0x32400, URZ ;  /* 0x0003240010097890 */ /* 0x000fe4000fffe03f */
[----:B------:R-:W-:Y:S01]  /*8be0*/  UIADD3 UR40, UR16, 0x22400, URZ ;  /* 0x0002240010287890 */ /* 0x000fe2000fffe03f */
[----:B--2---:R-:W-:Y:S01]  /*8bf0*/  IMAD.MOV.U32 R5, RZ, RZ, 0x10000 ;  /* 0x00010000ff057424 */ /* 0x004fe200078e00ff */
[----:B------:R-:W-:Y:S02]  /*8c00*/  UIADD3 UR41, UR16, 0x32410, URZ ;  /* 0x0003241010297890 */ /* 0x000fe4000fffe03f */
[----:B------:R-:W-:Y:S02]  /*8c10*/  UIADD3 UR32, UR16, 0x26400, URZ ;  /* 0x0002640010207890 */ /* 0x000fe4000fffe03f */
[----:B------:R-:W-:-:S02]  /*8c20*/  UIADD3 UR24, UR16, 0x2a400, URZ ;  /* 0x0002a40010187890 */ /* 0x000fc4000fffe03f */
[----:B------:R-:W-:Y:S01]  /*8c30*/  UIADD3 UR16, UR16, 0x2e400, URZ ;  /* 0x0002e40010107890 */ /* 0x000fe2000fffe03f */
[----:B------:R-:W-:Y:S01]  /*8c40*/  UMOV UR10, URZ ;  /* 0x0000003f000a7c82 */ /* 0x000fe20008000000 */
[----:B------:R-:W-:Y:S01]  /*8c50*/  UMOV UR43, UR11 ;  /* 0x0000000b002b7c82 */ /* 0x000fe20008000000 */
[----:B------:R2:W-:Y:S01]  /*8c60*/  UTMALDG.4D [UR8], [UR4], desc[UR14] ;  /* 0x00000e08040075b4 */ /* 0x0005e20008019000 */
[----:B------:R-:W-:Y:S01]  /*8c70*/  UMOV UR44, UR12 ;  /* 0x0000000c002c7c82 */ /* 0x000fe20008000000 */
[----:B------:R-:W-:Y:S01]  /*8c80*/  UMOV UR45, UR13 ;  /* 0x0000000d002d7c82 */ /* 0x000fe20008000000 */
[----:B------:R-:W-:Y:S01]  /*8c90*/  UMOV UR42, UR10 ;  /* 0x0000000a002a7c82 */ /* 0x000fe20008000000 */
[----:B------:R2:W-:Y:S01]  /*8ca0*/  SYNCS.ARRIVE.TRANS64 RZ, [R10+URZ+0x32410], R5 ;  /* 0x032410050aff79a7 */ /* 0x0005e2000800003f */
[----:B------:R-:W-:Y:S01]  /*8cb0*/  UMOV UR34, 0x40 ;  /* 0x0000004000227882 */ /* 0x000fe20000000000 */
[----:B------:R-:W-:Y:S01]  /*8cc0*/  UMOV UR35, UR11 ;  /* 0x0000000b00237c82 */ /* 0x000fe20008000000 */
[----:B------:R-:W-:Y:S01]  /*8cd0*/  UMOV UR36, UR12 ;  /* 0x0000000c00247c82 */ /* 0x000fe20008000000 */
[----:B------:R-:W-:Y:S01]  /*8ce0*/  UMOV UR37, UR13 ;  /* 0x0000000d00257c82 */ /* 0x000fe20008000000 */
[----:B------:R-:W-:Y:S01]  /*8cf0*/  UMOV UR33, UR41 ;  /* 0x0000002900217c82 */ /* 0x000fe20008000000 */
        /* <DEDUP_REMOVED lines=10> */
[----:B------:R2:W-:Y:S01]  /*8da0*/  UTMALDG.4D [UR32], [UR6], desc[UR14] ;  /* 0x00000e20060075b4 */ /* 0x0005e20008019000 */
[----:B------:R-:W-:Y:S01]  /*8db0*/  UMOV UR17, UR41 ;  /* 0x0000002900117c82 */ /* 0x000fe20008000000 */
[----:B------:R2:W-:Y:S01]  /*8dc0*/  UTMALDG.4D [UR24], [UR6], desc[UR14] ;  /* 0x00000e18060075b4 */ /* 0x0005e20008019000 */
[----:B------:R2:W-:Y:S02]  /*8dd0*/  UTMALDG.4D [UR16], [UR6], desc[UR14] ;  /* 0x00000e10060075b4 */ /* 0x0005e40008019000 */
[----:B--2---:R-:W-:Y:S01]  /*8de0*/  NOP ;  /* 0x0000000000007918 */ /* 0x004fe20000000000 */
.L_x_7376:
[----:B------:R-:W-:Y:S05]  /*8df0*/  BSYNC B0 ;  /* 0x0000000000007941 */ /* 0x000fea0003800000 */
.L_x_7375:
[----:B------:R-:W2:Y:S01]  /*8e00*/  LDL R5, [R1+0x18] ;  /* 0x0000180001057983 */ /* 0x000ea20000100800 */
[----:B------:R-:W-:Y:S01]  /*8e10*/  ULDC.64 UR38, c[0x0][0x408] ;  /* 0x0001020000267ab9 */ /* 0x000fe20000000a00 */
[----:B------:R-:W-:Y:S01]  /*8e20*/  BSSY B0, `(.L_x_7377) ;  /* 0x0000005000007945 */ /* 0x000fe20003800000 */
[----:B--2---:R-:W-:-:S04]  /*8e30*/  LOP3.LUT R5, R5, 0x1, RZ, 0xc, !PT ;  /* 0x0000000105057812 */ /* 0x004fc800078e0cff */
[----:B------:R-:W-:-:S04]  /*8e40*/  SHF.L.U32 R5, R5, 0x1f, RZ ;  /* 0x0000001f05057819 */ /* 0x000fc800000006ff */
[----:B------:R-:W2:Y:S02]  /*8e50*/  SYNCS.PHASECHK.TRANS64.TRYWAIT P1, [R10+URZ+0x32420], R5 ;  /* 0x032420050a0075a7 */ /* 0x000ea4000802017f */
[----:B--2---:R-:W-:Y:S05]  /*8e60*/  @!P1 BRA `(.L_x_7378) ;  /* 0x0000002000389947 */ /* 0x004fea0003800000 */
.L_x_7430:
[----:B------:R-:W-:Y:S05]  /*8e70*/  BSYNC B0 ;  /* 0x0000000000007941 */ /* 0x000fea0003800000 */
.L_x_7377:
        /* <DEDUP_REMOVED lines=12> */
.L_x_7431:
        /* <DEDUP_REMOVED lines=8> */
.L_x_7382:
        /* <DEDUP_REMOVED lines=20> */
[----:B---3--:R-:W-:-:S13]  /*9100*/  R2UR UR11, R10 ;  /* 0x000000000a0b72ca */ /* 0x008fda00000e0000 */
[----:B------:R-:W-:-:S09]  /*9110*/  UIMAD UR11, UR11, 0x60, URZ ;  /* 0x000000600b0b78a4 */ /* 0x000fd2000f8e023f */
        /* <DEDUP_REMOVED lines=13> */
.L_x_7380:
[----:B------:R-:W-:Y:S05]  /*91f0*/  BSYNC B0 ;  /* 0x0000000000007941 */ /* 0x000fea0003800000 */
.L_x_7379:
        /* <DEDUP_REMOVED lines=29> */
[--C-:B------:R-:W-:Y:S01]  /*93d0*/  SHF.R.S32.HI R5, RZ, 0x1f, R4.reuse ;  /* 0x0000001fff057819 */ /* 0x100fe20000011404 */
[----:B------:R-:W-:Y:S02]  /*93e0*/  IMAD R11, R7, UR4, RZ ;  /* 0x00000004070b7c24 */ /* 0x000fe4000f8e02ff */
[----:B------:R-:W-:-:S04]  /*93f0*/  IMAD.WIDE.U32 R4, R6, UR4, R4 ;  /* 0x0000000406047c25 */ /* 0x000fc8000f8e0004 */
[----:B------:R-:W-:Y:S01]  /*9400*/  IMAD R11, R6, UR5, R11 ;  /* 0x00000005060b7c24 */ /* 0x000fe2000f8e020b */
[----:B------:R-:W-:-:S03]  /*9410*/  LEA R2, P1, R4, R2, 0x2 ;  /* 0x0000000204027211 */ /* 0x000fc600078210ff */
[----:B------:R-:W-:-:S05]  /*9420*/  IMAD.IADD R11, R11, 0x1, R5 ;  /* 0x000000010b0b7824 */ /* 0x000fca00078e0205 */
[----:B------:R-:W-:-:S05]  /*9430*/  LEA.HI.X R3, R4, R3, R11, 0x2, P1 ;  /* 0x0000000304037211 */ /* 0x000fca00008f140b */
[----:B------:R2:W5:Y:S02]  /*9440*/  LDG.E R4, desc[UR48][R2.64] ;  /* 0x0000003002047981 */ /* 0x000564000c1e1900 */
.L_x_7387:
        /* <DEDUP_REMOVED lines=10> */
.L_x_7432:
        /* <DEDUP_REMOVED lines=8> */
.L_x_7389:
        /* <DEDUP_REMOVED lines=20> */
.L_x_7433:
        /* <DEDUP_REMOVED lines=8> */
.L_x_7391:
        /* <DEDUP_REMOVED lines=33> */
.L_x_7386:
[----:B------:R-:W-:Y:S05]  /*9940*/  BSYNC B0 ;  /* 0x0000000000007941 */ /* 0x000fea0003800000 */
.L_x_7385:
[----:B------:R-:W2:Y:S01]  /*9950*/  LDL.LU R3, [R1+0x8] ;  /* 0x0000080001037983 */ /* 0x000ea20000300800 */
[----:B------:R-:W-:-:S05]  /*9960*/  VIADD R16, R16, 0x1 ;  /* 0x0000000110107836 */ /* 0x000fca0000000000 */
[----:B------:R-:W-:-:S04]  /*9970*/  ISETP.NE.AND P1, PT, R16, 0x2, PT ;  /* 0x000000021000780c */ /* 0x000fc80003f25270 */
[----:B------:R-:W-:Y:S02]  /*9980*/  SEL R2, RZ, 0x1, P1 ;  /* 0x00000001ff027807 */ /* 0x000fe40000800000 */
[----:B------:R-:W-:Y:S02]  /*9990*/  SEL R16, R16, RZ, P1 ;  /* 0x000000ff10107207 */ /* 0x000fe40000800000 */
[----:B------:R-:W-:Y:S02]  /*99a0*/  LOP3.LUT R17, R17, R2, RZ, 0x3c, !PT ;  /* 0x0000000211117212 */ /* 0x000fe400078e3cff */
[----:B--2---:R-:W-:-:S07]  /*99b0*/  IADD3 R8, R3, -0x3, RZ ;  /* 0xfffffffd03087810 */ /* 0x004fce0007ffe0ff */
.L_x_7384:
[----:B------:R-:W-:Y:S01]  /*99c0*/  IMAD.MOV R10, RZ, RZ, -R10 ;  /* 0x000000ffff0a7224 */ /* 0x000fe200078e0a0a */
[----:B------:R-:W-:Y:S04]  /*99d0*/  BSSY B0, `(.L_x_7383) ;  /* 0x00000da000007945 */ /* 0x000fe80003800000 */
[----:B------:R-:W-:-:S13]  /*99e0*/  ISETP.NE.AND P1, PT, R9, R10, PT ;  /* 0x0000000a0900720c */ /* 0x000fda0003f25270 */
[----:B------:R-:W-:Y:S05]  /*99f0*/  @!P1 BRA `(.L_x_7392) ;  /* 0x0000000c005c9947 */ /* 0x000fea0003800000 */
.L_x_7407:
[----:B------:R-:W-:Y:S04]  /*9a00*/  BSSY B1, `(.L_x_7393) ;  /* 0x0000064000017945 */ /* 0x000fe80003800000 */
[----:B------:R-:W-:Y:S05]  /*9a10*/  @!P6 BRA `(.L_x_7394) ;  /* 0x000000040088e947 */ /* 0x000fea0003800000 */
[----:B-1----:R-:W-:Y:S01]  /*9a20*/  MOV R9, R8 ;  /* 0x0000000800097202 */ /* 0x002fe20000000f00 */
        /* <DEDUP_REMOVED lines=8> */
[----:B------:R-:W-:Y:S02]  /*9ab0*/  @P1 SHF.R.U32.HI R2, RZ, R3, R4 ;  /* 0x00000003ff021219 */ /* 0x000fe40000011604 */
[----:B------:R-:W1:Y:S02]  /*9ac0*/  LDC.64 R4, c[0x0][0x3f8] ;  /* 0x0000fe00ff047b82 */ /* 0x000e640000000a00 */
[--C-:B------:R-:W-:Y:S02]  /*9ad0*/  SHF.R.S32.HI R3, RZ, 0x1f, R2.reuse ;  /* 0x0000001fff037819 */ /* 0x100fe40000011402 */
[----:B------:R-:W-:Y:S01]  /*9ae0*/  IADD3 R9, -R2, RZ, RZ ;  /* 0x000000ff02097210 */ /* 0x000fe20007ffe1ff */
[----:B------:R-:W-:-:S04]  /*9af0*/  IMAD.WIDE.U32 R2, R6, UR38, R2 ;  /* 0x0000002606027c25 */ /* 0x000fc8000f8e0002 */
[----:B------:R-:W-:Y:S02]  /*9b00*/  IMAD.IADD R11, R11, 0x1, R3 ;  /* 0x000000010b0b7824 */ /* 0x000fe400078e0203 */
[----:B------:R-:W-:Y:S01]  /*9b10*/  IMAD R9, R10, R9, R8 ;  /* 0x000000090a097224 */ /* 0x000fe200078e0208 */
[----:B-1----:R-:W-:-:S04]  /*9b20*/  LEA R4, P1, R2, R4, 0x2 ;  /* 0x0000000402047211 */ /* 0x002fc800078210ff */
[----:B------:R-:W-:-:S05]  /*9b30*/  LEA.HI.X R5, R2, R5, R11, 0x2, P1 ;  /* 0x0000000502057211 */ /* 0x000fca00008f140b */
[----:B------:R1:W5:Y:S04]  /*9b40*/  LDG.E R4, desc[UR48][R4.64] ;  /* 0x0000003004047981 */ /* 0x000368000c1e1900 */
.L_x_7395:
        /* <DEDUP_REMOVED lines=10> */
.L_x_7434:
        /* <DEDUP_REMOVED lines=8> */
.L_x_7397:
        /* <DEDUP_REMOVED lines=20> */
.L_x_7435:
        /* <DEDUP_REMOVED lines=8> */
.L_x_7399:
        /* <DEDUP_REMOVED lines=33> */
.L_x_7394:
[----:B------:R-:W-:Y:S05]  /*a040*/  BSYNC B1 ;  /* 0x0000000000017941 */ /* 0x000fea0003800000 */
.L_x_7393:
        /* <DEDUP_REMOVED lines=26> */
.L_x_7402:
        /* <DEDUP_REMOVED lines=10> */
.L_x_7436:
        /* <DEDUP_REMOVED lines=8> */
.L_x_7404:
        /* <DEDUP_REMOVED lines=20> */
.L_x_7437:
        /* <DEDUP_REMOVED lines=8> */
.L_x_7406:
        /* <DEDUP_REMOVED lines=33> */
.L_x_7401:
[----:B------:R-:W-:Y:S05]  /*a6e0*/  BSYNC B1 ;  /* 0x0000000000017941 */ /* 0x000fea0003800000 */
.L_x_7400:
[C---:B------:R-:W-:Y:S01]  /*a6f0*/  ISETP.GT.AND P2, PT, R8.reuse, 0x1, PT ;  /* 0x000000010800780c */ /* 0x040fe20003f44270 */
[----:B------:R-:W-:Y:S01]  /*a700*/  VIADD R9, R9, 0x1 ;  /* 0x0000000109097836 */ /* 0x000fe20000000000 */
[----:B------:R-:W-:-:S04]  /*a710*/  IADD3 R8, R8, -0x2, RZ ;  /* 0xfffffffe08087810 */ /* 0x000fc80007ffe0ff */
[----:B------:R-:W-:-:S04]  /*a720*/  ISETP.NE.AND P1, PT, R9, 0x2, PT ;  /* 0x000000020900780c */ /* 0x000fc80003f25270 */
[----:B------:R-:W-:Y:S02]  /*a730*/  SEL R2, RZ, 0x1, P1 ;  /* 0x00000001ff027807 */ /* 0x000fe40000800000 */
[----:B------:R-:W-:Y:S02]  /*a740*/  SEL R16, R9, RZ, P1 ;  /* 0x000000ff09107207 */ /* 0x000fe40000800000 */
[----:B------:R-:W-:Y:S01]  /*a750*/  LOP3.LUT R17, R17, R2, RZ, 0x3c, !PT ;  /* 0x0000000211117212 */ /* 0x000fe200078e3cff */
[----:B------:R-:W-:Y:S06]  /*a760*/  @P2 BRA `(.L_x_7407) ;  /* 0xfffffff000a42947 */ /* 0x000fec000383ffff */
.L_x_7392:
[----:B------:R-:W-:Y:S05]  /*a770*/  BSYNC B0 ;  /* 0x0000000000007941 */ /* 0x000fea0003800000 */
.L_x_7383:
[----:B------:R-:W2:Y:S01]  /*a780*/  LDL.LU R2, [R1+0xc] ;  /* 0x00000c0001027983 */ /* 0x000ea20000300800 */
[----:B------:R-:W-:-:S03]  /*a790*/  ULDC UR4, c[0x0][0xea4] ;  /* 0x0003a90000047ab9 */ /* 0x000fc60000000800 */
[----:B------:R-:W3:Y:S01]  /*a7a0*/  LDL.LU R0, [R1+0x18] ;  /* 0x0000180001007983 */ /* 0x000ee20000300800 */
[----:B--2---:R-:W-:Y:S01]  /*a7b0*/  VIADD R2, R2, UR47 ;  /* 0x0000002f02027c36 */ /* 0x004fe20008000000 */
[----:B---3--:R-:W-:-:S04]  /*a7c0*/  IADD3 R0, R0, 0x1, RZ ;  /* 0x0000000100007810 */ /* 0x008fc80007ffe0ff */
[----:B------:R2:W-:Y:S01]  /*a7d0*/  STL [R1+0xc], R2 ;  /* 0x00000c0201007387 */ /* 0x0005e20000100800 */
[----:B------:R-:W-:-:S03]  /*a7e0*/  ISETP.GE.AND P0, PT, R2, UR4, PT ;  /* 0x0000000402007c0c */ /* 0x000fc6000bf06270 */
[----:B------:R2:W-:Y:S10]  /*a7f0*/  STL [R1+0x18], R0 ;  /* 0x0000180001007387 */ /* 0x0005f40000100800 */
[----:B--2---:R-:W-:Y:S05]  /*a800*/  @!P0 BRA `(.L_x_7408) ;  /* 0xffffffd400748947 */ /* 0x004fea000383ffff */
[----:B------:R-:W-:-:S07]  /*a810*/  LOP3.LUT R2, R0, 0x1, RZ, 0xc, !PT ;  /* 0x0000000100027812 */ /* 0x000fce00078e0cff */
.L_x_7364:
[----:B------:R-:W2:Y:S01]  /*a820*/  S2R R3, SR_CgaCtaId ;  /* 0x0000000000037919 */ /* 0x000ea20000008800 */
[----:B------:R-:W-:Y:S01]  /*a830*/  MOV R0, 0x400 ;  /* 0x0000040000007802 */ /* 0x000fe20000000f00 */
[----:B------:R-:W-:Y:S03]  /*a840*/  BSSY B0, `(.L_x_7409) ;  /* 0x0000005000007945 */ /* 0x000fe60003800000 */
[----:B--2---:R-:W-:Y:S02]  /*a850*/  LEA R0, R3, R0, 0x18 ;  /* 0x0000000003007211 */ /* 0x004fe400078ec0ff */
[----:B------:R-:W-:-:S04]  /*a860*/  SHF.L.U32 R3, R2, 0x1f, RZ ;  /* 0x0000001f02037819 */ /* 0x000fc800000006ff */
[----:B------:R-:W2:Y:S02]  /*a870*/  SYNCS.PHASECHK.TRANS64.TRYWAIT P0, [R0+URZ+0x32420], R3 ;  /* 0x03242003000075a7 */ /* 0x000ea4000800017f */
[----:B--2---:R-:W-:Y:S05]  /*a880*/  @!P0 BRA `(.L_x_7410) ;  /* 0x00000008005c8947 */ /* 0x004fea0003800000 */
.L_x_7438:
[----:B------:R-:W-:Y:S05]  /*a890*/  BSYNC B0 ;  /* 0x0000000000007941 */ /* 0x000fea0003800000 */
.L_x_7409:
[----:B------:R-:W-:-:S03]  /*a8a0*/  UMOV UR4, 0xffffffff ;  /* 0xffffffff00047882 */ /* 0x000fc60000000000 */
[----:B------:R-:W-:Y:S05]  /*a8b0*/  BRA.DIV UR4, `(.L_x_7411) ;  /* 0x0000000a04647947 */ /* 0x000fea000b800000 */
[----:B------:R-:W3:Y:S02]  /*a8c0*/  S2R R2, SR_TID.X ;  /* 0x0000000000027919 */ /* 0x000ee40000002100 */
[----:B---3--:R-:W-:-:S04]  /*a8d0*/  SHF.R.U32.HI R2, RZ, 0x5, R2 ;  /* 0x00000005ff027819 */ /* 0x008fc80000011602 */
[----:B------:R-:W-:-:S05]  /*a8e0*/  LOP3.LUT R2, R2, 0x3, RZ, 0xc0, !PT ;  /* 0x0000000302027812 */ /* 0x000fca00078ec0ff */
[----:B------:R3:W4:Y:S02]  /*a8f0*/  SHFL.IDX PT, R14, R2, RZ, 0x1f ;  /* 0x00001fff020e7589 */ /* 0x00072400000e0000 */
.L_x_7441:
[----:B----4-:R-:W-:Y:S01]  /*a900*/  ISETP.NE.AND P0, PT, R14, RZ, PT ;  /* 0x000000ff0e00720c */ /* 0x010fe20003f05270 */
[----:B------:R-:W-:-:S12]  /*a910*/  BSSY B0, `(.L_x_7412) ;  /* 0x0000024000007945 */ /* 0x000fd80003800000 */
[----:B------:R-:W-:Y:S05]  /*a920*/  @P0 BRA `(.L_x_7413) ;  /* 0x0000000000880947 */ /* 0x000fea0003800000 */
[----:B------:R-:W-:-:S03]  /*a930*/  UMOV UR4, 0xffffffff ;  /* 0xffffffff00047882 */ /* 0x000fc60000000000 */
[----:B------:R-:W-:Y:S05]  /*a940*/  BRA.DIV UR4, `(.L_x_7414) ;  /* 0x0000000a04747947 */ /* 0x000fea000b800000 */
[----:B------:R-:W-:-:S13]  /*a950*/  ELECT P6, URZ, PT ;  /* 0x00000000003f782f */ /* 0x000fda00038c0000 */
.L_x_7444:
[----:B------:R-:W-:Y:S05]  /*a960*/  @!P6 BRA `(.L_x_7413) ;  /* 0x000000000078e947 */ /* 0x000fea0003800000 */
[----:B------:R-:W-:-:S06]  /*a970*/  ULOP3.LUT UR4, UR46, 0x2, URZ, 0xfc, !UPT ;  /* 0x000000022e047892 */ /* 0x000fcc000f8efc3f */
[----:B---3--:R-:W-:-:S05]  /*a980*/  IMAD.U32 R2, RZ, RZ, UR4 ;  /* 0x00000004ff027e24 */ /* 0x008fca000f8e00ff */
[----:B------:R-:W-:-:S13]  /*a990*/  ISETP.NE.AND P2, PT, R2, 0x3, PT ;  /* 0x000000030200780c */ /* 0x000fda0003f45270 */
[----:B------:R-:W-:Y:S05]  /*a9a0*/  @!P2 BRA `(.L_x_7415) ;  /* 0x000000000004a947 */ /* 0x000fea0003800000 */
[----:B------:R-:W-:Y:S01]  /*a9b0*/  BPT.TRAP 0x1 ;  /* 0x000000040000795c */ /* 0x000fe20000300000 */
.L_x_7415:
        /* <DEDUP_REMOVED lines=12> */
.L_x_7445:
[----:B------:R-:W3:Y:S02]  /*aa80*/  SYNCS.PHASECHK.TRANS64.TRYWAIT P0, [R3+URZ], R2 ;  /* 0x00000002030075a7 */ /* 0x000ee4000800017f */
[----:B---3--:R-:W-:Y:S05]  /*aa90*/  @!P0 BRA `(.L_x_7417) ;  /* 0x0000000800548947 */ /* 0x008fea0003800000 */
.L_x_7446:
[----:B------:R-:W-:Y:S05]  /*aaa0*/  @!P2 BRA `(.L_x_7418) ;  /* 0x000000000004a947 */ /* 0x000fea0003800000 */
[----:B------:R-:W-:Y:S01]  /*aab0*/  BPT.TRAP 0x1 ;  /* 0x000000040000795c */ /* 0x000fe20000300000 */
.L_x_7418:
[----:B---3--:R-:W-:-:S05]  /*aac0*/  IADD3 R3, R0, 0x32460, RZ ;  /* 0x0003246000037810 */ /* 0x008fca0007ffe0ff */
[----:B------:R-:W-:-:S04]  /*aad0*/  IMAD R16, R16, 0x8, R3 ;  /* 0x0000000810107824 */ /* 0x000fc800078e0203 */
[----:B------:R-:W3:Y:S02]  /*aae0*/  SYNCS.PHASECHK.TRANS64.TRYWAIT P0, [R16+URZ], R5 ;  /* 0x00000005100075a7 */ /* 0x000ee4000800017f */
[----:B---3--:R-:W-:Y:S05]  /*aaf0*/  @!P0 BRA `(.L_x_7419) ;  /* 0x0000000800508947 */ /* 0x008fea0003800000 */
.L_x_7447:
[----:B------:R-:W-:-:S07]  /*ab00*/  LEA R3, R4, R3, 0x3 ;  /* 0x0000000304037211 */ /* 0x000fce00078e18ff */
.L_x_7420:
[----:B----4-:R4:W1:Y:S02]  /*ab10*/  SYNCS.PHASECHK.TRANS64.TRYWAIT P0, [R3+URZ], R2 ;  /* 0x00000002030075a7 */ /* 0x010864000800017f */
[----:B-1----:R-:W-:Y:S05]  /*ab20*/  @!P0 NANOSLEEP.SYNCS 0x989680 ;  /* 0x009896800000895d */ /* 0x002fea0003900000 */
[----:B------:R-:W1:Y:S02]  /*ab30*/  @!P0 SYNCS.PHASECHK.TRANS64 P0, [R3+URZ], R2 ;  /* 0x00000002030085a7 */ /* 0x000e64000800007f */
[----:B-1----:R-:W-:Y:S05]  /*ab40*/  @!P0 BRA `(.L_x_7420) ;  /* 0xfffffffc00f08947 */ /* 0x002fea000383ffff */
.L_x_7413:
[----:B------:R-:W-:Y:S05]  /*ab50*/  BSYNC B0 ;  /* 0x0000000000007941 */ /* 0x000fea0003800000 */
.L_x_7412:
[----:B------:R-:W-:Y:S05]  /*ab60*/  EXIT ;  /* 0x000000000000794d */ /* 0x000fea0003800000 */
.L_x_7341:
[----:B-1----:R-:W-:-:S04]  /*ab70*/  IMAD.U32 R3, RZ, RZ, UR41 ;  /* 0x00000029ff037e24 */ /* 0x002fc8000f8e00ff */
[----:B------:R1:W2:Y:S03]  /*ab80*/  SYNCS.PHASECHK.TRANS64.TRYWAIT P0, [R3+URZ+0x32400], R0 ;  /* 0x03240000030075a7 */ /* 0x0002a6000800017f */
[----:B--2---:R-:W-:Y:S05]  /*ab90*/  @!P0 NANOSLEEP.SYNCS 0x989680 ;  /* 0x009896800000895d */ /* 0x004fea0003900000 */
[----:B------:R-:W2:Y:S02]  /*aba0*/  @!P0 SYNCS.PHASECHK.TRANS64 P0, [R3+URZ+0x32400], R0 ;  /* 0x03240000030085a7 */ /* 0x000ea4000800007f */
[----:B--2---:R-:W-:Y:S05]  /*abb0*/  @!P0 BRA `(.L_x_7341) ;  /* 0xfffffffc00ec8947 */ /* 0x004fea000383ffff */
[----:B------:R-:W-:Y:S05]  /*abc0*/  BRA `(.L_x_7421) ;  /* 0xffffff64005c7947 */ /* 0x000fea000383ffff */
.L_x_7345:
[----:B--2---:R-:W-:-:S04]  /*abd0*/  MOV R4, UR26 ;  /* 0x0000001a00047c02 */ /* 0x004fc80008000f00 */
[----:B------:R2:W3:Y:S03]  /*abe0*/  SYNCS.PHASECHK.TRANS64.TRYWAIT P1, [R4+URZ+0x32430], R3 ;  /* 0x03243003040075a7 */ /* 0x0004e6000802017f */
[----:B---3--:R-:W-:Y:S05]  /*abf0*/  @!P1 NANOSLEEP.SYNCS 0x989680 ;  /* 0x009896800000995d */ /* 0x008fea0003900000 */
[----:B------:R-:W3:Y:S02]  /*ac00*/  @!P1 SYNCS.PHASECHK.TRANS64 P1, [R4+URZ+0x32430], R3 ;  /* 0x03243003040095a7 */ /* 0x000ee4000802007f */
[----:B---3--:R-:W-:Y:S05]  /*ac10*/  @!P1 BRA `(.L_x_7345) ;  /* 0xfffffffc00ec9947 */ /* 0x008fea000383ffff */
[----:B------:R-:W-:Y:S05]  /*ac20*/  BRA `(.L_x_7344) ;  /* 0xffffff6400807947 */ /* 0x000fea000383ffff */
.L_x_7346:
[----:B---3--:R-:W-:-:S04]  /*ac30*/  IMAD.U32 R5, RZ, RZ, UR41 ;  /* 0x00000029ff057e24 */ /* 0x008fc8000f8e00ff */
[----:B------:R3:W4:Y:S03]  /*ac40*/  SYNCS.PHASECHK.TRANS64.TRYWAIT P1, [R5+URZ+0x32410], R0 ;  /* 0x03241000050075a7 */ /* 0x000726000802017f */
[----:B----4-:R-:W-:Y:S05]  /*ac50*/  @!P1 NANOSLEEP.SYNCS 0x989680 ;  /* 0x009896800000995d */ /* 0x010fea0003900000 */
[----:B------:R-:W4:Y:S02]  /*ac60*/  @!P1 SYNCS.PHASECHK.TRANS64 P1, [R5+URZ+0x32410], R0 ;  /* 0x03241000050095a7 */ /* 0x000f24000802007f */
[----:B----4-:R-:W-:Y:S05]  /*ac70*/  @!P1 BRA `(.L_x_7346) ;  /* 0xfffffffc00ec9947 */ /* 0x010fea000383ffff */
[----:B------:R-:W-:Y:S05]  /*ac80*/  BRA `(.L_x_7422) ;  /* 0xffffff6800007947 */ /* 0x000fea000383ffff */
.L_x_7350:
[----:B-1-3--:R-:W-:-:S04]  /*ac90*/  MOV R0, UR26 ;  /* 0x0000001a00007c02 */ /* 0x00afc80008000f00 */
[----:B------:R1:W3:Y:S03]  /*aca0*/  SYNCS.PHASECHK.TRANS64.TRYWAIT P1, [R0+URZ+0x32450], R3 ;  /* 0x03245003000075a7 */ /* 0x0002e6000802017f */
[----:B---3--:R-:W-:Y:S05]  /*acb0*/  @!P1 NANOSLEEP.SYNCS 0x989680 ;  /* 0x009896800000995d */ /* 0x008fea0003900000 */
[----:B------:R-:W3:Y:S02]  /*acc0*/  @!P1 SYNCS.PHASECHK.TRANS64 P1, [R0+URZ+0x32450], R3 ;  /* 0x03245003000095a7 */ /* 0x000ee4000802007f */
[----:B---3--:R-:W-:Y:S05]  /*acd0*/  @!P1 BRA `(.L_x_7350) ;  /* 0xfffffffc00ec9947 */ /* 0x008fea000383ffff */
[----:B------:R-:W-:Y:S05]  /*ace0*/  BRA `(.L_x_7349) ;  /* 0xffffff6800087947 */ /* 0x000fea000383ffff */
.L_x_7355:
[----:B---3--:R-:W-:-:S04]  /*acf0*/  IMAD.U32 R6, RZ, RZ, UR29 ;  /* 0x0000001dff067e24 */ /* 0x008fc8000f8e00ff */
[----:B------:R3:W4:Y:S03]  /*ad00*/  SYNCS.PHASECHK.TRANS64.TRYWAIT P3, [R6+URZ+0x32430], R5 ;  /* 0x03243005060075a7 */ /* 0x000726000806017f */
[----:B----4-:R-:W-:Y:S05]  /*ad10*/  @!P3 NANOSLEEP.SYNCS 0x989680 ;  /* 0x009896800000b95d */ /* 0x010fea0003900000 */
[----:B------:R-:W4:Y:S02]  /*ad20*/  @!P3 SYNCS.PHASECHK.TRANS64 P3, [R6+URZ+0x32430], R5 ;  /* 0x032430050600b5a7 */ /* 0x000f24000806007f */
[----:B----4-:R-:W-:Y:S05]  /*ad30*/  @!P3 BRA `(.L_x_7355) ;  /* 0xfffffffc00ecb947 */ /* 0x010fea000383ffff */
[----:B------:R-:W-:Y:S05]  /*ad40*/  BRA `(.L_x_7354) ;  /* 0xffffff8c00287947 */ /* 0x000fea000383ffff */
.L_x_7359:
[----:B-1-3--:R-:W-:-:S04]  /*ad50*/  MOV R6, UR29 ;  /* 0x0000001d00067c02 */ /* 0x00afc80008000f00 */
[----:B------:R1:W3:Y:S03]  /*ad60*/  SYNCS.PHASECHK.TRANS64.TRYWAIT P3, [R6+URZ+0x32450], R5 ;  /* 0x03245005060075a7 */ /* 0x0002e6000806017f */
[----:B---3--:R-:W-:Y:S05]  /*ad70*/  @!P3 NANOSLEEP.SYNCS 0x989680 ;  /* 0x009896800000b95d */ /* 0x008fea0003900000 */
[----:B------:R-:W3:Y:S02]  /*ad80*/  @!P3 SYNCS.PHASECHK.TRANS64 P3, [R6+URZ+0x32450], R5 ;  /* 0x032450050600b5a7 */ /* 0x000ee4000806007f */
[----:B---3--:R-:W-:Y:S05]  /*ad90*/  @!P3 BRA `(.L_x_7359) ;  /* 0xfffffffc00ecb947 */ /* 0x008fea000383ffff */
[----:B------:R-:W-:Y:S05]  /*ada0*/  BRA `(.L_x_7358) ;  /* 0xffffff8c00807947 */ /* 0x000fea000383ffff */
.L_x_7369:
        /* <DEDUP_REMOVED lines=11> */
.L_x_7424:
[----:B------:R-:W-:Y:S05]  /*ae60*/  BSYNC B0 ;  /* 0x0000000000007941 */ /* 0x000fea0003800000 */
.L_x_7423:
[----:B------:R-:W-:Y:S05]  /*ae70*/  BRA `(.L_x_7425) ;  /* 0xffffffd400f87947 */ /* 0x000fea000383ffff */
.L_x_7370:
[----:B------:R-:W-:Y:S01]  /*ae80*/  BSSY B0, `(.L_x_7426) ;  /* 0x0000006000007945 */ /* 0x000fe20003800000 */
[----:B------:R-:W-:-:S07]  /*ae90*/  IMAD.MOV.U32 R15, RZ, RZ, -0x1 ;  /* 0xffffffffff0f7424 */ /* 0x000fce00078e00ff */
[----:B------:R-:W-:Y:S05]  /*aea0*/  WARPSYNC.COLLECTIVE R15, `(.L_x_7427) ;  /* 0x000000000f0c7348 */ /* 0x000fea0003c00000 */
[----:B------:R-:W-:Y:S02]  /*aeb0*/  ELECT P6, UR62, PT ;  /* 0x00000000003e782f */ /* 0x000fe400038c0000 */
[----:B------:R-:W-:Y:S01]  /*aec0*/  MOV R14, UR62 ;  /* 0x0000003e000e7c02 */ /* 0x000fe20008000f00 */
[----:B------:R-:W-:Y:S10]  /*aed0*/  ENDCOLLECTIVE ;  /* 0x000000000000791b */ /* 0x000ff40003800000 */
.L_x_7427:
[----:B------:R-:W-:Y:S05]  /*aee0*/  BSYNC B0 ;  /* 0x0000000000007941 */ /* 0x000fea0003800000 */
.L_x_7426:
[----:B------:R-:W-:Y:S05]  /*aef0*/  BRA `(.L_x_7428) ;  /* 0xffffffd400f07947 */ /* 0x000fea000383ffff */
.L_x_7373:
[----:B--2---:R2:W3:Y:S02]  /*af00*/  SYNCS.PHASECHK.TRANS64.TRYWAIT P1, [R5+URZ+0x32440], R10 ;  /* 0x0324400a050075a7 */ /* 0x0044e4000802017f */
[----:B---3--:R-:W-:Y:S05]  /*af10*/  @!P1 NANOSLEEP.SYNCS 0x989680 ;  /* 0x009896800000995d */ /* 0x008fea0003900000 */
[----:B------:R-:W3:Y:S02]  /*af20*/  @!P1 SYNCS.PHASECHK.TRANS64 P1, [R5+URZ+0x32440], R10 ;  /* 0x0324400a050095a7 */ /* 0x000ee4000802007f */
[----:B---3--:R-:W-:Y:S05]  /*af30*/  @!P1 BRA `(.L_x_7373) ;  /* 0xfffffffc00f09947 */ /* 0x008fea000383ffff */
[----:B------:R-:W-:Y:S05]  /*af40*/  BRA `(.L_x_7429) ;  /* 0xffffffd800507947 */ /* 0x000fea000383ffff */
.L_x_7378:
        /* <DEDUP_REMOVED lines=8> */
.L_x_7381:
[----:B--2---:R2:W3:Y:S02]  /*afd0*/  SYNCS.PHASECHK.TRANS64.TRYWAIT P1, [R8+URZ+0x32460], R5 ;  /* 0x03246005080075a7 */ /* 0x0044e4000802017f */
[----:B---3--:R-:W-:Y:S05]  /*afe0*/  @!P1 NANOSLEEP.SYNCS 0x989680 ;  /* 0x009896800000995d */ /* 0x008fea0003900000 */
[----:B------:R-:W3:Y:S02]  /*aff0*/  @!P1 SYNCS.PHASECHK.TRANS64 P1, [R8+URZ+0x32460], R5 ;  /* 0x03246005080095a7 */ /* 0x000ee4000802007f */
[----:B---3--:R-:W-:Y:S05]  /*b000*/  @!P1 BRA `(.L_x_7381) ;  /* 0xfffffffc00f09947 */ /* 0x008fea000383ffff */
[----:B------:R-:W-:Y:S05]  /*b010*/  BRA `(.L_x_7431) ;  /* 0xffffffdc00c87947 */ /* 0x000fea000383ffff */
.L_x_7388:
[----:B--2---:R2:W3:Y:S02]  /*b020*/  SYNCS.PHASECHK.TRANS64.TRYWAIT P2, [R2+URZ+0x32440], R3 ;  /* 0x03244003020075a7 */ /* 0x0044e4000804017f */
[----:B---3--:R-:W-:Y:S05]  /*b030*/  @!P2 NANOSLEEP.SYNCS 0x989680 ;  /* 0x009896800000a95d */ /* 0x008fea0003900000 */
[----:B------:R-:W3:Y:S02]  /*b040*/  @!P2 SYNCS.PHASECHK.TRANS64 P2, [R2+URZ+0x32440], R3 ;  /* 0x032440030200a5a7 */ /* 0x000ee4000804007f */
[----:B---3--:R-:W-:Y:S05]  /*b050*/  @!P2 BRA `(.L_x_7388) ;  /* 0xfffffffc00f0a947 */ /* 0x008fea000383ffff */
[----:B------:R-:W-:Y:S05]  /*b060*/  BRA `(.L_x_7432) ;  /* 0xffffffe400207947 */ /* 0x000fea000383ffff */
.L_x_7390:
[----:B---3--:R3:W4:Y:S02]  /*b070*/  SYNCS.PHASECHK.TRANS64.TRYWAIT P2, [R2+URZ+0x32460], R3 ;  /* 0x03246003020075a7 */ /* 0x008724000804017f */
[----:B----4-:R-:W-:Y:S05]  /*b080*/  @!P2 NANOSLEEP.SYNCS 0x989680 ;  /* 0x009896800000a95d */ /* 0x010fea0003900000 */
[----:B------:R-:W4:Y:S02]  /*b090*/  @!P2 SYNCS.PHASECHK.TRANS64 P2, [R2+URZ+0x32460], R3 ;  /* 0x032460030200a5a7 */ /* 0x000f24000804007f */
[----:B----4-:R-:W-:Y:S05]  /*b0a0*/  @!P2 BRA `(.L_x_7390) ;  /* 0xfffffffc00f0a947 */ /* 0x010fea000383ffff */
[----:B------:R-:W-:Y:S05]  /*b0b0*/  BRA `(.L_x_7433) ;  /* 0xffffffe4007c7947 */ /* 0x000fea000383ffff */
.L_x_7396:
[----:B-1----:R1:W2:Y:S02]  /*b0c0*/  SYNCS.PHASECHK.TRANS64.TRYWAIT P2, [R3+URZ+0x32440], R2 ;  /* 0x03244002030075a7 */ /* 0x0022a4000804017f */
[----:B--2---:R-:W-:Y:S05]  /*b0d0*/  @!P2 NANOSLEEP.SYNCS 0x989680 ;  /* 0x009896800000a95d */ /* 0x004fea0003900000 */
[----:B------:R-:W2:Y:S02]  /*b0e0*/  @!P2 SYNCS.PHASECHK.TRANS64 P2, [R3+URZ+0x32440], R2 ;  /* 0x032440020300a5a7 */ /* 0x000ea4000804007f */
[----:B--2---:R-:W-:Y:S05]  /*b0f0*/  @!P2 BRA `(.L_x_7396) ;  /* 0xfffffffc00f0a947 */ /* 0x004fea000383ffff */
[----:B------:R-:W-:Y:S05]  /*b100*/  BRA `(.L_x_7434) ;  /* 0xffffffe800b87947 */ /* 0x000fea000383ffff */
.L_x_7398:
[----:B--2---:R2:W3:Y:S02]  /*b110*/  SYNCS.PHASECHK.TRANS64.TRYWAIT P2, [R3+URZ+0x32460], R2 ;  /* 0x03246002030075a7 */ /* 0x0044e4000804017f */
[----:B---3--:R-:W-:Y:S05]  /*b120*/  @!P2 NANOSLEEP.SYNCS 0x989680 ;  /* 0x009896800000a95d */ /* 0x008fea0003900000 */
[----:B------:R-:W3:Y:S02]  /*b130*/  @!P2 SYNCS.PHASECHK.TRANS64 P2, [R3+URZ+0x32460], R2 ;  /* 0x032460020300a5a7 */ /* 0x000ee4000804007f */
[----:B---3--:R-:W-:Y:S05]  /*b140*/  @!P2 BRA `(.L_x_7398) ;  /* 0xfffffffc00f0a947 */ /* 0x008fea000383ffff */
[----:B------:R-:W-:Y:S05]  /*b150*/  BRA `(.L_x_7435) ;  /* 0xffffffec00147947 */ /* 0x000fea000383ffff */
.L_x_7403:
[----:B-1----:R1:W2:Y:S02]  /*b160*/  SYNCS.PHASECHK.TRANS64.TRYWAIT P2, [R3+URZ+0x32440], R2 ;  /* 0x03244002030075a7 */ /* 0x0022a4000804017f */
[----:B--2---:R-:W-:Y:S05]  /*b170*/  @!P2 NANOSLEEP.SYNCS 0x989680 ;  /* 0x009896800000a95d */ /* 0x004fea0003900000 */
[----:B------:R-:W2:Y:S02]  /*b180*/  @!P2 SYNCS.PHASECHK.TRANS64 P2, [R3+URZ+0x32440], R2 ;  /* 0x032440020300a5a7 */ /* 0x000ea4000804007f */
[----:B--2---:R-:W-:Y:S05]  /*b190*/  @!P2 BRA `(.L_x_7403) ;  /* 0xfffffffc00f0a947 */ /* 0x004fea000383ffff */
[----:B------:R-:W-:Y:S05]  /*b1a0*/  BRA `(.L_x_7436) ;  /* 0xfffffff000387947 */ /* 0x000fea000383ffff */
.L_x_7405:
[----:B--2---:R2:W3:Y:S02]  /*b1b0*/  SYNCS.PHASECHK.TRANS64.TRYWAIT P2, [R3+URZ+0x32460], R2 ;  /* 0x03246002030075a7 */ /* 0x0044e4000804017f */
[----:B---3--:R-:W-:Y:S05]  /*b1c0*/  @!P2 NANOSLEEP.SYNCS 0x989680 ;  /* 0x009896800000a95d */ /* 0x008fea0003900000 */
[----:B------:R-:W3:Y:S02]  /*b1d0*/  @!P2 SYNCS.PHASECHK.TRANS64 P2, [R3+URZ+0x32460], R2 ;  /* 0x032460020300a5a7 */ /* 0x000ee4000804007f */
[----:B---3--:R-:W-:Y:S05]  /*b1e0*/  @!P2 BRA `(.L_x_7405) ;  /* 0xfffffffc00f0a947 */ /* 0x008fea000383ffff */
[----:B------:R-:W-:Y:S05]  /*b1f0*/  BRA `(.L_x_7437) ;  /* 0xfffffff000947947 */ /* 0x000fea000383ffff */
.L_x_7410:
[----:B--2---:R2:W3:Y:S02]  /*b200*/  SYNCS.PHASECHK.TRANS64.TRYWAIT P0, [R0+URZ+0x32420], R3 ;  /* 0x03242003000075a7 */ /* 0x0044e4000800017f */
[----:B---3--:R-:W-:Y:S05]  /*b210*/  @!P0 NANOSLEEP.SYNCS 0x989680 ;  /* 0x009896800000895d */ /* 0x008fea0003900000 */
[----:B------:R-:W3:Y:S02]  /*b220*/  @!P0 SYNCS.PHASECHK.TRANS64 P0, [R0+URZ+0x32420], R3 ;  /* 0x03242003000085a7 */ /* 0x000ee4000800007f */
[----:B---3--:R-:W-:Y:S05]  /*b230*/  @!P0 BRA `(.L_x_7410) ;  /* 0xfffffffc00f08947 */ /* 0x008fea000383ffff */
[----:B------:R-:W-:Y:S05]  /*b240*/  BRA `(.L_x_7438) ;  /* 0xfffffff400907947 */ /* 0x000fea000383ffff */
.L_x_7411:
        /* <DEDUP_REMOVED lines=11> */
.L_x_7440:
[----:B------:R-:W-:Y:S05]  /*b300*/  BSYNC B0 ;  /* 0x0000000000007941 */ /* 0x000fea0003800000 */
.L_x_7439:
[----:B------:R-:W-:Y:S05]  /*b310*/  BRA `(.L_x_7441) ;  /* 0xfffffff400787947 */ /* 0x000fea000383ffff */
.L_x_7414:
[----:B------:R-:W-:Y:S01]  /*b320*/  BSSY B1, `(.L_x_7442) ;  /* 0x0000006000017945 */ /* 0x000fe20003800000 */
[----:B------:R-:W-:-:S07]  /*b330*/  MOV R15, 0xffffffff ;  /* 0xffffffff000f7802 */ /* 0x000fce0000000f00 */
[----:B-123--:R-:W-:Y:S05]  /*b340*/  WARPSYNC.COLLECTIVE R15, `(.L_x_7443) ;  /* 0x000000000f0c7348 */ /* 0x00efea0003c00000 */
[----:B------:R-:W-:Y:S02]  /*b350*/  ELECT P6, UR62, PT ;  /* 0x00000000003e782f */ /* 0x000fe400038c0000 */
[----:B------:R-:W-:Y:S01]  /*b360*/  MOV R14, UR62 ;  /* 0x0000003e000e7c02 */ /* 0x000fe20008000f00 */
[----:B-123--:R-:W-:Y:S10]  /*b370*/  ENDCOLLECTIVE ;  /* 0x000000000000791b */ /* 0x00eff40003800000 */
.L_x_7443:
[----:B------:R-:W-:Y:S05]  /*b380*/  BSYNC B1 ;  /* 0x0000000000017941 */ /* 0x000fea0003800000 */
.L_x_7442:
[----:B------:R-:W-:Y:S05]  /*b390*/  BRA `(.L_x_7444) ;  /* 0xfffffff400707947 */ /* 0x000fea000383ffff */
.L_x_7416:
[----:B--2---:R2:W3:Y:S02]  /*b3a0*/  SYNCS.PHASECHK.TRANS64.TRYWAIT P0, [R6+URZ], R5 ;  /* 0x00000005060075a7 */ /* 0x0044e4000800017f */
[----:B---3--:R-:W-:Y:S05]  /*b3b0*/  @!P0 NANOSLEEP.SYNCS 0x989680 ;  /* 0x009896800000895d */ /* 0x008fea0003900000 */
[----:B------:R-:W3:Y:S02]  /*b3c0*/  @!P0 SYNCS.PHASECHK.TRANS64 P0, [R6+URZ], R5 ;  /* 0x00000005060085a7 */ /* 0x000ee4000800007f */
[----:B---3--:R-:W-:Y:S05]  /*b3d0*/  @!P0 BRA `(.L_x_7416) ;  /* 0xfffffffc00f08947 */ /* 0x008fea000383ffff */
[----:B------:R-:W-:Y:S05]  /*b3e0*/  BRA `(.L_x_7445) ;  /* 0xfffffff400a47947 */ /* 0x000fea000383ffff */
.L_x_7417:
[----:B---3--:R3:W4:Y:S02]  /*b3f0*/  SYNCS.PHASECHK.TRANS64.TRYWAIT P0, [R3+URZ], R2 ;  /* 0x00000002030075a7 */ /* 0x008724000800017f */
[----:B----4-:R-:W-:Y:S05]  /*b400*/  @!P0 NANOSLEEP.SYNCS 0x989680 ;  /* 0x009896800000895d */ /* 0x010fea0003900000 */
[----:B------:R-:W4:Y:S02]  /*b410*/  @!P0 SYNCS.PHASECHK.TRANS64 P0, [R3+URZ], R2 ;  /* 0x00000002030085a7 */ /* 0x000f24000800007f */
[----:B----4-:R-:W-:Y:S05]  /*b420*/  @!P0 BRA `(.L_x_7417) ;  /* 0xfffffffc00f08947 */ /* 0x010fea000383ffff */
[----:B------:R-:W-:Y:S05]  /*b430*/  BRA `(.L_x_7446) ;  /* 0xfffffff400987947 */ /* 0x000fea000383ffff */
.L_x_7419:
[----:B---3--:R3:W4:Y:S02]  /*b440*/  SYNCS.PHASECHK.TRANS64.TRYWAIT P0, [R16+URZ], R5 ;  /* 0x00000005100075a7 */ /* 0x008724000800017f */
[----:B----4-:R-:W-:Y:S05]  /*b450*/  @!P0 NANOSLEEP.SYNCS 0x989680 ;  /* 0x009896800000895d */ /* 0x010fea0003900000 */
[----:B------:R-:W4:Y:S02]  /*b460*/  @!P0 SYNCS.PHASECHK.TRANS64 P0, [R16+URZ], R5 ;  /* 0x00000005100085a7 */ /* 0x000f24000800007f */
[----:B----4-:R-:W-:Y:S05]  /*b470*/  @!P0 BRA `(.L_x_7419) ;  /* 0xfffffffc00f08947 */ /* 0x010fea000383ffff */
[----:B------:R-:W-:Y:S05]  /*b480*/  BRA `(.L_x_7447) ;  /* 0xfffffff4009c7947 */ /* 0x000fea000383ffff */
.L_x_7448:
        /* <DEDUP_REMOVED lines=15> */
.L_x_11960:


//--------------------- .text._ZN7cutlass13device_kernelIN5flash11enable_sm90INS1_16FlashAttnFwdSm90INS1_25CollectiveMainloopFwdSm90ILi2EN4cute5tupleIJNS5_1CILi1EEES8_S8_EEENS6_IJNS7_ILi128EEENS7_ILi96EEENS7_ILi64EEEEEELi256ENS_6half_tEfNS_4arch4Sm90ELb0ELb0ELb1ELb1ELb0ELb0ELb0ELb1ELb0ELb0ELb0ELb0EEENS1_21CollectiveEpilogueFwdINS6_IJSA_NS7_ILi256EEESB_EEES9_SE_SG_Li256ELb1ELb0ELb0ELb0EEENS1_36VarlenDynamicPersistentTileSchedulerILi128ELi96ELi256ELi32ELb0ELb0ELb1ELb0ELb1ELb1EEEEEEEEEvNT_6ParamsE --------------------------
	.section	.text._ZN7cutlass13device_kernelIN5flash11enable_sm90INS1_16FlashAttnFwdSm90INS1_25CollectiveMainloopFwdSm90ILi2EN4cute5tupleIJNS5_1CILi1EEES8_S8_EEENS6_IJNS7_ILi128EEENS7_ILi96EEENS7_ILi64EEEEEELi256ENS_6half_tEfNS_4arch4Sm90ELb0ELb0ELb1ELb1ELb0ELb0ELb0ELb1ELb0ELb0ELb0ELb0EEENS1_21CollectiveEpilogueFwdINS6_IJSA_NS7_ILi256EEESB_EEES9_SE_SG_Li256ELb1ELb0ELb0ELb0EEENS1_36VarlenDynamicPersistentTileSchedulerILi128ELi96ELi256ELi32ELb0ELb0ELb1ELb0ELb1ELb1EEEEEEEEEvNT_6ParamsE,"ax",@progbits
	.align	128
.text._ZN7cutlass13device_kernelIN5flash11enable_sm90INS1_16FlashAttnFwdSm90INS1_25CollectiveMainloopFwdSm90ILi2EN4cute5tupleIJNS5_1CILi1EEES8_S8_EEENS6_IJNS7_ILi128EEENS7_ILi96EEENS7_ILi64EEEEEELi256ENS_6half_tEfNS_4arch4Sm90ELb0ELb0ELb1ELb1ELb0ELb0ELb0ELb1ELb0ELb0ELb0ELb0EEENS1_21CollectiveEpilogueFwdINS6_IJSA_NS7_ILi256EEESB_EEES9_SE_SG_Li256ELb1ELb0ELb0ELb0EEENS1_36VarlenDynamicPersistentTileSchedulerILi128ELi96ELi256ELi32ELb0ELb0ELb1ELb0ELb1ELb1EEEEEEEEEvNT_6ParamsE:
        .type           _ZN7cutlass13device_kernelIN5flash11enable_sm90INS1_16FlashAttnFwdSm90INS1_25CollectiveMainloopFwdSm90ILi2EN4cute5tupleIJNS5_1CILi1EEES8_S8_EEENS6_IJNS7_ILi128EEENS7_ILi96EEENS7_ILi64EEEEEELi256ENS_6half_tEfNS_4arch4Sm90ELb0ELb0ELb1ELb1ELb0ELb0ELb0ELb1ELb0ELb0ELb0ELb0EEENS1_21CollectiveEpilogueFwdINS6_IJSA_NS7_ILi256EEESB_EEES9_SE_SG_Li256ELb1ELb0ELb0ELb0EEENS1_36VarlenDynamicPersistentTileSchedulerILi128ELi96ELi256ELi32ELb0ELb0ELb1ELb0ELb1ELb1EEEEEEEEEvNT_6ParamsE,@function
        .size           _ZN7cutlass13device_kernelIN5flash11enable_sm90INS1_16FlashAttnFwdSm90INS1_25CollectiveMainloopFwdSm90ILi2EN4cute5tupleIJNS5_1CILi1EEES8_S8_EEENS6_IJNS7_ILi128EEENS7_ILi96EEENS7_ILi64EEEEEELi256ENS_6half_tEfNS_4arch4Sm90ELb0ELb0ELb1ELb1ELb0ELb0ELb0ELb1ELb0ELb0ELb0ELb0EEENS1_21CollectiveEpilogueFwdINS6_IJSA_NS7_ILi256EEESB_EEES9_SE_SG_Li256ELb1ELb0ELb0ELb0EEENS1_36VarlenDynamicPersistentTileSchedulerILi128ELi96ELi256ELi32ELb0ELb0ELb1ELb0ELb1ELb1EEEEEEEEEvNT_6ParamsE,(.L_x_11961 - _ZN7cutlass13device_kernelIN5flash11enable_sm90INS1_16FlashAttnFwdSm90INS1_25CollectiveMainloopFwdSm90ILi2EN4cute5tupleIJNS5_1CILi1EEES8_S8_EEENS6_IJNS7_ILi128EEENS7_ILi96EEENS7_ILi64EEEEEELi256ENS_6half_tEfNS_4arch4Sm90ELb0ELb0ELb1ELb1ELb0ELb0ELb0ELb1ELb0ELb0ELb0ELb0EEENS1_21CollectiveEpilogueFwdINS6_IJSA_NS7_ILi256EEESB_EEES9_SE_SG_Li256ELb1ELb0ELb0ELb0EEENS1_36VarlenDynamicPersistentTileSchedulerILi128ELi96ELi256ELi32ELb0ELb0ELb1ELb0ELb1ELb1EEEEEEEEEvNT_6ParamsE)
        .other          _ZN7cutlass13device_kernelIN5flash11enable_sm90INS1_16FlashAttnFwdSm90INS1_25CollectiveMainloopFwdSm90ILi2EN4cute5tupleIJNS5_1CILi1EEES8_S8_EEENS6_IJNS7_ILi128EEENS7_ILi96EEENS7_ILi64EEEEEELi256ENS_6half_tEfNS_4arch4Sm90ELb0ELb0ELb1ELb1ELb0ELb0ELb0ELb1ELb0ELb0ELb0ELb0EEENS1_21CollectiveEpilogueFwdINS6_IJSA_NS7_ILi256EEESB_EEES9_SE_SG_Li256ELb1ELb0ELb0ELb0EEENS1_36VarlenDynamicPersistentTileSchedulerILi128ELi96ELi256ELi32ELb0ELb0ELb1ELb0ELb1ELb1EEEEEEEEEvNT_6ParamsE,@"STO_CUDA_ENTRY STV_DEFAULT"
_ZN7cutlass13device_kernelIN5flash11enable_sm90INS1_16FlashAttnFwdSm90INS1_25CollectiveMainloopFwdSm90ILi2EN4cute5tupleIJNS5_1CILi1EEES8_S8_EEENS6_IJNS7_ILi128EEENS7_ILi96EEENS7_ILi64EEEEEELi256ENS_6half_tEfNS_4arch4Sm90ELb0ELb0ELb1ELb1ELb0ELb0ELb0ELb1ELb0ELb0ELb0ELb0EEENS1_21CollectiveEpilogueFwdINS6_IJSA_NS7_ILi256EEESB_EEES9_SE_SG_Li256ELb1ELb0ELb0ELb0EEENS1_36VarlenDynamicPersistentTileSchedulerILi128ELi96ELi256ELi32ELb0ELb0ELb1ELb0ELb1ELb1EEEEEEEEEvNT_6ParamsE:
        /* <DEDUP_REMOVED lines=21> */
.L_x_7450:
[----:B------:R-:W-:Y:S05]  /*0150*/  BSYNC B0 ;  /* 0x0000000000007941 */ /* 0x000fea0003800000 */
.L_x_7449:
        /* <DEDUP_REMOVED lines=41> */
.L_x_7451:
        /* <DEDUP_REMOVED lines=22> */
.L_x_7452:
        /* <DEDUP_REMOVED lines=18> */
.L_x_7453:
        /* <DEDUP_REMOVED lines=22> */
.L_x_7454:
        /* <DEDUP_REMOVED lines=22> */
.L_x_7455:
[----:B------:R-:W-:Y:S01]  /*0930*/  PLOP3.LUT P0, PT, PT, PT, UP0, 0x80, 0x0 ;  /* 0x000000000000781c */ /* 0x000fe20003f0f008 */
[----:B------:R-:W-:Y:S01]  /*0940*/  UMOV UR36, 0x1 ;  /* 0x0000000100247882 */ /* 0x000fe20000000000 */
[----:B------:R-:W-:Y:S01]  /*0950*/  NOP ;  /* 0x0000000000007918 */ /* 0x000fe20000000000 */
[----:B------:R-:W-:Y:S01]  /*0960*/  USEL UR36, UR36, 0x2, !UP0 ;  /* 0x0000000224247887 */ /* 0x000fe2000c000000 */
[----:B------:R-:W-:Y:S01]  /*0970*/  ULDC.64 UR40, c[0x0][0x208] ;  /* 0x0000820000287ab9 */ /* 0x000fe20000000a00 */
[----:B012-4-:R-:W-:Y:S08]  /*0980*/  BAR.SYNC.DEFER_BLOCKING 0x0 ;  /* 0x0000000000007b1d */ /* 0x017ff00000010000 */
[----:B------:R-:W-:Y:S05]  /*0990*/  @!P0 BRA `(.L_x_7456) ;  /* 0x0000008400b08947 */ /* 0x000fea0003800000 */
.L_x_7457:
[----:B------:R-:W-:-:S08]  /*09a0*/  NOP ;  /* 0x0000000000007918 */ /* 0x000fd00000000000 */
[----:B------:R-:W0:Y:S02]  /*09b0*/  USETMAXREG.TRY_ALLOC.CTAPOOL UP0, 0xf0 ;  /* 0x000000f0000079c8 */ /* 0x000e240008000600 */
[----:B0-----:R-:W-:-:S13]  /*09c0*/  PLOP3.LUT P0, PT, PT, PT, UP0, 0x80, 0x0 ;  /* 0x000000000000781c */ /* 0x001fda0003f0f008 */
[----:B------:R-:W-:Y:S05]  /*09d0*/  @!P0 BRA `(.L_x_7457) ;  /* 0xfffffffc00f08947 */ /* 0x000fea000383ffff */
[----:B------:R-:W-:Y:S06]  /*09e0*/  BAR.ARV 0x8, 0x120 ;  /* 0x0204800000007b1d */ /* 0x000fec0000002000 */
[----:B------:R-:W-:Y:S02]  /*09f0*/  ISETP.NE.AND P0, PT, R22, 0x1, PT ;  /* 0x000000011600780c */ /* 0x000fe40003f05270 */
[----:B------:R-:W0:Y:S01]  /*0a00*/  S2UR UR5, SR_CgaCtaId ;  /* 0x00000000000579c3 */ /* 0x000e220000008800 */
[----:B------:R-:W-:-:S10]  /*0a10*/  UMOV UR4, 0x400 ;  /* 0x0000040000047882 */ /* 0x000fd40000000000 */
[----:B------:R-:W-:Y:S08]  /*0a20*/  @!P0 BAR.ARV 0x9, 0x100 ;  /* 0x0244000000008b1d */ /* 0x000ff00000002000 */
[----:B------:R-:W-:Y:S01]  /*0a30*/  BAR.SYNC.DEFER_BLOCKING 0x5, 0x120 ;  /* 0x0144800000007b1d */ /* 0x000fe20000010000 */
[----:B0-----:R-:W-:-:S09]  /*0a40*/  ULEA UR4, UR5, UR4, 0x18 ;  /* 0x0000000405047291 */ /* 0x001fd2000f8ec03f */
[----:B------:R-:W0:Y:S01]  /*0a50*/  LDS.128 R40, [UR4+0x228d0] ;  /* 0x0228d004ff287984 */ /* 0x000e220008000c00 */
[----:B------:R-:W-:Y:S01]  /*0a60*/  ULDC UR4, c[0x0][0xc14] ;  /* 0x0003050000047ab9 */ /* 0x000fe20000000800 */
[----:B------:R-:W-:Y:S06]  /*0a70*/  BAR.ARV 0x4, 0x120 ;  /* 0x0104800000007b1d */ /* 0x000fec0000002000 */
[----:B0-----:R-:W-:-:S13]  /*0a80*/  ISETP.GE.AND P0, PT, R43, UR4, PT ;  /* 0x000000042b007c0c */ /* 0x001fda000bf06270 */
[----:B------:R-:W-:Y:S05]  /*0a90*/  @P0 EXIT ;  /* 0x000000000000094d */ /* 0x000fea0003800000 */
[----:B------:R-:W0:Y:S01]  /*0aa0*/  S2R R0, SR_TID.X ;  /* 0x0000000000007919 */ /* 0x000e220000002100 */
[----:B------:R-:W-:Y:S01]  /*0ab0*/  R2UR UR5, R42 ;  /* 0x000000002a0572ca */ /* 0x000fe200000e0000 */
[----:B------:R-:W-:Y:S01]  /*0ac0*/  ULOP3.LUT UR47, UR36, 0x1, URZ, 0xfc, !UPT ;  /* 0x00000001242f7892 */ /* 0x000fe2000f8efc3f */
[----:B------:R-:W-:Y:S01]  /*0ad0*/  UMOV UR39, URZ ;  /* 0x0000003f00277c82 */ /* 0x000fe20008000000 */
[----:B------:R-:W-:Y:S01]  /*0ae0*/  UMOV UR38, URZ ;  /* 0x0000003f00267c82 */ /* 0x000fe20008000000 */
[----:B------:R-:W-:Y:S01]  /*0af0*/  UMOV UR37, URZ ;  /* 0x0000003f00257c82 */ /* 0x000fe20008000000 */
[----:B0-----:R-:W-:-:S05]  /*0b00*/  VIADD R203, R0, 0xffffff80 ;  /* 0xffffff8000cb7836 */ /* 0x001fca0000000000 */
[----:B------:R-:W-:-:S04]  /*0b10*/  SHF.R.S32.HI R0, RZ, 0x1f, R203 ;  /* 0x0000001fff007819 */ /* 0x000fc800000114cb */
[CC--:B------:R-:W-:Y:S02]  /*0b20*/  LEA.HI R2, R0.reuse, R203.reuse, RZ, 0x7 ;  /* 0x000000cb00027211 */ /* 0x0c0fe400078f38ff */
[----:B------:R-:W-:Y:S02]  /*0b30*/  LEA.HI R3, R0, R203, RZ, 0x4 ;  /* 0x000000cb00037211 */ /* 0x000fe400078f20ff */
[C---:B------:R-:W-:Y:S02]  /*0b40*/  LOP3.LUT R4, R2.reuse, 0xffffff80, RZ, 0xc0, !PT ;  /* 0xffffff8002047812 */ /* 0x040fe400078ec0ff */
[----:B------:R-:W-:Y:S02]  /*0b50*/  SHF.R.S32.HI R23, RZ, 0x7, R2 ;  /* 0x00000007ff177819 */ /* 0x000fe40000011402 */
[----:B------:R-:W-:Y:S01]  /*0b60*/  SHF.R.S32.HI R6, RZ, 0x4, R3 ;  /* 0x00000004ff067819 */ /* 0x000fe20000011403 */
[----:B------:R-:W-:Y:S01]  /*0b70*/  IMAD.IADD R19, R203, 0x1, -R4 ;  /* 0x00000001cb137824 */ /* 0x000fe200078e0a04 */
[----:B------:R-:W-:-:S04]  /*0b80*/  LEA.HI R2, R2, R23, RZ, 0x1 ;  /* 0x0000001702027211 */ /* 0x000fc800078f08ff */
[----:B------:R-:W-:Y:S02]  /*0b90*/  SHF.R.S32.HI R8, RZ, 0x1f, R19 ;  /* 0x0000001fff087819 */ /* 0x000fe40000011413 */
[----:B------:R-:W-:Y:S02]  /*0ba0*/  LOP3.LUT R2, R2, 0x3fffffe, RZ, 0xc0, !PT ;  /* 0x03fffffe02027812 */ /* 0x000fe400078ec0ff */
[CC--:B------:R-:W-:Y:S02]  /*0bb0*/  LEA.HI R7, R8.reuse, R19.reuse, RZ, 0x2 ;  /* 0x0000001308077211 */ /* 0x0c0fe400078f10ff */
[----:B------:R-:W-:Y:S01]  /*0bc0*/  LEA.HI R8, R8, R19, RZ, 0x5 ;  /* 0x0000001308087211 */ /* 0x000fe200078f28ff */
[----:B------:R-:W-:Y:S01]  /*0bd0*/  IMAD.IADD R2, R23, 0x1, -R2 ;  /* 0x0000000117027824 */ /* 0x000fe200078e0a02 */
[--C-:B------:R-:W-:Y:S02]  /*0be0*/  SHF.R.S32.HI R9, RZ, 0x2, R7.reuse ;  /* 0x00000002ff097819 */ /* 0x100fe40000011407 */
[----:B------:R-:W-:-:S02]  /*0bf0*/  SHF.R.S32.HI R4, RZ, 0x1f, R7 ;  /* 0x0000001fff047819 */ /* 0x000fc40000011407 */
[----:B------:R-:W-:Y:S02]  /*0c00*/  SHF.R.S32.HI R8, RZ, 0x5, R8 ;  /* 0x00000005ff087819 */ /* 0x000fe40000011408 */
[----:B------:R-:W-:Y:S02]  /*0c10*/  LEA.HI R5, R4, R9, RZ, 0x3 ;  /* 0x0000000904057211 */ /* 0x000fe400078f18ff */
[CC--:B------:R-:W-:Y:S02]  /*0c20*/  LEA.HI R4, R0.reuse, R203.reuse, RZ, 0x5 ;  /* 0x000000cb00047211 */ /* 0x0c0fe400078f28ff */
[----:B------:R-:W-:Y:S02]  /*0c30*/  LOP3.LUT R10, R5, 0xfffffff8, RZ, 0xc0, !PT ;  /* 0xfffffff8050a7812 */ /* 0x000fe400078ec0ff */
[----:B------:R-:W-:Y:S01]  /*0c40*/  LEA.HI R0, R0, R203, RZ, 0x3 ;  /* 0x000000cb00007211 */ /* 0x000fe200078f18ff */
[----:B------:R-:W-:Y:S01]  /*0c50*/  IMAD.SHL.U32 R5, R4, 0x20, RZ ;  /* 0x0000002004057824 */ /* 0x000fe200078e00ff */
[----:B------:R-:W-:Y:S01]  /*0c60*/  LOP3.LUT R4, R3, 0x3fffff0, RZ, 0xc0, !PT ;  /* 0x03fffff003047812 */ /* 0x000fe200078ec0ff */
[----:B------:R-:W-:Y:S01]  /*0c70*/  IMAD.IADD R9, R9, 0x1, -R10 ;  /* 0x0000000109097824 */ /* 0x000fe200078e0a0a */
[----:B------:R-:W-:-:S02]  /*0c80*/  LEA.HI R3, R3, R6, RZ, 0x1 ;  /* 0x0000000603037211 */ /* 0x000fc400078f08ff */
[----:B------:R-:W-:Y:S01]  /*0c90*/  LOP3.LUT R5, R5, 0xfffffc00, RZ, 0xc0, !PT ;  /* 0xfffffc0005057812 */ /* 0x000fe200078ec0ff */
[----:B------:R-:W-:Y:S01]  /*0ca0*/  IMAD R9, R8, 0x10, R9 ;  /* 0x0000001008097824 */ /* 0x000fe200078e0209 */
[----:B------:R-:W-:Y:S01]  /*0cb0*/  LOP3.LUT R3, R3, 0x1ffffffe, RZ, 0xc0, !PT ;  /* 0x1ffffffe03037812 */ /* 0x000fe200078ec0ff */
[----:B------:R-:W-:Y:S01]  /*0cc0*/  IMAD.IADD R4, R203, 0x1, -R4 ;  /* 0x00000001cb047824 */ /* 0x000fe200078e0a04 */
[----:B------:R-:W-:Y:S01]  /*0cd0*/  LOP3.LUT R200, R7, 0x7ffffffc, RZ, 0xc0, !PT ;  /* 0x7ffffffc07c87812 */ /* 0x000fe200078ec0ff */
[----:B------:R-:W-:Y:S01]  /*0ce0*/  IMAD R201, R2, 0x40, R9 ;  /* 0x0000004002c97824 */ /* 0x000fe200078e0209 */
[----:B------:R-:W-:Y:S01]  /*0cf0*/  LOP3.LUT R2, R0, 0x1ffffff8, RZ, 0xc0, !PT ;  /* 0x1ffffff800027812 */ /* 0x000fe200078ec0ff */
[----:B------:R-:W-:Y:S01]  /*0d00*/  IMAD R4, R4, 0x40, R5 ;  /* 0x0000004004047824 */ /* 0x000fe200078e0205 */
[----:B------:R-:W-:Y:S01]  /*0d10*/  SHF.R.S32.HI R16, RZ, 0x3, R0 ;  /* 0x00000003ff107819 */ /* 0x000fe20000011400 */
[----:B------:R-:W-:Y:S01]  /*0d20*/  IMAD.IADD R3, R6, 0x1, -R3 ;  /* 0x0000000106037824 */ /* 0x000fe200078e0a03 */
[----:B------:R-:W-:Y:S01]  /*0d30*/  IADD3 R200, R19, -R200, RZ ;  /* 0x800000c813c87210 */ /* 0x000fe20007ffe0ff */
[----:B------:R-:W-:-:S02]  /*0d40*/  IMAD.IADD R2, R203, 0x1, -R2 ;  /* 0x00000001cb027824 */ /* 0x000fc400078e0a02 */
[----:B------:R-:W-:Y:S02]  /*0d50*/  IMAD R202, R3, 0x8, R4 ;  /* 0x0000000803ca7824 */ /* 0x000fe400078e0204 */
[----:B------:R-:W-:-:S07]  /*0d60*/  IMAD.SHL.U32 R2, R2, 0x8, RZ ;  /* 0x0000000802027824 */ /* 0x000fce00078e00ff */
.L_x_7499:
[----:B0---45:R-:W0:Y:S01]  /*0d70*/  LDC.64 R4, c[0x0][0xc60] ;  /* 0x00031800ff047b82 */ /* 0x031e220000000a00 */
        /* <DEDUP_REMOVED lines=16> */
[----:B------:R-:W-:Y:S01]  /*0e80*/  @UP1 ULEA.HI.X UR9, UR46, UR9, UR45, 0x2, UP3 ;  /* 0x000000092e091291 */ /* 0x000fe200098f142d */
[----:B------:R-:W-:Y:S02]  /*0e90*/  IMAD.U32 R4, RZ, RZ, UR6 ;  /* 0x00000006ff047e24 */ /* 0x000fe4000f8e00ff */
[----:B---3--:R-:W-:-:S02]  /*0ea0*/  IMAD.U32 R6, RZ, RZ, UR8 ;  /* 0x00000008ff067e24 */ /* 0x008fc4000f8e00ff */
[----:B------:R-:W-:Y:S01]  /*0eb0*/  IMAD.U32 R5, RZ, RZ, UR7 ;  /* 0x00000007ff057e24 */ /* 0x000fe2000f8e00ff */
[----:B------:R-:W-:Y:S01]  /*0ec0*/  ULDC.64 UR6, c[0x0][0x3f8] ;  /* 0x0000fe0000067ab9 */ /* 0x000fe20000000a00 */
[----:B------:R-:W-:-:S03]  /*0ed0*/  IMAD.U32 R7, RZ, RZ, UR9 ;  /* 0x00000009ff077e24 */ /* 0x000fc6000f8e00ff */
[----:B------:R-:W2:Y:S04]  /*0ee0*/  @P0 LDG.E R4, desc[UR40][R4.64] ;  /* 0x0000002804040981 */ /* 0x000ea8000c1e1900 */
[----:B------:R-:W3:Y:S01]  /*0ef0*/  @P1 LDG.E R6, desc[UR40][R6.64] ;  /* 0x0000002806061981 */ /* 0x000ee2000c1e1900 */
[----:B------:R-:W-:Y:S01]  /*0f00*/  UISETP.NE.U32.AND UP0, UPT, UR6, URZ, UPT ;  /* 0x0000003f0600728c */ /* 0x000fe2000bf05070 */
[----:B------:R-:W-:Y:S01]  /*0f10*/  IMAD.MOV.U32 R18, RZ, RZ, R41 ;  /* 0x000000ffff127224 */ /* 0x000fe200078e0029 */
[----:B------:R-:W-:Y:S01]  /*0f20*/  UMOV UR43, URZ ;  /* 0x0000003f002b7c82 */ /* 0x000fe20008000000 */
[----:B------:R-:W-:Y:S01]  /*0f30*/  ULDC UR6, c[0x0][0x2e0] ;  /* 0x0000b80000067ab9 */ /* 0x000fe20000000800 */
[----:B------:R-:W-:Y:S01]  /*0f40*/  UISETP.NE.AND.EX UP0, UPT, UR7, URZ, UPT, UP0 ;  /* 0x0000003f0700728c */ /* 0x000fe2000bf05300 */
[----:B------:R-:W-:Y:S01]  /*0f50*/  CS2R R44, SRZ ;  /* 0x00000000002c7805 */ /* 0x000fe2000001ff00 */
[----:B------:R-:W-:Y:S01]  /*0f60*/  UMOV UR44, UR5 ;  /* 0x00000005002c7c82 */ /* 0x000fe20008000000 */
[----:B------:R-:W-:Y:S01]  /*0f70*/  CS2R R150, SRZ ;  /* 0x0000000000967805 */ /* 0x000fe2000001ff00 */
        /* <DEDUP_REMOVED lines=43> */
[----:B-1----:R-:W-:Y:S02]  /*1230*/  CS2R R68, SRZ ;  /* 0x0000000000447805 */ /* 0x002fe4000001ff00 */
[----:B------:R-:W-:-:S02]  /*1240*/  CS2R R166, SRZ ;  /* 0x0000000000a67805 */ /* 0x000fc4000001ff00 */
[----:B------:R-:W-:Y:S01]  /*1250*/  CS2R R154, SRZ ;  /* 0x00000000009a7805 */ /* 0x000fe2000001ff00 */
[----:B------:R-:W-:Y:S01]  /*1260*/  IMAD.MOV.U32 R28, RZ, RZ, RZ ;  /* 0x000000ffff1c7224 */ /* 0x000fe200078e00ff */
        /* <DEDUP_REMOVED lines=11> */
[----:B--2---:R-:W-:Y:S02]  /*1320*/  @P0 R2UR UR43, R4 ;  /* 0x00000000042b02ca */ /* 0x004fe400000e0000 */
[----:B------:R-:W-:-:S02]  /*1330*/  PLOP3.LUT P0, PT, PT, PT, PT, 0x80, 0x0 ;  /* 0x000000000000781c */ /* 0x000fc40003f0f070 */
[----:B---3--:R-:W-:Y:S01]  /*1340*/  @P1 R2UR UR4, R6 ;  /* 0x00000000060412ca */ /* 0x008fe200000e0000 */
[----:B------:R-:W-:-:S14]  /*1350*/  @P1 BRA `(.L_x_7458) ;  /* 0x0000000000341947 */ /* 0x000fdc0003800000 */
        /* <DEDUP_REMOVED lines=13> */
.L_x_7458:
[----:B------:R-:W-:Y:S01]  /*1430*/  UIADD3 UR43, -UR43, UR4, URZ ;  /* 0x000000042b2b7290 */ /* 0x000fe2000fffe13f */
[----:B------:R-:W-:Y:S01]  /*1440*/  IMAD.MOV.U32 R9, RZ, RZ, RZ ;  /* 0x000000ffff097224 */ /* 0x000fe200078e00ff */
[----:B------:R-:W-:Y:S02]  /*1450*/  CS2R R174, SRZ ;  /* 0x0000000000ae7805 */ /* 0x000fe4000001ff00 */
[----:B------:R-:W-:Y:S01]  /*1460*/  CS2R R172, SRZ ;  /* 0x0000000000ac7805 */ /* 0x000fe2000001ff00 */
[----:B------:R-:W-:Y:S01]  /*1470*/  UISETP.GE.AND UP0, UPT, UR43, 0x1, UPT ;  /* 0x000000012b00788c */ /* 0x000fe2000bf06270 */
[----:B------:R-:W-:Y:S01]  /*1480*/  CS2R R36, SRZ ;  /* 0x0000000000247805 */ /* 0x000fe2000001ff00 */
[----:B------:R-:W-:Y:S01]  /*1490*/  UIADD3 UR4, UR43, 0x5f, URZ ;  /* 0x0000005f2b047890 */ /* 0x000fe2000fffe03f */
[----:B------:R-:W-:Y:S02]  /*14a0*/  CS2R R176, SRZ ;  /* 0x0000000000b07805 */ /* 0x000fe4000001ff00 */
[----:B------:R-:W-:Y:S01]  /*14b0*/  CS2R R32, SRZ ;  /* 0x0000000000207805 */ /* 0x000fe2000001ff00 */
[----:B------:R-:W-:Y:S01]  /*14c0*/  IMAD.MOV.U32 R26, RZ, RZ, RZ ;  /* 0x000000ffff1a7224 */ /* 0x000fe200078e00ff */
[----:B------:R-:W-:Y:S01]  /*14d0*/  PLOP3.LUT P1, PT, PT, PT, UP0, 0x80, 0x0 ;  /* 0x000000000000781c */ /* 0x000fe20003f2f008 */
[----:B------:R-:W-:Y:S01]  /*14e0*/  UIMAD.WIDE UR4, UR4, 0x2aaaaaab, URZ ;  /* 0x2aaaaaab040478a5 */ /* 0x000fe2000f8e023f */
[----:B------:R-:W-:Y:S01]  /*14f0*/  IMAD.MOV.U32 R29, RZ, RZ, RZ ;  /* 0x000000ffff1d7224 */ /* 0x000fe200078e00ff */
[----:B------:R-:W-:Y:S01]  /*1500*/  MOV R179, RZ ;  /* 0x000000ff00b37202 */ /* 0x000fe20000000f00 */
[----:B------:R-:W-:Y:S01]  /*1510*/  IMAD.MOV.U32 R6, RZ, RZ, RZ ;  /* 0x000000ffff067224 */ /* 0x000fe200078e00ff */
[----:B------:R-:W-:Y:S01]  /*1520*/  USHF.R.U32.HI UR42, URZ, 0x1f, UR5 ;  /* 0x0000001f3f2a7899 */ /* 0x000fe20008011605 */
[----:B------:R-:W-:-:S03]  /*1530*/  CS2R R4, SRZ ;  /* 0x0000000000047805 */ /* 0x000fc6000001ff00 */
[----:B------:R-:W-:-:S04]  /*1540*/  ULEA.HI.SX32 UR42, UR5, UR42, 0x1c ;  /* 0x0000002a052a7291 */ /* 0x000fc8000f8fe23f */
[----:B------:R-:W-:Y:S08]  /*1550*/  @!P1 BRA `(.L_x_7459) ;  /* 0x0000005000149947 */ /* 0x000ff00003800000 */
        /* <DEDUP_REMOVED lines=31> */
.L_x_7460:
[----:B------:R-:W0:Y:S01]  /*1750*/  S2R R3, SR_CgaCtaId ;  /* 0x0000000000037919 */ /* 0x000e220000008800 */
[----:B------:R-:W-:Y:S01]  /*1760*/  ULEA.HI UR4, UR39, UR39, URZ, 0x1 ;  /* 0x0000002727047291 */ /* 0x000fe2000f8f083f */
[----:B------:R-:W-:Y:S01]  /*1770*/  MOV R6, 0x400 ;  /* 0x0000040000067802 */ /* 0x000fe20000000f00 */
[----:B------:R-:W-:Y:S02]  /*1780*/  VIADD R9, R22, 0x8 ;  /* 0x0000000816097836 */ /* 0x000fe40000000000 */
[----:B------:R-:W-:-:S04]  /*1790*/  ULOP3.LUT UR4, UR4, 0xfffffffe, URZ, 0xc0, !UPT ;  /* 0xfffffffe04047892 */ /* 0x000fc8000f8ec03f */
[----:B------:R-:W-:-:S06]  /*17a0*/  UIADD3 UR4, UR39, -UR4, URZ ;  /* 0x8000000427047290 */ /* 0x000fcc000fffe03f */
[----:B------:R-:W-:Y:S01]  /*17b0*/  IMAD.U32 R0, RZ, RZ, UR4 ;  /* 0x00000004ff007e24 */ /* 0x000fe2000f8e00ff */
[----:B0-----:R-:W-:-:S04]  /*17c0*/  LEA R6, R3, R6, 0x18 ;  /* 0x0000000603067211 */ /* 0x001fc800078ec0ff */
[----:B------:R-:W-:-:S04]  /*17d0*/  SHF.L.U32 R3, R0, 0x1f, RZ ;  /* 0x0000001f00037819 */ /* 0x000fc800000006ff */
[----:B------:R-:W0:Y:S02]  /*17e0*/  SYNCS.PHASECHK.TRANS64.TRYWAIT P0, [R6+URZ+0x22800], R3 ;  /* 0x02280003060075a7 */ /* 0x000e24000800017f */
[----:B0-----:R-:W-:Y:S05]  /*17f0*/  @!P0 BRA `(.L_x_7461) ;  /* 0x000000bc00cc8947 */ /* 0x001fea0003800000 */
.L_x_7583:
[----:B------:R-:W-:Y:S01]  /*1800*/  IMAD.U32 R0, RZ, RZ, UR47 ;  /* 0x0000002fff007e24 */ /* 0x000fe2000f8e00ff */
[----:B------:R-:W-:Y:S05]  /*1810*/  WARPSYNC.ALL ;  /* 0x0000000000007948 */ /* 0x000fea0003800000 */
[----:B------:R1:W-:Y:S01]  /*1820*/  BAR.SYNC.DEFER_BLOCKING R9, 0x100 ;  /* 0x000400090000751d */ /* 0x0003e20000010000 */
[----:B------:R-:W-:-:S13]  /*1830*/  ISETP.NE.AND P0, PT, R0, 0x3, PT ;  /* 0x000000030000780c */ /* 0x000fda0003f05270 */
[----:B-1----:R-:W-:Y:S05]  /*1840*/  @!P0 BRA `(.L_x_7462) ;  /* 0x0000000000048947 */ /* 0x002fea0003800000 */
[----:B------:R-:W-:Y:S01]  /*1850*/  BPT.TRAP 0x1 ;  /* 0x000000040000795c */ /* 0x000fe20000300000 */
.L_x_7462:
[----:B------:R-:W-:Y:S02]  /*1860*/  IMAD.U32 R5, RZ, RZ, UR37 ;  /* 0x00000025ff057e24 */ /* 0x000fe4000f8e00ff */
[----:B------:R-:W-:-:S03]  /*1870*/  IMAD.U32 R10, RZ, RZ, UR38 ;  /* 0x00000026ff0a7e24 */ /* 0x000fc6000f8e00ff */
[----:B------:R-:W-:Y:S02]  /*1880*/  LEA R5, R5, R6, 0x3 ;  /* 0x0000000605057211 */ /* 0x000fe400078e18ff */
[----:B------:R-:W-:-:S04]  /*1890*/  SHF.L.U32 R10, R10, 0x1f, RZ ;  /* 0x0000001f0a0a7819 */ /* 0x000fc800000006ff */
[----:B------:R1:W2:Y:S01]  /*18a0*/  SYNCS.PHASECHK.TRANS64.TRYWAIT P1, [R5+URZ+0x22830], R10 ;  /* 0x0228300a050075a7 */ /* 0x0002a2000802017f */
[----:B------:R-:W-:Y:S05]  /*18b0*/  @!P0 BRA `(.L_x_7463) ;  /* 0x0000000000048947 */ /* 0x000fea0003800000 */
[----:B------:R-:W-:Y:S01]  /*18c0*/  BPT.TRAP 0x1 ;  /* 0x000000040000795c */ /* 0x000fe20000300000 */
.L_x_7463:
[----:B--2---:R-:W-:Y:S05]  /*18d0*/  @P1 BRA `(.L_x_7464) ;  /* 0x0000000000081947 */ /* 0x004fea0003800000 */
[----:B------:R-:W2:Y:S02]  /*18e0*/  SYNCS.PHASECHK.TRANS64.TRYWAIT P1, [R5+URZ+0x22830], R10 ;  /* 0x0228300a050075a7 */ /* 0x000ea4000802017f */
[----:B--2---:R-:W-:Y:S05]  /*18f0*/  @!P1 BRA `(.L_x_7465) ;  /* 0x000000bc00a09947 */ /* 0x004fea0003800000 */
.L_x_7464:
[----:B------:R-:W-:Y:S01]  /*1900*/  R2UR UR4, R6 ;  /* 0x00000000060472ca */ /* 0x000fe200000e0000 */
[----:B------:R-:W-:Y:S01]  /*1910*/  WARPGROUP.ARRIVE ;  /* 0x00000000000079c5 */ /* 0x000fe20000000000 */
        /* <DEDUP_REMOVED lines=8> */
[----:B------:R-:W-:Y:S01]  /*19a0*/  P2R R72, PR, RZ, 0x1 ;  /* 0x00000001ff487803 */ /* 0x000fe20000000000 */
[----:B------:R-:W3:Y:S02]  /*19b0*/  S2R R73, SR_TID.X ;  /* 0x0000000000497919 */ /* 0x000ee40000002100 */
[----:B------:R-:W-:-:S04]  /*19c0*/  UIADD3 UR4, UR4, 0x1c400, URZ ;  /* 0x0001c40004047890 */ /* 0x000fc8000fffe03f */
[----:B------:R-:W-:-:S04]  /*19d0*/  USHF.R.U32.HI UR4, URZ, 0x4, UR4 ;  /* 0x000000043f047899 */ /* 0x000fc80008011604 */
[----:B------:R-:W-:-:S04]  /*19e0*/  ULOP3.LUT UR4, UR4, 0x3fff, URZ, 0xc0, !UPT ;  /* 0x00003fff04047892 */ /* 0x000fc8000f8ec03f */
[----:B------:R-:W-:Y:S02]  /*19f0*/  ULOP3.LUT UR20, UR4, 0x10000, URZ, 0xfc, !UPT ;  /* 0x0001000004147892 */ /* 0x000fe4000f8efc3f */
[----:B------:R-:W-:Y:S02]  /*1a00*/  ULOP3.LUT UR4, UR48, 0x10000, URZ, 0xfc, !UPT ;  /* 0x0001000030047892 */ /* 0x000fe4000f8efc3f */
[----:B------:R-:W-:Y:S02]  /*1a10*/  UIMAD UR6, UR37, 0x300, UR20 ;  /* 0x00000300250678a4 */ /* 0x000fe4000f8e0214 */
[----:B------:R-:W-:Y:S02]  /*1a20*/  UIADD3 UR8, UR4, 0x2, URZ ;  /* 0x0000000204087890 */ /* 0x000fe4000fffe03f */
[----:B------:R-:W-:Y:S02]  /*1a30*/  UIADD3 UR10, UR6, 0x2, URZ ;  /* 0x00000002060a7890 */ /* 0x000fe4000fffe03f */
[----:B------:R-:W-:-:S02]  /*1a40*/  UIADD3 UR12, UR4, 0x4, URZ ;  /* 0x00000004040c7890 */ /* 0x000fc4000fffe03f */
[----:B------:R-:W-:Y:S02]  /*1a50*/  UIADD3 UR14, UR6, 0x4, URZ ;  /* 0x00000004060e7890 */ /* 0x000fe4000fffe03f */
[----:B------:R-:W-:Y:S01]  /*1a60*/  HGMMA.64x96x16.F32 R24, gdesc[UR4], RZ, !UPT, gsb0 ;  /* 0x01600000041879f0 */ /* 0x000fe2000c0008ff */
[----:B------:R-:W-:Y:S02]  /*1a70*/  UIADD3 UR16, UR4, 0x6, URZ ;  /* 0x0000000604107890 */ /* 0x000fe4000fffe03f */
[----:B------:R-:W-:Y:S01]  /*1a80*/  UIADD3 UR18, UR6, 0x6, URZ ;  /* 0x0000000606127890 */ /* 0x000fe2000fffe03f */
        /* <DEDUP_REMOVED lines=45> */
[----:B----4-:R-:W-:Y:S01]  /*1d60*/  FSEL R24, R24, -INF , P6 ;  /* 0xff80000018187808 */ /* 0x010fe20003000000 */
[----:B------:R-:W-:Y:S01]  /*1d70*/  FMUL.FTZ R39, R39, UR7 ;  /* 0x0000000727277c20 */ /* 0x000fe20008410000 */
[----:B------:R-:W-:Y:S01]  /*1d80*/  FMUL.FTZ R49, R49, UR7 ;  /* 0x0000000731317c20 */ /* 0x000fe20008410000 */
[----:B------:R-:W-:Y:S01]  /*1d90*/  FMUL.FTZ R42, R42, UR7 ;  /* 0x000000072a2a7c20 */ /* 0x000fe20008410000 */
[----:B------:R-:W-:Y:S01]  /*1da0*/  FMUL.FTZ R43, R43, UR7 ;  /* 0x000000072b2b7c20 */ /* 0x000fe20008410000 */
        /* <DEDUP_REMOVED lines=13> */
[----:B------:R-:W-:Y:S01]  /*1e80*/  FMUL.FTZ R60, R60, UR7 ;  /* 0x000000073c3c7c20 */ /* 0x000fe20008410000 */
[----:B------:R-:W-:Y:S01]  /*1e90*/  FMUL.FTZ R54, R54, UR7 ;  /* 0x0000000736367c20 */ /* 0x000fe20008410000 */
[----:B------:R-:W-:Y:S01]  /*1ea0*/  FMUL.FTZ R61, R61, UR7 ;  /* 0x000000073d3d7c20 */ /* 0x000fe20008410000 */
[----:B------:R-:W-:Y:S01]  /*1eb0*/  FMUL.FTZ R55, R55, UR7 ;  /* 0x0000000737377c20 */ /* 0x000fe20008410000 */
[----:B------:R-:W-:Y:S01]  /*1ec0*/  FMUL.FTZ R64, R64, UR7 ;  /* 0x0000000740407c20 */ /* 0x000fe20008410000 */
[----:B------:R0:W1:Y:S01]  /*1ed0*/  MUFU.TANH R3, R26 ;  /* 0x0000001a00037308 */ /* 0x0000620000002400 */
        /* <DEDUP_REMOVED lines=10> */
[----:B-----5:R-:W-:Y:S01]  /*1f80*/  FSEL R32, R32, -INF , P1 ;  /* 0xff80000020207808 */ /* 0x020fe20000800000 */
[----:B------:R-:W-:Y:S01]  /*1f90*/  FMUL.FTZ R66, R66, UR7 ;  /* 0x0000000742427c20 */ /* 0x000fe20008410000 */
[----:B------:R-:W-:Y:S01]  /*1fa0*/  FMNMX.FTZ R7, R29, R26, !PT ;  /* 0x0000001a1d077209 */ /* 0x000fe20007810000 */
[----:B------:R-:W-:Y:S01]  /*1fb0*/  FMUL.FTZ R67, R67, UR7 ;  /* 0x0000000743437c20 */ /* 0x000fe20008410000 */
[----:B------:R-:W-:Y:S01]  /*1fc0*/  FMUL.FTZ R70, R70, UR7 ;  /* 0x0000000746467c20 */ /* 0x000fe20008410000 */
[----:B------:R-:W0:Y:S01]  /*1fd0*/  MUFU.TANH R4, R27 ;  /* 0x0000001b00047308 */ /* 0x000e220000002400 */
[----:B-1----:R-:W-:Y:S01]  /*1fe0*/  FSEL R3, R3, -INF , P6 ;  /* 0xff80000003037808 */ /* 0x002fe20003000000 */
[----:B------:R-:W-:Y:S01]  /*1ff0*/  FMUL.FTZ R71, R71, UR7 ;  /* 0x0000000747477c20 */ /* 0x000fe20008410000 */
[----:B------:R-:W-:-:S02]  /*2000*/  ISETP.GT.AND P6, PT, R0, 0x18, PT ;  /* 0x000000180000780c */ /* 0x000fc40003fc4270 */
[----:B------:R-:W-:-:S03]  /*2010*/  FMNMX.FTZ R26, R32, R7, !PT ;  /* 0x00000007201a7209 */ /* 0x000fc60007810000 */
[----:B------:R-:W1:Y:S01]  /*2020*/  MUFU.TANH R36, R36 ;  /* 0x0000002400247308 */ /* 0x000e620000002400 */
[----:B----4-:R-:W-:-:S04]  /*2030*/  FSEL R33, R33, -INF , P2 ;  /* 0xff80000021217808 */ /* 0x010fc80001000000 */
[----:B------:R-:W-:-:S03]  /*2040*/  FMNMX.FTZ R7, R33, R26, !PT ;  /* 0x0000001a21077209 */ /* 0x000fc60007810000 */
[----:B------:R-:W4:Y:S01]  /*2050*/  MUFU.TANH R8, R30 ;  /* 0x0000001e00087308 */ /* 0x000f220000002400 */
[----:B0-----:R-:W-:Y:S02]  /*2060*/  FSEL R4, R4, -INF , P5 ;  /* 0xff80000004047808 */ /* 0x001fe40002800000 */
[----:B------:R-:W-:-:S05]  /*2070*/  ISETP.GT.AND P5, PT, R0, 0x19, PT ;  /* 0x000000190000780c */ /* 0x000fca0003fa4270 */
[----:B------:R-:W0:Y:S01]  /*2080*/  MUFU.TANH R37, R37 ;  /* 0x0000002500257308 */ /* 0x000e220000002400 */
[----:B-1----:R-:W-:-:S04]  /*2090*/  FSEL R36, R36, -INF , P6 ;  /* 0xff80000024247808 */ /* 0x002fc80003000000 */
[----:B------:R-:W-:-:S03]  /*20a0*/  FMNMX.FTZ R26, R36, R7, !PT ;  /* 0x00000007241a7209 */ /* 0x000fc60007810000 */
[----:B------:R-:W1:Y:S01]  /*20b0*/  MUFU.TANH R11, R31 ;  /* 0x0000001f000b7308 */ /* 0x000e620000002400 */
[----:B----4-:R-:W-:Y:S02]  /*20c0*/  FSEL R8, R8, -INF , P4 ;  /* 0xff80000008087808 */ /* 0x010fe40002000000 */
[----:B------:R-:W-:-:S05]  /*20d0*/  ISETP.GT.AND P4, PT, R0, 0x20, PT ;  /* 0x000000200000780c */ /* 0x000fca0003f84270 */
[----:B------:R-:W4:Y:S01]  /*20e0*/  MUFU.TANH R40, R40 ;  /* 0x0000002800287308 */ /* 0x000f220000002400 */
[----:B0-----:R-:W-:-:S04]  /*20f0*/  FSEL R37, R37, -INF , P5 ;  /* 0xff80000025257808 */ /* 0x001fc80002800000 */
[----:B------:R-:W-:-:S03]  /*2100*/  FMNMX.FTZ R7, R37, R26, !PT ;  /* 0x0000001a25077209 */ /* 0x000fc60007810000 */
[----:B------:R-:W0:Y:S01]  /*2110*/  MUFU.TANH R12, R34 ;  /* 0x00000022000c7308 */ /* 0x000e220000002400 */
[----:B-1----:R-:W-:Y:S02]  /*2120*/  FSEL R11, R11, -INF , P3 ;  /* 0xff8000000b0b7808 */ /* 0x002fe40001800000 */
[----:B------:R-:W-:-:S05]  /*2130*/  ISETP.GT.AND P3, PT, R0, 0x21, PT ;  /* 0x000000210000780c */ /* 0x000fca0003f64270 */
        /* <DEDUP_REMOVED lines=88> */
[----:B-1----:R-:W-:-:S04]  /*26c0*/  FSEL R69, R69, -INF , P1 ;  /* 0xff80000045457808 */ /* 0x002fc80000800000 */
[----:B------:R-:W-:-:S03]  /*26d0*/  FMNMX.FTZ R7, R69, R0, !PT ;  /* 0x0000000045077209 */ /* 0x000fc60007810000 */
[----:B------:R-:W1:Y:S01]  /*26e0*/  MUFU.TANH R66, R66 ;  /* 0x0000004200427308 */ /* 0x000e620000002400 */
[----:B----4-:R-:W-:Y:S01]  /*26f0*/  FSEL R62, R62, -INF , P6 ;  /* 0xff8000003e3e7808 */ /* 0x010fe20003000000 */
[----:B------:R-:W4:Y:S06]  /*2700*/  SHFL.BFLY PT, R0, R7, 0x2, 0x1f ;  /* 0x0c401f0007007f89 */ /* 0x000f2c00000e0000 */
[----:B------:R-:W5:Y:S01]  /*2710*/  MUFU.TANH R67, R67 ;  /* 0x0000004300437308 */ /* 0x000f620000002400 */
[----:B0-----:R-:W-:-:S07]  /*2720*/  FSEL R63, R63, -INF , P5 ;  /* 0xff8000003f3f7808 */ /* 0x001fce0002800000 */
[----:B------:R-:W0:Y:S01]  /*2730*/  MUFU.TANH R70, R70 ;  /* 0x0000004600467308 */ /* 0x000e220000002400 */
[----:B-1----:R-:W-:-:S07]  /*2740*/  FSEL R66, R66, -INF , P4 ;  /* 0xff80000042427808 */ /* 0x002fce0002000000 */
[----:B------:R-:W1:Y:S01]  /*2750*/  MUFU.TANH R71, R71 ;  /* 0x0000004700477308 */ /* 0x000e620000002400 */
[----:B-----5:R-:W-:Y:S02]  /*2760*/  FSEL R67, R67, -INF , P3 ;  /* 0xff80000043437808 */ /* 0x020fe40001800000 */
[----:B----4-:R-:W-:Y:S02]  /*2770*/  FMNMX.FTZ R21, R7, R0, !PT ;  /* 0x0000000007157209 */ /* 0x010fe40007810000 */
[----:B------:R-:W-:-:S03]  /*2780*/  FMNMX.FTZ R7, R3, R4, !PT ;  /* 0x0000000403077209 */ /* 0x000fc60007810000 */
[----:B------:R-:W4:Y:S01]  /*2790*/  SHFL.BFLY PT, R0, R21, 0x1, 0x1f ;  /* 0x0c201f0015007f89 */ /* 0x000f2200000e0000 */
[----:B0-----:R-:W-:Y:S02]  /*27a0*/  FSEL R70, R70, -INF , P2 ;  /* 0xff80000046467808 */ /* 0x001fe40001000000 */
[----:B-1----:R-:W-:Y:S02]  /*27b0*/  FSEL R71, R71, -INF , P1 ;  /* 0xff80000047477808 */ /* 0x002fe40000800000 */
[----:B----4-:R-:W-:-:S04]  /*27c0*/  FMNMX.FTZ R0, R21, R0, !PT ;  /* 0x0000000015007209 */ /* 0x010fc80007810000 */
        /* <DEDUP_REMOVED lines=33> */
[----:B------:R-:W0:Y:S01]  /*29e0*/  MUFU.EX2 R29, R29 ;  /* 0x0000001d001d7308 */ /* 0x000e220000000800 */
        /* <DEDUP_REMOVED lines=9> */
[----:B------:R-:W-:-:S03]  /*2a80*/  FFMA.FTZ R27, R69, UR10, -R27 ;  /* 0x0000000a451b7c23 */ /* 0x000fc6000801081b */
[----:B------:R-:W-:-:S03]  /*2a90*/  FMNMX.FTZ R7, R51, R24, !PT ;  /* 0x0000001833077209 */ /* 0x000fc60007810000 */
[----:B------:R-:W1:Y:S01]  /*2aa0*/  MUFU.EX2 R33, R33 ;  /* 0x0000002100217308 */ /* 0x000e620000000800 */
[----:B------:R-:W-:Y:S02]  /*2ab0*/  FMNMX.FTZ R24, R54, R7, !PT ;  /* 0x0000000736187209 */ /* 0x000fe40007810000 */
[----:B0-----:R-:W-:Y:S02]  /*2ac0*/  F2FP.F16.F32.PACK_AB R154, R29, R28 ;  /* 0x0000001c1d9a723e */ /* 0x001fe400000000ff */
[----:B------:R-:W-:-:S03]  /*2ad0*/  FMNMX.FTZ R7, R55, R24, !PT ;  /* 0x0000001837077209 */ /* 0x000fc60007810000 */
[----:B------:R-:W-:Y:S01]  /*2ae0*/  MUFU.EX2 R36, R36 ;  /* 0x0000002400247308 */ /* 0x000fe20000000800 */
[----:B------:R-:W-:-:S04]  /*2af0*/  FMNMX.FTZ R24, R58, R7, !PT ;  /* 0x000000073a187209 */ /* 0x000fc80007810000 */
[----:B------:R-:W-:-:S03]  /*2b00*/  FMNMX.FTZ R7, R59, R24, !PT ;  /* 0x000000183b077209 */ /* 0x000fc60007810000 */
[----:B------:R-:W0:Y:S01]  /*2b10*/  MUFU.EX2 R37, R37 ;  /* 0x0000002500257308 */ /* 0x000e220000000800 */
[----:B------:R-:W-:Y:S02]  /*2b20*/  FMNMX.FTZ R24, R62, R7, !PT ;  /* 0x000000073e187209 */ /* 0x000fe40007810000 */
[----:B-1----:R-:W-:Y:S02]  /*2b30*/  F2FP.F16.F32.PACK_AB R156, R33, R32 ;  /* 0x00000020219c723e */ /* 0x002fe400000000ff */
[----:B------:R-:W-:-:S03]  /*2b40*/  FMNMX.FTZ R7, R63, R24, !PT ;  /* 0x000000183f077209 */ /* 0x000fc60007810000 */
[----:B------:R-:W-:Y:S01]  /*2b50*/  MUFU.EX2 R40, R40 ;  /* 0x0000002800287308 */ /* 0x000fe20000000800 */
[----:B------:R-:W-:-:S04]  /*2b60*/  FMNMX.FTZ R24, R66, R7, !PT ;  /* 0x0000000742187209 */ /* 0x000fc80007810000 */
[----:B------:R-:W-:-:S03]  /*2b70*/  FMNMX.FTZ R7, R67, R24, !PT ;  /* 0x0000001843077209 */ /* 0x000fc60007810000 */
[----:B------:R-:W1:Y:S01]  /*2b80*/  MUFU.EX2 R41, R41 ;  /* 0x0000002900297308 */ /* 0x000e620000000800 */
[----:B------:R-:W-:Y:S02]  /*2b90*/  FMNMX.FTZ R24, R70, R7, !PT ;  /* 0x0000000746187209 */ /* 0x000fe40007810000 */
[----:B0-----:R-:W-:Y:S02]  /*2ba0*/  F2FP.F16.F32.PACK_AB R158, R37, R36 ;  /* 0x00000024259e723e */ /* 0x001fe400000000ff */
[----:B------:R-:W-:-:S03]  /*2bb0*/  FMNMX.FTZ R24, R71, R24, !PT ;  /* 0x0000001847187209 */ /* 0x000fc60007810000 */
[----:B------:R-:W-:Y:S02]  /*2bc0*/  MUFU.EX2 R44, R44 ;  /* 0x0000002c002c7308 */ /* 0x000fe40000000800 */
[----:B------:R-:W0:Y:S06]  /*2bd0*/  SHFL.BFLY PT, R7, R24, 0x2, 0x1f ;  /* 0x0c401f0018077f89 */ /* 0x000e2c00000e0000 */
[----:B------:R-:W4:Y:S01]  /*2be0*/  MUFU.EX2 R45, R45 ;  /* 0x0000002d002d7308 */ /* 0x000f220000000800 */
[----:B-1----:R-:W-:-:S07]  /*2bf0*/  F2FP.F16.F32.PACK_AB R160, R41, R40 ;  /* 0x0000002829a0723e */ /* 0x002fce00000000ff */
[----:B------:R-:W-:Y:S08]  /*2c00*/  MUFU.EX2 R48, R48 ;  /* 0x0000003000307308 */ /* 0x000ff00000000800 */
[----:B------:R-:W1:Y:S01]  /*2c10*/  MUFU.EX2 R49, R49 ;  /* 0x0000003100317308 */ /* 0x000e620000000800 */
[----:B----4-:R-:W-:Y:S02]  /*2c20*/  F2FP.F16.F32.PACK_AB R162, R45, R44 ;  /* 0x0000002c2da2723e */ /* 0x010fe400000000ff */
[----:B0-----:R-:W-:-:S05]  /*2c30*/  FMNMX.FTZ R21, R24, R7, !PT ;  /* 0x0000000718157209 */ /* 0x001fca0007810000 */
[----:B------:R-:W0:Y:S01]  /*2c40*/  SHFL.BFLY PT, R24, R21, 0x1, 0x1f ;  /* 0x0c201f0015187f89 */ /* 0x000e2200000e0000 */
[----:B------:R-:W-:Y:S08]  /*2c50*/  MUFU.EX2 R52, R52 ;  /* 0x0000003400347308 */ /* 0x000ff00000000800 */
[----:B------:R-:W4:Y:S01]  /*2c60*/  MUFU.EX2 R53, R53 ;  /* 0x0000003500357308 */ /* 0x000f220000000800 */
[----:B-1----:R-:W-:-:S07]  /*2c70*/  F2FP.F16.F32.PACK_AB R164, R49, R48 ;  /* 0x0000003031a4723e */ /* 0x002fce00000000ff */
[----:B------:R-:W-:Y:S01]  /*2c80*/  MUFU.EX2 R56, R56 ;  /* 0x0000003800387308 */ /* 0x000fe20000000800 */
[----:B0-----:R-:W-:-:S07]  /*2c90*/  FMNMX.FTZ R7, R21, R24, !PT ;  /* 0x0000001815077209 */ /* 0x001fce0007810000 */
[----:B------:R-:W-:Y:S01]  /*2ca0*/  MUFU.EX2 R57, R57 ;  /* 0x0000003900397308 */ /* 0x000fe20000000800 */
[----:B----4-:R-:W-:Y:S02]  /*2cb0*/  F2FP.F16.F32.PACK_AB R166, R53, R52 ;  /* 0x0000003435a6723e */ /* 0x010fe400000000ff */
[C---:B------:R-:W-:Y:S01]  /*2cc0*/  FSETP.NEU.FTZ.AND P1, PT, R7.reuse, -INF , PT ;  /* 0xff8000000700780b */ /* 0x040fe20003f3d000 */
[----:B------:R-:W-:-:S04]  /*2cd0*/  FMUL.FTZ R21, R7, UR10 ;  /* 0x0000000a07157c20 */ /* 0x000fc80008410000 */
[----:B------:R-:W-:Y:S01]  /*2ce0*/  MUFU.EX2 R60, R60 ;  /* 0x0000003c003c7308 */ /* 0x000fe20000000800 */
[----:B------:R-:W-:Y:S02]  /*2cf0*/  FSEL R21, R21, RZ, P1 ;  /* 0x000000ff15157208 */ /* 0x000fe40000800000 */
[----:B---3--:R-:W-:-:S03]  /*2d00*/  LOP3.LUT P1, RZ, R73, 0x7f, RZ, 0xc0, !PT ;  /* 0x0000007f49ff7812 */ /* 0x008fc6000782c0ff */
[--C-:B------:R-:W-:Y:S01]  /*2d10*/  FFMA.FTZ R3, R3, UR10, -R21.reuse ;  /* 0x0000000a03037c23 */ /* 0x100fe20008010815 */
[--C-:B------:R-:W-:Y:S01]  /*2d20*/  FFMA.FTZ R4, R4, UR10, -R21.reuse ;  /* 0x0000000a04047c23 */ /* 0x100fe20008010815 */
[--C-:B------:R-:W-:Y:S01]  /*2d30*/  FFMA.FTZ R8, R8, UR10, -R21.reuse ;  /* 0x0000000a08087c23 */ /* 0x100fe20008010815 */
        /* <DEDUP_REMOVED lines=8> */
[----:B------:R-:W-:Y:S01]  /*2dc0*/  FFMA.FTZ R46, R46, UR10, -R21 ;  /* 0x0000000a2e2e7c23 */ /* 0x000fe20008010815 */
[----:B------:R1:W3:Y:S01]  /*2dd0*/  MUFU.EX2 R24, R4 ;  /* 0x0000000400187308 */ /* 0x0002e20000000800 */
[----:B0-----:R-:W-:Y:S01]  /*2de0*/  FADD.FTZ R3, R152, R25 ;  /* 0x0000001998037221 */ /* 0x001fe20000010000 */
[--C-:B------:R-:W-:Y:S01]  /*2df0*/  FFMA.FTZ R47, R47, UR10, -R21.reuse ;  /* 0x0000000a2f2f7c23 */ /* 0x100fe20008010815 */
[--C-:B------:R-:W-:Y:S01]  /*2e00*/  FFMA.FTZ R50, R50, UR10, -R21.reuse ;  /* 0x0000000a32327c23 */ /* 0x100fe20008010815 */
[--C-:B------:R-:W-:Y:S01]  /*2e10*/  FFMA.FTZ R51, R51, UR10, -R21.reuse ;  /* 0x0000000a33337c23 */ /* 0x100fe20008010815 */
[--C-:B------:R-:W-:Y:S01]  /*2e20*/  FFMA.FTZ R54, R54, UR10, -R21.reuse ;  /* 0x0000000a36367c23 */ /* 0x100fe20008010815 */
[--C-:B------:R-:W-:Y:S01]  /*2e30*/  FFMA.FTZ R55, R55, UR10, -R21.reuse ;  /* 0x0000000a37377c23 */ /* 0x100fe20008010815 */
[----:B------:R-:W-:Y:S01]  /*2e40*/  FFMA.FTZ R58, R58, UR10, -R21 ;  /* 0x0000000a3a3a7c23 */ /* 0x000fe20008010815 */
[----:B------:R0:W4:Y:S01]  /*2e50*/  MUFU.EX2 R155, R8 ;  /* 0x00000008009b7308 */ /* 0x0001220000000800 */
[----:B-1----:R-:W-:Y:S01]  /*2e60*/  FADD.FTZ R4, R28, R3 ;  /* 0x000000031c047221 */ /* 0x002fe20000010000 */
[--C-:B------:R-:W-:Y:S01]  /*2e70*/  FFMA.FTZ R59, R59, UR10, -R21.reuse ;  /* 0x0000000a3b3b7c23 */ /* 0x100fe20008010815 */
[--C-:B------:R-:W-:Y:S01]  /*2e80*/  FFMA.FTZ R62, R62, UR10, -R21.reuse ;  /* 0x0000000a3e3e7c23 */ /* 0x100fe20008010815 */
[--C-:B------:R-:W-:Y:S01]  /*2e90*/  FFMA.FTZ R63, R63, UR10, -R21.reuse ;  /* 0x0000000a3f3f7c23 */ /* 0x100fe20008010815 */
[----:B------:R-:W-:Y:S01]  /*2ea0*/  FADD.FTZ R3, R29, R4 ;  /* 0x000000041d037221 */ /* 0x000fe20000010000 */
[--C-:B------:R-:W-:Y:S01]  /*2eb0*/  FFMA.FTZ R66, R66, UR10, -R21.reuse ;  /* 0x0000000a42427c23 */ /* 0x100fe20008010815 */
[----:B------:R-:W-:Y:S01]  /*2ec0*/  FFMA.FTZ R67, R67, UR10, -R21 ;  /* 0x0000000a43437c23 */ /* 0x000fe20008010815 */
[----:B------:R1:W5:Y:S01]  /*2ed0*/  MUFU.EX2 R26, R11 ;  /* 0x0000000b001a7308 */ /* 0x0003620000000800 */
[----:B0-----:R-:W-:Y:S01]  /*2ee0*/  FADD.FTZ R8, R32, R3 ;  /* 0x0000000320087221 */ /* 0x001fe20000010000 */
[----:B---3--:R-:W-:Y:S01]  /*2ef0*/  FADD.FTZ R4, R153, R24 ;  /* 0x0000001899047221 */ /* 0x008fe20000010000 */
[--C-:B------:R-:W-:Y:S01]  /*2f00*/  FFMA.FTZ R70, R70, UR10, -R21.reuse ;  /* 0x0000000a46467c23 */ /* 0x100fe20008010815 */
[----:B------:R-:W-:Y:S01]  /*2f10*/  FFMA.FTZ R21, R71, UR10, -R21 ;  /* 0x0000000a47157c23 */ /* 0x000fe20008010815 */
[----:B------:R-:W-:-:S02]  /*2f20*/  F2FP.F16.F32.PACK_AB R153, R24, R153 ;  /* 0x000000991899723e */ /* 0x000fc400000000ff */
[----:B------:R-:W-:Y:S01]  /*2f30*/  F2FP.F16.F32.PACK_AB R152, R25, R152 ;  /* 0x000000981998723e */ /* 0x000fe200000000ff */
[----:B------:R-:W0:Y:S01]  /*2f40*/  MUFU.EX2 R12, R12 ;  /* 0x0000000c000c7308 */ /* 0x000e220000000800 */
[----:B-1----:R-:W-:Y:S01]  /*2f50*/  FADD.FTZ R11, R33, R8 ;  /* 0x00000008210b7221 */ /* 0x002fe20000010000 */
[----:B----4-:R-:W-:Y:S01]  /*2f60*/  FADD.FTZ R3, R155, R4 ;  /* 0x000000049b037221 */ /* 0x010fe20000010000 */
[----:B------:R-:W-:Y:S02]  /*2f70*/  IADD3 R8, -R22, 0xb, RZ ;  /* 0x0000000b16087810 */ /* 0x000fe40007ffe1ff */
[----:B------:R-:W-:Y:S01]  /*2f80*/  FADD.FTZ R4, R36, R11 ;  /* 0x0000000b24047221 */ /* 0x000fe20000010000 */
[----:B------:R-:W-:Y:S02]  /*2f90*/  F2FP.F16.F32.PACK_AB R168, R57, R56 ;  /* 0x0000003839a8723e */ /* 0x000fe400000000ff */
[----:B------:R-:W1:Y:S01]  /*2fa0*/  MUFU.EX2 R13, R13 ;  /* 0x0000000d000d7308 */ /* 0x000e620000000800 */
[C---:B-----5:R-:W-:Y:S01]  /*2fb0*/  FADD.FTZ R11, R26.reuse, R3 ;  /* 0x000000031a0b7221 */ /* 0x060fe20000010000 */
[----:B------:R-:W-:Y:S01]  /*2fc0*/  FADD.FTZ R31, R37, R4 ;  /* 0x00000004251f7221 */ /* 0x000fe20000010000 */
[----:B------:R-:W-:Y:S01]  /*2fd0*/  @!P1 VIADD R3, R5, 0x22840 ;  /* 0x0002284005039836 */ /* 0x000fe20000000000 */
[----:B------:R-:W-:-:S02]  /*2fe0*/  F2FP.F16.F32.PACK_AB R155, R26, R155 ;  /* 0x0000009b1a9b723e */ /* 0x000fc400000000ff */
[----:B------:R-:W-:Y:S02]  /*2ff0*/  FADD.FTZ R30, R40, R31 ;  /* 0x0000001f281e7221 */ /* 0x000fe40000010000 */
[----:B------:R-:W3:Y:S01]  /*3000*/  MUFU.EX2 R14, R14 ;  /* 0x0000000e000e7308 */ /* 0x000ee20000000800 */
[----:B0-----:R-:W-:Y:S01]  /*3010*/  FADD.FTZ R4, R12, R11 ;  /* 0x0000000b0c047221 */ /* 0x001fe20000010000 */
[----:B------:R-:W-:Y:S01]  /*3020*/  @!P1 PRMT R3, RZ, 0x654, R3 ;  /* 0x00000654ff039816 */ /* 0x000fe20000000003 */
[----:B------:R0:W-:Y:S06]  /*3030*/  BAR.ARV R8, 0x100 ;  /* 0x000400080000751d */ /* 0x0001ec0000002000 */
[----:B------:R-:W4:Y:S01]  /*3040*/  MUFU.EX2 R15, R15 ;  /* 0x0000000f000f7308 */ /* 0x000f220000000800 */
[----:B-1----:R-:W-:Y:S01]  /*3050*/  FADD.FTZ R11, R13, R4 ;  /* 0x000000040d0b7221 */ /* 0x002fe20000010000 */
[----:B------:R1:W-:Y:S01]  /*3060*/  @!P1 SYNCS.ARRIVE.TRANS64.RED.A1T0 RZ, [R3+URZ], RZ ;  /* 0x000000ff03ff99a7 */ /* 0x0003e2000810043f */
[----:B------:R-:W-:Y:S01]  /*3070*/  FADD.FTZ R31, R41, R30 ;  /* 0x0000001e291f7221 */ /* 0x000fe20000010000 */
[----:B------:R-:W-:-:S03]  /*3080*/  F2FP.F16.F32.PACK_AB R157, R13, R12 ;  /* 0x0000000c0d9d723e */ /* 0x000fc600000000ff */
[----:B------:R-:W-:Y:S01]  /*3090*/  FADD.FTZ R30, R44, R31 ;  /* 0x0000001f2c1e7221 */ /* 0x000fe20000010000 */
[----:B------:R-:W5:Y:S01]  /*30a0*/  MUFU.EX2 R20, R20 ;  /* 0x0000001400147308 */ /* 0x000f620000000800 */
[----:B---3--:R-:W-:Y:S02]  /*30b0*/  FADD.FTZ R4, R14, R11 ;  /* 0x0000000b0e047221 */ /* 0x008fe40000010000 */
[----:B------:R-:W-:-:S04]  /*30c0*/  FADD.FTZ R31, R45, R30 ;  /* 0x0000001e2d1f7221 */ /* 0x000fc80000010000 */
[----:B------:R-:W-:Y:S01]  /*30d0*/  FADD.FTZ R30, R48, R31 ;  /* 0x0000001f301e7221 */ /* 0x000fe20000010000 */
[----:B------:R-:W1:Y:S01]  /*30e0*/  MUFU.EX2 R43, R43 ;  /* 0x0000002b002b7308 */ /* 0x000e620000000800 */
[C---:B----4-:R-:W-:Y:S01]  /*30f0*/  FADD.FTZ R11, R15.reuse, R4 ;  /* 0x000000040f0b7221 */ /* 0x050fe20000010000 */
[----:B------:R-:W-:-:S06]  /*3100*/  F2FP.F16.F32.PACK_AB R159, R15, R14 ;  /* 0x0000000e0f9f723e */ /* 0x000fcc00000000ff */
[----:B------:R-:W3:Y:S01]  /*3110*/  MUFU.EX2 R46, R46 ;  /* 0x0000002e002e7308 */ /* 0x000ee20000000800 */
[----:B-----5:R-:W-:Y:S01]  /*3120*/  FADD.FTZ R4, R20, R11 ;  /* 0x0000000b14047221 */ /* 0x020fe20000010000 */
[----:B------:R-:W-:-:S04]  /*3130*/  FADD.FTZ R11, R49, R30 ;  /* 0x0000001e310b7221 */ /* 0x000fc80000010000 */
[----:B------:R-:W-:Y:S02]  /*3140*/  FADD.FTZ R30, R52, R11 ;  /* 0x0000000b341e7221 */ /* 0x000fe40000010000 */
[----:B------:R-:W4:Y:S01]  /*3150*/  MUFU.EX2 R47, R47 ;  /* 0x0000002f002f7308 */ /* 0x000f220000000800 */
[----:B-1----:R-:W-:Y:S01]  /*3160*/  FADD.FTZ R3, R43, R4 ;  /* 0x000000042b037221 */ /* 0x002fe20000010000 */
[----:B------:R-:W-:Y:S01]  /*3170*/  FADD.FTZ R11, R53, R30 ;  /* 0x0000001e350b7221 */ /* 0x000fe20000010000 */
[----:B------:R-:W-:-:S03]  /*3180*/  F2FP.F16.F32.PACK_AB R161, R43, R20 ;  /* 0x000000142ba1723e */ /* 0x000fc600000000ff */
[----:B------:R-:W-:Y:S02]  /*3190*/  FADD.FTZ R30, R56, R11 ;  /* 0x0000000b381e7221 */ /* 0x000fe40000010000 */
[----:B------:R-:W1:Y:S01]  /*31a0*/  MUFU.EX2 R50, R50 ;  /* 0x0000003200327308 */ /* 0x000e620000000800 */
[----:B---3--:R-:W-:Y:S01]  /*31b0*/  FADD.FTZ R4, R46, R3 ;  /* 0x000000032e047221 */ /* 0x008fe20000010000 */
[----:B------:R-:W-:-:S04]  /*31c0*/  FADD.FTZ R11, R57, R30 ;  /* 0x0000001e390b7221 */ /* 0x000fc80000010000 */
[----:B------:R-:W-:Y:S02]  /*31d0*/  FADD.FTZ R28, R60, R11 ;  /* 0x0000000b3c1c7221 */ /* 0x000fe40000010000 */
[----:B------:R-:W3:Y:S01]  /*31e0*/  MUFU.EX2 R51, R51 ;  /* 0x0000003300337308 */ /* 0x000ee20000000800 */
[C---:B----4-:R-:W-:Y:S01]  /*31f0*/  FADD.FTZ R3, R47.reuse, R4 ;  /* 0x000000042f037221 */ /* 0x050fe20000010000 */
[----:B------:R-:W-:-:S06]  /*3200*/  F2FP.F16.F32.PACK_AB R163, R47, R46 ;  /* 0x0000002e2fa3723e */ /* 0x000fcc00000000ff */
[----:B------:R-:W4:Y:S01]  /*3210*/  MUFU.EX2 R54, R54 ;  /* 0x0000003600367308 */ /* 0x000f220000000800 */
[----:B-1----:R-:W-:-:S07]  /*3220*/  FADD.FTZ R4, R50, R3 ;  /* 0x0000000332047221 */ /* 0x002fce0000010000 */
[----:B------:R-:W1:Y:S01]  /*3230*/  MUFU.EX2 R55, R55 ;  /* 0x0000003700377308 */ /* 0x000e620000000800 */
[C---:B---3--:R-:W-:Y:S01]  /*3240*/  FADD.FTZ R3, R51.reuse, R4 ;  /* 0x0000000433037221 */ /* 0x048fe20000010000 */
[----:B------:R-:W-:-:S06]  /*3250*/  F2FP.F16.F32.PACK_AB R165, R51, R50 ;  /* 0x0000003233a5723e */ /* 0x000fcc00000000ff */
[----:B------:R-:W3:Y:S01]  /*3260*/  MUFU.EX2 R58, R58 ;  /* 0x0000003a003a7308 */ /* 0x000ee20000000800 */
[----:B----4-:R-:W-:-:S07]  /*3270*/  FADD.FTZ R4, R54, R3 ;  /* 0x0000000336047221 */ /* 0x010fce0000010000 */
        /* <DEDUP_REMOVED lines=29> */
[----:B----4-:R-:W-:Y:S01]  /*3450*/  FADD.FTZ R12, R70, R3 ;  /* 0x00000003460c7221 */ /* 0x010fe20000010000 */
[C---:B-1----:R-:W-:Y:S01]  /*3460*/  FADD.FTZ R4, R27.reuse, R28 ;  /* 0x0000001c1b047221 */ /* 0x042fe20000010000 */
[----:B------:R-:W-:Y:S02]  /*3470*/  F2FP.F16.F32.PACK_AB R174, R27, R68 ;  /* 0x000000441bae723e */ /* 0x000fe400000000ff */
[C---:B---3--:R-:W-:Y:S01]  /*3480*/  FADD.FTZ R3, R21.reuse, R12 ;  /* 0x0000000c15037221 */ /* 0x048fe20000010000 */
[----:B------:R-:W-:Y:S01]  /*3490*/  F2FP.F16.F32.PACK_AB R175, R21, R70 ;  /* 0x0000004615af723e */ /* 0x000fe200000000ff */
[----:B0-----:R-:W-:Y:S06]  /*34a0*/  @!P0 BRA `(.L_x_7466) ;  /* 0x0000000000048947 */ /* 0x001fec0003800000 */
[----:B------:R-:W-:Y:S01]  /*34b0*/  BPT.TRAP 0x1 ;  /* 0x000000040000795c */ /* 0x000fe20000300000 */
.L_x_7466:
[----:B------:R0:W1:Y:S01]  /*34c0*/  SYNCS.PHASECHK.TRANS64.TRYWAIT P2, [R5+URZ+0x22850], R10 ;  /* 0x0228500a050075a7 */ /* 0x000062000804017f */
[----:B------:R-:W-:Y:S05]  /*34d0*/  @!P0 BRA `(.L_x_7467) ;  /* 0x0000000000048947 */ /* 0x000fea0003800000 */
[----:B------:R-:W-:Y:S01]  /*34e0*/  BPT.TRAP 0x1 ;  /* 0x000000040000795c */ /* 0x000fe20000300000 */
.L_x_7467:
[----:B-1----:R-:W-:Y:S05]  /*34f0*/  @P2 BRA `(.L_x_7468) ;  /* 0x0000000000082947 */ /* 0x002fea0003800000 */
[----:B------:R-:W1:Y:S02]  /*3500*/  SYNCS.PHASECHK.TRANS64.TRYWAIT P2, [R5+URZ+0x22850], R10 ;  /* 0x0228500a050075a7 */ /* 0x000e64000804017f */
[----:B-1----:R-:W-:Y:S05]  /*3510*/  @!P2 BRA `(.L_x_7469) ;  /* 0x000000a000aca947 */ /* 0x002fea0003800000 */
.L_x_7468:
[----:B------:R-:W-:Y:S01]  /*3520*/  R2UR UR6, R6 ;  /* 0x00000000060672ca */ /* 0x000fe200000e0000 */
[----:B------:R3:W-:Y:S01]  /*3530*/  BAR.SYNC.DEFER_BLOCKING R9, 0x100 ;  /* 0x000400090000751d */ /* 0x0007e20000010000 */
[----:B------:R-:W-:Y:S01]  /*3540*/  UISETP.GE.AND UP0, UPT, UR43, 0x61, UPT ;  /* 0x000000612b00788c */ /* 0x000fe2000bf06270 */
[----:B012---:R-:W-:-:S04]  /*3550*/  @!P1 VIADD R5, R5, 0x22860 ;  /* 0x0002286005059836 */ /* 0x007fc80000000000 */
[----:B------:R-:W-:Y:S01]  /*3560*/  UMOV UR7, 0x40000040 ;  /* 0x4000004000077882 */ /* 0x000fe20000000000 */
[----:B------:R-:W-:Y:S02]  /*3570*/  PLOP3.LUT P2, PT, PT, PT, UP0, 0x80, 0x0 ;  /* 0x000000000000781c */ /* 0x000fe40003f4f008 */
[----:B------:R-:W-:-:S03]  /*3580*/  @!P1 PRMT R5, RZ, 0x654, R5 ;  /* 0x00000654ff059816 */ /* 0x000fc60000000005 */
[----:B------:R-:W-:-:S04]  /*3590*/  UIADD3 UR6, UR6, 0x400, URZ ;  /* 0x0000040006067890 */ /* 0x000fc8000fffe03f */
[----:B------:R-:W-:-:S04]  /*35a0*/  USHF.R.U32.HI UR6, URZ, 0x4, UR6 ;  /* 0x000000043f067899 */ /* 0x000fc80008011606 */
[----:B------:R-:W-:-:S04]  /*35b0*/  ULOP3.LUT UR6, UR6, 0x3fff, URZ, 0xc0, !UPT ;  /* 0x00003fff06067892 */ /* 0x000fc8000f8ec03f */
[----:B------:R-:W-:Y:S01]  /*35c0*/  ULOP3.LUT UR21, UR6, 0x3000000, URZ, 0xfc, !UPT ;  /* 0x0300000006157892 */ /* 0x000fe2000f8efc3f */
[----:B------:R-:W-:-:S03]  /*35d0*/  WARPGROUP.ARRIVE ;  /* 0x00000000000079c5 */ /* 0x000fc60000000000 */
[----:B------:R-:W-:-:S07]  /*35e0*/  UIMAD UR11, UR37, 0xc00, UR21 ;  /* 0x00000c00250b78a4 */ /* 0x000fce000f8e0215 */
        /* <DEDUP_REMOVED lines=35> */
[----:B------:R-:W-:Y:S01]  /*3820*/  IMAD.MOV.U32 R6, RZ, RZ, R7 ;  /* 0x000000ffff067224 */ /* 0x000fe200078e0007 */
[----:B------:R-:W-:Y:S01]  /*3830*/  UIADD3 UR42, UR42, -0x2, URZ ;  /* 0xfffffffe2a2a7890 */ /* 0x000fe2000fffe03f */
[----:B------:R-:W-:Y:S01]  /*3840*/  IMAD.MOV.U32 R15, RZ, RZ, R0 ;  /* 0x000000ffff0f7224 */ /* 0x000fe200078e0000 */
[----:B------:R-:W-:Y:S01]  /*3850*/  ULDC UR24, c[0x0][0x9d8] ;  /* 0x0002760000187ab9 */ /* 0x000fe20000000800 */
[----:B------:R-:W-:-:S09]  /*3860*/  ULDC UR22, c[0x0][0x988] ;  /* 0x0002620000167ab9 */ /* 0x000fd20000000800 */
.L_x_7479:
        /* <DEDUP_REMOVED lines=8> */
[----:B0-----:R-:W-:Y:S11]  /*38f0*/  @!P0 BRA `(.L_x_7471) ;  /* 0x0000000000048947 */ /* 0x001ff60003800000 */
[----:B------:R-:W-:Y:S01]  /*3900*/  BPT.TRAP 0x1 ;  /* 0x000000040000795c */ /* 0x000fe20000300000 */
.L_x_7471:
[----:B------:R-:W0:Y:S01]  /*3910*/  S2UR UR7, SR_CgaCtaId ;  /* 0x00000000000779c3 */ /* 0x000e220000008800 */
[----:B------:R-:W-:Y:S01]  /*3920*/  IMAD.U32 R0, RZ, RZ, UR38 ;  /* 0x00000026ff007e24 */ /* 0x000fe2000f8e00ff */
[----:B------:R-:W-:-:S04]  /*3930*/  UMOV UR6, 0x400 ;  /* 0x0000040000067882 */ /* 0x000fc80000000000 */
[----:B------:R-:W-:-:S04]  /*3940*/  SHF.L.U32 R0, R0, 0x1f, RZ ;  /* 0x0000001f00007819 */ /* 0x000fc800000006ff */
[----:B------:R-:W-:-:S13]  /*3950*/  R2UR UR25, R0 ;  /* 0x00000000001972ca */ /* 0x000fda00000e0000 */
[----:B------:R-:W-:Y:S01]  /*3960*/  IMAD.U32 R0, RZ, RZ, UR25 ;  /* 0x00000019ff007e24 */ /* 0x000fe2000f8e00ff */
[----:B0-----:R-:W-:-:S04]  /*3970*/  ULEA UR6, UR7, UR6, 0x18 ;  /* 0x0000000607067291 */ /* 0x001fc8000f8ec03f */
[----:B------:R-:W-:-:S09]  /*3980*/  ULEA UR23, UR37, UR6, 0x3 ;  /* 0x0000000625177291 */ /* 0x000fd2000f8e183f */
[----:B------:R0:W1:Y:S01]  /*3990*/  SYNCS.PHASECHK.TRANS64.TRYWAIT P3, [UR23+0x22830], R0 ;  /* 0x02283000ff0075a7 */ /* 0x0000620008060157 */
[----:B------:R-:W-:Y:S05]  /*39a0*/  @!P0 BRA `(.L_x_7472) ;  /* 0x0000000000048947 */ /* 0x000fea0003800000 */
[----:B------:R-:W-:Y:S01]  /*39b0*/  BPT.TRAP 0x1 ;  /* 0x000000040000795c */ /* 0x000fe20000300000 */
.L_x_7472:
[----:B-1----:R-:W-:Y:S05]  /*39c0*/  @P3 BRA `(.L_x_7473) ;  /* 0x00000000000c3947 */ /* 0x002fea0003800000 */
[----:B0-----:R-:W-:-:S04]  /*39d0*/  IMAD.U32 R0, RZ, RZ, UR25 ;  /* 0x00000019ff007e24 */ /* 0x001fc8000f8e00ff */
[----:B------:R-:W0:Y:S02]  /*39e0*/  SYNCS.PHASECHK.TRANS64.TRYWAIT P3, [UR23+0x22830], R0 ;  /* 0x02283000ff0075a7 */ /* 0x000e240008060157 */
[----:B0-----:R-:W-:Y:S05]  /*39f0*/  @!P3 BRA `(.L_x_7474) ;  /* 0x0000009c0088b947 */ /* 0x001fea0003800000 */
.L_x_7473:
        /* <DEDUP_REMOVED lines=12> */
[----:B------:R-:W-:Y:S01]  /*3ac0*/  HGMMA.64x96x16.F32 R152, gdesc[UR8], R152, gsb0 ;  /* 0x01600000089879f0 */ /* 0x000fe20008000898 */
[----:B------:R-:W-:Y:S02]  /*3ad0*/  UMOV UR10, UR22 ;  /* 0x00000016000a7c82 */ /* 0x000fe40008000000 */
        /* <DEDUP_REMOVED lines=9> */
[----:B0--3--:R-:W-:Y:S01]  /*3b70*/  FMUL.FTZ R5, R154, UR24 ;  /* 0x000000189a057c20 */ /* 0x009fe20008410000 */
        /* <DEDUP_REMOVED lines=54> */
[----:B------:R-:W-:-:S05]  /*3ee0*/  IMAD.U32 R199, RZ, RZ, UR23 ;  /* 0x00000017ffc77e24 */ /* 0x000fca000f8e00ff */
        /* <DEDUP_REMOVED lines=38> */
[----:B--2---:R-:W-:Y:S01]  /*4150*/  FMNMX.FTZ R0, R184, R161, !PT ;  /* 0x000000a1b8007209 */ /* 0x004fe20007810000 */
[----:B------:R-:W-:-:S04]  /*4160*/  FMUL.FTZ R161, R182, UR24 ;  /* 0x00000018b6a17c20 */ /* 0x000fc80008410000 */
[----:B------:R-:W2:Y:S02]  /*4170*/  SHFL.BFLY PT, R165, R0, 0x2, 0x1f ;  /* 0x0c401f0000a57f89 */ /* 0x000ea400000e0000 */
[----:B------:R-:W3:Y:S08]  /*4180*/  MUFU.TANH R9, R9 ;  /* 0x0000000900097308 */ /* 0x000ef00000002400 */
[----:B------:R-:W4:Y:S08]  /*4190*/  MUFU.TANH R10, R10 ;  /* 0x0000000a000a7308 */ /* 0x000f300000002400 */
[----:B------:R-:W5:Y:S01]  /*41a0*/  MUFU.TANH R11, R11 ;  /* 0x0000000b000b7308 */ /* 0x000f620000002400 */
[----:B--2---:R-:W-:Y:S01]  /*41b0*/  FMNMX.FTZ R171, R0, R165, !PT ;  /* 0x000000a500ab7209 */ /* 0x004fe20007810000 */
[----:B------:R-:W-:-:S06]  /*41c0*/  FMUL.FTZ R165, R190, UR24 ;  /* 0x00000018bea57c20 */ /* 0x000fcc0008410000 */
[----:B------:R-:W2:Y:S01]  /*41d0*/  MUFU.TANH R12, R12 ;  /* 0x0000000c000c7308 */ /* 0x000ea20000002400 */
[----:B------:R-:W0:Y:S07]  /*41e0*/  SHFL.BFLY PT, R0, R171, 0x1, 0x1f ;  /* 0x0c201f00ab007f89 */ /* 0x000e2e00000e0000 */
[----:B------:R-:W2:Y:S08]  /*41f0*/  MUFU.TANH R13, R13 ;  /* 0x0000000d000d7308 */ /* 0x000eb00000002400 */
[----:B------:R-:W2:Y:S08]  /*4200*/  MUFU.TANH R14, R14 ;  /* 0x0000000e000e7308 */ /* 0x000eb00000002400 */
[----:B------:R-:W2:Y:S01]  /*4210*/  MUFU.TANH R21, R21 ;  /* 0x0000001500157308 */ /* 0x000ea20000002400 */
[----:B0-----:R-:W-:-:S02]  /*4220*/  FMNMX.FTZ R0, R171, R0, !PT ;  /* 0x00000000ab007209 */ /* 0x001fc40007810000 */
[----:B------:R-:W-:-:S03]  /*4230*/  FMNMX.FTZ R171, R5, R6, !PT ;  /* 0x0000000605ab7209 */ /* 0x000fc60007810000 */
[----:B------:R-:W-:Y:S01]  /*4240*/  FMUL.FTZ R183, R0, UR10 ;  /* 0x0000000a00b77c20 */ /* 0x000fe20008410000 */
[----:B-1----:R-:W-:Y:S01]  /*4250*/  FMNMX.FTZ R172, R8, R171, !PT ;  /* 0x000000ab08ac7209 */ /* 0x002fe20007810000 */
[----:B------:R-:W0:Y:S01]  /*4260*/  MUFU.TANH R152, R152 ;  /* 0x0000009800987308 */ /* 0x000e220000002400 */
[----:B------:R-:W-:Y:S01]  /*4270*/  FADD.FTZ R15, -R0, R15 ;  /* 0x0000000f000f7221 */ /* 0x000fe20000010100 */
[--C-:B------:R-:W-:Y:S01]  /*4280*/  FFMA.FTZ R173, R7, UR10, -R183.reuse ;  /* 0x0000000a07ad7c23 */ /* 0x100fe200080108b7 */
[----:B---3--:R-:W-:Y:S01]  /*4290*/  FMNMX.FTZ R171, R9, R172, !PT ;  /* 0x000000ac09ab7209 */ /* 0x008fe20007810000 */
[--C-:B------:R-:W-:Y:S01]  /*42a0*/  FFMA.FTZ R20, R20, UR10, -R183.reuse ;  /* 0x0000000a14147c23 */ /* 0x100fe200080108b7 */
[----:B------:R-:W-:Y:S01]  /*42b0*/  FMUL.FTZ R15, R15, UR10 ;  /* 0x0000000a0f0f7c20 */ /* 0x000fe20008410000 */
[--C-:B------:R-:W-:Y:S01]  /*42c0*/  FFMA.FTZ R154, R154, UR10, -R183.reuse ;  /* 0x0000000a9a9a7c23 */ /* 0x100fe200080108b7 */
[----:B----4-:R-:W-:Y:S01]  /*42d0*/  FMNMX.FTZ R172, R10, R171, !PT ;  /* 0x000000ab0aac7209 */ /* 0x010fe20007810000 */
[----:B------:R-:W1:Y:S01]  /*42e0*/  MUFU.TANH R155, R155 ;  /* 0x0000009b009b7308 */ /* 0x000e620000002400 */
[--C-:B------:R-:W-:Y:S01]  /*42f0*/  FFMA.FTZ R153, R153, UR10, -R183.reuse ;  /* 0x0000000a99997c23 */ /* 0x100fe200080108b7 */
[--C-:B------:R-:W-:Y:S01]  /*4300*/  FFMA.FTZ R191, R192, UR10, -R183.reuse ;  /* 0x0000000ac0bf7c23 */ /* 0x100fe200080108b7 */
[----:B-----5:R-:W-:Y:S01]  /*4310*/  FMNMX.FTZ R7, R11, R172, !PT ;  /* 0x000000ac0b077209 */ /* 0x020fe20007810000 */
[--C-:B------:R-:W-:Y:S01]  /*4320*/  FFMA.FTZ R157, R157, UR10, -R183.reuse ;  /* 0x0000000a9d9d7c23 */ /* 0x100fe200080108b7 */
[--C-:B------:R-:W-:Y:S01]  /*4330*/  FFMA.FTZ R156, R156, UR10, -R183.reuse ;  /* 0x0000000a9c9c7c23 */ /* 0x100fe200080108b7 */
[--C-:B------:R-:W-:Y:S01]  /*4340*/  FFMA.FTZ R175, R207, UR10, -R183.reuse ;  /* 0x0000000acfaf7c23 */ /* 0x100fe200080108b7 */
[----:B--2---:R-:W-:Y:S01]  /*4350*/  FMNMX.FTZ R172, R12, R7, !PT ;  /* 0x000000070cac7209 */ /* 0x004fe20007810000 */
[----:B------:R-:W2:Y:S01]  /*4360*/  MUFU.TANH R158, R158 ;  /* 0x0000009e009e7308 */ /* 0x000ea20000002400 */
[--C-:B------:R-:W-:Y:S01]  /*4370*/  FFMA.FTZ R177, R209, UR10, -R183.reuse ;  /* 0x0000000ad1b17c23 */ /* 0x100fe200080108b7 */
[--C-:B------:R-:W-:Y:S01]  /*4380*/  FFMA.FTZ R179, R211, UR10, -R183.reuse ;  /* 0x0000000ad3b37c23 */ /* 0x100fe200080108b7 */
[----:B------:R-:W-:Y:S01]  /*4390*/  FMNMX.FTZ R7, R13, R172, !PT ;  /* 0x000000ac0d077209 */ /* 0x000fe20007810000 */
[--C-:B------:R-:W-:Y:S01]  /*43a0*/  FFMA.FTZ R180, R180, UR10, -R183.reuse ;  /* 0x0000000ab4b47c23 */ /* 0x100fe200080108b7 */
[--C-:B------:R-:W-:Y:S01]  /*43b0*/  FFMA.FTZ R181, R181, UR10, -R183.reuse ;  /* 0x0000000ab5b57c23 */ /* 0x100fe200080108b7 */
[--C-:B------:R-:W-:Y:S01]  /*43c0*/  FFMA.FTZ R182, R212, UR10, -R183.reuse ;  /* 0x0000000ad4b67c23 */ /* 0x100fe200080108b7 */
[----:B------:R-:W-:Y:S01]  /*43d0*/  FMNMX.FTZ R172, R14, R7, !PT ;  /* 0x000000070eac7209 */ /* 0x000fe20007810000 */
[----:B------:R-:W3:Y:S01]  /*43e0*/  MUFU.TANH R159, R159 ;  /* 0x0000009f009f7308 */ /* 0x000ee20000002400 */
[--C-:B------:R-:W-:Y:S01]  /*43f0*/  FFMA.FTZ R187, R213, UR10, -R183.reuse ;  /* 0x0000000ad5bb7c23 */ /* 0x100fe200080108b7 */
[--C-:B------:R-:W-:Y:S01]  /*4400*/  FFMA.FTZ R185, R185, UR10, -R183.reuse ;  /* 0x0000000ab9b97c23 */ /* 0x100fe200080108b7 */
[----:B------:R-:W-:Y:S01]  /*4410*/  FMNMX.FTZ R7, R21, R172, !PT ;  /* 0x000000ac15077209 */ /* 0x000fe20007810000 */
[--C-:B------:R-:W-:Y:S01]  /*4420*/  FFMA.FTZ R188, R188, UR10, -R183.reuse ;  /* 0x0000000abcbc7c23 */ /* 0x100fe200080108b7 */
[--C-:B------:R-:W-:Y:S01]  /*4430*/  FFMA.FTZ R189, R189, UR10, -R183.reuse ;  /* 0x0000000abdbd7c23 */ /* 0x100fe200080108b7 */
[----:B------:R-:W-:Y:S01]  /*4440*/  FFMA.FTZ R192, R184, UR10, -R183 ;  /* 0x0000000ab8c07c23 */ /* 0x000fe200080108b7 */
[----:B0-----:R-:W-:Y:S01]  /*4450*/  FMNMX.FTZ R172, R152, R7, !PT ;  /* 0x0000000798ac7209 */ /* 0x001fe20007810000 */
[----:B------:R-:W0:Y:S03]  /*4460*/  MUFU.TANH R160, R160 ;  /* 0x000000a000a07308 */ /* 0x000e260000002400 */
[----:B-1----:R-:W-:-:S04]  /*4470*/  FMNMX.FTZ R7, R155, R172, !PT ;  /* 0x000000ac9b077209 */ /* 0x002fc80007810000 */
[----:B--2---:R-:W-:Y:S01]  /*4480*/  FMNMX.FTZ R172, R158, R7, !PT ;  /* 0x000000079eac7209 */ /* 0x004fe20007810000 */
[----:B------:R-:W1:Y:S03]  /*4490*/  MUFU.TANH R161, R161 ;  /* 0x000000a100a17308 */ /* 0x000e660000002400 */
[----:B---3--:R-:W-:Y:S01]  /*44a0*/  FMNMX.FTZ R7, R159, R172, !PT ;  /* 0x000000ac9f077209 */ /* 0x008fe20007810000 */
[----:B------:R-:W-:-:S04]  /*44b0*/  FFMA.FTZ R172, R204, UR10, -R183 ;  /* 0x0000000accac7c23 */ /* 0x000fc800080108b7 */
        /* <DEDUP_REMOVED lines=8> */
[----:B------:R-:W-:-:S06]  /*4540*/  FFMA.FTZ R174, R206, UR10, -R183 ;  /* 0x0000000aceae7c23 */ /* 0x000fcc00080108b7 */
        /* <DEDUP_REMOVED lines=8> */
[----:B------:R-:W-:-:S06]  /*45d0*/  FFMA.FTZ R176, R208, UR10, -R183 ;  /* 0x0000000ad0b07c23 */ /* 0x000fcc00080108b7 */
[----:B------:R-:W1:Y:S01]  /*45e0*/  MUFU.TANH R170, R170 ;  /* 0x000000aa00aa7308 */ /* 0x000e620000002400 */
[----:B--2---:R-:W-:-:S07]  /*45f0*/  FMNMX.FTZ R178, R168, R7, !PT ;  /* 0x00000007a8b27209 */ /* 0x004fce0007810000 */
[----:B------:R-:W2:Y:S01]  /*4600*/  MUFU.EX2 R15, R15 ;  /* 0x0000000f000f7308 */ /* 0x000ea20000000800 */
[----:B0-----:R-:W-:Y:S01]  /*4610*/  FMNMX.FTZ R7, R169, R178, !PT ;  /* 0x000000b2a9077209 */ /* 0x001fe20007810000 */
[----:B------:R-:W-:-:S06]  /*4620*/  FFMA.FTZ R178, R210, UR10, -R183 ;  /* 0x0000000ad2b27c23 */ /* 0x000fcc00080108b7 */
[----:B------:R-:W0:Y:S01]  /*4630*/  MUFU.EX2 R20, R20 ;  /* 0x0000001400147308 */ /* 0x000e220000000800 */
[----:B-1----:R-:W-:-:S05]  /*4640*/  FMNMX.FTZ R7, R170, R7, !PT ;  /* 0x00000007aa077209 */ /* 0x002fca0007810000 */
[----:B------:R-:W1:Y:S02]  /*4650*/  SHFL.BFLY PT, R186, R7, 0x2, 0x1f ;  /* 0x0c401f0007ba7f89 */ /* 0x000e6400000e0000 */
[----:B------:R3:W4:Y:S01]  /*4660*/  MUFU.EX2 R171, R173 ;  /* 0x000000ad00ab7308 */ /* 0x0007220000000800 */
[-C--:B--2---:R-:W-:Y:S01]  /*4670*/  FMUL.FTZ R24, R24, R15.reuse ;  /* 0x0000000f18187220 */ /* 0x084fe20000410000 */
[-C--:B------:R-:W-:Y:S01]  /*4680*/  FMUL.FTZ R25, R25, R15.reuse ;  /* 0x0000000f19197220 */ /* 0x080fe20000410000 */
[-C--:B------:R-:W-:Y:S01]  /*4690*/  FMUL.FTZ R28, R28, R15.reuse ;  /* 0x0000000f1c1c7220 */ /* 0x080fe20000410000 */
[-C--:B------:R-:W-:Y:S01]  /*46a0*/  FMUL.FTZ R29, R29, R15.reuse ;  /* 0x0000000f1d1d7220 */ /* 0x080fe20000410000 */
[-C--:B------:R-:W-:Y:S01]  /*46b0*/  FMUL.FTZ R32, R32, R15.reuse ;  /* 0x0000000f20207220 */ /* 0x080fe20000410000 */
[-C--:B------:R-:W-:Y:S01]  /*46c0*/  FMUL.FTZ R33, R33, R15.reuse ;  /* 0x0000000f21217220 */ /* 0x080fe20000410000 */
[-C--:B------:R-:W-:Y:S01]  /*46d0*/  FMUL.FTZ R36, R36, R15.reuse ;  /* 0x0000000f24247220 */ /* 0x080fe20000410000 */
[----:B------:R-:W2:Y:S01]  /*46e0*/  MUFU.EX2 R154, R154 ;  /* 0x0000009a009a7308 */ /* 0x000ea20000000800 */
[--C-:B---3--:R-:W-:Y:S01]  /*46f0*/  FFMA.FTZ R173, R205, UR10, -R183.reuse ;  /* 0x0000000acdad7c23 */ /* 0x108fe200080108b7 */
[----:B0-----:R-:W-:Y:S01]  /*4700*/  FFMA.FTZ R4, R15, R4, R20 ;  /* 0x000000040f047223 */ /* 0x001fe20000010014 */
        /* <DEDUP_REMOVED lines=12> */
[----:B------:R-:W-:Y:S01]  /*47d0*/  FFMA.FTZ R186, R214, UR10, -R183 ;  /* 0x0000000ad6ba7c23 */ /* 0x000fe200080108b7 */
[----:B------:R-:W1:Y:S01]  /*47e0*/  MUFU.EX2 R157, R157 ;  /* 0x0000009d009d7308 */ /* 0x000e620000000800 */
[-C--:B------:R-:W-:Y:S01]  /*47f0*/  FMUL.FTZ R57, R57, R15.reuse ;  /* 0x0000000f39397220 */ /* 0x080fe20000410000 */
[-C--:B------:R-:W-:Y:S01]  /*4800*/  FMUL.FTZ R60, R60, R15.reuse ;  /* 0x0000000f3c3c7220 */ /* 0x080fe20000410000 */
[----:B------:R-:W3:Y:S01]  /*4810*/  SHFL.BFLY PT, R7, R190, 0x1, 0x1f ;  /* 0x0c201f00be077f89 */ /* 0x000ee200000e0000 */
        /* <DEDUP_REMOVED lines=27> */
[-C--:B------:R-:W-:Y:S01]  /*49d0*/  FMUL.FTZ R108, R108, R15.reuse ;  /* 0x0000000f6c6c7220 */ /* 0x080fe20000410000 */
[----:B------:R-:W-:Y:S01]  /*49e0*/  FADD.FTZ R183, -R7, R6 ;  /* 0x0000000607b77221 */ /* 0x000fe20000010100 */
[----:B------:R-:W3:Y:S01]  /*49f0*/  MUFU.EX2 R174, R174 ;  /* 0x000000ae00ae7308 */ /* 0x000ee20000000800 */
[-C--:B------:R-:W-:Y:S01]  /*4a00*/  FMUL.FTZ R109, R109, R15.reuse ;  /* 0x0000000f6d6d7220 */ /* 0x080fe20000410000 */
[-C--:B------:R-:W-:Y:S01]  /*4a10*/  FMUL.FTZ R112, R112, R15.reuse ;  /* 0x0000000f70707220 */ /* 0x080fe20000410000 */
[----:B------:R-:W-:Y:S01]  /*4a20*/  FMUL.FTZ R184, R183, UR10 ;  /* 0x0000000ab7b87c20 */ /* 0x000fe20008410000 */
[----:B------:R-:W-:Y:S01]  /*4a30*/  FMUL.FTZ R183, R7, UR10 ;  /* 0x0000000a07b77c20 */ /* 0x000fe20008410000 */
[-C--:B------:R-:W-:Y:S01]  /*4a40*/  FMUL.FTZ R113, R113, R15.reuse ;  /* 0x0000000f71717220 */ /* 0x080fe20000410000 */
[-C--:B------:R-:W-:Y:S01]  /*4a50*/  FMUL.FTZ R116, R116, R15.reuse ;  /* 0x0000000f74747220 */ /* 0x080fe20000410000 */
[----:B------:R-:W-:Y:S01]  /*4a60*/  FMUL.FTZ R117, R117, R15 ;  /* 0x0000000f75757220 */ /* 0x000fe20000410000 */
[--C-:B------:R-:W-:Y:S01]  /*4a70*/  FFMA.FTZ R195, R159, UR10, -R183.reuse ;  /* 0x0000000a9fc37c23 */ /* 0x100fe200080108b7 */
[----:B----4-:R-:W-:Y:S01]  /*4a80*/  FADD.FTZ R159, R171, R4 ;  /* 0x00000004ab9f7221 */ /* 0x010fe20000010000 */
[--C-:B------:R-:W-:Y:S01]  /*4a90*/  FFMA.FTZ R5, R5, UR10, -R183.reuse ;  /* 0x0000000a05057c23 */ /* 0x100fe200080108b7 */
[----:B------:R-:W-:Y:S01]  /*4aa0*/  FFMA.FTZ R190, R8, UR10, -R183 ;  /* 0x0000000a08be7c23 */ /* 0x000fe200080108b7 */
[----:B------:R-:W4:Y:S01]  /*4ab0*/  MUFU.EX2 R175, R175 ;  /* 0x000000af00af7308 */ /* 0x000f220000000800 */
[----:B--2---:R-:W-:Y:S01]  /*4ac0*/  FADD.FTZ R4, R154, R159 ;  /* 0x0000009f9a047221 */ /* 0x004fe20000010000 */
[--C-:B------:R-:W-:Y:S01]  /*4ad0*/  FFMA.FTZ R9, R9, UR10, -R183.reuse ;  /* 0x0000000a09097c23 */ /* 0x100fe200080108b7 */
[--C-:B------:R-:W-:Y:S01]  /*4ae0*/  FFMA.FTZ R10, R10, UR10, -R183.reuse ;  /* 0x0000000a0a0a7c23 */ /* 0x100fe200080108b7 */
[--C-:B------:R-:W-:Y:S01]  /*4af0*/  FFMA.FTZ R11, R11, UR10, -R183.reuse ;  /* 0x0000000a0b0b7c23 */ /* 0x100fe200080108b7 */
[----:B0-----:R-:W-:Y:S01]  /*4b00*/  FADD.FTZ R4, R153, R4 ;  /* 0x0000000499047221 */ /* 0x001fe20000010000 */
[--C-:B------:R-:W-:Y:S01]  /*4b10*/  FFMA.FTZ R12, R12, UR10, -R183.reuse ;  /* 0x0000000a0c0c7c23 */ /* 0x100fe200080108b7 */
[--C-:B------:R-:W-:Y:S01]  /*4b20*/  FFMA.FTZ R13, R13, UR10, -R183.reuse ;  /* 0x0000000a0d0d7c23 */ /* 0x100fe200080108b7 */
[----:B------:R-:W-:Y:S01]  /*4b30*/  MUFU.EX2 R184, R184 ;  /* 0x000000b800b87308 */ /* 0x000fe20000000800 */
[----:B-1----:R-:W-:Y:S01]  /*4b40*/  FADD.FTZ R159, R157, R4 ;  /* 0x000000049d9f7221 */ /* 0x002fe20000010000 */
[--C-:B------:R-:W-:Y:S01]  /*4b50*/  FFMA.FTZ R198, R162, UR10, -R183.reuse ;  /* 0x0000000aa2c67c23 */ /* 0x100fe200080108b7 */
[--C-:B------:R-:W-:Y:S01]  /*4b60*/  FFMA.FTZ R14, R14, UR10, -R183.reuse ;  /* 0x0000000a0e0e7c23 */ /* 0x100fe200080108b7 */
[----:B------:R-:W-:Y:S01]  /*4b70*/  FFMA.FTZ R21, R21, UR10, -R183 ;  /* 0x0000000a15157c23 */ /* 0x000fe200080108b7 */
[----:B-----5:R-:W-:Y:S01]  /*4b80*/  FADD.FTZ R159, R156, R159 ;  /* 0x0000009f9c9f7221 */ /* 0x020fe20000010000 */
[--C-:B------:R-:W-:Y:S01]  /*4b90*/  FFMA.FTZ R193, R155, UR10, -R183.reuse ;  /* 0x0000000a9bc17c23 */ /* 0x100fe200080108b7 */
[----:B------:R-:W-:Y:S01]  /*4ba0*/  FFMA.FTZ R194, R158, UR10, -R183 ;  /* 0x0000000a9ec27c23 */ /* 0x000fe200080108b7 */
[----:B------:R-:W0:Y:S01]  /*4bb0*/  MUFU.EX2 R5, R5 ;  /* 0x0000000500057308 */ /* 0x000e220000000800 */
[----:B------:R-:W-:Y:S01]  /*4bc0*/  FADD.FTZ R4, R172, R159 ;  /* 0x0000009fac047221 */ /* 0x000fe20000010000 */
[--C-:B------:R-:W-:Y:S01]  /*4bd0*/  FFMA.FTZ R196, R160, UR10, -R183.reuse ;  /* 0x0000000aa0c47c23 */ /* 0x100fe200080108b7 */
[--C-:B------:R-:W-:Y:S01]  /*4be0*/  FFMA.FTZ R197, R161, UR10, -R183.reuse ;  /* 0x0000000aa1c57c23 */ /* 0x100fe200080108b7 */
[--C-:B------:R-:W-:Y:S01]  /*4bf0*/  FFMA.FTZ R204, R163, UR10, -R183.reuse ;  /* 0x0000000aa3cc7c23 */ /* 0x100fe200080108b7 */
[----:B------:R-:W-:Y:S01]  /*4c00*/  FADD.FTZ R159, R173, R4 ;  /* 0x00000004ad9f7221 */ /* 0x000fe20000010000 */
[--C-:B------:R-:W-:Y:S01]  /*4c10*/  FFMA.FTZ R205, R164, UR10, -R183.reuse ;  /* 0x0000000aa4cd7c23 */ /* 0x100fe200080108b7 */
[----:B------:R-:W-:Y:S01]  /*4c20*/  FFMA.FTZ R206, R165, UR10, -R183 ;  /* 0x0000000aa5ce7c23 */ /* 0x000fe200080108b7 */
[----:B------:R-:W1:Y:S01]  /*4c30*/  MUFU.EX2 R176, R176 ;  /* 0x000000b000b07308 */ /* 0x000e620000000800 */
[----:B---3--:R-:W-:Y:S01]  /*4c40*/  FADD.FTZ R4, R174, R159 ;  /* 0x0000009fae047221 */ /* 0x008fe20000010000 */
[--C-:B------:R-:W-:Y:S01]  /*4c50*/  FFMA.FTZ R207, R166, UR10, -R183.reuse ;  /* 0x0000000aa6cf7c23 */ /* 0x100fe200080108b7 */
[----:B------:R-:W-:Y:S01]  /*4c60*/  IADD3 R8, -R22, 0xb, RZ ;  /* 0x0000000b16087810 */ /* 0x000fe20007ffe1ff */
[--C-:B------:R-:W-:Y:S01]  /*4c70*/  FFMA.FTZ R167, R167, UR10, -R183.reuse ;  /* 0x0000000aa7a77c23 */ /* 0x100fe200080108b7 */
[----:B----4-:R-:W-:Y:S01]  /*4c80*/  FADD.FTZ R159, R175, R4 ;  /* 0x00000004af9f7221 */ /* 0x010fe20000010000 */
[--C-:B------:R-:W-:Y:S01]  /*4c90*/  FFMA.FTZ R168, R168, UR10, -R183.reuse ;  /* 0x0000000aa8a87c23 */ /* 0x100fe200080108b7 */
[----:B------:R-:W-:Y:S01]  /*4ca0*/  FFMA.FTZ R169, R169, UR10, -R183 ;  /* 0x0000000aa9a97c23 */ /* 0x000fe200080108b7 */
[----:B------:R-:W2:Y:S01]  /*4cb0*/  MUFU.EX2 R177, R177 ;  /* 0x000000b100b17308 */ /* 0x000ea20000000800 */
[----:B0-----:R-:W-:Y:S01]  /*4cc0*/  FFMA.FTZ R3, R184, R3, R5 ;  /* 0x00000003b8037223 */ /* 0x001fe20000010005 */
[----:B------:R-:W-:Y:S01]  /*4cd0*/  FFMA.FTZ R155, R170, UR10, -R183 ;  /* 0x0000000aaa9b7c23 */ /* 0x000fe200080108b7 */
        /* <DEDUP_REMOVED lines=14> */
[C---:B--2---:R-:W-:Y:S01]  /*4dc0*/  F2FP.F16.F32.PACK_AB R162, R177.reuse, R176 ;  /* 0x000000b0b1a2723e */ /* 0x044fe200000000ff */
[----:B------:R-:W-:Y:S01]  /*4dd0*/  FADD.FTZ R159, R177, R4 ;  /* 0x00000004b19f7221 */ /* 0x000fe20000010000 */
        /* <DEDUP_REMOVED lines=8> */
[----:B------:R-:W-:Y:S01]  /*4e60*/  FMUL.FTZ R26, R26, R184 ;  /* 0x000000b81a1a7220 */ /* 0x000fe20000410000 */
[----:B------:R-:W-:Y:S01]  /*4e70*/  F2FP.F16.F32.PACK_AB R154, R153, R154 ;  /* 0x0000009a999a723e */ /* 0x000fe200000000ff */
[-C--:B------:R-:W-:Y:S01]  /*4e80*/  FMUL.FTZ R27, R27, R184.reuse ;  /* 0x000000b81b1b7220 */ /* 0x080fe20000410000 */
[----:B------:R-:W-:Y:S01]  /*4e90*/  F2FP.F16.F32.PACK_AB R156, R156, R157 ;  /* 0x0000009d9c9c723e */ /* 0x000fe200000000ff */
[----:B------:R-:W-:Y:S01]  /*4ea0*/  FMUL.FTZ R30, R30, R184 ;  /* 0x000000b81e1e7220 */ /* 0x000fe20000410000 */
        /* <DEDUP_REMOVED lines=41> */
[----:B-1----:R-:W-:Y:S01]  /*5140*/  FFMA.FTZ R192, R152, UR10, -R183 ;  /* 0x0000000a98c07c23 */ /* 0x002fe200080108b7 */
[----:B0-----:R-:W-:Y:S01]  /*5150*/  FADD.FTZ R176, R14, R3 ;  /* 0x000000030eb07221 */ /* 0x001fe20000010000 */
[----:B------:R-:W-:-:S02]  /*5160*/  @!P1 VIADD R152, R199, 0x22840 ;  /* 0x00022840c7989836 */ /* 0x000fc40000000000 */
[-C--:B------:R-:W-:Y:S01]  /*5170*/  FMUL.FTZ R90, R90, R184.reuse ;  /* 0x000000b85a5a7220 */ /* 0x080fe20000410000 */
[-C--:B------:R-:W-:Y:S01]  /*5180*/  FMUL.FTZ R91, R91, R184.reuse ;  /* 0x000000b85b5b7220 */ /* 0x080fe20000410000 */
[-C--:B------:R-:W-:Y:S01]  /*5190*/  FMUL.FTZ R94, R94, R184.reuse ;  /* 0x000000b85e5e7220 */ /* 0x080fe20000410000 */
[-C--:B------:R-:W-:Y:S01]  /*51a0*/  FMUL.FTZ R95, R95, R184.reuse ;  /* 0x000000b85f5f7220 */ /* 0x080fe20000410000 */
[----:B------:R-:W0:Y:S01]  /*51b0*/  MUFU.EX2 R21, R21 ;  /* 0x0000001500157308 */ /* 0x000e220000000800 */
[----:B------:R-:W-:Y:S01]  /*51c0*/  @!P1 PRMT R152, RZ, 0x654, R152 ;  /* 0x00000654ff989816 */ /* 0x000fe20000000098 */
[----:B------:R1:W-:Y:S06]  /*51d0*/  BAR.ARV R8, 0x100 ;  /* 0x000400080000751d */ /* 0x0003ec0000002000 */
[----:B------:R-:W3:Y:S01]  /*51e0*/  MUFU.EX2 R179, R179 ;  /* 0x000000b300b37308 */ /* 0x000ee20000000800 */
[----:B--2---:R-:W-:Y:S01]  /*51f0*/  FADD.FTZ R4, R178, R159 ;  /* 0x0000009fb2047221 */ /* 0x004fe20000010000 */
[----:B------:R2:W-:Y:S01]  /*5200*/  @!P1 SYNCS.ARRIVE.TRANS64.RED.A1T0 RZ, [R152+URZ], RZ ;  /* 0x000000ff98ff99a7 */ /* 0x0005e2000810043f */
[-C--:B------:R-:W-:Y:S01]  /*5210*/  FMUL.FTZ R98, R98, R184.reuse ;  /* 0x000000b862627220 */ /* 0x080fe20000410000 */
[-C--:B------:R-:W-:Y:S01]  /*5220*/  FMUL.FTZ R99, R99, R184.reuse ;  /* 0x000000b863637220 */ /* 0x080fe20000410000 */
[-C--:B------:R-:W-:Y:S01]  /*5230*/  FMUL.FTZ R102, R102, R184.reuse ;  /* 0x000000b866667220 */ /* 0x080fe20000410000 */
[-C--:B------:R-:W-:Y:S01]  /*5240*/  FMUL.FTZ R103, R103, R184.reuse ;  /* 0x000000b867677220 */ /* 0x080fe20000410000 */
[----:B------:R-:W-:Y:S01]  /*5250*/  FMUL.FTZ R106, R106, R184 ;  /* 0x000000b86a6a7220 */ /* 0x000fe20000410000 */
[----:B------:R-:W4:Y:S01]  /*5260*/  MUFU.EX2 R192, R192 ;  /* 0x000000c000c07308 */ /* 0x000f220000000800 */
[----:B0-----:R-:W-:Y:S01]  /*5270*/  FADD.FTZ R3, R21, R176 ;  /* 0x000000b015037221 */ /* 0x001fe20000010000 */
[----:B--2---:R-:W-:Y:S01]  /*5280*/  F2FP.F16.F32.PACK_AB R152, R171, R20 ;  /* 0x00000014ab98723e */ /* 0x004fe200000000ff */
        /* <DEDUP_REMOVED lines=31> */
[----:B------:R-:W-:Y:S01]  /*5480*/  FMUL.FTZ R151, R151, R184 ;  /* 0x000000b897977220 */ /* 0x000fe20000410000 */
[----:B------:R-:W-:-:S02]  /*5490*/  F2FP.F16.F32.PACK_AB R153, R190, R5 ;  /* 0x00000005be99723e */ /* 0x000fc400000000ff */
[----:B------:R-:W-:Y:S02]  /*54a0*/  F2FP.F16.F32.PACK_AB R157, R12, R11 ;  /* 0x0000000b0c9d723e */ /* 0x000fe400000000ff */
[----:B------:R-:W-:Y:S01]  /*54b0*/  F2FP.F16.F32.PACK_AB R161, R192, R21 ;  /* 0x00000015c0a1723e */ /* 0x000fe200000000ff */
[----:B------:R-:W2:Y:S01]  /*54c0*/  MUFU.EX2 R182, R182 ;  /* 0x000000b600b67308 */ /* 0x000ea20000000800 */
[C---:B---3--:R-:W-:Y:S01]  /*54d0*/  FADD.FTZ R159, R181.reuse, R4 ;  /* 0x00000004b59f7221 */ /* 0x048fe20000010000 */
[----:B------:R-:W-:-:S06]  /*54e0*/  F2FP.F16.F32.PACK_AB R166, R181, R180 ;  /* 0x000000b4b5a6723e */ /* 0x000fcc00000000ff */
[----:B------:R-:W3:Y:S01]  /*54f0*/  MUFU.EX2 R195, R195 ;  /* 0x000000c300c37308 */ /* 0x000ee20000000800 */
[C---:B0-----:R-:W-:Y:S01]  /*5500*/  FADD.FTZ R176, R194.reuse, R3 ;  /* 0x00000003c2b07221 */ /* 0x041fe20000010000 */
[----:B------:R-:W-:-:S06]  /*5510*/  F2FP.F16.F32.PACK_AB R163, R194, R193 ;  /* 0x000000c1c2a3723e */ /* 0x000fcc00000000ff */
[----:B------:R-:W0:Y:S01]  /*5520*/  MUFU.EX2 R187, R187 ;  /* 0x000000bb00bb7308 */ /* 0x000e220000000800 */
[----:B--2---:R-:W-:-:S07]  /*5530*/  FADD.FTZ R4, R182, R159 ;  /* 0x0000009fb6047221 */ /* 0x004fce0000010000 */
[----:B------:R-:W2:Y:S01]  /*5540*/  MUFU.EX2 R196, R196 ;  /* 0x000000c400c47308 */ /* 0x000ea20000000800 */
[----:B---3--:R-:W-:-:S07]  /*5550*/  FADD.FTZ R3, R195, R176 ;  /* 0x000000b0c3037221 */ /* 0x008fce0000010000 */
[----:B------:R-:W3:Y:S01]  /*5560*/  MUFU.EX2 R185, R185 ;  /* 0x000000b900b97308 */ /* 0x000ee20000000800 */
[----:B0-----:R-:W-:-:S07]  /*5570*/  FADD.FTZ R4, R187, R4 ;  /* 0x00000004bb047221 */ /* 0x001fce0000010000 */
[----:B------:R-:W0:Y:S01]  /*5580*/  MUFU.EX2 R197, R197 ;  /* 0x000000c500c57308 */ /* 0x000e220000000800 */
[C---:B--2---:R-:W-:Y:S01]  /*5590*/  FADD.FTZ R176, R196.reuse, R3 ;  /* 0x00000003c4b07221 */ /* 0x044fe20000010000 */
[----:B------:R-:W-:-:S06]  /*55a0*/  F2FP.F16.F32.PACK_AB R165, R196, R195 ;  /* 0x000000c3c4a5723e */ /* 0x000fcc00000000ff */
        /* <DEDUP_REMOVED lines=10> */
[----:B0-----:R-:W-:Y:S01]  /*5650*/  FADD.FTZ R4, R188, R159 ;  /* 0x0000009fbc047221 */ /* 0x001fe20000010000 */
[----:B------:R-:W-:-:S06]  /*5660*/  F2FP.F16.F32.PACK_AB R159, R14, R13 ;  /* 0x0000000d0e9f723e */ /* 0x000fcc00000000ff */
[----:B------:R-:W0:Y:S01]  /*5670*/  MUFU.EX2 R205, R205 ;  /* 0x000000cd00cd7308 */ /* 0x000e220000000800 */
[----:B--2---:R-:W-:-:S07]  /*5680*/  FADD.FTZ R176, R204, R3 ;  /* 0x00000003ccb07221 */ /* 0x004fce0000010000 */
[----:B------:R-:W2:Y:S01]  /*5690*/  MUFU.EX2 R189, R189 ;  /* 0x000000bd00bd7308 */ /* 0x000ea20000000800 */
[C---:B---3--:R-:W-:Y:S01]  /*56a0*/  FADD.FTZ R4, R191.reuse, R4 ;  /* 0x00000004bf047221 */ /* 0x048fe20000010000 */
[----:B------:R-:W-:-:S06]  /*56b0*/  F2FP.F16.F32.PACK_AB R172, R191, R188 ;  /* 0x000000bcbfac723e */ /* 0x000fcc00000000ff */
[----:B------:R-:W3:Y:S01]  /*56c0*/  MUFU.EX2 R206, R206 ;  /* 0x000000ce00ce7308 */ /* 0x000ee20000000800 */
[----:B0-----:R-:W-:-:S07]  /*56d0*/  FADD.FTZ R3, R205, R176 ;  /* 0x000000b0cd037221 */ /* 0x001fce0000010000 */
[----:B------:R-:W0:Y:S01]  /*56e0*/  MUFU.EX2 R207, R207 ;  /* 0x000000cf00cf7308 */ /* 0x000e220000000800 */
[----:B--2---:R-:W-:Y:S01]  /*56f0*/  FADD.FTZ R15, R189, R4 ;  /* 0x00000004bd0f7221 */ /* 0x004fe20000010000 */
[----:B------:R-:W-:-:S03]  /*5700*/  F2FP.F16.F32.PACK_AB R174, R6, R189 ;  /* 0x000000bd06ae723e */ /* 0x000fc600000000ff */
[----:B------:R-:W-:-:S03]  /*5710*/  FADD.FTZ R4, R6, R15 ;  /* 0x0000000f06047221 */ /* 0x000fc60000010000 */
[----:B------:R2:W4:Y:S01]  /*5720*/  MUFU.EX2 R183, R167 ;  /* 0x000000a700b77308 */ /* 0x0005220000000800 */
[----:B---3--:R-:W-:-:S07]  /*5730*/  FADD.FTZ R176, R206, R3 ;  /* 0x00000003ceb07221 */ /* 0x008fce0000010000 */
[----:B------:R3:W5:Y:S01]  /*5740*/  MUFU.EX2 R20, R168 ;  /* 0x000000a800147308 */ /* 0x0007620000000800 */
[C---:B0-----:R-:W-:Y:S01]  /*5750*/  FADD.FTZ R176, R207.reuse, R176 ;  /* 0x000000b0cfb07221 */ /* 0x041fe20000010000 */
[----:B--2---:R-:W-:Y:S02]  /*5760*/  F2FP.F16.F32.PACK_AB R167, R198, R197 ;  /* 0x000000c5c6a7723e */ /* 0x004fe400000000ff */
[----:B------:R-:W-:-:S04]  /*5770*/  F2FP.F16.F32.PACK_AB R171, R207, R206 ;  /* 0x000000cecfab723e */ /* 0x000fc800000000ff */
[----:B------:R0:W2:Y:S01]  /*5780*/  MUFU.EX2 R175, R169 ;  /* 0x000000a900af7308 */ /* 0x0000a20000000800 */
[----:B----4-:R-:W-:Y:S01]  /*5790*/  FADD.FTZ R3, R183, R176 ;  /* 0x000000b0b7037221 */ /* 0x010fe20000010000 */
[----:B---3--:R-:W-:-:S06]  /*57a0*/  F2FP.F16.F32.PACK_AB R168, R187, R182 ;  /* 0x000000b6bba8723e */ /* 0x008fcc00000000ff */
[----:B------:R3:W4:Y:S01]  /*57b0*/  MUFU.EX2 R6, R155 ;  /* 0x0000009b00067308 */ /* 0x0007220000000800 */
[----:B0-----:R-:W-:Y:S02]  /*57c0*/  F2FP.F16.F32.PACK_AB R169, R205, R204 ;  /* 0x000000cccda9723e */ /* 0x001fe400000000ff */
[----:B-----5:R-:W-:Y:S02]  /*57d0*/  F2FP.F16.F32.PACK_AB R173, R20, R183 ;  /* 0x000000b714ad723e */ /* 0x020fe400000000ff */
[----:B---3--:R-:W-:Y:S01]  /*57e0*/  F2FP.F16.F32.PACK_AB R155, R10, R9 ;  /* 0x000000090a9b723e */ /* 0x008fe200000000ff */
[----:B------:R-:W-:-:S04]  /*57f0*/  FADD.FTZ R10, R20, R3 ;  /* 0x00000003140a7221 */ /* 0x000fc80000010000 */
[----:B--2---:R-:W-:Y:S01]  /*5800*/  FADD.FTZ R3, R175, R10 ;  /* 0x0000000aaf037221 */ /* 0x004fe20000010000 */
[----:B----4-:R-:W-:-:S03]  /*5810*/  F2FP.F16.F32.PACK_AB R175, R6, R175 ;  /* 0x000000af06af723e */ /* 0x010fc600000000ff */
[----:B------:R-:W-:Y:S01]  /*5820*/  FADD.FTZ R3, R6, R3 ;  /* 0x0000000306037221 */ /* 0x000fe20000010000 */
[----:B-1----:R-:W-:Y:S06]  /*5830*/  @!P0 BRA `(.L_x_7475) ;  /* 0x0000000000048947 */ /* 0x002fec0003800000 */
[----:B------:R-:W-:Y:S01]  /*5840*/  BPT.TRAP 0x1 ;  /* 0x000000040000795c */ /* 0x000fe20000300000 */
.L_x_7475:
[----:B------:R-:W-:-:S04]  /*5850*/  IMAD.U32 R5, RZ, RZ, UR25 ;  /* 0x00000019ff057e24 */ /* 0x000fc8000f8e00ff */
[----:B------:R0:W1:Y:S01]  /*5860*/  SYNCS.PHASECHK.TRANS64.TRYWAIT P3, [UR23+0x22850], R5 ;  /* 0x02285005ff0075a7 */ /* 0x0000620008060157 */
[----:B------:R-:W-:Y:S05]  /*5870*/  @!P0 BRA `(.L_x_7476) ;  /* 0x0000000000048947 */ /* 0x000fea0003800000 */
[----:B------:R-:W-:Y:S01]  /*5880*/  BPT.TRAP 0x1 ;  /* 0x000000040000795c */ /* 0x000fe20000300000 */
.L_x_7476:
[----:B-1----:R-:W-:Y:S05]  /*5890*/  @P3 BRA `(.L_x_7477) ;  /* 0x00000000000c3947 */ /* 0x002fea0003800000 */
[----:B0-----:R-:W-:-:S04]  /*58a0*/  IMAD.U32 R5, RZ, RZ, UR25 ;  /* 0x00000019ff057e24 */ /* 0x001fc8000f8e00ff */
[----:B------:R-:W0:Y:S02]  /*58b0*/  SYNCS.PHASECHK.TRANS64.TRYWAIT P3, [UR23+0x22850], R5 ;  /* 0x02285005ff0075a7 */ /* 0x000e240008060157 */
[----:B0-----:R-:W-:Y:S05]  /*58c0*/  @!P3 BRA `(.L_x_7478) ;  /* 0x0000007c00f0b947 */ /* 0x001fea0003800000 */
.L_x_7477:
[----:B0-----:R-:W-:Y:S01]  /*58d0*/  VIADD R5, R22, 0x8 ;  /* 0x0000000816057836 */ /* 0x001fe20000000000 */
[----:B------:R-:W-:Y:S01]  /*58e0*/  UIMAD UR11, UR37, 0xc00, UR21 ;  /* 0x00000c00250b78a4 */ /* 0x000fe2000f8e0215 */
[----:B------:R-:W-:Y:S01]  /*58f0*/  @!P1 IADD3 R199, R199, 0x22860, RZ ;  /* 0x00022860c7c79810 */ /* 0x000fe20007ffe0ff */
[----:B------:R-:W-:Y:S01]  /*5900*/  UMOV UR7, 0x40000040 ;  /* 0x4000004000077882 */ /* 0x000fe20000000000 */
[----:B------:R-:W-:Y:S01]  /*5910*/  IMAD.MOV.U32 R6, RZ, RZ, R7 ;  /* 0x000000ffff067224 */ /* 0x000fe200078e0007 */
[----:B------:R0:W-:Y:S01]  /*5920*/  BAR.SYNC.DEFER_BLOCKING R5, 0x100 ;  /* 0x000400050000751d */ /* 0x0001e20000010000 */
[----:B------:R-:W-:Y:S01]  /*5930*/  @!P1 PRMT R199, RZ, 0x654, R199 ;  /* 0x00000654ffc79816 */ /* 0x000fe200000000c7 */
[----:B------:R-:W-:-:S04]  /*5940*/  IMAD.MOV.U32 R15, RZ, RZ, R0 ;  /* 0x000000ffff0f7224 */ /* 0x000fc800078e0000 */
[----:B------:R-:W-:Y:S01]  /*5950*/  UMOV UR6, UR11 ;  /* 0x0000000b00067c82 */ /* 0x000fe20008000000 */
        /* <DEDUP_REMOVED lines=35> */
.L_x_7470:
[----:B0--3--:R-:W0:Y:S01]  /*5b90*/  SHFL.BFLY PT, R5, R4, 0x2, 0x1f ;  /* 0x0c401f0004057f89 */ /* 0x009e2200000e0000 */
[----:B------:R-:W-:Y:S01]  /*5ba0*/  CS2R R20, SRZ ;  /* 0x0000000000147805 */ /* 0x000fe2000001ff00 */
[----:B------:R-:W-:Y:S01]  /*5bb0*/  UIADD3 UR37, UR37, 0x1, URZ ;  /* 0x0000000125257890 */ /* 0x000fe2000fffe03f */
[----:B------:R1:W-:Y:S06]  /*5bc0*/  BAR.ARV R8, 0x100 ;  /* 0x000400080000751d */ /* 0x0003ec0000002000 */
[----:B------:R-:W-:Y:S02]  /*5bd0*/  UISETP.NE.AND UP0, UPT, UR37, 0x2, UPT ;  /* 0x000000022500788c */ /* 0x000fe4000bf05270 */
[----:B------:R-:W-:Y:S06]  /*5be0*/  BAR.ARV 0x8, 0x120 ;  /* 0x0204800000007b1d */ /* 0x000fec0000002000 */
[----:B------:R-:W-:Y:S01]  /*5bf0*/  USEL UR4, URZ, 0x1, UP0 ;  /* 0x000000013f047887 */ /* 0x000fe20008000000 */
[----:B------:R-:W-:Y:S01]  /*5c00*/  PLOP3.LUT P0, PT, PT, PT, PT, 0x8, 0x0 ;  /* 0x000000000000781c */ /* 0x000fe20003f0e170 */
[----:B------:R-:W2:Y:S01]  /*5c10*/  SHFL.BFLY PT, R10, R3, 0x2, 0x1f ;  /* 0x0c401f00030a7f89 */ /* 0x000ea200000e0000 */
[----:B------:R-:W-:-:S02]  /*5c20*/  UIADD3 UR39, UR39, 0x1, URZ ;  /* 0x0000000127277890 */ /* 0x000fc4000fffe03f */
[----:B------:R-:W-:Y:S01]  /*5c30*/  USEL UR37, UR37, URZ, UP0 ;  /* 0x0000003f25257287 */ /* 0x000fe20008000000 */
[----:B0-----:R-:W-:Y:S01]  /*5c40*/  FADD.FTZ R5, R5, R4 ;  /* 0x0000000405057221 */ /* 0x001fe20000010000 */
[----:B------:R-:W-:-:S04]  /*5c50*/  ULOP3.LUT UR38, UR38, UR4, URZ, 0x3c, !UPT ;  /* 0x0000000426267292 */ /* 0x000fc8000f8e3c3f */
[----:B------:R-:W0:Y:S01]  /*5c60*/  SHFL.BFLY PT, R6, R5, 0x1, 0x1f ;  /* 0x0c201f0005067f89 */ /* 0x000e2200000e0000 */
[----:B--2---:R-:W-:-:S05]  /*5c70*/  FADD.FTZ R10, R10, R3 ;  /* 0x000000030a0a7221 */ /* 0x004fca0000010000 */
[----:B------:R-:W2:Y:S01]  /*5c80*/  SHFL.BFLY PT, R9, R10, 0x1, 0x1f ;  /* 0x0c201f000a097f89 */ /* 0x000ea200000e0000 */
[----:B0-----:R-:W-:-:S05]  /*5c90*/  FADD.FTZ R152, R5, R6 ;  /* 0x0000000605987221 */ /* 0x001fca0000010000 */
[----:B------:R-:W-:-:S13]  /*5ca0*/  FSETP.NE.FTZ.AND P1, PT, R152, RZ, PT ;  /* 0x000000ff9800720b */ /* 0x000fda0003f35000 */
[----:B------:R-:W0:Y:S01]  /*5cb0*/  @P1 MUFU.RCP R21, R152 ;  /* 0x0000009800151308 */ /* 0x000e220000001000 */
[----:B--2---:R-:W-:-:S05]  /*5cc0*/  FADD.FTZ R153, R10, R9 ;  /* 0x000000090a997221 */ /* 0x004fca0000010000 */
[----:B------:R-:W-:Y:S01]  /*5cd0*/  FSETP.NE.FTZ.AND P2, PT, R153, RZ, PT ;  /* 0x000000ff9900720b */ /* 0x000fe20003f55000 */
[-C--:B0-----:R-:W-:Y:S01]  /*5ce0*/  FMUL.FTZ R9, R40, R21.reuse ;  /* 0x0000001528097220 */ /* 0x081fe20000410000 */
[-C--:B-1----:R-:W-:Y:S01]  /*5cf0*/  FMUL.FTZ R8, R41, R21.reuse ;  /* 0x0000001529087220 */ /* 0x082fe20000410000 */
[----:B------:R-:W-:Y:S01]  /*5d00*/  @P1 MUFU.LG2 R40, R152 ;  /* 0x0000009800281308 */ /* 0x000fe20000000c00 */
[-C--:B------:R-:W-:Y:S01]  /*5d10*/  FMUL.FTZ R5, R24, R21.reuse ;  /* 0x0000001518057220 */ /* 0x080fe20000410000 */
[-C--:B------:R-:W-:Y:S01]  /*5d20*/  FMUL.FTZ R6, R28, R21.reuse ;  /* 0x000000151c067220 */ /* 0x080fe20000410000 */
[-C--:B------:R-:W-:Y:S01]  /*5d30*/  FMUL.FTZ R4, R25, R21.reuse ;  /* 0x0000001519047220 */ /* 0x080fe20000410000 */
[-C--:B------:R-:W-:Y:S01]  /*5d40*/  FMUL.FTZ R29, R29, R21.reuse ;  /* 0x000000151d1d7220 */ /* 0x080fe20000410000 */
[-C--:B------:R-:W-:Y:S01]  /*5d50*/  FMUL.FTZ R32, R32, R21.reuse ;  /* 0x0000001520207220 */ /* 0x080fe20000410000 */
[-C--:B------:R-:W-:Y:S01]  /*5d60*/  FMUL.FTZ R33, R33, R21.reuse ;  /* 0x0000001521217220 */ /* 0x080fe20000410000 */
[----:B------:R-:W-:-:S03]  /*5d70*/  FMUL.FTZ R36, R36, R21 ;  /* 0x0000001524247220 */ /* 0x000fc60000410000 */
[----:B------:R-:W0:Y:S01]  /*5d80*/  @P2 MUFU.RCP R20, R153 ;  /* 0x0000009900142308 */ /* 0x000e220000001000 */
[-C--:B------:R-:W-:Y:S01]  /*5d90*/  FMUL.FTZ R37, R37, R21.reuse ;  /* 0x0000001525257220 */ /* 0x080fe20000410000 */
[-C--:B------:R-:W-:Y:S01]  /*5da0*/  FMUL.FTZ R11, R44, R21.reuse ;  /* 0x000000152c0b7220 */ /* 0x080fe20000410000 */
[-C--:B------:R-:W-:Y:S01]  /*5db0*/  FMUL.FTZ R10, R45, R21.reuse ;  /* 0x000000152d0a7220 */ /* 0x080fe20000410000 */
[-C--:B------:R-:W-:Y:S01]  /*5dc0*/  FMUL.FTZ R13, R48, R21.reuse ;  /* 0x00000015300d7220 */ /* 0x080fe20000410000 */
[-C--:B------:R-:W-:Y:S01]  /*5dd0*/  FMUL.FTZ R12, R49, R21.reuse ;  /* 0x00000015310c7220 */ /* 0x080fe20000410000 */
[-C--:B------:R-:W-:Y:S01]  /*5de0*/  FMUL.FTZ R15, R52, R21.reuse ;  /* 0x00000015340f7220 */ /* 0x080fe20000410000 */
[-C--:B------:R-:W-:Y:S01]  /*5df0*/  FMUL.FTZ R14, R53, R21.reuse ;  /* 0x00000015350e7220 */ /* 0x080fe20000410000 */
[----:B------:R-:W1:Y:S01]  /*5e00*/  @P2 MUFU.LG2 R41, R153 ;  /* 0x0000009900292308 */ /* 0x000e620000000c00 */
        /* <DEDUP_REMOVED lines=48> */
[----:B------:R-:W-:-:S02]  /*6110*/  IMAD.U32 R21, RZ, RZ, UR10 ;  /* 0x0000000aff157e24 */ /* 0x000fc4000f8e00ff */
[-C--:B0-----:R-:W-:Y:S01]  /*6120*/  FMUL.FTZ R174, R26, R20.reuse ;  /* 0x000000141aae7220 */ /* 0x081fe20000410000 */
[----:B------:R-:W-:Y:S02]  /*6130*/  IMAD.U32 R49, RZ, RZ, UR10 ;  /* 0x0000000aff317e24 */ /* 0x000fe4000f8e00ff */
[-C--:B------:R-:W-:Y:S01]  /*6140*/  FMUL.FTZ R26, R30, R20.reuse ;  /* 0x000000141e1a7220 */ /* 0x080fe20000410000 */
[----:B------:R-:W-:Y:S01]  /*6150*/  @P1 FMUL.FTZ R21, R21, 0.69314718246459960938 ;  /* 0x3f31721815151820 */ /* 0x000fe20000410000 */
[----:B------:R-:W-:Y:S01]  /*6160*/  @P1 FMUL.FTZ R40, R40, 0.69314718246459960938 ;  /* 0x3f31721828281820 */ /* 0x000fe20000410000 */
[----:B------:R-:W-:Y:S01]  /*6170*/  @P2 FMUL.FTZ R49, R49, 0.69314718246459960938 ;  /* 0x3f31721831312820 */ /* 0x000fe20000410000 */
[----:B-1----:R-:W-:Y:S01]  /*6180*/  @P2 FMUL.FTZ R30, R41, 0.69314718246459960938 ;  /* 0x3f317218291e2820 */ /* 0x002fe20000410000 */
[-C--:B------:R-:W-:Y:S01]  /*6190*/  FMUL.FTZ R161, R83, R20.reuse ;  /* 0x0000001453a17220 */ /* 0x080fe20000410000 */
[----:B------:R-:W-:Y:S01]  /*61a0*/  FMUL.FTZ R160, R87, R20 ;  /* 0x0000001457a07220 */ /* 0x000fe20000410000 */
[----:B------:R-:W-:-:S02]  /*61b0*/  IMAD.MOV.U32 R44, RZ, RZ, -0x800000 ;  /* 0xff800000ff2c7424 */ /* 0x000fc400078e00ff */
[-C--:B------:R-:W-:Y:S01]  /*61c0*/  FMUL.FTZ R83, R86, R20.reuse ;  /* 0x0000001456537220 */ /* 0x080fe20000410000 */
[----:B------:R-:W-:Y:S02]  /*61d0*/  IMAD.MOV.U32 R45, RZ, RZ, -0x800000 ;  /* 0xff800000ff2d7424 */ /* 0x000fe400078e00ff */
        /* <DEDUP_REMOVED lines=60> */
[----:B------:R-:W-:-:S07]  /*65a0*/  @P2 FFMA.FTZ R45, R49, R7, R30 ;  /* 0x00000007312d2223 */ /* 0x000fce000001001e */
.L_x_7459:
        /* <DEDUP_REMOVED lines=11> */
[----:B------:R-:W-:Y:S01]  /*6660*/  USHF.L.U32 UR8, UR46, 0x2, URZ ;  /* 0x000000022e087899 */ /* 0x000fe2000800063f */
[----:B------:R-:W-:Y:S01]  /*6670*/  F2FP.F16.F32.PACK_AB R4, R4, R5 ;  /* 0x000000050404723e */ /* 0x000fe200000000ff */
[----:B------:R-:W-:Y:S01]  /*6680*/  BAR.SYNC.DEFER_BLOCKING 0x1, 0x100 ;  /* 0x0044000000007b1d */ /* 0x000fe20000010000 */
[----:B------:R-:W-:Y:S01]  /*6690*/  F2FP.F16.F32.PACK_AB R5, R179, R174 ;  /* 0x000000aeb305723e */ /* 0x000fe200000000ff */
[----:B------:R-:W-:Y:S01]  /*66a0*/  USHF.L.U64.HI UR9, UR46, 0x2, UR45 ;  /* 0x000000022e097899 */ /* 0x000fe2000801022d */
[----:B------:R-:W-:Y:S02]  /*66b0*/  F2FP.F16.F32.PACK_AB R8, R8, R9 ;  /* 0x000000090808723e */ /* 0x000fe400000000ff */
[----:B------:R-:W-:Y:S01]  /*66c0*/  F2FP.F16.F32.PACK_AB R10, R10, R11 ;  /* 0x0000000b0a0a723e */ /* 0x000fe200000000ff */
[----:B------:R-:W-:Y:S01]  /*66d0*/  ULDC.64 UR6, c[0x0][0xbd8] ;  /* 0x0002f60000067ab9 */ /* 0x000fe20000000a00 */
[----:B------:R-:W-:Y:S01]  /*66e0*/  F2FP.F16.F32.PACK_AB R9, R170, R159 ;  /* 0x0000009faa09723e */ /* 0x000fe200000000ff */
[----:B------:R-:W-:Y:S01]  /*66f0*/  UIADD3 UR4, UP1, UR8, UR6, URZ ;  /* 0x0000000608047290 */ /* 0x000fe2000ff3e03f */
[----:B------:R-:W-:Y:S01]  /*6700*/  F2FP.F16.F32.PACK_AB R11, R171, R158 ;  /* 0x0000009eab0b723e */ /* 0x000fe200000000ff */
[----:B------:R-:W-:Y:S01]  /*6710*/  UISETP.NE.U32.AND UP0, UPT, UR6, URZ, UPT ;  /* 0x0000003f0600728c */ /* 0x000fe2000bf05070 */
[----:B------:R-:W-:Y:S01]  /*6720*/  F2FP.F16.F32.PACK_AB R12, R12, R13 ;  /* 0x0000000d0c0c723e */ /* 0x000fe200000000ff */
[----:B------:R-:W-:Y:S01]  /*6730*/  UIADD3.X UR6, UR9, UR7, URZ, UP1, !UPT ;  /* 0x0000000709067290 */ /* 0x000fe20008ffe43f */
[----:B------:R-:W-:Y:S01]  /*6740*/  F2FP.F16.F32.PACK_AB R14, R14, R15 ;  /* 0x0000000f0e0e723e */ /* 0x000fe200000000ff */
[----:B------:R-:W-:Y:S01]  /*6750*/  UISETP.NE.AND.EX UP0, UPT, UR7, URZ, UPT, UP0 ;  /* 0x0000003f0700728c */ /* 0x000fe2000bf05300 */
        /* <DEDUP_REMOVED lines=8> */
[----:B0-----:R-:W-:Y:S02]  /*67e0*/  MOV R21, R7 ;  /* 0x0000000700157202 */ /* 0x001fe40000000f00 */
[----:B------:R-:W-:Y:S02]  /*67f0*/  F2FP.F16.F32.PACK_AB R73, R165, R152 ;  /* 0x00000098a549723e */ /* 0x000fe400000000ff */
[----:B------:R-:W-:Y:S01]  /*6800*/  F2FP.F16.F32.PACK_AB R81, R161, R82 ;  /* 0x00000052a151723e */ /* 0x000fe200000000ff */
[----:B------:R-:W-:Y:S01]  /*6810*/  IMAD.WIDE R78, R202, 0x2, R20 ;  /* 0x00000002ca4e7825 */ /* 0x000fe200078e0214 */
[----:B------:R-:W-:Y:S02]  /*6820*/  F2FP.F16.F32.PACK_AB R88, R89, R88 ;  /* 0x000000585958723e */ /* 0x000fe400000000ff */
[----:B------:R-:W-:-:S02]  /*6830*/  F2FP.F16.F32.PACK_AB R82, R85, R84 ;  /* 0x000000545552723e */ /* 0x000fc400000000ff */
[C---:B------:R-:W-:Y:S02]  /*6840*/  IADD3 R30, P1, R78.reuse, 0x20, RZ ;  /* 0x000000204e1e7810 */ /* 0x040fe40007f3e0ff */
[C---:B------:R-:W-:Y:S02]  /*6850*/  LOP3.LUT R7, R78.reuse, 0x380, RZ, 0xc0, !PT ;  /* 0x000003804e077812 */ /* 0x040fe400078ec0ff */
        /* <DEDUP_REMOVED lines=13> */
[----:B------:R-:W-:Y:S01]  /*6930*/  SHF.R.U64 R7, R7, 0x3, RZ ;  /* 0x0000000307077819 */ /* 0x000fe200000012ff */
[--C-:B------:R-:W-:Y:S01]  /*6940*/  IMAD.X R53, RZ, RZ, R79.reuse, P2 ;  /* 0x000000ffff357224 */ /* 0x100fe200010e064f */
[C---:B------:R-:W-:Y:S01]  /*6950*/  IADD3 R58, P0, R78.reuse, 0x8020, RZ ;  /* 0x000080204e3a7810 */ /* 0x040fe20007f1e0ff */
[----:B------:R-:W-:Y:S01]  /*6960*/  IMAD.X R55, RZ, RZ, R79, P1 ;  /* 0x000000ffff377224 */ /* 0x000fe200008e064f */
[----:B------:R-:W-:-:S02]  /*6970*/  IADD3 R191, P4, R78, 0x8040, RZ ;  /* 0x000080404ebf7810 */ /* 0x000fc40007f9e0ff */
        /* <DEDUP_REMOVED lines=27> */
[----:B------:R-:W-:Y:S02]  /*6b30*/  SHF.R.U64 R7, R7, 0x3, RZ ;  /* 0x0000000307077819 */ /* 0x000fe400000012ff */
[----:B------:R-:W-:Y:S02]  /*6b40*/  SHF.R.U64 R42, R42, 0x3, RZ ;  /* 0x000000032a2a7819 */ /* 0x000fe400000012ff */
[----:B------:R-:W-:Y:S02]  /*6b50*/  SHF.R.U64 R40, R40, 0x3, RZ ;  /* 0x0000000328287819 */ /* 0x000fe400000012ff */
[----:B------:R-:W-:Y:S02]  /*6b60*/  LOP3.LUT R58, R7, R58, RZ, 0x3c, !PT ;  /* 0x0000003a073a7212 */ /* 0x000fe400078e3cff */
[----:B------:R-:W-:-:S02]  /*6b70*/  LOP3.LUT R34, R95, 0x380, RZ, 0xc0, !PT ;  /* 0x000003805f227812 */ /* 0x000fc400078ec0ff */
[----:B------:R-:W-:Y:S02]  /*6b80*/  LOP3.LUT R64, R42, R193, RZ, 0x3c, !PT ;  /* 0x000000c12a407212 */ /* 0x000fe400078e3cff */
[----:B------:R-:W-:Y:S02]  /*6b90*/  LOP3.LUT R7, R70, 0x380, RZ, 0xc0, !PT ;  /* 0x0000038046077812 */ /* 0x000fe400078ec0ff */
[----:B------:R-:W-:Y:S02]  /*6ba0*/  LOP3.LUT R38, R181, 0x380, RZ, 0xc0, !PT ;  /* 0x00000380b5267812 */ /* 0x000fe400078ec0ff */
[----:B------:R-:W-:Y:S02]  /*6bb0*/  LOP3.LUT R62, R40, R191, RZ, 0x3c, !PT ;  /* 0x000000bf283e7212 */ /* 0x000fe400078e3cff */
[----:B------:R-:W-:Y:S02]  /*6bc0*/  LOP3.LUT R42, R199, 0x380, RZ, 0xc0, !PT ;  /* 0x00000380c72a7812 */ /* 0x000fe400078ec0ff */
[----:B------:R-:W-:-:S02]  /*6bd0*/  LOP3.LUT R40, R197, 0x380, RZ, 0xc0, !PT ;  /* 0x00000380c5287812 */ /* 0x000fc400078ec0ff */
[----:B------:R-:W-:Y:S02]  /*6be0*/  SHF.R.U64 R34, R34, 0x3, RZ ;  /* 0x0000000322227819 */ /* 0x000fe400000012ff */
[----:B------:R-:W-:Y:S02]  /*6bf0*/  SHF.R.U64 R29, R7, 0x3, RZ ;  /* 0x00000003071d7819 */ /* 0x000fe400000012ff */
[----:B------:R-:W-:Y:S02]  /*6c00*/  SHF.R.U64 R38, R38, 0x3, RZ ;  /* 0x0000000326267819 */ /* 0x000fe400000012ff */
[----:B------:R-:W-:Y:S02]  /*6c10*/  LOP3.LUT R52, R187, 0x380, RZ, 0xc0, !PT ;  /* 0x00000380bb347812 */ /* 0x000fe400078ec0ff */
[----:B------:R-:W-:Y:S02]  /*6c20*/  MOV R78, R78 ;  /* 0x0000004e004e7202 */ /* 0x000fe40000000f00 */
[----:B------:R-:W-:-:S02]  /*6c30*/  SHF.R.U64 R42, R42, 0x3, RZ ;  /* 0x000000032a2a7819 */ /* 0x000fc400000012ff */
[----:B------:R-:W-:Y:S02]  /*6c40*/  F2FP.F16.F32.PACK_AB R7, R177, R26 ;  /* 0x0000001ab107723e */ /* 0x000fe400000000ff */
[----:B------:R-:W-:Y:S02]  /*6c50*/  LOP3.LUT R54, R189, 0x380, RZ, 0xc0, !PT ;  /* 0x00000380bd367812 */ /* 0x000fe400078ec0ff */
[----:B------:R-:W-:Y:S01]  /*6c60*/  SHF.R.U64 R40, R40, 0x3, RZ ;  /* 0x0000000328287819 */ /* 0x000fe200000012ff */
[----:B------:R0:W-:Y:S01]  /*6c70*/  STSM.16.M88.4 [R78], R4 ;  /* 0x000000044e007844 */ /* 0x0001e20000000200 */
[----:B------:R-:W-:Y:S02]  /*6c80*/  LOP3.LUT R34, R34, R95, RZ, 0x3c, !PT ;  /* 0x0000005f22227212 */ /* 0x000fe400078e3cff */
[----:B------:R-:W-:Y:S02]  /*6c90*/  LOP3.LUT R38, R38, R181, RZ, 0x3c, !PT ;  /* 0x000000b526267212 */ /* 0x000fe400078e3cff */
[----:B------:R-:W-:-:S02]  /*6ca0*/  SHF.R.U64 R52, R52, 0x3, RZ ;  /* 0x0000000334347819 */ /* 0x000fc400000012ff */
[----:B------:R-:W-:Y:S02]  /*6cb0*/  LOP3.LUT R26, R42, R199, RZ, 0x3c, !PT ;  /* 0x000000c72a1a7212 */ /* 0x000fe400078e3cff */
[----:B------:R-:W-:Y:S02]  /*6cc0*/  SHF.R.U64 R54, R54, 0x3, RZ ;  /* 0x0000000336367819 */ /* 0x000fe400000012ff */
[----:B------:R-:W-:Y:S02]  /*6cd0*/  LOP3.LUT R66, R195, 0x380, RZ, 0xc0, !PT ;  /* 0x00000380c3427812 */ /* 0x000fe400078ec0ff */
[----:B------:R-:W-:Y:S02]  /*6ce0*/  LOP3.LUT R74, R40, R197, RZ, 0x3c, !PT ;  /* 0x000000c5284a7212 */ /* 0x000fe400078e3cff */
[----:B------:R-:W-:Y:S02]  /*6cf0*/  MOV R40, R30 ;  /* 0x0000001e00287202 */ /* 0x000fe40000000f00 */
[----:B0-----:R-:W-:-:S02]  /*6d00*/  F2FP.F16.F32.PACK_AB R4, R33, R32 ;  /* 0x000000202104723e */ /* 0x001fc400000000ff */
[----:B------:R-:W-:Y:S02]  /*6d10*/  F2FP.F16.F32.PACK_AB R5, R176, R173 ;  /* 0x000000adb005723e */ /* 0x000fe400000000ff */
[----:B------:R-:W-:Y:S02]  /*6d20*/  F2FP.F16.F32.PACK_AB R6, R37, R36 ;  /* 0x000000242506723e */ /* 0x000fe400000000ff */
[----:B------:R-:W-:Y:S02]  /*6d30*/  F2FP.F16.F32.PACK_AB R7, R175, R172 ;  /* 0x000000acaf07723e */ /* 0x000fe400000000ff */
[----:B------:R-:W-:Y:S02]  /*6d40*/  MOV R35, R34 ;  /* 0x0000002200237202 */ /* 0x000fe40000000f00 */
[----:B------:R-:W-:Y:S01]  /*6d50*/  LOP3.LUT R52, R52, R187, RZ, 0x3c, !PT ;  /* 0x000000bb34347212 */ /* 0x000fe200078e3cff */
[----:B------:R0:W-:Y:S01]  /*6d60*/  STSM.16.M88.4 [R40], R4 ;  /* 0x0000000428007844 */ /* 0x0001e20000000200 */
[----:B------:R-:W-:-:S02]  /*6d70*/  MOV R38, R38 ;  /* 0x0000002600267202 */ /* 0x000fc40000000f00 */
[----:B------:R-:W-:Y:S01]  /*6d80*/  MOV R32, R26 ;  /* 0x0000001a00207202 */ /* 0x000fe20000000f00 */
[----:B------:R-:W-:Y:S01]  /*6d90*/  STSM.16.M88.4 [R35], R8 ;  /* 0x0000000823007844 */ /* 0x000fe20000000200 */
[----:B------:R-:W-:Y:S02]  /*6da0*/  LOP3.LUT R54, R54, R189, RZ, 0x3c, !PT ;  /* 0x000000bd36367212 */ /* 0x000fe400078e3cff */
[----:B------:R-:W-:Y:S01]  /*6db0*/  SHF.R.U64 R66, R66, 0x3, RZ ;  /* 0x0000000342427819 */ /* 0x000fe200000012ff */
[----:B------:R-:W-:Y:S01]  /*6dc0*/  STSM.16.M88.4 [R38], R12 ;  /* 0x0000000c26007844 */ /* 0x000fe20000000200 */
[----:B------:R-:W-:Y:S02]  /*6dd0*/  LOP3.LUT R70, R29, R70, RZ, 0x3c, !PT ;  /* 0x000000461d467212 */ /* 0x000fe400078e3cff */
[----:B------:R-:W-:Y:S02]  /*6de0*/  MOV R46, R46 ;  /* 0x0000002e002e7202 */ /* 0x000fe40000000f00 */
[----:B------:R-:W-:-:S02]  /*6df0*/  F2FP.F16.F32.PACK_AB R26, R61, R60 ;  /* 0x0000003c3d1a723e */ /* 0x000fc400000000ff */
[----:B------:R-:W-:Y:S01]  /*6e00*/  F2FP.F16.F32.PACK_AB R27, R164, R155 ;  /* 0x0000009ba41b723e */ /* 0x000fe200000000ff */
[----:B0-----:R-:W-:Y:S01]  /*6e10*/  IMAD.U32 R5, RZ, RZ, UR6 ;  /* 0x00000006ff057e24 */ /* 0x001fe2000f8e00ff */
[----:B------:R-:W-:Y:S01]  /*6e20*/  IADD3.X R59, RZ, R79, RZ, P0, !PT ;  /* 0x0000004fff3b7210 */ /* 0x000fe200007fe4ff */
[----:B------:R-:W-:Y:S01]  /*6e30*/  ULDC.64 UR6, c[0x0][0xbe0] ;  /* 0x0002f80000067ab9 */ /* 0x000fe20000000a00 */
[----:B------:R-:W-:Y:S01]  /*6e40*/  MOV R48, R48 ;  /* 0x0000003000307202 */ /* 0x000fe20000000f00 */
[----:B------:R-:W-:Y:S01]  /*6e50*/  STSM.16.M88.4 [R46], R24 ;  /* 0x000000182e007844 */ /* 0x000fe20000000200 */
[----:B------:R-:W-:Y:S01]  /*6e60*/  MOV R34, R74 ;  /* 0x0000004a00227202 */ /* 0x000fe20000000f00 */
[----:B------:R-:W-:Y:S01]  /*6e70*/  IMAD.U32 R4, RZ, RZ, UR4 ;  /* 0x00000004ff047e24 */ /* 0x000fe2000f8e00ff */
[----:B------:R-:W-:Y:S02]  /*6e80*/  F2FP.F16.F32.PACK_AB R29, R167, R154 ;  /* 0x0000009aa71d723e */ /* 0x000fe400000000ff */
[----:B------:R-:W-:-:S02]  /*6e90*/  F2FP.F16.F32.PACK_AB R30, R69, R68 ;  /* 0x00000044451e723e */ /* 0x000fc400000000ff */
[----:B------:R-:W-:Y:S02]  /*6ea0*/  F2FP.F16.F32.PACK_AB R31, R162, R153 ;  /* 0x00000099a21f723e */ /* 0x000fe400000000ff */
[----:B------:R-:W-:Y:S02]  /*6eb0*/  MOV R50, R50 ;  /* 0x0000003200327202 */ /* 0x000fe40000000f00 */
[----:B------:R-:W-:Y:S01]  /*6ec0*/  F2FP.F16.F32.PACK_AB R74, R77, R76 ;  /* 0x0000004c4d4a723e */ /* 0x000fe200000000ff */
[----:B------:R-:W-:Y:S01]  /*6ed0*/  STSM.16.M88.4 [R48], R28 ;  /* 0x0000001c30007844 */ /* 0x000fe20000000200 */
[----:B------:R-:W-:Y:S02]  /*6ee0*/  F2FP.F16.F32.PACK_AB R75, R163, R56 ;  /* 0x00000038a34b723e */ /* 0x000fe400000000ff */
[----:B------:R-:W-:Y:S02]  /*6ef0*/  MOV R52, R52 ;  /* 0x0000003400347202 */ /* 0x000fe40000000f00 */
[----:B------:R-:W-:Y:S01]  /*6f00*/  F2FP.F16.F32.PACK_AB R83, R160, R83 ;  /* 0x00000053a053723e */ /* 0x000fe200000000ff */
[----:B------:R-:W-:Y:S01]  /*6f10*/  STSM.16.M88.4 [R50], R72 ;  /* 0x0000004832007844 */ /* 0x000fe20000000200 */
[----:B------:R-:W-:-:S02]  /*6f20*/  F2FP.F16.F32.PACK_AB R89, R87, R90 ;  /* 0x0000005a5759723e */ /* 0x000fc400000000ff */
[----:B------:R-:W-:Y:S01]  /*6f30*/  F2FP.F16.F32.PACK_AB R96, R97, R96 ;  /* 0x000000606160723e */ /* 0x000fe200000000ff */
[----:B------:R0:W-:Y:S01]  /*6f40*/  STSM.16.M88.4 [R52], R80 ;  /* 0x0000005034007844 */ /* 0x0001e20000000200 */
[----:B------:R-:W-:Y:S02]  /*6f50*/  LOP3.LUT R66, R66, R195, RZ, 0x3c, !PT ;  /* 0x000000c342427212 */ /* 0x000fe400078e3cff */
        /* <DEDUP_REMOVED lines=49> */
[----:B------:R-:W-:Y:S01]  /*7270*/  @UP1 UIADD3 UR6, UP2, UR8, UR6, URZ ;  /* 0x0000000608061290 */ /* 0x000fe2000ff5e03f */
[----:B------:R-:W-:-:S03]  /*7280*/  IMAD R7, R16, 0x40, R2 ;  /* 0x0000004010077824 */ /* 0x000fc600078e0202 */
[----:B------:R-:W-:Y:S01]  /*7290*/  @UP1 UIADD3.X UR7, UR9, UR7, URZ, UP2, !UPT ;  /* 0x0000000709071290 */ /* 0x000fe200097fe43f */
[----:B------:R-:W-:-:S04]  /*72a0*/  IMAD.WIDE R20, R7, 0x2, R20 ;  /* 0x0000000207147825 */ /* 0x000fc800078e0214 */
[----:B------:R-:W-:Y:S01]  /*72b0*/  IMAD.U32 R6, RZ, RZ, UR6 ;  /* 0x00000006ff067e24 */ /* 0x000fe2000f8e00ff */
[----:B------:R-:W2:Y:S01]  /*72c0*/  @P1 LDG.E R3, desc[UR40][R4.64] ;  /* 0x0000002804031981 */ /* 0x000ea2000c1e1900 */
[----:B------:R-:W-:Y:S01]  /*72d0*/  IMAD.U32 R7, RZ, RZ, UR7 ;  /* 0x00000007ff077e24 */ /* 0x000fe2000f8e00ff */
[----:B------:R-:W-:Y:S01]  /*72e0*/  UMOV UR4, URZ ;  /* 0x0000003f00047c82 */ /* 0x000fe20008000000 */
[----:B------:R-:W-:-:S03]  /*72f0*/  IADD3 R13, P0, R20, 0x1000, RZ ;  /* 0x00001000140d7810 */ /* 0x000fc60007f1e0ff */
[----:B0-----:R1:W5:Y:S01]  /*7300*/  @P2 LDG.E R81, desc[UR40][R6.64] ;  /* 0x0000002806512981 */ /* 0x001362000c1e1900 */
[----:B--2---:R-:W-:Y:S01]  /*7310*/  @P1 R2UR UR4, R3 ;  /* 0x00000000030412ca */ /* 0x004fe200000e0000 */
[----:B-1----:R-:W-:-:S14]  /*7320*/  @P2 BRA `(.L_x_7482) ;  /* 0x0000000000102947 */ /* 0x002fdc0003800000 */
[----:B------:R-:W-:Y:S05]  /*7330*/  @!P1 BRA `(.L_x_7482) ;  /* 0x00000000000c9947 */ /* 0x000fea0003800000 */
[----:B------:R-:W2:Y:S04]  /*7340*/  LDG.E R6, desc[UR40][R4.64] ;  /* 0x0000002804067981 */ /* 0x000ea8000c1e1900 */
[----:B-----5:R-:W2:Y:S02]  /*7350*/  LDG.E R81, desc[UR40][R4.64+0x4] ;  /* 0x0000042804517981 */ /* 0x020ea4000c1e1900 */
[----:B--2---:R-:W-:-:S07]  /*7360*/  IMAD.IADD R81, R81, 0x1, -R6 ;  /* 0x0000000151517824 */ /* 0x004fce00078e0a06 */
.L_x_7482:
[----:B------:R-:W-:Y:S01]  /*7370*/  USHF.R.S32.HI UR11, URZ, 0x1f, UR44 ;  /* 0x0000001f3f0b7899 */ /* 0x000fe2000801142c */
[----:B------:R-:W-:Y:S01]  /*7380*/  IADD3 R5, P2, R20, 0x3000, RZ ;  /* 0x0000300014057810 */ /* 0x000fe20007f5e0ff */
[----:B------:R-:W-:Y:S01]  /*7390*/  ULDC.64 UR12, c[0x0][0xb70] ;  /* 0x0002dc00000c7ab9 */ /* 0x000fe20000000a00 */
[----:B------:R-:W-:Y:S01]  /*73a0*/  USHF.R.S32.HI UR9, URZ, 0x1f, UR4 ;  /* 0x0000001f3f097899 */ /* 0x000fe20008011404 */
[----:B------:R-:W-:Y:S01]  /*73b0*/  IMAD R10, R18, 0x80, R201 ;  /* 0x00000080120a7824 */ /* 0x000fe200078e02c9 */
[----:B------:R-:W-:Y:S01]  /*73c0*/  UIMAD UR10, UR11, UR12, URZ ;  /* 0x0000000c0b0a72a4 */ /* 0x000fe2000f8e023f */
[----:B------:R-:W-:Y:S01]  /*73d0*/  LOP3.LUT R4, R5, 0x380, RZ, 0xc0, !PT ;  /* 0x0000038005047812 */ /* 0x000fe200078ec0ff */
[----:B------:R-:W-:Y:S01]  /*73e0*/  UMOV UR8, UR4 ;  /* 0x0000000400087c82 */ /* 0x000fe20008000000 */
[----:B------:R-:W-:Y:S01]  /*73f0*/  USEL UR45, UR45, URZ, !UP0 ;  /* 0x0000003f2d2d7287 */ /* 0x000fe2000c000000 */
[----:B------:R-:W-:Y:S01]  /*7400*/  LOP3.LUT R12, R13, 0x380, RZ, 0xc0, !PT ;  /* 0x000003800d0c7812 */ /* 0x000fe200078ec0ff */
[----:B------:R-:W-:Y:S01]  /*7410*/  UIMAD.WIDE.U32 UR6, UR44, UR12, UR8 ;  /* 0x0000000c2c0672a5 */ /* 0x000fe2000f8e0008 */
[----:B------:R-:W-:Y:S01]  /*7420*/  SHF.R.U64 R4, R4, 0x3, RZ ;  /* 0x0000000304047819 */ /* 0x000fe200000012ff */
[----:B------:R-:W-:Y:S01]  /*7430*/  UIMAD UR10, UR44, UR13, UR10 ;  /* 0x0000000d2c0a72a4 */ /* 0x000fe2000f8e020a */
[----:B------:R-:W-:Y:S01]  /*7440*/  IADD3 R9, P1, R20, 0x2000, RZ ;  /* 0x0000200014097810 */ /* 0x000fe20007f3e0ff */
[----:B------:R-:W-:Y:S01]  /*7450*/  USEL UR46, UR46, URZ, !UP0 ;  /* 0x0000003f2e2e7287 */ /* 0x000fe2000c000000 */
[----:B------:R-:W-:Y:S01]  /*7460*/  LOP3.LUT R4, R4, R5, RZ, 0x3c, !PT ;  /* 0x0000000504047212 */ /* 0x000fe200078e3cff */
[----:B------:R-:W-:Y:S01]  /*7470*/  ULDC.64 UR12, c[0x0][0xb78] ;  /* 0x0002de00000c7ab9 */ /* 0x000fe20000000a00 */
[----:B------:R-:W-:Y:S01]  /*7480*/  UIADD3 UR7, UR7, UR10, URZ ;  /* 0x0000000a07077290 */ /* 0x000fe2000fffe03f */
[----:B------:R-:W-:Y:S01]  /*7490*/  SHF.R.S32.HI R3, RZ, 0x1f, R10 ;  /* 0x0000001fff037819 */ /* 0x000fe2000001140a */
[----:B------:R-:W-:Y:S01]  /*74a0*/  UIMAD UR8, UR45, UR12, URZ ;  /* 0x0000000c2d0872a4 */ /* 0x000fe2000f8e023f */
[----:B------:R-:W-:Y:S01]  /*74b0*/  SHF.R.U64 R12, R12, 0x3, RZ ;  /* 0x000000030c0c7819 */ /* 0x000fe200000012ff */
[----:B------:R-:W-:Y:S01]  /*74c0*/  UIMAD.WIDE.U32 UR6, UR46, UR12, UR6 ;  /* 0x0000000c2e0672a5 */ /* 0x000fe2000f8e0006 */
[----:B------:R-:W-:Y:S01]  /*74d0*/  LOP3.LUT R8, R9, 0x380, RZ, 0xc0, !PT ;  /* 0x0000038009087812 */ /* 0x000fe200078ec0ff */
[----:B------:R-:W-:Y:S01]  /*74e0*/  UIMAD UR8, UR46, UR13, UR8 ;  /* 0x0000000d2e0872a4 */ /* 0x000fe2000f8e0208 */
[----:B------:R-:W-:-:S02]  /*74f0*/  LOP3.LUT R12, R12, R13, RZ, 0x3c, !PT ;  /* 0x0000000d0c0c7212 */ /* 0x000fc400078e3cff */
[----:B------:R-:W-:Y:S01]  /*7500*/  SHF.R.U64 R8, R8, 0x3, RZ ;  /* 0x0000000308087819 */ /* 0x000fe200000012ff */
[----:B------:R-:W-:Y:S01]  /*7510*/  ULDC.64 UR12, c[0x0][0xaa0] ;  /* 0x0002a800000c7ab9 */ /* 0x000fe20000000a00 */
[----:B------:R-:W-:Y:S01]  /*7520*/  IADD3 R5, P3, R10, UR6, RZ ;  /* 0x000000060a057c10 */ /* 0x000fe2000ff7e0ff */
[----:B------:R-:W-:Y:S01]  /*7530*/  IMAD.U32 R6, RZ, RZ, UR8 ;  /* 0x00000008ff067e24 */ /* 0x000fe2000f8e00ff */
[----:B------:R-:W-:Y:S02]  /*7540*/  IADD3.X R13, RZ, R21, RZ, P0, !PT ;  /* 0x00000015ff0d7210 */ /* 0x000fe400007fe4ff */
[----:B------:R-:W-:Y:S02]  /*7550*/  IADD3 R73, P0, R20, 0x8000, RZ ;  /* 0x0000800014497810 */ /* 0x000fe40007f1e0ff */
[----:B------:R-:W-:Y:S01]  /*7560*/  IADD3.X R6, R3, UR7, R6, P3, !PT ;  /* 0x0000000703067c10 */ /* 0x000fe20009ffe406 */
[----:B------:R-:W-:Y:S01]  /*7570*/  ULDC.64 UR6, c[0x0][0xb40] ;  /* 0x0002d00000067ab9 */ /* 0x000fe20000000a00 */
[----:B------:R-:W-:Y:S01]  /*7580*/  LOP3.LUT R8, R8, R9, RZ, 0x3c, !PT ;  /* 0x0000000908087212 */ /* 0x000fe200078e3cff */
[----:B------:R-:W-:Y:S01]  /*7590*/  IMAD.X R9, RZ, RZ, R21, P1 ;  /* 0x000000ffff097224 */ /* 0x000fe200008e0615 */
[----:B------:R-:W-:-:S02]  /*75a0*/  LEA R38, P3, R5, UR6, 0x2 ;  /* 0x0000000605267c11 */ /* 0x000fc4000f8610ff */
[----:B------:R-:W-:Y:S02]  /*75b0*/  IADD3 R61, P1, R20, 0x9000, RZ ;  /* 0x00009000143d7810 */ /* 0x000fe40007f3e0ff */
[----:B------:R-:W-:Y:S01]  /*75c0*/  LEA.HI.X R39, R5, UR7, R6, 0x2, P3 ;  /* 0x0000000705277c11 */ /* 0x000fe200098f1406 */
[----:B------:R-:W-:Y:S01]  /*75d0*/  IMAD.X R5, RZ, RZ, R21, P2 ;  /* 0x000000ffff057224 */ /* 0x000fe200010e0615 */
[----:B------:R-:W-:Y:S01]  /*75e0*/  LOP3.LUT R72, R73, 0x380, RZ, 0xc0, !PT ;  /* 0x0000038049487812 */ /* 0x000fe200078ec0ff */
[----:B------:R-:W-:Y:S01]  /*75f0*/  VIADD R6, R10, 0x8 ;  /* 0x000000080a067836 */ /* 0x000fe20000000000 */
[C---:B------:R-:W-:Y:S02]  /*7600*/  IADD3 R65, P6, R20.reuse, 0x4000, RZ ;  /* 0x0000400014417810 */ /* 0x040fe40007fde0ff */
[C---:B------:R-:W-:Y:S02]  /*7610*/  IADD3 R53, P5, R20.reuse, 0x5000, RZ ;  /* 0x0000500014357810 */ /* 0x040fe40007fbe0ff */
[----:B------:R-:W-:-:S02]  /*7620*/  IADD3 R33, P4, R20, 0x6000, RZ ;  /* 0x0000600014217810 */ /* 0x000fc40007f9e0ff */
[C---:B------:R-:W-:Y:S02]  /*7630*/  IADD3 R25, P3, R20.reuse, 0x7000, RZ ;  /* 0x0000700014197810 */ /* 0x040fe40007f7e0ff */
[----:B------:R-:W-:Y:S02]  /*7640*/  IADD3 R49, P2, R20, 0xa000, RZ ;  /* 0x0000a00014317810 */ /* 0x000fe40007f5e0ff */
[----:B------:R-:W-:Y:S02]  /*7650*/  LOP3.LUT R60, R61, 0x380, RZ, 0xc0, !PT ;  /* 0x000003803d3c7812 */ /* 0x000fe400078ec0ff */
[----:B------:R-:W-:Y:S02]  /*7660*/  SHF.R.U64 R72, R72, 0x3, RZ ;  /* 0x0000000348487819 */ /* 0x000fe400000012ff */
[----:B------:R-:W-:Y:S02]  /*7670*/  LOP3.LUT R64, R65, 0x380, RZ, 0xc0, !PT ;  /* 0x0000038041407812 */ /* 0x000fe400078ec0ff */
[----:B------:R-:W-:-:S02]  /*7680*/  LOP3.LUT R52, R53, 0x380, RZ, 0xc0, !PT ;  /* 0x0000038035347812 */ /* 0x000fc400078ec0ff */
[----:B------:R-:W-:Y:S02]  /*7690*/  LOP3.LUT R32, R33, 0x380, RZ, 0xc0, !PT ;  /* 0x0000038021207812 */ /* 0x000fe400078ec0ff */
[----:B------:R-:W-:Y:S02]  /*76a0*/  LOP3.LUT R24, R25, 0x380, RZ, 0xc0, !PT ;  /* 0x0000038019187812 */ /* 0x000fe400078ec0ff */
[----:B------:R-:W-:Y:S02]  /*76b0*/  LOP3.LUT R48, R49, 0x380, RZ, 0xc0, !PT ;  /* 0x0000038031307812 */ /* 0x000fe400078ec0ff */
[----:B------:R-:W-:Y:S02]  /*76c0*/  SHF.R.U64 R60, R60, 0x3, RZ ;  /* 0x000000033c3c7819 */ /* 0x000fe400000012ff */
[----:B------:R-:W-:Y:S01]  /*76d0*/  LOP3.LUT R72, R72, R73, RZ, 0x3c, !PT ;  /* 0x0000004948487212 */ /* 0x000fe200078e3cff */
[----:B------:R-:W-:Y:S01]  /*76e0*/  IMAD.X R73, RZ, RZ, R21, P0 ;  /* 0x000000ffff497224 */ /* 0x000fe200000e0615 */
[----:B------:R-:W-:-:S02]  /*76f0*/  SHF.R.U64 R64, R64, 0x3, RZ ;  /* 0x0000000340407819 */ /* 0x000fc400000012ff */
[----:B------:R-:W-:Y:S02]  /*7700*/  SHF.R.U64 R52, R52, 0x3, RZ ;  /* 0x0000000334347819 */ /* 0x000fe400000012ff */
[----:B------:R-:W-:Y:S02]  /*7710*/  SHF.R.U64 R32, R32, 0x3, RZ ;  /* 0x0000000320207819 */ /* 0x000fe400000012ff */
[----:B------:R-:W-:Y:S02]  /*7720*/  SHF.R.U64 R24, R24, 0x3, RZ ;  /* 0x0000000318187819 */ /* 0x000fe400000012ff */
[----:B------:R-:W-:Y:S02]  /*7730*/  SHF.R.U64 R48, R48, 0x3, RZ ;  /* 0x0000000330307819 */ /* 0x000fe400000012ff */
[----:B------:R-:W-:Y:S02]  /*7740*/  LOP3.LUT P0, RZ, R19, 0x3, RZ, 0xc0, !PT ;  /* 0x0000000313ff7812 */ /* 0x000fe4000780c0ff */
[----:B------:R-:W-:Y:S01]  /*7750*/  LOP3.LUT R60, R60, R61, RZ, 0x3c, !PT ;  /* 0x0000003d3c3c7212 */ /* 0x000fe200078e3cff */
[--C-:B------:R-:W-:Y:S01]  /*7760*/  IMAD.X R61, RZ, RZ, R21.reuse, P1 ;  /* 0x000000ffff3d7224 */ /* 0x100fe200008e0615 */
        /* <DEDUP_REMOVED lines=10> */
[----:B-----5:R-:W-:-:S02]  /*7810*/  ISETP.GE.OR P1, PT, R10, R81, P0 ;  /* 0x000000510a00720c */ /* 0x020fc40000726670 */
[----:B------:R-:W-:Y:S02]  /*7820*/  ISETP.GE.OR P0, PT, R6, R81, P0 ;  /* 0x000000510600720c */ /* 0x000fe40000706670 */
[C---:B------:R-:W-:Y:S02]  /*7830*/  IADD3 R37, P6, R20.reuse, 0xb000, RZ ;  /* 0x0000b00014257810 */ /* 0x040fe40007fde0ff */
[C---:B------:R-:W-:Y:S02]  /*7840*/  IADD3 R77, P5, R20.reuse, 0xc000, RZ ;  /* 0x0000c000144d7810 */ /* 0x040fe40007fbe0ff */
[C---:B------:R-:W-:Y:S02]  /*7850*/  IADD3 R69, P4, R20.reuse, 0xd000, RZ ;  /* 0x0000d00014457810 */ /* 0x040fe40007f9e0ff */
[C---:B------:R-:W-:Y:S02]  /*7860*/  IADD3 R57, P3, R20.reuse, 0xe000, RZ ;  /* 0x0000e00014397810 */ /* 0x040fe40007f7e0ff */
[C---:B------:R-:W-:Y:S01]  /*7870*/  LOP3.LUT R7, R20.reuse, 0x380, RZ, 0xc0, !PT ;  /* 0x0000038014077812 */ /* 0x040fe200078ec0ff */
[----:B------:R-:W-:Y:S01]  /*7880*/  @!P1 STG.E desc[UR40][R38.64], R44 ;  /* 0x0000002c26009986 */ /* 0x000fe2000c101928 */
[----:B------:R-:W-:-:S02]  /*7890*/  IADD3 R10, P2, R20, 0xf000, RZ ;  /* 0x0000f000140a7810 */ /* 0x000fc40007f5e0ff */
[----:B------:R-:W-:Y:S01]  /*78a0*/  LOP3.LUT R36, R37, 0x380, RZ, 0xc0, !PT ;  /* 0x0000038025247812 */ /* 0x000fe200078ec0ff */
[----:B------:R0:W-:Y:S01]  /*78b0*/  @!P0 STG.E desc[UR40][R38.64+0x20], R45 ;  /* 0x0000202d26008986 */ /* 0x0001e2000c101928 */
[----:B------:R-:W-:Y:S02]  /*78c0*/  LOP3.LUT R76, R77, 0x380, RZ, 0xc0, !PT ;  /* 0x000003804d4c7812 */ /* 0x000fe400078ec0ff */
[----:B------:R-:W-:Y:S01]  /*78d0*/  LOP3.LUT R68, R69, 0x380, RZ, 0xc0, !PT ;  /* 0x0000038045447812 */ /* 0x000fe200078ec0ff */
[----:B------:R-:W-:Y:S01]  /*78e0*/  UIMAD UR6, UR9, UR12, URZ ;  /* 0x0000000c090672a4 */ /* 0x000fe2000f8e023f */
[----:B------:R-:W-:Y:S01]  /*78f0*/  LOP3.LUT R56, R57, 0x380, RZ, 0xc0, !PT ;  /* 0x0000038039387812 */ /* 0x000fe200078ec0ff */
[----:B------:R-:W5:Y:S01]  /*7900*/  LD.E.128 R12, desc[UR40][R12.64] ;  /* 0x000000280c0c7980 */ /* 0x000f62000c101d00 */
[----:B------:R-:W-:Y:S02]  /*7910*/  SHF.R.U64 R7, R7, 0x3, RZ ;  /* 0x0000000307077819 */ /* 0x000fe400000012ff */
[----:B------:R-:W-:Y:S01]  /*7920*/  LOP3.LUT R3, R10, 0x380, RZ, 0xc0, !PT ;  /* 0x000003800a037812 */ /* 0x000fe200078ec0ff */
[----:B------:R-:W5:Y:S01]  /*7930*/  LD.E.128 R64, desc[UR40][R64.64] ;  /* 0x0000002840407980 */ /* 0x000f62000c101d00 */
[----:B------:R-:W-:-:S02]  /*7940*/  SHF.R.U64 R36, R36, 0x3, RZ ;  /* 0x0000000324247819 */ /* 0x000fc400000012ff */
[----:B------:R-:W-:Y:S01]  /*7950*/  SHF.R.U64 R76, R76, 0x3, RZ ;  /* 0x000000034c4c7819 */ /* 0x000fe200000012ff */
[----:B------:R-:W5:Y:S01]  /*7960*/  LD.E.128 R52, desc[UR40][R52.64] ;  /* 0x0000002834347980 */ /* 0x000f62000c101d00 */
[----:B------:R-:W-:Y:S02]  /*7970*/  SHF.R.U64 R68, R68, 0x3, RZ ;  /* 0x0000000344447819 */ /* 0x000fe400000012ff */
[----:B------:R-:W-:Y:S01]  /*7980*/  SHF.R.U64 R56, R56, 0x3, RZ ;  /* 0x0000000338387819 */ /* 0x000fe200000012ff */
[----:B------:R-:W5:Y:S01]  /*7990*/  LD.E.128 R32, desc[UR40][R32.64] ;  /* 0x0000002820207980 */ /* 0x000f62000c101d00 */
[----:B------:R-:W-:Y:S02]  /*79a0*/  LOP3.LUT R20, R7, R20, RZ, 0x3c, !PT ;  /* 0x0000001407147212 */ /* 0x000fe400078e3cff */
[----:B------:R-:W-:Y:S02]  /*79b0*/  SHF.R.U64 R3, R3, 0x3, RZ ;  /* 0x0000000303037819 */ /* 0x000fe400000012ff */
[----:B------:R-:W-:Y:S01]  /*79c0*/  IADD3.X R47, RZ, R21, RZ, P2, !PT ;  /* 0x00000015ff2f7210 */ /* 0x000fe200017fe4ff */
[----:B------:R1:W5:Y:S01]  /*79d0*/  LD.E.128 R28, desc[UR40][R20.64] ;  /* 0x00000028141c7980 */ /* 0x000362000c101d00 */
        /* <DEDUP_REMOVED lines=9> */
[----:B-1----:R-:W-:Y:S01]  /*7a70*/  IMAD.U32 R21, RZ, RZ, UR12 ;  /* 0x0000000cff157e24 */ /* 0x002fe2000f8e00ff */
[--C-:B------:R-:W-:Y:S01]  /*7a80*/  SHF.R.S32.HI R3, RZ, 0x1f, R2.reuse ;  /* 0x0000001fff037819 */ /* 0x100fe20000011402 */
[----:B------:R-:W-:Y:S01]  /*7a90*/  UIMAD UR6, UR4, UR13, UR6 ;  /* 0x0000000d040672a4 */ /* 0x000fe2000f8e0206 */
[----:B------:R-:W5:Y:S01]  /*7aa0*/  LD.E.128 R8, desc[UR40][R8.64] ;  /* 0x0000002808087980 */ /* 0x000f62000c101d00 */
[----:B------:R-:W-:-:S03]  /*7ab0*/  IMAD.WIDE.U32 R20, R21, UR4, R2 ;  /* 0x0000000415147c25 */ /* 0x000fc6000f8e0002 */
[----:B------:R-:W5:Y:S01]  /*7ac0*/  LD.E.128 R4, desc[UR40][R4.64] ;  /* 0x0000002804047980 */ /* 0x000f62000c101d00 */
[----:B------:R-:W-:-:S03]  /*7ad0*/  VIADD R21, R21, UR6 ;  /* 0x0000000615157c36 */ /* 0x000fc60008000000 */
[----:B------:R-:W5:Y:S01]  /*7ae0*/  LD.E.128 R24, desc[UR40][R24.64] ;  /* 0x0000002818187980 */ /* 0x000f62000c101d00 */
[----:B------:R-:W-:-:S03]  /*7af0*/  ULDC.64 UR6, c[0x0][0xae0] ;  /* 0x0002b80000067ab9 */ /* 0x000fc60000000a00 */
[----:B------:R-:W5:Y:S04]  /*7b00*/  LD.E.128 R72, desc[UR40][R72.64] ;  /* 0x0000002848487980 */ /* 0x000f68000c101d00 */
[----:B------:R-:W5:Y:S04]  /*7b10*/  LD.E.128 R60, desc[UR40][R60.64] ;  /* 0x000000283c3c7980 */ /* 0x000f68000c101d00 */
[----:B------:R-:W5:Y:S04]  /*7b20*/  LD.E.128 R48, desc[UR40][R48.64] ;  /* 0x0000002830307980 */ /* 0x000f68000c101d00 */
[----:B0-----:R-:W5:Y:S04]  /*7b30*/  LD.E.128 R36, desc[UR40][R36.64] ;  /* 0x0000002824247980 */ /* 0x001f68000c101d00 */
        /* <DEDUP_REMOVED lines=10> */
[----:B0-----:R-:W0:Y:S01]  /*7be0*/  FENCE.VIEW.ASYNC.S ;  /* 0x00000000000073c6 */ /* 0x001e220000000000 */
[----:B------:R-:W-:-:S02]  /*7bf0*/  IMAD R40, R18, -0x80, R81 ;  /* 0xffffff8012287824 */ /* 0x000fc400078e0251 */
[----:B------:R-:W-:Y:S01]  /*7c00*/  IMAD.U32 R81, RZ, RZ, UR6 ;  /* 0x00000006ff517e24 */ /* 0x000fe2000f8e00ff */
[----:B------:R-:W-:-:S03]  /*7c10*/  UIMAD UR4, UR44, UR7, UR4 ;  /* 0x000000072c0472a4 */ /* 0x000fc6000f8e0204 */
[----:B------:R-:W-:Y:S01]  /*7c20*/  IMAD.WIDE.U32 R20, R81, UR44, R20 ;  /* 0x0000002c51147c25 */ /* 0x000fe2000f8e0014 */
[----:B------:R-:W-:Y:S01]  /*7c30*/  ISETP.GE.AND P3, PT, R16, R40, PT ;  /* 0x000000281000720c */ /* 0x000fe20003f66270 */
[----:B------:R-:W-:Y:S02]  /*7c40*/  ULDC.64 UR6, c[0x0][0xae8] ;  /* 0x0002ba0000067ab9 */ /* 0x000fe40000000a00 */
[----:B------:R-:W-:Y:S01]  /*7c50*/  VIADD R21, R21, UR4 ;  /* 0x0000000415157c36 */ /* 0x000fe20008000000 */
[----:B------:R-:W-:Y:S01]  /*7c60*/  UIMAD UR4, UR45, UR6, URZ ;  /* 0x000000062d0472a4 */ /* 0x000fe2000f8e023f */
[----:B------:R-:W-:Y:S02]  /*7c70*/  VIADD R0, R0, 0x22820 ;  /* 0x0002282000007836 */ /* 0x000fe40000000000 */
[C---:B------:R-:W-:Y:S02]  /*7c80*/  VIADD R3, R16.reuse, 0x20 ;  /* 0x0000002010037836 */ /* 0x040fe40000000000 */
[----:B------:R-:W-:-:S02]  /*7c90*/  VIADD R17, R16, 0x60 ;  /* 0x0000006010117836 */ /* 0x000fc40000000000 */
[----:B------:R-:W-:Y:S01]  /*7ca0*/  IMAD.U32 R83, RZ, RZ, UR6 ;  /* 0x00000006ff537e24 */ /* 0x000fe2000f8e00ff */
[----:B------:R-:W-:Y:S01]  /*7cb0*/  UIMAD UR4, UR46, UR7, UR4 ;  /* 0x000000072e0472a4 */ /* 0x000fe2000f8e0204 */
[----:B------:R-:W-:Y:S02]  /*7cc0*/  PRMT R0, RZ, 0x654, R0 ;  /* 0x00000654ff007816 */ /* 0x000fe40000000000 */
[----:B------:R-:W-:Y:S01]  /*7cd0*/  IMAD.WIDE.U32 R82, R83, UR46, R20 ;  /* 0x0000002e53527c25 */ /* 0x000fe2000f8e0014 */
[-C--:B------:R-:W-:Y:S01]  /*7ce0*/  ISETP.GE.AND P0, PT, R3, R40.reuse, PT ;  /* 0x000000280300720c */ /* 0x080fe20003f06270 */
[----:B0-----:R0:W-:Y:S01]  /*7cf0*/  SYNCS.ARRIVE.TRANS64.RED.A1T0 RZ, [R0+URZ], RZ ;  /* 0x000000ff00ff79a7 */ /* 0x0011e2000810043f */
[-C--:B------:R-:W-:Y:S01]  /*7d00*/  ISETP.GE.AND P2, PT, R17, R40.reuse, PT ;  /* 0x000000281100720c */ /* 0x080fe20003f46270 */
[----:B------:R-:W-:Y:S01]  /*7d10*/  VIADD R3, R16, 0x40 ;  /* 0x0000004010037836 */ /* 0x000fe20000000000 */
[--C-:B------:R-:W-:Y:S01]  /*7d20*/  SHF.R.S32.HI R17, RZ, 0x1f, R16.reuse ;  /* 0x0000001fff117819 */ /* 0x100fe20000011410 */
[----:B------:R-:W-:Y:S01]  /*7d30*/  VIADD R87, R83, UR4 ;  /* 0x0000000453577c36 */ /* 0x000fe20008000000 */
[----:B------:R-:W-:Y:S02]  /*7d40*/  BSSY B1, `(.L_x_7483) ;  /* 0x000001a000017945 */ /* 0x000fe40003800000 */
[----:B------:R-:W-:Y:S01]  /*7d50*/  ISETP.GE.AND P1, PT, R3, R40, PT ;  /* 0x000000280300720c */ /* 0x000fe20003f26270 */
[----:B------:R-:W-:Y:S01]  /*7d60*/  IMAD.WIDE R80, R18, 0x80, R16 ;  /* 0x0000008012507825 */ /* 0x000fe200078e0210 */
[----:B0-----:R-:W-:Y:S11]  /*7d70*/  @P3 BRA `(.L_x_7484) ;  /* 0x0000000000583947 */ /* 0x001ff60003800000 */
[----:B------:R-:W-:Y:S01]  /*7d80*/  ULDC.64 UR6, c[0x0][0xad8] ;  /* 0x0002b60000067ab9 */ /* 0x000fe20000000a00 */
[----:B------:R-:W-:Y:S01]  /*7d90*/  IMAD.MOV.U32 R20, RZ, RZ, R82 ;  /* 0x000000ffff147224 */ /* 0x000fe200078e0052 */
[----:B------:R-:W-:Y:S01]  /*7da0*/  ULDC UR4, c[0x0][0xa8c] ;  /* 0x0002a30000047ab9 */ /* 0x000fe20000000800 */
[----:B------:R-:W-:Y:S01]  /*7db0*/  IMAD R3, R81, UR6, RZ ;  /* 0x0000000651037c24 */ /* 0x000fe2000f8e02ff */
[C---:B------:R-:W-:Y:S01]  /*7dc0*/  ISETP.GE.AND P4, PT, R2.reuse, UR4, PT ;  /* 0x0000000402007c0c */ /* 0x040fe2000bf86270 */
[----:B------:R-:W-:Y:S02]  /*7dd0*/  IMAD.MOV.U32 R21, RZ, RZ, R87 ;  /* 0x000000ffff157224 */ /* 0x000fe400078e0057 */
[----:B------:R-:W-:Y:S02]  /*7de0*/  VIADD R0, R2, 0x40 ;  /* 0x0000004002007836 */ /* 0x000fe40000000000 */
[----:B------:R-:W-:-:S03]  /*7df0*/  IMAD.WIDE.U32 R20, R80, UR6, R20 ;  /* 0x0000000650147c25 */ /* 0x000fc6000f8e0014 */
[----:B------:R-:W-:Y:S01]  /*7e00*/  ISETP.GE.AND P3, PT, R0, UR4, PT ;  /* 0x0000000400007c0c */ /* 0x000fe2000bf66270 */
[----:B------:R-:W-:Y:S01]  /*7e10*/  IMAD R3, R80, UR7, R3 ;  /* 0x0000000750037c24 */ /* 0x000fe2000f8e0203 */
[----:B------:R-:W-:Y:S01]  /*7e20*/  ULDC.64 UR6, c[0x0][0xa80] ;  /* 0x0002a00000067ab9 */ /* 0x000fe20000000a00 */
[----:B------:R-:W-:Y:S01]  /*7e30*/  VIADD R0, R2, 0x80 ;  /* 0x0000008002007836 */ /* 0x000fe20000000000 */
[----:B------:R-:W-:Y:S01]  /*7e40*/  LEA R84, P6, R20, UR6, 0x1 ;  /* 0x0000000614547c11 */ /* 0x000fe2000f8c08ff */
[----:B------:R-:W-:Y:S01]  /*7e50*/  VIADD R18, R2, 0xc0 ;  /* 0x000000c002127836 */ /* 0x000fe20000000000 */
[----:B------:R-:W-:Y:S02]  /*7e60*/  IADD3 R3, R21, R3, RZ ;  /* 0x0000000315037210 */ /* 0x000fe40007ffe0ff */
[----:B------:R-:W-:Y:S02]  /*7e70*/  ISETP.GE.AND P5, PT, R0, UR4, PT ;  /* 0x0000000400007c0c */ /* 0x000fe4000bfa6270 */
[----:B------:R-:W-:-:S02]  /*7e80*/  LEA.HI.X R85, R20, UR7, R3, 0x1, P6 ;  /* 0x0000000714557c11 */ /* 0x000fc4000b0f0c03 */
[----:B------:R-:W-:-:S03]  /*7e90*/  ISETP.GE.AND P6, PT, R18, UR4, PT ;  /* 0x0000000412007c0c */ /* 0x000fc6000bfc6270 */
[----:B-----5:R0:W-:Y:S04]  /*7ea0*/  @!P4 STG.E.128 desc[UR40][R84.64], R28 ;  /* 0x0000001c5400c986 */ /* 0x0201e8000c101d28 */
[----:B------:R0:W-:Y:S04]  /*7eb0*/  @!P3 STG.E.128 desc[UR40][R84.64+0x80], R64 ;  /* 0x000080405400b986 */ /* 0x0001e8000c101d28 */
[----:B------:R0:W-:Y:S04]  /*7ec0*/  @!P5 STG.E.128 desc[UR40][R84.64+0x100], R72 ;  /* 0x000100485400d986 */ /* 0x0001e8000c101d28 */
[----:B------:R0:W-:Y:S02]  /*7ed0*/  @!P6 STG.E.128 desc[UR40][R84.64+0x180], R76 ;  /* 0x0001804c5400e986 */ /* 0x0001e4000c101d28 */
.L_x_7484:
[----:B------:R-:W-:Y:S05]  /*7ee0*/  BSYNC B1 ;  /* 0x0000000000017941 */ /* 0x000fea0003800000 */
.L_x_7483:
[----:B------:R-:W-:Y:S04]  /*7ef0*/  BSSY B1, `(.L_x_7485) ;  /* 0x000001a000017945 */ /* 0x000fe80003800000 */
[----:B------:R-:W-:Y:S05]  /*7f00*/  @P0 BRA `(.L_x_7486) ;  /* 0x0000000000600947 */ /* 0x000fea0003800000 */
[----:B------:R-:W-:Y:S01]  /*7f10*/  IADD3 R3, P0, R80, 0x20, RZ ;  /* 0x0000002050037810 */ /* 0x000fe20007f1e0ff */
[C---:B------:R-:W-:Y:S01]  /*7f20*/  VIADD R20, R2.reuse, 0x80 ;  /* 0x0000008002147836 */ /* 0x040fe20000000000 */
[----:B------:R-:W-:Y:S01]  /*7f30*/  ULDC UR4, c[0x0][0xa8c] ;  /* 0x0002a30000047ab9 */ /* 0x000fe20000000800 */
[----:B------:R-:W-:Y:S01]  /*7f40*/  VIADD R18, R2, 0x40 ;  /* 0x0000004002127836 */ /* 0x000fe20000000000 */
[----:B------:R-:W-:Y:S01]  /*7f50*/  ULDC.64 UR6, c[0x0][0xad8] ;  /* 0x0002b60000067ab9 */ /* 0x000fe20000000a00 */
[----:B------:R-:W-:Y:S01]  /*7f60*/  IMAD.X R0, RZ, RZ, R81, P0 ;  /* 0x000000ffff007224 */ /* 0x000fe200000e0651 */
[----:B------:R-:W-:Y:S01]  /*7f70*/  ISETP.GE.AND P5, PT, R20, UR4, PT ;  /* 0x0000000414007c0c */ /* 0x000fe2000bfa6270 */
[----:B------:R-:W-:Y:S01]  /*7f80*/  IMAD.MOV.U32 R20, RZ, RZ, R82 ;  /* 0x000000ffff147224 */ /* 0x000fe200078e0052 */
[----:B------:R-:W-:Y:S01]  /*7f90*/  ISETP.GE.AND P4, PT, R18, UR4, PT ;  /* 0x0000000412007c0c */ /* 0x000fe2000bf86270 */
[----:B------:R-:W-:Y:S01]  /*7fa0*/  IMAD.MOV.U32 R21, RZ, RZ, R87 ;  /* 0x000000ffff157224 */ /* 0x000fe200078e0057 */
[----:B------:R-:W-:Y:S01]  /*7fb0*/  ISETP.GE.AND P3, PT, R2, UR4, PT ;  /* 0x0000000402007c0c */ /* 0x000fe2000bf66270 */
[----:B------:R-:W-:-:S02]  /*7fc0*/  IMAD R0, R0, UR6, RZ ;  /* 0x0000000600007c24 */ /* 0x000fc4000f8e02ff */
[----:B------:R-:W-:Y:S02]  /*7fd0*/  VIADD R18, R2, 0xc0 ;  /* 0x000000c002127836 */ /* 0x000fe40000000000 */
[----:B------:R-:W-:-:S03]  /*7fe0*/  IMAD.WIDE.U32 R20, R3, UR6, R20 ;  /* 0x0000000603147c25 */ /* 0x000fc6000f8e0014 */
[----:B------:R-:W-:Y:S01]  /*7ff0*/  ISETP.GE.AND P6, PT, R18, UR4, PT ;  /* 0x0000000412007c0c */ /* 0x000fe2000bfc6270 */
[----:B------:R-:W-:Y:S01]  /*8000*/  IMAD R3, R3, UR7, R0 ;  /* 0x0000000703037c24 */ /* 0x000fe2000f8e0200 */
[----:B------:R-:W-:Y:S02]  /*8010*/  ULDC.64 UR6, c[0x0][0xa80] ;  /* 0x0002a00000067ab9 */ /* 0x000fe40000000a00 */
[----:B0----5:R-:W-:Y:S01]  /*8020*/  LEA R28, P0, R20, UR6, 0x1 ;  /* 0x00000006141c7c11 */ /* 0x021fe2000f8008ff */
[----:B------:R-:W-:-:S05]  /*8030*/  IMAD.IADD R3, R21, 0x1, R3 ;  /* 0x0000000115037824 */ /* 0x000fca00078e0203 */
[----:B------:R-:W-:-:S05]  /*8040*/  LEA.HI.X R29, R20, UR7, R3, 0x1, P0 ;  /* 0x00000007141d7c11 */ /* 0x000fca00080f0c03 */
[----:B------:R1:W-:Y:S04]  /*8050*/  @!P3 STG.E.128 desc[UR40][R28.64], R12 ;  /* 0x0000000c1c00b986 */ /* 0x0003e8000c101d28 */
[----:B------:R1:W-:Y:S04]  /*8060*/  @!P4 STG.E.128 desc[UR40][R28.64+0x80], R52 ;  /* 0x000080341c00c986 */ /* 0x0003e8000c101d28 */
[----:B------:R1:W-:Y:S04]  /*8070*/  @!P5 STG.E.128 desc[UR40][R28.64+0x100], R60 ;  /* 0x0001003c1c00d986 */ /* 0x0003e8000c101d28 */
[----:B------:R1:W-:Y:S02]  /*8080*/  @!P6 STG.E.128 desc[UR40][R28.64+0x180], R68 ;  /* 0x000180441c00e986 */ /* 0x0003e4000c101d28 */
.L_x_7486:
[----:B------:R-:W-:Y:S05]  /*8090*/  BSYNC B1 ;  /* 0x0000000000017941 */ /* 0x000fea0003800000 */
.L_x_7485:
[----:B------:R-:W-:Y:S04]  /*80a0*/  BSSY B1, `(.L_x_7487) ;  /* 0x000001a000017945 */ /* 0x000fe80003800000 */
[----:B------:R-:W-:Y:S05]  /*80b0*/  @P1 BRA `(.L_x_7488) ;  /* 0x0000000000601947 */ /* 0x000fea0003800000 */
[----:B------:R-:W-:Y:S01]  /*80c0*/  IADD3 R3, P0, R80, 0x40, RZ ;  /* 0x0000004050037810 */ /* 0x000fe20007f1e0ff */
[C---:B-1---5:R-:W-:Y:S01]  /*80d0*/  VIADD R12, R2.reuse, 0x40 ;  /* 0x00000040020c7836 */ /* 0x062fe20000000000 */
        /* <DEDUP_REMOVED lines=15> */
[----:B------:R-:W-:Y:S02]  /*81d0*/  LEA R14, P0, R12, UR6, 0x1 ;  /* 0x000000060c0e7c11 */ /* 0x000fe4000f8008ff */
[----:B------:R-:W-:-:S04]  /*81e0*/  IADD3 R3, R13, R3, RZ ;  /* 0x000000030d037210 */ /* 0x000fc80007ffe0ff */
[----:B------:R-:W-:-:S05]  /*81f0*/  LEA.HI.X R15, R12, UR7, R3, 0x1, P0 ;  /* 0x000000070c0f7c11 */ /* 0x000fca00080f0c03 */
[----:B------:R2:W-:Y:S04]  /*8200*/  @!P1 STG.E.128 desc[UR40][R14.64], R8 ;  /* 0x000000080e009986 */ /* 0x0005e8000c101d28 */
[----:B------:R2:W-:Y:S04]  /*8210*/  @!P3 STG.E.128 desc[UR40][R14.64+0x80], R32 ;  /* 0x000080200e00b986 */ /* 0x0005e8000c101d28 */
[----:B------:R2:W-:Y:S04]  /*8220*/  @!P4 STG.E.128 desc[UR40][R14.64+0x100], R48 ;  /* 0x000100300e00c986 */ /* 0x0005e8000c101d28 */
[----:B------:R2:W-:Y:S02]  /*8230*/  @!P5 STG.E.128 desc[UR40][R14.64+0x180], R56 ;  /* 0x000180380e00d986 */ /* 0x0005e4000c101d28 */
.L_x_7488:
[----:B------:R-:W-:Y:S05]  /*8240*/  BSYNC B1 ;  /* 0x0000000000017941 */ /* 0x000fea0003800000 */
.L_x_7487:
[----:B------:R-:W-:Y:S05]  /*8250*/  @P2 BRA `(.L_x_7489) ;  /* 0x0000000c006c2947 */ /* 0x000fea0003800000 */
[----:B------:R-:W-:Y:S01]  /*8260*/  IADD3 R3, P0, R80, 0x60, RZ ;  /* 0x0000006050037810 */ /* 0x000fe20007f1e0ff */
[C---:B------:R-:W-:Y:S01]  /*8270*/  VIADD R0, R2.reuse, 0x40 ;  /* 0x0000004002007836 */ /* 0x040fe20000000000 */
[----:B------:R-:W-:Y:S01]  /*8280*/  ULDC UR4, c[0x0][0xa8c] ;  /* 0x0002a30000047ab9 */ /* 0x000fe20000000800 */
[----:B------:R-:W-:Y:S01]  /*8290*/  ULDC.64 UR6, c[0x0][0xad8] ;  /* 0x0002b60000067ab9 */ /* 0x000fe20000000a00 */
[----:B--2--5:R-:W-:Y:S01]  /*82a0*/  IMAD.MOV.U32 R8, RZ, RZ, R82 ;  /* 0x000000ffff087224 */ /* 0x024fe200078e0052 */
[----:B------:R-:W-:Y:S01]  /*82b0*/  ISETP.GE.AND P1, PT, R2, UR4, PT ;  /* 0x0000000402007c0c */ /* 0x000fe2000bf26270 */
[----:B------:R-:W-:Y:S01]  /*82c0*/  IMAD.X R80, RZ, RZ, R81, P0 ;  /* 0x000000ffff507224 */ /* 0x000fe200000e0651 */
[----:B------:R-:W-:Y:S01]  /*82d0*/  ISETP.GE.AND P2, PT, R0, UR4, PT ;  /* 0x0000000400007c0c */ /* 0x000fe2000bf46270 */
[----:B------:R-:W-:Y:S02]  /*82e0*/  IMAD.MOV.U32 R9, RZ, RZ, R87 ;  /* 0x000000ffff097224 */ /* 0x000fe400078e0057 */
[----:B------:R-:W-:-:S02]  /*82f0*/  IMAD R80, R80, UR6, RZ ;  /* 0x0000000650507c24 */ /* 0x000fc4000f8e02ff */
[----:B------:R-:W-:Y:S02]  /*8300*/  VIADD R0, R2, 0x80 ;  /* 0x0000008002007836 */ /* 0x000fe40000000000 */
[----:B------:R-:W-:-:S03]  /*8310*/  IMAD.WIDE.U32 R8, R3, UR6, R8 ;  /* 0x0000000603087c25 */ /* 0x000fc6000f8e0008 */
[----:B------:R-:W-:Y:S01]  /*8320*/  ISETP.GE.AND P3, PT, R0, UR4, PT ;  /* 0x0000000400007c0c */ /* 0x000fe2000bf66270 */
[----:B------:R-:W-:Y:S01]  /*8330*/  IMAD R3, R3, UR7, R80 ;  /* 0x0000000703037c24 */ /* 0x000fe2000f8e0250 */
[----:B------:R-:W-:Y:S01]  /*8340*/  ULDC.64 UR6, c[0x0][0xa80] ;  /* 0x0002a00000067ab9 */ /* 0x000fe20000000a00 */
[----:B------:R-:W-:Y:S01]  /*8350*/  VIADD R0, R2, 0xc0 ;  /* 0x000000c002007836 */ /* 0x000fe20000000000 */
[----:B------:R-:W-:Y:S01]  /*8360*/  LEA R10, P0, R8, UR6, 0x1 ;  /* 0x00000006080a7c11 */ /* 0x000fe2000f8008ff */
[----:B------:R-:W-:-:S05]  /*8370*/  IMAD.IADD R3, R9, 0x1, R3 ;  /* 0x0000000109037824 */ /* 0x000fca00078e0203 */
[----:B------:R-:W-:Y:S02]  /*8380*/  LEA.HI.X R11, R8, UR7, R3, 0x1, P0 ;  /* 0x00000007080b7c11 */ /* 0x000fe400080f0c03 */
[----:B------:R-:W-:-:S03]  /*8390*/  ISETP.GE.AND P0, PT, R0, UR4, PT ;  /* 0x0000000400007c0c */ /* 0x000fc6000bf06270 */
[----:B------:R4:W-:Y:S04]  /*83a0*/  @!P1 STG.E.128 desc[UR40][R10.64], R4 ;  /* 0x000000040a009986 */ /* 0x0009e8000c101d28 */
[----:B------:R4:W-:Y:S04]  /*83b0*/  @!P2 STG.E.128 desc[UR40][R10.64+0x80], R24 ;  /* 0x000080180a00a986 */ /* 0x0009e8000c101d28 */
[----:B------:R4:W-:Y:S02]  /*83c0*/  @!P3 STG.E.128 desc[UR40][R10.64+0x100], R36 ;  /* 0x000100240a00b986 */ /* 0x0009e4000c101d28 */
[----:B------:R-:W-:Y:S05]  /*83d0*/  @P0 BRA `(.L_x_7489) ;  /* 0x0000000c000c0947 */ /* 0x000fea0003800000 */
[----:B------:R2:W-:Y:S01]  /*83e0*/  STG.E.128 desc[UR40][R10.64+0x180], R44 ;  /* 0x0001802c0a007986 */ /* 0x0005e2000c101d28 */
[----:B------:R-:W-:Y:S05]  /*83f0*/  BRA `(.L_x_7489) ;  /* 0x0000000c00047947 */ /* 0x000fea0003800000 */
.L_x_7481:
        /* <DEDUP_REMOVED lines=9> */
[----:B------:R-:W-:-:S02]  /*8490*/  IMAD.U32 R4, RZ, RZ, UR4 ;  /* 0x00000004ff047e24 */ /* 0x000fc4000f8e00ff */
[----:B------:R-:W-:Y:S01]  /*84a0*/  IMAD.U32 R5, RZ, RZ, UR6 ;  /* 0x00000006ff057e24 */ /* 0x000fe2000f8e00ff */
[----:B------:R-:W-:Y:S01]  /*84b0*/  ULDC.64 UR6, c[0x0][0xbe0] ;  /* 0x0002f80000067ab9 */ /* 0x000fe20000000a00 */
[----:B------:R-:W-:Y:S01]  /*84c0*/  PLOP3.LUT P1, PT, PT, PT, UP0, 0x80, 0x0 ;  /* 0x000000000000781c */ /* 0x000fe20003f2f008 */
[----:B------:R-:W-:-:S04]  /*84d0*/  UISETP.NE.U32.AND UP1, UPT, UR6, URZ, UPT ;  /* 0x0000003f0600728c */ /* 0x000fc8000bf25070 */
[----:B------:R-:W-:-:S06]  /*84e0*/  UISETP.NE.AND.EX UP1, UPT, UR7, URZ, UPT, UP1 ;  /* 0x0000003f0700728c */ /* 0x000fcc000bf25310 */
[----:B------:R-:W-:Y:S02]  /*84f0*/  PLOP3.LUT P2, PT, PT, PT, UP1, 0x80, 0x0 ;  /* 0x000000000000781c */ /* 0x000fe40003f4f018 */
[----:B------:R1:W5:Y:S03]  /*8500*/  @P1 LDG.E R11, desc[UR40][R4.64] ;  /* 0x00000028040b1981 */ /* 0x000366000c1e1900 */
[----:B------:R-:W-:-:S04]  /*8510*/  @UP1 UIADD3 UR6, UP2, UR8, UR6, URZ ;  /* 0x0000000608061290 */ /* 0x000fc8000ff5e03f */
[----:B------:R-:W-:Y:S02]  /*8520*/  @UP1 UIADD3.X UR7, UR9, UR7, URZ, UP2, !UPT ;  /* 0x0000000709071290 */ /* 0x000fe400097fe43f */
[----:B------:R-:W-:-:S04]  /*8530*/  IMAD.U32 R6, RZ, RZ, UR6 ;  /* 0x00000006ff067e24 */ /* 0x000fc8000f8e00ff */
[----:B------:R-:W-:-:S05]  /*8540*/  IMAD.U32 R7, RZ, RZ, UR7 ;  /* 0x00000007ff077e24 */ /* 0x000fca000f8e00ff */
[----:B0-----:R1:W5:Y:S01]  /*8550*/  @P2 LDG.E R9, desc[UR40][R6.64] ;  /* 0x0000002806092981 */ /* 0x001362000c1e1900 */
[----:B------:R-:W-:Y:S01]  /*8560*/  ISETP.GE.AND P0, PT, R203, 0x80, PT ;  /* 0x00000080cb00780c */ /* 0x000fe20003f06270 */
[----:B------:R-:W-:-:S12]  /*8570*/  @P2 BRA `(.L_x_7490) ;  /* 0x0000000000102947 */ /* 0x000fd80003800000 */
[----:B------:R-:W-:Y:S05]  /*8580*/  @!P1 BRA `(.L_x_7490) ;  /* 0x00000000000c9947 */ /* 0x000fea0003800000 */
[----:B------:R-:W2:Y:S04]  /*8590*/  LDG.E R0, desc[UR40][R4.64] ;  /* 0x0000002804007981 */ /* 0x000ea8000c1e1900 */
[----:B-----5:R-:W2:Y:S02]  /*85a0*/  LDG.E R9, desc[UR40][R4.64+0x4] ;  /* 0x0000042804097981 */ /* 0x020ea4000c1e1900 */
[----:B--2---:R-:W-:-:S07]  /*85b0*/  IMAD.IADD R9, R9, 0x1, -R0 ;  /* 0x0000000109097824 */ /* 0x004fce00078e0a00 */
.L_x_7490:
[----:B------:R-:W-:Y:S01]  /*85c0*/  USHF.R.S32.HI UR7, URZ, 0x1f, UR44 ;  /* 0x0000001f3f077899 */ /* 0x000fe2000801142c */
[----:B------:R-:W-:Y:S01]  /*85d0*/  BSSY B1, `(.L_x_7491) ;  /* 0x000001e000017945 */ /* 0x000fe20003800000 */
[----:B------:R-:W-:Y:S01]  /*85e0*/  USEL UR46, UR46, URZ, !UP0 ;  /* 0x0000003f2e2e7287 */ /* 0x000fe2000c000000 */
[----:B------:R-:W-:Y:S01]  /*85f0*/  SHF.R.S32.HI R13, RZ, 0x1f, R2 ;  /* 0x0000001fff0d7819 */ /* 0x000fe20000011402 */
[----:B------:R-:W-:Y:S01]  /*8600*/  USEL UR45, UR45, URZ, !UP0 ;  /* 0x0000003f2d2d7287 */ /* 0x000fe2000c000000 */
[----:B-----5:R-:W-:Y:S01]  /*8610*/  SHF.R.S32.HI R8, RZ, 0x1f, R11 ;  /* 0x0000001fff087819 */ /* 0x020fe2000001140b */
[----:B------:R-:W-:Y:S10]  /*8620*/  @P0 BRA `(.L_x_7492) ;  /* 0x0000000000600947 */ /* 0x000ff40003800000 */
[----:B------:R-:W0:Y:S02]  /*8630*/  S2R R0, SR_TID.X ;  /* 0x0000000000007919 */ /* 0x000e240000002100 */
[----:B0-----:R-:W-:-:S05]  /*8640*/  IMAD R0, R18, 0x80, R0 ;  /* 0x0000008012007824 */ /* 0x001fca00078e0200 */
[----:B------:R-:W-:-:S04]  /*8650*/  IADD3 R0, R0, -0x80, RZ ;  /* 0xffffff8000007810 */ /* 0x000fc80007ffe0ff */
[----:B------:R-:W-:-:S13]  /*8660*/  ISETP.GE.AND P0, PT, R0, R9, PT ;  /* 0x000000090000720c */ /* 0x000fda0003f06270 */
[----:B------:R-:W-:Y:S05]  /*8670*/  @P0 BRA `(.L_x_7492) ;  /* 0x00000000004c0947 */ /* 0x000fea0003800000 */
[C---:B-1----:R-:W-:Y:S01]  /*8680*/  IADD3 R4, P0, R0.reuse, R11, RZ ;  /* 0x0000000b00047210 */ /* 0x042fe20007f1e0ff */
[----:B------:R-:W-:Y:S02]  /*8690*/  ULDC.64 UR8, c[0x0][0xb70] ;  /* 0x0002dc0000087ab9 */ /* 0x000fe40000000a00 */
[----:B------:R-:W-:Y:S01]  /*86a0*/  UIMAD UR4, UR7, UR8, URZ ;  /* 0x00000008070472a4 */ /* 0x000fe2000f8e023f */
[----:B------:R-:W-:Y:S01]  /*86b0*/  LEA.HI.X.SX32 R5, R0, R8, 0x1, P0 ;  /* 0x0000000800057211 */ /* 0x000fe200000f0eff */
[----:B------:R-:W-:Y:S02]  /*86c0*/  IMAD.U32 R3, RZ, RZ, UR8 ;  /* 0x00000008ff037e24 */ /* 0x000fe4000f8e00ff */
[----:B------:R-:W-:Y:S02]  /*86d0*/  UIMAD UR4, UR44, UR9, UR4 ;  /* 0x000000092c0472a4 */ /* 0x000fe4000f8e0204 */
[----:B------:R-:W-:Y:S01]  /*86e0*/  IMAD.WIDE.U32 R4, R3, UR44, R4 ;  /* 0x0000002c03047c25 */ /* 0x000fe2000f8e0004 */
[----:B------:R-:W-:-:S02]  /*86f0*/  ULDC.64 UR8, c[0x0][0xb78] ;  /* 0x0002de0000087ab9 */ /* 0x000fc40000000a00 */
        /* <DEDUP_REMOVED lines=11> */
.L_x_7492:
[----:B------:R-:W-:Y:S05]  /*87b0*/  BSYNC B1 ;  /* 0x0000000000017941 */ /* 0x000fea0003800000 */
.L_x_7491:
[----:B------:R-:W-:Y:S01]  /*87c0*/  ULDC.64 UR8, c[0x0][0xaa0] ;  /* 0x0002a80000087ab9 */ /* 0x000fe20000000a00 */
[----:B0-----:R-:W-:Y:S01]  /*87d0*/  IMAD.MOV.U32 R3, RZ, RZ, R13 ;  /* 0x000000ffff037224 */ /* 0x001fe200078e000d */
[----:B------:R-:W-:Y:S01]  /*87e0*/  BSSY B1, `(.L_x_7493) ;  /* 0x0000032000017945 */ /* 0x000fe20003800000 */
[----:B------:R-:W-:Y:S02]  /*87f0*/  IMAD R0, R8, UR8, RZ ;  /* 0x0000000808007c24 */ /* 0x000fe4000f8e02ff */
[----:B-1----:R-:W-:-:S04]  /*8800*/  IMAD.WIDE.U32 R4, R11, UR8, R2 ;  /* 0x000000080b047c25 */ /* 0x002fc8000f8e0002 */
[----:B------:R-:W-:Y:S01]  /*8810*/  IMAD R11, R11, UR9, R0 ;  /* 0x000000090b0b7c24 */ /* 0x000fe2000f8e0200 */
[----:B------:R-:W-:Y:S01]  /*8820*/  ULDC.64 UR8, c[0x0][0xae0] ;  /* 0x0002b80000087ab9 */ /* 0x000fe20000000a00 */
[----:B------:R-:W-:Y:S01]  /*8830*/  VIADD R6, R16, 0x40 ;  /* 0x0000004010067836 */ /* 0x000fe20000000000 */
[----:B------:R-:W-:Y:S01]  /*8840*/  UIMAD UR4, UR7, UR8, URZ ;  /* 0x00000008070472a4 */ /* 0x000fe2000f8e023f */
[----:B------:R-:W-:Y:S02]  /*8850*/  IMAD.IADD R5, R5, 0x1, R11 ;  /* 0x0000000105057824 */ /* 0x000fe400078e020b */
[----:B------:R-:W-:Y:S01]  /*8860*/  IMAD.U32 R3, RZ, RZ, UR8 ;  /* 0x00000008ff037e24 */ /* 0x000fe2000f8e00ff */
[----:B------:R-:W-:Y:S01]  /*8870*/  UIMAD UR4, UR44, UR9, UR4 ;  /* 0x000000092c0472a4 */ /* 0x000fe2000f8e0204 */
[----:B------:R-:W-:Y:S01]  /*8880*/  IMAD R11, R18, -0x80, R9 ;  /* 0xffffff80120b7824 */ /* 0x000fe200078e0209 */
[----:B------:R-:W-:Y:S01]  /*8890*/  ULDC.64 UR6, c[0x0][0xae8] ;  /* 0x0002ba0000067ab9 */ /* 0x000fe20000000a00 */
[----:B------:R-:W-:Y:S01]  /*88a0*/  IMAD.WIDE.U32 R4, R3, UR44, R4 ;  /* 0x0000002c03047c25 */ /* 0x000fe2000f8e0004 */
[----:B------:R-:W-:-:S02]  /*88b0*/  SHF.R.S32.HI R9, RZ, 0x1f, R16 ;  /* 0x0000001fff097819 */ /* 0x000fc40000011410 */
[-C--:B------:R-:W-:Y:S01]  /*88c0*/  ISETP.GE.AND P2, PT, R16, R11.reuse, PT ;  /* 0x0000000b1000720c */ /* 0x080fe20003f46270 */
[----:B------:R-:W-:Y:S01]  /*88d0*/  VIADD R5, R5, UR4 ;  /* 0x0000000405057c36 */ /* 0x000fe20008000000 */
[----:B------:R-:W-:Y:S02]  /*88e0*/  UIMAD UR4, UR45, UR6, URZ ;  /* 0x000000062d0472a4 */ /* 0x000fe4000f8e023f */
[----:B------:R-:W-:Y:S01]  /*88f0*/  IMAD.U32 R7, RZ, RZ, UR6 ;  /* 0x00000006ff077e24 */ /* 0x000fe2000f8e00ff */
[-C--:B------:R-:W-:Y:S01]  /*8900*/  ISETP.GE.AND P0, PT, R6, R11.reuse, PT ;  /* 0x0000000b0600720c */ /* 0x080fe20003f06270 */
[----:B------:R-:W-:Y:S01]  /*8910*/  VIADD R0, R16, 0x20 ;  /* 0x0000002010007836 */ /* 0x000fe20000000000 */
[----:B------:R-:W-:Y:S02]  /*8920*/  UIMAD UR4, UR46, UR7, UR4 ;  /* 0x000000072e0472a4 */ /* 0x000fe4000f8e0204 */
[----:B------:R-:W-:Y:S02]  /*8930*/  IMAD.WIDE.U32 R6, R7, UR46, R4 ;  /* 0x0000002e07067c25 */ /* 0x000fe4000f8e0004 */
[----:B------:R-:W-:-:S02]  /*8940*/  ISETP.GE.AND P1, PT, R0, R11, PT ;  /* 0x0000000b0000720c */ /* 0x000fc40003f26270 */
[----:B------:R-:W-:Y:S01]  /*8950*/  IMAD.MOV.U32 R8, RZ, RZ, R16 ;  /* 0x000000ffff087224 */ /* 0x000fe200078e0010 */
[----:B------:R-:W-:Y:S01]  /*8960*/  IADD3 R13, R7, UR4, RZ ;  /* 0x00000004070d7c10 */ /* 0x000fe2000fffe0ff */
[----:B------:R-:W-:Y:S02]  /*8970*/  VIADD R0, R16, 0x60 ;  /* 0x0000006010007836 */ /* 0x000fe40000000000 */
[----:B------:R-:W-:Y:S01]  /*8980*/  IMAD.WIDE R8, R18, 0x80, R8 ;  /* 0x0000008012087825 */ /* 0x000fe200078e0208 */
[----:B------:R-:W-:Y:S06]  /*8990*/  @P2 BRA `(.L_x_7494) ;  /* 0x0000000000582947 */ /* 0x000fec0003800000 */
[C---:B------:R-:W-:Y:S01]  /*89a0*/  VIADD R3, R2.reuse, 0x40 ;  /* 0x0000004002037836 */ /* 0x040fe20000000000 */
[----:B------:R-:W-:Y:S01]  /*89b0*/  ULDC UR4, c[0x0][0xa8c] ;  /* 0x0002a30000047ab9 */ /* 0x000fe20000000800 */
[C---:B------:R-:W-:Y:S01]  /*89c0*/  VIADD R4, R2.reuse, 0x80 ;  /* 0x0000008002047836 */ /* 0x040fe20000000000 */
[----:B------:R-:W-:Y:S01]  /*89d0*/  ULDC.64 UR6, c[0x0][0xad8] ;  /* 0x0002b60000067ab9 */ /* 0x000fe20000000a00 */
[----:B------:R-:W-:Y:S01]  /*89e0*/  VIADD R10, R2, 0xc0 ;  /* 0x000000c0020a7836 */ /* 0x000fe20000000000 */
[----:B------:R-:W-:Y:S01]  /*89f0*/  ISETP.GE.AND P4, PT, R3, UR4, PT ;  /* 0x0000000403007c0c */ /* 0x000fe2000bf86270 */
[----:B------:R-:W-:Y:S01]  /*8a00*/  IMAD R3, R9, UR6, RZ ;  /* 0x0000000609037c24 */ /* 0x000fe2000f8e02ff */
[----:B------:R-:W-:Y:S01]  /*8a10*/  ISETP.GE.AND P5, PT, R4, UR4, PT ;  /* 0x0000000404007c0c */ /* 0x000fe2000bfa6270 */
[----:B------:R-:W-:Y:S01]  /*8a20*/  IMAD.MOV.U32 R4, RZ, RZ, R6 ;  /* 0x000000ffff047224 */ /* 0x000fe200078e0006 */
[----:B------:R-:W-:Y:S01]  /*8a30*/  ISETP.GE.AND P3, PT, R2, UR4, PT ;  /* 0x0000000402007c0c */ /* 0x000fe2000bf66270 */
[----:B------:R-:W-:Y:S01]  /*8a40*/  IMAD.MOV.U32 R5, RZ, RZ, R13 ;  /* 0x000000ffff057224 */ /* 0x000fe200078e000d */
[----:B------:R-:W-:Y:S01]  /*8a50*/  ISETP.GE.AND P6, PT, R10, UR4, PT ;  /* 0x000000040a007c0c */ /* 0x000fe2000bfc6270 */
[----:B------:R-:W-:-:S02]  /*8a60*/  IMAD R3, R8, UR7, R3 ;  /* 0x0000000708037c24 */ /* 0x000fc4000f8e0203 */
[----:B------:R-:W-:Y:S01]  /*8a70*/  IMAD.WIDE.U32 R4, R8, UR6, R4 ;  /* 0x0000000608047c25 */ /* 0x000fe2000f8e0004 */
[----:B------:R-:W-:-:S03]  /*8a80*/  ULDC.64 UR6, c[0x0][0xa80] ;  /* 0x0002a00000067ab9 */ /* 0x000fc60000000a00 */
[----:B------:R-:W-:Y:S01]  /*8a90*/  IMAD.IADD R3, R5, 0x1, R3 ;  /* 0x0000000105037824 */ /* 0x000fe200078e0203 */
[----:B------:R-:W-:-:S04]  /*8aa0*/  LEA R14, P2, R4, UR6, 0x1 ;  /* 0x00000006040e7c11 */ /* 0x000fc8000f8408ff */
[----:B------:R-:W-:-:S05]  /*8ab0*/  LEA.HI.X R15, R4, UR7, R3, 0x1, P2 ;  /* 0x00000007040f7c11 */ /* 0x000fca00090f0c03 */
[----:B------:R0:W-:Y:S04]  /*8ac0*/  @!P3 STG.E.128 desc[UR40][R14.64], RZ ;  /* 0x000000ff0e00b986 */ /* 0x0001e8000c101d28 */
[----:B------:R0:W-:Y:S04]  /*8ad0*/  @!P4 STG.E.128 desc[UR40][R14.64+0x80], RZ ;  /* 0x000080ff0e00c986 */ /* 0x0001e8000c101d28 */
[----:B------:R0:W-:Y:S04]  /*8ae0*/  @!P5 STG.E.128 desc[UR40][R14.64+0x100], RZ ;  /* 0x000100ff0e00d986 */ /* 0x0001e8000c101d28 */
[----:B------:R0:W-:Y:S02]  /*8af0*/  @!P6 STG.E.128 desc[UR40][R14.64+0x180], RZ ;  /* 0x000180ff0e00e986 */ /* 0x0001e4000c101d28 */
.L_x_7494:
[----:B------:R-:W-:Y:S05]  /*8b00*/  BSYNC B1 ;  /* 0x0000000000017941 */ /* 0x000fea0003800000 */
.L_x_7493:
[----:B------:R-:W-:Y:S01]  /*8b10*/  BSSY B1, `(.L_x_7495) ;  /* 0x000001b000017945 */ /* 0x000fe20003800000 */
[----:B------:R-:W-:-:S03]  /*8b20*/  ISETP.GE.AND P2, PT, R0, R11, PT ;  /* 0x0000000b0000720c */ /* 0x000fc60003f46270 */
[----:B------:R-:W-:Y:S10]  /*8b30*/  @P1 BRA `(.L_x_7496) ;  /* 0x0000000000601947 */ /* 0x000ff40003800000 */
        /* <DEDUP_REMOVED lines=17> */
[----:B------:R-:W-:Y:S01]  /*8c50*/  LEA R10, P1, R4, UR6, 0x1 ;  /* 0x00000006040a7c11 */ /* 0x000fe2000f8208ff */
[----:B------:R-:W-:-:S05]  /*8c60*/  IMAD.IADD R3, R5, 0x1, R3 ;  /* 0x0000000105037824 */ /* 0x000fca00078e0203 */
[----:B------:R-:W-:-:S05]  /*8c70*/  LEA.HI.X R11, R4, UR7, R3, 0x1, P1 ;  /* 0x00000007040b7c11 */ /* 0x000fca00088f0c03 */
[----:B------:R1:W-:Y:S04]  /*8c80*/  @!P3 STG.E.128 desc[UR40][R10.64], RZ ;  /* 0x000000ff0a00b986 */ /* 0x0003e8000c101d28 */
[----:B------:R1:W-:Y:S04]  /*8c90*/  @!P4 STG.E.128 desc[UR40][R10.64+0x80], RZ ;  /* 0x000080ff0a00c986 */ /* 0x0003e8000c101d28 */
[----:B------:R1:W-:Y:S04]  /*8ca0*/  @!P5 STG.E.128 desc[UR40][R10.64+0x100], RZ ;  /* 0x000100ff0a00d986 */ /* 0x0003e8000c101d28 */
[----:B------:R1:W-:Y:S02]  /*8cb0*/  @!P6 STG.E.128 desc[UR40][R10.64+0x180], RZ ;  /* 0x000180ff0a00e986 */ /* 0x0003e4000c101d28 */
.L_x_7496:
[----:B------:R-:W-:Y:S05]  /*8cc0*/  BSYNC B1 ;  /* 0x0000000000017941 */ /* 0x000fea0003800000 */
.L_x_7495:
[----:B------:R-:W-:Y:S04]  /*8cd0*/  BSSY B1, `(.L_x_7497) ;  /* 0x000001a000017945 */ /* 0x000fe80003800000 */
[----:B------:R-:W-:Y:S05]  /*8ce0*/  @P0 BRA `(.L_x_7498) ;  /* 0x0000000000600947 */ /* 0x000fea0003800000 */
[----:B------:R-:W-:Y:S01]  /*8cf0*/  IADD3 R3, P0, R8, 0x40, RZ ;  /* 0x0000004008037810 */ /* 0x000fe20007f1e0ff */
[C---:B------:R-:W-:Y:S01]  /*8d00*/  VIADD R5, R2.reuse, 0x80 ;  /* 0x0000008002057836 */ /* 0x040fe20000000000 */
[----:B------:R-:W-:Y:S01]  /*8d10*/  IADD3 R4, R2, 0x40, RZ ;  /* 0x0000004002047810 */ /* 0x000fe20007ffe0ff */
[----:B------:R-:W-:Y:S01]  /*8d20*/  ULDC UR4, c[0x0][0xa8c] ;  /* 0x0002a30000047ab9 */ /* 0x000fe20000000800 */
        /* <DEDUP_REMOVED lines=8> */
[----:B-1----:R-:W-:Y:S02]  /*8db0*/  VIADD R10, R2, 0xc0 ;  /* 0x000000c0020a7836 */ /* 0x002fe40000000000 */
        /* <DEDUP_REMOVED lines=11> */
.L_x_7498:
[----:B------:R-:W-:Y:S05]  /*8e70*/  BSYNC B1 ;  /* 0x0000000000017941 */ /* 0x000fea0003800000 */
.L_x_7497:
[----:B------:R-:W-:Y:S05]  /*8e80*/  @P2 BRA `(.L_x_7489) ;  /* 0x0000000000602947 */ /* 0x000fea0003800000 */
[----:B------:R-:W-:Y:S01]  /*8e90*/  IADD3 R3, P0, R8, 0x60, RZ ;  /* 0x0000006008037810 */ /* 0x000fe20007f1e0ff */
[C---:B------:R-:W-:Y:S01]  /*8ea0*/  VIADD R0, R2.reuse, 0x40 ;  /* 0x0000004002007836 */ /* 0x040fe20000000000 */
[----:B------:R-:W-:Y:S01]  /*8eb0*/  ULDC UR4, c[0x0][0xa8c] ;  /* 0x0002a30000047ab9 */ /* 0x000fe20000000800 */
[----:B------:R-:W-:Y:S01]  /*8ec0*/  ULDC.64 UR6, c[0x0][0xad8] ;  /* 0x0002b60000067ab9 */ /* 0x000fe20000000a00 */
[----:B------:R-:W-:Y:S01]  /*8ed0*/  IMAD.MOV.U32 R4, RZ, RZ, R6 ;  /* 0x000000ffff047224 */ /* 0x000fe200078e0006 */
[----:B------:R-:W-:Y:S01]  /*8ee0*/  ISETP.GE.AND P1, PT, R2, UR4, PT ;  /* 0x0000000402007c0c */ /* 0x000fe2000bf26270 */
[----:B------:R-:W-:Y:S01]  /*8ef0*/  IMAD.X R8, RZ, RZ, R9, P0 ;  /* 0x000000ffff087224 */ /* 0x000fe200000e0609 */
[----:B------:R-:W-:Y:S01]  /*8f00*/  ISETP.GE.AND P2, PT, R0, UR4, PT ;  /* 0x0000000400007c0c */ /* 0x000fe2000bf46270 */
[----:B------:R-:W-:Y:S02]  /*8f10*/  IMAD.MOV.U32 R5, RZ, RZ, R13 ;  /* 0x000000ffff057224 */ /* 0x000fe400078e000d */
[----:B------:R-:W-:-:S02]  /*8f20*/  VIADD R6, R2, 0x80 ;  /* 0x0000008002067836 */ /* 0x000fc40000000000 */
[----:B------:R-:W-:Y:S02]  /*8f30*/  IMAD R8, R8, UR6, RZ ;  /* 0x0000000608087c24 */ /* 0x000fe4000f8e02ff */
[----:B------:R-:W-:Y:S01]  /*8f40*/  VIADD R0, R2, 0xc0 ;  /* 0x000000c002007836 */ /* 0x000fe20000000000 */
[----:B------:R-:W-:Y:S01]  /*8f50*/  ISETP.GE.AND P3, PT, R6, UR4, PT ;  /* 0x0000000406007c0c */ /* 0x000fe2000bf66270 */
        /* <DEDUP_REMOVED lines=11> */
.L_x_7489:
[----:B------:R-:W-:Y:S05]  /*9010*/  BSYNC B0 ;  /* 0x0000000000007941 */ /* 0x000fea0003800000 */
.L_x_7480:
[----:B------:R-:W-:Y:S02]  /*9020*/  ULDC UR4, c[0x0][0xc14] ;  /* 0x0003050000047ab9 */ /* 0x000fe40000000800 */
[----:B------:R-:W-:-:S13]  /*9030*/  ISETP.GE.AND P0, PT, R43, UR4, PT ;  /* 0x000000042b007c0c */ /* 0x000fda000bf06270 */
[----:B------:R-:W-:Y:S05]  /*9040*/  @!P0 BRA `(.L_x_7499) ;  /* 0xffffff7c00488947 */ /* 0x000fea000383ffff */
[----:B------:R-:W-:Y:S05]  /*9050*/  EXIT ;  /* 0x000000000000794d */ /* 0x000fea0003800000 */
.L_x_7456:
        /* <DEDUP_REMOVED lines=61> */
.L_x_7504:
        /* <DEDUP_REMOVED lines=16> */
.L_x_7503:
[----:B------:R-:W-:Y:S05]  /*9530*/  BSYNC B0 ;  /* 0x0000000000007941 */ /* 0x000fea0003800000 */
.L_x_7502:
        /* <DEDUP_REMOVED lines=26> */
.L_x_7500:
        /* <DEDUP_REMOVED lines=16> */
.L_x_7505:
        /* <DEDUP_REMOVED lines=25> */
.L_x_7501:
[----:B------:R-:W-:Y:S02]  /*9970*/  IMAD.MOV.U32 R17, RZ, RZ, RZ ;  /* 0x000000ffff117224 */ /* 0x000fe400078e00ff */
[----:B------:R-:W-:Y:S02]  /*9980*/  IMAD.U32 R16, RZ, RZ, UR6 ;  /* 0x00000006ff107e24 */ /* 0x000fe4000f8e00ff */
[----:B------:R-:W-:-:S07]  /*9990*/  IMAD.MOV.U32 R18, RZ, RZ, RZ ;  /* 0x000000ffff127224 */ /* 0x000fce00078e00ff */
.L_x_7506:
        /* <DEDUP_REMOVED lines=20> */
.L_x_7570:
[----:B-12---:R-:W1:Y:S02]  /*9ae0*/  LDC.64 R2, c[0x0][0xc60] ;  /* 0x00031800ff027b82 */ /* 0x006e640000000a00 */
[----:B-1----:R-:W-:-:S05]  /*9af0*/  IMAD.WIDE R2, R19, 0x4, R2 ;  /* 0x0000000413027825 */ /* 0x002fca00078e0202 */
[----:B------:R-:W2:Y:S01]  /*9b00*/  LDG.E R5, desc[UR40][R2.64] ;  /* 0x0000002802057981 */ /* 0x000ea2000c1e1900 */
[----:B------:R-:W-:Y:S05]  /*9b10*/  YIELD ;  /* 0x0000000000007946 */ /* 0x000fea0003800000 */
[----:B------:R-:W-:Y:S01]  /*9b20*/  ULDC.64 UR4, c[0x0][0xa28] ;  /* 0x00028a0000047ab9 */ /* 0x000fe20000000a00 */
[----:B0-----:R-:W-:Y:S01]  /*9b30*/  IMAD.MOV.U32 R0, RZ, RZ, RZ ;  /* 0x000000ffff007224 */ /* 0x001fe200078e00ff */
[----:B------:R-:W-:-:S04]  /*9b40*/  ISETP.NE.U32.AND P0, PT, RZ, UR4, PT ;  /* 0x00000004ff007c0c */ /* 0x000fc8000bf05070 */
        /* <DEDUP_REMOVED lines=44> */
.L_x_7508:
[--C-:B-1---5:R-:W-:Y:S01]  /*9e10*/  IMAD.IADD R2, R6, 0x1, -R0.reuse ;  /* 0x0000000106027824 */ /* 0x122fe200078e0a00 */
[----:B------:R-:W-:Y:S01]  /*9e20*/  BSSY B6, `(.L_x_7509) ;  /* 0x00002b6000067945 */ /* 0x000fe20003800000 */
[----:B------:R-:W-:Y:S02]  /*9e30*/  IMAD.IADD R3, R7, 0x1, R0 ;  /* 0x0000000107037824 */ /* 0x000fe400078e0200 */
[C---:B------:R-:W-:Y:S01]  /*9e40*/  VIADD R0, R2.reuse, 0x5f ;  /* 0x0000005f02007836 */ /* 0x040fe20000000000 */
[----:B------:R-:W-:Y:S01]  /*9e50*/  STL [R1+0x20], R2 ;  /* 0x0000200201007387 */ /* 0x000fe20000100800 */
[----:B------:R-:W-:Y:S02]  /*9e60*/  ISETP.GT.AND P0, PT, R2, RZ, PT ;  /* 0x000000ff0200720c */ /* 0x000fe40003f04270 */
[----:B------:R-:W-:Y:S01]  /*9e70*/  IMAD.HI R0, R0, 0x2aaaaaab, RZ ;  /* 0x2aaaaaab00007827 */ /* 0x000fe200078e02ff */
[----:B------:R0:W-:Y:S04]  /*9e80*/  STL [R1+0x8], R3 ;  /* 0x0000080301007387 */ /* 0x0001e80000100800 */
[----:B0-----:R-:W-:-:S04]  /*9e90*/  SHF.R.U32.HI R3, RZ, 0x1f, R0 ;  /* 0x0000001fff037819 */ /* 0x001fc80000011600 */
[----:B------:R-:W-:-:S05]  /*9ea0*/  LEA.HI.SX32 R0, R0, R3, 0x1c ;  /* 0x0000000300007211 */ /* 0x000fca00078fe2ff */
        /* <DEDUP_REMOVED lines=19> */
.L_x_7510:
        /* <DEDUP_REMOVED lines=23> */
.L_x_7512:
        /* <DEDUP_REMOVED lines=17> */
[----:B0-----:R-:W-:-:S07]  /*a260*/  IMAD.MOV.U32 R13, RZ, RZ, RZ ;  /* 0x000000ffff0d7224 */ /* 0x001fce00078e00ff */
[----:B------:R-:W-:-:S07]  /*a270*/  LEPC R20, `(.L_x_7514) ;  /* 0x000000001014794e */ /* 0x000fce0000000000 */
[----:B-1----:R-:W-:Y:S05]  /*a280*/  CALL.ABS.NOINC R2 ;  /* 0x0000000002007343 */ /* 0x002fea0003c00000 */
.L_x_7514:
[----:B------:R-:W-:Y:S01]  /*a290*/  MOV R2, 0x0 ;  /* 0x0000000000027802 */ /* 0x000fe20000000f00 */
[----:B------:R-:W-:Y:S01]  /*a2a0*/  ULDC.64 UR6, c[0x4][0x108] ;  /* 0x0100420000067ab9 */ /* 0x000fe20000000a00 */
[----:B------:R-:W-:Y:S01]  /*a2b0*/  ULDC.64 UR8, c[0x4][0x110] ;  /* 0x0100440000087ab9 */ /* 0x000fe20000000a00 */
[----:B------:R-:W-:Y:S01]  /*a2c0*/  ULDC.64 UR4, c[0x4][0x18] ;  /* 0x0100060000047ab9 */ /* 0x000fe20000000a00 */
[----:B------:R-:W-:Y:S01]  /*a2d0*/  MOV R4, UR6 ;  /* 0x0000000600047c02 */ /* 0x000fe20008000f00 */
[----:B------:R-:W-:Y:S01]  /*a2e0*/  IMAD.U32 R5, RZ, RZ, UR7 ;  /* 0x00000007ff057e24 */ /* 0x000fe2000f8e00ff */
        /* <DEDUP_REMOVED lines=10> */
.L_x_7513:
        /* <DEDUP_REMOVED lines=31> */
.L_x_7515:
        /* <DEDUP_REMOVED lines=17> */
.L_x_7586:
[----:B------:R-:W2:Y:S01]  /*a690*/  LDL R8, [R1+0x14] ;  /* 0x0000140001087983 */ /* 0x000ea20000100800 */
[----:B------:R-:W-:Y:S01]  /*a6a0*/  UMOV UR4, 0xffffffff ;  /* 0xffffffff00047882 */ /* 0x000fe20000000000 */
[----:B------:R-:W-:Y:S01]  /*a6b0*/  SHF.R.S32.HI R5, RZ, 0x1f, R0 ;  /* 0x0000001fff057819 */ /* 0x000fe20000011400 */
[----:B--2---:R-:W-:Y:S01]  /*a6c0*/  VIADD R9, R8, 0xffffffff ;  /* 0xffffffff08097836 */ /* 0x004fe20000000000 */
[----:B------:R-:W-:Y:S06]  /*a6d0*/  BRA.DIV UR4, `(.L_x_7517) ;  /* 0x0000003204b87947 */ /* 0x000fec000b800000 */
[----:B------:R-:W-:-:S13]  /*a6e0*/  ELECT P6, URZ, PT ;  /* 0x00000000003f782f */ /* 0x000fda00038c0000 */
.L_x_7589:
        /* <DEDUP_REMOVED lines=24> */
.L_x_7519:
        /* <DEDUP_REMOVED lines=9> */
.L_x_7590:
        /* <DEDUP_REMOVED lines=11> */
.L_x_7521:
        /* <DEDUP_REMOVED lines=19> */
[----:B------:R-:W-:-:S03]  /*aae0*/  UIMAD UR11, UR11, 0x60, UR4 ;  /* 0x000000600b0b78a4 */ /* 0x000fc6000f8e0204 */
[----:B------:R-:W-:-:S06]  /*aaf0*/  UMOV UR4, 0x0 ;  /* 0x0000000000047882 */ /* 0x000fcc0000000000 */
[----:B------:R0:W-:Y:S02]  /*ab00*/  UTMALDG.4D [UR8], [UR6], desc[UR4] ;  /* 0x00000408060075b4 */ /* 0x0001e40008019000 */
[----:B0-----:R-:W-:Y:S01]  /*ab10*/  NOP ;  /* 0x0000000000007918 */ /* 0x001fe20000000000 */
.L_x_7518:
        /* <DEDUP_REMOVED lines=30> */
.L_x_7591:
[----:B------:R-:W-:Y:S05]  /*ad00*/  BSYNC B0 ;  /* 0x0000000000007941 */ /* 0x000fea0003800000 */
.L_x_7522:
        /* <DEDUP_REMOVED lines=11> */
.L_x_7592:
        /* <DEDUP_REMOVED lines=11> */
.L_x_7527:
[----:B0-----:R-:W2:Y:S01]  /*ae70*/  LDL R6, [R1] ;  /* 0x0000000001067983 */ /* 0x001ea20000100800 */
[----:B------:R-:W-:-:S03]  /*ae80*/  MOV R12, 0x400 ;  /* 0x00000400000c7802 */ /* 0x000fc60000000f00 */
[----:B------:R-:W3:Y:S04]  /*ae90*/  LDL R11, [R1+0x28] ;  /* 0x00002800010b7983 */ /* 0x000ee80000100800 */
        /* <DEDUP_REMOVED lines=17> */
[----:B------:R-:W-:Y:S02]  /*afb0*/  UIMAD UR11, UR11, 0x60, UR5 ;  /* 0x000000600b0b78a4 */ /* 0x000fe4000f8e0205 */
[----:B------:R-:W-:Y:S02]  /*afc0*/  UIADD3.X UR5, URZ, UR39, URZ, UP0, !UPT ;  /* 0x000000273f057290 */ /* 0x000fe400087fe43f */
[----:B------:R-:W-:Y:S02]  /*afd0*/  UIADD3 UR15, UR14, 0x3400, URZ ;  /* 0x000034000e0f7890 */ /* 0x000fe4000fffe03f */
[----:B------:R-:W-:Y:S02]  /*afe0*/  UIADD3 UR17, UR14, 0x6400, URZ ;  /* 0x000064000e117890 */ /* 0x000fe4000fffe03f */
[----:B------:R-:W-:-:S03]  /*aff0*/  UIADD3 UR18, UR14, 0x9400, URZ ;  /* 0x000094000e127890 */ /* 0x000fc6000fffe03f */
        /* <DEDUP_REMOVED lines=13> */
.L_x_7525:
[----:B------:R-:W-:Y:S05]  /*b0d0*/  BSYNC B0 ;  /* 0x0000000000007941 */ /* 0x000fea0003800000 */
.L_x_7524:
        /* <DEDUP_REMOVED lines=46> */
.L_x_7534:
[----:B-1----:R-:W1:Y:S01]  /*b3c0*/  S2R R3, SR_CgaCtaId ;  /* 0x0000000000037919 */ /* 0x002e620000008800 */
[----:B------:R-:W-:Y:S02]  /*b3d0*/  MOV R2, 0x400 ;  /* 0x0000040000027802 */ /* 0x000fe40000000f00 */
[----:B------:R-:W-:Y:S02]  /*b3e0*/  SHF.L.U32 R6, R14, 0x1f, RZ ;  /* 0x0000001f0e067819 */ /* 0x000fe400000006ff */
[----:B-1----:R-:W-:-:S05]  /*b3f0*/  LEA R2, R3, R2, 0x18 ;  /* 0x0000000203027211 */ /* 0x002fca00078ec0ff */
[----:B------:R-:W-:-:S04]  /*b400*/  IMAD R3, R15, 0x8, R2 ;  /* 0x000000080f037824 */ /* 0x000fc800078e0202 */
[----:B------:R-:W1:Y:S02]  /*b410*/  SYNCS.PHASECHK.TRANS64.TRYWAIT P0, [R3+URZ+0x22840], R6 ;  /* 0x02284006030075a7 */ /* 0x000e64000800017f */
[----:B-1----:R-:W-:Y:S05]  /*b420*/  @!P0 BRA `(.L_x_7535) ;  /* 0x0000002400cc8947 */ /* 0x002fea0003800000 */
.L_x_7593:
        /* <DEDUP_REMOVED lines=11> */
.L_x_7536:
        /* <DEDUP_REMOVED lines=22> */
.L_x_7594:
        /* <DEDUP_REMOVED lines=8> */
.L_x_7538:
        /* <DEDUP_REMOVED lines=34> */
.L_x_7533:
[----:B------:R-:W-:Y:S05]  /*b8e0*/  BSYNC B2 ;  /* 0x0000000000027941 */ /* 0x000fea0003800000 */
.L_x_7532:
[----:B------:R-:W2:Y:S02]  /*b8f0*/  LDL.LU R2, [R1+0x14] ;  /* 0x0000140001027983 */ /* 0x000ea40000300800 */
[----:B--2---:R-:W-:-:S07]  /*b900*/  VIADD R8, R2, 0xfffffffd ;  /* 0xfffffffd02087836 */ /* 0x004fce0000000000 */
.L_x_7531:
[----:B------:R-:W-:Y:S05]  /*b910*/  BSYNC B1 ;  /* 0x0000000000017941 */ /* 0x000fea0003800000 */
.L_x_7530:
[----:B------:R-:W-:-:S05]  /*b920*/  IMAD.MOV R2, RZ, RZ, -R11 ;  /* 0x000000ffff027224 */ /* 0x000fca00078e0a0b */
[----:B------:R-:W-:-:S13]  /*b930*/  ISETP.NE.AND P0, PT, R9, R2, PT ;  /* 0x000000020900720c */ /* 0x000fda0003f05270 */
[----:B------:R-:W-:Y:S05]  /*b940*/  @!P0 BRA `(.L_x_7529) ;  /* 0x0000000c009c8947 */ /* 0x000fea0003800000 */
.L_x_7553:
        /* <DEDUP_REMOVED lines=28> */
[----:B------:R-:W-:-:S04]  /*bb10*/  LEA R6, P0, R2, UR4, 0x2 ;  /* 0x0000000402067c11 */ /* 0x000fc8000f8010ff */
[----:B------:R-:W-:-:S04]  /*bb20*/  IADD3 R7, R7, R3, RZ ;  /* 0x0000000307077210 */ /* 0x000fc80007ffe0ff */
[----:B------:R-:W-:-:S06]  /*bb30*/  LEA.HI.X R7, R2, UR5, R7, 0x2, P0 ;  /* 0x0000000502077c11 */ /* 0x000fcc00080f1407 */
[----:B------:R1:W5:Y:S02]  /*bb40*/  LDG.E R7, desc[UR40][R6.64] ;  /* 0x0000002806077981 */ /* 0x000364000c1e1900 */
.L_x_7541:
[----:B------:R-:W2:Y:S01]  /*bb50*/  S2R R3, SR_CgaCtaId ;  /* 0x0000000000037919 */ /* 0x000ea20000008800 */
[----:B------:R-:W-:-:S04]  /*bb60*/  MOV R2, 0x400 ;  /* 0x0000040000027802 */ /* 0x000fc80000000f00 */
[----:B--2---:R-:W-:Y:S02]  /*bb70*/  LEA R2, R3, R2, 0x18 ;  /* 0x0000000203027211 */ /* 0x004fe400078ec0ff */
[----:B------:R-:W-:-:S03]  /*bb80*/  SHF.L.U32 R3, R10, 0x1f, RZ ;  /* 0x0000001f0a037819 */ /* 0x000fc600000006ff */
[----:B------:R-:W-:-:S04]  /*bb90*/  IMAD R2, R9, 0x8, R2 ;  /* 0x0000000809027824 */ /* 0x000fc800078e0202 */
[----:B------:R-:W2:Y:S02]  /*bba0*/  SYNCS.PHASECHK.TRANS64.TRYWAIT P0, [R2+URZ+0x22840], R3 ;  /* 0x02284003020075a7 */ /* 0x000ea4000800017f */
[----:B--2---:R-:W-:Y:S05]  /*bbb0*/  @!P0 BRA `(.L_x_7542) ;  /* 0x0000002000108947 */ /* 0x004fea0003800000 */
.L_x_7595:
        /* <DEDUP_REMOVED lines=11> */
.L_x_7543:
        /* <DEDUP_REMOVED lines=21> */
.L_x_7596:
        /* <DEDUP_REMOVED lines=8> */
.L_x_7545:
        /* <DEDUP_REMOVED lines=33> */
.L_x_7540:
[----:B------:R-:W-:Y:S05]  /*c050*/  BSYNC B1 ;  /* 0x0000000000017941 */ /* 0x000fea0003800000 */
.L_x_7539:
        /* <DEDUP_REMOVED lines=26> */
[----:B------:R-:W-:-:S04]  /*c200*/  IMAD.WIDE.U32 R2, R0, UR6, R2 ;  /* 0x0000000600027c25 */ /* 0x000fc8000f8e0002 */
[----:B------:R-:W-:Y:S01]  /*c210*/  IMAD.IADD R7, R7, 0x1, R3 ;  /* 0x0000000107077824 */ /* 0x000fe200078e0203 */
[----:B------:R-:W-:-:S04]  /*c220*/  LEA R6, P0, R2, UR4, 0x2 ;  /* 0x0000000402067c11 */ /* 0x000fc8000f8010ff */
[----:B------:R-:W-:-:S06]  /*c230*/  LEA.HI.X R7, R2, UR5, R7, 0x2, P0 ;  /* 0x0000000502077c11 */ /* 0x000fcc00080f1407 */
[----:B------:R2:W5:Y:S03]  /*c240*/  LDG.E R7, desc[UR40][R6.64] ;  /* 0x0000002806077981 */ /* 0x000566000c1e1900 */
.L_x_7548:
[----:B------:R-:W3:Y:S01]  /*c250*/  S2R R3, SR_CgaCtaId ;  /* 0x0000000000037919 */ /* 0x000ee20000008800 */
[----:B------:R-:W-:-:S04]  /*c260*/  MOV R2, 0x400 ;  /* 0x0000040000027802 */ /* 0x000fc80000000f00 */
[----:B---3--:R-:W-:Y:S02]  /*c270*/  LEA R2, R3, R2, 0x18 ;  /* 0x0000000203027211 */ /* 0x008fe400078ec0ff */
[----:B------:R-:W-:-:S03]  /*c280*/  SHF.L.U32 R3, R11, 0x1f, RZ ;  /* 0x0000001f0b037819 */ /* 0x000fc600000006ff */
[----:B------:R-:W-:-:S04]  /*c290*/  IMAD R2, R12, 0x8, R2 ;  /* 0x000000080c027824 */ /* 0x000fc800078e0202 */
[----:B------:R-:W3:Y:S02]  /*c2a0*/  SYNCS.PHASECHK.TRANS64.TRYWAIT P0, [R2+URZ+0x22840], R3 ;  /* 0x02284003020075a7 */ /* 0x000ee4000800017f */
[----:B---3--:R-:W-:Y:S05]  /*c2b0*/  @!P0 BRA `(.L_x_7549) ;  /* 0x0000001800788947 */ /* 0x008fea0003800000 */
.L_x_7597:
        /* <DEDUP_REMOVED lines=11> */
.L_x_7550:
        /* <DEDUP_REMOVED lines=22> */
.L_x_7598:
        /* <DEDUP_REMOVED lines=8> */
.L_x_7552:
        /* <DEDUP_REMOVED lines=34> */
.L_x_7547:
[----:B------:R-:W-:Y:S05]  /*c770*/  BSYNC B1 ;  /* 0x0000000000017941 */ /* 0x000fea0003800000 */
.L_x_7546:
[C---:B------:R-:W-:Y:S01]  /*c780*/  ISETP.GT.AND P0, PT, R8.reuse, 0x1, PT ;  /* 0x000000010800780c */ /* 0x040fe20003f04270 */
[----:B------:R-:W-:-:S04]  /*c790*/  VIADD R2, R8, 0xfffffffe ;  /* 0xfffffffe08027836 */ /* 0x000fc80000000000 */
[----:B------:R-:W-:-:S08]  /*c7a0*/  IMAD.MOV.U32 R8, RZ, RZ, R2 ;  /* 0x000000ffff087224 */ /* 0x000fd000078e0002 */
[----:B------:R-:W-:Y:S05]  /*c7b0*/  @P0 BRA `(.L_x_7553) ;  /* 0xfffffff000640947 */ /* 0x000fea000383ffff */
.L_x_7529:
[----:B------:R-:W-:Y:S05]  /*c7c0*/  BSYNC B0 ;  /* 0x0000000000007941 */ /* 0x000fea0003800000 */
.L_x_7528:
        /* <DEDUP_REMOVED lines=23> */
.L_x_7555:
[----:B------:R-:W-:Y:S05]  /*c940*/  BSYNC B0 ;  /* 0x0000000000007941 */ /* 0x000fea0003800000 */
.L_x_7554:
[----:B--2---:R-:W2:Y:S02]  /*c950*/  LDL.LU R2, [R1+0x4] ;  /* 0x0000040001027983 */ /* 0x004ea40000300800 */
[----:B--2---:R-:W-:-:S05]  /*c960*/  LOP3.LUT R2, R2, R0, RZ, 0x3c, !PT ;  /* 0x0000000002027212 */ /* 0x004fca00078e3cff */
[----:B------:R2:W-:Y:S02]  /*c970*/  STL [R1+0x4], R2 ;  /* 0x0000040201007387 */ /* 0x0005e40000100800 */
.L_x_7511:
[----:B------:R-:W-:Y:S05]  /*c980*/  BSYNC B6 ;  /* 0x0000000000067941 */ /* 0x000fea0003800000 */
.L_x_7509:
[----:B------:R-:W-:-:S03]  /*c990*/  UMOV UR4, 0xffffffff ;  /* 0xffffffff00047882 */ /* 0x000fc60000000000 */
[----:B------:R-:W-:Y:S05]  /*c9a0*/  BRA.DIV UR4, `(.L_x_7556) ;  /* 0x0000001204e47947 */ /* 0x000fea000b800000 */
[----:B------:R3:W4:Y:S04]  /*c9b0*/  SHFL.IDX PT, R4, R16, RZ, 0x1f ;  /* 0x00001fff10047589 */ /* 0x00072800000e0000 */
[----:B------:R3:W0:Y:S02]  /*c9c0*/  SHFL.IDX PT, R5, R16, 0x1, 0x1f ;  /* 0x00201f0010057f89 */ /* 0x00062400000e0000 */
.L_x_7602:
[----:B0-----:R-:W0:Y:S01]  /*c9d0*/  S2R R0, SR_TID.X ;  /* 0x0000000000007919 */ /* 0x001e220000002100 */
        /* <DEDUP_REMOVED lines=12> */
.L_x_7558:
[----:B------:R-:W-:Y:S05]  /*caa0*/  BSYNC B0 ;  /* 0x0000000000007941 */ /* 0x000fea0003800000 */
.L_x_7557:
        /* <DEDUP_REMOVED lines=23> */
.L_x_7610:
[----:B------:R-:W-:Y:S02]  /*cc20*/  ULDC UR4, c[0x0][0xc10] ;  /* 0x0003040000047ab9 */ /* 0x000fe40000000800 */
[----:B---3--:R-:W-:-:S04]  /*cc30*/  IMAD.U32 R16, RZ, RZ, UR4 ;  /* 0x00000004ff107e24 */ /* 0x008fc8000f8e00ff */
[----:B--2---:R-:W-:-:S04]  /*cc40*/  IMAD R6, R14, R16, RZ ;  /* 0x000000100e067224 */ /* 0x004fc800078e02ff */
[----:B------:R-:W-:-:S05]  /*cc50*/  IMAD.IADD R5, R5, 0x1, R6 ;  /* 0x0000000105057824 */ /* 0x000fca00078e0206 */
[----:B----4-:R-:W-:-:S13]  /*cc60*/  ISETP.GT.AND P0, PT, R5, R4, PT ;  /* 0x000000040500720c */ /* 0x010fda0003f04270 */
[----:B------:R-:W-:Y:S05]  /*cc70*/  @P0 BRA `(.L_x_7560) ;  /* 0x0000000000b40947 */ /* 0x000fea0003800000 */
[----:B------:R-:W2:Y:S02]  /*cc80*/  LDC R0, c[0x0][0xc14] ;  /* 0x00030500ff007b82 */ /* 0x000ea40000000800 */
.L_x_7565:
        /* <DEDUP_REMOVED lines=14> */
.L_x_7563:
[----:B------:R-:W-:Y:S05]  /*cd70*/  BSYNC B0 ;  /* 0x0000000000007941 */ /* 0x000fea0003800000 */
.L_x_7562:
[----:B------:R-:W-:-:S03]  /*cd80*/  UMOV UR4, 0xffffffff ;  /* 0xffffffff00047882 */ /* 0x000fc60000000000 */
[----:B------:R-:W-:Y:S05]  /*cd90*/  BRA.DIV UR4, `(.L_x_7564) ;  /* 0x0000001604047947 */ /* 0x000fea000b800000 */
[----:B-----5:R-:W2:Y:S01]  /*cda0*/  SHFL.UP PT, R14, R3, 0x1, RZ ;  /* 0x04200000030e7989 */ /* 0x020ea200000e00ff */
[C---:B------:R-:W-:Y:S02]  /*cdb0*/  ISETP.NE.AND P0, PT, R8.reuse, RZ, PT ;  /* 0x000000ff0800720c */ /* 0x040fe40003f05270 */
[----:B------:R-:W-:Y:S02]  /*cdc0*/  ISETP.GE.U32.AND P1, PT, R8, 0x2, PT ;  /* 0x000000020800780c */ /* 0x000fe40003f26070 */
        /* <DEDUP_REMOVED lines=18> */
.L_x_7618:
[----:B------:R-:W-:Y:S02]  /*cef0*/  ULDC UR4, c[0x0][0xc10] ;  /* 0x0003040000047ab9 */ /* 0x000fe40000000800 */
[----:B------:R-:W-:-:S04]  /*cf00*/  IMAD.U32 R16, RZ, RZ, UR4 ;  /* 0x00000004ff107e24 */ /* 0x000fc8000f8e00ff */
[----:B--2---:R-:W-:-:S04]  /*cf10*/  IMAD R6, R14, R16, RZ ;  /* 0x000000100e067224 */ /* 0x004fc800078e02ff */
[----:B------:R-:W-:-:S05]  /*cf20*/  IMAD.IADD R5, R6, 0x1, R5 ;  /* 0x0000000106057824 */ /* 0x000fca00078e0205 */
[----:B------:R-:W-:-:S13]  /*cf30*/  ISETP.GT.AND P0, PT, R5, R4, PT ;  /* 0x000000040500720c */ /* 0x000fda0003f04270 */
[----:B------:R-:W-:Y:S05]  /*cf40*/  @!P0 BRA `(.L_x_7565) ;  /* 0xfffffffc00508947 */ /* 0x000fea000383ffff */
.L_x_7560:
        /* <DEDUP_REMOVED lines=8> */
.L_x_7622:
[----:B------:R-:W-:Y:S01]  /*cfd0*/  ISETP.NE.AND P0, PT, R7, RZ, PT ;  /* 0x000000ff0700720c */ /* 0x000fe20003f05270 */
[----:B------:R-:W-:-:S12]  /*cfe0*/  IMAD.MOV.U32 R14, RZ, RZ, RZ ;  /* 0x000000ffff0e7224 */ /* 0x000fd800078e00ff */
[----:B------:R-:W-:Y:S05]  /*cff0*/  @!P0 BRA `(.L_x_7567) ;  /* 0x0000000000108947 */ /* 0x000fea0003800000 */
[----:B------:R-:W-:Y:S01]  /*d000*/  UMOV UR4, 0xffffffff ;  /* 0xffffffff00047882 */ /* 0x000fe20000000000 */
[----:B-1----:R-:W-:Y:S02]  /*d010*/  VIADD R12, R5, 0xffffffff ;  /* 0xffffffff050c7836 */ /* 0x002fe40000000000 */
[----:B------:R-:W-:Y:S05]  /*d020*/  BRA.DIV UR4, `(.L_x_7568) ;  /* 0x0000001604787947 */ /* 0x000fea000b800000 */
[----:B------:R4:W1:Y:S02]  /*d030*/  SHFL.IDX PT, R14, R2, R12, 0x1f ;  /* 0x00001f0c020e7589 */ /* 0x00086400000e0000 */
.L_x_7567:
        /* <DEDUP_REMOVED lines=31> */
.L_x_7561:
[----:B------:R-:W-:Y:S01]  /*d230*/  UMOV UR4, URZ ;  /* 0x0000003f00047c82 */ /* 0x000fe20008000000 */
[----:B------:R-:W-:Y:S01]  /*d240*/  UMOV UR5, URZ ;  /* 0x0000003f00057c82 */ /* 0x000fe20008000000 */
[----:B------:R-:W-:Y:S01]  /*d250*/  ULDC UR6, c[0x0][0xc14] ;  /* 0x0003050000067ab9 */ /* 0x000fe20000000800 */
[----:B------:R-:W-:Y:S02]  /*d260*/  IMAD.MOV.U32 R16, RZ, RZ, R4 ;  /* 0x000000ffff107224 */ /* 0x000fe400078e0004 */
[----:B------:R-:W-:Y:S02]  /*d270*/  IMAD.U32 R17, RZ, RZ, UR4 ;  /* 0x00000004ff117e24 */ /* 0x000fe4000f8e00ff */
[----:B------:R-:W-:Y:S02]  /*d280*/  IMAD.U32 R18, RZ, RZ, UR5 ;  /* 0x00000005ff127e24 */ /* 0x000fe4000f8e00ff */
[----:B------:R-:W-:-:S07]  /*d290*/  IMAD.U32 R19, RZ, RZ, UR6 ;  /* 0x00000006ff137e24 */ /* 0x000fce000f8e00ff */
.L_x_7569:
        /* <DEDUP_REMOVED lines=12> */
.L_x_7507:
        /* <DEDUP_REMOVED lines=12> */
.L_x_7625:
[----:B------:R-:W-:Y:S05]  /*d420*/  BSYNC B0 ;  /* 0x0000000000007941 */ /* 0x000fea0003800000 */
.L_x_7571:
[----:B------:R-:W-:-:S03]  /*d430*/  UMOV UR4, 0xffffffff ;  /* 0xffffffff00047882 */ /* 0x000fc60000000000 */
[----:B------:R-:W-:Y:S05]  /*d440*/  BRA.DIV UR4, `(.L_x_7573) ;  /* 0x0000001204a87947 */ /* 0x000fea000b800000 */
[----:B------:R-:W2:Y:S02]  /*d450*/  S2R R2, SR_TID.X ;  /* 0x0000000000027919 */ /* 0x000ea40000002100 */
[----:B--2---:R-:W-:-:S04]  /*d460*/  SHF.R.U32.HI R2, RZ, 0x5, R2 ;  /* 0x00000005ff027819 */ /* 0x004fc80000011602 */
[----:B------:R-:W-:-:S05]  /*d470*/  LOP3.LUT R2, R2, 0x3, RZ, 0xc0, !PT ;  /* 0x0000000302027812 */ /* 0x000fca00078ec0ff */
[----:B------:R2:W3:Y:S02]  /*d480*/  SHFL.IDX PT, R14, R2, RZ, 0x1f ;  /* 0x00001fff020e7589 */ /* 0x0004e400000e0000 */
.L_x_7628:
[----:B---3--:R-:W-:Y:S01]  /*d490*/  ISETP.NE.AND P0, PT, R14, RZ, PT ;  /* 0x000000ff0e00720c */ /* 0x008fe20003f05270 */
[----:B------:R-:W-:-:S12]  /*d4a0*/  BSSY B0, `(.L_x_7574) ;  /* 0x0000027000007945 */ /* 0x000fd80003800000 */
[----:B------:R-:W-:Y:S05]  /*d4b0*/  @P0 BRA `(.L_x_7575) ;  /* 0x0000000000940947 */ /* 0x000fea0003800000 */
[----:B------:R-:W-:-:S03]  /*d4c0*/  UMOV UR4, 0xffffffff ;  /* 0xffffffff00047882 */ /* 0x000fc60000000000 */
[----:B------:R-:W-:Y:S05]  /*d4d0*/  BRA.DIV UR4, `(.L_x_7576) ;  /* 0x0000001204b87947 */ /* 0x000fea000b800000 */
[----:B------:R-:W-:-:S13]  /*d4e0*/  ELECT P6, URZ, PT ;  /* 0x00000000003f782f */ /* 0x000fda00038c0000 */
.L_x_7631:
[----:B------:R-:W-:Y:S05]  /*d4f0*/  @!P6 BRA `(.L_x_7575) ;  /* 0x000000000084e947 */ /* 0x000fea0003800000 */
[----:B------:R-:W-:-:S06]  /*d500*/  ULOP3.LUT UR4, UR36, 0x2, URZ, 0xfc, !UPT ;  /* 0x0000000224047892 */ /* 0x000fcc000f8efc3f */
[----:B--2---:R-:W-:-:S04]  /*d510*/  MOV R2, UR4 ;  /* 0x0000000400027c02 */ /* 0x004fc80008000f00 */
[----:B------:R-:W-:-:S13]  /*d520*/  ISETP.NE.AND P2, PT, R2, 0x3, PT ;  /* 0x000000030200780c */ /* 0x000fda0003f45270 */
[----:B------:R-:W-:Y:S05]  /*d530*/  @!P2 BRA `(.L_x_7577) ;  /* 0x000000000004a947 */ /* 0x000fea0003800000 */
[----:B------:R-:W-:Y:S01]  /*d540*/  BPT.TRAP 0x1 ;  /* 0x000000040000795c */ /* 0x000fe20000300000 */
.L_x_7577:
        /* <DEDUP_REMOVED lines=14> */
.L_x_7632:
[----:B------:R-:W2:Y:S02]  /*d630*/  SYNCS.PHASECHK.TRANS64.TRYWAIT P0, [R7+URZ], R2 ;  /* 0x00000002070075a7 */ /* 0x000ea4000800017f */
[----:B--2---:R-:W-:Y:S05]  /*d640*/  @!P0 BRA `(.L_x_7579) ;  /* 0x0000001000908947 */ /* 0x004fea0003800000 */
.L_x_7633:
[----:B------:R-:W-:Y:S05]  /*d650*/  @!P2 BRA `(.L_x_7580) ;  /* 0x000000000004a947 */ /* 0x000fea0003800000 */
[----:B------:R-:W-:Y:S01]  /*d660*/  BPT.TRAP 0x1 ;  /* 0x000000040000795c */ /* 0x000fe20000300000 */
.L_x_7580:
[----:B------:R-:W3:Y:S01]  /*d670*/  LDL.LU R4, [R1] ;  /* 0x0000000001047983 */ /* 0x000ee20000300800 */
[----:B------:R-:W-:-:S04]  /*d680*/  VIADD R0, R0, 0x22860 ;  /* 0x0002286000007836 */ /* 0x000fc80000000000 */
[----:B---3--:R-:W-:-:S04]  /*d690*/  IMAD R4, R4, 0x8, R0 ;  /* 0x0000000804047824 */ /* 0x008fc800078e0200 */
[----:B------:R-:W3:Y:S02]  /*d6a0*/  SYNCS.PHASECHK.TRANS64.TRYWAIT P0, [R4+URZ], R5 ;  /* 0x00000005040075a7 */ /* 0x000ee4000800017f */
[----:B---3--:R-:W-:Y:S05]  /*d6b0*/  @!P0 BRA `(.L_x_7581) ;  /* 0x0000001000888947 */ /* 0x008fea0003800000 */
.L_x_7634:
[----:B------:R-:W-:-:S07]  /*d6c0*/  IMAD R3, R3, 0x8, R0 ;  /* 0x0000000803037824 */ /* 0x000fce00078e0200 */
.L_x_7582:
[----:B----4-:R4:W0:Y:S02]  /*d6d0*/  SYNCS.PHASECHK.TRANS64.TRYWAIT P0, [R3+URZ], R2 ;  /* 0x00000002030075a7 */ /* 0x010824000800017f */
[----:B0-----:R-:W-:Y:S05]  /*d6e0*/  @!P0 NANOSLEEP.SYNCS 0x989680 ;  /* 0x009896800000895d */ /* 0x001fea0003900000 */
[----:B------:R-:W0:Y:S02]  /*d6f0*/  @!P0 SYNCS.PHASECHK.TRANS64 P0, [R3+URZ], R2 ;  /* 0x00000002030085a7 */ /* 0x000e24000800007f */
[----:B0-----:R-:W-:Y:S05]  /*d700*/  @!P0 BRA `(.L_x_7582) ;  /* 0xfffffffc00f08947 */ /* 0x001fea000383ffff */
.L_x_7575:
[----:B------:R-:W-:Y:S05]  /*d710*/  BSYNC B0 ;  /* 0x0000000000007941 */ /* 0x000fea0003800000 */
.L_x_7574:
[----:B------:R-:W-:Y:S05]  /*d720*/  EXIT ;  /* 0x000000000000794d */ /* 0x000fea0003800000 */
.L_x_7461:
[----:B0-----:R0:W1:Y:S02]  /*d730*/  SYNCS.PHASECHK.TRANS64.TRYWAIT P0, [R6+URZ+0x22800], R3 ;  /* 0x02280003060075a7 */ /* 0x001064000800017f */
[----:B-1----:R-:W-:Y:S05]  /*d740*/  @!P0 NANOSLEEP.SYNCS 0x989680 ;  /* 0x009896800000895d */ /* 0x002fea0003900000 */
[----:B------:R-:W1:Y:S02]  /*d750*/  @!P0 SYNCS.PHASECHK.TRANS64 P0, [R6+URZ+0x22800], R3 ;  /* 0x02280003060085a7 */ /* 0x000e64000800007f */
[----:B-1----:R-:W-:Y:S05]  /*d760*/  @!P0 BRA `(.L_x_7461) ;  /* 0xfffffffc00f08947 */ /* 0x002fea000383ffff */
[----:B------:R-:W-:Y:S05]  /*d770*/  BRA `(.L_x_7583) ;  /* 0xffffff4000207947 */ /* 0x000fea000383ffff */
.L_x_7465:
[----:B--2---:R2:W3:Y:S02]  /*d780*/  SYNCS.PHASECHK.TRANS64.TRYWAIT P1, [R5+URZ+0x22830], R10 ;  /* 0x0228300a050075a7 */ /* 0x0044e4000802017f */
[----:B---3--:R-:W-:Y:S05]  /*d790*/  @!P1 NANOSLEEP.SYNCS 0x989680 ;  /* 0x009896800000995d */ /* 0x008fea0003900000 */
[----:B------:R-:W3:Y:S02]  /*d7a0*/  @!P1 SYNCS.PHASECHK.TRANS64 P1, [R5+URZ+0x22830], R10 ;  /* 0x0228300a050095a7 */ /* 0x000ee4000802007f */
[----:B---3--:R-:W-:Y:S05]  /*d7b0*/  @!P1 BRA `(.L_x_7465) ;  /* 0xfffffffc00f09947 */ /* 0x008fea000383ffff */
[----:B------:R-:W-:Y:S05]  /*d7c0*/  BRA `(.L_x_7464) ;  /* 0xffffff40004c7947 */ /* 0x000fea000383ffff */
.L_x_7469:
[----:B-1----:R1:W3:Y:S02]  /*d7d0*/  SYNCS.PHASECHK.TRANS64.TRYWAIT P2, [R5+URZ+0x22850], R10 ;  /* 0x0228500a050075a7 */ /* 0x0022e4000804017f */
[----:B---3--:R-:W-:Y:S05]  /*d7e0*/  @!P2 NANOSLEEP.SYNCS 0x989680 ;  /* 0x009896800000a95d */ /* 0x008fea0003900000 */
[----:B------:R-:W3:Y:S02]  /*d7f0*/  @!P2 SYNCS.PHASECHK.TRANS64 P2, [R5+URZ+0x22850], R10 ;  /* 0x0228500a0500a5a7 */ /* 0x000ee4000804007f */
[----:B---3--:R-:W-:Y:S05]  /*d800*/  @!P2 BRA `(.L_x_7469) ;  /* 0xfffffffc00f0a947 */ /* 0x008fea000383ffff */
[----:B------:R-:W-:Y:S05]  /*d810*/  BRA `(.L_x_7468) ;  /* 0xffffff5c00407947 */ /* 0x000fea000383ffff */
.L_x_7474:
[----:B0-----:R-:W-:Y:S02]  /*d820*/  IMAD.U32 R0, RZ, RZ, UR23 ;  /* 0x00000017ff007e24 */ /* 0x001fe4000f8e00ff */
[----:B---3--:R-:W-:-:S04]  /*d830*/  IMAD.U32 R5, RZ, RZ, UR25 ;  /* 0x00000019ff057e24 */ /* 0x008fc8000f8e00ff */
[----:B------:R0:W1:Y:S03]  /*d840*/  SYNCS.PHASECHK.TRANS64.TRYWAIT P3, [R0+URZ+0x22830], R5 ;  /* 0x02283005000075a7 */ /* 0x000066000806017f */
[----:B-1----:R-:W-:Y:S05]  /*d850*/  @!P3 NANOSLEEP.SYNCS 0x989680 ;  /* 0x009896800000b95d */ /* 0x002fea0003900000 */
[----:B------:R-:W1:Y:S02]  /*d860*/  @!P3 SYNCS.PHASECHK.TRANS64 P3, [R0+URZ+0x22830], R5 ;  /* 0x022830050000b5a7 */ /* 0x000e64000806007f */
[----:B-1----:R-:W-:Y:S05]  /*d870*/  @!P3 BRA `(.L_x_7474) ;  /* 0xfffffffc00e8b947 */ /* 0x002fea000383ffff */
[----:B------:R-:W-:Y:S05]  /*d880*/  BRA `(.L_x_7473) ;  /* 0xffffff60005c7947 */ /* 0x000fea000383ffff */
.L_x_7478:
[----:B0-----:R-:W-:-:S04]  /*d890*/  IMAD.U32 R6, RZ, RZ, UR25 ;  /* 0x00000019ff067e24 */ /* 0x001fc8000f8e00ff */
[----:B------:R0:W1:Y:S03]  /*d8a0*/  SYNCS.PHASECHK.TRANS64.TRYWAIT P3, [R199+URZ+0x22850], R6 ;  /* 0x02285006c70075a7 */ /* 0x000066000806017f */
[----:B-1----:R-:W-:Y:S05]  /*d8b0*/  @!P3 NANOSLEEP.SYNCS 0x989680 ;  /* 0x009896800000b95d */ /* 0x002fea0003900000 */
[----:B------:R-:W1:Y:S02]  /*d8c0*/  @!P3 SYNCS.PHASECHK.TRANS64 P3, [R199+URZ+0x22850], R6 ;  /* 0x02285006c700b5a7 */ /* 0x000e64000806007f */
[----:B-1----:R-:W-:Y:S05]  /*d8d0*/  @!P3 BRA `(.L_x_7478) ;  /* 0xfffffffc00ecb947 */ /* 0x002fea000383ffff */
[----:B------:R-:W-:Y:S05]  /*d8e0*/  BRA `(.L_x_7477) ;  /* 0xffffff7c00f87947 */ /* 0x000fea000383ffff */
.L_x_7516:
        /* <DEDUP_REMOVED lines=11> */
.L_x_7585:
[----:B------:R-:W-:Y:S05]  /*d9a0*/  BSYNC B0 ;  /* 0x0000000000007941 */ /* 0x000fea0003800000 */
.L_x_7584:
[----:B------:R-:W-:Y:S05]  /*d9b0*/  BRA `(.L_x_7586) ;  /* 0xffffffcc00347947 */ /* 0x000fea000383ffff */
.L_x_7517:
[----:B------:R-:W-:Y:S01]  /*d9c0*/  BSSY B0, `(.L_x_7587) ;  /* 0x0000006000007945 */ /* 0x000fe20003800000 */
[----:B------:R-:W-:-:S07]  /*d9d0*/  IMAD.MOV.U32 R15, RZ, RZ, -0x1 ;  /* 0xffffffffff0f7424 */ /* 0x000fce00078e00ff */
[----:B------:R-:W-:Y:S05]  /*d9e0*/  WARPSYNC.COLLECTIVE R15, `(.L_x_7588) ;  /* 0x000000000f0c7348 */ /* 0x000fea0003c00000 */
[----:B------:R-:W-:Y:S02]  /*d9f0*/  ELECT P6, UR62, PT ;  /* 0x00000000003e782f */ /* 0x000fe400038c0000 */
[----:B------:R-:W-:Y:S01]  /*da00*/  MOV R14, UR62 ;  /* 0x0000003e000e7c02 */ /* 0x000fe20008000f00 */
[----:B------:R-:W-:Y:S10]  /*da10*/  ENDCOLLECTIVE ;  /* 0x000000000000791b */ /* 0x000ff40003800000 */
.L_x_7588:
[----:B------:R-:W-:Y:S05]  /*da20*/  BSYNC B0 ;  /* 0x0000000000007941 */ /* 0x000fea0003800000 */
.L_x_7587:
[----:B------:R-:W-:Y:S05]  /*da30*/  BRA `(.L_x_7589) ;  /* 0xffffffcc002c7947 */ /* 0x000fea000383ffff */
.L_x_7520:
[----:B0-----:R0:W1:Y:S02]  /*da40*/  SYNCS.PHASECHK.TRANS64.TRYWAIT P0, [R8+URZ+0x22840], R10 ;  /* 0x0228400a080075a7 */ /* 0x001064000800017f */
[----:B-1----:R-:W-:Y:S05]  /*da50*/  @!P0 NANOSLEEP.SYNCS 0x989680 ;  /* 0x009896800000895d */ /* 0x002fea0003900000 */
[----:B------:R-:W1:Y:S02]  /*da60*/  @!P0 SYNCS.PHASECHK.TRANS64 P0, [R8+URZ+0x22840], R10 ;  /* 0x0228400a080085a7 */ /* 0x000e64000800007f */
[----:B-1----:R-:W-:Y:S05]  /*da70*/  @!P0 BRA `(.L_x_7520) ;  /* 0xfffffffc00f08947 */ /* 0x002fea000383ffff */
[----:B------:R-:W-:Y:S05]  /*da80*/  BRA `(.L_x_7590) ;  /* 0xffffffcc009c7947 */ /* 0x000fea000383ffff */
.L_x_7523:
        /* <DEDUP_REMOVED lines=8> */
.L_x_7526:
[----:B0-----:R0:W1:Y:S02]  /*db10*/  SYNCS.PHASECHK.TRANS64.TRYWAIT P0, [R8+URZ+0x22860], R6 ;  /* 0x02286006080075a7 */ /* 0x001064000800017f */
[----:B-1----:R-:W-:Y:S05]  /*db20*/  @!P0 NANOSLEEP.SYNCS 0x989680 ;  /* 0x009896800000895d */ /* 0x002fea0003900000 */
[----:B------:R-:W1:Y:S02]  /*db30*/  @!P0 SYNCS.PHASECHK.TRANS64 P0, [R8+URZ+0x22860], R6 ;  /* 0x02286006080085a7 */ /* 0x000e64000800007f */
[----:B-1----:R-:W-:Y:S05]  /*db40*/  @!P0 BRA `(.L_x_7526) ;  /* 0xfffffffc00f08947 */ /* 0x002fea000383ffff */
[----:B------:R-:W-:Y:S05]  /*db50*/  BRA `(.L_x_7592) ;  /* 0xffffffd000987947 */ /* 0x000fea000383ffff */
.L_x_7535:
[----:B-1----:R1:W2:Y:S02]  /*db60*/  SYNCS.PHASECHK.TRANS64.TRYWAIT P0, [R3+URZ+0x22840], R6 ;  /* 0x02284006030075a7 */ /* 0x0022a4000800017f */
[----:B--2---:R-:W-:Y:S05]  /*db70*/  @!P0 NANOSLEEP.SYNCS 0x989680 ;  /* 0x009896800000895d */ /* 0x004fea0003900000 */
[----:B------:R-:W2:Y:S02]  /*db80*/  @!P0 SYNCS.PHASECHK.TRANS64 P0, [R3+URZ+0x22840], R6 ;  /* 0x02284006030085a7 */ /* 0x000ea4000800007f */
[----:B--2---:R-:W-:Y:S05]  /*db90*/  @!P0 BRA `(.L_x_7535) ;  /* 0xfffffffc00f08947 */ /* 0x004fea000383ffff */
[----:B------:R-:W-:Y:S05]  /*dba0*/  BRA `(.L_x_7593) ;  /* 0xffffffd800207947 */ /* 0x000fea000383ffff */
.L_x_7537:
[----:B--2---:R2:W3:Y:S02]  /*dbb0*/  SYNCS.PHASECHK.TRANS64.TRYWAIT P0, [R3+URZ+0x22860], R6 ;  /* 0x02286006030075a7 */ /* 0x0044e4000800017f */
[----:B---3--:R-:W-:Y:S05]  /*dbc0*/  @!P0 NANOSLEEP.SYNCS 0x989680 ;  /* 0x009896800000895d */ /* 0x008fea0003900000 */
[----:B------:R-:W3:Y:S02]  /*dbd0*/  @!P0 SYNCS.PHASECHK.TRANS64 P0, [R3+URZ+0x22860], R6 ;  /* 0x02286006030085a7 */ /* 0x000ee4000800007f */
[----:B---3--:R-:W-:Y:S05]  /*dbe0*/  @!P0 BRA `(.L_x_7537) ;  /* 0xfffffffc00f08947 */ /* 0x008fea000383ffff */
[----:B------:R-:W-:Y:S05]  /*dbf0*/  BRA `(.L_x_7594) ;  /* 0xffffffd800907947 */ /* 0x000fea000383ffff */
.L_x_7542:
[----:B--2---:R2:W3:Y:S02]  /*dc00*/  SYNCS.PHASECHK.TRANS64.TRYWAIT P0, [R2+URZ+0x22840], R3 ;  /* 0x02284003020075a7 */ /* 0x0044e4000800017f */
[----:B---3--:R-:W-:Y:S05]  /*dc10*/  @!P0 NANOSLEEP.SYNCS 0x989680 ;  /* 0x009896800000895d */ /* 0x008fea0003900000 */
[----:B------:R-:W3:Y:S02]  /*dc20*/  @!P0 SYNCS.PHASECHK.TRANS64 P0, [R2+URZ+0x22840], R3 ;  /* 0x02284003020085a7 */ /* 0x000ee4000800007f */
[----:B---3--:R-:W-:Y:S05]  /*dc30*/  @!P0 BRA `(.L_x_7542) ;  /* 0xfffffffc00f08947 */ /* 0x008fea000383ffff */
[----:B------:R-:W-:Y:S05]  /*dc40*/  BRA `(.L_x_7595) ;  /* 0xffffffdc00dc7947 */ /* 0x000fea000383ffff */
.L_x_7544:
[----:B-1----:R1:W3:Y:S02]  /*dc50*/  SYNCS.PHASECHK.TRANS64.TRYWAIT P1, [R2+URZ+0x22860], R3 ;  /* 0x02286003020075a7 */ /* 0x0022e4000802017f */
[----:B---3--:R-:W-:Y:S05]  /*dc60*/  @!P1 NANOSLEEP.SYNCS 0x989680 ;  /* 0x009896800000995d */ /* 0x008fea0003900000 */
[----:B------:R-:W3:Y:S02]  /*dc70*/  @!P1 SYNCS.PHASECHK.TRANS64 P1, [R2+URZ+0x22860], R3 ;  /* 0x02286003020095a7 */ /* 0x000ee4000802007f */
[----:B---3--:R-:W-:Y:S05]  /*dc80*/  @!P1 BRA `(.L_x_7544) ;  /* 0xfffffffc00f09947 */ /* 0x008fea000383ffff */
[----:B------:R-:W-:Y:S05]  /*dc90*/  BRA `(.L_x_7596) ;  /* 0xffffffe000487947 */ /* 0x000fea000383ffff */
.L_x_7549:
[----:B---3--:R3:W4:Y:S02]  /*dca0*/  SYNCS.PHASECHK.TRANS64.TRYWAIT P0, [R2+URZ+0x22840], R3 ;  /* 0x02284003020075a7 */ /* 0x008724000800017f */
[----:B----4-:R-:W-:Y:S05]  /*dcb0*/  @!P0 NANOSLEEP.SYNCS 0x989680 ;  /* 0x009896800000895d */ /* 0x010fea0003900000 */
[----:B------:R-:W4:Y:S02]  /*dcc0*/  @!P0 SYNCS.PHASECHK.TRANS64 P0, [R2+URZ+0x22840], R3 ;  /* 0x02284003020085a7 */ /* 0x000f24000800007f */
[----:B----4-:R-:W-:Y:S05]  /*dcd0*/  @!P0 BRA `(.L_x_7549) ;  /* 0xfffffffc00f08947 */ /* 0x010fea000383ffff */
[----:B------:R-:W-:Y:S05]  /*dce0*/  BRA `(.L_x_7597) ;  /* 0xffffffe400747947 */ /* 0x000fea000383ffff */
.L_x_7551:
[----:B-1----:R1:W2:Y:S02]  /*dcf0*/  SYNCS.PHASECHK.TRANS64.TRYWAIT P1, [R2+URZ+0x22860], R3 ;  /* 0x02286003020075a7 */ /* 0x0022a4000802017f */
[----:B--2---:R-:W-:Y:S05]  /*dd00*/  @!P1 NANOSLEEP.SYNCS 0x989680 ;  /* 0x009896800000995d */ /* 0x004fea0003900000 */
[----:B------:R-:W2:Y:S02]  /*dd10*/  @!P1 SYNCS.PHASECHK.TRANS64 P1, [R2+URZ+0x22860], R3 ;  /* 0x02286003020095a7 */ /* 0x000ea4000802007f */
[----:B--2---:R-:W-:Y:S05]  /*dd20*/  @!P1 BRA `(.L_x_7551) ;  /* 0xfffffffc00f09947 */ /* 0x004fea000383ffff */
[----:B------:R-:W-:Y:S05]  /*dd30*/  BRA `(.L_x_7598) ;  /* 0xffffffe400e47947 */ /* 0x000fea000383ffff */
.L_x_7556:
        /* <DEDUP_REMOVED lines=8> */
.L_x_7600:
[----:B------:R-:W-:Y:S05]  /*ddc0*/  BSYNC B0 ;  /* 0x0000000000007941 */ /* 0x000fea0003800000 */
.L_x_7599:
        /* <DEDUP_REMOVED lines=8> */
.L_x_7601:
[----:B------:R-:W-:Y:S01]  /*de50*/  IMAD.MOV.U32 R5, RZ, RZ, R14 ;  /* 0x000000ffff057224 */ /* 0x000fe200078e000e */
[----:B------:R-:W-:Y:S06]  /*de60*/  BRA `(.L_x_7602) ;  /* 0xffffffe800d87947 */ /* 0x000fec000383ffff */
.L_x_7559:
        /* <DEDUP_REMOVED lines=8> */
.L_x_7604:
[----:B------:R-:W-:Y:S05]  /*def0*/  BSYNC B0 ;  /* 0x0000000000007941 */ /* 0x000fea0003800000 */
.L_x_7603:
        /* <DEDUP_REMOVED lines=10> */
.L_x_7605:
        /* <DEDUP_REMOVED lines=8> */
.L_x_7606:
        /* <DEDUP_REMOVED lines=8> */
.L_x_7607:
        /* <DEDUP_REMOVED lines=8> */
.L_x_7608:
        /* <DEDUP_REMOVED lines=8> */
.L_x_7609:
[----:B------:R-:W-:Y:S05]  /*e1a0*/  BRA `(.L_x_7610) ;  /* 0xffffffe8009c7947 */ /* 0x000fea000383ffff */
.L_x_7564:
[----:B------:R-:W-:Y:S01]  /*e1b0*/  BSSY B0, `(.L_x_7611) ;  /* 0x0000008000007945 */ /* 0x000fe20003800000 */
[----:B-----5:R-:W-:Y:S02]  /*e1c0*/  IMAD.MOV.U32 R13, RZ, RZ, R3 ;  /* 0x000000ffff0d7224 */ /* 0x020fe400078e0003 */
[----:B-1----:R-:W-:Y:S02]  /*e1d0*/  IMAD.MOV.U32 R12, RZ, RZ, 0x1 ;  /* 0x00000001ff0c7424 */ /* 0x002fe400078e00ff */
[----:B------:R-:W-:Y:S02]  /*e1e0*/  IMAD.MOV.U32 R11, RZ, RZ, RZ ;  /* 0x000000ffff0b7224 */ /* 0x000fe400078e00ff */
[----:B------:R-:W-:-:S07]  /*e1f0*/  IMAD.MOV.U32 R15, RZ, RZ, -0x1 ;  /* 0xffffffffff0f7424 */ /* 0x000fce00078e00ff */
[----:B0-----:R-:W-:Y:S05]  /*e200*/  WARPSYNC.COLLECTIVE R15, `(.L_x_7612) ;  /* 0x000000000f087348 */ /* 0x001fea0003c00000 */
[----:B------:R1:W2:Y:S02]  /*e210*/  SHFL.UP P6, R14, R13, R12, R11 ;  /* 0x0400000c0d0e7389 */ /* 0x0002a400000c000b */
[----:B012---:R-:W-:Y:S01]  /*e220*/  ENDCOLLECTIVE ;  /* 0x000000000000791b */ /* 0x007fe20003800000 */
.L_x_7612:
[----:B------:R-:W-:Y:S05]  /*e230*/  BSYNC B0 ;  /* 0x0000000000007941 */ /* 0x000fea0003800000 */
.L_x_7611:
        /* <DEDUP_REMOVED lines=10> */
.L_x_7613:
        /* <DEDUP_REMOVED lines=8> */
.L_x_7614:
        /* <DEDUP_REMOVED lines=8> */
.L_x_7615:
        /* <DEDUP_REMOVED lines=8> */
.L_x_7616:
        /* <DEDUP_REMOVED lines=8> */
.L_x_7617:
[----:B------:R-:W-:Y:S05]  /*e4e0*/  BRA `(.L_x_7618) ;  /* 0xffffffe800807947 */ /* 0x000fea000383ffff */
.L_x_7566:
[----:B------:R-:W-:Y:S01]  /*e4f0*/  BSSY B0, `(.L_x_7619) ;  /* 0x0000006000007945 */ /* 0x000fe20003800000 */
[----:B------:R-:W-:Y:S01]  /*e500*/  PLOP3.LUT P6, PT, P6, PT, PT, 0x8, 0x0 ;  /* 0x000000000000781c */ /* 0x000fe200037ce170 */
[----:B------:R-:W-:-:S12]  /*e510*/  IMAD.MOV.U32 R15, RZ, RZ, -0x1 ;  /* 0xffffffffff0f7424 */ /* 0x000fd800078e00ff */
[----:B01----:R-:W-:Y:S05]  /*e520*/  WARPSYNC.COLLECTIVE R15, `(.L_x_7620) ;  /* 0x000000000f087348 */ /* 0x003fea0003c00000 */
[----:B------:R-:W-:Y:S01]  /*e530*/  VOTE.ANY R14, PT, P6 ;  /* 0x00000000000e7806 */ /* 0x000fe200030e0100 */
[----:B01----:R-:W-:Y:S06]  /*e540*/  ENDCOLLECTIVE ;  /* 0x000000000000791b */ /* 0x003fec0003800000 */
.L_x_7620:
[----:B------:R-:W-:Y:S05]  /*e550*/  BSYNC B0 ;  /* 0x0000000000007941 */ /* 0x000fea0003800000 */
.L_x_7619:
        /* <DEDUP_REMOVED lines=9> */
.L_x_7621:
[----:B------:R-:W-:Y:S01]  /*e5f0*/  IMAD.MOV.U32 R17, RZ, RZ, R14 ;  /* 0x000000ffff117224 */ /* 0x000fe200078e000e */
[----:B------:R-:W-:Y:S06]  /*e600*/  BRA `(.L_x_7622) ;  /* 0xffffffe800707947 */ /* 0x000fec000383ffff */
.L_x_7568:
[----:B------:R-:W-:Y:S01]  /*e610*/  BSSY B0, `(.L_x_7623) ;  /* 0x0000007000007945 */ /* 0x000fe20003800000 */
[----:B------:R-:W-:Y:S02]  /*e620*/  IMAD.MOV.U32 R13, RZ, RZ, R2 ;  /* 0x000000ffff0d7224 */ /* 0x000fe400078e0002 */
[----:B------:R-:W-:Y:S02]  /*e630*/  IMAD.MOV.U32 R11, RZ, RZ, 0x1f ;  /* 0x0000001fff0b7424 */ /* 0x000fe400078e00ff */
[----:B------:R-:W-:-:S07]  /*e640*/  IMAD.MOV.U32 R15, RZ, RZ, -0x1 ;  /* 0xffffffffff0f7424 */ /* 0x000fce00078e00ff */
[----:B0-23--:R-:W-:Y:S05]  /*e650*/  WARPSYNC.COLLECTIVE R15, `(.L_x_7624) ;  /* 0x000000000f087348 */ /* 0x00dfea0003c00000 */
[----:B------:R1:W4:Y:S02]  /*e660*/  SHFL.IDX P6, R14, R13, R12, R11 ;  /* 0x0000000c0d0e7389 */ /* 0x00032400000c000b */
[----:B01234-:R-:W-:Y:S01]  /*e670*/  ENDCOLLECTIVE ;  /* 0x000000000000791b */ /* 0x01ffe20003800000 */
.L_x_7624:
[----:B------:R-:W-:Y:S05]  /*e680*/  BSYNC B0 ;  /* 0x0000000000007941 */ /* 0x000fea0003800000 */
.L_x_7623:
[----:B------:R-:W-:Y:S05]  /*e690*/  BRA `(.L_x_7567) ;  /* 0xffffffe800687947 */ /* 0x000fea000383ffff */
.L_x_7572:
[----:B0-----:R0:W2:Y:S02]  /*e6a0*/  SYNCS.PHASECHK.TRANS64.TRYWAIT P0, [R0+URZ+0x22820], R3 ;  /* 0x02282003000075a7 */ /* 0x0010a4000800017f */
[----:B--2---:R-:W-:Y:S05]  /*e6b0*/  @!P0 NANOSLEEP.SYNCS 0x989680 ;  /* 0x009896800000895d */ /* 0x004fea0003900000 */
[----:B------:R-:W2:Y:S02]  /*e6c0*/  @!P0 SYNCS.PHASECHK.TRANS64 P0, [R0+URZ+0x22820], R3 ;  /* 0x02282003000085a7 */ /* 0x000ea4000800007f */
[----:B--2---:R-:W-:Y:S05]  /*e6d0*/  @!P0 BRA `(.L_x_7572) ;  /* 0xfffffffc00f08947 */ /* 0x004fea000383ffff */
[----:B------:R-:W-:Y:S05]  /*e6e0*/  BRA `(.L_x_7625) ;  /* 0xffffffec004c7947 */ /* 0x000fea000383ffff */
.L_x_7573:
[----:B------:R-:W2:Y:S01]  /*e6f0*/  S2R R2, SR_TID.X ;  /* 0x0000000000027919 */ /* 0x000ea20000002100 */
[----:B------:R-:W-:Y:S01]  /*e700*/  BSSY B0, `(.L_x_7626) ;  /* 0x000000a000007945 */ /* 0x000fe20003800000 */
[----:B-1----:R-:W-:Y:S02]  /*e710*/  IMAD.MOV.U32 R12, RZ, RZ, RZ ;  /* 0x000000ffff0c7224 */ /* 0x002fe400078e00ff */
        /* <DEDUP_REMOVED lines=8> */
.L_x_7627:
[----:B------:R-:W-:Y:S05]  /*e7a0*/  BSYNC B0 ;  /* 0x0000000000007941 */ /* 0x000fea0003800000 */
.L_x_7626:
[----:B------:R-:W-:Y:S05]  /*e7b0*/  BRA `(.L_x_7628) ;  /* 0xffffffec00347947 */ /* 0x000fea000383ffff */
.L_x_7576:
[----:B------:R-:W-:Y:S01]  /*e7c0*/  BSSY B1, `(.L_x_7629) ;  /* 0x0000006000017945 */ /* 0x000fe20003800000 */
[----:B------:R-:W-:-:S07]  /*e7d0*/  IMAD.MOV.U32 R15, RZ, RZ, -0x1 ;  /* 0xffffffffff0f7424 */ /* 0x000fce00078e00ff */
[----:B012---:R-:W-:Y:S05]  /*e7e0*/  WARPSYNC.COLLECTIVE R15, `(.L_x_7630) ;  /* 0x000000000f0c7348 */ /* 0x007fea0003c00000 */
[----:B------:R-:W-:Y:S02]  /*e7f0*/  ELECT P6, UR62, PT ;  /* 0x00000000003e782f */ /* 0x000fe400038c0000 */
[----:B------:R-:W-:Y:S01]  /*e800*/  MOV R14, UR62 ;  /* 0x0000003e000e7c02 */ /* 0x000fe20008000f00 */
[----:B012---:R-:W-:Y:S10]  /*e810*/  ENDCOLLECTIVE ;  /* 0x000000000000791b */ /* 0x007ff40003800000 */
.L_x_7630:
[----:B------:R-:W-:Y:S05]  /*e820*/  BSYNC B1 ;  /* 0x0000000000017941 */ /* 0x000fea0003800000 */
.L_x_7629:
[----:B------:R-:W-:Y:S05]  /*e830*/  BRA `(.L_x_7631) ;  /* 0xffffffec002c7947 */ /* 0x000fea000383ffff */
.L_x_7578:
[----:B0-----:R0:W2:Y:S02]  /*e840*/  SYNCS.PHASECHK.TRANS64.TRYWAIT P0, [R6+URZ], R5 ;  /* 0x00000005060075a7 */ /* 0x0010a4000800017f */
[----:B--2---:R-:W-:Y:S05]  /*e850*/  @!P0 NANOSLEEP.SYNCS 0x989680 ;  /* 0x009896800000895d */ /* 0x004fea0003900000 */
[----:B------:R-:W2:Y:S02]  /*e860*/  @!P0 SYNCS.PHASECHK.TRANS64 P0, [R6+URZ], R5 ;  /* 0x00000005060085a7 */ /* 0x000ea4000800007f */
[----:B--2---:R-:W-:Y:S05]  /*e870*/  @!P0 BRA `(.L_x_7578) ;  /* 0xfffffffc00f08947 */ /* 0x004fea000383ffff */
[----:B------:R-:W-:Y:S05]  /*e880*/  BRA `(.L_x_7632) ;  /* 0xffffffec00687947 */ /* 0x000fea000383ffff */
.L_x_7579:
[----:B--2---:R2:W3:Y:S02]  /*e890*/  SYNCS.PHASECHK.TRANS64.TRYWAIT P0, [R7+URZ], R2 ;  /* 0x00000002070075a7 */ /* 0x0044e4000800017f */
[----:B---3--:R-:W-:Y:S05]  /*e8a0*/  @!P0 NANOSLEEP.SYNCS 0x989680 ;  /* 0x009896800000895d */ /* 0x008fea0003900000 */
[----:B------:R-:W3:Y:S02]  /*e8b0*/  @!P0 SYNCS.PHASECHK.TRANS64 P0, [R7+URZ], R2 ;  /* 0x00000002070085a7 */ /* 0x000ee4000800007f */
[----:B---3--:R-:W-:Y:S05]  /*e8c0*/  @!P0 BRA `(.L_x_7579) ;  /* 0xfffffffc00f08947 */ /* 0x008fea000383ffff */
[----:B------:R-:W-:Y:S05]  /*e8d0*/  BRA `(.L_x_7633) ;  /* 0xffffffec005c7947 */ /* 0x000fea000383ffff */
.L_x_7581:
[----:B---3--:R3:W4:Y:S02]  /*e8e0*/  SYNCS.PHASECHK.TRANS64.TRYWAIT P0, [R4+URZ], R5 ;  /* 0x00000005040075a7 */ /* 0x008724000800017f */
[----:B----4-:R-:W-:Y:S05]  /*e8f0*/  @!P0 NANOSLEEP.SYNCS 0x989680 ;  /* 0x009896800000895d */ /* 0x010fea0003900000 */
[----:B------:R-:W4:Y:S02]  /*e900*/  @!P0 SYNCS.PHASECHK.TRANS64 P0, [R4+URZ], R5 ;  /* 0x00000005040085a7 */ /* 0x000f24000800007f */
[----:B----4-:R-:W-:Y:S05]  /*e910*/  @!P0 BRA `(.L_x_7581) ;  /* 0xfffffffc00f08947 */ /* 0x010fea000383ffff */
[----:B------:R-:W-:Y:S05]  /*e920*/  BRA `(.L_x_7634) ;  /* 0xffffffec00647947 */ /* 0x000fea000383ffff */
.L_x_7635:
        /* <DEDUP_REMOVED lines=13> */
.L_x_11961:


//--------------------- .text._ZN7cutlass13device_kernelIN5flash11enable_sm90INS1_16FlashAttnFwdSm90INS1_25CollectiveMainloopFwdSm90ILi2EN4cute5tupleIJNS5_1CILi1EEES8_S8_EEENS6_IJNS7_ILi128EEENS7_ILi96EEENS7_ILi64EEEEEELi256ENS_6half_tEfNS_4arch4Sm90ELb0ELb0ELb1ELb1ELb0ELb1ELb0ELb1ELb0ELb0ELb0ELb0EEENS1_21CollectiveEpilogueFwdINS6_IJSA_NS7_ILi256EEESB_EEES9_SE_SG_Li256ELb1ELb0ELb0ELb0EEENS1_36VarlenDynamicPersistentTileSchedulerILi128ELi96ELi256ELi32ELb0ELb0ELb1ELb0ELb1ELb1EEEEEEEEEvNT_6ParamsE --------------------------
	.section	.text._ZN7cutlass13device_kernelIN5flash11enable_sm90INS1_16FlashAttnFwdSm90INS1_25CollectiveMainloopFwdSm90ILi2EN4cute5tupleIJNS5_1CILi1EEES8_S8_EEENS6_IJNS7_ILi128EEENS7_ILi96EEENS7_ILi64EEEEEELi256ENS_6half_tEfNS_4arch4Sm90ELb0ELb0ELb1ELb1ELb0ELb1ELb0ELb1ELb0ELb0ELb0ELb0EEENS1_21CollectiveEpilogueFwdINS6_IJSA_NS7_ILi256EEESB_EEES9_SE_SG_Li256ELb1ELb0ELb0ELb0EEENS1_36VarlenDynamicPersistentTileSchedulerILi128ELi96ELi256ELi32ELb0ELb0ELb1ELb0ELb1ELb1EEEEEEEEEvNT_6ParamsE,"ax",@progbits
	.align	128
.text._ZN7cutlass13device_kernelIN5flash11enable_sm90INS1_16FlashAttnFwdSm90INS1_25CollectiveMainloopFwdSm90ILi2EN4cute5tupleIJNS5_1CILi1EEES8_S8_EEENS6_IJNS7_ILi128EEENS7_ILi96EEENS7_ILi64EEEEEELi256ENS_6half_tEfNS_4arch4Sm90ELb0ELb0ELb1ELb1ELb0ELb1ELb0ELb1ELb0ELb0ELb0ELb0EEENS1_21CollectiveEpilogueFwdINS6_IJSA_NS7_ILi256EEESB_EEES9_SE_SG_Li256ELb1ELb0ELb0ELb0EEENS1_36VarlenDynamicPersistentTileSchedulerILi128ELi96ELi256ELi32ELb0ELb0ELb1ELb0ELb1ELb1EEEEEEEEEvNT_6ParamsE:
        .type           _ZN7cutlass13device_kernelIN5flash11enable_sm90INS1_16FlashAttnFwdSm90INS1_25CollectiveMainloopFwdSm90ILi2EN4cute5tupleIJNS5_1CILi1EEES8_S8_EEENS6_IJNS7_ILi128EEENS7_ILi96EEENS7_ILi64EEEEEELi256ENS_6half_tEfNS_4arch4Sm90ELb0ELb0ELb1ELb1ELb0ELb1ELb0ELb1ELb0ELb0ELb0ELb0EEENS1_21CollectiveEpilogueFwdINS6_IJSA_NS7_ILi256EEESB_EEES9_SE_SG_Li256ELb1ELb0ELb0ELb0EEENS1_36VarlenDynamicPersistentTileSchedulerILi128ELi96ELi256ELi32ELb0ELb0ELb1ELb0ELb1ELb1EEEEEEEEEvNT_6ParamsE,@function
        .size           _ZN7cutlass13device_kernelIN5flash11enable_sm90INS1_16FlashAttnFwdSm90INS1_25CollectiveMainloopFwdSm90ILi2EN4cute5tupleIJNS5_1CILi1EEES8_S8_EEENS6_IJNS7_ILi128EEENS7_ILi96EEENS7_ILi64EEEEEELi256ENS_6half_tEfNS_4arch4Sm90ELb0ELb0ELb1ELb1ELb0ELb1ELb0ELb1ELb0ELb0ELb0ELb0EEENS1_21CollectiveEpilogueFwdINS6_IJSA_NS7_ILi256EEESB_EEES9_SE_SG_Li256ELb1ELb0ELb0ELb0EEENS1_36VarlenDynamicPersistentTileSchedulerILi128ELi96ELi256ELi32ELb0ELb0ELb1ELb0ELb1ELb1EEEEEEEEEvNT_6ParamsE,(.L_x_11962 - _ZN7cutlass13device_kernelIN5flash11enable_sm90INS1_16FlashAttnFwdSm90INS1_25CollectiveMainloopFwdSm90ILi2EN4cute5tupleIJNS5_1CILi1EEES8_S8_EEENS6_IJNS7_ILi128EEENS7_ILi96EEENS7_ILi64EEEEEELi256ENS_6half_tEfNS_4arch4Sm90ELb0ELb0ELb1ELb1ELb0ELb1ELb0ELb1ELb0ELb0ELb0ELb0EEENS1_21CollectiveEpilogueFwdINS6_IJSA_NS7_ILi256EEESB_EEES9_SE_SG_Li256ELb1ELb0ELb0ELb0EEENS1_36VarlenDynamicPersistentTileSchedulerILi128ELi96ELi256ELi32ELb0ELb0ELb1ELb0ELb1ELb1EEEEEEEEEvNT_6ParamsE)
        .other          _ZN7cutlass13device_kernelIN5flash11enable_sm90INS1_16FlashAttnFwdSm90INS1_25CollectiveMainloopFwdSm90ILi2EN4cute5tupleIJNS5_1CILi1EEES8_S8_EEENS6_IJNS7_ILi128EEENS7_ILi96EEENS7_ILi64EEEEEELi256ENS_6half_tEfNS_4arch4Sm90ELb0ELb0ELb1ELb1ELb0ELb1ELb0ELb1ELb0ELb0ELb0ELb0EEENS1_21CollectiveEpilogueFwdINS6_IJSA_NS7_ILi256EEESB_EEES9_SE_SG_Li256ELb1ELb0ELb0ELb0EEENS1_36VarlenDynamicPersistentTileSchedulerILi128ELi96ELi256ELi32ELb0ELb0ELb1ELb0ELb1ELb1EEEEEEEEEvNT_6ParamsE,@"STO_CUDA_ENTRY STV_DEFAULT"
_ZN7cutlass13device_kernelIN5flash11enable_sm90INS1_16FlashAttnFwdSm90INS1_25CollectiveMainloopFwdSm90ILi2EN4cute5tupleIJNS5_1CILi1EEES8_S8_EEENS6_IJNS7_ILi128EEENS7_ILi96EEENS7_ILi64EEEEEELi256ENS_6half_tEfNS_4arch4Sm90ELb0ELb0ELb1ELb1ELb0ELb1ELb0ELb1ELb0ELb0ELb0ELb0EEENS1_21CollectiveEpilogueFwdINS6_IJSA_NS7_ILi256EEESB_EEES9_SE_SG_Li256ELb1ELb0ELb0ELb0EEENS1_36VarlenDynamicPersistentTileSchedulerILi128ELi96ELi256ELi32ELb0ELb0ELb1ELb0ELb1ELb1EEEEEEEEEvNT_6ParamsE:
        /* <DEDUP_REMOVED lines=27> */
.L_x_7637:
[----:B------:R-:W-:Y:S05]  /*01b0*/  BSYNC B0 ;  /* 0x0000000000007941 */ /* 0x000fea0003800000 */
.L_x_7636:
        /* <DEDUP_REMOVED lines=41> */
.L_x_7638:
        /* <DEDUP_REMOVED lines=22> */
.L_x_7639:
        /* <DEDUP_REMOVED lines=18> */
.L_x_7640:
        /* <DEDUP_REMOVED lines=22> */
.L_x_7641:
        /* <DEDUP_REMOVED lines=22> */
.L_x_7642:
        /* <DEDUP_REMOVED lines=8> */
.L_x_7645:
[----:B------:R-:W-:-:S08]  /*0a10*/  NOP ;  /* 0x0000000000007918 */ /* 0x000fd00000000000 */
[----:B------:R-:W0:Y:S02]  /*0a20*/  USETMAXREG.TRY_ALLOC.CTAPOOL UP0, 0xf0 ;  /* 0x000000f0000079c8 */ /* 0x000e240008000600 */
[----:B0-----:R-:W-:-:S13]  /*0a30*/  PLOP3.LUT P0, PT, PT, PT, UP0, 0x80, 0x0 ;  /* 0x000000000000781c */ /* 0x001fda0003f0f008 */
[----:B------:R-:W-:Y:S05]  /*0a40*/  @!P0 BRA `(.L_x_7645) ;  /* 0xfffffffc00f08947 */ /* 0x000fea000383ffff */
[----:B------:R-:W0:Y:S01]  /*0a50*/  S2R R0, SR_TID.X ;  /* 0x0000000000007919 */ /* 0x000e220000002100 */
[----:B------:R-:W1:Y:S01]  /*0a60*/  S2UR UR5, SR_CgaCtaId ;  /* 0x00000000000579c3 */ /* 0x000e620000008800 */
[----:B------:R-:W-:-:S07]  /*0a70*/  UMOV UR4, 0x400 ;  /* 0x0000040000047882 */ /* 0x000fce0000000000 */
[----:B------:R-:W-:Y:S06]  /*0a80*/  BAR.ARV 0x8, 0x120 ;  /* 0x0204800000007b1d */ /* 0x000fec0000002000 */
[----:B-1----:R-:W-:-:S06]  /*0a90*/  ULEA UR4, UR5, UR4, 0x18 ;  /* 0x0000000405047291 */ /* 0x002fcc000f8ec03f */
[----:B------:R-:W-:Y:S01]  /*0aa0*/  IMAD.U32 R18, RZ, RZ, UR4 ;  /* 0x00000004ff127e24 */ /* 0x000fe2000f8e00ff */
[----:B0-----:R-:W-:Y:S01]  /*0ab0*/  SHF.R.U32.HI R0, RZ, 0x7, R0 ;  /* 0x00000007ff007819 */ /* 0x001fe20000011600 */
[----:B------:R-:W-:-:S03]  /*0ac0*/  ULDC UR4, c[0x0][0xc14] ;  /* 0x0003050000047ab9 */ /* 0x000fc60000000800 */
[----:B------:R-:W-:-:S13]  /*0ad0*/  ISETP.NE.AND P0, PT, R0, 0x1, PT ;  /* 0x000000010000780c */ /* 0x000fda0003f05270 */
[----:B------:R-:W-:Y:S08]  /*0ae0*/  @!P0 BAR.ARV 0x9, 0x100 ;  /* 0x0244000000008b1d */ /* 0x000ff00000002000 */
[----:B------:R-:W-:Y:S06]  /*0af0*/  BAR.SYNC.DEFER_BLOCKING 0x5, 0x120 ;  /* 0x0144800000007b1d */ /* 0x000fec0000010000 */
[----:B------:R-:W0:Y:S02]  /*0b00*/  LDS.128 R84, [R18+0x228d0] ;  /* 0x0228d00012547984 */ /* 0x000e240000000c00 */
[----:B------:R-:W-:Y:S06]  /*0b10*/  BAR.ARV 0x4, 0x120 ;  /* 0x0104800000007b1d */ /* 0x000fec0000002000 */
[----:B0-----:R-:W-:-:S13]  /*0b20*/  ISETP.GE.AND P0, PT, R87, UR4, PT ;  /* 0x0000000457007c0c */ /* 0x001fda000bf06270 */
[----:B------:R-:W-:Y:S05]  /*0b30*/  @P0 BRA `(.L_x_7646) ;  /* 0x0000014000ec0947 */ /* 0x000fea0003800000 */
[----:B------:R-:W0:Y:S01]  /*0b40*/  S2R R2, SR_TID.X ;  /* 0x0000000000027919 */ /* 0x000e220000002100 */
[----:B------:R-:W-:Y:S01]  /*0b50*/  IMAD.MOV.U32 R212, RZ, RZ, RZ ;  /* 0x000000ffffd47224 */ /* 0x000fe200078e00ff */
[----:B------:R-:W-:Y:S02]  /*0b60*/  CS2R R22, SRZ ;  /* 0x0000000000167805 */ /* 0x000fe4000001ff00 */
[----:B------:R-:W-:Y:S01]  /*0b70*/  MOV R200, RZ ;  /* 0x000000ff00c87202 */ /* 0x000fe20000000f00 */
[----:B------:R-:W-:Y:S01]  /*0b80*/  ULOP3.LUT UR44, UR36, 0x1, URZ, 0xfc, !UPT ;  /* 0x00000001242c7892 */ /* 0x000fe2000f8efc3f */
[----:B0-----:R-:W-:-:S05]  /*0b90*/  VIADD R235, R2, 0xffffff80 ;  /* 0xffffff8002eb7836 */ /* 0x001fca0000000000 */
[----:B------:R-:W-:-:S04]  /*0ba0*/  SHF.R.S32.HI R0, RZ, 0x1f, R235 ;  /* 0x0000001fff007819 */ /* 0x000fc800000114eb */
[CC--:B------:R-:W-:Y:S02]  /*0bb0*/  LEA.HI R3, R0.reuse, R235.reuse, RZ, 0x7 ;  /* 0x000000eb00037211 */ /* 0x0c0fe400078f38ff */
[----:B------:R-:W-:Y:S02]  /*0bc0*/  LEA.HI R205, R0, R235, RZ, 0x5 ;  /* 0x000000eb00cd7211 */ /* 0x000fe400078f28ff */
[----:B------:R-:W-:Y:S02]  /*0bd0*/  LOP3.LUT R2, R3, 0xffffff80, RZ, 0xc0, !PT ;  /* 0xffffff8003027812 */ /* 0x000fe400078ec0ff */
[----:B------:R-:W-:Y:S02]  /*0be0*/  SHF.R.S32.HI R230, RZ, 0x7, R3 ;  /* 0x00000007ffe67819 */ /* 0x000fe40000011403 */
[----:B------:R-:W-:Y:S01]  /*0bf0*/  SHF.R.S32.HI R205, RZ, 0x5, R205 ;  /* 0x00000005ffcd7819 */ /* 0x000fe200000114cd */
[----:B------:R-:W-:Y:S01]  /*0c00*/  IMAD.IADD R227, R235, 0x1, -R2 ;  /* 0x00000001ebe37824 */ /* 0x000fe200078e0a02 */
[----:B------:R-:W-:-:S02]  /*0c10*/  LEA.HI R3, R3, R230, RZ, 0x1 ;  /* 0x000000e603037211 */ /* 0x000fc400078f08ff */
[----:B------:R-:W-:Y:S02]  /*0c20*/  LEA.HI R2, R0, R235, RZ, 0x4 ;  /* 0x000000eb00027211 */ /* 0x000fe400078f20ff */
[----:B------:R-:W-:Y:S02]  /*0c30*/  SHF.R.S32.HI R6, RZ, 0x1f, R227 ;  /* 0x0000001fff067819 */ /* 0x000fe400000114e3 */
[----:B------:R-:W-:Y:S02]  /*0c40*/  LOP3.LUT R3, R3, 0x3fffffe, RZ, 0xc0, !PT ;  /* 0x03fffffe03037812 */ /* 0x000fe400078ec0ff */
[CC--:B------:R-:W-:Y:S02]  /*0c50*/  LEA.HI R7, R6.reuse, R227.reuse, RZ, 0x2 ;  /* 0x000000e306077211 */ /* 0x0c0fe400078f10ff */
[----:B------:R-:W-:Y:S02]  /*0c60*/  LEA.HI R6, R6, R227, RZ, 0x5 ;  /* 0x000000e306067211 */ /* 0x000fe400078f28ff */
[----:B------:R-:W-:-:S02]  /*0c70*/  SHF.R.S32.HI R4, RZ, 0x2, R7 ;  /* 0x00000002ff047819 */ /* 0x000fc40000011407 */
[----:B------:R-:W-:Y:S02]  /*0c80*/  SHF.R.S32.HI R5, RZ, 0x1f, R7 ;  /* 0x0000001fff057819 */ /* 0x000fe40000011407 */
[----:B------:R-:W-:Y:S02]  /*0c90*/  SHF.R.S32.HI R6, RZ, 0x5, R6 ;  /* 0x00000005ff067819 */ /* 0x000fe40000011406 */
[----:B------:R-:W-:Y:S02]  /*0ca0*/  LEA.HI R5, R5, R4, RZ, 0x3 ;  /* 0x0000000405057211 */ /* 0x000fe400078f18ff */
[----:B------:R-:W-:Y:S02]  /*0cb0*/  IADD3 R3, R230, -R3, RZ ;  /* 0x80000003e6037210 */ /* 0x000fe40007ffe0ff */
[----:B------:R-:W-:Y:S02]  /*0cc0*/  LOP3.LUT R9, R5, 0xfffffff8, RZ, 0xc0, !PT ;  /* 0xfffffff805097812 */ /* 0x000fe400078ec0ff */
[----:B------:R-:W-:-:S02]  /*0cd0*/  SHF.R.S32.HI R5, RZ, 0x4, R2 ;  /* 0x00000004ff057819 */ /* 0x000fc40000011402 */
[----:B------:R-:W-:Y:S02]  /*0ce0*/  IADD3 R9, R4, -R9, RZ ;  /* 0x8000000904097210 */ /* 0x000fe40007ffe0ff */
[C---:B------:R-:W-:Y:S02]  /*0cf0*/  LOP3.LUT R4, R2.reuse, 0x3fffff0, RZ, 0xc0, !PT ;  /* 0x03fffff002047812 */ /* 0x040fe400078ec0ff */
[----:B------:R-:W-:Y:S01]  /*0d00*/  LEA.HI R2, R2, R5, RZ, 0x1 ;  /* 0x0000000502027211 */ /* 0x000fe200078f08ff */
[----:B------:R-:W-:Y:S02]  /*0d10*/  IMAD R6, R6, 0x10, R9 ;  /* 0x0000001006067824 */ /* 0x000fe400078e0209 */
[----:B------:R-:W-:Y:S01]  /*0d20*/  IMAD.IADD R4, R235, 0x1, -R4 ;  /* 0x00000001eb047824 */ /* 0x000fe200078e0a04 */
[----:B------:R-:W-:Y:S01]  /*0d30*/  LOP3.LUT R2, R2, 0x1ffffffe, RZ, 0xc0, !PT ;  /* 0x1ffffffe02027812 */ /* 0x000fe200078ec0ff */
[----:B------:R-:W-:Y:S01]  /*0d40*/  IMAD R232, R3, 0x40, R6 ;  /* 0x0000004003e87824 */ /* 0x000fe200078e0206 */
[----:B------:R-:W-:-:S02]  /*0d50*/  LEA.HI R3, R0, R235, RZ, 0x2 ;  /* 0x000000eb00037211 */ /* 0x000fc400078f10ff */
[----:B------:R-:W-:Y:S01]  /*0d60*/  LEA.HI R0, R0, R235, RZ, 0x3 ;  /* 0x000000eb00007211 */ /* 0x000fe200078f18ff */
[----:B------:R-:W-:Y:S01]  /*0d70*/  IMAD.IADD R2, R5, 0x1, -R2 ;  /* 0x0000000105027824 */ /* 0x000fe200078e0a02 */
[--C-:B------:R-:W-:Y:S01]  /*0d80*/  SHF.R.S32.HI R19, RZ, 0x2, R3.reuse ;  /* 0x00000002ff137819 */ /* 0x100fe20000011403 */
[----:B------:R-:W-:Y:S01]  /*0d90*/  IMAD R5, R205, 0x10, R4 ;  /* 0x00000010cd057824 */ /* 0x000fe200078e0204 */
[----:B------:R-:W-:Y:S02]  /*0da0*/  LOP3.LUT R4, R3, 0xfffffffc, RZ, 0xc0, !PT ;  /* 0xfffffffc03047812 */ /* 0x000fe400078ec0ff */
[----:B------:R-:W-:Y:S01]  /*0db0*/  SHF.R.S32.HI R202, RZ, 0x3, R0 ;  /* 0x00000003ffca7819 */ /* 0x000fe20000011400 */
[----:B------:R-:W-:Y:S01]  /*0dc0*/  VIADD R211, R19, 0x40 ;  /* 0x0000004013d37836 */ /* 0x000fe20000000000 */
[----:B------:R-:W-:Y:S01]  /*0dd0*/  LOP3.LUT R0, R0, 0x1ffffff8, RZ, 0xc0, !PT ;  /* 0x1ffffff800007812 */ /* 0x000fe200078ec0ff */
[----:B------:R-:W-:Y:S01]  /*0de0*/  IMAD.IADD R217, R235, 0x1, -R4 ;  /* 0x00000001ebd97824 */ /* 0x000fe200078e0a04 */
[----:B------:R-:W-:Y:S01]  /*0df0*/  SHF.R.S32.HI R6, RZ, 0x1f, R3 ;  /* 0x0000001fff067819 */ /* 0x000fe20000011403 */
[----:B------:R-:W-:Y:S01]  /*0e00*/  IMAD.SHL.U32 R204, R211, 0x40, RZ ;  /* 0x00000040d3cc7824 */ /* 0x000fe200078e00ff */
[----:B------:R-:W-:Y:S01]  /*0e10*/  SHF.R.S32.HI R8, RZ, 0x1f, R211 ;  /* 0x0000001fff087819 */ /* 0x000fe200000114d3 */
[----:B------:R-:W-:Y:S01]  /*0e20*/  IMAD.IADD R0, R235, 0x1, -R0 ;  /* 0x00000001eb007824 */ /* 0x000fe200078e0a00 */
[----:B------:R-:W-:Y:S01]  /*0e30*/  SHF.L.U32 R16, R217, 0x3, RZ ;  /* 0x00000003d9107819 */ /* 0x000fe200000006ff */
[----:B------:R-:W-:Y:S01]  /*0e40*/  IMAD R5, R5, 0x8, R2 ;  /* 0x0000000805057824 */ /* 0x000fe200078e0202 */
[----:B------:R-:W-:Y:S01]  /*0e50*/  LEA.HI R8, R8, R211, RZ, 0x3 ;  /* 0x000000d308087211 */ /* 0x000fe200078f18ff */
[----:B------:R-:W-:Y:S01]  /*0e60*/  IMAD.SHL.U32 R201, R0, 0x8, RZ ;  /* 0x0000000800c97824 */ /* 0x000fe200078e00ff */
[----:B------:R-:W-:Y:S01]  /*0e70*/  LOP3.LUT R204, R204, 0x1c0, RZ, 0xc0, !PT ;  /* 0x000001c0cccc7812 */ /* 0x000fe200078ec0ff */
[----:B------:R-:W-:Y:S01]  /*0e80*/  IMAD.MOV.U32 R2, RZ, RZ, RZ ;  /* 0x000000ffff027224 */ /* 0x000fe200078e00ff */
[----:B------:R-:W-:Y:S01]  /*0e90*/  LEA.HI R6, R6, R19, RZ, 0x3 ;  /* 0x0000001306067211 */ /* 0x000fe200078f18ff */
[----:B------:R-:W-:Y:S01]  /*0ea0*/  IMAD.SHL.U32 R8, R8, 0x40, RZ ;  /* 0x0000004008087824 */ /* 0x000fe200078e00ff */
[----:B------:R-:W-:-:S02]  /*0eb0*/  SHF.R.U32.HI R234, RZ, 0x3, R204 ;  /* 0x00000003ffea7819 */ /* 0x000fc400000116cc */
[----:B------:R-:W-:Y:S02]  /*0ec0*/  LOP3.LUT R3, R204, 0x38, R16, 0xf8, !PT ;  /* 0x00000038cc037812 */ /* 0x000fe400078ef810 */
[----:B------:R-:W-:Y:S02]  /*0ed0*/  LOP3.LUT R206, R8, 0xfffffe00, RZ, 0xc0, !PT ;  /* 0xfffffe0008ce7812 */ /* 0x000fe400078ec0ff */
[----:B------:R-:W-:Y:S02]  /*0ee0*/  LOP3.LUT R6, R6, 0xfffffff8, RZ, 0xc0, !PT ;  /* 0xfffffff806067812 */ /* 0x000fe400078ec0ff */
[----:B------:R-:W-:Y:S02]  /*0ef0*/  LOP3.LUT R0, R7, 0x7ffffffc, RZ, 0xc0, !PT ;  /* 0x7ffffffc07007812 */ /* 0x000fe400078ec0ff */
[----:B------:R-:W-:Y:S01]  /*0f00*/  LOP3.LUT R3, R206, R3, R234, 0xf6, !PT ;  /* 0x00000003ce037212 */ /* 0x000fe200078ef6ea */
[----:B------:R-:W-:Y:S01]  /*0f10*/  IMAD.IADD R218, R19, 0x1, -R6 ;  /* 0x0000000113da7824 */ /* 0x000fe200078e0a06 */
[----:B------:R-:W-:Y:S01]  /*0f20*/  SHF.R.S32.HI R216, RZ, 0x1f, R19 ;  /* 0x0000001fffd87819 */ /* 0x000fe20000011413 */
[----:B------:R-:W-:Y:S01]  /*0f30*/  IMAD.IADD R231, R227, 0x1, -R0 ;  /* 0x00000001e3e77824 */ /* 0x000fe200078e0a00 */
[----:B------:R-:W-:Y:S01]  /*0f40*/  SHF.R.S32.HI R17, RZ, 0x1f, R16 ;  /* 0x0000001fff117819 */ /* 0x000fe20000011410 */
[----:B------:R-:W-:Y:S01]  /*0f50*/  IMAD R229, R3, 0x2, R18 ;  /* 0x0000000203e57824 */ /* 0x000fe200078e0212 */
[----:B------:R-:W-:-:S07]  /*0f60*/  SHF.L.U32 R233, R5, 0x3, RZ ;  /* 0x0000000305e97819 */ /* 0x000fce00000006ff */
.L_x_7779:
[----:B0--3-5:R-:W0:Y:S02]  /*0f70*/  LDC.64 R4, c[0x0][0xc60] ;  /* 0x00031800ff047b82 */ /* 0x029e240000000a00 */
[----:B0-----:R-:W-:-:S05]  /*0f80*/  IMAD.WIDE R4, R87, 0x4, R4 ;  /* 0x0000000457047825 */ /* 0x001fca00078e0204 */
[----:B--2---:R-:W2:Y:S01]  /*0f90*/  LDG.E R210, desc[UR40][R4.64] ;  /* 0x0000002804d27981 */ /* 0x004ea2000c1e1900 */
[----:B------:R-:W-:Y:S05]  /*0fa0*/  YIELD ;  /* 0x0000000000007946 */ /* 0x000fea0003800000 */
[----:B------:R-:W-:Y:S01]  /*0fb0*/  ULDC.64 UR4, c[0x0][0xa28] ;  /* 0x00028a0000047ab9 */ /* 0x000fe20000000a00 */
[----:B------:R-:W-:Y:S01]  /*0fc0*/  ULDC.64 UR8, c[0x0][0xa18] ;  /* 0x0002860000087ab9 */ /* 0x000fe20000000a00 */
[----:B------:R-:W-:Y:S01]  /*0fd0*/  ISETP.NE.U32.AND P1, PT, RZ, UR4, PT ;  /* 0x00000004ff007c0c */ /* 0x000fe2000bf25070 */
[----:B------:R-:W-:Y:S01]  /*0fe0*/  ULDC.64 UR6, c[0x0][0xa08] ;  /* 0x0002820000067ab9 */ /* 0x000fe20000000a00 */
[----:B------:R-:W-:Y:S01]  /*0ff0*/  IMAD.MOV.U32 R3, RZ, RZ, RZ ;  /* 0x000000ffff037224 */ /* 0x000fe200078e00ff */
[----:B------:R-:W-:Y:S01]  /*1000*/  ISETP.NE.U32.AND P0, PT, RZ, UR6, PT ;  /* 0x00000006ff007c0c */ /* 0x000fe2000bf05070 */
[----:B------:R-:W-:Y:S01]  /*1010*/  IMAD.MOV.U32 R27, RZ, RZ, RZ ;  /* 0x000000ffff1b7224 */ /* 0x000fe200078e00ff */
[----:B------:R-:W-:-:S02]  /*1020*/  ISETP.NE.AND.EX P1, PT, RZ, UR5, PT, P1 ;  /* 0x00000005ff007c0c */ /* 0x000fc4000bf25310 */
[----:B------:R-:W-:Y:S02]  /*1030*/  ISETP.NE.AND.EX P0, PT, RZ, UR7, PT, P0 ;  /* 0x00000007ff007c0c */ /* 0x000fe4000bf05300 */
[----:B--2---:R-:W-:Y:S01]  /*1040*/  SHF.R.S32.HI R219, RZ, 0x1f, R210 ;  /* 0x0000001fffdb7819 */ /* 0x004fe200000114d2 */
[----:B------:R-:W-:-:S08]  /*1050*/  IMAD.SHL.U32 R208, R210, 0x4, RZ ;  /* 0x00000004d2d07824 */ /* 0x000fd000078e00ff */
[C---:B----4-:R-:W-:Y:S02]  /*1060*/  @P1 LEA R6, P2, R210.reuse, UR4, 0x2 ;  /* 0x00000004d2061c11 */ /* 0x050fe4000f8410ff */
[C-C-:B------:R-:W-:Y:S02]  /*1070*/  SHF.L.U64.HI R209, R210.reuse, 0x2, R219.reuse ;  /* 0x00000002d2d17819 */ /* 0x140fe400000102db */
[----:B------:R-:W-:Y:S02]  /*1080*/  @P1 LEA.HI.X R7, R210, UR5, R219, 0x2, P2 ;  /* 0x00000005d2071c11 */ /* 0x000fe400090f14db */
[----:B------:R-:W-:Y:S01]  /*1090*/  ISETP.NE.U32.AND P2, PT, RZ, UR8, PT ;  /* 0x00000008ff007c0c */ /* 0x000fe2000bf45070 */
[----:B------:R-:W-:Y:S01]  /*10a0*/  ULDC UR4, c[0x0][0x288] ;  /* 0x0000a20000047ab9 */ /* 0x000fe20000000800 */
[----:B------:R-:W-:Y:S01]  /*10b0*/  IADD3 R8, P3, R208, UR6, RZ ;  /* 0x00000006d0087c10 */ /* 0x000fe2000ff7e0ff */
[----:B------:R0:W5:Y:S01]  /*10c0*/  @P1 LDG.E R3, desc[UR40][R6.64] ;  /* 0x0000002806031981 */ /* 0x000162000c1e1900 */
[----:B------:R-:W-:-:S02]  /*10d0*/  ISETP.NE.AND.EX P2, PT, RZ, UR9, PT, P2 ;  /* 0x00000009ff007c0c */ /* 0x000fc4000bf45320 */
[----:B------:R-:W-:Y:S01]  /*10e0*/  MOV R30, UR4 ;  /* 0x00000004001e7c02 */ /* 0x000fe20008000f00 */
[----:B------:R-:W-:Y:S01]  /*10f0*/  ULDC.64 UR4, c[0x0][0x3f8] ;  /* 0x0000fe0000047ab9 */ /* 0x000fe20000000a00 */
[----:B------:R-:W-:-:S05]  /*1100*/  IADD3.X R9, R209, UR7, RZ, P3, !PT ;  /* 0x00000007d1097c10 */ /* 0x000fca0009ffe4ff */
[----:B------:R0:W5:Y:S04]  /*1110*/  @P0 LDG.E R27, desc[UR40][R8.64] ;  /* 0x00000028081b0981 */ /* 0x000168000c1e1900 */
[----:B------:R-:W-:-:S04]  /*1120*/  @P2 IADD3 R4, P1, R208, UR8, RZ ;  /* 0x00000008d0042c10 */ /* 0x000fc8000ff3e0ff */
[----:B------:R-:W-:-:S05]  /*1130*/  @P2 IADD3.X R5, R209, UR9, RZ, P1, !PT ;  /* 0x00000009d1052c10 */ /* 0x000fca0008ffe4ff */
[----:B------:R0:W5:Y:S01]  /*1140*/  @P2 LDG.E R30, desc[UR40][R4.64] ;  /* 0x00000028041e2981 */ /* 0x000162000c1e1900 */
[----:B------:R-:W-:-:S03]  /*1150*/  UISETP.NE.U32.AND UP0, UPT, UR4, URZ, UPT ;  /* 0x0000003f0400728c */ /* 0x000fc6000bf05070 */
[----:B------:R-:W-:Y:S01]  /*1160*/  ULDC UR4, c[0x0][0x404] ;  /* 0x0001010000047ab9 */ /* 0x000fe20000000800 */
[----:B------:R-:W-:-:S03]  /*1170*/  UISETP.NE.AND.EX UP0, UPT, UR5, URZ, UPT, UP0 ;  /* 0x0000003f0500728c */ /* 0x000fc6000bf05300 */
[----:B------:R-:W-:Y:S01]  /*1180*/  ULDC UR5, c[0x0][0x2e0] ;  /* 0x0000b80000057ab9 */ /* 0x000fe20000000800 */
[----:B------:R-:W-:-:S04]  /*1190*/  USEL UR4, UR4, 0x1, UP0 ;  /* 0x0000000104047887 */ /* 0x000fc80008000000 */
[----:B------:R-:W-:-:S03]  /*11a0*/  UIMAD UR4, UR4, UR5, URZ ;  /* 0x00000005040472a4 */ /* 0x000fc6000f8e023f */
[----:B------:R-:W-:Y:S02]  /*11b0*/  ULDC UR5, c[0x0][0x338] ;  /* 0x0000ce0000057ab9 */ /* 0x000fe40000000800 */
[----:B------:R-:W-:Y:S02]  /*11c0*/  IMAD.U32 R62, RZ, RZ, UR5 ;  /* 0x00000005ff3e7e24 */ /* 0x000fe4000f8e00ff */
[----:B------:R-:W-:Y:S02]  /*11d0*/  IMAD.U32 R24, RZ, RZ, UR4 ;  /* 0x00000004ff187e24 */ /* 0x000fe4000f8e00ff */
        /* <DEDUP_REMOVED lines=11> */
.L_x_7647:
[----:B------:R-:W-:Y:S01]  /*1290*/  ULDC.64 UR4, c[0x0][0xa20] ;  /* 0x0002880000047ab9 */ /* 0x000fe20000000a00 */
[----:B------:R-:W-:Y:S01]  /*12a0*/  MOV R213, R85 ;  /* 0x0000005500d57202 */ /* 0x000fe20000000f00 */
[----:B------:R-:W-:Y:S01]  /*12b0*/  IMAD.MOV.U32 R207, RZ, RZ, R86 ;  /* 0x000000ffffcf7224 */ /* 0x000fe200078e0056 */
[----:B------:R-:W-:-:S04]  /*12c0*/  ISETP.NE.U32.AND P1, PT, RZ, UR4, PT ;  /* 0x00000004ff007c0c */ /* 0x000fc8000bf25070 */
[----:B------:R-:W-:-:S13]  /*12d0*/  ISETP.NE.AND.EX P1, PT, RZ, UR5, PT, P1 ;  /* 0x00000005ff007c0c */ /* 0x000fda000bf25310 */
[----:B------:R-:W-:Y:S05]  /*12e0*/  @!P1 BRA `(.L_x_7648) ;  /* 0x0000000000109947 */ /* 0x000fea0003800000 */
[----:B------:R-:W-:-:S04]  /*12f0*/  IADD3 R4, P0, R208, UR4, RZ ;  /* 0x00000004d0047c10 */ /* 0x000fc8000ff1e0ff */
[----:B------:R-:W-:-:S05]  /*1300*/  IADD3.X R5, R209, UR5, RZ, P0, !PT ;  /* 0x00000005d1057c10 */ /* 0x000fca00087fe4ff */
[----:B------:R0:W5:Y:S01]  /*1310*/  LDG.E R24, desc[UR40][R4.64] ;  /* 0x0000002804187981 */ /* 0x000162000c1e1900 */
[----:B------:R-:W-:Y:S05]  /*1320*/  BRA `(.L_x_7649) ;  /* 0x0000000000107947 */ /* 0x000fea0003800000 */
.L_x_7648:
[----:B------:R-:W-:Y:S05]  /*1330*/  @!P0 BRA `(.L_x_7649) ;  /* 0x00000000000c8947 */ /* 0x000fea0003800000 */
[----:B------:R-:W2:Y:S04]  /*1340*/  LDG.E R5, desc[UR40][R8.64] ;  /* 0x0000002808057981 */ /* 0x000ea8000c1e1900 */
[----:B------:R-:W2:Y:S02]  /*1350*/  LDG.E R24, desc[UR40][R8.64+0x4] ;  /* 0x0000042808187981 */ /* 0x000ea4000c1e1900 */
[----:B--2---:R-:W-:-:S07]  /*1360*/  IMAD.IADD R24, R24, 0x1, -R5 ;  /* 0x0000000118187824 */ /* 0x004fce00078e0a05 */
.L_x_7649:
        /* <DEDUP_REMOVED lines=19> */
[----:B------:R-:W-:-:S04]  /*14a0*/  VIADD R0, R176, 0x5f ;  /* 0x0000005fb0007836 */ /* 0x000fc80000000000 */
[----:B------:R-:W-:-:S05]  /*14b0*/  IMAD.HI R0, R0, 0x2aaaaaab, RZ ;  /* 0x2aaaaaab00007827 */ /* 0x000fca00078e02ff */
[----:B------:R-:W-:-:S04]  /*14c0*/  SHF.R.U32.HI R177, RZ, 0x1f, R0 ;  /* 0x0000001fffb17819 */ /* 0x000fc80000011600 */
[----:B------:R-:W-:-:S05]  /*14d0*/  LEA.HI.SX32 R177, R0, R177, 0x1c ;  /* 0x000000b100b17211 */ /* 0x000fca00078fe2ff */
[----:B------:R-:W-:-:S05]  /*14e0*/  IMAD R3, R177, 0x60, -R3 ;  /* 0x00000060b1037824 */ /* 0x000fca00078e0a03 */
[----:B------:R-:W-:-:S04]  /*14f0*/  VIMNMX R3, R3, R62, PT ;  /* 0x0000003e03037248 */ /* 0x000fc80003fe0100 */
[----:B------:R-:W-:Y:S01]  /*1500*/  ISETP.GT.AND P0, PT, R3, R60, PT ;  /* 0x0000003c0300720c */ /* 0x000fe20003f04270 */
[----:B------:R-:W-:-:S05]  /*1510*/  IMAD.WIDE.U32 R60, R60, -0x55555555, RZ ;  /* 0xaaaaaaab3c3c7825 */ /* 0x000fca00078e00ff */
[----:B------:R-:W-:-:S04]  /*1520*/  SHF.R.U32.HI R60, RZ, 0x6, R61 ;  /* 0x00000006ff3c7819 */ /* 0x000fc8000001163d */
[----:B------:R-:W-:-:S03]  /*1530*/  MOV R59, R60 ;  /* 0x0000003c003b7202 */ /* 0x000fc60000000f00 */
[----:B------:R-:W-:-:S04]  /*1540*/  @P0 VIADD R0, R3, 0x5f ;  /* 0x0000005f03000836 */ /* 0x000fc80000000000 */
[----:B------:R-:W-:-:S05]  /*1550*/  @P0 IMAD.HI R0, R0, 0x2aaaaaab, RZ ;  /* 0x2aaaaaab00000827 */ /* 0x000fca00078e02ff */
[----:B------:R-:W-:-:S04]  /*1560*/  @P0 SHF.R.U32.HI R3, RZ, 0x1f, R0 ;  /* 0x0000001fff030819 */ /* 0x000fc80000011600 */
[----:B------:R-:W-:Y:S02]  /*1570*/  @P0 LEA.HI.SX32 R59, R0, R3, 0x1c ;  /* 0x00000003003b0211 */ /* 0x000fe400078fe2ff */
        /* <DEDUP_REMOVED lines=23> */
.L_x_7652:
[----:B------:R-:W-:Y:S05]  /*16f0*/  BSYNC B6 ;  /* 0x0000000000067941 */ /* 0x000fea0003800000 */
.L_x_7651:
        /* <DEDUP_REMOVED lines=20> */
.L_x_7654:
[----:B------:R-:W-:Y:S05]  /*1840*/  BSYNC B6 ;  /* 0x0000000000067941 */ /* 0x000fea0003800000 */
.L_x_7653:
[----:B------:R-:W-:Y:S01]  /*1850*/  ULDC.64 UR4, c[0x0][0x9f8] ;  /* 0x00027e0000047ab9 */ /* 0x000fe20000000a00 */
[----:B------:R-:W0:Y:S01]  /*1860*/  LDC R0, c[0x0][0x428] ;  /* 0x00010a00ff007b82 */ /* 0x000e220000000800 */
[----:B------:R-:W-:-:S07]  /*1870*/  ISETP.NE.U32.AND P0, PT, RZ, UR4, PT ;  /* 0x00000004ff007c0c */ /* 0x000fce000bf05070 */
[----:B------:R-:W1:Y:S01]  /*1880*/  LDC.64 R42, c[0x0][0x2f0] ;  /* 0x0000bc00ff2a7b82 */ /* 0x000e620000000a00 */
[----:B------:R-:W-:Y:S01]  /*1890*/  ISETP.NE.AND.EX P0, PT, RZ, UR5, PT, P0 ;  /* 0x00000005ff007c0c */ /* 0x000fe2000bf05300 */
[----:B------:R-:W2:Y:S01]  /*18a0*/  S2R R20, SR_TID.X ;  /* 0x0000000000147919 */ /* 0x000ea20000002100 */
[----:B------:R-:W-:Y:S01]  /*18b0*/  IMAD.IADD R56, R27, 0x1, R24 ;  /* 0x000000011b387824 */ /* 0x000fe200078e0218 */
[----:B------:R-:W-:Y:S01]  /*18c0*/  ULDC.64 UR6, c[0x0][0xa08] ;  /* 0x0002820000067ab9 */ /* 0x000fe20000000a00 */
[C---:B------:R-:W-:Y:S01]  /*18d0*/  VIADD R99, R16.reuse, 0x20 ;  /* 0x0000002010637836 */ /* 0x040fe20000000000 */
[C---:B------:R-:W-:Y:S01]  /*18e0*/  IADD3 R96, R16.reuse, 0x60, RZ ;  /* 0x0000006010607810 */ /* 0x040fe20007ffe0ff */
[----:B------:R-:W-:Y:S01]  /*18f0*/  VIADD R98, R16, 0x40 ;  /* 0x0000004010627836 */ /* 0x000fe20000000000 */
[----:B------:R-:W3:Y:S06]  /*1900*/  LDC.64 R54, c[0x0][0x3d8] ;  /* 0x0000f600ff367b82 */ /* 0x000eec0000000a00 */
[----:B------:R-:W-:-:S02]  /*1910*/  @P0 IADD3 R4, P1, R208, UR4, RZ ;  /* 0x00000004d0040c10 */ /* 0x000fc4000ff3e0ff */
[----:B------:R-:W4:Y:S02]  /*1920*/  LDC R27, c[0x0][0x3d4] ;  /* 0x0000f500ff1b7b82 */ /* 0x000f240000000800 */
[----:B------:R-:W-:Y:S01]  /*1930*/  @P0 IADD3.X R5, R209, UR5, RZ, P1, !PT ;  /* 0x00000005d1050c10 */ /* 0x000fe20008ffe4ff */
[----:B------:R-:W-:-:S04]  /*1940*/  ULDC.64 UR4, c[0x0][0x2f8] ;  /* 0x0000be0000047ab9 */ /* 0x000fc80000000a00 */
[----:B------:R2:W4:Y:S01]  /*1950*/  @P0 LDG.E R25, desc[UR40][R4.64] ;  /* 0x0000002804190981 */ /* 0x000522000c1e1900 */
[----:B0-----:R-:W-:Y:S01]  /*1960*/  ISETP.NE.AND P0, PT, R0, 0x1, PT ;  /* 0x000000010000780c */ /* 0x001fe20003f05270 */
[C---:B------:R-:W-:Y:S01]  /*1970*/  VIADD R94, R16.reuse, 0x80 ;  /* 0x00000080105e7836 */ /* 0x040fe20000000000 */
[----:B------:R-:W-:Y:S01]  /*1980*/  SHF.R.S32.HI R33, RZ, 0x1f, R56 ;  /* 0x0000001fff217819 */ /* 0x000fe20000011438 */
[----:B------:R-:W-:Y:S01]  /*1990*/  VIADD R92, R16, 0xa0 ;  /* 0x000000a0105c7836 */ /* 0x000fe20000000000 */
[----:B------:R-:W0:Y:S01]  /*19a0*/  LDC.64 R48, c[0x0][0x3e8] ;  /* 0x0000fa00ff307b82 */ /* 0x000e220000000a00 */
[----:B------:R-:W-:Y:S01]  /*19b0*/  IMAD.SHL.U32 R28, R217, 0x4, RZ ;  /* 0x00000004d91c7824 */ /* 0x000fe200078e00ff */
[----:B-1----:R-:W-:Y:S01]  /*19c0*/  SHF.L.U64.HI R88, R42, 0x6, R43 ;  /* 0x000000062a587819 */ /* 0x002fe2000001022b */
[-C--:B------:R-:W-:Y:S01]  /*19d0*/  IMAD R6, R33, R42.reuse, RZ ;  /* 0x0000002a21067224 */ /* 0x080fe200078e02ff */
[----:B---3--:R-:W-:Y:S01]  /*19e0*/  SHF.L.U64.HI R84, R54, 0x6, R55 ;  /* 0x0000000636547819 */ /* 0x008fe20000010237 */
[----:B--2---:R-:W-:Y:S01]  /*19f0*/  IMAD.WIDE.U32 R4, R56, R42, RZ ;  /* 0x0000002a38047225 */ /* 0x004fe200078e00ff */
[----:B------:R-:W-:-:S02]  /*1a00*/  SHF.R.U32.HI R26, RZ, 0x7, R20 ;  /* 0x00000007ff1a7819 */ /* 0x000fc40000011614 */
[----:B------:R-:W-:Y:S01]  /*1a10*/  SHF.R.S32.HI R29, RZ, 0x1f, R28 ;  /* 0x0000001fff1d7819 */ /* 0x000fe2000001141c */
[----:B------:R-:W1:Y:S01]  /*1a20*/  @P0 LDC R3, c[0x0][0x42c] ;  /* 0x00010b00ff030b82 */ /* 0x000e620000000800 */
[----:B------:R-:W-:Y:S01]  /*1a30*/  ISETP.NE.AND P6, PT, R26, 0x1, PT ;  /* 0x000000011a00780c */ /* 0x000fe20003fc5270 */
[----:B------:R-:W-:Y:S01]  /*1a40*/  IMAD.SHL.U32 R87, R218, 0x40, RZ ;  /* 0x00000040da577824 */ /* 0x000fe200078e00ff */
[----:B------:R-:W-:Y:S01]  /*1a50*/  SHF.R.S32.HI R81, RZ, 0x1f, R211 ;  /* 0x0000001fff517819 */ /* 0x000fe200000114d3 */
[----:B------:R-:W-:Y:S01]  /*1a60*/  IMAD.MOV.U32 R80, RZ, RZ, 0x20 ;  /* 0x00000020ff507424 */ /* 0x000fe200078e00ff */
[----:B------:R-:W-:Y:S01]  /*1a70*/  IADD3 R79, R26, 0x8, RZ ;  /* 0x000000081a4f7810 */ /* 0x000fe20007ffe0ff */
[----:B------:R-:W-:Y:S01]  /*1a80*/  IMAD.SHL.U32 R83, R54, 0x40, RZ ;  /* 0x0000004036537824 */ /* 0x000fe200078e00ff */
[----:B------:R-:W-:Y:S01]  /*1a90*/  LOP3.LUT R87, R87, 0x1c0, RZ, 0xc0, !PT ;  /* 0x000001c057577812 */ /* 0x000fe200078ec0ff */
[----:B------:R-:W2:Y:S01]  /*1aa0*/  @P0 LDC R7, c[0x0][0x430] ;  /* 0x00010c00ff070b82 */ /* 0x000ea20000000800 */
[----:B----4-:R-:W-:-:S02]  /*1ab0*/  IMAD.SHL.U32 R78, R27, 0x2, RZ ;  /* 0x000000021b4e7824 */ /* 0x010fc400078e00ff */
[----:B------:R-:W-:Y:S01]  /*1ac0*/  SHF.R.U32.HI R82, RZ, 0x3, R87 ;  /* 0x00000003ff527819 */ /* 0x000fe20000011657 */
[----:B0-----:R-:W-:Y:S01]  /*1ad0*/  IMAD.WIDE.U32 R10, R19, R48, R16 ;  /* 0x00000030130a7225 */ /* 0x001fe200078e0010 */
[----:B------:R-:W-:-:S03]  /*1ae0*/  SHF.L.U64.HI R91, R48, 0x6, R49 ;  /* 0x00000006305b7819 */ /* 0x000fc60000010231 */
[----:B------:R-:W-:Y:S02]  /*1af0*/  IMAD R75, R49, 0x60, RZ ;  /* 0x00000060314b7824 */ /* 0x000fe400078e02ff */
[----:B------:R-:W-:Y:S02]  /*1b00*/  IMAD.SHL.U32 R89, R48, 0x40, RZ ;  /* 0x0000004030597824 */ /* 0x000fe400078e00ff */
[----:B-1----:R-:W-:-:S04]  /*1b10*/  @P0 IMAD.HI.U32 R0, R86, R3, RZ ;  /* 0x0000000356000227 */ /* 0x002fc800078e00ff */
[----:B------:R-:W-:Y:S02]  /*1b20*/  IMAD R3, R56, R43, R6 ;  /* 0x0000002b38037224 */ /* 0x000fe400078e0206 */
[----:B------:R-:W-:Y:S01]  /*1b30*/  IMAD R6, R216, R42, RZ ;  /* 0x0000002ad8067224 */ /* 0x000fe200078e02ff */
[----:B--2---:R-:W-:Y:S01]  /*1b40*/  @P0 SHF.R.U32.HI R86, RZ, R7, R0 ;  /* 0x00000007ff560219 */ /* 0x004fe20000011600 */
[----:B------:R-:W-:Y:S01]  /*1b50*/  IMAD.IADD R5, R5, 0x1, R3 ;  /* 0x0000000105057824 */ /* 0x000fe200078e0203 */
[----:B------:R-:W-:Y:S01]  /*1b60*/  ISETP.NE.U32.AND P0, PT, RZ, UR6, PT ;  /* 0x00000006ff007c0c */ /* 0x000fe2000bf05070 */
[----:B------:R-:W-:Y:S01]  /*1b70*/  IMAD R6, R19, R43, R6 ;  /* 0x0000002b13067224 */ /* 0x000fe200078e0206 */
[----:B------:R-:W-:Y:S01]  /*1b80*/  SHF.R.S32.HI R7, RZ, 0x1f, R86 ;  /* 0x0000001fff077819 */ /* 0x000fe20000011456 */
[----:B------:R-:W-:Y:S01]  /*1b90*/  IMAD.WIDE.U32 R4, R86, UR4, R4 ;  /* 0x0000000456047c25 */ /* 0x000fe2000f8e0004 */
[----:B------:R-:W-:-:S03]  /*1ba0*/  ISETP.NE.AND.EX P0, PT, RZ, UR7, PT, P0 ;  /* 0x00000007ff007c0c */ /* 0x000fc6000bf05300 */
[----:B------:R-:W-:-:S04]  /*1bb0*/  IMAD R3, R7, UR4, RZ ;  /* 0x0000000407037c24 */ /* 0x000fc8000f8e02ff */
[----:B------:R-:W-:Y:S01]  /*1bc0*/  IMAD R3, R86, UR5, R3 ;  /* 0x0000000556037c24 */ /* 0x000fe2000f8e0203 */
[----:B------:R-:W-:-:S03]  /*1bd0*/  ULDC.64 UR4, c[0x0][0x300] ;  /* 0x0000c00000047ab9 */ /* 0x000fc60000000a00 */
        /* <DEDUP_REMOVED lines=8> */
[----:B------:R-:W-:Y:S05]  /*1c60*/  @!P6 WARPSYNC.ALL ;  /* 0x000000000000e948 */ /* 0x000fea0003800000 */
[----:B------:R-:W-:Y:S01]  /*1c70*/  ULDC UR4, c[0x0][0x310] ;  /* 0x0000c40000047ab9 */ /* 0x000fe20000000800 */
[----:B------:R-:W-:Y:S01]  /*1c80*/  IADD3 R97, R21, R97, RZ ;  /* 0x0000006115617210 */ /* 0x000fe20007ffe0ff */
[----:B------:R-:W-:Y:S01]  /*1c90*/  ULDC.64 UR6, c[0x0][0x320] ;  /* 0x0000c80000067ab9 */ /* 0x000fe20000000a00 */
[----:B------:R-:W-:Y:S01]  /*1ca0*/  @!P6 BAR.SYNC.DEFER_BLOCKING 0x9, 0x100 ;  /* 0x024400000000eb1d */ /* 0x000fe20000010000 */
[----:B------:R-:W-:-:S02]  /*1cb0*/  ISETP.GE.AND P1, PT, R99, UR4, PT ;  /* 0x0000000463007c0c */ /* 0x000fc4000bf26270 */
[----:B------:R-:W-:Y:S01]  /*1cc0*/  IADD3 R95, P0, R20, R4, RZ ;  /* 0x00000004145f7210 */ /* 0x000fe20007f1e0ff */
[C---:B------:R-:W-:Y:S01]  /*1cd0*/  VIADD R4, R16.reuse, 0xc0 ;  /* 0x000000c010047836 */ /* 0x040fe20000000000 */
[----:B------:R-:W-:Y:S02]  /*1ce0*/  SEL R3, RZ, 0xffffffff, P1 ;  /* 0xffffffffff037807 */ /* 0x000fe40000800000 */
[----:B------:R-:W-:Y:S01]  /*1cf0*/  IADD3.X R93, R97, R5, R6, P0, !PT ;  /* 0x00000005615d7210 */ /* 0x000fe200007fe406 */
[C---:B------:R-:W-:Y:S01]  /*1d00*/  VIADD R6, R16.reuse, 0xe0 ;  /* 0x000000e010067836 */ /* 0x040fe20000000000 */
[----:B------:R-:W-:Y:S01]  /*1d10*/  ISETP.GE.AND P0, PT, R16, UR4, PT ;  /* 0x0000000410007c0c */ /* 0x000fe2000bf06270 */
[----:B------:R-:W-:Y:S01]  /*1d20*/  IMAD.SHL.U32 R5, R3, 0x2, RZ ;  /* 0x0000000203057824 */ /* 0x000fe200078e00ff */
[----:B------:R-:W-:Y:S01]  /*1d30*/  ISETP.GE.AND P1, PT, R96, UR4, PT ;  /* 0x0000000460007c0c */ /* 0x000fe2000bf26270 */
[----:B------:R-:W-:Y:S01]  /*1d40*/  IMAD R3, R7, UR6, RZ ;  /* 0x0000000607037c24 */ /* 0x000fe2000f8e02ff */
[----:B------:R-:W-:-:S02]  /*1d50*/  SEL R0, RZ, 0x1, P0 ;  /* 0x00000001ff007807 */ /* 0x000fc40000000000 */
[----:B------:R-:W-:Y:S01]  /*1d60*/  ISETP.GE.AND P0, PT, R98, UR4, PT ;  /* 0x0000000462007c0c */ /* 0x000fe2000bf06270 */
[----:B------:R-:W-:Y:S01]  /*1d70*/  IMAD R7, R86, UR7, R3 ;  /* 0x0000000756077c24 */ /* 0x000fe2000f8e0203 */
[----:B------:R-:W-:Y:S02]  /*1d80*/  ISETP.GE.AND P3, PT, R6, UR4, PT ;  /* 0x0000000406007c0c */ /* 0x000fe4000bf66270 */
[----:B------:R-:W-:Y:S02]  /*1d90*/  LOP3.LUT R0, R5, 0x2, R0, 0xe2, !PT ;  /* 0x0000000205007812 */ /* 0x000fe400078ee200 */
[----:B------:R-:W-:Y:S02]  /*1da0*/  SEL R3, RZ, 0x4, P0 ;  /* 0x00000004ff037807 */ /* 0x000fe40000000000 */
[----:B------:R-:W-:Y:S02]  /*1db0*/  SEL R6, RZ, 0x8, P1 ;  /* 0x00000008ff067807 */ /* 0x000fe40000800000 */
[----:B------:R-:W-:-:S02]  /*1dc0*/  ISETP.GE.AND P0, PT, R94, UR4, PT ;  /* 0x000000045e007c0c */ /* 0x000fc4000bf06270 */
[----:B------:R-:W-:Y:S02]  /*1dd0*/  ISETP.GE.AND P1, PT, R92, UR4, PT ;  /* 0x000000045c007c0c */ /* 0x000fe4000bf26270 */
[----:B------:R-:W-:Y:S02]  /*1de0*/  LOP3.LUT R0, R6, R0, R3, 0xfe, !PT ;  /* 0x0000000006007212 */ /* 0x000fe400078efe03 */
[----:B------:R-:W-:Y:S01]  /*1df0*/  ISETP.GE.AND P2, PT, R4, UR4, PT ;  /* 0x0000000404007c0c */ /* 0x000fe2000bf46270 */
[----:B------:R-:W-:Y:S01]  /*1e00*/  IMAD.WIDE.U32 R4, R86, UR6, R16 ;  /* 0x0000000656047c25 */ /* 0x000fe2000f8e0010 */
[----:B------:R-:W-:Y:S01]  /*1e10*/  SEL R3, RZ, 0x10, P0 ;  /* 0x00000010ff037807 */ /* 0x000fe20000000000 */
[----:B------:R-:W-:Y:S01]  /*1e20*/  ULDC.64 UR4, c[0x0][0x328] ;  /* 0x0000ca0000047ab9 */ /* 0x000fe20000000a00 */
[----:B------:R-:W-:Y:S01]  /*1e30*/  SEL R6, RZ, 0x20, P1 ;  /* 0x00000020ff067807 */ /* 0x000fe20000800000 */
[----:B------:R-:W-:Y:S01]  /*1e40*/  IMAD.IADD R5, R5, 0x1, R7 ;  /* 0x0000000105057824 */ /* 0x000fe200078e0207 */
[----:B------:R-:W-:Y:S01]  /*1e50*/  ISETP.GE.AND P0, PT, R16, R27, PT ;  /* 0x0000001b1000720c */ /* 0x000fe20003f06270 */
[----:B------:R-:W-:Y:S01]  /*1e60*/  IMAD R7, R8, UR4, RZ ;  /* 0x0000000408077c24 */ /* 0x000fe2000f8e02ff */
[----:B------:R-:W-:Y:S01]  /*1e70*/  LOP3.LUT R3, R6, R0, R3, 0xfe, !PT ;  /* 0x0000000006037212 */ /* 0x000fe200078efe03 */
[----:B------:R-:W-:Y:S01]  /*1e80*/  IMAD.WIDE.U32 R8, R19, R54, R16 ;  /* 0x0000003613087225 */ /* 0x000fe200078e0010 */
[----:B------:R-:W-:-:S02]  /*1e90*/  SEL R0, RZ, 0x40, P2 ;  /* 0x00000040ff007807 */ /* 0x000fc40001000000 */
[----:B------:R-:W-:Y:S01]  /*1ea0*/  LOP3.LUT P1, RZ, R218, 0x4, RZ, 0xc0, !PT ;  /* 0x00000004daff7812 */ /* 0x000fe2000782c0ff */
[----:B------:R-:W-:Y:S01]  /*1eb0*/  IMAD R63, R41, UR5, R7 ;  /* 0x00000005293f7c24 */ /* 0x000fe2000f8e0207 */
[----:B------:R-:W-:Y:S01]  /*1ec0*/  LOP3.LUT R0, R3, R0, RZ, 0xfc, !PT ;  /* 0x0000000003007212 */ /* 0x000fe200078efcff */
[----:B------:R-:W-:Y:S01]  /*1ed0*/  IMAD.WIDE.U32 R40, R41, UR4, R4 ;  /* 0x0000000429287c25 */ /* 0x000fe2000f8e0004 */
[----:B------:R-:W-:Y:S01]  /*1ee0*/  SEL R3, R27, RZ, P0 ;  /* 0x000000ff1b037207 */ /* 0x000fe20000000000 */
[----:B------:R-:W-:Y:S01]  /*1ef0*/  ULDC UR4, c[0x0][0x2e4] ;  /* 0x0000b90000047ab9 */ /* 0x000fe20000000800 */
[C---:B------:R-:W-:Y:S01]  /*1f00*/  IADD3 R56, P2, R19.reuse, R56, RZ ;  /* 0x0000003813387210 */ /* 0x040fe20007f5e0ff */
[-C--:B------:R-:W-:Y:S01]  /*1f10*/  IMAD R4, R216, R54.reuse, RZ ;  /* 0x00000036d8047224 */ /* 0x080fe200078e02ff */
[----:B------:R-:W-:Y:S01]  /*1f20*/  SHF.L.U32 R86, R42, 0x6, RZ ;  /* 0x000000062a567819 */ /* 0x000fe200000006ff */
[----:B------:R-:W-:Y:S01]  /*1f30*/  IMAD.IADD R3, R16, 0x1, R3 ;  /* 0x0000000110037824 */ /* 0x000fe200078e0203 */
[----:B------:R-:W-:Y:S01]  /*1f40*/  SEL R80, R80, 0xffffffe0, !P1 ;  /* 0xffffffe050507807 */ /* 0x000fe20004800000 */
[C---:B------:R-:W-:Y:S01]  /*1f50*/  IMAD R13, R19.reuse, R55, R4 ;  /* 0x00000037130d7224 */ /* 0x040fe200078e0204 */
[----:B------:R-:W-:Y:S01]  /*1f60*/  ISETP.GE.AND P1, PT, R16, UR4, PT ;  /* 0x0000000410007c0c */ /* 0x000fe2000bf26270 */
[----:B------:R-:W-:Y:S01]  /*1f70*/  IMAD.WIDE.U32 R4, R19, R54, R28 ;  /* 0x0000003613047225 */ /* 0x000fe200078e001c */
[----:B------:R-:W-:-:S03]  /*1f80*/  SHF.R.S32.HI R12, RZ, 0x1f, R3 ;  /* 0x0000001fff0c7819 */ /* 0x000fc60000011403 */
[-C--:B------:R-:W-:Y:S01]  /*1f90*/  IMAD R6, R216, R48.reuse, RZ ;  /* 0x00000030d8067224 */ /* 0x080fe200078e02ff */
[----:B------:R-:W-:Y:S01]  /*1fa0*/  LEA.HI R12, R12, R3, RZ, 0x3 ;  /* 0x000000030c0c7211 */ /* 0x000fe200078f18ff */
[----:B------:R-:W-:Y:S01]  /*1fb0*/  IMAD.IADD R9, R13, 0x1, R9 ;  /* 0x000000010d097824 */ /* 0x000fe200078e0209 */
[----:B------:R-:W-:Y:S01]  /*1fc0*/  LOP3.LUT R3, R87, 0x18, R16, 0xf8, !PT ;  /* 0x0000001857037812 */ /* 0x000fe200078ef810 */
[----:B------:R-:W-:Y:S01]  /*1fd0*/  IMAD.IADD R5, R5, 0x1, R13 ;  /* 0x0000000105057824 */ /* 0x000fe200078e020d */
[----:B-----5:R-:W-:Y:S01]  /*1fe0*/  SHF.R.S32.HI R13, RZ, 0x1f, R31 ;  /* 0x0000001fff0d7819 */ /* 0x020fe2000001141f */
[C---:B------:R-:W-:Y:S01]  /*1ff0*/  IMAD R15, R19.reuse, R49, R6 ;  /* 0x00000031130f7224 */ /* 0x040fe200078e0206 */
[----:B------:R-:W-:Y:S01]  /*2000*/  LOP3.LUT R69, R12, 0xfffffff8, RZ, 0xc0, !PT ;  /* 0xfffffff80c457812 */ /* 0x000fe200078ec0ff */
[-C--:B------:R-:W-:Y:S01]  /*2010*/  IMAD.WIDE.U32 R6, R19, R48.reuse, R28 ;  /* 0x0000003013067225 */ /* 0x080fe200078e001c */
[----:B------:R-:W-:Y:S02]  /*2020*/  SHF.R.S32.HI R70, RZ, 0x3, R12 ;  /* 0x00000003ff467819 */ /* 0x000fe4000001140c */
[----:B------:R-:W-:Y:S01]  /*2030*/  IADD3 R11, R15, R11, RZ ;  /* 0x0000000b0f0b7210 */ /* 0x000fe20007ffe0ff */
[----:B------:R-:W-:Y:S01]  /*2040*/  IMAD R14, R13, R48, RZ ;  /* 0x000000300d0e7224 */ /* 0x000fe200078e02ff */
[----:B------:R-:W-:Y:S01]  /*2050*/  SHF.R.S32.HI R64, RZ, 0x1f, R69 ;  /* 0x0000001fff407819 */ /* 0x000fe20000011445 */
[----:B------:R-:W-:Y:S01]  /*2060*/  IMAD.WIDE.U32 R52, R31, R54, R4 ;  /* 0x000000361f347225 */ /* 0x000fe200078e0004 */
[----:B------:R-:W-:-:S02]  /*2070*/  LOP3.LUT R4, R3, R82, RZ, 0x3c, !PT ;  /* 0x0000005203047212 */ /* 0x000fc400078e3cff */
[--C-:B------:R-:W-:Y:S01]  /*2080*/  LOP3.LUT R3, R87, 0x38, R12.reuse, 0xf8, !PT ;  /* 0x0000003857037812 */ /* 0x100fe200078ef80c */
[----:B------:R-:W-:Y:S01]  /*2090*/  IMAD.IADD R7, R7, 0x1, R15 ;  /* 0x0000000107077824 */ /* 0x000fe200078e020f */
[----:B------:R-:W-:Y:S01]  /*20a0*/  LOP3.LUT R5, R204, 0x38, R12, 0xf8, !PT ;  /* 0x00000038cc057812 */ /* 0x000fe200078ef80c */
[----:B------:R-:W-:Y:S02]  /*20b0*/  IMAD R25, R31, R49, R14 ;  /* 0x000000311f197224 */ /* 0x000fe400078e020e */
[----:B------:R-:W-:Y:S01]  /*20c0*/  IMAD R14, R13, R54, RZ ;  /* 0x000000360d0e7224 */ /* 0x000fe200078e02ff */
[----:B------:R-:W-:Y:S01]  /*20d0*/  LOP3.LUT R5, R5, R234, RZ, 0x3c, !PT ;  /* 0x000000ea05057212 */ /* 0x000fe200078e3cff */
[----:B------:R-:W-:Y:S01]  /*20e0*/  IMAD R77, R205, 0x200, R4 ;  /* 0x00000200cd4d7824 */ /* 0x000fe200078e0204 */
[----:B------:R-:W-:Y:S01]  /*20f0*/  LOP3.LUT R4, R3, R82, RZ, 0x3c, !PT ;  /* 0x0000005203047212 */ /* 0x000fe200078e3cff */
[----:B------:R-:W-:Y:S01]  /*2100*/  IMAD.WIDE.U32 R44, R31, R48, R10 ;  /* 0x000000301f2c7225 */ /* 0x000fe200078e000a */
[----:B------:R-:W-:-:S03]  /*2110*/  SEL R3, RZ, 0xffffff80, P3 ;  /* 0xffffff80ff037807 */ /* 0x000fc60001800000 */
[----:B------:R-:W-:Y:S01]  /*2120*/  IMAD.WIDE.U32 R46, R31, R48, R6 ;  /* 0x000000301f2e7225 */ /* 0x000fe200078e0006 */
[C---:B------:R-:W-:Y:S02]  /*2130*/  LOP3.LUT R3, R0.reuse, 0x80, R3, 0xc8, !PT ;  /* 0x0000008000037812 */ /* 0x040fe400078ec803 */
[----:B------:R-:W-:Y:S01]  /*2140*/  LOP3.LUT R0, R0, 0x40, RZ, 0xc0, !PT ;  /* 0x0000004000007812 */ /* 0x000fe200078ec0ff */
[----:B------:R-:W-:Y:S01]  /*2150*/  IMAD R15, R43, 0x60, RZ ;  /* 0x000000602b0f7824 */ /* 0x000fe200078e02ff */
[----:B------:R-:W-:Y:S01]  /*2160*/  IADD3 R68, R47, R25, RZ ;  /* 0x000000192f447210 */ /* 0x000fe20007ffe0ff */
[----:B------:R-:W-:-:S04]  /*2170*/  IMAD.WIDE.U32 R48, R48, 0x60, RZ ;  /* 0x0000006030307825 */ /* 0x000fc800078e00ff */
[----:B------:R-:W-:Y:S01]  /*2180*/  IMAD R7, R31, R55, R14 ;  /* 0x000000371f077224 */ /* 0x000fe200078e020e */
[----:B------:R-:W-:Y:S01]  /*2190*/  IADD3 R75, R49, R75, RZ ;  /* 0x0000004b314b7210 */ /* 0x000fe20007ffe0ff */
[----:B------:R-:W-:Y:S02]  /*21a0*/  IMAD R11, R55, 0x60, RZ ;  /* 0x00000060370b7824 */ /* 0x000fe400078e02ff */
[----:B------:R-:W-:-:S04]  /*21b0*/  IMAD.WIDE.U32 R50, R31, R54, R8 ;  /* 0x000000361f327225 */ /* 0x000fc800078e0008 */
[----:B------:R-:W-:-:S04]  /*21c0*/  IMAD.WIDE.U32 R42, R42, 0x60, RZ ;  /* 0x000000602a2a7825 */ /* 0x000fc800078e00ff */
[----:B------:R-:W-:-:S04]  /*21d0*/  IMAD.WIDE.U32 R54, R54, 0x60, RZ ;  /* 0x0000006036367825 */ /* 0x000fc800078e00ff */
[----:B------:R-:W-:Y:S01]  /*21e0*/  IMAD.X R57, R216, 0x1, R33, P2 ;  /* 0x00000001d8397824 */ /* 0x000fe200010e0621 */
[----:B------:R-:W-:Y:S01]  /*21f0*/  ISETP.GE.AND P2, PT, R99, UR4, PT ;  /* 0x0000000463007c0c */ /* 0x000fe2000bf46270 */
[----:B------:R-:W-:Y:S02]  /*2200*/  IMAD.IADD R76, R43, 0x1, R15 ;  /* 0x000000012b4c7824 */ /* 0x000fe400078e020f */
[----:B------:R-:W-:Y:S02]  /*2210*/  IMAD.IADD R74, R55, 0x1, R11 ;  /* 0x00000001374a7824 */ /* 0x000fe400078e020b */
[----:B------:R-:W-:Y:S02]  /*2220*/  IMAD.IADD R73, R80, 0x1, R77 ;  /* 0x0000000150497824 */ /* 0x000fe400078e024d */
[----:B------:R-:W-:Y:S02]  /*2230*/  IMAD.IADD R72, R25, 0x1, R45 ;  /* 0x0000000119487824 */ /* 0x000fe400078e022d */
[----:B------:R-:W-:-:S02]  /*2240*/  IMAD.IADD R71, R7, 0x1, R51 ;  /* 0x0000000107477824 */ /* 0x000fc400078e0233 */
[----:B------:R-:W-:Y:S02]  /*2250*/  IMAD.IADD R66, R53, 0x1, R7 ;  /* 0x0000000135427824 */ /* 0x000fe400078e0207 */
[----:B------:R-:W-:Y:S02]  /*2260*/  IMAD R67, R205, 0x200, R4 ;  /* 0x00000200cd437824 */ /* 0x000fe400078e0204 */
[----:B------:R-:W-:Y:S02]  /*2270*/  IMAD.IADD R65, R206, 0x1, R5 ;  /* 0x00000001ce417824 */ /* 0x000fe400078e0205 */
[----:B------:R-:W-:-:S07]  /*2280*/  IMAD.IADD R63, R41, 0x1, R63 ;  /* 0x00000001293f7824 */ /* 0x000fce00078e023f */
.L_x_7702:
[----:B------:R-:W0:Y:S01]  /*2290*/  LDC.64 R102, c[0x0][0x2d8] ;  /* 0x0000b600ff667b82 */ /* 0x000e220000000a00 */
[----:B------:R-:W-:Y:S01]  /*22a0*/  IADD3 R59, R59, -0x1, RZ ;  /* 0xffffffff3b3b7810 */ /* 0x000fe20007ffe0ff */
[----:B------:R-:W-:Y:S01]  /*22b0*/  IMAD R107, R2, 0x1800, R77 ;  /* 0x00001800026b7824 */ /* 0x000fe200078e024d */
[----:B------:R-:W-:Y:S05]  /*22c0*/  YIELD ;  /* 0x0000000000007946 */ /* 0x000fea0003800000 */
[----:B------:R-:W1:Y:S01]  /*22d0*/  LDC R105, c[0x0][0x3d4] ;  /* 0x0000f500ff697b82 */ /* 0x000e620000000800 */
[----:B------:R-:W-:Y:S01]  /*22e0*/  SHF.R.S32.HI R11, RZ, 0x1f, R59 ;  /* 0x0000001fff0b7819 */ /* 0x000fe2000001143b */
[-C--:B------:R-:W-:Y:S01]  /*22f0*/  IMAD R5, R76, R59.reuse, RZ ;  /* 0x0000003b4c057224 */ /* 0x080fe200078e02ff */
[----:B------:R-:W-:Y:S01]  /*2300*/  BSSY B0, `(.L_x_7655) ;  /* 0x00002a2000007945 */ /* 0x000fe20003800000 */
[----:B------:R-:W-:-:S04]  /*2310*/  IMAD.WIDE.U32 R108, R42, R59, RZ ;  /* 0x0000003b2a6c7225 */ /* 0x000fc800078e00ff */
[----:B------:R-:W-:Y:S01]  /*2320*/  IMAD R5, R11, R42, R5 ;  /* 0x0000002a0b057224 */ /* 0x000fe200078e0205 */
[-C--:B------:R-:W-:Y:S01]  /*2330*/  IADD3 R4, P3, P4, R95, R108.reuse, R86 ;  /* 0x0000006c5f047210 */ /* 0x080fe20007c7e056 */
[----:B------:R-:W-:Y:S01]  /*2340*/  IMAD R107, R107, 0x2, R58 ;  /* 0x000000026b6b7824 */ /* 0x000fe200078e023a */
[----:B------:R-:W-:Y:S01]  /*2350*/  IADD3 R6, P5, R95, R108, RZ ;  /* 0x0000006c5f067210 */ /* 0x000fe20007fbe0ff */
[----:B------:R-:W-:-:S04]  /*2360*/  IMAD.IADD R38, R109, 0x1, R5 ;  /* 0x000000016d267824 */ /* 0x000fc800078e0205 */
[----:B------:R-:W-:Y:S01]  /*2370*/  IMAD.X R7, R38, 0x1, R93, P5 ;  /* 0x0000000126077824 */ /* 0x000fe200028e065d */
[----:B------:R-:W-:Y:S02]  /*2380*/  IADD3.X R5, R93, R38, R88, P3, P4 ;  /* 0x000000265d057210 */ /* 0x000fe40001fe8458 */
[-C--:B0-----:R-:W-:Y:S02]  /*2390*/  LEA R12, P3, R4, R102.reuse, 0x1 ;  /* 0x00000066040c7211 */ /* 0x081fe400078608ff */
[----:B------:R-:W-:Y:S02]  /*23a0*/  LEA R14, P5, R6, R102, 0x1 ;  /* 0x00000066060e7211 */ /* 0x000fe400078a08ff */
[-C--:B------:R-:W-:Y:S01]  /*23b0*/  LEA.HI.X R13, R4, R103.reuse, R5, 0x1, P3 ;  /* 0x00000067040d7211 */ /* 0x080fe200018f0c05 */
[----:B------:R-:W-:Y:S01]  /*23c0*/  IMAD R5, R2, 0x1800, R73 ;  /* 0x0000180002057824 */ /* 0x000fe200078e0249 */
[----:B-1----:R-:W-:Y:S02]  /*23d0*/  ISETP.GE.AND P3, PT, R105, 0x1, PT ;  /* 0x000000016900780c */ /* 0x002fe40003f66270 */
[----:B------:R-:W-:Y:S01]  /*23e0*/  ISETP.GT.AND P4, PT, R59, R60, PT ;  /* 0x0000003c3b00720c */ /* 0x000fe20003f84270 */
[----:B------:R-:W-:Y:S01]  /*23f0*/  IMAD R106, R5, 0x2, R58 ;  /* 0x00000002056a7824 */ /* 0x000fe200078e023a */
[----:B------:R-:W-:-:S02]  /*2400*/  LEA.HI.X R15, R6, R103, R7, 0x1, P5 ;  /* 0x00000067060f7211 */ /* 0x000fc400028f0c07 */
[----:B------:R-:W-:-:S07]  /*2410*/  P2R R100, PR, RZ, 0x10 ;  /* 0x00000010ff647803 */ /* 0x000fce0000000000 */
[----:B--234-:R-:W-:Y:S05]  /*2420*/  @!P3 BRA `(.L_x_7656) ;  /* 0x0000002400d4b947 */ /* 0x01cfea0003800000 */
        /* <DEDUP_REMOVED lines=19> */
[----:B------:R-:W-:-:S03]  /*2560*/  CS2R R38, SRZ ;  /* 0x0000000000267805 */ /* 0x000fc6000001ff00 */
[----:B------:R-:W-:Y:S05]  /*2570*/  @P4 BRA `(.L_x_7659) ;  /* 0x0000000000544947 */ /* 0x000fea0003800000 */
[----:B------:R-:W-:Y:S01]  /*2580*/  IADD3 R9, P3, R52, R6, RZ ;  /* 0x0000000634097210 */ /* 0x000fe20007f7e0ff */
[----:B------:R-:W-:Y:S01]  /*2590*/  ULDC.64 UR4, c[0x0][0x3c8] ;  /* 0x0000f20000047ab9 */ /* 0x000fe20000000a00 */
[----:B------:R-:W-:Y:S02]  /*25a0*/  CS2R R36, SRZ ;  /* 0x0000000000247805 */ /* 0x000fe4000001ff00 */
[----:B------:R-:W-:Y:S01]  /*25b0*/  CS2R R38, SRZ ;  /* 0x0000000000267805 */ /* 0x000fe2000001ff00 */
[----:B------:R-:W-:Y:S01]  /*25c0*/  IMAD.X R24, R101, 0x1, R66, P3 ;  /* 0x0000000165187824 */ /* 0x000fe200018e0642 */
[----:B------:R-:W-:-:S04]  /*25d0*/  LEA R8, P3, R9, UR4, 0x1 ;  /* 0x0000000409087c11 */ /* 0x000fc8000f8608ff */
[----:B------:R-:W-:Y:S01]  /*25e0*/  LEA.HI.X R9, R9, UR5, R24, 0x1, P3 ;  /* 0x0000000509097c11 */ /* 0x000fe200098f0c18 */
[----:B------:R-:W-:Y:S01]  /*25f0*/  ULDC.64 UR4, c[0x0][0x3e0] ;  /* 0x0000f80000047ab9 */ /* 0x000fe20000000a00 */
[----:B------:R-:W-:-:S05]  /*2600*/  IADD3 R25, P3, R46, R4, RZ ;  /* 0x000000042e197210 */ /* 0x000fca0007f7e0ff */
[----:B------:R-:W-:Y:S01]  /*2610*/  IMAD.X R26, R111, 0x1, R68, P3 ;  /* 0x000000016f1a7824 */ /* 0x000fe200018e0644 */
[----:B------:R-:W-:-:S04]  /*2620*/  LEA R24, P3, R25, UR4, 0x1 ;  /* 0x0000000419187c11 */ /* 0x000fc8000f8608ff */
[----:B------:R-:W-:Y:S01]  /*2630*/  LEA.HI.X R25, R25, UR5, R26, 0x1, P3 ;  /* 0x0000000519197c11 */ /* 0x000fe200098f0c1a */
[C---:B------:R-:W-:Y:S01]  /*2640*/  VIADD R26, R28.reuse, 0x10 ;  /* 0x000000101c1a7836 */ /* 0x040fe20000000000 */
[----:B------:R-:W-:Y:S02]  /*2650*/  ISETP.GE.AND P3, PT, R28, R105, PT ;  /* 0x000000691c00720c */ /* 0x000fe40003f66270 */
[----:B------:R-:W-:Y:S02]  /*2660*/  CS2R R34, SRZ ;  /* 0x0000000000227805 */ /* 0x000fe4000001ff00 */
[----:B------:R-:W-:-:S09]  /*2670*/  CS2R R32, SRZ ;  /* 0x0000000000207805 */ /* 0x000fd2000001ff00 */
[----:B------:R0:W5:Y:S04]  /*2680*/  @!P3 LDG.E.64 R36, desc[UR40][R8.64] ;  /* 0x000000280824b981 */ /* 0x000168000c1e1b00 */
[----:B------:R0:W5:Y:S01]  /*2690*/  @!P3 LDG.E.64 R38, desc[UR40][R24.64] ;  /* 0x000000281826b981 */ /* 0x000162000c1e1b00 */
[----:B------:R-:W-:-:S13]  /*26a0*/  ISETP.GE.AND P3, PT, R26, R105, PT ;  /* 0x000000691a00720c */ /* 0x000fda0003f66270 */
[----:B------:R0:W5:Y:S04]  /*26b0*/  @!P3 LDG.E.64 R34, desc[UR40][R8.64+0x20] ;  /* 0x000020280822b981 */ /* 0x000168000c1e1b00 */
[----:B------:R0:W5:Y:S02]  /*26c0*/  @!P3 LDG.E.64 R32, desc[UR40][R24.64+0x20] ;  /* 0x000020281820b981 */ /* 0x000164000c1e1b00 */
.L_x_7659:
[----:B------:R-:W-:Y:S05]  /*26d0*/  BSYNC B1 ;  /* 0x0000000000017941 */ /* 0x000fea0003800000 */
.L_x_7658:
[----:B------:R-:W-:Y:S01]  /*26e0*/  ISETP.GE.AND P5, PT, R211, R104, PT ;  /* 0x00000068d300720c */ /* 0x000fe20003fa6270 */
[----:B------:R-:W-:Y:S01]  /*26f0*/  BSSY B1, `(.L_x_7660) ;  /* 0x000001c000017945 */ /* 0x000fe20003800000 */
[----:B------:R-:W-:Y:S02]  /*2700*/  CS2R R26, SRZ ;  /* 0x00000000001a7805 */ /* 0x000fe4000001ff00 */
[----:B0-----:R-:W-:Y:S02]  /*2710*/  CS2R R8, SRZ ;  /* 0x0000000000087805 */ /* 0x001fe4000001ff00 */
[----:B-----5:R-:W-:Y:S01]  /*2720*/  MOV R102, R34 ;  /* 0x0000002200667202 */ /* 0x020fe20000000f00 */
[----:B------:R-:W-:Y:S01]  /*2730*/  IMAD.MOV.U32 R103, RZ, RZ, R35 ;  /* 0x000000ffff677224 */ /* 0x000fe200078e0023 */
[----:B------:R-:W-:-:S05]  /*2740*/  CS2R R24, SRZ ;  /* 0x0000000000187805 */ /* 0x000fca000001ff00 */
[----:B------:R-:W-:Y:S05]  /*2750*/  @P5 BRA `(.L_x_7661) ;  /* 0x0000000000545947 */ /* 0x000fea0003800000 */
[----:B------:R-:W-:Y:S01]  /*2760*/  IADD3 R6, P3, P6, R52, R6, R83 ;  /* 0x0000000634067210 */ /* 0x000fe20007e7e053 */
[----:B------:R-:W-:Y:S01]  /*2770*/  ULDC.64 UR4, c[0x0][0x3c8] ;  /* 0x0000f20000047ab9 */ /* 0x000fe20000000a00 */
[----:B------:R-:W-:Y:S02]  /*2780*/  CS2R R26, SRZ ;  /* 0x00000000001a7805 */ /* 0x000fe4000001ff00 */
[----:B------:R-:W-:Y:S02]  /*2790*/  CS2R R24, SRZ ;  /* 0x0000000000187805 */ /* 0x000fe4000001ff00 */
[----:B------:R-:W-:Y:S02]  /*27a0*/  IADD3.X R5, R66, R101, R84, P3, P6 ;  /* 0x0000006542057210 */ /* 0x000fe40001fec454 */
[----:B------:R-:W-:-:S04]  /*27b0*/  IADD3 R7, P3, P6, R46, R4, R89 ;  /* 0x000000042e077210 */ /* 0x000fc80007e7e059 */
[----:B------:R-:W-:Y:S02]  /*27c0*/  IADD3.X R8, R68, R111, R91, P3, P6 ;  /* 0x0000006f44087210 */ /* 0x000fe40001fec45b */
[----:B------:R-:W-:-:S04]  /*27d0*/  LEA R4, P3, R6, UR4, 0x1 ;  /* 0x0000000406047c11 */ /* 0x000fc8000f8608ff */
[----:B------:R-:W-:Y:S01]  /*27e0*/  LEA.HI.X R5, R6, UR5, R5, 0x1, P3 ;  /* 0x0000000506057c11 */ /* 0x000fe200098f0c05 */
[----:B------:R-:W-:Y:S02]  /*27f0*/  ULDC.64 UR4, c[0x0][0x3e0] ;  /* 0x0000f80000047ab9 */ /* 0x000fe40000000a00 */
[----:B------:R-:W-:-:S04]  /*2800*/  LEA R6, P3, R7, UR4, 0x1 ;  /* 0x0000000407067c11 */ /* 0x000fc8000f8608ff */
[----:B------:R-:W-:Y:S02]  /*2810*/  LEA.HI.X R7, R7, UR5, R8, 0x1, P3 ;  /* 0x0000000507077c11 */ /* 0x000fe400098f0c08 */
[C---:B------:R-:W-:Y:S01]  /*2820*/  ISETP.GE.AND P3, PT, R28.reuse, R105, PT ;  /* 0x000000691c00720c */ /* 0x040fe20003f66270 */
        /* <DEDUP_REMOVED lines=8> */
.L_x_7661:
[----:B------:R-:W-:Y:S05]  /*28b0*/  BSYNC B1 ;  /* 0x0000000000017941 */ /* 0x000fea0003800000 */
.L_x_7660:
[----:B0-----:R-:W-:Y:S01]  /*28c0*/  IMAD.MOV.U32 R4, RZ, RZ, R36 ;  /* 0x000000ffff047224 */ /* 0x001fe200078e0024 */
[----:B------:R-:W-:Y:S01]  /*28d0*/  UISETP.NE.AND UP0, UPT, UR44, 0x3, UPT ;  /* 0x000000032c00788c */ /* 0x000fe2000bf05270 */
[----:B------:R-:W-:Y:S01]  /*28e0*/  IMAD.MOV.U32 R5, RZ, RZ, R37 ;  /* 0x000000ffff057224 */ /* 0x000fe200078e0025 */
[----:B------:R-:W-:Y:S01]  /*28f0*/  PRMT R118, R102, 0x5410, R103 ;  /* 0x0000541066767816 */ /* 0x000fe20000000067 */
[----:B------:R-:W-:Y:S02]  /*2900*/  IMAD.MOV.U32 R6, RZ, RZ, R38 ;  /* 0x000000ffff067224 */ /* 0x000fe400078e0026 */
[----:B------:R-:W-:Y:S01]  /*2910*/  IMAD.MOV.U32 R7, RZ, RZ, R39 ;  /* 0x000000ffff077224 */ /* 0x000fe200078e0027 */
[----:B------:R-:W-:Y:S01]  /*2920*/  PRMT R115, R4, 0x5410, R5 ;  /* 0x0000541004737816 */ /* 0x000fe20000000005 */
[----:B------:R-:W-:Y:S01]  /*2930*/  IMAD.MOV.U32 R5, RZ, RZ, R33 ;  /* 0x000000ffff057224 */ /* 0x000fe200078e0021 */
[----:B------:R-:W-:Y:S02]  /*2940*/  MOV R4, R32 ;  /* 0x0000002000047202 */ /* 0x000fe40000000f00 */
[----:B------:R-:W-:-:S02]  /*2950*/  PLOP3.LUT P3, PT, PT, PT, UP0, 0x80, 0x0 ;  /* 0x000000000000781c */ /* 0x000fc40003f6f008 */
[----:B------:R-:W-:Y:S01]  /*2960*/  PRMT R119, R4, 0x5410, R5 ;  /* 0x0000541004777816 */ /* 0x000fe20000000005 */
[----:B-----5:R-:W-:Y:S01]  /*2970*/  IMAD.MOV.U32 R4, RZ, RZ, R10 ;  /* 0x000000ffff047224 */ /* 0x020fe200078e000a */
        /* <DEDUP_REMOVED lines=8> */
[----:B------:R-:W-:Y:S01]  /*2a00*/  PRMT R109, R109, 0x5410, R6 ;  /* 0x000054106d6d7816 */ /* 0x000fe20000000006 */
[----:B------:R-:W-:Y:S01]  /*2a10*/  IMAD.MOV.U32 R7, RZ, RZ, R25 ;  /* 0x000000ffff077224 */ /* 0x000fe200078e0019 */
[----:B------:R-:W-:Y:S02]  /*2a20*/  MOV R6, R24 ;  /* 0x0000001800067202 */ /* 0x000fe40000000f00 */
[----:B------:R-:W-:Y:S02]  /*2a30*/  PRMT R103, R4, 0x5410, R5 ;  /* 0x0000541004677816 */ /* 0x000fe40000000005 */
[----:B------:R-:W-:-:S02]  /*2a40*/  PRMT R109, R6, 0x7610, R109 ;  /* 0x00007610066d7816 */ /* 0x000fc4000000006d */
[----:B------:R-:W-:Y:S01]  /*2a50*/  PRMT R108, R108, 0x5410, R7 ;  /* 0x000054106c6c7816 */ /* 0x000fe20000000007 */
[----:B------:R-:W-:Y:S06]  /*2a60*/  @!P3 BRA `(.L_x_7662) ;  /* 0x000000000004b947 */ /* 0x000fec0003800000 */
[----:B------:R-:W-:Y:S01]  /*2a70*/  BPT.TRAP 0x1 ;  /* 0x000000040000795c */ /* 0x000fe20000300000 */
.L_x_7662:
[----:B------:R-:W-:Y:S01]  /*2a80*/  IMAD R90, R2, 0x8, R18 ;  /* 0x00000008025a7824 */ /* 0x000fe200078e0212 */
[----:B------:R-:W-:Y:S01]  /*2a90*/  SHF.L.U32 R101, R23, 0x1f, RZ ;  /* 0x0000001f17657819 */ /* 0x000fe200000006ff */
[----:B------:R-:W-:Y:S03]  /*2aa0*/  BSSY B1, `(.L_x_7663) ;  /* 0x0000003000017945 */ /* 0x000fe60003800000 */
[----:B------:R-:W0:Y:S02]  /*2ab0*/  SYNCS.PHASECHK.TRANS64.TRYWAIT P6, [R90+URZ+0x22890], R101 ;  /* 0x022890655a0075a7 */ /* 0x000e2400080c017f */
[----:B0-----:R-:W-:Y:S05]  /*2ac0*/  @!P6 BRA `(.L_x_7664) ;  /* 0x000001240010e947 */ /* 0x001fea0003800000 */
.L_x_7880:
[----:B------:R-:W-:Y:S05]  /*2ad0*/  BSYNC B1 ;  /* 0x0000000000017941 */ /* 0x000fea0003800000 */
.L_x_7663:
[----:B------:R-:W-:Y:S04]  /*2ae0*/  BSSY B1, `(.L_x_7665) ;  /* 0x0000065000017945 */ /* 0x000fe80003800000 */
[----:B------:R-:W-:Y:S05]  /*2af0*/  @P4 BRA `(.L_x_7666) ;  /* 0x00000004008c4947 */ /* 0x000fea0003800000 */
[----:B------:R-:W-:Y:S04]  /*2b00*/  BSSY B2, `(.L_x_7667) ;  /* 0x0000031000027945 */ /* 0x000fe80003800000 */
[----:B------:R-:W-:Y:S05]  /*2b10*/  @P1 BRA `(.L_x_7668) ;  /* 0x0000000000bc1947 */ /* 0x000fea0003800000 */
[----:B------:R1:W2:Y:S01]  /*2b20*/  LDS.128 R4, [R107] ;  /* 0x000000006b047984 */ /* 0x0002a20000000c00 */
        /* <DEDUP_REMOVED lines=44> */
.L_x_7670:
[----:B------:R-:W-:Y:S05]  /*2df0*/  BSYNC B3 ;  /* 0x0000000000037941 */ /* 0x000fea0003800000 */
.L_x_7669:
[----:B--2---:R1:W-:Y:S02]  /*2e00*/  STG.E.128 desc[UR40][R14.64], R4 ;  /* 0x000000040e007986 */ /* 0x0043e4000c101d28 */
.L_x_7668:
[----:B------:R-:W-:Y:S05]  /*2e10*/  BSYNC B2 ;  /* 0x0000000000027941 */ /* 0x000fea0003800000 */
.L_x_7667:
[----:B------:R-:W-:Y:S05]  /*2e20*/  @P2 BRA `(.L_x_7666) ;  /* 0x0000000000c02947 */ /* 0x000fea0003800000 */
[----:B-1----:R1:W2:Y:S01]  /*2e30*/  LDS.128 R4, [R106] ;  /* 0x000000006a047984 */ /* 0x0022a20000000c00 */
        /* <DEDUP_REMOVED lines=8> */
[----:B--2---:R-:W-:Y:S01]  /*2ec0*/  MOV R32, R6 ;  /* 0x0000000600207202 */ /* 0x004fe20000000f00 */
[----:B------:R-:W-:Y:S01]  /*2ed0*/  HADD2.F32 R6, -RZ, R5.H1_H1 ;  /* 0x30000005ff067230 */ /* 0x000fe20000004100 */
[----:B------:R-:W-:Y:S01]  /*2ee0*/  SHF.R.U32.HI R38, RZ, 0x10, R33 ;  /* 0x00000010ff267819 */ /* 0x000fe20000011621 */
[----:B------:R-:W-:Y:S02]  /*2ef0*/  HADD2.F32 R35, -RZ, R35.H0_H0 ;  /* 0x20000023ff237230 */ /* 0x000fe40000004100 */
[----:B------:R-:W-:-:S02]  /*2f00*/  HADD2.F32 R5, -RZ, R5.H0_H0 ;  /* 0x20000005ff057230 */ /* 0x000fc40000004100 */
[----:B------:R-:W-:Y:S02]  /*2f10*/  HADD2.F32 R38, -RZ, R38.H0_H0 ;  /* 0x20000026ff267230 */ /* 0x000fe40000004100 */
[CC--:B------:R-:W-:Y:S01]  /*2f20*/  FMUL.FTZ R110, R6.reuse, R35.reuse ;  /* 0x00000023066e7220 */ /* 0x0c0fe20000410000 */
[--C-:B------:R-:W-:Y:S02]  /*2f30*/  HADD2.F32 R33, -RZ, R7.reuse.H1_H1 ;  /* 0x30000007ff217230 */ /* 0x100fe40000004100 */
[C---:B------:R-:W-:Y:S01]  /*2f40*/  FMUL.FTZ R35, R5.reuse, R35 ;  /* 0x0000002305237220 */ /* 0x040fe20000410000 */
[----:B------:R-:W-:Y:S02]  /*2f50*/  HADD2.F32 R7, -RZ, R7.H0_H0 ;  /* 0x20000007ff077230 */ /* 0x000fe40000004100 */
[----:B------:R-:W-:Y:S01]  /*2f60*/  FFMA.FTZ R110, R5, R34, -R110 ;  /* 0x00000022056e7223 */ /* 0x000fe2000001086e */
[----:B------:R-:W-:Y:S02]  /*2f70*/  HADD2.F32 R36, -RZ, R36.H0_H0 ;  /* 0x20000024ff247230 */ /* 0x000fe40000004100 */
[----:B------:R-:W-:Y:S01]  /*2f80*/  FMUL.FTZ R112, R33, R38 ;  /* 0x0000002621707220 */ /* 0x000fe20000410000 */
        /* <DEDUP_REMOVED lines=24> */
.L_x_7672:
[----:B------:R-:W-:Y:S05]  /*3110*/  BSYNC B2 ;  /* 0x0000000000027941 */ /* 0x000fea0003800000 */
.L_x_7671:
[----:B--2---:R2:W-:Y:S02]  /*3120*/  STG.E.128 desc[UR40][R14.64+0x40], R4 ;  /* 0x000040040e007986 */ /* 0x0045e4000c101d28 */
.L_x_7666:
[----:B------:R-:W-:Y:S05]  /*3130*/  BSYNC B1 ;  /* 0x0000000000017941 */ /* 0x000fea0003800000 */
.L_x_7665:
[----:B------:R-:W-:Y:S05]  /*3140*/  @P5 BRA `(.L_x_7673) ;  /* 0x0000001800f45947 */ /* 0x000fea0003800000 */
[----:B------:R-:W-:Y:S04]  /*3150*/  BSSY B1, `(.L_x_7674) ;  /* 0x0000031000017945 */ /* 0x000fe80003800000 */
[----:B------:R-:W-:Y:S05]  /*3160*/  @P1 BRA `(.L_x_7675) ;  /* 0x0000000000bc1947 */ /* 0x000fea0003800000 */
[----:B-12---:R1:W2:Y:S01]  /*3170*/  LDS.128 R4, [R107+0x2000] ;  /* 0x002000006b047984 */ /* 0x0062a20000000c00 */
        /* <DEDUP_REMOVED lines=8> */
[----:B------:R-:W-:Y:S01]  /*3200*/  HADD2.F32 R25, -RZ, R15.H0_H0 ;  /* 0x2000000fff197230 */ /* 0x000fe20000004100 */
[----:B------:R-:W-:Y:S01]  /*3210*/  SHF.R.U32.HI R26, RZ, 0x10, R27 ;  /* 0x00000010ff1a7819 */ /* 0x000fe2000001161b */
[----:B------:R-:W-:Y:S02]  /*3220*/  HADD2.F32 R32, -RZ, R32.H0_H0 ;  /* 0x20000020ff207230 */ /* 0x000fe40000004100 */
[----:B------:R-:W-:Y:S02]  /*3230*/  HADD2.F32 R5, -RZ, R5.H0_H0 ;  /* 0x20000005ff057230 */ /* 0x000fe40000004100 */
[----:B------:R-:W-:Y:S01]  /*3240*/  FMUL.FTZ R34, R6, R25 ;  /* 0x0000001906227220 */ /* 0x000fe20000410000 */
[----:B------:R-:W-:-:S02]  /*3250*/  HADD2.F32 R15, -RZ, R7.H1_H1 ;  /* 0x30000007ff0f7230 */ /* 0x000fc40000004100 */
[----:B------:R-:W-:Y:S02]  /*3260*/  HADD2.F32 R24, -RZ, R33.H0_H0 ;  /* 0x20000021ff187230 */ /* 0x000fe40000004100 */
[----:B------:R-:W-:Y:S01]  /*3270*/  FMUL.FTZ R25, R5, R25 ;  /* 0x0000001905197220 */ /* 0x000fe20000410000 */
[----:B------:R-:W-:Y:S02]  /*3280*/  HADD2.F32 R7, -RZ, R7.H0_H0 ;  /* 0x20000007ff077230 */ /* 0x000fe40000004100 */
[----:B------:R-:W-:Y:S01]  /*3290*/  FMUL.FTZ R36, R15, R32 ;  /* 0x000000200f247220 */ /* 0x000fe20000410000 */
[----:B------:R-:W-:Y:S02]  /*32a0*/  HADD2.F32 R26, -RZ, R26.H0_H0 ;  /* 0x2000001aff1a7230 */ /* 0x000fe40000004100 */
[-C--:B------:R-:W-:Y:S01]  /*32b0*/  FFMA.FTZ R34, R5, R24.reuse, -R34 ;  /* 0x0000001805227223 */ /* 0x080fe20000010822 */
[----:B------:R-:W-:Y:S01]  /*32c0*/  FFMA.FTZ R33, R6, R24, R25 ;  /* 0x0000001806217223 */ /* 0x000fe20000010019 */
[----:B------:R-:W-:Y:S01]  /*32d0*/  FMUL.FTZ R32, R7, R32 ;  /* 0x0000002007207220 */ /* 0x000fe20000410000 */
[----:B------:R-:W-:-:S02]  /*32e0*/  HADD2.F32 R25, -RZ, R108.H1_H1 ;  /* 0x3000006cff197230 */ /* 0x000fc40000004100 */
[-C--:B------:R-:W-:Y:S01]  /*32f0*/  FFMA.FTZ R36, R7, R26.reuse, -R36 ;  /* 0x0000001a07247223 */ /* 0x080fe20000010824 */
[--C-:B------:R-:W-:Y:S02]  /*3300*/  HADD2.F32 R7, -RZ, R109.reuse.H1_H1 ;  /* 0x3000006dff077230 */ /* 0x100fe40000004100 */
[----:B------:R-:W-:Y:S01]  /*3310*/  FFMA.FTZ R37, R15, R26, R32 ;  /* 0x0000001a0f257223 */ /* 0x000fe20000010020 */
[----:B------:R-:W-:Y:S02]  /*3320*/  HADD2.F32 R5, -RZ, R4.H1_H1 ;  /* 0x30000004ff057230 */ /* 0x000fe40000004100 */
[----:B------:R-:W-:Y:S02]  /*3330*/  HADD2.F32 R6, -RZ, R14.H1_H1 ;  /* 0x3000000eff067230 */ /* 0x000fe40000004100 */
[----:B------:R-:W-:Y:S02]  /*3340*/  HADD2.F32 R109, -RZ, R109.H0_H0 ;  /* 0x2000006dff6d7230 */ /* 0x000fe40000004100 */
[----:B------:R-:W-:-:S02]  /*3350*/  HADD2.F32 R4, -RZ, R4.H0_H0 ;  /* 0x20000004ff047230 */ /* 0x000fc40000004100 */
[----:B------:R-:W-:Y:S01]  /*3360*/  FMUL.FTZ R35, R6, R25 ;  /* 0x0000001906237220 */ /* 0x000fe20000410000 */
[----:B------:R-:W-:Y:S02]  /*3370*/  HADD2.F32 R14, -RZ, R14.H0_H0 ;  /* 0x2000000eff0e7230 */ /* 0x000fe40000004100 */
[CC--:B------:R-:W-:Y:S01]  /*3380*/  FMUL.FTZ R27, R5.reuse, R109.reuse ;  /* 0x0000006d051b7220 */ /* 0x0c0fe20000410000 */
[----:B------:R-:W-:Y:S02]  /*3390*/  HADD2.F32 R15, -RZ, R108.H0_H0 ;  /* 0x2000006cff0f7230 */ /* 0x000fe40000004100 */
[----:B------:R-:W-:Y:S01]  /*33a0*/  FMUL.FTZ R24, R4, R109 ;  /* 0x0000006d04187220 */ /* 0x000fe20000410000 */
[----:B------:R-:W-:Y:S01]  /*33b0*/  FMUL.FTZ R25, R14, R25 ;  /* 0x000000190e197220 */ /* 0x000fe20000410000 */
[-C--:B------:R-:W-:Y:S02]  /*33c0*/  FFMA.FTZ R27, R4, R7.reuse, -R27 ;  /* 0x00000007041b7223 */ /* 0x080fe4000001081b */
[----:B------:R-:W-:Y:S01]  /*33d0*/  FFMA.FTZ R24, R5, R7, R24 ;  /* 0x0000000705187223 */ /* 0x000fe20000010018 */
[-C--:B------:R-:W-:Y:S01]  /*33e0*/  FFMA.FTZ R35, R14, R15.reuse, -R35 ;  /* 0x0000000f0e237223 */ /* 0x080fe20000010823 */
[----:B------:R-:W-:Y:S01]  /*33f0*/  FFMA.FTZ R6, R6, R15, R25 ;  /* 0x0000000f06067223 */ /* 0x000fe20000010019 */
[----:B------:R-:W-:-:S02]  /*3400*/  F2FP.F16.F32.PACK_AB R5, R33, R34 ;  /* 0x000000222105723e */ /* 0x000fc400000000ff */
[----:B------:R-:W-:Y:S02]  /*3410*/  F2FP.F16.F32.PACK_AB R7, R37, R36 ;  /* 0x000000242507723e */ /* 0x000fe400000000ff */
[----:B------:R-:W-:Y:S02]  /*3420*/  F2FP.F16.F32.PACK_AB R4, R24, R27 ;  /* 0x0000001b1804723e */ /* 0x000fe400000000ff */
[----:B------:R-:W-:-:S07]  /*3430*/  F2FP.F16.F32.PACK_AB R6, R6, R35 ;  /* 0x000000230606723e */ /* 0x000fce00000000ff */
.L_x_7677:
[----:B------:R-:W-:Y:S05]  /*3440*/  BSYNC B2 ;  /* 0x0000000000027941 */ /* 0x000fea0003800000 */
.L_x_7676:
[----:B--2---:R3:W-:Y:S02]  /*3450*/  STG.E.128 desc[UR40][R12.64], R4 ;  /* 0x000000040c007986 */ /* 0x0047e4000c101d28 */
.L_x_7675:
[----:B------:R-:W-:Y:S05]  /*3460*/  BSYNC B1 ;  /* 0x0000000000017941 */ /* 0x000fea0003800000 */
.L_x_7674:
[----:B------:R-:W-:Y:S05]  /*3470*/  @P2 BRA `(.L_x_7673) ;  /* 0x0000001800282947 */ /* 0x000fea0003800000 */
[----:B-123--:R1:W2:Y:S01]  /*3480*/  LDS.128 R4, [R106+0x2000] ;  /* 0x002000006a047984 */ /* 0x00e2a20000000c00 */
[----:B------:R-:W-:Y:S01]  /*3490*/  VIADD R14, R28, 0x10 ;  /* 0x000000101c0e7836 */ /* 0x000fe20000000000 */
[----:B------:R-:W-:Y:S04]  /*34a0*/  BSSY B1, `(.L_x_7678) ;  /* 0x000002c000017945 */ /* 0x000fe80003800000 */
[----:B------:R-:W-:-:S13]  /*34b0*/  ISETP.GE.AND P4, PT, R14, R105, PT ;  /* 0x000000690e00720c */ /* 0x000fda0003f86270 */
        /* <DEDUP_REMOVED lines=19> */
[--C-:B------:R-:W-:Y:S02]  /*35f0*/  HADD2.F32 R10, -RZ, R103.reuse.H0_H0 ;  /* 0x20000067ff0a7230 */ /* 0x100fe40000004100 */
[C---:B------:R-:W-:Y:S01]  /*3600*/  FMUL.FTZ R24, R7.reuse, R24 ;  /* 0x0000001807187220 */ /* 0x040fe20000410000 */
[----:B------:R-:W-:Y:S02]  /*3610*/  HADD2.F32 R103, -RZ, R103.H1_H1 ;  /* 0x30000067ff677230 */ /* 0x000fe40000004100 */
[-C--:B------:R-:W-:Y:S01]  /*3620*/  FFMA.FTZ R32, R7, R14.reuse, -R32 ;  /* 0x0000000e07207223 */ /* 0x080fe20000010820 */
[----:B------:R-:W-:Y:S02]  /*3630*/  HADD2.F32 R5, -RZ, R4.H1_H1 ;  /* 0x30000004ff057230 */ /* 0x000fe40000004100 */
[----:B------:R-:W-:Y:S01]  /*3640*/  FFMA.FTZ R27, R9, R14, R24 ;  /* 0x0000000e091b7223 */ /* 0x000fe20000010018 */
[----:B------:R-:W-:-:S02]  /*3650*/  HADD2.F32 R6, -RZ, R8.H1_H1 ;  /* 0x30000008ff067230 */ /* 0x000fc40000004100 */
[----:B------:R-:W-:Y:S02]  /*3660*/  HADD2.F32 R4, -RZ, R4.H0_H0 ;  /* 0x20000004ff047230 */ /* 0x000fe40000004100 */
        /* <DEDUP_REMOVED lines=15> */
.L_x_7679:
[----:B------:R-:W-:Y:S05]  /*3760*/  BSYNC B1 ;  /* 0x0000000000017941 */ /* 0x000fea0003800000 */
.L_x_7678:
[----:B--2---:R1:W-:Y:S01]  /*3770*/  STG.E.128 desc[UR40][R12.64+0x40], R4 ;  /* 0x000040040c007986 */ /* 0x0043e2000c101d28 */
[----:B------:R-:W-:Y:S05]  /*3780*/  BRA `(.L_x_7673) ;  /* 0x0000001400647947 */ /* 0x000fea0003800000 */
.L_x_7657:
[----:B------:R-:W-:Y:S02]  /*3790*/  ISETP.GE.AND P3, PT, R211, R104, PT ;  /* 0x00000068d300720c */ /* 0x000fe40003f66270 */
[----:B------:R-:W-:Y:S02]  /*37a0*/  CS2R R14, SRZ ;  /* 0x00000000000e7805 */ /* 0x000fe4000001ff00 */
[----:B------:R-:W-:Y:S02]  /*37b0*/  CS2R R12, SRZ ;  /* 0x00000000000c7805 */ /* 0x000fe4000001ff00 */
[----:B------:R-:W-:-:S13]  /*37c0*/  ISETP.GE.OR P3, PT, R16, R105, P3 ;  /* 0x000000691000720c */ /* 0x000fda0001f66670 */
[----:B------:R-:W-:Y:S01]  /*37d0*/  @!P3 IADD3 R5, P4, P5, R50, R6, R83 ;  /* 0x000000063205b210 */ /* 0x000fe20007d9e053 */
[----:B------:R-:W0:Y:S03]  /*37e0*/  @!P3 LDC.64 R34, c[0x0][0x3c8] ;  /* 0x0000f200ff22bb82 */ /* 0x000e260000000a00 */
[----:B------:R-:W-:Y:S02]  /*37f0*/  @!P3 IADD3.X R36, R71, R101, R84, P4, P5 ;  /* 0x000000654724b210 */ /* 0x000fe400027ea454 */
[----:B------:R-:W-:-:S03]  /*3800*/  @!P3 IADD3 R10, P4, P5, R44, R4, R89 ;  /* 0x000000042c0ab210 */ /* 0x000fc60007d9e059 */
[----:B------:R-:W1:Y:S01]  /*3810*/  @!P3 LDC.64 R106, c[0x0][0x3e0] ;  /* 0x0000f800ff6abb82 */ /* 0x000e620000000a00 */
[----:B------:R-:W-:Y:S02]  /*3820*/  @!P3 IADD3.X R11, R72, R111, R91, P4, P5 ;  /* 0x0000006f480bb210 */ /* 0x000fe400027ea45b */
[----:B------:R-:W-:-:S04]  /*3830*/  ISETP.GE.AND P4, PT, R19, R104, PT ;  /* 0x000000681300720c */ /* 0x000fc80003f86270 */
[----:B------:R-:W-:-:S13]  /*3840*/  ISETP.GE.OR P4, PT, R16, R105, P4 ;  /* 0x000000691000720c */ /* 0x000fda0002786670 */
[----:B------:R-:W2:Y:S01]  /*3850*/  @!P4 LDC.64 R8, c[0x0][0x3c8] ;  /* 0x0000f200ff08cb82 */ /* 0x000ea20000000a00 */
[----:B------:R-:W-:-:S05]  /*3860*/  @!P4 IADD3 R6, P5, R50, R6, RZ ;  /* 0x000000063206c210 */ /* 0x000fca0007fbe0ff */
[----:B------:R-:W-:Y:S02]  /*3870*/  @!P4 IMAD.X R7, R101, 0x1, R71, P5 ;  /* 0x000000016507c824 */ /* 0x000fe400028e0647 */
[----:B------:R-:W3:Y:S01]  /*3880*/  @!P4 LDC.64 R32, c[0x0][0x3e0] ;  /* 0x0000f800ff20cb82 */ /* 0x000ee20000000a00 */
[----:B------:R-:W-:Y:S02]  /*3890*/  CS2R R26, SRZ ;  /* 0x00000000001a7805 */ /* 0x000fe4000001ff00 */
[----:B------:R-:W-:Y:S02]  /*38a0*/  CS2R R24, SRZ ;  /* 0x0000000000187805 */ /* 0x000fe4000001ff00 */
[----:B--2---:R-:W-:-:S04]  /*38b0*/  @!P4 LEA R8, P5, R6, R8, 0x1 ;  /* 0x000000080608c211 */ /* 0x004fc800078a08ff */
[----:B------:R-:W-:Y:S02]  /*38c0*/  @!P4 LEA.HI.X R9, R6, R9, R7, 0x1, P5 ;  /* 0x000000090609c211 */ /* 0x000fe400028f0c07 */
[----:B------:R-:W-:-:S03]  /*38d0*/  @!P4 IADD3 R4, P5, R44, R4, RZ ;  /* 0x000000042c04c210 */ /* 0x000fc60007fbe0ff */
[----:B------:R2:W4:Y:S01]  /*38e0*/  @!P4 LDG.E.128 R12, desc[UR40][R8.64] ;  /* 0x00000028080cc981 */ /* 0x000522000c1e1d00 */
[----:B------:R-:W-:Y:S02]  /*38f0*/  @!P4 IADD3.X R6, R111, R72, RZ, P5, !PT ;  /* 0x000000486f06c210 */ /* 0x000fe40002ffe4ff */
[----:B---3--:R-:W-:-:S04]  /*3900*/  @!P4 LEA R32, P5, R4, R32, 0x1 ;  /* 0x000000200420c211 */ /* 0x008fc800078a08ff */
[----:B------:R-:W-:-:S05]  /*3910*/  @!P4 LEA.HI.X R33, R4, R33, R6, 0x1, P5 ;  /* 0x000000210421c211 */ /* 0x000fca00028f0c06 */
[----:B------:R4:W3:Y:S01]  /*3920*/  @!P4 LDG.E.128 R24, desc[UR40][R32.64] ;  /* 0x000000282018c981 */ /* 0x0008e2000c1e1d00 */
[C---:B0-----:R-:W-:Y:S02]  /*3930*/  @!P3 LEA R34, P4, R5.reuse, R34, 0x1 ;  /* 0x000000220522b211 */ /* 0x041fe400078808ff */
[----:B------:R-:W-:Y:S02]  /*3940*/  CS2R R6, SRZ ;  /* 0x0000000000067805 */ /* 0x000fe4000001ff00 */
[----:B------:R-:W-:Y:S02]  /*3950*/  @!P3 LEA.HI.X R35, R5, R35, R36, 0x1, P4 ;  /* 0x000000230523b211 */ /* 0x000fe400020f0c24 */
[----:B------:R-:W-:Y:S02]  /*3960*/  CS2R R4, SRZ ;  /* 0x0000000000047805 */ /* 0x000fe4000001ff00 */
[----:B-1----:R-:W-:Y:S02]  /*3970*/  @!P3 LEA R36, P4, R10, R106, 0x1 ;  /* 0x0000006a0a24b211 */ /* 0x002fe400078808ff */
[----:B--2---:R-:W-:-:S02]  /*3980*/  CS2R R8, SRZ ;  /* 0x0000000000087805 */ /* 0x004fc4000001ff00 */
[----:B------:R-:W-:Y:S01]  /*3990*/  @!P3 LEA.HI.X R37, R10, R107, R11, 0x1, P4 ;  /* 0x0000006b0a25b211 */ /* 0x000fe200020f0c0b */
[----:B------:R3:W2:Y:S01]  /*39a0*/  @!P3 LDG.E.128 R4, desc[UR40][R34.64] ;  /* 0x000000282204b981 */ /* 0x0006a2000c1e1d00 */
[----:B------:R-:W-:-:S06]  /*39b0*/  CS2R R10, SRZ ;  /* 0x00000000000a7805 */ /* 0x000fcc000001ff00 */
[----:B------:R-:W5:Y:S01]  /*39c0*/  @!P3 LDG.E.128 R8, desc[UR40][R36.64] ;  /* 0x000000282408b981 */ /* 0x000f62000c1e1d00 */
[----:B------:R-:W-:-:S06]  /*39d0*/  UISETP.NE.AND UP0, UPT, UR44, 0x3, UPT ;  /* 0x000000032c00788c */ /* 0x000fcc000bf05270 */
[----:B------:R-:W-:Y:S02]  /*39e0*/  PLOP3.LUT P3, PT, PT, PT, UP0, 0x80, 0x0 ;  /* 0x000000000000781c */ /* 0x000fe40003f6f008 */
[----:B------:R-:W-:Y:S01]  /*39f0*/  ISETP.GE.AND P4, PT, R16, R105, PT ;  /* 0x000000691000720c */ /* 0x000fe20003f86270 */
[----:B----4-:R-:W-:Y:S02]  /*3a00*/  IMAD.MOV.U32 R32, RZ, RZ, R14 ;  /* 0x000000ffff207224 */ /* 0x010fe400078e000e */
[----:B------:R-:W-:Y:S02]  /*3a10*/  IMAD.MOV.U32 R33, RZ, RZ, R15 ;  /* 0x000000ffff217224 */ /* 0x000fe400078e000f */
[----:B------:R-:W-:Y:S02]  /*3a20*/  IMAD.MOV.U32 R39, RZ, RZ, R12 ;  /* 0x000000ffff277224 */ /* 0x000fe400078e000c */
[----:B------:R-:W-:Y:S01]  /*3a30*/  IMAD.MOV.U32 R90, RZ, RZ, R13 ;  /* 0x000000ffff5a7224 */ /* 0x000fe200078e000d */
[----:B------:R-:W-:-:S02]  /*3a40*/  PRMT R121, R32, 0x7610, R121 ;  /* 0x0000761020797816 */ /* 0x000fc40000000079 */
[----:B------:R-:W-:Y:S02]  /*3a50*/  PRMT R127, R33, 0x7610, R127 ;  /* 0x00007610217f7816 */ /* 0x000fe4000000007f */
[----:B------:R-:W-:Y:S01]  /*3a60*/  PRMT R133, R39, 0x7610, R133 ;  /* 0x0000761027857816 */ /* 0x000fe20000000085 */
[----:B---3--:R-:W-:Y:S01]  /*3a70*/  IMAD.MOV.U32 R34, RZ, RZ, R24 ;  /* 0x000000ffff227224 */ /* 0x008fe200078e0018 */
[----:B------:R-:W-:Y:S01]  /*3a80*/  PRMT R123, R90, 0x7610, R123 ;  /* 0x000076105a7b7816 */ /* 0x000fe2000000007b */
[----:B------:R-:W-:Y:S01]  /*3a90*/  IMAD.MOV.U32 R35, RZ, RZ, R25 ;  /* 0x000000ffff237224 */ /* 0x000fe200078e0019 */
[----:B------:R-:W-:Y:S01]  /*3aa0*/  MOV R32, R26 ;  /* 0x0000001a00207202 */ /* 0x000fe20000000f00 */
[----:B------:R-:W-:Y:S01]  /*3ab0*/  IMAD.MOV.U32 R33, RZ, RZ, R27 ;  /* 0x000000ffff217224 */ /* 0x000fe200078e001b */
[----:B------:R-:W-:Y:S02]  /*3ac0*/  PRMT R133, R133, 0x5410, R34 ;  /* 0x0000541085857816 */ /* 0x000fe40000000022 */
[----:B------:R-:W-:-:S02]  /*3ad0*/  PRMT R121, R121, 0x5410, R32 ;  /* 0x0000541079797816 */ /* 0x000fc40000000020 */
[----:B------:R-:W-:Y:S02]  /*3ae0*/  PRMT R123, R123, 0x5410, R35 ;  /* 0x000054107b7b7816 */ /* 0x000fe40000000023 */
[----:B------:R-:W-:Y:S01]  /*3af0*/  PRMT R127, R127, 0x5410, R33 ;  /* 0x000054107f7f7816 */ /* 0x000fe20000000021 */
[----:B--2---:R-:W-:Y:S01]  /*3b00*/  IMAD.MOV.U32 R32, RZ, RZ, R6 ;  /* 0x000000ffff207224 */ /* 0x004fe200078e0006 */
[----:B------:R-:W-:Y:S01]  /*3b10*/  MOV R33, R7 ;  /* 0x0000000700217202 */ /* 0x000fe20000000f00 */
[----:B------:R-:W-:Y:S02]  /*3b20*/  IMAD.MOV.U32 R34, RZ, RZ, R4 ;  /* 0x000000ffff227224 */ /* 0x000fe400078e0004 */
[----:B------:R-:W-:Y:S01]  /*3b30*/  IMAD.MOV.U32 R35, RZ, RZ, R5 ;  /* 0x000000ffff237224 */ /* 0x000fe200078e0005 */
[----:B------:R-:W-:Y:S01]  /*3b40*/  PRMT R112, R32, 0x5410, R33 ;  /* 0x0000541020707816 */ /* 0x000fe20000000021 */
[----:B-----5:R-:W-:-:S03]  /*3b50*/  IMAD.MOV.U32 R32, RZ, RZ, R10 ;  /* 0x000000ffff207224 */ /* 0x020fc600078e000a */
        /* <DEDUP_REMOVED lines=8> */
.L_x_7680:
[----:B------:R-:W-:Y:S01]  /*3be0*/  IMAD R90, R2, 0x8, R18 ;  /* 0x00000008025a7824 */ /* 0x000fe200078e0212 */
[----:B------:R-:W-:Y:S01]  /*3bf0*/  SHF.L.U32 R101, R23, 0x1f, RZ ;  /* 0x0000001f17657819 */ /* 0x000fe200000006ff */
[----:B------:R-:W0:Y:S01]  /*3c00*/  LDC R105, c[0x0][0x2e4] ;  /* 0x0000b900ff697b82 */ /* 0x000e220000000800 */
[----:B------:R-:W-:Y:S01]  /*3c10*/  BSSY B1, `(.L_x_7681) ;  /* 0x0000006000017945 */ /* 0x000fe20003800000 */
[----:B------:R-:W-:Y:S01]  /*3c20*/  IMAD.MOV.U32 R109, RZ, RZ, R38 ;  /* 0x000000ffff6d7224 */ /* 0x000fe200078e0026 */
[----:B------:R-:W1:Y:S05]  /*3c30*/  SYNCS.PHASECHK.TRANS64.TRYWAIT P5, [R90+URZ+0x22890], R101 ;  /* 0x022890655a0075a7 */ /* 0x000e6a00080a017f */
[----:B------:R-:W2:Y:S01]  /*3c40*/  LDC.64 R106, c[0x0][0x2f0] ;  /* 0x0000bc00ff6a7b82 */ /* 0x000ea20000000a00 */
[----:B0-----:R-:W-:Y:S01]  /*3c50*/  IMAD.IADD R113, R105, 0x1, -R78 ;  /* 0x0000000169717824 */ /* 0x001fe200078e0a4e */
[----:B-1----:R-:W-:Y:S06]  /*3c60*/  @!P5 BRA `(.L_x_7682) ;  /* 0x0000011000bcd947 */ /* 0x002fec0003800000 */
.L_x_7881:
[----:B------:R-:W-:Y:S05]  /*3c70*/  BSYNC B1 ;  /* 0x0000000000017941 */ /* 0x000fea0003800000 */
.L_x_7681:
[----:B------:R-:W-:Y:S01]  /*3c80*/  ISETP.GE.OR P5, PT, R19, R104, P1 ;  /* 0x000000681300720c */ /* 0x000fe20000fa6670 */
[----:B------:R-:W-:-:S12]  /*3c90*/  BSSY B1, `(.L_x_7683) ;  /* 0x0000077000017945 */ /* 0x000fd80003800000 */
[----:B------:R-:W-:Y:S05]  /*3ca0*/  @P5 BRA `(.L_x_7684) ;  /* 0x0000000400d45947 */ /* 0x000fea0003800000 */
[-C--:B--2---:R-:W-:Y:S01]  /*3cb0*/  IMAD R32, R216, R106.reuse, RZ ;  /* 0x0000006ad8207224 */ /* 0x084fe200078e02ff */
[----:B------:R-:W-:Y:S01]  /*3cc0*/  BSSY B2, `(.L_x_7685) ;  /* 0x0000067000027945 */ /* 0x000fe20003800000 */
[----:B------:R-:W-:-:S04]  /*3cd0*/  IMAD.WIDE.U32 R110, R19, R106, R108 ;  /* 0x0000006a136e7225 */ /* 0x000fc800078e006c */
[----:B------:R-:W-:Y:S01]  /*3ce0*/  IMAD R33, R19, R107, R32 ;  /* 0x0000006b13217224 */ /* 0x000fe200078e0220 */
[----:B------:R-:W-:Y:S02]  /*3cf0*/  SEL R32, R78, R113, !P0 ;  /* 0x000000714e207207 */ /* 0x000fe40004000000 */
[----:B------:R-:W-:Y:S02]  /*3d00*/  IADD3 R117, P5, P6, R20, R110, R69 ;  /* 0x0000006e14757210 */ /* 0x000fe40007ebe045 */
[----:B------:R-:W-:Y:S02]  /*3d10*/  IADD3 R120, R33, R111, RZ ;  /* 0x0000006f21787210 */ /* 0x000fe40007ffe0ff */
[----:B------:R-:W-:Y:S02]  /*3d20*/  SHF.R.S32.HI R33, RZ, 0x1f, R32 ;  /* 0x0000001fff217819 */ /* 0x000fe40000011420 */
[----:B------:R-:W-:Y:S02]  /*3d30*/  IADD3.X R118, R97, R120, R64, P5, P6 ;  /* 0x0000007861767210 */ /* 0x000fe40002fec440 */
[----:B------:R-:W-:-:S04]  /*3d40*/  LEA.HI R33, R33, R32, RZ, 0x4 ;  /* 0x0000002021217211 */ /* 0x000fc800078f20ff */
[----:B------:R-:W-:-:S05]  /*3d50*/  LEA.HI.SX32 R33, R33, R70, 0x1c ;  /* 0x0000004621217211 */ /* 0x000fca00078fe2ff */
[----:B------:R-:W-:-:S05]  /*3d60*/  IMAD.SHL.U32 R119, R33, 0x8, RZ ;  /* 0x0000000821777824 */ /* 0x000fca00078e00ff */
[----:B------:R-:W-:-:S04]  /*3d70*/  LOP3.LUT R33, R87, 0x38, R119, 0xf8, !PT ;  /* 0x0000003857217812 */ /* 0x000fc800078ef877 */
[----:B------:R-:W-:Y:S01]  /*3d80*/  LOP3.LUT R32, R33, R82, RZ, 0x3c, !PT ;  /* 0x0000005221207212 */ /* 0x000fe200078e3cff */
[----:B------:R-:W-:-:S04]  /*3d90*/  IMAD R33, R2, 0x1800, R67 ;  /* 0x0000180002217824 */ /* 0x000fc800078e0243 */
[----:B------:R-:W-:Y:S02]  /*3da0*/  IMAD R35, R205, 0x200, R32 ;  /* 0x00000200cd237824 */ /* 0x000fe400078e0220 */
[----:B------:R-:W-:Y:S02]  /*3db0*/  IMAD R33, R33, 0x2, R18 ;  /* 0x0000000221217824 */ /* 0x000fe400078e0212 */
[----:B------:R-:W-:-:S04]  /*3dc0*/  IMAD R35, R2, 0x1800, R35 ;  /* 0x0000180002237824 */ /* 0x000fc800078e0223 */
        /* <DEDUP_REMOVED lines=13> */
[----:B------:R-:W-:Y:S01]  /*3ea0*/  HADD2.F32 R15, -RZ, R123.H1_H1 ;  /* 0x3000007bff0f7230 */ /* 0x000fe20000004100 */
[--C-:B------:R-:W-:Y:S01]  /*3eb0*/  SHF.R.U64 R129, R26, 0x10, R27.reuse ;  /* 0x000000101a817819 */ /* 0x100fe2000000121b */
[----:B------:R-:W-:Y:S01]  /*3ec0*/  HADD2.F32 R26, -RZ, R24.H0_H0 ;  /* 0x20000018ff1a7230 */ /* 0x000fe20000004100 */
[----:B------:R-:W-:Y:S01]  /*3ed0*/  SHF.R.U32.HI R27, RZ, 0x10, R27 ;  /* 0x00000010ff1b7819 */ /* 0x000fe2000001161b */
[----:B------:R-:W-:-:S02]  /*3ee0*/  HADD2.F32 R33, -RZ, R33.H1_H1 ;  /* 0x30000021ff217230 */ /* 0x000fc40000004100 */
[CC--:B------:R-:W-:Y:S01]  /*3ef0*/  FMUL.FTZ R124, R12.reuse, R15.reuse ;  /* 0x0000000f0c7c7220 */ /* 0x0c0fe20000410000 */
[----:B------:R-:W-:Y:S02]  /*3f00*/  HADD2.F32 R14, -RZ, R123.H0_H0 ;  /* 0x2000007bff0e7230 */ /* 0x000fe40000004100 */
        /* <DEDUP_REMOVED lines=13> */
[----:B------:R-:W-:Y:S01]  /*3fe0*/  HADD2.F32 R15, -RZ, R127.H1_H1 ;  /* 0x3000007fff0f7230 */ /* 0x000fe20000004100 */
[----:B------:R-:W-:Y:S01]  /*3ff0*/  F2FP.F16.F32.PACK_AB R122, R123, R122 ;  /* 0x0000007a7b7a723e */ /* 0x000fe200000000ff */
[----:B------:R-:W-:Y:S02]  /*4000*/  HADD2.F32 R35, -RZ, R35.H1_H1 ;  /* 0x30000023ff237230 */ /* 0x000fe40000004100 */
[----:B------:R-:W-:Y:S01]  /*4010*/  FMUL.FTZ R128, R39, R26 ;  /* 0x0000001a27807220 */ /* 0x000fe20000410000 */
[----:B------:R-:W-:-:S02]  /*4020*/  HADD2.F32 R14, -RZ, R127.H0_H0 ;  /* 0x2000007fff0e7230 */ /* 0x000fc40000004100 */
        /* <DEDUP_REMOVED lines=9> */
[----:B------:R-:W-:-:S02]  /*40c0*/  HADD2.F32 R24, -RZ, R133.H1_H1 ;  /* 0x30000085ff187230 */ /* 0x000fc40000004100 */
        /* <DEDUP_REMOVED lines=11> */
[-C--:B------:R-:W-:Y:S01]  /*4180*/  FFMA.FTZ R27, R12, R14.reuse, -R27 ;  /* 0x0000000e0c1b7223 */ /* 0x080fe2000001081b */
[----:B------:R-:W-:Y:S01]  /*4190*/  FFMA.FTZ R24, R13, R14, R24 ;  /* 0x0000000e0d187223 */ /* 0x000fe20000010018 */
[-C--:B------:R-:W-:Y:S01]  /*41a0*/  FFMA.FTZ R32, R32, R15.reuse, -R33 ;  /* 0x0000000f20207223 */ /* 0x080fe20000010821 */
[----:B------:R-:W-:Y:S01]  /*41b0*/  FFMA.FTZ R33, R36, R15, R25 ;  /* 0x0000000f24217223 */ /* 0x000fe20000010019 */
[--C-:B------:R-:W-:Y:S02]  /*41c0*/  HADD2.F32 R14, -RZ, R121.reuse.H0_H0 ;  /* 0x20000079ff0e7230 */ /* 0x100fe40000004100 */
[----:B------:R-:W-:Y:S01]  /*41d0*/  HADD2.F32 R13, -RZ, R38.H0_H0 ;  /* 0x20000026ff0d7230 */ /* 0x000fe20000004100 */
[----:B------:R-:W-:Y:S01]  /*41e0*/  F2FP.F16.F32.PACK_AB R32, R32, R27 ;  /* 0x0000001b2020723e */ /* 0x000fe200000000ff */
[----:B------:R-:W-:Y:S01]  /*41f0*/  HADD2.F32 R121, -RZ, R121.H1_H1 ;  /* 0x30000079ff797230 */ /* 0x000fe20000004100 */
[----:B------:R-:W-:Y:S01]  /*4200*/  F2FP.F16.F32.PACK_AB R36, R33, R24 ;  /* 0x000000182124723e */ /* 0x000fe200000000ff */
[----:B------:R-:W-:Y:S01]  /*4210*/  HADD2.F32 R25, -RZ, R129.H0_H0 ;  /* 0x20000081ff197230 */ /* 0x000fe20000004100 */
[----:B------:R-:W-:Y:S01]  /*4220*/  MOV R33, R122 ;  /* 0x0000007a00217202 */ /* 0x000fe20000000f00 */
[----:B------:R-:W-:-:S02]  /*4230*/  HADD2.F32 R12, -RZ, R34.H0_H0 ;  /* 0x20000022ff0c7230 */ /* 0x000fc40000004100 */
[CC--:B------:R-:W-:Y:S01]  /*4240*/  FMUL.FTZ R35, R13.reuse, R121.reuse ;  /* 0x000000790d237220 */ /* 0x0c0fe20000410000 */
[----:B------:R-:W-:Y:S02]  /*4250*/  HADD2.F32 R38, -RZ, R38.H1_H1 ;  /* 0x30000026ff267230 */ /* 0x000fe40000004100 */
[----:B------:R-:W-:Y:S02]  /*4260*/  HADD2.F32 R34, -RZ, R34.H1_H1 ;  /* 0x30000022ff227230 */ /* 0x000fe40000004100 */
[----:B------:R-:W-:Y:S01]  /*4270*/  FMUL.FTZ R26, R12, R121 ;  /* 0x000000790c1a7220 */ /* 0x000fe20000410000 */
[----:B------:R-:W-:Y:S02]  /*4280*/  HADD2.F32 R15, -RZ, R131.H0_H0 ;  /* 0x20000083ff0f7230 */ /* 0x000fe40000004100 */
[-C--:B------:R-:W-:Y:S01]  /*4290*/  FMUL.FTZ R39, R38, R25.reuse ;  /* 0x0000001926277220 */ /* 0x080fe20000410000 */
[-C--:B------:R-:W-:Y:S01]  /*42a0*/  FFMA.FTZ R35, R12, R14.reuse, -R35 ;  /* 0x0000000e0c237223 */ /* 0x080fe20000010823 */
[C---:B------:R-:W-:Y:S01]  /*42b0*/  FMUL.FTZ R25, R34.reuse, R25 ;  /* 0x0000001922197220 */ /* 0x040fe20000410000 */
[----:B------:R-:W-:Y:S01]  /*42c0*/  FFMA.FTZ R26, R13, R14, R26 ;  /* 0x0000000e0d1a7223 */ /* 0x000fe2000001001a */
[-C--:B------:R-:W-:Y:S01]  /*42d0*/  FFMA.FTZ R34, R34, R15.reuse, -R39 ;  /* 0x0000000f22227223 */ /* 0x080fe20000010827 */
[----:B------:R-:W-:Y:S01]  /*42e0*/  F2FP.F16.F32.PACK_AB R39, R127, R126 ;  /* 0x0000007e7f27723e */ /* 0x000fe200000000ff */
[----:B------:R-:W-:-:S03]  /*42f0*/  FFMA.FTZ R25, R38, R15, R25 ;  /* 0x0000000f26197223 */ /* 0x000fc60000010019 */
[----:B------:R-:W-:Y:S01]  /*4300*/  F2FP.F16.F32.PACK_AB R34, R34, R35 ;  /* 0x000000232222723e */ /* 0x000fe200000000ff */
[----:B------:R-:W-:Y:S01]  /*4310*/  IMAD.MOV.U32 R35, RZ, RZ, R125 ;  /* 0x000000ffff237224 */ /* 0x000fe200078e007d */
[----:B------:R-:W-:-:S07]  /*4320*/  F2FP.F16.F32.PACK_AB R38, R25, R26 ;  /* 0x0000001a1926723e */ /* 0x000fce00000000ff */
.L_x_7686:
[----:B------:R-:W-:Y:S05]  /*4330*/  BSYNC B2 ;  /* 0x0000000000027941 */ /* 0x000fea0003800000 */
.L_x_7685:
[----:B------:R-:W-:Y:S02]  /*4340*/  ISETP.GE.AND P5, PT, R119, R105, PT ;  /* 0x000000697700720c */ /* 0x000fe40003fa6270 */
[----:B------:R-:W-:-:S11]  /*4350*/  P2R R13, PR, RZ, 0x1 ;  /* 0x00000001ff0d7803 */ /* 0x000fd60000000000 */
[--C-:B------:R-:W-:Y:S02]  /*4360*/  @!P5 SHF.R.S32.HI R12, RZ, 0x1f, R119.reuse ;  /* 0x0000001fff0cd819 */ /* 0x100fe40000011477 */
[----:B------:R-:W-:-:S04]  /*4370*/  @!P5 IADD3 R110, P0, P6, R20, R110, R119 ;  /* 0x0000006e146ed210 */ /* 0x000fc80007e1e077 */
[----:B------:R-:W-:Y:S02]  /*4380*/  @!P5 IADD3.X R120, R97, R120, R12, P0, P6 ;  /* 0x000000786178d210 */ /* 0x000fe400007ec40c */
[-C--:B------:R-:W-:Y:S02]  /*4390*/  LEA R12, P6, R117, R102.reuse, 0x1 ;  /* 0x00000066750c7211 */ /* 0x080fe400078c08ff */
[----:B------:R-:W-:Y:S02]  /*43a0*/  ISETP.NE.AND P0, PT, R13, RZ, PT ;  /* 0x000000ff0d00720c */ /* 0x000fe40003f05270 */
[----:B------:R-:W-:Y:S02]  /*43b0*/  LEA.HI.X R13, R117, R103, R118, 0x1, P6 ;  /* 0x00000067750d7211 */ /* 0x000fe400030f0c76 */
[----:B------:R-:W-:-:S03]  /*43c0*/  @!P5 LEA R14, P6, R110, R102, 0x1 ;  /* 0x000000666e0ed211 */ /* 0x000fc600078c08ff */
[----:B-1----:R1:W-:Y:S01]  /*43d0*/  STG.E.128 desc[UR40][R12.64], R32 ;  /* 0x000000200c007986 */ /* 0x0023e2000c101d28 */
[----:B------:R-:W-:-:S05]  /*43e0*/  @!P5 LEA.HI.X R15, R110, R103, R120, 0x1, P6 ;  /* 0x000000676e0fd211 */ /* 0x000fca00030f0c78 */
[----:B--2---:R1:W-:Y:S04]  /*43f0*/  @!P5 STG.E.128 desc[UR40][R14.64], R36 ;  /* 0x000000240e00d986 */ /* 0x0043e8000c101d28 */
.L_x_7684:
[----:B------:R-:W-:Y:S05]  /*4400*/  BSYNC B1 ;  /* 0x0000000000017941 */ /* 0x000fea0003800000 */
.L_x_7683:
[----:B------:R-:W-:Y:S01]  /*4410*/  ISETP.GE.OR P5, PT, R211, R104, P1 ;  /* 0x00000068d300720c */ /* 0x000fe20000fa6670 */
[-C--:B-12---:R-:W-:Y:S02]  /*4420*/  IMAD R12, R81, R106.reuse, RZ ;  /* 0x0000006a510c7224 */ /* 0x086fe400078e02ff */
[----:B------:R-:W-:-:S04]  /*4430*/  IMAD.WIDE.U32 R108, R211, R106, R108 ;  /* 0x0000006ad36c7225 */ /* 0x000fc800078e006c */
[----:B------:R-:W-:-:S06]  /*4440*/  IMAD R107, R211, R107, R12 ;  /* 0x0000006bd36b7224 */ /* 0x000fcc00078e020c */
[----:B------:R-:W-:Y:S05]  /*4450*/  @P5 BRA `(.L_x_7673) ;  /* 0x0000000800305947 */ /* 0x000fea0003800000 */
[----:B------:R-:W-:Y:S01]  /*4460*/  IMAD.IADD R34, R109, 0x1, R107 ;  /* 0x000000016d227824 */ /* 0x000fe200078e026b */
[----:B------:R-:W-:Y:S01]  /*4470*/  IADD3 R12, P5, P6, R20, R108, R69 ;  /* 0x0000006c140c7210 */ /* 0x000fe20007ebe045 */
[----:B------:R-:W-:Y:S01]  /*4480*/  BSSY B1, `(.L_x_7687) ;  /* 0x0000065000017945 */ /* 0x000fe20003800000 */
[----:B------:R-:W-:Y:S02]  /*4490*/  SEL R113, R78, R113, !P0 ;  /* 0x000000714e717207 */ /* 0x000fe40004000000 */
[----:B------:R-:W-:Y:S02]  /*44a0*/  IADD3.X R13, R97, R34, R64, P5, P6 ;  /* 0x00000022610d7210 */ /* 0x000fe40002fec440 */
[----:B------:R-:W-:-:S04]  /*44b0*/  LEA R32, P5, R12, R102, 0x1 ;  /* 0x000000660c207211 */ /* 0x000fc800078a08ff */
[----:B------:R-:W-:Y:S02]  /*44c0*/  LEA.HI.X R33, R12, R103, R13, 0x1, P5 ;  /* 0x000000670c217211 */ /* 0x000fe400028f0c0d */
[----:B------:R-:W-:-:S04]  /*44d0*/  SHF.R.S32.HI R12, RZ, 0x1f, R113 ;  /* 0x0000001fff0c7819 */ /* 0x000fc80000011471 */
[----:B------:R-:W-:-:S04]  /*44e0*/  LEA.HI R113, R12, R113, RZ, 0x4 ;  /* 0x000000710c717211 */ /* 0x000fc800078f20ff */
[----:B------:R-:W-:-:S05]  /*44f0*/  LEA.HI.SX32 R35, R113, R70, 0x1c ;  /* 0x0000004671237211 */ /* 0x000fca00078fe2ff */
[----:B------:R-:W-:-:S05]  /*4500*/  IMAD.SHL.U32 R35, R35, 0x8, RZ ;  /* 0x0000000823237824 */ /* 0x000fca00078e00ff */
[----:B------:R-:W-:-:S04]  /*4510*/  LOP3.LUT R13, R204, 0x38, R35, 0xf8, !PT ;  /* 0x00000038cc0d7812 */ /* 0x000fc800078ef823 */
[----:B------:R-:W-:-:S05]  /*4520*/  LOP3.LUT R13, R13, R234, RZ, 0x3c, !PT ;  /* 0x000000ea0d0d7212 */ /* 0x000fca00078e3cff */
[----:B------:R-:W-:Y:S02]  /*4530*/  IMAD.IADD R15, R206, 0x1, R13 ;  /* 0x00000001ce0f7824 */ /* 0x000fe400078e020d */
[C---:B------:R-:W-:Y:S02]  /*4540*/  IMAD R13, R2.reuse, 0x1800, R65 ;  /* 0x00001800020d7824 */ /* 0x040fe400078e0241 */
[----:B------:R-:W-:-:S03]  /*4550*/  IMAD R15, R2, 0x1800, R15 ;  /* 0x00001800020f7824 */ /* 0x000fc600078e020f */
        /* <DEDUP_REMOVED lines=23> */
[----:B------:R-:W-:Y:S01]  /*46d0*/  FMUL.FTZ R106, R25, R10 ;  /* 0x0000000a196a7220 */ /* 0x000fe20000410000 */
[----:B------:R-:W-:Y:S01]  /*46e0*/  FFMA.FTZ R36, R4, R6, -R9 ;  /* 0x0000000604247223 */ /* 0x000fe20000010809 */
[----:B------:R-:W-:Y:S01]  /*46f0*/  FMUL.FTZ R10, R13, R10 ;  /* 0x0000000a0d0a7220 */ /* 0x000fe20000410000 */
[----:B------:R-:W-:Y:S01]  /*4700*/  FFMA.FTZ R38, R5, R6, R38 ;  /* 0x0000000605267223 */ /* 0x000fe20000010026 */
[----:B------:R-:W-:-:S02]  /*4710*/  HADD2.F32 R7, -RZ, R115.H1_H1 ;  /* 0x30000073ff077230 */ /* 0x000fc40000004100 */
[-C--:B------:R-:W-:Y:S01]  /*4720*/  FFMA.FTZ R37, R13, R8.reuse, -R106 ;  /* 0x000000080d257223 */ /* 0x080fe2000001086a */
[----:B------:R-:W-:Y:S02]  /*4730*/  HADD2.F32 R4, -RZ, R15.H0_H0 ;  /* 0x2000000fff047230 */ /* 0x000fe40000004100 */
[----:B------:R-:W-:Y:S01]  /*4740*/  FFMA.FTZ R25, R25, R8, R10 ;  /* 0x0000000819197223 */ /* 0x000fe2000001000a */
[--C-:B------:R-:W-:Y:S02]  /*4750*/  HADD2.F32 R5, -RZ, R27.reuse.H0_H0 ;  /* 0x2000001bff057230 */ /* 0x100fe40000004100 */
[----:B------:R-:W-:Y:S02]  /*4760*/  HADD2.F32 R6, -RZ, R112.H1_H1 ;  /* 0x30000070ff067230 */ /* 0x000fe40000004100 */
[-C--:B------:R-:W-:Y:S01]  /*4770*/  FMUL.FTZ R106, R4, R7.reuse ;  /* 0x00000007046a7220 */ /* 0x080fe20000410000 */
[----:B------:R-:W-:Y:S02]  /*4780*/  HADD2.F32 R27, -RZ, R27.H1_H1 ;  /* 0x3000001bff1b7230 */ /* 0x000fe40000004100 */
[----:B------:R-:W-:Y:S01]  /*4790*/  FMUL.FTZ R9, R5, R7 ;  /* 0x0000000705097220 */ /* 0x000fe20000410000 */
[----:B------:R-:W-:-:S02]  /*47a0*/  HADD2.F32 R10, -RZ, R11.H0_H0 ;  /* 0x2000000bff0a7230 */ /* 0x000fc40000004100 */
[----:B------:R-:W-:Y:S01]  /*47b0*/  FFMA.FTZ R106, R5, R6, R106 ;  /* 0x00000006056a7223 */ /* 0x000fe2000001006a */
[----:B------:R-:W-:Y:S01]  /*47c0*/  HADD2.F32 R15, -RZ, R15.H1_H1 ;  /* 0x3000000fff0f7230 */ /* 0x000fe20000004100 */
[----:B------:R-:W-:Y:S01]  /*47d0*/  F2FP.F16.F32.PACK_AB R36, R37, R36 ;  /* 0x000000242524723e */ /* 0x000fe200000000ff */
[----:B------:R-:W-:Y:S02]  /*47e0*/  HADD2.F32 R116, -RZ, R116.H0_H0 ;  /* 0x20000074ff747230 */ /* 0x000fe40000004100 */
[-C--:B------:R-:W-:Y:S01]  /*47f0*/  FMUL.FTZ R110, R27, R10.reuse ;  /* 0x0000000a1b6e7220 */ /* 0x080fe20000410000 */
[----:B------:R-:W-:Y:S02]  /*4800*/  HADD2.F32 R5, -RZ, R24.H0_H0 ;  /* 0x20000018ff057230 */ /* 0x000fe40000004100 */
[----:B------:R-:W-:Y:S01]  /*4810*/  FMUL.FTZ R118, R15, R10 ;  /* 0x0000000a0f767220 */ /* 0x000fe20000410000 */
[----:B------:R-:W-:Y:S01]  /*4820*/  FFMA.FTZ R10, R4, R6, -R9 ;  /* 0x00000006040a7223 */ /* 0x000fe20000010809 */
[----:B------:R-:W-:Y:S01]  /*4830*/  HADD2.F32 R9, -RZ, R113.H0_H0 ;  /* 0x20000071ff097230 */ /* 0x000fe20000004100 */
[----:B------:R-:W-:Y:S01]  /*4840*/  F2FP.F16.F32.PACK_AB R25, R25, R38 ;  /* 0x000000261919723e */ /* 0x000fe200000000ff */
        /* <DEDUP_REMOVED lines=15> */
[-C--:B------:R-:W-:Y:S01]  /*4940*/  FFMA.FTZ R39, R15, R8.reuse, -R110 ;  /* 0x000000080f277223 */ /* 0x080fe2000001086e */
[----:B------:R-:W-:Y:S02]  /*4950*/  HADD2.F32 R115, -RZ, R115.H0_H0 ;  /* 0x20000073ff737230 */ /* 0x000fe40000004100 */
[----:B------:R-:W-:Y:S01]  /*4960*/  FFMA.FTZ R107, R27, R8, R118 ;  /* 0x000000081b6b7223 */ /* 0x000fe20000010076 */
[----:B------:R-:W-:Y:S01]  /*4970*/  HADD2.F32 R9, -RZ, R111.H0_H0 ;  /* 0x2000006fff097230 */ /* 0x000fe20000004100 */
[----:B------:R-:W-:Y:S01]  /*4980*/  F2FP.F16.F32.PACK_AB R24, R13, R116 ;  /* 0x000000740d18723e */ /* 0x000fe200000000ff */
[----:B------:R-:W-:-:S02]  /*4990*/  HADD2.F32 R4, -RZ, R14.H0_H0 ;  /* 0x2000000eff047230 */ /* 0x000fc40000004100 */
[-C--:B------:R-:W-:Y:S01]  /*49a0*/  FMUL.FTZ R15, R5, R115.reuse ;  /* 0x00000073050f7220 */ /* 0x080fe20000410000 */
        /* <DEDUP_REMOVED lines=13> */
[----:B------:R-:W-:Y:S01]  /*4a80*/  F2FP.F16.F32.PACK_AB R27, R107, R106 ;  /* 0x0000006a6b1b723e */ /* 0x000fe200000000ff */
[----:B------:R-:W-:-:S02]  /*4a90*/  IMAD.MOV.U32 R13, RZ, RZ, R36 ;  /* 0x000000ffff0d7224 */ /* 0x000fc400078e0024 */
[----:B------:R-:W-:Y:S01]  /*4aa0*/  F2FP.F16.F32.PACK_AB R14, R14, R15 ;  /* 0x0000000f0e0e723e */ /* 0x000fe200000000ff */
[----:B------:R-:W-:Y:S01]  /*4ab0*/  IMAD.MOV.U32 R15, RZ, RZ, R10 ;  /* 0x000000ffff0f7224 */ /* 0x000fe200078e000a */
[----:B------:R-:W-:-:S07]  /*4ac0*/  F2FP.F16.F32.PACK_AB R26, R9, R6 ;  /* 0x00000006091a723e */ /* 0x000fce00000000ff */
.L_x_7688:
[----:B------:R-:W-:Y:S05]  /*4ad0*/  BSYNC B1 ;  /* 0x0000000000017941 */ /* 0x000fea0003800000 */
.L_x_7687:
        /* <DEDUP_REMOVED lines=10> */
.L_x_7656:
[----:B------:R-:W-:-:S06]  /*4b80*/  UISETP.NE.AND UP0, UPT, UR44, 0x3, UPT ;  /* 0x000000032c00788c */ /* 0x000fcc000bf05270 */
[----:B------:R-:W-:-:S13]  /*4b90*/  PLOP3.LUT P3, PT, PT, PT, UP0, 0x80, 0x0 ;  /* 0x000000000000781c */ /* 0x000fda0003f6f008 */
[----:B------:R-:W-:Y:S05]  /*4ba0*/  @!P3 BRA `(.L_x_7689) ;  /* 0x000000000004b947 */ /* 0x000fea0003800000 */
[----:B------:R-:W-:Y:S01]  /*4bb0*/  BPT.TRAP 0x1 ;  /* 0x000000040000795c */ /* 0x000fe20000300000 */
.L_x_7689:
[----:B------:R-:W-:Y:S01]  /*4bc0*/  IMAD R90, R2, 0x8, R18 ;  /* 0x00000008025a7824 */ /* 0x000fe200078e0212 */
[----:B------:R-:W-:Y:S01]  /*4bd0*/  SHF.L.U32 R101, R23, 0x1f, RZ ;  /* 0x0000001f17657819 */ /* 0x000fe200000006ff */
[----:B------:R-:W-:Y:S01]  /*4be0*/  IMAD R104, R59, -0x60, R62 ;  /* 0xffffffa03b687824 */ /* 0x000fe200078e023e */
[----:B------:R-:W-:Y:S02]  /*4bf0*/  BSSY B1, `(.L_x_7690) ;  /* 0x0000004000017945 */ /* 0x000fe40003800000 */
[----:B------:R-:W0:Y:S02]  /*4c00*/  SYNCS.PHASECHK.TRANS64.TRYWAIT P4, [R90+URZ+0x22890], R101 ;  /* 0x022890655a0075a7 */ /* 0x000e24000808017f */
[----:B------:R-:W-:Y:S01]  /*4c10*/  VIMNMX R104, R104, 0x60, PT ;  /* 0x0000006068687848 */ /* 0x000fe20003fe0100 */
[----:B0-----:R-:W-:Y:S06]  /*4c20*/  @!P4 BRA `(.L_x_7691) ;  /* 0x0000010000e0c947 */ /* 0x001fec0003800000 */
.L_x_7882:
[----:B------:R-:W-:Y:S05]  /*4c30*/  BSYNC B1 ;  /* 0x0000000000017941 */ /* 0x000fea0003800000 */
.L_x_7690:
[-C--:B------:R-:W-:Y:S01]  /*4c40*/  ISETP.GE.AND P5, PT, R19, R104.reuse, PT ;  /* 0x000000681300720c */ /* 0x080fe20003fa6270 */
[----:B------:R-:W-:Y:S01]  /*4c50*/  BSSY B1, `(.L_x_7692) ;  /* 0x0000007000017945 */ /* 0x000fe20003800000 */
[----:B------:R-:W-:-:S11]  /*4c60*/  ISETP.GE.AND P4, PT, R211, R104, PT ;  /* 0x00000068d300720c */ /* 0x000fd60003f86270 */
[----:B------:R-:W-:Y:S05]  /*4c70*/  @P5 BRA `(.L_x_7693) ;  /* 0x0000000000105947 */ /* 0x000fea0003800000 */
[----:B------:R-:W1:Y:S04]  /*4c80*/  @!P1 LDS.128 R4, [R107] ;  /* 0x000000006b049984 */ /* 0x000e680000000c00 */
[----:B------:R-:W2:Y:S04]  /*4c90*/  @!P2 LDS.128 R8, [R106] ;  /* 0x000000006a08a984 */ /* 0x000ea80000000c00 */
[----:B-1----:R1:W-:Y:S04]  /*4ca0*/  @!P1 STG.E.128 desc[UR40][R14.64], R4 ;  /* 0x000000040e009986 */ /* 0x0023e8000c101d28 */
[----:B--2---:R1:W-:Y:S02]  /*4cb0*/  @!P2 STG.E.128 desc[UR40][R14.64+0x40], R8 ;  /* 0x000040080e00a986 */ /* 0x0043e4000c101d28 */
.L_x_7693:
[----:B------:R-:W-:Y:S05]  /*4cc0*/  BSYNC B1 ;  /* 0x0000000000017941 */ /* 0x000fea0003800000 */
.L_x_7692:
[----:B------:R-:W-:Y:S05]  /*4cd0*/  @P4 BRA `(.L_x_7673) ;  /* 0x0000000000104947 */ /* 0x000fea0003800000 */
[----:B-1----:R-:W1:Y:S04]  /*4ce0*/  @!P1 LDS.128 R4, [R107+0x2000] ;  /* 0x002000006b049984 */ /* 0x002e680000000c00 */
[----:B------:R-:W2:Y:S04]  /*4cf0*/  @!P2 LDS.128 R8, [R106+0x2000] ;  /* 0x002000006a08a984 */ /* 0x000ea80000000c00 */
[----:B-1----:R3:W-:Y:S04]  /*4d00*/  @!P1 STG.E.128 desc[UR40][R12.64], R4 ;  /* 0x000000040c009986 */ /* 0x0027e8000c101d28 */
[----:B--2---:R3:W-:Y:S02]  /*4d10*/  @!P2 STG.E.128 desc[UR40][R12.64+0x40], R8 ;  /* 0x000040080c00a986 */ /* 0x0047e4000c101d28 */
.L_x_7673:
[----:B------:R-:W-:Y:S05]  /*4d20*/  BSYNC B0 ;  /* 0x0000000000007941 */ /* 0x000fea0003800000 */
.L_x_7655:
[----:B-123--:R-:W1:Y:S01]  /*4d30*/  S2R R4, SR_TID.X ;  /* 0x0000000000047919 */ /* 0x00ee620000002100 */
        /* <DEDUP_REMOVED lines=16> */
.L_x_7695:
[----:B------:R-:W-:Y:S05]  /*4e40*/  BSYNC B0 ;  /* 0x0000000000007941 */ /* 0x000fea0003800000 */
.L_x_7694:
[----:B------:R-:W2:Y:S01]  /*4e50*/  SYNCS.PHASECHK.TRANS64.TRYWAIT P3, [R90+URZ+0x228b0], R101 ;  /* 0x0228b0655a0075a7 */ /* 0x000ea2000806017f */
[----:B------:R-:W-:Y:S01]  /*4e60*/  ULDC UR45, c[0x0][0x310] ;  /* 0x0000c400002d7ab9 */ /* 0x000fe20000000800 */
[----:B------:R-:W-:Y:S01]  /*4e70*/  ULDC.64 UR42, c[0x0][0x318] ;  /* 0x0000c600002a7ab9 */ /* 0x000fe20000000a00 */
[----:B------:R-:W-:Y:S01]  /*4e80*/  ULDC.64 UR38, c[0x0][0x308] ;  /* 0x0000c20000267ab9 */ /* 0x000fe20000000a00 */
[----:B------:R-:W-:Y:S01]  /*4e90*/  BSSY B0, `(.L_x_7696) ;  /* 0x0000003000007945 */ /* 0x000fe20003800000 */
[----:B-1----:R-:W-:-:S03]  /*4ea0*/  IMAD R4, R2, 0x6000, R77 ;  /* 0x0000600002047824 */ /* 0x002fc600078e024d */
[----:B--2---:R-:W-:Y:S05]  /*4eb0*/  @!P3 BRA `(.L_x_7697) ;  /* 0x000001000050b947 */ /* 0x004fea0003800000 */
.L_x_7883:
[----:B------:R-:W-:Y:S05]  /*4ec0*/  BSYNC B0 ;  /* 0x0000000000007941 */ /* 0x000fea0003800000 */
.L_x_7696:
[----:B------:R-:W-:Y:S01]  /*4ed0*/  ISETP.GE.AND P3, PT, R19, R104, PT ;  /* 0x000000681300720c */ /* 0x000fe20003f66270 */
[----:B------:R-:W-:Y:S01]  /*4ee0*/  IMAD.IADD R6, R80, 0x1, R4 ;  /* 0x0000000150067824 */ /* 0x000fe200078e0204 */
[----:B------:R-:W-:Y:S01]  /*4ef0*/  BSSY B0, `(.L_x_7698) ;  /* 0x0000025000007945 */ /* 0x000fe20003800000 */
[----:B------:R-:W-:Y:S02]  /*4f00*/  IMAD R36, R4, 0x2, R61 ;  /* 0x0000000204247824 */ /* 0x000fe400078e023d */
[----:B----4-:R-:W-:-:S04]  /*4f10*/  IMAD.WIDE R32, R59, 0x60, R56 ;  /* 0x000000603b207825 */ /* 0x010fc800078e0238 */
[----:B------:R-:W-:-:S04]  /*4f20*/  IMAD R37, R6, 0x2, R61 ;  /* 0x0000000206257824 */ /* 0x000fc800078e023d */
[----:B------:R-:W-:Y:S05]  /*4f30*/  @P3 BRA `(.L_x_7699) ;  /* 0x0000000000803947 */ /* 0x000fea0003800000 */
[----:B------:R-:W-:Y:S01]  /*4f40*/  MOV R5, R63 ;  /* 0x0000003f00057202 */ /* 0x000fe20000000f00 */
[----:B------:R-:W-:Y:S02]  /*4f50*/  IMAD R7, R33, UR42, RZ ;  /* 0x0000002a21077c24 */ /* 0x000fe4000f8e02ff */
[----:B------:R-:W-:Y:S02]  /*4f60*/  IMAD.MOV.U32 R4, RZ, RZ, R40 ;  /* 0x000000ffff047224 */ /* 0x000fe400078e0028 */
[C---:B------:R-:W-:Y:S02]  /*4f70*/  IMAD R7, R32.reuse, UR43, R7 ;  /* 0x0000002b20077c24 */ /* 0x040fe4000f8e0207 */
[----:B------:R-:W-:-:S04]  /*4f80*/  IMAD.WIDE.U32 R4, R32, UR42, R4 ;  /* 0x0000002a20047c25 */ /* 0x000fc8000f8e0004 */
[----:B------:R-:W-:Y:S01]  /*4f90*/  IMAD.IADD R5, R5, 0x1, R7 ;  /* 0x0000000105057824 */ /* 0x000fe200078e0207 */
[----:B------:R-:W-:-:S04]  /*4fa0*/  LEA R34, P3, R4, UR38, 0x1 ;  /* 0x0000002604227c11 */ /* 0x000fc8000f8608ff */
[----:B------:R-:W-:Y:S02]  /*4fb0*/  LEA.HI.X R35, R4, UR39, R5, 0x1, P3 ;  /* 0x0000002704237c11 */ /* 0x000fe400098f0c05 */
[----:B------:R-:W-:-:S13]  /*4fc0*/  ISETP.GE.AND P3, PT, R16, UR45, PT ;  /* 0x0000002d10007c0c */ /* 0x000fda000bf66270 */
[----:B------:R-:W2:Y:S04]  /*4fd0*/  @!P3 LDS.128 R4, [R36] ;  /* 0x000000002404b984 */ /* 0x000ea80000000c00 */
[----:B--2---:R-:W-:Y:S01]  /*4fe0*/  @!P3 STG.E.128 desc[UR40][R34.64], R4 ;  /* 0x000000042200b986 */ /* 0x004fe2000c101d28 */
[----:B------:R-:W-:-:S13]  /*4ff0*/  ISETP.GE.AND P3, PT, R99, UR45, PT ;  /* 0x0000002d63007c0c */ /* 0x000fda000bf66270 */
[----:B------:R-:W2:Y:S04]  /*5000*/  @!P3 LDS.128 R8, [R37] ;  /* 0x000000002508b984 */ /* 0x000ea80000000c00 */
[----:B--2---:R-:W-:Y:S01]  /*5010*/  @!P3 STG.E.128 desc[UR40][R34.64+0x40], R8 ;  /* 0x000040082200b986 */ /* 0x004fe2000c101d28 */
[----:B------:R-:W-:-:S13]  /*5020*/  ISETP.GE.AND P3, PT, R98, UR45, PT ;  /* 0x0000002d62007c0c */ /* 0x000fda000bf66270 */
[----:B------:R-:W2:Y:S04]  /*5030*/  @!P3 LDS.128 R12, [R36+0x3000] ;  /* 0x00300000240cb984 */ /* 0x000ea80000000c00 */
        /* <DEDUP_REMOVED lines=10> */
[----:B------:R-:W-:-:S13]  /*50e0*/  ISETP.NE.AND P3, PT, R0, RZ, PT ;  /* 0x000000ff0000720c */ /* 0x000fda0003f65270 */
[----:B------:R-:W2:Y:S04]  /*50f0*/  @P3 LDS.128 R12, [R36+0x9000] ;  /* 0x00900000240c3984 */ /* 0x000ea80000000c00 */
[----:B--2---:R-:W-:Y:S01]  /*5100*/  @P3 STG.E.128 desc[UR40][R34.64+0x180], R12 ;  /* 0x0001800c22003986 */ /* 0x004fe2000c101d28 */
[----:B------:R-:W-:-:S13]  /*5110*/  ISETP.NE.AND P3, PT, R3, RZ, PT ;  /* 0x000000ff0300720c */ /* 0x000fda0003f65270 */
[----:B------:R-:W2:Y:S04]  /*5120*/  @P3 LDS.128 R24, [R37+0x9000] ;  /* 0x0090000025183984 */ /* 0x000ea80000000c00 */
[----:B--2---:R2:W-:Y:S02]  /*5130*/  @P3 STG.E.128 desc[UR40][R34.64+0x1c0], R24 ;  /* 0x0001c01822003986 */ /* 0x0045e4000c101d28 */
.L_x_7699:
[----:B------:R-:W-:Y:S05]  /*5140*/  BSYNC B0 ;  /* 0x0000000000007941 */ /* 0x000fea0003800000 */
.L_x_7698:
[----:B------:R-:W-:Y:S01]  /*5150*/  ISETP.GE.AND P3, PT, R211, R104, PT ;  /* 0x00000068d300720c */ /* 0x000fe20003f66270 */
[----:B------:R-:W-:-:S12]  /*5160*/  BSSY B0, `(.L_x_7700) ;  /* 0x0000024000007945 */ /* 0x000fd80003800000 */
[----:B------:R-:W-:Y:S05]  /*5170*/  @P3 BRA `(.L_x_7701) ;  /* 0x0000000000883947 */ /* 0x000fea0003800000 */
[----:B------:R-:W-:Y:S01]  /*5180*/  IADD3 R7, P3, R32, 0x40, RZ ;  /* 0x0000004020077810 */ /* 0x000fe20007f7e0ff */
[----:B------:R-:W-:Y:S02]  /*5190*/  IMAD.MOV.U32 R4, RZ, RZ, R40 ;  /* 0x000000ffff047224 */ /* 0x000fe400078e0028 */
[----:B------:R-:W-:Y:S02]  /*51a0*/  IMAD.MOV.U32 R5, RZ, RZ, R63 ;  /* 0x000000ffff057224 */ /* 0x000fe400078e003f */
[----:B------:R-:W-:Y:S02]  /*51b0*/  IMAD.X R32, RZ, RZ, R33, P3 ;  /* 0x000000ffff207224 */ /* 0x000fe400018e0621 */
[----:B------:R-:W-:-:S04]  /*51c0*/  IMAD.WIDE.U32 R4, R7, UR42, R4 ;  /* 0x0000002a07047c25 */ /* 0x000fc8000f8e0004 */
[----:B------:R-:W-:-:S04]  /*51d0*/  IMAD R32, R32, UR42, RZ ;  /* 0x0000002a20207c24 */ /* 0x000fc8000f8e02ff */
[----:B------:R-:W-:Y:S01]  /*51e0*/  IMAD R7, R7, UR43, R32 ;  /* 0x0000002b07077c24 */ /* 0x000fe2000f8e0220 */
[----:B------:R-:W-:-:S04]  /*51f0*/  LEA R32, P3, R4, UR38, 0x1 ;  /* 0x0000002604207c11 */ /* 0x000fc8000f8608ff */
[----:B------:R-:W-:-:S04]  /*5200*/  IADD3 R5, R5, R7, RZ ;  /* 0x0000000705057210 */ /* 0x000fc80007ffe0ff */
[----:B------:R-:W-:Y:S02]  /*5210*/  LEA.HI.X R33, R4, UR39, R5, 0x1, P3 ;  /* 0x0000002704217c11 */ /* 0x000fe400098f0c05 */
[----:B------:R-:W-:-:S13]  /*5220*/  ISETP.GE.AND P3, PT, R16, UR45, PT ;  /* 0x0000002d10007c0c */ /* 0x000fda000bf66270 */
[----:B------:R-:W3:Y:S04]  /*5230*/  @!P3 LDS.128 R4, [R36+0x2000] ;  /* 0x002000002404b984 */ /* 0x000ee80000000c00 */
[----:B---3--:R-:W-:Y:S01]  /*5240*/  @!P3 STG.E.128 desc[UR40][R32.64], R4 ;  /* 0x000000042000b986 */ /* 0x008fe2000c101d28 */
[----:B------:R-:W-:-:S13]  /*5250*/  ISETP.GE.AND P3, PT, R98, UR45, PT ;  /* 0x0000002d62007c0c */ /* 0x000fda000bf66270 */
[----:B------:R-:W3:Y:S04]  /*5260*/  @!P3 LDS.128 R8, [R36+0x5000] ;  /* 0x005000002408b984 */ /* 0x000ee80000000c00 */
[----:B---3--:R-:W-:Y:S01]  /*5270*/  @!P3 STG.E.128 desc[UR40][R32.64+0x80], R8 ;  /* 0x000080082000b986 */ /* 0x008fe2000c101d28 */
[----:B------:R-:W-:-:S13]  /*5280*/  ISETP.GE.AND P3, PT, R94, UR45, PT ;  /* 0x0000002d5e007c0c */ /* 0x000fda000bf66270 */
[----:B------:R-:W3:Y:S04]  /*5290*/  @!P3 LDS.128 R12, [R36+0x8000] ;  /* 0x00800000240cb984 */ /* 0x000ee80000000c00 */
[----:B---3--:R-:W-:Y:S01]  /*52a0*/  @!P3 STG.E.128 desc[UR40][R32.64+0x100], R12 ;  /* 0x0001000c2000b986 */ /* 0x008fe2000c101d28 */
[----:B------:R-:W-:-:S13]  /*52b0*/  ISETP.NE.AND P3, PT, R0, RZ, PT ;  /* 0x000000ff0000720c */ /* 0x000fda0003f65270 */
[----:B--2---:R-:W2:Y:S04]  /*52c0*/  @P3 LDS.128 R24, [R36+0xb000] ;  /* 0x00b0000024183984 */ /* 0x004ea80000000c00 */
[----:B--2---:R-:W-:Y:S01]  /*52d0*/  @P3 STG.E.128 desc[UR40][R32.64+0x180], R24 ;  /* 0x0001801820003986 */ /* 0x004fe2000c101d28 */
        /* <DEDUP_REMOVED lines=11> */
[----:B--2---:R3:W-:Y:S02]  /*5390*/  @P3 STG.E.128 desc[UR40][R32.64+0x1c0], R24 ;  /* 0x0001c01820003986 */ /* 0x0047e4000c101d28 */
.L_x_7701:
[----:B------:R-:W-:Y:S05]  /*53a0*/  BSYNC B0 ;  /* 0x0000000000007941 */ /* 0x000fea0003800000 */
.L_x_7700:
[----:B------:R-:W-:Y:S01]  /*53b0*/  @!PT LDS RZ, [RZ] ;  /* 0x00000000fffff984 */ /* 0x000fe20000000800 */
[----:B------:R-:W-:Y:S01]  /*53c0*/  @!PT LDS RZ, [RZ] ;  /* 0x00000000fffff984 */ /* 0x000fe20000000800 */
[----:B------:R-:W-:Y:S01]  /*53d0*/  @!PT LDS RZ, [RZ] ;  /* 0x00000000fffff984 */ /* 0x000fe20000000800 */
[----:B------:R-:W-:Y:S01]  /*53e0*/  @!PT LDS RZ, [RZ] ;  /* 0x00000000fffff984 */ /* 0x000fe20000000800 */
[----:B------:R4:W-:Y:S06]  /*53f0*/  MEMBAR.ALL.CTA ;  /* 0x0000000000007992 */ /* 0x0009ec0000008000 */
[----:B----4-:R-:W4:Y:S02]  /*5400*/  FENCE.VIEW.ASYNC.S ;  /* 0x00000000000073c6 */ /* 0x010f240000000000 */
[----:B----4-:R4:W-:Y:S01]  /*5410*/  BAR.SYNC.DEFER_BLOCKING R79, 0x80 ;  /* 0x0002004f0000751d */ /* 0x0109e20000010000 */
[----:B------:R-:W-:Y:S01]  /*5420*/  ISETP.NE.AND P5, PT, R100, RZ, PT ;  /* 0x000000ff6400720c */ /* 0x000fe20003fa5270 */
[----:B------:R-:W-:-:S02]  /*5430*/  VIADD R2, R2, 0x1 ;  /* 0x0000000102027836 */ /* 0x000fc40000000000 */
[----:B01----:R-:W-:-:S03]  /*5440*/  @!P4 VIADD R90, R90, 0x228c0 ;  /* 0x000228c05a5ac836 */ /* 0x003fc60000000000 */
[C---:B------:R-:W-:Y:S02]  /*5450*/  ISETP.NE.AND P3, PT, R2.reuse, 0x2, PT ;  /* 0x000000020200780c */ /* 0x040fe40003f65270 */
[----:B------:R-:W-:Y:S02]  /*5460*/  @!P4 PRMT R90, RZ, 0x654, R90 ;  /* 0x00000654ff5ac816 */ /* 0x000fe4000000005a */
[----:B------:R-:W-:Y:S02]  /*5470*/  SEL R4, RZ, 0x1, P3 ;  /* 0x00000001ff047807 */ /* 0x000fe40001800000 */
[----:B------:R-:W-:Y:S02]  /*5480*/  SEL R2, R2, RZ, P3 ;  /* 0x000000ff02027207 */ /* 0x000fe40001800000 */
[----:B------:R-:W-:Y:S01]  /*5490*/  LOP3.LUT R23, R23, R4, RZ, 0x3c, !PT ;  /* 0x0000000417177212 */ /* 0x000fe200078e3cff */
[----:B------:R4:W-:Y:S01]  /*54a0*/  @!P4 SYNCS.ARRIVE.TRANS64.RED.A1T0 RZ, [R90+URZ], RZ ;  /* 0x000000ff5affc9a7 */ /* 0x0009e2000810043f */
[----:B------:R-:W-:Y:S05]  /*54b0*/  @P5 BRA `(.L_x_7702) ;  /* 0xffffffcc00745947 */ /* 0x000fea000383ffff */
[----:B------:R-:W0:Y:S01]  /*54c0*/  S2R R5, SR_TID.X ;  /* 0x0000000000057919 */ /* 0x000e220000002100 */
[----:B------:R-:W-:Y:S02]  /*54d0*/  PLOP3.LUT P0, PT, PT, PT, PT, 0x8, 0x0 ;  /* 0x000000000000781c */ /* 0x000fe40003f0e170 */
[----:B0-----:R-:W-:-:S04]  /*54e0*/  SHF.R.U32.HI R5, RZ, 0x7, R5 ;  /* 0x00000007ff057819 */ /* 0x001fc80000011605 */
[----:B------:R-:W-:-:S13]  /*54f0*/  ISETP.NE.AND P5, PT, R5, 0x1, PT ;  /* 0x000000010500780c */ /* 0x000fda0003fa5270 */
[----:B------:R-:W-:Y:S06]  /*5500*/  @!P5 BAR.ARV 0x9, 0x100 ;  /* 0x024400000000db1d */ /* 0x000fec0000002000 */
.L_x_7650:
[----:B------:R-:W-:Y:S02]  /*5510*/  ISETP.GE.AND P2, PT, R176, 0x1, PT ;  /* 0x00000001b000780c */ /* 0x000fe40003f46270 */
[----:B------:R-:W-:Y:S02]  /*5520*/  CS2R R4, SRZ ;  /* 0x0000000000047805 */ /* 0x000fe4000001ff00 */
[----:B------:R-:W-:Y:S01]  /*5530*/  PLOP3.LUT P1, PT, PT, PT, PT, 0x80, 0x0 ;  /* 0x000000000000781c */ /* 0x000fe20003f2f070 */
        /* <DEDUP_REMOVED lines=42> */
[----:B----4-:R-:W-:Y:S02]  /*57e0*/  CS2R R78, SRZ ;  /* 0x00000000004e7805 */ /* 0x010fe4000001ff00 */
        /* <DEDUP_REMOVED lines=17> */
[----:B--2---:R-:W-:Y:S02]  /*5900*/  CS2R R34, SRZ ;  /* 0x0000000000227805 */ /* 0x004fe4000001ff00 */
[----:B------:R-:W-:Y:S02]  /*5910*/  CS2R R36, SRZ ;  /* 0x0000000000247805 */ /* 0x000fe4000001ff00 */
[----:B---3--:R-:W-:Y:S02]  /*5920*/  CS2R R32, SRZ ;  /* 0x0000000000207805 */ /* 0x008fe4000001ff00 */
[----:B------:R-:W-:Y:S02]  /*5930*/  CS2R R26, SRZ ;  /* 0x00000000001a7805 */ /* 0x000fe4000001ff00 */
[----:B------:R-:W-:Y:S01]  /*5940*/  CS2R R28, SRZ ;  /* 0x00000000001c7805 */ /* 0x000fe2000001ff00 */
[----:B------:R-:W-:Y:S06]  /*5950*/  @P0 BRA `(.L_x_7703) ;  /* 0x00000000000c0947 */ /* 0x000fec0003800000 */
[----:B------:R-:W0:Y:S01]  /*5960*/  FENCE.VIEW.ASYNC.G ;  /* 0x00000000000073c6 */ /* 0x000e220000000100 */
[----:B------:R-:W-:Y:S05]  /*5970*/  WARPSYNC.ALL ;  /* 0x0000000000007948 */ /* 0x000fea0003800000 */
[----:B0-----:R-:W-:Y:S06]  /*5980*/  BAR.ARV 0xc, 0x120 ;  /* 0x0304800000007b1d */ /* 0x001fec0000002000 */
.L_x_7703:
[----:B------:R-:W-:Y:S01]  /*5990*/  CS2R R24, SRZ ;  /* 0x0000000000187805 */ /* 0x000fe2000001ff00 */
[----:B------:R-:W-:Y:S06]  /*59a0*/  @!P2 BRA `(.L_x_7704) ;  /* 0x000000740078a947 */ /* 0x000fec0003800000 */
[----:B------:R-:W-:-:S03]  /*59b0*/  UMOV UR4, 0xffffffff ;  /* 0xffffffff00047882 */ /* 0x000fc60000000000 */
[----:B------:R-:W-:Y:S05]  /*59c0*/  BRA.DIV UR4, `(.L_x_7705) ;  /* 0x000000f604a07947 */ /* 0x000fea000b800000 */
[----:B------:R0:W1:Y:S02]  /*59d0*/  SHFL.IDX PT, R14, R230, RZ, 0x1f ;  /* 0x00001fffe60e7589 */ /* 0x00006400000e0000 */
.L_x_7886:
[----:B-1----:R-:W-:Y:S01]  /*59e0*/  LEA.HI R0, R14, R14, RZ, 0x1 ;  /* 0x0000000e0e007211 */ /* 0x002fe200078f08ff */
[----:B------:R-:W-:Y:S01]  /*59f0*/  VIADD R24, R18, 0x18400 ;  /* 0x0001840012187836 */ /* 0x000fe20000000000 */
[----:B------:R-:W-:Y:S02]  /*5a00*/  BSSY B6, `(.L_x_7706) ;  /* 0x0000018000067945 */ /* 0x000fe40003800000 */
[----:B------:R-:W-:Y:S02]  /*5a10*/  LOP3.LUT R3, R0, 0x1e, RZ, 0xc0, !PT ;  /* 0x0000001e00037812 */ /* 0x000fe400078ec0ff */
[----:B------:R-:W-:-:S03]  /*5a20*/  LOP3.LUT P0, RZ, R24, 0x1bf, RZ, 0xc0, !PT ;  /* 0x000001bf18ff7812 */ /* 0x000fc6000780c0ff */
        /* <DEDUP_REMOVED lines=20> */
[----:B0-2--5:R-:W-:Y:S05]  /*5b70*/  CALL.ABS.NOINC R14 ;  /* 0x000000000e007343 */ /* 0x025fea0003c00000 */
.L_x_7707:
[----:B------:R-:W-:Y:S05]  /*5b80*/  BSYNC B6 ;  /* 0x0000000000067941 */ /* 0x000fea0003800000 */
.L_x_7706:
[----:B------:R-:W-:Y:S02]  /*5b90*/  ULDC UR4, c[0x0][0x3d4] ;  /* 0x0000f50000047ab9 */ /* 0x000fe40000000800 */
[----:B------:R-:W-:-:S13]  /*5ba0*/  ISETP.LT.AND P0, PT, RZ, UR4, PT ;  /* 0x00000004ff007c0c */ /* 0x000fda000bf01270 */
[----:B------:R-:W-:Y:S05]  /*5bb0*/  @P0 BRA `(.L_x_7708) ;  /* 0x00000000003c0947 */ /* 0x000fea0003800000 */
[----:B------:R-:W-:-:S04]  /*5bc0*/  LEA.HI R0, R212, R212, RZ, 0x1 ;  /* 0x000000d4d4007211 */ /* 0x000fc800078f08ff */
[----:B------:R-:W-:-:S05]  /*5bd0*/  LOP3.LUT R3, R0, 0xfffffffe, RZ, 0xc0, !PT ;  /* 0xfffffffe00037812 */ /* 0x000fca00078ec0ff */
[----:B------:R-:W-:-:S05]  /*5be0*/  IMAD.IADD R3, R212, 0x1, -R3 ;  /* 0x00000001d4037824 */ /* 0x000fca00078e0a03 */
[----:B------:R-:W-:-:S04]  /*5bf0*/  SHF.L.U32 R3, R3, 0x1f, RZ ;  /* 0x0000001f03037819 */ /* 0x000fc800000006ff */
[----:B------:R1:W2:Y:S03]  /*5c00*/  SYNCS.PHASECHK.TRANS64.TRYWAIT P0, [R18+URZ+0x22800], R3 ;  /* 0x02280003120075a7 */ /* 0x0002a6000800017f */
[----:B--2---:R-:W-:Y:S05]  /*5c10*/  @!P0 NANOSLEEP.SYNCS 0x989680 ;  /* 0x009896800000895d */ /* 0x004fea0003900000 */
[----:B------:R-:W2:Y:S01]  /*5c20*/  @!P0 SYNCS.PHASECHK.TRANS64 P0, [R18+URZ+0x22800], R3 ;  /* 0x02280003120085a7 */ /* 0x000ea2000800007f */
[----:B------:R-:W-:Y:S04]  /*5c30*/  BSSY B0, `(.L_x_7709) ;  /* 0x0000006000007945 */ /* 0x000fe80003800000 */
[----:B--2---:R-:W-:Y:S05]  /*5c40*/  @P0 BRA `(.L_x_7710) ;  /* 0x0000000000100947 */ /* 0x004fea0003800000 */
.L_x_7711:
[----:B--2---:R2:W3:Y:S02]  /*5c50*/  SYNCS.PHASECHK.TRANS64.TRYWAIT P0, [R18+URZ+0x22800], R3 ;  /* 0x02280003120075a7 */ /* 0x0044e4000800017f */
[----:B---3--:R-:W-:Y:S05]  /*5c60*/  @!P0 NANOSLEEP.SYNCS 0x989680 ;  /* 0x009896800000895d */ /* 0x008fea0003900000 */
[----:B------:R-:W3:Y:S02]  /*5c70*/  @!P0 SYNCS.PHASECHK.TRANS64 P0, [R18+URZ+0x22800], R3 ;  /* 0x02280003120085a7 */ /* 0x000ee4000800007f */
[----:B---3--:R-:W-:Y:S05]  /*5c80*/  @!P0 BRA `(.L_x_7711) ;  /* 0xfffffffc00f08947 */ /* 0x008fea000383ffff */
.L_x_7710:
[----:B------:R-:W-:Y:S05]  /*5c90*/  BSYNC B0 ;  /* 0x0000000000007941 */ /* 0x000fea0003800000 */
.L_x_7709:
[----:B------:R-:W-:Y:S05]  /*5ca0*/  BRA `(.L_x_7712) ;  /* 0x00000020006c7947 */ /* 0x000fea0003800000 */
.L_x_7708:
[----:B-----5:R-:W-:Y:S01]  /*5cb0*/  SHF.R.S32.HI R0, RZ, 0x1f, R31 ;  /* 0x0000001fff007819 */ /* 0x020fe2000001141f */
[----:B------:R-:W-:Y:S01]  /*5cc0*/  ULDC.64 UR4, c[0x0][0x3d8] ;  /* 0x0000f60000047ab9 */ /* 0x000fe20000000a00 */
[----:B------:R-:W-:Y:S01]  /*5cd0*/  ULDC.64 UR6, c[0x0][0x3e8] ;  /* 0x0000fa0000067ab9 */ /* 0x000fe20000000a00 */
[C---:B------:R-:W-:Y:S01]  /*5ce0*/  IMAD.WIDE.U32 R4, R31.reuse, UR4, RZ ;  /* 0x000000041f047c25 */ /* 0x040fe2000f8e00ff */
[----:B------:R-:W-:Y:S01]  /*5cf0*/  LOP3.LUT P0, RZ, R24, 0x3ff, RZ, 0xc0, !PT ;  /* 0x000003ff18ff7812 */ /* 0x000fe2000780c0ff */
[----:B------:R-:W-:Y:S02]  /*5d00*/  BSSY B6, `(.L_x_7713) ;  /* 0x0000031000067945 */ /* 0x000fe40003800000 */
[C---:B------:R-:W-:Y:S02]  /*5d10*/  IMAD R6, R0.reuse, UR4, RZ ;  /* 0x0000000400067c24 */ /* 0x040fe4000f8e02ff */
[----:B------:R-:W-:Y:S02]  /*5d20*/  IMAD R0, R0, UR6, RZ ;  /* 0x0000000600007c24 */ /* 0x000fe4000f8e02ff */
[----:B------:R-:W-:Y:S01]  /*5d30*/  IMAD R9, R31, UR5, R6 ;  /* 0x000000051f097c24 */ /* 0x000fe2000f8e0206 */
[----:B------:R-:W-:Y:S01]  /*5d40*/  ULDC.64 UR4, c[0x0][0x3c8] ;  /* 0x0000f20000047ab9 */ /* 0x000fe20000000a00 */
[----:B------:R-:W-:Y:S01]  /*5d50*/  IMAD.SHL.U32 R41, R217, 0x4, RZ ;  /* 0x00000004d9297824 */ /* 0x000fe200078e00ff */
[C---:B------:R-:W-:Y:S01]  /*5d60*/  LEA R24, P2, R4.reuse, UR4, 0x1 ;  /* 0x0000000404187c11 */ /* 0x040fe2000f8408ff */
[----:B------:R-:W-:Y:S01]  /*5d70*/  IMAD R27, R31, UR7, R0 ;  /* 0x000000071f1b7c24 */ /* 0x000fe2000f8e0200 */
[----:B------:R-:W-:Y:S01]  /*5d80*/  IADD3 R9, R9, R5, RZ ;  /* 0x0000000509097210 */ /* 0x000fe20007ffe0ff */
[----:B------:R-:W-:Y:S01]  /*5d90*/  IMAD.WIDE.U32 R6, R31, UR6, RZ ;  /* 0x000000061f067c25 */ /* 0x000fe2000f8e00ff */
[----:B------:R-:W-:Y:S01]  /*5da0*/  IADD3 R0, P3, R41, R4, RZ ;  /* 0x0000000429007210 */ /* 0x000fe20007f7e0ff */
[----:B------:R-:W-:Y:S01]  /*5db0*/  ULDC.64 UR6, c[0x0][0x3e0] ;  /* 0x0000f80000067ab9 */ /* 0x000fe20000000a00 */
[----:B------:R-:W-:Y:S01]  /*5dc0*/  SHF.R.S32.HI R10, RZ, 0x1f, R41 ;  /* 0x0000001fff0a7819 */ /* 0x000fe20000011429 */
[----:B------:R-:W-:Y:S01]  /*5dd0*/  IMAD.IADD R27, R27, 0x1, R7 ;  /* 0x000000011b1b7824 */ /* 0x000fe200078e0207 */
[----:B------:R-:W-:-:S02]  /*5de0*/  LEA.HI.X R25, R4, UR5, R9, 0x1, P2 ;  /* 0x0000000504197c11 */ /* 0x000fc400090f0c09 */
[----:B------:R-:W-:Y:S01]  /*5df0*/  LEA R32, P2, R0, UR4, 0x1 ;  /* 0x0000000400207c11 */ /* 0x000fe2000f8408ff */
[----:B------:R-:W-:Y:S01]  /*5e00*/  IMAD.X R3, R10, 0x1, R9, P3 ;  /* 0x000000010a037824 */ /* 0x000fe200018e0609 */
[----:B------:R-:W-:Y:S02]  /*5e10*/  IADD3 R8, P4, R41, R6, RZ ;  /* 0x0000000629087210 */ /* 0x000fe40007f9e0ff */
[----:B------:R-:W-:Y:S02]  /*5e20*/  IADD3 R5, P1, R16, R4, RZ ;  /* 0x0000000410057210 */ /* 0x000fe40007f3e0ff */
[----:B------:R-:W-:Y:S01]  /*5e30*/  LEA.HI.X R33, R0, UR5, R3, 0x1, P2 ;  /* 0x0000000500217c11 */ /* 0x000fe200090f0c03 */
[----:B------:R-:W-:Y:S01]  /*5e40*/  IMAD.X R7, R10, 0x1, R27, P4 ;  /* 0x000000010a077824 */ /* 0x000fe200020e061b */
[----:B------:R-:W-:Y:S02]  /*5e50*/  IADD3 R0, P3, R16, R6, RZ ;  /* 0x0000000610007210 */ /* 0x000fe40007f7e0ff */
[----:B------:R-:W-:-:S02]  /*5e60*/  IADD3.X R4, R17, R9, RZ, P1, !PT ;  /* 0x0000000911047210 */ /* 0x000fc40000ffe4ff */
[----:B------:R-:W-:Y:S01]  /*5e70*/  LEA R26, P2, R6, UR6, 0x1 ;  /* 0x00000006061a7c11 */ /* 0x000fe2000f8408ff */
[----:B------:R-:W-:Y:S01]  /*5e80*/  IMAD.X R3, R17, 0x1, R27, P3 ;  /* 0x0000000111037824 */ /* 0x000fe200018e061b */
[----:B------:R-:W-:Y:S02]  /*5e90*/  LEA R34, P5, R8, UR6, 0x1 ;  /* 0x0000000608227c11 */ /* 0x000fe4000f8a08ff */
[----:B------:R-:W-:Y:S02]  /*5ea0*/  LEA R36, P4, R5, UR4, 0x1 ;  /* 0x0000000405247c11 */ /* 0x000fe4000f8808ff */
[----:B------:R-:W-:Y:S02]  /*5eb0*/  LEA R38, P1, R0, UR6, 0x1 ;  /* 0x0000000600267c11 */ /* 0x000fe4000f8208ff */
[----:B------:R-:W-:Y:S02]  /*5ec0*/  LEA.HI.X R35, R8, UR7, R7, 0x1, P5 ;  /* 0x0000000708237c11 */ /* 0x000fe4000a8f0c07 */
[----:B------:R-:W-:-:S02]  /*5ed0*/  LEA.HI.X R27, R6, UR7, R27, 0x1, P2 ;  /* 0x00000007061b7c11 */ /* 0x000fc400090f0c1b */
[----:B------:R-:W-:Y:S02]  /*5ee0*/  LEA.HI.X R37, R5, UR5, R4, 0x1, P4 ;  /* 0x0000000505257c11 */ /* 0x000fe4000a0f0c04 */
[----:B------:R-:W-:Y:S01]  /*5ef0*/  LEA.HI.X R39, R0, UR7, R3, 0x1, P1 ;  /* 0x0000000700277c11 */ /* 0x000fe200088f0c03 */
        /* <DEDUP_REMOVED lines=16> */
[----:B0-2---:R-:W-:Y:S05]  /*6000*/  CALL.ABS.NOINC R14 ;  /* 0x000000000e007343 */ /* 0x005fea0003c00000 */
.L_x_7714:
[----:B------:R-:W-:Y:S05]  /*6010*/  BSYNC B6 ;  /* 0x0000000000067941 */ /* 0x000fea0003800000 */
.L_x_7713:
        /* <DEDUP_REMOVED lines=16> */
[----:B------:R-:W-:Y:S02]  /*6120*/  SHF.R.U32.HI R5, RZ, 0x3, R5 ;  /* 0x00000003ff057819 */ /* 0x000fe40000011605 */
[----:B------:R-:W-:-:S02]  /*6130*/  IADD3 R3, R212, -R3, RZ ;  /* 0x80000003d4037210 */ /* 0x000fc40007ffe0ff */
        /* <DEDUP_REMOVED lines=8> */
[----:B------:R-:W-:Y:S02]  /*61c0*/  CS2R R20, SRZ ;  /* 0x0000000000147805 */ /* 0x000fe4000001ff00 */
[----:B------:R-:W-:Y:S02]  /*61d0*/  ISETP.GE.AND P2, PT, R3, UR4, PT ;  /* 0x0000000403007c0c */ /* 0x000fe4000bf46270 */
[----:B------:R-:W-:-:S02]  /*61e0*/  CS2R R4, SRZ ;  /* 0x0000000000047805 */ /* 0x000fc4000001ff00 */
[----:B------:R-:W-:-:S05]  /*61f0*/  CS2R R6, SRZ ;  /* 0x0000000000067805 */ /* 0x000fca000001ff00 */
[----:B------:R1:W5:Y:S04]  /*6200*/  @!P1 LDG.E.64 R8, desc[UR40][R32.64] ;  /* 0x0000002820089981 */ /* 0x000368000c1e1b00 */
[----:B------:R1:W5:Y:S04]  /*6210*/  @!P2 LDG.E.64 R20, desc[UR40][R32.64+0x20] ;  /* 0x000020282014a981 */ /* 0x000368000c1e1b00 */
[----:B------:R1:W5:Y:S04]  /*6220*/  @!P1 LDG.E.64 R4, desc[UR40][R34.64] ;  /* 0x0000002822049981 */ /* 0x000368000c1e1b00 */
[----:B------:R1:W5:Y:S02]  /*6230*/  @!P2 LDG.E.64 R6, desc[UR40][R34.64+0x20] ;  /* 0x000020282206a981 */ /* 0x000364000c1e1b00 */
.L_x_7718:
[----:B------:R-:W-:Y:S05]  /*6240*/  BSYNC B1 ;  /* 0x0000000000017941 */ /* 0x000fea0003800000 */
.L_x_7717:
[----:B------:R-:W-:-:S03]  /*6250*/  UMOV UR4, 0xffffffff ;  /* 0xffffffff00047882 */ /* 0x000fc60000000000 */
[----:B------:R-:W-:Y:S05]  /*6260*/  BRA.DIV UR4, `(.L_x_7719) ;  /* 0x000000ee04a07947 */ /* 0x000fea000b800000 */
.L_x_7889:
[----:B------:R-:W-:-:S03]  /*6270*/  UMOV UR4, 0xffffffff ;  /* 0xffffffff00047882 */ /* 0x000fc60000000000 */
[----:B------:R-:W-:Y:S05]  /*6280*/  BRA.DIV UR4, `(.L_x_7720) ;  /* 0x000000ee04c07947 */ /* 0x000fea000b800000 */
.L_x_7892:
[----:B------:R-:W-:-:S03]  /*6290*/  UMOV UR4, 0xffffffff ;  /* 0xffffffff00047882 */ /* 0x000fc60000000000 */
[----:B------:R-:W-:Y:S05]  /*62a0*/  BRA.DIV UR4, `(.L_x_7721) ;  /* 0x000000ee04e07947 */ /* 0x000fea000b800000 */
.L_x_7895:
[----:B------:R-:W-:-:S03]  /*62b0*/  UMOV UR4, 0xffffffff ;  /* 0xffffffff00047882 */ /* 0x000fc60000000000 */
[----:B------:R-:W-:Y:S05]  /*62c0*/  BRA.DIV UR4, `(.L_x_7722) ;  /* 0x000000f204007947 */ /* 0x000fea000b800000 */
.L_x_7898:
[----:B------:R-:W2:Y:S01]  /*62d0*/  SYNCS.PHASECHK.TRANS64.TRYWAIT P1, [R18+URZ+0x22800], R29 ;  /* 0x0228001d120075a7 */ /* 0x000ea2000802017f */
[----:B------:R-:W-:Y:S01]  /*62e0*/  LOP3.LUT P2, RZ, R218, 0x4, RZ, 0xc0, !PT ;  /* 0x00000004daff7812 */ /* 0x000fe2000784c0ff */
[----:B-1---5:R-:W-:Y:S01]  /*62f0*/  IMAD.MOV.U32 R32, RZ, RZ, R8 ;  /* 0x000000ffff207224 */ /* 0x022fe200078e0008 */
[----:B------:R-:W-:Y:S01]  /*6300*/  LEA R3, R205, R0, 0x9 ;  /* 0x00000000cd037211 */ /* 0x000fe200078e48ff */
[--C-:B------:R-:W-:Y:S01]  /*6310*/  IMAD.MOV.U32 R10, RZ, RZ, R9.reuse ;  /* 0x000000ffff0a7224 */ /* 0x100fe200078e0009 */
[----:B------:R-:W-:Y:S01]  /*6320*/  SHF.R.U64 R34, R8, 0x10, R9 ;  /* 0x0000001008227819 */ /* 0x000fe20000001209 */
[----:B------:R-:W-:Y:S01]  /*6330*/  IMAD.MOV.U32 R8, RZ, RZ, R5 ;  /* 0x000000ffff087224 */ /* 0x000fe200078e0005 */
[----:B------:R-:W-:Y:S01]  /*6340*/  SHF.R.U32.HI R11, RZ, 0x10, R9 ;  /* 0x00000010ff0b7819 */ /* 0x000fe20000011609 */
[----:B------:R-:W-:Y:S01]  /*6350*/  IMAD R3, R3, 0x2, R18 ;  /* 0x0000000203037824 */ /* 0x000fe200078e0212 */
[--C-:B------:R-:W-:Y:S01]  /*6360*/  SHF.R.U64 R36, R4, 0x10, R5.reuse ;  /* 0x0000001004247819 */ /* 0x100fe20000001205 */
[----:B------:R-:W-:Y:S01]  /*6370*/  IMAD.MOV.U32 R33, RZ, RZ, R20 ;  /* 0x000000ffff217224 */ /* 0x000fe200078e0014 */
[----:B------:R-:W-:Y:S01]  /*6380*/  SHF.R.U32.HI R13, RZ, 0x10, R5 ;  /* 0x00000010ff0d7819 */ /* 0x000fe20000011605 */
[--C-:B------:R-:W-:Y:S01]  /*6390*/  IMAD.MOV.U32 R9, RZ, RZ, R21.reuse ;  /* 0x000000ffff097224 */ /* 0x100fe200078e0015 */
[----:B------:R-:W-:Y:S01]  /*63a0*/  MOV R27, R4 ;  /* 0x00000004001b7202 */ /* 0x000fe20000000f00 */
[----:B------:R-:W-:Y:S01]  /*63b0*/  IMAD.MOV.U32 R31, RZ, RZ, R6 ;  /* 0x000000ffff1f7224 */ /* 0x000fe200078e0006 */
[----:B------:R-:W-:Y:S01]  /*63c0*/  SHF.R.U64 R35, R20, 0x10, R21 ;  /* 0x0000001014237819 */ /* 0x000fe20000001215 */
[----:B------:R-:W-:Y:S01]  /*63d0*/  IMAD.MOV.U32 R5, RZ, RZ, R7 ;  /* 0x000000ffff057224 */ /* 0x000fe200078e0007 */
[----:B------:R-:W-:Y:S01]  /*63e0*/  SHF.R.U32.HI R12, RZ, 0x10, R21 ;  /* 0x00000010ff0c7819 */ /* 0x000fe20000011615 */
[C---:B------:R-:W-:Y:S01]  /*63f0*/  VIADD R4, R3.reuse, 0x18400 ;  /* 0x0001840003047836 */ /* 0x040fe20000000000 */
[----:B------:R-:W-:Y:S01]  /*6400*/  BSSY B1, `(.L_x_7723) ;  /* 0x000000d000017945 */ /* 0x000fe20003800000 */
[----:B------:R-:W-:-:S02]  /*6410*/  IADD3 R0, R3, 0x18440, RZ ;  /* 0x0001844003007810 */ /* 0x000fc40007ffe0ff */
[--C-:B------:R-:W-:Y:S01]  /*6420*/  SHF.R.U64 R6, R6, 0x10, R7.reuse ;  /* 0x0000001006067819 */ /* 0x100fe20000001207 */
[----:B------:R-:W-:Y:S01]  /*6430*/  @P2 VIADD R0, R4, 0xffffffc0 ;  /* 0xffffffc004002836 */ /* 0x000fe20000000000 */
[----:B------:R-:W-:Y:S02]  /*6440*/  SHF.R.U32.HI R7, RZ, 0x10, R7 ;  /* 0x00000010ff077819 */ /* 0x000fe40000011607 */
[----:B------:R-:W-:Y:S02]  /*6450*/  PRMT R32, R32, 0x5410, R10 ;  /* 0x0000541020207816 */ /* 0x000fe4000000000a */
[----:B------:R-:W-:Y:S02]  /*6460*/  PRMT R34, R34, 0x5410, R11 ;  /* 0x0000541022227816 */ /* 0x000fe4000000000b */
[----:B------:R-:W-:Y:S02]  /*6470*/  PRMT R33, R33, 0x5410, R9 ;  /* 0x0000541021217816 */ /* 0x000fe40000000009 */
[----:B------:R-:W-:-:S02]  /*6480*/  PRMT R35, R35, 0x5410, R12 ;  /* 0x0000541023237816 */ /* 0x000fc4000000000c */
[----:B------:R-:W-:Y:S02]  /*6490*/  PRMT R27, R27, 0x5410, R8 ;  /* 0x000054101b1b7816 */ /* 0x000fe40000000008 */
[----:B------:R-:W-:Y:S02]  /*64a0*/  PRMT R36, R36, 0x5410, R13 ;  /* 0x0000541024247816 */ /* 0x000fe4000000000d */
[----:B------:R-:W-:Y:S01]  /*64b0*/  PRMT R31, R31, 0x5410, R5 ;  /* 0x000054101f1f7816 */ /* 0x000fe20000000005 */
[----:B--2---:R-:W-:Y:S06]  /*64c0*/  @!P1 BRA `(.L_x_7724) ;  /* 0x000000ec00a89947 */ /* 0x004fec0003800000 */
.L_x_7899:
[----:B------:R-:W-:Y:S05]  /*64d0*/  BSYNC B1 ;  /* 0x0000000000017941 */ /* 0x000fea0003800000 */
.L_x_7723:
[----:B------:R-:W-:Y:S01]  /*64e0*/  BSSY B1, `(.L_x_7725) ;  /* 0x0000057000017945 */ /* 0x000fe20003800000 */
[----:B-1----:R-:W-:-:S03]  /*64f0*/  PRMT R29, R6, 0x5410, R7 ;  /* 0x00005410061d7816 */ /* 0x002fc60000000007 */
        /* <DEDUP_REMOVED lines=45> */
.L_x_7728:
[----:B------:R-:W-:Y:S05]  /*67d0*/  BSYNC B2 ;  /* 0x0000000000027941 */ /* 0x000fea0003800000 */
.L_x_7727:
        /* <DEDUP_REMOVED lines=39> */
.L_x_7726:
[----:B------:R-:W-:Y:S05]  /*6a50*/  BSYNC B1 ;  /* 0x0000000000017941 */ /* 0x000fea0003800000 */
.L_x_7725:
[----:B------:R-:W-:-:S13]  /*6a60*/  ISETP.GE.AND P0, PT, R211, R30, PT ;  /* 0x0000001ed300720c */ /* 0x000fda0003f06270 */
[----:B------:R-:W-:Y:S05]  /*6a70*/  @P0 BRA `(.L_x_7729) ;  /* 0x0000001000d40947 */ /* 0x000fea0003800000 */
[----:B-12---:R-:W1:Y:S01]  /*6a80*/  LDC R4, c[0x0][0x3d4] ;  /* 0x0000f500ff047b82 */ /* 0x006e620000000800 */
[C---:B------:R-:W-:Y:S01]  /*6a90*/  IADD3 R5, R41.reuse, 0x10, RZ ;  /* 0x0000001029057810 */ /* 0x040fe20007ffe0ff */
[----:B------:R-:W-:Y:S01]  /*6aa0*/  BSSY B1, `(.L_x_7730) ;  /* 0x000002a000017945 */ /* 0x000fe20003800000 */
[-C--:B-1----:R-:W-:Y:S02]  /*6ab0*/  ISETP.GE.AND P0, PT, R41, R4.reuse, PT ;  /* 0x000000042900720c */ /* 0x082fe40003f06270 */
[----:B------:R-:W-:-:S11]  /*6ac0*/  ISETP.GE.AND P1, PT, R5, R4, PT ;  /* 0x000000040500720c */ /* 0x000fd60003f26270 */
[----:B------:R-:W-:Y:S05]  /*6ad0*/  @P0 BRA `(.L_x_7731) ;  /* 0x0000000000980947 */ /* 0x000fea0003800000 */
[----:B------:R-:W1:Y:S01]  /*6ae0*/  LDS.128 R4, [R3+0x1a400] ;  /* 0x01a4000003047984 */ /* 0x000e620000000c00 */
[--C-:B------:R-:W-:Y:S02]  /*6af0*/  HADD2.F32 R14, -RZ, R27.reuse.H0_H0 ;  /* 0x2000001bff0e7230 */ /* 0x100fe40000004100 */
[----:B------:R-:W-:Y:S02]  /*6b00*/  HADD2.F32 R12, -RZ, R32.H0_H0 ;  /* 0x20000020ff0c7230 */ /* 0x000fe40000004100 */
[----:B------:R-:W-:Y:S02]  /*6b10*/  HADD2.F32 R25, -RZ, R36.H0_H0 ;  /* 0x20000024ff197230 */ /* 0x000fe40000004100 */
        /* <DEDUP_REMOVED lines=33> */
[----:B------:R1:W-:Y:S02]  /*6d30*/  STS.128 [R3+0x1a400], R8 ;  /* 0x01a4000803007388 */ /* 0x0003e40000000c00 */
.L_x_7731:
[----:B------:R-:W-:Y:S05]  /*6d40*/  BSYNC B1 ;  /* 0x0000000000017941 */ /* 0x000fea0003800000 */
.L_x_7730:
[----:B------:R-:W-:Y:S05]  /*6d50*/  @P1 BRA `(.L_x_7729) ;  /* 0x00000010001c1947 */ /* 0x000fea0003800000 */
[----:B------:R-:W1:Y:S01]  /*6d60*/  LDS.128 R4, [R0+0x2000] ;  /* 0x0020000000047984 */ /* 0x000e620000000c00 */
        /* <DEDUP_REMOVED lines=38> */
.L_x_7716:
[----:B------:R-:W1:Y:S01]  /*6fd0*/  LDC R9, c[0x0][0x3d4] ;  /* 0x0000f500ff097b82 */ /* 0x000e620000000800 */
[----:B------:R-:W-:Y:S01]  /*6fe0*/  IMAD R30, R85, -0x80, R30 ;  /* 0xffffff80551e7824 */ /* 0x000fe200078e021e */
[----:B------:R-:W-:Y:S02]  /*6ff0*/  CS2R R32, SRZ ;  /* 0x0000000000207805 */ /* 0x000fe4000001ff00 */
[----:B------:R-:W-:Y:S02]  /*7000*/  CS2R R34, SRZ ;  /* 0x0000000000227805 */ /* 0x000fe4000001ff00 */
[----:B------:R-:W-:Y:S02]  /*7010*/  CS2R R4, SRZ ;  /* 0x0000000000047805 */ /* 0x000fe4000001ff00 */
[----:B------:R-:W-:Y:S02]  /*7020*/  CS2R R6, SRZ ;  /* 0x0000000000067805 */ /* 0x000fe4000001ff00 */
[----:B------:R-:W-:-:S02]  /*7030*/  VIMNMX R30, R30, 0x80, PT ;  /* 0x000000801e1e7848 */ /* 0x000fc40003fe0100 */
[----:B-1----:R-:W-:-:S04]  /*7040*/  ISETP.GE.AND P0, PT, R16, R9, PT ;  /* 0x000000091000720c */ /* 0x002fc80003f06270 */
[----:B------:R-:W-:-:S13]  /*7050*/  ISETP.GE.OR P1, PT, R19, R30, P0 ;  /* 0x0000001e1300720c */ /* 0x000fda0000726670 */
[----:B------:R1:W5:Y:S04]  /*7060*/  @!P1 LDG.E.128 R32, desc[UR40][R36.64] ;  /* 0x0000002824209981 */ /* 0x000368000c1e1d00 */
[----:B------:R1:W5:Y:S01]  /*7070*/  @!P1 LDG.E.128 R4, desc[UR40][R38.64] ;  /* 0x0000002826049981 */ /* 0x000362000c1e1d00 */
[----:B------:R-:W-:Y:S01]  /*7080*/  UMOV UR4, 0xffffffff ;  /* 0xffffffff00047882 */ /* 0x000fe20000000000 */
[----:B------:R-:W-:Y:S02]  /*7090*/  LEA.HI R0, R212, R212, RZ, 0x1 ;  /* 0x000000d4d4007211 */ /* 0x000fe400078f08ff */
[----:B------:R-:W-:Y:S05]  /*70a0*/  BRA.DIV UR4, `(.L_x_7732) ;  /* 0x000000e204c47947 */ /* 0x000fea000b800000 */
.L_x_7902:
[----:B------:R-:W-:Y:S01]  /*70b0*/  UMOV UR4, 0xffffffff ;  /* 0xffffffff00047882 */ /* 0x000fe20000000000 */
[----:B------:R-:W-:Y:S02]  /*70c0*/  LOP3.LUT R3, R0, 0xfffffffe, RZ, 0xc0, !PT ;  /* 0xfffffffe00037812 */ /* 0x000fe400078ec0ff */
[----:B------:R-:W-:Y:S05]  /*70d0*/  BRA.DIV UR4, `(.L_x_7733) ;  /* 0x000000e204e07947 */ /* 0x000fea000b800000 */
.L_x_7905:
[----:B------:R-:W-:Y:S01]  /*70e0*/  UMOV UR4, 0xffffffff ;  /* 0xffffffff00047882 */ /* 0x000fe20000000000 */
[----:B------:R-:W-:Y:S02]  /*70f0*/  IMAD.IADD R3, R212, 0x1, -R3 ;  /* 0x00000001d4037824 */ /* 0x000fe400078e0a03 */
[----:B------:R-:W-:Y:S05]  /*7100*/  BRA.DIV UR4, `(.L_x_7734) ;  /* 0x000000e204fc7947 */ /* 0x000fea000b800000 */
.L_x_7908:
[----:B------:R-:W-:Y:S01]  /*7110*/  UMOV UR4, 0xffffffff ;  /* 0xffffffff00047882 */ /* 0x000fe20000000000 */
[----:B------:R-:W-:Y:S02]  /*7120*/  SHF.L.U32 R3, R3, 0x1f, RZ ;  /* 0x0000001f03037819 */ /* 0x000fe400000006ff */
[----:B------:R-:W-:Y:S05]  /*7130*/  BRA.DIV UR4, `(.L_x_7735) ;  /* 0x000000e604187947 */ /* 0x000fea000b800000 */
.L_x_7911:
[----:B------:R-:W2:Y:S01]  /*7140*/  SYNCS.PHASECHK.TRANS64.TRYWAIT P1, [R18+URZ+0x22800], R3 ;  /* 0x02280003120075a7 */ /* 0x000ea2000802017f */
[----:B-1---5:R-:W-:Y:S01]  /*7150*/  IMAD.MOV.U32 R38, RZ, RZ, R32 ;  /* 0x000000ffff267224 */ /* 0x022fe200078e0020 */
[----:B------:R-:W-:Y:S01]  /*7160*/  SHF.R.U64 R44, R4, 0x10, R5 ;  /* 0x00000010042c7819 */ /* 0x000fe20000001205 */
[----:B------:R-:W-:Y:S01]  /*7170*/  IMAD.MOV.U32 R0, RZ, RZ, R33 ;  /* 0x000000ffff007224 */ /* 0x000fe200078e0021 */
[----:B------:R-:W-:Y:S01]  /*7180*/  MOV R41, R6 ;  /* 0x0000000600297202 */ /* 0x000fe20000000f00 */
[----:B------:R-:W-:Y:S01]  /*7190*/  IMAD.MOV.U32 R40, RZ, RZ, R4 ;  /* 0x000000ffff287224 */ /* 0x000fe200078e0004 */
[----:B------:R-:W-:Y:S01]  /*71a0*/  SHF.R.U64 R45, R6, 0x10, R7 ;  /* 0x00000010062d7819 */ /* 0x000fe20000001207 */
[----:B------:R-:W-:Y:S01]  /*71b0*/  IMAD.MOV.U32 R8, RZ, RZ, R35 ;  /* 0x000000ffff087224 */ /* 0x000fe200078e0023 */
[----:B------:R-:W-:Y:S01]  /*71c0*/  PRMT R38, R38, 0x5410, R0 ;  /* 0x0000541026267816 */ /* 0x000fe20000000000 */
[----:B------:R-:W-:Y:S01]  /*71d0*/  IMAD.MOV.U32 R0, RZ, RZ, R5 ;  /* 0x000000ffff007224 */ /* 0x000fe200078e0005 */
[----:B------:R-:W-:Y:S01]  /*71e0*/  SHF.R.U64 R42, R32, 0x10, R33 ;  /* 0x00000010202a7819 */ /* 0x000fe20000001221 */
[----:B------:R-:W-:Y:S01]  /*71f0*/  IMAD.MOV.U32 R4, RZ, RZ, R7 ;  /* 0x000000ffff047224 */ /* 0x000fe200078e0007 */
[----:B------:R-:W-:Y:S01]  /*7200*/  SHF.R.U32.HI R10, RZ, 0x10, R33 ;  /* 0x00000010ff0a7819 */ /* 0x000fe20000011621 */
[----:B------:R-:W-:Y:S01]  /*7210*/  BSSY B1, `(.L_x_7736) ;  /* 0x0000011000017945 */ /* 0x000fe20003800000 */
[----:B------:R-:W-:-:S02]  /*7220*/  MOV R39, R34 ;  /* 0x0000002200277202 */ /* 0x000fc40000000f00 */
        /* <DEDUP_REMOVED lines=14> */
[----:B--2---:R-:W-:Y:S06]  /*7310*/  @!P1 BRA `(.L_x_7737) ;  /* 0x000000e000c89947 */ /* 0x004fec0003800000 */
.L_x_7912:
[----:B------:R-:W-:Y:S05]  /*7320*/  BSYNC B1 ;  /* 0x0000000000017941 */ /* 0x000fea0003800000 */
.L_x_7736:
[----:B------:R-:W-:Y:S01]  /*7330*/  BSSY B1, `(.L_x_7738) ;  /* 0x0000059000017945 */ /* 0x000fe20003800000 */
[----:B-1----:R-:W-:-:S03]  /*7340*/  LOP3.LUT R3, R0, 0x38, RZ, 0xc0, !PT ;  /* 0x0000003800037812 */ /* 0x002fc600078ec0ff */
[----:B------:R-:W-:Y:S05]  /*7350*/  @P2 BRA `(.L_x_7739) ;  /* 0x0000000400582947 */ /* 0x000fea0003800000 */
[----:B------:R-:W-:Y:S02]  /*7360*/  IMAD.SHL.U32 R0, R218, 0x40, RZ ;  /* 0x00000040da007824 */ /* 0x000fe400078e00ff */
[----:B------:R-:W-:Y:S02]  /*7370*/  HADD2.F32 R26, -RZ, R40.H0_H0 ;  /* 0x20000028ff1a7230 */ /* 0x000fe40000004100 */
[----:B------:R-:W-:Y:S01]  /*7380*/  HADD2.F32 R25, -RZ, R38.H0_H0 ;  /* 0x20000026ff197230 */ /* 0x000fe20000004100 */
[----:B------:R-:W-:Y:S01]  /*7390*/  LOP3.LUT R4, R0, 0x1c0, RZ, 0xc0, !PT ;  /* 0x000001c000047812 */ /* 0x000fe200078ec0ff */
[----:B------:R-:W-:-:S03]  /*73a0*/  HADD2.F32 R27, -RZ, R44.H0_H0 ;  /* 0x2000002cff1b7230 */ /* 0x000fc60000004100 */
[----:B------:R-:W-:Y:S02]  /*73b0*/  LOP3.LUT R0, R4, 0x38, R16, 0xf8, !PT ;  /* 0x0000003804007812 */ /* 0x000fe400078ef810 */
[----:B------:R-:W-:-:S04]  /*73c0*/  SHF.R.U32.HI R7, RZ, 0x3, R4 ;  /* 0x00000003ff077819 */ /* 0x000fc80000011604 */
[----:B------:R-:W-:-:S04]  /*73d0*/  LOP3.LUT R0, R0, R7, RZ, 0x3c, !PT ;  /* 0x0000000700007212 */ /* 0x000fc800078e3cff */
[----:B------:R-:W-:Y:S02]  /*73e0*/  LEA R5, R205, R0, 0x9 ;  /* 0x00000000cd057211 */ /* 0x000fe400078e48ff */
[----:B------:R-:W-:-:S03]  /*73f0*/  LOP3.LUT R0, R7, R3, R4, 0x1e, !PT ;  /* 0x0000000307007212 */ /* 0x000fc600078e1e04 */
[----:B------:R-:W-:Y:S02]  /*7400*/  IMAD R36, R5, 0x2, R18 ;  /* 0x0000000205247824 */ /* 0x000fe400078e0212 */
[----:B------:R-:W-:-:S03]  /*7410*/  IMAD R5, R205, 0x200, R0 ;  /* 0x00000200cd057824 */ /* 0x000fc600078e0200 */
[----:B------:R-:W1:Y:S01]  /*7420*/  LDS.128 R8, [R36+0x18400] ;  /* 0x0184000024087984 */ /* 0x000e620000000c00 */
[----:B------:R-:W-:-:S05]  /*7430*/  IMAD R37, R5, 0x2, R18 ;  /* 0x0000000205257824 */ /* 0x000fca00078e0212 */
[----:B------:R-:W2:Y:S01]  /*7440*/  LDS.128 R4, [R37+0x18400] ;  /* 0x0184000025047984 */ /* 0x000ea20000000c00 */
[--C-:B-1----:R-:W-:Y:S02]  /*7450*/  HADD2.F32 R0, -RZ, R8.reuse.H0_H0 ;  /* 0x20000008ff007230 */ /* 0x102fe40000004100 */
[----:B------:R-:W-:Y:S02]  /*7460*/  HADD2.F32 R8, -RZ, R8.H1_H1 ;  /* 0x30000008ff087230 */ /* 0x000fe40000004100 */
[----:B------:R-:W-:Y:S02]  /*7470*/  HADD2.F32 R12, -RZ, R9.H0_H0 ;  /* 0x20000009ff0c7230 */ /* 0x000fe40000004100 */
[--C-:B--2---:R-:W-:Y:S02]  /*7480*/  HADD2.F32 R15, -RZ, R4.reuse.H0_H0 ;  /* 0x20000004ff0f7230 */ /* 0x104fe40000004100 */
[----:B------:R-:W-:Y:S02]  /*7490*/  HADD2.F32 R4, -RZ, R4.H1_H1 ;  /* 0x30000004ff047230 */ /* 0x000fe40000004100 */
[----:B------:R-:W-:-:S02]  /*74a0*/  HADD2.F32 R20, -RZ, R5.H0_H0 ;  /* 0x20000005ff147230 */ /* 0x000fc40000004100 */
[CC--:B------:R-:W-:Y:S01]  /*74b0*/  FMUL.FTZ R29, R15.reuse, R26.reuse ;  /* 0x0000001a0f1d7220 */ /* 0x0c0fe20000410000 */
[----:B------:R-:W-:Y:S01]  /*74c0*/  FMUL.FTZ R31, R15, R25 ;  /* 0x000000190f1f7220 */ /* 0x000fe20000410000 */
[----:B------:R-:W-:Y:S02]  /*74d0*/  HADD2.F32 R15, -RZ, R42.H0_H0 ;  /* 0x2000002aff0f7230 */ /* 0x000fe40000004100 */
[----:B------:R-:W-:Y:S01]  /*74e0*/  FMUL.FTZ R33, R4, R27 ;  /* 0x0000001b04217220 */ /* 0x000fe20000410000 */
[C---:B------:R-:W-:Y:S01]  /*74f0*/  FFMA.FTZ R30, R0.reuse, R25, -R29 ;  /* 0x00000019001e7223 */ /* 0x040fe2000001081d */
        /* <DEDUP_REMOVED lines=8> */
[----:B------:R-:W-:Y:S02]  /*7580*/  HADD2.F32 R26, -RZ, R44.H1_H1 ;  /* 0x3000002cff1a7230 */ /* 0x000fe40000004100 */
[----:B------:R-:W-:Y:S01]  /*7590*/  FFMA.FTZ R25, R12, R25, -R15 ;  /* 0x000000190c197223 */ /* 0x000fe2000001080f */
[----:B------:R-:W-:Y:S02]  /*75a0*/  HADD2.F32 R0, -RZ, R42.H1_H1 ;  /* 0x3000002aff007230 */ /* 0x000fe40000004100 */
[----:B------:R-:W-:Y:S01]  /*75b0*/  FFMA.FTZ R20, R8, R27, R35 ;  /* 0x0000001b08147223 */ /* 0x000fe20000010023 */
[----:B------:R-:W-:Y:S02]  /*75c0*/  HADD2.F32 R9, -RZ, R9.H1_H1 ;  /* 0x30000009ff097230 */ /* 0x000fe40000004100 */
        /* <DEDUP_REMOVED lines=11> */
[--C-:B------:R-:W-:Y:S02]  /*7680*/  HADD2.F32 R13, -RZ, R10.reuse.H0_H0 ;  /* 0x2000000aff0d7230 */ /* 0x100fe40000004100 */
[----:B------:R-:W-:Y:S01]  /*7690*/  FFMA.FTZ R21, R9, R26, R34 ;  /* 0x0000001a09157223 */ /* 0x000fe20000010022 */
[----:B------:R-:W-:Y:S02]  /*76a0*/  HADD2.F32 R10, -RZ, R10.H1_H1 ;  /* 0x3000000aff0a7230 */ /* 0x000fe40000004100 */
[----:B------:R-:W-:Y:S01]  /*76b0*/  FMUL.FTZ R9, R6, R15 ;  /* 0x0000000f06097220 */ /* 0x000fe20000410000 */
[----:B------:R-:W-:Y:S02]  /*76c0*/  HADD2.F32 R5, -RZ, R43.H0_H0 ;  /* 0x2000002bff057230 */ /* 0x000fe40000004100 */
[C---:B------:R-:W-:Y:S01]  /*76d0*/  FFMA.FTZ R26, R13.reuse, R4, -R0 ;  /* 0x000000040d1a7223 */ /* 0x040fe20000010800 */
[----:B------:R-:W-:Y:S01]  /*76e0*/  FFMA.FTZ R27, R13, R8, R27 ;  /* 0x000000080d1b7223 */ /* 0x000fe2000001001b */
[--C-:B------:R-:W-:Y:S01]  /*76f0*/  HADD2.F32 R24, -RZ, R7.reuse.H0_H0 ;  /* 0x20000007ff187230 */ /* 0x100fe20000004100 */
[----:B------:R-:W-:Y:S01]  /*7700*/  F2FP.F16.F32.PACK_AB R8, R20, R31 ;  /* 0x0000001f1408723e */ /* 0x000fe200000000ff */
[----:B------:R-:W-:Y:S01]  /*7710*/  FFMA.FTZ R13, R10, R5, -R9 ;  /* 0x000000050a0d7223 */ /* 0x000fe20000010809 */
[----:B------:R-:W-:-:S02]  /*7720*/  HADD2.F32 R7, -RZ, R7.H1_H1 ;  /* 0x30000007ff077230 */ /* 0x000fc40000004100 */
[----:B------:R-:W-:Y:S01]  /*7730*/  FMUL.FTZ R29, R6, R5 ;  /* 0x00000005061d7220 */ /* 0x000fe20000410000 */
[----:B------:R-:W-:Y:S02]  /*7740*/  HADD2.F32 R9, -RZ, R41.H1_H1 ;  /* 0x30000029ff097230 */ /* 0x000fe40000004100 */
        /* <DEDUP_REMOVED lines=9> */
[-C--:B------:R-:W-:Y:S01]  /*77e0*/  FMUL.FTZ R29, R7, R0.reuse ;  /* 0x00000000071d7220 */ /* 0x080fe20000410000 */
        /* <DEDUP_REMOVED lines=13> */
.L_x_7739:
[----:B------:R-:W-:Y:S05]  /*78c0*/  BSYNC B1 ;  /* 0x0000000000017941 */ /* 0x000fea0003800000 */
.L_x_7738:
[----:B------:R-:W-:Y:S05]  /*78d0*/  @P0 BRA `(.L_x_7729) ;  /* 0x00000004003c0947 */ /* 0x000fea0003800000 */
[----:B------:R-:W-:Y:S01]  /*78e0*/  LOP3.LUT R3, R234, R3, R204, 0x1e, !PT ;  /* 0x00000003ea037212 */ /* 0x000fe200078e1ecc */
[----:B-1----:R-:W1:Y:S01]  /*78f0*/  LDS.128 R8, [R229+0x18400] ;  /* 0x01840000e5087984 */ /* 0x002e620000000c00 */
[----:B------:R-:W-:Y:S02]  /*7900*/  HADD2.F32 R30, -RZ, R40.H0_H0 ;  /* 0x20000028ff1e7230 */ /* 0x000fe40000004100 */
[----:B------:R-:W-:Y:S01]  /*7910*/  IADD3 R3, R206, R3, RZ ;  /* 0x00000003ce037210 */ /* 0x000fe20007ffe0ff */
[----:B------:R-:W-:Y:S02]  /*7920*/  HADD2.F32 R26, -RZ, R38.H0_H0 ;  /* 0x20000026ff1a7230 */ /* 0x000fe40000004100 */
[----:B------:R-:W-:Y:S02]  /*7930*/  HADD2.F32 R32, -RZ, R44.H0_H0 ;  /* 0x2000002cff207230 */ /* 0x000fe40000004100 */
[----:B------:R-:W-:Y:S02]  /*7940*/  IMAD R3, R3, 0x2, R18 ;  /* 0x0000000203037824 */ /* 0x000fe400078e0212 */
[----:B------:R-:W-:-:S02]  /*7950*/  HADD2.F32 R34, -RZ, R40.H1_H1 ;  /* 0x30000028ff227230 */ /* 0x000fc40000004100 */
[----:B------:R-:W-:Y:S01]  /*7960*/  HADD2.F32 R35, -RZ, R44.H1_H1 ;  /* 0x3000002cff237230 */ /* 0x000fe20000004100 */
[----:B------:R-:W2:Y:S01]  /*7970*/  LDS.128 R4, [R3+0x18400] ;  /* 0x0184000003047984 */ /* 0x000ea20000000c00 */
[----:B------:R-:W-:Y:S02]  /*7980*/  HADD2.F32 R37, -RZ, R41.H0_H0 ;  /* 0x20000029ff257230 */ /* 0x000fe40000004100 */
[----:B------:R-:W-:Y:S02]  /*7990*/  HADD2.F32 R33, -RZ, R39.H0_H0 ;  /* 0x20000027ff217230 */ /* 0x000fe40000004100 */
[--C-:B-1----:R-:W-:Y:S02]  /*79a0*/  HADD2.F32 R0, -RZ, R8.reuse.H0_H0 ;  /* 0x20000008ff007230 */ /* 0x102fe40000004100 */
[----:B------:R-:W-:Y:S02]  /*79b0*/  HADD2.F32 R8, -RZ, R8.H1_H1 ;  /* 0x30000008ff087230 */ /* 0x000fe40000004100 */
[----:B------:R-:W-:-:S02]  /*79c0*/  HADD2.F32 R12, -RZ, R9.H0_H0 ;  /* 0x20000009ff0c7230 */ /* 0x000fc40000004100 */
[----:B------:R-:W-:Y:S02]  /*79d0*/  HADD2.F32 R9, -RZ, R9.H1_H1 ;  /* 0x30000009ff097230 */ /* 0x000fe40000004100 */
[--C-:B------:R-:W-:Y:S02]  /*79e0*/  HADD2.F32 R13, -RZ, R10.reuse.H0_H0 ;  /* 0x2000000aff0d7230 */ /* 0x100fe40000004100 */
[----:B------:R-:W-:Y:S02]  /*79f0*/  HADD2.F32 R10, -RZ, R10.H1_H1 ;  /* 0x3000000aff0a7230 */ /* 0x000fe40000004100 */
[----:B------:R-:W-:Y:S02]  /*7a00*/  HADD2.F32 R14, -RZ, R11.H0_H0 ;  /* 0x2000000bff0e7230 */ /* 0x000fe40000004100 */
[--C-:B--2---:R-:W-:Y:S02]  /*7a10*/  HADD2.F32 R15, -RZ, R4.reuse.H0_H0 ;  /* 0x20000004ff0f7230 */ /* 0x104fe40000004100 */
        /* <DEDUP_REMOVED lines=24> */
[----:B------:R-:W-:Y:S01]  /*7ba0*/  FMUL.FTZ R20, R37, R21 ;  /* 0x0000001525147220 */ /* 0x000fe20000410000 */
[----:B------:R-:W-:Y:S01]  /*7bb0*/  FMUL.FTZ R5, R32, R6 ;  /* 0x0000000620057220 */ /* 0x000fe20000410000 */
[--C-:B------:R-:W-:Y:S02]  /*7bc0*/  HADD2.F32 R24, -RZ, R7.reuse.H0_H0 ;  /* 0x20000007ff187230 */ /* 0x100fe40000004100 */
[----:B------:R-:W-:Y:S01]  /*7bd0*/  FFMA.FTZ R4, R29, R9, -R4 ;  /* 0x000000091d047223 */ /* 0x000fe20000010804 */
[----:B------:R-:W-:Y:S01]  /*7be0*/  FMUL.FTZ R26, R33, R21 ;  /* 0x00000015211a7220 */ /* 0x000fe20000410000 */
[----:B------:R-:W-:Y:S01]  /*7bf0*/  FFMA.FTZ R12, R35, R9, R12 ;  /* 0x00000009230c7223 */ /* 0x000fe2000001000c */
[----:B------:R-:W-:Y:S01]  /*7c00*/  FFMA.FTZ R20, R33, R13, -R20 ;  /* 0x0000000d21147223 */ /* 0x000fe20000010814 */
[----:B------:R-:W-:-:S02]  /*7c10*/  HADD2.F32 R7, -RZ, R7.H1_H1 ;  /* 0x30000007ff077230 */ /* 0x000fc40000004100 */
[C---:B------:R-:W-:Y:S01]  /*7c20*/  FMUL.FTZ R9, R30.reuse, R6 ;  /* 0x000000061e097220 */ /* 0x040fe20000410000 */
[-C--:B------:R-:W-:Y:S01]  /*7c30*/  FFMA.FTZ R5, R30, R10.reuse, -R5 ;  /* 0x0000000a1e057223 */ /* 0x080fe20000010805 */
[----:B------:R-:W-:Y:S02]  /*7c40*/  HADD2.F32 R34, -RZ, R41.H1_H1 ;  /* 0x30000029ff227230 */ /* 0x000fe40000004100 */
[----:B------:R-:W-:Y:S01]  /*7c50*/  FFMA.FTZ R26, R37, R13, R26 ;  /* 0x0000000d251a7223 */ /* 0x000fe2000001001a */
[----:B------:R-:W-:Y:S02]  /*7c60*/  HADD2.F32 R33, -RZ, R45.H1_H1 ;  /* 0x3000002dff217230 */ /* 0x000fe40000004100 */
[----:B------:R-:W-:Y:S01]  /*7c70*/  FFMA.FTZ R9, R32, R10, R9 ;  /* 0x0000000a20097223 */ /* 0x000fe20000010009 */
[----:B------:R-:W-:Y:S02]  /*7c80*/  HADD2.F32 R30, -RZ, R39.H1_H1 ;  /* 0x30000027ff1e7230 */ /* 0x000fe40000004100 */
[----:B------:R-:W-:Y:S01]  /*7c90*/  FMUL.FTZ R13, R34, R24 ;  /* 0x00000018220d7220 */ /* 0x000fe20000410000 */
[----:B------:R-:W-:-:S02]  /*7ca0*/  HADD2.F32 R29, -RZ, R43.H1_H1 ;  /* 0x3000002bff1d7230 */ /* 0x000fc40000004100 */
[-C--:B------:R-:W-:Y:S01]  /*7cb0*/  FMUL.FTZ R6, R33, R7.reuse ;  /* 0x0000000721067220 */ /* 0x080fe20000410000 */
[----:B------:R-:W-:Y:S02]  /*7cc0*/  HADD2.F32 R11, -RZ, R11.H1_H1 ;  /* 0x3000000bff0b7230 */ /* 0x000fe40000004100 */
[C---:B------:R-:W-:Y:S01]  /*7cd0*/  FMUL.FTZ R21, R30.reuse, R24 ;  /* 0x000000181e157220 */ /* 0x040fe20000410000 */
[-C--:B------:R-:W-:Y:S01]  /*7ce0*/  FFMA.FTZ R13, R30, R14.reuse, -R13 ;  /* 0x0000000e1e0d7223 */ /* 0x080fe2000001080d */
[C---:B------:R-:W-:Y:S01]  /*7cf0*/  FMUL.FTZ R10, R29.reuse, R7 ;  /* 0x000000071d0a7220 */ /* 0x040fe20000410000 */
[----:B------:R-:W-:Y:S01]  /*7d00*/  F2FP.F16.F32.PACK_AB R32, R0, R25 ;  /* 0x000000190020723e */ /* 0x000fe200000000ff */
[-C--:B------:R-:W-:Y:S01]  /*7d10*/  FFMA.FTZ R6, R29, R11.reuse, -R6 ;  /* 0x0000000b1d067223 */ /* 0x080fe20000010806 */
        /* <DEDUP_REMOVED lines=11> */
.L_x_7729:
[----:B------:R-:W-:Y:S05]  /*7dd0*/  BSYNC B0 ;  /* 0x0000000000007941 */ /* 0x000fea0003800000 */
.L_x_7715:
        /* <DEDUP_REMOVED lines=8> */
.L_x_7712:
[----:B--23--:R-:W2:Y:S01]  /*7e60*/  S2R R0, SR_TID.X ;  /* 0x0000000000007919 */ /* 0x00cea20000002100 */
[----:B------:R-:W-:Y:S05]  /*7e70*/  WARPSYNC.ALL ;  /* 0x0000000000007948 */ /* 0x000fea0003800000 */
[----:B--2---:R-:W-:-:S05]  /*7e80*/  SHF.R.U32.HI R0, RZ, 0x7, R0 ;  /* 0x00000007ff007819 */ /* 0x004fca0000011600 */
[----:B------:R-:W-:Y:S02]  /*7e90*/  VIADD R12, R0, 0x8 ;  /* 0x00000008000c7836 */ /* 0x000fe40000000000 */
[----:B------:R-:W-:-:S03]  /*7ea0*/  IMAD.U32 R0, RZ, RZ, UR44 ;  /* 0x0000002cff007e24 */ /* 0x000fc6000f8e00ff */
[----:B------:R2:W-:Y:S02]  /*7eb0*/  BAR.SYNC.DEFER_BLOCKING R12, 0x100 ;  /* 0x0004000c0000751d */ /* 0x0005e40000010000 */
[----:B------:R-:W-:-:S13]  /*7ec0*/  ISETP.NE.AND P0, PT, R0, 0x3, PT ;  /* 0x000000030000780c */ /* 0x000fda0003f05270 */
[----:B--2---:R-:W-:Y:S05]  /*7ed0*/  @!P0 BRA `(.L_x_7740) ;  /* 0x0000000000048947 */ /* 0x004fea0003800000 */
[----:B------:R-:W-:Y:S01]  /*7ee0*/  BPT.TRAP 0x1 ;  /* 0x000000040000795c */ /* 0x000fe20000300000 */
.L_x_7740:
[----:B-1--4-:R-:W-:Y:S02]  /*7ef0*/  LEA R3, R22, R18, 0x3 ;  /* 0x0000001216037211 */ /* 0x012fe400078e18ff */
[----:B------:R-:W-:-:S04]  /*7f00*/  SHF.L.U32 R72, R200, 0x1f, RZ ;  /* 0x0000001fc8487819 */ /* 0x000fc800000006ff */
[----:B------:R1:W2:Y:S01]  /*7f10*/  SYNCS.PHASECHK.TRANS64.TRYWAIT P1, [R3+URZ+0x22830], R72 ;  /* 0x02283048030075a7 */ /* 0x0002a2000802017f */
[----:B------:R-:W-:Y:S05]  /*7f20*/  @!P0 BRA `(.L_x_7741) ;  /* 0x0000000000048947 */ /* 0x000fea0003800000 */
[----:B------:R-:W-:Y:S01]  /*7f30*/  BPT.TRAP 0x1 ;  /* 0x000000040000795c */ /* 0x000fe20000300000 */
.L_x_7741:
[----:B------:R-:W-:Y:S01]  /*7f40*/  VIADD R0, R18, 0x1c400 ;  /* 0x0001c40012007836 */ /* 0x000fe20000000000 */
[----:B------:R-:W-:Y:S01]  /*7f50*/  LOP3.LUT R4, R28, 0x10000, RZ, 0xfc, !PT ;  /* 0x000100001c047812 */ /* 0x000fe200078efcff */
[----:B------:R-:W-:-:S03]  /*7f60*/  IMAD.MOV.U32 R5, RZ, RZ, 0x40000040 ;  /* 0x40000040ff057424 */ /* 0x000fc600078e00ff */
[----:B------:R-:W-:-:S04]  /*7f70*/  SHF.R.U32.HI R0, RZ, 0x4, R0 ;  /* 0x00000004ff007819 */ /* 0x000fc80000011600 */
[----:B------:R-:W-:-:S04]  /*7f80*/  LOP3.LUT R0, R0, 0x3fff, RZ, 0xc0, !PT ;  /* 0x00003fff00007812 */ /* 0x000fc800078ec0ff */
[----:B------:R-:W-:Y:S01]  /*7f90*/  LOP3.LUT R0, R0, 0x10000, RZ, 0xfc, !PT ;  /* 0x0001000000007812 */ /* 0x000fe200078efcff */
[----:B--2---:R-:W-:Y:S06]  /*7fa0*/  @P1 BRA `(.L_x_7742) ;  /* 0x0000000000081947 */ /* 0x004fec0003800000 */
[----:B------:R-:W2:Y:S02]  /*7fb0*/  SYNCS.PHASECHK.TRANS64.TRYWAIT P1, [R3+URZ+0x22830], R72 ;  /* 0x02283048030075a7 */ /* 0x000ea4000802017f */
[----:B--2---:R-:W-:Y:S05]  /*7fc0*/  @!P1 BRA `(.L_x_7743) ;  /* 0x000000d400b09947 */ /* 0x004fea0003800000 */
.L_x_7742:
[----:B------:R-:W-:Y:S01]  /*7fd0*/  IMAD R14, R22, 0x300, R0 ;  /* 0x00000300160e7824 */ /* 0x000fe200078e0200 */
        /* <DEDUP_REMOVED lines=11> */
[----:B------:R-:W-:Y:S01]  /*8090*/  IMAD.MOV.U32 R9, RZ, RZ, 0x40000040 ;  /* 0x40000040ff097424 */ /* 0x000fe200078e00ff */
[----:B------:R-:W-:Y:S01]  /*80a0*/  IADD3 R8, R4, 0x4, RZ ;  /* 0x0000000404087810 */ /* 0x000fe20007ffe0ff */
[----:B------:R-:W-:Y:S01]  /*80b0*/  IMAD.MOV.U32 R15, RZ, RZ, 0x40000040 ;  /* 0x40000040ff0f7424 */ /* 0x000fe200078e00ff */
[----:B------:R-:W3:Y:S07]  /*80c0*/  S2R R73, SR_TID.X ;  /* 0x0000000000497919 */ /* 0x000eee0000002100 */
[----:B------:R-:W-:Y:S01]  /*80d0*/  HGMMA.64x96x16.F32 R24, gdesc[UR4], RZ, !UPT, gsb0 ;  /* 0x01600000041879f0 */ /* 0x000fe2000c0008ff */
[----:B------:R-:W-:-:S02]  /*80e0*/  R2UR UR4, R10 ;  /* 0x000000000a0472ca */ /* 0x000fc400000e0000 */
[----:B------:R-:W-:Y:S02]  /*80f0*/  R2UR UR5, R11 ;  /* 0x000000000b0572ca */ /* 0x000fe400000e0000 */
[----:B------:R-:W-:Y:S01]  /*8100*/  R2UR UR6, R6 ;  /* 0x00000000060672ca */ /* 0x000fe200000e0000 */
[C---:B------:R-:W-:Y:S01]  /*8110*/  VIADD R6, R14.reuse, 0x4 ;  /* 0x000000040e067836 */ /* 0x040fe20000000000 */
[----:B------:R-:W-:Y:S01]  /*8120*/  R2UR UR7, R7 ;  /* 0x00000000070772ca */ /* 0x000fe200000e0000 */
[----:B------:R-:W-:Y:S02]  /*8130*/  IMAD.MOV.U32 R7, RZ, RZ, 0x40000040 ;  /* 0x40000040ff077424 */ /* 0x000fe400078e00ff */
[----:B------:R-:W-:Y:S01]  /*8140*/  VIADD R14, R14, 0x6 ;  /* 0x000000060e0e7836 */ /* 0x000fe20000000000 */
[----:B---3--:R-:W-:Y:S01]  /*8150*/  LOP3.LUT R73, R73, 0x7f, RZ, 0xc0, !PT ;  /* 0x0000007f49497812 */ /* 0x008fe200078ec0ff */
[----:B------:R-:W-:Y:S02]  /*8160*/  WARPGROUP.DEPBAR.LE gsb0, 0x0 ;  /* 0x00008000000079c5 */ /* 0x000fe40000010000 */
[----:B------:R-:W-:-:S06]  /*8170*/  WARPGROUP.ARRIVE ;  /* 0x00000000000079c5 */ /* 0x000fcc0000000000 */
        /* <DEDUP_REMOVED lines=14> */
[----:B------:R-:W-:-:S05]  /*8260*/  IMAD R15, R177, -0x60, R176 ;  /* 0xffffffa0b10f7824 */ /* 0x000fca00078e02b0 */
[----:B------:R-:W-:-:S05]  /*8270*/  IADD3 R20, R15, 0x60, RZ ;  /* 0x000000600f147810 */ /* 0x000fca0007ffe0ff */
        /* <DEDUP_REMOVED lines=8> */
[----:B------:R-:W-:Y:S01]  /*8300*/  HGMMA.64x96x16.F32 R24, gdesc[UR4], R24, gsb0 ;  /* 0x01600000041879f0 */ /* 0x000fe20008000818 */
        /* <DEDUP_REMOVED lines=63> */
[----:B------:R-:W-:Y:S01]  /*8700*/  FMUL.FTZ R63, R63, UR4 ;  /* 0x000000043f3f7c20 */ /* 0x000fe20008410000 */
[----:B------:R-:W-:Y:S01]  /*8710*/  FMUL.FTZ R66, R66, UR4 ;  /* 0x0000000442427c20 */ /* 0x000fe20008410000 */
[----:B------:R-:W-:Y:S01]  /*8720*/  FMUL.FTZ R67, R67, UR4 ;  /* 0x0000000443437c20 */ /* 0x000fe20008410000 */
[----:B------:R-:W4:Y:S01]  /*8730*/  MUFU.TANH R33, R33 ;  /* 0x0000002100217308 */ /* 0x000f220000002400 */
[----:B0-----:R-:W-:Y:S01]  /*8740*/  FSEL R80, R32, -INF , P1 ;  /* 0xff80000020507808 */ /* 0x001fe20000800000 */
[----:B------:R-:W-:Y:S01]  /*8750*/  FMUL.FTZ R70, R70, UR4 ;  /* 0x0000000446467c20 */ /* 0x000fe20008410000 */
[----:B------:R-:W-:-:S02]  /*8760*/  FMUL.FTZ R71, R71, UR4 ;  /* 0x0000000447477c20 */ /* 0x000fc40008410000 */
        /* <DEDUP_REMOVED lines=110> */
[----:B---3--:R-:W-:-:S04]  /*8e50*/  FSEL R112, R69, -INF , P5 ;  /* 0xff80000045707808 */ /* 0x008fc80002800000 */
[----:B------:R-:W-:-:S03]  /*8e60*/  FMNMX.FTZ R15, R112, R15, !PT ;  /* 0x0000000f700f7209 */ /* 0x000fc60007810000 */
[----:B------:R-:W3:Y:S01]  /*8e70*/  MUFU.TANH R67, R67 ;  /* 0x0000004300437308 */ /* 0x000ee20000002400 */
[----:B----4-:R-:W-:Y:S01]  /*8e80*/  FSEL R58, R63, -INF , P1 ;  /* 0xff8000003f3a7808 */ /* 0x010fe20000800000 */
[----:B------:R-:W4:Y:S06]  /*8e90*/  SHFL.BFLY PT, R20, R15, 0x2, 0x1f ;  /* 0x0c401f000f147f89 */ /* 0x000f2c00000e0000 */
[----:B------:R-:W1:Y:S01]  /*8ea0*/  MUFU.TANH R70, R70 ;  /* 0x0000004600467308 */ /* 0x000e620000002400 */
[----:B0-----:R-:W-:-:S07]  /*8eb0*/  FSEL R66, R66, -INF , P2 ;  /* 0xff80000042427808 */ /* 0x001fce0001000000 */
[----:B------:R-:W0:Y:S01]  /*8ec0*/  MUFU.TANH R71, R71 ;  /* 0x0000004700477308 */ /* 0x000e220000002400 */
[----:B---3--:R-:W-:Y:S02]  /*8ed0*/  FSEL R62, R67, -INF , P3 ;  /* 0xff800000433e7808 */ /* 0x008fe40001800000 */
[----:B-1----:R-:W-:Y:S02]  /*8ee0*/  FSEL R70, R70, -INF , P4 ;  /* 0xff80000046467808 */ /* 0x002fe40002000000 */
[----:B----4-:R-:W-:Y:S02]  /*8ef0*/  FMNMX.FTZ R27, R15, R20, !PT ;  /* 0x000000140f1b7209 */ /* 0x010fe40007810000 */
[----:B------:R-:W-:-:S03]  /*8f00*/  FMNMX.FTZ R15, R14, R13, !PT ;  /* 0x0000000d0e0f7209 */ /* 0x000fc60007810000 */
[----:B------:R-:W1:Y:S01]  /*8f10*/  SHFL.BFLY PT, R20, R27, 0x1, 0x1f ;  /* 0x0c201f001b147f89 */ /* 0x000e6200000e0000 */
[----:B------:R-:W-:-:S04]  /*8f20*/  FMNMX.FTZ R15, R24, R15, !PT ;  /* 0x0000000f180f7209 */ /* 0x000fc80007810000 */
[----:B------:R-:W-:-:S04]  /*8f30*/  FMNMX.FTZ R15, R26, R15, !PT ;  /* 0x0000000f1a0f7209 */ /* 0x000fc80007810000 */
[----:B------:R-:W-:Y:S02]  /*8f40*/  FMNMX.FTZ R15, R28, R15, !PT ;  /* 0x0000000f1c0f7209 */ /* 0x000fe40007810000 */
[----:B-1----:R-:W-:-:S04]  /*8f50*/  FMNMX.FTZ R20, R27, R20, !PT ;  /* 0x000000141b147209 */ /* 0x002fc80007810000 */
[C---:B------:R-:W-:Y:S01]  /*8f60*/  FSETP.NEU.FTZ.AND P6, PT, R20.reuse, -INF , PT ;  /* 0xff8000001400780b */ /* 0x040fe20003fdd000 */
[----:B------:R-:W-:-:S05]  /*8f70*/  FMUL.FTZ R29, R20, R21 ;  /* 0x00000015141d7220 */ /* 0x000fca0000410000 */
[----:B------:R-:W-:-:S05]  /*8f80*/  FSEL R31, R29, RZ, P6 ;  /* 0x000000ff1d1f7208 */ /* 0x000fca0003000000 */
[--C-:B------:R-:W-:Y:S01]  /*8f90*/  FFMA.FTZ R29, R25, R21, -R31.reuse ;  /* 0x00000015191d7223 */ /* 0x100fe2000001081f */
[----:B------:R-:W-:Y:S01]  /*8fa0*/  FMNMX.FTZ R25, R30, R15, !PT ;  /* 0x0000000f1e197209 */ /* 0x000fe20007810000 */
[--C-:B------:R-:W-:Y:S01]  /*8fb0*/  FFMA.FTZ R152, R74, R21, -R31.reuse ;  /* 0x000000154a987223 */ /* 0x100fe2000001081f */
[----:B0-----:R-:W-:Y:S01]  /*8fc0*/  FSEL R74, R71, -INF , P5 ;  /* 0xff800000474a7808 */ /* 0x001fe20002800000 */
        /* <DEDUP_REMOVED lines=29> */
[----:B0-----:R-:W-:Y:S01]  /*91a0*/  FMNMX.FTZ R29, R46, R27, !PT ;  /* 0x0000001b2e1d7209 */ /* 0x001fe20007810000 */
[-CC-:B------:R-:W-:Y:S01]  /*91b0*/  FFMA.FTZ R64, R64, R21.reuse, -R31.reuse ;  /* 0x0000001540407223 */ /* 0x180fe2000001081f */
[--C-:B------:R-:W-:Y:S01]  /*91c0*/  FFMA.FTZ R110, R110, R21, -R31.reuse ;  /* 0x000000156e6e7223 */ /* 0x100fe2000001081f */
[----:B------:R-:W-:Y:S01]  /*91d0*/  MUFU.EX2 R156, R156 ;  /* 0x0000009c009c7308 */ /* 0x000fe20000000800 */
[----:B------:R-:W-:Y:S01]  /*91e0*/  FMNMX.FTZ R29, R48, R29, !PT ;  /* 0x0000001d301d7209 */ /* 0x000fe20007810000 */
[-CC-:B------:R-:W-:Y:S01]  /*91f0*/  FFMA.FTZ R68, R68, R21.reuse, -R31.reuse ;  /* 0x0000001544447223 */ /* 0x180fe2000001081f */
[----:B------:R-:W-:-:S02]  /*9200*/  FFMA.FTZ R31, R112, R21, -R31 ;  /* 0x00000015701f7223 */ /* 0x000fc4000001081f */
[----:B------:R-:W-:-:S03]  /*9210*/  FMNMX.FTZ R29, R50, R29, !PT ;  /* 0x0000001d321d7209 */ /* 0x000fc60007810000 */
[----:B------:R-:W-:Y:S01]  /*9220*/  MUFU.EX2 R27, R82 ;  /* 0x00000052001b7308 */ /* 0x000fe20000000800 */
[----:B------:R-:W-:-:S04]  /*9230*/  FMNMX.FTZ R29, R52, R29, !PT ;  /* 0x0000001d341d7209 */ /* 0x000fc80007810000 */
[----:B------:R-:W-:-:S03]  /*9240*/  FMNMX.FTZ R29, R54, R29, !PT ;  /* 0x0000001d361d7209 */ /* 0x000fc60007810000 */
[----:B------:R-:W-:Y:S01]  /*9250*/  MUFU.EX2 R84, R84 ;  /* 0x0000005400547308 */ /* 0x000fe20000000800 */
[----:B------:R-:W-:-:S04]  /*9260*/  FMNMX.FTZ R29, R56, R29, !PT ;  /* 0x0000001d381d7209 */ /* 0x000fc80007810000 */
[----:B------:R-:W-:-:S03]  /*9270*/  FMNMX.FTZ R29, R58, R29, !PT ;  /* 0x0000001d3a1d7209 */ /* 0x000fc60007810000 */
[----:B------:R-:W0:Y:S01]  /*9280*/  MUFU.EX2 R33, R86 ;  /* 0x0000005600217308 */ /* 0x000e220000000800 */
[----:B------:R-:W-:-:S04]  /*9290*/  FMNMX.FTZ R29, R66, R29, !PT ;  /* 0x0000001d421d7209 */ /* 0x000fc80007810000 */
[----:B------:R-:W-:-:S03]  /*92a0*/  FMNMX.FTZ R29, R62, R29, !PT ;  /* 0x0000001d3e1d7209 */ /* 0x000fc60007810000 */
[----:B------:R-:W-:Y:S01]  /*92b0*/  MUFU.EX2 R88, R88 ;  /* 0x0000005800587308 */ /* 0x000fe20000000800 */
[----:B------:R-:W-:-:S04]  /*92c0*/  FMNMX.FTZ R29, R70, R29, !PT ;  /* 0x0000001d461d7209 */ /* 0x000fc80007810000 */
[----:B------:R-:W-:-:S03]  /*92d0*/  FMNMX.FTZ R29, R74, R29, !PT ;  /* 0x0000001d4a1d7209 */ /* 0x000fc60007810000 */
[----:B------:R-:W1:Y:S01]  /*92e0*/  MUFU.EX2 R35, R90 ;  /* 0x0000005a00237308 */ /* 0x000e620000000800 */
[----:B0-----:R-:W-:Y:S01]  /*92f0*/  F2FP.F16.F32.PACK_AB R158, R33, R84 ;  /* 0x00000054219e723e */ /* 0x001fe200000000ff */
[----:B------:R-:W0:Y:S06]  /*9300*/  SHFL.BFLY PT, R76, R29, 0x2, 0x1f ;  /* 0x0c401f001d4c7f89 */ /* 0x000e2c00000e0000 */
[----:B------:R-:W-:Y:S08]  /*9310*/  MUFU.EX2 R92, R92 ;  /* 0x0000005c005c7308 */ /* 0x000ff00000000800 */
[----:B------:R-:W3:Y:S01]  /*9320*/  MUFU.EX2 R37, R94 ;  /* 0x0000005e00257308 */ /* 0x000ee20000000800 */
[----:B-1----:R-:W-:-:S07]  /*9330*/  F2FP.F16.F32.PACK_AB R160, R35, R88 ;  /* 0x0000005823a0723e */ /* 0x002fce00000000ff */
[----:B------:R-:W-:Y:S01]  /*9340*/  MUFU.EX2 R96, R96 ;  /* 0x0000006000607308 */ /* 0x000fe20000000800 */
[----:B0-----:R-:W-:-:S05]  /*9350*/  FMNMX.FTZ R76, R29, R76, !PT ;  /* 0x0000004c1d4c7209 */ /* 0x001fca0007810000 */
[----:B------:R-:W0:Y:S02]  /*9360*/  SHFL.BFLY PT, R29, R76, 0x1, 0x1f ;  /* 0x0c201f004c1d7f89 */ /* 0x000e2400000e0000 */
[----:B------:R-:W1:Y:S01]  /*9370*/  MUFU.EX2 R39, R98 ;  /* 0x0000006200277308 */ /* 0x000e620000000800 */
[----:B---3--:R-:W-:-:S07]  /*9380*/  F2FP.F16.F32.PACK_AB R162, R37, R92 ;  /* 0x0000005c25a2723e */ /* 0x008fce00000000ff */
[----:B------:R-:W-:Y:S08]  /*9390*/  MUFU.EX2 R100, R100 ;  /* 0x0000006400647308 */ /* 0x000ff00000000800 */
[----:B------:R-:W3:Y:S01]  /*93a0*/  MUFU.EX2 R41, R102 ;  /* 0x0000006600297308 */ /* 0x000ee20000000800 */
[----:B-1----:R-:W-:Y:S02]  /*93b0*/  F2FP.F16.F32.PACK_AB R164, R39, R96 ;  /* 0x0000006027a4723e */ /* 0x002fe400000000ff */
[----:B0-----:R-:W-:-:S05]  /*93c0*/  FMNMX.FTZ R178, R76, R29, !PT ;  /* 0x0000001d4cb27209 */ /* 0x001fca0007810000 */
[----:B------:R-:W-:Y:S01]  /*93d0*/  MUFU.EX2 R104, R104 ;  /* 0x0000006800687308 */ /* 0x000fe20000000800 */
[C---:B------:R-:W-:Y:S01]  /*93e0*/  FSETP.NEU.FTZ.AND P1, PT, R178.reuse, -INF , PT ;  /* 0xff800000b200780b */ /* 0x040fe20003f3d000 */
[----:B------:R-:W-:-:S06]  /*93f0*/  FMUL.FTZ R47, R178, R21 ;  /* 0x00000015b22f7220 */ /* 0x000fcc0000410000 */
[----:B------:R-:W0:Y:S01]  /*9400*/  MUFU.EX2 R43, R106 ;  /* 0x0000006a002b7308 */ /* 0x000e220000000800 */
[----:B------:R-:W-:Y:S02]  /*9410*/  FSEL R47, R47, RZ, P1 ;  /* 0x000000ff2f2f7208 */ /* 0x000fe40000800000 */
[----:B------:R-:W-:Y:S02]  /*9420*/  ISETP.NE.AND P1, PT, R73, RZ, PT ;  /* 0x000000ff4900720c */ /* 0x000fe40003f25270 */
[----:B------:R-:W1:Y:S01]  /*9430*/  S2R R73, SR_TID.X ;  /* 0x0000000000497919 */ /* 0x000e620000002100 */
        /* <DEDUP_REMOVED lines=14> */
[----:B----4-:R-:W-:Y:S01]  /*9520*/  FADD.FTZ R13, R152, R15 ;  /* 0x0000000f980d7221 */ /* 0x010fe20000010000 */
[-CC-:B------:R-:W-:Y:S01]  /*9530*/  FFMA.FTZ R44, R44, R21.reuse, -R47.reuse ;  /* 0x000000152c2c7223 */ /* 0x180fe2000001082f */
[-CC-:B------:R-:W-:Y:S01]  /*9540*/  FFMA.FTZ R46, R46, R21.reuse, -R47.reuse ;  /* 0x000000152e2e7223 */ /* 0x180fe2000001082f */
[-CC-:B------:R-:W-:Y:S01]  /*9550*/  FFMA.FTZ R48, R48, R21.reuse, -R47.reuse ;  /* 0x0000001530307223 */ /* 0x180fe2000001082f */
[-CC-:B------:R-:W-:Y:S01]  /*9560*/  FFMA.FTZ R50, R50, R21.reuse, -R47.reuse ;  /* 0x0000001532327223 */ /* 0x180fe2000001082f */
[-CC-:B------:R-:W-:Y:S01]  /*9570*/  FFMA.FTZ R52, R52, R21.reuse, -R47.reuse ;  /* 0x0000001534347223 */ /* 0x180fe2000001082f */
[-CC-:B------:R-:W-:Y:S01]  /*9580*/  FFMA.FTZ R54, R54, R21.reuse, -R47.reuse ;  /* 0x0000001536367223 */ /* 0x180fe2000001082f */
[----:B------:R-:W4:Y:S01]  /*9590*/  MUFU.EX2 R24, R24 ;  /* 0x0000001800187308 */ /* 0x000f220000000800 */
[-CC-:B------:R-:W-:Y:S01]  /*95a0*/  FFMA.FTZ R56, R56, R21.reuse, -R47.reuse ;  /* 0x0000001538387223 */ /* 0x180fe2000001082f */
[----:B------:R-:W-:Y:S01]  /*95b0*/  F2FP.F16.F32.PACK_AB R152, R15, R152 ;  /* 0x000000980f98723e */ /* 0x000fe200000000ff */
[-CC-:B------:R-:W-:Y:S01]  /*95c0*/  FFMA.FTZ R58, R58, R21.reuse, -R47.reuse ;  /* 0x000000153a3a7223 */ /* 0x180fe2000001082f */
[-CC-:B------:R-:W-:Y:S01]  /*95d0*/  FFMA.FTZ R66, R66, R21.reuse, -R47.reuse ;  /* 0x0000001542427223 */ /* 0x180fe2000001082f */
[-CC-:B------:R-:W-:Y:S01]  /*95e0*/  FFMA.FTZ R62, R62, R21.reuse, -R47.reuse ;  /* 0x000000153e3e7223 */ /* 0x180fe2000001082f */
[-CC-:B------:R-:W-:Y:S01]  /*95f0*/  FFMA.FTZ R70, R70, R21.reuse, -R47.reuse ;  /* 0x0000001546467223 */ /* 0x180fe2000001082f */
[----:B------:R-:W-:Y:S01]  /*9600*/  FFMA.FTZ R47, R74, R21, -R47 ;  /* 0x000000154a2f7223 */ /* 0x000fe2000001082f */
[----:B------:R2:W4:Y:S01]  /*9610*/  MUFU.EX2 R155, R26 ;  /* 0x0000001a009b7308 */ /* 0x0005220000000800 */
[----:B---3--:R-:W-:-:S02]  /*9620*/  F2FP.F16.F32.PACK_AB R166, R41, R100 ;  /* 0x0000006429a6723e */ /* 0x008fc400000000ff */
[----:B-1----:R-:W-:Y:S02]  /*9630*/  SHF.R.U32.HI R73, RZ, 0x7, R73 ;  /* 0x00000007ff497819 */ /* 0x002fe40000011649 */
[----:B0-----:R-:W-:Y:S02]  /*9640*/  F2FP.F16.F32.PACK_AB R168, R43, R104 ;  /* 0x000000682ba8723e */ /* 0x001fe400000000ff */
[----:B------:R-:W-:Y:S01]  /*9650*/  IADD3 R180, -R73, 0xb, RZ ;  /* 0x0000000b49b47810 */ /* 0x000fe20007ffe1ff */
[----:B------:R-:W0:Y:S01]  /*9660*/  MUFU.EX2 R28, R28 ;  /* 0x0000001c001c7308 */ /* 0x000e220000000800 */
[----:B--2---:R-:W-:Y:S01]  /*9670*/  FADD.FTZ R26, R154, R13 ;  /* 0x0000000d9a1a7221 */ /* 0x004fe20000010000 */
[----:B------:R-:W-:-:S03]  /*9680*/  F2FP.F16.F32.PACK_AB R154, R25, R154 ;  /* 0x0000009a199a723e */ /* 0x000fc600000000ff */
[----:B------:R-:W-:-:S03]  /*9690*/  FADD.FTZ R13, R25, R26 ;  /* 0x0000001a190d7221 */ /* 0x000fc60000010000 */
[----:B------:R1:W2:Y:S01]  /*96a0*/  MUFU.EX2 R157, R30 ;  /* 0x0000001e009d7308 */ /* 0x0002a20000000800 */
[----:B------:R-:W-:Y:S01]  /*96b0*/  FADD.FTZ R26, R156, R13 ;  /* 0x0000000d9c1a7221 */ /* 0x000fe20000010000 */
[----:B------:R-:W-:Y:S01]  /*96c0*/  FADD.FTZ R13, R14, R153 ;  /* 0x000000990e0d7221 */ /* 0x000fe20000010000 */
[----:B------:R-:W-:Y:S02]  /*96d0*/  F2FP.F16.F32.PACK_AB R153, R153, R14 ;  /* 0x0000000e9999723e */ /* 0x000fe400000000ff */
[----:B------:R-:W-:Y:S01]  /*96e0*/  FADD.FTZ R49, R27, R26 ;  /* 0x0000001a1b317221 */ /* 0x000fe20000010000 */
[----:B----4-:R-:W-:Y:S01]  /*96f0*/  FADD.FTZ R26, R24, R13 ;  /* 0x0000000d181a7221 */ /* 0x010fe20000010000 */
[----:B------:R-:W-:Y:S01]  /*9700*/  @!P1 VIADD R13, R3, 0x22840 ;  /* 0x00022840030d9836 */ /* 0x000fe20000000000 */
[----:B------:R-:W3:Y:S01]  /*9710*/  MUFU.EX2 R32, R32 ;  /* 0x0000002000207308 */ /* 0x000ee20000000800 */
[----:B-1----:R-:W-:Y:S01]  /*9720*/  FADD.FTZ R30, R84, R49 ;  /* 0x00000031541e7221 */ /* 0x002fe20000010000 */
[----:B------:R-:W-:Y:S01]  /*9730*/  FADD.FTZ R49, R155, R26 ;  /* 0x0000001a9b317221 */ /* 0x000fe20000010000 */
[----:B------:R-:W-:-:S02]  /*9740*/  F2FP.F16.F32.PACK_AB R156, R27, R156 ;  /* 0x0000009c1b9c723e */ /* 0x000fc400000000ff */
[----:B------:R-:W-:Y:S01]  /*9750*/  FADD.FTZ R51, R33, R30 ;  /* 0x0000001e21337221 */ /* 0x000fe20000010000 */
[----:B0-----:R-:W-:Y:S01]  /*9760*/  FADD.FTZ R26, R28, R49 ;  /* 0x000000311c1a7221 */ /* 0x001fe20000010000 */
[----:B------:R-:W-:Y:S01]  /*9770*/  @!P1 PRMT R13, RZ, 0x654, R13 ;  /* 0x00000654ff0d9816 */ /* 0x000fe2000000000d */
[----:B------:R-:W0:Y:S01]  /*9780*/  MUFU.EX2 R159, R34 ;  /* 0x00000022009f7308 */ /* 0x000e220000000800 */
[----:B------:R-:W-:Y:S01]  /*9790*/  FADD.FTZ R30, R88, R51 ;  /* 0x00000033581e7221 */ /* 0x000fe20000010000 */
[----:B--2---:R-:W-:Y:S01]  /*97a0*/  FADD.FTZ R49, R157, R26 ;  /* 0x0000001a9d317221 */ /* 0x004fe20000010000 */
[----:B------:R1:W-:Y:S06]  /*97b0*/  BAR.ARV R180, 0x100 ;  /* 0x000400b40000751d */ /* 0x0003ec0000002000 */
[----:B------:R-:W2:Y:S01]  /*97c0*/  MUFU.EX2 R36, R36 ;  /* 0x0000002400247308 */ /* 0x000ea20000000800 */
[----:B------:R-:W-:Y:S01]  /*97d0*/  FADD.FTZ R51, R35, R30 ;  /* 0x0000001e23337221 */ /* 0x000fe20000010000 */
[----:B---3--:R-:W-:Y:S01]  /*97e0*/  FADD.FTZ R26, R32, R49 ;  /* 0x00000031201a7221 */ /* 0x008fe20000010000 */
[----:B------:R3:W-:Y:S01]  /*97f0*/  @!P1 SYNCS.ARRIVE.TRANS64.RED.A1T0 RZ, [R13+URZ], RZ ;  /* 0x000000ff0dff99a7 */ /* 0x0007e2000810043f */
[----:B------:R-:W-:Y:S01]  /*9800*/  F2FP.F16.F32.PACK_AB R155, R155, R24 ;  /* 0x000000189b9b723e */ /* 0x000fe200000000ff */
[----:B------:R-:W-:Y:S01]  /*9810*/  FADD.FTZ R30, R92, R51 ;  /* 0x000000335c1e7221 */ /* 0x000fe20000010000 */
[----:B------:R-:W-:-:S02]  /*9820*/  F2FP.F16.F32.PACK_AB R157, R157, R28 ;  /* 0x0000001c9d9d723e */ /* 0x000fc400000000ff */
[----:B------:R-:W3:Y:S01]  /*9830*/  MUFU.EX2 R161, R38 ;  /* 0x0000002600a17308 */ /* 0x000ee20000000800 */
[----:B0-----:R-:W-:Y:S01]  /*9840*/  FADD.FTZ R49, R159, R26 ;  /* 0x0000001a9f317221 */ /* 0x001fe20000010000 */
[----:B------:R-:W-:Y:S01]  /*9850*/  FADD.FTZ R51, R37, R30 ;  /* 0x0000001e25337221 */ /* 0x000fe20000010000 */
[----:B------:R-:W-:-:S03]  /*9860*/  F2FP.F16.F32.PACK_AB R159, R159, R32 ;  /* 0x000000209f9f723e */ /* 0x000fc600000000ff */
[----:B------:R-:W-:Y:S02]  /*9870*/  FADD.FTZ R30, R96, R51 ;  /* 0x00000033601e7221 */ /* 0x000fe40000010000 */
[----:B------:R-:W0:Y:S01]  /*9880*/  MUFU.EX2 R40, R40 ;  /* 0x0000002800287308 */ /* 0x000e220000000800 */
[----:B--2---:R-:W-:Y:S01]  /*9890*/  FADD.FTZ R26, R36, R49 ;  /* 0x00000031241a7221 */ /* 0x004fe20000010000 */
[----:B------:R-:W-:-:S04]  /*98a0*/  FADD.FTZ R49, R39, R30 ;  /* 0x0000001e27317221 */ /* 0x000fc80000010000 */
[----:B------:R-:W-:Y:S02]  /*98b0*/  FADD.FTZ R30, R100, R49 ;  /* 0x00000031641e7221 */ /* 0x000fe40000010000 */
[----:B------:R-:W2:Y:S01]  /*98c0*/  MUFU.EX2 R163, R42 ;  /* 0x0000002a00a37308 */ /* 0x000ea20000000800 */
[----:B---3--:R-:W-:Y:S01]  /*98d0*/  FADD.FTZ R13, R161, R26 ;  /* 0x0000001aa10d7221 */ /* 0x008fe20000010000 */
[----:B------:R-:W-:Y:S01]  /*98e0*/  FADD.FTZ R49, R41, R30 ;  /* 0x0000001e29317221 */ /* 0x000fe20000010000 */
[----:B------:R-:W-:-:S03]  /*98f0*/  F2FP.F16.F32.PACK_AB R161, R161, R36 ;  /* 0x00000024a1a1723e */ /* 0x000fc600000000ff */
[----:B------:R-:W-:Y:S02]  /*9900*/  FADD.FTZ R30, R104, R49 ;  /* 0x00000031681e7221 */ /* 0x000fe40000010000 */
[----:B------:R-:W3:Y:S01]  /*9910*/  MUFU.EX2 R44, R44 ;  /* 0x0000002c002c7308 */ /* 0x000ee20000000800 */
[----:B0-----:R-:W-:Y:S01]  /*9920*/  FADD.FTZ R26, R40, R13 ;  /* 0x0000000d281a7221 */ /* 0x001fe20000010000 */
[----:B------:R-:W-:-:S06]  /*9930*/  FADD.FTZ R15, R43, R30 ;  /* 0x0000001e2b0f7221 */ /* 0x000fcc0000010000 */
[----:B------:R-:W0:Y:S01]  /*9940*/  MUFU.EX2 R165, R46 ;  /* 0x0000002e00a57308 */ /* 0x000e220000000800 */
[C---:B--2---:R-:W-:Y:S01]  /*9950*/  FADD.FTZ R13, R163.reuse, R26 ;  /* 0x0000001aa30d7221 */ /* 0x044fe20000010000 */
[----:B------:R-:W-:-:S06]  /*9960*/  F2FP.F16.F32.PACK_AB R163, R163, R40 ;  /* 0x00000028a3a3723e */ /* 0x000fcc00000000ff */
[----:B------:R-:W2:Y:S01]  /*9970*/  MUFU.EX2 R48, R48 ;  /* 0x0000003000307308 */ /* 0x000ea20000000800 */
[----:B---3--:R-:W-:-:S07]  /*9980*/  FADD.FTZ R26, R44, R13 ;  /* 0x0000000d2c1a7221 */ /* 0x008fce0000010000 */
        /* <DEDUP_REMOVED lines=8> */
[C---:B0-----:R-:W-:Y:S01]  /*9a10*/  FADD.FTZ R13, R167.reuse, R26 ;  /* 0x0000001aa70d7221 */ /* 0x041fe20000010000 */
[----:B------:R-:W-:-:S06]  /*9a20*/  F2FP.F16.F32.PACK_AB R167, R167, R48 ;  /* 0x00000030a7a7723e */ /* 0x000fcc00000000ff */
        /* <DEDUP_REMOVED lines=11> */
[C---:B---3--:R-:W-:Y:S01]  /*9ae0*/  FADD.FTZ R15, R29.reuse, R30 ;  /* 0x0000001e1d0f7221 */ /* 0x048fe20000010000 */
[----:B------:R-:W-:-:S06]  /*9af0*/  F2FP.F16.F32.PACK_AB R172, R29, R64 ;  /* 0x000000401dac723e */ /* 0x000fcc00000000ff */
[----:B------:R-:W3:Y:S01]  /*9b00*/  MUFU.EX2 R171, R58 ;  /* 0x0000003a00ab7308 */ /* 0x000ee20000000800 */
[----:B0-----:R-:W-:-:S07]  /*9b10*/  FADD.FTZ R26, R56, R13 ;  /* 0x0000000d381a7221 */ /* 0x001fce0000010000 */
        /* <DEDUP_REMOVED lines=8> */
[C---:B--2---:R-:W-:Y:S01]  /*9ba0*/  FADD.FTZ R15, R173.reuse, R14 ;  /* 0x0000000ead0f7221 */ /* 0x044fe20000010000 */
[----:B------:R-:W-:-:S06]  /*9bb0*/  F2FP.F16.F32.PACK_AB R173, R173, R66 ;  /* 0x00000042adad723e */ /* 0x000fcc00000000ff */
[----:B------:R-:W2:Y:S01]  /*9bc0*/  MUFU.EX2 R47, R47 ;  /* 0x0000002f002f7308 */ /* 0x000ea20000000800 */
[----:B---3--:R-:W-:Y:S01]  /*9bd0*/  FADD.FTZ R14, R70, R15 ;  /* 0x0000000f460e7221 */ /* 0x008fe20000010000 */
[C---:B0-----:R-:W-:Y:S01]  /*9be0*/  FADD.FTZ R13, R31.reuse, R30 ;  /* 0x0000001e1f0d7221 */ /* 0x041fe20000010000 */
[----:B------:R-:W-:Y:S02]  /*9bf0*/  F2FP.F16.F32.PACK_AB R174, R31, R68 ;  /* 0x000000441fae723e */ /* 0x000fe400000000ff */
[C---:B--2---:R-:W-:Y:S01]  /*9c00*/  FADD.FTZ R14, R47.reuse, R14 ;  /* 0x0000000e2f0e7221 */ /* 0x044fe20000010000 */
[----:B------:R-:W-:Y:S01]  /*9c10*/  F2FP.F16.F32.PACK_AB R175, R47, R70 ;  /* 0x000000462faf723e */ /* 0x000fe200000000ff */
[----:B-1----:R-:W-:Y:S06]  /*9c20*/  @!P0 BRA `(.L_x_7744) ;  /* 0x0000000000048947 */ /* 0x002fec0003800000 */
[----:B------:R-:W-:Y:S01]  /*9c30*/  BPT.TRAP 0x1 ;  /* 0x000000040000795c */ /* 0x000fe20000300000 */
.L_x_7744:
[----:B------:R0:W1:Y:S01]  /*9c40*/  SYNCS.PHASECHK.TRANS64.TRYWAIT P2, [R3+URZ+0x22850], R72 ;  /* 0x02285048030075a7 */ /* 0x000062000804017f */
[----:B------:R-:W-:Y:S05]  /*9c50*/  @!P0 BRA `(.L_x_7745) ;  /* 0x0000000000048947 */ /* 0x000fea0003800000 */
[----:B------:R-:W-:Y:S01]  /*9c60*/  BPT.TRAP 0x1 ;  /* 0x000000040000795c */ /* 0x000fe20000300000 */
.L_x_7745:
[----:B------:R-:W-:Y:S04]  /*9c70*/  BSSY B0, `(.L_x_7746) ;  /* 0x0000004000007945 */ /* 0x000fe80003800000 */
[----:B-1----:R-:W-:Y:S05]  /*9c80*/  @P2 BRA `(.L_x_7747) ;  /* 0x0000000000082947 */ /* 0x002fea0003800000 */
[----:B------:R-:W1:Y:S02]  /*9c90*/  SYNCS.PHASECHK.TRANS64.TRYWAIT P2, [R3+URZ+0x22850], R72 ;  /* 0x02285048030075a7 */ /* 0x000e64000804017f */
[----:B-1----:R-:W-:Y:S05]  /*9ca0*/  @!P2 BRA `(.L_x_7748) ;  /* 0x000000b8008ca947 */ /* 0x002fea0003800000 */
.L_x_7747:
[----:B------:R-:W-:Y:S05]  /*9cb0*/  BSYNC B0 ;  /* 0x0000000000007941 */ /* 0x000fea0003800000 */
.L_x_7746:
[----:B------:R-:W-:Y:S05]  /*9cc0*/  WARPSYNC.ALL ;  /* 0x0000000000007948 */ /* 0x000fea0003800000 */
[----:B------:R-:W-:Y:S01]  /*9cd0*/  R2UR UR4, R18 ;  /* 0x00000000120472ca */ /* 0x000fe200000e0000 */
[----:B------:R2:W-:Y:S01]  /*9ce0*/  BAR.SYNC.DEFER_BLOCKING R12, 0x100 ;  /* 0x0004000c0000751d */ /* 0x0005e20000010000 */
[----:B------:R-:W-:Y:S01]  /*9cf0*/  IMAD.MOV.U32 R183, RZ, RZ, 0xc00 ;  /* 0x00000c00ffb77424 */ /* 0x000fe200078e00ff */
[----:B------:R-:W-:Y:S01]  /*9d00*/  ISETP.GE.AND P2, PT, R176, 0x61, PT ;  /* 0x00000061b000780c */ /* 0x000fe20003f46270 */
[----:B01----:R-:W-:-:S03]  /*9d10*/  @!P1 VIADD R3, R3, 0x22860 ;  /* 0x0002286003039836 */ /* 0x003fc60000000000 */
[----:B------:R-:W-:Y:S01]  /*9d20*/  ULDC UR47, c[0x0][0x9d8] ;  /* 0x00027600002f7ab9 */ /* 0x000fe20000000800 */
[----:B------:R-:W-:Y:S01]  /*9d30*/  ULDC UR46, c[0x0][0x988] ;  /* 0x00026200002e7ab9 */ /* 0x000fe20000000800 */
[----:B------:R-:W-:-:S04]  /*9d40*/  @!P1 PRMT R3, RZ, 0x654, R3 ;  /* 0x00000654ff039816 */ /* 0x000fc80000000003 */
[----:B------:R-:W-:-:S04]  /*9d50*/  UIADD3 UR4, UR4, 0x400, URZ ;  /* 0x0000040004047890 */ /* 0x000fc8000fffe03f */
[----:B------:R-:W-:-:S04]  /*9d60*/  USHF.R.U32.HI UR4, URZ, 0x4, UR4 ;  /* 0x000000043f047899 */ /* 0x000fc80008011604 */
[----:B------:R-:W-:-:S04]  /*9d70*/  ULOP3.LUT UR4, UR4, 0x3fff, URZ, 0xc0, !UPT ;  /* 0x00003fff04047892 */ /* 0x000fc8000f8ec03f */
[----:B------:R-:W-:Y:S01]  /*9d80*/  ULOP3.LUT UR37, UR4, 0x3000000, URZ, 0xfc, !UPT ;  /* 0x0300000004257892 */ /* 0x000fe2000f8efc3f */
[----:B------:R-:W-:-:S05]  /*9d90*/  WARPGROUP.ARRIVE ;  /* 0x00000000000079c5 */ /* 0x000fca0000000000 */
[----:B------:R-:W-:Y:S01]  /*9da0*/  IMAD R182, R22, R183, UR37 ;  /* 0x0000002516b67e24 */ /* 0x000fe2000f8e02b7 */
[----:B------:R-:W-:-:S04]  /*9db0*/  MOV R183, 0x40000040 ;  /* 0x4000004000b77802 */ /* 0x000fc80000000f00 */
[----:B------:R-:W-:Y:S02]  /*9dc0*/  R2UR UR6, R182 ;  /* 0x00000000b60672ca */ /* 0x000fe400000e0000 */
[----:B------:R-:W-:Y:S01]  /*9dd0*/  R2UR UR7, R183 ;  /* 0x00000000b70772ca */ /* 0x000fe200000e0000 */
[----:B------:R-:W-:-:S12]  /*9de0*/  IMAD.MOV.U32 R183, RZ, RZ, 0x40000040 ;  /* 0x40000040ffb77424 */ /* 0x000fd800078e00ff */
[----:B------:R-:W-:Y:S03]  /*9df0*/  HGMMA.64x256x16.F32 R24, R152, gdesc[UR4].tnspB, RZ, !UPT, gsb0 ;  /* 0x43e0000498187df0 */ /* 0x000fe6000c0008ff */
[----:B------:R-:W-:Y:S02]  /*9e00*/  WARPGROUP.DEPBAR.LE gsb0, 0x0 ;  /* 0x00008000000079c5 */ /* 0x000fe40000010000 */
[----:B------:R-:W-:Y:S01]  /*9e10*/  VIADD R152, R182, 0x80 ;  /* 0x00000080b6987836 */ /* 0x000fe20000000000 */
[----:B------:R-:W-:Y:S01]  /*9e20*/  WARPGROUP.ARRIVE ;  /* 0x00000000000079c5 */ /* 0x000fe20000000000 */
[----:B------:R-:W-:-:S03]  /*9e30*/  IMAD.MOV.U32 R153, RZ, RZ, 0x40000040 ;  /* 0x40000040ff997424 */ /* 0x000fc600078e00ff */
[----:B------:R-:W-:Y:S01]  /*9e40*/  R2UR UR6, R152 ;  /* 0x00000000980672ca */ /* 0x000fe200000e0000 */
[----:B------:R-:W-:Y:S01]  /*9e50*/  VIADD R152, R182, 0x100 ;  /* 0x00000100b6987836 */ /* 0x000fe20000000000 */
[----:B------:R-:W-:Y:S02]  /*9e60*/  R2UR UR7, R153 ;  /* 0x00000000990772ca */ /* 0x000fe400000e0000 */
[----:B------:R-:W-:-:S14]  /*9e70*/  MOV R153, 0x40000040 ;  /* 0x4000004000997802 */ /* 0x000fdc0000000f00 */
[----:B------:R-:W-:Y:S01]  /*9e80*/  HGMMA.64x256x16.F32 R24, R156, gdesc[UR4].tnspB, R24, gsb0 ;  /* 0x43e000049c187df0 */ /* 0x000fe20008000818 */
[----:B------:R-:W-:Y:S01]  /*9e90*/  R2UR UR6, R152 ;  /* 0x00000000980672ca */ /* 0x000fe200000e0000 */
[----:B------:R-:W-:Y:S01]  /*9ea0*/  VIADD R152, R182, 0x180 ;  /* 0x00000180b6987836 */ /* 0x000fe20000000000 */
[----:B------:R-:W-:Y:S01]  /*9eb0*/  R2UR UR7, R153 ;  /* 0x00000000990772ca */ /* 0x000fe200000e0000 */
[----:B------:R-:W-:Y:S01]  /*9ec0*/  IMAD.MOV.U32 R153, RZ, RZ, 0x40000040 ;  /* 0x40000040ff997424 */ /* 0x000fe200078e00ff */
[----:B------:R-:W-:Y:S02]  /*9ed0*/  WARPGROUP.DEPBAR.LE gsb0, 0x0 ;  /* 0x00008000000079c5 */ /* 0x000fe40000010000 */
[----:B------:R-:W-:-:S15]  /*9ee0*/  WARPGROUP.ARRIVE ;  /* 0x00000000000079c5 */ /* 0x000fde0000000000 */
[----:B------:R-:W-:-:S06]  /*9ef0*/  NOP ;  /* 0x0000000000007918 */ /* 0x000fcc0000000000 */
[----:B------:R-:W-:Y:S01]  /*9f00*/  HGMMA.64x256x16.F32 R24, R160, gdesc[UR4].tnspB, R24, gsb0 ;  /* 0x43e00004a0187df0 */ /* 0x000fe20008000818 */
[----:B------:R-:W-:Y:S01]  /*9f10*/  R2UR UR6, R152 ;  /* 0x00000000980672ca */ /* 0x000fe200000e0000 */
[C---:B------:R-:W-:Y:S01]  /*9f20*/  VIADD R152, R182.reuse, 0x200 ;  /* 0x00000200b6987836 */ /* 0x040fe20000000000 */
[----:B------:R-:W-:Y:S01]  /*9f30*/  R2UR UR7, R153 ;  /* 0x00000000990772ca */ /* 0x000fe200000e0000 */
[----:B------:R-:W-:Y:S01]  /*9f40*/  VIADD R182, R182, 0x280 ;  /* 0x00000280b6b67836 */ /* 0x000fe20000000000 */
[----:B------:R-:W-:Y:S01]  /*9f50*/  MOV R153, 0x40000040 ;  /* 0x4000004000997802 */ /* 0x000fe20000000f00 */
        /* <DEDUP_REMOVED lines=17> */
[----:B------:R2:W-:Y:S01]  /*a070*/  @!P1 SYNCS.ARRIVE.TRANS64.RED.A1T0 RZ, [R3+URZ], RZ ;  /* 0x000000ff03ff99a7 */ /* 0x0005e2000810043f */
[----:B------:R-:W-:Y:S05]  /*a080*/  @!P2 BRA `(.L_x_7749) ;  /* 0x000000240038a947 */ /* 0x000fea0003800000 */
[----:B--2---:R-:W-:Y:S01]  /*a090*/  IADD3 R3, R177, -0x2, RZ ;  /* 0xfffffffeb1037810 */ /* 0x004fe20007ffe0ff */
[----:B------:R-:W-:Y:S02]  /*a0a0*/  IMAD.MOV.U32 R220, RZ, RZ, R178 ;  /* 0x000000ffffdc7224 */ /* 0x000fe400078e00b2 */
[----:B------:R-:W-:-:S07]  /*a0b0*/  IMAD.MOV.U32 R221, RZ, RZ, R20 ;  /* 0x000000ffffdd7224 */ /* 0x000fce00078e0014 */
.L_x_7759:
[----:B------:R-:W-:Y:S01]  /*a0c0*/  VIADD R22, R22, 0x1 ;  /* 0x0000000116167836 */ /* 0x000fe20000000000 */
[----:B------:R-:W-:Y:S05]  /*a0d0*/  YIELD ;  /* 0x0000000000007946 */ /* 0x000fea0003800000 */
[----:B------:R-:W-:Y:S02]  /*a0e0*/  ISETP.NE.AND P3, PT, R22, 0x2, PT ;  /* 0x000000021600780c */ /* 0x000fe40003f65270 */
[----:B------:R-:W-:Y:S02]  /*a0f0*/  ISETP.GT.AND P2, PT, R3, RZ, PT ;  /* 0x000000ff0300720c */ /* 0x000fe40003f44270 */
[----:B0-----:R-:W-:-:S02]  /*a100*/  SEL R15, RZ, 0x1, P3 ;  /* 0x00000001ff0f7807 */ /* 0x001fc40001800000 */
[----:B------:R-:W-:Y:S02]  /*a110*/  IADD3 R3, R3, -0x1, RZ ;  /* 0xffffffff03037810 */ /* 0x000fe40007ffe0ff */
[----:B------:R-:W-:Y:S02]  /*a120*/  LOP3.LUT R200, R200, R15, RZ, 0x3c, !PT ;  /* 0x0000000fc8c87212 */ /* 0x000fe400078e3cff */
[----:B------:R-:W-:Y:S01]  /*a130*/  SEL R22, R22, RZ, P3 ;  /* 0x000000ff16167207 */ /* 0x000fe20001800000 */
[----:B------:R-:W-:Y:S06]  /*a140*/  @!P0 BRA `(.L_x_7750) ;  /* 0x0000000000048947 */ /* 0x000fec0003800000 */
[----:B------:R-:W-:Y:S01]  /*a150*/  BPT.TRAP 0x1 ;  /* 0x000000040000795c */ /* 0x000fe20000300000 */
.L_x_7750:
[----:B------:R-:W-:Y:S01]  /*a160*/  IMAD R12, R22, 0x8, R18 ;  /* 0x00000008160c7824 */ /* 0x000fe200078e0212 */
[----:B------:R-:W-:-:S04]  /*a170*/  SHF.L.U32 R15, R200, 0x1f, RZ ;  /* 0x0000001fc80f7819 */ /* 0x000fc800000006ff */
[----:B------:R0:W1:Y:S01]  /*a180*/  SYNCS.PHASECHK.TRANS64.TRYWAIT P3, [R12+URZ+0x22830], R15 ;  /* 0x0228300f0c0075a7 */ /* 0x000062000806017f */
[----:B------:R-:W-:Y:S05]  /*a190*/  @!P0 BRA `(.L_x_7751) ;  /* 0x0000000000048947 */ /* 0x000fea0003800000 */
[----:B------:R-:W-:Y:S01]  /*a1a0*/  BPT.TRAP 0x1 ;  /* 0x000000040000795c */ /* 0x000fe20000300000 */
.L_x_7751:
[----:B------:R-:W-:Y:S02]  /*a1b0*/  IMAD R20, R22, 0x300, R0 ;  /* 0x0000030016147824 */ /* 0x000fe400078e0200 */
[----:B------:R-:W-:Y:S01]  /*a1c0*/  IMAD.MOV.U32 R21, RZ, RZ, 0x40000040 ;  /* 0x40000040ff157424 */ /* 0x000fe200078e00ff */
[----:B-1----:R-:W-:Y:S06]  /*a1d0*/  @P3 BRA `(.L_x_7752) ;  /* 0x0000000000083947 */ /* 0x002fec0003800000 */
[----:B------:R-:W1:Y:S02]  /*a1e0*/  SYNCS.PHASECHK.TRANS64.TRYWAIT P3, [R12+URZ+0x22830], R15 ;  /* 0x0228300f0c0075a7 */ /* 0x000e64000806017f */
[----:B-1----:R-:W-:Y:S05]  /*a1f0*/  @!P3 BRA `(.L_x_7753) ;  /* 0x000000b4004cb947 */ /* 0x002fea0003800000 */
.L_x_7752:
[----:B------:R-:W-:Y:S05]  /*a200*/  WARPSYNC.ALL ;  /* 0x0000000000007948 */ /* 0x000fea0003800000 */
[C---:B------:R-:W-:Y:S01]  /*a210*/  R2UR UR6, R20.reuse ;  /* 0x00000000140672ca */ /* 0x040fe200000e0000 */
[----:B------:R-:W-:Y:S01]  /*a220*/  WARPGROUP.ARRIVE ;  /* 0x00000000000079c5 */ /* 0x000fe20000000000 */
[----:B------:R-:W-:Y:S01]  /*a230*/  R2UR UR7, R21 ;  /* 0x00000000150772ca */ /* 0x000fe200000e0000 */
[----:B------:R-:W-:Y:S01]  /*a240*/  VIADD R214, R20, 0x2 ;  /* 0x0000000214d67836 */ /* 0x000fe20000000000 */
[----:B------:R-:W-:-:S03]  /*a250*/  R2UR UR4, R4 ;  /* 0x00000000040472ca */ /* 0x000fc600000e0000 */
[----:B------:R-:W2:Y:S01]  /*a260*/  S2R R226, SR_TID.X ;  /* 0x0000000000e27919 */ /* 0x000ea20000002100 */
[----:B------:R-:W-:Y:S02]  /*a270*/  R2UR UR5, R5 ;  /* 0x00000000050572ca */ /* 0x000fe400000e0000 */
[----:B------:R-:W-:Y:S02]  /*a280*/  MOV R215, 0x40000040 ;  /* 0x4000004000d77802 */ /* 0x000fe40000000f00 */
[----:B------:R-:W-:-:S09]  /*a290*/  MOV R21, 0x40000040 ;  /* 0x4000004000157802 */ /* 0x000fd20000000f00 */
[----:B------:R-:W-:Y:S01]  /*a2a0*/  HGMMA.64x96x16.F32 R152, gdesc[UR4], RZ, !UPT, gsb0 ;  /* 0x01600000049879f0 */ /* 0x000fe2000c0008ff */
        /* <DEDUP_REMOVED lines=9> */
[----:B------:R-:W-:Y:S01]  /*a340*/  HGMMA.64x96x16.F32 R152, gdesc[UR4], R152, gsb0 ;  /* 0x01600000049879f0 */ /* 0x000fe20008000898 */
[----:B------:R-:W-:Y:S02]  /*a350*/  R2UR UR6, R214 ;  /* 0x00000000d60672ca */ /* 0x000fe400000e0000 */
[----:B------:R-:W-:Y:S02]  /*a360*/  R2UR UR7, R215 ;  /* 0x00000000d70772ca */ /* 0x000fe400000e0000 */
[----:B------:R-:W-:Y:S02]  /*a370*/  R2UR UR4, R8 ;  /* 0x00000000080472ca */ /* 0x000fe400000e0000 */
        /* <DEDUP_REMOVED lines=71> */
[----:B------:R-:W-:-:S03]  /*a7f0*/  FMUL.FTZ R199, R199, UR47 ;  /* 0x0000002fc7c77c20 */ /* 0x000fc60008410000 */
[----:B------:R-:W4:Y:S01]  /*a800*/  MUFU.TANH R165, R165 ;  /* 0x000000a500a57308 */ /* 0x000f220000002400 */
[----:B-----5:R-:W-:-:S07]  /*a810*/  FMNMX.FTZ R21, R161, R20, !PT ;  /* 0x00000014a1157209 */ /* 0x020fce0007810000 */
[----:B------:R-:W5:Y:S01]  /*a820*/  MUFU.TANH R168, R168 ;  /* 0x000000a800a87308 */ /* 0x000f620000002400 */
[----:B---3--:R-:W-:-:S07]  /*a830*/  FMNMX.FTZ R20, R164, R21, !PT ;  /* 0x00000015a4147209 */ /* 0x008fce0007810000 */
[----:B------:R-:W3:Y:S01]  /*a840*/  MUFU.TANH R169, R169 ;  /* 0x000000a900a97308 */ /* 0x000ee20000002400 */
[----:B----4-:R-:W-:-:S07]  /*a850*/  FMNMX.FTZ R21, R165, R20, !PT ;  /* 0x00000014a5157209 */ /* 0x010fce0007810000 */
        /* <DEDUP_REMOVED lines=31> */
[----:B-----5:R-:W-:-:S05]  /*aa50*/  FMNMX.FTZ R20, R196, R21, !PT ;  /* 0x00000015c4147209 */ /* 0x020fca0007810000 */
[----:B------:R-:W5:Y:S02]  /*aa60*/  SHFL.BFLY PT, R21, R20, 0x2, 0x1f ;  /* 0x0c401f0014157f89 */ /* 0x000f6400000e0000 */
[----:B------:R-:W0:Y:S08]  /*aa70*/  MUFU.TANH R158, R158 ;  /* 0x0000009e009e7308 */ /* 0x000e300000002400 */
[----:B------:R-:W1:Y:S08]  /*aa80*/  MUFU.TANH R159, R159 ;  /* 0x0000009f009f7308 */ /* 0x000e700000002400 */
[----:B------:R-:W2:Y:S01]  /*aa90*/  MUFU.TANH R162, R162 ;  /* 0x000000a200a27308 */ /* 0x000ea20000002400 */
[----:B-----5:R-:W-:-:S07]  /*aaa0*/  FMNMX.FTZ R21, R20, R21, !PT ;  /* 0x0000001514157209 */ /* 0x020fce0007810000 */
[----:B------:R-:W5:Y:S01]  /*aab0*/  MUFU.TANH R163, R163 ;  /* 0x000000a300a37308 */ /* 0x000f620000002400 */
[----:B------:R-:W3:Y:S07]  /*aac0*/  SHFL.BFLY PT, R20, R21, 0x1, 0x1f ;  /* 0x0c201f0015147f89 */ /* 0x000eee00000e0000 */
[----:B------:R-:W5:Y:S08]  /*aad0*/  MUFU.TANH R166, R166 ;  /* 0x000000a600a67308 */ /* 0x000f700000002400 */
[----:B------:R-:W5:Y:S08]  /*aae0*/  MUFU.TANH R167, R167 ;  /* 0x000000a700a77308 */ /* 0x000f700000002400 */
[----:B------:R-:W5:Y:S01]  /*aaf0*/  MUFU.TANH R170, R170 ;  /* 0x000000aa00aa7308 */ /* 0x000f620000002400 */
[----:B---3--:R-:W-:Y:S01]  /*ab00*/  FMNMX.FTZ R20, R21, R20, !PT ;  /* 0x0000001415147209 */ /* 0x008fe20007810000 */
[----:B------:R-:W-:-:S04]  /*ab10*/  IMAD.U32 R21, RZ, RZ, UR46 ;  /* 0x0000002eff157e24 */ /* 0x000fc8000f8e00ff */
[C---:B------:R-:W-:Y:S02]  /*ab20*/  FADD.FTZ R178, -R20.reuse, R221 ;  /* 0x000000dd14b27221 */ /* 0x040fe40000010100 */
[----:B------:R-:W3:Y:S01]  /*ab30*/  MUFU.TANH R171, R171 ;  /* 0x000000ab00ab7308 */ /* 0x000ee20000002400 */
[-C--:B------:R-:W-:Y:S01]  /*ab40*/  FMUL.FTZ R222, R20, R21.reuse ;  /* 0x0000001514de7220 */ /* 0x080fe20000410000 */
[-C--:B------:R-:W-:Y:S01]  /*ab50*/  FMUL.FTZ R215, R178, R21.reuse ;  /* 0x00000015b2d77220 */ /* 0x080fe20000410000 */
[----:B------:R-:W-:Y:S02]  /*ab60*/  FMNMX.FTZ R178, R154, R220, !PT ;  /* 0x000000dc9ab27209 */ /* 0x000fe40007810000 */
[-CC-:B------:R-:W-:Y:S01]  /*ab70*/  FFMA.FTZ R152, R152, R21.reuse, -R222.reuse ;  /* 0x0000001598987223 */ /* 0x180fe200000108de */
[-CC-:B------:R-:W-:Y:S01]  /*ab80*/  FFMA.FTZ R153, R153, R21.reuse, -R222.reuse ;  /* 0x0000001599997223 */ /* 0x180fe200000108de */
[-CC-:B------:R-:W-:Y:S01]  /*ab90*/  FFMA.FTZ R156, R156, R21.reuse, -R222.reuse ;  /* 0x000000159c9c7223 */ /* 0x180fe200000108de */
[----:B----4-:R-:W-:Y:S01]  /*aba0*/  FMNMX.FTZ R221, R155, R178, !PT ;  /* 0x000000b29bdd7209 */ /* 0x010fe20007810000 */
[----:B------:R-:W4:Y:S01]  /*abb0*/  MUFU.TANH R174, R174 ;  /* 0x000000ae00ae7308 */ /* 0x000f220000002400 */
[-CC-:B------:R-:W-:Y:S01]  /*abc0*/  FFMA.FTZ R157, R157, R21.reuse, -R222.reuse ;  /* 0x000000159d9d7223 */ /* 0x180fe200000108de */
[--C-:B------:R-:W-:Y:S01]  /*abd0*/  FFMA.FTZ R160, R160, R21, -R222.reuse ;  /* 0x00000015a0a07223 */ /* 0x100fe200000108de */
[----:B0-----:R-:W-:Y:S01]  /*abe0*/  FMNMX.FTZ R178, R158, R221, !PT ;  /* 0x000000dd9eb27209 */ /* 0x001fe20007810000 */
[-CC-:B------:R-:W-:Y:S01]  /*abf0*/  FFMA.FTZ R161, R161, R21.reuse, -R222.reuse ;  /* 0x00000015a1a17223 */ /* 0x180fe200000108de */
[-CC-:B------:R-:W-:Y:S01]  /*ac00*/  FFMA.FTZ R164, R164, R21.reuse, -R222.reuse ;  /* 0x00000015a4a47223 */ /* 0x180fe200000108de */
[-CC-:B------:R-:W-:Y:S01]  /*ac10*/  FFMA.FTZ R165, R165, R21.reuse, -R222.reuse ;  /* 0x00000015a5a57223 */ /* 0x180fe200000108de */
[----:B-1----:R-:W-:Y:S01]  /*ac20*/  FMNMX.FTZ R221, R159, R178, !PT ;  /* 0x000000b29fdd7209 */ /* 0x002fe20007810000 */
[----:B------:R-:W0:Y:S01]  /*ac30*/  MUFU.TANH R175, R175 ;  /* 0x000000af00af7308 */ /* 0x000e220000002400 */
[-CC-:B------:R-:W-:Y:S01]  /*ac40*/  FFMA.FTZ R168, R168, R21.reuse, -R222.reuse ;  /* 0x00000015a8a87223 */ /* 0x180fe200000108de */
[--C-:B------:R-:W-:Y:S01]  /*ac50*/  FFMA.FTZ R169, R169, R21, -R222.reuse ;  /* 0x00000015a9a97223 */ /* 0x100fe200000108de */
[----:B--2---:R-:W-:Y:S01]  /*ac60*/  FMNMX.FTZ R178, R162, R221, !PT ;  /* 0x000000dda2b27209 */ /* 0x004fe20007810000 */
[-CC-:B------:R-:W-:Y:S01]  /*ac70*/  FFMA.FTZ R172, R172, R21.reuse, -R222.reuse ;  /* 0x00000015acac7223 */ /* 0x180fe200000108de */
[-CC-:B------:R-:W-:Y:S01]  /*ac80*/  FFMA.FTZ R173, R173, R21.reuse, -R222.reuse ;  /* 0x00000015adad7223 */ /* 0x180fe200000108de */
[-CC-:B------:R-:W-:Y:S01]  /*ac90*/  FFMA.FTZ R176, R176, R21.reuse, -R222.reuse ;  /* 0x00000015b0b07223 */ /* 0x180fe200000108de */
[----:B-----5:R-:W-:Y:S01]  /*aca0*/  FMNMX.FTZ R221, R163, R178, !PT ;  /* 0x000000b2a3dd7209 */ /* 0x020fe20007810000 */
[----:B------:R-:W1:Y:S01]  /*acb0*/  MUFU.TANH R197, R197 ;  /* 0x000000c500c57308 */ /* 0x000e620000002400 */
[-CC-:B------:R-:W-:Y:S01]  /*acc0*/  FFMA.FTZ R177, R177, R21.reuse, -R222.reuse ;  /* 0x00000015b1b17223 */ /* 0x180fe200000108de */
[--C-:B------:R-:W-:Y:S01]  /*acd0*/  FFMA.FTZ R181, R181, R21, -R222.reuse ;  /* 0x00000015b5b57223 */ /* 0x100fe200000108de */
[----:B------:R-:W-:Y:S01]  /*ace0*/  FMNMX.FTZ R178, R166, R221, !PT ;  /* 0x000000dda6b27209 */ /* 0x000fe20007810000 */
[-CC-:B------:R-:W-:Y:S01]  /*acf0*/  FFMA.FTZ R184, R184, R21.reuse, -R222.reuse ;  /* 0x00000015b8b87223 */ /* 0x180fe200000108de */
[-CC-:B------:R-:W-:Y:S01]  /*ad00*/  FFMA.FTZ R185, R185, R21.reuse, -R222.reuse ;  /* 0x00000015b9b97223 */ /* 0x180fe200000108de */
[-CC-:B------:R-:W-:Y:S01]  /*ad10*/  FFMA.FTZ R188, R188, R21.reuse, -R222.reuse ;  /* 0x00000015bcbc7223 */ /* 0x180fe200000108de */
[----:B------:R-:W-:Y:S01]  /*ad20*/  FMNMX.FTZ R221, R167, R178, !PT ;  /* 0x000000b2a7dd7209 */ /* 0x000fe20007810000 */
[----:B------:R-:W2:Y:S01]  /*ad30*/  MUFU.TANH R179, R179 ;  /* 0x000000b300b37308 */ /* 0x000ea20000002400 */
[-CC-:B------:R-:W-:Y:S01]  /*ad40*/  FFMA.FTZ R189, R189, R21.reuse, -R222.reuse ;  /* 0x00000015bdbd7223 */ /* 0x180fe200000108de */
[--C-:B------:R-:W-:Y:S01]  /*ad50*/  FFMA.FTZ R192, R192, R21, -R222.reuse ;  /* 0x00000015c0c07223 */ /* 0x100fe200000108de */
[----:B------:R-:W-:Y:S01]  /*ad60*/  FMNMX.FTZ R178, R170, R221, !PT ;  /* 0x000000ddaab27209 */ /* 0x000fe20007810000 */
[-CC-:B------:R-:W-:Y:S01]  /*ad70*/  FFMA.FTZ R214, R214, R21.reuse, -R222.reuse ;  /* 0x00000015d6d67223 */ /* 0x180fe200000108de */
[-CC-:B------:R-:W-:Y:S01]  /*ad80*/  FFMA.FTZ R193, R193, R21.reuse, -R222.reuse ;  /* 0x00000015c1c17223 */ /* 0x180fe200000108de */
[----:B------:R-:W-:Y:S01]  /*ad90*/  FFMA.FTZ R224, R196, R21, -R222 ;  /* 0x00000015c4e07223 */ /* 0x000fe200000108de */
[----:B---3--:R-:W-:Y:S01]  /*ada0*/  FMNMX.FTZ R221, R171, R178, !PT ;  /* 0x000000b2abdd7209 */ /* 0x008fe20007810000 */
[----:B------:R-:W3:Y:S03]  /*adb0*/  MUFU.TANH R182, R182 ;  /* 0x000000b600b67308 */ /* 0x000ee60000002400 */
[----:B----4-:R-:W-:-:S04]  /*adc0*/  FMNMX.FTZ R178, R174, R221, !PT ;  /* 0x000000ddaeb27209 */ /* 0x010fc80007810000 */
[----:B0-----:R-:W-:Y:S01]  /*add0*/  FMNMX.FTZ R178, R175, R178, !PT ;  /* 0x000000b2afb27209 */ /* 0x001fe20007810000 */
[----:B------:R-:W0:Y:S03]  /*ade0*/  MUFU.TANH R183, R183 ;  /* 0x000000b700b77308 */ /* 0x000e260000002400 */
[----:B-1----:R-:W-:-:S04]  /*adf0*/  FMNMX.FTZ R178, R197, R178, !PT ;  /* 0x000000b2c5b27209 */ /* 0x002fc80007810000 */
[----:B--2---:R-:W-:Y:S01]  /*ae00*/  FMNMX.FTZ R221, R179, R178, !PT ;  /* 0x000000b2b3dd7209 */ /* 0x004fe20007810000 */
[----:B------:R-:W1:Y:S03]  /*ae10*/  MUFU.TANH R186, R186 ;  /* 0x000000ba00ba7308 */ /* 0x000e660000002400 */
[----:B---3--:R-:W-:-:S05]  /*ae20*/  FMNMX.FTZ R178, R182, R221, !PT ;  /* 0x000000ddb6b27209 */ /* 0x008fca0007810000 */
        /* <DEDUP_REMOVED lines=14> */
[----:B------:R-:W0:Y:S01]  /*af10*/  MUFU.EX2 R215, R215 ;  /* 0x000000d700d77308 */ /* 0x000e220000000800 */
[----:B-1----:R-:W-:Y:S01]  /*af20*/  FMNMX.FTZ R178, R198, R221, !PT ;  /* 0x000000ddc6b27209 */ /* 0x002fe20007810000 */
[----:B------:R-:W-:-:S06]  /*af30*/  FFMA.FTZ R221, R180, R21, -R222 ;  /* 0x00000015b4dd7223 */ /* 0x000fcc00000108de */
[----:B------:R-:W1:Y:S01]  /*af40*/  MUFU.EX2 R152, R152 ;  /* 0x0000009800987308 */ /* 0x000e620000000800 */
[----:B--2---:R-:W-:-:S05]  /*af50*/  FMNMX.FTZ R178, R199, R178, !PT ;  /* 0x000000b2c7b27209 */ /* 0x004fca0007810000 */
[----:B------:R-:W2:Y:S02]  /*af60*/  SHFL.BFLY PT, R223, R178, 0x2, 0x1f ;  /* 0x0c401f00b2df7f89 */ /* 0x000ea400000e0000 */
[----:B------:R-:W3:Y:S01]  /*af70*/  MUFU.EX2 R153, R153 ;  /* 0x0000009900997308 */ /* 0x000ee20000000800 */
        /* <DEDUP_REMOVED lines=50> */
[----:B0-----:R-:W-:Y:S01]  /*b2a0*/  FMNMX.FTZ R178, R180, R223, !PT ;  /* 0x000000dfb4b27209 */ /* 0x001fe20007810000 */
[-C--:B------:R-:W-:Y:S01]  /*b2b0*/  FMUL.FTZ R108, R108, R215.reuse ;  /* 0x000000d76c6c7220 */ /* 0x080fe20000410000 */
[-C--:B------:R-:W-:Y:S01]  /*b2c0*/  FMUL.FTZ R109, R109, R215.reuse ;  /* 0x000000d76d6d7220 */ /* 0x080fe20000410000 */
[-C--:B------:R-:W-:Y:S01]  /*b2d0*/  FMUL.FTZ R112, R112, R215.reuse ;  /* 0x000000d770707220 */ /* 0x080fe20000410000 */
[----:B------:R-:W-:Y:S01]  /*b2e0*/  FMUL.FTZ R113, R113, R215 ;  /* 0x000000d771717220 */ /* 0x000fe20000410000 */
[C---:B------:R-:W-:Y:S01]  /*b2f0*/  FMUL.FTZ R228, R178.reuse, R21 ;  /* 0x00000015b2e47220 */ /* 0x040fe20000410000 */
[----:B------:R-:W-:Y:S01]  /*b300*/  FADD.FTZ R180, -R178, R220 ;  /* 0x000000dcb2b47221 */ /* 0x000fe20000010100 */
[----:B------:R-:W-:Y:S01]  /*b310*/  MUFU.EX2 R168, R168 ;  /* 0x000000a800a87308 */ /* 0x000fe20000000800 */
[----:B------:R-:W-:Y:S01]  /*b320*/  FMUL.FTZ R116, R116, R215 ;  /* 0x000000d774747220 */ /* 0x000fe20000410000 */
[-CC-:B------:R-:W-:Y:S01]  /*b330*/  FFMA.FTZ R222, R154, R21.reuse, -R228.reuse ;  /* 0x000000159ade7223 */ /* 0x180fe200000108e4 */
[-C--:B------:R-:W-:Y:S01]  /*b340*/  FMUL.FTZ R180, R180, R21.reuse ;  /* 0x00000015b4b47220 */ /* 0x080fe20000410000 */
[-CC-:B------:R-:W-:Y:S01]  /*b350*/  FFMA.FTZ R155, R155, R21.reuse, -R228.reuse ;  /* 0x000000159b9b7223 */ /* 0x180fe200000108e4 */
[-CC-:B------:R-:W-:Y:S01]  /*b360*/  FFMA.FTZ R223, R158, R21.reuse, -R228.reuse ;  /* 0x000000159edf7223 */ /* 0x180fe200000108e4 */
[-CC-:B------:R-:W-:Y:S01]  /*b370*/  FFMA.FTZ R159, R159, R21.reuse, -R228.reuse ;  /* 0x000000159f9f7223 */ /* 0x180fe200000108e4 */
[----:B------:R-:W-:Y:S01]  /*b380*/  @!P1 VIADD R154, R12, 0x22840 ;  /* 0x000228400c9a9836 */ /* 0x000fe20000000000 */
[----:B------:R0:W-:Y:S01]  /*b390*/  MUFU.EX2 R196, R180 ;  /* 0x000000b400c47308 */ /* 0x0001e20000000800 */
[-CC-:B------:R-:W-:Y:S01]  /*b3a0*/  FFMA.FTZ R163, R163, R21.reuse, -R228.reuse ;  /* 0x00000015a3a37223 */ /* 0x180fe200000108e4 */
[-CC-:B------:R-:W-:Y:S01]  /*b3b0*/  FFMA.FTZ R225, R166, R21.reuse, -R228.reuse ;  /* 0x00000015a6e17223 */ /* 0x180fe200000108e4 */
[----:B------:R-:W-:Y:S01]  /*b3c0*/  FFMA.FTZ R166, R182, R21, -R228 ;  /* 0x00000015b6a67223 */ /* 0x000fe200000108e4 */
[----:B-1----:R-:W-:Y:S01]  /*b3d0*/  FFMA.FTZ R182, R215, R13, R152 ;  /* 0x0000000dd7b67223 */ /* 0x002fe20000010098 */
[----:B------:R-:W-:Y:S01]  /*b3e0*/  @!P1 PRMT R154, RZ, 0x654, R154 ;  /* 0x00000654ff9a9816 */ /* 0x000fe2000000009a */
[-C--:B------:R-:W-:Y:S01]  /*b3f0*/  FFMA.FTZ R167, R167, R21.reuse, -R228 ;  /* 0x00000015a7a77223 */ /* 0x080fe200000108e4 */
[C---:B---3--:R-:W-:Y:S01]  /*b400*/  F2FP.F16.F32.PACK_AB R152, R153.reuse, R152 ;  /* 0x000000989998723e */ /* 0x048fe200000000ff */
[----:B------:R-:W1:Y:S01]  /*b410*/  MUFU.EX2 R222, R222 ;  /* 0x000000de00de7308 */ /* 0x000e620000000800 */
[----:B0-----:R-:W-:Y:S01]  /*b420*/  SHF.R.U32.HI R180, RZ, 0x7, R226 ;  /* 0x00000007ffb47819 */ /* 0x001fe200000116e2 */
[----:B------:R-:W-:Y:S01]  /*b430*/  FADD.FTZ R13, R153, R182 ;  /* 0x000000b6990d7221 */ /* 0x000fe20000010000 */
[-CC-:B------:R-:W-:Y:S01]  /*b440*/  FFMA.FTZ R226, R171, R21.reuse, -R228.reuse ;  /* 0x00000015abe27223 */ /* 0x180fe200000108e4 */
[-CC-:B------:R-:W-:Y:S01]  /*b450*/  FFMA.FTZ R174, R174, R21.reuse, -R228.reuse ;  /* 0x00000015aeae7223 */ /* 0x180fe200000108e4 */
[----:B------:R-:W-:Y:S01]  /*b460*/  IADD3 R180, -R180, 0xb, RZ ;  /* 0x0000000bb4b47810 */ /* 0x000fe20007ffe1ff */
[-CC-:B------:R-:W-:Y:S01]  /*b470*/  FFMA.FTZ R197, R197, R21.reuse, -R228.reuse ;  /* 0x00000015c5c57223 */ /* 0x180fe200000108e4 */
[----:B------:R-:W-:Y:S01]  /*b480*/  FFMA.FTZ R158, R183, R21, -R228 ;  /* 0x00000015b79e7223 */ /* 0x000fe200000108e4 */
[----:B------:R-:W0:Y:S01]  /*b490*/  MUFU.EX2 R155, R155 ;  /* 0x0000009b009b7308 */ /* 0x000e220000000800 */
[-C--:B------:R-:W-:Y:S01]  /*b4a0*/  FMUL.FTZ R117, R117, R215.reuse ;  /* 0x000000d775757220 */ /* 0x080fe20000410000 */
[----:B------:R2:W-:Y:S06]  /*b4b0*/  BAR.ARV R180, 0x100 ;  /* 0x000400b40000751d */ /* 0x0005ec0000002000 */
[----:B------:R-:W3:Y:S01]  /*b4c0*/  MUFU.EX2 R223, R223 ;  /* 0x000000df00df7308 */ /* 0x000ee20000000800 */
[----:B-1----:R-:W-:Y:S01]  /*b4d0*/  FFMA.FTZ R14, R196, R14, R222 ;  /* 0x0000000ec40e7223 */ /* 0x002fe200000100de */
[----:B------:R1:W-:Y:S01]  /*b4e0*/  @!P1 SYNCS.ARRIVE.TRANS64.RED.A1T0 RZ, [R154+URZ], RZ ;  /* 0x000000ff9aff99a7 */ /* 0x0003e2000810043f */
[-C--:B------:R-:W-:Y:S01]  /*b4f0*/  FMUL.FTZ R120, R120, R215.reuse ;  /* 0x000000d778787220 */ /* 0x080fe20000410000 */
[-C--:B------:R-:W-:Y:S01]  /*b500*/  FMUL.FTZ R121, R121, R215.reuse ;  /* 0x000000d779797220 */ /* 0x080fe20000410000 */
[-C--:B------:R-:W-:Y:S01]  /*b510*/  FMUL.FTZ R124, R124, R215.reuse ;  /* 0x000000d77c7c7220 */ /* 0x080fe20000410000 */
[-C--:B------:R-:W-:Y:S01]  /*b520*/  FMUL.FTZ R125, R125, R215.reuse ;  /* 0x000000d77d7d7220 */ /* 0x080fe20000410000 */
[----:B------:R-:W-:Y:S01]  /*b530*/  FMUL.FTZ R128, R128, R215 ;  /* 0x000000d780807220 */ /* 0x000fe20000410000 */
[----:B------:R4:W-:Y:S01]  /*b540*/  MUFU.EX2 R220, R224 ;  /* 0x000000e000dc7308 */ /* 0x0009e20000000800 */
[----:B0-----:R-:W-:Y:S01]  /*b550*/  FADD.FTZ R14, R155, R14 ;  /* 0x0000000e9b0e7221 */ /* 0x001fe20000010000 */
[--C-:B-1----:R-:W-:Y:S01]  /*b560*/  FFMA.FTZ R154, R179, R21, -R228.reuse ;  /* 0x00000015b39a7223 */ /* 0x102fe200000108e4 */
[-C--:B------:R-:W-:Y:S01]  /*b570*/  FMUL.FTZ R129, R129, R215.reuse ;  /* 0x000000d781817220 */ /* 0x080fe20000410000 */
[-C--:B------:R-:W-:Y:S01]  /*b580*/  FMUL.FTZ R132, R132, R215.reuse ;  /* 0x000000d784847220 */ /* 0x080fe20000410000 */
[-C--:B------:R-:W-:Y:S01]  /*b590*/  FMUL.FTZ R133, R133, R215.reuse ;  /* 0x000000d785857220 */ /* 0x080fe20000410000 */
[-C--:B------:R-:W-:Y:S01]  /*b5a0*/  FMUL.FTZ R136, R136, R215.reuse ;  /* 0x000000d788887220 */ /* 0x080fe20000410000 */
[----:B------:R-:W-:Y:S01]  /*b5b0*/  FMUL.FTZ R137, R137, R215 ;  /* 0x000000d789897220 */ /* 0x000fe20000410000 */
[----:B------:R-:W0:Y:S01]  /*b5c0*/  MUFU.EX2 R159, R159 ;  /* 0x0000009f009f7308 */ /* 0x000e220000000800 */
[-CC-:B----4-:R-:W-:Y:S01]  /*b5d0*/  FFMA.FTZ R224, R162, R21.reuse, -R228.reuse ;  /* 0x00000015a2e07223 */ /* 0x190fe200000108e4 */
[-CC-:B------:R-:W-:Y:S01]  /*b5e0*/  FFMA.FTZ R162, R170, R21.reuse, -R228.reuse ;  /* 0x00000015aaa27223 */ /* 0x180fe200000108e4 */
[----:B------:R-:W-:Y:S01]  /*b5f0*/  FFMA.FTZ R170, R175, R21, -R228 ;  /* 0x00000015afaa7223 */ /* 0x000fe200000108e4 */
[----:B---3--:R-:W-:Y:S01]  /*b600*/  FADD.FTZ R14, R223, R14 ;  /* 0x0000000edf0e7221 */ /* 0x008fe20000010000 */
[-C--:B------:R-:W-:Y:S01]  /*b610*/  FMUL.FTZ R140, R140, R215.reuse ;  /* 0x000000d78c8c7220 */ /* 0x080fe20000410000 */
[-C--:B------:R-:W-:Y:S01]  /*b620*/  FMUL.FTZ R141, R141, R215.reuse ;  /* 0x000000d78d8d7220 */ /* 0x080fe20000410000 */
[-C--:B------:R-:W-:Y:S01]  /*b630*/  FMUL.FTZ R144, R144, R215.reuse ;  /* 0x000000d790907220 */ /* 0x080fe20000410000 */
[----:B------:R-:W1:Y:S01]  /*b640*/  MUFU.EX2 R224, R224 ;  /* 0x000000e000e07308 */ /* 0x000e620000000800 */
[-C--:B------:R-:W-:Y:S01]  /*b650*/  FMUL.FTZ R145, R145, R215.reuse ;  /* 0x000000d791917220 */ /* 0x080fe20000410000 */
[-C--:B------:R-:W-:Y:S01]  /*b660*/  FMUL.FTZ R148, R148, R215.reuse ;  /* 0x000000d794947220 */ /* 0x080fe20000410000 */
[----:B------:R-:W-:Y:S01]  /*b670*/  FMUL.FTZ R149, R149, R215 ;  /* 0x000000d795957220 */ /* 0x000fe20000410000 */
[-CC-:B------:R-:W-:Y:S01]  /*b680*/  FFMA.FTZ R187, R187, R21.reuse, -R228.reuse ;  /* 0x00000015bbbb7223 */ /* 0x180fe200000108e4 */
[-CC-:B------:R-:W-:Y:S01]  /*b690*/  FFMA.FTZ R190, R190, R21.reuse, -R228.reuse ;  /* 0x00000015bebe7223 */ /* 0x180fe200000108e4 */
[-CC-:B------:R-:W-:Y:S01]  /*b6a0*/  FFMA.FTZ R191, R191, R21.reuse, -R228.reuse ;  /* 0x00000015bfbf7223 */ /* 0x180fe200000108e4 */
[-C--:B------:R-:W-:Y:S01]  /*b6b0*/  FFMA.FTZ R194, R194, R21.reuse, -R228 ;  /* 0x00000015c2c27223 */ /* 0x080fe200000108e4 */
[----:B------:R-:W3:Y:S01]  /*b6c0*/  MUFU.EX2 R163, R163 ;  /* 0x000000a300a37308 */ /* 0x000ee20000000800 */
[----:B0-----:R-:W-:Y:S01]  /*b6d0*/  FADD.FTZ R153, R159, R14 ;  /* 0x0000000e9f997221 */ /* 0x001fe20000010000 */
[-CC-:B------:R-:W-:Y:S01]  /*b6e0*/  FFMA.FTZ R195, R195, R21.reuse, -R228.reuse ;  /* 0x00000015c3c37223 */ /* 0x180fe200000108e4 */
[-CC-:B------:R-:W-:Y:S01]  /*b6f0*/  FFMA.FTZ R198, R198, R21.reuse, -R228.reuse ;  /* 0x00000015c6c67223 */ /* 0x180fe200000108e4 */
[-C--:B------:R-:W-:Y:S01]  /*b700*/  FFMA.FTZ R199, R199, R21.reuse, -R228 ;  /* 0x00000015c7c77223 */ /* 0x080fe200000108e4 */
        /* <DEDUP_REMOVED lines=21> */
[----:B0-----:R-:W-:Y:S01]  /*b860*/  FADD.FTZ R14, R225, R14 ;  /* 0x0000000ee10e7221 */ /* 0x001fe20000010000 */
[-C--:B------:R-:W-:Y:S01]  /*b870*/  FMUL.FTZ R55, R55, R196.reuse ;  /* 0x000000c437377220 */ /* 0x080fe20000410000 */
[-C--:B------:R-:W-:Y:S01]  /*b880*/  FMUL.FTZ R58, R58, R196.reuse ;  /* 0x000000c43a3a7220 */ /* 0x080fe20000410000 */
[----:B------:R-:W-:Y:S01]  /*b890*/  FADD.FTZ R13, R157, R170 ;  /* 0x000000aa9d0d7221 */ /* 0x000fe20000010000 */
[-C--:B------:R-:W-:Y:S01]  /*b8a0*/  FMUL.FTZ R59, R59, R196.reuse ;  /* 0x000000c43b3b7220 */ /* 0x080fe20000410000 */
[-C--:B------:R-:W-:Y:S01]  /*b8b0*/  FMUL.FTZ R62, R62, R196.reuse ;  /* 0x000000c43e3e7220 */ /* 0x080fe20000410000 */
[----:B------:R0:W1:Y:S01]  /*b8c0*/  MUFU.EX2 R171, R162 ;  /* 0x000000a200ab7308 */ /* 0x0000620000000800 */
[----:B------:R-:W-:Y:S01]  /*b8d0*/  FADD.FTZ R170, R160, R13 ;  /* 0x0000000da0aa7221 */ /* 0x000fe20000010000 */
[-C--:B------:R-:W-:Y:S01]  /*b8e0*/  FMUL.FTZ R63, R63, R196.reuse ;  /* 0x000000c43f3f7220 */ /* 0x080fe20000410000 */
[-C--:B------:R-:W-:Y:S01]  /*b8f0*/  FMUL.FTZ R66, R66, R196.reuse ;  /* 0x000000c442427220 */ /* 0x080fe20000410000 */
[-C--:B------:R-:W-:Y:S01]  /*b900*/  FMUL.FTZ R67, R67, R196.reuse ;  /* 0x000000c443437220 */ /* 0x080fe20000410000 */
[----:B------:R-:W-:Y:S01]  /*b910*/  FADD.FTZ R13, R161, R170 ;  /* 0x000000aaa10d7221 */ /* 0x000fe20000010000 */
[-C--:B------:R-:W-:Y:S01]  /*b920*/  FMUL.FTZ R70, R70, R196.reuse ;  /* 0x000000c446467220 */ /* 0x080fe20000410000 */
[-C--:B------:R-:W-:Y:S01]  /*b930*/  FMUL.FTZ R71, R71, R196.reuse ;  /* 0x000000c447477220 */ /* 0x080fe20000410000 */
[----:B------:R-:W-:Y:S01]  /*b940*/  MUFU.EX2 R169, R169 ;  /* 0x000000a900a97308 */ /* 0x000fe20000000800 */
[----:B------:R-:W-:Y:S01]  /*b950*/  FADD.FTZ R170, R164, R13 ;  /* 0x0000000da4aa7221 */ /* 0x000fe20000010000 */
[----:B---3--:R-:W-:Y:S01]  /*b960*/  FADD.FTZ R14, R167, R14 ;  /* 0x0000000ea70e7221 */ /* 0x008fe20000010000 */
[----:B0-----:R-:W-:Y:S01]  /*b970*/  FFMA.FTZ R162, R186, R21, -R228 ;  /* 0x00000015baa27223 */ /* 0x001fe200000108e4 */
[-C--:B------:R-:W-:Y:S01]  /*b980*/  FMUL.FTZ R74, R74, R196.reuse ;  /* 0x000000c44a4a7220 */ /* 0x080fe20000410000 */
[----:B------:R-:W-:Y:S01]  /*b990*/  FADD.FTZ R13, R165, R170 ;  /* 0x000000aaa50d7221 */ /* 0x000fe20000010000 */
        /* <DEDUP_REMOVED lines=39> */
[----:B------:R-:W-:Y:S01]  /*bc10*/  FADD.FTZ R153, R179, R14 ;  /* 0x0000000eb3997221 */ /* 0x000fe20000010000 */
[-C--:B------:R-:W-:Y:S01]  /*bc20*/  FMUL.FTZ R138, R138, R196.reuse ;  /* 0x000000c48a8a7220 */ /* 0x080fe20000410000 */
[----:B------:R-:W-:Y:S01]  /*bc30*/  FMUL.FTZ R139, R139, R196 ;  /* 0x000000c48b8b7220 */ /* 0x000fe20000410000 */
[----:B------:R-:W-:Y:S01]  /*bc40*/  MUFU.EX2 R176, R176 ;  /* 0x000000b000b07308 */ /* 0x000fe20000000800 */
[----:B0-----:R-:W-:Y:S01]  /*bc50*/  F2FP.F16.F32.PACK_AB R154, R157, R156 ;  /* 0x0000009c9d9a723e */ /* 0x001fe200000000ff */
[----:B------:R-:W-:Y:S01]  /*bc60*/  FMUL.FTZ R142, R142, R196 ;  /* 0x000000c48e8e7220 */ /* 0x000fe20000410000 */
[----:B------:R-:W-:Y:S01]  /*bc70*/  F2FP.F16.F32.PACK_AB R156, R161, R160 ;  /* 0x000000a0a19c723e */ /* 0x000fe200000000ff */
[----:B------:R-:W-:Y:S01]  /*bc80*/  FADD.FTZ R160, R168, R13 ;  /* 0x0000000da8a07221 */ /* 0x000fe20000010000 */
[----:B------:R-:W-:Y:S01]  /*bc90*/  F2FP.F16.F32.PACK_AB R161, R226, R171 ;  /* 0x000000abe2a1723e */ /* 0x000fe200000000ff */
[----:B------:R-:W-:Y:S01]  /*bca0*/  FMUL.FTZ R143, R143, R196 ;  /* 0x000000c48f8f7220 */ /* 0x000fe20000410000 */
[----:B------:R-:W-:Y:S01]  /*bcb0*/  F2FP.F16.F32.PACK_AB R157, R163, R224 ;  /* 0x000000e0a39d723e */ /* 0x000fe200000000ff */
[----:B------:R-:W0:Y:S01]  /*bcc0*/  MUFU.EX2 R182, R197 ;  /* 0x000000c500b67308 */ /* 0x000e220000000800 */
[C---:B------:R-:W-:Y:S01]  /*bcd0*/  FADD.FTZ R13, R169.reuse, R160 ;  /* 0x000000a0a90d7221 */ /* 0x040fe20000010000 */
[----:B------:R-:W-:Y:S01]  /*bce0*/  F2FP.F16.F32.PACK_AB R160, R169, R168 ;  /* 0x000000a8a9a0723e */ /* 0x000fe200000000ff */
[-C--:B------:R-:W-:Y:S01]  /*bcf0*/  FMUL.FTZ R146, R146, R196.reuse ;  /* 0x000000c492927220 */ /* 0x080fe20000410000 */
[----:B------:R-:W-:Y:S01]  /*bd00*/  F2FP.F16.F32.PACK_AB R163, R179, R175 ;  /* 0x000000afb3a3723e */ /* 0x000fe200000000ff */
[-C--:B------:R-:W-:Y:S01]  /*bd10*/  FMUL.FTZ R147, R147, R196.reuse ;  /* 0x000000c493937220 */ /* 0x080fe20000410000 */
[-C--:B------:R-:W-:Y:S01]  /*bd20*/  FMUL.FTZ R150, R150, R196.reuse ;  /* 0x000000c496967220 */ /* 0x080fe20000410000 */
[----:B------:R-:W-:Y:S01]  /*bd30*/  FMUL.FTZ R151, R151, R196 ;  /* 0x000000c497977220 */ /* 0x000fe20000410000 */
[----:B------:R-:W1:Y:S08]  /*bd40*/  MUFU.EX2 R177, R177 ;  /* 0x000000b100b17308 */ /* 0x000e700000000800 */
[----:B------:R3:W-:Y:S01]  /*bd50*/  MUFU.EX2 R197, R158 ;  /* 0x0000009e00c57308 */ /* 0x0007e20000000800 */
[----:B0-----:R-:W-:-:S04]  /*bd60*/  FADD.FTZ R14, R182, R153 ;  /* 0x00000099b60e7221 */ /* 0x001fc80000010000 */
[----:B------:R-:W-:-:S03]  /*bd70*/  FADD.FTZ R153, R183, R14 ;  /* 0x0000000eb7997221 */ /* 0x000fc60000010000 */
[----:B------:R-:W0:Y:S01]  /*bd80*/  MUFU.EX2 R221, R221 ;  /* 0x000000dd00dd7308 */ /* 0x000e220000000800 */
[----:B---3--:R-:W-:Y:S01]  /*bd90*/  F2FP.F16.F32.PACK_AB R158, R165, R164 ;  /* 0x000000a4a59e723e */ /* 0x008fe200000000ff */
[----:B------:R-:W-:-:S04]  /*bda0*/  FADD.FTZ R164, R172, R13 ;  /* 0x0000000daca47221 */ /* 0x000fc80000010000 */
[----:B------:R-:W-:Y:S02]  /*bdb0*/  FADD.FTZ R13, R173, R164 ;  /* 0x000000a4ad0d7221 */ /* 0x000fe40000010000 */
[----:B------:R0:W3:Y:S02]  /*bdc0*/  MUFU.EX2 R186, R166 ;  /* 0x000000a600ba7308 */ /* 0x0000e40000000800 */
[----:B------:R-:W-:-:S04]  /*bdd0*/  FADD.FTZ R164, R176, R13 ;  /* 0x0000000db0a47221 */ /* 0x000fc80000010000 */
[----:B-1----:R-:W-:Y:S02]  /*bde0*/  FADD.FTZ R164, R177, R164 ;  /* 0x000000a4b1a47221 */ /* 0x002fe40000010000 */
[----:B------:R-:W1:Y:S02]  /*bdf0*/  MUFU.EX2 R181, R181 ;  /* 0x000000b500b57308 */ /* 0x000e640000000800 */
[----:B0-----:R-:W-:Y:S01]  /*be00*/  FADD.FTZ R166, R221, R164 ;  /* 0x000000a4dda67221 */ /* 0x001fe20000010000 */
[----:B------:R-:W-:-:S05]  /*be10*/  F2FP.F16.F32.PACK_AB R164, R177, R176 ;  /* 0x000000b0b1a4723e */ /* 0x000fca00000000ff */
[----:B------:R-:W0:Y:S01]  /*be20*/  MUFU.EX2 R184, R184 ;  /* 0x000000b800b87308 */ /* 0x000e220000000800 */
[----:B---3--:R-:W-:-:S04]  /*be30*/  FADD.FTZ R14, R186, R153 ;  /* 0x00000099ba0e7221 */ /* 0x008fc80000010000 */
[----:B------:R-:W-:-:S03]  /*be40*/  FADD.FTZ R14, R197, R14 ;  /* 0x0000000ec50e7221 */ /* 0x000fc60000010000 */
[----:B------:R3:W4:Y:S01]  /*be50*/  MUFU.EX2 R215, R162 ;  /* 0x000000a200d77308 */ /* 0x0007220000000800 */
[C---:B-1----:R-:W-:Y:S01]  /*be60*/  FADD.FTZ R13, R181.reuse, R166 ;  /* 0x000000a6b50d7221 */ /* 0x042fe20000010000 */
[----:B------:R-:W-:-:S06]  /*be70*/  F2FP.F16.F32.PACK_AB R166, R181, R221 ;  /* 0x000000ddb5a6723e */ /* 0x000fcc00000000ff */
[----:B------:R-:W1:Y:S01]  /*be80*/  MUFU.EX2 R185, R185 ;  /* 0x000000b900b97308 */ /* 0x000e620000000800 */
[----:B---3--:R-:W-:Y:S01]  /*be90*/  F2FP.F16.F32.PACK_AB R162, R173, R172 ;  /* 0x000000acada2723e */ /* 0x008fe200000000ff */
[----:B0-----:R-:W-:-:S06]  /*bea0*/  FADD.FTZ R168, R184, R13 ;  /* 0x0000000db8a87221 */ /* 0x001fcc0000010000 */
[----:B------:R-:W0:Y:S01]  /*beb0*/  MUFU.EX2 R169, R187 ;  /* 0x000000bb00a97308 */ /* 0x000e220000000800 */
[----:B----4-:R-:W-:-:S07]  /*bec0*/  FADD.FTZ R14, R215, R14 ;  /* 0x0000000ed70e7221 */ /* 0x010fce0000010000 */
[----:B------:R-:W3:Y:S01]  /*bed0*/  MUFU.EX2 R188, R188 ;  /* 0x000000bc00bc7308 */ /* 0x000ee20000000800 */
[C---:B-1----:R-:W-:Y:S01]  /*bee0*/  FADD.FTZ R13, R185.reuse, R168 ;  /* 0x000000a8b90d7221 */ /* 0x042fe20000010000 */
[----:B------:R-:W-:-:S06]  /*bef0*/  F2FP.F16.F32.PACK_AB R168, R185, R184 ;  /* 0x000000b8b9a8723e */ /* 0x000fcc00000000ff */
[----:B------:R-:W1:Y:S01]  /*bf00*/  MUFU.EX2 R190, R190 ;  /* 0x000000be00be7308 */ /* 0x000e620000000800 */
[C---:B0-----:R-:W-:Y:S01]  /*bf10*/  FADD.FTZ R153, R169.reuse, R14 ;  /* 0x0000000ea9997221 */ /* 0x041fe20000010000 */
[----:B------:R-:W-:-:S06]  /*bf20*/  F2FP.F16.F32.PACK_AB R169, R169, R215 ;  /* 0x000000d7a9a9723e */ /* 0x000fcc00000000ff */
[----:B------:R-:W0:Y:S01]  /*bf30*/  MUFU.EX2 R189, R189 ;  /* 0x000000bd00bd7308 */ /* 0x000e220000000800 */
[----:B---3--:R-:W-:-:S07]  /*bf40*/  FADD.FTZ R170, R188, R13 ;  /* 0x0000000dbcaa7221 */ /* 0x008fce0000010000 */
[----:B------:R-:W3:Y:S01]  /*bf50*/  MUFU.EX2 R191, R191 ;  /* 0x000000bf00bf7308 */ /* 0x000ee20000000800 */
[----:B-1----:R-:W-:Y:S01]  /*bf60*/  FADD.FTZ R14, R190, R153 ;  /* 0x00000099be0e7221 */ /* 0x002fe20000010000 */
[----:B------:R-:W-:Y:S02]  /*bf70*/  F2FP.F16.F32.PACK_AB R153, R155, R222 ;  /* 0x000000de9b99723e */ /* 0x000fe400000000ff */
[----:B------:R-:W-:Y:S02]  /*bf80*/  F2FP.F16.F32.PACK_AB R155, R159, R223 ;  /* 0x000000df9f9b723e */ /* 0x000fe400000000ff */
[----:B------:R-:W-:Y:S02]  /*bf90*/  F2FP.F16.F32.PACK_AB R159, R167, R225 ;  /* 0x000000e1a79f723e */ /* 0x000fe400000000ff */
[----:B------:R-:W1:Y:S01]  /*bfa0*/  MUFU.EX2 R192, R192 ;  /* 0x000000c000c07308 */ /* 0x000e620000000800 */
[C---:B0-----:R-:W-:Y:S01]  /*bfb0*/  FADD.FTZ R13, R189.reuse, R170 ;  /* 0x000000aabd0d7221 */ /* 0x041fe20000010000 */
[----:B------:R-:W-:-:S02]  /*bfc0*/  F2FP.F16.F32.PACK_AB R170, R189, R188 ;  /* 0x000000bcbdaa723e */ /* 0x000fc400000000ff */
[----:B------:R-:W-:-:S04]  /*bfd0*/  F2FP.F16.F32.PACK_AB R167, R197, R186 ;  /* 0x000000bac5a7723e */ /* 0x000fc800000000ff */
[----:B------:R-:W0:Y:S01]  /*bfe0*/  MUFU.EX2 R173, R194 ;  /* 0x000000c200ad7308 */ /* 0x000e220000000800 */
[----:B---3--:R-:W-:-:S07]  /*bff0*/  FADD.FTZ R14, R191, R14 ;  /* 0x0000000ebf0e7221 */ /* 0x008fce0000010000 */
[----:B------:R-:W3:Y:S01]  /*c000*/  MUFU.EX2 R214, R214 ;  /* 0x000000d600d67308 */ /* 0x000ee20000000800 */
[----:B-1----:R-:W-:-:S07]  /*c010*/  FADD.FTZ R13, R192, R13 ;  /* 0x0000000dc00d7221 */ /* 0x002fce0000010000 */
[----:B------:R-:W1:Y:S01]  /*c020*/  MUFU.EX2 R176, R195 ;  /* 0x000000c300b07308 */ /* 0x000e620000000800 */
[----:B0-----:R-:W-:-:S07]  /*c030*/  FADD.FTZ R165, R173, R14 ;  /* 0x0000000eada57221 */ /* 0x001fce0000010000 */
[----:B------:R-:W0:Y:S01]  /*c040*/  MUFU.EX2 R193, R193 ;  /* 0x000000c100c17308 */ /* 0x000e220000000800 */
[----:B---3--:R-:W-:-:S07]  /*c050*/  FADD.FTZ R172, R214, R13 ;  /* 0x0000000dd6ac7221 */ /* 0x008fce0000010000 */
[----:B------:R-:W3:Y:S01]  /*c060*/  MUFU.EX2 R198, R198 ;  /* 0x000000c600c67308 */ /* 0x000ee20000000800 */
[C---:B-1----:R-:W-:Y:S01]  /*c070*/  FADD.FTZ R171, R176.reuse, R165 ;  /* 0x000000a5b0ab7221 */ /* 0x042fe20000010000 */
[----:B------:R-:W-:Y:S02]  /*c080*/  F2FP.F16.F32.PACK_AB R165, R183, R182 ;  /* 0x000000b6b7a5723e */ /* 0x000fe400000000ff */
[----:B------:R-:W-:-:S04]  /*c090*/  F2FP.F16.F32.PACK_AB R173, R176, R173 ;  /* 0x000000adb0ad723e */ /* 0x000fc800000000ff */
[----:B------:R-:W1:Y:S01]  /*c0a0*/  MUFU.EX2 R199, R199 ;  /* 0x000000c700c77308 */ /* 0x000e620000000800 */
[----:B0-----:R-:W-:Y:S01]  /*c0b0*/  FADD.FTZ R13, R193, R172 ;  /* 0x000000acc10d7221 */ /* 0x001fe20000010000 */
[----:B------:R-:W-:Y:S02]  /*c0c0*/  F2FP.F16.F32.PACK_AB R172, R214, R192 ;  /* 0x000000c0d6ac723e */ /* 0x000fe400000000ff */
[C---:B------:R-:W-:Y:S01]  /*c0d0*/  F2FP.F16.F32.PACK_AB R174, R220.reuse, R193 ;  /* 0x000000c1dcae723e */ /* 0x040fe200000000ff */
[----:B------:R-:W-:Y:S01]  /*c0e0*/  FADD.FTZ R13, R220, R13 ;  /* 0x0000000ddc0d7221 */ /* 0x000fe20000010000 */
[----:B---3--:R-:W-:Y:S01]  /*c0f0*/  FADD.FTZ R14, R198, R171 ;  /* 0x000000abc60e7221 */ /* 0x008fe20000010000 */
[----:B------:R-:W-:-:S03]  /*c100*/  F2FP.F16.F32.PACK_AB R171, R191, R190 ;  /* 0x000000bebfab723e */ /* 0x000fc600000000ff */
[C---:B-1----:R-:W-:Y:S01]  /*c110*/  FADD.FTZ R14, R199.reuse, R14 ;  /* 0x0000000ec70e7221 */ /* 0x042fe20000010000 */
[----:B------:R-:W-:Y:S01]  /*c120*/  F2FP.F16.F32.PACK_AB R175, R199, R198 ;  /* 0x000000c6c7af723e */ /* 0x000fe200000000ff */
[----:B--2---:R-:W-:Y:S06]  /*c130*/  @!P0 BRA `(.L_x_7754) ;  /* 0x0000000000048947 */ /* 0x004fec0003800000 */
[----:B------:R-:W-:Y:S01]  /*c140*/  BPT.TRAP 0x1 ;  /* 0x000000040000795c */ /* 0x000fe20000300000 */
.L_x_7754:
[----:B------:R0:W1:Y:S01]  /*c150*/  SYNCS.PHASECHK.TRANS64.TRYWAIT P3, [R12+URZ+0x22850], R15 ;  /* 0x0228500f0c0075a7 */ /* 0x000062000806017f */
[----:B------:R-:W-:Y:S05]  /*c160*/  @!P0 BRA `(.L_x_7755) ;  /* 0x0000000000048947 */ /* 0x000fea0003800000 */
[----:B------:R-:W-:Y:S01]  /*c170*/  BPT.TRAP 0x1 ;  /* 0x000000040000795c */ /* 0x000fe20000300000 */
.L_x_7755:
[----:B------:R-:W-:Y:S04]  /*c180*/  BSSY B0, `(.L_x_7756) ;  /* 0x0000004000007945 */ /* 0x000fe80003800000 */
[----:B-1----:R-:W-:Y:S05]  /*c190*/  @P3 BRA `(.L_x_7757) ;  /* 0x0000000000083947 */ /* 0x002fea0003800000 */
[----:B------:R-:W1:Y:S02]  /*c1a0*/  SYNCS.PHASECHK.TRANS64.TRYWAIT P3, [R12+URZ+0x22850], R15 ;  /* 0x0228500f0c0075a7 */ /* 0x000e64000806017f */
[----:B-1----:R-:W-:Y:S05]  /*c1b0*/  @!P3 BRA `(.L_x_7758) ;  /* 0x000000940070b947 */ /* 0x002fea0003800000 */
.L_x_7757:
[----:B------:R-:W-:Y:S05]  /*c1c0*/  BSYNC B0 ;  /* 0x0000000000007941 */ /* 0x000fea0003800000 */
.L_x_7756:
[----:B------:R-:W2:Y:S01]  /*c1d0*/  S2R R179, SR_TID.X ;  /* 0x0000000000b37919 */ /* 0x000ea20000002100 */
[----:B------:R-:W-:Y:S05]  /*c1e0*/  WARPSYNC.ALL ;  /* 0x0000000000007948 */ /* 0x000fea0003800000 */
[----:B------:R-:W-:Y:S01]  /*c1f0*/  IMAD.MOV.U32 R177, RZ, RZ, 0xc00 ;  /* 0x00000c00ffb17424 */ /* 0x000fe200078e00ff */
[----:B01----:R-:W-:Y:S01]  /*c200*/  @!P1 IADD3 R12, R12, 0x22860, RZ ;  /* 0x000228600c0c9810 */ /* 0x003fe20007ffe0ff */
[----:B------:R-:W-:Y:S02]  /*c210*/  IMAD.MOV.U32 R220, RZ, RZ, R178 ;  /* 0x000000ffffdc7224 */ /* 0x000fe400078e00b2 */
[----:B------:R-:W-:Y:S01]  /*c220*/  IMAD R176, R22, R177, UR37 ;  /* 0x0000002516b07e24 */ /* 0x000fe2000f8e02b1 */
[----:B------:R-:W-:Y:S01]  /*c230*/  MOV R177, 0x40000040 ;  /* 0x4000004000b17802 */ /* 0x000fe20000000f00 */
[----:B------:R-:W-:Y:S01]  /*c240*/  IMAD.MOV.U32 R221, RZ, RZ, R20 ;  /* 0x000000ffffdd7224 */ /* 0x000fe200078e0014 */
[----:B------:R-:W-:-:S02]  /*c250*/  @!P1 PRMT R12, RZ, 0x654, R12 ;  /* 0x00000654ff0c9816 */ /* 0x000fc4000000000c */
[----:B------:R-:W-:Y:S02]  /*c260*/  R2UR UR6, R176 ;  /* 0x00000000b00672ca */ /* 0x000fe400000e0000 */
[----:B------:R-:W-:Y:S01]  /*c270*/  R2UR UR7, R177 ;  /* 0x00000000b10772ca */ /* 0x000fe200000e0000 */
[----:B------:R-:W-:Y:S01]  /*c280*/  IMAD.MOV.U32 R177, RZ, RZ, 0x40000040 ;  /* 0x40000040ffb17424 */ /* 0x000fe200078e00ff */
[----:B--2---:R-:W-:-:S05]  /*c290*/  SHF.R.U32.HI R179, RZ, 0x7, R179 ;  /* 0x00000007ffb37819 */ /* 0x004fca00000116b3 */
[----:B------:R-:W-:-:S05]  /*c2a0*/  VIADD R15, R179, 0x8 ;  /* 0x00000008b30f7836 */ /* 0x000fca0000000000 */
[----:B------:R0:W-:Y:S06]  /*c2b0*/  BAR.SYNC.DEFER_BLOCKING R15, 0x100 ;  /* 0x0004000f0000751d */ /* 0x0001ec0000010000 */
[----:B------:R-:W-:-:S06]  /*c2c0*/  WARPGROUP.ARRIVE ;  /* 0x00000000000079c5 */ /* 0x000fcc0000000000 */
[----:B------:R-:W-:Y:S03]  /*c2d0*/  HGMMA.64x256x16.F32 R24, R152, gdesc[UR4].tnspB, R24, gsb0 ;  /* 0x43e0000498187df0 */ /* 0x000fe60008000818 */
[----:B------:R-:W-:Y:S02]  /*c2e0*/  WARPGROUP.DEPBAR.LE gsb0, 0x0 ;  /* 0x00008000000079c5 */ /* 0x000fe40000010000 */
[----:B------:R-:W-:Y:S01]  /*c2f0*/  VIADD R152, R176, 0x80 ;  /* 0x00000080b0987836 */ /* 0x000fe20000000000 */
[----:B------:R-:W-:Y:S01]  /*c300*/  WARPGROUP.ARRIVE ;  /* 0x00000000000079c5 */ /* 0x000fe20000000000 */
[----:B------:R-:W-:-:S03]  /*c310*/  IMAD.MOV.U32 R153, RZ, RZ, 0x40000040 ;  /* 0x40000040ff997424 */ /* 0x000fc600078e00ff */
[----:B------:R-:W-:Y:S02]  /*c320*/  R2UR UR6, R152 ;  /* 0x00000000980672ca */ /* 0x000fe400000e0000 */
[----:B------:R-:W-:Y:S01]  /*c330*/  R2UR UR7, R153 ;  /* 0x00000000990772ca */ /* 0x000fe200000e0000 */
[----:B------:R-:W-:Y:S01]  /*c340*/  IMAD.MOV.U32 R153, RZ, RZ, 0x40000040 ;  /* 0x40000040ff997424 */ /* 0x000fe200078e00ff */
[----:B------:R-:W-:-:S14]  /*c350*/  IADD3 R152, R176, 0x100, RZ ;  /* 0x00000100b0987810 */ /* 0x000fdc0007ffe0ff */
        /* <DEDUP_REMOVED lines=9> */
[----:B------:R-:W-:Y:S02]  /*c3f0*/  R2UR UR6, R152 ;  /* 0x00000000980672ca */ /* 0x000fe400000e0000 */
[----:B------:R-:W-:Y:S01]  /*c400*/  R2UR UR7, R153 ;  /* 0x00000000990772ca */ /* 0x000fe200000e0000 */
[----:B------:R-:W-:Y:S01]  /*c410*/  IMAD.MOV.U32 R153, RZ, RZ, 0x40000040 ;  /* 0x40000040ff997424 */ /* 0x000fe200078e00ff */
[C---:B------:R-:W-:Y:S01]  /*c420*/  IADD3 R152, R176.reuse, 0x200, RZ ;  /* 0x00000200b0987810 */ /* 0x040fe20007ffe0ff */
[----:B------:R-:W-:Y:S01]  /*c430*/  VIADD R176, R176, 0x280 ;  /* 0x00000280b0b07836 */ /* 0x000fe20000000000 */
[----:B------:R-:W-:Y:S02]  /*c440*/  WARPGROUP.DEPBAR.LE gsb0, 0x0 ;  /* 0x00008000000079c5 */ /* 0x000fe40000010000 */
[----:B------:R-:W-:-:S15]  /*c450*/  WARPGROUP.ARRIVE ;  /* 0x00000000000079c5 */ /* 0x000fde0000000000 */
[----:B------:R-:W-:-:S04]  /*c460*/  NOP ;  /* 0x0000000000007918 */ /* 0x000fc80000000000 */
        /* <DEDUP_REMOVED lines=15> */
[----:B------:R-:W-:Y:S05]  /*c560*/  @P2 BRA `(.L_x_7759) ;  /* 0xffffffd800d42947 */ /* 0x000fea000383ffff */
.L_x_7749:
[----:B------:R-:W-:Y:S05]  /*c570*/  WARPSYNC.ALL ;  /* 0x0000000000007948 */ /* 0x000fea0003800000 */
[----:B------:R-:W1:Y:S01]  /*c580*/  SHFL.BFLY PT, R0, R13, 0x2, 0x1f ;  /* 0x0c401f000d007f89 */ /* 0x000e6200000e0000 */
[----:B------:R-:W-:Y:S01]  /*c590*/  IMAD.MOV.U32 R4, RZ, RZ, RZ ;  /* 0x000000ffff047224 */ /* 0x000fe200078e00ff */
[----:B------:R-:W-:Y:S02]  /*c5a0*/  IADD3 R22, R22, 0x1, RZ ;  /* 0x0000000116167810 */ /* 0x000fe40007ffe0ff */
[----:B--2---:R-:W2:Y:S01]  /*c5b0*/  SHFL.BFLY PT, R3, R14, 0x2, 0x1f ;  /* 0x0c401f000e037f89 */ /* 0x004ea200000e0000 */
[----:B------:R3:W-:Y:S08]  /*c5c0*/  BAR.ARV R180, 0x100 ;  /* 0x000400b40000751d */ /* 0x0007f00000002000 */
[----:B------:R-:W-:Y:S06]  /*c5d0*/  BAR.ARV 0x8, 0x120 ;  /* 0x0204800000007b1d */ /* 0x000fec0000002000 */
[----:B------:R-:W-:Y:S01]  /*c5e0*/  ISETP.NE.AND P0, PT, R22, 0x2, PT ;  /* 0x000000021600780c */ /* 0x000fe20003f05270 */
[----:B-1----:R-:W-:Y:S01]  /*c5f0*/  FADD.FTZ R0, R0, R13 ;  /* 0x0000000d00007221 */ /* 0x002fe20000010000 */
[----:B------:R-:W-:-:S02]  /*c600*/  PLOP3.LUT P1, PT, PT, PT, PT, 0x8, 0x0 ;  /* 0x000000000000781c */ /* 0x000fc40003f2e170 */
[----:B------:R-:W-:Y:S01]  /*c610*/  SEL R5, RZ, 0x1, P0 ;  /* 0x00000001ff057807 */ /* 0x000fe20000000000 */
[----:B--2---:R-:W-:Y:S01]  /*c620*/  FADD.FTZ R3, R3, R14 ;  /* 0x0000000e03037221 */ /* 0x004fe20000010000 */
[----:B------:R-:W1:Y:S01]  /*c630*/  SHFL.BFLY PT, R7, R0, 0x1, 0x1f ;  /* 0x0c201f0000077f89 */ /* 0x000e6200000e0000 */
[----:B------:R-:W-:Y:S02]  /*c640*/  IADD3 R212, R212, 0x1, RZ ;  /* 0x00000001d4d47810 */ /* 0x000fe40007ffe0ff */
[----:B------:R-:W-:Y:S01]  /*c650*/  LOP3.LUT R200, R200, R5, RZ, 0x3c, !PT ;  /* 0x00000005c8c87212 */ /* 0x000fe200078e3cff */
[----:B------:R-:W2:Y:S01]  /*c660*/  SHFL.BFLY PT, R6, R3, 0x1, 0x1f ;  /* 0x0c201f0003067f89 */ /* 0x000ea200000e0000 */
[----:B------:R-:W-:Y:S01]  /*c670*/  IMAD.MOV.U32 R5, RZ, RZ, -0x800000 ;  /* 0xff800000ff057424 */ /* 0x000fe200078e00ff */
[----:B------:R-:W-:Y:S01]  /*c680*/  SEL R22, R22, RZ, P0 ;  /* 0x000000ff16167207 */ /* 0x000fe20000000000 */
        /* <DEDUP_REMOVED lines=8> */
[----:B0-----:R-:W0:Y:S08]  /*c710*/  @P3 MUFU.LG2 R12, R6 ;  /* 0x00000006000c3308 */ /* 0x001e300000000c00 */
[----:B------:R-:W2:Y:S01]  /*c720*/  @P2 MUFU.RCP R4, R7 ;  /* 0x0000000700042308 */ /* 0x000ea20000001000 */
[----:B-1----:R-:W-:-:S04]  /*c730*/  @P2 FMUL.FTZ R10, R10, 0.69314718246459960938 ;  /* 0x3f3172180a0a2820 */ /* 0x002fc80000410000 */
[----:B------:R-:W-:-:S03]  /*c740*/  @P2 FFMA.FTZ R5, R11, R20, R10 ;  /* 0x000000140b052223 */ /* 0x000fc6000001000a */
[----:B------:R-:W1:Y:S01]  /*c750*/  @P3 MUFU.RCP R0, R6 ;  /* 0x0000000600003308 */ /* 0x000e620000001000 */
[----:B0-----:R-:W-:Y:S01]  /*c760*/  @P3 FMUL.FTZ R12, R12, 0.69314718246459960938 ;  /* 0x3f3172180c0c3820 */ /* 0x001fe20000410000 */
[-C--:B--2---:R-:W-:Y:S01]  /*c770*/  FMUL.FTZ R164, R80, R4.reuse ;  /* 0x0000000450a47220 */ /* 0x084fe20000410000 */
        /* <DEDUP_REMOVED lines=128> */
[----:B---3--:R-:W-:-:S07]  /*cf80*/  @P3 FFMA.FTZ R4, R21, R178, R12 ;  /* 0x000000b215043223 */ /* 0x008fce000001000c */
.L_x_7704:
[----:B------:R-:W-:Y:S05]  /*cf90*/  WARPSYNC.ALL ;  /* 0x0000000000007948 */ /* 0x000fea0003800000 */
        /* <DEDUP_REMOVED lines=10> */
[----:B------:R-:W-:Y:S05]  /*d040*/  WARPSYNC.ALL ;  /* 0x0000000000007948 */ /* 0x000fea0003800000 */
[----:B------:R-:W-:Y:S01]  /*d050*/  BAR.SYNC.DEFER_BLOCKING 0x1, 0x100 ;  /* 0x0044000000007b1d */ /* 0x000fe20000010000 */
[----:B------:R-:W-:Y:S02]  /*d060*/  F2FP.F16.F32.PACK_AB R24, R25, R24 ;  /* 0x000000181918723e */ /* 0x000fe400000000ff */
[----:B------:R-:W-:Y:S02]  /*d070*/  F2FP.F16.F32.PACK_AB R25, R92, R26 ;  /* 0x0000001a5c19723e */ /* 0x000fe400000000ff */
        /* <DEDUP_REMOVED lines=12> */
[----:B------:R-:W-:Y:S02]  /*d140*/  MOV R10, R18 ;  /* 0x00000012000a7202 */ /* 0x000fe40000000f00 */
[----:B--2---:R-:W-:Y:S02]  /*d150*/  MOV R11, R13 ;  /* 0x0000000d000b7202 */ /* 0x004fe40000000f00 */
        /* <DEDUP_REMOVED lines=8> */
[----:B------:R-:W-:Y:S01]  /*d1e0*/  IMAD.X R21, RZ, RZ, R131, P1 ;  /* 0x000000ffff157224 */ /* 0x000fe200008e0683 */
[----:B------:R-:W-:-:S02]  /*d1f0*/  IADD3 R185, P4, R130, 0x4000, RZ ;  /* 0x0000400082b97810 */ /* 0x000fc40007f9e0ff */
[----:B------:R-:W-:Y:S01]  /*d200*/  LOP3.LUT R20, R177, 0x380, RZ, 0xc0, !PT ;  /* 0x00000380b1147812 */ /* 0x000fe200078ec0ff */
[--C-:B-----5:R-:W-:Y:S01]  /*d210*/  IMAD.X R31, RZ, RZ, R131.reuse, P2 ;  /* 0x000000ffff1f7224 */ /* 0x120fe200010e0683 */
[----:B------:R-:W-:Y:S01]  /*d220*/  LOP3.LUT R38, R183, 0x380, RZ, 0xc0, !PT ;  /* 0x00000380b7267812 */ /* 0x000fe200078ec0ff */
[--C-:B------:R-:W-:Y:S01]  /*d230*/  IMAD.X R91, RZ, RZ, R131.reuse, P4 ;  /* 0x000000ffff5b7224 */ /* 0x100fe200020e0683 */
[----:B------:R-:W-:Y:S02]  /*d240*/  SHF.R.U64 R20, R20, 0x3, RZ ;  /* 0x0000000314147819 */ /* 0x000fe400000012ff */
[----:B------:R-:W-:Y:S02]  /*d250*/  IADD3 R106, P2, R130, 0x8000, RZ ;  /* 0x00008000826a7810 */ /* 0x000fe40007f5e0ff */
[----:B------:R-:W-:Y:S02]  /*d260*/  SHF.R.U64 R38, R38, 0x3, RZ ;  /* 0x0000000326267819 */ /* 0x000fe400000012ff */
[C---:B------:R-:W-:Y:S01]  /*d270*/  IADD3 R114, P4, R130.reuse, 0x8040, RZ ;  /* 0x0000804082727810 */ /* 0x040fe20007f9e0ff */
[----:B------:R-:W-:Y:S01]  /*d280*/  IMAD.X R107, RZ, RZ, R131, P2 ;  /* 0x000000ffff6b7224 */ /* 0x000fe200010e0683 */
[----:B------:R-:W-:-:S02]  /*d290*/  IADD3 R189, P0, R130, 0x4040, RZ ;  /* 0x0000404082bd7810 */ /* 0x000fc40007f1e0ff */
[----:B------:R-:W-:Y:S01]  /*d2a0*/  IADD3.X R39, RZ, R131, RZ, P3, !PT ;  /* 0x00000083ff277210 */ /* 0x000fe20001ffe4ff */
[--C-:B------:R-:W-:Y:S01]  /*d2b0*/  IMAD.X R115, RZ, RZ, R131.reuse, P4 ;  /* 0x000000ffff737224 */ /* 0x100fe200020e0683 */
[----:B------:R-:W-:Y:S01]  /*d2c0*/  LOP3.LUT R20, R20, R177, RZ, 0x3c, !PT ;  /* 0x000000b114147212 */ /* 0x000fe200078e3cff */
[--C-:B------:R-:W-:Y:S01]  /*d2d0*/  IMAD.X R99, RZ, RZ, R131.reuse, P0 ;  /* 0x000000ffff637224 */ /* 0x100fe200000e0683 */
[----:B------:R-:W-:Y:S02]  /*d2e0*/  IADD3 R110, P3, R130, 0x8020, RZ ;  /* 0x00008020826e7810 */ /* 0x000fe40007f7e0ff */
[----:B------:R-:W-:Y:S02]  /*d2f0*/  LOP3.LUT R38, R38, R183, RZ, 0x3c, !PT ;  /* 0x000000b726267212 */ /* 0x000fe400078e3cff */
[----:B------:R-:W-:Y:S01]  /*d300*/  LOP3.LUT R177, R106, 0x380, RZ, 0xc0, !PT ;  /* 0x000003806ab17812 */ /* 0x000fe200078ec0ff */
[----:B------:R-:W-:Y:S01]  /*d310*/  IMAD.X R111, RZ, RZ, R131, P3 ;  /* 0x000000ffff6f7224 */ /* 0x000fe200018e0683 */
[----:B------:R-:W-:-:S02]  /*d320*/  LOP3.LUT R183, R114, 0x380, RZ, 0xc0, !PT ;  /* 0x0000038072b77812 */ /* 0x000fc400078ec0ff */
[----:B------:R-:W-:Y:S02]  /*d330*/  LOP3.LUT R30, R181, 0x380, RZ, 0xc0, !PT ;  /* 0x00000380b51e7812 */ /* 0x000fe400078ec0ff */
[C---:B------:R-:W-:Y:S02]  /*d340*/  LOP3.LUT R15, R130.reuse, 0x380, RZ, 0xc0, !PT ;  /* 0x00000380820f7812 */ /* 0x040fe400078ec0ff */
[----:B------:R-:W-:Y:S02]  /*d350*/  SHF.R.U64 R177, R177, 0x3, RZ ;  /* 0x00000003b1b17819 */ /* 0x000fe400000012ff */
[C---:B------:R-:W-:Y:S02]  /*d360*/  IADD3 R187, P5, R130.reuse, 0x4020, RZ ;  /* 0x0000402082bb7810 */ /* 0x040fe40007fbe0ff */
[C---:B------:R-:W-:Y:S02]  /*d370*/  IADD3 R12, P0, R130.reuse, 0xc000, RZ ;  /* 0x0000c000820c7810 */ /* 0x040fe40007f1e0ff */
[----:B------:R-:W-:Y:S01]  /*d380*/  SHF.R.U64 R183, R183, 0x3, RZ ;  /* 0x00000003b7b77819 */ /* 0x000fe200000012ff */
[--C-:B------:R-:W-:Y:S01]  /*d390*/  IMAD.X R95, RZ, RZ, R131.reuse, P5 ;  /* 0x000000ffff5f7224 */ /* 0x100fe200028e0683 */
[C---:B------:R-:W-:Y:S01]  /*d3a0*/  IADD3 R191, P1, R130.reuse, 0x4060, RZ ;  /* 0x0000406082bf7810 */ /* 0x040fe20007f3e0ff */
[----:B------:R-:W-:Y:S01]  /*d3b0*/  IMAD.X R123, RZ, RZ, R131, P0 ;  /* 0x000000ffff7b7224 */ /* 0x000fe200000e0683 */
[----:B------:R-:W-:-:S02]  /*d3c0*/  IADD3 R151, P2, R130, 0xc040, RZ ;  /* 0x0000c04082977810 */ /* 0x000fc40007f5e0ff */
[----:B------:R-:W-:Y:S02]  /*d3d0*/  IADD3 R14, P3, R130, 0xc060, RZ ;  /* 0x0000c060820e7810 */ /* 0x000fe40007f7e0ff */
[----:B------:R-:W-:Y:S01]  /*d3e0*/  SHF.R.U64 R30, R30, 0x3, RZ ;  /* 0x000000031e1e7819 */ /* 0x000fe200000012ff */
[----:B------:R-:W-:Y:S01]  /*d3f0*/  IMAD.X R13, RZ, RZ, R131, P2 ;  /* 0x000000ffff0d7224 */ /* 0x000fe200010e0683 */
[----:B------:R-:W-:Y:S02]  /*d400*/  SHF.R.U64 R15, R15, 0x3, RZ ;  /* 0x000000030f0f7819 */ /* 0x000fe400000012ff */
[----:B------:R-:W-:Y:S02]  /*d410*/  LOP3.LUT R90, R185, 0x380, RZ, 0xc0, !PT ;  /* 0x00000380b95a7812 */ /* 0x000fe400078ec0ff */
[----:B------:R-:W-:Y:S02]  /*d420*/  LOP3.LUT R106, R177, R106, RZ, 0x3c, !PT ;  /* 0x0000006ab16a7212 */ /* 0x000fe400078e3cff */
[----:B------:R-:W-:-:S02]  /*d430*/  LOP3.LUT R94, R187, 0x380, RZ, 0xc0, !PT ;  /* 0x00000380bb5e7812 */ /* 0x000fc400078ec0ff */
[----:B------:R-:W-:Y:S02]  /*d440*/  LOP3.LUT R114, R183, R114, RZ, 0x3c, !PT ;  /* 0x00000072b7727212 */ /* 0x000fe400078e3cff */
[----:B------:R-:W-:Y:S02]  /*d450*/  LOP3.LUT R177, R12, 0x380, RZ, 0xc0, !PT ;  /* 0x000003800cb17812 */ /* 0x000fe400078ec0ff */
[----:B------:R-:W-:Y:S02]  /*d460*/  IADD3.X R103, RZ, R131, RZ, P1, !PT ;  /* 0x00000083ff677210 */ /* 0x000fe40000ffe4ff */
[----:B------:R-:W-:Y:S02]  /*d470*/  LOP3.LUT R30, R30, R181, RZ, 0x3c, !PT ;  /* 0x000000b51e1e7212 */ /* 0x000fe400078e3cff */
[----:B------:R-:W-:Y:S02]  /*d480*/  LOP3.LUT R98, R189, 0x380, RZ, 0xc0, !PT ;  /* 0x00000380bd627812 */ /* 0x000fe400078ec0ff */
[----:B------:R-:W-:-:S02]  /*d490*/  LOP3.LUT R176, R151, 0x380, RZ, 0xc0, !PT ;  /* 0x0000038097b07812 */ /* 0x000fc400078ec0ff */
[----:B------:R-:W-:Y:S02]  /*d4a0*/  LOP3.LUT R183, R14, 0x380, RZ, 0xc0, !PT ;  /* 0x000003800eb77812 */ /* 0x000fe400078ec0ff */
[C---:B------:R-:W-:Y:S02]  /*d4b0*/  IADD3 R118, P5, R130.reuse, 0x8060, RZ ;  /* 0x0000806082767810 */ /* 0x040fe40007fbe0ff */
[----:B-1----:R-:W-:Y:S02]  /*d4c0*/  IADD3 R84, P1, R130, 0xc020, RZ ;  /* 0x0000c02082547810 */ /* 0x002fe40007f3e0ff */
[----:B------:R-:W-:Y:S02]  /*d4d0*/  LOP3.LUT R102, R191, 0x380, RZ, 0xc0, !PT ;  /* 0x00000380bf667812 */ /* 0x000fe400078ec0ff */
[----:B------:R-:W-:Y:S01]  /*d4e0*/  LOP3.LUT R181, R110, 0x380, RZ, 0xc0, !PT ;  /* 0x000003806eb57812 */ /* 0x000fe200078ec0ff */
[----:B------:R-:W-:Y:S01]  /*d4f0*/  IMAD.X R127, RZ, RZ, R131, P1 ;  /* 0x000000ffff7f7224 */ /* 0x000fe200008e0683 */
[----:B------:R-:W-:-:S02]  /*d500*/  LOP3.LUT R130, R15, R130, RZ, 0x3c, !PT ;  /* 0x000000820f827212 */ /* 0x000fc400078e3cff */
[----:B------:R-:W-:Y:S02]  /*d510*/  SHF.R.U64 R90, R90, 0x3, RZ ;  /* 0x000000035a5a7819 */ /* 0x000fe400000012ff */
        /* <DEDUP_REMOVED lines=8> */
[----:B------:R-:W-:Y:S02]  /*d5a0*/  MOV R130, R130 ;  /* 0x0000008200827202 */ /* 0x000fe40000000f00 */
[----:B------:R-:W-:Y:S02]  /*d5b0*/  LOP3.LUT R94, R94, R187, RZ, 0x3c, !PT ;  /* 0x000000bb5e5e7212 */ /* 0x000fe400078e3cff */
[----:B------:R-:W-:Y:S01]  /*d5c0*/  LOP3.LUT R122, R177, R12, RZ, 0x3c, !PT ;  /* 0x0000000cb17a7212 */ /* 0x000fe200078e3cff */
[----:B------:R1:W-:Y:S01]  /*d5d0*/  STSM.16.M88.4 [R130], R24 ;  /* 0x0000001882007844 */ /* 0x0003e20000000200 */
[----:B------:R-:W-:-:S02]  /*d5e0*/  MOV R28, R20 ;  /* 0x00000014001c7202 */ /* 0x000fc40000000f00 */
[----:B------:R-:W-:Y:S02]  /*d5f0*/  IADD3.X R15, RZ, R131, RZ, P3, !PT ;  /* 0x00000083ff0f7210 */ /* 0x000fe40001ffe4ff */
[----:B------:R-:W-:Y:S01]  /*d600*/  LOP3.LUT R98, R98, R189, RZ, 0x3c, !PT ;  /* 0x000000bd62627212 */ /* 0x000fe200078e3cff */
[----:B------:R2:W-:Y:S01]  /*d610*/  STSM.16.M88.4 [R28], R32 ;  /* 0x000000201c007844 */ /* 0x0005e20000000200 */
[----:B------:R-:W-:Y:S02]  /*d620*/  LOP3.LUT R185, R118, 0x380, RZ, 0xc0, !PT ;  /* 0x0000038076b97812 */ /* 0x000fe400078ec0ff */
[----:B------:R-:W-:Y:S02]  /*d630*/  LOP3.LUT R12, R176, R151, RZ, 0x3c, !PT ;  /* 0x00000097b00c7212 */ /* 0x000fe400078e3cff */
[----:B------:R-:W-:Y:S02]  /*d640*/  LOP3.LUT R14, R183, R14, RZ, 0x3c, !PT ;  /* 0x0000000eb70e7212 */ /* 0x000fe400078e3cff */
[----:B------:R-:W-:-:S02]  /*d650*/  MOV R30, R30 ;  /* 0x0000001e001e7202 */ /* 0x000fc40000000f00 */
[----:B------:R-:W-:Y:S02]  /*d660*/  LOP3.LUT R102, R102, R191, RZ, 0x3c, !PT ;  /* 0x000000bf66667212 */ /* 0x000fe400078e3cff */
[----:B------:R-:W-:Y:S01]  /*d670*/  LOP3.LUT R110, R181, R110, RZ, 0x3c, !PT ;  /* 0x0000006eb56e7212 */ /* 0x000fe200078e3cff */
[----:B------:R3:W-:Y:S01]  /*d680*/  STSM.16.M88.4 [R30], R40 ;  /* 0x000000281e007844 */ /* 0x0007e20000000200 */
[----:B------:R-:W-:Y:S02]  /*d690*/  MOV R38, R38 ;  /* 0x0000002600267202 */ /* 0x000fe40000000f00 */
[----:B------:R-:W-:Y:S02]  /*d6a0*/  F2FP.F16.F32.PACK_AB R57, R7, R58 ;  /* 0x0000003a0739723e */ /* 0x000fe400000000ff */
[----:B------:R-:W-:Y:S01]  /*d6b0*/  F2FP.F16.F32.PACK_AB R64, R65, R64 ;  /* 0x000000404140723e */ /* 0x000fe200000000ff */
[----:B------:R-:W-:Y:S01]  /*d6c0*/  STSM.16.M88.4 [R38], R48 ;  /* 0x0000003026007844 */ /* 0x000fe20000000200 */
[----:B------:R-:W-:-:S02]  /*d6d0*/  LOP3.LUT R181, R84, 0x380, RZ, 0xc0, !PT ;  /* 0x0000038054b57812 */ /* 0x000fc400078ec0ff */
[----:B------:R-:W-:Y:S02]  /*d6e0*/  MOV R90, R90 ;  /* 0x0000005a005a7202 */ /* 0x000fe40000000f00 */
[----:B------:R-:W-:Y:S02]  /*d6f0*/  F2FP.F16.F32.PACK_AB R58, R61, R60 ;  /* 0x0000003c3d3a723e */ /* 0x000fe400000000ff */
[----:B------:R-:W-:Y:S02]  /*d700*/  F2FP.F16.F32.PACK_AB R59, R63, R59 ;  /* 0x0000003b3f3b723e */ /* 0x000fe400000000ff */
[----:B------:R-:W-:Y:S02]  /*d710*/  F2FP.F16.F32.PACK_AB R65, R6, R66 ;  /* 0x000000420641723e */ /* 0x000fe400000000ff */
[----:B------:R-:W-:Y:S01]  /*d720*/  F2FP.F16.F32.PACK_AB R72, R73, R72 ;  /* 0x000000484948723e */ /* 0x000fe200000000ff */
[----:B------:R-:W-:Y:S01]  /*d730*/  STSM.16.M88.4 [R90], R56 ;  /* 0x000000385a007844 */ /* 0x000fe20000000200 */
[----:B------:R-:W-:-:S02]  /*d740*/  MOV R94, R94 ;  /* 0x0000005e005e7202 */ /* 0x000fc40000000f00 */
[----:B------:R-:W-:Y:S02]  /*d750*/  F2FP.F16.F32.PACK_AB R66, R69, R68 ;  /* 0x000000444542723e */ /* 0x000fe400000000ff */
[----:B------:R-:W-:Y:S02]  /*d760*/  F2FP.F16.F32.PACK_AB R67, R67, R70 ;  /* 0x000000464343723e */ /* 0x000fe400000000ff */
[----:B------:R-:W-:Y:S02]  /*d770*/  F2FP.F16.F32.PACK_AB R73, R75, R74 ;  /* 0x0000004a4b49723e */ /* 0x000fe400000000ff */
[----:B------:R-:W-:Y:S01]  /*d780*/  SHF.R.U64 R185, R185, 0x3, RZ ;  /* 0x00000003b9b97819 */ /* 0x000fe200000012ff */
[----:B------:R-:W-:Y:S01]  /*d790*/  STSM.16.M88.4 [R94], R64 ;  /* 0x000000405e007844 */ /* 0x000fe20000000200 */
[----:B------:R-:W-:Y:S02]  /*d7a0*/  MOV R98, R98 ;  /* 0x0000006200627202 */ /* 0x000fe40000000f00 */
[----:B------:R-:W-:-:S02]  /*d7b0*/  MOV R21, R12 ;  /* 0x0000000c00157202 */ /* 0x000fc40000000f00 */
[----:B------:R-:W-:Y:S02]  /*d7c0*/  MOV R20, R14 ;  /* 0x0000000e00147202 */ /* 0x000fe40000000f00 */
[----:B------:R-:W-:Y:S02]  /*d7d0*/  F2FP.F16.F32.PACK_AB R74, R77, R163 ;  /* 0x000000a34d4a723e */ /* 0x000fe400000000ff */
[----:B------:R-:W-:Y:S02]  /*d7e0*/  F2FP.F16.F32.PACK_AB R75, R79, R78 ;  /* 0x0000004e4f4b723e */ /* 0x000fe400000000ff */
[----:B------:R-:W-:Y:S02]  /*d7f0*/  MOV R102, R102 ;  /* 0x0000006600667202 */ /* 0x000fe40000000f00 */
[----:B------:R-:W-:Y:S01]  /*d800*/  F2FP.F16.F32.PACK_AB R12, R81, R164 ;  /* 0x000000a4510c723e */ /* 0x000fe200000000ff */
[----:B------:R-:W-:Y:S01]  /*d810*/  STSM.16.M88.4 [R98], R72 ;  /* 0x0000004862007844 */ /* 0x000fe20000000200 */
[----:B------:R-:W-:-:S02]  /*d820*/  F2FP.F16.F32.PACK_AB R13, R83, R82 ;  /* 0x00000052530d723e */ /* 0x000fc400000000ff */
[----:B------:R-:W-:Y:S01]  /*d830*/  F2FP.F16.F32.PACK_AB R14, R3, R165 ;  /* 0x000000a5030e723e */ /* 0x000fe200000000ff */
[----:B------:R-:W-:Y:S01]  /*d840*/  IMAD.MOV.U32 R3, RZ, RZ, RZ ;  /* 0x000000ffff037224 */ /* 0x000fe200078e00ff */
[----:B------:R-:W-:Y:S02]  /*d850*/  F2FP.F16.F32.PACK_AB R15, R54, R46 ;  /* 0x0000002e360f723e */ /* 0x000fe400000000ff */
[----:B------:R-:W-:Y:S02]  /*d860*/  SHF.R.U64 R181, R181, 0x3, RZ ;  /* 0x00000003b5b57819 */ /* 0x000fe400000012ff */
[----:B------:R-:W-:Y:S01]  /*d870*/  IADD3.X R119, RZ, R131, RZ, P5, !PT ;  /* 0x00000083ff777210 */ /* 0x000fe20002ffe4ff */
[----:B------:R4:W-:Y:S01]  /*d880*/  STSM.16.M88.4 [R102], R12 ;  /* 0x0000000c66007844 */ /* 0x0009e20000000200 */
[----:B------:R-:W-:Y:S02]  /*d890*/  LOP3.LUT R118, R185, R118, RZ, 0x3c, !PT ;  /* 0x00000076b9767212 */ /* 0x000fe400078e3cff */
[----:B------:R-:W-:-:S02]  /*d8a0*/  MOV R106, R106 ;  /* 0x0000006a006a7202 */ /* 0x000fc40000000f00 */
[----:B-1----:R-:W-:Y:S02]  /*d8b0*/  F2FP.F16.F32.PACK_AB R24, R89, R166 ;  /* 0x000000a65918723e */ /* 0x002fe400000000ff */
[----:B------:R-:W-:Y:S02]  /*d8c0*/  F2FP.F16.F32.PACK_AB R25, R71, R62 ;  /* 0x0000003e4719723e */ /* 0x000fe400000000ff */
[----:B------:R-:W-:Y:S02]  /*d8d0*/  F2FP.F16.F32.PACK_AB R26, R93, R167 ;  /* 0x000000a75d1a723e */ /* 0x000fe400000000ff */
[----:B------:R-:W-:Y:S02]  /*d8e0*/  F2FP.F16.F32.PACK_AB R27, R100, R96 ;  /* 0x00000060641b723e */ /* 0x000fe400000000ff */
[----:B------:R-:W-:Y:S02]  /*d8f0*/  LOP3.LUT R126, R181, R84, RZ, 0x3c, !PT ;  /* 0x00000054b57e7212 */ /* 0x000fe400078e3cff */
[----:B------:R-:W-:Y:S01]  /*d900*/  MOV R110, R110 ;  /* 0x0000006e006e7202 */ /* 0x000fe20000000f00 */
[----:B------:R-:W-:Y:S01]  /*d910*/  STSM.16.M88.4 [R106], R24 ;  /* 0x000000186a007844 */ /* 0x000fe20000000200 */
[----:B--2---:R-:W-:-:S02]  /*d920*/  F2FP.F16.F32.PACK_AB R28, R97, R168 ;  /* 0x000000a8611c723e */ /* 0x004fc400000000ff */
[----:B------:R-:W-:Y:S02]  /*d930*/  F2FP.F16.F32.PACK_AB R29, R108, R104 ;  /* 0x000000686c1d723e */ /* 0x000fe400000000ff */
[----:B---3--:R-:W-:Y:S02]  /*d940*/  F2FP.F16.F32.PACK_AB R30, R101, R169 ;  /* 0x000000a9651e723e */ /* 0x008fe400000000ff */
[----:B------:R-:W-:Y:S02]  /*d950*/  F2FP.F16.F32.PACK_AB R31, R116, R112 ;  /* 0x00000070741f723e */ /* 0x000fe400000000ff */
[----:B------:R-:W-:Y:S02]  /*d960*/  MOV R114, R114 ;  /* 0x0000007200727202 */ /* 0x000fe40000000f00 */
[----:B----4-:R-:W-:Y:S01]  /*d970*/  F2FP.F16.F32.PACK_AB R12, R105, R170 ;  /* 0x000000aa690c723e */ /* 0x010fe200000000ff */
        /* <DEDUP_REMOVED lines=18> */
[----:B------:R2:W-:Y:S01]  /*daa0*/  STSM.16.M88.4 [R122], R156 ;  /* 0x0000009c7a007844 */ /* 0x0005e20000000200 */
[----:B------:R-:W-:Y:S02]  /*dab0*/  ISETP.NE.U32.AND P0, PT, RZ, UR4, PT ;  /* 0x00000004ff007c0c */ /* 0x000fe4000bf05070 */
[----:B------:R-:W-:Y:S02]  /*dac0*/  IADD3 R6, P1, R208, UR4, RZ ;  /* 0x00000004d0067c10 */ /* 0x000fe4000ff3e0ff */
[----:B------:R-:W-:Y:S02]  /*dad0*/  MOV R126, R126 ;  /* 0x0000007e007e7202 */ /* 0x000fe40000000f00 */
        /* <DEDUP_REMOVED lines=9> */
[----:B------:R-:W-:Y:S01]  /*db70*/  F2FP.F16.F32.PACK_AB R146, R149, R148 ;  /* 0x000000949592723e */ /* 0x000fe200000000ff */
[----:B------:R2:W-:Y:S01]  /*db80*/  STSM.16.M88.4 [R21], R136 ;  /* 0x0000008815007844 */ /* 0x0005e20000000200 */
[----:B------:R-:W-:Y:S02]  /*db90*/  F2FP.F16.F32.PACK_AB R147, R0, R150 ;  /* 0x000000960093723e */ /* 0x000fe400000000ff */
        /* <DEDUP_REMOVED lines=9> */
[----:B------:R-:W-:Y:S01]  /*dc30*/  IMAD.U32 R0, RZ, RZ, UR4 ;  /* 0x00000004ff007e24 */ /* 0x000fe2000f8e00ff */
[----:B------:R-:W-:Y:S01]  /*dc40*/  @P1 IADD3.X R209, R209, UR5, RZ, P2, !PT ;  /* 0x00000005d1d11c10 */ /* 0x000fe200097fe4ff */
[----:B------:R2:W5:Y:S01]  /*dc50*/  @P0 LDG.E R3, desc[UR40][R6.64] ;  /* 0x0000002806030981 */ /* 0x000562000c1e1900 */
[----:B------:R-:W-:-:S03]  /*dc60*/  IMAD R9, R202, 0x40, R201 ;  /* 0x00000040ca097824 */ /* 0x000fc600078e02c9 */
[----:B------:R2:W5:Y:S01]  /*dc70*/  @P1 LDG.E R0, desc[UR40][R208.64] ;  /* 0x00000028d0001981 */ /* 0x000562000c1e1900 */
[----:B------:R-:W-:-:S03]  /*dc80*/  IMAD.WIDE R10, R9, 0x2, R10 ;  /* 0x00000002090a7825 */ /* 0x000fc600078e020a */
[----:B-1----:R-:W-:Y:S01]  /*dc90*/  IADD3 R13, P4, R10, 0x1000, RZ ;  /* 0x000010000a0d7810 */ /* 0x002fe20007f9e0ff */
[----:B------:R-:W-:-:S12]  /*dca0*/  @P1 BRA `(.L_x_7762) ;  /* 0x0000000000101947 */ /* 0x000fd80003800000 */
[----:B------:R-:W-:Y:S05]  /*dcb0*/  @!P0 BRA `(.L_x_7762) ;  /* 0x00000000000c8947 */ /* 0x000fea0003800000 */
[----:B------:R-:W3:Y:S04]  /*dcc0*/  LDG.E R9, desc[UR40][R6.64] ;  /* 0x0000002806097981 */ /* 0x000ee8000c1e1900 */
[----:B-----5:R-:W3:Y:S02]  /*dcd0*/  LDG.E R0, desc[UR40][R6.64+0x4] ;  /* 0x0000042806007981 */ /* 0x020ee4000c1e1900 */
[----:B---3--:R-:W-:-:S07]  /*dce0*/  IADD3 R0, -R9, R0, RZ ;  /* 0x0000000009007210 */ /* 0x008fce0007ffe1ff */
.L_x_7762:
[----:B------:R-:W-:Y:S01]  /*dcf0*/  SHF.R.S32.HI R79, RZ, 0x1f, R207 ;  /* 0x0000001fff4f7819 */ /* 0x000fe200000114cf */
[----:B------:R-:W-:Y:S01]  /*dd00*/  ULDC.64 UR4, c[0x0][0xb70] ;  /* 0x0002dc0000047ab9 */ /* 0x000fe20000000a00 */
[--C-:B--2--5:R-:W-:Y:S01]  /*dd10*/  SHF.R.S32.HI R21, RZ, 0x1f, R3.reuse ;  /* 0x0000001fff157819 */ /* 0x124fe20000011403 */
[----:B------:R-:W-:Y:S01]  /*dd20*/  IMAD.MOV.U32 R20, RZ, RZ, R3 ;  /* 0x000000ffff147224 */ /* 0x000fe200078e0003 */
[----:B------:R-:W-:Y:S01]  /*dd30*/  SEL R219, R219, RZ, !P0 ;  /* 0x000000ffdbdb7207 */ /* 0x000fe20004000000 */
[----:B------:R-:W-:Y:S01]  /*dd40*/  IMAD R6, R79, UR4, RZ ;  /* 0x000000044f067c24 */ /* 0x000fe2000f8e02ff */
[----:B------:R-:W-:Y:S01]  /*dd50*/  SEL R81, R210, RZ, !P0 ;  /* 0x000000ffd2517207 */ /* 0x000fe20004000000 */
[----:B------:R-:W-:Y:S01]  /*dd60*/  IMAD R15, R213, 0x80, R232 ;  /* 0x00000080d50f7824 */ /* 0x000fe200078e02e8 */
[C---:B------:R-:W-:Y:S01]  /*dd70*/  IADD3 R29, P0, R10.reuse, 0x3000, RZ ;  /* 0x000030000a1d7810 */ /* 0x040fe20007f1e0ff */
[C---:B------:R-:W-:Y:S01]  /*dd80*/  IMAD R9, R207.reuse, UR5, R6 ;  /* 0x00000005cf097c24 */ /* 0x040fe2000f8e0206 */
[C---:B------:R-:W-:Y:S01]  /*dd90*/  IADD3 R25, P5, R10.reuse, 0x2000, RZ ;  /* 0x000020000a197810 */ /* 0x040fe20007fbe0ff */
[----:B------:R-:W-:Y:S01]  /*dda0*/  IMAD.WIDE.U32 R6, R207, UR4, R20 ;  /* 0x00000004cf067c25 */ /* 0x000fe2000f8e0014 */
[----:B------:R-:W-:Y:S01]  /*ddb0*/  ULDC.64 UR4, c[0x0][0xb78] ;  /* 0x0002de0000047ab9 */ /* 0x000fe20000000a00 */
[----:B------:R-:W-:-:S02]  /*ddc0*/  IADD3 R33, P1, R10, 0x4000, RZ ;  /* 0x000040000a217810 */ /* 0x000fc40007f3e0ff */
[----:B------:R-:W-:Y:S01]  /*ddd0*/  IMAD.IADD R7, R7, 0x1, R9 ;  /* 0x0000000107077824 */ /* 0x000fe200078e0209 */
[----:B------:R-:W-:Y:S01]  /*dde0*/  LOP3.LUT R28, R29, 0x380, RZ, 0xc0, !PT ;  /* 0x000003801d1c7812 */ /* 0x000fe200078ec0ff */
[----:B------:R-:W-:Y:S01]  /*ddf0*/  IMAD R8, R219, UR4, RZ ;  /* 0x00000004db087c24 */ /* 0x000fe2000f8e02ff */
[----:B------:R-:W-:Y:S01]  /*de00*/  IADD3 R37, P2, R10, 0x5000, RZ ;  /* 0x000050000a257810 */ /* 0x000fe20007f5e0ff */
[----:B------:R-:W-:Y:S01]  /*de10*/  IMAD.WIDE.U32 R6, R81, UR4, R6 ;  /* 0x0000000451067c25 */ /* 0x000fe2000f8e0006 */
[----:B------:R-:W-:Y:S02]  /*de20*/  LOP3.LUT R12, R13, 0x380, RZ, 0xc0, !PT ;  /* 0x000003800d0c7812 */ /* 0x000fe400078ec0ff */
[----:B------:R-:W-:Y:S01]  /*de30*/  LOP3.LUT R24, R25, 0x380, RZ, 0xc0, !PT ;  /* 0x0000038019187812 */ /* 0x000fe200078ec0ff */
[----:B------:R-:W-:Y:S01]  /*de40*/  IMAD R8, R81, UR5, R8 ;  /* 0x0000000551087c24 */ /* 0x000fe2000f8e0208 */
[----:B------:R-:W-:Y:S01]  /*de50*/  SHF.R.S32.HI R9, RZ, 0x1f, R15 ;  /* 0x0000001fff097819 */ /* 0x000fe2000001140f */
[----:B------:R-:W-:Y:S01]  /*de60*/  ULDC.64 UR4, c[0x0][0xb40] ;  /* 0x0002d00000047ab9 */ /* 0x000fe20000000a00 */
[----:B------:R-:W-:-:S02]  /*de70*/  IADD3 R6, P3, R15, R6, RZ ;  /* 0x000000060f067210 */ /* 0x000fc40007f7e0ff */
[----:B------:R-:W-:Y:S02]  /*de80*/  LOP3.LUT R32, R33, 0x380, RZ, 0xc0, !PT ;  /* 0x0000038021207812 */ /* 0x000fe400078ec0ff */
[----:B------:R-:W-:Y:S02]  /*de90*/  SHF.R.U64 R28, R28, 0x3, RZ ;  /* 0x000000031c1c7819 */ /* 0x000fe400000012ff */
[----:B------:R-:W-:Y:S02]  /*dea0*/  LOP3.LUT R36, R37, 0x380, RZ, 0xc0, !PT ;  /* 0x0000038025247812 */ /* 0x000fe400078ec0ff */
[----:B------:R-:W-:Y:S02]  /*deb0*/  SHF.R.U64 R12, R12, 0x3, RZ ;  /* 0x000000030c0c7819 */ /* 0x000fe400000012ff */
[----:B------:R-:W-:Y:S02]  /*dec0*/  SHF.R.U64 R24, R24, 0x3, RZ ;  /* 0x0000000318187819 */ /* 0x000fe400000012ff */
[----:B------:R-:W-:-:S02]  /*ded0*/  IADD3.X R9, R9, R7, R8, P3, !PT ;  /* 0x0000000709097210 */ /* 0x000fc40001ffe408 */
[----:B------:R-:W-:Y:S02]  /*dee0*/  SHF.R.U64 R32, R32, 0x3, RZ ;  /* 0x0000000320207819 */ /* 0x000fe400000012ff */
[----:B------:R-:W-:Y:S01]  /*def0*/  LOP3.LUT R28, R28, R29, RZ, 0x3c, !PT ;  /* 0x0000001d1c1c7212 */ /* 0x000fe200078e3cff */
[----:B------:R-:W-:Y:S01]  /*df00*/  IMAD.X R29, RZ, RZ, R11, P0 ;  /* 0x000000ffff1d7224 */ /* 0x000fe200000e060b */
[----:B------:R-:W-:Y:S02]  /*df10*/  SHF.R.U64 R36, R36, 0x3, RZ ;  /* 0x0000000324247819 */ /* 0x000fe400000012ff */
[----:B------:R-:W-:Y:S02]  /*df20*/  LEA R58, P3, R6, UR4, 0x2 ;  /* 0x00000004063a7c11 */ /* 0x000fe4000f8610ff */
[----:B------:R-:W-:Y:S02]  /*df30*/  IADD3 R53, P0, R10, 0x9000, RZ ;  /* 0x000090000a357810 */ /* 0x000fe40007f1e0ff */
[----:B------:R-:W-:-:S02]  /*df40*/  LOP3.LUT R12, R12, R13, RZ, 0x3c, !PT ;  /* 0x0000000d0c0c7212 */ /* 0x000fc400078e3cff */
[----:B------:R-:W-:Y:S01]  /*df50*/  LOP3.LUT R24, R24, R25, RZ, 0x3c, !PT ;  /* 0x0000001918187212 */ /* 0x000fe200078e3cff */
[--C-:B------:R-:W-:Y:S01]  /*df60*/  IMAD.X R25, RZ, RZ, R11.reuse, P5 ;  /* 0x000000ffff197224 */ /* 0x100fe200028e060b */
[----:B------:R-:W-:Y:S01]  /*df70*/  LOP3.LUT R32, R32, R33, RZ, 0x3c, !PT ;  /* 0x0000002120207212 */ /* 0x000fe200078e3cff */
[----:B------:R-:W-:Y:S01]  /*df80*/  IMAD.X R33, RZ, RZ, R11, P1 ;  /* 0x000000ffff217224 */ /* 0x000fe200008e060b */
[----:B------:R-:W-:Y:S02]  /*df90*/  LOP3.LUT R36, R36, R37, RZ, 0x3c, !PT ;  /* 0x0000002524247212 */ /* 0x000fe400078e3cff */
[----:B------:R-:W-:Y:S01]  /*dfa0*/  LEA.HI.X R59, R6, UR5, R9, 0x2, P3 ;  /* 0x00000005063b7c11 */ /* 0x000fe200098f1409 */
[----:B------:R-:W-:Y:S01]  /*dfb0*/  VIADD R9, R15, 0x8 ;  /* 0x000000080f097836 */ /* 0x000fe20000000000 */
[----:B------:R-:W-:Y:S01]  /*dfc0*/  IADD3.X R13, RZ, R11, RZ, P4, !PT ;  /* 0x0000000bff0d7210 */ /* 0x000fe200027fe4ff */
[----:B------:R-:W-:Y:S01]  /*dfd0*/  ULDC.64 UR4, c[0x0][0xaa0] ;  /* 0x0002a80000047ab9 */ /* 0x000fe20000000a00 */
[----:B------:R-:W-:-:S02]  /*dfe0*/  IADD3 R41, P3, R10, 0x6000, RZ ;  /* 0x000060000a297810 */ /* 0x000fc40007f7e0ff */
[C---:B------:R-:W-:Y:S02]  /*dff0*/  IADD3 R45, P4, R10.reuse, 0x7000, RZ ;  /* 0x000070000a2d7810 */ /* 0x040fe40007f9e0ff */
[C---:B------:R-:W-:Y:S02]  /*e000*/  IADD3 R49, P5, R10.reuse, 0x8000, RZ ;  /* 0x000080000a317810 */ /* 0x040fe40007fbe0ff */
[----:B------:R-:W-:Y:S02]  /*e010*/  LOP3.LUT R52, R53, 0x380, RZ, 0xc0, !PT ;  /* 0x0000038035347812 */ /* 0x000fe400078ec0ff */
[C---:B------:R-:W-:Y:S02]  /*e020*/  IADD3 R7, P1, R10.reuse, 0xa000, RZ ;  /* 0x0000a0000a077810 */ /* 0x040fe40007f3e0ff */
[----:B------:R-:W-:Y:S02]  /*e030*/  IADD3.X R37, RZ, R11, RZ, P2, !PT ;  /* 0x0000000bff257210 */ /* 0x000fe400017fe4ff */
[----:B------:R-:W-:-:S02]  /*e040*/  IADD3 R57, P2, R10, 0xb000, RZ ;  /* 0x0000b0000a397810 */ /* 0x000fc40007f5e0ff */
[----:B------:R-:W-:Y:S02]  /*e050*/  LOP3.LUT R40, R41, 0x380, RZ, 0xc0, !PT ;  /* 0x0000038029287812 */ /* 0x000fe400078ec0ff */
[----:B------:R-:W-:Y:S02]  /*e060*/  LOP3.LUT R44, R45, 0x380, RZ, 0xc0, !PT ;  /* 0x000003802d2c7812 */ /* 0x000fe400078ec0ff */
[----:B------:R-:W-:Y:S02]  /*e070*/  LOP3.LUT R48, R49, 0x380, RZ, 0xc0, !PT ;  /* 0x0000038031307812 */ /* 0x000fe400078ec0ff */
[----:B------:R-:W-:Y:S02]  /*e080*/  SHF.R.U64 R52, R52, 0x3, RZ ;  /* 0x0000000334347819 */ /* 0x000fe400000012ff */
[----:B------:R-:W-:Y:S02]  /*e090*/  LOP3.LUT R6, R7, 0x380, RZ, 0xc0, !PT ;  /* 0x0000038007067812 */ /* 0x000fe400078ec0ff */
[----:B------:R-:W-:-:S02]  /*e0a0*/  LOP3.LUT R56, R57, 0x380, RZ, 0xc0, !PT ;  /* 0x0000038039387812 */ /* 0x000fc400078ec0ff */
[----:B------:R-:W-:Y:S02]  /*e0b0*/  SHF.R.U64 R40, R40, 0x3, RZ ;  /* 0x0000000328287819 */ /* 0x000fe400000012ff */
[----:B------:R-:W-:Y:S02]  /*e0c0*/  SHF.R.U64 R44, R44, 0x3, RZ ;  /* 0x000000032c2c7819 */ /* 0x000fe400000012ff */
[----:B------:R-:W-:Y:S02]  /*e0d0*/  SHF.R.U64 R48, R48, 0x3, RZ ;  /* 0x0000000330307819 */ /* 0x000fe400000012ff */
[----:B------:R-:W-:Y:S02]  /*e0e0*/  LOP3.LUT R52, R52, R53, RZ, 0x3c, !PT ;  /* 0x0000003534347212 */ /* 0x000fe400078e3cff */
[----:B------:R-:W-:Y:S02]  /*e0f0*/  SHF.R.U64 R6, R6, 0x3, RZ ;  /* 0x0000000306067819 */ /* 0x000fe400000012ff */
[----:B------:R-:W-:-:S02]  /*e100*/  SHF.R.U64 R56, R56, 0x3, RZ ;  /* 0x0000000338387819 */ /* 0x000fc400000012ff */
[----:B------:R-:W-:Y:S02]  /*e110*/  IADD3.X R53, RZ, R11, RZ, P0, !PT ;  /* 0x0000000bff357210 */ /* 0x000fe400007fe4ff */
        /* <DEDUP_REMOVED lines=11> */
[----:B------:R-:W-:-:S02]  /*e1d0*/  IADD3 R73, P3, R10, 0xc000, RZ ;  /* 0x0000c0000a497810 */ /* 0x000fc40007f7e0ff */
[C---:B------:R-:W-:Y:S02]  /*e1e0*/  IADD3 R69, P4, R10.reuse, 0xd000, RZ ;  /* 0x0000d0000a457810 */ /* 0x040fe40007f9e0ff */
[C---:B------:R-:W-:Y:S02]  /*e1f0*/  IADD3 R65, P5, R10.reuse, 0xe000, RZ ;  /* 0x0000e0000a417810 */ /* 0x040fe40007fbe0ff */
[-C--:B------:R-:W-:Y:S02]  /*e200*/  ISETP.GE.OR P1, PT, R15, R0.reuse, P0 ;  /* 0x000000000f00720c */ /* 0x080fe40000726670 */
[C---:B------:R-:W-:Y:S02]  /*e210*/  LOP3.LUT R8, R10.reuse, 0x380, RZ, 0xc0, !PT ;  /* 0x000003800a087812 */ /* 0x040fe400078ec0ff */
[----:B------:R-:W-:Y:S02]  /*e220*/  IADD3 R15, P2, R10, 0xf000, RZ ;  /* 0x0000f0000a0f7810 */ /* 0x000fe40007f5e0ff */
[----:B------:R-:W-:-:S02]  /*e230*/  ISETP.GE.OR P0, PT, R9, R0, P0 ;  /* 0x000000000900720c */ /* 0x000fc40000706670 */
[----:B------:R-:W-:Y:S01]  /*e240*/  LOP3.LUT R72, R73, 0x380, RZ, 0xc0, !PT ;  /* 0x0000038049487812 */ /* 0x000fe200078ec0ff */
[----:B------:R-:W-:Y:S01]  /*e250*/  IMAD.X R61, RZ, RZ, R11, P2 ;  /* 0x000000ffff3d7224 */ /* 0x000fe200010e060b */
[----:B------:R-:W-:Y:S02]  /*e260*/  LOP3.LUT R68, R69, 0x380, RZ, 0xc0, !PT ;  /* 0x0000038045447812 */ /* 0x000fe400078ec0ff */
[----:B------:R-:W-:Y:S01]  /*e270*/  LOP3.LUT R64, R65, 0x380, RZ, 0xc0, !PT ;  /* 0x0000038041407812 */ /* 0x000fe200078ec0ff */
[----:B------:R-:W-:Y:S01]  /*e280*/  @!P1 STG.E desc[UR40][R58.64], R5 ;  /* 0x000000053a009986 */ /* 0x000fe2000c101928 */
[----:B------:R-:W-:Y:S02]  /*e290*/  SHF.R.U64 R9, R8, 0x3, RZ ;  /* 0x0000000308097819 */ /* 0x000fe400000012ff */
[----:B------:R-:W-:Y:S02]  /*e2a0*/  LOP3.LUT R8, R15, 0x380, RZ, 0xc0, !PT ;  /* 0x000003800f087812 */ /* 0x000fe400078ec0ff */
[----:B------:R-:W-:Y:S01]  /*e2b0*/  SHF.R.U64 R72, R72, 0x3, RZ ;  /* 0x0000000348487819 */ /* 0x000fe200000012ff */
[----:B------:R1:W-:Y:S01]  /*e2c0*/  @!P0 STG.E desc[UR40][R58.64+0x20], R4 ;  /* 0x000020043a008986 */ /* 0x0003e2000c101928 */
[----:B------:R-:W-:-:S02]  /*e2d0*/  SHF.R.U64 R68, R68, 0x3, RZ ;  /* 0x0000000344447819 */ /* 0x000fc400000012ff */
[----:B------:R-:W-:Y:S01]  /*e2e0*/  SHF.R.U64 R64, R64, 0x3, RZ ;  /* 0x0000000340407819 */ /* 0x000fe200000012ff */
[----:B------:R-:W5:Y:S01]  /*e2f0*/  LD.E.128 R24, desc[UR40][R24.64] ;  /* 0x0000002818187980 */ /* 0x000f62000c101d00 */
[----:B------:R-:W-:Y:S02]  /*e300*/  SHF.R.U64 R8, R8, 0x3, RZ ;  /* 0x0000000308087819 */ /* 0x000fe400000012ff */
[----:B------:R-:W-:Y:S01]  /*e310*/  LOP3.LUT R72, R72, R73, RZ, 0x3c, !PT ;  /* 0x0000004948487212 */ /* 0x000fe200078e3cff */
[----:B------:R-:W5:Y:S01]  /*e320*/  LD.E.128 R28, desc[UR40][R28.64] ;  /* 0x000000281c1c7980 */ /* 0x000f62000c101d00 */
[----:B------:R-:W-:Y:S01]  /*e330*/  LOP3.LUT R68, R68, R69, RZ, 0x3c, !PT ;  /* 0x0000004544447212 */ /* 0x000fe200078e3cff */
[--C-:B------:R-:W-:Y:S01]  /*e340*/  IMAD.X R69, RZ, RZ, R11.reuse, P4 ;  /* 0x000000ffff457224 */ /* 0x100fe200020e060b */
[----:B------:R-:W-:Y:S01]  /*e350*/  LOP3.LUT R64, R64, R65, RZ, 0x3c, !PT ;  /* 0x0000004140407212 */ /* 0x000fe200078e3cff */
[----:B------:R-:W-:Y:S01]  /*e360*/  IMAD.X R65, RZ, RZ, R11, P5 ;  /* 0x000000ffff417224 */ /* 0x000fe200028e060b */
[----:B------:R-:W-:Y:S01]  /*e370*/  IADD3.X R73, RZ, R11, RZ, P3, !PT ;  /* 0x0000000bff497210 */ /* 0x000fe20001ffe4ff */
[----:B------:R-:W5:Y:S01]  /*e380*/  LD.E.128 R32, desc[UR40][R32.64] ;  /* 0x0000002820207980 */ /* 0x000f62000c101d00 */
[----:B------:R-:W-:-:S02]  /*e390*/  LOP3.LUT R10, R9, R10, RZ, 0x3c, !PT ;  /* 0x0000000a090a7212 */ /* 0x000fc400078e3cff */
[----:B------:R-:W-:Y:S01]  /*e3a0*/  LOP3.LUT R60, R8, R15, RZ, 0x3c, !PT ;  /* 0x0000000f083c7212 */ /* 0x000fe200078e3cff */
[----:B------:R-:W5:Y:S01]  /*e3b0*/  LD.E.128 R36, desc[UR40][R36.64] ;  /* 0x0000002824247980 */ /* 0x000f62000c101d00 */
[----:B------:R-:W-:Y:S02]  /*e3c0*/  SHF.R.S32.HI R77, RZ, 0x1f, R201 ;  /* 0x0000001fff4d7819 */ /* 0x000fe400000114c9 */
[----:B------:R-:W-:Y:S01]  /*e3d0*/  MOV R76, R201 ;  /* 0x000000c9004c7202 */ /* 0x000fe20000000f00 */
[----:B------:R-:W5:Y:S01]  /*e3e0*/  LD.E.128 R8, desc[UR40][R10.64] ;  /* 0x000000280a087980 */ /* 0x000f62000c101d00 */
[----:B------:R-:W-:-:S03]  /*e3f0*/  IMAD R78, R21, UR4, RZ ;  /* 0x00000004154e7c24 */ /* 0x000fc6000f8e02ff */
[----:B------:R-:W5:Y:S01]  /*e400*/  LD.E.128 R12, desc[UR40][R12.64] ;  /* 0x000000280c0c7980 */ /* 0x000f62000c101d00 */
[----:B------:R-:W-:-:S03]  /*e410*/  IMAD.WIDE.U32 R20, R3, UR4, R76 ;  /* 0x0000000403147c25 */ /* 0x000fc6000f8e004c */
[----:B------:R-:W5:Y:S04]  /*e420*/  LD.E.128 R40, desc[UR40][R40.64] ;  /* 0x0000002828287980 */ /* 0x000f68000c101d00 */
[----:B------:R-:W5:Y:S04]  /*e430*/  LD.E.128 R44, desc[UR40][R44.64] ;  /* 0x000000282c2c7980 */ /* 0x000f68000c101d00 */
[----:B------:R-:W5:Y:S04]  /*e440*/  LD.E.128 R48, desc[UR40][R48.64] ;  /* 0x0000002830307980 */ /* 0x000f68000c101d00 */
[----:B------:R-:W5:Y:S04]  /*e450*/  LD.E.128 R52, desc[UR40][R52.64] ;  /* 0x0000002834347980 */ /* 0x000f68000c101d00 */
[----:B-1----:R-:W5:Y:S04]  /*e460*/  LD.E.128 R4, desc[UR40][R6.64] ;  /* 0x0000002806047980 */ /* 0x002f68000c101d00 */
        /* <DEDUP_REMOVED lines=12> */
[----:B-1----:R-:W1:Y:S01]  /*e530*/  FENCE.VIEW.ASYNC.S ;  /* 0x00000000000073c6 */ /* 0x002e620000000000 */
[----:B------:R-:W-:-:S02]  /*e540*/  IMAD R78, R79, UR4, RZ ;  /* 0x000000044f4e7c24 */ /* 0x000fc4000f8e02ff */
[----:B------:R-:W-:Y:S02]  /*e550*/  IMAD R79, R213, -0x80, R0 ;  /* 0xffffff80d54f7824 */ /* 0x000fe400078e0200 */
[C---:B------:R-:W-:Y:S02]  /*e560*/  VIADD R0, R202.reuse, 0x40 ;  /* 0x00000040ca007836 */ /* 0x040fe40000000000 */
[----:B------:R-:W-:Y:S01]  /*e570*/  IMAD.IADD R21, R21, 0x1, R3 ;  /* 0x0000000115157824 */ /* 0x000fe200078e0203 */
[CC--:B------:R-:W-:Y:S01]  /*e580*/  ISETP.GE.AND P3, PT, R202.reuse, R79.reuse, PT ;  /* 0x0000004fca00720c */ /* 0x0c0fe20003f66270 */
[----:B------:R-:W-:Y:S01]  /*e590*/  VIADD R3, R202, 0x20 ;  /* 0x00000020ca037836 */ /* 0x000fe20000000000 */
[----:B------:R-:W-:Y:S01]  /*e5a0*/  ISETP.GE.AND P0, PT, R0, R79, PT ;  /* 0x0000004f0000720c */ /* 0x000fe20003f06270 */
[C---:B------:R-:W-:Y:S02]  /*e5b0*/  IMAD R77, R207.reuse, UR5, R78 ;  /* 0x00000005cf4d7c24 */ /* 0x040fe4000f8e024e */
[----:B------:R-:W-:Y:S01]  /*e5c0*/  IMAD.WIDE.U32 R20, R207, UR4, R20 ;  /* 0x00000004cf147c25 */ /* 0x000fe2000f8e0014 */
[----:B------:R-:W-:-:S03]  /*e5d0*/  ULDC.64 UR4, c[0x0][0xae8] ;  /* 0x0002ba0000047ab9 */ /* 0x000fc60000000a00 */
[----:B------:R-:W-:Y:S01]  /*e5e0*/  VIADD R0, R18, 0x22820 ;  /* 0x0002282012007836 */ /* 0x000fe20000000000 */
[----:B------:R-:W-:Y:S01]  /*e5f0*/  IADD3 R76, R202, 0x60, RZ ;  /* 0x00000060ca4c7810 */ /* 0x000fe20007ffe0ff */
[----:B------:R-:W-:Y:S01]  /*e600*/  IMAD.IADD R21, R21, 0x1, R77 ;  /* 0x0000000115157824 */ /* 0x000fe200078e024d */
[-C--:B------:R-:W-:Y:S01]  /*e610*/  ISETP.GE.AND P2, PT, R3, R79.reuse, PT ;  /* 0x0000004f0300720c */ /* 0x080fe20003f46270 */
[----:B------:R-:W-:Y:S01]  /*e620*/  IMAD R3, R219, UR4, RZ ;  /* 0x00000004db037c24 */ /* 0x000fe2000f8e02ff */
[----:B------:R-:W-:Y:S02]  /*e630*/  PRMT R0, RZ, 0x654, R0 ;  /* 0x00000654ff007816 */ /* 0x000fe40000000000 */
[----:B------:R-:W-:Y:S01]  /*e640*/  ISETP.GE.AND P1, PT, R76, R79, PT ;  /* 0x0000004f4c00720c */ /* 0x000fe20003f26270 */
[C---:B------:R-:W-:Y:S01]  /*e650*/  IMAD R3, R81.reuse, UR5, R3 ;  /* 0x0000000551037c24 */ /* 0x040fe2000f8e0203 */
[----:B------:R-:W-:Y:S01]  /*e660*/  SHF.R.S32.HI R203, RZ, 0x1f, R202 ;  /* 0x0000001fffcb7819 */ /* 0x000fe200000114ca */
[----:B------:R-:W-:Y:S01]  /*e670*/  IMAD.WIDE.U32 R78, R81, UR4, R20 ;  /* 0x00000004514e7c25 */ /* 0x000fe2000f8e0014 */
[----:B-1----:R1:W-:Y:S01]  /*e680*/  SYNCS.ARRIVE.TRANS64.RED.A1T0 RZ, [R0+URZ], RZ ;  /* 0x000000ff00ff79a7 */ /* 0x0023e2000810043f */
[----:B------:R-:W-:Y:S02]  /*e690*/  BSSY B1, `(.L_x_7763) ;  /* 0x000001a000017945 */ /* 0x000fe40003800000 */
[----:B------:R-:W-:-:S04]  /*e6a0*/  IMAD.WIDE R76, R213, 0x80, R202 ;  /* 0x00000080d54c7825 */ /* 0x000fc800078e02ca */
[----:B------:R-:W-:Y:S01]  /*e6b0*/  IMAD.IADD R83, R79, 0x1, R3 ;  /* 0x000000014f537824 */ /* 0x000fe200078e0203 */
[----:B-1----:R-:W-:Y:S06]  /*e6c0*/  @P3 BRA `(.L_x_7764) ;  /* 0x0000000000583947 */ /* 0x002fec0003800000 */
[----:B------:R-:W-:Y:S01]  /*e6d0*/  MOV R20, R78 ;  /* 0x0000004e00147202 */ /* 0x000fe20000000f00 */
[----:B------:R-:W-:Y:S01]  /*e6e0*/  ULDC.64 UR4, c[0x0][0xad8] ;  /* 0x0002b60000047ab9 */ /* 0x000fe20000000a00 */
[----:B------:R-:W-:Y:S01]  /*e6f0*/  IMAD.MOV.U32 R21, RZ, RZ, R83 ;  /* 0x000000ffff157224 */ /* 0x000fe200078e0053 */
[----:B------:R-:W-:Y:S01]  /*e700*/  ULDC.64 UR6, c[0x0][0xa80] ;  /* 0x0002a00000067ab9 */ /* 0x000fe20000000a00 */
[----:B------:R-:W-:Y:S02]  /*e710*/  IMAD R3, R77, UR4, RZ ;  /* 0x000000044d037c24 */ /* 0x000fe4000f8e02ff */
[C---:B------:R-:W-:Y:S01]  /*e720*/  IMAD.WIDE.U32 R20, R76.reuse, UR4, R20 ;  /* 0x000000044c147c25 */ /* 0x040fe2000f8e0014 */
[----:B------:R-:W-:Y:S02]  /*e730*/  ULDC UR4, c[0x0][0xa8c] ;  /* 0x0002a30000047ab9 */ /* 0x000fe40000000800 */
[C---:B------:R-:W-:Y:S01]  /*e740*/  ISETP.GE.AND P5, PT, R201.reuse, UR4, PT ;  /* 0x00000004c9007c0c */ /* 0x040fe2000bfa6270 */
[----:B------:R-:W-:Y:S01]  /*e750*/  IMAD R3, R76, UR5, R3 ;  /* 0x000000054c037c24 */ /* 0x000fe2000f8e0203 */
[----:B------:R-:W-:Y:S01]  /*e760*/  LEA R80, P3, R20, UR6, 0x1 ;  /* 0x0000000614507c11 */ /* 0x000fe2000f8608ff */
[----:B------:R-:W-:-:S02]  /*e770*/  VIADD R0, R201, 0x40 ;  /* 0x00000040c9007836 */ /* 0x000fc40000000000 */
[----:B------:R-:W-:-:S03]  /*e780*/  IMAD.IADD R3, R21, 0x1, R3 ;  /* 0x0000000115037824 */ /* 0x000fc600078e0203 */
[----:B------:R-:W-:Y:S01]  /*e790*/  ISETP.GE.AND P4, PT, R0, UR4, PT ;  /* 0x0000000400007c0c */ /* 0x000fe2000bf86270 */
[C---:B------:R-:W-:Y:S01]  /*e7a0*/  VIADD R0, R201.reuse, 0xc0 ;  /* 0x000000c0c9007836 */ /* 0x040fe20000000000 */
[----:B------:R-:W-:Y:S02]  /*e7b0*/  LEA.HI.X R81, R20, UR7, R3, 0x1, P3 ;  /* 0x0000000714517c11 */ /* 0x000fe400098f0c03 */
[----:B------:R-:W-:-:S03]  /*e7c0*/  IADD3 R3, R201, 0x80, RZ ;  /* 0x00000080c9037810 */ /* 0x000fc60007ffe0ff */
[----:B-----5:R1:W-:Y:S01]  /*e7d0*/  @!P5 STG.E.128 desc[UR40][R80.64], R8 ;  /* 0x000000085000d986 */ /* 0x0203e2000c101d28 */
[----:B------:R-:W-:Y:S02]  /*e7e0*/  ISETP.GE.AND P3, PT, R3, UR4, PT ;  /* 0x0000000403007c0c */ /* 0x000fe4000bf66270 */
[----:B------:R-:W-:-:S03]  /*e7f0*/  ISETP.GE.AND P5, PT, R0, UR4, PT ;  /* 0x0000000400007c0c */ /* 0x000fc6000bfa6270 */
[----:B------:R1:W-:Y:S08]  /*e800*/  @!P4 STG.E.128 desc[UR40][R80.64+0x80], R32 ;  /* 0x000080205000c986 */ /* 0x0003f0000c101d28 */
[----:B------:R1:W-:Y:S04]  /*e810*/  @!P3 STG.E.128 desc[UR40][R80.64+0x100], R48 ;  /* 0x000100305000b986 */ /* 0x0003e8000c101d28 */
[----:B------:R1:W-:Y:S02]  /*e820*/  @!P5 STG.E.128 desc[UR40][R80.64+0x180], R72 ;  /* 0x000180485000d986 */ /* 0x0003e4000c101d28 */
.L_x_7764:
[----:B------:R-:W-:Y:S05]  /*e830*/  BSYNC B1 ;  /* 0x0000000000017941 */ /* 0x000fea0003800000 */
.L_x_7763:
[----:B------:R-:W-:Y:S04]  /*e840*/  BSSY B1, `(.L_x_7765) ;  /* 0x000001a000017945 */ /* 0x000fe80003800000 */
[----:B------:R-:W-:Y:S05]  /*e850*/  @P2 BRA `(.L_x_7766) ;  /* 0x0000000000602947 */ /* 0x000fea0003800000 */
[----:B------:R-:W-:Y:S01]  /*e860*/  IADD3 R3, P2, R76, 0x20, RZ ;  /* 0x000000204c037810 */ /* 0x000fe20007f5e0ff */
[----:B------:R-:W-:Y:S01]  /*e870*/  ULDC.64 UR6, c[0x0][0xad8] ;  /* 0x0002b60000067ab9 */ /* 0x000fe20000000a00 */
[----:B-1---5:R-:W-:Y:S01]  /*e880*/  MOV R8, R78 ;  /* 0x0000004e00087202 */ /* 0x022fe20000000f00 */
[----:B------:R-:W-:Y:S01]  /*e890*/  IMAD.MOV.U32 R9, RZ, RZ, R83 ;  /* 0x000000ffff097224 */ /* 0x000fe200078e0053 */
[----:B------:R-:W-:Y:S01]  /*e8a0*/  ULDC UR4, c[0x0][0xa8c] ;  /* 0x0002a30000047ab9 */ /* 0x000fe20000000800 */
[----:B------:R-:W-:Y:S01]  /*e8b0*/  IMAD.X R0, RZ, RZ, R77, P2 ;  /* 0x000000ffff007224 */ /* 0x000fe200010e064d */
[C---:B------:R-:W-:Y:S01]  /*e8c0*/  ISETP.GE.AND P4, PT, R201.reuse, UR4, PT ;  /* 0x00000004c9007c0c */ /* 0x040fe2000bf86270 */
[----:B------:R-:W-:Y:S02]  /*e8d0*/  VIADD R10, R201, 0x40 ;  /* 0x00000040c90a7836 */ /* 0x000fe40000000000 */
[----:B------:R-:W-:Y:S02]  /*e8e0*/  IMAD R0, R0, UR6, RZ ;  /* 0x0000000600007c24 */ /* 0x000fe4000f8e02ff */
[----:B------:R-:W-:Y:S01]  /*e8f0*/  IMAD.WIDE.U32 R8, R3, UR6, R8 ;  /* 0x0000000603087c25 */ /* 0x000fe2000f8e0008 */
[----:B------:R-:W-:-:S03]  /*e900*/  ISETP.GE.AND P3, PT, R10, UR4, PT ;  /* 0x000000040a007c0c */ /* 0x000fc6000bf66270 */
[----:B------:R-:W-:Y:S01]  /*e910*/  IMAD R3, R3, UR7, R0 ;  /* 0x0000000703037c24 */ /* 0x000fe2000f8e0200 */
[----:B------:R-:W-:Y:S01]  /*e920*/  ULDC.64 UR6, c[0x0][0xa80] ;  /* 0x0002a00000067ab9 */ /* 0x000fe20000000a00 */
[----:B------:R-:W-:Y:S01]  /*e930*/  VIADD R0, R201, 0x80 ;  /* 0x00000080c9007836 */ /* 0x000fe20000000000 */
[----:B------:R-:W-:Y:S01]  /*e940*/  LEA R10, P5, R8, UR6, 0x1 ;  /* 0x00000006080a7c11 */ /* 0x000fe2000f8a08ff */
[----:B------:R-:W-:Y:S01]  /*e950*/  IMAD.IADD R3, R9, 0x1, R3 ;  /* 0x0000000109037824 */ /* 0x000fe200078e0203 */
[----:B------:R-:W-:Y:S02]  /*e960*/  IADD3 R9, R201, 0xc0, RZ ;  /* 0x000000c0c9097810 */ /* 0x000fe40007ffe0ff */
[----:B------:R-:W-:Y:S02]  /*e970*/  ISETP.GE.AND P2, PT, R0, UR4, PT ;  /* 0x0000000400007c0c */ /* 0x000fe4000bf46270 */
[----:B------:R-:W-:Y:S02]  /*e980*/  LEA.HI.X R11, R8, UR7, R3, 0x1, P5 ;  /* 0x00000007080b7c11 */ /* 0x000fe4000a8f0c03 */
[----:B------:R-:W-:-:S03]  /*e990*/  ISETP.GE.AND P5, PT, R9, UR4, PT ;  /* 0x0000000409007c0c */ /* 0x000fc6000bfa6270 */
[----:B------:R2:W-:Y:S04]  /*e9a0*/  @!P4 STG.E.128 desc[UR40][R10.64], R12 ;  /* 0x0000000c0a00c986 */ /* 0x0005e8000c101d28 */
[----:B------:R2:W-:Y:S04]  /*e9b0*/  @!P3 STG.E.128 desc[UR40][R10.64+0x80], R36 ;  /* 0x000080240a00b986 */ /* 0x0005e8000c101d28 */
[----:B------:R2:W-:Y:S04]  /*e9c0*/  @!P2 STG.E.128 desc[UR40][R10.64+0x100], R52 ;  /* 0x000100340a00a986 */ /* 0x0005e8000c101d28 */
[----:B------:R2:W-:Y:S02]  /*e9d0*/  @!P5 STG.E.128 desc[UR40][R10.64+0x180], R68 ;  /* 0x000180440a00d986 */ /* 0x0005e4000c101d28 */
.L_x_7766:
[----:B------:R-:W-:Y:S05]  /*e9e0*/  BSYNC B1 ;  /* 0x0000000000017941 */ /* 0x000fea0003800000 */
.L_x_7765:
        /* <DEDUP_REMOVED lines=12> */
[C---:B--2---:R-:W-:Y:S01]  /*eab0*/  IADD3 R10, R201.reuse, 0xc0, RZ ;  /* 0x000000c0c90a7810 */ /* 0x044fe20007ffe0ff */
[----:B------:R-:W-:Y:S01]  /*eac0*/  IMAD R0, R0, UR6, RZ ;  /* 0x0000000600007c24 */ /* 0x000fe2000f8e02ff */
[----:B------:R-:W-:Y:S01]  /*ead0*/  ISETP.GE.AND P2, PT, R201, UR4, PT ;  /* 0x00000004c9007c0c */ /* 0x000fe2000bf46270 */
        /* <DEDUP_REMOVED lines=8> */
[----:B------:R3:W-:Y:S04]  /*eb60*/  @!P3 STG.E.128 desc[UR40][R10.64+0x80], R40 ;  /* 0x000080280a00b986 */ /* 0x0007e8000c101d28 */
[----:B------:R3:W-:Y:S04]  /*eb70*/  @!P4 STG.E.128 desc[UR40][R10.64+0x100], R4 ;  /* 0x000100040a00c986 */ /* 0x0007e8000c101d28 */
[----:B------:R3:W-:Y:S02]  /*eb80*/  @!P5 STG.E.128 desc[UR40][R10.64+0x180], R64 ;  /* 0x000180400a00d986 */ /* 0x0007e4000c101d28 */
.L_x_7768:
[----:B------:R-:W-:Y:S05]  /*eb90*/  BSYNC B1 ;  /* 0x0000000000017941 */ /* 0x000fea0003800000 */
.L_x_7767:
[----:B------:R-:W-:Y:S05]  /*eba0*/  @P1 BRA `(.L_x_7769) ;  /* 0x0000000c00441947 */ /* 0x000fea0003800000 */
[----:B------:R-:W-:Y:S01]  /*ebb0*/  IADD3 R3, P0, R76, 0x60, RZ ;  /* 0x000000604c037810 */ /* 0x000fe20007f1e0ff */
[C---:B------:R-:W-:Y:S01]  /*ebc0*/  VIADD R0, R201.reuse, 0x40 ;  /* 0x00000040c9007836 */ /* 0x040fe20000000000 */
[----:B------:R-:W-:Y:S01]  /*ebd0*/  ULDC.64 UR6, c[0x0][0xad8] ;  /* 0x0002b60000067ab9 */ /* 0x000fe20000000a00 */
[----:B------:R-:W-:Y:S01]  /*ebe0*/  ULDC UR4, c[0x0][0xa8c] ;  /* 0x0002a30000047ab9 */ /* 0x000fe20000000800 */
[----:B------:R-:W-:Y:S01]  /*ebf0*/  IADD3.X R76, RZ, R77, RZ, P0, !PT ;  /* 0x0000004dff4c7210 */ /* 0x000fe200007fe4ff */
[----:B---3-5:R-:W-:Y:S01]  /*ec00*/  IMAD.MOV.U32 R4, RZ, RZ, R78 ;  /* 0x000000ffff047224 */ /* 0x028fe200078e004e */
[----:B------:R-:W-:Y:S01]  /*ec10*/  ISETP.GE.AND P2, PT, R0, UR4, PT ;  /* 0x0000000400007c0c */ /* 0x000fe2000bf46270 */
[----:B------:R-:W-:Y:S01]  /*ec20*/  IMAD.MOV.U32 R5, RZ, RZ, R83 ;  /* 0x000000ffff057224 */ /* 0x000fe200078e0053 */
[C---:B------:R-:W-:Y:S01]  /*ec30*/  IADD3 R0, R201.reuse, 0x80, RZ ;  /* 0x00000080c9007810 */ /* 0x040fe20007ffe0ff */
[----:B------:R-:W-:Y:S01]  /*ec40*/  IMAD R76, R76, UR6, RZ ;  /* 0x000000064c4c7c24 */ /* 0x000fe2000f8e02ff */
[----:B------:R-:W-:Y:S01]  /*ec50*/  ISETP.GE.AND P1, PT, R201, UR4, PT ;  /* 0x00000004c9007c0c */ /* 0x000fe2000bf26270 */
[----:B------:R-:W-:Y:S01]  /*ec60*/  IMAD.WIDE.U32 R4, R3, UR6, R4 ;  /* 0x0000000603047c25 */ /* 0x000fe2000f8e0004 */
[----:B------:R-:W-:-:S03]  /*ec70*/  ISETP.GE.AND P3, PT, R0, UR4, PT ;  /* 0x0000000400007c0c */ /* 0x000fc6000bf66270 */
        /* <DEDUP_REMOVED lines=13> */
.L_x_7761:
        /* <DEDUP_REMOVED lines=18> */
[----:B------:R-:W3:Y:S04]  /*ee70*/  LDG.E R7, desc[UR40][R4.64] ;  /* 0x0000002804077981 */ /* 0x000ee8000c1e1900 */
[----:B-----5:R-:W3:Y:S02]  /*ee80*/  LDG.E R0, desc[UR40][R4.64+0x4] ;  /* 0x0000042804007981 */ /* 0x020ee4000c1e1900 */
[----:B---3--:R-:W-:-:S07]  /*ee90*/  IMAD.IADD R0, R0, 0x1, -R7 ;  /* 0x0000000100007824 */ /* 0x008fce00078e0a07 */
.L_x_7770:
        /* <DEDUP_REMOVED lines=8> */
[----:B--2---:R-:W-:-:S04]  /*ef20*/  IMAD R4, R213, 0x80, R4 ;  /* 0x00000080d5047824 */ /* 0x004fc800078e0204 */
        /* <DEDUP_REMOVED lines=20> */
.L_x_7772:
[----:B------:R-:W-:Y:S05]  /*f070*/  BSYNC B1 ;  /* 0x0000000000017941 */ /* 0x000fea0003800000 */
.L_x_7771:
[----:B------:R-:W-:Y:S01]  /*f080*/  ULDC.64 UR4, c[0x0][0xaa0] ;  /* 0x0002a80000047ab9 */ /* 0x000fe20000000a00 */
[----:B--23--:R-:W-:Y:S01]  /*f090*/  MOV R5, R10 ;  /* 0x0000000a00057202 */ /* 0x00cfe20000000f00 */
[----:B------:R-:W-:Y:S01]  /*f0a0*/  IMAD.MOV.U32 R4, RZ, RZ, R201 ;  /* 0x000000ffff047224 */ /* 0x000fe200078e00c9 */
[----:B------:R-:W-:Y:S01]  /*f0b0*/  BSSY B1, `(.L_x_7773) ;  /* 0x000002e000017945 */ /* 0x000fe20003800000 */
[----:B------:R-:W-:Y:S01]  /*f0c0*/  IMAD R6, R8, UR4, RZ ;  /* 0x0000000408067c24 */ /* 0x000fe2000f8e02ff */
[----:B------:R-:W-:Y:S01]  /*f0d0*/  MOV R8, R202 ;  /* 0x000000ca00087202 */ /* 0x000fe20000000f00 */
[----:B------:R-:W-:-:S04]  /*f0e0*/  IMAD.WIDE.U32 R4, R3, UR4, R4 ;  /* 0x0000000403047c25 */ /* 0x000fc8000f8e0004 */
[----:B------:R-:W-:Y:S01]  /*f0f0*/  IMAD R3, R3, UR5, R6 ;  /* 0x0000000503037c24 */ /* 0x000fe2000f8e0206 */
[----:B------:R-:W-:Y:S01]  /*f100*/  ULDC.64 UR4, c[0x0][0xae0] ;  /* 0x0002b80000047ab9 */ /* 0x000fe20000000a00 */
[----:B------:R-:W-:Y:S02]  /*f110*/  IMAD R11, R213, -0x80, R0 ;  /* 0xffffff80d50b7824 */ /* 0x000fe400078e0200 */
[----:B------:R-:W-:Y:S01]  /*f120*/  IMAD R6, R9, UR4, RZ ;  /* 0x0000000409067c24 */ /* 0x000fe2000f8e02ff */
[----:B------:R-:W-:Y:S01]  /*f130*/  SHF.R.S32.HI R9, RZ, 0x1f, R202 ;  /* 0x0000001fff097819 */ /* 0x000fe200000114ca */
[----:B------:R-:W-:Y:S01]  /*f140*/  IMAD.IADD R5, R5, 0x1, R3 ;  /* 0x0000000105057824 */ /* 0x000fe200078e0203 */
[C---:B------:R-:W-:Y:S01]  /*f150*/  ISETP.GE.AND P1, PT, R202.reuse, R11, PT ;  /* 0x0000000bca00720c */ /* 0x040fe20003f26270 */
[----:B------:R-:W-:Y:S02]  /*f160*/  VIADD R0, R202, 0x20 ;  /* 0x00000020ca007836 */ /* 0x000fe40000000000 */
[----:B------:R-:W-:-:S02]  /*f170*/  IMAD R3, R207, UR5, R6 ;  /* 0x00000005cf037c24 */ /* 0x000fc4000f8e0206 */
[----:B------:R-:W-:Y:S01]  /*f180*/  IMAD.WIDE.U32 R4, R207, UR4, R4 ;  /* 0x00000004cf047c25 */ /* 0x000fe2000f8e0004 */
[----:B------:R-:W-:Y:S01]  /*f190*/  ULDC.64 UR4, c[0x0][0xae8] ;  /* 0x0002ba0000047ab9 */ /* 0x000fe20000000a00 */
[----:B------:R-:W-:Y:S02]  /*f1a0*/  ISETP.GE.AND P0, PT, R0, R11, PT ;  /* 0x0000000b0000720c */ /* 0x000fe40003f06270 */
[----:B------:R-:W-:Y:S02]  /*f1b0*/  IMAD.IADD R5, R5, 0x1, R3 ;  /* 0x0000000105057824 */ /* 0x000fe400078e0203 */
[----:B------:R-:W-:Y:S02]  /*f1c0*/  IMAD R0, R219, UR4, RZ ;  /* 0x00000004db007c24 */ /* 0x000fe4000f8e02ff */
[----:B------:R-:W-:-:S04]  /*f1d0*/  IMAD.WIDE.U32 R6, R13, UR4, R4 ;  /* 0x000000040d067c25 */ /* 0x000fc8000f8e0004 */
[----:B------:R-:W-:Y:S02]  /*f1e0*/  IMAD R3, R13, UR5, R0 ;  /* 0x000000050d037c24 */ /* 0x000fe4000f8e0200 */
[----:B------:R-:W-:-:S04]  /*f1f0*/  IMAD.WIDE R8, R213, 0x80, R8 ;  /* 0x00000080d5087825 */ /* 0x000fc800078e0208 */
[----:B------:R-:W-:Y:S02]  /*f200*/  VIADD R0, R202, 0x40 ;  /* 0x00000040ca007836 */ /* 0x000fe40000000000 */
[----:B------:R-:W-:Y:S01]  /*f210*/  IMAD.IADD R13, R7, 0x1, R3 ;  /* 0x00000001070d7824 */ /* 0x000fe200078e0203 */
[----:B------:R-:W-:Y:S06]  /*f220*/  @P1 BRA `(.L_x_7774) ;  /* 0x0000000000581947 */ /* 0x000fec0003800000 */
[C---:B------:R-:W-:Y:S01]  /*f230*/  VIADD R3, R201.reuse, 0x40 ;  /* 0x00000040c9037836 */ /* 0x040fe20000000000 */
[C---:B------:R-:W-:Y:S01]  /*f240*/  IADD3 R4, R201.reuse, 0x80, RZ ;  /* 0x00000080c9047810 */ /* 0x040fe20007ffe0ff */
[----:B------:R-:W-:Y:S01]  /*f250*/  ULDC UR4, c[0x0][0xa8c] ;  /* 0x0002a30000047ab9 */ /* 0x000fe20000000800 */
        /* <DEDUP_REMOVED lines=11> */
[----:B------:R-:W-:Y:S02]  /*f310*/  ULDC.64 UR6, c[0x0][0xa80] ;  /* 0x0002a00000067ab9 */ /* 0x000fe40000000a00 */
[----:B------:R-:W-:Y:S02]  /*f320*/  LEA R14, P1, R4, UR6, 0x1 ;  /* 0x00000006040e7c11 */ /* 0x000fe4000f8208ff */
[----:B------:R-:W-:-:S04]  /*f330*/  IADD3 R3, R5, R3, RZ ;  /* 0x0000000305037210 */ /* 0x000fc80007ffe0ff */
[----:B------:R-:W-:-:S05]  /*f340*/  LEA.HI.X R15, R4, UR7, R3, 0x1, P1 ;  /* 0x00000007040f7c11 */ /* 0x000fca00088f0c03 */
[----:B------:R2:W-:Y:S04]  /*f350*/  @!P2 STG.E.128 desc[UR40][R14.64], RZ ;  /* 0x000000ff0e00a986 */ /* 0x0005e8000c101d28 */
[----:B------:R2:W-:Y:S04]  /*f360*/  @!P3 STG.E.128 desc[UR40][R14.64+0x80], RZ ;  /* 0x000080ff0e00b986 */ /* 0x0005e8000c101d28 */
[----:B------:R2:W-:Y:S04]  /*f370*/  @!P4 STG.E.128 desc[UR40][R14.64+0x100], RZ ;  /* 0x000100ff0e00c986 */ /* 0x0005e8000c101d28 */
[----:B------:R2:W-:Y:S02]  /*f380*/  @!P5 STG.E.128 desc[UR40][R14.64+0x180], RZ ;  /* 0x000180ff0e00d986 */ /* 0x0005e4000c101d28 */
.L_x_7774:
[----:B------:R-:W-:Y:S05]  /*f390*/  BSYNC B1 ;  /* 0x0000000000017941 */ /* 0x000fea0003800000 */
.L_x_7773:
[----:B------:R-:W-:Y:S01]  /*f3a0*/  BSSY B1, `(.L_x_7775) ;  /* 0x000001c000017945 */ /* 0x000fe20003800000 */
[----:B------:R-:W-:Y:S01]  /*f3b0*/  ISETP.GE.AND P1, PT, R0, R11, PT ;  /* 0x0000000b0000720c */ /* 0x000fe20003f26270 */
[----:B------:R-:W-:Y:S02]  /*f3c0*/  VIADD R10, R202, 0x60 ;  /* 0x00000060ca0a7836 */ /* 0x000fe40000000000 */
[----:B------:R-:W-:Y:S10]  /*f3d0*/  @P0 BRA `(.L_x_7776) ;  /* 0x0000000000600947 */ /* 0x000ff40003800000 */
[----:B------:R-:W-:Y:S01]  /*f3e0*/  IADD3 R3, P0, R8, 0x20, RZ ;  /* 0x0000002008037810 */ /* 0x000fe20007f1e0ff */
[C---:B------:R-:W-:Y:S01]  /*f3f0*/  VIADD R4, R201.reuse, 0x40 ;  /* 0x00000040c9047836 */ /* 0x040fe20000000000 */
[----:B------:R-:W-:Y:S01]  /*f400*/  ULDC UR4, c[0x0][0xa8c] ;  /* 0x0002a30000047ab9 */ /* 0x000fe20000000800 */
[----:B------:R-:W-:Y:S01]  /*f410*/  VIADD R5, R201, 0x80 ;  /* 0x00000080c9057836 */ /* 0x000fe20000000000 */
[----:B------:R-:W-:Y:S01]  /*f420*/  IADD3.X R0, RZ, R9, RZ, P0, !PT ;  /* 0x00000009ff007210 */ /* 0x000fe200007fe4ff */
[----:B------:R-:W-:Y:S01]  /*f430*/  ULDC.64 UR6, c[0x0][0xad8] ;  /* 0x0002b60000067ab9 */ /* 0x000fe20000000a00 */
        /* <DEDUP_REMOVED lines=11> */
[----:B--2---:R-:W-:Y:S02]  /*f4f0*/  LEA R14, P0, R4, UR6, 0x1 ;  /* 0x00000006040e7c11 */ /* 0x004fe4000f8008ff */
[----:B------:R-:W-:-:S04]  /*f500*/  IADD3 R3, R5, R3, RZ ;  /* 0x0000000305037210 */ /* 0x000fc80007ffe0ff */
[----:B------:R-:W-:-:S05]  /*f510*/  LEA.HI.X R15, R4, UR7, R3, 0x1, P0 ;  /* 0x00000007040f7c11 */ /* 0x000fca00080f0c03 */
[----:B------:R3:W-:Y:S04]  /*f520*/  @!P2 STG.E.128 desc[UR40][R14.64], RZ ;  /* 0x000000ff0e00a986 */ /* 0x0007e8000c101d28 */
[----:B------:R3:W-:Y:S04]  /*f530*/  @!P3 STG.E.128 desc[UR40][R14.64+0x80], RZ ;  /* 0x000080ff0e00b986 */ /* 0x0007e8000c101d28 */
[----:B------:R3:W-:Y:S04]  /*f540*/  @!P4 STG.E.128 desc[UR40][R14.64+0x100], RZ ;  /* 0x000100ff0e00c986 */ /* 0x0007e8000c101d28 */
[----:B------:R3:W-:Y:S02]  /*f550*/  @!P5 STG.E.128 desc[UR40][R14.64+0x180], RZ ;  /* 0x000180ff0e00d986 */ /* 0x0007e4000c101d28 */
.L_x_7776:
[----:B------:R-:W-:Y:S05]  /*f560*/  BSYNC B1 ;  /* 0x0000000000017941 */ /* 0x000fea0003800000 */
.L_x_7775:
        /* <DEDUP_REMOVED lines=27> */
.L_x_7778:
[----:B------:R-:W-:Y:S05]  /*f720*/  BSYNC B1 ;  /* 0x0000000000017941 */ /* 0x000fea0003800000 */
.L_x_7777:
[----:B------:R-:W-:Y:S05]  /*f730*/  @P0 BRA `(.L_x_7769) ;  /* 0x0000000000600947 */ /* 0x000fea0003800000 */
[----:B------:R-:W-:Y:S01]  /*f740*/  IADD3 R3, P0, R8, 0x60, RZ ;  /* 0x0000006008037810 */ /* 0x000fe20007f1e0ff */
[C---:B------:R-:W-:Y:S01]  /*f750*/  VIADD R0, R201.reuse, 0x40 ;  /* 0x00000040c9007836 */ /* 0x040fe20000000000 */
[----:B------:R-:W-:Y:S01]  /*f760*/  ULDC UR4, c[0x0][0xa8c] ;  /* 0x0002a30000047ab9 */ /* 0x000fe20000000800 */
[----:B------:R-:W-:Y:S01]  /*f770*/  MOV R4, R6 ;  /* 0x0000000600047202 */ /* 0x000fe20000000f00 */
[----:B------:R-:W-:Y:S01]  /*f780*/  ULDC.64 UR6, c[0x0][0xad8] ;  /* 0x0002b60000067ab9 */ /* 0x000fe20000000a00 */
[----:B------:R-:W-:Y:S01]  /*f790*/  IMAD.X R8, RZ, RZ, R9, P0 ;  /* 0x000000ffff087224 */ /* 0x000fe200000e0609 */
[----:B------:R-:W-:Y:S01]  /*f7a0*/  ISETP.GE.AND P2, PT, R0, UR4, PT ;  /* 0x0000000400007c0c */ /* 0x000fe2000bf46270 */
[----:B------:R-:W-:Y:S01]  /*f7b0*/  IMAD.MOV.U32 R5, RZ, RZ, R13 ;  /* 0x000000ffff057224 */ /* 0x000fe200078e000d */
[C---:B------:R-:W-:Y:S01]  /*f7c0*/  IADD3 R6, R201.reuse, 0x80, RZ ;  /* 0x00000080c9067810 */ /* 0x040fe20007ffe0ff */
[----:B------:R-:W-:Y:S01]  /*f7d0*/  IMAD R8, R8, UR6, RZ ;  /* 0x0000000608087c24 */ /* 0x000fe2000f8e02ff */
[C---:B------:R-:W-:Y:S01]  /*f7e0*/  ISETP.GE.AND P1, PT, R201.reuse, UR4, PT ;  /* 0x00000004c9007c0c */ /* 0x040fe2000bf26270 */
        /* <DEDUP_REMOVED lines=13> */
.L_x_7769:
[----:B------:R-:W-:Y:S05]  /*f8c0*/  BSYNC B0 ;  /* 0x0000000000007941 */ /* 0x000fea0003800000 */
.L_x_7760:
[----:B------:R-:W-:Y:S02]  /*f8d0*/  ULDC UR4, c[0x0][0xc14] ;  /* 0x0003050000047ab9 */ /* 0x000fe40000000800 */
[----:B-1----:R-:W-:-:S13]  /*f8e0*/  ISETP.GE.AND P0, PT, R87, UR4, PT ;  /* 0x0000000457007c0c */ /* 0x002fda000bf06270 */
[----:B------:R-:W-:Y:S05]  /*f8f0*/  @!P0 BRA `(.L_x_7779) ;  /* 0xffffff14009c8947 */ /* 0x000fea000383ffff */
[----:B------:R-:W-:Y:S05]  /*f900*/  BRA `(.L_x_7646) ;  /* 0x0000005400787947 */ /* 0x000fea0003800000 */
.L_x_7644:
        /* <DEDUP_REMOVED lines=61> */
.L_x_7784:
        /* <DEDUP_REMOVED lines=16> */
.L_x_7783:
[----:B------:R-:W-:Y:S05]  /*fde0*/  BSYNC B0 ;  /* 0x0000000000007941 */ /* 0x000fea0003800000 */
.L_x_7782:
        /* <DEDUP_REMOVED lines=25> */
[----:B------:R-:W-:-:S07]  /*ff80*/  IMAD.MOV.U32 R2, RZ, RZ, R9 ;  /* 0x000000ffff027224 */ /* 0x000fce00078e0009 */
.L_x_7780:
        /* <DEDUP_REMOVED lines=16> */
.L_x_7785:
        /* <DEDUP_REMOVED lines=25> */
.L_x_7781:
[----:B------:R-:W-:Y:S01]  /*10220*/  IMAD.MOV.U32 R17, RZ, RZ, RZ ;  /* 0x000000ffff117224 */ /* 0x000fe200078e00ff */
[----:B------:R-:W-:Y:S01]  /*10230*/  MOV R16, UR6 ;  /* 0x0000000600107c02 */ /* 0x000fe20008000f00 */
[----:B------:R-:W-:-:S07]  /*10240*/  IMAD.MOV.U32 R18, RZ, RZ, RZ ;  /* 0x000000ffff127224 */ /* 0x000fce00078e00ff */
.L_x_7786:
        /* <DEDUP_REMOVED lines=16> */
[----:B------:R-:W-:Y:S01]  /*10350*/  ULDC.64 UR38, c[0x0][0x198] ;  /* 0x0000660000267ab9 */ /* 0x000fe20000000a00 */
[----:B------:R-:W-:Y:S02]  /*10360*/  ULDC UR37, c[0x0][0xc] ;  /* 0x0000030000257ab9 */ /* 0x000fe40000000800 */
[----:B------:R0:W-:Y:S04]  /*10370*/  STL [R1+0x8], R0 ;  /* 0x0000080001007387 */ /* 0x0001e80000100800 */
[----:B------:R0:W-:Y:S04]  /*10380*/  STL [R1+0x4], RZ ;  /* 0x000004ff01007387 */ /* 0x0001e80000100800 */
[----:B------:R0:W-:Y:S04]  /*10390*/  STL [R1+0xc], R0 ;  /* 0x00000c0001007387 */ /* 0x0001e80000100800 */
[----:B------:R0:W-:Y:S02]  /*103a0*/  STL [R1+0x28], RZ ;  /* 0x000028ff01007387 */ /* 0x0001e40000100800 */
.L_x_7869:
[----:B-1-3--:R-:W1:Y:S02]  /*103b0*/  LDC.64 R2, c[0x0][0xc60] ;  /* 0x00031800ff027b82 */ /* 0x00ae640000000a00 */
[----:B-1----:R-:W-:-:S05]  /*103c0*/  IMAD.WIDE R2, R19, 0x4, R2 ;  /* 0x0000000413027825 */ /* 0x002fca00078e0202 */
[----:B--2---:R-:W0:Y:S01]  /*103d0*/  LDG.E R11, desc[UR40][R2.64] ;  /* 0x00000028020b7981 */ /* 0x004e22000c1e1900 */
[----:B------:R-:W-:Y:S05]  /*103e0*/  YIELD ;  /* 0x0000000000007946 */ /* 0x000fea0003800000 */
[----:B------:R-:W-:Y:S01]  /*103f0*/  ULDC.64 UR4, c[0x0][0xa28] ;  /* 0x00028a0000047ab9 */ /* 0x000fe20000000a00 */
[----:B------:R-:W-:Y:S01]  /*10400*/  MOV R6, RZ ;  /* 0x000000ff00067202 */ /* 0x000fe20000000f00 */
        /* <DEDUP_REMOVED lines=18> */
[C---:B------:R-:W-:Y:S02]  /*10530*/  SHF.L.U64.HI R0, R11.reuse, 0x2, R0 ;  /* 0x000000020b007819 */ /* 0x040fe40000010200 */
[----:B------:R-:W-:Y:S01]  /*10540*/  ISETP.NE.AND.EX P1, PT, RZ, UR5, PT, P1 ;  /* 0x00000005ff007c0c */ /* 0x000fe2000bf25310 */
[----:B--2---:R0:W-:Y:S02]  /*10550*/  STL [R1+0x34], R4 ;  /* 0x0000340401007387 */ /* 0x0041e40000100800 */
[----:B0-----:R-:W-:-:S10]  /*10560*/  IMAD.SHL.U32 R4, R11, 0x4, RZ ;  /* 0x000000040b047824 */ /* 0x001fd400078e00ff */
[----:B------:R-:W-:Y:S01]  /*10570*/  @P1 IADD3 R8, P0, R4, UR4, RZ ;  /* 0x0000000404081c10 */ /* 0x000fe2000ff1e0ff */
[----:B------:R0:W-:Y:S03]  /*10580*/  STL [R1+0x20], R4 ;  /* 0x0000200401007387 */ /* 0x0001e60000100800 */
        /* <DEDUP_REMOVED lines=8> */
[----:B0-----:R-:W-:Y:S01]  /*10610*/  IADD3 R4, P0, R4, UR6, RZ ;  /* 0x0000000604047c10 */ /* 0x001fe2000ff1e0ff */
        /* <DEDUP_REMOVED lines=8> */
[----:B------:R-:W-:-:S06]  /*106a0*/  MOV R7, UR4 ;  /* 0x0000000400077c02 */ /* 0x000fcc0008000f00 */
[----:B------:R0:W5:Y:S01]  /*106b0*/  @P1 LDG.E R7, desc[UR40][R8.64] ;  /* 0x0000002808071981 */ /* 0x000162000c1e1900 */
[----:B------:R-:W-:Y:S01]  /*106c0*/  ISETP.NE.U32.AND P0, PT, RZ, UR6, PT ;  /* 0x00000006ff007c0c */ /* 0x000fe2000bf05070 */
[----:B------:R-:W-:Y:S02]  /*106d0*/  ULDC UR4, c[0x0][0x338] ;  /* 0x0000ce0000047ab9 */ /* 0x000fe40000000800 */
[----:B-1----:R-:W-:Y:S01]  /*106e0*/  IMAD.U32 R0, RZ, RZ, UR4 ;  /* 0x00000004ff007e24 */ /* 0x002fe2000f8e00ff */
[----:B------:R-:W-:Y:S01]  /*106f0*/  ISETP.NE.AND.EX P0, PT, RZ, UR7, PT, P0 ;  /* 0x00000007ff007c0c */ /* 0x000fe2000bf05300 */
[----:B------:R-:W-:-:S12]  /*10700*/  @P1 BRA `(.L_x_7788) ;  /* 0x0000000000101947 */ /* 0x000fd80003800000 */
[----:B------:R-:W-:Y:S05]  /*10710*/  @!P2 BRA `(.L_x_7788) ;  /* 0x00000000000ca947 */ /* 0x000fea0003800000 */
[----:B-----5:R-:W2:Y:S04]  /*10720*/  LDG.E R7, desc[UR40][R2.64] ;  /* 0x0000002802077981 */ /* 0x020ea8000c1e1900 */
[----:B0-----:R-:W2:Y:S02]  /*10730*/  LDG.E R2, desc[UR40][R2.64+0x4] ;  /* 0x0000042802027981 */ /* 0x001ea4000c1e1900 */
[----:B--2---:R-:W-:-:S07]  /*10740*/  IMAD.IADD R7, R2, 0x1, -R7 ;  /* 0x0000000102077824 */ /* 0x004fce00078e0a07 */
.L_x_7788:
[----:B0-----:R-:W2:Y:S04]  /*10750*/  @P0 LDG.E R2, desc[UR40][R4.64] ;  /* 0x0000002804020981 */ /* 0x001ea8000c1e1900 */
[----:B------:R-:W2:Y:S01]  /*10760*/  @P0 LDG.E R3, desc[UR40][R4.64+0x4] ;  /* 0x0000042804030981 */ /* 0x000ea2000c1e1900 */
[----:B-----5:R-:W-:Y:S01]  /*10770*/  IADD3 R7, -R6, R7, RZ ;  /* 0x0000000706077210 */ /* 0x020fe20007ffe1ff */
[----:B--2---:R-:W-:-:S04]  /*10780*/  @P0 IMAD.IADD R0, R3, 0x1, -R2 ;  /* 0x0000000103000824 */ /* 0x004fc800078e0a02 */
[----:B------:R-:W-:-:S04]  /*10790*/  IMAD.IADD R8, R7, 0x1, R0 ;  /* 0x0000000107087824 */ /* 0x000fc800078e0200 */
[----:B------:R-:W-:Y:S01]  /*107a0*/  VIADD R2, R8, 0x5f ;  /* 0x0000005f08027836 */ /* 0x000fe20000000000 */
[----:B------:R0:W-:Y:S03]  /*107b0*/  STL [R1+0x2c], R8 ;  /* 0x00002c0801007387 */ /* 0x0001e60000100800 */
[----:B------:R-:W-:-:S05]  /*107c0*/  IMAD.HI R2, R2, 0x2aaaaaab, RZ ;  /* 0x2aaaaaab02027827 */ /* 0x000fca00078e02ff */
[----:B------:R-:W-:-:S04]  /*107d0*/  SHF.R.U32.HI R3, RZ, 0x1f, R2 ;  /* 0x0000001fff037819 */ /* 0x000fc80000011602 */
[----:B0-----:R-:W-:-:S05]  /*107e0*/  LEA.HI.SX32 R8, R2, R3, 0x1c ;  /* 0x0000000302087211 */ /* 0x001fca00078fe2ff */
[--C-:B------:R-:W-:Y:S01]  /*107f0*/  IMAD R2, R8, 0x60, -R7.reuse ;  /* 0x0000006008027824 */ /* 0x100fe200078e0a07 */
[----:B------:R0:W-:Y:S01]  /*10800*/  STL [R1+0x1c], R8 ;  /* 0x00001c0801007387 */ /* 0x0001e20000100800 */
[----:B------:R-:W-:-:S03]  /*10810*/  IMAD.MOV R7, RZ, RZ, -R7 ;  /* 0x000000ffff077224 */ /* 0x000fc600078e0a07 */
[----:B------:R-:W-:Y:S02]  /*10820*/  VIMNMX R0, R2, R0, PT ;  /* 0x0000000002007248 */ /* 0x000fe40003fe0100 */
[----:B------:R-:W-:-:S04]  /*10830*/  VIMNMX R2, RZ, R7, !PT ;  /* 0x00000007ff027248 */ /* 0x000fc80007fe0100 */
[----:B------:R-:W-:Y:S01]  /*10840*/  ISETP.GT.AND P1, PT, R0, R2, PT ;  /* 0x000000020000720c */ /* 0x000fe20003f24270 */
[----:B0-----:R-:W-:-:S05]  /*10850*/  IMAD.WIDE.U32 R8, R2, -0x55555555, RZ ;  /* 0xaaaaaaab02087825 */ /* 0x001fca00078e00ff */
[----:B------:R-:W-:-:S07]  /*10860*/  SHF.R.U32.HI R2, RZ, 0x6, R9 ;  /* 0x00000006ff027819 */ /* 0x000fce0000011609 */
[----:B------:R-:W-:Y:S01]  /*10870*/  @P1 IADD3 R3, R0, 0x5f, RZ ;  /* 0x0000005f00031810 */ /* 0x000fe20007ffe0ff */
[----:B------:R-:W-:-:S04]  /*10880*/  IMAD.MOV.U32 R0, RZ, RZ, R2 ;  /* 0x000000ffff007224 */ /* 0x000fc800078e0002 */
[----:B------:R-:W-:-:S05]  /*10890*/  @P1 IMAD.HI R3, R3, 0x2aaaaaab, RZ ;  /* 0x2aaaaaab03031827 */ /* 0x000fca00078e02ff */
[----:B------:R-:W-:-:S04]  /*108a0*/  @P1 SHF.R.U32.HI R7, RZ, 0x1f, R3 ;  /* 0x0000001fff071819 */ /* 0x000fc80000011603 */
[----:B------:R-:W-:Y:S01]  /*108b0*/  @P1 LEA.HI.SX32 R0, R3, R7, 0x1c ;  /* 0x0000000703001211 */ /* 0x000fe200078fe2ff */
[----:B------:R-:W-:-:S06]  /*108c0*/  IMAD.MOV.U32 R7, RZ, RZ, RZ ;  /* 0x000000ffff077224 */ /* 0x000fcc00078e00ff */
[----:B------:R0:W5:Y:S01]  /*108d0*/  @P0 LDG.E R7, desc[UR40][R4.64] ;  /* 0x0000002804070981 */ /* 0x000162000c1e1900 */
[----:B------:R-:W-:Y:S01]  /*108e0*/  IMAD.IADD R3, R10, 0x1, R6 ;  /* 0x000000010a037824 */ /* 0x000fe200078e0206 */
[----:B------:R-:W-:Y:S01]  /*108f0*/  ISETP.GT.AND P1, PT, R0, R2, PT ;  /* 0x000000020000720c */ /* 0x000fe20003f24270 */
[----:B------:R-:W-:Y:S01]  /*10900*/  BSSY B0, `(.L_x_7789) ;  /* 0x00000d6000007945 */ /* 0x000fe20003800000 */
[----:B------:R-:W-:Y:S02]  /*10910*/  PLOP3.LUT P2, PT, PT, PT, PT, 0x80, 0x0 ;  /* 0x000000000000781c */ /* 0x000fe40003f4f070 */
[----:B------:R0:W-:Y:S09]  /*10920*/  STL [R1+0x10], R3 ;  /* 0x0000100301007387 */ /* 0x0001f20000100800 */
        /* <DEDUP_REMOVED lines=11> */
.L_x_7915:
[----:B------:R-:W-:-:S03]  /*109e0*/  UMOV UR4, 0xffffffff ;  /* 0xffffffff00047882 */ /* 0x000fc60000000000 */
[----:B------:R-:W-:Y:S05]  /*109f0*/  BRA.DIV UR4, `(.L_x_7792) ;  /* 0x0000004e04a87947 */ /* 0x000fea000b800000 */
[----:B------:R-:W-:-:S13]  /*10a00*/  ELECT P6, URZ, PT ;  /* 0x00000000003f782f */ /* 0x000fda00038c0000 */
.L_x_7918:
[----:B------:R-:W2:Y:S01]  /*10a10*/  LDL R5, [R1+0x28] ;  /* 0x0000280001057983 */ /* 0x000ea20000100800 */
[----:B------:R-:W-:Y:S01]  /*10a20*/  MOV R8, 0x400 ;  /* 0x0000040000087802 */ /* 0x000fe20000000f00 */
[----:B------:R-:W-:Y:S01]  /*10a30*/  BSSY B1, `(.L_x_7793) ;  /* 0x000000a000017945 */ /* 0x000fe20003800000 */
        /* <DEDUP_REMOVED lines=9> */
.L_x_7919:
[----:B------:R-:W-:Y:S05]  /*10ad0*/  BSYNC B1 ;  /* 0x0000000000017941 */ /* 0x000fea0003800000 */
.L_x_7793:
        /* <DEDUP_REMOVED lines=8> */
.L_x_7920:
        /* <DEDUP_REMOVED lines=11> */
.L_x_7798:
        /* <DEDUP_REMOVED lines=19> */
.L_x_7921:
        /* <DEDUP_REMOVED lines=8> */
.L_x_7800:
        /* <DEDUP_REMOVED lines=31> */
.L_x_7796:
[----:B------:R-:W-:Y:S05]  /*10fb0*/  BSYNC B1 ;  /* 0x0000000000017941 */ /* 0x000fea0003800000 */
.L_x_7795:
        /* <DEDUP_REMOVED lines=12> */
[----:B-1----:R-:W-:Y:S05]  /*11080*/  @!P0 BRA `(.L_x_7790) ;  /* 0x0000000400748947 */ /* 0x002fea0003800000 */
[C---:B-----5:R-:W-:Y:S02]  /*11090*/  IMAD R6, R0.reuse, 0x60, R7 ;  /* 0x0000006000067824 */ /* 0x060fe400078e0207 */
[----:B------:R-:W-:Y:S02]  /*110a0*/  VIADD R0, R0, 0xffffffff ;  /* 0xffffffff00007836 */ /* 0x000fe40000000000 */
[----:B------:R-:W-:-:S07]  /*110b0*/  VIADD R6, R6, 0xffffff40 ;  /* 0xffffff4006067836 */ /* 0x000fce0000000000 */
.L_x_7807:
        /* <DEDUP_REMOVED lines=9> */
.L_x_7922:
        /* <DEDUP_REMOVED lines=11> */
.L_x_7804:
        /* <DEDUP_REMOVED lines=17> */
.L_x_7923:
        /* <DEDUP_REMOVED lines=8> */
.L_x_7806:
        /* <DEDUP_REMOVED lines=21> */
[----:B------:R-:W-:Y:S01]  /*114e0*/  UMOV UR15, 0x80 ;  /* 0x00000080000f7882 */ /* 0x000fe20000000000 */
        /* <DEDUP_REMOVED lines=8> */
[----:B0-----:R-:W-:Y:S01]  /*11570*/  NOP ;  /* 0x0000000000007918 */ /* 0x001fe20000000000 */
.L_x_7802:
[----:B------:R-:W-:Y:S05]  /*11580*/  BSYNC B1 ;  /* 0x0000000000017941 */ /* 0x000fea0003800000 */
.L_x_7801:
        /* <DEDUP_REMOVED lines=13> */
.L_x_7790:
[----:B------:R-:W-:Y:S05]  /*11660*/  BSYNC B0 ;  /* 0x0000000000007941 */ /* 0x000fea0003800000 */
.L_x_7789:
        /* <DEDUP_REMOVED lines=23> */
.L_x_7809:
        /* <DEDUP_REMOVED lines=15> */
[----:B-1----:R-:W-:Y:S01]  /*118d0*/  MOV R8, 0x70 ;  /* 0x0000007000087802 */ /* 0x002fe20000000f00 */
[----:B------:R-:W-:Y:S02]  /*118e0*/  IMAD.U32 R7, RZ, RZ, UR9 ;  /* 0x00000009ff077e24 */ /* 0x000fe4000f8e00ff */
[----:B------:R-:W-:-:S02]  /*118f0*/  IMAD.U32 R10, RZ, RZ, UR4 ;  /* 0x00000004ff0a7e24 */ /* 0x000fc4000f8e00ff */
[----:B------:R-:W-:Y:S02]  /*11900*/  IMAD.U32 R11, RZ, RZ, UR5 ;  /* 0x00000005ff0b7e24 */ /* 0x000fe4000f8e00ff */
[----:B------:R-:W-:Y:S02]  /*11910*/  IMAD.MOV.U32 R12, RZ, RZ, 0x1 ;  /* 0x00000001ff0c7424 */ /* 0x000fe400078e00ff */
[----:B------:R-:W-:-:S07]  /*11920*/  IMAD.MOV.U32 R13, RZ, RZ, RZ ;  /* 0x000000ffff0d7224 */ /* 0x000fce00078e00ff */
[----:B------:R-:W-:-:S07]  /*11930*/  LEPC R20, `(.L_x_7811) ;  /* 0x000000001014794e */ /* 0x000fce0000000000 */
[----:B0-----:R-:W-:Y:S05]  /*11940*/  CALL.ABS.NOINC R2 ;  /* 0x0000000002007343 */ /* 0x001fea0003c00000 */
.L_x_7811:
        /* <DEDUP_REMOVED lines=13> */
[----:B------:R-:W-:Y:S01]  /*11a20*/  MOV R13, RZ ;  /* 0x000000ff000d7202 */ /* 0x000fe20000000f00 */
[----:B------:R-:W-:-:S02]  /*11a30*/  IMAD.U32 R7, RZ, RZ, UR9 ;  /* 0x00000009ff077e24 */ /* 0x000fc4000f8e00ff */
[----:B------:R-:W-:Y:S02]  /*11a40*/  IMAD.U32 R11, RZ, RZ, UR5 ;  /* 0x00000005ff0b7e24 */ /* 0x000fe4000f8e00ff */
[----:B-1----:R-:W-:Y:S02]  /*11a50*/  IMAD.MOV.U32 R8, RZ, RZ, 0x70 ;  /* 0x00000070ff087424 */ /* 0x002fe400078e00ff */
[----:B0-----:R-:W-:-:S07]  /*11a60*/  IMAD.MOV.U32 R12, RZ, RZ, 0x1 ;  /* 0x00000001ff0c7424 */ /* 0x001fce00078e00ff */
[----:B------:R-:W-:-:S07]  /*11a70*/  LEPC R20, `(.L_x_7813) ;  /* 0x000000001014794e */ /* 0x000fce0000000000 */
[----:B--2---:R-:W-:Y:S05]  /*11a80*/  CALL.ABS.NOINC R2 ;  /* 0x0000000002007343 */ /* 0x004fea0003c00000 */
.L_x_7813:
        /* <DEDUP_REMOVED lines=16> */
.L_x_7812:
        /* <DEDUP_REMOVED lines=22> */
[----:B0-----:R-:W-:Y:S02]  /*11cf0*/  ISETP.NE.AND P0, PT, R4, 0x1, PT ;  /* 0x000000010400780c */ /* 0x001fe40003f05270 */
[----:B------:R-:W-:-:S11]  /*11d00*/  MOV R4, R18 ;  /* 0x0000001200047202 */ /* 0x000fd60000000f00 */
[----:B------:R-:W0:Y:S08]  /*11d10*/  @P0 LDC R5, c[0x0][0x42c] ;  /* 0x00010b00ff050b82 */ /* 0x000e300000000800 */
[----:B--2---:R-:W2:Y:S01]  /*11d20*/  @P0 LDC R2, c[0x0][0x430] ;  /* 0x00010c00ff020b82 */ /* 0x004ea20000000800 */
[----:B0-----:R-:W-:-:S05]  /*11d30*/  @P0 IMAD.HI.U32 R3, R18, R5, RZ ;  /* 0x0000000512030227 */ /* 0x001fca00078e00ff */
[----:B--2---:R-:W-:Y:S02]  /*11d40*/  @P0 SHF.R.U32.HI R4, RZ, R2, R3 ;  /* 0x00000002ff040219 */ /* 0x004fe40000011603 */
[----:B------:R-:W-:-:S04]  /*11d50*/  ISETP.NE.U32.AND P0, PT, RZ, UR4, PT ;  /* 0x00000004ff007c0c */ /* 0x000fc8000bf05070 */
[----:B------:R-:W-:-:S04]  /*11d60*/  ISETP.NE.AND.EX P0, PT, RZ, UR5, PT, P0 ;  /* 0x00000005ff007c0c */ /* 0x000fc8000bf05300 */
[----:B------:R-:W-:-:S09]  /*11d70*/  SEL R2, R6, RZ, !P0 ;  /* 0x000000ff06027207 */ /* 0x000fd20004000000 */
.L_x_7814:
        /* <DEDUP_REMOVED lines=17> */
.L_x_7926:
[----:B------:R-:W2:Y:S01]  /*11e90*/  LDL R3, [R1+0x1c] ;  /* 0x00001c0001037983 */ /* 0x000ea20000100800 */
[----:B------:R-:W-:Y:S01]  /*11ea0*/  UMOV UR4, 0xffffffff ;  /* 0xffffffff00047882 */ /* 0x000fe20000000000 */
[----:B-1----:R-:W-:Y:S01]  /*11eb0*/  SHF.R.S32.HI R8, RZ, 0x1f, R0 ;  /* 0x0000001fff087819 */ /* 0x002fe20000011400 */
[----:B--2---:R-:W-:Y:S01]  /*11ec0*/  VIADD R3, R3, 0xffffffff ;  /* 0xffffffff03037836 */ /* 0x004fe20000000000 */
[----:B------:R-:W-:Y:S06]  /*11ed0*/  BRA.DIV UR4, `(.L_x_7816) ;  /* 0x0000003e04287947 */ /* 0x000fec000b800000 */
[----:B------:R-:W-:-:S13]  /*11ee0*/  ELECT P6, URZ, PT ;  /* 0x00000000003f782f */ /* 0x000fda00038c0000 */
.L_x_7929:
        /* <DEDUP_REMOVED lines=24> */
.L_x_7818:
        /* <DEDUP_REMOVED lines=9> */
.L_x_7930:
        /* <DEDUP_REMOVED lines=11> */
.L_x_7820:
        /* <DEDUP_REMOVED lines=23> */
.L_x_7817:
        /* <DEDUP_REMOVED lines=14> */
[----:B------:R-:W-:Y:S02]  /*12400*/  @P0 MOV R5, 0x4000 ;  /* 0x0000400000050802 */ /* 0x000fe40000000f00 */
        /* <DEDUP_REMOVED lines=15> */
.L_x_7931:
[----:B------:R-:W-:Y:S05]  /*12500*/  BSYNC B0 ;  /* 0x0000000000007941 */ /* 0x000fea0003800000 */
.L_x_7821:
        /* <DEDUP_REMOVED lines=11> */
.L_x_7932:
        /* <DEDUP_REMOVED lines=11> */
.L_x_7826:
        /* <DEDUP_REMOVED lines=38> */
.L_x_7824:
[----:B------:R-:W-:Y:S05]  /*128d0*/  BSYNC B0 ;  /* 0x0000000000007941 */ /* 0x000fea0003800000 */
.L_x_7823:
        /* <DEDUP_REMOVED lines=46> */
.L_x_7833:
[----:B------:R-:W2:Y:S01]  /*12bc0*/  S2R R7, SR_CgaCtaId ;  /* 0x0000000000077919 */ /* 0x000ea20000008800 */
[----:B------:R-:W-:-:S04]  /*12bd0*/  MOV R2, 0x400 ;  /* 0x0000040000027802 */ /* 0x000fc80000000f00 */
[----:B--2---:R-:W-:Y:S02]  /*12be0*/  LEA R2, R7, R2, 0x18 ;  /* 0x0000000207027211 */ /* 0x004fe400078ec0ff */
[----:B------:R-:W-:-:S03]  /*12bf0*/  SHF.L.U32 R7, R12, 0x1f, RZ ;  /* 0x0000001f0c077819 */ /* 0x000fc600000006ff */
[----:B------:R-:W-:-:S04]  /*12c00*/  IMAD R2, R13, 0x8, R2 ;  /* 0x000000080d027824 */ /* 0x000fc800078e0202 */
[----:B------:R-:W2:Y:S02]  /*12c10*/  SYNCS.PHASECHK.TRANS64.TRYWAIT P0, [R2+URZ+0x22840], R7 ;  /* 0x02284007020075a7 */ /* 0x000ea4000800017f */
[----:B--2---:R-:W-:Y:S05]  /*12c20*/  @!P0 BRA `(.L_x_7834) ;  /* 0x00000030003c8947 */ /* 0x004fea0003800000 */
.L_x_7933:
        /* <DEDUP_REMOVED lines=11> */
.L_x_7835:
        /* <DEDUP_REMOVED lines=22> */
.L_x_7934:
        /* <DEDUP_REMOVED lines=8> */
.L_x_7837:
        /* <DEDUP_REMOVED lines=34> */
.L_x_7832:
[----:B------:R-:W-:Y:S05]  /*130e0*/  BSYNC B2 ;  /* 0x0000000000027941 */ /* 0x000fea0003800000 */
.L_x_7831:
[----:B------:R-:W2:Y:S02]  /*130f0*/  LDL.LU R2, [R1+0x1c] ;  /* 0x00001c0001027983 */ /* 0x000ea40000300800 */
[----:B--2---:R-:W-:-:S07]  /*13100*/  VIADD R5, R2, 0xfffffffd ;  /* 0xfffffffd02057836 */ /* 0x004fce0000000000 */
.L_x_7830:
[----:B------:R-:W-:Y:S05]  /*13110*/  BSYNC B1 ;  /* 0x0000000000017941 */ /* 0x000fea0003800000 */
.L_x_7829:
[----:B------:R-:W-:-:S05]  /*13120*/  IMAD.MOV R2, RZ, RZ, -R9 ;  /* 0x000000ffff027224 */ /* 0x000fca00078e0a09 */
[----:B------:R-:W-:-:S13]  /*13130*/  ISETP.NE.AND P0, PT, R3, R2, PT ;  /* 0x000000020300720c */ /* 0x000fda0003f05270 */
[----:B------:R-:W-:Y:S05]  /*13140*/  @!P0 BRA `(.L_x_7828) ;  /* 0x0000000c00988947 */ /* 0x000fea0003800000 */
.L_x_7852:
        /* <DEDUP_REMOVED lines=32> */
.L_x_7840:
[----:B------:R-:W3:Y:S01]  /*13350*/  S2R R3, SR_CgaCtaId ;  /* 0x0000000000037919 */ /* 0x000ee20000008800 */
[----:B------:R-:W-:Y:S02]  /*13360*/  MOV R2, 0x400 ;  /* 0x0000040000027802 */ /* 0x000fe40000000f00 */
[----:B--2---:R-:W-:Y:S02]  /*13370*/  SHF.L.U32 R7, R10, 0x1f, RZ ;  /* 0x0000001f0a077819 */ /* 0x004fe400000006ff */
[----:B---3--:R-:W-:-:S04]  /*13380*/  LEA R2, R3, R2, 0x18 ;  /* 0x0000000203027211 */ /* 0x008fc800078ec0ff */
[----:B------:R-:W-:-:S04]  /*13390*/  LEA R3, R9, R2, 0x3 ;  /* 0x0000000209037211 */ /* 0x000fc800078e18ff */
[----:B------:R-:W2:Y:S02]  /*133a0*/  SYNCS.PHASECHK.TRANS64.TRYWAIT P0, [R3+URZ+0x22840], R7 ;  /* 0x02284007030075a7 */ /* 0x000ea4000800017f */
[----:B--2---:R-:W-:Y:S05]  /*133b0*/  @!P0 BRA `(.L_x_7841) ;  /* 0x0000002800808947 */ /* 0x004fea0003800000 */
.L_x_7935:
        /* <DEDUP_REMOVED lines=11> */
.L_x_7842:
[----:B0-----:R-:W4:Y:S01]  /*13470*/  LDL R12, [R1+0x10] ;  /* 0x00001000010c7983 */ /* 0x001f220000100800 */
[----:B---3--:R-:W-:Y:S01]  /*13480*/  MOV R2, 0x400 ;  /* 0x0000040000027802 */ /* 0x008fe20000000f00 */
        /* <DEDUP_REMOVED lines=17> */
[----:B------:R-:W3:Y:S02]  /*135a0*/  SYNCS.PHASECHK.TRANS64.TRYWAIT P1, [R3+URZ+0x22860], R7 ;  /* 0x02286007030075a7 */ /* 0x000ee4000802017f */
[----:B0--3--:R-:W-:Y:S05]  /*135b0*/  @!P1 BRA `(.L_x_7843) ;  /* 0x0000002800149947 */ /* 0x009fea0003800000 */
.L_x_7936:
        /* <DEDUP_REMOVED lines=8> */
.L_x_7844:
        /* <DEDUP_REMOVED lines=11> */
[----:B------:R-:W-:-:S07]  /*136f0*/  UMOV UR17, 0x40 ;  /* 0x0000004000117882 */ /* 0x000fce0000000000 */
        /* <DEDUP_REMOVED lines=21> */
.L_x_7839:
[----:B------:R-:W-:Y:S05]  /*13850*/  BSYNC B1 ;  /* 0x0000000000017941 */ /* 0x000fea0003800000 */
.L_x_7838:
        /* <DEDUP_REMOVED lines=31> */
.L_x_7847:
[----:B------:R-:W4:Y:S01]  /*13a50*/  S2R R3, SR_CgaCtaId ;  /* 0x0000000000037919 */ /* 0x000f220000008800 */
[----:B------:R-:W-:Y:S02]  /*13a60*/  MOV R2, 0x400 ;  /* 0x0000040000027802 */ /* 0x000fe40000000f00 */
[----:B---3--:R-:W-:Y:S02]  /*13a70*/  SHF.L.U32 R7, R10, 0x1f, RZ ;  /* 0x0000001f0a077819 */ /* 0x008fe400000006ff */
[----:B----4-:R-:W-:-:S04]  /*13a80*/  LEA R2, R3, R2, 0x18 ;  /* 0x0000000203027211 */ /* 0x010fc800078ec0ff */
[----:B------:R-:W-:-:S04]  /*13a90*/  LEA R3, R11, R2, 0x3 ;  /* 0x000000020b037211 */ /* 0x000fc800078e18ff */
[----:B------:R-:W3:Y:S02]  /*13aa0*/  SYNCS.PHASECHK.TRANS64.TRYWAIT P0, [R3+URZ+0x22840], R7 ;  /* 0x02284007030075a7 */ /* 0x000ee4000800017f */
[----:B---3--:R-:W-:Y:S05]  /*13ab0*/  @!P0 BRA `(.L_x_7848) ;  /* 0x0000002000e88947 */ /* 0x008fea0003800000 */
.L_x_7937:
[----:B------:R-:W4:Y:S02]  /*13ac0*/  S2R R2, SR_TID.X ;  /* 0x0000000000027919 */ /* 0x000f240000002100 */
[----:B----4-:R-:W-:-:S04]  /*13ad0*/  LOP3.LUT R2, R2, 0x7f, RZ, 0xc0, !PT ;  /* 0x0000007f02027812 */ /* 0x010fc800078ec0ff */
[----:B------:R-:W-:-:S13]  /*13ae0*/  ISETP.NE.AND P0, PT, R2, RZ, PT ;  /* 0x000000ff0200720c */ /* 0x000fda0003f05270 */
[----:B------:R-:W-:Y:S05]  /*13af0*/  @P0 BRA `(.L_x_7849) ;  /* 0x00000000001c0947 */ /* 0x000fea0003800000 */
[----:B------:R-:W4:Y:S02]  /*13b00*/  S2R R2, SR_TID.X ;  /* 0x0000000000027919 */ /* 0x000f240000002100 */
[----:B----4-:R-:W-:-:S04]  /*13b10*/  LOP3.LUT R2, R2, 0x1f, RZ, 0xc0, !PT ;  /* 0x0000001f02027812 */ /* 0x010fc800078ec0ff */
[----:B------:R-:W-:Y:S01]  /*13b20*/  ISETP.NE.AND P1, PT, R2, RZ, PT ;  /* 0x000000ff0200720c */ /* 0x000fe20003f25270 */
[----:B------:R-:W-:-:S04]  /*13b30*/  IMAD.MOV.U32 R2, RZ, RZ, 0x3000 ;  /* 0x00003000ff027424 */ /* 0x000fc800078e00ff */
[----:B------:R4:W-:Y:S08]  /*13b40*/  SYNCS.ARRIVE.TRANS64 RZ, [R3+URZ+0x22830], R2 ;  /* 0x0228300203ff79a7 */ /* 0x0009f0000800003f */
[----:B------:R-:W-:Y:S05]  /*13b50*/  @!P1 BRA `(.L_x_7849) ;  /* 0x0000000000049947 */ /* 0x000fea0003800000 */
[----:B------:R-:W-:Y:S01]  /*13b60*/  BPT.TRAP 0x1 ;  /* 0x000000040000795c */ /* 0x000fe20000300000 */
.L_x_7849:
[----:B----4-:R-:W4:Y:S01]  /*13b70*/  LDL R2, [R1] ;  /* 0x0000000001027983 */ /* 0x010f220000100800 */
        /* <DEDUP_REMOVED lines=13> */
[----:B----4-:R-:W-:-:S05]  /*13c50*/  IMAD R2, R2, 0x3000, R11 ;  /* 0x0000300002027824 */ /* 0x010fca00078e020b */
[----:B------:R-:W-:Y:S01]  /*13c60*/  R2UR UR8, R2 ;  /* 0x00000000020872ca */ /* 0x000fe200000e0000 */
[----:B--2---:R-:W-:-:S05]  /*13c70*/  IMAD R9, R9, 0x60, R10 ;  /* 0x0000006009097824 */ /* 0x004fca00078e020a */
[----:B------:R-:W-:-:S07]  /*13c80*/  R2UR UR11, R9 ;  /* 0x00000000090b72ca */ /* 0x000fce00000e0000 */
[----:B------:R-:W-:-:S09]  /*13c90*/  UIADD3 UR8, UR8, 0x1c400, URZ ;  /* 0x0001c40008087890 */ /* 0x000fd2000fffe03f */
[----:B------:R0:W-:Y:S01]  /*13ca0*/  UTMALDG.4D [UR8], [UR4], desc[UR6] ;  /* 0x00000608040075b4 */ /* 0x0001e20008019000 */
[----:B------:R-:W2:Y:S02]  /*13cb0*/  SYNCS.PHASECHK.TRANS64.TRYWAIT P1, [R3+URZ+0x22860], R7 ;  /* 0x02286007030075a7 */ /* 0x000ea4000802017f */
[----:B0-2---:R-:W-:Y:S05]  /*13cc0*/  @!P1 BRA `(.L_x_7850) ;  /* 0x0000002000789947 */ /* 0x005fea0003800000 */
.L_x_7938:
        /* <DEDUP_REMOVED lines=8> */
.L_x_7851:
[----:B--2---:R-:W2:Y:S01]  /*13d50*/  LDL R2, [R1] ;  /* 0x0000000001027983 */ /* 0x004ea20000100800 */
[----:B0--3--:R-:W-:Y:S01]  /*13d60*/  MOV R7, 0x400 ;  /* 0x0000040000077802 */ /* 0x009fe20000000f00 */
        /* <DEDUP_REMOVED lines=32> */
.L_x_7846:
[----:B------:R-:W-:Y:S05]  /*13f70*/  BSYNC B1 ;  /* 0x0000000000017941 */ /* 0x000fea0003800000 */
.L_x_7845:
[C---:B------:R-:W-:Y:S01]  /*13f80*/  ISETP.GT.AND P0, PT, R5.reuse, 0x1, PT ;  /* 0x000000010500780c */ /* 0x040fe20003f04270 */
[----:B------:R-:W-:-:S12]  /*13f90*/  VIADD R5, R5, 0xfffffffe ;  /* 0xfffffffe05057836 */ /* 0x000fd80000000000 */
[----:B------:R-:W-:Y:S05]  /*13fa0*/  @P0 BRA `(.L_x_7852) ;  /* 0xfffffff000680947 */ /* 0x000fea000383ffff */
.L_x_7828:
[----:B------:R-:W-:Y:S05]  /*13fb0*/  BSYNC B0 ;  /* 0x0000000000007941 */ /* 0x000fea0003800000 */
.L_x_7827:
        /* <DEDUP_REMOVED lines=23> */
.L_x_7854:
[----:B------:R-:W-:Y:S05]  /*14130*/  BSYNC B0 ;  /* 0x0000000000007941 */ /* 0x000fea0003800000 */
.L_x_7853:
[----:B---3--:R-:W3:Y:S02]  /*14140*/  LDL.LU R2, [R1+0x8] ;  /* 0x0000080001027983 */ /* 0x008ee40000300800 */
[----:B---3--:R-:W-:-:S05]  /*14150*/  LOP3.LUT R2, R2, R0, RZ, 0x3c, !PT ;  /* 0x0000000002027212 */ /* 0x008fca00078e3cff */
[----:B------:R3:W-:Y:S02]  /*14160*/  STL [R1+0x8], R2 ;  /* 0x0000080201007387 */ /* 0x0007e40000100800 */
.L_x_7810:
[----:B------:R-:W-:Y:S05]  /*14170*/  BSYNC B6 ;  /* 0x0000000000067941 */ /* 0x000fea0003800000 */
.L_x_7808:
[----:B------:R-:W-:-:S03]  /*14180*/  UMOV UR4, 0xffffffff ;  /* 0xffffffff00047882 */ /* 0x000fc60000000000 */
[----:B------:R-:W-:Y:S05]  /*14190*/  BRA.DIV UR4, `(.L_x_7855) ;  /* 0x0000001e04587947 */ /* 0x000fea000b800000 */
[----:B0-----:R0:W4:Y:S04]  /*141a0*/  SHFL.IDX PT, R4, R16, RZ, 0x1f ;  /* 0x00001fff10047589 */ /* 0x00112800000e0000 */
[----:B------:R0:W0:Y:S02]  /*141b0*/  SHFL.IDX PT, R6, R16, 0x1, 0x1f ;  /* 0x00201f0010067f89 */ /* 0x00002400000e0000 */
.L_x_7942:
        /* <DEDUP_REMOVED lines=10> */
[----:B---3--:R-:W1:Y:S02]  /*14260*/  LDC.64 R2, c[0x0][0xc58] ;  /* 0x00031600ff027b82 */ /* 0x008e640000000a00 */
[----:B-1----:R-:W-:-:S05]  /*14270*/  IMAD.WIDE R2, R5, 0x4, R2 ;  /* 0x0000000405027825 */ /* 0x002fca00078e0202 */
[----:B------:R1:W5:Y:S02]  /*14280*/  LDG.E R17, desc[UR40][R2.64] ;  /* 0x0000002802117981 */ /* 0x000364000c1e1900 */
.L_x_7857:
[----:B------:R-:W-:Y:S05]  /*14290*/  BSYNC B0 ;  /* 0x0000000000007941 */ /* 0x000fea0003800000 */
.L_x_7856:
[----:B------:R-:W-:-:S03]  /*142a0*/  UMOV UR4, 0xffffffff ;  /* 0xffffffff00047882 */ /* 0x000fc60000000000 */
[----:B------:R-:W-:Y:S05]  /*142b0*/  BRA.DIV UR4, `(.L_x_7858) ;  /* 0x0000001e045c7947 */ /* 0x000fea000b800000 */
[----:B-----5:R-:W0:Y:S01]  /*142c0*/  SHFL.UP PT, R14, R17, 0x1, RZ ;  /* 0x04200000110e7989 */ /* 0x020e2200000e00ff */
        /* <DEDUP_REMOVED lines=8> */
[----:B-1----:R-:W-:-:S05]  /*14350*/  IMAD.IADD R3, R13, 0x1, R14 ;  /* 0x000000010d037824 */ /* 0x002fca00078e020e */
[----:B------:R-:W0:Y:S02]  /*14360*/  SHFL.UP PT, R14, R3, 0x4, RZ ;  /* 0x04800000030e7989 */ /* 0x000e2400000e00ff */
[----:B0-----:R-:W-:Y:S02]  /*14370*/  SEL R14, R14, RZ, P0 ;  /* 0x000000ff0e0e7207 */ /* 0x001fe40000000000 */
[----:B------:R-:W-:-:S03]  /*14380*/  ISETP.GE.U32.AND P0, PT, R8, 0x10, PT ;  /* 0x000000100800780c */ /* 0x000fc60003f06070 */
[----:B------:R-:W-:-:S05]  /*14390*/  IMAD.IADD R5, R3, 0x1, R14 ;  /* 0x0000000103057824 */ /* 0x000fca00078e020e */
[----:B------:R-:W0:Y:S02]  /*143a0*/  SHFL.UP PT, R14, R5, 0x8, RZ ;  /* 0x05000000050e7989 */ /* 0x000e2400000e00ff */
[----:B0-----:R-:W-:-:S05]  /*143b0*/  SEL R14, R14, RZ, P1 ;  /* 0x000000ff0e0e7207 */ /* 0x001fca0000800000 */
[----:B------:R-:W-:-:S05]  /*143c0*/  IMAD.IADD R7, R5, 0x1, R14 ;  /* 0x0000000105077824 */ /* 0x000fca00078e020e */
[----:B------:R-:W3:Y:S02]  /*143d0*/  SHFL.UP PT, R14, R7, 0x10, RZ ;  /* 0x06000000070e7989 */ /* 0x000ee400000e00ff */
[----:B---3--:R-:W-:-:S04]  /*143e0*/  SEL R2, R14, RZ, P0 ;  /* 0x000000ff0e027207 */ /* 0x008fc80000000000 */
[----:B------:R-:W-:-:S05]  /*143f0*/  IADD3 R2, R7, R2, RZ ;  /* 0x0000000207027210 */ /* 0x000fca0007ffe0ff */
[----:B------:R0:W1:Y:S02]  /*14400*/  SHFL.IDX PT, R14, R2, 0x1f, 0x1f ;  /* 0x03e01f00020e7f89 */ /* 0x00006400000e0000 */
.L_x_7950:
[----:B------:R-:W-:Y:S02]  /*14410*/  ULDC UR4, c[0x0][0xc10] ;  /* 0x0003040000047ab9 */ /* 0x000fe40000000800 */
[----:B------:R-:W-:-:S04]  /*14420*/  IMAD.U32 R16, RZ, RZ, UR4 ;  /* 0x00000004ff107e24 */ /* 0x000fc8000f8e00ff */
[----:B-1----:R-:W-:-:S04]  /*14430*/  IMAD R3, R14, R16, RZ ;  /* 0x000000100e037224 */ /* 0x002fc800078e02ff */
[----:B------:R-:W-:-:S05]  /*14440*/  IMAD.IADD R6, R6, 0x1, R3 ;  /* 0x0000000106067824 */ /* 0x000fca00078e0203 */
[----:B----4-:R-:W-:-:S13]  /*14450*/  ISETP.GT.AND P0, PT, R6, R4, PT ;  /* 0x000000040600720c */ /* 0x010fda0003f04270 */
[----:B------:R-:W-:Y:S05]  /*14460*/  @P0 BRA `(.L_x_7859) ;  /* 0x0000000000b40947 */ /* 0x000fea0003800000 */
[----:B------:R-:W1:Y:S02]  /*14470*/  LDC R0, c[0x0][0xc14] ;  /* 0x00030500ff007b82 */ /* 0x000e640000000800 */
.L_x_7864:
        /* <DEDUP_REMOVED lines=14> */
.L_x_7862:
[----:B------:R-:W-:Y:S05]  /*14560*/  BSYNC B0 ;  /* 0x0000000000007941 */ /* 0x000fea0003800000 */
.L_x_7861:
        /* <DEDUP_REMOVED lines=23> */
.L_x_7958:
[----:B------:R-:W-:Y:S02]  /*146e0*/  ULDC UR4, c[0x0][0xc10] ;  /* 0x0003040000047ab9 */ /* 0x000fe40000000800 */
[----:B------:R-:W-:-:S04]  /*146f0*/  IMAD.U32 R16, RZ, RZ, UR4 ;  /* 0x00000004ff107e24 */ /* 0x000fc8000f8e00ff */
[----:B-1----:R-:W-:-:S05]  /*14700*/  IMAD R3, R14, R16, RZ ;  /* 0x000000100e037224 */ /* 0x002fca00078e02ff */
[----:B------:R-:W-:-:S04]  /*14710*/  IADD3 R6, R3, R6, RZ ;  /* 0x0000000603067210 */ /* 0x000fc80007ffe0ff */
[----:B------:R-:W-:-:S13]  /*14720*/  ISETP.GT.AND P0, PT, R6, R4, PT ;  /* 0x000000040600720c */ /* 0x000fda0003f04270 */
[----:B------:R-:W-:Y:S05]  /*14730*/  @!P0 BRA `(.L_x_7864) ;  /* 0xfffffffc00508947 */ /* 0x000fea000383ffff */
.L_x_7859:
[----:B------:R-:W-:Y:S01]  /*14740*/  IMAD.IADD R6, R6, 0x1, -R3 ;  /* 0x0000000106067824 */ /* 0x000fe200078e0a03 */
[----:B------:R-:W-:-:S03]  /*14750*/  UMOV UR4, 0xffffffff ;  /* 0xffffffff00047882 */ /* 0x000fc60000000000 */
[----:B------:R-:W-:-:S05]  /*14760*/  IMAD R3, R2, R16, R6 ;  /* 0x0000001002037224 */ /* 0x000fca00078e0206 */
[----:B------:R-:W-:Y:S01]  /*14770*/  ISETP.GT.AND P6, PT, R3, R4, PT ;  /* 0x000000040300720c */ /* 0x000fe20003fc4270 */
[----:B------:R-:W-:-:S12]  /*14780*/  BRA.DIV UR4, `(.L_x_7865) ;  /* 0x0000001e04c87947 */ /* 0x000fd8000b800000 */
[----:B------:R-:W-:-:S04]  /*14790*/  VOTE.ANY R3, PT, !P6 ;  /* 0x0000000000037806 */ /* 0x000fc800070e0100 */
[----:B------:R-:W1:Y:S02]  /*147a0*/  POPC R5, R3 ;  /* 0x0000000300057309 */ /* 0x000e640000000000 */
[----:B-1----:R1:W3:Y:S02]  /*147b0*/  SHFL.IDX PT, R17, R17, R5, 0x1f ;  /* 0x00001f0511117589 */ /* 0x0022e400000e0000 */
.L_x_7962:
[----:B------:R-:W-:Y:S01]  /*147c0*/  ISETP.NE.AND P0, PT, R3, RZ, PT ;  /* 0x000000ff0300720c */ /* 0x000fe20003f05270 */
[----:B------:R-:W-:-:S12]  /*147d0*/  IMAD.MOV.U32 R14, RZ, RZ, RZ ;  /* 0x000000ffff0e7224 */ /* 0x000fd800078e00ff */
[----:B------:R-:W-:Y:S05]  /*147e0*/  @!P0 BRA `(.L_x_7866) ;  /* 0x0000000000108947 */ /* 0x000fea0003800000 */
[----:B------:R-:W-:Y:S01]  /*147f0*/  UMOV UR4, 0xffffffff ;  /* 0xffffffff00047882 */ /* 0x000fe20000000000 */
[----:B------:R-:W-:Y:S02]  /*14800*/  VIADD R12, R5, 0xffffffff ;  /* 0xffffffff050c7836 */ /* 0x000fe40000000000 */
[----:B------:R-:W-:Y:S05]  /*14810*/  BRA.DIV UR4, `(.L_x_7867) ;  /* 0x0000001e04ec7947 */ /* 0x000fea000b800000 */
[----:B------:R4:W0:Y:S02]  /*14820*/  SHFL.IDX PT, R14, R2, R12, 0x1f ;  /* 0x00001f0c020e7589 */ /* 0x00082400000e0000 */
.L_x_7866:
        /* <DEDUP_REMOVED lines=11> */
[----:B------:R-:W-:-:S03]  /*148e0*/  IABS R9, R17 ;  /* 0x0000001100097213 */ /* 0x000fc60000000000 */
[----:B------:R-:W-:Y:S01]  /*148f0*/  IMAD.IADD R2, R4, 0x1, -R16 ;  /* 0x0000000104027824 */ /* 0x000fe200078e0a10 */
[----:B------:R-:W-:-:S04]  /*14900*/  IADD3 R7, RZ, -R9, RZ ;  /* 0x80000009ff077210 */ /* 0x000fc80007ffe0ff */
        /* <DEDUP_REMOVED lines=17> */
.L_x_7860:
[----:B------:R-:W-:Y:S01]  /*14a20*/  UMOV UR4, URZ ;  /* 0x0000003f00047c82 */ /* 0x000fe20008000000 */
[----:B------:R-:W-:Y:S01]  /*14a30*/  UMOV UR5, URZ ;  /* 0x0000003f00057c82 */ /* 0x000fe20008000000 */
[----:B------:R-:W-:Y:S01]  /*14a40*/  ULDC UR6, c[0x0][0xc14] ;  /* 0x0003050000067ab9 */ /* 0x000fe20000000800 */
[----:B------:R-:W-:Y:S01]  /*14a50*/  MOV R16, R4 ;  /* 0x0000000400107202 */ /* 0x000fe20000000f00 */
[----:B------:R-:W-:Y:S02]  /*14a60*/  IMAD.U32 R17, RZ, RZ, UR4 ;  /* 0x00000004ff117e24 */ /* 0x000fe4000f8e00ff */
[----:B------:R-:W-:Y:S02]  /*14a70*/  IMAD.U32 R18, RZ, RZ, UR5 ;  /* 0x00000005ff127e24 */ /* 0x000fe4000f8e00ff */
[----:B------:R-:W-:-:S07]  /*14a80*/  IMAD.U32 R19, RZ, RZ, UR6 ;  /* 0x00000006ff137e24 */ /* 0x000fce000f8e00ff */
.L_x_7868:
        /* <DEDUP_REMOVED lines=12> */
.L_x_7787:
[----:B0-----:R-:W4:Y:S01]  /*14b50*/  LDL.LU R0, [R1+0x28] ;  /* 0x0000280001007983 */ /* 0x001f220000300800 */
[----:B------:R-:W-:Y:S01]  /*14b60*/  BSSY B0, `(.L_x_7870) ;  /* 0x000000b000007945 */ /* 0x000fe20003800000 */
[----:B-1----:R-:W0:Y:S01]  /*14b70*/  S2R R5, SR_CgaCtaId ;  /* 0x0000000000057919 */ /* 0x002e220000008800 */
        /* <DEDUP_REMOVED lines=9> */
.L_x_7965:
[----:B------:R-:W-:Y:S05]  /*14c10*/  BSYNC B0 ;  /* 0x0000000000007941 */ /* 0x000fea0003800000 */
.L_x_7870:
[----:B------:R-:W-:-:S03]  /*14c20*/  UMOV UR4, 0xffffffff ;  /* 0xffffffff00047882 */ /* 0x000fc60000000000 */
[----:B------:R-:W-:Y:S05]  /*14c30*/  BRA.DIV UR4, `(.L_x_7872) ;  /* 0x0000001e041c7947 */ /* 0x000fea000b800000 */
[----:B------:R-:W1:Y:S02]  /*14c40*/  S2R R2, SR_TID.X ;  /* 0x0000000000027919 */ /* 0x000e640000002100 */
[----:B-1----:R-:W-:-:S04]  /*14c50*/  SHF.R.U32.HI R2, RZ, 0x5, R2 ;  /* 0x00000005ff027819 */ /* 0x002fc80000011602 */
[----:B------:R-:W-:-:S05]  /*14c60*/  LOP3.LUT R2, R2, 0x3, RZ, 0xc0, !PT ;  /* 0x0000000302027812 */ /* 0x000fca00078ec0ff */
[----:B------:R1:W3:Y:S02]  /*14c70*/  SHFL.IDX PT, R14, R2, RZ, 0x1f ;  /* 0x00001fff020e7589 */ /* 0x0002e400000e0000 */
.L_x_7968:
[----:B---3--:R-:W-:-:S13]  /*14c80*/  ISETP.NE.AND P0, PT, R14, RZ, PT ;  /* 0x000000ff0e00720c */ /* 0x008fda0003f05270 */
[----:B------:R-:W-:Y:S05]  /*14c90*/  @P0 BRA `(.L_x_7646) ;  /* 0x0000000000940947 */ /* 0x000fea0003800000 */
[----:B------:R-:W-:-:S03]  /*14ca0*/  UMOV UR4, 0xffffffff ;  /* 0xffffffff00047882 */ /* 0x000fc60000000000 */
[----:B------:R-:W-:Y:S05]  /*14cb0*/  BRA.DIV UR4, `(.L_x_7873) ;  /* 0x0000001e04307947 */ /* 0x000fea000b800000 */
[----:B------:R-:W-:-:S13]  /*14cc0*/  ELECT P6, URZ, PT ;  /* 0x00000000003f782f */ /* 0x000fda00038c0000 */
.L_x_7971:
[----:B------:R-:W-:Y:S05]  /*14cd0*/  @!P6 BRA `(.L_x_7646) ;  /* 0x000000000084e947 */ /* 0x000fea0003800000 */
[----:B------:R-:W-:-:S06]  /*14ce0*/  ULOP3.LUT UR4, UR36, 0x2, URZ, 0xfc, !UPT ;  /* 0x0000000224047892 */ /* 0x000fcc000f8efc3f */
[----:B-1----:R-:W-:-:S05]  /*14cf0*/  IMAD.U32 R2, RZ, RZ, UR4 ;  /* 0x00000004ff027e24 */ /* 0x002fca000f8e00ff */
[----:B------:R-:W-:-:S13]  /*14d00*/  ISETP.NE.AND P2, PT, R2, 0x3, PT ;  /* 0x000000030200780c */ /* 0x000fda0003f45270 */
[----:B------:R-:W-:Y:S05]  /*14d10*/  @!P2 BRA `(.L_x_7874) ;  /* 0x000000000004a947 */ /* 0x000fea0003800000 */
[----:B------:R-:W-:Y:S01]  /*14d20*/  BPT.TRAP 0x1 ;  /* 0x000000040000795c */ /* 0x000fe20000300000 */
.L_x_7874:
[----:B0-----:R-:W3:Y:S04]  /*14d30*/  LDL R3, [R1] ;  /* 0x0000000001037983 */ /* 0x001ee80000100800 */
[----:B------:R-:W4:Y:S01]  /*14d40*/  LDL.LU R7, [R1+0x8] ;  /* 0x0000080001077983 */ /* 0x000f220000300800 */
[----:B------:R-:W-:-:S05]  /*14d50*/  VIADD R2, R0, 0x22840 ;  /* 0x0002284000027836 */ /* 0x000fca0000000000 */
[C---:B---3--:R-:W-:Y:S01]  /*14d60*/  LEA R6, R3.reuse, R2, 0x3 ;  /* 0x0000000203067211 */ /* 0x048fe200078e18ff */
[----:B------:R-:W-:Y:S01]  /*14d70*/  VIADD R3, R3, 0x1 ;  /* 0x0000000103037836 */ /* 0x000fe20000000000 */
[----:B----4-:R-:W-:-:S04]  /*14d80*/  SHF.L.U32 R5, R7, 0x1f, RZ ;  /* 0x0000001f07057819 */ /* 0x010fc800000006ff */
        /* <DEDUP_REMOVED lines=8> */
.L_x_7972:
[----:B------:R-:W1:Y:S02]  /*14e10*/  SYNCS.PHASECHK.TRANS64.TRYWAIT P0, [R7+URZ], R2 ;  /* 0x00000002070075a7 */ /* 0x000e64000800017f */
[----:B-1----:R-:W-:Y:S05]  /*14e20*/  @!P0 BRA `(.L_x_7876) ;  /* 0x0000001c00088947 */ /* 0x002fea0003800000 */
.L_x_7973:
[----:B------:R-:W-:Y:S05]  /*14e30*/  @!P2 BRA `(.L_x_7877) ;  /* 0x000000000004a947 */ /* 0x000fea0003800000 */
[----:B------:R-:W-:Y:S01]  /*14e40*/  BPT.TRAP 0x1 ;  /* 0x000000040000795c */ /* 0x000fe20000300000 */
.L_x_7877:
[----:B------:R-:W3:Y:S01]  /*14e50*/  LDL.LU R4, [R1] ;  /* 0x0000000001047983 */ /* 0x000ee20000300800 */
[----:B------:R-:W-:-:S05]  /*14e60*/  VIADD R0, R0, 0x22860 ;  /* 0x0002286000007836 */ /* 0x000fca0000000000 */
[----:B---3--:R-:W-:-:S04]  /*14e70*/  LEA R4, R4, R0, 0x3 ;  /* 0x0000000004047211 */ /* 0x008fc800078e18ff */
[----:B------:R-:W3:Y:S02]  /*14e80*/  SYNCS.PHASECHK.TRANS64.TRYWAIT P0, [R4+URZ], R5 ;  /* 0x00000005040075a7 */ /* 0x000ee4000800017f */
[----:B---3--:R-:W-:Y:S05]  /*14e90*/  @!P0 BRA `(.L_x_7878) ;  /* 0x0000001c00008947 */ /* 0x008fea0003800000 */
.L_x_7974:
[----:B------:R-:W-:-:S07]  /*14ea0*/  IMAD R3, R3, 0x8, R0 ;  /* 0x0000000803037824 */ /* 0x000fce00078e0200 */
.L_x_7879:
[----:B----4-:R4:W0:Y:S02]  /*14eb0*/  SYNCS.PHASECHK.TRANS64.TRYWAIT P0, [R3+URZ], R2 ;  /* 0x00000002030075a7 */ /* 0x010824000800017f */
[----:B0-----:R-:W-:Y:S05]  /*14ec0*/  @!P0 NANOSLEEP.SYNCS 0x989680 ;  /* 0x009896800000895d */ /* 0x001fea0003900000 */
[----:B------:R-:W0:Y:S02]  /*14ed0*/  @!P0 SYNCS.PHASECHK.TRANS64 P0, [R3+URZ], R2 ;  /* 0x00000002030085a7 */ /* 0x000e24000800007f */
[----:B0-----:R-:W-:Y:S05]  /*14ee0*/  @!P0 BRA `(.L_x_7879) ;  /* 0xfffffffc00f08947 */ /* 0x001fea000383ffff */
.L_x_7646:
[----:B------:R-:W-:Y:S05]  /*14ef0*/  BSYNC B7 ;  /* 0x0000000000077941 */ /* 0x000fea0003800000 */
.L_x_7643:
[----:B------:R-:W-:Y:S05]  /*14f00*/  EXIT ;  /* 0x000000000000794d */ /* 0x000fea0003800000 */
.L_x_7664:
[----:B0-----:R0:W1:Y:S02]  /*14f10*/  SYNCS.PHASECHK.TRANS64.TRYWAIT P6, [R90+URZ+0x22890], R101 ;  /* 0x022890655a0075a7 */ /* 0x00106400080c017f */
[----:B-1----:R-:W-:Y:S05]  /*14f20*/  @!P6 NANOSLEEP.SYNCS 0x989680 ;  /* 0x009896800000e95d */ /* 0x002fea0003900000 */
[----:B------:R-:W1:Y:S02]  /*14f30*/  @!P6 SYNCS.PHASECHK.TRANS64 P6, [R90+URZ+0x22890], R101 ;  /* 0x022890655a00e5a7 */ /* 0x000e6400080c007f */
[----:B-1----:R-:W-:Y:S05]  /*14f40*/  @!P6 BRA `(.L_x_7664) ;  /* 0xfffffffc00f0e947 */ /* 0x002fea000383ffff */
[----:B------:R-:W-:Y:S05]  /*14f50*/  BRA `(.L_x_7880) ;  /* 0xfffffed800dc7947 */ /* 0x000fea000383ffff */
.L_x_7682:
[----:B0-----:R0:W1:Y:S02]  /*14f60*/  SYNCS.PHASECHK.TRANS64.TRYWAIT P5, [R90+URZ+0x22890], R101 ;  /* 0x022890655a0075a7 */ /* 0x00106400080a017f */
[----:B-1----:R-:W-:Y:S05]  /*14f70*/  @!P5 NANOSLEEP.SYNCS 0x989680 ;  /* 0x009896800000d95d */ /* 0x002fea0003900000 */
[----:B------:R-:W1:Y:S02]  /*14f80*/  @!P5 SYNCS.PHASECHK.TRANS64 P5, [R90+URZ+0x22890], R101 ;  /* 0x022890655a00d5a7 */ /* 0x000e6400080a007f */
[----:B-1----:R-:W-:Y:S05]  /*14f90*/  @!P5 BRA `(.L_x_7682) ;  /* 0xfffffffc00f0d947 */ /* 0x002fea000383ffff */
[----:B------:R-:W-:Y:S05]  /*14fa0*/  BRA `(.L_x_7881) ;  /* 0xfffffeec00307947 */ /* 0x000fea000383ffff */
.L_x_7691:
[----:B0-----:R0:W1:Y:S02]  /*14fb0*/  SYNCS.PHASECHK.TRANS64.TRYWAIT P4, [R90+URZ+0x22890], R101 ;  /* 0x022890655a0075a7 */ /* 0x001064000808017f */
[----:B-1----:R-:W-:Y:S05]  /*14fc0*/  @!P4 NANOSLEEP.SYNCS 0x989680 ;  /* 0x009896800000c95d */ /* 0x002fea0003900000 */
[----:B------:R-:W1:Y:S02]  /*14fd0*/  @!P4 SYNCS.PHASECHK.TRANS64 P4, [R90+URZ+0x22890], R101 ;  /* 0x022890655a00c5a7 */ /* 0x000e64000808007f */
[----:B-1----:R-:W-:Y:S05]  /*14fe0*/  @!P4 BRA `(.L_x_7691) ;  /* 0xfffffffc00f0c947 */ /* 0x002fea000383ffff */
[----:B------:R-:W-:Y:S05]  /*14ff0*/  BRA `(.L_x_7882) ;  /* 0xfffffefc000c7947 */ /* 0x000fea000383ffff */
.L_x_7697:
[----:B-1----:R1:W2:Y:S02]  /*15000*/  SYNCS.PHASECHK.TRANS64.TRYWAIT P3, [R90+URZ+0x228b0], R101 ;  /* 0x0228b0655a0075a7 */ /* 0x0022a4000806017f */
[----:B--2---:R-:W-:Y:S05]  /*15010*/  @!P3 NANOSLEEP.SYNCS 0x989680 ;  /* 0x009896800000b95d */ /* 0x004fea0003900000 */
[----:B------:R-:W2:Y:S02]  /*15020*/  @!P3 SYNCS.PHASECHK.TRANS64 P3, [R90+URZ+0x228b0], R101 ;  /* 0x0228b0655a00b5a7 */ /* 0x000ea4000806007f */
[----:B--2---:R-:W-:Y:S05]  /*15030*/  @!P3 BRA `(.L_x_7697) ;  /* 0xfffffffc00f0b947 */ /* 0x004fea000383ffff */
[----:B------:R-:W-:Y:S05]  /*15040*/  BRA `(.L_x_7883) ;  /* 0xfffffefc009c7947 */ /* 0x000fea000383ffff */
.L_x_7705:
        /* <DEDUP_REMOVED lines=8> */
.L_x_7885:
[----:B------:R-:W-:Y:S05]  /*150d0*/  BSYNC B0 ;  /* 0x0000000000007941 */ /* 0x000fea0003800000 */
.L_x_7884:
[----:B------:R-:W-:Y:S05]  /*150e0*/  BRA `(.L_x_7886) ;  /* 0xffffff08003c7947 */ /* 0x000fea000383ffff */
.L_x_7719:
[----:B------:R-:W-:Y:S01]  /*150f0*/  BSSY B1, `(.L_x_7887) ;  /* 0x0000008000017945 */ /* 0x000fe20003800000 */
[----:B------:R-:W-:Y:S01]  /*15100*/  IMAD.MOV.U32 R13, RZ, RZ, R25 ;  /* 0x000000ffff0d7224 */ /* 0x000fe200078e0019 */
[----:B------:R-:W-:Y:S01]  /*15110*/  MOV R11, 0x1c1f ;  /* 0x00001c1f000b7802 */ /* 0x000fe20000000f00 */
[----:B------:R-:W-:Y:S02]  /*15120*/  IMAD.MOV.U32 R12, RZ, RZ, RZ ;  /* 0x000000ffff0c7224 */ /* 0x000fe400078e00ff */
[----:B------:R-:W-:-:S07]  /*15130*/  IMAD.MOV.U32 R15, RZ, RZ, -0x1 ;  /* 0xffffffffff0f7424 */ /* 0x000fce00078e00ff */
[----:B01---5:R-:W-:Y:S05]  /*15140*/  WARPSYNC.COLLECTIVE R15, `(.L_x_7888) ;  /* 0x000000000f087348 */ /* 0x023fea0003c00000 */
[----:B------:R2:W3:Y:S02]  /*15150*/  SHFL.IDX P6, R14, R13, R12, R11 ;  /* 0x0000000c0d0e7389 */ /* 0x0004e400000c000b */
[----:B0123-5:R-:W-:Y:S01]  /*15160*/  ENDCOLLECTIVE ;  /* 0x000000000000791b */ /* 0x02ffe20003800000 */
.L_x_7888:
[----:B------:R-:W-:Y:S05]  /*15170*/  BSYNC B1 ;  /* 0x0000000000017941 */ /* 0x000fea0003800000 */
.L_x_7887:
[----:B------:R-:W-:Y:S05]  /*15180*/  BRA `(.L_x_7889) ;  /* 0xffffff1000387947 */ /* 0x000fea000383ffff */
.L_x_7720:
        /* <DEDUP_REMOVED lines=8> */
.L_x_7891:
[----:B------:R-:W-:Y:S05]  /*15210*/  BSYNC B1 ;  /* 0x0000000000017941 */ /* 0x000fea0003800000 */
.L_x_7890:
[----:B------:R-:W-:Y:S05]  /*15220*/  BRA `(.L_x_7892) ;  /* 0xffffff1000187947 */ /* 0x000fea000383ffff */
.L_x_7721:
        /* <DEDUP_REMOVED lines=8> */
.L_x_7894:
[----:B------:R-:W-:Y:S05]  /*152b0*/  BSYNC B1 ;  /* 0x0000000000017941 */ /* 0x000fea0003800000 */
.L_x_7893:
[----:B------:R-:W-:Y:S05]  /*152c0*/  BRA `(.L_x_7895) ;  /* 0xffffff0c00f87947 */ /* 0x000fea000383ffff */
.L_x_7722:
        /* <DEDUP_REMOVED lines=8> */
.L_x_7897:
[----:B------:R-:W-:Y:S05]  /*15350*/  BSYNC B1 ;  /* 0x0000000000017941 */ /* 0x000fea0003800000 */
.L_x_7896:
[----:B------:R-:W-:Y:S05]  /*15360*/  BRA `(.L_x_7898) ;  /* 0xffffff0c00d87947 */ /* 0x000fea000383ffff */
.L_x_7724:
[----:B-1----:R1:W2:Y:S02]  /*15370*/  SYNCS.PHASECHK.TRANS64.TRYWAIT P1, [R18+URZ+0x22800], R29 ;  /* 0x0228001d120075a7 */ /* 0x0022a4000802017f */
[----:B--2---:R-:W-:Y:S05]  /*15380*/  @!P1 NANOSLEEP.SYNCS 0x989680 ;  /* 0x009896800000995d */ /* 0x004fea0003900000 */
[----:B------:R-:W2:Y:S02]  /*15390*/  @!P1 SYNCS.PHASECHK.TRANS64 P1, [R18+URZ+0x22800], R29 ;  /* 0x0228001d120095a7 */ /* 0x000ea4000802007f */
[----:B--2---:R-:W-:Y:S05]  /*153a0*/  @!P1 BRA `(.L_x_7724) ;  /* 0xfffffffc00f09947 */ /* 0x004fea000383ffff */
[----:B------:R-:W-:Y:S05]  /*153b0*/  BRA `(.L_x_7899) ;  /* 0xffffff1000447947 */ /* 0x000fea000383ffff */
.L_x_7732:
        /* <DEDUP_REMOVED lines=8> */
.L_x_7901:
[----:B------:R-:W-:Y:S05]  /*15440*/  BSYNC B1 ;  /* 0x0000000000017941 */ /* 0x000fea0003800000 */
.L_x_7900:
[----:B------:R-:W-:Y:S05]  /*15450*/  BRA `(.L_x_7902) ;  /* 0xffffff1c00147947 */ /* 0x000fea000383ffff */
.L_x_7733:
        /* <DEDUP_REMOVED lines=8> */
.L_x_7904:
[----:B------:R-:W-:Y:S05]  /*154e0*/  BSYNC B1 ;  /* 0x0000000000017941 */ /* 0x000fea0003800000 */
.L_x_7903:
[----:B------:R-:W-:Y:S05]  /*154f0*/  BRA `(.L_x_7905) ;  /* 0xffffff1800f87947 */ /* 0x000fea000383ffff */
.L_x_7734:
        /* <DEDUP_REMOVED lines=8> */
.L_x_7907:
[----:B------:R-:W-:Y:S05]  /*15580*/  BSYNC B1 ;  /* 0x0000000000017941 */ /* 0x000fea0003800000 */
.L_x_7906:
[----:B------:R-:W-:Y:S05]  /*15590*/  BRA `(.L_x_7908) ;  /* 0xffffff1800dc7947 */ /* 0x000fea000383ffff */
.L_x_7735:
        /* <DEDUP_REMOVED lines=8> */
.L_x_7910:
[----:B------:R-:W-:Y:S05]  /*15620*/  BSYNC B1 ;  /* 0x0000000000017941 */ /* 0x000fea0003800000 */
.L_x_7909:
[----:B------:R-:W-:Y:S05]  /*15630*/  BRA `(.L_x_7911) ;  /* 0xffffff1800c07947 */ /* 0x000fea000383ffff */
.L_x_7737:
[----:B-1----:R1:W2:Y:S02]  /*15640*/  SYNCS.PHASECHK.TRANS64.TRYWAIT P1, [R18+URZ+0x22800], R3 ;  /* 0x02280003120075a7 */ /* 0x0022a4000802017f */
[----:B--2---:R-:W-:Y:S05]  /*15650*/  @!P1 NANOSLEEP.SYNCS 0x989680 ;  /* 0x009896800000995d */ /* 0x004fea0003900000 */
[----:B------:R-:W2:Y:S02]  /*15660*/  @!P1 SYNCS.PHASECHK.TRANS64 P1, [R18+URZ+0x22800], R3 ;  /* 0x02280003120095a7 */ /* 0x000ea4000802007f */
[----:B--2---:R-:W-:Y:S05]  /*15670*/  @!P1 BRA `(.L_x_7737) ;  /* 0xfffffffc00f09947 */ /* 0x004fea000383ffff */
[----:B------:R-:W-:Y:S05]  /*15680*/  BRA `(.L_x_7912) ;  /* 0xffffff1c00247947 */ /* 0x000fea000383ffff */
.L_x_7743:
[----:B--2---:R2:W3:Y:S02]  /*15690*/  SYNCS.PHASECHK.TRANS64.TRYWAIT P1, [R3+URZ+0x22830], R72 ;  /* 0x02283048030075a7 */ /* 0x0044e4000802017f */
[----:B---3--:R-:W-:Y:S05]  /*156a0*/  @!P1 NANOSLEEP.SYNCS 0x989680 ;  /* 0x009896800000995d */ /* 0x008fea0003900000 */
[----:B------:R-:W3:Y:S02]  /*156b0*/  @!P1 SYNCS.PHASECHK.TRANS64 P1, [R3+URZ+0x22830], R72 ;  /* 0x02283048030095a7 */ /* 0x000ee4000802007f */
[----:B---3--:R-:W-:Y:S05]  /*156c0*/  @!P1 BRA `(.L_x_7743) ;  /* 0xfffffffc00f09947 */ /* 0x008fea000383ffff */
[----:B------:R-:W-:Y:S05]  /*156d0*/  BRA `(.L_x_7742) ;  /* 0xffffff28003c7947 */ /* 0x000fea000383ffff */
.L_x_7748:
[----:B-1----:R1:W2:Y:S02]  /*156e0*/  SYNCS.PHASECHK.TRANS64.TRYWAIT P2, [R3+URZ+0x22850], R72 ;  /* 0x02285048030075a7 */ /* 0x0022a4000804017f */
[----:B--2---:R-:W-:Y:S05]  /*156f0*/  @!P2 NANOSLEEP.SYNCS 0x989680 ;  /* 0x009896800000a95d */ /* 0x004fea0003900000 */
[----:B------:R-:W2:Y:S02]  /*15700*/  @!P2 SYNCS.PHASECHK.TRANS64 P2, [R3+URZ+0x22850], R72 ;  /* 0x022850480300a5a7 */ /* 0x000ea4000804007f */
[----:B--2---:R-:W-:Y:S05]  /*15710*/  @!P2 BRA `(.L_x_7748) ;  /* 0xfffffffc00f0a947 */ /* 0x004fea000383ffff */
[----:B------:R-:W-:Y:S05]  /*15720*/  BRA `(.L_x_7747) ;  /* 0xffffff4400607947 */ /* 0x000fea000383ffff */
.L_x_7753:
[----:B-1----:R1:W2:Y:S02]  /*15730*/  SYNCS.PHASECHK.TRANS64.TRYWAIT P3, [R12+URZ+0x22830], R15 ;  /* 0x0228300f0c0075a7 */ /* 0x0022a4000806017f */
[----:B--2---:R-:W-:Y:S05]  /*15740*/  @!P3 NANOSLEEP.SYNCS 0x989680 ;  /* 0x009896800000b95d */ /* 0x004fea0003900000 */
[----:B------:R-:W2:Y:S02]  /*15750*/  @!P3 SYNCS.PHASECHK.TRANS64 P3, [R12+URZ+0x22830], R15 ;  /* 0x0228300f0c00b5a7 */ /* 0x000ea4000806007f */
[----:B--2---:R-:W-:Y:S05]  /*15760*/  @!P3 BRA `(.L_x_7753) ;  /* 0xfffffffc00f0b947 */ /* 0x004fea000383ffff */
[----:B------:R-:W-:Y:S05]  /*15770*/  BRA `(.L_x_7752) ;  /* 0xffffff4800a07947 */ /* 0x000fea000383ffff */
.L_x_7758:
[----:B-1----:R1:W2:Y:S02]  /*15780*/  SYNCS.PHASECHK.TRANS64.TRYWAIT P3, [R12+URZ+0x22850], R15 ;  /* 0x0228500f0c0075a7 */ /* 0x0022a4000806017f */
[----:B--2---:R-:W-:Y:S05]  /*15790*/  @!P3 NANOSLEEP.SYNCS 0x989680 ;  /* 0x009896800000b95d */ /* 0x004fea0003900000 */
[----:B------:R-:W2:Y:S02]  /*157a0*/  @!P3 SYNCS.PHASECHK.TRANS64 P3, [R12+URZ+0x22850], R15 ;  /* 0x0228500f0c00b5a7 */ /* 0x000ea4000806007f */
[----:B--2---:R-:W-:Y:S05]  /*157b0*/  @!P3 BRA `(.L_x_7758) ;  /* 0xfffffffc00f0b947 */ /* 0x004fea000383ffff */
[----:B------:R-:W-:Y:S05]  /*157c0*/  BRA `(.L_x_7757) ;  /* 0xffffff68007c7947 */ /* 0x000fea000383ffff */
.L_x_7791:
[----:B------:R-:W0:Y:S01]  /*157d0*/  S2R R11, SR_TID.X ;  /* 0x00000000000b7919 */ /* 0x000e220000002100 */
[----:B------:R-:W-:Y:S01]  /*157e0*/  BSSY B1, `(.L_x_7913) ;  /* 0x000000a000017945 */ /* 0x000fe20003800000 */
[----:B------:R-:W-:Y:S02]  /*157f0*/  IMAD.MOV.U32 R12, RZ, RZ, RZ ;  /* 0x000000ffff0c7224 */ /* 0x000fe400078e00ff */
[----:B------:R-:W-:Y:S01]  /*15800*/  IMAD.MOV.U32 R15, RZ, RZ, -0x1 ;  /* 0xffffffffff0f7424 */ /* 0x000fe200078e00ff */
[----:B0-----:R-:W-:-:S04]  /*15810*/  SHF.R.U32.HI R11, RZ, 0x5, R11 ;  /* 0x00000005ff0b7819 */ /* 0x001fc8000001160b */
[----:B------:R-:W-:-:S05]  /*15820*/  LOP3.LUT R11, R11, 0x3, RZ, 0xc0, !PT ;  /* 0x000000030b0b7812 */ /* 0x000fca00078ec0ff */
[----:B------:R-:W-:Y:S01]  /*15830*/  IMAD.MOV.U32 R13, RZ, RZ, R11 ;  /* 0x000000ffff0d7224 */ /* 0x000fe200078e000b */
[----:B------:R-:W-:-:S07]  /*15840*/  MOV R11, 0x1f ;  /* 0x0000001f000b7802 */ /* 0x000fce0000000f00 */
[----:B-----5:R-:W-:Y:S05]  /*15850*/  WARPSYNC.COLLECTIVE R15, `(.L_x_7914) ;  /* 0x000000000f087348 */ /* 0x020fea0003c00000 */
[----:B------:R0:W1:Y:S02]  /*15860*/  SHFL.IDX P6, R14, R13, R12, R11 ;  /* 0x0000000c0d0e7389 */ /* 0x00006400000c000b */
[----:B01---5:R-:W-:Y:S01]  /*15870*/  ENDCOLLECTIVE ;  /* 0x000000000000791b */ /* 0x023fe20003800000 */
.L_x_7914:
[----:B------:R-:W-:Y:S05]  /*15880*/  BSYNC B1 ;  /* 0x0000000000017941 */ /* 0x000fea0003800000 */
.L_x_7913:
[----:B------:R-:W-:Y:S05]  /*15890*/  BRA `(.L_x_7915) ;  /* 0xffffffb000507947 */ /* 0x000fea000383ffff */
.L_x_7792:
[----:B------:R-:W-:Y:S01]  /*158a0*/  BSSY B1, `(.L_x_7916) ;  /* 0x0000006000017945 */ /* 0x000fe20003800000 */
[----:B------:R-:W-:-:S07]  /*158b0*/  IMAD.MOV.U32 R15, RZ, RZ, -0x1 ;  /* 0xffffffffff0f7424 */ /* 0x000fce00078e00ff */
[----:B-----5:R-:W-:Y:S05]  /*158c0*/  WARPSYNC.COLLECTIVE R15, `(.L_x_7917) ;  /* 0x000000000f0c7348 */ /* 0x020fea0003c00000 */
[----:B------:R-:W-:Y:S02]  /*158d0*/  ELECT P6, UR62, PT ;  /* 0x00000000003e782f */ /* 0x000fe400038c0000 */
[----:B------:R-:W-:Y:S01]  /*158e0*/  MOV R14, UR62 ;  /* 0x0000003e000e7c02 */ /* 0x000fe20008000f00 */
[----:B-----5:R-:W-:Y:S10]  /*158f0*/  ENDCOLLECTIVE ;  /* 0x000000000000791b */ /* 0x020ff40003800000 */
.L_x_7917:
[----:B------:R-:W-:Y:S05]  /*15900*/  BSYNC B1 ;  /* 0x0000000000017941 */ /* 0x000fea0003800000 */
.L_x_7916:
[----:B------:R-:W-:Y:S05]  /*15910*/  BRA `(.L_x_7918) ;  /* 0xffffffb0003c7947 */ /* 0x000fea000383ffff */
.L_x_7794:
[----:B0-----:R0:W1:Y:S02]  /*15920*/  SYNCS.PHASECHK.TRANS64.TRYWAIT P0, [R5+URZ+0x22820], R6 ;  /* 0x02282006050075a7 */ /* 0x001064000800017f */
[----:B-1----:R-:W-:Y:S05]  /*15930*/  @!P0 NANOSLEEP.SYNCS 0x989680 ;  /* 0x009896800000895d */ /* 0x002fea0003900000 */
[----:B------:R-:W1:Y:S02]  /*15940*/  @!P0 SYNCS.PHASECHK.TRANS64 P0, [R5+URZ+0x22820], R6 ;  /* 0x02282006050085a7 */ /* 0x000e64000800007f */
[----:B-1----:R-:W-:Y:S05]  /*15950*/  @!P0 BRA `(.L_x_7794) ;  /* 0xfffffffc00f08947 */ /* 0x002fea000383ffff */
[----:B------:R-:W-:Y:S05]  /*15960*/  BRA `(.L_x_7919) ;  /* 0xffffffb000587947 */ /* 0x000fea000383ffff */
.L_x_7797:
[----:B0-----:R0:W1:Y:S02]  /*15970*/  SYNCS.PHASECHK.TRANS64.TRYWAIT P0, [R6+URZ+0x228a0], R9 ;  /* 0x0228a009060075a7 */ /* 0x001064000800017f */
[----:B-1----:R-:W-:Y:S05]  /*15980*/  @!P0 NANOSLEEP.SYNCS 0x989680 ;  /* 0x009896800000895d */ /* 0x002fea0003900000 */
[----:B------:R-:W1:Y:S02]  /*15990*/  @!P0 SYNCS.PHASECHK.TRANS64 P0, [R6+URZ+0x228a0], R9 ;  /* 0x0228a009060085a7 */ /* 0x000e64000800007f */
[----:B-1----:R-:W-:Y:S05]  /*159a0*/  @!P0 BRA `(.L_x_7797) ;  /* 0xfffffffc00f08947 */ /* 0x002fea000383ffff */
[----:B------:R-:W-:Y:S05]  /*159b0*/  BRA `(.L_x_7920) ;  /* 0xffffffb000687947 */ /* 0x000fea000383ffff */
.L_x_7799:
[----:B-1----:R1:W2:Y:S02]  /*159c0*/  SYNCS.PHASECHK.TRANS64.TRYWAIT P0, [R6+URZ+0x228c0], R9 ;  /* 0x0228c009060075a7 */ /* 0x0022a4000800017f */
[----:B--2---:R-:W-:Y:S05]  /*159d0*/  @!P0 NANOSLEEP.SYNCS 0x989680 ;  /* 0x009896800000895d */ /* 0x004fea0003900000 */
[----:B------:R-:W2:Y:S02]  /*159e0*/  @!P0 SYNCS.PHASECHK.TRANS64 P0, [R6+URZ+0x228c0], R9 ;  /* 0x0228c009060085a7 */ /* 0x000ea4000800007f */
[----:B--2---:R-:W-:Y:S05]  /*159f0*/  @!P0 BRA `(.L_x_7799) ;  /* 0xfffffffc00f08947 */ /* 0x004fea000383ffff */
[----:B------:R-:W-:Y:S05]  /*15a00*/  BRA `(.L_x_7921) ;  /* 0xffffffb000cc7947 */ /* 0x000fea000383ffff */
.L_x_7803:
[----:B0-----:R0:W1:Y:S02]  /*15a10*/  SYNCS.PHASECHK.TRANS64.TRYWAIT P0, [R7+URZ+0x228a0], R8 ;  /* 0x0228a008070075a7 */ /* 0x001064000800017f */
[----:B-1----:R-:W-:Y:S05]  /*15a20*/  @!P0 NANOSLEEP.SYNCS 0x989680 ;  /* 0x009896800000895d */ /* 0x002fea0003900000 */
[----:B------:R-:W1:Y:S02]  /*15a30*/  @!P0 SYNCS.PHASECHK.TRANS64 P0, [R7+URZ+0x228a0], R8 ;  /* 0x0228a008070085a7 */ /* 0x000e64000800007f */
[----:B-1----:R-:W-:Y:S05]  /*15a40*/  @!P0 BRA `(.L_x_7803) ;  /* 0xfffffffc00f08947 */ /* 0x002fea000383ffff */
[----:B------:R-:W-:Y:S05]  /*15a50*/  BRA `(.L_x_7922) ;  /* 0xffffffb400bc7947 */ /* 0x000fea000383ffff */
.L_x_7805:
[----:B-1----:R1:W2:Y:S02]  /*15a60*/  SYNCS.PHASECHK.TRANS64.TRYWAIT P1, [R7+URZ+0x228c0], R8 ;  /* 0x0228c008070075a7 */ /* 0x0022a4000802017f */
[----:B--2---:R-:W-:Y:S05]  /*15a70*/  @!P1 NANOSLEEP.SYNCS 0x989680 ;  /* 0x009896800000995d */ /* 0x004fea0003900000 */
[----:B------:R-:W2:Y:S02]  /*15a80*/  @!P1 SYNCS.PHASECHK.TRANS64 P1, [R7+URZ+0x228c0], R8 ;  /* 0x0228c008070095a7 */ /* 0x000ea4000802007f */
[----:B--2---:R-:W-:Y:S05]  /*15a90*/  @!P1 BRA `(.L_x_7805) ;  /* 0xfffffffc00f09947 */ /* 0x004fea000383ffff */
[----:B------:R-:W-:Y:S05]  /*15aa0*/  BRA `(.L_x_7923) ;  /* 0xffffffb800187947 */ /* 0x000fea000383ffff */
.L_x_7815:
        /* <DEDUP_REMOVED lines=11> */
.L_x_7925:
[----:B------:R-:W-:Y:S05]  /*15b60*/  BSYNC B0 ;  /* 0x0000000000007941 */ /* 0x000fea0003800000 */
.L_x_7924:
[----:B------:R-:W-:Y:S05]  /*15b70*/  BRA `(.L_x_7926) ;  /* 0xffffffc000c47947 */ /* 0x000fea000383ffff */
.L_x_7816:
[----:B------:R-:W-:Y:S01]  /*15b80*/  BSSY B0, `(.L_x_7927) ;  /* 0x0000006000007945 */ /* 0x000fe20003800000 */
[----:B------:R-:W-:-:S07]  /*15b90*/  IMAD.MOV.U32 R15, RZ, RZ, -0x1 ;  /* 0xffffffffff0f7424 */ /* 0x000fce00078e00ff */
[----:B------:R-:W-:Y:S05]  /*15ba0*/  WARPSYNC.COLLECTIVE R15, `(.L_x_7928) ;  /* 0x000000000f0c7348 */ /* 0x000fea0003c00000 */
[----:B------:R-:W-:Y:S02]  /*15bb0*/  ELECT P6, UR62, PT ;  /* 0x00000000003e782f */ /* 0x000fe400038c0000 */
[----:B------:R-:W-:Y:S01]  /*15bc0*/  MOV R14, UR62 ;  /* 0x0000003e000e7c02 */ /* 0x000fe20008000f00 */
[----:B------:R-:W-:Y:S10]  /*15bd0*/  ENDCOLLECTIVE ;  /* 0x000000000000791b */ /* 0x000ff40003800000 */
.L_x_7928:
[----:B------:R-:W-:Y:S05]  /*15be0*/  BSYNC B0 ;  /* 0x0000000000007941 */ /* 0x000fea0003800000 */
.L_x_7927:
[----:B------:R-:W-:Y:S05]  /*15bf0*/  BRA `(.L_x_7929) ;  /* 0xffffffc000bc7947 */ /* 0x000fea000383ffff */
.L_x_7819:
[----:B0-----:R0:W1:Y:S02]  /*15c00*/  SYNCS.PHASECHK.TRANS64.TRYWAIT P0, [R5+URZ+0x22840], R7 ;  /* 0x02284007050075a7 */ /* 0x001064000800017f */
[----:B-1----:R-:W-:Y:S05]  /*15c10*/  @!P0 NANOSLEEP.SYNCS 0x989680 ;  /* 0x009896800000895d */ /* 0x002fea0003900000 */
[----:B------:R-:W1:Y:S02]  /*15c20*/  @!P0 SYNCS.PHASECHK.TRANS64 P0, [R5+URZ+0x22840], R7 ;  /* 0x02284007050085a7 */ /* 0x000e64000800007f */
[----:B-1----:R-:W-:Y:S05]  /*15c30*/  @!P0 BRA `(.L_x_7819) ;  /* 0xfffffffc00f08947 */ /* 0x002fea000383ffff */
[----:B------:R-:W-:Y:S05]  /*15c40*/  BRA `(.L_x_7930) ;  /* 0xffffffc4002c7947 */ /* 0x000fea000383ffff */
.L_x_7822:
        /* <DEDUP_REMOVED lines=8> */
.L_x_7825:
[----:B0-----:R0:W1:Y:S02]  /*15cd0*/  SYNCS.PHASECHK.TRANS64.TRYWAIT P0, [R2+URZ+0x22860], R5 ;  /* 0x02286005020075a7 */ /* 0x001064000800017f */
[----:B-1----:R-:W-:Y:S05]  /*15ce0*/  @!P0 NANOSLEEP.SYNCS 0x989680 ;  /* 0x009896800000895d */ /* 0x002fea0003900000 */
[----:B------:R-:W1:Y:S02]  /*15cf0*/  @!P0 SYNCS.PHASECHK.TRANS64 P0, [R2+URZ+0x22860], R5 ;  /* 0x02286005020085a7 */ /* 0x000e64000800007f */
[----:B-1----:R-:W-:Y:S05]  /*15d00*/  @!P0 BRA `(.L_x_7825) ;  /* 0xfffffffc00f08947 */ /* 0x002fea000383ffff */
[----:B------:R-:W-:Y:S05]  /*15d10*/  BRA `(.L_x_7932) ;  /* 0xffffffc800287947 */ /* 0x000fea000383ffff */
.L_x_7834:
[----:B--2---:R2:W3:Y:S02]  /*15d20*/  SYNCS.PHASECHK.TRANS64.TRYWAIT P0, [R2+URZ+0x22840], R7 ;  /* 0x02284007020075a7 */ /* 0x0044e4000800017f */
[----:B---3--:R-:W-:Y:S05]  /*15d30*/  @!P0 NANOSLEEP.SYNCS 0x989680 ;  /* 0x009896800000895d */ /* 0x008fea0003900000 */
[----:B------:R-:W3:Y:S02]  /*15d40*/  @!P0 SYNCS.PHASECHK.TRANS64 P0, [R2+URZ+0x22840], R7 ;  /* 0x02284007020085a7 */ /* 0x000ee4000800007f */
[----:B---3--:R-:W-:Y:S05]  /*15d50*/  @!P0 BRA `(.L_x_7834) ;  /* 0xfffffffc00f08947 */ /* 0x008fea000383ffff */
[----:B------:R-:W-:Y:S05]  /*15d60*/  BRA `(.L_x_7933) ;  /* 0xffffffcc00b07947 */ /* 0x000fea000383ffff */
.L_x_7836:
[----:B0-----:R0:W3:Y:S02]  /*15d70*/  SYNCS.PHASECHK.TRANS64.TRYWAIT P0, [R2+URZ+0x22860], R7 ;  /* 0x02286007020075a7 */ /* 0x0010e4000800017f */
[----:B---3--:R-:W-:Y:S05]  /*15d80*/  @!P0 NANOSLEEP.SYNCS 0x989680 ;  /* 0x009896800000895d */ /* 0x008fea0003900000 */
[----:B------:R-:W3:Y:S02]  /*15d90*/  @!P0 SYNCS.PHASECHK.TRANS64 P0, [R2+URZ+0x22860], R7 ;  /* 0x02286007020085a7 */ /* 0x000ee4000800007f */
[----:B---3--:R-:W-:Y:S05]  /*15da0*/  @!P0 BRA `(.L_x_7836) ;  /* 0xfffffffc00f08947 */ /* 0x008fea000383ffff */
[----:B------:R-:W-:Y:S05]  /*15db0*/  BRA `(.L_x_7934) ;  /* 0xffffffd000207947 */ /* 0x000fea000383ffff */
.L_x_7841:
[----:B--2---:R2:W3:Y:S02]  /*15dc0*/  SYNCS.PHASECHK.TRANS64.TRYWAIT P0, [R3+URZ+0x22840], R7 ;  /* 0x02284007030075a7 */ /* 0x0044e4000800017f */
[----:B---3--:R-:W-:Y:S05]  /*15dd0*/  @!P0 NANOSLEEP.SYNCS 0x989680 ;  /* 0x009896800000895d */ /* 0x008fea0003900000 */
[----:B------:R-:W3:Y:S02]  /*15de0*/  @!P0 SYNCS.PHASECHK.TRANS64 P0, [R3+URZ+0x22840], R7 ;  /* 0x02284007030085a7 */ /* 0x000ee4000800007f */
[----:B---3--:R-:W-:Y:S05]  /*15df0*/  @!P0 BRA `(.L_x_7841) ;  /* 0xfffffffc00f08947 */ /* 0x008fea000383ffff */
[----:B------:R-:W-:Y:S05]  /*15e00*/  BRA `(.L_x_7935) ;  /* 0xffffffd4006c7947 */ /* 0x000fea000383ffff */
.L_x_7843:
[----:B0-----:R0:W3:Y:S02]  /*15e10*/  SYNCS.PHASECHK.TRANS64.TRYWAIT P1, [R3+URZ+0x22860], R7 ;  /* 0x02286007030075a7 */ /* 0x0010e4000802017f */
[----:B---3--:R-:W-:Y:S05]  /*15e20*/  @!P1 NANOSLEEP.SYNCS 0x989680 ;  /* 0x009896800000995d */ /* 0x008fea0003900000 */
[----:B------:R-:W3:Y:S02]  /*15e30*/  @!P1 SYNCS.PHASECHK.TRANS64 P1, [R3+URZ+0x22860], R7 ;  /* 0x02286007030095a7 */ /* 0x000ee4000802007f */
[----:B---3--:R-:W-:Y:S05]  /*15e40*/  @!P1 BRA `(.L_x_7843) ;  /* 0xfffffffc00f09947 */ /* 0x008fea000383ffff */
[----:B------:R-:W-:Y:S05]  /*15e50*/  BRA `(.L_x_7936) ;  /* 0xffffffd400d87947 */ /* 0x000fea000383ffff */
.L_x_7848:
[----:B---3--:R3:W4:Y:S02]  /*15e60*/  SYNCS.PHASECHK.TRANS64.TRYWAIT P0, [R3+URZ+0x22840], R7 ;  /* 0x02284007030075a7 */ /* 0x008724000800017f */
[----:B----4-:R-:W-:Y:S05]  /*15e70*/  @!P0 NANOSLEEP.SYNCS 0x989680 ;  /* 0x009896800000895d */ /* 0x010fea0003900000 */
[----:B------:R-:W4:Y:S02]  /*15e80*/  @!P0 SYNCS.PHASECHK.TRANS64 P0, [R3+URZ+0x22840], R7 ;  /* 0x02284007030085a7 */ /* 0x000f24000800007f */
[----:B----4-:R-:W-:Y:S05]  /*15e90*/  @!P0 BRA `(.L_x_7848) ;  /* 0xfffffffc00f08947 */ /* 0x010fea000383ffff */
[----:B------:R-:W-:Y:S05]  /*15ea0*/  BRA `(.L_x_7937) ;  /* 0xffffffdc00047947 */ /* 0x000fea000383ffff */
.L_x_7850:
[----:B0-----:R0:W2:Y:S02]  /*15eb0*/  SYNCS.PHASECHK.TRANS64.TRYWAIT P1, [R3+URZ+0x22860], R7 ;  /* 0x02286007030075a7 */ /* 0x0010a4000802017f */
[----:B--2---:R-:W-:Y:S05]  /*15ec0*/  @!P1 NANOSLEEP.SYNCS 0x989680 ;  /* 0x009896800000995d */ /* 0x004fea0003900000 */
[----:B------:R-:W2:Y:S02]  /*15ed0*/  @!P1 SYNCS.PHASECHK.TRANS64 P1, [R3+URZ+0x22860], R7 ;  /* 0x02286007030095a7 */ /* 0x000ea4000802007f */
[----:B--2---:R-:W-:Y:S05]  /*15ee0*/  @!P1 BRA `(.L_x_7850) ;  /* 0xfffffffc00f09947 */ /* 0x004fea000383ffff */
[----:B------:R-:W-:Y:S05]  /*15ef0*/  BRA `(.L_x_7938) ;  /* 0xffffffdc00747947 */ /* 0x000fea000383ffff */
.L_x_7855:
[----:B------:R-:W-:Y:S01]  /*15f00*/  BSSY B0, `(.L_x_7939) ;  /* 0x0000008000007945 */ /* 0x000fe20003800000 */
[----:B0-----:R-:W-:Y:S01]  /*15f10*/  MOV R13, R16 ;  /* 0x00000010000d7202 */ /* 0x001fe20000000f00 */
[----:B------:R-:W-:Y:S02]  /*15f20*/  IMAD.MOV.U32 R12, RZ, RZ, RZ ;  /* 0x000000ffff0c7224 */ /* 0x000fe400078e00ff */
[----:B--2---:R-:W-:Y:S02]  /*15f30*/  IMAD.MOV.U32 R11, RZ, RZ, 0x1f ;  /* 0x0000001fff0b7424 */ /* 0x004fe400078e00ff */
[----:B------:R-:W-:-:S07]  /*15f40*/  IMAD.MOV.U32 R15, RZ, RZ, -0x1 ;  /* 0xffffffffff0f7424 */ /* 0x000fce00078e00ff */
[----:B-1-3--:R-:W-:Y:S05]  /*15f50*/  WARPSYNC.COLLECTIVE R15, `(.L_x_7940) ;  /* 0x000000000f087348 */ /* 0x00afea0003c00000 */
[----:B------:R0:W2:Y:S02]  /*15f60*/  SHFL.IDX P6, R14, R13, R12, R11 ;  /* 0x0000000c0d0e7389 */ /* 0x0000a400000c000b */
[----:B0123--:R-:W-:Y:S01]  /*15f70*/  ENDCOLLECTIVE ;  /* 0x000000000000791b */ /* 0x00ffe20003800000 */
.L_x_7940:
[----:B------:R-:W-:Y:S05]  /*15f80*/  BSYNC B0 ;  /* 0x0000000000007941 */ /* 0x000fea0003800000 */
.L_x_7939:
        /* <DEDUP_REMOVED lines=8> */
.L_x_7941:
[----:B------:R-:W-:Y:S01]  /*16010*/  IMAD.MOV.U32 R6, RZ, RZ, R14 ;  /* 0x000000ffff067224 */ /* 0x000fe200078e000e */
[----:B------:R-:W-:Y:S06]  /*16020*/  BRA `(.L_x_7942) ;  /* 0xffffffe000647947 */ /* 0x000fec000383ffff */
.L_x_7858:
[----:B------:R-:W-:Y:S01]  /*16030*/  BSSY B0, `(.L_x_7943) ;  /* 0x0000008000007945 */ /* 0x000fe20003800000 */
[----:B-----5:R-:W-:Y:S01]  /*16040*/  IMAD.MOV.U32 R13, RZ, RZ, R17 ;  /* 0x000000ffff0d7224 */ /* 0x020fe200078e0011 */
[----:B--2---:R-:W-:Y:S01]  /*16050*/  MOV R11, RZ ;  /* 0x000000ff000b7202 */ /* 0x004fe20000000f00 */
[----:B------:R-:W-:Y:S02]  /*16060*/  IMAD.MOV.U32 R12, RZ, RZ, 0x1 ;  /* 0x00000001ff0c7424 */ /* 0x000fe400078e00ff */
[----:B------:R-:W-:-:S07]  /*16070*/  IMAD.MOV.U32 R15, RZ, RZ, -0x1 ;  /* 0xffffffffff0f7424 */ /* 0x000fce00078e00ff */
[----:B01-34-:R-:W-:Y:S05]  /*16080*/  WARPSYNC.COLLECTIVE R15, `(.L_x_7944) ;  /* 0x000000000f087348 */ /* 0x01bfea0003c00000 */
[----:B------:R2:W0:Y:S02]  /*16090*/  SHFL.UP P6, R14, R13, R12, R11 ;  /* 0x0400000c0d0e7389 */ /* 0x00042400000c000b */
[----:B01234-:R-:W-:Y:S01]  /*160a0*/  ENDCOLLECTIVE ;  /* 0x000000000000791b */ /* 0x01ffe20003800000 */
.L_x_7944:
[----:B------:R-:W-:Y:S05]  /*160b0*/  BSYNC B0 ;  /* 0x0000000000007941 */ /* 0x000fea0003800000 */
.L_x_7943:
        /* <DEDUP_REMOVED lines=10> */
.L_x_7945:
        /* <DEDUP_REMOVED lines=8> */
.L_x_7946:
        /* <DEDUP_REMOVED lines=8> */
.L_x_7947:
        /* <DEDUP_REMOVED lines=8> */
.L_x_7948:
        /* <DEDUP_REMOVED lines=8> */
.L_x_7949:
[----:B------:R-:W-:Y:S05]  /*16360*/  BRA `(.L_x_7950) ;  /* 0xffffffe000287947 */ /* 0x000fea000383ffff */
.L_x_7863:
        /* <DEDUP_REMOVED lines=8> */
.L_x_7952:
[----:B------:R-:W-:Y:S05]  /*163f0*/  BSYNC B0 ;  /* 0x0000000000007941 */ /* 0x000fea0003800000 */
.L_x_7951:
        /* <DEDUP_REMOVED lines=10> */
.L_x_7953:
        /* <DEDUP_REMOVED lines=8> */
.L_x_7954:
        /* <DEDUP_REMOVED lines=8> */
.L_x_7955:
        /* <DEDUP_REMOVED lines=8> */
.L_x_7956:
        /* <DEDUP_REMOVED lines=8> */
.L_x_7957:
[----:B------:R-:W-:Y:S05]  /*166a0*/  BRA `(.L_x_7958) ;  /* 0xffffffe0000c7947 */ /* 0x000fea000383ffff */
.L_x_7865:
[----:B------:R-:W-:Y:S01]  /*166b0*/  BSSY B0, `(.L_x_7959) ;  /* 0x0000006000007945 */ /* 0x000fe20003800000 */
[----:B------:R-:W-:Y:S02]  /*166c0*/  PLOP3.LUT P6, PT, P6, PT, PT, 0x8, 0x0 ;  /* 0x000000000000781c */ /* 0x000fe400037ce170 */
[----:B------:R-:W-:-:S11]  /*166d0*/  MOV R15, 0xffffffff ;  /* 0xffffffff000f7802 */ /* 0x000fd60000000f00 */
[----:B0-2---:R-:W-:Y:S05]  /*166e0*/  WARPSYNC.COLLECTIVE R15, `(.L_x_7960) ;  /* 0x000000000f087348 */ /* 0x005fea0003c00000 */
[----:B------:R-:W-:Y:S01]  /*166f0*/  VOTE.ANY R14, PT, P6 ;  /* 0x00000000000e7806 */ /* 0x000fe200030e0100 */
[----:B0-2---:R-:W-:Y:S06]  /*16700*/  ENDCOLLECTIVE ;  /* 0x000000000000791b */ /* 0x005fec0003800000 */
.L_x_7960:
[----:B------:R-:W-:Y:S05]  /*16710*/  BSYNC B0 ;  /* 0x0000000000007941 */ /* 0x000fea0003800000 */
.L_x_7959:
        /* <DEDUP_REMOVED lines=9> */
.L_x_7961:
[----:B------:R-:W-:Y:S01]  /*167b0*/  IMAD.MOV.U32 R17, RZ, RZ, R14 ;  /* 0x000000ffff117224 */ /* 0x000fe200078e000e */
[----:B------:R-:W-:Y:S06]  /*167c0*/  BRA `(.L_x_7962) ;  /* 0xffffffdc00fc7947 */ /* 0x000fec000383ffff */
.L_x_7867:
[----:B------:R-:W-:Y:S01]  /*167d0*/  BSSY B0, `(.L_x_7963) ;  /* 0x0000007000007945 */ /* 0x000fe20003800000 */
[----:B------:R-:W-:Y:S01]  /*167e0*/  IMAD.MOV.U32 R13, RZ, RZ, R2 ;  /* 0x000000ffff0d7224 */ /* 0x000fe200078e0002 */
[----:B--2---:R-:W-:Y:S01]  /*167f0*/  MOV R11, 0x1f ;  /* 0x0000001f000b7802 */ /* 0x004fe20000000f00 */
[----:B------:R-:W-:-:S07]  /*16800*/  IMAD.MOV.U32 R15, RZ, RZ, -0x1 ;  /* 0xffffffffff0f7424 */ /* 0x000fce00078e00ff */
[----:B01-3--:R-:W-:Y:S05]  /*16810*/  WARPSYNC.COLLECTIVE R15, `(.L_x_7964) ;  /* 0x000000000f087348 */ /* 0x00bfea0003c00000 */
[----:B------:R2:W4:Y:S02]  /*16820*/  SHFL.IDX P6, R14, R13, R12, R11 ;  /* 0x0000000c0d0e7389 */ /* 0x00052400000c000b */
[----:B01234-:R-:W-:Y:S01]  /*16830*/  ENDCOLLECTIVE ;  /* 0x000000000000791b */ /* 0x01ffe20003800000 */
.L_x_7964:
[----:B------:R-:W-:Y:S05]  /*16840*/  BSYNC B0 ;  /* 0x0000000000007941 */ /* 0x000fea0003800000 */
.L_x_7963:
[----:B------:R-:W-:Y:S05]  /*16850*/  BRA `(.L_x_7866) ;  /* 0xffffffdc00f47947 */ /* 0x000fea000383ffff */
.L_x_7871:
[----:B0-----:R0:W1:Y:S02]  /*16860*/  SYNCS.PHASECHK.TRANS64.TRYWAIT P0, [R0+URZ+0x22820], R3 ;  /* 0x02282003000075a7 */ /* 0x001064000800017f */
[----:B-1----:R-:W-:Y:S05]  /*16870*/  @!P0 NANOSLEEP.SYNCS 0x989680 ;  /* 0x009896800000895d */ /* 0x002fea0003900000 */
[----:B------:R-:W1:Y:S02]  /*16880*/  @!P0 SYNCS.PHASECHK.TRANS64 P0, [R0+URZ+0x22820], R3 ;  /* 0x02282003000085a7 */ /* 0x000e64000800007f */
[----:B-1----:R-:W-:Y:S05]  /*16890*/  @!P0 BRA `(.L_x_7871) ;  /* 0xfffffffc00f08947 */ /* 0x002fea000383ffff */
[----:B------:R-:W-:Y:S05]  /*168a0*/  BRA `(.L_x_7965) ;  /* 0xffffffe000d87947 */ /* 0x000fea000383ffff */
.L_x_7872:
[----:B------:R-:W1:Y:S01]  /*168b0*/  S2R R2, SR_TID.X ;  /* 0x0000000000027919 */ /* 0x000e620000002100 */
[----:B------:R-:W-:Y:S01]  /*168c0*/  BSSY B0, `(.L_x_7966) ;  /* 0x000000a000007945 */ /* 0x000fe20003800000 */
[----:B------:R-:W-:Y:S01]  /*168d0*/  IMAD.MOV.U32 R12, RZ, RZ, RZ ;  /* 0x000000ffff0c7224 */ /* 0x000fe200078e00ff */
[----:B--2---:R-:W-:Y:S01]  /*168e0*/  MOV R11, 0x1f ;  /* 0x0000001f000b7802 */ /* 0x004fe20000000f00 */
[----:B------:R-:W-:Y:S01]  /*168f0*/  IMAD.MOV.U32 R15, RZ, RZ, -0x1 ;  /* 0xffffffffff0f7424 */ /* 0x000fe200078e00ff */
[----:B-1----:R-:W-:-:S04]  /*16900*/  SHF.R.U32.HI R2, RZ, 0x5, R2 ;  /* 0x00000005ff027819 */ /* 0x002fc80000011602 */
[----:B------:R-:W-:-:S05]  /*16910*/  LOP3.LUT R2, R2, 0x3, RZ, 0xc0, !PT ;  /* 0x0000000302027812 */ /* 0x000fca00078ec0ff */
[----:B------:R-:W-:-:S07]  /*16920*/  IMAD.MOV.U32 R13, RZ, RZ, R2 ;  /* 0x000000ffff0d7224 */ /* 0x000fce00078e0002 */
[----:B0-----:R-:W-:Y:S05]  /*16930*/  WARPSYNC.COLLECTIVE R15, `(.L_x_7967) ;  /* 0x000000000f087348 */ /* 0x001fea0003c00000 */
[----:B------:R1:W2:Y:S02]  /*16940*/  SHFL.IDX P6, R14, R13, R12, R11 ;  /* 0x0000000c0d0e7389 */ /* 0x0002a400000c000b */
[----:B012---:R-:W-:Y:S01]  /*16950*/  ENDCOLLECTIVE ;  /* 0x000000000000791b */ /* 0x007fe20003800000 */
.L_x_7967:
[----:B------:R-:W-:Y:S05]  /*16960*/  BSYNC B0 ;  /* 0x0000000000007941 */ /* 0x000fea0003800000 */
.L_x_7966:
[----:B------:R-:W-:Y:S05]  /*16970*/  BRA `(.L_x_7968) ;  /* 0xffffffe000c07947 */ /* 0x000fea000383ffff */
.L_x_7873:
[----:B------:R-:W-:Y:S01]  /*16980*/  BSSY B0, `(.L_x_7969) ;  /* 0x0000006000007945 */ /* 0x000fe20003800000 */
[----:B------:R-:W-:-:S07]  /*16990*/  IMAD.MOV.U32 R15, RZ, RZ, -0x1 ;  /* 0xffffffffff0f7424 */ /* 0x000fce00078e00ff */
[----:B012---:R-:W-:Y:S05]  /*169a0*/  WARPSYNC.COLLECTIVE R15, `(.L_x_7970) ;  /* 0x000000000f0c7348 */ /* 0x007fea0003c00000 */
[----:B------:R-:W-:Y:S02]  /*169b0*/  ELECT P6, UR62, PT ;  /* 0x00000000003e782f */ /* 0x000fe400038c0000 */
[----:B------:R-:W-:Y:S01]  /*169c0*/  MOV R14, UR62 ;  /* 0x0000003e000e7c02 */ /* 0x000fe20008000f00 */
[----:B012---:R-:W-:Y:S10]  /*169d0*/  ENDCOLLECTIVE ;  /* 0x000000000000791b */ /* 0x007ff40003800000 */
.L_x_7970:
[----:B------:R-:W-:Y:S05]  /*169e0*/  BSYNC B0 ;  /* 0x0000000000007941 */ /* 0x000fea0003800000 */
.L_x_7969:
[----:B------:R-:W-:Y:S05]  /*169f0*/  BRA `(.L_x_7971) ;  /* 0xffffffe000b47947 */ /* 0x000fea000383ffff */
.L_x_7875:
[----:B0-----:R0:W1:Y:S02]  /*16a00*/  SYNCS.PHASECHK.TRANS64.TRYWAIT P0, [R6+URZ], R5 ;  /* 0x00000005060075a7 */ /* 0x001064000800017f */
[----:B-1----:R-:W-:Y:S05]  /*16a10*/  @!P0 NANOSLEEP.SYNCS 0x989680 ;  /* 0x009896800000895d */ /* 0x002fea0003900000 */
[----:B------:R-:W1:Y:S02]  /*16a20*/  @!P0 SYNCS.PHASECHK.TRANS64 P0, [R6+URZ], R5 ;  /* 0x00000005060085a7 */ /* 0x000e64000800007f */
[----:B-1----:R-:W-:Y:S05]  /*16a30*/  @!P0 BRA `(.L_x_7875) ;  /* 0xfffffffc00f08947 */ /* 0x002fea000383ffff */
[----:B------:R-:W-:Y:S05]  /*16a40*/  BRA `(.L_x_7972) ;  /* 0xffffffe000f07947 */ /* 0x000fea000383ffff */
.L_x_7876:
[----:B-1----:R1:W3:Y:S02]  /*16a50*/  SYNCS.PHASECHK.TRANS64.TRYWAIT P0, [R7+URZ], R2 ;  /* 0x00000002070075a7 */ /* 0x0022e4000800017f */
[----:B---3--:R-:W-:Y:S05]  /*16a60*/  @!P0 NANOSLEEP.SYNCS 0x989680 ;  /* 0x009896800000895d */ /* 0x008fea0003900000 */
[----:B------:R-:W3:Y:S02]  /*16a70*/  @!P0 SYNCS.PHASECHK.TRANS64 P0, [R7+URZ], R2 ;  /* 0x00000002070085a7 */ /* 0x000ee4000800007f */
[----:B---3--:R-:W-:Y:S05]  /*16a80*/  @!P0 BRA `(.L_x_7876) ;  /* 0xfffffffc00f08947 */ /* 0x008fea000383ffff */
[----:B------:R-:W-:Y:S05]  /*16a90*/  BRA `(.L_x_7973) ;  /* 0xffffffe000e47947 */ /* 0x000fea000383ffff */
.L_x_7878:
[----:B---3--:R3:W4:Y:S02]  /*16aa0*/  SYNCS.PHASECHK.TRANS64.TRYWAIT P0, [R4+URZ], R5 ;  /* 0x00000005040075a7 */ /* 0x008724000800017f */
[----:B----4-:R-:W-:Y:S05]  /*16ab0*/  @!P0 NANOSLEEP.SYNCS 0x989680 ;  /* 0x009896800000895d */ /* 0x010fea0003900000 */
[----:B------:R-:W4:Y:S02]  /*16ac0*/  @!P0 SYNCS.PHASECHK.TRANS64 P0, [R4+URZ], R5 ;  /* 0x00000005040085a7 */ /* 0x000f24000800007f */
[----:B----4-:R-:W-:Y:S05]  /*16ad0*/  @!P0 BRA `(.L_x_7878) ;  /* 0xfffffffc00f08947 */ /* 0x010fea000383ffff */
[----:B------:R-:W-:Y:S05]  /*16ae0*/  BRA `(.L_x_7974) ;  /* 0xffffffe000ec7947 */ /* 0x000fea000383ffff */
.L_x_7975:
        /* <DEDUP_REMOVED lines=9> */
.L_x_11962:


//--------------------- .text._ZN7cutlass13device_kernelIN5flash11enable_sm90INS1_16FlashAttnFwdSm90INS1_25CollectiveMainloopFwdSm90ILi2EN4cute5tupleIJNS5_1CILi1EEES8_S8_EEENS6_IJNS7_ILi128EEENS7_ILi96EEENS7_ILi64EEEEEELi256ENS_6half_tEfNS_4arch4Sm90ELb0ELb0ELb1ELb1ELb0ELb0ELb1ELb1ELb0ELb0ELb0ELb0EEENS1_21CollectiveEpilogueFwdINS6_IJSA_NS7_ILi256EEESB_EEES9_SE_SG_Li256ELb1ELb0ELb0ELb0EEENS1_36VarlenDynamicPersistentTileSchedulerILi128ELi96ELi256ELi32ELb0ELb0ELb1ELb0ELb1ELb1EEEEEEEEEvNT_6ParamsE --------------------------
	.section	.text._ZN7cutlass13device_kernelIN5flash11enable_sm90INS1_16FlashAttnFwdSm90INS1_25CollectiveMainloopFwdSm90ILi2EN4cute5tupleIJNS5_1CILi1EEES8_S8_EEENS6_IJNS7_ILi128EEENS7_ILi96EEENS7_ILi64EEEEEELi256ENS_6half_tEfNS_4arch4Sm90ELb0ELb0ELb1ELb1ELb0ELb0ELb1ELb1ELb0ELb0ELb0ELb0EEENS1_21CollectiveEpilogueFwdINS6_IJSA_NS7_ILi256EEESB_EEES9_SE_SG_Li256ELb1ELb0ELb0ELb0EEENS1_36VarlenDynamicPersistentTileSchedulerILi128ELi96ELi256ELi32ELb0ELb0ELb1ELb0ELb1ELb1EEEEEEEEEvNT_6ParamsE,"ax",@progbits
	.align	128
.text._ZN7cutlass13device_kernelIN5flash11enable_sm90INS1_16FlashAttnFwdSm90INS1_25CollectiveMainloopFwdSm90ILi2EN4cute5tupleIJNS5_1CILi1EEES8_S8_EEENS6_IJNS7_ILi128EEENS7_ILi96EEENS7_ILi64EEEEEELi256ENS_6half_tEfNS_4arch4Sm90ELb0ELb0ELb1ELb1ELb0ELb0ELb1ELb1ELb0ELb0ELb0ELb0EEENS1_21CollectiveEpilogueFwdINS6_IJSA_NS7_ILi256EEESB_EEES9_SE_SG_Li256ELb1ELb0ELb0ELb0EEENS1_36VarlenDynamicPersistentTileSchedulerILi128ELi96ELi256ELi32ELb0ELb0ELb1ELb0ELb1ELb1EEEEEEEEEvNT_6ParamsE:
        .type           _ZN7cutlass13device_kernelIN5flash11enable_sm90INS1_16FlashAttnFwdSm90INS1_25CollectiveMainloopFwdSm90ILi2EN4cute5tupleIJNS5_1CILi1EEES8_S8_EEENS6_IJNS7_ILi128EEENS7_ILi96EEENS7_ILi64EEEEEELi256ENS_6half_tEfNS_4arch4Sm90ELb0ELb0ELb1ELb1ELb0ELb0ELb1ELb1ELb0ELb0ELb0ELb0EEENS1_21CollectiveEpilogueFwdINS6_IJSA_NS7_ILi256EEESB_EEES9_SE_SG_Li256ELb1ELb0ELb0ELb0EEENS1_36VarlenDynamicPersistentTileSchedulerILi128ELi96ELi256ELi32ELb0ELb0ELb1ELb0ELb1ELb1EEEEEEEEEvNT_6ParamsE,@function
        .size           _ZN7cutlass13device_kernelIN5flash11enable_sm90INS1_16FlashAttnFwdSm90INS1_25CollectiveMainloopFwdSm90ILi2EN4cute5tupleIJNS5_1CILi1EEES8_S8_EEENS6_IJNS7_ILi128EEENS7_ILi96EEENS7_ILi64EEEEEELi256ENS_6half_tEfNS_4arch4Sm90ELb0ELb0ELb1ELb1ELb0ELb0ELb1ELb1ELb0ELb0ELb0ELb0EEENS1_21CollectiveEpilogueFwdINS6_IJSA_NS7_ILi256EEESB_EEES9_SE_SG_Li256ELb1ELb0ELb0ELb0EEENS1_36VarlenDynamicPersistentTileSchedulerILi128ELi96ELi256ELi32ELb0ELb0ELb1ELb0ELb1ELb1EEEEEEEEEvNT_6ParamsE,(.L_x_11963 - _ZN7cutlass13device_kernelIN5flash11enable_sm90INS1_16FlashAttnFwdSm90INS1_25CollectiveMainloopFwdSm90ILi2EN4cute5tupleIJNS5_1CILi1EEES8_S8_EEENS6_IJNS7_ILi128EEENS7_ILi96EEENS7_ILi64EEEEEELi256ENS_6half_tEfNS_4arch4Sm90ELb0ELb0ELb1ELb1ELb0ELb0ELb1ELb1ELb0ELb0ELb0ELb0EEENS1_21CollectiveEpilogueFwdINS6_IJSA_NS7_ILi256EEESB_EEES9_SE_SG_Li256ELb1ELb0ELb0ELb0EEENS1_36VarlenDynamicPersistentTileSchedulerILi128ELi96ELi256ELi32ELb0ELb0ELb1ELb0ELb1ELb1EEEEEEEEEvNT_6ParamsE)
        .other          _ZN7cutlass13device_kernelIN5flash11enable_sm90INS1_16FlashAttnFwdSm90INS1_25CollectiveMainloopFwdSm90ILi2EN4cute5tupleIJNS5_1CILi1EEES8_S8_EEENS6_IJNS7_ILi128EEENS7_ILi96EEENS7_ILi64EEEEEELi256ENS_6half_tEfNS_4arch4Sm90ELb0ELb0ELb1ELb1ELb0ELb0ELb1ELb1ELb0ELb0ELb0ELb0EEENS1_21CollectiveEpilogueFwdINS6_IJSA_NS7_ILi256EEESB_EEES9_SE_SG_Li256ELb1ELb0ELb0ELb0EEENS1_36VarlenDynamicPersistentTileSchedulerILi128ELi96ELi256ELi32ELb0ELb0ELb1ELb0ELb1ELb1EEEEEEEEEvNT_6ParamsE,@"STO_CUDA_ENTRY STV_DEFAULT"
_ZN7cutlass13device_kernelIN5flash11enable_sm90INS1_16FlashAttnFwdSm90INS1_25CollectiveMainloopFwdSm90ILi2EN4cute5tupleIJNS5_1CILi1EEES8_S8_EEENS6_IJNS7_ILi128EEENS7_ILi96EEENS7_ILi64EEEEEELi256ENS_6half_tEfNS_4arch4Sm90ELb0ELb0ELb1ELb1ELb0ELb0ELb1ELb1ELb0ELb0ELb0ELb0EEENS1_21CollectiveEpilogueFwdINS6_IJSA_NS7_ILi256EEESB_EEES9_SE_SG_Li256ELb1ELb0ELb0ELb0EEENS1_36VarlenDynamicPersistentTileSchedulerILi128ELi96ELi256ELi32ELb0ELb0ELb1ELb0ELb1ELb1EEEEEEEEEvNT_6ParamsE:
        /* <DEDUP_REMOVED lines=24> */
.L_x_7977:
[----:B------:R-:W-:Y:S05]  /*0180*/  BSYNC B0 ;  /* 0x0000000000007941 */ /* 0x000fea0003800000 */
.L_x_7976:
        /* <DEDUP_REMOVED lines=43> */
.L_x_7978:
        /* <DEDUP_REMOVED lines=22> */
.L_x_7979:
        /* <DEDUP_REMOVED lines=18> */
.L_x_7980:
        /* <DEDUP_REMOVED lines=22> */
.L_x_7981:
        /* <DEDUP_REMOVED lines=22> */
.L_x_7982:
[----:B0-----:R-:W-:Y:S01]  /*0980*/  UMOV UR4, 0x1 ;  /* 0x0000000100047882 */ /* 0x001fe20000000000 */
[----:B------:R-:W-:Y:S01]  /*0990*/  PLOP3.LUT P0, PT, PT, PT, UP0, 0x80, 0x0 ;  /* 0x000000000000781c */ /* 0x000fe20003f0f008 */
[----:B------:R-:W-:Y:S01]  /*09a0*/  USEL UR4, UR4, 0x2, !UP0 ;  /* 0x0000000204047887 */ /* 0x000fe2000c000000 */
[----:B------:R-:W-:Y:S01]  /*09b0*/  NOP ;  /* 0x0000000000007918 */ /* 0x000fe20000000000 */
[----:B------:R-:W-:-:S04]  /*09c0*/  ULDC.64 UR60, c[0x0][0x208] ;  /* 0x00008200003c7ab9 */ /* 0x000fc80000000a00 */
[----:B------:R-:W-:-:S05]  /*09d0*/  IMAD.U32 R2, RZ, RZ, UR4 ;  /* 0x00000004ff027e24 */ /* 0x000fca000f8e00ff */
[----:B------:R0:W-:Y:S01]  /*09e0*/  STL [R1+0x2c], R2 ;  /* 0x00002c0201007387 */ /* 0x0001e20000100800 */
[----:B-123--:R-:W-:Y:S06]  /*09f0*/  BAR.SYNC.DEFER_BLOCKING 0x0 ;  /* 0x0000000000007b1d */ /* 0x00efec0000010000 */
[----:B------:R-:W-:Y:S05]  /*0a00*/  @!P0 BRA `(.L_x_7983) ;  /* 0x0000009400f08947 */ /* 0x000fea0003800000 */
.L_x_7984:
[----:B------:R-:W-:-:S08]  /*0a10*/  NOP ;  /* 0x0000000000007918 */ /* 0x000fd00000000000 */
[----:B------:R-:W1:Y:S02]  /*0a20*/  USETMAXREG.TRY_ALLOC.CTAPOOL UP0, 0xf0 ;  /* 0x000000f0000079c8 */ /* 0x000e640008000600 */
[----:B-1----:R-:W-:-:S13]  /*0a30*/  PLOP3.LUT P0, PT, PT, PT, UP0, 0x80, 0x0 ;  /* 0x000000000000781c */ /* 0x002fda0003f0f008 */
[----:B------:R-:W-:Y:S05]  /*0a40*/  @!P0 BRA `(.L_x_7984) ;  /* 0xfffffffc00f08947 */ /* 0x000fea000383ffff */
[----:B------:R-:W1:Y:S01]  /*0a50*/  S2R R0, SR_TID.X ;  /* 0x0000000000007919 */ /* 0x000e620000002100 */
[----:B------:R-:W2:Y:S01]  /*0a60*/  S2UR UR5, SR_CgaCtaId ;  /* 0x00000000000579c3 */ /* 0x000ea20000008800 */
[----:B------:R-:W-:-:S07]  /*0a70*/  UMOV UR4, 0x400 ;  /* 0x0000040000047882 */ /* 0x000fce0000000000 */
[----:B------:R-:W-:Y:S06]  /*0a80*/  BAR.ARV 0x8, 0x120 ;  /* 0x0204800000007b1d */ /* 0x000fec0000002000 */
[----:B--2---:R-:W-:Y:S01]  /*0a90*/  ULEA UR4, UR5, UR4, 0x18 ;  /* 0x0000000405047291 */ /* 0x004fe2000f8ec03f */
[----:B-1----:R-:W-:-:S04]  /*0aa0*/  SHF.R.U32.HI R0, RZ, 0x7, R0 ;  /* 0x00000007ff007819 */ /* 0x002fc80000011600 */
[----:B------:R-:W-:-:S13]  /*0ab0*/  ISETP.NE.AND P0, PT, R0, 0x1, PT ;  /* 0x000000010000780c */ /* 0x000fda0003f05270 */
[----:B------:R-:W-:Y:S08]  /*0ac0*/  @!P0 BAR.ARV 0x9, 0x100 ;  /* 0x0244000000008b1d */ /* 0x000ff00000002000 */
[----:B------:R-:W-:Y:S06]  /*0ad0*/  BAR.SYNC.DEFER_BLOCKING 0x5, 0x120 ;  /* 0x0144800000007b1d */ /* 0x000fec0000010000 */
        /* <DEDUP_REMOVED lines=8> */
[----:B------:R-:W-:Y:S01]  /*0b60*/  UMOV UR36, URZ ;  /* 0x0000003f00247c82 */ /* 0x000fe20008000000 */
[----:B------:R-:W0:Y:S02]  /*0b70*/  S2R R0, SR_TID.X ;  /* 0x0000000000007919 */ /* 0x000e240000002100 */
[----:B0-----:R-:W-:-:S05]  /*0b80*/  VIADD R223, R0, 0xffffff80 ;  /* 0xffffff8000df7836 */ /* 0x001fca0000000000 */
[----:B------:R-:W-:-:S04]  /*0b90*/  SHF.R.S32.HI R0, RZ, 0x1f, R223 ;  /* 0x0000001fff007819 */ /* 0x000fc800000114df */
[CC--:B------:R-:W-:Y:S02]  /*0ba0*/  LEA.HI R3, R0.reuse, R223.reuse, RZ, 0x7 ;  /* 0x000000df00037211 */ /* 0x0c0fe400078f38ff */
[----:B------:R-:W-:Y:S02]  /*0bb0*/  LEA.HI R4, R0, R223, RZ, 0x5 ;  /* 0x000000df00047211 */ /* 0x000fe400078f28ff */
[----:B------:R-:W-:-:S03]  /*0bc0*/  SHF.R.S32.HI R218, RZ, 0x7, R3 ;  /* 0x00000007ffda7819 */ /* 0x000fc60000011403 */
[----:B------:R-:W-:Y:S01]  /*0bd0*/  IMAD.SHL.U32 R6, R4, 0x20, RZ ;  /* 0x0000002004067824 */ /* 0x000fe200078e00ff */
[----:B--2---:R-:W-:Y:S02]  /*0be0*/  R2UR UR4, R2 ;  /* 0x00000000020472ca */ /* 0x004fe400000e0000 */
[C---:B------:R-:W-:Y:S02]  /*0bf0*/  LOP3.LUT R2, R3.reuse, 0xffffff80, RZ, 0xc0, !PT ;  /* 0xffffff8003027812 */ /* 0x040fe400078ec0ff */
[----:B------:R-:W-:-:S03]  /*0c00*/  LEA.HI R3, R3, R218, RZ, 0x1 ;  /* 0x000000da03037211 */ /* 0x000fc600078f08ff */
[----:B------:R-:W-:Y:S01]  /*0c10*/  IMAD.IADD R205, R223, 0x1, -R2 ;  /* 0x00000001dfcd7824 */ /* 0x000fe200078e0a02 */
[----:B------:R-:W-:-:S04]  /*0c20*/  LOP3.LUT R3, R3, 0x3fffffe, RZ, 0xc0, !PT ;  /* 0x03fffffe03037812 */ /* 0x000fc800078ec0ff */
[----:B------:R-:W-:Y:S01]  /*0c30*/  SHF.R.S32.HI R8, RZ, 0x1f, R205 ;  /* 0x0000001fff087819 */ /* 0x000fe200000114cd */
[----:B------:R-:W-:Y:S01]  /*0c40*/  ULOP3.LUT UR4, UR4, 0x1, URZ, 0xfc, !UPT ;  /* 0x0000000104047892 */ /* 0x000fe2000f8efc3f */
[----:B------:R-:W-:Y:S02]  /*0c50*/  IMAD.IADD R3, R218, 0x1, -R3 ;  /* 0x00000001da037824 */ /* 0x000fe400078e0a03 */
[CC--:B------:R-:W-:Y:S02]  /*0c60*/  LEA.HI R9, R8.reuse, R205.reuse, RZ, 0x2 ;  /* 0x000000cd08097211 */ /* 0x0c0fe400078f10ff */
[----:B------:R-:W-:Y:S01]  /*0c70*/  LEA.HI R8, R8, R205, RZ, 0x5 ;  /* 0x000000cd08087211 */ /* 0x000fe200078f28ff */
[----:B------:R-:W-:Y:S01]  /*0c80*/  IMAD.U32 R222, RZ, RZ, UR4 ;  /* 0x00000004ffde7e24 */ /* 0x000fe2000f8e00ff */
[--C-:B------:R-:W-:Y:S01]  /*0c90*/  SHF.R.S32.HI R7, RZ, 0x2, R9.reuse ;  /* 0x00000002ff077819 */ /* 0x100fe20000011409 */
[----:B------:R-:W-:Y:S01]  /*0ca0*/  UMOV UR4, URZ ;  /* 0x0000003f00047c82 */ /* 0x000fe20008000000 */
[----:B------:R-:W-:Y:S01]  /*0cb0*/  SHF.R.S32.HI R2, RZ, 0x1f, R9 ;  /* 0x0000001fff027819 */ /* 0x000fe20000011409 */
[----:B------:R-:W-:Y:S01]  /*0cc0*/  IMAD.U32 R204, RZ, RZ, UR4 ;  /* 0x00000004ffcc7e24 */ /* 0x000fe2000f8e00ff */
[----:B------:R-:W-:-:S02]  /*0cd0*/  SHF.R.S32.HI R8, RZ, 0x5, R8 ;  /* 0x00000005ff087819 */ /* 0x000fc40000011408 */
[----:B------:R-:W-:Y:S02]  /*0ce0*/  LEA.HI R5, R2, R7, RZ, 0x3 ;  /* 0x0000000702057211 */ /* 0x000fe400078f18ff */
[----:B------:R-:W-:Y:S02]  /*0cf0*/  LEA.HI R2, R0, R223, RZ, 0x4 ;  /* 0x000000df00027211 */ /* 0x000fe400078f20ff */
[----:B------:R-:W-:Y:S02]  /*0d00*/  LOP3.LUT R10, R5, 0xfffffff8, RZ, 0xc0, !PT ;  /* 0xfffffff8050a7812 */ /* 0x000fe400078ec0ff */
[----:B------:R-:W-:Y:S02]  /*0d10*/  SHF.R.S32.HI R5, RZ, 0x4, R2 ;  /* 0x00000004ff057819 */ /* 0x000fe40000011402 */
[C---:B------:R-:W-:Y:S01]  /*0d20*/  LOP3.LUT R4, R2.reuse, 0x3fffff0, RZ, 0xc0, !PT ;  /* 0x03fffff002047812 */ /* 0x040fe200078ec0ff */
[----:B------:R-:W-:Y:S01]  /*0d30*/  IMAD.IADD R11, R7, 0x1, -R10 ;  /* 0x00000001070b7824 */ /* 0x000fe200078e0a0a */
[----:B------:R-:W-:-:S02]  /*0d40*/  LEA.HI R2, R2, R5, RZ, 0x1 ;  /* 0x0000000502027211 */ /* 0x000fc400078f08ff */
[----:B------:R-:W-:Y:S01]  /*0d50*/  LOP3.LUT R7, R6, 0xfffffc00, RZ, 0xc0, !PT ;  /* 0xfffffc0006077812 */ /* 0x000fe200078ec0ff */
[----:B------:R-:W-:Y:S01]  /*0d60*/  IMAD.IADD R4, R223, 0x1, -R4 ;  /* 0x00000001df047824 */ /* 0x000fe200078e0a04 */
[----:B------:R-:W-:Y:S01]  /*0d70*/  LOP3.LUT R2, R2, 0x1ffffffe, RZ, 0xc0, !PT ;  /* 0x1ffffffe02027812 */ /* 0x000fe200078ec0ff */
[----:B------:R-:W-:Y:S01]  /*0d80*/  IMAD R8, R8, 0x10, R11 ;  /* 0x0000001008087824 */ /* 0x000fe200078e020b */
[----:B------:R-:W-:Y:S01]  /*0d90*/  LEA.HI R0, R0, R223, RZ, 0x3 ;  /* 0x000000df00007211 */ /* 0x000fe200078f18ff */
[----:B------:R-:W-:Y:S01]  /*0da0*/  IMAD R7, R4, 0x40, R7 ;  /* 0x0000004004077824 */ /* 0x000fe200078e0207 */
[----:B------:R-:W-:Y:S01]  /*0db0*/  LOP3.LUT R4, R9, 0x7ffffffc, RZ, 0xc0, !PT ;  /* 0x7ffffffc09047812 */ /* 0x000fe200078ec0ff */
[----:B------:R-:W-:Y:S01]  /*0dc0*/  IMAD.IADD R2, R5, 0x1, -R2 ;  /* 0x0000000105027824 */ /* 0x000fe200078e0a02 */
[----:B------:R-:W-:Y:S01]  /*0dd0*/  SHF.R.S32.HI R22, RZ, 0x3, R0 ;  /* 0x00000003ff167819 */ /* 0x000fe20000011400 */
[----:B------:R-:W-:Y:S02]  /*0de0*/  IMAD R220, R3, 0x40, R8 ;  /* 0x0000004003dc7824 */ /* 0x000fe400078e0208 */
[----:B------:R-:W-:Y:S01]  /*0df0*/  IMAD R221, R2, 0x8, R7 ;  /* 0x0000000802dd7824 */ /* 0x000fe200078e0207 */
[----:B------:R-:W-:Y:S01]  /*0e00*/  LOP3.LUT R2, R0, 0x1ffffff8, RZ, 0xc0, !PT ;  /* 0x1ffffff800027812 */ /* 0x000fe200078ec0ff */
[----:B------:R-:W-:-:S02]  /*0e10*/  IMAD.MOV.U32 R5, RZ, RZ, R13 ;  /* 0x000000ffff057224 */ /* 0x000fc400078e000d */
[----:B------:R-:W-:Y:S02]  /*0e20*/  IMAD.MOV.U32 R7, RZ, RZ, R15 ;  /* 0x000000ffff077224 */ /* 0x000fe400078e000f */
[----:B------:R-:W-:Y:S02]  /*0e30*/  IMAD.IADD R2, R223, 0x1, -R2 ;  /* 0x00000001df027824 */ /* 0x000fe400078e0a02 */
[----:B------:R-:W-:-:S03]  /*0e40*/  IMAD.IADD R219, R205, 0x1, -R4 ;  /* 0x00000001cddb7824 */ /* 0x000fc600078e0a04 */
[----:B------:R-:W-:-:S07]  /*0e50*/  SHF.L.U32 R2, R2, 0x3, RZ ;  /* 0x0000000302027819 */ /* 0x000fce00000006ff */
.L_x_8027:
[----:B0---45:R-:W0:Y:S01]  /*0e60*/  LDC.64 R8, c[0x0][0xd60] ;  /* 0x00035800ff087b82 */ /* 0x031e220000000a00 */
        /* <DEDUP_REMOVED lines=13> */
[----:B------:R-:W-:Y:S02]  /*0f40*/  @UP0 ULEA UR6, UP2, UR4, UR6, 0x2 ;  /* 0x0000000604060291 */ /* 0x000fe4000f84103f */
[----:B------:R-:W-:Y:S02]  /*0f50*/  @UP1 ULEA UR8, UP3, UR4, UR8, 0x2 ;  /* 0x0000000804081291 */ /* 0x000fe4000f86103f */
[----:B------:R-:W-:Y:S02]  /*0f60*/  @UP0 ULEA.HI.X UR7, UR4, UR7, UR10, 0x2, UP2 ;  /* 0x0000000704070291 */ /* 0x000fe400090f140a */
[----:B------:R-:W-:Y:S01]  /*0f70*/  IMAD.U32 R203, RZ, RZ, UR10 ;  /* 0x0000000affcb7e24 */ /* 0x000fe2000f8e00ff */
[----:B------:R-:W-:Y:S01]  /*0f80*/  @UP1 ULEA.HI.X UR9, UR4, UR9, UR10, 0x2, UP3 ;  /* 0x0000000904091291 */ /* 0x000fe200098f140a */
[----:B------:R-:W-:-:S02]  /*0f90*/  IMAD.U32 R6, RZ, RZ, UR6 ;  /* 0x00000006ff067e24 */ /* 0x000fc4000f8e00ff */
[----:B------:R-:W-:Y:S01]  /*0fa0*/  IMAD.U32 R8, RZ, RZ, UR8 ;  /* 0x00000008ff087e24 */ /* 0x000fe2000f8e00ff */
[----:B------:R-:W-:Y:S01]  /*0fb0*/  ULDC UR4, c[0x0][0x404] ;  /* 0x0001010000047ab9 */ /* 0x000fe20000000800 */
[----:B------:R-:W-:Y:S01]  /*0fc0*/  IMAD.U32 R7, RZ, RZ, UR7 ;  /* 0x00000007ff077e24 */ /* 0x000fe2000f8e00ff */
[----:B------:R-:W-:Y:S01]  /*0fd0*/  ULDC.64 UR6, c[0x0][0x3f8] ;  /* 0x0000fe0000067ab9 */ /* 0x000fe20000000a00 */
[----:B------:R-:W-:-:S03]  /*0fe0*/  IMAD.U32 R9, RZ, RZ, UR9 ;  /* 0x00000009ff097e24 */ /* 0x000fc6000f8e00ff */
[----:B------:R-:W2:Y:S04]  /*0ff0*/  @P0 LDG.E R6, desc[UR60][R6.64] ;  /* 0x0000003c06060981 */ /* 0x000ea8000c1e1900 */
[----:B---3--:R-:W3:Y:S01]  /*1000*/  @P1 LDG.E R8, desc[UR60][R8.64] ;  /* 0x0000003c08081981 */ /* 0x008ee2000c1e1900 */
        /* <DEDUP_REMOVED lines=9> */
[----:B------:R-:W-:Y:S01]  /*10a0*/  IMAD.MOV.U32 R150, RZ, RZ, RZ ;  /* 0x000000ffff967224 */ /* 0x000fe200078e00ff */
[----:B------:R-:W-:-:S02]  /*10b0*/  CS2R R146, SRZ ;  /* 0x0000000000927805 */ /* 0x000fc4000001ff00 */
[----:B------:R-:W-:Y:S01]  /*10c0*/  CS2R R144, SRZ ;  /* 0x0000000000907805 */ /* 0x000fe2000001ff00 */
[----:B------:R-:W-:Y:S01]  /*10d0*/  UIMAD UR4, UR4, UR6, URZ ;  /* 0x00000006040472a4 */ /* 0x000fe2000f8e023f */
        /* <DEDUP_REMOVED lines=52> */
[----:B------:R-:W-:Y:S01]  /*1420*/  MOV R201, UR5 ;  /* 0x0000000500c97c02 */ /* 0x000fe20008000f00 */
[----:B------:R-:W-:Y:S01]  /*1430*/  IMAD.MOV.U32 R41, RZ, RZ, RZ ;  /* 0x000000ffff297224 */ /* 0x000fe200078e00ff */
[----:B--2---:R-:W-:Y:S02]  /*1440*/  @P0 R2UR UR52, R6 ;  /* 0x00000000063402ca */ /* 0x004fe400000e0000 */
[----:B------:R-:W-:Y:S02]  /*1450*/  PLOP3.LUT P0, PT, PT, PT, PT, 0x80, 0x0 ;  /* 0x000000000000781c */ /* 0x000fe40003f0f070 */
[----:B---3--:R-:W-:-:S02]  /*1460*/  @P1 R2UR UR4, R8 ;  /* 0x00000000080412ca */ /* 0x008fc400000e0000 */
[----:B------:R-:W-:Y:S01]  /*1470*/  CS2R R8, SRZ ;  /* 0x0000000000087805 */ /* 0x000fe2000001ff00 */
[----:B-1----:R-:W-:-:S12]  /*1480*/  @P1 BRA `(.L_x_7985) ;  /* 0x0000000000381947 */ /* 0x002fd80003800000 */
[----:B------:R-:W-:Y:S02]  /*1490*/  ULDC.64 UR6, c[0x0][0xb00] ;  /* 0x0002c00000067ab9 */ /* 0x000fe40000000a00 */
[----:B------:R-:W-:-:S04]  /*14a0*/  ISETP.NE.U32.AND P1, PT, RZ, UR6, PT ;  /* 0x00000006ff007c0c */ /* 0x000fc8000bf25070 */
[----:B------:R-:W-:-:S13]  /*14b0*/  ISETP.NE.AND.EX P1, PT, RZ, UR7, PT, P1 ;  /* 0x00000007ff007c0c */ /* 0x000fda000bf25310 */
[----:B------:R-:W-:Y:S05]  /*14c0*/  @!P1 BRA `(.L_x_7985) ;  /* 0x0000000000289947 */ /* 0x000fea0003800000 */
[----:B------:R-:W-:Y:S01]  /*14d0*/  R2UR UR6, R202 ;  /* 0x00000000ca0672ca */ /* 0x000fe200000e0000 */
[----:B------:R-:W-:-:S12]  /*14e0*/  ULDC.64 UR4, c[0x0][0xb00] ;  /* 0x0002c00000047ab9 */ /* 0x000fd80000000a00 */
        /* <DEDUP_REMOVED lines=8> */
.L_x_7985:
[----:B------:R-:W-:Y:S01]  /*1570*/  UIADD3 UR52, -UR52, UR4, URZ ;  /* 0x0000000434347290 */ /* 0x000fe2000fffe13f */
[----:B------:R-:W-:Y:S01]  /*1580*/  IMAD.MOV.U32 R40, RZ, RZ, RZ ;  /* 0x000000ffff287224 */ /* 0x000fe200078e00ff */
[----:B------:R-:W-:Y:S01]  /*1590*/  CS2R R34, SRZ ;  /* 0x0000000000227805 */ /* 0x000fe2000001ff00 */
[----:B------:R-:W-:Y:S01]  /*15a0*/  IMAD.MOV.U32 R163, RZ, RZ, RZ ;  /* 0x000000ffffa37224 */ /* 0x000fe200078e00ff */
        /* <DEDUP_REMOVED lines=8> */
[----:B------:R-:W-:-:S02]  /*1630*/  CS2R R26, SRZ ;  /* 0x00000000001a7805 */ /* 0x000fc4000001ff00 */
[----:B------:R-:W-:Y:S02]  /*1640*/  CS2R R28, SRZ ;  /* 0x00000000001c7805 */ /* 0x000fe4000001ff00 */
[----:B------:R-:W-:Y:S01]  /*1650*/  CS2R R24, SRZ ;  /* 0x0000000000187805 */ /* 0x000fe2000001ff00 */
[----:B------:R-:W-:-:S04]  /*1660*/  USHF.R.U32.HI UR53, URZ, 0x1f, UR5 ;  /* 0x0000001f3f357899 */ /* 0x000fc80008011605 */
[----:B------:R-:W-:Y:S02]  /*1670*/  ULEA.HI.SX32 UR53, UR5, UR53, 0x1c ;  /* 0x0000003505357291 */ /* 0x000fe4000f8fe23f */
[----:B------:R-:W-:Y:S10]  /*1680*/  @!P1 BRA `(.L_x_7986) ;  /* 0x0000005c00f49947 */ /* 0x000ff40003800000 */
[----:B------:R-:W0:Y:S01]  /*1690*/  S2R R4, SR_CgaCtaId ;  /* 0x0000000000047919 */ /* 0x000e220000008800 */
[----:B------:R-:W-:Y:S01]  /*16a0*/  MOV R3, 0x400 ;  /* 0x0000040000037802 */ /* 0x000fe20000000f00 */
[----:B------:R-:W1:Y:S03]  /*16b0*/  SHFL.IDX PT, R0, R218, RZ, 0x1f ;  /* 0x00001fffda007589 */ /* 0x000e6600000e0000 */
[----:B0-----:R-:W-:Y:S02]  /*16c0*/  LEA R4, R4, R3, 0x18 ;  /* 0x0000000304047211 */ /* 0x001fe400078ec0ff */
[----:B-1----:R-:W-:-:S03]  /*16d0*/  LEA.HI R3, R0, R0, RZ, 0x1 ;  /* 0x0000000000037211 */ /* 0x002fc600078f08ff */
[----:B------:R-:W-:Y:S01]  /*16e0*/  VIADD R4, R4, 0x18400 ;  /* 0x0001840004047836 */ /* 0x000fe20000000000 */
[----:B------:R-:W-:-:S04]  /*16f0*/  LOP3.LUT R3, R3, 0xffffe, RZ, 0xc0, !PT ;  /* 0x000ffffe03037812 */ /* 0x000fc800078ec0ff */
[----:B------:R-:W-:Y:S01]  /*1700*/  LOP3.LUT P0, RZ, R4, 0x1bf, RZ, 0xc0, !PT ;  /* 0x000001bf04ff7812 */ /* 0x000fe2000780c0ff */
[----:B------:R-:W-:-:S12]  /*1710*/  IMAD.IADD R16, R0, 0x1, -R3 ;  /* 0x0000000100107824 */ /* 0x000fd800078e0a03 */
        /* <DEDUP_REMOVED lines=17> */
.L_x_7987:
[----:B------:R-:W0:Y:S01]  /*1830*/  S2R R3, SR_CgaCtaId ;  /* 0x0000000000037919 */ /* 0x000e220000008800 */
[----:B------:R-:W-:Y:S02]  /*1840*/  R2UR UR5, R204 ;  /* 0x00000000cc0572ca */ /* 0x000fe400000e0000 */
[----:B------:R-:W-:Y:S01]  /*1850*/  MOV R0, 0x400 ;  /* 0x0000040000007802 */ /* 0x000fe20000000f00 */
[----:B------:R-:W1:Y:S10]  /*1860*/  S2R R17, SR_TID.X ;  /* 0x0000000000117919 */ /* 0x000e740000002100 */
[----:B------:R-:W-:-:S04]  /*1870*/  ULEA.HI UR4, UR5, UR5, URZ, 0x1 ;  /* 0x0000000505047291 */ /* 0x000fc8000f8f083f */
[----:B------:R-:W-:-:S04]  /*1880*/  ULOP3.LUT UR4, UR4, 0xfffffffe, URZ, 0xc0, !UPT ;  /* 0xfffffffe04047892 */ /* 0x000fc8000f8ec03f */
[----:B------:R-:W-:-:S06]  /*1890*/  UIADD3 UR4, UR5, -UR4, URZ ;  /* 0x8000000405047290 */ /* 0x000fcc000fffe03f */
[----:B------:R-:W-:Y:S02]  /*18a0*/  MOV R5, UR4 ;  /* 0x0000000400057c02 */ /* 0x000fe40008000f00 */
[----:B0-----:R-:W-:Y:S02]  /*18b0*/  LEA R4, R3, R0, 0x18 ;  /* 0x0000000003047211 */ /* 0x001fe400078ec0ff */
[----:B------:R-:W-:Y:S02]  /*18c0*/  SHF.L.U32 R3, R5, 0x1f, RZ ;  /* 0x0000001f05037819 */ /* 0x000fe400000006ff */
[----:B-1----:R-:W-:Y:S02]  /*18d0*/  SHF.R.U32.HI R17, RZ, 0x7, R17 ;  /* 0x00000007ff117819 */ /* 0x002fe40000011611 */
[----:B------:R-:W0:Y:S03]  /*18e0*/  SYNCS.PHASECHK.TRANS64.TRYWAIT P0, [R4+URZ+0x32400], R3 ;  /* 0x03240003040075a7 */ /* 0x000e26000800017f */
[----:B------:R-:W-:Y:S01]  /*18f0*/  VIADD R185, R17, 0x8 ;  /* 0x0000000811b97836 */ /* 0x000fe20000000000 */
[----:B0-----:R-:W-:Y:S06]  /*1900*/  @!P0 BRA `(.L_x_7988) ;  /* 0x000000d000648947 */ /* 0x001fec0003800000 */
.L_x_8111:
[----:B------:R-:W-:Y:S05]  /*1910*/  WARPSYNC.ALL ;  /* 0x0000000000007948 */ /* 0x000fea0003800000 */
[----:B------:R-:W-:Y:S01]  /*1920*/  R2UR UR4, R222 ;  /* 0x00000000de0472ca */ /* 0x000fe200000e0000 */
[----:B------:R1:W-:-:S12]  /*1930*/  BAR.SYNC.DEFER_BLOCKING R185, 0x100 ;  /* 0x000400b90000751d */ /* 0x0003d80000010000 */
[----:B------:R-:W-:-:S05]  /*1940*/  IMAD.U32 R0, RZ, RZ, UR4 ;  /* 0x00000004ff007e24 */ /* 0x000fca000f8e00ff */
[----:B------:R-:W-:-:S13]  /*1950*/  ISETP.NE.AND P0, PT, R0, 0x3, PT ;  /* 0x000000030000780c */ /* 0x000fda0003f05270 */
[----:B-1----:R-:W-:Y:S05]  /*1960*/  @!P0 BRA `(.L_x_7989) ;  /* 0x0000000000048947 */ /* 0x002fea0003800000 */
[----:B------:R-:W-:Y:S01]  /*1970*/  BPT.TRAP 0x1 ;  /* 0x000000040000795c */ /* 0x000fe20000300000 */
.L_x_7989:
[----:B------:R-:W-:Y:S02]  /*1980*/  IMAD.U32 R5, RZ, RZ, UR36 ;  /* 0x00000024ff057e24 */ /* 0x000fe4000f8e00ff */
[----:B------:R-:W-:Y:S02]  /*1990*/  IMAD.U32 R6, RZ, RZ, UR37 ;  /* 0x00000025ff067e24 */ /* 0x000fe4000f8e00ff */
[----:B------:R-:W-:-:S03]  /*19a0*/  IMAD R0, R5, 0x8, R4 ;  /* 0x0000000805007824 */ /* 0x000fc600078e0204 */
[----:B------:R-:W-:-:S04]  /*19b0*/  SHF.L.U32 R5, R6, 0x1f, RZ ;  /* 0x0000001f06057819 */ /* 0x000fc800000006ff */
[----:B------:R1:W2:Y:S01]  /*19c0*/  SYNCS.PHASECHK.TRANS64.TRYWAIT P1, [R0+URZ+0x32430], R5 ;  /* 0x03243005000075a7 */ /* 0x0002a2000802017f */
[----:B------:R-:W-:Y:S05]  /*19d0*/  @!P0 BRA `(.L_x_7990) ;  /* 0x0000000000048947 */ /* 0x000fea0003800000 */
[----:B------:R-:W-:Y:S01]  /*19e0*/  BPT.TRAP 0x1 ;  /* 0x000000040000795c */ /* 0x000fe20000300000 */
.L_x_7990:
[----:B------:R-:W-:Y:S01]  /*19f0*/  IMAD R16, R16, 0x2000, R4 ;  /* 0x0000200010107824 */ /* 0x000fe200078e0204 */
[----:B--2---:R-:W-:Y:S06]  /*1a00*/  @P1 BRA `(.L_x_7991) ;  /* 0x0000000000081947 */ /* 0x004fec0003800000 */
[----:B------:R-:W2:Y:S02]  /*1a10*/  SYNCS.PHASECHK.TRANS64.TRYWAIT P1, [R0+URZ+0x32430], R5 ;  /* 0x03243005000075a7 */ /* 0x000ea4000802017f */
[----:B--2---:R-:W-:Y:S05]  /*1a20*/  @!P1 BRA `(.L_x_7992) ;  /* 0x000000d000309947 */ /* 0x004fea0003800000 */
.L_x_7991:
[----:B------:R-:W-:Y:S01]  /*1a30*/  R2UR UR4, R4 ;  /* 0x00000000040472ca */ /* 0x000fe200000e0000 */
[----:B------:R-:W-:Y:S01]  /*1a40*/  WARPGROUP.ARRIVE ;  /* 0x00000000000079c5 */ /* 0x000fe20000000000 */
[----:B------:R-:W-:Y:S01]  /*1a50*/  R2UR UR5, R16 ;  /* 0x00000000100572ca */ /* 0x000fe200000e0000 */
[----:B------:R-:W-:Y:S01]  /*1a60*/  UMOV UR13, 0x40000040 ;  /* 0x40000040000d7882 */ /* 0x000fe20000000000 */
[----:B------:R-:W-:Y:S01]  /*1a70*/  UMOV UR15, 0x40000040 ;  /* 0x40000040000f7882 */ /* 0x000fe20000000000 */
[----:B------:R-:W-:-:S08]  /*1a80*/  IMAD.U32 R21, RZ, RZ, UR13 ;  /* 0x0000000dff157e24 */ /* 0x000fd0000f8e00ff */
[----:B------:R-:W-:Y:S02]  /*1a90*/  UIADD3 UR4, UR4, 0x1c400, URZ ;  /* 0x0001c40004047890 */ /* 0x000fe4000fffe03f */
[----:B------:R-:W-:Y:S02]  /*1aa0*/  UIADD3 UR6, UR5, 0x18400, URZ ;  /* 0x0001840005067890 */ /* 0x000fe4000fffe03f */
[----:B------:R-:W-:Y:S02]  /*1ab0*/  USHF.R.U32.HI UR4, URZ, 0x4, UR4 ;  /* 0x000000043f047899 */ /* 0x000fe40008011604 */
[----:B------:R-:W-:Y:S02]  /*1ac0*/  USHF.R.U32.HI UR6, URZ, 0x4, UR6 ;  /* 0x000000043f067899 */ /* 0x000fe40008011606 */
[----:B------:R-:W-:Y:S02]  /*1ad0*/  ULOP3.LUT UR4, UR4, 0x3fff, URZ, 0xc0, !UPT ;  /* 0x00003fff04047892 */ /* 0x000fe4000f8ec03f */
[----:B------:R-:W-:-:S02]  /*1ae0*/  ULOP3.LUT UR6, UR6, 0x3fff, URZ, 0xc0, !UPT ;  /* 0x00003fff06067892 */ /* 0x000fc4000f8ec03f */
[----:B------:R-:W-:Y:S02]  /*1af0*/  ULOP3.LUT UR39, UR4, 0x10000, URZ, 0xfc, !UPT ;  /* 0x0001000004277892 */ /* 0x000fe4000f8efc3f */
[----:B------:R-:W-:Y:S02]  /*1b00*/  ULOP3.LUT UR8, UR6, 0x10000, URZ, 0xfc, !UPT ;  /* 0x0001000006087892 */ /* 0x000fe4000f8efc3f */
[----:B------:R-:W-:Y:S02]  /*1b10*/  UIMAD UR4, UR36, 0x300, UR39 ;  /* 0x00000300240478a4 */ /* 0x000fe4000f8e0227 */
        /* <DEDUP_REMOVED lines=15> */
[----:B------:R-:W-:-:S02]  /*1c10*/  WARPGROUP.DEPBAR.LE gsb0, 0x0 ;  /* 0x00008000000079c5 */ /* 0x000fc40000010000 */
[----:B------:R-:W-:-:S06]  /*1c20*/  WARPGROUP.ARRIVE ;  /* 0x00000000000079c5 */ /* 0x000fcc0000000000 */
[----:B------:R-:W-:Y:S01]  /*1c30*/  HGMMA.64x96x16.F32 R24, gdesc[UR12], R24, gsb0 ;  /* 0x016000000c1879f0 */ /* 0x000fe20008000818 */
[----:B------:R-:W-:Y:S01]  /*1c40*/  UMOV UR12, UR6 ;  /* 0x00000006000c7c82 */ /* 0x000fe20008000000 */
[----:B------:R-:W-:Y:S01]  /*1c50*/  UMOV UR13, 0x40000040 ;  /* 0x40000040000d7882 */ /* 0x000fe20000000000 */
[----:B------:R-:W-:Y:S01]  /*1c60*/  UMOV UR14, UR7 ;  /* 0x00000007000e7c82 */ /* 0x000fe20008000000 */
[----:B------:R-:W-:Y:S01]  /*1c70*/  UMOV UR15, 0x40000040 ;  /* 0x40000040000f7882 */ /* 0x000fe20000000000 */
[----:B------:R-:W-:Y:S01]  /*1c80*/  UIADD3 UR6, UR8, 0x6, URZ ;  /* 0x0000000608067890 */ /* 0x000fe2000fffe03f */
[----:B------:R-:W-:Y:S02]  /*1c90*/  IMAD.U32 R16, RZ, RZ, UR12 ;  /* 0x0000000cff107e24 */ /* 0x000fe4000f8e00ff */
[----:B------:R-:W-:Y:S01]  /*1ca0*/  IMAD.U32 R17, RZ, RZ, UR13 ;  /* 0x0000000dff117e24 */ /* 0x000fe2000f8e00ff */
[----:B------:R-:W-:Y:S02]  /*1cb0*/  WARPGROUP.DEPBAR.LE gsb0, 0x0 ;  /* 0x00008000000079c5 */ /* 0x000fe40000010000 */
        /* <DEDUP_REMOVED lines=10> */
[----:B------:R-:W-:Y:S03]  /*1d60*/  HGMMA.64x96x16.F32 R24, gdesc[UR12], R24, gsb0 ;  /* 0x016000000c1879f0 */ /* 0x000fe60008000818 */
[----:B------:R-:W-:Y:S02]  /*1d70*/  WARPGROUP.DEPBAR.LE gsb0, 0x0 ;  /* 0x00008000000079c5 */ /* 0x000fe40000010000 */
[----:B------:R-:W3:Y:S02]  /*1d80*/  SYNCS.PHASECHK.TRANS64.TRYWAIT P1, [R4+URZ+0x32410], R3 ;  /* 0x03241003040075a7 */ /* 0x000ee4000802017f */
[----:B---3--:R-:W-:Y:S05]  /*1d90*/  @!P1 BRA `(.L_x_7993) ;  /* 0x000000cc00689947 */ /* 0x008fea0003800000 */
.L_x_8112:
[----:B------:R-:W-:Y:S05]  /*1da0*/  @!P0 BRA `(.L_x_7994) ;  /* 0x0000000000048947 */ /* 0x000fea0003800000 */
[----:B------:R-:W-:Y:S01]  /*1db0*/  BPT.TRAP 0x1 ;  /* 0x000000040000795c */ /* 0x000fe20000300000 */
.L_x_7994:
[----:B------:R4:W0:Y:S01]  /*1dc0*/  SYNCS.PHASECHK.TRANS64.TRYWAIT P1, [R0+URZ+0x32450], R5 ;  /* 0x03245005000075a7 */ /* 0x000822000802017f */
[----:B------:R-:W-:Y:S05]  /*1dd0*/  @!P0 BRA `(.L_x_7995) ;  /* 0x0000000000048947 */ /* 0x000fea0003800000 */
[----:B------:R-:W-:Y:S01]  /*1de0*/  BPT.TRAP 0x1 ;  /* 0x000000040000795c */ /* 0x000fe20000300000 */
.L_x_7995:
[----:B0-----:R-:W-:Y:S05]  /*1df0*/  @P1 BRA `(.L_x_7996) ;  /* 0x0000000000081947 */ /* 0x001fea0003800000 */
[----:B------:R-:W0:Y:S02]  /*1e00*/  SYNCS.PHASECHK.TRANS64.TRYWAIT P1, [R0+URZ+0x32450], R5 ;  /* 0x03245005000075a7 */ /* 0x000e24000802017f */
[----:B0-----:R-:W-:Y:S05]  /*1e10*/  @!P1 BRA `(.L_x_7997) ;  /* 0x000000cc005c9947 */ /* 0x001fea0003800000 */
.L_x_7996:
[----:B------:R-:W-:Y:S01]  /*1e20*/  R2UR UR4, R4 ;  /* 0x00000000040472ca */ /* 0x000fe200000e0000 */
[----:B------:R-:W-:Y:S01]  /*1e30*/  UIADD3 UR5, UR5, 0x22400, URZ ;  /* 0x0002240005057890 */ /* 0x000fe2000fffe03f */
[----:B------:R-:W-:Y:S01]  /*1e40*/  WARPGROUP.ARRIVE ;  /* 0x00000000000079c5 */ /* 0x000fe20000000000 */
[----:B------:R-:W-:Y:S01]  /*1e50*/  UMOV UR9, 0x40000040 ;  /* 0x4000004000097882 */ /* 0x000fe20000000000 */
[----:B------:R-:W-:Y:S01]  /*1e60*/  UMOV UR11, 0x40000040 ;  /* 0x40000040000b7882 */ /* 0x000fe20000000000 */
[----:B------:R-:W-:Y:S01]  /*1e70*/  USHF.R.U32.HI UR5, URZ, 0x4, UR5 ;  /* 0x000000043f057899 */ /* 0x000fe20008011605 */
[----:B-12-4-:R-:W-:Y:S01]  /*1e80*/  IMAD.U32 R5, RZ, RZ, UR9 ;  /* 0x00000009ff057e24 */ /* 0x016fe2000f8e00ff */
[----:B------:R-:W-:Y:S01]  /*1e90*/  UMOV UR13, 0x40000040 ;  /* 0x40000040000d7882 */ /* 0x000fe20000000000 */
[----:B------:R-:W-:Y:S01]  /*1ea0*/  UMOV UR15, 0x40000040 ;  /* 0x40000040000f7882 */ /* 0x000fe20000000000 */
[----:B------:R-:W-:Y:S01]  /*1eb0*/  IMAD.U32 R7, RZ, RZ, UR13 ;  /* 0x0000000dff077e24 */ /* 0x000fe2000f8e00ff */
[----:B------:R-:W-:Y:S01]  /*1ec0*/  UMOV UR17, 0x40000040 ;  /* 0x4000004000117882 */ /* 0x000fe20000000000 */
[----:B------:R-:W-:Y:S01]  /*1ed0*/  UMOV UR19, 0x40000040 ;  /* 0x4000004000137882 */ /* 0x000fe20000000000 */
[----:B------:R-:W-:Y:S01]  /*1ee0*/  UMOV UR21, 0x40000040 ;  /* 0x4000004000157882 */ /* 0x000fe20000000000 */
[----:B------:R-:W-:Y:S01]  /*1ef0*/  UIADD3 UR4, UR4, 0x400, URZ ;  /* 0x0000040004047890 */ /* 0x000fe2000fffe03f */
[----:B------:R-:W0:Y:S01]  /*1f00*/  S2R R74, SR_TID.X ;  /* 0x00000000004a7919 */ /* 0x000e220000002100 */
[----:B------:R-:W-:Y:S01]  /*1f10*/  UMOV UR23, 0x40000040 ;  /* 0x4000004000177882 */ /* 0x000fe20000000000 */
[----:B------:R-:W-:Y:S01]  /*1f20*/  UMOV UR25, 0x40000040 ;  /* 0x4000004000197882 */ /* 0x000fe20000000000 */
[----:B------:R-:W-:Y:S01]  /*1f30*/  USHF.R.U32.HI UR4, URZ, 0x4, UR4 ;  /* 0x000000043f047899 */ /* 0x000fe20008011604 */
[----:B------:R-:W-:Y:S01]  /*1f40*/  UMOV UR27, 0x40000040 ;  /* 0x40000040001b7882 */ /* 0x000fe20000000000 */
[----:B------:R-:W-:-:S02]  /*1f50*/  UMOV UR29, 0x40000040 ;  /* 0x40000040001d7882 */ /* 0x000fc40000000000 */
[----:B------:R-:W-:Y:S02]  /*1f60*/  ULOP3.LUT UR7, UR4, 0x3fff, URZ, 0xc0, !UPT ;  /* 0x00003fff04077892 */ /* 0x000fe4000f8ec03f */
[----:B------:R-:W-:Y:S02]  /*1f70*/  ULOP3.LUT UR4, UR5, 0x3fff, URZ, 0xc0, !UPT ;  /* 0x00003fff05047892 */ /* 0x000fe4000f8ec03f */
[----:B------:R-:W-:Y:S02]  /*1f80*/  ULOP3.LUT UR38, UR7, 0x10000, URZ, 0xfc, !UPT ;  /* 0x0001000007267892 */ /* 0x000fe4000f8efc3f */
[----:B------:R-:W-:Y:S02]  /*1f90*/  ULOP3.LUT UR4, UR4, 0x10000, URZ, 0xfc, !UPT ;  /* 0x0001000004047892 */ /* 0x000fe4000f8efc3f */
[----:B------:R-:W-:Y:S02]  /*1fa0*/  UIMAD UR5, UR36, 0xc00, UR38 ;  /* 0x00000c00240578a4 */ /* 0x000fe4000f8e0226 */
[----:B------:R-:W-:-:S02]  /*1fb0*/  UIADD3 UR6, UR4, 0x2, URZ ;  /* 0x0000000204067890 */ /* 0x000fc4000fffe03f */
[----:B------:R-:W-:Y:S02]  /*1fc0*/  UIADD3 UR16, UR4, 0x406, URZ ;  /* 0x0000040604107890 */ /* 0x000fe4000fffe03f */
[----:B------:R-:W-:Y:S01]  /*1fd0*/  UMOV UR8, UR4 ;  /* 0x0000000400087c82 */ /* 0x000fe20008000000 */
[----:B------:R-:W-:Y:S01]  /*1fe0*/  UMOV UR10, UR5 ;  /* 0x00000005000a7c82 */ /* 0x000fe20008000000 */
[----:B---3--:R-:W-:Y:S01]  /*1ff0*/  IMAD.U32 R4, RZ, RZ, UR8 ;  /* 0x00000008ff047e24 */ /* 0x008fe2000f8e00ff */
[----:B------:R-:W-:Y:S01]  /*2000*/  HGMMA.64x96x16.F32 R24, gdesc[UR8], R24, gsb0 ;  /* 0x01600000081879f0 */ /* 0x000fe20008000818 */
[----:B------:R-:W-:Y:S01]  /*2010*/  UIADD3 UR8, UR5, 0x2, URZ ;  /* 0x0000000205087890 */ /* 0x000fe2000fffe03f */
[----:B------:R-:W-:Y:S01]  /*2020*/  UMOV UR12, UR6 ;  /* 0x00000006000c7c82 */ /* 0x000fe20008000000 */
[----:B------:R-:W-:Y:S01]  /*2030*/  UIADD3 UR6, UR4, 0x4, URZ ;  /* 0x0000000404067890 */ /* 0x000fe2000fffe03f */
[----:B------:R-:W-:Y:S01]  /*2040*/  MOV R6, UR12 ;  /* 0x0000000c00067c02 */ /* 0x000fe20008000f00 */
[----:B------:R-:W-:-:S03]  /*2050*/  UIADD3 UR10, UR5, 0x302, URZ ;  /* 0x00000302050a7890 */ /* 0x000fc6000fffe03f */
[----:B------:R-:W-:Y:S01]  /*2060*/  UMOV UR14, UR8 ;  /* 0x00000008000e7c82 */ /* 0x000fe20008000000 */
[----:B------:R-:W-:Y:S01]  /*2070*/  UIADD3 UR8, UR5, 0x4, URZ ;  /* 0x0000000405087890 */ /* 0x000fe2000fffe03f */
[----:B------:R-:W-:Y:S01]  /*2080*/  UMOV UR9, 0x40000040 ;  /* 0x4000004000097882 */ /* 0x000fe20000000000 */
[----:B------:R-:W-:Y:S01]  /*2090*/  UMOV UR11, 0x40000040 ;  /* 0x40000040000b7882 */ /* 0x000fe20000000000 */
[----:B------:R-:W-:Y:S02]  /*20a0*/  UIADD3 UR18, UR5, 0x306, URZ ;  /* 0x0000030605127890 */ /* 0x000fe4000fffe03f */
[----:B------:R-:W-:Y:S02]  /*20b0*/  UIADD3 UR20, UR4, 0x800, URZ ;  /* 0x0000080004147890 */ /* 0x000fe4000fffe03f */
[----:B------:R-:W-:Y:S02]  /*20c0*/  UIADD3 UR22, UR5, 0x600, URZ ;  /* 0x0000060005167890 */ /* 0x000fe4000fffe03f */
[----:B------:R-:W-:-:S02]  /*20d0*/  UIADD3 UR24, UR4, 0x802, URZ ;  /* 0x0000080204187890 */ /* 0x000fc4000fffe03f */
[----:B------:R-:W-:Y:S02]  /*20e0*/  UIADD3 UR26, UR5, 0x602, URZ ;  /* 0x00000602051a7890 */ /* 0x000fe4000fffe03f */
[----:B------:R-:W-:Y:S02]  /*20f0*/  UIADD3 UR28, UR4, 0x804, URZ ;  /* 0x00000804041c7890 */ /* 0x000fe4000fffe03f */
[----:B------:R-:W-:Y:S01]  /*2100*/  UIADD3 UR30, UR5, 0x604, URZ ;  /* 0x00000604051e7890 */ /* 0x000fe2000fffe03f */
        /* <DEDUP_REMOVED lines=21> */
[----:B------:R-:W-:Y:S02]  /*2260*/  ULOP3.LUT UR7, UR7, 0x3000000, URZ, 0xfc, !UPT ;  /* 0x0300000007077892 */ /* 0x000fe4000f8efc3f */
[----:B------:R-:W-:Y:S01]  /*2270*/  UISETP.GE.AND UP0, UPT, UR52, 0x61, UPT ;  /* 0x000000613400788c */ /* 0x000fe2000bf06270 */
[----:B------:R-:W-:Y:S02]  /*2280*/  WARPGROUP.DEPBAR.LE gsb0, 0x0 ;  /* 0x00008000000079c5 */ /* 0x000fe40000010000 */
[----:B------:R-:W-:-:S06]  /*2290*/  WARPGROUP.ARRIVE ;  /* 0x00000000000079c5 */ /* 0x000fcc0000000000 */
[----:B------:R-:W-:Y:S01]  /*22a0*/  HGMMA.64x96x16.F32 R24, gdesc[UR12], R24, gsb0 ;  /* 0x016000000c1879f0 */ /* 0x000fe20008000818 */
        /* <DEDUP_REMOVED lines=28> */
[----:B------:R-:W-:Y:S01]  /*2470*/  ULDC UR6, c[0x0][0xa80] ;  /* 0x0002a00000067ab9 */ /* 0x000fe20000000800 */
        /* <DEDUP_REMOVED lines=11> */
[----:B------:R-:W-:Y:S01]  /*2530*/  IMAD.U32 R72, RZ, RZ, UR4 ;  /* 0x00000004ff487e24 */ /* 0x000fe2000f8e00ff */
[----:B------:R-:W-:-:S03]  /*2540*/  UIMAD UR4, UR36, 0xc00, UR7 ;  /* 0x00000c00240478a4 */ /* 0x000fc6000f8e0207 */
        /* <DEDUP_REMOVED lines=100> */
[----:B------:R-:W-:Y:S01]  /*2b90*/  FMNMX.FTZ R29, R24, R26, !PT ;  /* 0x0000001a181d7209 */ /* 0x000fe20007810000 */
[----:B------:R-:W-:Y:S01]  /*2ba0*/  FMUL.FTZ R67, R67, UR5 ;  /* 0x0000000543437c20 */ /* 0x000fe20008410000 */
[----:B------:R-:W-:Y:S01]  /*2bb0*/  FMUL.FTZ R69, R69, UR5 ;  /* 0x0000000545457c20 */ /* 0x000fe20008410000 */
[----:B------:R-:W-:Y:S01]  /*2bc0*/  FMUL.FTZ R70, R70, UR5 ;  /* 0x0000000546467c20 */ /* 0x000fe20008410000 */
[----:B------:R-:W-:Y:S01]  /*2bd0*/  FMUL.FTZ R71, R71, UR5 ;  /* 0x0000000547477c20 */ /* 0x000fe20008410000 */
[----:B------:R-:W2:Y:S01]  /*2be0*/  MUFU.TANH R27, R27 ;  /* 0x0000001b001b7308 */ /* 0x000ea20000002400 */
[----:B---3--:R-:W-:-:S02]  /*2bf0*/  FSEL R28, R28, -INF , P6 ;  /* 0xff8000001c1c7808 */ /* 0x008fc40003000000 */
[----:B------:R-:W-:Y:S02]  /*2c00*/  ISETP.GT.AND P6, PT, R3, 0x20, PT ;  /* 0x000000200300780c */ /* 0x000fe40003fc4270 */
[----:B------:R-:W-:-:S03]  /*2c10*/  FMNMX.FTZ R29, R28, R29, !PT ;  /* 0x0000001d1c1d7209 */ /* 0x000fc60007810000 */
[----:B------:R-:W3:Y:S01]  /*2c20*/  MUFU.TANH R33, R33 ;  /* 0x0000002100217308 */ /* 0x000ee20000002400 */
[----:B-1----:R-:W-:Y:S02]  /*2c30*/  FSEL R182, R32, -INF , P2 ;  /* 0xff80000020b67808 */ /* 0x002fe40001000000 */
[----:B------:R-:W-:-:S04]  /*2c40*/  FMNMX.FTZ R29, R30, R29, !PT ;  /* 0x0000001d1e1d7209 */ /* 0x000fc80007810000 */
[----:B------:R-:W-:Y:S01]  /*2c50*/  FMNMX.FTZ R29, R182, R29, !PT ;  /* 0x0000001db61d7209 */ /* 0x000fe20007810000 */
[----:B------:R-:W1:Y:S01]  /*2c60*/  MUFU.TANH R36, R36 ;  /* 0x0000002400247308 */ /* 0x000e620000002400 */
[----:B--2---:R-:W-:Y:S02]  /*2c70*/  FSEL R27, R27, -INF , P5 ;  /* 0xff8000001b1b7808 */ /* 0x004fe40002800000 */
[----:B------:R-:W-:Y:S02]  /*2c80*/  ISETP.GT.AND P5, PT, R3, 0x19, PT ;  /* 0x000000190300780c */ /* 0x000fe40003fa4270 */
[----:B------:R-:W-:-:S03]  /*2c90*/  FMNMX.FTZ R32, R73, R27, !PT ;  /* 0x0000001b49207209 */ /* 0x000fc60007810000 */
[----:B------:R-:W2:Y:S01]  /*2ca0*/  MUFU.TANH R31, R31 ;  /* 0x0000001f001f7308 */ /* 0x000ea20000002400 */
[----:B---3--:R-:W-:Y:S02]  /*2cb0*/  FSEL R184, R33, -INF , P3 ;  /* 0xff80000021b87808 */ /* 0x008fe40001800000 */
[----:B------:R-:W-:Y:S02]  /*2cc0*/  FMNMX.FTZ R32, R25, R32, !PT ;  /* 0x0000002019207209 */ /* 0x000fe40007810000 */
[----:B------:R-:W-:-:S03]  /*2cd0*/  FMNMX.FTZ R29, R184, R29, !PT ;  /* 0x0000001db81d7209 */ /* 0x000fc60007810000 */
[----:B------:R-:W3:Y:S01]  /*2ce0*/  MUFU.TANH R37, R37 ;  /* 0x0000002500257308 */ /* 0x000ee20000002400 */
[----:B-1----:R-:W-:-:S04]  /*2cf0*/  FSEL R188, R36, -INF , P4 ;  /* 0xff80000024bc7808 */ /* 0x002fc80002000000 */
[----:B------:R-:W-:-:S03]  /*2d00*/  FMNMX.FTZ R29, R188, R29, !PT ;  /* 0x0000001dbc1d7209 */ /* 0x000fc60007810000 */
[----:B------:R-:W1:Y:S01]  /*2d10*/  MUFU.TANH R34, R34 ;  /* 0x0000002200227308 */ /* 0x000e620000002400 */
[----:B--2---:R-:W-:Y:S02]  /*2d20*/  FSEL R31, R31, -INF , P1 ;  /* 0xff8000001f1f7808 */ /* 0x004fe40000800000 */
[----:B------:R-:W-:Y:S02]  /*2d30*/  ISETP.GT.AND P1, PT, R3, 0x21, PT ;  /* 0x000000210300780c */ /* 0x000fe40003f24270 */
[----:B------:R-:W-:-:S03]  /*2d40*/  FMNMX.FTZ R32, R31, R32, !PT ;  /* 0x000000201f207209 */ /* 0x000fc60007810000 */
[----:B------:R-:W2:Y:S01]  /*2d50*/  MUFU.TANH R40, R40 ;  /* 0x0000002800287308 */ /* 0x000ea20000002400 */
[----:B---3--:R-:W-:-:S04]  /*2d60*/  FSEL R186, R37, -INF , P5 ;  /* 0xff80000025ba7808 */ /* 0x008fc80002800000 */
[----:B------:R-:W-:-:S03]  /*2d70*/  FMNMX.FTZ R29, R186, R29, !PT ;  /* 0x0000001dba1d7209 */ /* 0x000fc60007810000 */
        /* <DEDUP_REMOVED lines=9> */
[----:B------:R-:W-:Y:S02]  /*2e10*/  ISETP.GT.AND P3, PT, R3, 0x29, PT ;  /* 0x000000290300780c */ /* 0x000fe40003f64270 */
        /* <DEDUP_REMOVED lines=92> */
[----:B---3--:R-:W-:-:S04]  /*33e0*/  FSEL R174, R68, -INF , P2 ;  /* 0xff80000044ae7808 */ /* 0x008fc80001000000 */
        /* <DEDUP_REMOVED lines=12> */
[----:B------:R-:W-:Y:S02]  /*34b0*/  FMNMX.FTZ R34, R175, R34, !PT ;  /* 0x00000022af227209 */ /* 0x000fe40007810000 */
[----:B--2---:R-:W-:-:S03]  /*34c0*/  FSEL R178, R70, -INF , P2 ;  /* 0xff80000046b27808 */ /* 0x004fc60001000000 */
        /* <DEDUP_REMOVED lines=27> */
[----:B0-----:R-:W-:Y:S01]  /*3680*/  LOP3.LUT P1, RZ, R74, 0x7f, RZ, 0xc0, !PT ;  /* 0x0000007f4aff7812 */ /* 0x001fe2000782c0ff */
[--C-:B------:R-:W-:Y:S01]  /*3690*/  FFMA.FTZ R166, R166, UR6, -R181.reuse ;  /* 0x00000006a6a67c23 */ /* 0x100fe200080108b5 */
[----:B------:R-:W-:Y:S01]  /*36a0*/  SHF.R.U32.HI R74, RZ, 0x7, R74 ;  /* 0x00000007ff4a7819 */ /* 0x000fe2000001164a */
[--C-:B------:R-:W-:Y:S01]  /*36b0*/  FFMA.FTZ R157, R73, UR6, -R180.reuse ;  /* 0x00000006499d7c23 */ /* 0x100fe200080108b4 */
[--C-:B------:R-:W-:Y:S01]  /*36c0*/  FFMA.FTZ R164, R27, UR6, -R180.reuse ;  /* 0x000000061ba47c23 */ /* 0x100fe200080108b4 */
[--C-:B------:R-:W-:Y:S01]  /*36d0*/  FFMA.FTZ R160, R25, UR6, -R180.reuse ;  /* 0x0000000619a07c23 */ /* 0x100fe200080108b4 */
[----:B------:R-:W-:Y:S01]  /*36e0*/  IADD3 R209, -R74, 0xb, RZ ;  /* 0x0000000b4ad17810 */ /* 0x000fe20007ffe1ff */
[--C-:B------:R-:W-:Y:S01]  /*36f0*/  FFMA.FTZ R161, R31, UR6, -R180.reuse ;  /* 0x000000061fa17c23 */ /* 0x100fe200080108b4 */
[----:B------:R-:W0:Y:S01]  /*3700*/  MUFU.EX2 R3, R3 ;  /* 0x0000000300037308 */ /* 0x000e220000000800 */
[--C-:B------:R-:W-:Y:S01]  /*3710*/  FFMA.FTZ R187, R187, UR6, -R180.reuse ;  /* 0x00000006bbbb7c23 */ /* 0x100fe200080108b4 */
[--C-:B------:R-:W-:Y:S01]  /*3720*/  FFMA.FTZ R188, R211, UR6, -R180.reuse ;  /* 0x00000006d3bc7c23 */ /* 0x100fe200080108b4 */
[----:B------:R-:W-:Y:S01]  /*3730*/  FFMA.FTZ R189, R189, UR6, -R180 ;  /* 0x00000006bdbd7c23 */ /* 0x000fe200080108b4 */
[----:B------:R-:W-:Y:S01]  /*3740*/  FFMA.FTZ R211, R206, UR6, -R181 ;  /* 0x00000006ced37c23 */ /* 0x000fe200080108b5 */
[----:B------:R-:W-:-:S02]  /*3750*/  @!P1 VIADD R24, R0, 0x32440 ;  /* 0x0003244000189836 */ /* 0x000fc40000000000 */
[--C-:B------:R-:W-:Y:S01]  /*3760*/  FFMA.FTZ R206, R210, UR6, -R181.reuse ;  /* 0x00000006d2ce7c23 */ /* 0x100fe200080108b5 */
[--C-:B------:R-:W-:Y:S01]  /*3770*/  FFMA.FTZ R197, R197, UR6, -R180.reuse ;  /* 0x00000006c5c57c23 */ /* 0x100fe200080108b4 */
[----:B------:R-:W-:Y:S01]  /*3780*/  MUFU.EX2 R159, R159 ;  /* 0x0000009f009f7308 */ /* 0x000fe20000000800 */
[----:B------:R-:W-:Y:S01]  /*3790*/  FFMA.FTZ R207, R207, UR6, -R180 ;  /* 0x00000006cfcf7c23 */ /* 0x000fe200080108b4 */
[----:B------:R-:W-:Y:S01]  /*37a0*/  @!P1 PRMT R24, RZ, 0x654, R24 ;  /* 0x00000654ff189816 */ /* 0x000fe20000000018 */
[----:B------:R1:W-:Y:S06]  /*37b0*/  BAR.ARV R209, 0x100 ;  /* 0x000400d10000751d */ /* 0x0003ec0000002000 */
[----:B------:R2:W-:Y:S01]  /*37c0*/  @!P1 SYNCS.ARRIVE.TRANS64.RED.A1T0 RZ, [R24+URZ], RZ ;  /* 0x000000ff18ff99a7 */ /* 0x0005e2000810043f */
[----:B------:R-:W3:Y:S01]  /*37d0*/  MUFU.EX2 R162, R162 ;  /* 0x000000a200a27308 */ /* 0x000ee20000000800 */
[----:B------:R4:W-:Y:S01]  /*37e0*/  BAR.SYNC.DEFER_BLOCKING R185, 0x100 ;  /* 0x000400b90000751d */ /* 0x0009e20000010000 */
[----:B0-----:R-:W-:Y:S01]  /*37f0*/  F2FP.F16.F32.PACK_AB R152, R3, R158 ;  /* 0x0000009e0398723e */ /* 0x001fe200000000ff */
[--C-:B------:R-:W-:Y:S01]  /*3800*/  FFMA.FTZ R210, R199, UR6, -R180.reuse ;  /* 0x00000006c7d27c23 */ /* 0x100fe200080108b4 */
[--C-:B------:R-:W-:Y:S01]  /*3810*/  FFMA.FTZ R199, R168, UR6, -R181.reuse ;  /* 0x00000006a8c77c23 */ /* 0x100fe200080108b5 */
[--C-:B------:R-:W-:Y:S01]  /*3820*/  FFMA.FTZ R168, R190, UR6, -R181.reuse ;  /* 0x00000006bea87c23 */ /* 0x100fe200080108b5 */
[--C-:B------:R-:W-:Y:S01]  /*3830*/  FFMA.FTZ R190, R167, UR6, -R180.reuse ;  /* 0x00000006a7be7c23 */ /* 0x100fe200080108b4 */
[--C-:B------:R-:W-:Y:S01]  /*3840*/  FFMA.FTZ R165, R165, UR6, -R180.reuse ;  /* 0x00000006a5a57c23 */ /* 0x100fe200080108b4 */
[----:B------:R-:W-:Y:S01]  /*3850*/  MUFU.EX2 R157, R157 ;  /* 0x0000009d009d7308 */ /* 0x000fe20000000800 */
[--C-:B----4-:R-:W-:Y:S01]  /*3860*/  FFMA.FTZ R185, R186, UR6, -R181.reuse ;  /* 0x00000006bab97c23 */ /* 0x110fe200080108b5 */
[--C-:B------:R-:W-:Y:S01]  /*3870*/  FFMA.FTZ R186, R217, UR6, -R180.reuse ;  /* 0x00000006d9ba7c23 */ /* 0x100fe200080108b4 */
[--C-:B------:R-:W-:Y:S01]  /*3880*/  FFMA.FTZ R217, R208, UR6, -R181.reuse ;  /* 0x00000006d0d97c23 */ /* 0x100fe200080108b5 */
[--C-:B------:R-:W-:Y:S01]  /*3890*/  FFMA.FTZ R208, R225, UR6, -R180.reuse ;  /* 0x00000006e1d07c23 */ /* 0x100fe200080108b4 */
[--C-:B------:R-:W-:Y:S01]  /*38a0*/  FFMA.FTZ R225, R192, UR6, -R181.reuse ;  /* 0x00000006c0e17c23 */ /* 0x100fe200080108b5 */
[--C-:B------:R-:W-:Y:S01]  /*38b0*/  FFMA.FTZ R167, R193, UR6, -R180.reuse ;  /* 0x00000006c1a77c23 */ /* 0x100fe200080108b4 */
[--C-:B------:R-:W-:Y:S01]  /*38c0*/  FFMA.FTZ R192, R195, UR6, -R180.reuse ;  /* 0x00000006c3c07c23 */ /* 0x100fe200080108b4 */
[----:B------:R-:W0:Y:S01]  /*38d0*/  MUFU.EX2 R164, R164 ;  /* 0x000000a400a47308 */ /* 0x000e220000000800 */
[----:B---3--:R-:W-:Y:S01]  /*38e0*/  F2FP.F16.F32.PACK_AB R154, R162, R159 ;  /* 0x0000009fa29a723e */ /* 0x008fe200000000ff */
        /* <DEDUP_REMOVED lines=14> */
[----:B------:R-:W3:Y:S01]  /*39d0*/  MUFU.EX2 R161, R161 ;  /* 0x000000a100a17308 */ /* 0x000ee20000000800 */
[----:B0-----:R-:W-:Y:S01]  /*39e0*/  F2FP.F16.F32.PACK_AB R153, R164, R157 ;  /* 0x0000009da499723e */ /* 0x001fe200000000ff */
[--C-:B------:R-:W-:Y:S01]  /*39f0*/  FFMA.FTZ R177, R178, UR6, -R180.reuse ;  /* 0x00000006b2b17c23 */ /* 0x100fe200080108b4 */
[----:B------:R-:W-:Y:S01]  /*3a00*/  FFMA.FTZ R163, R163, UR6, -R181 ;  /* 0x00000006a3a37c23 */ /* 0x000fe200080108b5 */
[----:B------:R-:W-:Y:S01]  /*3a10*/  FFMA.FTZ R178, R179, UR6, -R180 ;  /* 0x00000006b3b27c23 */ /* 0x000fe200080108b4 */
[----:B------:R-:W-:Y:S01]  /*3a20*/  FADD.FTZ R158, R158, R3 ;  /* 0x000000039e9e7221 */ /* 0x000fe20000010000 */
[----:B------:R-:W-:Y:S01]  /*3a30*/  FADD.FTZ R157, R157, R164 ;  /* 0x000000a49d9d7221 */ /* 0x000fe20000010000 */
[----:B------:R-:W-:Y:S01]  /*3a40*/  @!P1 VIADD R0, R0, 0x32460 ;  /* 0x0003246000009836 */ /* 0x000fe20000000000 */
[----:B------:R-:W-:Y:S01]  /*3a50*/  MUFU.EX2 R182, R182 ;  /* 0x000000b600b67308 */ /* 0x000fe20000000800 */
[----:B------:R-:W-:-:S03]  /*3a60*/  FADD.FTZ R159, R159, R158 ;  /* 0x0000009e9f9f7221 */ /* 0x000fc60000010000 */
[----:B------:R-:W-:Y:S01]  /*3a70*/  @!P1 PRMT R0, RZ, 0x654, R0 ;  /* 0x00000654ff009816 */ /* 0x000fe20000000000 */
[----:B------:R-:W-:-:S03]  /*3a80*/  FADD.FTZ R159, R162, R159 ;  /* 0x0000009fa29f7221 */ /* 0x000fc60000010000 */
[----:B------:R-:W0:Y:S01]  /*3a90*/  MUFU.EX2 R183, R183 ;  /* 0x000000b700b77308 */ /* 0x000e220000000800 */
[----:B---3--:R-:W-:Y:S01]  /*3aa0*/  F2FP.F16.F32.PACK_AB R155, R161, R160 ;  /* 0x000000a0a19b723e */ /* 0x008fe200000000ff */
[----:B------:R-:W-:-:S03]  /*3ab0*/  FADD.FTZ R160, R160, R157 ;  /* 0x0000009da0a07221 */ /* 0x000fc60000010000 */
[----:B--2---:R-:W-:Y:S01]  /*3ac0*/  WARPGROUP.ARRIVE ;  /* 0x00000000000079c5 */ /* 0x004fe20000000000 */
[----:B------:R-:W-:Y:S02]  /*3ad0*/  FADD.FTZ R161, R161, R160 ;  /* 0x000000a0a1a17221 */ /* 0x000fe40000010000 */
[----:B------:R-:W-:Y:S03]  /*3ae0*/  MUFU.EX2 R184, R184 ;  /* 0x000000b800b87308 */ /* 0x000fe60000000800 */
[----:B------:R-:W-:Y:S01]  /*3af0*/  HGMMA.64x256x16.F32 R24, R152, gdesc[UR8].tnspB, RZ, !UPT, gsb0 ;  /* 0x43e0000898187df0 */ /* 0x000fe2000c0008ff */
[----:B------:R-:W-:Y:S01]  /*3b00*/  UIADD3 UR10, UR4, 0x80, URZ ;  /* 0x00000080040a7890 */ /* 0x000fe2000fffe03f */
[----:B------:R-:W-:-:S03]  /*3b10*/  UMOV UR11, 0x40000040 ;  /* 0x40000040000b7882 */ /* 0x000fc60000000000 */
[----:B------:R-:W-:Y:S08]  /*3b20*/  MUFU.EX2 R185, R185 ;  /* 0x000000b900b97308 */ /* 0x000ff00000000800 */
[----:B------:R-:W-:Y:S08]  /*3b30*/  MUFU.EX2 R186, R186 ;  /* 0x000000ba00ba7308 */ /* 0x000ff00000000800 */
[----:B------:R-:W2:Y:S08]  /*3b40*/  MUFU.EX2 R187, R187 ;  /* 0x000000bb00bb7308 */ /* 0x000eb00000000800 */
[----:B------:R-:W-:Y:S08]  /*3b50*/  MUFU.EX2 R188, R188 ;  /* 0x000000bc00bc7308 */ /* 0x000ff00000000800 */
        /* <DEDUP_REMOVED lines=8> */
[----:B------:R-:W1:Y:S08]  /*3be0*/  MUFU.EX2 R210, R210 ;  /* 0x000000d200d27308 */ /* 0x000e700000000800 */
[----:B------:R-:W-:Y:S08]  /*3bf0*/  MUFU.EX2 R166, R166 ;  /* 0x000000a600a67308 */ /* 0x000ff00000000800 */
[----:B------:R-:W1:Y:S08]  /*3c00*/  MUFU.EX2 R199, R199 ;  /* 0x000000c700c77308 */ /* 0x000e700000000800 */
[----:B------:R-:W-:Y:S08]  /*3c10*/  MUFU.EX2 R168, R168 ;  /* 0x000000a800a87308 */ /* 0x000ff00000000800 */
[----:B------:R-:W-:Y:S08]  /*3c20*/  MUFU.EX2 R225, R225 ;  /* 0x000000e100e17308 */ /* 0x000ff00000000800 */
[----:B------:R-:W-:Y:S08]  /*3c30*/  MUFU.EX2 R165, R165 ;  /* 0x000000a500a57308 */ /* 0x000ff00000000800 */
[----:B------:R-:W1:Y:S08]  /*3c40*/  MUFU.EX2 R190, R190 ;  /* 0x000000be00be7308 */ /* 0x000e700000000800 */
        /* <DEDUP_REMOVED lines=14> */
[----:B------:R-:W-:Y:S01]  /*3d30*/  MUFU.EX2 R175, R175 ;  /* 0x000000af00af7308 */ /* 0x000fe20000000800 */
[----:B------:R-:W-:-:S02]  /*3d40*/  WARPGROUP.DEPBAR.LE gsb0, 0x0 ;  /* 0x00008000000079c5 */ /* 0x000fc40000010000 */
[----:B0-----:R-:W-:Y:S01]  /*3d50*/  F2FP.F16.F32.PACK_AB R152, R183, R182 ;  /* 0x000000b6b798723e */ /* 0x001fe200000000ff */
[----:B------:R-:W-:Y:S01]  /*3d60*/  FADD.FTZ R182, R182, R159 ;  /* 0x0000009fb6b67221 */ /* 0x000fe20000010000 */
[----:B--2---:R-:W-:Y:S01]  /*3d70*/  F2FP.F16.F32.PACK_AB R153, R187, R186 ;  /* 0x000000babb99723e */ /* 0x004fe200000000ff */
[----:B------:R-:W-:Y:S01]  /*3d80*/  FADD.FTZ R186, R186, R161 ;  /* 0x000000a1baba7221 */ /* 0x000fe20000010000 */
[----:B------:R-:W-:Y:S01]  /*3d90*/  F2FP.F16.F32.PACK_AB R154, R185, R184 ;  /* 0x000000b8b99a723e */ /* 0x000fe200000000ff */
[----:B------:R-:W0:Y:S01]  /*3da0*/  MUFU.EX2 R176, R176 ;  /* 0x000000b000b07308 */ /* 0x000e220000000800 */
[----:B---3--:R-:W-:Y:S01]  /*3db0*/  F2FP.F16.F32.PACK_AB R155, R189, R188 ;  /* 0x000000bcbd9b723e */ /* 0x008fe200000000ff */
        /* <DEDUP_REMOVED lines=19> */
[----:B-1----:R-:W-:Y:S01]  /*3ef0*/  F2FP.F16.F32.PACK_AB R155, R210, R207 ;  /* 0x000000cfd29b723e */ /* 0x002fe200000000ff */
        /* <DEDUP_REMOVED lines=46> */
[----:B0-----:R-:W-:Y:S01]  /*41e0*/  F2FP.F16.F32.PACK_AB R153, R176, R175 ;  /* 0x000000afb099723e */ /* 0x001fe200000000ff */
[----:B------:R-:W-:Y:S01]  /*41f0*/  FADD.FTZ R175, R175, R196 ;  /* 0x000000c4afaf7221 */ /* 0x000fe20000010000 */
[----:B------:R-:W-:Y:S01]  /*4200*/  F2FP.F16.F32.PACK_AB R154, R174, R173 ;  /* 0x000000adae9a723e */ /* 0x000fe200000000ff */
[----:B------:R-:W-:Y:S01]  /*4210*/  FADD.FTZ R212, R212, R163 ;  /* 0x000000a3d4d47221 */ /* 0x000fe20000010000 */
[----:B--2---:R-:W-:Y:S01]  /*4220*/  F2FP.F16.F32.PACK_AB R155, R178, R177 ;  /* 0x000000b1b29b723e */ /* 0x004fe200000000ff */
[----:B------:R-:W-:-:S02]  /*4230*/  FADD.FTZ R176, R176, R175 ;  /* 0x000000afb0b07221 */ /* 0x000fc40000010000 */
[----:B------:R-:W-:Y:S01]  /*4240*/  FADD.FTZ R173, R173, R212 ;  /* 0x000000d4adad7221 */ /* 0x000fe20000010000 */
[----:B------:R-:W-:Y:S01]  /*4250*/  WARPGROUP.ARRIVE ;  /* 0x00000000000079c5 */ /* 0x000fe20000000000 */
[----:B------:R-:W-:-:S04]  /*4260*/  FADD.FTZ R3, R177, R176 ;  /* 0x000000b0b1037221 */ /* 0x000fc80000010000 */
[----:B------:R-:W-:-:S08]  /*4270*/  FADD.FTZ R3, R178, R3 ;  /* 0x00000003b2037221 */ /* 0x000fd00000010000 */
[----:B------:R-:W-:Y:S03]  /*4280*/  HGMMA.64x256x16.F32 R24, R152, gdesc[UR8].tnspB, R24, gsb0 ;  /* 0x43e0000898187df0 */ /* 0x000fe60008000818 */
[----:B------:R-:W-:Y:S02]  /*4290*/  WARPGROUP.DEPBAR.LE gsb0, 0x0 ;  /* 0x00008000000079c5 */ /* 0x000fe40000010000 */
[----:B------:R0:W-:Y:S02]  /*42a0*/  @!P1 SYNCS.ARRIVE.TRANS64.RED.A1T0 RZ, [R0+URZ], RZ ;  /* 0x000000ff00ff99a7 */ /* 0x0001e4000810043f */
[----:B0-----:R-:W-:Y:S01]  /*42b0*/  FADD.FTZ R0, R174, R173 ;  /* 0x000000adae007221 */ /* 0x001fe20000010000 */
[----:B------:R-:W-:Y:S06]  /*42c0*/  @!P2 BRA `(.L_x_7998) ;  /* 0x000000280050a947 */ /* 0x000fec0003800000 */
[----:B------:R-:W-:Y:S01]  /*42d0*/  IMAD.MOV.U32 R207, RZ, RZ, R156 ;  /* 0x000000ffffcf7224 */ /* 0x000fe200078e009c */
[----:B------:R-:W-:Y:S01]  /*42e0*/  UIADD3 UR4, UR53, -0x2, URZ ;  /* 0xfffffffe35047890 */ /* 0x000fe2000fffe03f */
[----:B------:R-:W-:-:S11]  /*42f0*/  IMAD.MOV.U32 R206, RZ, RZ, R191 ;  /* 0x000000ffffce7224 */ /* 0x000fd600078e00bf */
.L_x_8007:
        /* <DEDUP_REMOVED lines=10> */
.L_x_7999:
[----:B------:R-:W0:Y:S01]  /*43a0*/  S2UR UR6, SR_CgaCtaId ;  /* 0x00000000000679c3 */ /* 0x000e220000008800 */
[----:B------:R-:W-:Y:S01]  /*43b0*/  UMOV UR5, 0x400 ;  /* 0x0000040000057882 */ /* 0x000fe20000000000 */
[----:B------:R-:W-:-:S05]  /*43c0*/  IMAD.U32 R208, RZ, RZ, UR37 ;  /* 0x00000025ffd07e24 */ /* 0x000fca000f8e00ff */
[----:B------:R-:W-:Y:S01]  /*43d0*/  SHF.L.U32 R208, R208, 0x1f, RZ ;  /* 0x0000001fd0d07819 */ /* 0x000fe200000006ff */
[----:B0-----:R-:W-:-:S04]  /*43e0*/  ULEA UR5, UR6, UR5, 0x18 ;  /* 0x0000000506057291 */ /* 0x001fc8000f8ec03f */
[----:B------:R-:W-:-:S09]  /*43f0*/  ULEA UR5, UR36, UR5, 0x3 ;  /* 0x0000000524057291 */ /* 0x000fd2000f8e183f */
[----:B------:R0:W1:Y:S01]  /*4400*/  SYNCS.PHASECHK.TRANS64.TRYWAIT P3, [UR5+0x32430], R208 ;  /* 0x032430d0ff0075a7 */ /* 0x0000620008060145 */
[----:B------:R-:W-:Y:S05]  /*4410*/  @!P0 BRA `(.L_x_8000) ;  /* 0x0000000000048947 */ /* 0x000fea0003800000 */
[----:B------:R-:W-:Y:S01]  /*4420*/  BPT.TRAP 0x1 ;  /* 0x000000040000795c */ /* 0x000fe20000300000 */
.L_x_8000:
[----:B-1----:R-:W-:Y:S05]  /*4430*/  @P3 BRA `(.L_x_8001) ;  /* 0x0000000000083947 */ /* 0x002fea0003800000 */
[----:B------:R-:W1:Y:S02]  /*4440*/  SYNCS.PHASECHK.TRANS64.TRYWAIT P3, [UR5+0x32430], R208 ;  /* 0x032430d0ff0075a7 */ /* 0x000e640008060145 */
[----:B-1----:R-:W-:Y:S05]  /*4450*/  @!P3 BRA `(.L_x_8002) ;  /* 0x000000a400e0b947 */ /* 0x002fea0003800000 */
.L_x_8001:
[----:B------:R-:W-:Y:S01]  /*4460*/  R2UR UR52, R20 ;  /* 0x00000000143472ca */ /* 0x000fe200000e0000 */
[----:B------:R-:W-:Y:S01]  /*4470*/  UIMAD UR6, UR36, 0x300, UR39 ;  /* 0x00000300240678a4 */ /* 0x000fe2000f8e0227 */
[----:B------:R-:W-:Y:S01]  /*4480*/  R2UR UR53, R21 ;  /* 0x00000000153572ca */ /* 0x000fe200000e0000 */
[----:B-1----:R-:W-:Y:S01]  /*4490*/  WARPGROUP.ARRIVE ;  /* 0x00000000000079c5 */ /* 0x002fe20000000000 */
[----:B------:R-:W-:-:S04]  /*44a0*/  UMOV UR55, 0x40000040 ;  /* 0x4000004000377882 */ /* 0x000fc80000000000 */
[----:B------:R-:W-:-:S07]  /*44b0*/  UMOV UR54, UR6 ;  /* 0x0000000600367c82 */ /* 0x000fce0008000000 */
[----:B------:R-:W-:Y:S01]  /*44c0*/  HGMMA.64x96x16.F32 R152, gdesc[UR52], RZ, !UPT, gsb0 ;  /* 0x01600000349879f0 */ /* 0x000fe2000c0008ff */
[----:B------:R-:W-:Y:S01]  /*44d0*/  R2UR UR52, R18 ;  /* 0x00000000123472ca */ /* 0x000fe200000e0000 */
[----:B------:R-:W-:Y:S01]  /*44e0*/  UIADD3 UR54, UR6, 0x2, URZ ;  /* 0x0000000206367890 */ /* 0x000fe2000fffe03f */
[----:B------:R-:W-:Y:S01]  /*44f0*/  R2UR UR53, R19 ;  /* 0x00000000133572ca */ /* 0x000fe200000e0000 */
[----:B------:R-:W-:Y:S01]  /*4500*/  UMOV UR55, 0x40000040 ;  /* 0x4000004000377882 */ /* 0x000fe20000000000 */
[----:B------:R-:W-:Y:S02]  /*4510*/  WARPGROUP.DEPBAR.LE gsb0, 0x0 ;  /* 0x00008000000079c5 */ /* 0x000fe40000010000 */
[----:B------:R-:W-:-:S09]  /*4520*/  WARPGROUP.ARRIVE ;  /* 0x00000000000079c5 */ /* 0x000fd20000000000 */
        /* <DEDUP_REMOVED lines=14> */
[----:B------:R-:W-:Y:S03]  /*4610*/  HGMMA.64x96x16.F32 R152, gdesc[UR52], R152, gsb0 ;  /* 0x01600000349879f0 */ /* 0x000fe60008000898 */
[----:B------:R-:W-:Y:S02]  /*4620*/  WARPGROUP.DEPBAR.LE gsb0, 0x0 ;  /* 0x00008000000079c5 */ /* 0x000fe40000010000 */
[----:B------:R-:W-:Y:S05]  /*4630*/  @!P0 BRA `(.L_x_8003) ;  /* 0x0000000000048947 */ /* 0x000fea0003800000 */
[----:B------:R-:W-:Y:S01]  /*4640*/  BPT.TRAP 0x1 ;  /* 0x000000040000795c */ /* 0x000fe20000300000 */
.L_x_8003:
[----:B------:R1:W2:Y:S01]  /*4650*/  SYNCS.PHASECHK.TRANS64.TRYWAIT P3, [UR5+0x32450], R208 ;  /* 0x032450d0ff0075a7 */ /* 0x0002a20008060145 */
[----:B------:R-:W-:Y:S05]  /*4660*/  @!P0 BRA `(.L_x_8004) ;  /* 0x0000000000048947 */ /* 0x000fea0003800000 */
[----:B------:R-:W-:Y:S01]  /*4670*/  BPT.TRAP 0x1 ;  /* 0x000000040000795c */ /* 0x000fe20000300000 */
.L_x_8004:
[----:B--2---:R-:W-:Y:S05]  /*4680*/  @P3 BRA `(.L_x_8005) ;  /* 0x0000000000083947 */ /* 0x004fea0003800000 */
[----:B------:R-:W2:Y:S02]  /*4690*/  SYNCS.PHASECHK.TRANS64.TRYWAIT P3, [UR5+0x32450], R208 ;  /* 0x032450d0ff0075a7 */ /* 0x000ea40008060145 */
[----:B--2---:R-:W-:Y:S05]  /*46a0*/  @!P3 BRA `(.L_x_8006) ;  /* 0x000000a40064b947 */ /* 0x004fea0003800000 */
.L_x_8005:
[----:B------:R-:W-:Y:S01]  /*46b0*/  R2UR UR52, R4 ;  /* 0x00000000043472ca */ /* 0x000fe200000e0000 */
[----:B------:R-:W-:Y:S01]  /*46c0*/  UIMAD UR6, UR36, 0xc00, UR38 ;  /* 0x00000c00240678a4 */ /* 0x000fe2000f8e0226 */
[----:B------:R-:W-:Y:S01]  /*46d0*/  R2UR UR53, R5 ;  /* 0x00000000053572ca */ /* 0x000fe200000e0000 */
[----:B------:R-:W-:Y:S01]  /*46e0*/  WARPGROUP.ARRIVE ;  /* 0x00000000000079c5 */ /* 0x000fe20000000000 */
[----:B------:R-:W-:Y:S01]  /*46f0*/  UMOV UR55, 0x40000040 ;  /* 0x4000004000377882 */ /* 0x000fe20000000000 */
[----:B------:R-:W-:-:S04]  /*4700*/  UIADD3 UR10, UR6, 0x302, URZ ;  /* 0x00000302060a7890 */ /* 0x000fc8000fffe03f */
[----:B------:R-:W3:Y:S01]  /*4710*/  S2R R224, SR_TID.X ;  /* 0x0000000000e07919 */ /* 0x000ee20000002100 */
[----:B------:R-:W-:Y:S01]  /*4720*/  UMOV UR11, 0x40000040 ;  /* 0x40000040000b7882 */ /* 0x000fe20000000000 */
[----:B------:R-:W-:Y:S01]  /*4730*/  UMOV UR54, UR6 ;  /* 0x0000000600367c82 */ /* 0x000fe20008000000 */
[----:B------:R-:W-:Y:S01]  /*4740*/  UIADD3 UR14, UR6, 0x304, URZ ;  /* 0x00000304060e7890 */ /* 0x000fe2000fffe03f */
[----:B------:R-:W-:Y:S01]  /*4750*/  UMOV UR15, 0x40000040 ;  /* 0x40000040000f7882 */ /* 0x000fe20000000000 */
[----:B------:R-:W-:Y:S01]  /*4760*/  UIADD3 UR18, UR6, 0x306, URZ ;  /* 0x0000030606127890 */ /* 0x000fe2000fffe03f */
[----:B------:R-:W-:Y:S01]  /*4770*/  UMOV UR19, 0x40000040 ;  /* 0x4000004000137882 */ /* 0x000fe20000000000 */
[----:B------:R-:W-:Y:S01]  /*4780*/  HGMMA.64x96x16.F32 R152, gdesc[UR52], R152, gsb0 ;  /* 0x01600000349879f0 */ /* 0x000fe20008000898 */
[----:B------:R-:W-:Y:S01]  /*4790*/  R2UR UR52, R6 ;  /* 0x00000000063472ca */ /* 0x000fe200000e0000 */
[----:B------:R-:W-:Y:S01]  /*47a0*/  UIADD3 UR54, UR6, 0x2, URZ ;  /* 0x0000000206367890 */ /* 0x000fe2000fffe03f */
[----:B------:R-:W-:Y:S01]  /*47b0*/  R2UR UR53, R7 ;  /* 0x00000000073572ca */ /* 0x000fe200000e0000 */
[----:B------:R-:W-:Y:S01]  /*47c0*/  UMOV UR55, 0x40000040 ;  /* 0x4000004000377882 */ /* 0x000fe20000000000 */
[----:B------:R-:W-:Y:S01]  /*47d0*/  UIADD3 UR22, UR6, 0x600, URZ ;  /* 0x0000060006167890 */ /* 0x000fe2000fffe03f */
        /* <DEDUP_REMOVED lines=12> */
[----:B---3--:R-:W-:Y:S01]  /*48a0*/  SHF.R.U32.HI R224, RZ, 0x7, R224 ;  /* 0x00000007ffe07819 */ /* 0x008fe200000116e0 */
[----:B------:R-:W-:Y:S01]  /*48b0*/  UMOV UR51, 0x40000040 ;  /* 0x4000004000337882 */ /* 0x000fe20000000000 */
        /* <DEDUP_REMOVED lines=28> */
[----:B------:R-:W-:Y:S01]  /*4a80*/  ULDC UR6, c[0x0][0xad0] ;  /* 0x0002b40000067ab9 */ /* 0x000fe20000000800 */
[----:B------:R-:W-:Y:S02]  /*4a90*/  WARPGROUP.DEPBAR.LE gsb0, 0x0 ;  /* 0x00008000000079c5 */ /* 0x000fe40000010000 */
[----:B------:R-:W-:-:S06]  /*4aa0*/  WARPGROUP.ARRIVE ;  /* 0x00000000000079c5 */ /* 0x000fcc0000000000 */
[----:B------:R-:W-:Y:S01]  /*4ab0*/  HGMMA.64x96x16.F32 R152, gdesc[UR8], R152, gsb0 ;  /* 0x01600000089879f0 */ /* 0x000fe20008000898 */
[----:B------:R-:W-:Y:S02]  /*4ac0*/  UMOV UR11, 0x40000040 ;  /* 0x40000040000b7882 */ /* 0x000fe40000000000 */
        /* <DEDUP_REMOVED lines=34> */
[----:B012---:R-:W-:Y:S01]  /*4cf0*/  FMUL.FTZ R208, R157, UR6 ;  /* 0x000000069dd07c20 */ /* 0x007fe20008410000 */
        /* <DEDUP_REMOVED lines=22> */
[----:B0-----:R-:W-:Y:S01]  /*4e60*/  FMNMX.FTZ R186, R152, R206, !PT ;  /* 0x000000ce98ba7209 */ /* 0x001fe20007810000 */
[----:B------:R-:W-:Y:S01]  /*4e70*/  FMUL.FTZ R161, R164, UR6 ;  /* 0x00000006a4a17c20 */ /* 0x000fe20008410000 */
[----:B------:R-:W-:Y:S01]  /*4e80*/  FMUL.FTZ R174, R178, UR6 ;  /* 0x00000006b2ae7c20 */ /* 0x000fe20008410000 */
[----:B------:R-:W-:Y:S01]  /*4e90*/  FMUL.FTZ R155, R155, UR6 ;  /* 0x000000069b9b7c20 */ /* 0x000fe20008410000 */
[----:B------:R-:W0:Y:S01]  /*4ea0*/  MUFU.TANH R208, R208 ;  /* 0x000000d000d07308 */ /* 0x000e220000002400 */
[----:B------:R-:W-:Y:S01]  /*4eb0*/  FMUL.FTZ R178, R184, UR6 ;  /* 0x00000006b8b27c20 */ /* 0x000fe20008410000 */
[----:B------:R-:W-:Y:S01]  /*4ec0*/  FMUL.FTZ R184, R187, UR6 ;  /* 0x00000006bbb87c20 */ /* 0x000fe20008410000 */
[----:B-1----:R-:W-:Y:S01]  /*4ed0*/  FMNMX.FTZ R187, R153, R186, !PT ;  /* 0x000000ba99bb7209 */ /* 0x002fe20007810000 */
        /* <DEDUP_REMOVED lines=14> */
[----:B------:R-:W-:-:S06]  /*4fc0*/  FMUL.FTZ R187, R189, UR6 ;  /* 0x00000006bdbb7c20 */ /* 0x000fcc0008410000 */
        /* <DEDUP_REMOVED lines=75> */
[----:B------:R-:W-:-:S05]  /*5480*/  ULDC UR6, c[0x0][0xa80] ;  /* 0x0002a00000067ab9 */ /* 0x000fca0000000800 */
        /* <DEDUP_REMOVED lines=15> */
[----:B--2---:R-:W-:-:S05]  /*5580*/  FMNMX.FTZ R193, R194, R193, !PT ;  /* 0x000000c1c2c17209 */ /* 0x004fca0007810000 */
[----:B------:R-:W2:Y:S02]  /*5590*/  SHFL.BFLY PT, R214, R193, 0x2, 0x1f ;  /* 0x0c401f00c1d67f89 */ /* 0x000ea400000e0000 */
[----:B------:R-:W3:Y:S01]  /*55a0*/  MUFU.TANH R212, R212 ;  /* 0x000000d400d47308 */ /* 0x000ee20000002400 */
[----:B0-----:R-:W-:-:S04]  /*55b0*/  FMNMX.FTZ R198, R196, R191, !PT ;  /* 0x000000bfc4c67209 */ /* 0x001fc80007810000 */
[----:B-1----:R-:W-:-:S04]  /*55c0*/  FMNMX.FTZ R191, R197, R198, !PT ;  /* 0x000000c6c5bf7209 */ /* 0x002fc80007810000 */
[----:B---3--:R-:W-:-:S05]  /*55d0*/  FMNMX.FTZ R195, R212, R191, !PT ;  /* 0x000000bfd4c37209 */ /* 0x008fca0007810000 */
[----:B------:R-:W0:Y:S01]  /*55e0*/  SHFL.BFLY PT, R198, R195, 0x2, 0x1f ;  /* 0x0c401f00c3c67f89 */ /* 0x000e2200000e0000 */
[----:B--2---:R-:W-:-:S05]  /*55f0*/  FMNMX.FTZ R214, R193, R214, !PT ;  /* 0x000000d6c1d67209 */ /* 0x004fca0007810000 */
[----:B------:R-:W1:Y:S01]  /*5600*/  SHFL.BFLY PT, R191, R214, 0x1, 0x1f ;  /* 0x0c201f00d6bf7f89 */ /* 0x000e6200000e0000 */
[----:B0-----:R-:W-:-:S05]  /*5610*/  FMNMX.FTZ R199, R195, R198, !PT ;  /* 0x000000c6c3c77209 */ /* 0x001fca0007810000 */
[----:B------:R-:W0:Y:S01]  /*5620*/  SHFL.BFLY PT, R216, R199, 0x1, 0x1f ;  /* 0x0c201f00c7d87f89 */ /* 0x000e2200000e0000 */
[----:B-1----:R-:W-:Y:S01]  /*5630*/  FMNMX.FTZ R191, R214, R191, !PT ;  /* 0x000000bfd6bf7209 */ /* 0x002fe20007810000 */
[----:B------:R-:W-:Y:S01]  /*5640*/  IMAD.U32 R214, RZ, RZ, UR5 ;  /* 0x00000005ffd67e24 */ /* 0x000fe2000f8e00ff */
[----:B------:R-:W-:-:S03]  /*5650*/  UIMAD UR5, UR36, 0xc00, UR7 ;  /* 0x00000c00240578a4 */ /* 0x000fc6000f8e0207 */
[C---:B------:R-:W-:Y:S01]  /*5660*/  FADD.FTZ R193, -R191.reuse, R206 ;  /* 0x000000cebfc17221 */ /* 0x040fe20000010100 */
[----:B------:R-:W-:-:S03]  /*5670*/  FMUL.FTZ R206, R191, UR6 ;  /* 0x00000006bfce7c20 */ /* 0x000fc60008410000 */
[----:B------:R-:W-:Y:S01]  /*5680*/  FMUL.FTZ R193, R193, UR6 ;  /* 0x00000006c1c17c20 */ /* 0x000fe20008410000 */
[--C-:B------:R-:W-:Y:S01]  /*5690*/  FFMA.FTZ R198, R153, UR6, -R206.reuse ;  /* 0x0000000699c67c23 */ /* 0x100fe200080108ce */
[--C-:B------:R-:W-:Y:S01]  /*56a0*/  FFMA.FTZ R153, R156, UR6, -R206.reuse ;  /* 0x000000069c997c23 */ /* 0x100fe200080108ce */
[--C-:B------:R-:W-:Y:S01]  /*56b0*/  FFMA.FTZ R213, R152, UR6, -R206.reuse ;  /* 0x0000000698d57c23 */ /* 0x100fe200080108ce */
[--C-:B------:R-:W-:Y:S01]  /*56c0*/  FFMA.FTZ R208, R208, UR6, -R206.reuse ;  /* 0x00000006d0d07c23 */ /* 0x100fe200080108ce */
[----:B------:R-:W-:Y:S01]  /*56d0*/  UMOV UR10, UR5 ;  /* 0x00000005000a7c82 */ /* 0x000fe20008000000 */
        /* <DEDUP_REMOVED lines=8> */
[----:B0-----:R-:W-:Y:S01]  /*5760*/  FMNMX.FTZ R156, R199, R216, !PT ;  /* 0x000000d8c79c7209 */ /* 0x001fe20007810000 */
[----:B------:R0:W-:Y:S01]  /*5770*/  MUFU.EX2 R195, R213 ;  /* 0x000000d500c37308 */ /* 0x0001e20000000800 */
[--C-:B------:R-:W-:Y:S01]  /*5780*/  FFMA.FTZ R171, R171, UR6, -R206.reuse ;  /* 0x00000006abab7c23 */ /* 0x100fe200080108ce */
[--C-:B------:R-:W-:Y:S01]  /*5790*/  FFMA.FTZ R225, R172, UR6, -R206.reuse ;  /* 0x00000006ace17c23 */ /* 0x100fe200080108ce */
[--C-:B------:R-:W-:Y:S01]  /*57a0*/  FFMA.FTZ R172, R177, UR6, -R206.reuse ;  /* 0x00000006b1ac7c23 */ /* 0x100fe200080108ce */
[C---:B------:R-:W-:Y:S01]  /*57b0*/  FADD.FTZ R152, -R156.reuse, R207 ;  /* 0x000000cf9c987221 */ /* 0x040fe20000010100 */
[----:B------:R-:W-:Y:S01]  /*57c0*/  FMUL.FTZ R217, R156, UR6 ;  /* 0x000000069cd97c20 */ /* 0x000fe20008410000 */
[--C-:B------:R-:W-:Y:S01]  /*57d0*/  FFMA.FTZ R177, R179, UR6, -R206.reuse ;  /* 0x00000006b3b17c23 */ /* 0x100fe200080108ce */
[----:B------:R-:W-:Y:S01]  /*57e0*/  FFMA.FTZ R170, R170, UR6, -R206 ;  /* 0x00000006aaaa7c23 */ /* 0x000fe200080108ce */
[----:B------:R-:W-:Y:S01]  /*57f0*/  FMUL.FTZ R207, R152, UR6 ;  /* 0x0000000698cf7c20 */ /* 0x000fe20008410000 */
[----:B------:R-:W-:-:S02]  /*5800*/  @!P1 VIADD R152, R214, 0x32440 ;  /* 0x00032440d6989836 */ /* 0x000fc40000000000 */
[--C-:B------:R-:W-:Y:S01]  /*5810*/  FFMA.FTZ R216, R209, UR6, -R217.reuse ;  /* 0x00000006d1d87c23 */ /* 0x100fe200080108d9 */
[----:B------:R-:W-:Y:S01]  /*5820*/  IADD3 R209, -R224, 0xb, RZ ;  /* 0x0000000be0d17810 */ /* 0x000fe20007ffe1ff */
[----:B------:R2:W-:Y:S01]  /*5830*/  MUFU.EX2 R199, R153 ;  /* 0x0000009900c77308 */ /* 0x0005e20000000800 */
[--C-:B0-----:R-:W-:Y:S01]  /*5840*/  FFMA.FTZ R213, R154, UR6, -R217.reuse ;  /* 0x000000069ad57c23 */ /* 0x101fe200080108d9 */
[----:B------:R-:W-:Y:S01]  /*5850*/  @!P1 PRMT R152, RZ, 0x654, R152 ;  /* 0x00000654ff989816 */ /* 0x000fe20000000098 */
[--C-:B------:R-:W-:Y:S01]  /*5860*/  FFMA.FTZ R215, R155, UR6, -R217.reuse ;  /* 0x000000069bd77c23 */ /* 0x100fe200080108d9 */
[--C-:B------:R-:W-:Y:S01]  /*5870*/  FFMA.FTZ R210, R210, UR6, -R217.reuse ;  /* 0x00000006d2d27c23 */ /* 0x100fe200080108d9 */
[----:B------:R0:W-:Y:S06]  /*5880*/  BAR.ARV R209, 0x100 ;  /* 0x000400d10000751d */ /* 0x0001ec0000002000 */
[----:B--2---:R-:W-:Y:S01]  /*5890*/  IADD3 R153, R224, 0x8, RZ ;  /* 0x00000008e0997810 */ /* 0x004fe20007ffe0ff */
[----:B------:R2:W-:Y:S01]  /*58a0*/  @!P1 SYNCS.ARRIVE.TRANS64.RED.A1T0 RZ, [R152+URZ], RZ ;  /* 0x000000ff98ff99a7 */ /* 0x0005e2000810043f */
        /* <DEDUP_REMOVED lines=136> */
[----:B--2---:R-:W-:Y:S01]  /*6130*/  F2FP.F16.F32.PACK_AB R152, R198, R195 ;  /* 0x000000c3c698723e */ /* 0x004fe200000000ff */
[--C-:B------:R-:W-:Y:S01]  /*6140*/  FFMA.FTZ R159, R159, UR6, -R217.reuse ;  /* 0x000000069f9f7c23 */ /* 0x100fe200080108d9 */
[----:B-1----:R-:W-:Y:S01]  /*6150*/  F2FP.F16.F32.PACK_AB R154, R208, R199 ;  /* 0x000000c7d09a723e */ /* 0x002fe200000000ff */
[--C-:B------:R-:W-:Y:S01]  /*6160*/  FFMA.FTZ R160, R160, UR6, -R217.reuse ;  /* 0x00000006a0a07c23 */ /* 0x100fe200080108d9 */
[----:B----4-:R-:W-:Y:S01]  /*6170*/  F2FP.F16.F32.PACK_AB R153, R215, R213 ;  /* 0x000000d5d799723e */ /* 0x010fe200000000ff */
[--C-:B------:R-:W-:Y:S01]  /*6180*/  FFMA.FTZ R165, R165, UR6, -R217.reuse ;  /* 0x00000006a5a57c23 */ /* 0x100fe200080108d9 */
[----:B-----5:R-:W-:Y:S01]  /*6190*/  F2FP.F16.F32.PACK_AB R155, R210, R216 ;  /* 0x000000d8d29b723e */ /* 0x020fe200000000ff */
        /* <DEDUP_REMOVED lines=28> */
[--C-:B------:R-:W-:Y:S01]  /*6360*/  FFMA.FTZ R186, R186, UR6, -R206.reuse ;  /* 0x00000006baba7c23 */ /* 0x100fe200080108ce */
[----:B------:R-:W-:Y:S01]  /*6370*/  FFMA.FTZ R227, R194, UR6, -R206 ;  /* 0x00000006c2e37c23 */ /* 0x000fe200080108ce */
[--C-:B------:R-:W-:Y:S01]  /*6380*/  FFMA.FTZ R190, R190, UR6, -R217.reuse ;  /* 0x00000006bebe7c23 */ /* 0x100fe200080108d9 */
[--C-:B------:R-:W-:Y:S01]  /*6390*/  FFMA.FTZ R229, R196, UR6, -R217.reuse ;  /* 0x00000006c4e57c23 */ /* 0x100fe200080108d9 */
[----:B------:R-:W-:Y:S01]  /*63a0*/  FFMA.FTZ R197, R212, UR6, -R217 ;  /* 0x00000006d4c57c23 */ /* 0x000fe200080108d9 */
[----:B------:R-:W-:Y:S01]  /*63b0*/  FFMA.FTZ R193, R193, R0, R195 ;  /* 0x00000000c1c17223 */ /* 0x000fe200000100c3 */
[----:B------:R-:W-:Y:S01]  /*63c0*/  MUFU.EX2 R159, R159 ;  /* 0x0000009f009f7308 */ /* 0x000fe20000000800 */
[----:B------:R-:W-:Y:S01]  /*63d0*/  FFMA.FTZ R0, R207, R3, R213 ;  /* 0x00000003cf007223 */ /* 0x000fe200000100d5 */
[----:B------:R-:W-:-:S02]  /*63e0*/  @!P1 VIADD R214, R214, 0x32460 ;  /* 0x00032460d6d69836 */ /* 0x000fc40000000000 */
[----:B------:R-:W-:Y:S01]  /*63f0*/  FADD.FTZ R198, R198, R193 ;  /* 0x000000c1c6c67221 */ /* 0x000fe20000010000 */
[----:B------:R-:W-:Y:S02]  /*6400*/  IMAD.MOV.U32 R207, RZ, RZ, R156 ;  /* 0x000000ffffcf7224 */ /* 0x000fe400078e009c */
[----:B------:R-:W-:Y:S01]  /*6410*/  FADD.FTZ R215, R215, R0 ;  /* 0x00000000d7d77221 */ /* 0x000fe20000010000 */
[----:B------:R-:W-:Y:S02]  /*6420*/  IMAD.MOV.U32 R206, RZ, RZ, R191 ;  /* 0x000000ffffce7224 */ /* 0x000fe400078e00bf */
[----:B------:R-:W-:Y:S01]  /*6430*/  FADD.FTZ R199, R199, R198 ;  /* 0x000000c6c7c77221 */ /* 0x000fe20000010000 */
[----:B------:R-:W3:Y:S01]  /*6440*/  MUFU.EX2 R160, R160 ;  /* 0x000000a000a07308 */ /* 0x000ee20000000800 */
[----:B------:R-:W-:Y:S01]  /*6450*/  FADD.FTZ R215, R216, R215 ;  /* 0x000000d7d8d77221 */ /* 0x000fe20000010000 */
[----:B------:R-:W-:Y:S01]  /*6460*/  @!P1 PRMT R214, RZ, 0x654, R214 ;  /* 0x00000654ffd69816 */ /* 0x000fe200000000d6 */
[----:B------:R-:W-:-:S02]  /*6470*/  FADD.FTZ R208, R208, R199 ;  /* 0x000000c7d0d07221 */ /* 0x000fc40000010000 */
[----:B------:R-:W-:-:S03]  /*6480*/  FADD.FTZ R210, R210, R215 ;  /* 0x000000d7d2d27221 */ /* 0x000fc60000010000 */
[----:B------:R-:W-:Y:S08]  /*6490*/  MUFU.EX2 R165, R165 ;  /* 0x000000a500a57308 */ /* 0x000ff00000000800 */
[----:B------:R-:W4:Y:S08]  /*64a0*/  MUFU.EX2 R167, R167 ;  /* 0x000000a700a77308 */ /* 0x000f300000000800 */
[----:B------:R-:W5:Y:S08]  /*64b0*/  MUFU.EX2 R162, R162 ;  /* 0x000000a200a27308 */ /* 0x000f700000000800 */
[----:B------:R-:W-:Y:S08]  /*64c0*/  MUFU.EX2 R164, R164 ;  /* 0x000000a400a47308 */ /* 0x000ff00000000800 */
[----:B------:R-:W-:Y:S08]  /*64d0*/  MUFU.EX2 R169, R169 ;  /* 0x000000a900a97308 */ /* 0x000ff00000000800 */
[----:B------:R-:W-:Y:S08]  /*64e0*/  MUFU.EX2 R171, R171 ;  /* 0x000000ab00ab7308 */ /* 0x000ff00000000800 */
[----:B------:R-:W0:Y:S08]  /*64f0*/  MUFU.EX2 R166, R166 ;  /* 0x000000a600a67308 */ /* 0x000e300000000800 */
[----:B------:R-:W0:Y:S08]  /*6500*/  MUFU.EX2 R168, R168 ;  /* 0x000000a800a87308 */ /* 0x000e300000000800 */
[----:B------:R-:W-:Y:S08]  /*6510*/  MUFU.EX2 R173, R173 ;  /* 0x000000ad00ad7308 */ /* 0x000ff00000000800 */
        /* <DEDUP_REMOVED lines=19> */
[----:B------:R-:W-:Y:S01]  /*6650*/  MUFU.EX2 R188, R188 ;  /* 0x000000bc00bc7308 */ /* 0x000fe20000000800 */
[----:B------:R-:W-:-:S02]  /*6660*/  WARPGROUP.DEPBAR.LE gsb0, 0x0 ;  /* 0x00008000000079c5 */ /* 0x000fc40000010000 */
[----:B-1----:R-:W-:-:S05]  /*6670*/  F2FP.F16.F32.PACK_AB R152, R158, R157 ;  /* 0x0000009d9e98723e */ /* 0x002fca00000000ff */
[----:B------:R-:W1:Y:S01]  /*6680*/  MUFU.EX2 R227, R227 ;  /* 0x000000e300e37308 */ /* 0x000e620000000800 */
[----:B--2---:R-:W-:Y:S01]  /*6690*/  F2FP.F16.F32.PACK_AB R154, R163, R161 ;  /* 0x000000a1a39a723e */ /* 0x004fe200000000ff */
[----:B------:R-:W-:Y:S01]  /*66a0*/  FADD.FTZ R157, R157, R208 ;  /* 0x000000d09d9d7221 */ /* 0x000fe20000010000 */
[----:B---3--:R-:W-:Y:S01]  /*66b0*/  F2FP.F16.F32.PACK_AB R153, R160, R159 ;  /* 0x0000009fa099723e */ /* 0x008fe200000000ff */
[----:B------:R-:W-:Y:S01]  /*66c0*/  FADD.FTZ R159, R159, R210 ;  /* 0x000000d29f9f7221 */ /* 0x000fe20000010000 */
[----:B----4-:R-:W-:Y:S01]  /*66d0*/  F2FP.F16.F32.PACK_AB R155, R167, R165 ;  /* 0x000000a5a79b723e */ /* 0x010fe200000000ff */
        /* <DEDUP_REMOVED lines=8> */
[----:B------:R-:W2:Y:S01]  /*6760*/  MUFU.EX2 R229, R229 ;  /* 0x000000e500e57308 */ /* 0x000ea20000000800 */
[----:B------:R-:W-:Y:S01]  /*6770*/  UMOV UR11, 0x40000040 ;  /* 0x40000040000b7882 */ /* 0x000fe20000000000 */
[----:B------:R-:W-:Y:S01]  /*6780*/  FADD.FTZ R163, R163, R158 ;  /* 0x0000009ea3a37221 */ /* 0x000fe20000010000 */
[----:B------:R-:W-:-:S03]  /*6790*/  FADD.FTZ R167, R167, R160 ;  /* 0x000000a0a7a77221 */ /* 0x000fc60000010000 */
[----:B-----5:R-:W-:Y:S01]  /*67a0*/  FADD.FTZ R163, R162, R163 ;  /* 0x000000a3a2a37221 */ /* 0x020fe20000010000 */
[----:B0-----:R-:W-:Y:S01]  /*67b0*/  FADD.FTZ R167, R166, R167 ;  /* 0x000000a7a6a77221 */ /* 0x001fe20000010000 */
[----:B------:R-:W-:Y:S08]  /*67c0*/  MUFU.EX2 R192, R192 ;  /* 0x000000c000c07308 */ /* 0x000ff00000000800 */
[----:B------:R-:W0:Y:S01]  /*67d0*/  MUFU.EX2 R197, R197 ;  /* 0x000000c500c57308 */ /* 0x000e220000000800 */
[----:B------:R-:W-:-:S02]  /*67e0*/  WARPGROUP.DEPBAR.LE gsb0, 0x0 ;  /* 0x00008000000079c5 */ /* 0x000fc40000010000 */
[C---:B------:R-:W-:Y:S01]  /*67f0*/  F2FP.F16.F32.PACK_AB R152, R164.reuse, R162 ;  /* 0x000000a2a498723e */ /* 0x040fe200000000ff */
[----:B------:R-:W-:Y:S01]  /*6800*/  FADD.FTZ R164, R164, R163 ;  /* 0x000000a3a4a47221 */ /* 0x000fe20000010000 */
[----:B------:R-:W-:Y:S02]  /*6810*/  F2FP.F16.F32.PACK_AB R154, R171, R169 ;  /* 0x000000a9ab9a723e */ /* 0x000fe400000000ff */
[C---:B------:R-:W-:Y:S01]  /*6820*/  F2FP.F16.F32.PACK_AB R153, R168.reuse, R166 ;  /* 0x000000a6a899723e */ /* 0x040fe200000000ff */
[----:B------:R-:W-:Y:S01]  /*6830*/  FADD.FTZ R168, R168, R167 ;  /* 0x000000a7a8a87221 */ /* 0x000fe20000010000 */
[----:B------:R-:W-:Y:S01]  /*6840*/  F2FP.F16.F32.PACK_AB R155, R175, R173 ;  /* 0x000000adaf9b723e */ /* 0x000fe200000000ff */
[----:B------:R-:W-:Y:S02]  /*6850*/  FADD.FTZ R164, R169, R164 ;  /* 0x000000a4a9a47221 */ /* 0x000fe40000010000 */
[----:B------:R-:W-:Y:S01]  /*6860*/  FADD.FTZ R168, R173, R168 ;  /* 0x000000a8ada87221 */ /* 0x000fe20000010000 */
[----:B------:R-:W-:Y:S01]  /*6870*/  WARPGROUP.ARRIVE ;  /* 0x00000000000079c5 */ /* 0x000fe20000000000 */
[----:B------:R-:W-:-:S02]  /*6880*/  FADD.FTZ R171, R171, R164 ;  /* 0x000000a4abab7221 */ /* 0x000fc40000010000 */
[----:B------:R-:W-:-:S03]  /*6890*/  FADD.FTZ R175, R175, R168 ;  /* 0x000000a8afaf7221 */ /* 0x000fc60000010000 */
[----:B------:R-:W-:Y:S01]  /*68a0*/  HGMMA.64x256x16.F32 R24, R152, gdesc[UR8].tnspB, R24, gsb0 ;  /* 0x43e0000898187df0 */ /* 0x000fe20008000818 */
[----:B------:R-:W-:Y:S01]  /*68b0*/  UIADD3 UR10, UR5, 0x180, URZ ;  /* 0x00000180050a7890 */ /* 0x000fe2000fffe03f */
[----:B------:R-:W-:Y:S01]  /*68c0*/  UMOV UR11, 0x40000040 ;  /* 0x40000040000b7882 */ /* 0x000fe20000000000 */
[----:B------:R-:W-:Y:S02]  /*68d0*/  WARPGROUP.DEPBAR.LE gsb0, 0x0 ;  /* 0x00008000000079c5 */ /* 0x000fe40000010000 */
[----:B------:R-:W-:Y:S01]  /*68e0*/  F2FP.F16.F32.PACK_AB R152, R225, R170 ;  /* 0x000000aae198723e */ /* 0x000fe200000000ff */
[----:B------:R-:W-:Y:S01]  /*68f0*/  FADD.FTZ R170, R170, R171 ;  /* 0x000000abaaaa7221 */ /* 0x000fe20000010000 */
[----:B------:R-:W-:Y:S02]  /*6900*/  F2FP.F16.F32.PACK_AB R154, R177, R172 ;  /* 0x000000acb19a723e */ /* 0x000fe400000000ff */
        /* <DEDUP_REMOVED lines=11> */
[----:B------:R-:W-:Y:S01]  /*69c0*/  FADD.FTZ R181, R181, R176 ;  /* 0x000000b0b5b57221 */ /* 0x000fe20000010000 */
        /* <DEDUP_REMOVED lines=13> */
[----:B------:R-:W-:-:S07]  /*6aa0*/  FADD.FTZ R185, R185, R180 ;  /* 0x000000b4b9b97221 */ /* 0x000fce0000010000 */
[----:B------:R-:W-:Y:S01]  /*6ab0*/  HGMMA.64x256x16.F32 R24, R152, gdesc[UR8].tnspB, R24, gsb0 ;  /* 0x43e0000898187df0 */ /* 0x000fe20008000818 */
[----:B------:R-:W-:Y:S01]  /*6ac0*/  UIADD3 UR10, UR5, 0x280, URZ ;  /* 0x00000280050a7890 */ /* 0x000fe2000fffe03f */
[----:B------:R-:W-:Y:S01]  /*6ad0*/  FADD.FTZ R189, R189, R184 ;  /* 0x000000b8bdbd7221 */ /* 0x000fe20000010000 */
[----:B------:R-:W-:Y:S01]  /*6ae0*/  UMOV UR11, 0x40000040 ;  /* 0x40000040000b7882 */ /* 0x000fe20000000000 */
[----:B------:R-:W-:Y:S02]  /*6af0*/  WARPGROUP.DEPBAR.LE gsb0, 0x0 ;  /* 0x00008000000079c5 */ /* 0x000fe40000010000 */
[----:B------:R-:W-:Y:S01]  /*6b00*/  F2FP.F16.F32.PACK_AB R152, R211, R186 ;  /* 0x000000bad398723e */ /* 0x000fe200000000ff */
[----:B------:R-:W-:Y:S01]  /*6b10*/  FADD.FTZ R186, R186, R185 ;  /* 0x000000b9baba7221 */ /* 0x000fe20000010000 */
[----:B-1----:R-:W-:Y:S02]  /*6b20*/  F2FP.F16.F32.PACK_AB R154, R227, R188 ;  /* 0x000000bce39a723e */ /* 0x002fe400000000ff */
[----:B--2---:R-:W-:Y:S01]  /*6b30*/  F2FP.F16.F32.PACK_AB R153, R229, R190 ;  /* 0x000000bee599723e */ /* 0x004fe200000000ff */
[----:B------:R-:W-:Y:S01]  /*6b40*/  FADD.FTZ R190, R190, R189 ;  /* 0x000000bdbebe7221 */ /* 0x000fe20000010000 */
[----:B0-----:R-:W-:Y:S01]  /*6b50*/  F2FP.F16.F32.PACK_AB R155, R197, R192 ;  /* 0x000000c0c59b723e */ /* 0x001fe200000000ff */
[----:B------:R-:W-:-:S02]  /*6b60*/  FADD.FTZ R211, R211, R186 ;  /* 0x000000bad3d37221 */ /* 0x000fc40000010000 */
[----:B------:R-:W-:Y:S01]  /*6b70*/  FADD.FTZ R229, R229, R190 ;  /* 0x000000bee5e57221 */ /* 0x000fe20000010000 */
[----:B------:R-:W-:Y:S01]  /*6b80*/  WARPGROUP.ARRIVE ;  /* 0x00000000000079c5 */ /* 0x000fe20000000000 */
[----:B------:R-:W-:Y:S02]  /*6b90*/  FADD.FTZ R0, R188, R211 ;  /* 0x000000d3bc007221 */ /* 0x000fe40000010000 */
[----:B------:R-:W-:Y:S02]  /*6ba0*/  FADD.FTZ R192, R192, R229 ;  /* 0x000000e5c0c07221 */ /* 0x000fe40000010000 */
[----:B------:R-:W-:-:S07]  /*6bb0*/  FADD.FTZ R0, R227, R0 ;  /* 0x00000000e3007221 */ /* 0x000fce0000010000 */
[----:B------:R-:W-:Y:S01]  /*6bc0*/  HGMMA.64x256x16.F32 R24, R152, gdesc[UR8].tnspB, R24, gsb0 ;  /* 0x43e0000898187df0 */ /* 0x000fe20008000818 */
[----:B------:R-:W-:Y:S02]  /*6bd0*/  FADD.FTZ R3, R197, R192 ;  /* 0x000000c0c5037221 */ /* 0x000fe40000010000 */
[----:B------:R-:W-:Y:S02]  /*6be0*/  WARPGROUP.DEPBAR.LE gsb0, 0x0 ;  /* 0x00008000000079c5 */ /* 0x000fe40000010000 */
[----:B------:R0:W-:Y:S01]  /*6bf0*/  @!P1 SYNCS.ARRIVE.TRANS64.RED.A1T0 RZ, [R214+URZ], RZ ;  /* 0x000000ffd6ff99a7 */ /* 0x0001e2000810043f */
[----:B------:R-:W-:Y:S05]  /*6c00*/  @P2 BRA `(.L_x_8007) ;  /* 0xffffffd400bc2947 */ /* 0x000fea000383ffff */
.L_x_7998:
[----:B------:R-:W1:Y:S01]  /*6c10*/  SHFL.BFLY PT, R5, R0, 0x2, 0x1f ;  /* 0x0c401f0000057f89 */ /* 0x000e6200000e0000 */
[----:B------:R-:W-:Y:S01]  /*6c20*/  R2UR UR4, R204 ;  /* 0x00000000cc0472ca */ /* 0x000fe200000e0000 */
[----:B------:R-:W-:Y:S01]  /*6c30*/  UIADD3 UR36, UR36, 0x1, URZ ;  /* 0x0000000124247890 */ /* 0x000fe2000fffe03f */
[----:B------:R-:W-:Y:S01]  /*6c40*/  IMAD.U32 R10, RZ, RZ, UR6 ;  /* 0x00000006ff0a7e24 */ /* 0x000fe2000f8e00ff */
[----:B------:R-:W2:Y:S01]  /*6c50*/  SHFL.BFLY PT, R6, R3, 0x2, 0x1f ;  /* 0x0c401f0003067f89 */ /* 0x000ea200000e0000 */
[----:B------:R-:W-:Y:S01]  /*6c60*/  IMAD.MOV.U32 R8, RZ, RZ, -0x800000 ;  /* 0xff800000ff087424 */ /* 0x000fe200078e00ff */
[----:B------:R-:W-:Y:S01]  /*6c70*/  UISETP.NE.AND UP0, UPT, UR36, 0x2, UPT ;  /* 0x000000022400788c */ /* 0x000fe2000bf05270 */
[----:B------:R3:W-:Y:S07]  /*6c80*/  BAR.ARV R209, 0x100 ;  /* 0x000400d10000751d */ /* 0x0007ee0000002000 */
[----:B------:R-:W-:Y:S01]  /*6c90*/  UIADD3 UR4, UR4, 0x1, URZ ;  /* 0x0000000104047890 */ /* 0x000fe2000fffe03f */
[----:B------:R-:W-:Y:S06]  /*6ca0*/  BAR.ARV 0x8, 0x120 ;  /* 0x0204800000007b1d */ /* 0x000fec0000002000 */
[----:B------:R-:W-:Y:S01]  /*6cb0*/  IMAD.U32 R204, RZ, RZ, UR4 ;  /* 0x00000004ffcc7e24 */ /* 0x000fe2000f8e00ff */
[----:B------:R-:W-:Y:S01]  /*6cc0*/  USEL UR4, URZ, 0x1, UP0 ;  /* 0x000000013f047887 */ /* 0x000fe20008000000 */
[----:B-1----:R-:W-:Y:S01]  /*6cd0*/  FADD.FTZ R5, R5, R0 ;  /* 0x0000000005057221 */ /* 0x002fe20000010000 */
[----:B------:R-:W-:Y:S01]  /*6ce0*/  IMAD.MOV.U32 R0, RZ, RZ, RZ ;  /* 0x000000ffff007224 */ /* 0x000fe200078e00ff */
[----:B------:R-:W-:Y:S01]  /*6cf0*/  PLOP3.LUT P0, PT, PT, PT, PT, 0x8, 0x0 ;  /* 0x000000000000781c */ /* 0x000fe20003f0e170 */
[----:B------:R-:W-:Y:S01]  /*6d00*/  USEL UR36, UR36, URZ, UP0 ;  /* 0x0000003f24247287 */ /* 0x000fe20008000000 */
[----:B--2---:R-:W-:Y:S01]  /*6d10*/  FADD.FTZ R6, R6, R3 ;  /* 0x0000000306067221 */ /* 0x004fe20000010000 */
[----:B------:R-:W1:Y:S01]  /*6d20*/  SHFL.BFLY PT, R4, R5, 0x1, 0x1f ;  /* 0x0c201f0005047f89 */ /* 0x000e6200000e0000 */
[----:B------:R-:W-:Y:S01]  /*6d30*/  IMAD.MOV.U32 R3, RZ, RZ, -0x800000 ;  /* 0xff800000ff037424 */ /* 0x000fe200078e00ff */
[----:B------:R-:W-:-:S02]  /*6d40*/  ULOP3.LUT UR37, UR37, UR4, URZ, 0x3c, !UPT ;  /* 0x0000000425257292 */ /* 0x000fc4000f8e3c3f */
[----:B------:R-:W2:Y:S01]  /*6d50*/  SHFL.BFLY PT, R7, R6, 0x1, 0x1f ;  /* 0x0c201f0006077f89 */ /* 0x000ea200000e0000 */
[----:B-1----:R-:W-:Y:S01]  /*6d60*/  FADD.FTZ R9, R5, R4 ;  /* 0x0000000405097221 */ /* 0x002fe20000010000 */
[----:B------:R-:W-:Y:S02]  /*6d70*/  IMAD.MOV.U32 R4, RZ, RZ, RZ ;  /* 0x000000ffff047224 */ /* 0x000fe400078e00ff */
[----:B--2---:R-:W-:Y:S02]  /*6d80*/  FADD.FTZ R7, R6, R7 ;  /* 0x0000000706077221 */ /* 0x004fe40000010000 */
[----:B------:R-:W-:-:S03]  /*6d90*/  FSETP.NE.FTZ.AND P1, PT, R9, RZ, PT ;  /* 0x000000ff0900720b */ /* 0x000fc60003f35000 */
[----:B------:R-:W-:-:S10]  /*6da0*/  FSETP.NE.FTZ.AND P2, PT, R7, RZ, PT ;  /* 0x000000ff0700720b */ /* 0x000fd40003f55000 */
[----:B------:R-:W1:Y:S03]  /*6db0*/  @P1 MUFU.RCP R4, R9 ;  /* 0x0000000900041308 */ /* 0x000e660000001000 */
[----:B------:R-:W-:-:S05]  /*6dc0*/  @P2 FMUL.FTZ R10, R10, 0.69314718246459960938 ;  /* 0x3f3172180a0a2820 */ /* 0x000fca0000410000 */
[----:B------:R-:W2:Y:S08]  /*6dd0*/  @P1 MUFU.LG2 R5, R9 ;  /* 0x0000000900051308 */ /* 0x000eb00000000c00 */
[----:B------:R-:W4:Y:S01]  /*6de0*/  @P2 MUFU.LG2 R6, R7 ;  /* 0x0000000700062308 */ /* 0x000f220000000c00 */
[-C--:B-1----:R-:W-:Y:S01]  /*6df0*/  FMUL.FTZ R24, R24, R4.reuse ;  /* 0x0000000418187220 */ /* 0x082fe20000410000 */
[-C--:B------:R-:W-:Y:S01]  /*6e00*/  FMUL.FTZ R25, R25, R4.reuse ;  /* 0x0000000419197220 */ /* 0x080fe20000410000 */
[-C--:B------:R-:W-:Y:S01]  /*6e10*/  FMUL.FTZ R28, R28, R4.reuse ;  /* 0x000000041c1c7220 */ /* 0x080fe20000410000 */
[-C--:B------:R-:W-:Y:S01]  /*6e20*/  FMUL.FTZ R29, R29, R4.reuse ;  /* 0x000000041d1d7220 */ /* 0x080fe20000410000 */
[-C--:B------:R-:W-:Y:S01]  /*6e30*/  FMUL.FTZ R32, R32, R4.reuse ;  /* 0x0000000420207220 */ /* 0x080fe20000410000 */
[-C--:B------:R-:W-:Y:S01]  /*6e40*/  FMUL.FTZ R33, R33, R4.reuse ;  /* 0x0000000421217220 */ /* 0x080fe20000410000 */
[-C--:B------:R-:W-:Y:S01]  /*6e50*/  FMUL.FTZ R36, R36, R4.reuse ;  /* 0x0000000424247220 */ /* 0x080fe20000410000 */
[----:B------:R4:W1:Y:S01]  /*6e60*/  @P2 MUFU.RCP R0, R7 ;  /* 0x0000000700002308 */ /* 0x0008620000001000 */
        /* <DEDUP_REMOVED lines=58> */
[----:B--2---:R-:W-:Y:S01]  /*7210*/  @P1 FMUL.FTZ R5, R5, 0.69314718246459960938 ;  /* 0x3f31721805051820 */ /* 0x004fe20000410000 */
[----:B----4-:R-:W-:Y:S01]  /*7220*/  @P2 FMUL.FTZ R7, R6, 0.69314718246459960938 ;  /* 0x3f31721806072820 */ /* 0x010fe20000410000 */
[-C--:B-1----:R-:W-:Y:S01]  /*7230*/  FMUL.FTZ R9, R83, R0.reuse ;  /* 0x0000000053097220 */ /* 0x082fe20000410000 */
        /* <DEDUP_REMOVED lines=65> */
[----:B---3--:R-:W-:-:S07]  /*7650*/  @P2 FFMA.FTZ R3, R10, R156, R7 ;  /* 0x0000009c0a032223 */ /* 0x008fce0000010007 */
.L_x_7986:
[----:B------:R-:W1:Y:S01]  /*7660*/  S2R R4, SR_CgaCtaId ;  /* 0x0000000000047919 */ /* 0x000e620000008800 */
[----:B------:R-:W-:Y:S01]  /*7670*/  MOV R151, 0x400 ;  /* 0x0000040000977802 */ /* 0x000fe20000000f00 */
[----:B------:R-:W-:Y:S01]  /*7680*/  BSSY B0, `(.L_x_8008) ;  /* 0x00002b0000007945 */ /* 0x000fe20003800000 */
[----:B------:R-:W-:Y:S02]  /*7690*/  BAR.SYNC.DEFER_BLOCKING 0x5, 0x120 ;  /* 0x0144800000007b1d */ /* 0x000fe40000010000 */
[----:B-1----:R-:W-:-:S05]  /*76a0*/  LEA R151, R4, R151, 0x18 ;  /* 0x0000009704977211 */ /* 0x002fca00078ec0ff */
[----:B------:R-:W1:Y:S02]  /*76b0*/  LDS.128 R4, [R151+0x324d0] ;  /* 0x0324d00097047984 */ /* 0x000e640000000c00 */
[----:B-1----:R-:W-:Y:S01]  /*76c0*/  R2UR UR5, R6 ;  /* 0x00000000060572ca */ /* 0x002fe200000e0000 */
[----:B------:R-:W-:Y:S06]  /*76d0*/  BAR.ARV 0x4, 0x120 ;  /* 0x0104800000007b1d */ /* 0x000fec0000002000 */
[----:B------:R-:W-:Y:S08]  /*76e0*/  @P0 BRA `(.L_x_8009) ;  /* 0x0000001c00840947 */ /* 0x000ff00003800000 */
[----:B------:R-:W1:Y:S01]  /*76f0*/  S2R R4, SR_SWINHI ;  /* 0x0000000000047919 */ /* 0x000e620000002f00 */
[----:B------:R-:W-:Y:S02]  /*7700*/  R2UR UR4, R202 ;  /* 0x00000000ca0472ca */ /* 0x000fe400000e0000 */
[----:B------:R-:W-:Y:S01]  /*7710*/  R2UR UR6, R203 ;  /* 0x00000000cb0672ca */ /* 0x000fe200000e0000 */
[----:B------:R-:W-:Y:S01]  /*7720*/  BAR.SYNC.DEFER_BLOCKING 0x1, 0x100 ;  /* 0x0044000000007b1d */ /* 0x000fe20000010000 */
[----:B------:R-:W-:Y:S02]  /*7730*/  F2FP.F16.F32.PACK_AB R24, R25, R24 ;  /* 0x000000181918723e */ /* 0x000fe400000000ff */
[----:B------:R-:W-:Y:S02]  /*7740*/  F2FP.F16.F32.PACK_AB R25, R165, R26 ;  /* 0x0000001aa519723e */ /* 0x000fe400000000ff */
[----:B------:R-:W-:Y:S02]  /*7750*/  F2FP.F16.F32.PACK_AB R26, R29, R28 ;  /* 0x0000001c1d1a723e */ /* 0x000fe400000000ff */
[----:B------:R-:W-:-:S02]  /*7760*/  F2FP.F16.F32.PACK_AB R32, R33, R32 ;  /* 0x000000202120723e */ /* 0x000fc400000000ff */
[----:B------:R-:W-:Y:S01]  /*7770*/  F2FP.F16.F32.PACK_AB R27, R12, R27 ;  /* 0x0000001b0c1b723e */ /* 0x000fe200000000ff */
[----:B------:R-:W-:Y:S01]  /*7780*/  USHF.L.U32 UR8, UR4, 0x2, URZ ;  /* 0x0000000204087899 */ /* 0x000fe2000800063f */
        /* <DEDUP_REMOVED lines=15> */
[----:B------:R-:W-:Y:S02]  /*7880*/  MOV R10, R151 ;  /* 0x00000097000a7202 */ /* 0x000fe40000000f00 */
[----:B-1----:R-:W-:Y:S02]  /*7890*/  MOV R11, R4 ;  /* 0x00000004000b7202 */ /* 0x002fe40000000f00 */
[----:B------:R-:W-:Y:S02]  /*78a0*/  F2FP.F16.F32.PACK_AB R56, R57, R56 ;  /* 0x000000383938723e */ /* 0x000fe400000000ff */
[----:B------:R-:W-:Y:S01]  /*78b0*/  F2FP.F16.F32.PACK_AB R50, R53, R52 ;  /* 0x000000343532723e */ /* 0x000fe200000000ff */
[----:B------:R-:W-:Y:S01]  /*78c0*/  IMAD.WIDE R106, R221, 0x2, R10 ;  /* 0x00000002dd6a7825 */ /* 0x000fe200078e020a */
[----:B------:R-:W-:-:S02]  /*78d0*/  F2FP.F16.F32.PACK_AB R51, R159, R51 ;  /* 0x000000339f33723e */ /* 0x000fc400000000ff */
[----:B------:R-:W-:Y:S02]  /*78e0*/  F2FP.F16.F32.PACK_AB R57, R158, R58 ;  /* 0x0000003a9e39723e */ /* 0x000fe400000000ff */
[C---:B------:R-:W-:Y:S02]  /*78f0*/  IADD3 R173, P1, R106.reuse, 0x20, RZ ;  /* 0x000000206aad7810 */ /* 0x040fe40007f3e0ff */
[C---:B------:R-:W-:Y:S02]  /*7900*/  IADD3 R175, P0, R106.reuse, 0x40, RZ ;  /* 0x000000406aaf7810 */ /* 0x040fe40007f1e0ff */
[C---:B------:R-:W-:Y:S01]  /*7910*/  IADD3 R183, P5, R106.reuse, 0x4040, RZ ;  /* 0x000040406ab77810 */ /* 0x040fe20007fbe0ff */
[--C-:B------:R-:W-:Y:S01]  /*7920*/  IMAD.X R15, RZ, RZ, R107.reuse, P1 ;  /* 0x000000ffff0f7224 */ /* 0x100fe200008e066b */
[C---:B------:R-:W-:Y:S01]  /*7930*/  IADD3 R177, P4, R106.reuse, 0x60, RZ ;  /* 0x000000606ab17810 */ /* 0x040fe20007f9e0ff */
[--C-:B------:R-:W-:Y:S01]  /*7940*/  IMAD.X R17, RZ, RZ, R107.reuse, P0 ;  /* 0x000000ffff117224 */ /* 0x100fe200000e066b */
[C---:B------:R-:W-:Y:S01]  /*7950*/  LOP3.LUT R13, R106.reuse, 0x380, RZ, 0xc0, !PT ;  /* 0x000003806a0d7812 */ /* 0x040fe200078ec0ff */
[--C-:B------:R-:W-:Y:S01]  /*7960*/  IMAD.X R39, RZ, RZ, R107.reuse, P5 ;  /* 0x000000ffff277224 */ /* 0x100fe200028e066b */
[C---:B------:R-:W-:Y:S01]  /*7970*/  IADD3 R179, P3, R106.reuse, 0x4000, RZ ;  /* 0x000040006ab37810 */ /* 0x040fe20007f7e0ff */
[----:B------:R-:W-:Y:S01]  /*7980*/  IMAD.X R19, RZ, RZ, R107, P4 ;  /* 0x000000ffff137224 */ /* 0x000fe200020e066b */
[----:B------:R-:W-:-:S02]  /*7990*/  IADD3 R181, P6, R106, 0x4020, RZ ;  /* 0x000040206ab57810 */ /* 0x000fc40007fde0ff */
[C---:B------:R-:W-:Y:S01]  /*79a0*/  IADD3 R187, P1, R106.reuse, 0x8000, RZ ;  /* 0x000080006abb7810 */ /* 0x040fe20007f3e0ff */
[--C-:B------:R-:W-:Y:S01]  /*79b0*/  IMAD.X R21, RZ, RZ, R107.reuse, P3 ;  /* 0x000000ffff157224 */ /* 0x100fe200018e066b */
[----:B------:R-:W-:Y:S01]  /*79c0*/  LOP3.LUT R14, R173, 0x380, RZ, 0xc0, !PT ;  /* 0x00000380ad0e7812 */ /* 0x000fe200078ec0ff */
[--C-:B------:R-:W-:Y:S01]  /*79d0*/  IMAD.X R31, RZ, RZ, R107.reuse, P6 ;  /* 0x000000ffff1f7224 */ /* 0x100fe200030e066b */
[C---:B------:R-:W-:Y:S01]  /*79e0*/  IADD3 R185, P2, R106.reuse, 0x4060, RZ ;  /* 0x000040606ab97810 */ /* 0x040fe20007f5e0ff */
[----:B------:R-:W-:Y:S01]  /*79f0*/  IMAD.X R55, RZ, RZ, R107, P1 ;  /* 0x000000ffff377224 */ /* 0x000fe200008e066b */
[----:B------:R-:W-:Y:S02]  /*7a00*/  LOP3.LUT R16, R175, 0x380, RZ, 0xc0, !PT ;  /* 0x00000380af107812 */ /* 0x000fe400078ec0ff */
[----:B------:R-:W-:Y:S02]  /*7a10*/  LOP3.LUT R18, R177, 0x380, RZ, 0xc0, !PT ;  /* 0x00000380b1127812 */ /* 0x000fe400078ec0ff */
[----:B------:R-:W-:-:S02]  /*7a20*/  IADD3 R4, P5, R106, 0xc020, RZ ;  /* 0x0000c0206a047810 */ /* 0x000fc40007fbe0ff */
[----:B------:R-:W-:Y:S02]  /*7a30*/  SHF.R.U64 R13, R13, 0x3, RZ ;  /* 0x000000030d0d7819 */ /* 0x000fe400000012ff */
[----:B------:R-:W-:Y:S01]  /*7a40*/  LOP3.LUT R20, R179, 0x380, RZ, 0xc0, !PT ;  /* 0x00000380b3147812 */ /* 0x000fe200078ec0ff */
[--C-:B------:R-:W-:Y:S01]  /*7a50*/  IMAD.X R99, RZ, RZ, R107.reuse, P5 ;  /* 0x000000ffff637224 */ /* 0x100fe200028e066b */
[----:B------:R-:W-:Y:S02]  /*7a60*/  IADD3 R189, P0, R106, 0x8020, RZ ;  /* 0x000080206abd7810 */ /* 0x000fe40007f1e0ff */
[----:B------:R-:W-:Y:S02]  /*7a70*/  SHF.R.U64 R14, R14, 0x3, RZ ;  /* 0x000000030e0e7819 */ /* 0x000fe400000012ff */
[----:B------:R-:W-:Y:S01]  /*7a80*/  LOP3.LUT R30, R181, 0x380, RZ, 0xc0, !PT ;  /* 0x00000380b51e7812 */ /* 0x000fe200078ec0ff */
[----:B------:R-:W-:Y:S01]  /*7a90*/  IMAD.X R63, RZ, RZ, R107, P0 ;  /* 0x000000ffff3f7224 */ /* 0x000fe200000e066b */
[----:B------:R-:W-:-:S02]  /*7aa0*/  IADD3 R191, P4, R106, 0x8040, RZ ;  /* 0x000080406abf7810 */ /* 0x000fc40007f9e0ff */
[----:B------:R-:W-:Y:S02]  /*7ab0*/  IADD3.X R47, RZ, R107, RZ, P2, !PT ;  /* 0x0000006bff2f7210 */ /* 0x000fe400017fe4ff */
[----:B------:R-:W-:Y:S01]  /*7ac0*/  SHF.R.U64 R16, R16, 0x3, RZ ;  /* 0x0000000310107819 */ /* 0x000fe200000012ff */
[--C-:B------:R-:W-:Y:S01]  /*7ad0*/  IMAD.X R71, RZ, RZ, R107.reuse, P4 ;  /* 0x000000ffff477224 */ /* 0x100fe200020e066b */
[----:B------:R-:W-:Y:S02]  /*7ae0*/  LOP3.LUT R38, R183, 0x380, RZ, 0xc0, !PT ;  /* 0x00000380b7267812 */ /* 0x000fe400078ec0ff */
[C---:B------:R-:W-:Y:S02]  /*7af0*/  IADD3 R193, P3, R106.reuse, 0x8060, RZ ;  /* 0x000080606ac17810 */ /* 0x040fe40007f7e0ff */
[C---:B------:R-:W-:Y:S02]  /*7b00*/  IADD3 R195, P6, R106.reuse, 0xc000, RZ ;  /* 0x0000c0006ac37810 */ /* 0x040fe40007fde0ff */
[C---:B------:R-:W-:Y:S01]  /*7b10*/  IADD3 R102, P2, R106.reuse, 0xc040, RZ ;  /* 0x0000c0406a667810 */ /* 0x040fe20007f5e0ff */
[--C-:B------:R-:W-:Y:S01]  /*7b20*/  IMAD.X R79, RZ, RZ, R107.reuse, P3 ;  /* 0x000000ffff4f7224 */ /* 0x100fe200018e066b */
[----:B------:R-:W-:Y:S01]  /*7b30*/  IADD3 R6, P1, R106, 0xc060, RZ ;  /* 0x0000c0606a067810 */ /* 0x000fe20007f3e0ff */
[--C-:B------:R-:W-:Y:S01]  /*7b40*/  IMAD.X R95, RZ, RZ, R107.reuse, P6 ;  /* 0x000000ffff5f7224 */ /* 0x100fe200030e066b */
[----:B------:R-:W-:Y:S01]  /*7b50*/  SHF.R.U64 R18, R18, 0x3, RZ ;  /* 0x0000000312127819 */ /* 0x000fe200000012ff */
[----:B------:R-:W-:Y:S01]  /*7b60*/  IMAD.X R103, RZ, RZ, R107, P2 ;  /* 0x000000ffff677224 */ /* 0x000fe200010e066b */
[----:B------:R-:W-:-:S02]  /*7b70*/  LOP3.LUT R46, R185, 0x380, RZ, 0xc0, !PT ;  /* 0x00000380b92e7812 */ /* 0x000fc400078ec0ff */
[----:B------:R-:W-:Y:S01]  /*7b80*/  LOP3.LUT R106, R13, R106, RZ, 0x3c, !PT ;  /* 0x0000006a0d6a7212 */ /* 0x000fe200078e3cff */
[----:B------:R-:W-:Y:S01]  /*7b90*/  IMAD.X R13, RZ, RZ, R107, P1 ;  /* 0x000000ffff0d7224 */ /* 0x000fe200008e066b */
[----:B------:R-:W-:Y:S02]  /*7ba0*/  SHF.R.U64 R20, R20, 0x3, RZ ;  /* 0x0000000314147819 */ /* 0x000fe400000012ff */
[----:B------:R-:W-:Y:S02]  /*7bb0*/  LOP3.LUT R54, R187, 0x380, RZ, 0xc0, !PT ;  /* 0x00000380bb367812 */ /* 0x000fe400078ec0ff */
[----:B------:R-:W-:Y:S02]  /*7bc0*/  LOP3.LUT R98, R4, 0x380, RZ, 0xc0, !PT ;  /* 0x0000038004627812 */ /* 0x000fe400078ec0ff */
        /* <DEDUP_REMOVED lines=9> */
[----:B------:R-:W-:Y:S02]  /*7c60*/  LOP3.LUT R165, R6, 0x380, RZ, 0xc0, !PT ;  /* 0x0000038006a57812 */ /* 0x000fe400078ec0ff */
[----:B------:R-:W-:Y:S02]  /*7c70*/  LOP3.LUT R20, R20, R179, RZ, 0x3c, !PT ;  /* 0x000000b314147212 */ /* 0x000fe400078e3cff */
[----:B------:R-:W-:Y:S02]  /*7c80*/  SHF.R.U64 R54, R54, 0x3, RZ ;  /* 0x0000000336367819 */ /* 0x000fe400000012ff */
[----:B------:R-:W-:Y:S02]  /*7c90*/  LOP3.LUT R94, R195, 0x380, RZ, 0xc0, !PT ;  /* 0x00000380c35e7812 */ /* 0x000fe400078ec0ff */
[----:B------:R-:W-:-:S02]  /*7ca0*/  MOV R106, R106 ;  /* 0x0000006a006a7202 */ /* 0x000fc40000000f00 */
[----:B------:R-:W-:Y:S02]  /*7cb0*/  SHF.R.U64 R29, R98, 0x3, RZ ;  /* 0x00000003621d7819 */ /* 0x000fe400000012ff */
[----:B------:R-:W-:Y:S01]  /*7cc0*/  LOP3.LUT R30, R30, R181, RZ, 0x3c, !PT ;  /* 0x000000b51e1e7212 */ /* 0x000fe200078e3cff */
[----:B------:R1:W-:Y:S01]  /*7cd0*/  STSM.16.M88.4 [R106], R24 ;  /* 0x000000186a007844 */ /* 0x0003e20000000200 */
[----:B------:R-:W-:Y:S02]  /*7ce0*/  SHF.R.U64 R62, R62, 0x3, RZ ;  /* 0x000000033e3e7819 */ /* 0x000fe400000012ff */
[----:B------:R-:W-:Y:S02]  /*7cf0*/  LOP3.LUT R107, R102, 0x380, RZ, 0xc0, !PT ;  /* 0x00000380666b7812 */ /* 0x000fe400078ec0ff */
[----:B------:R-:W-:Y:S02]  /*7d00*/  MOV R14, R14 ;  /* 0x0000000e000e7202 */ /* 0x000fe40000000f00 */
[----:B------:R-:W-:-:S02]  /*7d10*/  LOP3.LUT R38, R38, R183, RZ, 0x3c, !PT ;  /* 0x000000b726267212 */ /* 0x000fc400078e3cff */
[----:B------:R-:W-:Y:S01]  /*7d20*/  SHF.R.U64 R70, R70, 0x3, RZ ;  /* 0x0000000346467819 */ /* 0x000fe200000012ff */
[----:B------:R2:W-:Y:S01]  /*7d30*/  STSM.16.M88.4 [R14], R32 ;  /* 0x000000200e007844 */ /* 0x0005e20000000200 */
[----:B------:R-:W-:Y:S02]  /*7d40*/  MOV R16, R16 ;  /* 0x0000001000107202 */ /* 0x000fe40000000f00 */
[----:B------:R-:W-:Y:S02]  /*7d50*/  LOP3.LUT R46, R46, R185, RZ, 0x3c, !PT ;  /* 0x000000b92e2e7212 */ /* 0x000fe400078e3cff */
[----:B------:R-:W-:Y:S01]  /*7d60*/  SHF.R.U64 R78, R78, 0x3, RZ ;  /* 0x000000034e4e7819 */ /* 0x000fe200000012ff */
[----:B------:R3:W-:Y:S01]  /*7d70*/  STSM.16.M88.4 [R16], R40 ;  /* 0x0000002810007844 */ /* 0x0007e20000000200 */
[----:B------:R-:W-:Y:S02]  /*7d80*/  SHF.R.U64 R165, R165, 0x3, RZ ;  /* 0x00000003a5a57819 */ /* 0x000fe400000012ff */
[----:B------:R-:W-:-:S02]  /*7d90*/  MOV R18, R18 ;  /* 0x0000001200127202 */ /* 0x000fc40000000f00 */
[----:B------:R-:W-:Y:S02]  /*7da0*/  F2FP.F16.F32.PACK_AB R64, R65, R64 ;  /* 0x000000404140723e */ /* 0x000fe400000000ff */
[----:B------:R-:W-:Y:S01]  /*7db0*/  LOP3.LUT R54, R54, R187, RZ, 0x3c, !PT ;  /* 0x000000bb36367212 */ /* 0x000fe200078e3cff */
[----:B------:R3:W-:Y:S01]  /*7dc0*/  STSM.16.M88.4 [R18], R48 ;  /* 0x0000003012007844 */ /* 0x0007e20000000200 */
[----:B------:R-:W-:Y:S02]  /*7dd0*/  SHF.R.U64 R94, R94, 0x3, RZ ;  /* 0x000000035e5e7819 */ /* 0x000fe400000012ff */
[----:B------:R-:W-:Y:S02]  /*7de0*/  LOP3.LUT R98, R29, R4, RZ, 0x3c, !PT ;  /* 0x000000041d627212 */ /* 0x000fe400078e3cff */
[----:B------:R-:W-:Y:S02]  /*7df0*/  MOV R20, R20 ;  /* 0x0000001400147202 */ /* 0x000fe40000000f00 */
[----:B------:R-:W-:-:S02]  /*7e00*/  F2FP.F16.F32.PACK_AB R58, R61, R60 ;  /* 0x0000003c3d3a723e */ /* 0x000fc400000000ff */
[----:B------:R-:W-:Y:S02]  /*7e10*/  F2FP.F16.F32.PACK_AB R59, R157, R59 ;  /* 0x0000003b9d3b723e */ /* 0x000fe400000000ff */
[----:B------:R-:W-:Y:S02]  /*7e20*/  F2FP.F16.F32.PACK_AB R65, R155, R66 ;  /* 0x000000429b41723e */ /* 0x000fe400000000ff */
[----:B------:R-:W-:Y:S01]  /*7e30*/  F2FP.F16.F32.PACK_AB R72, R73, R72 ;  /* 0x000000484948723e */ /* 0x000fe200000000ff */
[----:B------:R3:W-:Y:S01]  /*7e40*/  STSM.16.M88.4 [R20], R56 ;  /* 0x0000003814007844 */ /* 0x0007e20000000200 */
[----:B------:R-:W-:Y:S02]  /*7e50*/  LOP3.LUT R62, R62, R189, RZ, 0x3c, !PT ;  /* 0x000000bd3e3e7212 */ /* 0x000fe400078e3cff */
[----:B------:R-:W-:Y:S02]  /*7e60*/  SHF.R.U64 R107, R107, 0x3, RZ ;  /* 0x000000036b6b7819 */ /* 0x000fe400000012ff */
[----:B------:R-:W-:-:S02]  /*7e70*/  MOV R30, R30 ;  /* 0x0000001e001e7202 */ /* 0x000fc40000000f00 */
[----:B------:R-:W-:Y:S02]  /*7e80*/  F2FP.F16.F32.PACK_AB R66, R69, R68 ;  /* 0x000000444542723e */ /* 0x000fe400000000ff */
[----:B------:R-:W-:Y:S02]  /*7e90*/  F2FP.F16.F32.PACK_AB R67, R154, R67 ;  /* 0x000000439a43723e */ /* 0x000fe400000000ff */
[----:B------:R-:W-:Y:S02]  /*7ea0*/  F2FP.F16.F32.PACK_AB R73, R153, R74 ;  /* 0x0000004a9949723e */ /* 0x000fe400000000ff */
[----:B------:R-:W-:Y:S01]  /*7eb0*/  F2FP.F16.F32.PACK_AB R80, R81, R80 ;  /* 0x000000505150723e */ /* 0x000fe200000000ff */
[----:B------:R3:W-:Y:S01]  /*7ec0*/  STSM.16.M88.4 [R30], R64 ;  /* 0x000000401e007844 */ /* 0x0007e20000000200 */
[----:B------:R-:W-:Y:S02]  /*7ed0*/  LOP3.LUT R70, R70, R191, RZ, 0x3c, !PT ;  /* 0x000000bf46467212 */ /* 0x000fe400078e3cff */
[----:B------:R-:W-:-:S02]  /*7ee0*/  MOV R38, R38 ;  /* 0x0000002600267202 */ /* 0x000fc40000000f00 */
[----:B------:R-:W-:Y:S02]  /*7ef0*/  F2FP.F16.F32.PACK_AB R74, R77, R76 ;  /* 0x0000004c4d4a723e */ /* 0x000fe400000000ff */
[----:B------:R-:W-:Y:S02]  /*7f00*/  F2FP.F16.F32.PACK_AB R75, R152, R75 ;  /* 0x0000004b984b723e */ /* 0x000fe400000000ff */
[----:B------:R-:W-:Y:S02]  /*7f10*/  F2FP.F16.F32.PACK_AB R81, R9, R82 ;  /* 0x000000520951723e */ /* 0x000fe400000000ff */
[----:B------:R-:W-:Y:S01]  /*7f20*/  LOP3.LUT R78, R78, R193, RZ, 0x3c, !PT ;  /* 0x000000c14e4e7212 */ /* 0x000fe200078e3cff */
[----:B------:R3:W-:Y:S01]  /*7f30*/  STSM.16.M88.4 [R38], R72 ;  /* 0x0000004826007844 */ /* 0x0007e20000000200 */
[----:B------:R-:W-:Y:S02]  /*7f40*/  LOP3.LUT R12, R165, R6, RZ, 0x3c, !PT ;  /* 0x00000006a50c7212 */ /* 0x000fe400078e3cff */
[----:B------:R-:W-:-:S02]  /*7f50*/  MOV R46, R46 ;  /* 0x0000002e002e7202 */ /* 0x000fc40000000f00 */
[----:B------:R-:W-:Y:S02]  /*7f60*/  F2FP.F16.F32.PACK_AB R82, R85, R84 ;  /* 0x000000545552723e */ /* 0x000fe400000000ff */
[----:B------:R-:W-:Y:S02]  /*7f70*/  F2FP.F16.F32.PACK_AB R83, R83, R86 ;  /* 0x000000565353723e */ /* 0x000fe400000000ff */
[----:B------:R-:W-:Y:S02]  /*7f80*/  LOP3.LUT R94, R94, R195, RZ, 0x3c, !PT ;  /* 0x000000c35e5e7212 */ /* 0x000fe400078e3cff */
[----:B------:R-:W-:Y:S01]  /*7f90*/  MOV R54, R54 ;  /* 0x0000003600367202 */ /* 0x000fe20000000f00 */
[----:B------:R3:W-:Y:S01]  /*7fa0*/  STSM.16.M88.4 [R46], R80 ;  /* 0x000000502e007844 */ /* 0x0007e20000000200 */
[----:B------:R-:W-:Y:S02]  /*7fb0*/  MOV R6, R98 ;  /* 0x0000006200067202 */ /* 0x000fe40000000f00 */
[----:B------:R-:W-:-:S02]  /*7fc0*/  F2FP.F16.F32.PACK_AB R84, R89, R88 ;  /* 0x000000585954723e */ /* 0x000fc400000000ff */
        /* <DEDUP_REMOVED lines=13> */
[----:B------:R-:W-:-:S02]  /*80a0*/  MOV R70, R70 ;  /* 0x0000004600467202 */ /* 0x000fc40000000f00 */
        /* <DEDUP_REMOVED lines=27> */
[----:B------:R-:W-:Y:S01]  /*8260*/  MOV R4, R12 ;  /* 0x0000000c00047202 */ /* 0x000fe20000000f00 */
[----:B------:R-:W-:Y:S01]  /*8270*/  IMAD.U32 R13, RZ, RZ, UR6 ;  /* 0x00000006ff0d7e24 */ /* 0x000fe2000f8e00ff */
[----:B------:R-:W-:Y:S01]  /*8280*/  F2FP.F16.F32.PACK_AB R146, R149, R148 ;  /* 0x000000949592723e */ /* 0x000fe200000000ff */
[----:B------:R3:W-:Y:S01]  /*8290*/  STSM.16.M88.4 [R102], R136 ;  /* 0x0000008866007844 */ /* 0x0007e20000000200 */
[----:B------:R-:W-:Y:S01]  /*82a0*/  F2FP.F16.F32.PACK_AB R147, R0, R150 ;  /* 0x000000960093723e */ /* 0x000fe200000000ff */
[----:B------:R-:W-:Y:S01]  /*82b0*/  ULDC.64 UR6, c[0x0][0xce0] ;  /* 0x0003380000067ab9 */ /* 0x000fe20000000a00 */
[----:B------:R-:W1:Y:S01]  /*82c0*/  LDC R77, c[0x0][0xb88] ;  /* 0x0002e200ff4d7b82 */ /* 0x000e620000000800 */
[----:B------:R-:W-:Y:S01]  /*82d0*/  UISETP.NE.U32.AND UP1, UPT, UR6, URZ, UPT ;  /* 0x0000003f0600728c */ /* 0x000fe2000bf25070 */
[----:B------:R-:W-:Y:S01]  /*82e0*/  PLOP3.LUT P1, PT, PT, PT, UP0, 0x80, 0x0 ;  /* 0x000000000000781c */ /* 0x000fe20003f2f008 */
[----:B------:R3:W-:Y:S01]  /*82f0*/  STSM.16.M88.4 [R4], R144 ;  /* 0x0000009004007844 */ /* 0x0007e20000000200 */
[----:B------:R-:W-:-:S04]  /*8300*/  IMAD.U32 R12, RZ, RZ, UR4 ;  /* 0x00000004ff0c7e24 */ /* 0x000fc8000f8e00ff */
[----:B------:R-:W-:Y:S01]  /*8310*/  BAR.SYNC.DEFER_BLOCKING 0x1, 0x100 ;  /* 0x0044000000007b1d */ /* 0x000fe20000010000 */
[----:B------:R-:W-:-:S06]  /*8320*/  UISETP.NE.AND.EX UP1, UPT, UR7, URZ, UPT, UP1 ;  /* 0x0000003f0700728c */ /* 0x000fcc000bf25310 */
[----:B------:R-:W-:-:S05]  /*8330*/  PLOP3.LUT P2, PT, PT, PT, UP1, 0x80, 0x0 ;  /* 0x000000000000781c */ /* 0x000fca0003f4f018 */
[----:B------:R-:W-:-:S04]  /*8340*/  @UP1 UIADD3 UR6, UP2, UR8, UR6, URZ ;  /* 0x0000000608061290 */ /* 0x000fc8000ff5e03f */
[----:B------:R-:W-:Y:S02]  /*8350*/  @UP1 UIADD3.X UR7, UR9, UR7, URZ, UP2, !UPT ;  /* 0x0000000709071290 */ /* 0x000fe400097fe43f */
[----:B--2---:R-:W-:-:S04]  /*8360*/  IMAD.U32 R14, RZ, RZ, UR6 ;  /* 0x00000006ff0e7e24 */ /* 0x004fc8000f8e00ff */
[----:B------:R-:W-:Y:S01]  /*8370*/  IMAD.U32 R15, RZ, RZ, UR7 ;  /* 0x00000007ff0f7e24 */ /* 0x000fe2000f8e00ff */
[----:B------:R-:W2:Y:S01]  /*8380*/  @P1 LDG.E R0, desc[UR60][R12.64] ;  /* 0x0000003c0c001981 */ /* 0x000ea2000c1e1900 */
[----:B------:R-:W-:Y:S01]  /*8390*/  IMAD R9, R22, 0x40, R2 ;  /* 0x0000004016097824 */ /* 0x000fe200078e0202 */
[----:B------:R-:W-:Y:S02]  /*83a0*/  UMOV UR4, URZ ;  /* 0x0000003f00047c82 */ /* 0x000fe40008000000 */
[----:B-1----:R3:W5:Y:S01]  /*83b0*/  @P2 LDG.E R77, desc[UR60][R14.64] ;  /* 0x0000003c0e4d2981 */ /* 0x002762000c1e1900 */
[----:B------:R-:W-:-:S03]  /*83c0*/  IMAD.WIDE R10, R9, 0x2, R10 ;  /* 0x00000002090a7825 */ /* 0x000fc600078e020a */
[----:B------:R-:W-:Y:S02]  /*83d0*/  IADD3 R25, P0, R10, 0x1000, RZ ;  /* 0x000010000a197810 */ /* 0x000fe40007f1e0ff */
[----:B--2---:R-:W-:Y:S01]  /*83e0*/  @P1 R2UR UR4, R0 ;  /* 0x00000000000412ca */ /* 0x004fe200000e0000 */
[----:B---3--:R-:W-:-:S14]  /*83f0*/  @P2 BRA `(.L_x_8010) ;  /* 0x0000000000102947 */ /* 0x008fdc0003800000 */
[----:B------:R-:W-:Y:S05]  /*8400*/  @!P1 BRA `(.L_x_8010) ;  /* 0x00000000000c9947 */ /* 0x000fea0003800000 */
[----:B------:R-:W2:Y:S04]  /*8410*/  LDG.E R0, desc[UR60][R12.64] ;  /* 0x0000003c0c007981 */ /* 0x000ea8000c1e1900 */
[----:B-----5:R-:W2:Y:S02]  /*8420*/  LDG.E R77, desc[UR60][R12.64+0x4] ;  /* 0x0000043c0c4d7981 */ /* 0x020ea4000c1e1900 */
[----:B--2---:R-:W-:-:S07]  /*8430*/  IMAD.IADD R77, R77, 0x1, -R0 ;  /* 0x000000014d4d7824 */ /* 0x004fce00078e0a00 */
.L_x_8010:
[----:B------:R-:W-:Y:S01]  /*8440*/  R2UR UR16, R201 ;  /* 0x00000000c91072ca */ /* 0x000fe200000e0000 */
[----:B------:R-:W-:Y:S01]  /*8450*/  ULDC.64 UR12, c[0x0][0xc70] ;  /* 0x00031c00000c7ab9 */ /* 0x000fe20000000a00 */
[----:B------:R-:W-:Y:S01]  /*8460*/  R2UR UR15, R203 ;  /* 0x00000000cb0f72ca */ /* 0x000fe200000e0000 */
[----:B------:R-:W-:Y:S01]  /*8470*/  USHF.R.S32.HI UR9, URZ, 0x1f, UR4 ;  /* 0x0000001f3f097899 */ /* 0x000fe20008011404 */
[----:B------:R-:W-:Y:S01]  /*8480*/  R2UR UR14, R202 ;  /* 0x00000000ca0e72ca */ /* 0x000fe200000e0000 */
[----:B------:R-:W-:Y:S01]  /*8490*/  UMOV UR8, UR4 ;  /* 0x0000000400087c82 */ /* 0x000fe20008000000 */
[----:B------:R-:W-:Y:S01]  /*84a0*/  LOP3.LUT R24, R25, 0x380, RZ, 0xc0, !PT ;  /* 0x0000038019187812 */ /* 0x000fe200078ec0ff */
[----:B------:R-:W-:Y:S01]  /*84b0*/  IMAD R6, R200, 0x80, R220 ;  /* 0x00000080c8067824 */ /* 0x000fe200078e02dc */
[----:B------:R-:W-:Y:S02]  /*84c0*/  IADD3 R17, P1, R10, 0x2000, RZ ;  /* 0x000020000a117810 */ /* 0x000fe40007f3e0ff */
[----:B------:R-:W-:-:S02]  /*84d0*/  SHF.R.U64 R24, R24, 0x3, RZ ;  /* 0x0000000318187819 */ /* 0x000fc400000012ff */
[----:B------:R-:W-:Y:S01]  /*84e0*/  LOP3.LUT R16, R17, 0x380, RZ, 0xc0, !PT ;  /* 0x0000038011107812 */ /* 0x000fe200078ec0ff */
[----:B------:R-:W-:Y:S01]  /*84f0*/  USHF.R.S32.HI UR11, URZ, 0x1f, UR16 ;  /* 0x0000001f3f0b7899 */ /* 0x000fe20008011410 */
[----:B------:R-:W-:Y:S01]  /*8500*/  IADD3 R13, P2, R10, 0x3000, RZ ;  /* 0x000030000a0d7810 */ /* 0x000fe20007f5e0ff */
[----:B------:R-:W-:Y:S01]  /*8510*/  USEL UR15, UR15, URZ, !UP0 ;  /* 0x0000003f0f0f7287 */ /* 0x000fe2000c000000 */
[----:B------:R-:W-:Y:S01]  /*8520*/  SHF.R.S32.HI R0, RZ, 0x1f, R6 ;  /* 0x0000001fff007819 */ /* 0x000fe20000011406 */
[----:B------:R-:W-:Y:S01]  /*8530*/  UIMAD UR10, UR11, UR12, URZ ;  /* 0x0000000c0b0a72a4 */ /* 0x000fe2000f8e023f */
[----:B------:R-:W-:Y:S01]  /*8540*/  LOP3.LUT R24, R24, R25, RZ, 0x3c, !PT ;  /* 0x0000001918187212 */ /* 0x000fe200078e3cff */
[----:B------:R-:W-:Y:S01]  /*8550*/  UIMAD.WIDE.U32 UR6, UR16, UR12, UR8 ;  /* 0x0000000c100672a5 */ /* 0x000fe2000f8e0008 */
[----:B------:R-:W-:Y:S01]  /*8560*/  SHF.R.U64 R16, R16, 0x3, RZ ;  /* 0x0000000310107819 */ /* 0x000fe200000012ff */
[----:B------:R-:W-:Y:S01]  /*8570*/  UIMAD UR10, UR16, UR13, UR10 ;  /* 0x0000000d100a72a4 */ /* 0x000fe2000f8e020a */
[----:B------:R-:W-:Y:S01]  /*8580*/  LOP3.LUT R12, R13, 0x380, RZ, 0xc0, !PT ;  /* 0x000003800d0c7812 */ /* 0x000fe200078ec0ff */
[----:B------:R-:W-:Y:S01]  /*8590*/  USEL UR14, UR14, URZ, !UP0 ;  /* 0x0000003f0e0e7287 */ /* 0x000fe2000c000000 */
[----:B------:R-:W-:Y:S01]  /*85a0*/  IADD3.X R25, RZ, R11, RZ, P0, !PT ;  /* 0x0000000bff197210 */ /* 0x000fe200007fe4ff */
[----:B------:R-:W-:Y:S01]  /*85b0*/  ULDC.64 UR12, c[0x0][0xc78] ;  /* 0x00031e00000c7ab9 */ /* 0x000fe20000000a00 */
[----:B------:R-:W-:Y:S01]  /*85c0*/  UIADD3 UR7, UR7, UR10, URZ ;  /* 0x0000000a07077290 */ /* 0x000fe2000fffe03f */
[----:B------:R-:W-:Y:S01]  /*85d0*/  IADD3 R69, P0, R10, 0x8000, RZ ;  /* 0x000080000a457810 */ /* 0x000fe20007f1e0ff */
[----:B------:R-:W-:Y:S01]  /*85e0*/  UIMAD UR8, UR15, UR12, URZ ;  /* 0x0000000c0f0872a4 */ /* 0x000fe2000f8e023f */
[----:B------:R-:W-:Y:S01]  /*85f0*/  LOP3.LUT R16, R16, R17, RZ, 0x3c, !PT ;  /* 0x0000001110107212 */ /* 0x000fe200078e3cff */
[----:B------:R-:W-:Y:S01]  /*8600*/  UIMAD.WIDE.U32 UR6, UR14, UR12, UR6 ;  /* 0x0000000c0e0672a5 */ /* 0x000fe2000f8e0006 */
[----:B------:R-:W-:Y:S01]  /*8610*/  SHF.R.U64 R12, R12, 0x3, RZ ;  /* 0x000000030c0c7819 */ /* 0x000fe200000012ff */
[----:B------:R-:W-:Y:S01]  /*8620*/  UIMAD UR8, UR14, UR13, UR8 ;  /* 0x0000000d0e0872a4 */ /* 0x000fe2000f8e0208 */
[----:B------:R-:W-:Y:S01]  /*8630*/  IMAD.X R17, RZ, RZ, R11, P1 ;  /* 0x000000ffff117224 */ /* 0x000fe200008e060b */
[----:B------:R-:W-:Y:S01]  /*8640*/  IADD3 R61, P1, R10, 0x9000, RZ ;  /* 0x000090000a3d7810 */ /* 0x000fe20007f3e0ff */
[----:B------:R-:W-:Y:S01]  /*8650*/  ULDC.64 UR12, c[0x0][0xba0] ;  /* 0x0002e800000c7ab9 */ /* 0x000fe20000000a00 */
[----:B------:R-:W-:-:S02]  /*8660*/  IADD3 R4, P3, R6, UR6, RZ ;  /* 0x0000000606047c10 */ /* 0x000fc4000ff7e0ff */
[----:B------:R-:W-:Y:S01]  /*8670*/  IMAD.U32 R9, RZ, RZ, UR8 ;  /* 0x00000008ff097e24 */ /* 0x000fe2000f8e00ff */
[----:B------:R-:W-:Y:S02]  /*8680*/  LOP3.LUT R68, R69, 0x380, RZ, 0xc0, !PT ;  /* 0x0000038045447812 */ /* 0x000fe400078ec0ff */
[----:B------:R-:W-:Y:S02]  /*8690*/  IADD3 R45, P6, R10, 0x4000, RZ ;  /* 0x000040000a2d7810 */ /* 0x000fe40007fde0ff */
[----:B------:R-:W-:Y:S01]  /*86a0*/  IADD3.X R9, R0, UR7, R9, P3, !PT ;  /* 0x0000000700097c10 */ /* 0x000fe20009ffe409 */
[----:B------:R-:W-:Y:S01]  /*86b0*/  ULDC.64 UR6, c[0x0][0xc40] ;  /* 0x0003100000067ab9 */ /* 0x000fe20000000a00 */
[----:B------:R-:W-:Y:S01]  /*86c0*/  LOP3.LUT R12, R12, R13, RZ, 0x3c, !PT ;  /* 0x0000000d0c0c7212 */ /* 0x000fe200078e3cff */
[----:B------:R-:W-:Y:S01]  /*86d0*/  IMAD.X R13, RZ, RZ, R11, P2 ;  /* 0x000000ffff0d7224 */ /* 0x000fe200010e060b */
[----:B------:R-:W-:Y:S01]  /*86e0*/  LEA R50, P3, R4, UR6, 0x2 ;  /* 0x0000000604327c11 */ /* 0x000fe2000f8610ff */
[----:B------:R-:W-:Y:S01]  /*86f0*/  VIADD R0, R6, 0x8 ;  /* 0x0000000806007836 */ /* 0x000fe20000000000 */
[----:B------:R-:W-:-:S02]  /*8700*/  IADD3 R41, P5, R10, 0x5000, RZ ;  /* 0x000050000a297810 */ /* 0x000fc40007fbe0ff */
[----:B------:R-:W-:Y:S02]  /*8710*/  LEA.HI.X R51, R4, UR7, R9, 0x2, P3 ;  /* 0x0000000704337c11 */ /* 0x000fe400098f1409 */
[C---:B------:R-:W-:Y:S02]  /*8720*/  IADD3 R37, P4, R10.reuse, 0x6000, RZ ;  /* 0x000060000a257810 */ /* 0x040fe40007f9e0ff */
[----:B------:R-:W-:Y:S02]  /*8730*/  IADD3 R29, P3, R10, 0x7000, RZ ;  /* 0x000070000a1d7810 */ /* 0x000fe40007f7e0ff */
[----:B------:R-:W-:Y:S02]  /*8740*/  LOP3.LUT R60, R61, 0x380, RZ, 0xc0, !PT ;  /* 0x000003803d3c7812 */ /* 0x000fe400078ec0ff */
[----:B------:R-:W-:Y:S02]  /*8750*/  SHF.R.U64 R68, R68, 0x3, RZ ;  /* 0x0000000344447819 */ /* 0x000fe400000012ff */
[----:B------:R-:W-:-:S02]  /*8760*/  LOP3.LUT R44, R45, 0x380, RZ, 0xc0, !PT ;  /* 0x000003802d2c7812 */ /* 0x000fc400078ec0ff */
[----:B------:R-:W-:Y:S02]  /*8770*/  IADD3 R49, P2, R10, 0xa000, RZ ;  /* 0x0000a0000a317810 */ /* 0x000fe40007f5e0ff */
[----:B------:R-:W-:Y:S02]  /*8780*/  LOP3.LUT R40, R41, 0x380, RZ, 0xc0, !PT ;  /* 0x0000038029287812 */ /* 0x000fe400078ec0ff */
[----:B------:R-:W-:Y:S02]  /*8790*/  LOP3.LUT R36, R37, 0x380, RZ, 0xc0, !PT ;  /* 0x0000038025247812 */ /* 0x000fe400078ec0ff */
[----:B------:R-:W-:Y:S02]  /*87a0*/  LOP3.LUT R28, R29, 0x380, RZ, 0xc0, !PT ;  /* 0x000003801d1c7812 */ /* 0x000fe400078ec0ff */
[----:B------:R-:W-:Y:S02]  /*87b0*/  SHF.R.U64 R60, R60, 0x3, RZ ;  /* 0x000000033c3c7819 */ /* 0x000fe400000012ff */
[----:B------:R-:W-:Y:S01]  /*87c0*/  LOP3.LUT R68, R68, R69, RZ, 0x3c, !PT ;  /* 0x0000004544447212 */ /* 0x000fe200078e3cff */
[----:B------:R-:W-:Y:S01]  /*87d0*/  IMAD.X R69, RZ, RZ, R11, P0 ;  /* 0x000000ffff457224 */ /* 0x000fe200000e060b */
[----:B------:R-:W-:-:S02]  /*87e0*/  SHF.R.U64 R44, R44, 0x3, RZ ;  /* 0x000000032c2c7819 */ /* 0x000fc400000012ff */
[----:B------:R-:W-:Y:S02]  /*87f0*/  LOP3.LUT R48, R49, 0x380, RZ, 0xc0, !PT ;  /* 0x0000038031307812 */ /* 0x000fe400078ec0ff */
[----:B------:R-:W-:Y:S02]  /*8800*/  LOP3.LUT P0, RZ, R205, 0x3, RZ, 0xc0, !PT ;  /* 0x00000003cdff7812 */ /* 0x000fe4000780c0ff */
[----:B------:R-:W-:Y:S02]  /*8810*/  SHF.R.U64 R40, R40, 0x3, RZ ;  /* 0x0000000328287819 */ /* 0x000fe400000012ff */
[----:B------:R-:W-:Y:S02]  /*8820*/  SHF.R.U64 R36, R36, 0x3, RZ ;  /* 0x0000000324247819 */ /* 0x000fe400000012ff */
[----:B------:R-:W-:Y:S02]  /*8830*/  SHF.R.U64 R28, R28, 0x3, RZ ;  /* 0x000000031c1c7819 */ /* 0x000fe400000012ff */
[----:B------:R-:W-:Y:S01]  /*8840*/  LOP3.LUT R60, R60, R61, RZ, 0x3c, !PT ;  /* 0x0000003d3c3c7212 */ /* 0x000fe200078e3cff */
[--C-:B------:R-:W-:Y:S01]  /*8850*/  IMAD.X R61, RZ, RZ, R11.reuse, P1 ;  /* 0x000000ffff3d7224 */ /* 0x100fe200008e060b */
[----:B------:R-:W-:Y:S01]  /*8860*/  LOP3.LUT R44, R44, R45, RZ, 0x3c, !PT ;  /* 0x0000002d2c2c7212 */ /* 0x000fe200078e3cff */
[----:B------:R-:W-:Y:S01]  /*8870*/  IMAD.X R45, RZ, RZ, R11, P6 ;  /* 0x000000ffff2d7224 */ /* 0x000fe200030e060b */
[----:B------:R-:W-:-:S02]  /*8880*/  SHF.R.U64 R48, R48, 0x3, RZ ;  /* 0x0000000330307819 */ /* 0x000fc400000012ff */
[-C--:B-----5:R-:W-:Y:S02]  /*8890*/  ISETP.GE.OR P1, PT, R6, R77.reuse, P0 ;  /* 0x0000004d0600720c */ /* 0x0a0fe40000726670 */
[----:B------:R-:W-:Y:S02]  /*88a0*/  IADD3 R21, P6, R10, 0xb000, RZ ;  /* 0x0000b0000a157810 */ /* 0x000fe40007fde0ff */
[----:B------:R-:W-:Y:S02]  /*88b0*/  ISETP.GE.OR P0, PT, R0, R77, P0 ;  /* 0x0000004d0000720c */ /* 0x000fe40000706670 */
        /* <DEDUP_REMOVED lines=9> */
[C---:B------:R-:W-:Y:S01]  /*8950*/  LOP3.LUT R15, R10.reuse, 0x380, RZ, 0xc0, !PT ;  /* 0x000003800a0f7812 */ /* 0x040fe200078ec0ff */
[----:B------:R1:W-:Y:S01]  /*8960*/  @!P0 STG.E desc[UR60][R50.64+0x20], R3 ;  /* 0x0000200332008986 */ /* 0x0003e2000c10193c */
[C---:B------:R-:W-:Y:S02]  /*8970*/  IADD3 R65, P4, R10.reuse, 0xd000, RZ ;  /* 0x0000d0000a417810 */ /* 0x040fe40007f9e0ff */
[C---:B------:R-:W-:Y:S01]  /*8980*/  IADD3 R57, P3, R10.reuse, 0xe000, RZ ;  /* 0x0000e0000a397810 */ /* 0x040fe20007f7e0ff */
[----:B------:R-:W-:Y:S01]  /*8990*/  UIMAD UR6, UR9, UR12, URZ ;  /* 0x0000000c090672a4 */ /* 0x000fe2000f8e023f */
[----:B------:R-:W-:Y:S01]  /*89a0*/  LOP3.LUT R20, R21, 0x380, RZ, 0xc0, !PT ;  /* 0x0000038015147812 */ /* 0x000fe200078ec0ff */
[----:B------:R-:W-:Y:S01]  /*89b0*/  IMAD.U32 R23, RZ, RZ, UR12 ;  /* 0x0000000cff177e24 */ /* 0x000fe2000f8e00ff */
[----:B------:R-:W-:Y:S01]  /*89c0*/  IADD3 R9, P2, R10, 0xf000, RZ ;  /* 0x0000f0000a097810 */ /* 0x000fe20007f5e0ff */
[----:B------:R2:W-:Y:S01]  /*89d0*/  @!P1 STG.E desc[UR60][R50.64], R8 ;  /* 0x0000000832009986 */ /* 0x0005e2000c10193c */
[----:B------:R-:W-:-:S02]  /*89e0*/  LOP3.LUT R72, R73, 0x380, RZ, 0xc0, !PT ;  /* 0x0000038049487812 */ /* 0x000fc400078ec0ff */
[----:B------:R-:W-:Y:S01]  /*89f0*/  LOP3.LUT R64, R65, 0x380, RZ, 0xc0, !PT ;  /* 0x0000038041407812 */ /* 0x000fe200078ec0ff */
[----:B------:R-:W-:Y:S01]  /*8a00*/  IMAD.X R53, RZ, RZ, R11, P2 ;  /* 0x000000ffff357224 */ /* 0x000fe200010e060b */
[----:B------:R-:W-:Y:S02]  /*8a10*/  LOP3.LUT R56, R57, 0x380, RZ, 0xc0, !PT ;  /* 0x0000038039387812 */ /* 0x000fe400078ec0ff */
[----:B------:R-:W-:Y:S02]  /*8a20*/  SHF.R.U64 R15, R15, 0x3, RZ ;  /* 0x000000030f0f7819 */ /* 0x000fe400000012ff */
[----:B-1----:R-:W-:Y:S01]  /*8a30*/  SHF.R.S32.HI R3, RZ, 0x1f, R2 ;  /* 0x0000001fff037819 */ /* 0x002fe20000011402 */
[----:B------:R-:W-:Y:S01]  /*8a40*/  UIMAD UR6, UR4, UR13, UR6 ;  /* 0x0000000d040672a4 */ /* 0x000fe2000f8e0206 */
[----:B------:R-:W-:Y:S01]  /*8a50*/  SHF.R.U64 R20, R20, 0x3, RZ ;  /* 0x0000000314147819 */ /* 0x000fe200000012ff */
[----:B------:R-:W5:Y:S01]  /*8a60*/  LD.E.128 R24, desc[UR60][R24.64] ;  /* 0x0000003c18187980 */ /* 0x000f62000c101d00 */
[----:B------:R-:W-:-:S02]  /*8a70*/  LOP3.LUT R0, R9, 0x380, RZ, 0xc0, !PT ;  /* 0x0000038009007812 */ /* 0x000fc400078ec0ff */
[----:B------:R-:W-:Y:S01]  /*8a80*/  SHF.R.U64 R72, R72, 0x3, RZ ;  /* 0x0000000348487819 */ /* 0x000fe200000012ff */
[----:B------:R-:W5:Y:S01]  /*8a90*/  LD.E.128 R16, desc[UR60][R16.64] ;  /* 0x0000003c10107980 */ /* 0x000f62000c101d00 */
[----:B------:R-:W-:Y:S02]  /*8aa0*/  SHF.R.U64 R64, R64, 0x3, RZ ;  /* 0x0000000340407819 */ /* 0x000fe400000012ff */
[----:B------:R-:W-:Y:S01]  /*8ab0*/  SHF.R.U64 R56, R56, 0x3, RZ ;  /* 0x0000000338387819 */ /* 0x000fe200000012ff */
[----:B------:R-:W5:Y:S01]  /*8ac0*/  LD.E.128 R44, desc[UR60][R44.64] ;  /* 0x0000003c2c2c7980 */ /* 0x000f62000c101d00 */
[----:B------:R-:W-:Y:S01]  /*8ad0*/  LOP3.LUT R20, R20, R21, RZ, 0x3c, !PT ;  /* 0x0000001514147212 */ /* 0x000fe200078e3cff */
[----:B------:R-:W-:Y:S01]  /*8ae0*/  IMAD.X R21, RZ, RZ, R11, P6 ;  /* 0x000000ffff157224 */ /* 0x000fe200030e060b */
[----:B------:R-:W-:Y:S01]  /*8af0*/  LOP3.LUT R10, R15, R10, RZ, 0x3c, !PT ;  /* 0x0000000a0f0a7212 */ /* 0x000fe200078e3cff */
[----:B------:R-:W5:Y:S01]  /*8b00*/  LD.E.128 R40, desc[UR60][R40.64] ;  /* 0x0000003c28287980 */ /* 0x000f62000c101d00 */
[----:B------:R-:W-:-:S02]  /*8b10*/  SHF.R.U64 R0, R0, 0x3, RZ ;  /* 0x0000000300007819 */ /* 0x000fc400000012ff */
[----:B------:R-:W-:Y:S01]  /*8b20*/  LOP3.LUT R72, R72, R73, RZ, 0x3c, !PT ;  /* 0x0000004948487212 */ /* 0x000fe200078e3cff */
[--C-:B------:R-:W-:Y:S01]  /*8b30*/  IMAD.X R73, RZ, RZ, R11.reuse, P5 ;  /* 0x000000ffff497224 */ /* 0x100fe200028e060b */
[----:B------:R-:W-:Y:S01]  /*8b40*/  LOP3.LUT R64, R64, R65, RZ, 0x3c, !PT ;  /* 0x0000004140407212 */ /* 0x000fe200078e3cff */
[--C-:B------:R-:W-:Y:S01]  /*8b50*/  IMAD.X R65, RZ, RZ, R11.reuse, P4 ;  /* 0x000000ffff417224 */ /* 0x100fe200020e060b */
[----:B------:R-:W-:Y:S01]  /*8b60*/  LOP3.LUT R56, R56, R57, RZ, 0x3c, !PT ;  /* 0x0000003938387212 */ /* 0x000fe200078e3cff */
[----:B------:R-:W-:Y:S01]  /*8b70*/  IMAD.X R57, RZ, RZ, R11, P3 ;  /* 0x000000ffff397224 */ /* 0x000fe200018e060b */
[----:B------:R-:W-:Y:S01]  /*8b80*/  LOP3.LUT R52, R0, R9, RZ, 0x3c, !PT ;  /* 0x0000000900347212 */ /* 0x000fe200078e3cff */
[----:B------:R-:W5:Y:S04]  /*8b90*/  LD.E.128 R32, desc[UR60][R10.64] ;  /* 0x0000003c0a207980 */ /* 0x000f68000c101d00 */
[----:B------:R-:W5:Y:S04]  /*8ba0*/  LD.E.128 R12, desc[UR60][R12.64] ;  /* 0x0000003c0c0c7980 */ /* 0x000f68000c101d00 */
[----:B------:R-:W5:Y:S04]  /*8bb0*/  LD.E.128 R36, desc[UR60][R36.64] ;  /* 0x0000003c24247980 */ /* 0x000f68000c101d00 */
[----:B--2---:R1:W5:Y:S04]  /*8bc0*/  LD.E.128 R8, desc[UR60][R20.64] ;  /* 0x0000003c14087980 */ /* 0x004368000c101d00 */
[----:B------:R-:W5:Y:S04]  /*8bd0*/  LD.E.128 R28, desc[UR60][R28.64] ;  /* 0x0000003c1c1c7980 */ /* 0x000f68000c101d00 */
[----:B------:R-:W5:Y:S01]  /*8be0*/  LD.E.128 R68, desc[UR60][R68.64] ;  /* 0x0000003c44447980 */ /* 0x000f62000c101d00 */
[----:B-1----:R-:W-:-:S03]  /*8bf0*/  IMAD.WIDE.U32 R20, R23, UR4, R2 ;  /* 0x0000000417147c25 */ /* 0x002fc6000f8e0002 */
[----:B------:R-:W5:Y:S01]  /*8c00*/  LD.E.128 R60, desc[UR60][R60.64] ;  /* 0x0000003c3c3c7980 */ /* 0x000f62000c101d00 */
[----:B------:R-:W-:Y:S01]  /*8c10*/  VIADD R21, R21, UR6 ;  /* 0x0000000615157c36 */ /* 0x000fe20008000000 */
[----:B------:R-:W-:Y:S02]  /*8c20*/  ULDC.64 UR6, c[0x0][0xbe0] ;  /* 0x0002f80000067ab9 */ /* 0x000fe40000000a00 */
[----:B------:R-:W5:Y:S04]  /*8c30*/  LD.E.128 R48, desc[UR60][R48.64] ;  /* 0x0000003c30307980 */ /* 0x000f68000c101d00 */
        /* <DEDUP_REMOVED lines=11> */
[----:B------:R-:W-:Y:S01]  /*8cf0*/  IMAD.U32 R23, RZ, RZ, UR6 ;  /* 0x00000006ff177e24 */ /* 0x000fe2000f8e00ff */
[----:B------:R-:W-:Y:S01]  /*8d00*/  UIMAD UR4, UR16, UR7, UR4 ;  /* 0x00000007100472a4 */ /* 0x000fe2000f8e0204 */
[----:B------:R-:W-:-:S02]  /*8d10*/  IMAD R77, R200, -0x80, R77 ;  /* 0xffffff80c84d7824 */ /* 0x000fc400078e024d */
[----:B------:R-:W-:Y:S01]  /*8d20*/  IMAD.WIDE.U32 R20, R23, UR16, R20 ;  /* 0x0000001017147c25 */ /* 0x000fe2000f8e0014 */
[----:B------:R-:W-:Y:S02]  /*8d30*/  ULDC.64 UR6, c[0x0][0xbe8] ;  /* 0x0002fa0000067ab9 */ /* 0x000fe40000000a00 */
[CC--:B------:R-:W-:Y:S01]  /*8d40*/  ISETP.GE.AND P3, PT, R22.reuse, R77.reuse, PT ;  /* 0x0000004d1600720c */ /* 0x0c0fe20003f66270 */
[----:B------:R-:W-:Y:S01]  /*8d50*/  VIADD R21, R21, UR4 ;  /* 0x0000000415157c36 */ /* 0x000fe20008000000 */
[----:B------:R-:W-:Y:S01]  /*8d60*/  UIMAD UR4, UR15, UR6, URZ ;  /* 0x000000060f0472a4 */ /* 0x000fe2000f8e023f */
[----:B------:R-:W-:Y:S01]  /*8d70*/  VIADD R151, R151, 0x32420 ;  /* 0x0003242097977836 */ /* 0x000fe20000000000 */
[C---:B------:R-:W-:Y:S01]  /*8d80*/  IADD3 R0, R22.reuse, 0x20, RZ ;  /* 0x0000002016007810 */ /* 0x040fe20007ffe0ff */
[----:B------:R-:W-:Y:S01]  /*8d90*/  IMAD.U32 R79, RZ, RZ, UR6 ;  /* 0x00000006ff4f7e24 */ /* 0x000fe2000f8e00ff */
[----:B------:R-:W-:Y:S01]  /*8da0*/  UIMAD UR4, UR14, UR7, UR4 ;  /* 0x000000070e0472a4 */ /* 0x000fe2000f8e0204 */
[----:B------:R-:W-:Y:S01]  /*8db0*/  VIADD R3, R22, 0x60 ;  /* 0x0000006016037836 */ /* 0x000fe20000000000 */
[----:B------:R-:W-:Y:S01]  /*8dc0*/  ISETP.GE.AND P0, PT, R0, R77, PT ;  /* 0x0000004d0000720c */ /* 0x000fe20003f06270 */
[----:B------:R-:W-:Y:S01]  /*8dd0*/  IMAD.WIDE.U32 R78, R79, UR14, R20 ;  /* 0x0000000e4f4e7c25 */ /* 0x000fe2000f8e0014 */
[----:B------:R-:W-:-:S02]  /*8de0*/  PRMT R151, RZ, 0x654, R151 ;  /* 0x00000654ff977816 */ /* 0x000fc40000000097 */
[--C-:B------:R-:W-:Y:S01]  /*8df0*/  SHF.R.S32.HI R23, RZ, 0x1f, R22.reuse ;  /* 0x0000001fff177819 */ /* 0x100fe20000011416 */
[----:B------:R-:W-:Y:S01]  /*8e00*/  VIADD R0, R22, 0x40 ;  /* 0x0000004016007836 */ /* 0x000fe20000000000 */
[----:B------:R-:W-:Y:S01]  /*8e10*/  BSSY B1, `(.L_x_8011) ;  /* 0x000001d000017945 */ /* 0x000fe20003800000 */
[----:B------:R-:W-:Y:S01]  /*8e20*/  VIADD R83, R79, UR4 ;  /* 0x000000044f537c36 */ /* 0x000fe20008000000 */
[----:B-1----:R1:W-:Y:S01]  /*8e30*/  SYNCS.ARRIVE.TRANS64.RED.A1T0 RZ, [R151+URZ], RZ ;  /* 0x000000ff97ff79a7 */ /* 0x0023e2000810043f */
[-C--:B------:R-:W-:Y:S02]  /*8e40*/  ISETP.GE.AND P2, PT, R3, R77.reuse, PT ;  /* 0x0000004d0300720c */ /* 0x080fe40003f46270 */
[----:B------:R-:W-:Y:S01]  /*8e50*/  ISETP.GE.AND P1, PT, R0, R77, PT ;  /* 0x0000004d0000720c */ /* 0x000fe20003f26270 */
[----:B------:R-:W-:Y:S01]  /*8e60*/  IMAD.WIDE R76, R200, 0x80, R22 ;  /* 0x00000080c84c7825 */ /* 0x000fe200078e0216 */
[----:B------:R-:W-:Y:S11]  /*8e70*/  @P3 BRA `(.L_x_8012) ;  /* 0x0000000000583947 */ /* 0x000ff60003800000 */
        /* <DEDUP_REMOVED lines=13> */
[----:B------:R-:W-:Y:S02]  /*8f50*/  IMAD.IADD R3, R21, 0x1, R3 ;  /* 0x0000000115037824 */ /* 0x000fe400078e0203 */
[----:B------:R-:W-:Y:S01]  /*8f60*/  VIADD R4, R2, 0xc0 ;  /* 0x000000c002047836 */ /* 0x000fe20000000000 */
[----:B------:R-:W-:Y:S02]  /*8f70*/  ISETP.GE.AND P5, PT, R0, UR4, PT ;  /* 0x0000000400007c0c */ /* 0x000fe4000bfa6270 */
[----:B------:R-:W-:-:S02]  /*8f80*/  LEA.HI.X R81, R20, UR7, R3, 0x1, P6 ;  /* 0x0000000714517c11 */ /* 0x000fc4000b0f0c03 */
[----:B------:R-:W-:-:S03]  /*8f90*/  ISETP.GE.AND P6, PT, R4, UR4, PT ;  /* 0x0000000404007c0c */ /* 0x000fc6000bfc6270 */
[----:B-----5:R2:W-:Y:S04]  /*8fa0*/  @!P4 STG.E.128 desc[UR60][R80.64], R32 ;  /* 0x000000205000c986 */ /* 0x0205e8000c101d3c */
[----:B------:R2:W-:Y:S04]  /*8fb0*/  @!P3 STG.E.128 desc[UR60][R80.64+0x80], R44 ;  /* 0x0000802c5000b986 */ /* 0x0005e8000c101d3c */
[----:B------:R2:W-:Y:S04]  /*8fc0*/  @!P5 STG.E.128 desc[UR60][R80.64+0x100], R68 ;  /* 0x000100445000d986 */ /* 0x0005e8000c101d3c */
[----:B------:R2:W-:Y:S02]  /*8fd0*/  @!P6 STG.E.128 desc[UR60][R80.64+0x180], R72 ;  /* 0x000180485000e986 */ /* 0x0005e4000c101d3c */
.L_x_8012:
[----:B------:R-:W-:Y:S05]  /*8fe0*/  BSYNC B1 ;  /* 0x0000000000017941 */ /* 0x000fea0003800000 */
.L_x_8011:
[----:B------:R-:W-:Y:S04]  /*8ff0*/  BSSY B1, `(.L_x_8013) ;  /* 0x000001a000017945 */ /* 0x000fe80003800000 */
[----:B------:R-:W-:Y:S05]  /*9000*/  @P0 BRA `(.L_x_8014) ;  /* 0x0000000000600947 */ /* 0x000fea0003800000 */
[----:B------:R-:W-:Y:S01]  /*9010*/  IADD3 R3, P0, R76, 0x20, RZ ;  /* 0x000000204c037810 */ /* 0x000fe20007f1e0ff */
[----:B------:R-:W-:Y:S01]  /*9020*/  VIADD R4, R2, 0x40 ;  /* 0x0000004002047836 */ /* 0x000fe20000000000 */
[----:B------:R-:W-:Y:S01]  /*9030*/  ULDC UR4, c[0x0][0xb8c] ;  /* 0x0002e30000047ab9 */ /* 0x000fe20000000800 */
[----:B------:R-:W-:Y:S01]  /*9040*/  ULDC.64 UR6, c[0x0][0xbd8] ;  /* 0x0002f60000067ab9 */ /* 0x000fe20000000a00 */
[----:B------:R-:W-:Y:S01]  /*9050*/  IADD3.X R0, RZ, R77, RZ, P0, !PT ;  /* 0x0000004dff007210 */ /* 0x000fe200007fe4ff */
[----:B------:R-:W-:Y:S01]  /*9060*/  IMAD.MOV.U32 R20, RZ, RZ, R78 ;  /* 0x000000ffff147224 */ /* 0x000fe200078e004e */
[----:B------:R-:W-:Y:S01]  /*9070*/  ISETP.GE.AND P4, PT, R4, UR4, PT ;  /* 0x0000000404007c0c */ /* 0x000fe2000bf86270 */
[----:B------:R-:W-:Y:S01]  /*9080*/  IMAD.MOV.U32 R21, RZ, RZ, R83 ;  /* 0x000000ffff157224 */ /* 0x000fe200078e0053 */
[C---:B------:R-:W-:Y:S01]  /*9090*/  ISETP.GE.AND P3, PT, R2.reuse, UR4, PT ;  /* 0x0000000402007c0c */ /* 0x040fe2000bf66270 */
[----:B------:R-:W-:Y:S02]  /*90a0*/  VIADD R6, R2, 0x80 ;  /* 0x0000008002067836 */ /* 0x000fe40000000000 */
[----:B------:R-:W-:-:S02]  /*90b0*/  IMAD R0, R0, UR6, RZ ;  /* 0x0000000600007c24 */ /* 0x000fc4000f8e02ff */
[----:B------:R-:W-:Y:S01]  /*90c0*/  VIADD R4, R2, 0xc0 ;  /* 0x000000c002047836 */ /* 0x000fe20000000000 */
[----:B------:R-:W-:Y:S01]  /*90d0*/  ISETP.GE.AND P5, PT, R6, UR4, PT ;  /* 0x0000000406007c0c */ /* 0x000fe2000bfa6270 */
[----:B------:R-:W-:-:S03]  /*90e0*/  IMAD.WIDE.U32 R20, R3, UR6, R20 ;  /* 0x0000000603147c25 */ /* 0x000fc6000f8e0014 */
[----:B------:R-:W-:Y:S01]  /*90f0*/  ISETP.GE.AND P6, PT, R4, UR4, PT ;  /* 0x0000000404007c0c */ /* 0x000fe2000bfc6270 */
[----:B------:R-:W-:Y:S01]  /*9100*/  IMAD R3, R3, UR7, R0 ;  /* 0x0000000703037c24 */ /* 0x000fe2000f8e0200 */
[----:B------:R-:W-:Y:S02]  /*9110*/  ULDC.64 UR6, c[0x0][0xb80] ;  /* 0x0002e00000067ab9 */ /* 0x000fe40000000a00 */
[----:B--2--5:R-:W-:Y:S01]  /*9120*/  LEA R32, P0, R20, UR6, 0x1 ;  /* 0x0000000614207c11 */ /* 0x024fe2000f8008ff */
[----:B------:R-:W-:-:S05]  /*9130*/  IMAD.IADD R3, R21, 0x1, R3 ;  /* 0x0000000115037824 */ /* 0x000fca00078e0203 */
[----:B------:R-:W-:-:S05]  /*9140*/  LEA.HI.X R33, R20, UR7, R3, 0x1, P0 ;  /* 0x0000000714217c11 */ /* 0x000fca00080f0c03 */
[----:B------:R3:W-:Y:S04]  /*9150*/  @!P3 STG.E.128 desc[UR60][R32.64], R24 ;  /* 0x000000182000b986 */ /* 0x0007e8000c101d3c */
[----:B------:R3:W-:Y:S04]  /*9160*/  @!P4 STG.E.128 desc[UR60][R32.64+0x80], R40 ;  /* 0x000080282000c986 */ /* 0x0007e8000c101d3c */
[----:B------:R3:W-:Y:S04]  /*9170*/  @!P5 STG.E.128 desc[UR60][R32.64+0x100], R60 ;  /* 0x0001003c2000d986 */ /* 0x0007e8000c101d3c */
[----:B------:R3:W-:Y:S02]  /*9180*/  @!P6 STG.E.128 desc[UR60][R32.64+0x180], R64 ;  /* 0x000180402000e986 */ /* 0x0007e4000c101d3c */
.L_x_8014:
[----:B------:R-:W-:Y:S05]  /*9190*/  BSYNC B1 ;  /* 0x0000000000017941 */ /* 0x000fea0003800000 */
.L_x_8013:
[----:B------:R-:W-:Y:S04]  /*91a0*/  BSSY B1, `(.L_x_8015) ;  /* 0x000001a000017945 */ /* 0x000fe80003800000 */
        /* <DEDUP_REMOVED lines=18> */
[----:B---3-5:R-:W-:Y:S01]  /*92d0*/  LEA R24, P0, R20, UR6, 0x1 ;  /* 0x0000000614187c11 */ /* 0x028fe2000f8008ff */
[----:B------:R-:W-:-:S05]  /*92e0*/  IMAD.IADD R3, R21, 0x1, R3 ;  /* 0x0000000115037824 */ /* 0x000fca00078e0203 */
[----:B------:R-:W-:-:S05]  /*92f0*/  LEA.HI.X R25, R20, UR7, R3, 0x1, P0 ;  /* 0x0000000714197c11 */ /* 0x000fca00080f0c03 */
[----:B------:R4:W-:Y:S04]  /*9300*/  @!P1 STG.E.128 desc[UR60][R24.64], R16 ;  /* 0x0000001018009986 */ /* 0x0009e8000c101d3c */
[----:B------:R4:W-:Y:S04]  /*9310*/  @!P3 STG.E.128 desc[UR60][R24.64+0x80], R36 ;  /* 0x000080241800b986 */ /* 0x0009e8000c101d3c */
[----:B------:R4:W-:Y:S04]  /*9320*/  @!P4 STG.E.128 desc[UR60][R24.64+0x100], R48 ;  /* 0x000100301800c986 */ /* 0x0009e8000c101d3c */
[----:B------:R4:W-:Y:S02]  /*9330*/  @!P5 STG.E.128 desc[UR60][R24.64+0x180], R56 ;  /* 0x000180381800d986 */ /* 0x0009e4000c101d3c */
.L_x_8016:
[----:B------:R-:W-:Y:S05]  /*9340*/  BSYNC B1 ;  /* 0x0000000000017941 */ /* 0x000fea0003800000 */
.L_x_8015:
[----:B------:R-:W-:Y:S05]  /*9350*/  @P2 BRA `(.L_x_8017) ;  /* 0x0000000c00882947 */ /* 0x000fea0003800000 */
[----:B------:R-:W-:Y:S01]  /*9360*/  IADD3 R3, P0, R76, 0x60, RZ ;  /* 0x000000604c037810 */ /* 0x000fe20007f1e0ff */
[C---:B------:R-:W-:Y:S01]  /*9370*/  VIADD R0, R2.reuse, 0x40 ;  /* 0x0000004002007836 */ /* 0x040fe20000000000 */
[----:B------:R-:W-:Y:S01]  /*9380*/  ULDC UR4, c[0x0][0xb8c] ;  /* 0x0002e30000047ab9 */ /* 0x000fe20000000800 */
[----:B------:R-:W-:Y:S01]  /*9390*/  ULDC.64 UR6, c[0x0][0xbd8] ;  /* 0x0002f60000067ab9 */ /* 0x000fe20000000a00 */
[----:B----45:R-:W-:Y:S01]  /*93a0*/  IMAD.MOV.U32 R16, RZ, RZ, R78 ;  /* 0x000000ffff107224 */ /* 0x030fe200078e004e */
        /* <DEDUP_REMOVED lines=11> */
[----:B------:R-:W-:Y:S02]  /*9460*/  LEA R18, P0, R16, UR6, 0x1 ;  /* 0x0000000610127c11 */ /* 0x000fe4000f8008ff */
[----:B------:R-:W-:-:S04]  /*9470*/  IADD3 R3, R17, R3, RZ ;  /* 0x0000000311037210 */ /* 0x000fc80007ffe0ff */
        /* <DEDUP_REMOVED lines=8> */
.L_x_8009:
[----:B------:R-:W-:Y:S01]  /*9500*/  R2UR UR4, R202 ;  /* 0x00000000ca0472ca */ /* 0x000fe200000e0000 */
[----:B------:R-:W-:Y:S01]  /*9510*/  ULDC.64 UR6, c[0x0][0xcd8] ;  /* 0x0003360000067ab9 */ /* 0x000fe20000000a00 */
[----:B------:R-:W-:Y:S01]  /*9520*/  R2UR UR9, R203 ;  /* 0x00000000cb0972ca */ /* 0x000fe200000e0000 */
[----:B------:R-:W-:Y:S01]  /*9530*/  UISETP.NE.U32.AND UP0, UPT, UR6, URZ, UPT ;  /* 0x0000003f0600728c */ /* 0x000fe2000bf05070 */
[----:B------:R-:W-:-:S03]  /*9540*/  IMAD.MOV.U32 R15, RZ, RZ, RZ ;  /* 0x000000ffff0f7224 */ /* 0x000fc600078e00ff */
[----:B------:R-:W-:-:S06]  /*9550*/  UISETP.NE.AND.EX UP0, UPT, UR7, URZ, UPT, UP0 ;  /* 0x0000003f0700728c */ /* 0x000fcc000bf05300 */
[----:B------:R-:W-:Y:S01]  /*9560*/  USHF.L.U32 UR8, UR4, 0x2, URZ ;  /* 0x0000000204087899 */ /* 0x000fe2000800063f */
[----:B------:R-:W1:Y:S01]  /*9570*/  LDC R13, c[0x0][0xb88] ;  /* 0x0002e200ff0d7b82 */ /* 0x000e620000000800 */
[----:B------:R-:W-:Y:S01]  /*9580*/  USHF.L.U64.HI UR9, UR4, 0x2, UR9 ;  /* 0x0000000204097899 */ /* 0x000fe20008010209 */
[----:B------:R-:W-:Y:S01]  /*9590*/  PLOP3.LUT P1, PT, PT, PT, UP0, 0x80, 0x0 ;  /* 0x000000000000781c */ /* 0x000fe20003f2f008 */
[----:B------:R-:W-:-:S04]  /*95a0*/  UIADD3 UR4, UP1, UR8, UR6, URZ ;  /* 0x0000000608047290 */ /* 0x000fc8000ff3e03f */
        /* <DEDUP_REMOVED lines=11> */
[----:B------:R-:W-:-:S05]  /*9660*/  IMAD.U32 R11, RZ, RZ, UR7 ;  /* 0x00000007ff0b7e24 */ /* 0x000fca000f8e00ff */
[----:B-1----:R2:W5:Y:S01]  /*9670*/  @P2 LDG.E R13, desc[UR60][R10.64] ;  /* 0x0000003c0a0d2981 */ /* 0x002562000c1e1900 */
[----:B------:R-:W-:Y:S01]  /*9680*/  ISETP.GE.AND P0, PT, R223, 0x80, PT ;  /* 0x00000080df00780c */ /* 0x000fe20003f06270 */
[----:B------:R-:W-:-:S12]  /*9690*/  @P2 BRA `(.L_x_8018) ;  /* 0x0000000000102947 */ /* 0x000fd80003800000 */
[----:B------:R-:W-:Y:S05]  /*96a0*/  @!P1 BRA `(.L_x_8018) ;  /* 0x00000000000c9947 */ /* 0x000fea0003800000 */
[----:B------:R-:W3:Y:S04]  /*96b0*/  LDG.E R0, desc[UR60][R8.64] ;  /* 0x0000003c08007981 */ /* 0x000ee8000c1e1900 */
[----:B-----5:R-:W3:Y:S02]  /*96c0*/  LDG.E R13, desc[UR60][R8.64+0x4] ;  /* 0x0000043c080d7981 */ /* 0x020ee4000c1e1900 */
[----:B---3--:R-:W-:-:S07]  /*96d0*/  IMAD.IADD R13, R13, 0x1, -R0 ;  /* 0x000000010d0d7824 */ /* 0x008fce00078e0a00 */
.L_x_8018:
        /* <DEDUP_REMOVED lines=10> */
[----:B------:R-:W1:Y:S02]  /*9780*/  S2R R0, SR_TID.X ;  /* 0x0000000000007919 */ /* 0x000e640000002100 */
[----:B-1----:R-:W-:-:S04]  /*9790*/  IMAD R0, R200, 0x80, R0 ;  /* 0x00000080c8007824 */ /* 0x002fc800078e0200 */
[----:B------:R-:W-:-:S05]  /*97a0*/  VIADD R0, R0, 0xffffff80 ;  /* 0xffffff8000007836 */ /* 0x000fca0000000000 */
[----:B------:R-:W-:-:S13]  /*97b0*/  ISETP.GE.AND P0, PT, R0, R13, PT ;  /* 0x0000000d0000720c */ /* 0x000fda0003f06270 */
[----:B------:R-:W-:Y:S05]  /*97c0*/  @P0 BRA `(.L_x_8020) ;  /* 0x0000000000500947 */ /* 0x000fea0003800000 */
[----:B------:R-:W-:Y:S01]  /*97d0*/  R2UR UR6, R201 ;  /* 0x00000000c90672ca */ /* 0x000fe200000e0000 */
[----:B------:R-:W-:Y:S01]  /*97e0*/  ULDC.64 UR10, c[0x0][0xc70] ;  /* 0x00031c00000a7ab9 */ /* 0x000fe20000000a00 */
[C---:B--2---:R-:W-:Y:S01]  /*97f0*/  IADD3 R8, P0, R0.reuse, R15, RZ ;  /* 0x0000000f00087210 */ /* 0x044fe20007f1e0ff */
[----:B------:R-:W-:Y:S02]  /*9800*/  UIMAD UR4, UR7, UR10, URZ ;  /* 0x0000000a070472a4 */ /* 0x000fe4000f8e023f */
[----:B------:R-:W-:Y:S01]  /*9810*/  IMAD.U32 R3, RZ, RZ, UR10 ;  /* 0x0000000aff037e24 */ /* 0x000fe2000f8e00ff */
[----:B------:R-:W-:-:S07]  /*9820*/  LEA.HI.X.SX32 R9, R0, R4, 0x1, P0 ;  /* 0x0000000400097211 */ /* 0x000fce00000f0eff */
        /* <DEDUP_REMOVED lines=14> */
.L_x_8020:
[----:B------:R-:W-:Y:S05]  /*9910*/  BSYNC B1 ;  /* 0x0000000000017941 */ /* 0x000fea0003800000 */
.L_x_8019:
[----:B------:R-:W-:Y:S01]  /*9920*/  R2UR UR6, R201 ;  /* 0x00000000c90672ca */ /* 0x000fe200000e0000 */
[----:B------:R-:W-:Y:S01]  /*9930*/  ULDC.64 UR10, c[0x0][0xba0] ;  /* 0x0002e800000a7ab9 */ /* 0x000fe20000000a00 */
[----:B-1----:R-:W-:Y:S01]  /*9940*/  IMAD.MOV.U32 R3, RZ, RZ, R17 ;  /* 0x000000ffff037224 */ /* 0x002fe200078e0011 */
[----:B------:R-:W-:Y:S01]  /*9950*/  BSSY B1, `(.L_x_8021) ;  /* 0x0000032000017945 */ /* 0x000fe20003800000 */
[----:B------:R-:W-:Y:S02]  /*9960*/  IMAD R0, R4, UR10, RZ ;  /* 0x0000000a04007c24 */ /* 0x000fe4000f8e02ff */
[----:B--2---:R-:W-:-:S04]  /*9970*/  IMAD.WIDE.U32 R8, R15, UR10, R2 ;  /* 0x0000000a0f087c25 */ /* 0x004fc8000f8e0002 */
[----:B------:R-:W-:Y:S01]  /*9980*/  IMAD R15, R15, UR11, R0 ;  /* 0x0000000b0f0f7c24 */ /* 0x000fe2000f8e0200 */
[----:B------:R-:W-:Y:S01]  /*9990*/  ULDC.64 UR10, c[0x0][0xbe0] ;  /* 0x0002f800000a7ab9 */ /* 0x000fe20000000a00 */
[----:B------:R-:W-:Y:S01]  /*99a0*/  VIADD R0, R22, 0x20 ;  /* 0x0000002016007836 */ /* 0x000fe20000000000 */
[----:B------:R-:W-:Y:S02]  /*99b0*/  UIMAD UR4, UR7, UR10, URZ ;  /* 0x0000000a070472a4 */ /* 0x000fe4000f8e023f */
[----:B------:R-:W-:Y:S01]  /*99c0*/  MOV R3, UR10 ;  /* 0x0000000a00037c02 */ /* 0x000fe20008000f00 */
[----:B------:R-:W-:Y:S01]  /*99d0*/  IMAD.IADD R9, R9, 0x1, R15 ;  /* 0x0000000109097824 */ /* 0x000fe200078e020f */
[----:B------:R-:W-:Y:S01]  /*99e0*/  UIMAD UR4, UR6, UR11, UR4 ;  /* 0x0000000b060472a4 */ /* 0x000fe2000f8e0204 */
[----:B------:R-:W-:Y:S01]  /*99f0*/  IMAD R15, R200, -0x80, R13 ;  /* 0xffffff80c80f7824 */ /* 0x000fe200078e020d */
[----:B------:R-:W-:Y:S01]  /*9a00*/  SHF.R.S32.HI R13, RZ, 0x1f, R22 ;  /* 0x0000001fff0d7819 */ /* 0x000fe20000011416 */
[----:B------:R-:W-:Y:S01]  /*9a10*/  IMAD.WIDE.U32 R8, R3, UR6, R8 ;  /* 0x0000000603087c25 */ /* 0x000fe2000f8e0008 */
[----:B------:R-:W-:-:S02]  /*9a20*/  ULDC.64 UR6, c[0x0][0xbe8] ;  /* 0x0002fa0000067ab9 */ /* 0x000fc40000000a00 */
        /* <DEDUP_REMOVED lines=9> */
[----:B------:R-:W-:Y:S02]  /*9ac0*/  IMAD.MOV.U32 R12, RZ, RZ, R22 ;  /* 0x000000ffff0c7224 */ /* 0x000fe400078e0016 */
[----:B------:R-:W-:Y:S02]  /*9ad0*/  VIADD R17, R11, UR4 ;  /* 0x000000040b117c36 */ /* 0x000fe40008000000 */
[----:B------:R-:W-:-:S04]  /*9ae0*/  IMAD.WIDE R12, R200, 0x80, R12 ;  /* 0x00000080c80c7825 */ /* 0x000fc800078e020c */
[----:B------:R-:W-:Y:S01]  /*9af0*/  VIADD R0, R22, 0x60 ;  /* 0x0000006016007836 */ /* 0x000fe20000000000 */
[----:B------:R-:W-:Y:S06]  /*9b00*/  @P2 BRA `(.L_x_8022) ;  /* 0x0000000000582947 */ /* 0x000fec0003800000 */
[C---:B------:R-:W-:Y:S01]  /*9b10*/  VIADD R3, R2.reuse, 0x40 ;  /* 0x0000004002037836 */ /* 0x040fe20000000000 */
[----:B------:R-:W-:Y:S01]  /*9b20*/  ULDC UR4, c[0x0][0xb8c] ;  /* 0x0002e30000047ab9 */ /* 0x000fe20000000800 */
[----:B------:R-:W-:Y:S01]  /*9b30*/  VIADD R4, R2, 0x80 ;  /* 0x0000008002047836 */ /* 0x000fe20000000000 */
[----:B------:R-:W-:Y:S01]  /*9b40*/  ULDC.64 UR6, c[0x0][0xbd8] ;  /* 0x0002f60000067ab9 */ /* 0x000fe20000000a00 */
[----:B------:R-:W-:Y:S01]  /*9b50*/  IMAD.MOV.U32 R8, RZ, RZ, R10 ;  /* 0x000000ffff087224 */ /* 0x000fe200078e000a */
[----:B------:R-:W-:Y:S01]  /*9b60*/  ISETP.GE.AND P4, PT, R3, UR4, PT ;  /* 0x0000000403007c0c */ /* 0x000fe2000bf86270 */
[----:B------:R-:W-:Y:S01]  /*9b70*/  IMAD R3, R13, UR6, RZ ;  /* 0x000000060d037c24 */ /* 0x000fe2000f8e02ff */
[----:B------:R-:W-:Y:S01]  /*9b80*/  ISETP.GE.AND P5, PT, R4, UR4, PT ;  /* 0x0000000404007c0c */ /* 0x000fe2000bfa6270 */
[C---:B------:R-:W-:Y:S01]  /*9b90*/  VIADD R4, R2.reuse, 0xc0 ;  /* 0x000000c002047836 */ /* 0x040fe20000000000 */
[----:B------:R-:W-:Y:S01]  /*9ba0*/  ISETP.GE.AND P3, PT, R2, UR4, PT ;  /* 0x0000000402007c0c */ /* 0x000fe2000bf66270 */
[----:B------:R-:W-:-:S02]  /*9bb0*/  IMAD.MOV.U32 R9, RZ, RZ, R17 ;  /* 0x000000ffff097224 */ /* 0x000fc400078e0011 */
        /* <DEDUP_REMOVED lines=11> */
.L_x_8022:
[----:B------:R-:W-:Y:S05]  /*9c70*/  BSYNC B1 ;  /* 0x0000000000017941 */ /* 0x000fea0003800000 */
.L_x_8021:
[----:B------:R-:W-:Y:S01]  /*9c80*/  BSSY B1, `(.L_x_8023) ;  /* 0x000001b000017945 */ /* 0x000fe20003800000 */
[----:B------:R-:W-:-:S03]  /*9c90*/  ISETP.GE.AND P2, PT, R0, R15, PT ;  /* 0x0000000f0000720c */ /* 0x000fc60003f46270 */
[----:B------:R-:W-:Y:S10]  /*9ca0*/  @P1 BRA `(.L_x_8024) ;  /* 0x0000000000601947 */ /* 0x000ff40003800000 */
        /* <DEDUP_REMOVED lines=8> */
[----:B------:R-:W-:Y:S01]  /*9d30*/  IMAD.MOV.U32 R9, RZ, RZ, R17 ;  /* 0x000000ffff097224 */ /* 0x000fe200078e0011 */
[C---:B------:R-:W-:Y:S01]  /*9d40*/  IADD3 R4, R2.reuse, 0xc0, RZ ;  /* 0x000000c002047810 */ /* 0x040fe20007ffe0ff */
[----:B------:R-:W-:-:S02]  /*9d50*/  VIADD R6, R2, 0x80 ;  /* 0x0000008002067836 */ /* 0x000fc40000000000 */
        /* <DEDUP_REMOVED lines=13> */
.L_x_8024:
[----:B------:R-:W-:Y:S05]  /*9e30*/  BSYNC B1 ;  /* 0x0000000000017941 */ /* 0x000fea0003800000 */
.L_x_8023:
        /* <DEDUP_REMOVED lines=19> */
[----:B--2---:R-:W-:Y:S01]  /*9f70*/  LEA R14, P0, R8, UR6, 0x1 ;  /* 0x00000006080e7c11 */ /* 0x004fe2000f8008ff */
[----:B------:R-:W-:-:S05]  /*9f80*/  IMAD.IADD R3, R9, 0x1, R3 ;  /* 0x0000000109037824 */ /* 0x000fca00078e0203 */
[----:B------:R-:W-:-:S05]  /*9f90*/  LEA.HI.X R15, R8, UR7, R3, 0x1, P0 ;  /* 0x00000007080f7c11 */ /* 0x000fca00080f0c03 */
[----:B------:R3:W-:Y:S04]  /*9fa0*/  @!P1 STG.E.128 desc[UR60][R14.64], RZ ;  /* 0x000000ff0e009986 */ /* 0x0007e8000c101d3c */
[----:B------:R3:W-:Y:S04]  /*9fb0*/  @!P3 STG.E.128 desc[UR60][R14.64+0x80], RZ ;  /* 0x000080ff0e00b986 */ /* 0x0007e8000c101d3c */
[----:B------:R3:W-:Y:S04]  /*9fc0*/  @!P4 STG.E.128 desc[UR60][R14.64+0x100], RZ ;  /* 0x000100ff0e00c986 */ /* 0x0007e8000c101d3c */
[----:B------:R3:W-:Y:S02]  /*9fd0*/  @!P5 STG.E.128 desc[UR60][R14.64+0x180], RZ ;  /* 0x000180ff0e00d986 */ /* 0x0007e4000c101d3c */
.L_x_8026:
[----:B------:R-:W-:Y:S05]  /*9fe0*/  BSYNC B1 ;  /* 0x0000000000017941 */ /* 0x000fea0003800000 */
.L_x_8025:
        /* <DEDUP_REMOVED lines=25> */
.L_x_8017:
[----:B------:R-:W-:Y:S05]  /*a180*/  BSYNC B0 ;  /* 0x0000000000007941 */ /* 0x000fea0003800000 */
.L_x_8008:
[----:B------:R-:W-:Y:S02]  /*a190*/  ULDC UR4, c[0x0][0xd14] ;  /* 0x0003450000047ab9 */ /* 0x000fe40000000800 */
[----:B------:R-:W-:-:S13]  /*a1a0*/  ISETP.GE.AND P0, PT, R7, UR4, PT ;  /* 0x0000000407007c0c */ /* 0x000fda000bf06270 */
[----:B------:R-:W-:Y:S05]  /*a1b0*/  @!P0 BRA `(.L_x_8027) ;  /* 0xffffff6c00288947 */ /* 0x000fea000383ffff */
[----:B------:R-:W-:Y:S05]  /*a1c0*/  EXIT ;  /* 0x000000000000794d */ /* 0x000fea0003800000 */
.L_x_7983:
        /* <DEDUP_REMOVED lines=61> */
.L_x_8032:
        /* <DEDUP_REMOVED lines=16> */
.L_x_8031:
[----:B------:R-:W-:Y:S05]  /*a6a0*/  BSYNC B0 ;  /* 0x0000000000007941 */ /* 0x000fea0003800000 */
.L_x_8030:
        /* <DEDUP_REMOVED lines=26> */
.L_x_8028:
        /* <DEDUP_REMOVED lines=16> */
.L_x_8033:
        /* <DEDUP_REMOVED lines=25> */
.L_x_8029:
[----:B------:R-:W-:Y:S02]  /*aae0*/  IMAD.MOV.U32 R17, RZ, RZ, RZ ;  /* 0x000000ffff117224 */ /* 0x000fe400078e00ff */
[----:B------:R-:W-:Y:S02]  /*aaf0*/  IMAD.U32 R16, RZ, RZ, UR6 ;  /* 0x00000006ff107e24 */ /* 0x000fe4000f8e00ff */
[----:B------:R-:W-:-:S07]  /*ab00*/  IMAD.MOV.U32 R18, RZ, RZ, RZ ;  /* 0x000000ffff127224 */ /* 0x000fce00078e00ff */
.L_x_8034:
        /* <DEDUP_REMOVED lines=12> */
[----:B------:R0:W-:Y:S07]  /*abd0*/  STL [R1+0x4], R0 ;  /* 0x0000040001007387 */ /* 0x0001ee0000100800 */
[----:B------:R-:W-:Y:S05]  /*abe0*/  @P0 BRA `(.L_x_8035) ;  /* 0x0000003800b80947 */ /* 0x000fea0003800000 */
[----:B0-----:R-:W-:Y:S01]  /*abf0*/  IMAD.MOV.U32 R0, RZ, RZ, 0x1 ;  /* 0x00000001ff007424 */ /* 0x001fe200078e00ff */
[----:B------:R0:W-:Y:S01]  /*ac00*/  STL [R1], RZ ;  /* 0x000000ff01007387 */ /* 0x0001e20000100800 */
[----:B------:R-:W-:Y:S01]  /*ac10*/  ULDC UR51, c[0x0][0xc] ;  /* 0x0000030000337ab9 */ /* 0x000fe20000000800 */
[----:B------:R-:W-:Y:S01]  /*ac20*/  ULDC.64 UR48, c[0x0][0x198] ;  /* 0x0000660000307ab9 */ /* 0x000fe20000000a00 */
[----:B------:R-:W-:Y:S01]  /*ac30*/  UMOV UR50, URZ ;  /* 0x0000003f00327c82 */ /* 0x000fe20008000000 */
[----:B------:R0:W-:Y:S04]  /*ac40*/  STL [R1+0x4], R0 ;  /* 0x0000040001007387 */ /* 0x0001e80000100800 */
.L_x_8099:
        /* <DEDUP_REMOVED lines=51> */
.L_x_8036:
        /* <DEDUP_REMOVED lines=29> */
.L_x_8038:
        /* <DEDUP_REMOVED lines=23> */
.L_x_8040:
        /* <DEDUP_REMOVED lines=10> */
[----:B------:R-:W-:Y:S01]  /*b360*/  MOV R8, 0x70 ;  /* 0x0000007000087802 */ /* 0x000fe20000000f00 */
[----:B------:R-:W-:Y:S02]  /*b370*/  IMAD.U32 R5, RZ, RZ, UR7 ;  /* 0x00000007ff057e24 */ /* 0x000fe4000f8e00ff */
[----:B------:R-:W-:Y:S02]  /*b380*/  IMAD.U32 R6, RZ, RZ, UR8 ;  /* 0x00000008ff067e24 */ /* 0x000fe4000f8e00ff */
[----:B------:R-:W-:-:S02]  /*b390*/  IMAD.U32 R7, RZ, RZ, UR9 ;  /* 0x00000009ff077e24 */ /* 0x000fc4000f8e00ff */
[----:B------:R-:W-:Y:S02]  /*b3a0*/  IMAD.U32 R10, RZ, RZ, UR4 ;  /* 0x00000004ff0a7e24 */ /* 0x000fe4000f8e00ff */
[----:B------:R-:W-:Y:S02]  /*b3b0*/  IMAD.U32 R11, RZ, RZ, UR5 ;  /* 0x00000005ff0b7e24 */ /* 0x000fe4000f8e00ff */
[----:B------:R-:W-:Y:S02]  /*b3c0*/  IMAD.MOV.U32 R12, RZ, RZ, 0x1 ;  /* 0x00000001ff0c7424 */ /* 0x000fe400078e00ff */
[----:B0-----:R-:W-:-:S07]  /*b3d0*/  IMAD.MOV.U32 R13, RZ, RZ, RZ ;  /* 0x000000ffff0d7224 */ /* 0x001fce00078e00ff */
[----:B------:R-:W-:-:S07]  /*b3e0*/  LEPC R20, `(.L_x_8042) ;  /* 0x000000001014794e */ /* 0x000fce0000000000 */
[----:B-1----:R-:W-:Y:S05]  /*b3f0*/  CALL.ABS.NOINC R2 ;  /* 0x0000000002007343 */ /* 0x002fea0003c00000 */
.L_x_8042:
        /* <DEDUP_REMOVED lines=16> */
.L_x_8041:
[----:B------:R-:W2:Y:S01]  /*b500*/  LDL.LU R2, [R1+0x18] ;  /* 0x0000180001027983 */ /* 0x000ea20000300800 */
[----:B------:R-:W-:Y:S01]  /*b510*/  ULDC.64 UR4, c[0x0][0xaf0] ;  /* 0x0002bc0000047ab9 */ /* 0x000fe20000000a00 */
[----:B------:R-:W0:Y:S02]  /*b520*/  LDC R4, c[0x0][0x428] ;  /* 0x00010a00ff047b82 */ /* 0x000e240000000800 */
        /* <DEDUP_REMOVED lines=18> */
[----:B------:R-:W-:Y:S01]  /*b650*/  IMAD.MOV.U32 R4, RZ, RZ, R18 ;  /* 0x000000ffff047224 */ /* 0x000fe200078e0012 */
[----:B------:R-:W-:Y:S01]  /*b660*/  PLOP3.LUT P1, PT, P6, PT, PT, 0x8, 0x0 ;  /* 0x000000000000781c */ /* 0x000fe2000372e170 */
[----:B------:R-:W-:-:S10]  /*b670*/  IMAD R17, R17, 0x80, R8 ;  /* 0x0000008011117824 */ /* 0x000fd400078e0208 */
[----:B------:R-:W0:Y:S08]  /*b680*/  @P0 LDC R7, c[0x0][0x42c] ;  /* 0x00010b00ff070b82 */ /* 0x000e300000000800 */
[----:B------:R-:W2:Y:S01]  /*b690*/  @P0 LDC R5, c[0x0][0x430] ;  /* 0x00010c00ff050b82 */ /* 0x000ea20000000800 */
[----:B0-----:R-:W-:-:S05]  /*b6a0*/  @P0 IMAD.HI.U32 R6, R18, R7, RZ ;  /* 0x0000000712060227 */ /* 0x001fca00078e00ff */
[----:B--2---:R-:W-:Y:S02]  /*b6b0*/  @P0 SHF.R.U32.HI R4, RZ, R5, R6 ;  /* 0x00000005ff040219 */ /* 0x004fe40000011606 */
[----:B------:R-:W-:-:S04]  /*b6c0*/  ISETP.NE.U32.AND P0, PT, RZ, UR4, PT ;  /* 0x00000004ff007c0c */ /* 0x000fc8000bf05070 */
[----:B------:R-:W-:-:S04]  /*b6d0*/  ISETP.NE.AND.EX P0, PT, RZ, UR5, PT, P0 ;  /* 0x00000005ff007c0c */ /* 0x000fc8000bf05300 */
[----:B-1----:R-:W-:-:S09]  /*b6e0*/  SEL R6, R9, RZ, !P0 ;  /* 0x000000ff09067207 */ /* 0x002fd20004000000 */
.L_x_8043:
        /* <DEDUP_REMOVED lines=17> */
.L_x_8115:
[----:B------:R-:W2:Y:S01]  /*b800*/  LDL R8, [R1+0x14] ;  /* 0x0000140001087983 */ /* 0x000ea20000100800 */
[----:B------:R-:W-:Y:S01]  /*b810*/  UMOV UR4, 0xffffffff ;  /* 0xffffffff00047882 */ /* 0x000fe20000000000 */
[----:B------:R-:W-:Y:S01]  /*b820*/  SHF.R.S32.HI R5, RZ, 0x1f, R0 ;  /* 0x0000001fff057819 */ /* 0x000fe20000011400 */
[----:B--2---:R-:W-:Y:S01]  /*b830*/  VIADD R9, R8, 0xffffffff ;  /* 0xffffffff08097836 */ /* 0x004fe20000000000 */
[----:B------:R-:W-:Y:S06]  /*b840*/  BRA.DIV UR4, `(.L_x_8045) ;  /* 0x0000003604487947 */ /* 0x000fec000b800000 */
[----:B------:R-:W-:-:S13]  /*b850*/  ELECT P6, URZ, PT ;  /* 0x00000000003f782f */ /* 0x000fda00038c0000 */
.L_x_8118:
        /* <DEDUP_REMOVED lines=24> */
.L_x_8047:
        /* <DEDUP_REMOVED lines=9> */
.L_x_8119:
        /* <DEDUP_REMOVED lines=11> */
.L_x_8049:
        /* <DEDUP_REMOVED lines=23> */
.L_x_8046:
        /* <DEDUP_REMOVED lines=15> */
[----:B------:R-:W-:Y:S01]  /*bd80*/  UIADD3 UR6, UP0, UR48, 0x770, URZ ;  /* 0x0000077030067890 */ /* 0x000fe2000ff1e03f */
[----:B------:R-:W-:Y:S01]  /*bd90*/  IMAD.MOV.U32 R6, RZ, RZ, 0x4000 ;  /* 0x00004000ff067424 */ /* 0x000fe200078e00ff */
[----:B------:R-:W-:Y:S01]  /*bda0*/  UMOV UR15, 0x12f00000 ;  /* 0x12f00000000f7882 */ /* 0x000fe20000000000 */
[----:B------:R-:W-:Y:S01]  /*bdb0*/  UMOV UR10, URZ ;  /* 0x0000003f000a7c82 */ /* 0x000fe20008000000 */
[----:B------:R-:W-:Y:S01]  /*bdc0*/  UIADD3.X UR7, URZ, UR49, URZ, UP0, !UPT ;  /* 0x000000313f077290 */ /* 0x000fe200087fe43f */
[----:B------:R0:W-:Y:S01]  /*bdd0*/  SYNCS.ARRIVE.TRANS64 RZ, [R8+URZ+0x32400], R6 ;  /* 0x0324000608ff79a7 */ /* 0x0001e2000800003f */
[----:B------:R-:W-:-:S02]  /*bde0*/  UIADD3 UR8, UR16, 0x18400, URZ ;  /* 0x0001840010087890 */ /* 0x000fc4000fffe03f */
[----:B------:R-:W-:Y:S02]  /*bdf0*/  UIADD3 UR9, UR16, 0x32400, URZ ;  /* 0x0003240010097890 */ /* 0x000fe4000fffe03f */
[----:B------:R-:W-:Y:S02]  /*be00*/  UIADD3 UR40, UR16, 0x22400, URZ ;  /* 0x0002240010287890 */ /* 0x000fe4000fffe03f */
[----:B------:R-:W-:Y:S02]  /*be10*/  UIADD3 UR41, UR16, 0x32410, URZ ;  /* 0x0003241010297890 */ /* 0x000fe4000fffe03f */
[----:B------:R-:W-:Y:S01]  /*be20*/  UIADD3 UR32, UR16, 0x26400, URZ ;  /* 0x0002640010207890 */ /* 0x000fe2000fffe03f */
[----:B0-----:R-:W-:Y:S01]  /*be30*/  IMAD.MOV.U32 R6, RZ, RZ, 0x10000 ;  /* 0x00010000ff067424 */ /* 0x001fe200078e00ff */
[----:B------:R-:W-:Y:S01]  /*be40*/  UIADD3 UR24, UR16, 0x2a400, URZ ;  /* 0x0002a40010187890 */ /* 0x000fe2000fffe03f */
[----:B------:R0:W-:Y:S01]  /*be50*/  UTMALDG.4D [UR8], [UR4], desc[UR14] ;  /* 0x00000e08040075b4 */ /* 0x0001e20008019000 */
[----:B------:R-:W-:Y:S01]  /*be60*/  UIADD3 UR16, UR16, 0x2e400, URZ ;  /* 0x0002e40010107890 */ /* 0x000fe2000fffe03f */
[----:B------:R-:W-:Y:S01]  /*be70*/  UMOV UR43, UR11 ;  /* 0x0000000b002b7c82 */ /* 0x000fe20008000000 */
        /* <DEDUP_REMOVED lines=23> */
[----:B0-----:R-:W-:Y:S01]  /*bff0*/  NOP ;  /* 0x0000000000007918 */ /* 0x001fe20000000000 */
.L_x_8051:
[----:B------:R-:W-:Y:S05]  /*c000*/  BSYNC B0 ;  /* 0x0000000000007941 */ /* 0x000fea0003800000 */
.L_x_8050:
        /* <DEDUP_REMOVED lines=8> */
.L_x_8120:
[----:B------:R-:W-:Y:S01]  /*c090*/  ULDC.64 UR38, c[0x0][0x3f8] ;  /* 0x0000fe0000267ab9 */ /* 0x000fe20000000a00 */
[----:B------:R-:W-:Y:S01]  /*c0a0*/  ULDC.64 UR46, c[0x0][0x408] ;  /* 0x00010200002e7ab9 */ /* 0x000fe20000000a00 */
        /* <DEDUP_REMOVED lines=11> */
.L_x_8121:
        /* <DEDUP_REMOVED lines=11> */
.L_x_8056:
        /* <DEDUP_REMOVED lines=38> */
.L_x_8054:
[----:B------:R-:W-:Y:S05]  /*c470*/  BSYNC B0 ;  /* 0x0000000000007941 */ /* 0x000fea0003800000 */
.L_x_8053:
        /* <DEDUP_REMOVED lines=46> */
.L_x_8063:
[----:B-1----:R-:W1:Y:S01]  /*c760*/  S2R R3, SR_CgaCtaId ;  /* 0x0000000000037919 */ /* 0x002e620000008800 */
[----:B------:R-:W-:Y:S02]  /*c770*/  MOV R2, 0x400 ;  /* 0x0000040000027802 */ /* 0x000fe40000000f00 */
[----:B------:R-:W-:Y:S02]  /*c780*/  SHF.L.U32 R6, R14, 0x1f, RZ ;  /* 0x0000001f0e067819 */ /* 0x000fe400000006ff */
[----:B-1----:R-:W-:-:S05]  /*c790*/  LEA R2, R3, R2, 0x18 ;  /* 0x0000000203027211 */ /* 0x002fca00078ec0ff */
[----:B------:R-:W-:-:S04]  /*c7a0*/  IMAD R3, R15, 0x8, R2 ;  /* 0x000000080f037824 */ /* 0x000fc800078e0202 */
[----:B------:R-:W1:Y:S02]  /*c7b0*/  SYNCS.PHASECHK.TRANS64.TRYWAIT P0, [R3+URZ+0x32440], R6 ;  /* 0x03244006030075a7 */ /* 0x000e64000800017f */
[----:B-1----:R-:W-:Y:S05]  /*c7c0*/  @!P0 BRA `(.L_x_8064) ;  /* 0x0000002400d08947 */ /* 0x002fea0003800000 */
.L_x_8122:
        /* <DEDUP_REMOVED lines=11> */
.L_x_8065:
        /* <DEDUP_REMOVED lines=22> */
.L_x_8123:
        /* <DEDUP_REMOVED lines=8> */
.L_x_8067:
        /* <DEDUP_REMOVED lines=34> */
.L_x_8062:
[----:B------:R-:W-:Y:S05]  /*cc80*/  BSYNC B2 ;  /* 0x0000000000027941 */ /* 0x000fea0003800000 */
.L_x_8061:
[----:B------:R-:W2:Y:S02]  /*cc90*/  LDL.LU R2, [R1+0x14] ;  /* 0x0000140001027983 */ /* 0x000ea40000300800 */
[----:B--2---:R-:W-:-:S07]  /*cca0*/  VIADD R8, R2, 0xfffffffd ;  /* 0xfffffffd02087836 */ /* 0x004fce0000000000 */
.L_x_8060:
[----:B------:R-:W-:Y:S05]  /*ccb0*/  BSYNC B1 ;  /* 0x0000000000017941 */ /* 0x000fea0003800000 */
.L_x_8059:
[----:B------:R-:W-:-:S05]  /*ccc0*/  IMAD.MOV R2, RZ, RZ, -R11 ;  /* 0x000000ffff027224 */ /* 0x000fca00078e0a0b */
[----:B------:R-:W-:-:S13]  /*ccd0*/  ISETP.NE.AND P0, PT, R9, R2, PT ;  /* 0x000000020900720c */ /* 0x000fda0003f05270 */
[----:B------:R-:W-:Y:S05]  /*cce0*/  @!P0 BRA `(.L_x_8058) ;  /* 0x0000000c00908947 */ /* 0x000fea0003800000 */
.L_x_8082:
        /* <DEDUP_REMOVED lines=15> */
[----:B------:R-:W-:Y:S02]  /*cde0*/  IMAD.MOV.U32 R11, RZ, RZ, R8 ;  /* 0x000000ffff0b7224 */ /* 0x000fe400078e0008 */
        /* <DEDUP_REMOVED lines=15> */
.L_x_8070:
[----:B------:R-:W2:Y:S01]  /*cee0*/  S2R R3, SR_CgaCtaId ;  /* 0x0000000000037919 */ /* 0x000ea20000008800 */
[----:B------:R-:W-:-:S04]  /*cef0*/  MOV R2, 0x400 ;  /* 0x0000040000027802 */ /* 0x000fc80000000f00 */
[----:B--2---:R-:W-:Y:S02]  /*cf00*/  LEA R2, R3, R2, 0x18 ;  /* 0x0000000203027211 */ /* 0x004fe400078ec0ff */
[----:B------:R-:W-:-:S03]  /*cf10*/  SHF.L.U32 R3, R10, 0x1f, RZ ;  /* 0x0000001f0a037819 */ /* 0x000fc600000006ff */
[----:B------:R-:W-:-:S04]  /*cf20*/  IMAD R2, R9, 0x8, R2 ;  /* 0x0000000809027824 */ /* 0x000fc800078e0202 */
[----:B------:R-:W2:Y:S02]  /*cf30*/  SYNCS.PHASECHK.TRANS64.TRYWAIT P0, [R2+URZ+0x32440], R3 ;  /* 0x03244003020075a7 */ /* 0x000ea4000800017f */
[----:B--2---:R-:W-:Y:S05]  /*cf40*/  @!P0 BRA `(.L_x_8071) ;  /* 0x0000002000188947 */ /* 0x004fea0003800000 */
.L_x_8124:
        /* <DEDUP_REMOVED lines=11> */
.L_x_8072:
        /* <DEDUP_REMOVED lines=21> */
.L_x_8125:
        /* <DEDUP_REMOVED lines=8> */
.L_x_8074:
        /* <DEDUP_REMOVED lines=33> */
.L_x_8069:
[----:B------:R-:W-:Y:S05]  /*d3e0*/  BSYNC B1 ;  /* 0x0000000000017941 */ /* 0x000fea0003800000 */
.L_x_8068:
        /* <DEDUP_REMOVED lines=13> */
[----:B------:R-:W2:Y:S01]  /*d4c0*/  LDC R6, c[0x0][0x41c] ;  /* 0x00010700ff067b82 */ /* 0x000ea20000000800 */
        /* <DEDUP_REMOVED lines=15> */
.L_x_8077:
[----:B------:R-:W3:Y:S01]  /*d5c0*/  S2R R3, SR_CgaCtaId ;  /* 0x0000000000037919 */ /* 0x000ee20000008800 */
[----:B------:R-:W-:-:S04]  /*d5d0*/  MOV R2, 0x400 ;  /* 0x0000040000027802 */ /* 0x000fc80000000f00 */
[----:B---3--:R-:W-:Y:S02]  /*d5e0*/  LEA R2, R3, R2, 0x18 ;  /* 0x0000000203027211 */ /* 0x008fe400078ec0ff */
[----:B------:R-:W-:-:S03]  /*d5f0*/  SHF.L.U32 R3, R11, 0x1f, RZ ;  /* 0x0000001f0b037819 */ /* 0x000fc600000006ff */
[----:B------:R-:W-:-:S04]  /*d600*/  IMAD R2, R12, 0x8, R2 ;  /* 0x000000080c027824 */ /* 0x000fc800078e0202 */
[----:B------:R-:W3:Y:S02]  /*d610*/  SYNCS.PHASECHK.TRANS64.TRYWAIT P0, [R2+URZ+0x32440], R3 ;  /* 0x03244003020075a7 */ /* 0x000ee4000800017f */
[----:B---3--:R-:W-:Y:S05]  /*d620*/  @!P0 BRA `(.L_x_8078) ;  /* 0x0000001800888947 */ /* 0x008fea0003800000 */
.L_x_8126:
        /* <DEDUP_REMOVED lines=11> */
.L_x_8079:
        /* <DEDUP_REMOVED lines=22> */
.L_x_8127:
        /* <DEDUP_REMOVED lines=8> */
.L_x_8081:
        /* <DEDUP_REMOVED lines=34> */
.L_x_8076:
[----:B------:R-:W-:Y:S05]  /*dae0*/  BSYNC B1 ;  /* 0x0000000000017941 */ /* 0x000fea0003800000 */
.L_x_8075:
[C---:B------:R-:W-:Y:S01]  /*daf0*/  ISETP.GT.AND P0, PT, R8.reuse, 0x1, PT ;  /* 0x000000010800780c */ /* 0x040fe20003f04270 */
[----:B------:R-:W-:-:S04]  /*db00*/  VIADD R2, R8, 0xfffffffe ;  /* 0xfffffffe08027836 */ /* 0x000fc80000000000 */
[----:B------:R-:W-:-:S08]  /*db10*/  IMAD.MOV.U32 R8, RZ, RZ, R2 ;  /* 0x000000ffff087224 */ /* 0x000fd000078e0002 */
[----:B------:R-:W-:Y:S05]  /*db20*/  @P0 BRA `(.L_x_8082) ;  /* 0xfffffff000700947 */ /* 0x000fea000383ffff */
.L_x_8058:
[----:B------:R-:W-:Y:S05]  /*db30*/  BSYNC B0 ;  /* 0x0000000000007941 */ /* 0x000fea0003800000 */
.L_x_8057:
        /* <DEDUP_REMOVED lines=23> */
.L_x_8084:
[----:B------:R-:W-:Y:S05]  /*dcb0*/  BSYNC B0 ;  /* 0x0000000000007941 */ /* 0x000fea0003800000 */
.L_x_8083:
[----:B--2---:R-:W2:Y:S02]  /*dcc0*/  LDL.LU R2, [R1+0x4] ;  /* 0x0000040001027983 */ /* 0x004ea40000300800 */
[----:B--2---:R-:W-:-:S05]  /*dcd0*/  LOP3.LUT R2, R2, R0, RZ, 0x3c, !PT ;  /* 0x0000000002027212 */ /* 0x004fca00078e3cff */
[----:B------:R2:W-:Y:S02]  /*dce0*/  STL [R1+0x4], R2 ;  /* 0x0000040201007387 */ /* 0x0005e40000100800 */
.L_x_8039:
[----:B------:R-:W-:Y:S05]  /*dcf0*/  BSYNC B6 ;  /* 0x0000000000067941 */ /* 0x000fea0003800000 */
.L_x_8037:
[----:B------:R-:W-:-:S03]  /*dd00*/  UMOV UR4, 0xffffffff ;  /* 0xffffffff00047882 */ /* 0x000fc60000000000 */
[----:B------:R-:W-:Y:S05]  /*dd10*/  BRA.DIV UR4, `(.L_x_8085) ;  /* 0x0000001204f47947 */ /* 0x000fea000b800000 */
[----:B------:R3:W4:Y:S04]  /*dd20*/  SHFL.IDX PT, R4, R16, RZ, 0x1f ;  /* 0x00001fff10047589 */ /* 0x00072800000e0000 */
[----:B------:R3:W0:Y:S02]  /*dd30*/  SHFL.IDX PT, R5, R16, 0x1, 0x1f ;  /* 0x00201f0010057f89 */ /* 0x00062400000e0000 */
.L_x_8131:
        /* <DEDUP_REMOVED lines=13> */
.L_x_8087:
[----:B------:R-:W-:Y:S05]  /*de10*/  BSYNC B0 ;  /* 0x0000000000007941 */ /* 0x000fea0003800000 */
.L_x_8086:
        /* <DEDUP_REMOVED lines=23> */
.L_x_8139:
[----:B------:R-:W-:Y:S02]  /*df90*/  ULDC UR4, c[0x0][0xd10] ;  /* 0x0003440000047ab9 */ /* 0x000fe40000000800 */
[----:B---3--:R-:W-:-:S04]  /*dfa0*/  IMAD.U32 R16, RZ, RZ, UR4 ;  /* 0x00000004ff107e24 */ /* 0x008fc8000f8e00ff */
[----:B--2---:R-:W-:-:S04]  /*dfb0*/  IMAD R6, R14, R16, RZ ;  /* 0x000000100e067224 */ /* 0x004fc800078e02ff */
[----:B------:R-:W-:-:S05]  /*dfc0*/  IMAD.IADD R5, R5, 0x1, R6 ;  /* 0x0000000105057824 */ /* 0x000fca00078e0206 */
[----:B----4-:R-:W-:-:S13]  /*dfd0*/  ISETP.GT.AND P0, PT, R5, R4, PT ;  /* 0x000000040500720c */ /* 0x010fda0003f04270 */
[----:B------:R-:W-:Y:S05]  /*dfe0*/  @P0 BRA `(.L_x_8089) ;  /* 0x0000000000b40947 */ /* 0x000fea0003800000 */
[----:B------:R-:W2:Y:S02]  /*dff0*/  LDC R0, c[0x0][0xd14] ;  /* 0x00034500ff007b82 */ /* 0x000ea40000000800 */
.L_x_8094:
        /* <DEDUP_REMOVED lines=14> */
.L_x_8092:
[----:B------:R-:W-:Y:S05]  /*e0e0*/  BSYNC B0 ;  /* 0x0000000000007941 */ /* 0x000fea0003800000 */
.L_x_8091:
        /* <DEDUP_REMOVED lines=23> */
.L_x_8147:
[----:B------:R-:W-:Y:S02]  /*e260*/  ULDC UR4, c[0x0][0xd10] ;  /* 0x0003440000047ab9 */ /* 0x000fe40000000800 */
[----:B------:R-:W-:-:S04]  /*e270*/  IMAD.U32 R16, RZ, RZ, UR4 ;  /* 0x00000004ff107e24 */ /* 0x000fc8000f8e00ff */
[----:B--2---:R-:W-:-:S04]  /*e280*/  IMAD R6, R14, R16, RZ ;  /* 0x000000100e067224 */ /* 0x004fc800078e02ff */
[----:B------:R-:W-:-:S05]  /*e290*/  IMAD.IADD R5, R6, 0x1, R5 ;  /* 0x0000000106057824 */ /* 0x000fca00078e0205 */
[----:B------:R-:W-:-:S13]  /*e2a0*/  ISETP.GT.AND P0, PT, R5, R4, PT ;  /* 0x000000040500720c */ /* 0x000fda0003f04270 */
[----:B------:R-:W-:Y:S05]  /*e2b0*/  @!P0 BRA `(.L_x_8094) ;  /* 0xfffffffc00508947 */ /* 0x000fea000383ffff */
.L_x_8089:
        /* <DEDUP_REMOVED lines=8> */
.L_x_8151:
[----:B------:R-:W-:Y:S01]  /*e340*/  ISETP.NE.AND P0, PT, R7, RZ, PT ;  /* 0x000000ff0700720c */ /* 0x000fe20003f05270 */
[----:B------:R-:W-:-:S12]  /*e350*/  IMAD.MOV.U32 R14, RZ, RZ, RZ ;  /* 0x000000ffff0e7224 */ /* 0x000fd800078e00ff */
[----:B------:R-:W-:Y:S05]  /*e360*/  @!P0 BRA `(.L_x_8096) ;  /* 0x0000000000108947 */ /* 0x000fea0003800000 */
[----:B------:R-:W-:Y:S01]  /*e370*/  UMOV UR4, 0xffffffff ;  /* 0xffffffff00047882 */ /* 0x000fe20000000000 */
[----:B-1----:R-:W-:Y:S02]  /*e380*/  VIADD R12, R5, 0xffffffff ;  /* 0xffffffff050c7836 */ /* 0x002fe40000000000 */
[----:B------:R-:W-:Y:S05]  /*e390*/  BRA.DIV UR4, `(.L_x_8097) ;  /* 0x0000001604887947 */ /* 0x000fea000b800000 */
[----:B------:R4:W1:Y:S02]  /*e3a0*/  SHFL.IDX PT, R14, R2, R12, 0x1f ;  /* 0x00001f0c020e7589 */ /* 0x00086400000e0000 */
.L_x_8096:
[----:B---3--:R-:W-:Y:S01]  /*e3b0*/  IABS R7, R17 ;  /* 0x0000001100077213 */ /* 0x008fe20000000000 */
[----:B-1----:R-:W-:Y:S02]  /*e3c0*/  IMAD R16, R14, R16, R6 ;  /* 0x000000100e107224 */ /* 0x002fe400078e0206 */
[----:B------:R-:W-:Y:S01]  /*e3d0*/  IMAD.IADD R19, R5, 0x1, R19 ;  /* 0x0000000105137824 */ /* 0x000fe200078e0213 */
[----:B------:R-:W1:Y:S08]  /*e3e0*/  I2F.RP R8, R7 ;  /* 0x0000000700087306 */ /* 0x000e700000209400 */
[----:B-1----:R-:W2:Y:S02]  /*e3f0*/  MUFU.RCP R8, R8 ;  /* 0x0000000800087308 */ /* 0x002ea40000001000 */
[----:B--2---:R-:W-:-:S06]  /*e400*/  VIADD R3, R8, 0xffffffe ;  /* 0x0ffffffe08037836 */ /* 0x004fcc0000000000 */
[----:B------:R-:W0:Y:S02]  /*e410*/  F2I.FTZ.U32.TRUNC.NTZ R3, R3 ;  /* 0x0000000300037305 */ /* 0x000e24000021f000 */
[----:B0---4-:R-:W-:-:S05]  /*e420*/  IADD3 R2, RZ, -R3, RZ ;  /* 0x80000003ff027210 */ /* 0x011fca0007ffe0ff */
        /* <DEDUP_REMOVED lines=23> */
.L_x_8090:
[----:B------:R-:W-:Y:S01]  /*e5a0*/  UMOV UR4, URZ ;  /* 0x0000003f00047c82 */ /* 0x000fe20008000000 */
[----:B------:R-:W-:Y:S01]  /*e5b0*/  UMOV UR5, URZ ;  /* 0x0000003f00057c82 */ /* 0x000fe20008000000 */
[----:B------:R-:W-:Y:S01]  /*e5c0*/  ULDC UR6, c[0x0][0xd14] ;  /* 0x0003450000067ab9 */ /* 0x000fe20000000800 */
[----:B------:R-:W-:Y:S02]  /*e5d0*/  IMAD.MOV.U32 R16, RZ, RZ, R4 ;  /* 0x000000ffff107224 */ /* 0x000fe400078e0004 */
[----:B------:R-:W-:Y:S02]  /*e5e0*/  IMAD.U32 R17, RZ, RZ, UR4 ;  /* 0x00000004ff117e24 */ /* 0x000fe4000f8e00ff */
[----:B------:R-:W-:Y:S02]  /*e5f0*/  IMAD.U32 R18, RZ, RZ, UR5 ;  /* 0x00000005ff127e24 */ /* 0x000fe4000f8e00ff */
[----:B------:R-:W-:-:S07]  /*e600*/  IMAD.U32 R19, RZ, RZ, UR6 ;  /* 0x00000006ff137e24 */ /* 0x000fce000f8e00ff */
.L_x_8098:
        /* <DEDUP_REMOVED lines=12> */
.L_x_8035:
[----:B------:R-:W3:Y:S01]  /*e6d0*/  S2R R3, SR_CgaCtaId ;  /* 0x0000000000037919 */ /* 0x000ee20000008800 */
[----:B------:R-:W-:Y:S01]  /*e6e0*/  UIADD3 UR4, UR50, 0x1, URZ ;  /* 0x0000000132047890 */ /* 0x000fe2000fffe03f */
[----:B0-----:R-:W-:-:S03]  /*e6f0*/  MOV R0, 0x400 ;  /* 0x0000040000007802 */ /* 0x001fc60000000f00 */
[----:B------:R-:W-:-:S04]  /*e700*/  ULEA.HI UR5, UR4, UR4, URZ, 0x1 ;  /* 0x0000000404057291 */ /* 0x000fc8000f8f083f */
[----:B------:R-:W-:-:S04]  /*e710*/  ULOP3.LUT UR5, UR5, 0xfffffffe, URZ, 0xc0, !UPT ;  /* 0xfffffffe05057892 */ /* 0x000fc8000f8ec03f */
[----:B------:R-:W-:Y:S01]  /*e720*/  UIADD3 UR5, UR4, -UR5, URZ ;  /* 0x8000000504057290 */ /* 0x000fe2000fffe03f */
[----:B---3--:R-:W-:-:S05]  /*e730*/  LEA R0, R3, R0, 0x18 ;  /* 0x0000000003007211 */ /* 0x008fca00078ec0ff */
[----:B------:R-:W-:-:S05]  /*e740*/  IMAD.U32 R3, RZ, RZ, UR5 ;  /* 0x00000005ff037e24 */ /* 0x000fca000f8e00ff */
[----:B------:R-:W-:-:S04]  /*e750*/  SHF.L.U32 R3, R3, 0x1f, RZ ;  /* 0x0000001f03037819 */ /* 0x000fc800000006ff */
[----:B------:R-:W0:Y:S02]  /*e760*/  SYNCS.PHASECHK.TRANS64.TRYWAIT P0, [R0+URZ+0x32420], R3 ;  /* 0x03242003000075a7 */ /* 0x000e24000800017f */
[----:B0-----:R-:W-:Y:S05]  /*e770*/  @!P0 BRA `(.L_x_8100) ;  /* 0x0000001000b48947 */ /* 0x001fea0003800000 */
.L_x_8154:
[----:B------:R-:W-:-:S03]  /*e780*/  UMOV UR4, 0xffffffff ;  /* 0xffffffff00047882 */ /* 0x000fc60000000000 */
[----:B------:R-:W-:Y:S05]  /*e790*/  BRA.DIV UR4, `(.L_x_8101) ;  /* 0x0000001204c07947 */ /* 0x000fea000b800000 */
[----:B--2---:R-:W2:Y:S02]  /*e7a0*/  S2R R2, SR_TID.X ;  /* 0x0000000000027919 */ /* 0x004ea40000002100 */
[----:B--2---:R-:W-:-:S04]  /*e7b0*/  SHF.R.U32.HI R2, RZ, 0x5, R2 ;  /* 0x00000005ff027819 */ /* 0x004fc80000011602 */
[----:B------:R-:W-:-:S05]  /*e7c0*/  LOP3.LUT R2, R2, 0x3, RZ, 0xc0, !PT ;  /* 0x0000000302027812 */ /* 0x000fca00078ec0ff */
[----:B------:R2:W3:Y:S02]  /*e7d0*/  SHFL.IDX PT, R14, R2, RZ, 0x1f ;  /* 0x00001fff020e7589 */ /* 0x0004e400000e0000 */
.L_x_8157:
[----:B---3--:R-:W-:Y:S01]  /*e7e0*/  ISETP.NE.AND P0, PT, R14, RZ, PT ;  /* 0x000000ff0e00720c */ /* 0x008fe20003f05270 */
[----:B------:R-:W-:-:S12]  /*e7f0*/  BSSY B0, `(.L_x_8102) ;  /* 0x0000029000007945 */ /* 0x000fd80003800000 */
[----:B------:R-:W-:Y:S05]  /*e800*/  @P0 BRA `(.L_x_8103) ;  /* 0x00000000009c0947 */ /* 0x000fea0003800000 */
[----:B------:R-:W-:-:S03]  /*e810*/  UMOV UR4, 0xffffffff ;  /* 0xffffffff00047882 */ /* 0x000fc60000000000 */
[----:B------:R-:W-:Y:S05]  /*e820*/  BRA.DIV UR4, `(.L_x_8104) ;  /* 0x0000001204d07947 */ /* 0x000fea000b800000 */
[----:B------:R-:W-:-:S13]  /*e830*/  ELECT P6, URZ, PT ;  /* 0x00000000003f782f */ /* 0x000fda00038c0000 */
.L_x_8160:
        /* <DEDUP_REMOVED lines=8> */
.L_x_8105:
        /* <DEDUP_REMOVED lines=14> */
.L_x_8161:
[----:B------:R-:W2:Y:S02]  /*e9a0*/  SYNCS.PHASECHK.TRANS64.TRYWAIT P0, [R7+URZ], R2 ;  /* 0x00000002070075a7 */ /* 0x000ea4000800017f */
[----:B--2---:R-:W-:Y:S05]  /*e9b0*/  @!P0 BRA `(.L_x_8107) ;  /* 0x0000001000a08947 */ /* 0x004fea0003800000 */
.L_x_8162:
[----:B------:R-:W-:Y:S05]  /*e9c0*/  @!P2 BRA `(.L_x_8108) ;  /* 0x000000000004a947 */ /* 0x000fea0003800000 */
[----:B------:R-:W-:Y:S01]  /*e9d0*/  BPT.TRAP 0x1 ;  /* 0x000000040000795c */ /* 0x000fe20000300000 */
.L_x_8108:
[----:B------:R-:W3:Y:S01]  /*e9e0*/  LDL.LU R4, [R1] ;  /* 0x0000000001047983 */ /* 0x000ee20000300800 */
[----:B------:R-:W-:-:S04]  /*e9f0*/  VIADD R0, R0, 0x32460 ;  /* 0x0003246000007836 */ /* 0x000fc80000000000 */
[----:B---3--:R-:W-:-:S04]  /*ea00*/  IMAD R4, R4, 0x8, R0 ;  /* 0x0000000804047824 */ /* 0x008fc800078e0200 */
[----:B------:R-:W3:Y:S02]  /*ea10*/  SYNCS.PHASECHK.TRANS64.TRYWAIT P0, [R4+URZ], R5 ;  /* 0x00000005040075a7 */ /* 0x000ee4000800017f */
[----:B---3--:R-:W-:Y:S05]  /*ea20*/  @!P0 BRA `(.L_x_8109) ;  /* 0x0000001000988947 */ /* 0x008fea0003800000 */
.L_x_8163:
[----:B------:R-:W-:-:S07]  /*ea30*/  IMAD R3, R3, 0x8, R0 ;  /* 0x0000000803037824 */ /* 0x000fce00078e0200 */
.L_x_8110:
[----:B----4-:R4:W0:Y:S02]  /*ea40*/  SYNCS.PHASECHK.TRANS64.TRYWAIT P0, [R3+URZ], R2 ;  /* 0x00000002030075a7 */ /* 0x010824000800017f */
[----:B0-----:R-:W-:Y:S05]  /*ea50*/  @!P0 NANOSLEEP.SYNCS 0x989680 ;  /* 0x009896800000895d */ /* 0x001fea0003900000 */
[----:B------:R-:W0:Y:S02]  /*ea60*/  @!P0 SYNCS.PHASECHK.TRANS64 P0, [R3+URZ], R2 ;  /* 0x00000002030085a7 */ /* 0x000e24000800007f */
[----:B0-----:R-:W-:Y:S05]  /*ea70*/  @!P0 BRA `(.L_x_8110) ;  /* 0xfffffffc00f08947 */ /* 0x001fea000383ffff */
.L_x_8103:
[----:B------:R-:W-:Y:S05]  /*ea80*/  BSYNC B0 ;  /* 0x0000000000007941 */ /* 0x000fea0003800000 */
.L_x_8102:
[----:B------:R-:W-:Y:S05]  /*ea90*/  EXIT ;  /* 0x000000000000794d */ /* 0x000fea0003800000 */
.L_x_7988:
[----:B0-----:R0:W1:Y:S02]  /*eaa0*/  SYNCS.PHASECHK.TRANS64.TRYWAIT P0, [R4+URZ+0x32400], R3 ;  /* 0x03240003040075a7 */ /* 0x001064000800017f */
[----:B-1----:R-:W-:Y:S05]  /*eab0*/  @!P0 NANOSLEEP.SYNCS 0x989680 ;  /* 0x009896800000895d */ /* 0x002fea0003900000 */
[----:B------:R-:W1:Y:S02]  /*eac0*/  @!P0 SYNCS.PHASECHK.TRANS64 P0, [R4+URZ+0x32400], R3 ;  /* 0x03240003040085a7 */ /* 0x000e64000800007f */
[----:B-1----:R-:W-:Y:S05]  /*ead0*/  @!P0 BRA `(.L_x_7988) ;  /* 0xfffffffc00f08947 */ /* 0x002fea000383ffff */
[----:B------:R-:W-:Y:S05]  /*eae0*/  BRA `(.L_x_8111) ;  /* 0xffffff2c00887947 */ /* 0x000fea000383ffff */
.L_x_7992:
[----:B--2---:R2:W3:Y:S02]  /*eaf0*/  SYNCS.PHASECHK.TRANS64.TRYWAIT P1, [R0+URZ+0x32430], R5 ;  /* 0x03243005000075a7 */ /* 0x0044e4000802017f */
[----:B---3--:R-:W-:Y:S05]  /*eb00*/  @!P1 NANOSLEEP.SYNCS 0x989680 ;  /* 0x009896800000995d */ /* 0x008fea0003900000 */
[----:B------:R-:W3:Y:S02]  /*eb10*/  @!P1 SYNCS.PHASECHK.TRANS64 P1, [R0+URZ+0x32430], R5 ;  /* 0x03243005000095a7 */ /* 0x000ee4000802007f */
[----:B---3--:R-:W-:Y:S05]  /*eb20*/  @!P1 BRA `(.L_x_7992) ;  /* 0xfffffffc00f09947 */ /* 0x008fea000383ffff */
[----:B------:R-:W-:Y:S05]  /*eb30*/  BRA `(.L_x_7991) ;  /* 0xffffff2c00bc7947 */ /* 0x000fea000383ffff */
.L_x_7993:
[----:B---3--:R3:W4:Y:S02]  /*eb40*/  SYNCS.PHASECHK.TRANS64.TRYWAIT P1, [R4+URZ+0x32410], R3 ;  /* 0x03241003040075a7 */ /* 0x008724000802017f */
[----:B----4-:R-:W-:Y:S05]  /*eb50*/  @!P1 NANOSLEEP.SYNCS 0x989680 ;  /* 0x009896800000995d */ /* 0x010fea0003900000 */
[----:B------:R-:W4:Y:S02]  /*eb60*/  @!P1 SYNCS.PHASECHK.TRANS64 P1, [R4+URZ+0x32410], R3 ;  /* 0x03241003040095a7 */ /* 0x000f24000802007f */
[----:B----4-:R-:W-:Y:S05]  /*eb70*/  @!P1 BRA `(.L_x_7993) ;  /* 0xfffffffc00f09947 */ /* 0x010fea000383ffff */
[----:B------:R-:W-:Y:S05]  /*eb80*/  BRA `(.L_x_8112) ;  /* 0xffffff3000847947 */ /* 0x000fea000383ffff */
.L_x_7997:
[----:B------:R0:W0:Y:S02]  /*eb90*/  SYNCS.PHASECHK.TRANS64.TRYWAIT P1, [R0+URZ+0x32450], R5 ;  /* 0x03245005000075a7 */ /* 0x000024000802017f */
[----:B0-----:R-:W-:Y:S05]  /*eba0*/  @!P1 NANOSLEEP.SYNCS 0x989680 ;  /* 0x009896800000995d */ /* 0x001fea0003900000 */
[----:B------:R-:W0:Y:S02]  /*ebb0*/  @!P1 SYNCS.PHASECHK.TRANS64 P1, [R0+URZ+0x32450], R5 ;  /* 0x03245005000095a7 */ /* 0x000e24000802007f */
[----:B0-----:R-:W-:Y:S05]  /*ebc0*/  @!P1 BRA `(.L_x_7997) ;  /* 0xfffffffc00f09947 */ /* 0x001fea000383ffff */
[----:B------:R-:W-:Y:S05]  /*ebd0*/  BRA `(.L_x_7996) ;  /* 0xffffff3000907947 */ /* 0x000fea000383ffff */
.L_x_8002:
[----:B-1----:R-:W-:-:S04]  /*ebe0*/  IMAD.U32 R153, RZ, RZ, UR5 ;  /* 0x00000005ff997e24 */ /* 0x002fc8000f8e00ff */
[----:B------:R1:W2:Y:S03]  /*ebf0*/  SYNCS.PHASECHK.TRANS64.TRYWAIT P3, [R153+URZ+0x32430], R208 ;  /* 0x032430d0990075a7 */ /* 0x0002a6000806017f */
[----:B--2---:R-:W-:Y:S05]  /*ec00*/  @!P3 NANOSLEEP.SYNCS 0x989680 ;  /* 0x009896800000b95d */ /* 0x004fea0003900000 */
[----:B------:R-:W2:Y:S02]  /*ec10*/  @!P3 SYNCS.PHASECHK.TRANS64 P3, [R153+URZ+0x32430], R208 ;  /* 0x032430d09900b5a7 */ /* 0x000ea4000806007f */
[----:B--2---:R-:W-:Y:S05]  /*ec20*/  @!P3 BRA `(.L_x_8002) ;  /* 0xfffffffc00ecb947 */ /* 0x004fea000383ffff */
[----:B------:R-:W-:Y:S05]  /*ec30*/  BRA `(.L_x_8001) ;  /* 0xffffff5800087947 */ /* 0x000fea000383ffff */
.L_x_8006:
[----:B--2---:R-:W-:-:S04]  /*ec40*/  IMAD.U32 R209, RZ, RZ, UR5 ;  /* 0x00000005ffd17e24 */ /* 0x004fc8000f8e00ff */
[----:B------:R2:W3:Y:S03]  /*ec50*/  SYNCS.PHASECHK.TRANS64.TRYWAIT P3, [R209+URZ+0x32450], R208 ;  /* 0x032450d0d10075a7 */ /* 0x0004e6000806017f */
[----:B---3--:R-:W-:Y:S05]  /*ec60*/  @!P3 NANOSLEEP.SYNCS 0x989680 ;  /* 0x009896800000b95d */ /* 0x008fea0003900000 */
[----:B------:R-:W3:Y:S02]  /*ec70*/  @!P3 SYNCS.PHASECHK.TRANS64 P3, [R209+URZ+0x32450], R208 ;  /* 0x032450d0d100b5a7 */ /* 0x000ee4000806007f */
[----:B---3--:R-:W-:Y:S05]  /*ec80*/  @!P3 BRA `(.L_x_8006) ;  /* 0xfffffffc00ecb947 */ /* 0x008fea000383ffff */
[----:B------:R-:W-:Y:S05]  /*ec90*/  BRA `(.L_x_8005) ;  /* 0xffffff5800847947 */ /* 0x000fea000383ffff */
.L_x_8044:
        /* <DEDUP_REMOVED lines=11> */
.L_x_8114:
[----:B------:R-:W-:Y:S05]  /*ed50*/  BSYNC B0 ;  /* 0x0000000000007941 */ /* 0x000fea0003800000 */
.L_x_8113:
[----:B------:R-:W-:Y:S05]  /*ed60*/  BRA `(.L_x_8115) ;  /* 0xffffffc800a47947 */ /* 0x000fea000383ffff */
.L_x_8045:
[----:B------:R-:W-:Y:S01]  /*ed70*/  BSSY B0, `(.L_x_8116) ;  /* 0x0000006000007945 */ /* 0x000fe20003800000 */
[----:B------:R-:W-:-:S07]  /*ed80*/  IMAD.MOV.U32 R15, RZ, RZ, -0x1 ;  /* 0xffffffffff0f7424 */ /* 0x000fce00078e00ff */
[----:B------:R-:W-:Y:S05]  /*ed90*/  WARPSYNC.COLLECTIVE R15, `(.L_x_8117) ;  /* 0x000000000f0c7348 */ /* 0x000fea0003c00000 */
[----:B------:R-:W-:Y:S02]  /*eda0*/  ELECT P6, UR62, PT ;  /* 0x00000000003e782f */ /* 0x000fe400038c0000 */
[----:B------:R-:W-:Y:S01]  /*edb0*/  MOV R14, UR62 ;  /* 0x0000003e000e7c02 */ /* 0x000fe20008000f00 */
[----:B------:R-:W-:Y:S10]  /*edc0*/  ENDCOLLECTIVE ;  /* 0x000000000000791b */ /* 0x000ff40003800000 */
.L_x_8117:
[----:B------:R-:W-:Y:S05]  /*edd0*/  BSYNC B0 ;  /* 0x0000000000007941 */ /* 0x000fea0003800000 */
.L_x_8116:
[----:B------:R-:W-:Y:S05]  /*ede0*/  BRA `(.L_x_8118) ;  /* 0xffffffc8009c7947 */ /* 0x000fea000383ffff */
.L_x_8048:
[----:B0-----:R0:W1:Y:S02]  /*edf0*/  SYNCS.PHASECHK.TRANS64.TRYWAIT P0, [R8+URZ+0x32440], R10 ;  /* 0x0324400a080075a7 */ /* 0x001064000800017f */
[----:B-1----:R-:W-:Y:S05]  /*ee00*/  @!P0 NANOSLEEP.SYNCS 0x989680 ;  /* 0x009896800000895d */ /* 0x002fea0003900000 */
[----:B------:R-:W1:Y:S02]  /*ee10*/  @!P0 SYNCS.PHASECHK.TRANS64 P0, [R8+URZ+0x32440], R10 ;  /* 0x0324400a080085a7 */ /* 0x000e64000800007f */
[----:B-1----:R-:W-:Y:S05]  /*ee20*/  @!P0 BRA `(.L_x_8048) ;  /* 0xfffffffc00f08947 */ /* 0x002fea000383ffff */
[----:B------:R-:W-:Y:S05]  /*ee30*/  BRA `(.L_x_8119) ;  /* 0xffffffcc000c7947 */ /* 0x000fea000383ffff */
.L_x_8052:
        /* <DEDUP_REMOVED lines=8> */
.L_x_8055:
[----:B0-----:R0:W1:Y:S02]  /*eec0*/  SYNCS.PHASECHK.TRANS64.TRYWAIT P0, [R8+URZ+0x32460], R6 ;  /* 0x03246006080075a7 */ /* 0x001064000800017f */
[----:B-1----:R-:W-:Y:S05]  /*eed0*/  @!P0 NANOSLEEP.SYNCS 0x989680 ;  /* 0x009896800000895d */ /* 0x002fea0003900000 */
[----:B------:R-:W1:Y:S02]  /*eee0*/  @!P0 SYNCS.PHASECHK.TRANS64 P0, [R8+URZ+0x32460], R6 ;  /* 0x03246006080085a7 */ /* 0x000e64000800007f */
[----:B-1----:R-:W-:Y:S05]  /*eef0*/  @!P0 BRA `(.L_x_8055) ;  /* 0xfffffffc00f08947 */ /* 0x002fea000383ffff */
[----:B------:R-:W-:Y:S05]  /*ef00*/  BRA `(.L_x_8121) ;  /* 0xffffffd000947947 */ /* 0x000fea000383ffff */
.L_x_8064:
[----:B-1----:R1:W2:Y:S02]  /*ef10*/  SYNCS.PHASECHK.TRANS64.TRYWAIT P0, [R3+URZ+0x32440], R6 ;  /* 0x03244006030075a7 */ /* 0x0022a4000800017f */
[----:B--2---:R-:W-:Y:S05]  /*ef20*/  @!P0 NANOSLEEP.SYNCS 0x989680 ;  /* 0x009896800000895d */ /* 0x004fea0003900000 */
[----:B------:R-:W2:Y:S02]  /*ef30*/  @!P0 SYNCS.PHASECHK.TRANS64 P0, [R3+URZ+0x32440], R6 ;  /* 0x03244006030085a7 */ /* 0x000ea4000800007f */
[----:B--2---:R-:W-:Y:S05]  /*ef40*/  @!P0 BRA `(.L_x_8064) ;  /* 0xfffffffc00f08947 */ /* 0x004fea000383ffff */
[----:B------:R-:W-:Y:S05]  /*ef50*/  BRA `(.L_x_8122) ;  /* 0xffffffd8001c7947 */ /* 0x000fea000383ffff */
.L_x_8066:
[----:B--2---:R2:W3:Y:S02]  /*ef60*/  SYNCS.PHASECHK.TRANS64.TRYWAIT P0, [R3+URZ+0x32460], R6 ;  /* 0x03246006030075a7 */ /* 0x0044e4000800017f */
[----:B---3--:R-:W-:Y:S05]  /*ef70*/  @!P0 NANOSLEEP.SYNCS 0x989680 ;  /* 0x009896800000895d */ /* 0x008fea0003900000 */
[----:B------:R-:W3:Y:S02]  /*ef80*/  @!P0 SYNCS.PHASECHK.TRANS64 P0, [R3+URZ+0x32460], R6 ;  /* 0x03246006030085a7 */ /* 0x000ee4000800007f */
[----:B---3--:R-:W-:Y:S05]  /*ef90*/  @!P0 BRA `(.L_x_8066) ;  /* 0xfffffffc00f08947 */ /* 0x008fea000383ffff */
[----:B------:R-:W-:Y:S05]  /*efa0*/  BRA `(.L_x_8123) ;  /* 0xffffffd8008c7947 */ /* 0x000fea000383ffff */
.L_x_8071:
[----:B--2---:R2:W3:Y:S02]  /*efb0*/  SYNCS.PHASECHK.TRANS64.TRYWAIT P0, [R2+URZ+0x32440], R3 ;  /* 0x03244003020075a7 */ /* 0x0044e4000800017f */
[----:B---3--:R-:W-:Y:S05]  /*efc0*/  @!P0 NANOSLEEP.SYNCS 0x989680 ;  /* 0x009896800000895d */ /* 0x008fea0003900000 */
[----:B------:R-:W3:Y:S02]  /*efd0*/  @!P0 SYNCS.PHASECHK.TRANS64 P0, [R2+URZ+0x32440], R3 ;  /* 0x03244003020085a7 */ /* 0x000ee4000800007f */
[----:B---3--:R-:W-:Y:S05]  /*efe0*/  @!P0 BRA `(.L_x_8071) ;  /* 0xfffffffc00f08947 */ /* 0x008fea000383ffff */
[----:B------:R-:W-:Y:S05]  /*eff0*/  BRA `(.L_x_8124) ;  /* 0xffffffdc00d47947 */ /* 0x000fea000383ffff */
.L_x_8073:
[----:B-1----:R1:W3:Y:S02]  /*f000*/  SYNCS.PHASECHK.TRANS64.TRYWAIT P1, [R2+URZ+0x32460], R3 ;  /* 0x03246003020075a7 */ /* 0x0022e4000802017f */
[----:B---3--:R-:W-:Y:S05]  /*f010*/  @!P1 NANOSLEEP.SYNCS 0x989680 ;  /* 0x009896800000995d */ /* 0x008fea0003900000 */
[----:B------:R-:W3:Y:S02]  /*f020*/  @!P1 SYNCS.PHASECHK.TRANS64 P1, [R2+URZ+0x32460], R3 ;  /* 0x03246003020095a7 */ /* 0x000ee4000802007f */
[----:B---3--:R-:W-:Y:S05]  /*f030*/  @!P1 BRA `(.L_x_8073) ;  /* 0xfffffffc00f09947 */ /* 0x008fea000383ffff */
[----:B------:R-:W-:Y:S05]  /*f040*/  BRA `(.L_x_8125) ;  /* 0xffffffe000407947 */ /* 0x000fea000383ffff */
.L_x_8078:
[----:B---3--:R3:W4:Y:S02]  /*f050*/  SYNCS.PHASECHK.TRANS64.TRYWAIT P0, [R2+URZ+0x32440], R3 ;  /* 0x03244003020075a7 */ /* 0x008724000800017f */
[----:B----4-:R-:W-:Y:S05]  /*f060*/  @!P0 NANOSLEEP.SYNCS 0x989680 ;  /* 0x009896800000895d */ /* 0x010fea0003900000 */
[----:B------:R-:W4:Y:S02]  /*f070*/  @!P0 SYNCS.PHASECHK.TRANS64 P0, [R2+URZ+0x32440], R3 ;  /* 0x03244003020085a7 */ /* 0x000f24000800007f */
[----:B----4-:R-:W-:Y:S05]  /*f080*/  @!P0 BRA `(.L_x_8078) ;  /* 0xfffffffc00f08947 */ /* 0x010fea000383ffff */
[----:B------:R-:W-:Y:S05]  /*f090*/  BRA `(.L_x_8126) ;  /* 0xffffffe400647947 */ /* 0x000fea000383ffff */
.L_x_8080:
[----:B-1----:R1:W2:Y:S02]  /*f0a0*/  SYNCS.PHASECHK.TRANS64.TRYWAIT P1, [R2+URZ+0x32460], R3 ;  /* 0x03246003020075a7 */ /* 0x0022a4000802017f */
[----:B--2---:R-:W-:Y:S05]  /*f0b0*/  @!P1 NANOSLEEP.SYNCS 0x989680 ;  /* 0x009896800000995d */ /* 0x004fea0003900000 */
[----:B------:R-:W2:Y:S02]  /*f0c0*/  @!P1 SYNCS.PHASECHK.TRANS64 P1, [R2+URZ+0x32460], R3 ;  /* 0x03246003020095a7 */ /* 0x000ea4000802007f */
[----:B--2---:R-:W-:Y:S05]  /*f0d0*/  @!P1 BRA `(.L_x_8080) ;  /* 0xfffffffc00f09947 */ /* 0x004fea000383ffff */
[----:B------:R-:W-:Y:S05]  /*f0e0*/  BRA `(.L_x_8127) ;  /* 0xffffffe400d47947 */ /* 0x000fea000383ffff */
.L_x_8085:
[----:B------:R-:W-:Y:S01]  /*f0f0*/  BSSY B0, `(.L_x_8128) ;  /* 0x0000008000007945 */ /* 0x000fe20003800000 */
[----:B------:R-:W-:Y:S01]  /*f100*/  IMAD.MOV.U32 R13, RZ, RZ, R16 ;  /* 0x000000ffff0d7224 */ /* 0x000fe200078e0010 */
[----:B0-----:R-:W-:Y:S01]  /*f110*/  MOV R15, 0xffffffff ;  /* 0xffffffff000f7802 */ /* 0x001fe20000000f00 */
[----:B-1----:R-:W-:Y:S02]  /*f120*/  IMAD.MOV.U32 R12, RZ, RZ, RZ ;  /* 0x000000ffff0c7224 */ /* 0x002fe400078e00ff */
[----:B------:R-:W-:-:S07]  /*f130*/  IMAD.MOV.U32 R11, RZ, RZ, 0x1f ;  /* 0x0000001fff0b7424 */ /* 0x000fce00078e00ff */
[----:B--2---:R-:W-:Y:S05]  /*f140*/  WARPSYNC.COLLECTIVE R15, `(.L_x_8129) ;  /* 0x000000000f087348 */ /* 0x004fea0003c00000 */
[----:B------:R0:W1:Y:S02]  /*f150*/  SHFL.IDX P6, R14, R13, R12, R11 ;  /* 0x0000000c0d0e7389 */ /* 0x00006400000c000b */
[----:B012---:R-:W-:Y:S01]  /*f160*/  ENDCOLLECTIVE ;  /* 0x000000000000791b */ /* 0x007fe20003800000 */
.L_x_8129:
[----:B------:R-:W-:Y:S05]  /*f170*/  BSYNC B0 ;  /* 0x0000000000007941 */ /* 0x000fea0003800000 */
.L_x_8128:
        /* <DEDUP_REMOVED lines=8> */
.L_x_8130:
[----:B------:R-:W-:Y:S01]  /*f200*/  IMAD.MOV.U32 R5, RZ, RZ, R14 ;  /* 0x000000ffff057224 */ /* 0x000fe200078e000e */
[----:B------:R-:W-:Y:S06]  /*f210*/  BRA `(.L_x_8131) ;  /* 0xffffffe800c87947 */ /* 0x000fec000383ffff */
.L_x_8088:
        /* <DEDUP_REMOVED lines=8> */
.L_x_8133:
[----:B------:R-:W-:Y:S05]  /*f2a0*/  BSYNC B0 ;  /* 0x0000000000007941 */ /* 0x000fea0003800000 */
.L_x_8132:
        /* <DEDUP_REMOVED lines=10> */
.L_x_8134:
        /* <DEDUP_REMOVED lines=8> */
.L_x_8135:
        /* <DEDUP_REMOVED lines=8> */
.L_x_8136:
        /* <DEDUP_REMOVED lines=8> */
.L_x_8137:
        /* <DEDUP_REMOVED lines=8> */
.L_x_8138:
[----:B------:R-:W-:Y:S05]  /*f550*/  BRA `(.L_x_8139) ;  /* 0xffffffe8008c7947 */ /* 0x000fea000383ffff */
.L_x_8093:
        /* <DEDUP_REMOVED lines=8> */
.L_x_8141:
[----:B------:R-:W-:Y:S05]  /*f5e0*/  BSYNC B0 ;  /* 0x0000000000007941 */ /* 0x000fea0003800000 */
.L_x_8140:
        /* <DEDUP_REMOVED lines=10> */
.L_x_8142:
        /* <DEDUP_REMOVED lines=8> */
.L_x_8143:
        /* <DEDUP_REMOVED lines=8> */
.L_x_8144:
        /* <DEDUP_REMOVED lines=8> */
.L_x_8145:
        /* <DEDUP_REMOVED lines=8> */
.L_x_8146:
[----:B------:R-:W-:Y:S05]  /*f890*/  BRA `(.L_x_8147) ;  /* 0xffffffe800707947 */ /* 0x000fea000383ffff */
.L_x_8095:
[----:B------:R-:W-:Y:S01]  /*f8a0*/  BSSY B0, `(.L_x_8148) ;  /* 0x0000006000007945 */ /* 0x000fe20003800000 */
[----:B------:R-:W-:Y:S02]  /*f8b0*/  PLOP3.LUT P6, PT, P6, PT, PT, 0x8, 0x0 ;  /* 0x000000000000781c */ /* 0x000fe400037ce170 */
[----:B------:R-:W-:-:S11]  /*f8c0*/  MOV R15, 0xffffffff ;  /* 0xffffffff000f7802 */ /* 0x000fd60000000f00 */
[----:B01----:R-:W-:Y:S05]  /*f8d0*/  WARPSYNC.COLLECTIVE R15, `(.L_x_8149) ;  /* 0x000000000f087348 */ /* 0x003fea0003c00000 */
[----:B------:R-:W-:Y:S01]  /*f8e0*/  VOTE.ANY R14, PT, P6 ;  /* 0x00000000000e7806 */ /* 0x000fe200030e0100 */
[----:B01----:R-:W-:Y:S06]  /*f8f0*/  ENDCOLLECTIVE ;  /* 0x000000000000791b */ /* 0x003fec0003800000 */
.L_x_8149:
[----:B------:R-:W-:Y:S05]  /*f900*/  BSYNC B0 ;  /* 0x0000000000007941 */ /* 0x000fea0003800000 */
.L_x_8148:
        /* <DEDUP_REMOVED lines=9> */
.L_x_8150:
[----:B------:R-:W-:Y:S01]  /*f9a0*/  IMAD.MOV.U32 R17, RZ, RZ, R14 ;  /* 0x000000ffff117224 */ /* 0x000fe200078e000e */
[----:B------:R-:W-:Y:S06]  /*f9b0*/  BRA `(.L_x_8151) ;  /* 0xffffffe800607947 */ /* 0x000fec000383ffff */
.L_x_8097:
[----:B------:R-:W-:Y:S01]  /*f9c0*/  BSSY B0, `(.L_x_8152) ;  /* 0x0000007000007945 */ /* 0x000fe20003800000 */
[----:B------:R-:W-:Y:S02]  /*f9d0*/  IMAD.MOV.U32 R13, RZ, RZ, R2 ;  /* 0x000000ffff0d7224 */ /* 0x000fe400078e0002 */
[----:B------:R-:W-:Y:S02]  /*f9e0*/  IMAD.MOV.U32 R11, RZ, RZ, 0x1f ;  /* 0x0000001fff0b7424 */ /* 0x000fe400078e00ff */
[----:B------:R-:W-:-:S07]  /*f9f0*/  IMAD.MOV.U32 R15, RZ, RZ, -0x1 ;  /* 0xffffffffff0f7424 */ /* 0x000fce00078e00ff */
[----:B0-23--:R-:W-:Y:S05]  /*fa00*/  WARPSYNC.COLLECTIVE R15, `(.L_x_8153) ;  /* 0x000000000f087348 */ /* 0x00dfea0003c00000 */
[----:B------:R1:W4:Y:S02]  /*fa10*/  SHFL.IDX P6, R14, R13, R12, R11 ;  /* 0x0000000c0d0e7389 */ /* 0x00032400000c000b */
[----:B01234-:R-:W-:Y:S01]  /*fa20*/  ENDCOLLECTIVE ;  /* 0x000000000000791b */ /* 0x01ffe20003800000 */
.L_x_8153:
[----:B------:R-:W-:Y:S05]  /*fa30*/  BSYNC B0 ;  /* 0x0000000000007941 */ /* 0x000fea0003800000 */
.L_x_8152:
[----:B------:R-:W-:Y:S05]  /*fa40*/  BRA `(.L_x_8096) ;  /* 0xffffffe800587947 */ /* 0x000fea000383ffff */
.L_x_8100:
[----:B0-----:R0:W3:Y:S02]  /*fa50*/  SYNCS.PHASECHK.TRANS64.TRYWAIT P0, [R0+URZ+0x32420], R3 ;  /* 0x03242003000075a7 */ /* 0x0010e4000800017f */
[----:B---3--:R-:W-:Y:S05]  /*fa60*/  @!P0 NANOSLEEP.SYNCS 0x989680 ;  /* 0x009896800000895d */ /* 0x008fea0003900000 */
[----:B------:R-:W3:Y:S02]  /*fa70*/  @!P0 SYNCS.PHASECHK.TRANS64 P0, [R0+URZ+0x32420], R3 ;  /* 0x03242003000085a7 */ /* 0x000ee4000800007f */
[----:B---3--:R-:W-:Y:S05]  /*fa80*/  @!P0 BRA `(.L_x_8100) ;  /* 0xfffffffc00f08947 */ /* 0x008fea000383ffff */
[----:B------:R-:W-:Y:S05]  /*fa90*/  BRA `(.L_x_8154) ;  /* 0xffffffec00387947 */ /* 0x000fea000383ffff */
.L_x_8101:
[----:B--2---:R-:W2:Y:S01]  /*faa0*/  S2R R2, SR_TID.X ;  /* 0x0000000000027919 */ /* 0x004ea20000002100 */
        /* <DEDUP_REMOVED lines=10> */
.L_x_8156:
[----:B------:R-:W-:Y:S05]  /*fb50*/  BSYNC B0 ;  /* 0x0000000000007941 */ /* 0x000fea0003800000 */
.L_x_8155:
[----:B------:R-:W-:Y:S05]  /*fb60*/  BRA `(.L_x_8157) ;  /* 0xffffffec001c7947 */ /* 0x000fea000383ffff */
.L_x_8104:
[----:B------:R-:W-:Y:S01]  /*fb70*/  BSSY B1, `(.L_x_8158) ;  /* 0x0000006000017945 */ /* 0x000fe20003800000 */
[----:B------:R-:W-:-:S07]  /*fb80*/  IMAD.MOV.U32 R15, RZ, RZ, -0x1 ;  /* 0xffffffffff0f7424 */ /* 0x000fce00078e00ff */
[----:B012---:R-:W-:Y:S05]  /*fb90*/  WARPSYNC.COLLECTIVE R15, `(.L_x_8159) ;  /* 0x000000000f0c7348 */ /* 0x007fea0003c00000 */
[----:B------:R-:W-:Y:S02]  /*fba0*/  ELECT P6, UR62, PT ;  /* 0x00000000003e782f */ /* 0x000fe400038c0000 */
[----:B------:R-:W-:Y:S01]  /*fbb0*/  MOV R14, UR62 ;  /* 0x0000003e000e7c02 */ /* 0x000fe20008000f00 */
[----:B012---:R-:W-:Y:S10]  /*fbc0*/  ENDCOLLECTIVE ;  /* 0x000000000000791b */ /* 0x007ff40003800000 */
.L_x_8159:
[----:B------:R-:W-:Y:S05]  /*fbd0*/  BSYNC B1 ;  /* 0x0000000000017941 */ /* 0x000fea0003800000 */
.L_x_8158:
[----:B------:R-:W-:Y:S05]  /*fbe0*/  BRA `(.L_x_8160) ;  /* 0xffffffec00147947 */ /* 0x000fea000383ffff */
.L_x_8106:
[----:B0-----:R0:W2:Y:S02]  /*fbf0*/  SYNCS.PHASECHK.TRANS64.TRYWAIT P0, [R6+URZ], R5 ;  /* 0x00000005060075a7 */ /* 0x0010a4000800017f */
[----:B--2---:R-:W-:Y:S05]  /*fc00*/  @!P0 NANOSLEEP.SYNCS 0x989680 ;  /* 0x009896800000895d */ /* 0x004fea0003900000 */
[----:B------:R-:W2:Y:S02]  /*fc10*/  @!P0 SYNCS.PHASECHK.TRANS64 P0, [R6+URZ], R5 ;  /* 0x00000005060085a7 */ /* 0x000ea4000800007f */
[----:B--2---:R-:W-:Y:S05]  /*fc20*/  @!P0 BRA `(.L_x_8106) ;  /* 0xfffffffc00f08947 */ /* 0x004fea000383ffff */
[----:B------:R-:W-:Y:S05]  /*fc30*/  BRA `(.L_x_8161) ;  /* 0xffffffec00587947 */ /* 0x000fea000383ffff */
.L_x_8107:
[----:B--2---:R2:W3:Y:S02]  /*fc40*/  SYNCS.PHASECHK.TRANS64.TRYWAIT P0, [R7+URZ], R2 ;  /* 0x00000002070075a7 */ /* 0x0044e4000800017f */
[----:B---3--:R-:W-:Y:S05]  /*fc50*/  @!P0 NANOSLEEP.SYNCS 0x989680 ;  /* 0x009896800000895d */ /* 0x008fea0003900000 */
[----:B------:R-:W3:Y:S02]  /*fc60*/  @!P0 SYNCS.PHASECHK.TRANS64 P0, [R7+URZ], R2 ;  /* 0x00000002070085a7 */ /* 0x000ee4000800007f */
[----:B---3--:R-:W-:Y:S05]  /*fc70*/  @!P0 BRA `(.L_x_8107) ;  /* 0xfffffffc00f08947 */ /* 0x008fea000383ffff */
[----:B------:R-:W-:Y:S05]  /*fc80*/  BRA `(.L_x_8162) ;  /* 0xffffffec004c7947 */ /* 0x000fea000383ffff */
.L_x_8109:
[----:B---3--:R3:W4:Y:S02]  /*fc90*/  SYNCS.PHASECHK.TRANS64.TRYWAIT P0, [R4+URZ], R5 ;  /* 0x00000005040075a7 */ /* 0x008724000800017f */
[----:B----4-:R-:W-:Y:S05]  /*fca0*/  @!P0 NANOSLEEP.SYNCS 0x989680 ;  /* 0x009896800000895d */ /* 0x010fea0003900000 */
[----:B------:R-:W4:Y:S02]  /*fcb0*/  @!P0 SYNCS.PHASECHK.TRANS64 P0, [R4+URZ], R5 ;  /* 0x00000005040085a7 */ /* 0x000f24000800007f */
[----:B----4-:R-:W-:Y:S05]  /*fcc0*/  @!P0 BRA `(.L_x_8109) ;  /* 0xfffffffc00f08947 */ /* 0x010fea000383ffff */
[----:B------:R-:W-:Y:S05]  /*fcd0*/  BRA `(.L_x_8163) ;  /* 0xffffffec00547947 */ /* 0x000fea000383ffff */
.L_x_8164:
        /* <DEDUP_REMOVED lines=10> */
.L_x_11963:


//--------------------- .text._ZN7cutlass13device_kernelIN5flash11enable_sm90INS1_16FlashAttnFwdSm90INS1_25CollectiveMainloopFwdSm90ILi2EN4cute5tupleIJNS5_1CILi1EEES8_S8_EEENS6_IJNS7_ILi128EEENS7_ILi96EEENS7_ILi64EEEEEELi256ENS_6half_tEfNS_4arch4Sm90ELb0ELb0ELb1ELb1ELb0ELb1ELb1ELb1ELb0ELb0ELb0ELb0EEENS1_21CollectiveEpilogueFwdINS6_IJSA_NS7_ILi256EEESB_EEES9_SE_SG_Li256ELb1ELb0ELb0ELb0EEENS1_36VarlenDynamicPersistentTileSchedulerILi128ELi96ELi256ELi32ELb0ELb0ELb1ELb0ELb1ELb1EEEEEEEEEvNT_6ParamsE --------------------------
	.section	.text._ZN7cutlass13device_kernelIN5flash11enable_sm90INS1_16FlashAttnFwdSm90INS1_25CollectiveMainloopFwdSm90ILi2EN4cute5tupleIJNS5_1CILi1EEES8_S8_EEENS6_IJNS7_ILi128EEENS7_ILi96EEENS7_ILi64EEEEEELi256ENS_6half_tEfNS_4arch4Sm90ELb0ELb0ELb1ELb1ELb0ELb1ELb1ELb1ELb0ELb0ELb0ELb0EEENS1_21CollectiveEpilogueFwdINS6_IJSA_NS7_ILi256EEESB_EEES9_SE_SG_Li256ELb1ELb0ELb0ELb0EEENS1_36VarlenDynamicPersistentTileSchedulerILi128ELi96ELi256ELi32ELb0ELb0ELb1ELb0ELb1ELb1EEEEEEEEEvNT_6ParamsE,"ax",@progbits
	.align	128
.text._ZN7cutlass13device_kernelIN5flash11enable_sm90INS1_16FlashAttnFwdSm90INS1_25CollectiveMainloopFwdSm90ILi2EN4cute5tupleIJNS5_1CILi1EEES8_S8_EEENS6_IJNS7_ILi128EEENS7_ILi96EEENS7_ILi64EEEEEELi256ENS_6half_tEfNS_4arch4Sm90ELb0ELb0ELb1ELb1ELb0ELb1ELb1ELb1ELb0ELb0ELb0ELb0EEENS1_21CollectiveEpilogueFwdINS6_IJSA_NS7_ILi256EEESB_EEES9_SE_SG_Li256ELb1ELb0ELb0ELb0EEENS1_36VarlenDynamicPersistentTileSchedulerILi128ELi96ELi256ELi32ELb0ELb0ELb1ELb0ELb1ELb1EEEEEEEEEvNT_6ParamsE:
        .type           _ZN7cutlass13device_kernelIN5flash11enable_sm90INS1_16FlashAttnFwdSm90INS1_25CollectiveMainloopFwdSm90ILi2EN4cute5tupleIJNS5_1CILi1EEES8_S8_EEENS6_IJNS7_ILi128EEENS7_ILi96EEENS7_ILi64EEEEEELi256ENS_6half_tEfNS_4arch4Sm90ELb0ELb0ELb1ELb1ELb0ELb1ELb1ELb1ELb0ELb0ELb0ELb0EEENS1_21CollectiveEpilogueFwdINS6_IJSA_NS7_ILi256EEESB_EEES9_SE_SG_Li256ELb1ELb0ELb0ELb0EEENS1_36VarlenDynamicPersistentTileSchedulerILi128ELi96ELi256ELi32ELb0ELb0ELb1ELb0ELb1ELb1EEEEEEEEEvNT_6ParamsE,@function
        .size           _ZN7cutlass13device_kernelIN5flash11enable_sm90INS1_16FlashAttnFwdSm90INS1_25CollectiveMainloopFwdSm90ILi2EN4cute5tupleIJNS5_1CILi1EEES8_S8_EEENS6_IJNS7_ILi128EEENS7_ILi96EEENS7_ILi64EEEEEELi256ENS_6half_tEfNS_4arch4Sm90ELb0ELb0ELb1ELb1ELb0ELb1ELb1ELb1ELb0ELb0ELb0ELb0EEENS1_21CollectiveEpilogueFwdINS6_IJSA_NS7_ILi256EEESB_EEES9_SE_SG_Li256ELb1ELb0ELb0ELb0EEENS1_36VarlenDynamicPersistentTileSchedulerILi128ELi96ELi256ELi32ELb0ELb0ELb1ELb0ELb1ELb1EEEEEEEEEvNT_6ParamsE,(.L_x_11964 - _ZN7cutlass13device_kernelIN5flash11enable_sm90INS1_16FlashAttnFwdSm90INS1_25CollectiveMainloopFwdSm90ILi2EN4cute5tupleIJNS5_1CILi1EEES8_S8_EEENS6_IJNS7_ILi128EEENS7_ILi96EEENS7_ILi64EEEEEELi256ENS_6half_tEfNS_4arch4Sm90ELb0ELb0ELb1ELb1ELb0ELb1ELb1ELb1ELb0ELb0ELb0ELb0EEENS1_21CollectiveEpilogueFwdINS6_IJSA_NS7_ILi256EEESB_EEES9_SE_SG_Li256ELb1ELb0ELb0ELb0EEENS1_36VarlenDynamicPersistentTileSchedulerILi128ELi96ELi256ELi32ELb0ELb0ELb1ELb0ELb1ELb1EEEEEEEEEvNT_6ParamsE)
        .other          _ZN7cutlass13device_kernelIN5flash11enable_sm90INS1_16FlashAttnFwdSm90INS1_25CollectiveMainloopFwdSm90ILi2EN4cute5tupleIJNS5_1CILi1EEES8_S8_EEENS6_IJNS7_ILi128EEENS7_ILi96EEENS7_ILi64EEEEEELi256ENS_6half_tEfNS_4arch4Sm90ELb0ELb0ELb1ELb1ELb0ELb1ELb1ELb1ELb0ELb0ELb0ELb0EEENS1_21CollectiveEpilogueFwdINS6_IJSA_NS7_ILi256EEESB_EEES9_SE_SG_Li256ELb1ELb0ELb0ELb0EEENS1_36VarlenDynamicPersistentTileSchedulerILi128ELi96ELi256ELi32ELb0ELb0ELb1ELb0ELb1ELb1EEEEEEEEEvNT_6ParamsE,@"STO_CUDA_ENTRY STV_DEFAULT"
_ZN7cutlass13device_kernelIN5flash11enable_sm90INS1_16FlashAttnFwdSm90INS1_25CollectiveMainloopFwdSm90ILi2EN4cute5tupleIJNS5_1CILi1EEES8_S8_EEENS6_IJNS7_ILi128EEENS7_ILi96EEENS7_ILi64EEEEEELi256ENS_6half_tEfNS_4arch4Sm90ELb0ELb0ELb1ELb1ELb0ELb1ELb1ELb1ELb0ELb0ELb0ELb0EEENS1_21CollectiveEpilogueFwdINS6_IJSA_NS7_ILi256EEESB_EEES9_SE_SG_Li256ELb1ELb0ELb0ELb0EEENS1_36VarlenDynamicPersistentTileSchedulerILi128ELi96ELi256ELi32ELb0ELb0ELb1ELb0ELb1ELb1EEEEEEEEEvNT_6ParamsE:
        /* <DEDUP_REMOVED lines=30> */
.L_x_8166:
[----:B------:R-:W-:Y:S05]  /*01e0*/  BSYNC B0 ;  /* 0x0000000000007941 */ /* 0x000fea0003800000 */
.L_x_8165:
        /* <DEDUP_REMOVED lines=43> */
.L_x_8167:
        /* <DEDUP_REMOVED lines=22> */
.L_x_8168:
        /* <DEDUP_REMOVED lines=18> */
.L_x_8169:
        /* <DEDUP_REMOVED lines=22> */
.L_x_8170:
        /* <DEDUP_REMOVED lines=22> */
.L_x_8171:
        /* <DEDUP_REMOVED lines=10> */
.L_x_8174:
        /* <DEDUP_REMOVED lines=8> */
[----:B--2---:R-:W-:-:S06]  /*0b00*/  ULEA UR4, UR5, UR4, 0x18 ;  /* 0x0000000405047291 */ /* 0x004fcc000f8ec03f */
[----:B------:R-:W-:Y:S01]  /*0b10*/  IMAD.U32 R18, RZ, RZ, UR4 ;  /* 0x00000004ff127e24 */ /* 0x000fe2000f8e00ff */
[----:B-1----:R-:W-:Y:S01]  /*0b20*/  SHF.R.U32.HI R0, RZ, 0x7, R0 ;  /* 0x00000007ff007819 */ /* 0x002fe20000011600 */
[----:B------:R-:W-:-:S03]  /*0b30*/  ULDC UR4, c[0x0][0xd14] ;  /* 0x0003450000047ab9 */ /* 0x000fc60000000800 */
[----:B------:R-:W-:-:S13]  /*0b40*/  ISETP.NE.AND P0, PT, R0, 0x1, PT ;  /* 0x000000010000780c */ /* 0x000fda0003f05270 */
[----:B------:R-:W-:Y:S08]  /*0b50*/  @!P0 BAR.ARV 0x9, 0x100 ;  /* 0x0244000000008b1d */ /* 0x000ff00000002000 */
[----:B------:R-:W-:Y:S06]  /*0b60*/  BAR.SYNC.DEFER_BLOCKING 0x5, 0x120 ;  /* 0x0144800000007b1d */ /* 0x000fec0000010000 */
[----:B------:R-:W1:Y:S02]  /*0b70*/  LDS.128 R32, [R18+0x324d0] ;  /* 0x0324d00012207984 */ /* 0x000e640000000c00 */
[----:B------:R-:W-:Y:S06]  /*0b80*/  BAR.ARV 0x4, 0x120 ;  /* 0x0104800000007b1d */ /* 0x000fec0000002000 */
[----:B-1----:R-:W-:-:S13]  /*0b90*/  ISETP.GE.AND P0, PT, R35, UR4, PT ;  /* 0x0000000423007c0c */ /* 0x002fda000bf06270 */
[----:B------:R-:W-:Y:S05]  /*0ba0*/  @P0 BRA `(.L_x_8175) ;  /* 0x0000016000180947 */ /* 0x000fea0003800000 */
[----:B------:R-:W2:Y:S01]  /*0bb0*/  LDL R3, [R1+0x98] ;  /* 0x0000980001037983 */ /* 0x000ea20000100800 */
[----:B------:R-:W-:Y:S01]  /*0bc0*/  CS2R R22, SRZ ;  /* 0x0000000000167805 */ /* 0x000fe2000001ff00 */
[----:B------:R-:W-:Y:S01]  /*0bd0*/  IMAD.MOV.U32 R200, RZ, RZ, RZ ;  /* 0x000000ffffc87224 */ /* 0x000fe200078e00ff */
[----:B0-----:R-:W0:Y:S01]  /*0be0*/  S2R R2, SR_TID.X ;  /* 0x0000000000027919 */ /* 0x001e220000002100 */
[----:B------:R-:W-:Y:S02]  /*0bf0*/  IMAD.MOV.U32 R235, RZ, RZ, RZ ;  /* 0x000000ffffeb7224 */ /* 0x000fe400078e00ff */
[----:B0-----:R-:W-:-:S05]  /*0c00*/  VIADD R11, R2, 0xffffff80 ;  /* 0xffffff80020b7836 */ /* 0x001fca0000000000 */
[----:B------:R-:W-:-:S04]  /*0c10*/  SHF.R.S32.HI R0, RZ, 0x1f, R11 ;  /* 0x0000001fff007819 */ /* 0x000fc8000001140b */
[CC--:B------:R-:W-:Y:S02]  /*0c20*/  LEA.HI R2, R0.reuse, R11.reuse, RZ, 0x7 ;  /* 0x0000000b00027211 */ /* 0x0c0fe400078f38ff */
[----:B------:R-:W-:Y:S02]  /*0c30*/  LEA.HI R228, R0, R11, RZ, 0x5 ;  /* 0x0000000b00e47211 */ /* 0x000fe400078f28ff */
[----:B------:R-:W-:Y:S02]  /*0c40*/  SHF.R.S32.HI R12, RZ, 0x7, R2 ;  /* 0x00000007ff0c7819 */ /* 0x000fe40000011402 */
[----:B------:R-:W-:Y:S02]  /*0c50*/  SHF.R.S32.HI R228, RZ, 0x5, R228 ;  /* 0x00000005ffe47819 */ /* 0x000fe400000114e4 */
[----:B--2---:R-:W-:Y:S02]  /*0c60*/  R2UR UR4, R3 ;  /* 0x00000000030472ca */ /* 0x004fe400000e0000 */
[----:B------:R-:W-:-:S02]  /*0c70*/  LOP3.LUT R3, R2, 0xffffff80, RZ, 0xc0, !PT ;  /* 0xffffff8002037812 */ /* 0x000fc400078ec0ff */
[----:B------:R-:W-:Y:S02]  /*0c80*/  LEA.HI R2, R2, R12, RZ, 0x1 ;  /* 0x0000000c02027211 */ /* 0x000fe400078f08ff */
[----:B------:R-:W-:Y:S02]  /*0c90*/  IADD3 R10, R11, -R3, RZ ;  /* 0x800000030b0a7210 */ /* 0x000fe40007ffe0ff */
[----:B------:R-:W-:Y:S02]  /*0ca0*/  LOP3.LUT R2, R2, 0x3fffffe, RZ, 0xc0, !PT ;  /* 0x03fffffe02027812 */ /* 0x000fe400078ec0ff */
[----:B------:R-:W-:-:S03]  /*0cb0*/  SHF.R.S32.HI R5, RZ, 0x1f, R10 ;  /* 0x0000001fff057819 */ /* 0x000fc6000001140a */
[----:B------:R-:W-:Y:S01]  /*0cc0*/  ULOP3.LUT UR4, UR4, 0x1, URZ, 0xfc, !UPT ;  /* 0x0000000104047892 */ /* 0x000fe2000f8efc3f */
[CC--:B------:R-:W-:Y:S01]  /*0cd0*/  LEA.HI R7, R5.reuse, R10.reuse, RZ, 0x2 ;  /* 0x0000000a05077211 */ /* 0x0c0fe200078f10ff */
[----:B------:R-:W-:Y:S01]  /*0ce0*/  IMAD.IADD R2, R12, 0x1, -R2 ;  /* 0x000000010c027824 */ /* 0x000fe200078e0a02 */
[----:B------:R-:W-:Y:S02]  /*0cf0*/  LEA.HI R8, R5, R10, RZ, 0x5 ;  /* 0x0000000a05087211 */ /* 0x000fe400078f28ff */
[--C-:B------:R-:W-:Y:S02]  /*0d00*/  SHF.R.S32.HI R4, RZ, 0x2, R7.reuse ;  /* 0x00000002ff047819 */ /* 0x100fe40000011407 */
[----:B------:R-:W-:Y:S02]  /*0d10*/  SHF.R.S32.HI R3, RZ, 0x1f, R7 ;  /* 0x0000001fff037819 */ /* 0x000fe40000011407 */
[----:B------:R-:W-:Y:S02]  /*0d20*/  SHF.R.S32.HI R8, RZ, 0x5, R8 ;  /* 0x00000005ff087819 */ /* 0x000fe40000011408 */
[----:B------:R-:W-:-:S02]  /*0d30*/  LEA.HI R6, R3, R4, RZ, 0x3 ;  /* 0x0000000403067211 */ /* 0x000fc400078f18ff */
[----:B------:R-:W-:Y:S02]  /*0d40*/  LEA.HI R3, R0, R11, RZ, 0x4 ;  /* 0x0000000b00037211 */ /* 0x000fe400078f20ff */
[----:B------:R-:W-:Y:S02]  /*0d50*/  LOP3.LUT R9, R6, 0xfffffff8, RZ, 0xc0, !PT ;  /* 0xfffffff806097812 */ /* 0x000fe400078ec0ff */
[----:B------:R-:W-:Y:S02]  /*0d60*/  SHF.R.S32.HI R6, RZ, 0x4, R3 ;  /* 0x00000004ff067819 */ /* 0x000fe40000011403 */
[----:B------:R-:W-:Y:S01]  /*0d70*/  LOP3.LUT R7, R7, 0x7ffffffc, RZ, 0xc0, !PT ;  /* 0x7ffffffc07077812 */ /* 0x000fe200078ec0ff */
[----:B------:R-:W-:Y:S01]  /*0d80*/  IMAD.IADD R9, R4, 0x1, -R9 ;  /* 0x0000000104097824 */ /* 0x000fe200078e0a09 */
[C---:B------:R-:W-:Y:S02]  /*0d90*/  LOP3.LUT R4, R3.reuse, 0x3fffff0, RZ, 0xc0, !PT ;  /* 0x03fffff003047812 */ /* 0x040fe400078ec0ff */
[----:B------:R-:W-:-:S02]  /*0da0*/  LEA.HI R3, R3, R6, RZ, 0x1 ;  /* 0x0000000603037211 */ /* 0x000fc400078f08ff */
[----:B------:R-:W-:Y:S02]  /*0db0*/  LEA R9, R8, R9, 0x4 ;  /* 0x0000000908097211 */ /* 0x000fe400078e20ff */
[----:B------:R-:W-:Y:S01]  /*0dc0*/  LOP3.LUT R5, R3, 0x1ffffffe, RZ, 0xc0, !PT ;  /* 0x1ffffffe03057812 */ /* 0x000fe200078ec0ff */
[----:B------:R-:W-:Y:S02]  /*0dd0*/  IMAD.IADD R3, R11, 0x1, -R4 ;  /* 0x000000010b037824 */ /* 0x000fe400078e0a04 */
[----:B------:R-:W-:Y:S02]  /*0de0*/  IMAD R2, R2, 0x40, R9 ;  /* 0x0000004002027824 */ /* 0x000fe400078e0209 */
[----:B------:R-:W-:Y:S01]  /*0df0*/  IMAD R4, R228, 0x10, R3 ;  /* 0x00000010e4047824 */ /* 0x000fe200078e0203 */
[-C--:B------:R-:W-:Y:S01]  /*0e00*/  LEA.HI R3, R0, R11.reuse, RZ, 0x2 ;  /* 0x0000000b00037211 */ /* 0x080fe200078f10ff */
[----:B------:R-:W-:Y:S01]  /*0e10*/  IMAD.IADD R5, R6, 0x1, -R5 ;  /* 0x0000000106057824 */ /* 0x000fe200078e0a05 */
[----:B------:R0:W-:Y:S01]  /*0e20*/  STL [R1+0x90], R2 ;  /* 0x0000900201007387 */ /* 0x0001e20000100800 */
[----:B------:R-:W-:-:S02]  /*0e30*/  LEA.HI R0, R0, R11, RZ, 0x3 ;  /* 0x0000000b00007211 */ /* 0x000fc400078f18ff */
[----:B------:R-:W-:Y:S01]  /*0e40*/  SHF.R.S32.HI R19, RZ, 0x2, R3 ;  /* 0x00000002ff137819 */ /* 0x000fe20000011403 */
[----:B------:R-:W-:Y:S01]  /*0e50*/  IMAD R5, R4, 0x8, R5 ;  /* 0x0000000804057824 */ /* 0x000fe200078e0205 */
[----:B------:R-:W-:Y:S02]  /*0e60*/  MOV R4, UR4 ;  /* 0x0000000400047c02 */ /* 0x000fe40008000f00 */
[----:B------:R-:W-:Y:S01]  /*0e70*/  SHF.R.S32.HI R6, RZ, 0x1f, R3 ;  /* 0x0000001fff067819 */ /* 0x000fe20000011403 */
[----:B------:R-:W-:Y:S01]  /*0e80*/  VIADD R234, R19, 0x40 ;  /* 0x0000004013ea7836 */ /* 0x000fe20000000000 */
[----:B------:R-:W-:Y:S01]  /*0e90*/  SHF.R.S32.HI R226, RZ, 0x3, R0 ;  /* 0x00000003ffe27819 */ /* 0x000fe20000011400 */
[----:B------:R1:W-:Y:S01]  /*0ea0*/  STL [R1+0x7c], R4 ;  /* 0x00007c0401007387 */ /* 0x0003e20000100800 */
[----:B------:R-:W-:Y:S01]  /*0eb0*/  LOP3.LUT R0, R0, 0x1ffffff8, RZ, 0xc0, !PT ;  /* 0x1ffffff800007812 */ /* 0x000fe200078ec0ff */
[----:B------:R-:W-:Y:S01]  /*0ec0*/  IMAD.SHL.U32 R224, R234, 0x40, RZ ;  /* 0x00000040eae07824 */ /* 0x000fe200078e00ff */
[----:B------:R-:W-:Y:S01]  /*0ed0*/  LEA.HI R6, R6, R19, RZ, 0x3 ;  /* 0x0000001306067211 */ /* 0x000fe200078f18ff */
[----:B0-----:R-:W-:Y:S01]  /*0ee0*/  IMAD.MOV.U32 R2, RZ, RZ, RZ ;  /* 0x000000ffff027224 */ /* 0x001fe200078e00ff */
[----:B------:R-:W-:Y:S01]  /*0ef0*/  SHF.R.S32.HI R237, RZ, 0x1f, R19 ;  /* 0x0000001fffed7819 */ /* 0x000fe20000011413 */
[----:B------:R-:W-:Y:S01]  /*0f00*/  IMAD.IADD R0, R11, 0x1, -R0 ;  /* 0x000000010b007824 */ /* 0x000fe200078e0a00 */
[----:B------:R-:W-:-:S02]  /*0f10*/  LOP3.LUT R224, R224, 0x1c0, RZ, 0xc0, !PT ;  /* 0x000001c0e0e07812 */ /* 0x000fc400078ec0ff */
[----:B------:R-:W-:Y:S01]  /*0f20*/  LOP3.LUT R6, R6, 0xfffffff8, RZ, 0xc0, !PT ;  /* 0xfffffff806067812 */ /* 0x000fe200078ec0ff */
[----:B------:R-:W-:Y:S01]  /*0f30*/  IMAD.SHL.U32 R201, R0, 0x8, RZ ;  /* 0x0000000800c97824 */ /* 0x000fe200078e00ff */
[----:B-1----:R-:W-:Y:S02]  /*0f40*/  LOP3.LUT R4, R3, 0xfffffffc, RZ, 0xc0, !PT ;  /* 0xfffffffc03047812 */ /* 0x002fe400078ec0ff */
[----:B------:R-:W-:Y:S02]  /*0f50*/  SHF.R.S32.HI R3, RZ, 0x1f, R234 ;  /* 0x0000001fff037819 */ /* 0x000fe400000114ea */
[----:B------:R-:W-:Y:S02]  /*0f60*/  IADD3 R4, R11, -R4, RZ ;  /* 0x800000040b047210 */ /* 0x000fe40007ffe0ff */
[----:B------:R-:W-:Y:S02]  /*0f70*/  LEA.HI R3, R3, R234, RZ, 0x3 ;  /* 0x000000ea03037211 */ /* 0x000fe400078f18ff */
[----:B------:R-:W-:Y:S01]  /*0f80*/  SHF.R.U32.HI R8, RZ, 0x3, R224 ;  /* 0x00000003ff087819 */ /* 0x000fe200000116e0 */
[----:B------:R-:W-:Y:S01]  /*0f90*/  IMAD.SHL.U32 R16, R4, 0x8, RZ ;  /* 0x0000000804107824 */ /* 0x000fe200078e00ff */
[----:B------:R-:W-:Y:S01]  /*0fa0*/  IADD3 R0, R19, -R6, RZ ;  /* 0x8000000613007210 */ /* 0x000fe20007ffe0ff */
[----:B------:R-:W-:-:S02]  /*0fb0*/  IMAD.SHL.U32 R3, R3, 0x40, RZ ;  /* 0x0000004003037824 */ /* 0x000fc400078e00ff */
[----:B------:R-:W-:Y:S01]  /*0fc0*/  IMAD.IADD R6, R10, 0x1, -R7 ;  /* 0x000000010a067824 */ /* 0x000fe200078e0a07 */
[--C-:B------:R-:W-:Y:S01]  /*0fd0*/  LOP3.LUT R4, R224, 0x38, R16.reuse, 0xf8, !PT ;  /* 0x00000038e0047812 */ /* 0x100fe200078ef810 */
[----:B------:R0:W-:Y:S01]  /*0fe0*/  STL [R1+0x80], R0 ;  /* 0x0000800001007387 */ /* 0x0001e20000100800 */
[----:B------:R-:W-:Y:S02]  /*0ff0*/  LOP3.LUT R229, R3, 0xfffffe00, RZ, 0xc0, !PT ;  /* 0xfffffe0003e57812 */ /* 0x000fe400078ec0ff */
[----:B------:R-:W-:Y:S01]  /*1000*/  SHF.R.S32.HI R17, RZ, 0x1f, R16 ;  /* 0x0000001fff117819 */ /* 0x000fe20000011410 */
[----:B------:R1:W-:Y:S01]  /*1010*/  STL [R1+0x8c], R6 ;  /* 0x00008c0601007387 */ /* 0x0003e20000100800 */
[----:B------:R-:W-:Y:S01]  /*1020*/  LOP3.LUT R3, R229, R4, R8, 0xf6, !PT ;  /* 0x00000004e5037212 */ /* 0x000fe200078ef608 */
[----:B------:R-:W-:-:S04]  /*1030*/  IMAD.SHL.U32 R4, R5, 0x8, RZ ;  /* 0x0000000805047824 */ /* 0x000fc800078e00ff */
[----:B0-----:R-:W-:-:S05]  /*1040*/  IMAD R0, R3, 0x2, R18 ;  /* 0x0000000203007824 */ /* 0x001fca00078e0212 */
[----:B------:R1:W-:Y:S04]  /*1050*/  STL [R1+0x88], R0 ;  /* 0x0000880001007387 */ /* 0x0003e80000100800 */
[----:B------:R1:W-:Y:S02]  /*1060*/  STL [R1+0x94], R4 ;  /* 0x0000940401007387 */ /* 0x0003e40000100800 */
.L_x_8310:
[----:B01---5:R-:W0:Y:S02]  /*1070*/  LDC.64 R4, c[0x0][0xd60] ;  /* 0x00035800ff047b82 */ /* 0x023e240000000a00 */
[----:B0-----:R-:W-:-:S05]  /*1080*/  IMAD.WIDE R4, R35, 0x4, R4 ;  /* 0x0000000423047825 */ /* 0x001fca00078e0204 */
[----:B--2---:R-:W2:Y:S01]  /*1090*/  LDG.E R233, desc[UR60][R4.64] ;  /* 0x0000003c04e97981 */ /* 0x004ea2000c1e1900 */
[----:B------:R-:W-:Y:S05]  /*10a0*/  YIELD ;  /* 0x0000000000007946 */ /* 0x000fea0003800000 */
[----:B------:R-:W-:Y:S01]  /*10b0*/  ULDC.64 UR4, c[0x0][0xb20] ;  /* 0x0002c80000047ab9 */ /* 0x000fe20000000a00 */
[----:B------:R-:W-:Y:S01]  /*10c0*/  ULDC.64 UR6, c[0x0][0xb00] ;  /* 0x0002c00000067ab9 */ /* 0x000fe20000000a00 */
[----:B------:R-:W-:Y:S01]  /*10d0*/  ISETP.NE.U32.AND P1, PT, RZ, UR4, PT ;  /* 0x00000004ff007c0c */ /* 0x000fe2000bf25070 */
[----:B------:R-:W-:Y:S01]  /*10e0*/  IMAD.MOV.U32 R35, RZ, RZ, RZ ;  /* 0x000000ffff237224 */ /* 0x000fe200078e00ff */
[----:B------:R-:W-:-:S02]  /*10f0*/  ISETP.NE.U32.AND P0, PT, RZ, UR6, PT ;  /* 0x00000006ff007c0c */ /* 0x000fc4000bf05070 */
[----:B------:R-:W-:Y:S02]  /*1100*/  ISETP.NE.AND.EX P1, PT, RZ, UR5, PT, P1 ;  /* 0x00000005ff007c0c */ /* 0x000fe4000bf25310 */
[----:B------:R-:W-:Y:S02]  /*1110*/  MOV R3, RZ ;  /* 0x000000ff00037202 */ /* 0x000fe40000000f00 */
[----:B------:R-:W-:Y:S02]  /*1120*/  ISETP.NE.AND.EX P0, PT, RZ, UR7, PT, P0 ;  /* 0x00000007ff007c0c */ /* 0x000fe4000bf05300 */
[----:B--2---:R-:W-:Y:S01]  /*1130*/  SHF.R.S32.HI R0, RZ, 0x1f, R233 ;  /* 0x0000001fff007819 */ /* 0x004fe200000114e9 */
[----:B------:R-:W-:-:S06]  /*1140*/  IMAD.SHL.U32 R231, R233, 0x4, RZ ;  /* 0x00000004e9e77824 */ /* 0x000fcc00078e00ff */
[C---:B---3--:R-:W-:Y:S02]  /*1150*/  @P1 LEA R6, P2, R233.reuse, UR4, 0x2 ;  /* 0x00000004e9061c11 */ /* 0x048fe4000f8410ff */
[C-C-:B------:R-:W-:Y:S01]  /*1160*/  SHF.L.U64.HI R232, R233.reuse, 0x2, R0.reuse ;  /* 0x00000002e9e87819 */ /* 0x140fe20000010200 */
[----:B------:R0:W-:Y:S01]  /*1170*/  STL [R1+0x84], R0 ;  /* 0x0000840001007387 */ /* 0x0001e20000100800 */
[----:B------:R-:W-:Y:S01]  /*1180*/  @P1 LEA.HI.X R7, R233, UR5, R0, 0x2, P2 ;  /* 0x00000005e9071c11 */ /* 0x000fe200090f1400 */
[----:B------:R-:W-:Y:S01]  /*1190*/  ULDC.64 UR4, c[0x0][0xb10] ;  /* 0x0002c40000047ab9 */ /* 0x000fe20000000a00 */
[----:B------:R-:W-:Y:S02]  /*11a0*/  IADD3 R8, P3, R231, UR6, RZ ;  /* 0x00000006e7087c10 */ /* 0x000fe4000ff7e0ff */
[----:B------:R-:W-:Y:S01]  /*11b0*/  ISETP.NE.U32.AND P2, PT, RZ, UR4, PT ;  /* 0x00000004ff007c0c */ /* 0x000fe2000bf45070 */
[----:B------:R0:W5:Y:S01]  /*11c0*/  @P1 LDG.E R3, desc[UR60][R6.64] ;  /* 0x0000003c06031981 */ /* 0x000162000c1e1900 */
[----:B------:R-:W-:-:S02]  /*11d0*/  IADD3.X R9, R232, UR7, RZ, P3, !PT ;  /* 0x00000007e8097c10 */ /* 0x000fc40009ffe4ff */
[----:B------:R-:W-:-:S03]  /*11e0*/  ISETP.NE.AND.EX P2, PT, RZ, UR5, PT, P2 ;  /* 0x00000005ff007c0c */ /* 0x000fc6000bf45320 */
[----:B------:R0:W5:Y:S10]  /*11f0*/  @P0 LDG.E R35, desc[UR60][R8.64] ;  /* 0x0000003c08230981 */ /* 0x000174000c1e1900 */
[----:B------:R-:W-:Y:S01]  /*1200*/  @P2 IADD3 R4, P1, R231, UR4, RZ ;  /* 0x00000004e7042c10 */ /* 0x000fe2000ff3e0ff */
[----:B------:R-:W-:-:S02]  /*1210*/  ULDC UR4, c[0x0][0x288] ;  /* 0x0000a20000047ab9 */ /* 0x000fc40000000800 */
[----:B------:R-:W-:Y:S01]  /*1220*/  IMAD.U32 R99, RZ, RZ, UR4 ;  /* 0x00000004ff637e24 */ /* 0x000fe2000f8e00ff */
[----:B------:R-:W-:Y:S01]  /*1230*/  @P2 IADD3.X R5, R232, UR5, RZ, P1, !PT ;  /* 0x00000005e8052c10 */ /* 0x000fe20008ffe4ff */
[----:B------:R-:W-:-:S04]  /*1240*/  ULDC.64 UR4, c[0x0][0x3f8] ;  /* 0x0000fe0000047ab9 */ /* 0x000fc80000000a00 */
        /* <DEDUP_REMOVED lines=8> */
[----:B------:R-:W-:Y:S01]  /*12d0*/  IMAD.U32 R29, RZ, RZ, UR5 ;  /* 0x00000005ff1d7e24 */ /* 0x000fe2000f8e00ff */
[----:B------:R-:W-:Y:S01]  /*12e0*/  MOV R30, UR4 ;  /* 0x00000004001e7c02 */ /* 0x000fe20008000f00 */
[----:B------:R-:W-:Y:S01]  /*12f0*/  IMAD.MOV.U32 R31, RZ, RZ, R233 ;  /* 0x000000ffff1f7224 */ /* 0x000fe200078e00e9 */
[----:B0---4-:R-:W-:Y:S06]  /*1300*/  @P2 BRA `(.L_x_8176) ;  /* 0x0000000000242947 */ /* 0x011fec0003800000 */
        /* <DEDUP_REMOVED lines=9> */
.L_x_8176:
[----:B------:R-:W-:Y:S01]  /*13a0*/  ULDC.64 UR4, c[0x0][0xb18] ;  /* 0x0002c60000047ab9 */ /* 0x000fe20000000a00 */
[----:B------:R-:W-:Y:S01]  /*13b0*/  IMAD.MOV.U32 R236, RZ, RZ, R33 ;  /* 0x000000ffffec7224 */ /* 0x000fe200078e0021 */
[----:B------:R-:W-:Y:S01]  /*13c0*/  ISETP.NE.U32.AND P1, PT, RZ, UR4, PT ;  /* 0x00000004ff007c0c */ /* 0x000fe2000bf25070 */
[----:B------:R-:W-:-:S03]  /*13d0*/  IMAD.MOV.U32 R230, RZ, RZ, R34 ;  /* 0x000000ffffe67224 */ /* 0x000fc600078e0022 */
[----:B------:R-:W-:-:S13]  /*13e0*/  ISETP.NE.AND.EX P1, PT, RZ, UR5, PT, P1 ;  /* 0x00000005ff007c0c */ /* 0x000fda000bf25310 */
[----:B------:R-:W-:Y:S05]  /*13f0*/  @!P1 BRA `(.L_x_8177) ;  /* 0x0000000000109947 */ /* 0x000fea0003800000 */
[----:B------:R-:W-:-:S04]  /*1400*/  IADD3 R4, P0, R231, UR4, RZ ;  /* 0x00000004e7047c10 */ /* 0x000fc8000ff1e0ff */
[----:B------:R-:W-:-:S05]  /*1410*/  IADD3.X R5, R232, UR5, RZ, P0, !PT ;  /* 0x00000005e8057c10 */ /* 0x000fca00087fe4ff */
[----:B------:R0:W5:Y:S01]  /*1420*/  LDG.E R30, desc[UR60][R4.64] ;  /* 0x0000003c041e7981 */ /* 0x000162000c1e1900 */
[----:B------:R-:W-:Y:S05]  /*1430*/  BRA `(.L_x_8178) ;  /* 0x0000000000107947 */ /* 0x000fea0003800000 */
.L_x_8177:
[----:B------:R-:W-:Y:S05]  /*1440*/  @!P0 BRA `(.L_x_8178) ;  /* 0x00000000000c8947 */ /* 0x000fea0003800000 */
[----:B------:R-:W2:Y:S04]  /*1450*/  LDG.E R5, desc[UR60][R8.64] ;  /* 0x0000003c08057981 */ /* 0x000ea8000c1e1900 */
[----:B------:R-:W2:Y:S02]  /*1460*/  LDG.E R30, desc[UR60][R8.64+0x4] ;  /* 0x0000043c081e7981 */ /* 0x000ea4000c1e1900 */
[----:B--2---:R-:W-:-:S07]  /*1470*/  IMAD.IADD R30, R30, 0x1, -R5 ;  /* 0x000000011e1e7824 */ /* 0x004fce00078e0a05 */
.L_x_8178:
        /* <DEDUP_REMOVED lines=8> */
[----:B------:R0:W2:Y:S01]  /*1500*/  @P0 LDG.E R9, desc[UR60][R4.64+0x4] ;  /* 0x0000043c04090981 */ /* 0x0000a2000c1e1900 */
[----:B------:R-:W-:Y:S02]  /*1510*/  ISETP.NE.U32.AND P1, PT, RZ, UR4, PT ;  /* 0x00000004ff007c0c */ /* 0x000fe4000bf25070 */
[----:B------:R-:W-:Y:S02]  /*1520*/  MOV R28, R30 ;  /* 0x0000001e001c7202 */ /* 0x000fe40000000f00 */
[----:B------:R-:W-:Y:S02]  /*1530*/  ISETP.NE.AND.EX P1, PT, RZ, UR5, PT, P1 ;  /* 0x00000005ff007c0c */ /* 0x000fe4000bf25310 */
[----:B0-----:R-:W-:-:S04]  /*1540*/  IADD3 R4, -R8, RZ, RZ ;  /* 0x000000ff08047210 */ /* 0x001fc80007ffe1ff */
[----:B------:R-:W-:-:S07]  /*1550*/  VIMNMX R4, RZ, R4, !PT ;  /* 0x00000004ff047248 */ /* 0x000fce0007fe0100 */
[----:B------:R-:W-:-:S04]  /*1560*/  @P1 IADD3 R6, P2, R231, UR4, RZ ;  /* 0x00000004e7061c10 */ /* 0x000fc8000ff5e0ff */
[----:B------:R-:W-:-:S05]  /*1570*/  @P1 IADD3.X R7, R232, UR5, RZ, P2, !PT ;  /* 0x00000005e8071c10 */ /* 0x000fca00097fe4ff */
[----:B------:R0:W5:Y:S01]  /*1580*/  @P1 LDG.E R28, desc[UR60][R6.64] ;  /* 0x0000003c061c1981 */ /* 0x000162000c1e1900 */
[----:B--2---:R-:W-:-:S04]  /*1590*/  @P0 IMAD.IADD R29, R9, 0x1, -R0 ;  /* 0x00000001091d0824 */ /* 0x004fc800078e0a00 */
        /* <DEDUP_REMOVED lines=9> */
[----:B------:R-:W-:-:S05]  /*1630*/  SHF.R.U32.HI R27, RZ, 0x6, R5 ;  /* 0x00000006ff1b7819 */ /* 0x000fca0000011605 */
[----:B------:R-:W-:Y:S02]  /*1640*/  IMAD.MOV.U32 R26, RZ, RZ, R27 ;  /* 0x000000ffff1a7224 */ /* 0x000fe400078e001b */
        /* <DEDUP_REMOVED lines=27> */
.L_x_8181:
[----:B------:R-:W-:Y:S05]  /*1800*/  BSYNC B6 ;  /* 0x0000000000067941 */ /* 0x000fea0003800000 */
.L_x_8180:
        /* <DEDUP_REMOVED lines=20> */
.L_x_8183:
[----:B------:R-:W-:Y:S05]  /*1950*/  BSYNC B6 ;  /* 0x0000000000067941 */ /* 0x000fea0003800000 */
.L_x_8182:
[----:B------:R-:W-:Y:S01]  /*1960*/  ULDC.64 UR4, c[0x0][0xaf0] ;  /* 0x0002bc0000047ab9 */ /* 0x000fe20000000a00 */
[----:B------:R-:W2:Y:S01]  /*1970*/  LDL R48, [R1+0x80] ;  /* 0x0000800001307983 */ /* 0x000ea20000100800 */
[----:B------:R-:W-:Y:S01]  /*1980*/  ISETP.NE.U32.AND P0, PT, RZ, UR4, PT ;  /* 0x00000004ff007c0c */ /* 0x000fe2000bf05070 */
[----:B------:R-:W0:Y:S08]  /*1990*/  LDC R0, c[0x0][0x428] ;  /* 0x00010a00ff007b82 */ /* 0x000e300000000800 */
[----:B------:R-:W1:Y:S01]  /*19a0*/  LDC.64 R12, c[0x0][0x2f0] ;  /* 0x0000bc00ff0c7b82 */ /* 0x000e620000000a00 */
[----:B------:R-:W-:Y:S01]  /*19b0*/  ISETP.NE.AND.EX P0, PT, RZ, UR5, PT, P0 ;  /* 0x00000005ff007c0c */ /* 0x000fe2000bf05300 */
[----:B------:R-:W3:Y:S01]  /*19c0*/  S2R R36, SR_TID.X ;  /* 0x0000000000247919 */ /* 0x000ee20000002100 */
[----:B------:R-:W-:Y:S01]  /*19d0*/  IMAD.IADD R72, R35, 0x1, R30 ;  /* 0x0000000123487824 */ /* 0x000fe200078e021e */
[----:B------:R-:W-:-:S04]  /*19e0*/  ULDC.64 UR6, c[0x0][0xb00] ;  /* 0x0002c00000067ab9 */ /* 0x000fc80000000a00 */
[----:B------:R-:W4:Y:S06]  /*19f0*/  LDC R97, c[0x0][0x3d4] ;  /* 0x0000f500ff617b82 */ /* 0x000f2c0000000800 */
[----:B------:R-:W-:Y:S02]  /*1a00*/  @P0 IADD3 R4, P1, R231, UR4, RZ ;  /* 0x00000004e7040c10 */ /* 0x000fe4000ff3e0ff */
[----:B------:R-:W4:Y:S02]  /*1a10*/  LDC.64 R64, c[0x0][0x3e8] ;  /* 0x0000fa00ff407b82 */ /* 0x000f240000000a00 */
[----:B------:R-:W-:Y:S01]  /*1a20*/  @P0 IADD3.X R5, R232, UR5, RZ, P1, !PT ;  /* 0x00000005e8050c10 */ /* 0x000fe20008ffe4ff */
[----:B------:R-:W-:-:S04]  /*1a30*/  ULDC.64 UR4, c[0x0][0x2f8] ;  /* 0x0000be0000047ab9 */ /* 0x000fc80000000a00 */
[----:B------:R3:W2:Y:S01]  /*1a40*/  @P0 LDG.E R31, desc[UR60][R4.64] ;  /* 0x0000003c041f0981 */ /* 0x0006a2000c1e1900 */
[----:B0-----:R-:W-:Y:S01]  /*1a50*/  ISETP.NE.AND P0, PT, R0, 0x1, PT ;  /* 0x000000010000780c */ /* 0x001fe20003f05270 */
[----:B------:R-:W0:Y:S01]  /*1a60*/  LDC.64 R70, c[0x0][0x3d8] ;  /* 0x0000f600ff467b82 */ /* 0x000e220000000a00 */
[----:B------:R-:W-:Y:S01]  /*1a70*/  SHF.R.S32.HI R44, RZ, 0x1f, R72 ;  /* 0x0000001fff2c7819 */ /* 0x000fe20000011448 */
[C---:B------:R-:W-:Y:S02]  /*1a80*/  VIADD R10, R16.reuse, 0xc0 ;  /* 0x000000c0100a7836 */ /* 0x040fe40000000000 */
[----:B------:R-:W-:Y:S02]  /*1a90*/  VIADD R11, R16, 0xe0 ;  /* 0x000000e0100b7836 */ /* 0x000fe40000000000 */
[-C--:B-1----:R-:W-:Y:S02]  /*1aa0*/  IMAD R6, R44, R12.reuse, RZ ;  /* 0x0000000c2c067224 */ /* 0x082fe400078e02ff */
[----:B---3--:R-:W-:Y:S01]  /*1ab0*/  IMAD.WIDE.U32 R4, R72, R12, RZ ;  /* 0x0000000c48047225 */ /* 0x008fe200078e00ff */
[----:B------:R-:W-:-:S03]  /*1ac0*/  SHF.R.U32.HI R46, RZ, 0x7, R36 ;  /* 0x00000007ff2e7819 */ /* 0x000fc60000011624 */
[----:B------:R-:W1:Y:S01]  /*1ad0*/  @P0 LDC R3, c[0x0][0x42c] ;  /* 0x00010b00ff030b82 */ /* 0x000e620000000800 */
[----:B------:R-:W-:Y:S01]  /*1ae0*/  ISETP.NE.AND P6, PT, R46, 0x1, PT ;  /* 0x000000012e00780c */ /* 0x000fe20003fc5270 */
[----:B------:R-:W-:-:S05]  /*1af0*/  VIADD R37, R36, 0xffffff80 ;  /* 0xffffff8024257836 */ /* 0x000fca0000000000 */
[----:B------:R-:W-:Y:S01]  /*1b00*/  SHF.R.S32.HI R36, RZ, 0x1f, R37 ;  /* 0x0000001fff247819 */ /* 0x000fe20000011425 */
[----:B------:R-:W3:Y:S03]  /*1b10*/  @P0 LDC R7, c[0x0][0x430] ;  /* 0x00010c00ff070b82 */ /* 0x000ee60000000800 */
[----:B------:R-:W-:-:S04]  /*1b20*/  LEA.HI R36, R36, R37, RZ, 0x2 ;  /* 0x0000002524247211 */ /* 0x000fc800078f10ff */
[----:B------:R-:W-:-:S05]  /*1b30*/  LOP3.LUT R36, R36, 0xfffffffc, RZ, 0xc0, !PT ;  /* 0xfffffffc24247812 */ /* 0x000fca00078ec0ff */
[----:B------:R-:W-:Y:S02]  /*1b40*/  IMAD.IADD R36, R37, 0x1, -R36 ;  /* 0x0000000125247824 */ /* 0x000fe400078e0a24 */
[----:B-1----:R-:W-:-:S04]  /*1b50*/  @P0 IMAD.HI.U32 R0, R34, R3, RZ ;  /* 0x0000000322000227 */ /* 0x002fc800078e00ff */
[----:B------:R-:W-:Y:S02]  /*1b60*/  IMAD R3, R72, R13, R6 ;  /* 0x0000000d48037224 */ /* 0x000fe400078e0206 */
[----:B------:R-:W-:Y:S01]  /*1b70*/  IMAD R6, R237, R12, RZ ;  /* 0x0000000ced067224 */ /* 0x000fe200078e02ff */
[----:B---3--:R-:W-:Y:S01]  /*1b80*/  @P0 SHF.R.U32.HI R34, RZ, R7, R0 ;  /* 0x00000007ff220219 */ /* 0x008fe20000011600 */
        /* <DEDUP_REMOVED lines=8> */
[----:B------:R-:W-:-:S04]  /*1c10*/  ULDC.64 UR4, c[0x0][0x300] ;  /* 0x0000c00000047ab9 */ /* 0x000fc80000000a00 */
[----:B------:R-:W-:Y:S01]  /*1c20*/  IADD3 R5, R5, R3, RZ ;  /* 0x0000000305057210 */ /* 0x000fe20007ffe0ff */
[----:B----4-:R-:W-:-:S04]  /*1c30*/  IMAD.WIDE.U32 R38, R19, R64, R16 ;  /* 0x0000004013267225 */ /* 0x010fc800078e0010 */
[----:B------:R-:W-:Y:S02]  /*1c40*/  IMAD.MOV.U32 R40, RZ, RZ, R38 ;  /* 0x000000ffff287224 */ /* 0x000fe400078e0026 */
[----:B------:R-:W-:Y:S02]  /*1c50*/  IMAD R79, R13, 0x60, RZ ;  /* 0x000000600d4f7824 */ /* 0x000fe400078e02ff */
[----:B------:R-:W-:Y:S01]  /*1c60*/  VIADD R100, R46, 0x8 ;  /* 0x000000082e647836 */ /* 0x000fe20000000000 */
[----:B------:R-:W-:Y:S01]  /*1c70*/  SHF.R.U32.HI R46, RZ, 0x3, R224 ;  /* 0x00000003ff2e7819 */ /* 0x000fe200000116e0 */
[----:B------:R-:W-:Y:S01]  /*1c80*/  IMAD.MOV.U32 R77, RZ, RZ, 0x20 ;  /* 0x00000020ff4d7424 */ /* 0x000fe200078e00ff */
[----:B0-----:R-:W-:Y:S01]  /*1c90*/  SHF.L.U64.HI R74, R70, 0x6, R71 ;  /* 0x00000006464a7819 */ /* 0x001fe20000010247 */
[----:B------:R-:W-:Y:S02]  /*1ca0*/  IMAD R49, R65, 0x60, RZ ;  /* 0x0000006041317824 */ /* 0x000fe400078e02ff */
[----:B------:R-:W-:-:S02]  /*1cb0*/  IMAD R81, R71, 0x60, RZ ;  /* 0x0000006047517824 */ /* 0x000fc400078e02ff */
[----:B------:R-:W-:Y:S01]  /*1cc0*/  IMAD.SHL.U32 R75, R70, 0x40, RZ ;  /* 0x00000040464b7824 */ /* 0x000fe200078e00ff */
[----:B------:R-:W-:Y:S02]  /*1cd0*/  SHF.R.S32.HI R98, RZ, 0x1f, R234 ;  /* 0x0000001fff627819 */ /* 0x000fe400000114ea */
[----:B--2---:R-:W-:Y:S02]  /*1ce0*/  SHF.R.S32.HI R0, RZ, 0x1f, R31 ;  /* 0x0000001fff007819 */ /* 0x004fe4000001141f */
[----:B------:R-:W-:Y:S02]  /*1cf0*/  SEL R35, R31, RZ, !P0 ;  /* 0x000000ff1f237207 */ /* 0x000fe40004000000 */
[----:B------:R-:W-:-:S03]  /*1d00*/  SEL R32, R0, RZ, !P0 ;  /* 0x000000ff00207207 */ /* 0x000fc60004000000 */
[----:B------:R-:W-:-:S04]  /*1d10*/  IMAD.WIDE.U32 R14, R35, UR4, R4 ;  /* 0x00000004230e7c25 */ /* 0x000fc8000f8e0004 */
[----:B------:R-:W-:Y:S02]  /*1d20*/  IMAD R0, R32, UR4, RZ ;  /* 0x0000000420007c24 */ /* 0x000fe4000f8e02ff */
[----:B------:R-:W-:-:S04]  /*1d30*/  IMAD.WIDE.U32 R4, R19, R12, R16 ;  /* 0x0000000c13047225 */ /* 0x000fc800078e0010 */
[----:B------:R-:W-:Y:S01]  /*1d40*/  IMAD R3, R35, UR5, R0 ;  /* 0x0000000523037c24 */ /* 0x000fe2000f8e0200 */
[----:B------:R-:W-:Y:S05]  /*1d50*/  @!P6 WARPSYNC.ALL ;  /* 0x000000000000e948 */ /* 0x000fea0003800000 */
[----:B------:R-:W-:Y:S01]  /*1d60*/  VIADD R0, R16, 0x20 ;  /* 0x0000002010007836 */ /* 0x000fe20000000000 */
[----:B------:R-:W-:Y:S01]  /*1d70*/  ULDC UR6, c[0x0][0x310] ;  /* 0x0000c40000067ab9 */ /* 0x000fe20000000800 */
[----:B------:R-:W-:Y:S01]  /*1d80*/  IMAD.IADD R3, R15, 0x1, R3 ;  /* 0x000000010f037824 */ /* 0x000fe200078e0203 */
[----:B------:R-:W-:Y:S01]  /*1d90*/  @!P6 BAR.SYNC.DEFER_BLOCKING 0x9, 0x100 ;  /* 0x024400000000eb1d */ /* 0x000fe20000010000 */
[----:B------:R-:W-:-:S02]  /*1da0*/  IADD3 R4, P0, R14, R4, RZ ;  /* 0x000000040e047210 */ /* 0x000fc40007f1e0ff */
[----:B------:R-:W-:Y:S02]  /*1db0*/  ISETP.GE.AND P1, PT, R0, UR6, PT ;  /* 0x0000000600007c0c */ /* 0x000fe4000bf26270 */
[----:B------:R-:W-:Y:S01]  /*1dc0*/  IADD3.X R5, R3, R5, R6, P0, !PT ;  /* 0x0000000503057210 */ /* 0x000fe200007fe406 */
[----:B------:R-:W-:Y:S01]  /*1dd0*/  ULDC.64 UR4, c[0x0][0x320] ;  /* 0x0000c80000047ab9 */ /* 0x000fe20000000a00 */
[----:B------:R-:W-:Y:S02]  /*1de0*/  SEL R7, RZ, 0xffffffff, P1 ;  /* 0xffffffffff077807 */ /* 0x000fe40000800000 */
[----:B------:R-:W-:Y:S02]  /*1df0*/  ISETP.GE.AND P0, PT, R16, UR6, PT ;  /* 0x0000000610007c0c */ /* 0x000fe4000bf06270 */
[----:B------:R-:W-:Y:S01]  /*1e00*/  SHF.L.U32 R9, R7, 0x1, RZ ;  /* 0x0000000107097819 */ /* 0x000fe200000006ff */
[----:B------:R-:W-:Y:S01]  /*1e10*/  IMAD R7, R8, UR4, RZ ;  /* 0x0000000408077c24 */ /* 0x000fe2000f8e02ff */
[----:B------:R-:W-:Y:S01]  /*1e20*/  SEL R6, RZ, 0x1, P0 ;  /* 0x00000001ff067807 */ /* 0x000fe20000000000 */
[----:B------:R-:W-:Y:S01]  /*1e30*/  VIADD R8, R16, 0x80 ;  /* 0x0000008010087836 */ /* 0x000fe20000000000 */
[----:B------:R-:W-:Y:S01]  /*1e40*/  ISETP.GE.AND P2, PT, R10, UR6, PT ;  /* 0x000000060a007c0c */ /* 0x000fe2000bf46270 */
[----:B------:R-:W-:Y:S01]  /*1e50*/  IMAD R31, R34, UR5, R7 ;  /* 0x00000005221f7c24 */ /* 0x000fe2000f8e0207 */
[----:B------:R-:W-:Y:S01]  /*1e60*/  LOP3.LUT R20, R9, 0x2, R6, 0xe2, !PT ;  /* 0x0000000209147812 */ /* 0x000fe200078ee206 */
[C---:B------:R-:W-:Y:S01]  /*1e70*/  VIADD R6, R16.reuse, 0x40 ;  /* 0x0000004010067836 */ /* 0x040fe20000000000 */
[----:B------:R-:W-:Y:S01]  /*1e80*/  ISETP.GE.AND P3, PT, R11, UR6, PT ;  /* 0x000000060b007c0c */ /* 0x000fe2000bf66270 */
[----:B------:R-:W-:-:S02]  /*1e90*/  VIADD R7, R16, 0x60 ;  /* 0x0000006010077836 */ /* 0x000fc40000000000 */
[----:B------:R-:W-:Y:S01]  /*1ea0*/  VIADD R9, R16, 0xa0 ;  /* 0x000000a010097836 */ /* 0x000fe20000000000 */
[----:B------:R-:W-:Y:S01]  /*1eb0*/  ISETP.GE.AND P0, PT, R6, UR6, PT ;  /* 0x0000000606007c0c */ /* 0x000fe2000bf06270 */
[----:B------:R-:W-:Y:S01]  /*1ec0*/  IMAD.WIDE.U32 R10, R34, UR4, R16 ;  /* 0x00000004220a7c25 */ /* 0x000fe2000f8e0010 */
[----:B------:R-:W-:Y:S01]  /*1ed0*/  ISETP.GE.AND P1, PT, R7, UR6, PT ;  /* 0x0000000607007c0c */ /* 0x000fe2000bf26270 */
[----:B------:R-:W-:Y:S01]  /*1ee0*/  ULDC.64 UR4, c[0x0][0x328] ;  /* 0x0000ca0000047ab9 */ /* 0x000fe20000000a00 */
[----:B------:R-:W-:Y:S02]  /*1ef0*/  SEL R21, RZ, 0x4, P0 ;  /* 0x00000004ff157807 */ /* 0x000fe40000000000 */
[----:B------:R-:W-:Y:S02]  /*1f00*/  SEL R30, RZ, 0x8, P1 ;  /* 0x00000008ff1e7807 */ /* 0x000fe40000800000 */
[----:B------:R-:W-:Y:S02]  /*1f10*/  ISETP.GE.AND P0, PT, R8, UR6, PT ;  /* 0x0000000608007c0c */ /* 0x000fe4000bf06270 */
[----:B------:R-:W-:-:S02]  /*1f20*/  ISETP.GE.AND P1, PT, R9, UR6, PT ;  /* 0x0000000609007c0c */ /* 0x000fc4000bf26270 */
[----:B------:R-:W-:Y:S02]  /*1f30*/  LOP3.LUT R20, R30, R20, R21, 0xfe, !PT ;  /* 0x000000141e147212 */ /* 0x000fe400078efe15 */
[----:B------:R-:W-:Y:S02]  /*1f40*/  SEL R21, RZ, 0x10, P0 ;  /* 0x00000010ff157807 */ /* 0x000fe40000000000 */
[----:B------:R-:W-:Y:S02]  /*1f50*/  SEL R30, RZ, 0x20, P1 ;  /* 0x00000020ff1e7807 */ /* 0x000fe40000800000 */
[----:B------:R-:W-:Y:S02]  /*1f60*/  ISETP.GE.AND P0, PT, R16, R97, PT ;  /* 0x000000611000720c */ /* 0x000fe40003f06270 */
[----:B------:R-:W-:Y:S01]  /*1f70*/  IADD3 R11, R11, R31, RZ ;  /* 0x0000001f0b0b7210 */ /* 0x000fe20007ffe0ff */
[----:B------:R-:W-:Y:S01]  /*1f80*/  IMAD R31, R32, UR4, RZ ;  /* 0x00000004201f7c24 */ /* 0x000fe2000f8e02ff */
[----:B------:R-:W-:Y:S01]  /*1f90*/  LOP3.LUT R32, R30, R20, R21, 0xfe, !PT ;  /* 0x000000141e207212 */ /* 0x000fe200078efe15 */
[----:B------:R-:W-:Y:S01]  /*1fa0*/  IMAD.SHL.U32 R20, R36, 0x4, RZ ;  /* 0x0000000424147824 */ /* 0x000fe200078e00ff */
[----:B------:R-:W-:-:S02]  /*1fb0*/  SEL R21, RZ, 0x40, P2 ;  /* 0x00000040ff157807 */ /* 0x000fc40001000000 */
[----:B------:R-:W-:Y:S02]  /*1fc0*/  SEL R43, R97, RZ, P0 ;  /* 0x000000ff612b7207 */ /* 0x000fe40000000000 */
[----:B------:R-:W-:Y:S01]  /*1fd0*/  LOP3.LUT R94, R32, R21, RZ, 0xfc, !PT ;  /* 0x00000015205e7212 */ /* 0x000fe200078efcff */
[----:B------:R-:W-:Y:S02]  /*1fe0*/  IMAD R32, R237, R64, RZ ;  /* 0x00000040ed207224 */ /* 0x000fe400078e02ff */
[----:B------:R-:W-:Y:S02]  /*1ff0*/  IMAD.IADD R43, R16, 0x1, R43 ;  /* 0x00000001102b7824 */ /* 0x000fe400078e022b */
[C---:B------:R-:W-:Y:S02]  /*2000*/  IMAD R47, R35.reuse, UR5, R31 ;  /* 0x00000005232f7c24 */ /* 0x040fe4000f8e021f */
[----:B------:R-:W-:Y:S01]  /*2010*/  IMAD.WIDE.U32 R30, R35, UR4, R10 ;  /* 0x00000004231e7c25 */ /* 0x000fe2000f8e000a */
[----:B------:R-:W-:Y:S01]  /*2020*/  SHF.R.S32.HI R21, RZ, 0x1f, R20 ;  /* 0x0000001fff157819 */ /* 0x000fe20000011414 */
[----:B------:R-:W-:-:S02]  /*2030*/  ULDC UR4, c[0x0][0x2e4] ;  /* 0x0000b90000047ab9 */ /* 0x000fc40000000800 */
[-C--:B------:R-:W-:Y:S02]  /*2040*/  IMAD R10, R237, R70.reuse, RZ ;  /* 0x00000046ed0a7224 */ /* 0x080fe400078e02ff */
[C---:B------:R-:W-:Y:S01]  /*2050*/  IMAD R45, R19.reuse, R65, R32 ;  /* 0x00000041132d7224 */ /* 0x040fe200078e0220 */
[----:B------:R-:W-:Y:S01]  /*2060*/  SHF.R.S32.HI R32, RZ, 0x1f, R43 ;  /* 0x0000001fff207819 */ /* 0x000fe2000001142b */
[----:B------:R-:W-:-:S04]  /*2070*/  IMAD.WIDE.U32 R36, R19, R70, R16 ;  /* 0x0000004613247225 */ /* 0x000fc800078e0010 */
[C---:B------:R-:W-:Y:S01]  /*2080*/  IMAD R69, R19.reuse, R71, R10 ;  /* 0x0000004713457224 */ /* 0x040fe200078e020a */
[----:B------:R-:W-:Y:S01]  /*2090*/  LEA.HI R43, R32, R43, RZ, 0x3 ;  /* 0x0000002b202b7211 */ /* 0x000fe200078f18ff */
[----:B------:R-:W-:Y:S02]  /*20a0*/  IMAD.SHL.U32 R32, R48, 0x40, RZ ;  /* 0x0000004030207824 */ /* 0x000fe400078e00ff */
[----:B------:R-:W-:-:S04]  /*20b0*/  IMAD.WIDE.U32 R10, R19, R70, R20 ;  /* 0x00000046130a7225 */ /* 0x000fc800078e0014 */
[----:B------:R-:W-:Y:S01]  /*20c0*/  IMAD.IADD R67, R69, 0x1, R37 ;  /* 0x0000000145437824 */ /* 0x000fe200078e0225 */
[----:B-----5:R-:W-:Y:S01]  /*20d0*/  SHF.R.S32.HI R37, RZ, 0x1f, R28 ;  /* 0x0000001fff257819 */ /* 0x020fe2000001141c */
[----:B------:R-:W-:Y:S01]  /*20e0*/  IMAD.IADD R41, R45, 0x1, R39 ;  /* 0x000000012d297824 */ /* 0x000fe200078e0227 */
[----:B------:R-:W-:Y:S01]  /*20f0*/  LOP3.LUT R32, R32, 0x1c0, RZ, 0xc0, !PT ;  /* 0x000001c020207812 */ /* 0x000fe200078ec0ff */
[----:B------:R-:W-:Y:S01]  /*2100*/  IMAD.MOV.U32 R68, RZ, RZ, R10 ;  /* 0x000000ffff447224 */ /* 0x000fe200078e000a */
[----:B------:R-:W-:Y:S01]  /*2110*/  SHF.L.U64.HI R10, R12, 0x6, R13 ;  /* 0x000000060c0a7819 */ /* 0x000fe2000001020d */
[----:B------:R-:W-:Y:S02]  /*2120*/  IMAD.MOV.U32 R66, RZ, RZ, R36 ;  /* 0x000000ffff427224 */ /* 0x000fe400078e0024 */
[C---:B------:R-:W-:Y:S02]  /*2130*/  IMAD R13, R37.reuse, R64, RZ ;  /* 0x00000040250d7224 */ /* 0x040fe400078e02ff */
[----:B------:R-:W-:Y:S01]  /*2140*/  IMAD R42, R37, R70, RZ ;  /* 0x00000046252a7224 */ /* 0x000fe200078e02ff */
[----:B------:R-:W-:Y:S01]  /*2150*/  SHF.R.U32.HI R76, RZ, 0x3, R32 ;  /* 0x00000003ff4c7819 */ /* 0x000fe20000011620 */
[----:B------:R-:W-:Y:S01]  /*2160*/  IMAD.WIDE.U32 R36, R28, R64, R40 ;  /* 0x000000401c247225 */ /* 0x000fe200078e0028 */
[----:B------:R-:W-:-:S03]  /*2170*/  LOP3.LUT R41, R32, 0x18, R16, 0xf8, !PT ;  /* 0x0000001820297812 */ /* 0x000fc600078ef810 */
[----:B------:R-:W-:Y:S01]  /*2180*/  IMAD.WIDE.U32 R34, R19, R64, R20 ;  /* 0x0000004013227225 */ /* 0x000fe200078e0014 */
[----:B------:R-:W-:Y:S02]  /*2190*/  LOP3.LUT R41, R41, R76, RZ, 0x3c, !PT ;  /* 0x0000004c29297212 */ /* 0x000fe400078e3cff */
[----:B------:R-:W-:Y:S01]  /*21a0*/  SHF.R.S32.HI R85, RZ, 0x3, R43 ;  /* 0x00000003ff557819 */ /* 0x000fe2000001142b */
[----:B------:R-:W-:Y:S01]  /*21b0*/  IMAD.IADD R69, R11, 0x1, R69 ;  /* 0x000000010b457824 */ /* 0x000fe200078e0245 */
[----:B------:R-:W-:Y:S01]  /*21c0*/  IADD3 R39, R35, R45, RZ ;  /* 0x0000002d23277210 */ /* 0x000fe20007ffe0ff */
[----:B------:R-:W-:Y:S01]  /*21d0*/  IMAD R78, R228, 0x200, R41 ;  /* 0x00000200e44e7824 */ /* 0x000fe200078e0229 */
[----:B------:R-:W-:Y:S02]  /*21e0*/  MOV R38, R34 ;  /* 0x0000002200267202 */ /* 0x000fe40000000f00 */
[----:B------:R-:W-:Y:S02]  /*21f0*/  LOP3.LUT R41, R32, 0x38, R43, 0xf8, !PT ;  /* 0x0000003820297812 */ /* 0x000fe400078ef82b */
[----:B------:R-:W-:-:S02]  /*2200*/  LOP3.LUT R86, R43, 0xfffffff8, RZ, 0xc0, !PT ;  /* 0xfffffff82b567812 */ /* 0x000fc400078ec0ff */
[----:B------:R-:W-:Y:S02]  /*2210*/  LOP3.LUT R43, R224, 0x38, R43, 0xf8, !PT ;  /* 0x00000038e02b7812 */ /* 0x000fe400078ef82b */
[----:B------:R-:W-:Y:S01]  /*2220*/  LOP3.LUT P1, RZ, R48, 0x4, RZ, 0xc0, !PT ;  /* 0x0000000430ff7812 */ /* 0x000fe2000782c0ff */
[C---:B------:R-:W-:Y:S01]  /*2230*/  IMAD.SHL.U32 R11, R12.reuse, 0x40, RZ ;  /* 0x000000400c0b7824 */ /* 0x040fe200078e00ff */
[----:B------:R-:W-:Y:S01]  /*2240*/  IADD3 R72, P2, R19, R72, RZ ;  /* 0x0000004813487210 */ /* 0x000fe20007f5e0ff */
[----:B------:R-:W-:Y:S01]  /*2250*/  IMAD.WIDE.U32 R34, R12, 0x60, RZ ;  /* 0x000000600c227825 */ /* 0x000fe200078e00ff */
[----:B------:R-:W-:Y:S02]  /*2260*/  SHF.L.U64.HI R12, R64, 0x6, R65 ;  /* 0x00000006400c7819 */ /* 0x000fe40000010241 */
[----:B------:R-:W-:Y:S01]  /*2270*/  LOP3.LUT R40, R43, R46, RZ, 0x3c, !PT ;  /* 0x0000002e2b287212 */ /* 0x000fe200078e3cff */
[----:B------:R-:W-:Y:S01]  /*2280*/  IMAD R87, R28, R65, R13 ;  /* 0x000000411c577224 */ /* 0x000fe200078e020d */
[----:B------:R-:W-:Y:S01]  /*2290*/  SHF.L.U32 R13, R64, 0x6, RZ ;  /* 0x00000006400d7819 */ /* 0x000fe200000006ff */
[----:B------:R-:W-:Y:S01]  /*22a0*/  IMAD.WIDE.U32 R38, R28, R64, R38 ;  /* 0x000000401c267225 */ /* 0x000fe200078e0026 */
[----:B------:R-:W-:-:S02]  /*22b0*/  SEL R93, RZ, 0xffffff80, P3 ;  /* 0xffffff80ff5d7807 */ /* 0x000fc40001800000 */
[----:B------:R-:W-:Y:S01]  /*22c0*/  SEL R77, R77, 0xffffffe0, !P1 ;  /* 0xffffffe04d4d7807 */ /* 0x000fe20004800000 */
[C---:B------:R-:W-:Y:S01]  /*22d0*/  IMAD R45, R28.reuse, R71, R42 ;  /* 0x000000471c2d7224 */ /* 0x040fe200078e022a */
[----:B------:R-:W-:Y:S01]  /*22e0*/  LOP3.LUT R41, R41, R76, RZ, 0x3c, !PT ;  /* 0x0000004c29297212 */ /* 0x000fe200078e3cff */
[----:B------:R-:W-:-:S04]  /*22f0*/  IMAD.WIDE.U32 R66, R28, R70, R66 ;  /* 0x000000461c427225 */ /* 0x000fc800078e0042 */
[----:B------:R-:W-:Y:S01]  /*2300*/  IMAD.WIDE.U32 R68, R28, R70, R68 ;  /* 0x000000461c447225 */ /* 0x000fe200078e0044 */
[----:B------:R-:W-:-:S03]  /*2310*/  IADD3.X R73, R237, R44, RZ, P2, !PT ;  /* 0x0000002ced497210 */ /* 0x000fc600017fe4ff */
[----:B------:R-:W-:Y:S01]  /*2320*/  IMAD.WIDE.U32 R64, R64, 0x60, RZ ;  /* 0x0000006040407825 */ /* 0x000fe200078e00ff */
[----:B------:R-:W-:-:S03]  /*2330*/  LOP3.LUT R93, R94, 0x80, R93, 0xc8, !PT ;  /* 0x000000805e5d7812 */ /* 0x000fc600078ec85d */
[----:B------:R-:W-:Y:S01]  /*2340*/  IMAD.WIDE.U32 R70, R70, 0x60, RZ ;  /* 0x0000006046467825 */ /* 0x000fe200078e00ff */
[----:B------:R-:W-:Y:S02]  /*2350*/  IADD3 R82, R77, R78, RZ ;  /* 0x0000004e4d527210 */ /* 0x000fe40007ffe0ff */
[----:B------:R-:W-:Y:S01]  /*2360*/  SHF.R.S32.HI R89, RZ, 0x1f, R86 ;  /* 0x0000001fff597819 */ /* 0x000fe20000011456 */
[----:B------:R-:W-:Y:S01]  /*2370*/  IMAD.IADD R83, R87, 0x1, R37 ;  /* 0x0000000157537824 */ /* 0x000fe200078e0225 */
[----:B------:R-:W-:Y:S01]  /*2380*/  ISETP.GE.AND P1, PT, R16, UR4, PT ;  /* 0x0000000410007c0c */ /* 0x000fe2000bf26270 */
[----:B------:R-:W-:Y:S01]  /*2390*/  IMAD.SHL.U32 R97, R97, 0x2, RZ ;  /* 0x0000000261617824 */ /* 0x000fe200078e00ff */
[----:B------:R-:W-:Y:S01]  /*23a0*/  ISETP.GE.AND P2, PT, R0, UR4, PT ;  /* 0x0000000400007c0c */ /* 0x000fe2000bf46270 */
[----:B------:R-:W-:Y:S01]  /*23b0*/  IMAD.IADD R79, R35, 0x1, R79 ;  /* 0x00000001234f7824 */ /* 0x000fe200078e024f */
[----:B------:R-:W-:Y:S01]  /*23c0*/  LEA R90, R228, R41, 0x9 ;  /* 0x00000029e45a7211 */ /* 0x000fe200078e48ff */
[----:B------:R-:W-:Y:S01]  /*23d0*/  IMAD.IADD R80, R65, 0x1, R49 ;  /* 0x0000000141507824 */ /* 0x000fe200078e0231 */
[----:B------:R-:W-:Y:S01]  /*23e0*/  LOP3.LUT R94, R94, 0x40, RZ, 0xc0, !PT ;  /* 0x000000405e5e7812 */ /* 0x000fe200078ec0ff */
[----:B------:R-:W-:-:S02]  /*23f0*/  IMAD.IADD R81, R71, 0x1, R81 ;  /* 0x0000000147517824 */ /* 0x000fc400078e0251 */
[----:B------:R-:W-:Y:S02]  /*2400*/  IMAD.IADD R84, R45, 0x1, R67 ;  /* 0x000000012d547824 */ /* 0x000fe400078e0243 */
[----:B------:R-:W-:Y:S02]  /*2410*/  IMAD.IADD R87, R39, 0x1, R87 ;  /* 0x0000000127577824 */ /* 0x000fe400078e0257 */
[----:B------:R-:W-:Y:S02]  /*2420*/  IMAD.IADD R88, R69, 0x1, R45 ;  /* 0x0000000145587824 */ /* 0x000fe400078e022d */
[----:B------:R-:W-:Y:S02]  /*2430*/  IMAD.IADD R91, R229, 0x1, R40 ;  /* 0x00000001e55b7824 */ /* 0x000fe400078e0228 */
[----:B------:R-:W-:-:S07]  /*2440*/  IMAD.IADD R92, R31, 0x1, R47 ;  /* 0x000000011f5c7824 */ /* 0x000fce00078e022f */
.L_x_8231:
[----:B------:R-:W0:Y:S01]  /*2450*/  LDC.64 R102, c[0x0][0x2d8] ;  /* 0x0000b600ff667b82 */ /* 0x000e220000000a00 */
[----:B------:R-:W-:Y:S01]  /*2460*/  VIADD R53, R26, 0xffffffff ;  /* 0xffffffff1a357836 */ /* 0x000fe20000000000 */
[----:B------:R-:W-:Y:S05]  /*2470*/  YIELD ;  /* 0x0000000000007946 */ /* 0x000fea0003800000 */
[----:B------:R-:W-:Y:S01]  /*2480*/  SHF.R.S32.HI R47, RZ, 0x1f, R53 ;  /* 0x0000001fff2f7819 */ /* 0x000fe20000011435 */
[----:B------:R-:W1:Y:S01]  /*2490*/  LDC R107, c[0x0][0x3d4] ;  /* 0x0000f500ff6b7b82 */ /* 0x000e620000000800 */
[-C--:B------:R-:W-:Y:S01]  /*24a0*/  IMAD R41, R79, R53.reuse, RZ ;  /* 0x000000354f297224 */ /* 0x080fe200078e02ff */
[----:B------:R-:W-:Y:S01]  /*24b0*/  BSSY B0, `(.L_x_8184) ;  /* 0x00002af000007945 */ /* 0x000fe20003800000 */
[----:B------:R-:W-:-:S04]  /*24c0*/  IMAD.WIDE.U32 R104, R34, R53, RZ ;  /* 0x0000003522687225 */ /* 0x000fc800078e00ff */
[----:B------:R-:W-:Y:S01]  /*24d0*/  IMAD R43, R47, R34, R41 ;  /* 0x000000222f2b7224 */ /* 0x000fe200078e0229 */
[-C--:B------:R-:W-:Y:S01]  /*24e0*/  IADD3 R26, P3, P4, R4, R104.reuse, R11 ;  /* 0x00000068041a7210 */ /* 0x080fe20007c7e00b */
[----:B------:R-:W-:Y:S01]  /*24f0*/  IMAD R108, R2, 0x1800, R78 ;  /* 0x00001800026c7824 */ /* 0x000fe200078e024e */
[----:B------:R-:W-:Y:S01]  /*2500*/  IADD3 R41, P5, R4, R104, RZ ;  /* 0x0000006804297210 */ /* 0x000fe20007fbe0ff */
[----:B------:R-:W-:Y:S02]  /*2510*/  IMAD.IADD R58, R105, 0x1, R43 ;  /* 0x00000001693a7824 */ /* 0x000fe400078e022b */
[----:B------:R-:W-:Y:S02]  /*2520*/  IMAD R106, R2, 0x1800, R82 ;  /* 0x00001800026a7824 */ /* 0x000fe400078e0252 */
[--C-:B------:R-:W-:Y:S01]  /*2530*/  IMAD R108, R108, 0x2, R25.reuse ;  /* 0x000000026c6c7824 */ /* 0x100fe200078e0219 */
[----:B------:R-:W-:Y:S01]  /*2540*/  IADD3.X R40, R5, R58, R10, P3, P4 ;  /* 0x0000003a05287210 */ /* 0x000fe20001fe840a */
[----:B------:R-:W-:Y:S01]  /*2550*/  IMAD R106, R106, 0x2, R25 ;  /* 0x000000026a6a7824 */ /* 0x000fe200078e0219 */
[----:B0-----:R-:W-:-:S02]  /*2560*/  LEA R48, P3, R26, R102, 0x1 ;  /* 0x000000661a307211 */ /* 0x001fc400078608ff */
[----:B------:R-:W-:Y:S02]  /*2570*/  IADD3.X R42, R58, R5, RZ, P5, !PT ;  /* 0x000000053a2a7210 */ /* 0x000fe40002ffe4ff */
[----:B------:R-:W-:Y:S01]  /*2580*/  LEA.HI.X R49, R26, R103, R40, 0x1, P3 ;  /* 0x000000671a317211 */ /* 0x000fe200018f0c28 */
[----:B------:R-:W-:Y:S01]  /*2590*/  IMAD.MOV.U32 R26, RZ, RZ, R53 ;  /* 0x000000ffff1a7224 */ /* 0x000fe200078e0035 */
[----:B-1----:R-:W-:Y:S02]  /*25a0*/  ISETP.GE.AND P3, PT, R107, 0x1, PT ;  /* 0x000000016b00780c */ /* 0x002fe40003f66270 */
[----:B------:R-:W-:Y:S02]  /*25b0*/  LEA R50, P5, R41, R102, 0x1 ;  /* 0x0000006629327211 */ /* 0x000fe400078a08ff */
[----:B------:R-:W-:Y:S02]  /*25c0*/  ISETP.GT.AND P4, PT, R53, R27, PT ;  /* 0x0000001b3500720c */ /* 0x000fe40003f84270 */
[----:B------:R-:W-:-:S02]  /*25d0*/  LEA.HI.X R51, R41, R103, R42, 0x1, P5 ;  /* 0x0000006729337211 */ /* 0x000fc400028f0c2a */
[----:B------:R-:W-:-:S05]  /*25e0*/  P2R R96, PR, RZ, 0x10 ;  /* 0x00000010ff607803 */ /* 0x000fca0000000000 */
[----:B----4-:R-:W-:Y:S05]  /*25f0*/  @!P3 BRA `(.L_x_8185) ;  /* 0x0000002400f8b947 */ /* 0x010fea0003800000 */
        /* <DEDUP_REMOVED lines=42> */
.L_x_8188:
[----:B------:R-:W-:Y:S05]  /*28a0*/  BSYNC B1 ;  /* 0x0000000000017941 */ /* 0x000fea0003800000 */
.L_x_8187:
[----:B------:R-:W-:Y:S01]  /*28b0*/  ISETP.GE.AND P5, PT, R234, R101, PT ;  /* 0x00000065ea00720c */ /* 0x000fe20003fa6270 */
[----:B------:R-:W-:Y:S01]  /*28c0*/  BSSY B1, `(.L_x_8189) ;  /* 0x000001c000017945 */ /* 0x000fe20003800000 */
[----:B0-----:R-:W-:Y:S02]  /*28d0*/  CS2R R52, SRZ ;  /* 0x0000000000347805 */ /* 0x001fe4000001ff00 */
[----:B------:R-:W-:Y:S01]  /*28e0*/  CS2R R44, SRZ ;  /* 0x00000000002c7805 */ /* 0x000fe2000001ff00 */
[----:B-----5:R-:W-:Y:S01]  /*28f0*/  IMAD.MOV.U32 R103, RZ, RZ, R58 ;  /* 0x000000ffff677224 */ /* 0x020fe200078e003a */
[----:B------:R-:W-:Y:S02]  /*2900*/  MOV R104, R59 ;  /* 0x0000003b00687202 */ /* 0x000fe40000000f00 */
        /* <DEDUP_REMOVED lines=23> */
.L_x_8190:
[----:B------:R-:W-:Y:S05]  /*2a80*/  BSYNC B1 ;  /* 0x0000000000017941 */ /* 0x000fea0003800000 */
.L_x_8189:
[----:B0-----:R-:W2:Y:S01]  /*2a90*/  LDL R40, [R1+0x7c] ;  /* 0x00007c0001287983 */ /* 0x001ea20000100800 */
[----:B------:R-:W-:Y:S01]  /*2aa0*/  IMAD.MOV.U32 R41, RZ, RZ, R61 ;  /* 0x000000ffff297224 */ /* 0x000fe200078e003d */
[----:B------:R-:W-:Y:S01]  /*2ab0*/  PRMT R109, R104, 0x5410, R103 ;  /* 0x00005410686d7816 */ /* 0x000fe20000000067 */
[----:B------:R-:W-:Y:S02]  /*2ac0*/  IMAD.MOV.U32 R42, RZ, RZ, R62 ;  /* 0x000000ffff2a7224 */ /* 0x000fe400078e003e */
[----:B------:R-:W-:-:S05]  /*2ad0*/  IMAD.MOV.U32 R43, RZ, RZ, R63 ;  /* 0x000000ffff2b7224 */ /* 0x000fca00078e003f */
[----:B------:R-:W-:Y:S01]  /*2ae0*/  PRMT R120, R42, 0x5410, R43 ;  /* 0x000054102a787816 */ /* 0x000fe2000000002b */
[----:B-----5:R-:W-:Y:S01]  /*2af0*/  IMAD.MOV.U32 R43, RZ, RZ, R53 ;  /* 0x000000ffff2b7224 */ /* 0x020fe200078e0035 */
[----:B------:R-:W-:-:S04]  /*2b00*/  MOV R42, R52 ;  /* 0x00000034002a7202 */ /* 0x000fc80000000f00 */
[----:B------:R-:W-:Y:S01]  /*2b10*/  PRMT R104, R42, 0x5410, R43 ;  /* 0x000054102a687816 */ /* 0x000fe2000000002b */
[----:B------:R-:W-:Y:S01]  /*2b20*/  IMAD.MOV.U32 R42, RZ, RZ, R54 ;  /* 0x000000ffff2a7224 */ /* 0x000fe200078e0036 */
[----:B------:R-:W-:-:S04]  /*2b30*/  MOV R43, R55 ;  /* 0x00000037002b7202 */ /* 0x000fc80000000f00 */
[----:B------:R-:W-:Y:S02]  /*2b40*/  PRMT R105, R42, 0x5410, R43 ;  /* 0x000054102a697816 */ /* 0x000fe4000000002b */
[----:B--2---:R-:W-:Y:S01]  /*2b50*/  R2UR UR4, R40 ;  /* 0x00000000280472ca */ /* 0x004fe200000e0000 */
[----:B------:R-:W-:-:S05]  /*2b60*/  IMAD.MOV.U32 R40, RZ, RZ, R60 ;  /* 0x000000ffff287224 */ /* 0x000fca00078e003c */
[----:B------:R-:W-:Y:S01]  /*2b70*/  PRMT R117, R40, 0x5410, R41 ;  /* 0x0000541028757816 */ /* 0x000fe20000000029 */
[----:B------:R-:W-:Y:S01]  /*2b80*/  IMAD.MOV.U32 R40, RZ, RZ, R56 ;  /* 0x000000ffff287224 */ /* 0x000fe200078e0038 */
[----:B------:R-:W-:-:S04]  /*2b90*/  MOV R41, R57 ;  /* 0x0000003900297202 */ /* 0x000fc80000000f00 */
[----:B------:R-:W-:Y:S01]  /*2ba0*/  PRMT R111, R40, 0x5410, R41 ;  /* 0x00005410286f7816 */ /* 0x000fe20000000029 */
[----:B------:R-:W-:Y:S01]  /*2bb0*/  UISETP.NE.AND UP0, UPT, UR4, 0x3, UPT ;  /* 0x000000030400788c */ /* 0x000fe2000bf05270 */
[----:B------:R-:W-:Y:S02]  /*2bc0*/  IMAD.MOV.U32 R40, RZ, RZ, R46 ;  /* 0x000000ffff287224 */ /* 0x000fe400078e002e */
[----:B------:R-:W-:-:S03]  /*2bd0*/  IMAD.MOV.U32 R41, RZ, RZ, R47 ;  /* 0x000000ffff297224 */ /* 0x000fc600078e002f */
[----:B------:R-:W-:Y:S02]  /*2be0*/  PLOP3.LUT P3, PT, PT, PT, UP0, 0x80, 0x0 ;  /* 0x000000000000781c */ /* 0x000fe40003f6f008 */
[----:B------:R-:W-:Y:S01]  /*2bf0*/  PRMT R102, R40, 0x5410, R41 ;  /* 0x0000541028667816 */ /* 0x000fe20000000029 */
[----:B------:R-:W-:Y:S02]  /*2c00*/  IMAD.MOV.U32 R40, RZ, RZ, R44 ;  /* 0x000000ffff287224 */ /* 0x000fe400078e002c */
[----:B------:R-:W-:-:S05]  /*2c10*/  IMAD.MOV.U32 R41, RZ, RZ, R45 ;  /* 0x000000ffff297224 */ /* 0x000fca00078e002d */
[----:B------:R-:W-:-:S03]  /*2c20*/  PRMT R103, R40, 0x5410, R41 ;  /* 0x0000541028677816 */ /* 0x000fc60000000029 */
[----:B------:R-:W-:Y:S05]  /*2c30*/  @!P3 BRA `(.L_x_8191) ;  /* 0x000000000004b947 */ /* 0x000fea0003800000 */
[----:B------:R-:W-:Y:S01]  /*2c40*/  BPT.TRAP 0x1 ;  /* 0x000000040000795c */ /* 0x000fe20000300000 */
.L_x_8191:
[----:B------:R-:W-:Y:S01]  /*2c50*/  IMAD R95, R2, 0x8, R18 ;  /* 0x00000008025f7824 */ /* 0x000fe200078e0212 */
[----:B------:R-:W-:Y:S01]  /*2c60*/  SHF.L.U32 R110, R23, 0x1f, RZ ;  /* 0x0000001f176e7819 */ /* 0x000fe200000006ff */
[----:B------:R-:W-:Y:S03]  /*2c70*/  BSSY B1, `(.L_x_8192) ;  /* 0x0000003000017945 */ /* 0x000fe60003800000 */
[----:B------:R-:W0:Y:S02]  /*2c80*/  SYNCS.PHASECHK.TRANS64.TRYWAIT P6, [R95+URZ+0x32490], R110 ;  /* 0x0324906e5f0075a7 */ /* 0x000e2400080c017f */
[----:B0-----:R-:W-:Y:S05]  /*2c90*/  @!P6 BRA `(.L_x_8193) ;  /* 0x0000013c00e4e947 */ /* 0x001fea0003800000 */
.L_x_8410:
[----:B------:R-:W-:Y:S05]  /*2ca0*/  BSYNC B1 ;  /* 0x0000000000017941 */ /* 0x000fea0003800000 */
.L_x_8192:
        /* <DEDUP_REMOVED lines=49> */
.L_x_8199:
[----:B------:R-:W-:Y:S05]  /*2fc0*/  BSYNC B3 ;  /* 0x0000000000037941 */ /* 0x000fea0003800000 */
.L_x_8198:
[----:B--2---:R1:W-:Y:S02]  /*2fd0*/  STG.E.128 desc[UR60][R50.64], R40 ;  /* 0x0000002832007986 */ /* 0x0043e4000c101d3c */
.L_x_8197:
[----:B------:R-:W-:Y:S05]  /*2fe0*/  BSYNC B2 ;  /* 0x0000000000027941 */ /* 0x000fea0003800000 */
.L_x_8196:
        /* <DEDUP_REMOVED lines=14> */
[--C-:B------:R-:W-:Y:S02]  /*30d0*/  HADD2.F32 R57, -RZ, R43.reuse.H1_H1 ;  /* 0x3000002bff397230 */ /* 0x100fe40000004100 */
[----:B------:R-:W-:Y:S01]  /*30e0*/  FMUL.FTZ R112, R42, R59 ;  /* 0x0000003b2a707220 */ /* 0x000fe20000410000 */
[----:B------:R-:W-:Y:S02]  /*30f0*/  HADD2.F32 R43, -RZ, R43.H0_H0 ;  /* 0x2000002bff2b7230 */ /* 0x000fe40000004100 */
[----:B------:R-:W-:Y:S02]  /*3100*/  HADD2.F32 R41, -RZ, R41.H0_H0 ;  /* 0x20000029ff297230 */ /* 0x000fe40000004100 */
[-C--:B------:R-:W-:Y:S01]  /*3110*/  FMUL.FTZ R114, R57, R62.reuse ;  /* 0x0000003e39727220 */ /* 0x080fe20000410000 */
[----:B------:R-:W-:Y:S02]  /*3120*/  HADD2.F32 R58, -RZ, R58.H0_H0 ;  /* 0x2000003aff3a7230 */ /* 0x000fe40000004100 */
[----:B------:R-:W-:Y:S01]  /*3130*/  FMUL.FTZ R62, R43, R62 ;  /* 0x0000003e2b3e7220 */ /* 0x000fe20000410000 */
[----:B------:R-:W-:-:S02]  /*3140*/  HADD2.F32 R60, -RZ, R60.H0_H0 ;  /* 0x2000003cff3c7230 */ /* 0x000fc40000004100 */
[C---:B------:R-:W-:Y:S01]  /*3150*/  FMUL.FTZ R59, R41.reuse, R59 ;  /* 0x0000003b293b7220 */ /* 0x040fe20000410000 */
[----:B------:R-:W-:Y:S01]  /*3160*/  FFMA.FTZ R112, R41, R58, -R112 ;  /* 0x0000003a29707223 */ /* 0x000fe20000010870 */
[--C-:B------:R-:W-:Y:S02]  /*3170*/  HADD2.F32 R41, -RZ, R40.reuse.H1_H1 ;  /* 0x30000028ff297230 */ /* 0x100fe40000004100 */
[----:B------:R-:W-:Y:S01]  /*3180*/  FFMA.FTZ R63, R57, R60, R62 ;  /* 0x0000003c393f7223 */ /* 0x000fe2000001003e */
[----:B------:R-:W-:Y:S01]  /*3190*/  FFMA.FTZ R61, R42, R58, R59 ;  /* 0x0000003a2a3d7223 */ /* 0x000fe2000001003b */
[--C-:B------:R-:W-:Y:S02]  /*31a0*/  HADD2.F32 R57, -RZ, R111.reuse.H0_H0 ;  /* 0x2000006fff397230 */ /* 0x100fe40000004100 */
[----:B------:R-:W-:Y:S01]  /*31b0*/  FFMA.FTZ R114, R43, R60, -R114 ;  /* 0x0000003c2b727223 */ /* 0x000fe20000010872 */
[----:B------:R-:W-:Y:S02]  /*31c0*/  HADD2.F32 R40, -RZ, R40.H0_H0 ;  /* 0x20000028ff287230 */ /* 0x000fe40000004100 */
[----:B------:R-:W-:-:S02]  /*31d0*/  HADD2.F32 R111, -RZ, R111.H1_H1 ;  /* 0x3000006fff6f7230 */ /* 0x000fc40000004100 */
[CC--:B------:R-:W-:Y:S01]  /*31e0*/  FMUL.FTZ R59, R41.reuse, R57.reuse ;  /* 0x00000039293b7220 */ /* 0x0c0fe20000410000 */
[--C-:B------:R-:W-:Y:S02]  /*31f0*/  HADD2.F32 R42, -RZ, R56.reuse.H1_H1 ;  /* 0x30000038ff2a7230 */ /* 0x100fe40000004100 */
        /* <DEDUP_REMOVED lines=14> */
.L_x_8201:
[----:B------:R-:W-:Y:S05]  /*32e0*/  BSYNC B2 ;  /* 0x0000000000027941 */ /* 0x000fea0003800000 */
.L_x_8200:
[----:B--2---:R2:W-:Y:S02]  /*32f0*/  STG.E.128 desc[UR60][R50.64+0x40], R40 ;  /* 0x0000402832007986 */ /* 0x0045e4000c101d3c */
.L_x_8195:
[----:B------:R-:W-:Y:S05]  /*3300*/  BSYNC B1 ;  /* 0x0000000000017941 */ /* 0x000fea0003800000 */
.L_x_8194:
        /* <DEDUP_REMOVED lines=48> */
.L_x_8206:
[----:B------:R-:W-:Y:S05]  /*3610*/  BSYNC B2 ;  /* 0x0000000000027941 */ /* 0x000fea0003800000 */
.L_x_8205:
[----:B--2---:R3:W-:Y:S02]  /*3620*/  STG.E.128 desc[UR60][R48.64], R40 ;  /* 0x0000002830007986 */ /* 0x0047e4000c101d3c */
.L_x_8204:
[----:B------:R-:W-:Y:S05]  /*3630*/  BSYNC B1 ;  /* 0x0000000000017941 */ /* 0x000fea0003800000 */
.L_x_8203:
        /* <DEDUP_REMOVED lines=47> */
.L_x_8208:
[----:B------:R-:W-:Y:S05]  /*3930*/  BSYNC B1 ;  /* 0x0000000000017941 */ /* 0x000fea0003800000 */
.L_x_8207:
[----:B--2---:R1:W-:Y:S01]  /*3940*/  STG.E.128 desc[UR60][R48.64+0x40], R40 ;  /* 0x0000402830007986 */ /* 0x0043e2000c101d3c */
[----:B------:R-:W-:Y:S05]  /*3950*/  BRA `(.L_x_8202) ;  /* 0x0000001400907947 */ /* 0x000fea0003800000 */
.L_x_8186:
[----:B------:R-:W2:Y:S01]  /*3960*/  LDL R44, [R1+0x7c] ;  /* 0x00007c00012c7983 */ /* 0x000ea20000100800 */
[----:B------:R-:W-:-:S04]  /*3970*/  ISETP.GE.AND P3, PT, R234, R101, PT ;  /* 0x00000065ea00720c */ /* 0x000fc80003f66270 */
        /* <DEDUP_REMOVED lines=9> */
[----:B------:R-:W3:Y:S01]  /*3a10*/  @!P4 LDC.64 R48, c[0x0][0x3e0] ;  /* 0x0000f800ff30cb82 */ /* 0x000ee20000000a00 */
[----:B------:R-:W-:-:S05]  /*3a20*/  @!P4 IADD3 R40, P5, R66, R40, RZ ;  /* 0x000000284228c210 */ /* 0x000fca0007fbe0ff */
[----:B------:R-:W-:Y:S01]  /*3a30*/  @!P4 IMAD.X R41, R95, 0x1, R84, P5 ;  /* 0x000000015f29c824 */ /* 0x000fe200028e0654 */
[----:B------:R-:W-:Y:S02]  /*3a40*/  CS2R R46, SRZ ;  /* 0x00000000002e7805 */ /* 0x000fe4000001ff00 */
[----:B--2---:R-:W-:Y:S02]  /*3a50*/  R2UR UR4, R44 ;  /* 0x000000002c0472ca */ /* 0x004fe400000e0000 */
[----:B------:R-:W2:Y:S02]  /*3a60*/  @!P4 LDC.64 R44, c[0x0][0x3c8] ;  /* 0x0000f200ff2ccb82 */ /* 0x000ea40000000a00 */
[----:B--2---:R-:W-:-:S04]  /*3a70*/  @!P4 LEA R44, P5, R40, R44, 0x1 ;  /* 0x0000002c282cc211 */ /* 0x004fc800078a08ff */
[----:B------:R-:W-:Y:S02]  /*3a80*/  @!P4 LEA.HI.X R45, R40, R45, R41, 0x1, P5 ;  /* 0x0000002d282dc211 */ /* 0x000fe400028f0c29 */
[----:B------:R-:W-:-:S05]  /*3a90*/  @!P4 IADD3 R42, P5, R36, R42, RZ ;  /* 0x0000002a242ac210 */ /* 0x000fca0007fbe0ff */
[----:B------:R-:W-:Y:S01]  /*3aa0*/  @!P4 IMAD.X R40, R110, 0x1, R83, P5 ;  /* 0x000000016e28c824 */ /* 0x000fe200028e0653 */
[----:B---3--:R-:W-:-:S04]  /*3ab0*/  @!P4 LEA R48, P5, R42, R48, 0x1 ;  /* 0x000000302a30c211 */ /* 0x008fc800078a08ff */
[----:B------:R-:W-:Y:S02]  /*3ac0*/  @!P4 LEA.HI.X R49, R42, R49, R40, 0x1, P5 ;  /* 0x000000312a31c211 */ /* 0x000fe400028f0c28 */
[----:B------:R-:W-:Y:S02]  /*3ad0*/  CS2R R42, SRZ ;  /* 0x00000000002a7805 */ /* 0x000fe4000001ff00 */
[----:B------:R-:W-:-:S06]  /*3ae0*/  CS2R R40, SRZ ;  /* 0x0000000000287805 */ /* 0x000fcc000001ff00 */
[----:B------:R2:W3:Y:S02]  /*3af0*/  @!P4 LDG.E.128 R40, desc[UR60][R44.64] ;  /* 0x0000003c2c28c981 */ /* 0x0004e4000c1e1d00 */
[----:B--2---:R-:W-:-:S06]  /*3b00*/  CS2R R44, SRZ ;  /* 0x00000000002c7805 */ /* 0x004fcc000001ff00 */
[----:B------:R2:W4:Y:S01]  /*3b10*/  @!P4 LDG.E.128 R44, desc[UR60][R48.64] ;  /* 0x0000003c302cc981 */ /* 0x000522000c1e1d00 */
[----:B0-----:R-:W-:-:S04]  /*3b20*/  @!P3 LEA R52, P4, R50, R52, 0x1 ;  /* 0x000000343234b211 */ /* 0x001fc800078808ff */
[----:B------:R-:W-:Y:S02]  /*3b30*/  @!P3 LEA.HI.X R53, R50, R53, R51, 0x1, P4 ;  /* 0x000000353235b211 */ /* 0x000fe400020f0c33 */
[----:B------:R-:W-:Y:S02]  /*3b40*/  CS2R R50, SRZ ;  /* 0x0000000000327805 */ /* 0x000fe4000001ff00 */
[C---:B-1----:R-:W-:Y:S02]  /*3b50*/  @!P3 LEA R56, P4, R54.reuse, R56, 0x1 ;  /* 0x000000383638b211 */ /* 0x042fe400078808ff */
[----:B--2---:R-:W-:Y:S02]  /*3b60*/  CS2R R48, SRZ ;  /* 0x0000000000307805 */ /* 0x004fe4000001ff00 */
[----:B------:R-:W-:Y:S02]  /*3b70*/  @!P3 LEA.HI.X R57, R54, R57, R55, 0x1, P4 ;  /* 0x000000393639b211 */ /* 0x000fe400020f0c37 */
[----:B------:R-:W-:-:S02]  /*3b80*/  CS2R R54, SRZ ;  /* 0x0000000000367805 */ /* 0x000fc4000001ff00 */
[----:B------:R0:W2:Y:S02]  /*3b90*/  @!P3 LDG.E.128 R48, desc[UR60][R52.64] ;  /* 0x0000003c3430b981 */ /* 0x0000a4000c1e1d00 */
[----:B0-----:R-:W-:-:S06]  /*3ba0*/  CS2R R52, SRZ ;  /* 0x0000000000347805 */ /* 0x001fcc000001ff00 */
[----:B------:R4:W5:Y:S01]  /*3bb0*/  @!P3 LDG.E.128 R52, desc[UR60][R56.64] ;  /* 0x0000003c3834b981 */ /* 0x000962000c1e1d00 */
[----:B------:R-:W-:Y:S01]  /*3bc0*/  UISETP.NE.AND UP0, UPT, UR4, 0x3, UPT ;  /* 0x000000030400788c */ /* 0x000fe2000bf05270 */
[----:B------:R-:W-:-:S05]  /*3bd0*/  ISETP.GE.AND P4, PT, R16, R107, PT ;  /* 0x0000006b1000720c */ /* 0x000fca0003f86270 */
[----:B------:R-:W-:Y:S01]  /*3be0*/  PLOP3.LUT P3, PT, PT, PT, UP0, 0x80, 0x0 ;  /* 0x000000000000781c */ /* 0x000fe20003f6f008 */
[----:B---3--:R-:W-:Y:S01]  /*3bf0*/  IMAD.MOV.U32 R60, RZ, RZ, R43 ;  /* 0x000000ffff3c7224 */ /* 0x008fe200078e002b */
[----:B------:R-:W-:Y:S01]  /*3c00*/  MOV R59, R42 ;  /* 0x0000002a003b7202 */ /* 0x000fe20000000f00 */
[----:B------:R-:W-:Y:S02]  /*3c10*/  IMAD.MOV.U32 R61, RZ, RZ, R40 ;  /* 0x000000ffff3d7224 */ /* 0x000fe400078e0028 */
[----:B------:R-:W-:Y:S01]  /*3c20*/  IMAD.MOV.U32 R62, RZ, RZ, R41 ;  /* 0x000000ffff3e7224 */ /* 0x000fe200078e0029 */
[----:B------:R-:W-:Y:S02]  /*3c30*/  PRMT R130, R60, 0x7610, R130 ;  /* 0x000076103c827816 */ /* 0x000fe40000000082 */
[----:B------:R-:W-:Y:S02]  /*3c40*/  PRMT R122, R122, 0x5410, R59 ;  /* 0x000054107a7a7816 */ /* 0x000fe4000000003b */
[----:B------:R-:W-:-:S02]  /*3c50*/  PRMT R124, R61, 0x7610, R124 ;  /* 0x000076103d7c7816 */ /* 0x000fc4000000007c */
[----:B------:R-:W-:Y:S01]  /*3c60*/  PRMT R125, R62, 0x7610, R125 ;  /* 0x000076103e7d7816 */ /* 0x000fe2000000007d */
[----:B----4-:R-:W-:Y:S01]  /*3c70*/  IMAD.MOV.U32 R57, RZ, RZ, R44 ;  /* 0x000000ffff397224 */ /* 0x010fe200078e002c */
[----:B------:R-:W-:Y:S01]  /*3c80*/  MOV R56, R47 ;  /* 0x0000002f00387202 */ /* 0x000fe20000000f00 */
[----:B------:R-:W-:Y:S02]  /*3c90*/  IMAD.MOV.U32 R60, RZ, RZ, R45 ;  /* 0x000000ffff3c7224 */ /* 0x000fe400078e002d */
[----:B------:R-:W-:Y:S01]  /*3ca0*/  IMAD.MOV.U32 R59, RZ, RZ, R46 ;  /* 0x000000ffff3b7224 */ /* 0x000fe200078e002e */
[----:B------:R-:W-:Y:S02]  /*3cb0*/  PRMT R130, R130, 0x5410, R56 ;  /* 0x0000541082827816 */ /* 0x000fe40000000038 */
[----:B------:R-:W-:Y:S02]  /*3cc0*/  PRMT R124, R124, 0x5410, R57 ;  /* 0x000054107c7c7816 */ /* 0x000fe40000000039 */
[----:B------:R-:W-:-:S02]  /*3cd0*/  PRMT R125, R125, 0x5410, R60 ;  /* 0x000054107d7d7816 */ /* 0x000fc4000000003c */
[----:B------:R-:W-:Y:S01]  /*3ce0*/  PRMT R122, R59, 0x7610, R122 ;  /* 0x000076103b7a7816 */ /* 0x000fe2000000007a */
[----:B--2---:R-:W-:Y:S01]  /*3cf0*/  IMAD.MOV.U32 R56, RZ, RZ, R50 ;  /* 0x000000ffff387224 */ /* 0x004fe200078e0032 */
[----:B------:R-:W-:Y:S01]  /*3d00*/  MOV R59, R48 ;  /* 0x00000030003b7202 */ /* 0x000fe20000000f00 */
[----:B------:R-:W-:Y:S02]  /*3d10*/  IMAD.MOV.U32 R57, RZ, RZ, R51 ;  /* 0x000000ffff397224 */ /* 0x000fe400078e0033 */
[----:B------:R-:W-:-:S03]  /*3d20*/  IMAD.MOV.U32 R60, RZ, RZ, R49 ;  /* 0x000000ffff3c7224 */ /* 0x000fc600078e0031 */
[----:B------:R-:W-:Y:S02]  /*3d30*/  PRMT R113, R56, 0x5410, R57 ;  /* 0x0000541038717816 */ /* 0x000fe40000000039 */
[----:B------:R-:W-:Y:S01]  /*3d40*/  PRMT R115, R59, 0x5410, R60 ;  /* 0x000054103b737816 */ /* 0x000fe2000000003c */
[----:B-----5:R-:W-:Y:S01]  /*3d50*/  IMAD.MOV.U32 R56, RZ, RZ, R54 ;  /* 0x000000ffff387224 */ /* 0x020fe200078e0036 */
[----:B------:R-:W-:Y:S01]  /*3d60*/  MOV R60, R53 ;  /* 0x00000035003c7202 */ /* 0x000fe20000000f00 */
[----:B------:R-:W-:Y:S02]  /*3d70*/  IMAD.MOV.U32 R57, RZ, RZ, R55 ;  /* 0x000000ffff397224 */ /* 0x000fe400078e0037 */
[----:B------:R-:W-:-:S03]  /*3d80*/  IMAD.MOV.U32 R59, RZ, RZ, R52 ;  /* 0x000000ffff3b7224 */ /* 0x000fc600078e0034 */
[----:B------:R-:W-:Y:S02]  /*3d90*/  PRMT R117, R56, 0x5410, R57 ;  /* 0x0000541038757816 */ /* 0x000fe40000000039 */
[----:B------:R-:W-:Y:S01]  /*3da0*/  PRMT R119, R59, 0x5410, R60 ;  /* 0x000054103b777816 */ /* 0x000fe2000000003c */
[----:B------:R-:W-:Y:S06]  /*3db0*/  @!P3 BRA `(.L_x_8209) ;  /* 0x000000000004b947 */ /* 0x000fec0003800000 */
[----:B------:R-:W-:Y:S01]  /*3dc0*/  BPT.TRAP 0x1 ;  /* 0x000000040000795c */ /* 0x000fe20000300000 */
.L_x_8209:
        /* <DEDUP_REMOVED lines=9> */
.L_x_8411:
[----:B------:R-:W-:Y:S05]  /*3e60*/  BSYNC B1 ;  /* 0x0000000000017941 */ /* 0x000fea0003800000 */
.L_x_8210:
        /* <DEDUP_REMOVED lines=8> */
[----:B------:R-:W-:Y:S01]  /*3ef0*/  IADD3 R111, P5, P6, R14, R108, R86 ;  /* 0x0000006c0e6f7210 */ /* 0x000fe20007ebe056 */
[----:B------:R-:W-:Y:S01]  /*3f00*/  IMAD.IADD R118, R57, 0x1, R109 ;  /* 0x0000000139767824 */ /* 0x000fe200078e026d */
[----:B------:R-:W-:-:S04]  /*3f10*/  SHF.R.S32.HI R57, RZ, 0x1f, R56 ;  /* 0x0000001fff397819 */ /* 0x000fc80000011438 */
[----:B------:R-:W-:Y:S02]  /*3f20*/  LEA.HI R56, R57, R56, RZ, 0x4 ;  /* 0x0000003839387211 */ /* 0x000fe400078f20ff */
[----:B------:R-:W-:Y:S02]  /*3f30*/  IADD3.X R116, R3, R118, R89, P5, P6 ;  /* 0x0000007603747210 */ /* 0x000fe40002fec459 */
[----:B------:R-:W-:-:S04]  /*3f40*/  LEA.HI.SX32 R56, R56, R85, 0x1c ;  /* 0x0000005538387211 */ /* 0x000fc800078fe2ff */
[----:B------:R-:W-:-:S04]  /*3f50*/  SHF.L.U32 R121, R56, 0x3, RZ ;  /* 0x0000000338797819 */ /* 0x000fc800000006ff */
[----:B------:R-:W-:-:S04]  /*3f60*/  LOP3.LUT R57, R32, 0x38, R121, 0xf8, !PT ;  /* 0x0000003820397812 */ /* 0x000fc800078ef879 */
[----:B------:R-:W-:-:S05]  /*3f70*/  LOP3.LUT R57, R57, R76, RZ, 0x3c, !PT ;  /* 0x0000004c39397212 */ /* 0x000fca00078e3cff */
[----:B------:R-:W-:Y:S02]  /*3f80*/  IMAD R59, R228, 0x200, R57 ;  /* 0x00000200e43b7824 */ /* 0x000fe400078e0239 */
[C---:B------:R-:W-:Y:S02]  /*3f90*/  IMAD R57, R2.reuse, 0x1800, R90 ;  /* 0x0000180002397824 */ /* 0x040fe400078e025a */
[----:B------:R-:W-:Y:S02]  /*3fa0*/  IMAD R59, R2, 0x1800, R59 ;  /* 0x00001800023b7824 */ /* 0x000fe400078e023b */
[--C-:B------:R-:W-:Y:S02]  /*3fb0*/  IMAD R57, R57, 0x2, R18.reuse ;  /* 0x0000000239397824 */ /* 0x100fe400078e0212 */
[----:B------:R-:W-:-:S04]  /*3fc0*/  IMAD R60, R59, 0x2, R18 ;  /* 0x000000023b3c7824 */ /* 0x000fc800078e0212 */
[----:B------:R-:W1:Y:S04]  /*3fd0*/  LDS.128 R56, [R57+0x1c400] ;  /* 0x01c4000039387984 */ /* 0x000e680000000c00 */
[----:B------:R-:W2:Y:S01]  /*3fe0*/  LDS.128 R60, [R60+0x1c400] ;  /* 0x01c400003c3c7984 */ /* 0x000ea20000000c00 */
[----:B------:R-:W-:Y:S05]  /*3ff0*/  @P4 BRA `(.L_x_8215) ;  /* 0x0000000400484947 */ /* 0x000fea0003800000 */
[--C-:B------:R-:W-:Y:S01]  /*4000*/  SHF.R.U64 R123, R44, 0x10, R45.reuse ;  /* 0x000000102c7b7819 */ /* 0x100fe2000000122d */
[----:B--2---:R-:W-:Y:S01]  /*4010*/  HADD2.F32 R44, -RZ, R61.H1_H1 ;  /* 0x3000003dff2c7230 */ /* 0x004fe20000004100 */
[----:B------:R-:W-:Y:S02]  /*4020*/  SHF.R.U32.HI R45, RZ, 0x10, R45 ;  /* 0x00000010ff2d7819 */ /* 0x000fe4000001162d */
[--C-:B------:R-:W-:Y:S01]  /*4030*/  SHF.R.U64 R120, R40, 0x10, R41.reuse ;  /* 0x0000001028787819 */ /* 0x100fe20000001229 */
[----:B------:R-:W-:Y:S01]  /*4040*/  HADD2.F32 R123, -RZ, R123.H0_H0 ;  /* 0x2000007bff7b7230 */ /* 0x000fe20000004100 */
[----:B------:R-:W-:Y:S02]  /*4050*/  SHF.R.U32.HI R126, RZ, 0x10, R41 ;  /* 0x00000010ff7e7819 */ /* 0x000fe40000011629 */
[--C-:B------:R-:W-:Y:S01]  /*4060*/  SHF.R.U64 R40, R42, 0x10, R43.reuse ;  /* 0x000000102a287819 */ /* 0x100fe2000000122b */
[----:B-1----:R-:W-:Y:S01]  /*4070*/  HADD2.F32 R42, -RZ, R57.H0_H0 ;  /* 0x20000039ff2a7230 */ /* 0x002fe20000004100 */
[----:B------:R-:W-:Y:S01]  /*4080*/  SHF.R.U32.HI R129, RZ, 0x10, R43 ;  /* 0x00000010ff817819 */ /* 0x000fe2000001162b */
[----:B------:R-:W-:Y:S01]  /*4090*/  HADD2.F32 R43, -RZ, R61.H0_H0 ;  /* 0x2000003dff2b7230 */ /* 0x000fe20000004100 */
[--C-:B------:R-:W-:Y:S01]  /*40a0*/  SHF.R.U64 R41, R46, 0x10, R47.reuse ;  /* 0x000000102e297819 */ /* 0x100fe2000000122f */
[----:B------:R-:W-:Y:S01]  /*40b0*/  HADD2.F32 R46, -RZ, R125.H0_H0 ;  /* 0x2000007dff2e7230 */ /* 0x000fe20000004100 */
[----:B------:R-:W-:Y:S01]  /*40c0*/  SHF.R.U32.HI R127, RZ, 0x10, R47 ;  /* 0x00000010ff7f7819 */ /* 0x000fe2000001162f */
[----:B------:R-:W-:-:S02]  /*40d0*/  HADD2.F32 R61, -RZ, R45.H0_H0 ;  /* 0x2000002dff3d7230 */ /* 0x000fc40000004100 */
[----:B------:R-:W-:Y:S02]  /*40e0*/  HADD2.F32 R125, -RZ, R125.H1_H1 ;  /* 0x3000007dff7d7230 */ /* 0x000fe40000004100 */
[----:B------:R-:W-:Y:S02]  /*40f0*/  HADD2.F32 R45, -RZ, R57.H1_H1 ;  /* 0x30000039ff2d7230 */ /* 0x000fe40000004100 */
[----:B------:R-:W-:Y:S01]  /*4100*/  FMUL.FTZ R128, R44, R61 ;  /* 0x0000003d2c807220 */ /* 0x000fe20000410000 */
[----:B------:R-:W-:Y:S02]  /*4110*/  HADD2.F32 R47, -RZ, R126.H0_H0 ;  /* 0x2000007eff2f7230 */ /* 0x000fe40000004100 */
[-C--:B------:R-:W-:Y:S01]  /*4120*/  FMUL.FTZ R57, R43, R125.reuse ;  /* 0x0000007d2b397220 */ /* 0x080fe20000410000 */
[C---:B------:R-:W-:Y:S01]  /*4130*/  FMUL.FTZ R126, R42.reuse, R125 ;  /* 0x0000007d2a7e7220 */ /* 0x040fe20000410000 */
[----:B------:R-:W-:Y:S02]  /*4140*/  FMUL.FTZ R61, R45, R61 ;  /* 0x0000003d2d3d7220 */ /* 0x000fe40000410000 */
[-C--:B------:R-:W-:Y:S01]  /*4150*/  FFMA.FTZ R42, R42, R46.reuse, -R57 ;  /* 0x0000002e2a2a7223 */ /* 0x080fe20000010839 */
[----:B------:R-:W-:Y:S01]  /*4160*/  FFMA.FTZ R43, R43, R46, R126 ;  /* 0x0000002e2b2b7223 */ /* 0x000fe2000001007e */
[-C--:B------:R-:W-:Y:S01]  /*4170*/  FFMA.FTZ R44, R44, R47.reuse, R61 ;  /* 0x0000002f2c2c7223 */ /* 0x080fe2000001003d */
[----:B------:R-:W-:Y:S01]  /*4180*/  FFMA.FTZ R45, R45, R47, -R128 ;  /* 0x0000002f2d2d7223 */ /* 0x000fe20000010880 */
[----:B------:R-:W-:-:S02]  /*4190*/  HADD2.F32 R61, -RZ, R130.H1_H1 ;  /* 0x30000082ff3d7230 */ /* 0x000fc40000004100 */
[----:B------:R-:W-:Y:S01]  /*41a0*/  HADD2.F32 R46, -RZ, R59.H0_H0 ;  /* 0x2000003bff2e7230 */ /* 0x000fe20000004100 */
[----:B------:R-:W-:Y:S01]  /*41b0*/  F2FP.F16.F32.PACK_AB R43, R44, R43 ;  /* 0x0000002b2c2b723e */ /* 0x000fe200000000ff */
[--C-:B------:R-:W-:Y:S02]  /*41c0*/  HADD2.F32 R47, -RZ, R63.reuse.H0_H0 ;  /* 0x2000003fff2f7230 */ /* 0x100fe40000004100 */
[----:B------:R-:W-:Y:S02]  /*41d0*/  HADD2.F32 R57, -RZ, R130.H0_H0 ;  /* 0x20000082ff397230 */ /* 0x000fe40000004100 */
[-C--:B------:R-:W-:Y:S01]  /*41e0*/  FMUL.FTZ R130, R46, R61.reuse ;  /* 0x0000003d2e827220 */ /* 0x080fe20000410000 */
[----:B------:R-:W-:Y:S02]  /*41f0*/  HADD2.F32 R63, -RZ, R63.H1_H1 ;  /* 0x3000003fff3f7230 */ /* 0x000fe40000004100 */
[----:B------:R-:W-:Y:S01]  /*4200*/  FMUL.FTZ R125, R47, R61 ;  /* 0x0000003d2f7d7220 */ /* 0x000fe20000410000 */
[----:B------:R-:W-:-:S02]  /*4210*/  HADD2.F32 R128, -RZ, R127.H0_H0 ;  /* 0x2000007fff807230 */ /* 0x000fc40000004100 */
[-C--:B------:R-:W-:Y:S01]  /*4220*/  FFMA.FTZ R130, R47, R57.reuse, R130 ;  /* 0x000000392f827223 */ /* 0x080fe20000010082 */
[----:B------:R-:W-:Y:S02]  /*4230*/  HADD2.F32 R59, -RZ, R59.H1_H1 ;  /* 0x3000003bff3b7230 */ /* 0x000fe40000004100 */
[----:B------:R-:W-:Y:S01]  /*4240*/  FFMA.FTZ R127, R46, R57, -R125 ;  /* 0x000000392e7f7223 */ /* 0x000fe2000001087d */
        /* <DEDUP_REMOVED lines=9> */
[----:B------:R-:W-:Y:S02]  /*42e0*/  HADD2.F32 R124, -RZ, R124.H1_H1 ;  /* 0x3000007cff7c7230 */ /* 0x000fe40000004100 */
[----:B------:R-:W-:Y:S02]  /*42f0*/  HADD2.F32 R56, -RZ, R56.H1_H1 ;  /* 0x30000038ff387230 */ /* 0x000fe40000004100 */
[----:B------:R-:W-:Y:S01]  /*4300*/  FMUL.FTZ R63, R60, R123 ;  /* 0x0000007b3c3f7220 */ /* 0x000fe20000410000 */
[----:B------:R-:W-:-:S02]  /*4310*/  HADD2.F32 R59, -RZ, R120.H0_H0 ;  /* 0x20000078ff3b7230 */ /* 0x000fc40000004100 */
[-C--:B------:R-:W-:Y:S01]  /*4320*/  FMUL.FTZ R61, R47, R124.reuse ;  /* 0x0000007c2f3d7220 */ /* 0x080fe20000410000 */
[----:B------:R-:W-:Y:S01]  /*4330*/  FMUL.FTZ R124, R46, R124 ;  /* 0x0000007c2e7c7220 */ /* 0x000fe20000410000 */
[----:B------:R-:W-:Y:S01]  /*4340*/  FMUL.FTZ R123, R56, R123 ;  /* 0x0000007b387b7220 */ /* 0x000fe20000410000 */
[----:B------:R-:W-:Y:S01]  /*4350*/  F2FP.F16.F32.PACK_AB R129, R129, R130 ;  /* 0x000000828181723e */ /* 0x000fe200000000ff */
[----:B------:R-:W-:Y:S01]  /*4360*/  FFMA.FTZ R61, R46, R57, -R61 ;  /* 0x000000392e3d7223 */ /* 0x000fe2000001083d */
[-C--:B------:R-:W-:Y:S01]  /*4370*/  FFMA.FTZ R56, R56, R59.reuse, -R63 ;  /* 0x0000003b38387223 */ /* 0x080fe2000001083f */
[----:B------:R-:W-:Y:S01]  /*4380*/  FFMA.FTZ R123, R60, R59, R123 ;  /* 0x0000003b3c7b7223 */ /* 0x000fe2000001007b */
[----:B------:R-:W-:Y:S01]  /*4390*/  FFMA.FTZ R124, R47, R57, R124 ;  /* 0x000000392f7c7223 */ /* 0x000fe2000001007c */
[----:B------:R-:W-:Y:S02]  /*43a0*/  HADD2.F32 R59, -RZ, R41.H0_H0 ;  /* 0x20000029ff3b7230 */ /* 0x000fe40000004100 */
[----:B------:R-:W-:Y:S01]  /*43b0*/  HADD2.F32 R46, -RZ, R62.H0_H0 ;  /* 0x2000003eff2e7230 */ /* 0x000fe20000004100 */
[----:B------:R-:W-:Y:S01]  /*43c0*/  F2FP.F16.F32.PACK_AB R56, R56, R61 ;  /* 0x0000003d3838723e */ /* 0x000fe200000000ff */
[----:B------:R-:W-:Y:S01]  /*43d0*/  HADD2.F32 R47, -RZ, R122.H1_H1 ;  /* 0x3000007aff2f7230 */ /* 0x000fe20000004100 */
[----:B------:R-:W-:Y:S01]  /*43e0*/  F2FP.F16.F32.PACK_AB R60, R123, R124 ;  /* 0x0000007c7b3c723e */ /* 0x000fe200000000ff */
[----:B------:R-:W-:-:S02]  /*43f0*/  HADD2.F32 R41, -RZ, R58.H0_H0 ;  /* 0x2000003aff297230 */ /* 0x000fc40000004100 */
[----:B------:R-:W-:Y:S02]  /*4400*/  HADD2.F32 R62, -RZ, R62.H1_H1 ;  /* 0x3000003eff3e7230 */ /* 0x000fe40000004100 */
[----:B------:R-:W-:Y:S02]  /*4410*/  HADD2.F32 R122, -RZ, R122.H0_H0 ;  /* 0x2000007aff7a7230 */ /* 0x000fe40000004100 */
[----:B------:R-:W-:Y:S02]  /*4420*/  HADD2.F32 R58, -RZ, R58.H1_H1 ;  /* 0x3000003aff3a7230 */ /* 0x000fe40000004100 */
[-C--:B------:R-:W-:Y:S01]  /*4430*/  FMUL.FTZ R125, R62, R59.reuse ;  /* 0x0000003b3e7d7220 */ /* 0x080fe20000410000 */
[----:B------:R-:W-:Y:S02]  /*4440*/  HADD2.F32 R57, -RZ, R40.H0_H0 ;  /* 0x20000028ff397230 */ /* 0x000fe40000004100 */
[-C--:B------:R-:W-:Y:S01]  /*4450*/  FMUL.FTZ R63, R41, R122.reuse ;  /* 0x0000007a293f7220 */ /* 0x080fe20000410000 */
[----:B------:R-:W-:Y:S01]  /*4460*/  FMUL.FTZ R40, R46, R122 ;  /* 0x0000007a2e287220 */ /* 0x000fe20000410000 */
[----:B------:R-:W-:Y:S01]  /*4470*/  FMUL.FTZ R59, R58, R59 ;  /* 0x0000003b3a3b7220 */ /* 0x000fe20000410000 */
[----:B------:R-:W-:-:S02]  /*4480*/  IMAD.MOV.U32 R61, RZ, RZ, R43 ;  /* 0x000000ffff3d7224 */ /* 0x000fc400078e002b */
[-C--:B------:R-:W-:Y:S01]  /*4490*/  FFMA.FTZ R63, R46, R47.reuse, R63 ;  /* 0x0000002f2e3f7223 */ /* 0x080fe2000001003f */
[----:B------:R-:W-:Y:S01]  /*44a0*/  FFMA.FTZ R40, R41, R47, -R40 ;  /* 0x0000002f29287223 */ /* 0x000fe20000010828 */
[-C--:B------:R-:W-:Y:S01]  /*44b0*/  FFMA.FTZ R62, R62, R57.reuse, R59 ;  /* 0x000000393e3e7223 */ /* 0x080fe2000001003b */
[----:B------:R-:W-:Y:S01]  /*44c0*/  FFMA.FTZ R125, R58, R57, -R125 ;  /* 0x000000393a7d7223 */ /* 0x000fe2000001087d */
[----:B------:R-:W-:Y:S02]  /*44d0*/  F2FP.F16.F32.PACK_AB R57, R45, R42 ;  /* 0x0000002a2d39723e */ /* 0x000fe400000000ff */
[----:B------:R-:W-:Y:S02]  /*44e0*/  F2FP.F16.F32.PACK_AB R59, R132, R127 ;  /* 0x0000007f843b723e */ /* 0x000fe400000000ff */
[----:B------:R-:W-:Y:S02]  /*44f0*/  F2FP.F16.F32.PACK_AB R62, R62, R63 ;  /* 0x0000003f3e3e723e */ /* 0x000fe400000000ff */
[----:B------:R-:W-:-:S02]  /*4500*/  F2FP.F16.F32.PACK_AB R58, R125, R40 ;  /* 0x000000287d3a723e */ /* 0x000fc400000000ff */
[----:B------:R-:W-:-:S07]  /*4510*/  MOV R63, R129 ;  /* 0x00000081003f7202 */ /* 0x000fce0000000f00 */
.L_x_8215:
[----:B------:R-:W-:Y:S05]  /*4520*/  BSYNC B2 ;  /* 0x0000000000027941 */ /* 0x000fea0003800000 */
.L_x_8214:
        /* <DEDUP_REMOVED lines=12> */
.L_x_8213:
[----:B------:R-:W-:Y:S05]  /*45f0*/  BSYNC B1 ;  /* 0x0000000000017941 */ /* 0x000fea0003800000 */
.L_x_8212:
        /* <DEDUP_REMOVED lines=10> */
[C---:B------:R-:W-:Y:S02]  /*46a0*/  LEA R56, P5, R40.reuse, R102, 0x1 ;  /* 0x0000006628387211 */ /* 0x040fe400078a08ff */
[----:B------:R-:W-:Y:S02]  /*46b0*/  SHF.R.U32.HI R42, RZ, 0x3, R224 ;  /* 0x00000003ff2a7819 */ /* 0x000fe400000116e0 */
[----:B------:R-:W-:-:S02]  /*46c0*/  LEA.HI.X R57, R40, R103, R41, 0x1, P5 ;  /* 0x0000006728397211 */ /* 0x000fc400028f0c29 */
[----:B------:R-:W-:-:S04]  /*46d0*/  SHF.R.S32.HI R41, RZ, 0x1f, R114 ;  /* 0x0000001fff297819 */ /* 0x000fc80000011472 */
[----:B------:R-:W-:Y:S01]  /*46e0*/  LEA.HI R114, R41, R114, RZ, 0x4 ;  /* 0x0000007229727211 */ /* 0x000fe200078f20ff */
[----:B------:R-:W-:-:S03]  /*46f0*/  IMAD R41, R2, 0x1800, R91 ;  /* 0x0000180002297824 */ /* 0x000fc600078e025b */
[----:B------:R-:W-:Y:S01]  /*4700*/  LEA.HI.SX32 R59, R114, R85, 0x1c ;  /* 0x00000055723b7211 */ /* 0x000fe200078fe2ff */
[----:B------:R-:W-:-:S04]  /*4710*/  IMAD R41, R41, 0x2, R18 ;  /* 0x0000000229297824 */ /* 0x000fc800078e0212 */
[----:B------:R-:W-:-:S05]  /*4720*/  IMAD.SHL.U32 R59, R59, 0x8, RZ ;  /* 0x000000083b3b7824 */ /* 0x000fca00078e00ff */
[----:B------:R-:W-:-:S04]  /*4730*/  LOP3.LUT R40, R224, 0x38, R59, 0xf8, !PT ;  /* 0x00000038e0287812 */ /* 0x000fc800078ef83b */
[----:B------:R-:W-:-:S05]  /*4740*/  LOP3.LUT R40, R40, R42, RZ, 0x3c, !PT ;  /* 0x0000002a28287212 */ /* 0x000fca00078e3cff */
[----:B------:R-:W-:-:S04]  /*4750*/  IMAD.IADD R43, R229, 0x1, R40 ;  /* 0x00000001e52b7824 */ /* 0x000fc800078e0228 */
[----:B------:R-:W-:-:S05]  /*4760*/  IMAD R43, R2, 0x1800, R43 ;  /* 0x00001800022b7824 */ /* 0x000fca00078e022b */
[----:B------:R-:W-:Y:S02]  /*4770*/  LEA R44, R43, R18, 0x1 ;  /* 0x000000122b2c7211 */ /* 0x000fe400078e08ff */
[----:B------:R-:W1:Y:S04]  /*4780*/  LDS.128 R40, [R41+0x1c400] ;  /* 0x01c4000029287984 */ /* 0x000e680000000c00 */
[----:B------:R-:W2:Y:S01]  /*4790*/  LDS.128 R44, [R44+0x1c400] ;  /* 0x01c400002c2c7984 */ /* 0x000ea20000000c00 */
[----:B------:R-:W-:Y:S05]  /*47a0*/  @P4 BRA `(.L_x_8217) ;  /* 0x0000000400604947 */ /* 0x000fea0003800000 */
[----:B------:R-:W-:Y:S02]  /*47b0*/  SHF.R.U64 R108, R52, 0x10, R53 ;  /* 0x00000010346c7819 */ /* 0x000fe40000001235 */
[----:B------:R-:W-:Y:S02]  /*47c0*/  SHF.R.U64 R109, R48, 0x10, R49 ;  /* 0x00000010306d7819 */ /* 0x000fe40000001231 */
[----:B------:R-:W-:Y:S01]  /*47d0*/  SHF.R.U32.HI R52, RZ, 0x10, R53 ;  /* 0x00000010ff347819 */ /* 0x000fe20000011635 */
[----:B------:R-:W-:Y:S01]  /*47e0*/  HADD2.F32 R53, -RZ, R119.H1_H1 ;  /* 0x30000077ff357230 */ /* 0x000fe20000004100 */
[----:B------:R-:W-:Y:S01]  /*47f0*/  SHF.R.U32.HI R60, RZ, 0x10, R49 ;  /* 0x00000010ff3c7819 */ /* 0x000fe20000011631 */
[----:B--2---:R-:W-:Y:S01]  /*4800*/  IMAD.MOV.U32 R49, RZ, RZ, R44 ;  /* 0x000000ffff317224 */ /* 0x004fe200078e002c */
[----:B------:R-:W-:Y:S01]  /*4810*/  SHF.R.U64 R48, R50, 0x10, R51 ;  /* 0x0000001032307819 */ /* 0x000fe20000001233 */
[----:B------:R-:W-:Y:S01]  /*4820*/  IMAD.MOV.U32 R50, RZ, RZ, R46 ;  /* 0x000000ffff327224 */ /* 0x000fe200078e002e */
[----:B------:R-:W-:Y:S01]  /*4830*/  SHF.R.U64 R107, R54, 0x10, R55 ;  /* 0x00000010366b7819 */ /* 0x000fe20000001237 */
[----:B-1----:R-:W-:Y:S01]  /*4840*/  IMAD.MOV.U32 R44, RZ, RZ, R42 ;  /* 0x000000ffff2c7224 */ /* 0x002fe200078e002a */
[----:B------:R-:W-:Y:S01]  /*4850*/  SHF.R.U32.HI R62, RZ, 0x10, R51 ;  /* 0x00000010ff3e7819 */ /* 0x000fe20000011633 */
[----:B------:R-:W-:Y:S01]  /*4860*/  HADD2.F32 R46, -RZ, R45.H0_H0 ;  /* 0x2000002dff2e7230 */ /* 0x000fe20000004100 */
[----:B------:R-:W-:Y:S01]  /*4870*/  SHF.R.U32.HI R61, RZ, 0x10, R55 ;  /* 0x00000010ff3d7819 */ /* 0x000fe20000011637 */
[----:B------:R-:W-:-:S02]  /*4880*/  HADD2.F32 R42, -RZ, R41.H0_H0 ;  /* 0x20000029ff2a7230 */ /* 0x000fc40000004100 */
[----:B------:R-:W-:Y:S02]  /*4890*/  HADD2.F32 R45, -RZ, R45.H1_H1 ;  /* 0x3000002dff2d7230 */ /* 0x000fe40000004100 */
[-C--:B------:R-:W-:Y:S01]  /*48a0*/  FMUL.FTZ R55, R46, R53.reuse ;  /* 0x000000352e377220 */ /* 0x080fe20000410000 */
[----:B------:R-:W-:Y:S02]  /*48b0*/  HADD2.F32 R54, -RZ, R52.H0_H0 ;  /* 0x20000034ff367230 */ /* 0x000fe40000004100 */
[----:B------:R-:W-:Y:S01]  /*48c0*/  FMUL.FTZ R53, R42, R53 ;  /* 0x000000352a357220 */ /* 0x000fe20000410000 */
[----:B------:R-:W-:Y:S02]  /*48d0*/  HADD2.F32 R51, -RZ, R115.H1_H1 ;  /* 0x30000073ff337230 */ /* 0x000fe40000004100 */
[----:B------:R-:W-:Y:S02]  /*48e0*/  HADD2.F32 R41, -RZ, R41.H1_H1 ;  /* 0x30000029ff297230 */ /* 0x000fe40000004100 */
[----:B------:R-:W-:-:S02]  /*48f0*/  HADD2.F32 R52, -RZ, R60.H0_H0 ;  /* 0x2000003cff347230 */ /* 0x000fc40000004100 */
[-C--:B------:R-:W-:Y:S01]  /*4900*/  FMUL.FTZ R60, R45, R54.reuse ;  /* 0x000000362d3c7220 */ /* 0x080fe20000410000 */
        /* <DEDUP_REMOVED lines=8> */
[----:B------:R-:W-:Y:S02]  /*4990*/  HADD2.F32 R46, -RZ, R62.H0_H0 ;  /* 0x2000003eff2e7230 */ /* 0x000fe40000004100 */
[-C--:B------:R-:W-:Y:S01]  /*49a0*/  FMUL.FTZ R62, R42, R51.reuse ;  /* 0x000000332a3e7220 */ /* 0x080fe20000410000 */
[----:B------:R-:W-:Y:S02]  /*49b0*/  HADD2.F32 R45, -RZ, R113.H1_H1 ;  /* 0x30000071ff2d7230 */ /* 0x000fe40000004100 */
[----:B------:R-:W-:Y:S01]  /*49c0*/  FMUL.FTZ R51, R41, R51 ;  /* 0x0000003329337220 */ /* 0x000fe20000410000 */
[----:B------:R-:W-:Y:S01]  /*49d0*/  HADD2.F32 R47, -RZ, R47.H1_H1 ;  /* 0x3000002fff2f7230 */ /* 0x000fe20000004100 */
[----:B------:R-:W-:Y:S01]  /*49e0*/  F2FP.F16.F32.PACK_AB R53, R54, R53 ;  /* 0x000000353635723e */ /* 0x000fe200000000ff */
[----:B------:R-:W-:Y:S02]  /*49f0*/  HADD2.F32 R52, -RZ, R61.H0_H0 ;  /* 0x2000003dff347230 */ /* 0x000fe40000004100 */
[----:B------:R-:W-:Y:S01]  /*4a00*/  FFMA.FTZ R61, R42, R45, R51 ;  /* 0x0000002d2a3d7223 */ /* 0x000fe20000010033 */
[----:B------:R-:W-:-:S02]  /*4a10*/  HADD2.F32 R43, -RZ, R43.H1_H1 ;  /* 0x3000002bff2b7230 */ /* 0x000fc40000004100 */
[----:B------:R-:W-:Y:S01]  /*4a20*/  FFMA.FTZ R62, R41, R45, -R62 ;  /* 0x0000002d293e7223 */ /* 0x000fe2000001083e */
[----:B------:R-:W-:Y:S02]  /*4a30*/  HADD2.F32 R119, -RZ, R119.H0_H0 ;  /* 0x20000077ff777230 */ /* 0x000fe40000004100 */
[-C--:B------:R-:W-:Y:S01]  /*4a40*/  FMUL.FTZ R106, R47, R52.reuse ;  /* 0x000000342f6a7220 */ /* 0x080fe20000410000 */
[--C-:B------:R-:W-:Y:S02]  /*4a50*/  HADD2.F32 R42, -RZ, R49.reuse.H0_H0 ;  /* 0x20000031ff2a7230 */ /* 0x100fe40000004100 */
[C---:B------:R-:W-:Y:S01]  /*4a60*/  FMUL.FTZ R52, R43.reuse, R52 ;  /* 0x000000342b347220 */ /* 0x040fe20000410000 */
[----:B------:R-:W-:Y:S02]  /*4a70*/  HADD2.F32 R45, -RZ, R108.H0_H0 ;  /* 0x2000006cff2d7230 */ /* 0x000fe40000004100 */
[----:B------:R-:W-:Y:S01]  /*4a80*/  FFMA.FTZ R63, R43, R46, -R106 ;  /* 0x0000002e2b3f7223 */ /* 0x000fe2000001086a */
[----:B------:R-:W-:-:S02]  /*4a90*/  HADD2.F32 R49, -RZ, R49.H1_H1 ;  /* 0x30000031ff317230 */ /* 0x000fc40000004100 */
[----:B------:R-:W-:Y:S01]  /*4aa0*/  FFMA.FTZ R106, R47, R46, R52 ;  /* 0x0000002e2f6a7223 */ /* 0x000fe20000010034 */
[----:B------:R-:W-:Y:S02]  /*4ab0*/  HADD2.F32 R115, -RZ, R115.H0_H0 ;  /* 0x20000073ff737230 */ /* 0x000fe40000004100 */
[----:B------:R-:W-:Y:S01]  /*4ac0*/  FMUL.FTZ R46, R42, R119 ;  /* 0x000000772a2e7220 */ /* 0x000fe20000410000 */
[--C-:B------:R-:W-:Y:S02]  /*4ad0*/  HADD2.F32 R41, -RZ, R40.reuse.H0_H0 ;  /* 0x20000028ff297230 */ /* 0x100fe40000004100 */
[----:B------:R-:W-:Y:S01]  /*4ae0*/  FMUL.FTZ R47, R49, R45 ;  /* 0x0000002d312f7220 */ /* 0x000fe20000410000 */
[----:B------:R-:W-:Y:S01]  /*4af0*/  HADD2.F32 R40, -RZ, R40.H1_H1 ;  /* 0x30000028ff287230 */ /* 0x000fe20000004100 */
[----:B------:R-:W-:Y:S01]  /*4b00*/  F2FP.F16.F32.PACK_AB R61, R106, R61 ;  /* 0x0000003d6a3d723e */ /* 0x000fe200000000ff */
[----:B------:R-:W-:Y:S02]  /*4b10*/  HADD2.F32 R43, -RZ, R109.H0_H0 ;  /* 0x2000006dff2b7230 */ /* 0x000fe40000004100 */
[C---:B------:R-:W-:Y:S01]  /*4b20*/  FMUL.FTZ R119, R41.reuse, R119 ;  /* 0x0000007729777220 */ /* 0x040fe20000410000 */
[----:B------:R-:W-:Y:S01]  /*4b30*/  FFMA.FTZ R46, R41, R115, -R46 ;  /* 0x00000073292e7223 */ /* 0x000fe2000001082e */
[----:B------:R-:W-:Y:S01]  /*4b40*/  FMUL.FTZ R52, R40, R45 ;  /* 0x0000002d28347220 */ /* 0x000fe20000410000 */
[----:B------:R-:W-:-:S02]  /*4b50*/  HADD2.F32 R41, -RZ, R50.H0_H0 ;  /* 0x20000032ff297230 */ /* 0x000fc40000004100 */
[-C--:B------:R-:W-:Y:S01]  /*4b60*/  FFMA.FTZ R47, R40, R43.reuse, -R47 ;  /* 0x0000002b282f7223 */ /* 0x080fe2000001082f */
[----:B------:R-:W-:Y:S02]  /*4b70*/  HADD2.F32 R117, -RZ, R117.H0_H0 ;  /* 0x20000075ff757230 */ /* 0x000fe40000004100 */
[----:B------:R-:W-:Y:S01]  /*4b80*/  FFMA.FTZ R52, R49, R43, R52 ;  /* 0x0000002b31347223 */ /* 0x000fe20000010034 */
[----:B------:R-:W-:Y:S02]  /*4b90*/  HADD2.F32 R45, -RZ, R107.H0_H0 ;  /* 0x2000006bff2d7230 */ /* 0x000fe40000004100 */
[----:B------:R-:W-:Y:S01]  /*4ba0*/  FFMA.FTZ R119, R42, R115, R119 ;  /* 0x000000732a777223 */ /* 0x000fe20000010077 */
[----:B------:R-:W-:Y:S02]  /*4bb0*/  HADD2.F32 R40, -RZ, R44.H0_H0 ;  /* 0x2000002cff287230 */ /* 0x000fe40000004100 */
[----:B------:R-:W-:Y:S01]  /*4bc0*/  FMUL.FTZ R49, R41, R117 ;  /* 0x0000007529317220 */ /* 0x000fe20000410000 */
[----:B------:R-:W-:-:S02]  /*4bd0*/  HADD2.F32 R50, -RZ, R50.H1_H1 ;  /* 0x30000032ff327230 */ /* 0x000fc40000004100 */
        /* <DEDUP_REMOVED lines=12> */
[----:B------:R-:W-:Y:S01]  /*4ca0*/  IMAD.MOV.U32 R47, RZ, RZ, R61 ;  /* 0x000000ffff2f7224 */ /* 0x000fe200078e003d */
[----:B------:R-:W-:-:S02]  /*4cb0*/  F2FP.F16.F32.PACK_AB R41, R60, R55 ;  /* 0x000000373c29723e */ /* 0x000fc400000000ff */
[----:B------:R-:W-:Y:S01]  /*4cc0*/  F2FP.F16.F32.PACK_AB R46, R44, R49 ;  /* 0x000000312c2e723e */ /* 0x000fe200000000ff */
[----:B------:R-:W-:Y:S01]  /*4cd0*/  IMAD.MOV.U32 R44, RZ, RZ, R52 ;  /* 0x000000ffff2c7224 */ /* 0x000fe200078e0034 */
[----:B------:R-:W-:Y:S02]  /*4ce0*/  F2FP.F16.F32.PACK_AB R60, R45, R42 ;  /* 0x0000002a2d3c723e */ /* 0x000fe400000000ff */
[----:B------:R-:W-:Y:S01]  /*4cf0*/  F2FP.F16.F32.PACK_AB R43, R63, R62 ;  /* 0x0000003e3f2b723e */ /* 0x000fe200000000ff */
[----:B------:R-:W-:Y:S01]  /*4d00*/  IMAD.MOV.U32 R42, RZ, RZ, R46 ;  /* 0x000000ffff2a7224 */ /* 0x000fe200078e002e */
[----:B------:R-:W-:Y:S01]  /*4d10*/  MOV R45, R53 ;  /* 0x00000035002d7202 */ /* 0x000fe20000000f00 */
[----:B------:R-:W-:-:S07]  /*4d20*/  IMAD.MOV.U32 R46, RZ, RZ, R60 ;  /* 0x000000ffff2e7224 */ /* 0x000fce00078e003c */
.L_x_8217:
[----:B------:R-:W-:Y:S05]  /*4d30*/  BSYNC B1 ;  /* 0x0000000000017941 */ /* 0x000fea0003800000 */
.L_x_8216:
[----:B-1----:R4:W-:Y:S01]  /*4d40*/  STG.E.128 desc[UR60][R56.64], R40 ;  /* 0x0000002838007986 */ /* 0x0029e2000c101d3c */
[----:B------:R-:W-:-:S13]  /*4d50*/  ISETP.GE.AND P4, PT, R59, R112, PT ;  /* 0x000000703b00720c */ /* 0x000fda0003f86270 */
[----:B------:R-:W-:Y:S05]  /*4d60*/  @P4 BRA `(.L_x_8202) ;  /* 0x00000000008c4947 */ /* 0x000fea0003800000 */
[--C-:B----4-:R-:W-:Y:S02]  /*4d70*/  SHF.R.S32.HI R40, RZ, 0x1f, R59.reuse ;  /* 0x0000001fff287819 */ /* 0x110fe4000001143b */
[----:B------:R-:W-:-:S04]  /*4d80*/  IADD3 R59, P4, P5, R14, R104, R59 ;  /* 0x000000680e3b7210 */ /* 0x000fc80007d9e03b */
[----:B------:R-:W-:Y:S02]  /*4d90*/  IADD3.X R58, R3, R58, R40, P4, P5 ;  /* 0x0000003a033a7210 */ /* 0x000fe400027ea428 */
[----:B------:R-:W-:-:S04]  /*4da0*/  LEA R102, P4, R59, R102, 0x1 ;  /* 0x000000663b667211 */ /* 0x000fc800078808ff */
[----:B------:R-:W-:-:S05]  /*4db0*/  LEA.HI.X R103, R59, R103, R58, 0x1, P4 ;  /* 0x000000673b677211 */ /* 0x000fca00020f0c3a */
[----:B--2---:R1:W-:Y:S01]  /*4dc0*/  STG.E.128 desc[UR60][R102.64], R44 ;  /* 0x0000002c66007986 */ /* 0x0043e2000c101d3c */
[----:B------:R-:W-:Y:S05]  /*4dd0*/  BRA `(.L_x_8202) ;  /* 0x0000000000707947 */ /* 0x000fea0003800000 */
.L_x_8185:
[----:B------:R-:W2:Y:S02]  /*4de0*/  LDL R40, [R1+0x7c] ;  /* 0x00007c0001287983 */ /* 0x000ea40000100800 */
[----:B--2---:R-:W-:-:S13]  /*4df0*/  R2UR UR4, R40 ;  /* 0x00000000280472ca */ /* 0x004fda00000e0000 */
[----:B------:R-:W-:-:S06]  /*4e00*/  UISETP.NE.AND UP0, UPT, UR4, 0x3, UPT ;  /* 0x000000030400788c */ /* 0x000fcc000bf05270 */
[----:B------:R-:W-:-:S13]  /*4e10*/  PLOP3.LUT P3, PT, PT, PT, UP0, 0x80, 0x0 ;  /* 0x000000000000781c */ /* 0x000fda0003f6f008 */
[----:B------:R-:W-:Y:S05]  /*4e20*/  @!P3 BRA `(.L_x_8218) ;  /* 0x000000000004b947 */ /* 0x000fea0003800000 */
[----:B------:R-:W-:Y:S01]  /*4e30*/  BPT.TRAP 0x1 ;  /* 0x000000040000795c */ /* 0x000fe20000300000 */
.L_x_8218:
[----:B------:R-:W-:Y:S01]  /*4e40*/  IMAD R95, R2, 0x8, R18 ;  /* 0x00000008025f7824 */ /* 0x000fe200078e0212 */
[----:B------:R-:W-:Y:S01]  /*4e50*/  SHF.L.U32 R110, R23, 0x1f, RZ ;  /* 0x0000001f176e7819 */ /* 0x000fe200000006ff */
[----:B------:R-:W-:Y:S01]  /*4e60*/  IMAD R101, R26, -0x60, R29 ;  /* 0xffffffa01a657824 */ /* 0x000fe200078e021d */
[----:B------:R-:W-:Y:S02]  /*4e70*/  BSSY B1, `(.L_x_8219) ;  /* 0x0000004000017945 */ /* 0x000fe40003800000 */
[----:B------:R-:W0:Y:S02]  /*4e80*/  SYNCS.PHASECHK.TRANS64.TRYWAIT P4, [R95+URZ+0x32490], R110 ;  /* 0x0324906e5f0075a7 */ /* 0x000e24000808017f */
[----:B------:R-:W-:Y:S01]  /*4e90*/  VIMNMX R101, R101, 0x60, PT ;  /* 0x0000006065657848 */ /* 0x000fe20003fe0100 */
[----:B0-----:R-:W-:Y:S06]  /*4ea0*/  @!P4 BRA `(.L_x_8220) ;  /* 0x0000011c0088c947 */ /* 0x001fec0003800000 */
.L_x_8412:
[----:B------:R-:W-:Y:S05]  /*4eb0*/  BSYNC B1 ;  /* 0x0000000000017941 */ /* 0x000fea0003800000 */
.L_x_8219:
        /* <DEDUP_REMOVED lines=8> */
.L_x_8222:
[----:B------:R-:W-:Y:S05]  /*4f40*/  BSYNC B1 ;  /* 0x0000000000017941 */ /* 0x000fea0003800000 */
.L_x_8221:
[----:B------:R-:W-:Y:S05]  /*4f50*/  @P4 BRA `(.L_x_8202) ;  /* 0x0000000000104947 */ /* 0x000fea0003800000 */
[----:B-1----:R-:W1:Y:S04]  /*4f60*/  @!P1 LDS.128 R40, [R108+0x2000] ;  /* 0x002000006c289984 */ /* 0x002e680000000c00 */
[----:B------:R-:W2:Y:S04]  /*4f70*/  @!P2 LDS.128 R44, [R106+0x2000] ;  /* 0x002000006a2ca984 */ /* 0x000ea80000000c00 */
[----:B-1----:R3:W-:Y:S04]  /*4f80*/  @!P1 STG.E.128 desc[UR60][R48.64], R40 ;  /* 0x0000002830009986 */ /* 0x0027e8000c101d3c */
[----:B--2---:R3:W-:Y:S02]  /*4f90*/  @!P2 STG.E.128 desc[UR60][R48.64+0x40], R44 ;  /* 0x0000402c3000a986 */ /* 0x0047e4000c101d3c */
.L_x_8202:
[----:B------:R-:W-:Y:S05]  /*4fa0*/  BSYNC B0 ;  /* 0x0000000000007941 */ /* 0x000fea0003800000 */
.L_x_8184:
        /* <DEDUP_REMOVED lines=17> */
.L_x_8224:
[----:B------:R-:W-:Y:S05]  /*50c0*/  BSYNC B0 ;  /* 0x0000000000007941 */ /* 0x000fea0003800000 */
.L_x_8223:
[----:B------:R-:W2:Y:S01]  /*50d0*/  SYNCS.PHASECHK.TRANS64.TRYWAIT P3, [R95+URZ+0x324b0], R110 ;  /* 0x0324b06e5f0075a7 */ /* 0x000ea2000806017f */
[----:B------:R-:W-:Y:S01]  /*50e0*/  ULDC.64 UR56, c[0x0][0x318] ;  /* 0x0000c60000387ab9 */ /* 0x000fe20000000a00 */
[----:B------:R-:W-:Y:S01]  /*50f0*/  ULDC.64 UR58, c[0x0][0x308] ;  /* 0x0000c200003a7ab9 */ /* 0x000fe20000000a00 */
[----:B------:R-:W-:Y:S01]  /*5100*/  BSSY B0, `(.L_x_8225) ;  /* 0x0000003000007945 */ /* 0x000fe20003800000 */
[----:B-1----:R-:W-:-:S03]  /*5110*/  IMAD R40, R2, 0x6000, R78 ;  /* 0x0000600002287824 */ /* 0x002fc600078e024e */
[----:B--2---:R-:W-:Y:S05]  /*5120*/  @!P3 BRA `(.L_x_8226) ;  /* 0x0000011800fcb947 */ /* 0x004fea0003800000 */
.L_x_8413:
[----:B------:R-:W-:Y:S05]  /*5130*/  BSYNC B0 ;  /* 0x0000000000007941 */ /* 0x000fea0003800000 */
.L_x_8225:
[----:B------:R-:W-:Y:S01]  /*5140*/  ISETP.GE.AND P3, PT, R19, R101, PT ;  /* 0x000000651300720c */ /* 0x000fe20003f66270 */
[----:B------:R-:W-:Y:S01]  /*5150*/  IMAD.IADD R41, R77, 0x1, R40 ;  /* 0x000000014d297824 */ /* 0x000fe200078e0228 */
[----:B------:R-:W-:Y:S01]  /*5160*/  BSSY B0, `(.L_x_8227) ;  /* 0x0000026000007945 */ /* 0x000fe20003800000 */
[----:B------:R-:W-:Y:S02]  /*5170*/  IMAD R48, R40, 0x2, R24 ;  /* 0x0000000228307824 */ /* 0x000fe400078e0218 */
[----:B------:R-:W-:-:S04]  /*5180*/  IMAD.WIDE R44, R26, 0x60, R72 ;  /* 0x000000601a2c7825 */ /* 0x000fc800078e0248 */
[----:B------:R-:W-:-:S04]  /*5190*/  IMAD R49, R41, 0x2, R24 ;  /* 0x0000000229317824 */ /* 0x000fc800078e0218 */
[----:B------:R-:W-:Y:S05]  /*51a0*/  @P3 BRA `(.L_x_8228) ;  /* 0x0000000000843947 */ /* 0x000fea0003800000 */
[----:B------:R-:W-:Y:S01]  /*51b0*/  MOV R41, R92 ;  /* 0x0000005c00297202 */ /* 0x000fe20000000f00 */
[----:B------:R-:W-:Y:S01]  /*51c0*/  IMAD R43, R45, UR56, RZ ;  /* 0x000000382d2b7c24 */ /* 0x000fe2000f8e02ff */
[----:B------:R-:W-:Y:S01]  /*51d0*/  ULDC UR4, c[0x0][0x310] ;  /* 0x0000c40000047ab9 */ /* 0x000fe20000000800 */
        /* <DEDUP_REMOVED lines=30> */
.L_x_8228:
[----:B------:R-:W-:Y:S05]  /*53c0*/  BSYNC B0 ;  /* 0x0000000000007941 */ /* 0x000fea0003800000 */
.L_x_8227:
[----:B------:R-:W-:Y:S01]  /*53d0*/  ISETP.GE.AND P3, PT, R234, R101, PT ;  /* 0x00000065ea00720c */ /* 0x000fe20003f66270 */
[----:B------:R-:W-:-:S12]  /*53e0*/  BSSY B0, `(.L_x_8229) ;  /* 0x0000025000007945 */ /* 0x000fd80003800000 */
[----:B------:R-:W-:Y:S05]  /*53f0*/  @P3 BRA `(.L_x_8230) ;  /* 0x00000000008c3947 */ /* 0x000fea0003800000 */
[----:B--2---:R-:W-:Y:S01]  /*5400*/  IADD3 R43, P3, R44, 0x40, RZ ;  /* 0x000000402c2b7810 */ /* 0x004fe20007f7e0ff */
[----:B------:R-:W-:Y:S01]  /*5410*/  IMAD.MOV.U32 R40, RZ, RZ, R30 ;  /* 0x000000ffff287224 */ /* 0x000fe200078e001e */
[----:B------:R-:W-:Y:S01]  /*5420*/  ULDC UR4, c[0x0][0x310] ;  /* 0x0000c40000047ab9 */ /* 0x000fe20000000800 */
        /* <DEDUP_REMOVED lines=32> */
.L_x_8230:
[----:B------:R-:W-:Y:S05]  /*5630*/  BSYNC B0 ;  /* 0x0000000000007941 */ /* 0x000fea0003800000 */
.L_x_8229:
        /* <DEDUP_REMOVED lines=12> */
[----:B--23--:R-:W-:Y:S02]  /*5700*/  SEL R40, RZ, 0x1, P3 ;  /* 0x00000001ff287807 */ /* 0x00cfe40001800000 */
        /* <DEDUP_REMOVED lines=9> */
.L_x_8179:
        /* <DEDUP_REMOVED lines=66> */
[----:B------:R-:W-:Y:S01]  /*5bc0*/  CS2R R10, SRZ ;  /* 0x00000000000a7805 */ /* 0x000fe2000001ff00 */
[----:B------:R-:W-:Y:S01]  /*5bd0*/  IMAD.MOV.U32 R31, RZ, RZ, RZ ;  /* 0x000000ffff1f7224 */ /* 0x000fe200078e00ff */
[----:B------:R-:W-:Y:S01]  /*5be0*/  MOV R29, RZ ;  /* 0x000000ff001d7202 */ /* 0x000fe20000000f00 */
[----:B------:R-:W-:-:S02]  /*5bf0*/  IMAD.MOV.U32 R27, RZ, RZ, RZ ;  /* 0x000000ffff1b7224 */ /* 0x000fc400078e00ff */
[----:B------:R-:W-:Y:S01]  /*5c00*/  IMAD.MOV.U32 R9, RZ, RZ, RZ ;  /* 0x000000ffff097224 */ /* 0x000fe200078e00ff */
[----:B------:R-:W-:Y:S06]  /*5c10*/  @P0 BRA `(.L_x_8232) ;  /* 0x00000000000c0947 */ /* 0x000fec0003800000 */
[----:B------:R-:W0:Y:S01]  /*5c20*/  FENCE.VIEW.ASYNC.G ;  /* 0x00000000000073c6 */ /* 0x000e220000000100 */
[----:B------:R-:W-:Y:S05]  /*5c30*/  WARPSYNC.ALL ;  /* 0x0000000000007948 */ /* 0x000fea0003800000 */
[----:B0-----:R-:W-:Y:S06]  /*5c40*/  BAR.ARV 0xc, 0x120 ;  /* 0x0304800000007b1d */ /* 0x001fec0000002000 */
.L_x_8232:
[----:B------:R-:W-:Y:S01]  /*5c50*/  CS2R R24, SRZ ;  /* 0x0000000000187805 */ /* 0x000fe2000001ff00 */
[----:B------:R-:W-:Y:S06]  /*5c60*/  @!P2 BRA `(.L_x_8233) ;  /* 0x0000008c006ca947 */ /* 0x000fec0003800000 */
[----:B------:R-:W-:-:S03]  /*5c70*/  UMOV UR4, 0xffffffff ;  /* 0xffffffff00047882 */ /* 0x000fc60000000000 */
[----:B------:R-:W-:Y:S05]  /*5c80*/  BRA.DIV UR4, `(.L_x_8234) ;  /* 0x0000011204387947 */ /* 0x000fea000b800000 */
[----:B------:R-:W0:Y:S02]  /*5c90*/  S2R R0, SR_TID.X ;  /* 0x0000000000007919 */ /* 0x000e240000002100 */
[----:B0-----:R-:W-:-:S05]  /*5ca0*/  VIADD R3, R0, 0xffffff80 ;  /* 0xffffff8000037836 */ /* 0x001fca0000000000 */
[----:B------:R-:W-:-:S04]  /*5cb0*/  SHF.R.S32.HI R0, RZ, 0x1f, R3 ;  /* 0x0000001fff007819 */ /* 0x000fc80000011403 */
[----:B------:R-:W-:-:S04]  /*5cc0*/  LEA.HI R0, R0, R3, RZ, 0x7 ;  /* 0x0000000300007211 */ /* 0x000fc800078f38ff */
[----:B------:R-:W-:-:S05]  /*5cd0*/  SHF.R.S32.HI R0, RZ, 0x7, R0 ;  /* 0x00000007ff007819 */ /* 0x000fca0000011400 */
[----:B------:R0:W1:Y:S02]  /*5ce0*/  SHFL.IDX PT, R14, R0, RZ, 0x1f ;  /* 0x00001fff000e7589 */ /* 0x00006400000e0000 */
.L_x_8416:
[----:B------:R-:W-:Y:S01]  /*5cf0*/  VIADD R24, R18, 0x18400 ;  /* 0x0001840012187836 */ /* 0x000fe20000000000 */
[----:B01----:R-:W-:Y:S01]  /*5d00*/  LEA.HI R0, R14, R14, RZ, 0x1 ;  /* 0x0000000e0e007211 */ /* 0x003fe200078f08ff */
[----:B------:R-:W-:Y:S03]  /*5d10*/  BSSY B6, `(.L_x_8235) ;  /* 0x0000015000067945 */ /* 0x000fe60003800000 */
[----:B------:R-:W-:Y:S02]  /*5d20*/  LOP3.LUT P0, RZ, R24, 0x1bf, RZ, 0xc0, !PT ;  /* 0x000001bf18ff7812 */ /* 0x000fe4000780c0ff */
[----:B------:R-:W-:-:S04]  /*5d30*/  LOP3.LUT R35, R0, 0xffffe, RZ, 0xc0, !PT ;  /* 0x000ffffe00237812 */ /* 0x000fc800078ec0ff */
[----:B------:R-:W-:-:S07]  /*5d40*/  IADD3 R35, R14, -R35, RZ ;  /* 0x800000230e237210 */ /* 0x000fce0007ffe0ff */
        /* <DEDUP_REMOVED lines=17> */
.L_x_8236:
[----:B------:R-:W-:Y:S05]  /*5e60*/  BSYNC B6 ;  /* 0x0000000000067941 */ /* 0x000fea0003800000 */
.L_x_8235:
        /* <DEDUP_REMOVED lines=12> */
.L_x_8240:
[----:B-1----:R1:W2:Y:S02]  /*5f30*/  SYNCS.PHASECHK.TRANS64.TRYWAIT P0, [R18+URZ+0x32400], R5 ;  /* 0x03240005120075a7 */ /* 0x0022a4000800017f */
[----:B--2---:R-:W-:Y:S05]  /*5f40*/  @!P0 NANOSLEEP.SYNCS 0x989680 ;  /* 0x009896800000895d */ /* 0x004fea0003900000 */
[----:B------:R-:W2:Y:S02]  /*5f50*/  @!P0 SYNCS.PHASECHK.TRANS64 P0, [R18+URZ+0x32400], R5 ;  /* 0x03240005120085a7 */ /* 0x000ea4000800007f */
[----:B--2---:R-:W-:Y:S05]  /*5f60*/  @!P0 BRA `(.L_x_8240) ;  /* 0xfffffffc00f08947 */ /* 0x004fea000383ffff */
.L_x_8239:
[----:B------:R-:W-:Y:S05]  /*5f70*/  BSYNC B0 ;  /* 0x0000000000007941 */ /* 0x000fea0003800000 */
.L_x_8238:
[----:B------:R-:W-:Y:S05]  /*5f80*/  BRA `(.L_x_8241) ;  /* 0x0000002000947947 */ /* 0x000fea0003800000 */
.L_x_8237:
[----:B------:R-:W0:Y:S01]  /*5f90*/  S2R R4, SR_TID.X ;  /* 0x0000000000047919 */ /* 0x000e220000002100 */
[----:B-----5:R-:W-:Y:S01]  /*5fa0*/  SHF.R.S32.HI R0, RZ, 0x1f, R28 ;  /* 0x0000001fff007819 */ /* 0x020fe2000001141c */
[----:B------:R-:W-:Y:S01]  /*5fb0*/  ULDC.64 UR4, c[0x0][0x3d8] ;  /* 0x0000f60000047ab9 */ /* 0x000fe20000000a00 */
[----:B------:R-:W-:Y:S01]  /*5fc0*/  ULDC.64 UR8, c[0x0][0x3e8] ;  /* 0x0000fa0000087ab9 */ /* 0x000fe20000000a00 */
[----:B------:R-:W-:Y:S01]  /*5fd0*/  LOP3.LUT P0, RZ, R24, 0x3ff, RZ, 0xc0, !PT ;  /* 0x000003ff18ff7812 */ /* 0x000fe2000780c0ff */
[----:B------:R-:W-:Y:S01]  /*5fe0*/  ULDC.64 UR6, c[0x0][0x3c8] ;  /* 0x0000f20000067ab9 */ /* 0x000fe20000000a00 */
[C---:B------:R-:W-:Y:S01]  /*5ff0*/  IMAD R3, R0.reuse, UR4, RZ ;  /* 0x0000000400037c24 */ /* 0x040fe2000f8e02ff */
[----:B------:R-:W-:Y:S01]  /*6000*/  BSSY B6, `(.L_x_8242) ;  /* 0x0000035000067945 */ /* 0x000fe20003800000 */
[----:B------:R-:W-:Y:S02]  /*6010*/  IMAD R7, R0, UR8, RZ ;  /* 0x0000000800077c24 */ /* 0x000fe4000f8e02ff */
[----:B------:R-:W-:-:S02]  /*6020*/  IMAD R3, R28, UR5, R3 ;  /* 0x000000051c037c24 */ /* 0x000fc4000f8e0203 */
[----:B------:R-:W-:Y:S02]  /*6030*/  IMAD R31, R28, UR9, R7 ;  /* 0x000000091c1f7c24 */ /* 0x000fe4000f8e0207 */
[----:B0-----:R-:W-:-:S05]  /*6040*/  VIADD R4, R4, 0xffffff80 ;  /* 0xffffff8004047836 */ /* 0x001fca0000000000 */
[----:B------:R-:W-:-:S04]  /*6050*/  SHF.R.S32.HI R6, RZ, 0x1f, R4 ;  /* 0x0000001fff067819 */ /* 0x000fc80000011404 */
[----:B------:R-:W-:-:S04]  /*6060*/  LEA.HI R6, R6, R4, RZ, 0x2 ;  /* 0x0000000406067211 */ /* 0x000fc800078f10ff */
[----:B------:R-:W-:-:S05]  /*6070*/  LOP3.LUT R6, R6, 0xfffffffc, RZ, 0xc0, !PT ;  /* 0xfffffffc06067812 */ /* 0x000fca00078ec0ff */
[----:B------:R-:W-:Y:S02]  /*6080*/  IMAD.IADD R6, R4, 0x1, -R6 ;  /* 0x0000000104067824 */ /* 0x000fe400078e0a06 */
[----:B------:R-:W-:Y:S01]  /*6090*/  IMAD.WIDE.U32 R4, R28, UR4, RZ ;  /* 0x000000041c047c25 */ /* 0x000fe2000f8e00ff */
[----:B------:R-:W-:-:S03]  /*60a0*/  ULDC.64 UR4, c[0x0][0x3e0] ;  /* 0x0000f80000047ab9 */ /* 0x000fc60000000a00 */
[----:B------:R-:W-:Y:S02]  /*60b0*/  IMAD.SHL.U32 R24, R6, 0x4, RZ ;  /* 0x0000000406187824 */ /* 0x000fe400078e00ff */
[----:B------:R-:W-:Y:S01]  /*60c0*/  IMAD.WIDE.U32 R6, R28, UR8, RZ ;  /* 0x000000081c067c25 */ /* 0x000fe2000f8e00ff */
[----:B------:R-:W-:Y:S02]  /*60d0*/  LEA R28, P2, R4, UR6, 0x1 ;  /* 0x00000006041c7c11 */ /* 0x000fe4000f8408ff */
[-C--:B------:R-:W-:Y:S01]  /*60e0*/  IADD3 R0, P3, R24, R4.reuse, RZ ;  /* 0x0000000418007210 */ /* 0x080fe20007f7e0ff */
[----:B------:R-:W-:Y:S01]  /*60f0*/  IMAD.IADD R9, R3, 0x1, R5 ;  /* 0x0000000103097824 */ /* 0x000fe200078e0205 */
[----:B------:R-:W-:Y:S01]  /*6100*/  SHF.R.S32.HI R10, RZ, 0x1f, R24 ;  /* 0x0000001fff0a7819 */ /* 0x000fe20000011418 */
[----:B------:R-:W-:Y:S01]  /*6110*/  IMAD.IADD R31, R31, 0x1, R7 ;  /* 0x000000011f1f7824 */ /* 0x000fe200078e0207 */
[----:B------:R-:W-:Y:S02]  /*6120*/  IADD3 R5, P1, R16, R4, RZ ;  /* 0x0000000410057210 */ /* 0x000fe40007f3e0ff */
[----:B------:R-:W-:-:S02]  /*6130*/  LEA.HI.X R29, R4, UR7, R9, 0x1, P2 ;  /* 0x00000007041d7c11 */ /* 0x000fc400090f0c09 */
[----:B------:R-:W-:Y:S01]  /*6140*/  LEA R26, P2, R0, UR6, 0x1 ;  /* 0x00000006001a7c11 */ /* 0x000fe2000f8408ff */
[----:B------:R-:W-:Y:S01]  /*6150*/  IMAD.X R4, R17, 0x1, R9, P1 ;  /* 0x0000000111047824 */ /* 0x000fe200008e0609 */
[----:B------:R-:W-:Y:S02]  /*6160*/  IADD3.X R3, R10, R9, RZ, P3, !PT ;  /* 0x000000090a037210 */ /* 0x000fe40001ffe4ff */
[-C--:B------:R-:W-:Y:S02]  /*6170*/  IADD3 R8, P4, R24, R6.reuse, RZ ;  /* 0x0000000618087210 */ /* 0x080fe40007f9e0ff */
[----:B------:R-:W-:Y:S02]  /*6180*/  LEA.HI.X R27, R0, UR7, R3, 0x1, P2 ;  /* 0x00000007001b7c11 */ /* 0x000fe400090f0c03 */
[----:B------:R-:W-:Y:S01]  /*6190*/  IADD3 R0, P3, R16, R6, RZ ;  /* 0x0000000610007210 */ /* 0x000fe20007f7e0ff */
[----:B------:R-:W-:Y:S01]  /*61a0*/  IMAD.X R7, R10, 0x1, R31, P4 ;  /* 0x000000010a077824 */ /* 0x000fe200020e061f */
[----:B------:R-:W-:-:S02]  /*61b0*/  LEA R30, P2, R6, UR4, 0x1 ;  /* 0x00000004061e7c11 */ /* 0x000fc4000f8408ff */
[----:B------:R-:W-:Y:S01]  /*61c0*/  LEA R40, P5, R8, UR4, 0x1 ;  /* 0x0000000408287c11 */ /* 0x000fe2000f8a08ff */
[----:B------:R-:W-:Y:S01]  /*61d0*/  IMAD.X R3, R17, 0x1, R31, P3 ;  /* 0x0000000111037824 */ /* 0x000fe200018e061f */
[C---:B------:R-:W-:Y:S02]  /*61e0*/  LEA R36, P4, R5.reuse, UR6, 0x1 ;  /* 0x0000000605247c11 */ /* 0x040fe4000f8808ff */
        /* <DEDUP_REMOVED lines=22> */
.L_x_8243:
[----:B------:R-:W-:Y:S05]  /*6350*/  BSYNC B6 ;  /* 0x0000000000067941 */ /* 0x000fea0003800000 */
.L_x_8242:
[----:B------:R-:W-:Y:S01]  /*6360*/  ULDC.U8 UR4, c[0x0][0x3f0] ;  /* 0x0000fc0000047ab9 */ /* 0x000fe20000000000 */
[----:B------:R-:W-:Y:S01]  /*6370*/  BSSY B0, `(.L_x_8244) ;  /* 0x00001de000007945 */ /* 0x000fe20003800000 */
[----:B------:R-:W-:-:S13]  /*6380*/  ISETP.NE.AND P0, PT, RZ, UR4, PT ;  /* 0x00000004ff007c0c */ /* 0x000fda000bf05270 */
[----:B------:R-:W-:Y:S05]  /*6390*/  @!P0 BRA `(.L_x_8245) ;  /* 0x0000000c00e08947 */ /* 0x000fea0003800000 */
[----:B------:R-:W2:Y:S01]  /*63a0*/  LDL R34, [R1+0x80] ;  /* 0x0000800001227983 */ /* 0x000ea20000100800 */
[----:B------:R-:W-:Y:S01]  /*63b0*/  IMAD R99, R33, -0x80, R99 ;  /* 0xffffff8021637824 */ /* 0x000fe200078e0263 */
[----:B------:R-:W-:Y:S01]  /*63c0*/  LEA.HI R0, R235, R235, RZ, 0x1 ;  /* 0x000000ebeb007211 */ /* 0x000fe200078f08ff */
[----:B------:R-:W-:Y:S01]  /*63d0*/  BSSY B1, `(.L_x_8246) ;  /* 0x000001c000017945 */ /* 0x000fe20003800000 */
[----:B------:R-:W-:Y:S02]  /*63e0*/  CS2R R6, SRZ ;  /* 0x0000000000067805 */ /* 0x000fe4000001ff00 */
[----:B------:R-:W-:Y:S02]  /*63f0*/  CS2R R8, SRZ ;  /* 0x0000000000087805 */ /* 0x000fe4000001ff00 */
[----:B------:R-:W-:Y:S02]  /*6400*/  VIMNMX R99, R99, 0x80, PT ;  /* 0x0000008063637848 */ /* 0x000fe40003fe0100 */
[----:B------:R-:W-:-:S02]  /*6410*/  CS2R R20, SRZ ;  /* 0x0000000000147805 */ /* 0x000fc4000001ff00 */
[----:B------:R-:W-:Y:S02]  /*6420*/  LOP3.LUT R0, R0, 0xfffffffe, RZ, 0xc0, !PT ;  /* 0xfffffffe00007812 */ /* 0x000fe400078ec0ff */
[----:B------:R-:W-:Y:S01]  /*6430*/  ISETP.GE.AND P0, PT, R19, R99, PT ;  /* 0x000000631300720c */ /* 0x000fe20003f06270 */
[----:B--2---:R-:W-:-:S05]  /*6440*/  IMAD.SHL.U32 R3, R34, 0x40, RZ ;  /* 0x0000004022037824 */ /* 0x004fca00078e00ff */
[----:B------:R-:W-:-:S04]  /*6450*/  LOP3.LUT R3, R3, 0x1c0, RZ, 0xc0, !PT ;  /* 0x000001c003037812 */ /* 0x000fc800078ec0ff */
[----:B------:R-:W-:Y:S02]  /*6460*/  LOP3.LUT R4, R3, 0x18, R16, 0xf8, !PT ;  /* 0x0000001803047812 */ /* 0x000fe400078ef810 */
[----:B------:R-:W-:Y:S02]  /*6470*/  SHF.R.U32.HI R5, RZ, 0x3, R3 ;  /* 0x00000003ff057819 */ /* 0x000fe40000011603 */
[----:B------:R-:W-:Y:S02]  /*6480*/  IADD3 R3, R235, -R0, RZ ;  /* 0x80000000eb037210 */ /* 0x000fe40007ffe0ff */
        /* <DEDUP_REMOVED lines=16> */
.L_x_8247:
[----:B------:R-:W-:Y:S05]  /*6590*/  BSYNC B1 ;  /* 0x0000000000017941 */ /* 0x000fea0003800000 */
.L_x_8246:
[----:B------:R-:W-:-:S03]  /*65a0*/  UMOV UR4, 0xffffffff ;  /* 0xffffffff00047882 */ /* 0x000fc60000000000 */
[----:B------:R-:W-:Y:S05]  /*65b0*/  BRA.DIV UR4, `(.L_x_8248) ;  /* 0x0000010a04287947 */ /* 0x000fea000b800000 */
.L_x_8419:
[----:B------:R-:W-:-:S03]  /*65c0*/  UMOV UR4, 0xffffffff ;  /* 0xffffffff00047882 */ /* 0x000fc60000000000 */
[----:B------:R-:W-:Y:S05]  /*65d0*/  BRA.DIV UR4, `(.L_x_8249) ;  /* 0x0000010a04487947 */ /* 0x000fea000b800000 */
.L_x_8422:
[----:B------:R-:W-:-:S03]  /*65e0*/  UMOV UR4, 0xffffffff ;  /* 0xffffffff00047882 */ /* 0x000fc60000000000 */
[----:B------:R-:W-:Y:S05]  /*65f0*/  BRA.DIV UR4, `(.L_x_8250) ;  /* 0x0000010a04687947 */ /* 0x000fea000b800000 */
.L_x_8425:
[----:B------:R-:W-:-:S03]  /*6600*/  UMOV UR4, 0xffffffff ;  /* 0xffffffff00047882 */ /* 0x000fc60000000000 */
[----:B------:R-:W-:Y:S05]  /*6610*/  BRA.DIV UR4, `(.L_x_8251) ;  /* 0x0000010a04887947 */ /* 0x000fea000b800000 */
.L_x_8428:
[----:B------:R-:W1:Y:S01]  /*6620*/  SYNCS.PHASECHK.TRANS64.TRYWAIT P1, [R18+URZ+0x32400], R25 ;  /* 0x03240019120075a7 */ /* 0x000e62000802017f */
[----:B------:R-:W-:Y:S01]  /*6630*/  LOP3.LUT P2, RZ, R34, 0x4, RZ, 0xc0, !PT ;  /* 0x0000000422ff7812 */ /* 0x000fe2000784c0ff */
[----:B------:R-:W-:Y:S01]  /*6640*/  IMAD R33, R228, 0x200, R33 ;  /* 0x00000200e4217824 */ /* 0x000fe200078e0221 */
[--C-:B-----5:R-:W-:Y:S01]  /*6650*/  SHF.R.U64 R32, R8, 0x10, R9.reuse ;  /* 0x0000001008207819 */ /* 0x120fe20000001209 */
[----:B------:R-:W-:Y:S01]  /*6660*/  IMAD.MOV.U32 R30, RZ, RZ, R8 ;  /* 0x000000ffff1e7224 */ /* 0x000fe200078e0008 */
[----:B------:R-:W-:Y:S01]  /*6670*/  SHF.R.U32.HI R12, RZ, 0x10, R9 ;  /* 0x00000010ff0c7819 */ /* 0x000fe20000011609 */
[----:B------:R-:W-:Y:S01]  /*6680*/  IMAD R8, R33, 0x2, R18 ;  /* 0x0000000221087824 */ /* 0x000fe200078e0212 */
[----:B------:R-:W-:Y:S01]  /*6690*/  SHF.R.U64 R34, R4, 0x10, R5 ;  /* 0x0000001004227819 */ /* 0x000fe20000001205 */
[----:B------:R-:W-:Y:S01]  /*66a0*/  IMAD.MOV.U32 R10, RZ, RZ, R9 ;  /* 0x000000ffff0a7224 */ /* 0x000fe200078e0009 */
[--C-:B------:R-:W-:Y:S01]  /*66b0*/  SHF.R.U32.HI R15, RZ, 0x10, R5.reuse ;  /* 0x00000010ff0f7819 */ /* 0x100fe20000011605 */
[----:B------:R-:W-:Y:S01]  /*66c0*/  IMAD.MOV.U32 R9, RZ, RZ, R5 ;  /* 0x000000ffff097224 */ /* 0x000fe200078e0005 */
[----:B------:R-:W-:Y:S01]  /*66d0*/  MOV R31, R20 ;  /* 0x00000014001f7202 */ /* 0x000fe20000000f00 */
[--C-:B------:R-:W-:Y:S01]  /*66e0*/  IMAD.MOV.U32 R11, RZ, RZ, R21.reuse ;  /* 0x000000ffff0b7224 */ /* 0x100fe200078e0015 */
[--C-:B------:R-:W-:Y:S01]  /*66f0*/  SHF.R.U64 R13, R20, 0x10, R21.reuse ;  /* 0x00000010140d7819 */ /* 0x100fe20000001215 */
[----:B0-----:R-:W-:Y:S01]  /*6700*/  IMAD.MOV.U32 R27, RZ, RZ, R4 ;  /* 0x000000ffff1b7224 */ /* 0x001fe200078e0004 */
[----:B------:R-:W-:Y:S01]  /*6710*/  SHF.R.U32.HI R14, RZ, 0x10, R21 ;  /* 0x00000010ff0e7819 */ /* 0x000fe20000011615 */
[--C-:B------:R-:W-:Y:S01]  /*6720*/  IMAD.MOV.U32 R5, RZ, RZ, R7.reuse ;  /* 0x000000ffff057224 */ /* 0x100fe200078e0007 */
[----:B------:R-:W-:Y:S01]  /*6730*/  MOV R29, R6 ;  /* 0x00000006001d7202 */ /* 0x000fe20000000f00 */
[C---:B------:R-:W-:Y:S01]  /*6740*/  VIADD R4, R8.reuse, 0x18400 ;  /* 0x0001840008047836 */ /* 0x040fe20000000000 */
[----:B------:R-:W-:Y:S01]  /*6750*/  BSSY B1, `(.L_x_8252) ;  /* 0x000000d000017945 */ /* 0x000fe20003800000 */
        /* <DEDUP_REMOVED lines=12> */
.L_x_8429:
[----:B------:R-:W-:Y:S05]  /*6820*/  BSYNC B1 ;  /* 0x0000000000017941 */ /* 0x000fea0003800000 */
.L_x_8252:
        /* <DEDUP_REMOVED lines=22> */
[----:B------:R-:W-:Y:S01]  /*6990*/  FMUL.FTZ R21, R5, R20 ;  /* 0x0000001405157220 */ /* 0x000fe20000410000 */
[C---:B------:R-:W-:Y:S01]  /*69a0*/  FFMA.FTZ R26, R9.reuse, R13, -R26 ;  /* 0x0000000d091a7223 */ /* 0x040fe2000001081a */
[----:B------:R-:W-:Y:S01]  /*69b0*/  FFMA.FTZ R15, R9, R15, R4 ;  /* 0x0000000f090f7223 */ /* 0x000fe20000010004 */
[----:B0-----:R-:W-:Y:S01]  /*69c0*/  FMUL.FTZ R25, R5, R14 ;  /* 0x0000000e05197220 */ /* 0x001fe20000410000 */
        /* <DEDUP_REMOVED lines=21> */
.L_x_8257:
[----:B------:R-:W-:Y:S05]  /*6b20*/  BSYNC B2 ;  /* 0x0000000000027941 */ /* 0x000fea0003800000 */
.L_x_8256:
        /* <DEDUP_REMOVED lines=39> */
.L_x_8255:
[----:B------:R-:W-:Y:S05]  /*6da0*/  BSYNC B1 ;  /* 0x0000000000017941 */ /* 0x000fea0003800000 */
.L_x_8254:
        /* <DEDUP_REMOVED lines=10> */
[----:B------:R-:W-:Y:S02]  /*6e50*/  HADD2.F32 R15, -RZ, R30.H0_H0 ;  /* 0x2000001eff0f7230 */ /* 0x000fe40000004100 */
[----:B------:R-:W-:Y:S02]  /*6e60*/  HADD2.F32 R26, -RZ, R34.H0_H0 ;  /* 0x20000022ff1a7230 */ /* 0x000fe40000004100 */
[----:B------:R-:W-:Y:S02]  /*6e70*/  HADD2.F32 R24, -RZ, R32.H0_H0 ;  /* 0x20000020ff187230 */ /* 0x000fe40000004100 */
[----:B0-----:R-:W-:Y:S02]  /*6e80*/  HADD2.F32 R25, -RZ, R27.H1_H1 ;  /* 0x3000001bff197230 */ /* 0x001fe40000004100 */
        /* <DEDUP_REMOVED lines=8> */
[----:B------:R-:W-:Y:S01]  /*6f10*/  FMUL.FTZ R13, R26, R5 ;  /* 0x000000051a0d7220 */ /* 0x000fe20000410000 */
[----:B------:R-:W-:Y:S01]  /*6f20*/  FFMA.FTZ R4, R15, R9, -R14 ;  /* 0x000000090f047223 */ /* 0x000fe2000001080e */
[--C-:B------:R-:W-:Y:S02]  /*6f30*/  HADD2.F32 R12, -RZ, R7.reuse.H0_H0 ;  /* 0x20000007ff0c7230 */ /* 0x100fe40000004100 */
[C---:B------:R-:W-:Y:S01]  /*6f40*/  FMUL.FTZ R15, R24.reuse, R5 ;  /* 0x00000005180f7220 */ /* 0x040fe20000410000 */
[----:B------:R-:W-:Y:S02]  /*6f50*/  HADD2.F32 R6, -RZ, R6.H1_H1 ;  /* 0x30000006ff067230 */ /* 0x000fe40000004100 */
[----:B------:R-:W-:Y:S01]  /*6f60*/  FFMA.FTZ R9, R21, R9, R20 ;  /* 0x0000000915097223 */ /* 0x000fe20000010014 */
[----:B------:R-:W-:Y:S02]  /*6f70*/  HADD2.F32 R7, -RZ, R7.H1_H1 ;  /* 0x30000007ff077230 */ /* 0x000fe40000004100 */
[----:B------:R-:W-:Y:S01]  /*6f80*/  FFMA.FTZ R5, R24, R10, -R13 ;  /* 0x0000000a18057223 */ /* 0x000fe2000001080d */
[----:B------:R-:W-:-:S02]  /*6f90*/  HADD2.F32 R21, -RZ, R30.H1_H1 ;  /* 0x3000001eff157230 */ /* 0x000fc40000004100 */
[----:B------:R-:W-:Y:S01]  /*6fa0*/  FFMA.FTZ R10, R26, R10, R15 ;  /* 0x0000000a1a0a7223 */ /* 0x000fe2000001000f */
[----:B------:R-:W-:Y:S02]  /*6fb0*/  HADD2.F32 R24, -RZ, R32.H1_H1 ;  /* 0x30000020ff187230 */ /* 0x000fe40000004100 */
[-C--:B------:R-:W-:Y:S01]  /*6fc0*/  FMUL.FTZ R14, R25, R6.reuse ;  /* 0x00000006190e7220 */ /* 0x080fe20000410000 */
[-C--:B------:R-:W-:Y:S01]  /*6fd0*/  FMUL.FTZ R13, R28, R7.reuse ;  /* 0x000000071c0d7220 */ /* 0x080fe20000410000 */
[----:B------:R-:W-:Y:S01]  /*6fe0*/  FMUL.FTZ R20, R21, R6 ;  /* 0x0000000615147220 */ /* 0x000fe20000410000 */
[----:B------:R-:W-:Y:S01]  /*6ff0*/  F2FP.F16.F32.PACK_AB R4, R9, R4 ;  /* 0x000000040904723e */ /* 0x000fe200000000ff */
        /* <DEDUP_REMOVED lines=8> */
[----:B------:R1:W-:Y:S02]  /*7080*/  STS.128 [R8+0x1a400], R4 ;  /* 0x01a4000408007388 */ /* 0x0003e40000000c00 */
.L_x_8260:
[----:B------:R-:W-:Y:S05]  /*7090*/  BSYNC B1 ;  /* 0x0000000000017941 */ /* 0x000fea0003800000 */
.L_x_8259:
[----:B------:R-:W-:Y:S05]  /*70a0*/  @P1 BRA `(.L_x_8258) ;  /* 0x0000001000281947 */ /* 0x000fea0003800000 */
[----:B-1----:R-:W1:Y:S01]  /*70b0*/  LDS.128 R4, [R0+0x2000] ;  /* 0x0020000000047984 */ /* 0x002e620000000c00 */
[----:B------:R-:W-:Y:S02]  /*70c0*/  HADD2.F32 R14, -RZ, R31.H0_H0 ;  /* 0x2000001fff0e7230 */ /* 0x000fe40000004100 */
[----:B------:R-:W-:Y:S02]  /*70d0*/  HADD2.F32 R20, -RZ, R29.H0_H0 ;  /* 0x2000001dff147230 */ /* 0x000fe40000004100 */
[--C-:B0-----:R-:W-:Y:S02]  /*70e0*/  HADD2.F32 R25, -RZ, R36.reuse.H0_H0 ;  /* 0x20000024ff197230 */ /* 0x101fe40000004100 */
        /* <DEDUP_REMOVED lines=13> */
[C---:B------:R-:W-:Y:S01]  /*71c0*/  FMUL.FTZ R8, R21.reuse, R5 ;  /* 0x0000000515087220 */ /* 0x040fe20000410000 */
[--C-:B------:R-:W-:Y:S02]  /*71d0*/  HADD2.F32 R11, -RZ, R7.reuse.H0_H0 ;  /* 0x20000007ff0b7230 */ /* 0x100fe40000004100 */
[-C--:B------:R-:W-:Y:S01]  /*71e0*/  FFMA.FTZ R5, R21, R9.reuse, -R12 ;  /* 0x0000000915057223 */ /* 0x080fe2000001080c */
[----:B------:R-:W-:Y:S02]  /*71f0*/  HADD2.F32 R6, -RZ, R6.H1_H1 ;  /* 0x30000006ff067230 */ /* 0x000fe40000004100 */
[----:B------:R-:W-:Y:S01]  /*7200*/  FFMA.FTZ R8, R25, R9, R8 ;  /* 0x0000000919087223 */ /* 0x000fe20000010008 */
[----:B------:R-:W-:Y:S01]  /*7210*/  HADD2.F32 R7, -RZ, R7.H1_H1 ;  /* 0x30000007ff077230 */ /* 0x000fe20000004100 */
[----:B------:R-:W-:Y:S01]  /*7220*/  F2FP.F16.F32.PACK_AB R4, R15, R4 ;  /* 0x000000040f04723e */ /* 0x000fe200000000ff */
[----:B------:R-:W-:-:S02]  /*7230*/  HADD2.F32 R20, -RZ, R31.H1_H1 ;  /* 0x3000001fff147230 */ /* 0x000fc40000004100 */
[-C--:B------:R-:W-:Y:S01]  /*7240*/  FMUL.FTZ R9, R24, R6.reuse ;  /* 0x0000000618097220 */ /* 0x080fe20000410000 */
[----:B------:R-:W-:Y:S02]  /*7250*/  HADD2.F32 R21, -RZ, R33.H1_H1 ;  /* 0x30000021ff157230 */ /* 0x000fe40000004100 */
[----:B------:R-:W-:Y:S01]  /*7260*/  FMUL.FTZ R12, R27, R7 ;  /* 0x000000071b0c7220 */ /* 0x000fe20000410000 */
[----:B------:R-:W-:Y:S01]  /*7270*/  F2FP.F16.F32.PACK_AB R5, R8, R5 ;  /* 0x000000050805723e */ /* 0x000fe200000000ff */
[C---:B------:R-:W-:Y:S01]  /*7280*/  FMUL.FTZ R13, R20.reuse, R6 ;  /* 0x00000006140d7220 */ /* 0x040fe20000410000 */
[-C--:B------:R-:W-:Y:S01]  /*7290*/  FFMA.FTZ R6, R20, R10.reuse, -R9 ;  /* 0x0000000a14067223 */ /* 0x080fe20000010809 */
[C---:B------:R-:W-:Y:S01]  /*72a0*/  FMUL.FTZ R14, R21.reuse, R7 ;  /* 0x00000007150e7220 */ /* 0x040fe20000410000 */
[-C--:B------:R-:W-:Y:S01]  /*72b0*/  FFMA.FTZ R7, R21, R11.reuse, -R12 ;  /* 0x0000000b15077223 */ /* 0x080fe2000001080c */
[----:B------:R-:W-:Y:S02]  /*72c0*/  FFMA.FTZ R13, R24, R10, R13 ;  /* 0x0000000a180d7223 */ /* 0x000fe4000001000d */
[----:B------:R-:W-:-:S03]  /*72d0*/  FFMA.FTZ R14, R27, R11, R14 ;  /* 0x0000000b1b0e7223 */ /* 0x000fc6000001000e */
[----:B------:R-:W-:Y:S02]  /*72e0*/  F2FP.F16.F32.PACK_AB R6, R13, R6 ;  /* 0x000000060d06723e */ /* 0x000fe400000000ff */
[----:B------:R-:W-:-:S05]  /*72f0*/  F2FP.F16.F32.PACK_AB R7, R14, R7 ;  /* 0x000000070e07723e */ /* 0x000fca00000000ff */
[----:B------:R3:W-:Y:S01]  /*7300*/  STS.128 [R0+0x2000], R4 ;  /* 0x0020000400007388 */ /* 0x0007e20000000c00 */
[----:B------:R-:W-:Y:S05]  /*7310*/  BRA `(.L_x_8258) ;  /* 0x0000000c008c7947 */ /* 0x000fea0003800000 */
.L_x_8245:
        /* <DEDUP_REMOVED lines=14> */
.L_x_8432:
[----:B------:R-:W-:Y:S01]  /*7400*/  UMOV UR4, 0xffffffff ;  /* 0xffffffff00047882 */ /* 0x000fe20000000000 */
[----:B------:R-:W-:Y:S02]  /*7410*/  LOP3.LUT R8, R3, 0xfffffffe, RZ, 0xc0, !PT ;  /* 0xfffffffe03087812 */ /* 0x000fe400078ec0ff */
[----:B------:R-:W-:Y:S05]  /*7420*/  BRA.DIV UR4, `(.L_x_8262) ;  /* 0x000000fe04687947 */ /* 0x000fea000b800000 */
.L_x_8435:
[----:B------:R-:W-:Y:S01]  /*7430*/  UMOV UR4, 0xffffffff ;  /* 0xffffffff00047882 */ /* 0x000fe20000000000 */
[----:B------:R-:W-:Y:S02]  /*7440*/  IMAD.IADD R3, R235, 0x1, -R8 ;  /* 0x00000001eb037824 */ /* 0x000fe400078e0a08 */
[----:B------:R-:W-:Y:S05]  /*7450*/  BRA.DIV UR4, `(.L_x_8263) ;  /* 0x000000fe04847947 */ /* 0x000fea000b800000 */
.L_x_8438:
[----:B------:R-:W-:Y:S01]  /*7460*/  UMOV UR4, 0xffffffff ;  /* 0xffffffff00047882 */ /* 0x000fe20000000000 */
[----:B------:R-:W-:Y:S02]  /*7470*/  SHF.L.U32 R9, R3, 0x1f, RZ ;  /* 0x0000001f03097819 */ /* 0x000fe400000006ff */
[----:B------:R-:W-:Y:S05]  /*7480*/  BRA.DIV UR4, `(.L_x_8264) ;  /* 0x000000fe04a07947 */ /* 0x000fea000b800000 */
.L_x_8441:
[----:B------:R-:W1:Y:S01]  /*7490*/  SYNCS.PHASECHK.TRANS64.TRYWAIT P1, [R18+URZ+0x32400], R9 ;  /* 0x03240009120075a7 */ /* 0x000e62000802017f */
[-C--:B------:R-:W-:Y:S01]  /*74a0*/  ISETP.GE.OR P2, PT, R19, R0.reuse, P0 ;  /* 0x000000001300720c */ /* 0x080fe20000746670 */
[----:B0----5:R-:W-:Y:S01]  /*74b0*/  IMAD.MOV.U32 R36, RZ, RZ, R4 ;  /* 0x000000ffff247224 */ /* 0x021fe200078e0004 */
[----:B------:R-:W-:Y:S01]  /*74c0*/  ISETP.GE.OR P0, PT, R234, R0, P0 ;  /* 0x00000000ea00720c */ /* 0x000fe20000706670 */
[--C-:B------:R-:W-:Y:S01]  /*74d0*/  IMAD.MOV.U32 R0, RZ, RZ, R5.reuse ;  /* 0x000000ffff007224 */ /* 0x100fe200078e0005 */
[----:B------:R-:W-:Y:S01]  /*74e0*/  SHF.R.U64 R43, R4, 0x10, R5 ;  /* 0x00000010042b7819 */ /* 0x000fe20000001205 */
[--C-:B------:R-:W-:Y:S01]  /*74f0*/  IMAD.MOV.U32 R4, RZ, RZ, R7.reuse ;  /* 0x000000ffff047224 */ /* 0x100fe200078e0007 */
[----:B------:R-:W-:Y:S01]  /*7500*/  MOV R38, R6 ;  /* 0x0000000600267202 */ /* 0x000fe20000000f00 */
[----:B------:R-:W-:Y:S01]  /*7510*/  IMAD.MOV.U32 R40, RZ, RZ, R24 ;  /* 0x000000ffff287224 */ /* 0x000fe200078e0018 */
[----:B------:R-:W-:Y:S01]  /*7520*/  SHF.R.U64 R44, R6, 0x10, R7 ;  /* 0x00000010062c7819 */ /* 0x000fe20000001207 */
[----:B------:R-:W-:Y:S01]  /*7530*/  IMAD.MOV.U32 R42, RZ, RZ, R26 ;  /* 0x000000ffff2a7224 */ /* 0x000fe200078e001a */
[----:B------:R-:W-:Y:S01]  /*7540*/  SHF.R.U32.HI R5, RZ, 0x10, R5 ;  /* 0x00000010ff057819 */ /* 0x000fe20000011605 */
[----:B------:R-:W-:Y:S01]  /*7550*/  BSSY B1, `(.L_x_8265) ;  /* 0x0000012000017945 */ /* 0x000fe20003800000 */
[----:B------:R-:W-:-:S02]  /*7560*/  SHF.R.U32.HI R6, RZ, 0x10, R7 ;  /* 0x00000010ff067819 */ /* 0x000fc40000011607 */
[----:B------:R-:W-:Y:S01]  /*7570*/  PRMT R36, R36, 0x5410, R0 ;  /* 0x0000541024247816 */ /* 0x000fe20000000000 */
[----:B------:R-:W-:Y:S01]  /*7580*/  IMAD.MOV.U32 R0, RZ, RZ, R25 ;  /* 0x000000ffff007224 */ /* 0x000fe200078e0019 */
[----:B------:R-:W-:Y:S02]  /*7590*/  PRMT R43, R43, 0x5410, R5 ;  /* 0x000054102b2b7816 */ /* 0x000fe40000000005 */
[----:B------:R-:W-:Y:S02]  /*75a0*/  PRMT R38, R38, 0x5410, R4 ;  /* 0x0000541026267816 */ /* 0x000fe40000000004 */
[----:B------:R-:W-:Y:S02]  /*75b0*/  PRMT R44, R44, 0x5410, R6 ;  /* 0x000054102c2c7816 */ /* 0x000fe40000000006 */
[--C-:B------:R-:W-:Y:S02]  /*75c0*/  SHF.R.U64 R45, R24, 0x10, R25.reuse ;  /* 0x00000010182d7819 */ /* 0x100fe40000001219 */
[----:B------:R-:W-:-:S02]  /*75d0*/  SHF.R.U32.HI R5, RZ, 0x10, R25 ;  /* 0x00000010ff057819 */ /* 0x000fc40000011619 */
[----:B------:R-:W-:Y:S02]  /*75e0*/  MOV R4, R27 ;  /* 0x0000001b00047202 */ /* 0x000fe40000000f00 */
[--C-:B------:R-:W-:Y:S02]  /*75f0*/  SHF.R.U64 R46, R26, 0x10, R27.reuse ;  /* 0x000000101a2e7819 */ /* 0x100fe4000000121b */
[----:B------:R-:W-:Y:S02]  /*7600*/  SHF.R.U32.HI R6, RZ, 0x10, R27 ;  /* 0x00000010ff067819 */ /* 0x000fe4000001161b */
[----:B------:R-:W-:Y:S01]  /*7610*/  PRMT R40, R40, 0x5410, R0 ;  /* 0x0000541028287816 */ /* 0x000fe20000000000 */
[----:B------:R-:W-:Y:S01]  /*7620*/  IMAD.IADD R0, R16, 0x1, R21 ;  /* 0x0000000110007824 */ /* 0x000fe200078e0215 */
[----:B------:R-:W-:Y:S02]  /*7630*/  PRMT R45, R45, 0x5410, R5 ;  /* 0x000054102d2d7816 */ /* 0x000fe40000000005 */
[----:B------:R-:W-:-:S02]  /*7640*/  PRMT R42, R42, 0x5410, R4 ;  /* 0x000054102a2a7816 */ /* 0x000fc40000000004 */
[----:B------:R-:W-:Y:S01]  /*7650*/  PRMT R46, R46, 0x5410, R6 ;  /* 0x000054102e2e7816 */ /* 0x000fe20000000006 */
[----:B-1----:R-:W-:Y:S06]  /*7660*/  @!P1 BRA `(.L_x_8266) ;  /* 0x000000fc00509947 */ /* 0x002fec0003800000 */
.L_x_8442:
[----:B------:R-:W-:Y:S05]  /*7670*/  BSYNC B1 ;  /* 0x0000000000017941 */ /* 0x000fea0003800000 */
.L_x_8265:
[----:B------:R-:W-:Y:S01]  /*7680*/  BSSY B1, `(.L_x_8267) ;  /* 0x000005a000017945 */ /* 0x000fe20003800000 */
[----:B------:R-:W-:-:S03]  /*7690*/  LOP3.LUT R13, R0, 0x38, RZ, 0xc0, !PT ;  /* 0x00000038000d7812 */ /* 0x000fc600078ec0ff */
[----:B------:R-:W-:Y:S05]  /*76a0*/  @P2 BRA `(.L_x_8268) ;  /* 0x00000004005c2947 */ /* 0x000fea0003800000 */
[----:B------:R-:W2:Y:S01]  /*76b0*/  LDL R4, [R1+0x80] ;  /* 0x0000800001047983 */ /* 0x000ea20000100800 */
[----:B------:R-:W-:Y:S02]  /*76c0*/  HADD2.F32 R29, -RZ, R40.H0_H0 ;  /* 0x20000028ff1d7230 */ /* 0x000fe40000004100 */
[----:B------:R-:W-:Y:S02]  /*76d0*/  HADD2.F32 R27, -RZ, R36.H0_H0 ;  /* 0x20000024ff1b7230 */ /* 0x000fe40000004100 */
[----:B------:R-:W-:Y:S02]  /*76e0*/  HADD2.F32 R31, -RZ, R45.H0_H0 ;  /* 0x2000002dff1f7230 */ /* 0x000fe40000004100 */
[----:B--2---:R-:W-:-:S05]  /*76f0*/  IMAD.SHL.U32 R0, R4, 0x40, RZ ;  /* 0x0000004004007824 */ /* 0x004fca00078e00ff */
[----:B0-----:R-:W-:-:S04]  /*7700*/  LOP3.LUT R9, R0, 0x1c0, RZ, 0xc0, !PT ;  /* 0x000001c000097812 */ /* 0x001fc800078ec0ff */
[--C-:B------:R-:W-:Y:S02]  /*7710*/  SHF.R.U32.HI R4, RZ, 0x3, R9.reuse ;  /* 0x00000003ff047819 */ /* 0x100fe40000011609 */
[----:B------:R-:W-:Y:S02]  /*7720*/  LOP3.LUT R0, R9, 0x38, R16, 0xf8, !PT ;  /* 0x0000003809007812 */ /* 0x000fe400078ef810 */
[----:B------:R-:W-:Y:S02]  /*7730*/  LOP3.LUT R9, R4, R13, R9, 0x1e, !PT ;  /* 0x0000000d04097212 */ /* 0x000fe400078e1e09 */
[----:B------:R-:W-:Y:S02]  /*7740*/  LOP3.LUT R5, R0, R4, RZ, 0x3c, !PT ;  /* 0x0000000400057212 */ /* 0x000fe400078e3cff */
[----:B------:R-:W-:-:S03]  /*7750*/  LEA R9, R228, R9, 0x9 ;  /* 0x00000009e4097211 */ /* 0x000fc600078e48ff */
[----:B------:R-:W-:Y:S02]  /*7760*/  IMAD R5, R228, 0x200, R5 ;  /* 0x00000200e4057824 */ /* 0x000fe400078e0205 */
[--C-:B------:R-:W-:Y:S02]  /*7770*/  IMAD R34, R9, 0x2, R18.reuse ;  /* 0x0000000209227824 */ /* 0x100fe400078e0212 */
[----:B------:R-:W-:-:S03]  /*7780*/  IMAD R32, R5, 0x2, R18 ;  /* 0x0000000205207824 */ /* 0x000fc600078e0212 */
[----:B------:R-:W0:Y:S04]  /*7790*/  LDS.128 R8, [R34+0x18400] ;  /* 0x0184000022087984 */ /* 0x000e280000000c00 */
[----:B------:R-:W1:Y:S01]  /*77a0*/  LDS.128 R4, [R32+0x18400] ;  /* 0x0184000020047984 */ /* 0x000e620000000c00 */
[--C-:B0-----:R-:W-:Y:S02]  /*77b0*/  HADD2.F32 R20, -RZ, R8.reuse.H0_H0 ;  /* 0x20000008ff147230 */ /* 0x101fe40000004100 */
[----:B------:R-:W-:Y:S02]  /*77c0*/  HADD2.F32 R8, -RZ, R8.H1_H1 ;  /* 0x30000008ff087230 */ /* 0x000fe40000004100 */
[--C-:B-1----:R-:W-:Y:S02]  /*77d0*/  HADD2.F32 R0, -RZ, R4.reuse.H0_H0 ;  /* 0x20000004ff007230 */ /* 0x102fe40000004100 */
[C---:B------:R-:W-:Y:S01]  /*77e0*/  FMUL.FTZ R33, R20.reuse, R29 ;  /* 0x0000001d14217220 */ /* 0x040fe20000410000 */
[----:B------:R-:W-:Y:S01]  /*77f0*/  FMUL.FTZ R37, R20, R27 ;  /* 0x0000001b14257220 */ /* 0x000fe20000410000 */
[----:B------:R-:W-:-:S02]  /*7800*/  HADD2.F32 R4, -RZ, R4.H1_H1 ;  /* 0x30000004ff047230 */ /* 0x000fc40000004100 */
[----:B------:R-:W-:Y:S01]  /*7810*/  FMUL.FTZ R39, R8, R31 ;  /* 0x0000001f08277220 */ /* 0x000fe20000410000 */
[C---:B------:R-:W-:Y:S01]  /*7820*/  FFMA.FTZ R33, R0.reuse, R27, -R33 ;  /* 0x0000001b00217223 */ /* 0x040fe20000010821 */
[----:B------:R-:W-:Y:S02]  /*7830*/  HADD2.F32 R27, -RZ, R43.H0_H0 ;  /* 0x2000002bff1b7230 */ /* 0x000fe40000004100 */
[----:B------:R-:W-:Y:S01]  /*7840*/  FFMA.FTZ R37, R0, R29, R37 ;  /* 0x0000001d00257223 */ /* 0x000fe20000010025 */
[----:B------:R-:W-:Y:S02]  /*7850*/  HADD2.F32 R21, -RZ, R9.H0_H0 ;  /* 0x20000009ff157230 */ /* 0x000fe40000004100 */
[----:B------:R-:W-:Y:S02]  /*7860*/  HADD2.F32 R20, -RZ, R40.H1_H1 ;  /* 0x30000028ff147230 */ /* 0x000fe40000004100 */
[----:B------:R-:W-:Y:S01]  /*7870*/  FMUL.FTZ R29, R8, R27 ;  /* 0x0000001b081d7220 */ /* 0x000fe20000410000 */
[----:B------:R-:W-:-:S02]  /*7880*/  HADD2.F32 R12, -RZ, R5.H0_H0 ;  /* 0x20000005ff0c7230 */ /* 0x000fc40000004100 */
[C---:B------:R-:W-:Y:S01]  /*7890*/  FFMA.FTZ R26, R4.reuse, R27, -R39 ;  /* 0x0000001b041a7223 */ /* 0x040fe20000010827 */
[----:B------:R-:W-:Y:S02]  /*78a0*/  HADD2.F32 R0, -RZ, R36.H1_H1 ;  /* 0x30000024ff007230 */ /* 0x000fe40000004100 */
[C---:B------:R-:W-:Y:S01]  /*78b0*/  FMUL.FTZ R27, R21.reuse, R20 ;  /* 0x00000014151b7220 */ /* 0x040fe20000410000 */
[----:B------:R-:W-:Y:S02]  /*78c0*/  HADD2.F32 R9, -RZ, R9.H1_H1 ;  /* 0x30000009ff097230 */ /* 0x000fe40000004100 */
[----:B------:R-:W-:Y:S01]  /*78d0*/  FFMA.FTZ R28, R4, R31, R29 ;  /* 0x0000001f041c7223 */ /* 0x000fe2000001001d */
[----:B------:R-:W-:Y:S02]  /*78e0*/  HADD2.F32 R8, -RZ, R45.H1_H1 ;  /* 0x3000002dff087230 */ /* 0x000fe40000004100 */
[-C--:B------:R-:W-:Y:S01]  /*78f0*/  FMUL.FTZ R21, R21, R0.reuse ;  /* 0x0000000015157220 */ /* 0x080fe20000410000 */
[----:B------:R-:W-:Y:S01]  /*7900*/  FFMA.FTZ R30, R12, R0, -R27 ;  /* 0x000000000c1e7223 */ /* 0x000fe2000001081b */
[----:B------:R-:W-:-:S02]  /*7910*/  HADD2.F32 R0, -RZ, R43.H1_H1 ;  /* 0x3000002bff007230 */ /* 0x000fc40000004100 */
[----:B------:R-:W-:Y:S02]  /*7920*/  HADD2.F32 R24, -RZ, R10.H0_H0 ;  /* 0x2000000aff187230 */ /* 0x000fe40000004100 */
[----:B------:R-:W-:Y:S01]  /*7930*/  FFMA.FTZ R12, R12, R20, R21 ;  /* 0x000000140c0c7223 */ /* 0x000fe20000010015 */
[----:B------:R-:W-:Y:S02]  /*7940*/  HADD2.F32 R27, -RZ, R42.H0_H0 ;  /* 0x2000002aff1b7230 */ /* 0x000fe40000004100 */
[C---:B------:R-:W-:Y:S01]  /*7950*/  FMUL.FTZ R4, R9.reuse, R8 ;  /* 0x0000000809047220 */ /* 0x040fe20000410000 */
[----:B------:R-:W-:Y:S02]  /*7960*/  HADD2.F32 R5, -RZ, R5.H1_H1 ;  /* 0x30000005ff057230 */ /* 0x000fe40000004100 */
[----:B------:R-:W-:Y:S01]  /*7970*/  FMUL.FTZ R20, R9, R0 ;  /* 0x0000000009147220 */ /* 0x000fe20000410000 */
[----:B------:R-:W-:Y:S02]  /*7980*/  HADD2.F32 R14, -RZ, R6.H0_H0 ;  /* 0x20000006ff0e7230 */ /* 0x000fe40000004100 */
[----:B------:R-:W-:Y:S01]  /*7990*/  FMUL.FTZ R41, R24, R27 ;  /* 0x0000001b18297220 */ /* 0x000fe20000410000 */
[----:B------:R-:W-:-:S02]  /*79a0*/  HADD2.F32 R21, -RZ, R38.H0_H0 ;  /* 0x20000026ff157230 */ /* 0x000fc40000004100 */
[C---:B------:R-:W-:Y:S01]  /*79b0*/  FFMA.FTZ R31, R5.reuse, R0, -R4 ;  /* 0x00000000051f7223 */ /* 0x040fe20000010804 */
[----:B------:R-:W-:Y:S02]  /*79c0*/  HADD2.F32 R10, -RZ, R10.H1_H1 ;  /* 0x3000000aff0a7230 */ /* 0x000fe40000004100 */
[----:B------:R-:W-:Y:S01]  /*79d0*/  FFMA.FTZ R39, R5, R8, R20 ;  /* 0x0000000805277223 */ /* 0x000fe20000010014 */
[----:B------:R-:W-:Y:S02]  /*79e0*/  HADD2.F32 R29, -RZ, R46.H0_H0 ;  /* 0x2000002eff1d7230 */ /* 0x000fe40000004100 */
[-C--:B------:R-:W-:Y:S01]  /*79f0*/  FMUL.FTZ R24, R24, R21.reuse ;  /* 0x0000001518187220 */ /* 0x080fe20000410000 */
[----:B------:R-:W-:Y:S02]  /*7a00*/  HADD2.F32 R9, -RZ, R44.H0_H0 ;  /* 0x2000002cff097230 */ /* 0x000fe40000004100 */
[----:B------:R-:W-:Y:S01]  /*7a10*/  FFMA.FTZ R41, R14, R21, -R41 ;  /* 0x000000150e297223 */ /* 0x000fe20000010829 */
[----:B------:R-:W-:-:S02]  /*7a20*/  HADD2.F32 R6, -RZ, R6.H1_H1 ;  /* 0x30000006ff067230 */ /* 0x000fc40000004100 */
[C---:B------:R-:W-:Y:S01]  /*7a30*/  FMUL.FTZ R5, R10.reuse, R29 ;  /* 0x0000001d0a057220 */ /* 0x040fe20000410000 */
[--C-:B------:R-:W-:Y:S02]  /*7a40*/  HADD2.F32 R25, -RZ, R11.reuse.H0_H0 ;  /* 0x2000000bff197230 */ /* 0x100fe40000004100 */
[----:B------:R-:W-:Y:S01]  /*7a50*/  FMUL.FTZ R21, R10, R9 ;  /* 0x000000090a157220 */ /* 0x000fe20000410000 */
[----:B------:R-:W-:Y:S02]  /*7a60*/  HADD2.F32 R8, -RZ, R42.H1_H1 ;  /* 0x3000002aff087230 */ /* 0x000fe40000004100 */
[----:B------:R-:W-:Y:S01]  /*7a70*/  FFMA.FTZ R24, R14, R27, R24 ;  /* 0x0000001b0e187223 */ /* 0x000fe20000010018 */
[----:B------:R-:W-:Y:S02]  /*7a80*/  HADD2.F32 R0, -RZ, R38.H1_H1 ;  /* 0x30000026ff007230 */ /* 0x000fe40000004100 */
[----:B------:R-:W-:Y:S01]  /*7a90*/  FFMA.FTZ R14, R6, R9, -R5 ;  /* 0x00000009060e7223 */ /* 0x000fe20000010805 */
[----:B------:R-:W-:-:S02]  /*7aa0*/  HADD2.F32 R11, -RZ, R11.H1_H1 ;  /* 0x3000000bff0b7230 */ /* 0x000fc40000004100 */
[----:B------:R-:W-:Y:S01]  /*7ab0*/  FFMA.FTZ R21, R6, R29, R21 ;  /* 0x0000001d06157223 */ /* 0x000fe20000010015 */
[----:B------:R-:W-:Y:S02]  /*7ac0*/  HADD2.F32 R10, -RZ, R46.H1_H1 ;  /* 0x3000002eff0a7230 */ /* 0x000fe40000004100 */
[C---:B------:R-:W-:Y:S01]  /*7ad0*/  FMUL.FTZ R6, R25.reuse, R8 ;  /* 0x0000000819067220 */ /* 0x040fe20000410000 */
[----:B------:R-:W-:Y:S02]  /*7ae0*/  HADD2.F32 R4, -RZ, R44.H1_H1 ;  /* 0x3000002cff047230 */ /* 0x000fe40000004100 */
[----:B------:R-:W-:Y:S01]  /*7af0*/  FMUL.FTZ R25, R25, R0 ;  /* 0x0000000019197220 */ /* 0x000fe20000410000 */
[--C-:B------:R-:W-:Y:S02]  /*7b00*/  HADD2.F32 R15, -RZ, R7.reuse.H0_H0 ;  /* 0x20000007ff0f7230 */ /* 0x100fe40000004100 */
[----:B------:R-:W-:Y:S01]  /*7b10*/  FMUL.FTZ R20, R11, R10 ;  /* 0x0000000a0b147220 */ /* 0x000fe20000410000 */
[----:B------:R-:W-:-:S02]  /*7b20*/  HADD2.F32 R7, -RZ, R7.H1_H1 ;  /* 0x30000007ff077230 */ /* 0x000fc40000004100 */
[----:B------:R-:W-:Y:S01]  /*7b30*/  FMUL.FTZ R5, R11, R4 ;  /* 0x000000040b057220 */ /* 0x000fe20000410000 */
[----:B------:R-:W-:Y:S01]  /*7b40*/  F2FP.F16.F32.PACK_AB R9, R39, R12 ;  /* 0x0000000c2709723e */ /* 0x000fe200000000ff */
[C---:B------:R-:W-:Y:S01]  /*7b50*/  FFMA.FTZ R0, R15.reuse, R0, -R6 ;  /* 0x000000000f007223 */ /* 0x040fe20000010806 */
[----:B------:R-:W-:Y:S01]  /*7b60*/  FFMA.FTZ R11, R15, R8, R25 ;  /* 0x000000080f0b7223 */ /* 0x000fe20000010019 */
[C---:B------:R-:W-:Y:S01]  /*7b70*/  FFMA.FTZ R15, R7.reuse, R4, -R20 ;  /* 0x00000004070f7223 */ /* 0x040fe20000010814 */
[----:B------:R-:W-:Y:S01]  /*7b80*/  FFMA.FTZ R20, R7, R10, R5 ;  /* 0x0000000a07147223 */ /* 0x000fe20000010005 */
[----:B------:R-:W-:Y:S02]  /*7b90*/  F2FP.F16.F32.PACK_AB R4, R26, R33 ;  /* 0x000000211a04723e */ /* 0x000fe400000000ff */
[----:B------:R-:W-:Y:S02]  /*7ba0*/  F2FP.F16.F32.PACK_AB R5, R31, R30 ;  /* 0x0000001e1f05723e */ /* 0x000fe400000000ff */
[----:B------:R-:W-:-:S02]  /*7bb0*/  F2FP.F16.F32.PACK_AB R6, R14, R41 ;  /* 0x000000290e06723e */ /* 0x000fc400000000ff */
[----:B------:R-:W-:Y:S02]  /*7bc0*/  F2FP.F16.F32.PACK_AB R7, R15, R0 ;  /* 0x000000000f07723e */ /* 0x000fe400000000ff */
[----:B------:R-:W-:Y:S02]  /*7bd0*/  F2FP.F16.F32.PACK_AB R8, R28, R37 ;  /* 0x000000251c08723e */ /* 0x000fe400000000ff */
[----:B------:R-:W-:Y:S01]  /*7be0*/  F2FP.F16.F32.PACK_AB R10, R21, R24 ;  /* 0x00000018150a723e */ /* 0x000fe200000000ff */
[----:B------:R1:W-:Y:S01]  /*7bf0*/  STS.128 [R32+0x18400], R4 ;  /* 0x0184000420007388 */ /* 0x0003e20000000c00 */
[----:B------:R-:W-:-:S05]  /*7c00*/  F2FP.F16.F32.PACK_AB R11, R20, R11 ;  /* 0x0000000b140b723e */ /* 0x000fca00000000ff */
[----:B------:R1:W-:Y:S02]  /*7c10*/  STS.128 [R34+0x18400], R8 ;  /* 0x0184000822007388 */ /* 0x0003e40000000c00 */
.L_x_8268:
[----:B------:R-:W-:Y:S05]  /*7c20*/  BSYNC B1 ;  /* 0x0000000000017941 */ /* 0x000fea0003800000 */
.L_x_8267:
[----:B------:R-:W-:Y:S05]  /*7c30*/  @P0 BRA `(.L_x_8258) ;  /* 0x0000000400440947 */ /* 0x000fea0003800000 */
[----:B------:R-:W2:Y:S01]  /*7c40*/  LDL R47, [R1+0x88] ;  /* 0x00008800012f7983 */ /* 0x000ea20000100800 */
[----:B------:R-:W-:-:S04]  /*7c50*/  SHF.R.U32.HI R0, RZ, 0x3, R224 ;  /* 0x00000003ff007819 */ /* 0x000fc800000116e0 */
[----:B------:R-:W-:-:S05]  /*7c60*/  LOP3.LUT R0, R0, R13, R224, 0x1e, !PT ;  /* 0x0000000d00007212 */ /* 0x000fca00078e1ee0 */
[----:B01----:R-:W-:-:S04]  /*7c70*/  IMAD.IADD R9, R229, 0x1, R0 ;  /* 0x00000001e5097824 */ /* 0x003fc800078e0200 */
[----:B------:R-:W-:-:S05]  /*7c80*/  IMAD R0, R9, 0x2, R18 ;  /* 0x0000000209007824 */ /* 0x000fca00078e0212 */
[----:B------:R-:W0:Y:S01]  /*7c90*/  LDS.128 R8, [R0+0x18400] ;  /* 0x0184000000087984 */ /* 0x000e220000000c00 */
[----:B------:R-:W-:Y:S02]  /*7ca0*/  HADD2.F32 R26, -RZ, R36.H0_H0 ;  /* 0x20000024ff1a7230 */ /* 0x000fe40000004100 */
[--C-:B------:R-:W-:Y:S02]  /*7cb0*/  HADD2.F32 R28, -RZ, R40.reuse.H0_H0 ;  /* 0x20000028ff1c7230 */ /* 0x100fe40000004100 */
[--C-:B------:R-:W-:Y:S02]  /*7cc0*/  HADD2.F32 R30, -RZ, R45.reuse.H0_H0 ;  /* 0x2000002dff1e7230 */ /* 0x100fe40000004100 */
[----:B------:R-:W-:Y:S02]  /*7cd0*/  HADD2.F32 R39, -RZ, R40.H1_H1 ;  /* 0x30000028ff277230 */ /* 0x000fe40000004100 */
[----:B------:R-:W-:Y:S02]  /*7ce0*/  HADD2.F32 R37, -RZ, R36.H1_H1 ;  /* 0x30000024ff257230 */ /* 0x000fe40000004100 */
[----:B------:R-:W-:-:S02]  /*7cf0*/  HADD2.F32 R41, -RZ, R45.H1_H1 ;  /* 0x3000002dff297230 */ /* 0x000fc40000004100 */
[----:B------:R-:W-:Y:S02]  /*7d00*/  HADD2.F32 R34, -RZ, R46.H0_H0 ;  /* 0x2000002eff227230 */ /* 0x000fe40000004100 */
[----:B------:R-:W-:Y:S02]  /*7d10*/  HADD2.F32 R32, -RZ, R42.H0_H0 ;  /* 0x2000002aff207230 */ /* 0x000fe40000004100 */
[--C-:B0-----:R-:W-:Y:S02]  /*7d20*/  HADD2.F32 R20, -RZ, R8.reuse.H0_H0 ;  /* 0x20000008ff147230 */ /* 0x101fe40000004100 */
[----:B------:R-:W-:-:S03]  /*7d30*/  HADD2.F32 R8, -RZ, R8.H1_H1 ;  /* 0x30000008ff087230 */ /* 0x000fc60000004100 */
[-C--:B------:R-:W-:Y:S01]  /*7d40*/  FMUL.FTZ R27, R28, R20.reuse ;  /* 0x000000141c1b7220 */ /* 0x080fe20000410000 */
[----:B------:R-:W-:Y:S01]  /*7d50*/  FMUL.FTZ R29, R26, R20 ;  /* 0x000000141a1d7220 */ /* 0x000fe20000410000 */
[----:B------:R-:W-:Y:S02]  /*7d60*/  HADD2.F32 R20, -RZ, R43.H0_H0 ;  /* 0x2000002bff147230 */ /* 0x000fe40000004100 */
[-C--:B------:R-:W-:Y:S01]  /*7d70*/  FMUL.FTZ R31, R30, R8.reuse ;  /* 0x000000081e1f7220 */ /* 0x080fe20000410000 */
[--C-:B------:R-:W-:Y:S02]  /*7d80*/  HADD2.F32 R21, -RZ, R9.reuse.H0_H0 ;  /* 0x20000009ff157230 */ /* 0x100fe40000004100 */
[----:B------:R-:W-:Y:S02]  /*7d90*/  HADD2.F32 R9, -RZ, R9.H1_H1 ;  /* 0x30000009ff097230 */ /* 0x000fe40000004100 */
[----:B------:R-:W-:Y:S01]  /*7da0*/  FMUL.FTZ R33, R20, R8 ;  /* 0x0000000814217220 */ /* 0x000fe20000410000 */
[----:B------:R-:W-:-:S02]  /*7db0*/  HADD2.F32 R24, -RZ, R10.H0_H0 ;  /* 0x2000000aff187230 */ /* 0x000fc40000004100 */
[----:B------:R-:W-:Y:S02]  /*7dc0*/  HADD2.F32 R10, -RZ, R10.H1_H1 ;  /* 0x3000000aff0a7230 */ /* 0x000fe40000004100 */
[--C-:B------:R-:W-:Y:S02]  /*7dd0*/  HADD2.F32 R25, -RZ, R11.reuse.H0_H0 ;  /* 0x2000000bff197230 */ /* 0x100fe40000004100 */
[----:B------:R-:W-:Y:S01]  /*7de0*/  HADD2.F32 R11, -RZ, R11.H1_H1 ;  /* 0x3000000bff0b7230 */ /* 0x000fe20000004100 */
[----:B--2---:R-:W0:Y:S02]  /*7df0*/  LDS.128 R4, [R47+0x18400] ;  /* 0x018400002f047984 */ /* 0x004e240000000c00 */
[--C-:B0-----:R-:W-:Y:S02]  /*7e00*/  HADD2.F32 R12, -RZ, R4.reuse.H0_H0 ;  /* 0x20000004ff0c7230 */ /* 0x101fe40000004100 */
[----:B------:R-:W-:-:S03]  /*7e10*/  HADD2.F32 R4, -RZ, R4.H1_H1 ;  /* 0x30000004ff047230 */ /* 0x000fc60000004100 */
[----:B------:R-:W-:Y:S01]  /*7e20*/  FFMA.FTZ R27, R26, R12, -R27 ;  /* 0x0000000c1a1b7223 */ /* 0x000fe2000001081b */
[-C--:B------:R-:W-:Y:S01]  /*7e30*/  FMUL.FTZ R26, R37, R21.reuse ;  /* 0x00000015251a7220 */ /* 0x080fe20000410000 */
[----:B------:R-:W-:Y:S01]  /*7e40*/  FFMA.FTZ R8, R20, R4, -R31 ;  /* 0x0000000414087223 */ /* 0x000fe2000001081f */
[----:B------:R-:W-:Y:S01]  /*7e50*/  FMUL.FTZ R20, R39, R21 ;  /* 0x0000001527147220 */ /* 0x000fe20000410000 */
[----:B------:R-:W-:Y:S02]  /*7e60*/  HADD2.F32 R21, -RZ, R43.H1_H1 ;  /* 0x3000002bff157230 */ /* 0x000fe40000004100 */
[----:B------:R-:W-:Y:S01]  /*7e70*/  FFMA.FTZ R29, R28, R12, R29 ;  /* 0x0000000c1c1d7223 */ /* 0x000fe2000001001d */
[--C-:B------:R-:W-:Y:S02]  /*7e80*/  HADD2.F32 R13, -RZ, R5.reuse.H0_H0 ;  /* 0x20000005ff0d7230 */ /* 0x100fe40000004100 */
[----:B------:R-:W-:Y:S01]  /*7e90*/  FFMA.FTZ R12, R30, R4, R33 ;  /* 0x000000041e0c7223 */ /* 0x000fe20000010021 */
[----:B------:R-:W-:-:S02]  /*7ea0*/  HADD2.F32 R5, -RZ, R5.H1_H1 ;  /* 0x30000005ff057230 */ /* 0x000fc40000004100 */
[-C--:B------:R-:W-:Y:S01]  /*7eb0*/  FMUL.FTZ R4, R41, R9.reuse ;  /* 0x0000000929047220 */ /* 0x080fe20000410000 */
[----:B------:R-:W-:Y:S01]  /*7ec0*/  FMUL.FTZ R28, R21, R9 ;  /* 0x00000009151c7220 */ /* 0x000fe20000410000 */
[----:B------:R-:W-:Y:S02]  /*7ed0*/  HADD2.F32 R14, -RZ, R6.H0_H0 ;  /* 0x20000006ff0e7230 */ /* 0x000fe40000004100 */
[----:B------:R-:W-:Y:S01]  /*7ee0*/  FFMA.FTZ R20, R37, R13, -R20 ;  /* 0x0000000d25147223 */ /* 0x000fe20000010814 */
[----:B------:R-:W-:Y:S01]  /*7ef0*/  FFMA.FTZ R9, R21, R5, -R4 ;  /* 0x0000000515097223 */ /* 0x000fe20000010804 */
[----:B------:R-:W-:Y:S01]  /*7f00*/  FFMA.FTZ R26, R39, R13, R26 ;  /* 0x0000000d271a7223 */ /* 0x000fe2000001001a */
[----:B------:R-:W-:Y:S02]  /*7f10*/  HADD2.F32 R4, -RZ, R44.H0_H0 ;  /* 0x2000002cff047230 */ /* 0x000fe40000004100 */
[----:B------:R-:W-:Y:S01]  /*7f20*/  FFMA.FTZ R13, R41, R5, R28 ;  /* 0x00000005290d7223 */ /* 0x000fe2000001001c */
[----:B------:R-:W-:-:S02]  /*7f30*/  HADD2.F32 R6, -RZ, R6.H1_H1 ;  /* 0x30000006ff067230 */ /* 0x000fc40000004100 */
[-C--:B------:R-:W-:Y:S01]  /*7f40*/  FMUL.FTZ R5, R34, R10.reuse ;  /* 0x0000000a22057220 */ /* 0x080fe20000410000 */
[----:B------:R-:W-:Y:S02]  /*7f50*/  HADD2.F32 R30, -RZ, R38.H0_H0 ;  /* 0x20000026ff1e7230 */ /* 0x000fe40000004100 */
[----:B------:R-:W-:Y:S01]  /*7f60*/  FMUL.FTZ R33, R4, R10 ;  /* 0x0000000a04217220 */ /* 0x000fe20000410000 */
[----:B------:R-:W-:Y:S01]  /*7f70*/  FMUL.FTZ R21, R32, R24 ;  /* 0x0000001820157220 */ /* 0x000fe20000410000 */
[----:B------:R-:W-:Y:S01]  /*7f80*/  FFMA.FTZ R10, R4, R6, -R5 ;  /* 0x00000006040a7223 */ /* 0x000fe20000010805 */
[----:B------:R-:W-:Y:S02]  /*7f90*/  HADD2.F32 R39, -RZ, R42.H1_H1 ;  /* 0x3000002aff277230 */ /* 0x000fe40000004100 */
[----:B------:R-:W-:Y:S01]  /*7fa0*/  FMUL.FTZ R31, R30, R24 ;  /* 0x000000181e1f7220 */ /* 0x000fe20000410000 */
[----:B------:R-:W-:Y:S02]  /*7fb0*/  HADD2.F32 R41, -RZ, R46.H1_H1 ;  /* 0x3000002eff297230 */ /* 0x000fe40000004100 */
[----:B------:R-:W-:-:S02]  /*7fc0*/  HADD2.F32 R5, -RZ, R38.H1_H1 ;  /* 0x30000026ff057230 */ /* 0x000fc40000004100 */
[----:B------:R-:W-:Y:S02]  /*7fd0*/  HADD2.F32 R37, -RZ, R44.H1_H1 ;  /* 0x3000002cff257230 */ /* 0x000fe40000004100 */
[-C--:B------:R-:W-:Y:S01]  /*7fe0*/  FFMA.FTZ R21, R30, R14.reuse, -R21 ;  /* 0x0000000e1e157223 */ /* 0x080fe20000010815 */
[--C-:B------:R-:W-:Y:S02]  /*7ff0*/  HADD2.F32 R15, -RZ, R7.reuse.H0_H0 ;  /* 0x20000007ff0f7230 */ /* 0x100fe40000004100 */
[----:B------:R-:W-:Y:S01]  /*8000*/  FFMA.FTZ R31, R32, R14, R31 ;  /* 0x0000000e201f7223 */ /* 0x000fe2000001001f */
[----:B------:R-:W-:Y:S02]  /*8010*/  HADD2.F32 R7, -RZ, R7.H1_H1 ;  /* 0x30000007ff077230 */ /* 0x000fe40000004100 */
[----:B------:R-:W-:Y:S01]  /*8020*/  FFMA.FTZ R14, R34, R6, R33 ;  /* 0x00000006220e7223 */ /* 0x000fe20000010021 */
        /* <DEDUP_REMOVED lines=16> */
[----:B------:R4:W-:Y:S04]  /*8130*/  STS.128 [R47+0x18400], R4 ;  /* 0x018400042f007388 */ /* 0x0009e80000000c00 */
[----:B------:R4:W-:Y:S02]  /*8140*/  STS.128 [R0+0x18400], R8 ;  /* 0x0184000800007388 */ /* 0x0009e40000000c00 */
.L_x_8258:
[----:B------:R-:W-:Y:S05]  /*8150*/  BSYNC B0 ;  /* 0x0000000000007941 */ /* 0x000fea0003800000 */
.L_x_8244:
        /* <DEDUP_REMOVED lines=8> */
.L_x_8241:
[----:B-1234-:R-:W2:Y:S01]  /*81e0*/  LDL R4, [R1+0x7c] ;  /* 0x00007c0001047983 */ /* 0x01eea20000100800 */
[----:B0-----:R-:W0:Y:S02]  /*81f0*/  S2R R5, SR_TID.X ;  /* 0x0000000000057919 */ /* 0x001e240000002100 */
[----:B0-----:R-:W-:-:S04]  /*8200*/  SHF.R.U32.HI R5, RZ, 0x7, R5 ;  /* 0x00000007ff057819 */ /* 0x001fc80000011605 */
[----:B------:R-:W-:Y:S02]  /*8210*/  IADD3 R199, R5, 0x8, RZ ;  /* 0x0000000805c77810 */ /* 0x000fe40007ffe0ff */
[----:B--2---:R-:W-:-:S13]  /*8220*/  R2UR UR4, R4 ;  /* 0x00000000040472ca */ /* 0x004fda00000e0000 */
[----:B------:R-:W-:-:S05]  /*8230*/  IMAD.U32 R4, RZ, RZ, UR4 ;  /* 0x00000004ff047e24 */ /* 0x000fca000f8e00ff */
[----:B------:R-:W-:Y:S01]  /*8240*/  ISETP.NE.AND P0, PT, R4, 0x3, PT ;  /* 0x000000030400780c */ /* 0x000fe20003f05270 */
[----:B------:R-:W-:Y:S05]  /*8250*/  WARPSYNC.ALL ;  /* 0x0000000000007948 */ /* 0x000fea0003800000 */
[----:B------:R0:W-:Y:S07]  /*8260*/  BAR.SYNC.DEFER_BLOCKING R199, 0x100 ;  /* 0x000400c70000751d */ /* 0x0001ee0000010000 */
[----:B0-----:R-:W-:Y:S05]  /*8270*/  @!P0 BRA `(.L_x_8269) ;  /* 0x0000000000048947 */ /* 0x001fea0003800000 */
[----:B------:R-:W-:Y:S01]  /*8280*/  BPT.TRAP 0x1 ;  /* 0x000000040000795c */ /* 0x000fe20000300000 */
.L_x_8269:
[----:B------:R-:W-:Y:S01]  /*8290*/  IMAD R0, R22, 0x8, R18 ;  /* 0x0000000816007824 */ /* 0x000fe200078e0212 */
[----:B------:R-:W-:-:S04]  /*82a0*/  SHF.L.U32 R7, R200, 0x1f, RZ ;  /* 0x0000001fc8077819 */ /* 0x000fc800000006ff */
[----:B------:R0:W1:Y:S01]  /*82b0*/  SYNCS.PHASECHK.TRANS64.TRYWAIT P1, [R0+URZ+0x32430], R7 ;  /* 0x03243007000075a7 */ /* 0x000062000802017f */
[----:B------:R-:W-:Y:S05]  /*82c0*/  @!P0 BRA `(.L_x_8270) ;  /* 0x0000000000048947 */ /* 0x000fea0003800000 */
[----:B------:R-:W-:Y:S01]  /*82d0*/  BPT.TRAP 0x1 ;  /* 0x000000040000795c */ /* 0x000fe20000300000 */
.L_x_8270:
[----:B------:R-:W-:-:S05]  /*82e0*/  VIADD R4, R18, 0x1c400 ;  /* 0x0001c40012047836 */ /* 0x000fca0000000000 */
[----:B------:R-:W-:-:S04]  /*82f0*/  SHF.R.U32.HI R4, RZ, 0x4, R4 ;  /* 0x00000004ff047819 */ /* 0x000fc80000011604 */
[----:B------:R-:W-:Y:S01]  /*8300*/  LOP3.LUT R4, R4, 0x3fff, RZ, 0xc0, !PT ;  /* 0x00003fff04047812 */ /* 0x000fe200078ec0ff */
[----:B-1----:R-:W-:Y:S06]  /*8310*/  @P1 BRA `(.L_x_8271) ;  /* 0x0000000000081947 */ /* 0x002fec0003800000 */
[----:B------:R-:W1:Y:S02]  /*8320*/  SYNCS.PHASECHK.TRANS64.TRYWAIT P1, [R0+URZ+0x32430], R7 ;  /* 0x03243007000075a7 */ /* 0x000e64000802017f */
[----:B-1----:R-:W-:Y:S05]  /*8330*/  @!P1 BRA `(.L_x_8272) ;  /* 0x000000f000309947 */ /* 0x002fea0003800000 */
.L_x_8271:
[----:B------:R-:W-:Y:S05]  /*8340*/  WARPSYNC.ALL ;  /* 0x0000000000007948 */ /* 0x000fea0003800000 */
[----:B------:R-:W-:Y:S01]  /*8350*/  LOP3.LUT R225, R4, 0x10000, RZ, 0xfc, !PT ;  /* 0x0001000004e17812 */ /* 0x000fe200078efcff */
[----:B------:R-:W-:Y:S01]  /*8360*/  IMAD R35, R35, 0x2000, R18 ;  /* 0x0000200023237824 */ /* 0x000fe200078e0212 */
[----:B------:R-:W-:-:S03]  /*8370*/  UMOV UR9, 0x40000040 ;  /* 0x4000004000097882 */ /* 0x000fc60000000000 */
[----:B------:R-:W-:Y:S01]  /*8380*/  IMAD R4, R22, 0x300, R225 ;  /* 0x0000030016047824 */ /* 0x000fe200078e02e1 */
[----:B------:R-:W-:Y:S01]  /*8390*/  SHF.L.U32 R3, R3, 0x1f, RZ ;  /* 0x0000001f03037819 */ /* 0x000fe200000006ff */
[----:B------:R-:W-:Y:S01]  /*83a0*/  IMAD.MOV.U32 R5, RZ, RZ, 0x40000040 ;  /* 0x40000040ff057424 */ /* 0x000fe200078e00ff */
[----:B------:R-:W-:Y:S01]  /*83b0*/  R2UR UR4, R35 ;  /* 0x00000000230472ca */ /* 0x000fe200000e0000 */
[C---:B------:R-:W-:Y:S01]  /*83c0*/  VIADD R8, R4.reuse, 0x2 ;  /* 0x0000000204087836 */ /* 0x040fe20000000000 */
[----:B------:R-:W-:Y:S01]  /*83d0*/  R2UR UR10, R4 ;  /* 0x00000000040a72ca */ /* 0x000fe200000e0000 */
[----:B-----5:R-:W-:Y:S01]  /*83e0*/  WARPGROUP.ARRIVE ;  /* 0x00000000000079c5 */ /* 0x020fe20000000000 */
[----:B------:R-:W-:Y:S01]  /*83f0*/  R2UR UR11, R5 ;  /* 0x00000000050b72ca */ /* 0x000fe200000e0000 */
[----:B------:R-:W-:Y:S01]  /*8400*/  IMAD.MOV.U32 R9, RZ, RZ, 0x40000040 ;  /* 0x40000040ff097424 */ /* 0x000fe200078e00ff */
[----:B------:R-:W-:Y:S01]  /*8410*/  BSSY B0, `(.L_x_8273) ;  /* 0x0000032000007945 */ /* 0x000fe20003800000 */
[----:B------:R-:W-:-:S02]  /*8420*/  IMAD.U32 R11, RZ, RZ, UR9 ;  /* 0x00000009ff0b7e24 */ /* 0x000fc4000f8e00ff */
[----:B------:R-:W-:-:S04]  /*8430*/  IMAD.MOV.U32 R5, RZ, RZ, 0x40000040 ;  /* 0x40000040ff057424 */ /* 0x000fc800078e00ff */
[----:B------:R-:W-:-:S04]  /*8440*/  UIADD3 UR5, UR4, 0x18400, URZ ;  /* 0x0001840004057890 */ /* 0x000fc8000fffe03f */
[----:B------:R-:W-:-:S04]  /*8450*/  USHF.R.U32.HI UR5, URZ, 0x4, UR5 ;  /* 0x000000043f057899 */ /* 0x000fc80008011605 */
[----:B------:R-:W-:-:S04]  /*8460*/  ULOP3.LUT UR5, UR5, 0x3fff, URZ, 0xc0, !UPT ;  /* 0x00003fff05057892 */ /* 0x000fc8000f8ec03f */
[----:B------:R-:W-:-:S04]  /*8470*/  ULOP3.LUT UR6, UR5, 0x10000, URZ, 0xfc, !UPT ;  /* 0x0001000005067892 */ /* 0x000fc8000f8efc3f */
[----:B------:R-:W-:-:S03]  /*8480*/  UIADD3 UR5, UR6, 0x2, URZ ;  /* 0x0000000206057890 */ /* 0x000fc6000fffe03f */
[----:B------:R-:W-:Y:S02]  /*8490*/  UMOV UR8, UR6 ;  /* 0x0000000600087c82 */ /* 0x000fe40008000000 */
[----:B------:R-:W-:Y:S01]  /*84a0*/  HGMMA.64x96x16.F32 R24, gdesc[UR8], RZ, !UPT, gsb0 ;  /* 0x01600000081879f0 */ /* 0x000fe2000c0008ff */
[----:B------:R-:W-:Y:S01]  /*84b0*/  R2UR UR10, R8 ;  /* 0x00000000080a72ca */ /* 0x000fe200000e0000 */
[----:B------:R-:W-:Y:S01]  /*84c0*/  UMOV UR9, 0x40000040 ;  /* 0x4000004000097882 */ /* 0x000fe20000000000 */
[----:B------:R-:W-:Y:S01]  /*84d0*/  R2UR UR11, R9 ;  /* 0x00000000090b72ca */ /* 0x000fe200000e0000 */
[C---:B------:R-:W-:Y:S01]  /*84e0*/  VIADD R8, R4.reuse, 0x4 ;  /* 0x0000000404087836 */ /* 0x040fe20000000000 */
[----:B------:R-:W-:Y:S01]  /*84f0*/  MOV R10, UR8 ;  /* 0x00000008000a7c02 */ /* 0x000fe20008000f00 */
[----:B------:R-:W-:Y:S01]  /*8500*/  UMOV UR8, UR5 ;  /* 0x0000000500087c82 */ /* 0x000fe20008000000 */
[----:B------:R-:W-:Y:S01]  /*8510*/  IMAD.MOV.U32 R9, RZ, RZ, 0x40000040 ;  /* 0x40000040ff097424 */ /* 0x000fe200078e00ff */
[----:B------:R-:W-:Y:S01]  /*8520*/  UIADD3 UR5, UR6, 0x4, URZ ;  /* 0x0000000406057890 */ /* 0x000fe2000fffe03f */
[----:B------:R-:W-:Y:S01]  /*8530*/  IADD3 R4, R4, 0x6, RZ ;  /* 0x0000000604047810 */ /* 0x000fe20007ffe0ff */
[----:B------:R2:W-:Y:S02]  /*8540*/  STL.64 [R1+0x70], R10 ;  /* 0x0000700a01007387 */ /* 0x0005e40000100a00 */
[----:B--2---:R-:W-:Y:S01]  /*8550*/  IMAD.U32 R10, RZ, RZ, UR8 ;  /* 0x00000008ff0a7e24 */ /* 0x004fe2000f8e00ff */
[----:B------:R-:W-:-:S05]  /*8560*/  MOV R11, UR9 ;  /* 0x00000009000b7c02 */ /* 0x000fca0008000f00 */
        /* <DEDUP_REMOVED lines=8> */
[----:B------:R-:W-:Y:S01]  /*85f0*/  UIADD3 UR5, UR6, 0x6, URZ ;  /* 0x0000000606057890 */ /* 0x000fe2000fffe03f */
[----:B------:R-:W-:Y:S02]  /*8600*/  IMAD.U32 R8, RZ, RZ, UR8 ;  /* 0x00000008ff087e24 */ /* 0x000fe4000f8e00ff */
        /* <DEDUP_REMOVED lines=9> */
[----:B------:R-:W-:Y:S02]  /*86a0*/  IMAD.U32 R4, RZ, RZ, UR8 ;  /* 0x00000008ff047e24 */ /* 0x000fe4000f8e00ff */
[----:B------:R-:W-:-:S05]  /*86b0*/  IMAD.U32 R5, RZ, RZ, UR9 ;  /* 0x00000009ff057e24 */ /* 0x000fca000f8e00ff */
[----:B------:R2:W-:Y:S01]  /*86c0*/  STL.64 [R1+0x58], R4 ;  /* 0x0000580401007387 */ /* 0x0005e20000100a00 */
[----:B------:R-:W-:Y:S02]  /*86d0*/  WARPGROUP.DEPBAR.LE gsb0, 0x0 ;  /* 0x00008000000079c5 */ /* 0x000fe40000010000 */
[----:B------:R-:W-:-:S06]  /*86e0*/  WARPGROUP.ARRIVE ;  /* 0x00000000000079c5 */ /* 0x000fcc0000000000 */
[----:B------:R-:W-:Y:S03]  /*86f0*/  HGMMA.64x96x16.F32 R24, gdesc[UR8], R24, gsb0 ;  /* 0x01600000081879f0 */ /* 0x000fe60008000818 */
[----:B------:R-:W-:Y:S02]  /*8700*/  WARPGROUP.DEPBAR.LE gsb0, 0x0 ;  /* 0x00008000000079c5 */ /* 0x000fe40000010000 */
[----:B------:R-:W3:Y:S02]  /*8710*/  SYNCS.PHASECHK.TRANS64.TRYWAIT P1, [R18+URZ+0x32410], R3 ;  /* 0x03241003120075a7 */ /* 0x000ee4000802017f */
[----:B--23--:R-:W-:Y:S05]  /*8720*/  @!P1 BRA `(.L_x_8274) ;  /* 0x000000ec00489947 */ /* 0x00cfea0003800000 */
.L_x_8443:
[----:B------:R-:W-:Y:S05]  /*8730*/  BSYNC B0 ;  /* 0x0000000000007941 */ /* 0x000fea0003800000 */
.L_x_8273:
[----:B------:R-:W-:Y:S05]  /*8740*/  @!P0 BRA `(.L_x_8275) ;  /* 0x0000000000048947 */ /* 0x000fea0003800000 */
[----:B------:R-:W-:Y:S01]  /*8750*/  BPT.TRAP 0x1 ;  /* 0x000000040000795c */ /* 0x000fe20000300000 */
.L_x_8275:
[----:B------:R3:W4:Y:S01]  /*8760*/  SYNCS.PHASECHK.TRANS64.TRYWAIT P2, [R0+URZ+0x32450], R7 ;  /* 0x03245007000075a7 */ /* 0x000722000804017f */
[----:B------:R-:W-:Y:S05]  /*8770*/  @!P0 BRA `(.L_x_8276) ;  /* 0x0000000000048947 */ /* 0x000fea0003800000 */
[----:B------:R-:W-:Y:S01]  /*8780*/  BPT.TRAP 0x1 ;  /* 0x000000040000795c */ /* 0x000fe20000300000 */
.L_x_8276:
[----:B--2---:R-:W2:Y:S01]  /*8790*/  S2R R3, SR_TID.X ;  /* 0x0000000000037919 */ /* 0x004ea20000002100 */
[----:B------:R-:W-:Y:S01]  /*87a0*/  BSSY B0, `(.L_x_8277) ;  /* 0x0000006000007945 */ /* 0x000fe20003800000 */
[----:B--2---:R-:W-:-:S04]  /*87b0*/  LOP3.LUT R3, R3, 0x7f, RZ, 0xc0, !PT ;  /* 0x0000007f03037812 */ /* 0x004fc800078ec0ff */
[----:B------:R-:W-:Y:S01]  /*87c0*/  ISETP.NE.AND P1, PT, R3, RZ, PT ;  /* 0x000000ff0300720c */ /* 0x000fe20003f25270 */
[----:B----4-:R-:W-:-:S12]  /*87d0*/  @P2 BRA `(.L_x_8278) ;  /* 0x0000000000082947 */ /* 0x010fd80003800000 */
[----:B------:R-:W2:Y:S02]  /*87e0*/  SYNCS.PHASECHK.TRANS64.TRYWAIT P2, [R0+URZ+0x32450], R7 ;  /* 0x03245007000075a7 */ /* 0x000ea4000804017f */
[----:B--2---:R-:W-:Y:S05]  /*87f0*/  @!P2 BRA `(.L_x_8279) ;  /* 0x000000ec0028a947 */ /* 0x004fea0003800000 */
.L_x_8278:
[----:B------:R-:W-:Y:S05]  /*8800*/  BSYNC B0 ;  /* 0x0000000000007941 */ /* 0x000fea0003800000 */
.L_x_8277:
[----:B------:R-:W-:Y:S05]  /*8810*/  WARPSYNC.ALL ;  /* 0x0000000000007948 */ /* 0x000fea0003800000 */
[----:B------:R-:W-:Y:S01]  /*8820*/  R2UR UR5, R18 ;  /* 0x00000000120572ca */ /* 0x000fe200000e0000 */
[----:B------:R-:W-:Y:S01]  /*8830*/  IMAD.MOV.U32 R5, RZ, RZ, 0xc00 ;  /* 0x00000c00ff057424 */ /* 0x000fe200078e00ff */
[----:B------:R-:W-:Y:S01]  /*8840*/  UIADD3 UR4, UR4, 0x22400, URZ ;  /* 0x0002240004047890 */ /* 0x000fe2000fffe03f */
[----:B------:R-:W-:Y:S01]  /*8850*/  WARPGROUP.ARRIVE ;  /* 0x00000000000079c5 */ /* 0x000fe20000000000 */
[----:B------:R-:W-:Y:S01]  /*8860*/  UMOV UR9, 0x40000040 ;  /* 0x4000004000097882 */ /* 0x000fe20000000000 */
[----:B0123--:R-:W-:Y:S01]  /*8870*/  MOV R7, 0x40000040 ;  /* 0x4000004000077802 */ /* 0x00ffe20000000f00 */
[----:B------:R-:W-:Y:S01]  /*8880*/  USHF.R.U32.HI UR4, URZ, 0x4, UR4 ;  /* 0x000000043f047899 */ /* 0x000fe20008011604 */
[----:B------:R-:W-:-:S03]  /*8890*/  IMAD.U32 R9, RZ, RZ, UR9 ;  /* 0x00000009ff097e24 */ /* 0x000fc6000f8e00ff */
[----:B------:R-:W-:-:S03]  /*88a0*/  ULOP3.LUT UR4, UR4, 0x3fff, URZ, 0xc0, !UPT ;  /* 0x00003fff04047892 */ /* 0x000fc6000f8ec03f */
[----:B------:R-:W-:Y:S02]  /*88b0*/  UIADD3 UR5, UR5, 0x400, URZ ;  /* 0x0000040005057890 */ /* 0x000fe4000fffe03f */
[----:B------:R-:W-:Y:S02]  /*88c0*/  ULOP3.LUT UR4, UR4, 0x10000, URZ, 0xfc, !UPT ;  /* 0x0001000004047892 */ /* 0x000fe4000f8efc3f */
[----:B------:R-:W-:-:S04]  /*88d0*/  USHF.R.U32.HI UR5, URZ, 0x4, UR5 ;  /* 0x000000043f057899 */ /* 0x000fc80008011605 */
[----:B------:R-:W-:Y:S01]  /*88e0*/  ULOP3.LUT UR5, UR5, 0x3fff, URZ, 0xc0, !UPT ;  /* 0x00003fff05057892 */ /* 0x000fe2000f8ec03f */
[----:B------:R-:W-:-:S03]  /*88f0*/  UMOV UR8, UR4 ;  /* 0x0000000400087c82 */ /* 0x000fc60008000000 */
[----:B------:R-:W-:Y:S01]  /*8900*/  ULOP3.LUT UR6, UR5, 0x10000, URZ, 0xfc, !UPT ;  /* 0x0001000005067892 */ /* 0x000fe2000f8efc3f */
[----:B------:R-:W-:-:S05]  /*8910*/  IMAD.U32 R8, RZ, RZ, UR8 ;  /* 0x00000008ff087e24 */ /* 0x000fca000f8e00ff */
[----:B------:R-:W-:Y:S01]  /*8920*/  IMAD R4, R22, R5, UR6 ;  /* 0x0000000616047e24 */ /* 0x000fe2000f8e0205 */
[----:B------:R-:W-:Y:S01]  /*8930*/  MOV R3, UR6 ;  /* 0x0000000600037c02 */ /* 0x000fe20008000f00 */
[----:B------:R-:W-:Y:S01]  /*8940*/  IMAD.MOV.U32 R5, RZ, RZ, 0x40000040 ;  /* 0x40000040ff057424 */ /* 0x000fe200078e00ff */
[----:B------:R-:W-:Y:S01]  /*8950*/  UIADD3 UR6, UR4, 0x2, URZ ;  /* 0x0000000204067890 */ /* 0x000fe2000fffe03f */
[C---:B------:R-:W-:Y:S01]  /*8960*/  VIADD R6, R4.reuse, 0x2 ;  /* 0x0000000204067836 */ /* 0x040fe20000000000 */
[----:B------:R-:W-:Y:S01]  /*8970*/  R2UR UR10, R4 ;  /* 0x00000000040a72ca */ /* 0x000fe200000e0000 */
[----:B------:R-:W-:Y:S01]  /*8980*/  STL [R1+0x78], R3 ;  /* 0x0000780301007387 */ /* 0x000fe20000100800 */
[----:B------:R-:W-:-:S03]  /*8990*/  R2UR UR11, R5 ;  /* 0x00000000050b72ca */ /* 0x000fc600000e0000 */
[----:B------:R0:W-:Y:S10]  /*89a0*/  STL.64 [R1+0x50], R8 ;  /* 0x0000500801007387 */ /* 0x0001f40000100a00 */
[----:B------:R-:W-:Y:S01]  /*89b0*/  HGMMA.64x96x16.F32 R24, gdesc[UR8], R24, gsb0 ;  /* 0x01600000081879f0 */ /* 0x000fe20008000818 */
[----:B------:R-:W-:Y:S01]  /*89c0*/  R2UR UR10, R6 ;  /* 0x00000000060a72ca */ /* 0x000fe200000e0000 */
[----:B------:R-:W-:Y:S01]  /*89d0*/  UMOV UR8, UR6 ;  /* 0x0000000600087c82 */ /* 0x000fe20008000000 */
[----:B------:R-:W-:Y:S01]  /*89e0*/  R2UR UR11, R7 ;  /* 0x00000000070b72ca */ /* 0x000fe200000e0000 */
[----:B------:R-:W-:Y:S01]  /*89f0*/  UMOV UR9, 0x40000040 ;  /* 0x4000004000097882 */ /* 0x000fe20000000000 */
[----:B------:R-:W-:Y:S01]  /*8a00*/  VIADD R6, R4, 0x4 ;  /* 0x0000000404067836 */ /* 0x000fe20000000000 */
[----:B------:R-:W-:Y:S01]  /*8a10*/  UIADD3 UR6, UR4, 0x4, URZ ;  /* 0x0000000404067890 */ /* 0x000fe2000fffe03f */
[----:B------:R-:W-:-:S02]  /*8a20*/  IMAD.MOV.U32 R7, RZ, RZ, 0x40000040 ;  /* 0x40000040ff077424 */ /* 0x000fc400078e00ff */
[----:B0-----:R-:W-:Y:S02]  /*8a30*/  IMAD.U32 R8, RZ, RZ, UR8 ;  /* 0x00000008ff087e24 */ /* 0x001fe4000f8e00ff */
        /* <DEDUP_REMOVED lines=49> */
[----:B------:R-:W-:Y:S01]  /*8d50*/  MOV R7, 0x40000040 ;  /* 0x4000004000077802 */ /* 0x000fe20000000f00 */
        /* <DEDUP_REMOVED lines=13> */
[----:B------:R-:W-:Y:S02]  /*8e30*/  IMAD.MOV.U32 R7, RZ, RZ, 0x40000040 ;  /* 0x40000040ff077424 */ /* 0x000fe400078e00ff */
        /* <DEDUP_REMOVED lines=40> */
[----:B------:R-:W-:Y:S01]  /*90c0*/  IMAD.U32 R9, RZ, RZ, UR9 ;  /* 0x00000009ff097e24 */ /* 0x000fe2000f8e00ff */
[----:B------:R-:W-:Y:S01]  /*90d0*/  UIADD3 UR52, UR4, 0x806, URZ ;  /* 0x0000080604347890 */ /* 0x000fe2000fffe03f */
[----:B------:R-:W-:Y:S01]  /*90e0*/  UMOV UR53, 0x40000040 ;  /* 0x4000004000357882 */ /* 0x000fe20000000000 */
[----:B------:R-:W-:-:S02]  /*90f0*/  UIADD3 UR48, UR4, 0xc00, URZ ;  /* 0x00000c0004307890 */ /* 0x000fc4000fffe03f */
[----:B------:R0:W-:Y:S01]  /*9100*/  STL.64 [R1+0x8], R8 ;  /* 0x0000080801007387 */ /* 0x0001e20000100a00 */
[----:B------:R-:W-:Y:S01]  /*9110*/  UMOV UR49, 0x40000040 ;  /* 0x4000004000317882 */ /* 0x000fe20000000000 */
[----:B------:R-:W-:Y:S01]  /*9120*/  UIADD3 UR44, UR4, 0xc02, URZ ;  /* 0x00000c02042c7890 */ /* 0x000fe2000fffe03f */
[----:B------:R-:W-:Y:S01]  /*9130*/  UMOV UR45, 0x40000040 ;  /* 0x40000040002d7882 */ /* 0x000fe20000000000 */
[----:B------:R-:W2:Y:S01]  /*9140*/  LDL R14, [R1+0x8c] ;  /* 0x00008c00010e7983 */ /* 0x000ea20000100800 */
        /* <DEDUP_REMOVED lines=10> */
[----:B------:R-:W-:Y:S01]  /*91f0*/  UMOV UR41, 0x40000040 ;  /* 0x4000004000297882 */ /* 0x000fe20000000000 */
[----:B------:R-:W-:Y:S02]  /*9200*/  WARPGROUP.DEPBAR.LE gsb0, 0x0 ;  /* 0x00008000000079c5 */ /* 0x000fe40000010000 */
[----:B------:R-:W-:Y:S01]  /*9210*/  WARPGROUP.ARRIVE ;  /* 0x00000000000079c5 */ /* 0x000fe20000000000 */
[----:B------:R-:W-:Y:S01]  /*9220*/  IMAD.MOV.U32 R5, RZ, RZ, 0x40000040 ;  /* 0x40000040ff057424 */ /* 0x000fe200078e00ff */
[----:B------:R-:W-:Y:S01]  /*9230*/  UIADD3 UR36, UR4, 0xc06, URZ ;  /* 0x00000c0604247890 */ /* 0x000fe2000fffe03f */
[----:B------:R-:W-:Y:S01]  /*9240*/  R2UR UR54, R6 ;  /* 0x00000000063672ca */ /* 0x000fe200000e0000 */
[----:B------:R-:W-:Y:S01]  /*9250*/  UMOV UR37, 0x40000040 ;  /* 0x4000004000257882 */ /* 0x000fe20000000000 */
[----:B0-----:R-:W-:Y:S01]  /*9260*/  IMAD.U32 R8, RZ, RZ, UR8 ;  /* 0x00000008ff087e24 */ /* 0x001fe2000f8e00ff */
[----:B------:R-:W-:Y:S01]  /*9270*/  HGMMA.64x96x16.F32 R24, gdesc[UR8], R24, gsb0 ;  /* 0x01600000081879f0 */ /* 0x000fe20008000818 */
[----:B------:R-:W-:Y:S01]  /*9280*/  R2UR UR55, R7 ;  /* 0x00000000073772ca */ /* 0x000fe200000e0000 */
[----:B------:R-:W-:Y:S01]  /*9290*/  VIADD R6, R4, 0x900 ;  /* 0x0000090004067836 */ /* 0x000fe20000000000 */
[----:B------:R-:W-:Y:S01]  /*92a0*/  R2UR UR39, R5 ;  /* 0x00000000052772ca */ /* 0x000fe200000e0000 */
[----:B------:R-:W-:Y:S01]  /*92b0*/  IMAD.MOV.U32 R7, RZ, RZ, 0x40000040 ;  /* 0x40000040ff077424 */ /* 0x000fe200078e00ff */
[----:B------:R-:W-:Y:S01]  /*92c0*/  ULDC UR4, c[0x0][0xad0] ;  /* 0x0002b40000047ab9 */ /* 0x000fe20000000800 */
        /* <DEDUP_REMOVED lines=20> */
[----:B------:R-:W-:-:S05]  /*9410*/  VIADD R4, R4, 0x906 ;  /* 0x0000090604047836 */ /* 0x000fca0000000000 */
[----:B------:R-:W-:Y:S01]  /*9420*/  R2UR UR38, R4 ;  /* 0x00000000042672ca */ /* 0x000fe200000e0000 */
[----:B------:R-:W-:Y:S02]  /*9430*/  WARPGROUP.DEPBAR.LE gsb0, 0x0 ;  /* 0x00008000000079c5 */ /* 0x000fe40000010000 */
[----:B------:R-:W-:-:S06]  /*9440*/  WARPGROUP.ARRIVE ;  /* 0x00000000000079c5 */ /* 0x000fcc0000000000 */
[----:B------:R-:W-:Y:S01]  /*9450*/  HGMMA.64x96x16.F32 R24, gdesc[UR40], R24, gsb0 ;  /* 0x01600000281879f0 */ /* 0x000fe20008000818 */
[----:B------:R0:W-:Y:S01]  /*9460*/  STL.64 [R1], R8 ;  /* 0x0000000801007387 */ /* 0x0001e20000100a00 */
[----:B------:R-:W-:Y:S01]  /*9470*/  ULDC UR43, c[0x0][0xa80] ;  /* 0x0002a000002b7ab9 */ /* 0x000fe20000000800 */
[----:B------:R-:W-:Y:S02]  /*9480*/  WARPGROUP.DEPBAR.LE gsb0, 0x0 ;  /* 0x00008000000079c5 */ /* 0x000fe40000010000 */
[----:B------:R-:W-:-:S06]  /*9490*/  WARPGROUP.ARRIVE ;  /* 0x00000000000079c5 */ /* 0x000fcc0000000000 */
[----:B------:R-:W-:Y:S01]  /*94a0*/  HGMMA.64x96x16.F32 R24, gdesc[UR36], R24, gsb0 ;  /* 0x01600000241879f0 */ /* 0x000fe20008000818 */
[----:B0-----:R-:W-:Y:S02]  /*94b0*/  IMAD R8, R198, -0x60, R197 ;  /* 0xffffffa0c6087824 */ /* 0x001fe400078e02c5 */
[----:B------:R-:W0:Y:S01]  /*94c0*/  S2R R72, SR_TID.X ;  /* 0x0000000000487919 */ /* 0x000e220000002100 */
[----:B------:R-:W-:Y:S01]  /*94d0*/  ULDC UR39, c[0x0][0xa80] ;  /* 0x0002a00000277ab9 */ /* 0x000fe20000000800 */
[----:B------:R-:W-:Y:S01]  /*94e0*/  ULOP3.LUT UR42, UR5, 0x3000000, URZ, 0xfc, !UPT ;  /* 0x03000000052a7892 */ /* 0x000fe2000f8efc3f */
[----:B------:R-:W-:Y:S01]  /*94f0*/  VIADD R8, R8, 0x60 ;  /* 0x0000006008087836 */ /* 0x000fe20000000000 */
[----:B------:R-:W-:-:S03]  /*9500*/  ULDC UR38, c[0x0][0xad0] ;  /* 0x0002b40000267ab9 */ /* 0x000fc60000000800 */
[----:B--2---:R-:W-:-:S05]  /*9510*/  IMAD R8, R14, -0x2, R8 ;  /* 0xfffffffe0e087824 */ /* 0x004fca00078e0208 */
[C---:B------:R-:W-:Y:S02]  /*9520*/  ISETP.GT.AND P4, PT, R8.reuse, RZ, PT ;  /* 0x000000ff0800720c */ /* 0x040fe40003f84270 */
[C---:B------:R-:W-:Y:S02]  /*9530*/  ISETP.GT.AND P5, PT, R8.reuse, 0x1, PT ;  /* 0x000000010800780c */ /* 0x040fe40003fa4270 */
[C---:B------:R-:W-:Y:S02]  /*9540*/  ISETP.GT.AND P2, PT, R8.reuse, 0x8, PT ;  /* 0x000000080800780c */ /* 0x040fe40003f44270 */
[----:B------:R-:W-:Y:S01]  /*9550*/  ISETP.GT.AND P3, PT, R8, 0x9, PT ;  /* 0x000000090800780c */ /* 0x000fe20003f64270 */
        /* <DEDUP_REMOVED lines=8> */
[----:B------:R-:W-:-:S05]  /*95e0*/  FMUL.FTZ R26, R26, UR4 ;  /* 0x000000041a1a7c20 */ /* 0x000fca0008410000 */
[----:B------:R-:W2:Y:S01]  /*95f0*/  MUFU.TANH R13, R25 ;  /* 0x00000019000d7308 */ /* 0x000ea20000002400 */
[----:B------:R-:W-:-:S07]  /*9600*/  FMUL.FTZ R32, R32, UR4 ;  /* 0x0000000420207c20 */ /* 0x000fce0008410000 */
[----:B------:R-:W3:Y:S01]  /*9610*/  MUFU.TANH R30, R30 ;  /* 0x0000001e001e7308 */ /* 0x000ee20000002400 */
[----:B------:R-:W-:-:S07]  /*9620*/  FMUL.FTZ R33, R33, UR4 ;  /* 0x0000000421217c20 */ /* 0x000fce0008410000 */
[----:B------:R-:W4:Y:S08]  /*9630*/  MUFU.TANH R28, R28 ;  /* 0x0000001c001c7308 */ /* 0x000f300000002400 */
[----:B------:R3:W5:Y:S08]  /*9640*/  MUFU.TANH R12, R26 ;  /* 0x0000001a000c7308 */ /* 0x0007700000002400 */
[----:B------:R-:W0:Y:S08]  /*9650*/  MUFU.TANH R27, R27 ;  /* 0x0000001b001b7308 */ /* 0x000e300000002400 */
[----:B------:R-:W0:Y:S01]  /*9660*/  MUFU.TANH R29, R29 ;  /* 0x0000001d001d7308 */ /* 0x000e220000002400 */
[----:B------:R-:W-:Y:S01]  /*9670*/  FMUL.FTZ R31, R31, UR4 ;  /* 0x000000041f1f7c20 */ /* 0x000fe20008410000 */
[----:B-1----:R-:W-:-:S06]  /*9680*/  FSEL R9, R9, -INF , P4 ;  /* 0xff80000009097808 */ /* 0x002fcc0002000000 */
[----:B------:R-:W1:Y:S01]  /*9690*/  MUFU.TANH R7, R32 ;  /* 0x0000002000077308 */ /* 0x000e620000002400 */
[----:B--2---:R-:W-:Y:S01]  /*96a0*/  FSEL R13, R13, -INF , P5 ;  /* 0xff8000000d0d7808 */ /* 0x004fe20002800000 */
[----:B------:R-:W-:Y:S01]  /*96b0*/  FMUL.FTZ R36, R36, UR4 ;  /* 0x0000000424247c20 */ /* 0x000fe20008410000 */
[----:B---3--:R-:W-:-:S05]  /*96c0*/  FSEL R26, R30, -INF , P2 ;  /* 0xff8000001e1a7808 */ /* 0x008fca0001000000 */
[----:B------:R-:W2:Y:S01]  /*96d0*/  MUFU.TANH R33, R33 ;  /* 0x0000002100217308 */ /* 0x000ea20000002400 */
[----:B----4-:R-:W-:Y:S01]  /*96e0*/  FSEL R25, R28, -INF , P2 ;  /* 0xff8000001c197808 */ /* 0x010fe20001000000 */
[----:B------:R-:W-:Y:S01]  /*96f0*/  FMUL.FTZ R37, R37, UR4 ;  /* 0x0000000425257c20 */ /* 0x000fe20008410000 */
[----:B------:R-:W-:Y:S01]  /*9700*/  FMNMX.FTZ R30, R9, R13, !PT ;  /* 0x0000000d091e7209 */ /* 0x000fe20007810000 */
[----:B------:R-:W-:Y:S01]  /*9710*/  FMUL.FTZ R34, R34, UR4 ;  /* 0x0000000422227c20 */ /* 0x000fe20008410000 */
[----:B-----5:R-:W-:Y:S02]  /*9720*/  FSEL R12, R12, -INF , P4 ;  /* 0xff8000000c0c7808 */ /* 0x020fe40002000000 */
[----:B0-----:R-:W-:Y:S01]  /*9730*/  FSEL R24, R27, -INF , P5 ;  /* 0xff8000001b187808 */ /* 0x001fe20002800000 */
[----:B------:R-:W0:Y:S01]  /*9740*/  MUFU.TANH R31, R31 ;  /* 0x0000001f001f7308 */ /* 0x000e220000002400 */
[----:B------:R-:W-:Y:S01]  /*9750*/  ISETP.GT.AND P4, PT, R8, 0x10, PT ;  /* 0x000000100800780c */ /* 0x000fe20003f84270 */
[----:B------:R-:W-:Y:S01]  /*9760*/  FMUL.FTZ R40, R40, UR4 ;  /* 0x0000000428287c20 */ /* 0x000fe20008410000 */
[----:B------:R-:W-:-:S02]  /*9770*/  FSEL R27, R29, -INF , P3 ;  /* 0xff8000001d1b7808 */ /* 0x000fc40001800000 */
[----:B------:R-:W-:-:S03]  /*9780*/  FMNMX.FTZ R30, R25, R30, !PT ;  /* 0x0000001e191e7209 */ /* 0x000fc60007810000 */
[----:B------:R-:W3:Y:S01]  /*9790*/  MUFU.TANH R11, R36 ;  /* 0x00000024000b7308 */ /* 0x000ee20000002400 */
[----:B------:R-:W-:Y:S01]  /*97a0*/  FMUL.FTZ R35, R35, UR4 ;  /* 0x0000000423237c20 */ /* 0x000fe20008410000 */
[----:B------:R-:W-:Y:S01]  /*97b0*/  ISETP.GT.AND P5, PT, R8, 0x11, PT ;  /* 0x000000110800780c */ /* 0x000fe20003fa4270 */
[----:B------:R-:W-:Y:S01]  /*97c0*/  FMUL.FTZ R41, R41, UR4 ;  /* 0x0000000429297c20 */ /* 0x000fe20008410000 */
[----:B-1----:R-:W-:Y:S02]  /*97d0*/  FSEL R7, R7, -INF , P4 ;  /* 0xff80000007077808 */ /* 0x002fe40002000000 */
[----:B------:R-:W-:Y:S02]  /*97e0*/  FMNMX.FTZ R30, R27, R30, !PT ;  /* 0x0000001e1b1e7209 */ /* 0x000fe40007810000 */
[----:B------:R-:W1:Y:S01]  /*97f0*/  MUFU.TANH R5, R34 ;  /* 0x0000002200057308 */ /* 0x000e620000002400 */
[----:B------:R-:W-:Y:S01]  /*9800*/  FMUL.FTZ R38, R38, UR4 ;  /* 0x0000000426267c20 */ /* 0x000fe20008410000 */
[----:B------:R-:W-:Y:S01]  /*9810*/  FMUL.FTZ R39, R39, UR4 ;  /* 0x0000000427277c20 */ /* 0x000fe20008410000 */
[----:B--2---:R-:W-:-:S05]  /*9820*/  FSEL R180, R33, -INF , P5 ;  /* 0xff80000021b47808 */ /* 0x004fca0002800000 */
[----:B------:R-:W2:Y:S01]  /*9830*/  MUFU.TANH R37, R37 ;  /* 0x0000002500257308 */ /* 0x000ea20000002400 */
[----:B------:R-:W-:Y:S01]  /*9840*/  FMNMX.FTZ R29, R7, R30, !PT ;  /* 0x0000001e071d7209 */ /* 0x000fe20007810000 */
[----:B------:R-:W-:-:S06]  /*9850*/  FMUL.FTZ R44, R44, UR4 ;  /* 0x000000042c2c7c20 */ /* 0x000fcc0008410000 */
[----:B------:R-:W4:Y:S01]  /*9860*/  MUFU.TANH R6, R35 ;  /* 0x0000002300067308 */ /* 0x000f220000002400 */
[----:B------:R-:W-:Y:S01]  /*9870*/  FMUL.FTZ R42, R42, UR4 ;  /* 0x000000042a2a7c20 */ /* 0x000fe20008410000 */
[----:B------:R-:W-:-:S06]  /*9880*/  ISETP.GT.AND P2, PT, R8, 0x18, PT ;  /* 0x000000180800780c */ /* 0x000fcc0003f44270 */
[----:B------:R-:W5:Y:S01]  /*9890*/  MUFU.TANH R40, R40 ;  /* 0x0000002800287308 */ /* 0x000f620000002400 */
[----:B------:R-:W-:Y:S01]  /*98a0*/  FMNMX.FTZ R30, R180, R29, !PT ;  /* 0x0000001db41e7209 */ /* 0x000fe20007810000 */
[----:B------:R-:W-:Y:S01]  /*98b0*/  FMUL.FTZ R45, R45, UR4 ;  /* 0x000000042d2d7c20 */ /* 0x000fe20008410000 */
[----:B------:R-:W-:-:S05]  /*98c0*/  FMNMX.FTZ R29, R12, R24, !PT ;  /* 0x000000180c1d7209 */ /* 0x000fca0007810000 */
[----:B------:R-:W5:Y:S01]  /*98d0*/  MUFU.TANH R10, R38 ;  /* 0x00000026000a7308 */ /* 0x000f620000002400 */
[----:B0-----:R-:W-:Y:S01]  /*98e0*/  FSEL R28, R31, -INF , P3 ;  /* 0xff8000001f1c7808 */ /* 0x001fe20001800000 */
[----:B------:R-:W-:Y:S01]  /*98f0*/  FMUL.FTZ R43, R43, UR4 ;  /* 0x000000042b2b7c20 */ /* 0x000fe20008410000 */
[----:B------:R-:W-:-:S05]  /*9900*/  ISETP.GT.AND P3, PT, R8, 0x19, PT ;  /* 0x000000190800780c */ /* 0x000fca0003f64270 */
[----:B------:R-:W0:Y:S01]  /*9910*/  MUFU.TANH R41, R41 ;  /* 0x0000002900297308 */ /* 0x000e220000002400 */
[----:B---3--:R-:W-:Y:S02]  /*9920*/  FSEL R11, R11, -INF , P2 ;  /* 0xff8000000b0b7808 */ /* 0x008fe40001000000 */
[----:B------:R-:W-:-:S05]  /*9930*/  FMNMX.FTZ R29, R26, R29, !PT ;  /* 0x0000001d1a1d7209 */ /* 0x000fca0007810000 */
[----:B------:R-:W3:Y:S01]  /*9940*/  MUFU.TANH R39, R39 ;  /* 0x0000002700277308 */ /* 0x000ee20000002400 */
[----:B------:R-:W-:Y:S01]  /*9950*/  FMUL.FTZ R48, R48, UR4 ;  /* 0x0000000430307c20 */ /* 0x000fe20008410000 */
[----:B-1----:R-:W-:Y:S01]  /*9960*/  FSEL R5, R5, -INF , P4 ;  /* 0xff80000005057808 */ /* 0x002fe20002000000 */
[----:B------:R-:W-:-:S05]  /*9970*/  FMUL.FTZ R46, R46, UR4 ;  /* 0x000000042e2e7c20 */ /* 0x000fca0008410000 */
[----:B------:R-:W1:Y:S01]  /*9980*/  MUFU.TANH R44, R44 ;  /* 0x0000002c002c7308 */ /* 0x000e620000002400 */
[----:B------:R-:W-:Y:S01]  /*9990*/  ISETP.GT.AND P4, PT, R8, 0x20, PT ;  /* 0x000000200800780c */ /* 0x000fe20003f84270 */
[----:B------:R-:W-:Y:S01]  /*99a0*/  FMUL.FTZ R49, R49, UR4 ;  /* 0x0000000431317c20 */ /* 0x000fe20008410000 */
[----:B--2---:R-:W-:Y:S02]  /*99b0*/  FSEL R182, R37, -INF , P3 ;  /* 0xff80000025b67808 */ /* 0x004fe40001800000 */
[----:B------:R-:W-:-:S03]  /*99c0*/  FMNMX.FTZ R31, R11, R30, !PT ;  /* 0x0000001e0b1f7209 */ /* 0x000fc60007810000 */
[----:B------:R-:W2:Y:S01]  /*99d0*/  MUFU.TANH R42, R42 ;  /* 0x0000002a002a7308 */ /* 0x000ea20000002400 */
[----:B------:R-:W-:Y:S01]  /*99e0*/  FMNMX.FTZ R30, R28, R29, !PT ;  /* 0x0000001d1c1e7209 */ /* 0x000fe20007810000 */
[----:B------:R-:W-:Y:S01]  /*99f0*/  FMUL.FTZ R47, R47, UR4 ;  /* 0x000000042f2f7c20 */ /* 0x000fe20008410000 */
[----:B----4-:R-:W-:-:S05]  /*9a00*/  FSEL R6, R6, -INF , P5 ;  /* 0xff80000006067808 */ /* 0x010fca0002800000 */
[----:B------:R-:W4:Y:S01]  /*9a10*/  MUFU.TANH R45, R45 ;  /* 0x0000002d002d7308 */ /* 0x000f220000002400 */
[----:B------:R-:W-:Y:S01]  /*9a20*/  ISETP.GT.AND P5, PT, R8, 0x21, PT ;  /* 0x000000210800780c */ /* 0x000fe20003fa4270 */
[----:B------:R-:W-:Y:S01]  /*9a30*/  FMUL.FTZ R52, R52, UR4 ;  /* 0x0000000434347c20 */ /* 0x000fe20008410000 */
[----:B-----5:R-:W-:Y:S02]  /*9a40*/  FSEL R168, R40, -INF , P4 ;  /* 0xff80000028a87808 */ /* 0x020fe40002000000 */
[----:B------:R-:W-:-:S03]  /*9a50*/  FMNMX.FTZ R31, R182, R31, !PT ;  /* 0x0000001fb61f7209 */ /* 0x000fc60007810000 */
[----:B------:R-:W5:Y:S01]  /*9a60*/  MUFU.TANH R43, R43 ;  /* 0x0000002b002b7308 */ /* 0x000f620000002400 */
[----:B------:R-:W-:Y:S02]  /*9a70*/  FMNMX.FTZ R29, R5, R30, !PT ;  /* 0x0000001e051d7209 */ /* 0x000fe40007810000 */
[----:B------:R-:W-:-:S05]  /*9a80*/  FSEL R10, R10, -INF , P2 ;  /* 0xff8000000a0a7808 */ /* 0x000fca0001000000 */
[----:B------:R-:W5:Y:S01]  /*9a90*/  MUFU.TANH R4, R48 ;  /* 0x0000003000047308 */ /* 0x000f620000002400 */
[----:B------:R-:W-:Y:S01]  /*9aa0*/  ISETP.GT.AND P2, PT, R8, 0x28, PT ;  /* 0x000000280800780c */ /* 0x000fe20003f44270 */
[----:B------:R-:W-:Y:S01]  /*9ab0*/  FMUL.FTZ R53, R53, UR4 ;  /* 0x0000000435357c20 */ /* 0x000fe20008410000 */
[----:B0-----:R-:W-:Y:S02]  /*9ac0*/  FSEL R169, R41, -INF , P5 ;  /* 0xff80000029a97808 */ /* 0x001fe40002800000 */
[----:B------:R-:W-:-:S03]  /*9ad0*/  FMNMX.FTZ R32, R168, R31, !PT ;  /* 0x0000001fa8207209 */ /* 0x000fc60007810000 */
[----:B------:R-:W0:Y:S01]  /*9ae0*/  MUFU.TANH R46, R46 ;  /* 0x0000002e002e7308 */ /* 0x000e220000002400 */
[----:B------:R-:W-:Y:S01]  /*9af0*/  FMNMX.FTZ R29, R6, R29, !PT ;  /* 0x0000001d061d7209 */ /* 0x000fe20007810000 */
[----:B------:R-:W-:Y:S01]  /*9b00*/  FMUL.FTZ R50, R50, UR4 ;  /* 0x0000000432327c20 */ /* 0x000fe20008410000 */
[----:B------:R-:W-:Y:S01]  /*9b10*/  FMUL.FTZ R51, R51, UR4 ;  /* 0x0000000433337c20 */ /* 0x000fe20008410000 */
[----:B------:R-:W-:-:S04]  /*9b20*/  FMUL.FTZ R54, R54, UR4 ;  /* 0x0000000436367c20 */ /* 0x000fc80008410000 */
[----:B------:R-:W0:Y:S01]  /*9b30*/  MUFU.TANH R49, R49 ;  /* 0x0000003100317308 */ /* 0x000e220000002400 */
[----:B------:R-:W-:Y:S01]  /*9b40*/  FMUL.FTZ R55, R55, UR4 ;  /* 0x0000000437377c20 */ /* 0x000fe20008410000 */
[----:B---3--:R-:W-:Y:S01]  /*9b50*/  FSEL R181, R39, -INF , P3 ;  /* 0xff80000027b57808 */ /* 0x008fe20001800000 */
[----:B------:R-:W-:Y:S01]  /*9b60*/  FMUL.FTZ R56, R56, UR4 ;  /* 0x0000000438387c20 */ /* 0x000fe20008410000 */
[----:B------:R-:W-:Y:S02]  /*9b70*/  ISETP.GT.AND P3, PT, R8, 0x29, PT ;  /* 0x000000290800780c */ /* 0x000fe40003f64270 */
[----:B-1----:R-:W-:Y:S02]  /*9b80*/  FSEL R170, R44, -INF , P2 ;  /* 0xff8000002caa7808 */ /* 0x002fe40001000000 */
[----:B------:R-:W1:Y:S01]  /*9b90*/  MUFU.TANH R47, R47 ;  /* 0x0000002f002f7308 */ /* 0x000e620000002400 */
[----:B------:R-:W-:Y:S02]  /*9ba0*/  FMNMX.FTZ R31, R169, R32, !PT ;  /* 0x00000020a91f7209 */ /* 0x000fe40007810000 */
[----:B------:R-:W-:-:S05]  /*9bb0*/  FMNMX.FTZ R30, R10, R29, !PT ;  /* 0x0000001d0a1e7209 */ /* 0x000fca0007810000 */
[----:B------:R-:W3:Y:S01]  /*9bc0*/  MUFU.TANH R52, R52 ;  /* 0x0000003400347308 */ /* 0x000ee20000002400 */
[----:B--2---:R-:W-:Y:S01]  /*9bd0*/  FSEL R172, R42, -INF , P4 ;  /* 0xff8000002aac7808 */ /* 0x004fe20002000000 */
[----:B------:R-:W-:Y:S01]  /*9be0*/  FMUL.FTZ R58, R58, UR4 ;  /* 0x000000043a3a7c20 */ /* 0x000fe20008410000 */
[----:B------:R-:W-:Y:S01]  /*9bf0*/  ISETP.GT.AND P4, PT, R8, 0x30, PT ;  /* 0x000000300800780c */ /* 0x000fe20003f84270 */
[----:B------:R-:W-:Y:S01]  /*9c00*/  FMUL.FTZ R61, R61, UR4 ;  /* 0x000000043d3d7c20 */ /* 0x000fe20008410000 */
[----:B----4-:R-:W-:Y:S01]  /*9c10*/  FSEL R171, R45, -INF , P3 ;  /* 0xff8000002dab7808 */ /* 0x010fe20001800000 */
[----:B------:R-:W-:Y:S02]  /*9c20*/  FMUL.FTZ R63, R63, UR4 ;  /* 0x000000043f3f7c20 */ /* 0x000fe40008410000 */
[----:B------:R-:W2:Y:S01]  /*9c30*/  MUFU.TANH R3, R50 ;  /* 0x0000003200037308 */ /* 0x000ea20000002400 */
[----:B------:R-:W-:Y:S01]  /*9c40*/  FMNMX.FTZ R32, R170, R31, !PT ;  /* 0x0000001faa207209 */ /* 0x000fe20007810000 */
[----:B------:R-:W-:Y:S01]  /*9c50*/  FMUL.FTZ R57, R57, UR4 ;  /* 0x0000000439397c20 */ /* 0x000fe20008410000 */
[----:B------:R-:W-:Y:S01]  /*9c60*/  FMNMX.FTZ R29, R181, R30, !PT ;  /* 0x0000001eb51d7209 */ /* 0x000fe20007810000 */
[----:B------:R-:W-:Y:S01]  /*9c70*/  FMUL.FTZ R59, R59, UR4 ;  /* 0x000000043b3b7c20 */ /* 0x000fe20008410000 */
[----:B------:R-:W-:-:S03]  /*9c80*/  FMUL.FTZ R60, R60, UR4 ;  /* 0x000000043c3c7c20 */ /* 0x000fc60008410000 */
[----:B------:R-:W4:Y:S01]  /*9c90*/  MUFU.TANH R53, R53 ;  /* 0x0000003500357308 */ /* 0x000f220000002400 */
[----:B------:R-:W-:Y:S01]  /*9ca0*/  FMUL.FTZ R62, R62, UR4 ;  /* 0x000000043e3e7c20 */ /* 0x000fe20008410000 */
[----:B-----5:R-:W-:Y:S02]  /*9cb0*/  FSEL R173, R43, -INF , P5 ;  /* 0xff8000002bad7808 */ /* 0x020fe40002800000 */
[----:B------:R-:W-:-:S04]  /*9cc0*/  ISETP.GT.AND P5, PT, R8, 0x31, PT ;  /* 0x000000310800780c */ /* 0x000fc80003fa4270 */
[----:B------:R-:W5:Y:S01]  /*9cd0*/  MUFU.TANH R51, R51 ;  /* 0x0000003300337308 */ /* 0x000f620000002400 */
[----:B------:R-:W-:Y:S02]  /*9ce0*/  FSEL R4, R4, -INF , P4 ;  /* 0xff80000004047808 */ /* 0x000fe40002000000 */
[----:B------:R-:W-:-:S05]  /*9cf0*/  FMNMX.FTZ R31, R171, R32, !PT ;  /* 0x00000020ab1f7209 */ /* 0x000fca0007810000 */
[----:B------:R-:W5:Y:S01]  /*9d00*/  MUFU.TANH R54, R54 ;  /* 0x0000003600367308 */ /* 0x000f620000002400 */
[----:B------:R-:W-:-:S07]  /*9d10*/  FMNMX.FTZ R30, R172, R29, !PT ;  /* 0x0000001dac1e7209 */ /* 0x000fce0007810000 */
[----:B------:R-:W5:Y:S01]  /*9d20*/  MUFU.TANH R55, R55 ;  /* 0x0000003700377308 */ /* 0x000f620000002400 */
[----:B0-----:R-:W-:Y:S02]  /*9d30*/  FSEL R174, R46, -INF , P2 ;  /* 0xff8000002eae7808 */ /* 0x001fe40001000000 */
[----:B------:R-:W-:-:S05]  /*9d40*/  ISETP.GT.AND P2, PT, R8, 0x38, PT ;  /* 0x000000380800780c */ /* 0x000fca0003f44270 */
[----:B------:R-:W0:Y:S01]  /*9d50*/  MUFU.TANH R56, R56 ;  /* 0x0000003800387308 */ /* 0x000e220000002400 */
[----:B------:R-:W-:Y:S02]  /*9d60*/  FSEL R159, R49, -INF , P5 ;  /* 0xff800000319f7808 */ /* 0x000fe40002800000 */
[----:B------:R-:W-:Y:S02]  /*9d70*/  FMNMX.FTZ R32, R4, R31, !PT ;  /* 0x0000001f04207209 */ /* 0x000fe40007810000 */
[----:B------:R-:W-:-:S03]  /*9d80*/  FMNMX.FTZ R29, R173, R30, !PT ;  /* 0x0000001ead1d7209 */ /* 0x000fc60007810000 */
[----:B------:R-:W-:Y:S01]  /*9d90*/  MUFU.TANH R14, R57 ;  /* 0x00000039000e7308 */ /* 0x000fe20000002400 */
[----:B-1----:R-:W-:-:S07]  /*9da0*/  FSEL R175, R47, -INF , P3 ;  /* 0xff8000002faf7808 */ /* 0x002fce0001800000 */
[----:B------:R-:W1:Y:S01]  /*9db0*/  MUFU.TANH R58, R58 ;  /* 0x0000003a003a7308 */ /* 0x000e620000002400 */
[----:B------:R-:W-:-:S07]  /*9dc0*/  ISETP.GT.AND P3, PT, R8, 0x39, PT ;  /* 0x000000390800780c */ /* 0x000fce0003f64270 */
[----:B------:R-:W1:Y:S01]  /*9dd0*/  MUFU.TANH R15, R59 ;  /* 0x0000003b000f7308 */ /* 0x000e620000002400 */
[----:B---3--:R-:W-:-:S07]  /*9de0*/  FSEL R161, R52, -INF , P2 ;  /* 0xff80000034a17808 */ /* 0x008fce0001000000 */
[----:B------:R-:W-:Y:S01]  /*9df0*/  MUFU.TANH R20, R60 ;  /* 0x0000003c00147308 */ /* 0x000fe20000002400 */
[----:B------:R-:W-:-:S07]  /*9e00*/  FMNMX.FTZ R32, R159, R32, !PT ;  /* 0x000000209f207209 */ /* 0x000fce0007810000 */
[----:B------:R-:W-:Y:S01]  /*9e10*/  MUFU.TANH R61, R61 ;  /* 0x0000003d003d7308 */ /* 0x000fe20000002400 */
[----:B------:R-:W-:-:S07]  /*9e20*/  FMUL.FTZ R64, R64, UR4 ;  /* 0x0000000440407c20 */ /* 0x000fce0008410000 */
[----:B------:R-:W3:Y:S01]  /*9e30*/  MUFU.TANH R21, R62 ;  /* 0x0000003e00157308 */ /* 0x000ee20000002400 */
[----:B------:R-:W-:-:S07]  /*9e40*/  FMNMX.FTZ R30, R174, R29, !PT ;  /* 0x0000001dae1e7209 */ /* 0x000fce0007810000 */
[----:B------:R-:W3:Y:S01]  /*9e50*/  MUFU.TANH R63, R63 ;  /* 0x0000003f003f7308 */ /* 0x000ee20000002400 */
[----:B--2---:R-:W-:Y:S01]  /*9e60*/  FSEL R3, R3, -INF , P4 ;  /* 0xff80000003037808 */ /* 0x004fe20002000000 */
[----:B------:R-:W-:Y:S01]  /*9e70*/  FMUL.FTZ R65, R65, UR4 ;  /* 0x0000000441417c20 */ /* 0x000fe20008410000 */
[----:B------:R-:W-:Y:S02]  /*9e80*/  ISETP.GT.AND P4, PT, R8, 0x40, PT ;  /* 0x000000400800780c */ /* 0x000fe40003f84270 */
[----:B----4-:R-:W-:Y:S02]  /*9e90*/  FSEL R166, R53, -INF , P3 ;  /* 0xff80000035a67808 */ /* 0x010fe40001800000 */
[----:B------:R-:W-:Y:S02]  /*9ea0*/  FMNMX.FTZ R31, R161, R32, !PT ;  /* 0x00000020a11f7209 */ /* 0x000fe40007810000 */
[----:B------:R-:W-:Y:S01]  /*9eb0*/  FMNMX.FTZ R30, R175, R30, !PT ;  /* 0x0000001eaf1e7209 */ /* 0x000fe20007810000 */
[----:B------:R-:W2:Y:S01]  /*9ec0*/  MUFU.TANH R64, R64 ;  /* 0x0000004000407308 */ /* 0x000ea20000002400 */
[----:B-----5:R-:W-:-:S02]  /*9ed0*/  FSEL R160, R51, -INF , P5 ;  /* 0xff80000033a07808 */ /* 0x020fc40002800000 */
[----:B------:R-:W-:Y:S02]  /*9ee0*/  FSEL R163, R54, -INF , P2 ;  /* 0xff80000036a37808 */ /* 0x000fe40001000000 */
[----:B------:R-:W-:Y:S02]  /*9ef0*/  FSEL R167, R55, -INF , P3 ;  /* 0xff80000037a77808 */ /* 0x000fe40001800000 */
[C---:B------:R-:W-:Y:S02]  /*9f00*/  ISETP.GT.AND P5, PT, R8.reuse, 0x41, PT ;  /* 0x000000410800780c */ /* 0x040fe40003fa4270 */
[C---:B------:R-:W-:Y:S02]  /*9f10*/  ISETP.GT.AND P2, PT, R8.reuse, 0x48, PT ;  /* 0x000000480800780c */ /* 0x040fe40003f44270 */
[----:B------:R-:W-:Y:S01]  /*9f20*/  ISETP.GT.AND P3, PT, R8, 0x49, PT ;  /* 0x000000490800780c */ /* 0x000fe20003f64270 */
[----:B------:R-:W-:Y:S01]  /*9f30*/  FMUL.FTZ R68, R68, UR4 ;  /* 0x0000000444447c20 */ /* 0x000fe20008410000 */
[----:B0-----:R-:W-:-:S02]  /*9f40*/  FSEL R183, R56, -INF , P4 ;  /* 0xff80000038b77808 */ /* 0x001fc40002000000 */
[----:B------:R-:W-:Y:S02]  /*9f50*/  FMNMX.FTZ R32, R166, R31, !PT ;  /* 0x0000001fa6207209 */ /* 0x000fe40007810000 */
[----:B------:R-:W-:Y:S01]  /*9f60*/  FMNMX.FTZ R29, R3, R30, !PT ;  /* 0x0000001e031d7209 */ /* 0x000fe20007810000 */
[----:B------:R-:W0:Y:S01]  /*9f70*/  MUFU.TANH R65, R65 ;  /* 0x0000004100417308 */ /* 0x000e220000002400 */
[----:B-1----:R-:W-:Y:S02]  /*9f80*/  FSEL R184, R58, -INF , P4 ;  /* 0xff8000003ab87808 */ /* 0x002fe40002000000 */
[----:B------:R-:W-:Y:S02]  /*9f90*/  FSEL R15, R15, -INF , P5 ;  /* 0xff8000000f0f7808 */ /* 0x000fe40002800000 */
[----:B------:R-:W-:Y:S02]  /*9fa0*/  FSEL R14, R14, -INF , P5 ;  /* 0xff8000000e0e7808 */ /* 0x000fe40002800000 */
[----:B---3--:R-:W-:-:S02]  /*9fb0*/  FSEL R21, R21, -INF , P2 ;  /* 0xff80000015157808 */ /* 0x008fc40001000000 */
[----:B------:R-:W-:Y:S02]  /*9fc0*/  FSEL R20, R20, -INF , P2 ;  /* 0xff80000014147808 */ /* 0x000fe40001000000 */
[----:B------:R-:W-:Y:S02]  /*9fd0*/  FSEL R165, R63, -INF , P3 ;  /* 0xff8000003fa57808 */ /* 0x000fe40001800000 */
[----:B------:R-:W-:Y:S01]  /*9fe0*/  FSEL R164, R61, -INF , P3 ;  /* 0xff8000003da47808 */ /* 0x000fe20001800000 */
[----:B------:R-:W-:Y:S01]  /*9ff0*/  FMUL.FTZ R69, R69, UR4 ;  /* 0x0000000445457c20 */ /* 0x000fe20008410000 */
[C---:B------:R-:W-:Y:S02]  /*a000*/  ISETP.GT.AND P4, PT, R8.reuse, 0x50, PT ;  /* 0x000000500800780c */ /* 0x040fe40003f84270 */
[C---:B------:R-:W-:Y:S02]  /*a010*/  ISETP.GT.AND P5, PT, R8.reuse, 0x51, PT ;  /* 0x000000510800780c */ /* 0x040fe40003fa4270 */
[----:B------:R-:W-:-:S02]  /*a020*/  ISETP.GT.AND P2, PT, R8, 0x58, PT ;  /* 0x000000580800780c */ /* 0x000fc40003f44270 */
[----:B------:R-:W-:Y:S02]  /*a030*/  FMNMX.FTZ R31, R183, R32, !PT ;  /* 0x00000020b71f7209 */ /* 0x000fe40007810000 */
[----:B------:R-:W-:Y:S01]  /*a040*/  ISETP.GT.AND P3, PT, R8, 0x59, PT ;  /* 0x000000590800780c */ /* 0x000fe20003f64270 */
[----:B------:R-:W-:Y:S01]  /*a050*/  FMUL.FTZ R66, R66, UR4 ;  /* 0x0000000442427c20 */ /* 0x000fe20008410000 */
[----:B------:R-:W-:Y:S01]  /*a060*/  FMNMX.FTZ R8, R160, R29, !PT ;  /* 0x0000001da0087209 */ /* 0x000fe20007810000 */
[----:B------:R-:W1:Y:S01]  /*a070*/  MUFU.TANH R68, R68 ;  /* 0x0000004400447308 */ /* 0x000e620000002400 */
[----:B------:R-:W-:Y:S01]  /*a080*/  FMNMX.FTZ R31, R14, R31, !PT ;  /* 0x0000001f0e1f7209 */ /* 0x000fe20007810000 */
[----:B------:R-:W-:Y:S01]  /*a090*/  FMUL.FTZ R67, R67, UR4 ;  /* 0x0000000443437c20 */ /* 0x000fe20008410000 */
[----:B------:R-:W-:Y:S02]  /*a0a0*/  FMNMX.FTZ R8, R163, R8, !PT ;  /* 0x00000008a3087209 */ /* 0x000fe40007810000 */
[----:B------:R-:W-:-:S03]  /*a0b0*/  FMNMX.FTZ R31, R20, R31, !PT ;  /* 0x0000001f141f7209 */ /* 0x000fc60007810000 */
[----:B------:R-:W3:Y:S01]  /*a0c0*/  MUFU.TANH R69, R69 ;  /* 0x0000004500457308 */ /* 0x000ee20000002400 */
[----:B------:R-:W-:Y:S01]  /*a0d0*/  FMNMX.FTZ R29, R167, R8, !PT ;  /* 0x00000008a71d7209 */ /* 0x000fe20007810000 */
[----:B------:R-:W-:Y:S01]  /*a0e0*/  FMUL.FTZ R70, R70, UR4 ;  /* 0x0000000446467c20 */ /* 0x000fe20008410000 */
[----:B--2---:R-:W-:-:S05]  /*a0f0*/  FSEL R193, R64, -INF , P4 ;  /* 0xff80000040c17808 */ /* 0x004fca0002000000 */
[----:B------:R-:W2:Y:S01]  /*a100*/  MUFU.TANH R66, R66 ;  /* 0x0000004200427308 */ /* 0x000ea20000002400 */
[----:B------:R-:W-:Y:S01]  /*a110*/  FMNMX.FTZ R30, R164, R31, !PT ;  /* 0x0000001fa41e7209 */ /* 0x000fe20007810000 */
[----:B------:R-:W-:Y:S01]  /*a120*/  FMUL.FTZ R71, R71, UR4 ;  /* 0x0000000447477c20 */ /* 0x000fe20008410000 */
[----:B------:R-:W-:-:S05]  /*a130*/  FMNMX.FTZ R8, R184, R29, !PT ;  /* 0x0000001db8087209 */ /* 0x000fca0007810000 */
[----:B------:R-:W4:Y:S01]  /*a140*/  MUFU.TANH R67, R67 ;  /* 0x0000004300437308 */ /* 0x000f220000002400 */
[----:B0-----:R-:W-:Y:S02]  /*a150*/  FSEL R187, R65, -INF , P5 ;  /* 0xff80000041bb7808 */ /* 0x001fe40002800000 */
[----:B------:R-:W-:Y:S02]  /*a160*/  FMNMX.FTZ R30, R193, R30, !PT ;  /* 0x0000001ec11e7209 */ /* 0x000fe40007810000 */
[----:B------:R-:W-:-:S03]  /*a170*/  FMNMX.FTZ R8, R15, R8, !PT ;  /* 0x000000080f087209 */ /* 0x000fc60007810000 */
[----:B------:R-:W0:Y:S01]  /*a180*/  MUFU.TANH R70, R70 ;  /* 0x0000004600467308 */ /* 0x000e220000002400 */
[----:B-1----:R-:W-:Y:S02]  /*a190*/  FSEL R186, R68, -INF , P2 ;  /* 0xff80000044ba7808 */ /* 0x002fe40001000000 */
[----:B------:R-:W-:Y:S02]  /*a1a0*/  FMNMX.FTZ R29, R187, R30, !PT ;  /* 0x0000001ebb1d7209 */ /* 0x000fe40007810000 */
[----:B------:R-:W-:-:S03]  /*a1b0*/  FMNMX.FTZ R8, R21, R8, !PT ;  /* 0x0000000815087209 */ /* 0x000fc60007810000 */
[----:B------:R-:W1:Y:S01]  /*a1c0*/  MUFU.TANH R71, R71 ;  /* 0x0000004700477308 */ /* 0x000e620000002400 */
[----:B---3--:R-:W-:Y:S02]  /*a1d0*/  FSEL R158, R69, -INF , P3 ;  /* 0xff800000459e7808 */ /* 0x008fe40001800000 */
[----:B------:R-:W-:Y:S02]  /*a1e0*/  FMNMX.FTZ R29, R186, R29, !PT ;  /* 0x0000001dba1d7209 */ /* 0x000fe40007810000 */
[----:B--2---:R-:W-:Y:S02]  /*a1f0*/  FSEL R179, R66, -INF , P4 ;  /* 0xff80000042b37808 */ /* 0x004fe40002000000 */
[----:B------:R-:W-:Y:S02]  /*a200*/  FMNMX.FTZ R8, R165, R8, !PT ;  /* 0x00000008a5087209 */ /* 0x000fe40007810000 */
[----:B------:R-:W-:Y:S02]  /*a210*/  FMNMX.FTZ R30, R158, R29, !PT ;  /* 0x0000001d9e1e7209 */ /* 0x000fe40007810000 */
[----:B----4-:R-:W-:-:S02]  /*a220*/  FSEL R178, R67, -INF , P5 ;  /* 0xff80000043b27808 */ /* 0x010fc40002800000 */
[----:B------:R-:W-:Y:S02]  /*a230*/  FMNMX.FTZ R29, R179, R8, !PT ;  /* 0x00000008b31d7209 */ /* 0x000fe40007810000 */
[----:B0-----:R-:W-:Y:S02]  /*a240*/  FSEL R177, R70, -INF , P2 ;  /* 0xff80000046b17808 */ /* 0x001fe40001000000 */
[----:B------:R-:W-:Y:S02]  /*a250*/  FMNMX.FTZ R8, R178, R29, !PT ;  /* 0x0000001db2087209 */ /* 0x000fe40007810000 */
[----:B-1----:R-:W-:Y:S02]  /*a260*/  FSEL R176, R71, -INF , P3 ;  /* 0xff80000047b07808 */ /* 0x002fe40001800000 */
[----:B------:R-:W-:Y:S01]  /*a270*/  FMNMX.FTZ R29, R177, R8, !PT ;  /* 0x00000008b11d7209 */ /* 0x000fe20007810000 */
[----:B------:R-:W0:Y:S03]  /*a280*/  SHFL.BFLY PT, R31, R30, 0x2, 0x1f ;  /* 0x0c401f001e1f7f89 */ /* 0x000e2600000e0000 */
[----:B------:R-:W-:-:S05]  /*a290*/  FMNMX.FTZ R29, R176, R29, !PT ;  /* 0x0000001db01d7209 */ /* 0x000fca0007810000 */
[----:B------:R-:W1:Y:S01]  /*a2a0*/  SHFL.BFLY PT, R8, R29, 0x2, 0x1f ;  /* 0x0c401f001d087f89 */ /* 0x000e6200000e0000 */
[----:B0-----:R-:W-:-:S05]  /*a2b0*/  FMNMX.FTZ R31, R30, R31, !PT ;  /* 0x0000001f1e1f7209 */ /* 0x001fca0007810000 */
[----:B------:R-:W0:Y:S01]  /*a2c0*/  SHFL.BFLY PT, R162, R31, 0x1, 0x1f ;  /* 0x0c201f001fa27f89 */ /* 0x000e2200000e0000 */
[----:B-1----:R-:W-:-:S05]  /*a2d0*/  FMNMX.FTZ R30, R29, R8, !PT ;  /* 0x000000081d1e7209 */ /* 0x002fca0007810000 */
[----:B------:R-:W1:Y:S01]  /*a2e0*/  SHFL.BFLY PT, R33, R30, 0x1, 0x1f ;  /* 0x0c201f001e217f89 */ /* 0x000e6200000e0000 */
[----:B0-----:R-:W-:-:S04]  /*a2f0*/  FMNMX.FTZ R162, R31, R162, !PT ;  /* 0x000000a21fa27209 */ /* 0x001fc80007810000 */
[C---:B------:R-:W-:Y:S01]  /*a300*/  FSETP.NEU.FTZ.AND P2, PT, R162.reuse, -INF , PT ;  /* 0xff800000a200780b */ /* 0x040fe20003f5d000 */
[----:B------:R-:W-:Y:S01]  /*a310*/  FMUL.FTZ R156, R162, UR39 ;  /* 0x00000027a29c7c20 */ /* 0x000fe20008410000 */
[----:B-1----:R-:W-:-:S04]  /*a320*/  FMNMX.FTZ R8, R30, R33, !PT ;  /* 0x000000211e087209 */ /* 0x002fc80007810000 */
[----:B------:R-:W-:Y:S02]  /*a330*/  FSEL R156, R156, RZ, P2 ;  /* 0x000000ff9c9c7208 */ /* 0x000fe40001000000 */
[C---:B------:R-:W-:Y:S01]  /*a340*/  FSETP.NEU.FTZ.AND P2, PT, R8.reuse, -INF , PT ;  /* 0xff8000000800780b */ /* 0x040fe20003f5d000 */
[----:B------:R-:W-:-:S05]  /*a350*/  FMUL.FTZ R157, R8, UR39 ;  /* 0x00000027089d7c20 */ /* 0x000fca0008410000 */
[----:B------:R-:W-:Y:S02]  /*a360*/  FSEL R157, R157, RZ, P2 ;  /* 0x000000ff9d9d7208 */ /* 0x000fe40001000000 */
[----:B------:R-:W-:-:S03]  /*a370*/  SHF.R.U32.HI R34, RZ, 0x7, R72 ;  /* 0x00000007ff227819 */ /* 0x000fc60000011648 */
[--C-:B------:R-:W-:Y:S01]  /*a380*/  FFMA.FTZ R189, R24, UR39, -R157.reuse ;  /* 0x0000002718bd7c23 */ /* 0x100fe2000801089d */
[----:B------:R-:W-:Y:S02]  /*a390*/  @!P1 VIADD R24, R0, 0x32440 ;  /* 0x0003244000189836 */ /* 0x000fe40000000000 */
[--C-:B------:R-:W-:Y:S01]  /*a3a0*/  FFMA.FTZ R195, R9, UR39, -R156.reuse ;  /* 0x0000002709c37c23 */ /* 0x100fe2000801089c */
[----:B------:R-:W-:Y:S01]  /*a3b0*/  IADD3 R9, -R34, 0xb, RZ ;  /* 0x0000000b22097810 */ /* 0x000fe20007ffe1ff */
[----:B------:R-:W-:Y:S01]  /*a3c0*/  FFMA.FTZ R194, R13, UR39, -R156 ;  /* 0x000000270dc27c23 */ /* 0x000fe2000801089c */
[----:B------:R-:W-:Y:S01]  /*a3d0*/  @!P1 PRMT R24, RZ, 0x654, R24 ;  /* 0x00000654ff189816 */ /* 0x000fe20000000018 */
[--C-:B------:R-:W-:Y:S01]  /*a3e0*/  FFMA.FTZ R192, R25, UR39, -R156.reuse ;  /* 0x0000002719c07c23 */ /* 0x100fe2000801089c */
[----:B------:R-:W-:Y:S01]  /*a3f0*/  FFMA.FTZ R191, R27, UR39, -R156 ;  /* 0x000000271bbf7c23 */ /* 0x000fe2000801089c */
[--C-:B------:R-:W-:Y:S01]  /*a400*/  FFMA.FTZ R190, R12, UR39, -R157.reuse ;  /* 0x000000270cbe7c23 */ /* 0x100fe2000801089d */
[--C-:B------:R-:W-:Y:S01]  /*a410*/  FFMA.FTZ R188, R26, UR39, -R157.reuse ;  /* 0x000000271abc7c23 */ /* 0x100fe2000801089d */
[----:B------:R-:W-:Y:S01]  /*a420*/  FFMA.FTZ R196, R28, UR39, -R157 ;  /* 0x000000271cc47c23 */ /* 0x000fe2000801089d */
[----:B------:R0:W-:Y:S06]  /*a430*/  BAR.ARV R9, 0x100 ;  /* 0x000400090000751d */ /* 0x0001ec0000002000 */
[----:B------:R1:W-:Y:S01]  /*a440*/  @!P1 SYNCS.ARRIVE.TRANS64.RED.A1T0 RZ, [R24+URZ], RZ ;  /* 0x000000ff18ff99a7 */ /* 0x0003e2000810043f */
[----:B------:R-:W-:Y:S01]  /*a450*/  MUFU.EX2 R195, R195 ;  /* 0x000000c300c37308 */ /* 0x000fe20000000800 */
[----:B------:R-:W-:-:S07]  /*a460*/  MOV R13, 0xc00 ;  /* 0x00000c00000d7802 */ /* 0x000fce0000000f00 */
[----:B------:R-:W2:Y:S08]  /*a470*/  MUFU.EX2 R194, R194 ;  /* 0x000000c200c27308 */ /* 0x000eb00000000800 */
[----:B------:R-:W-:Y:S08]  /*a480*/  MUFU.EX2 R192, R192 ;  /* 0x000000c000c07308 */ /* 0x000ff00000000800 */
[----:B------:R-:W3:Y:S08]  /*a490*/  MUFU.EX2 R191, R191 ;  /* 0x000000bf00bf7308 */ /* 0x000ef00000000800 */
[----:B------:R-:W-:Y:S08]  /*a4a0*/  MUFU.EX2 R190, R190 ;  /* 0x000000be00be7308 */ /* 0x000ff00000000800 */
[----:B------:R-:W4:Y:S08]  /*a4b0*/  MUFU.EX2 R189, R189 ;  /* 0x000000bd00bd7308 */ /* 0x000f300000000800 */
[----:B------:R-:W-:Y:S08]  /*a4c0*/  MUFU.EX2 R188, R188 ;  /* 0x000000bc00bc7308 */ /* 0x000ff00000000800 */
[----:B------:R-:W5:Y:S01]  /*a4d0*/  MUFU.EX2 R196, R196 ;  /* 0x000000c400c47308 */ /* 0x000f620000000800 */
[----:B------:R-:W-:-:S02]  /*a4e0*/  IMAD R12, R22, R13, UR42 ;  /* 0x0000002a160c7e24 */ /* 0x000fc4000f8e020d */
[----:B------:R-:W-:-:S03]  /*a4f0*/  IMAD.MOV.U32 R13, RZ, RZ, 0x40000040 ;  /* 0x40000040ff0d7424 */ /* 0x000fc600078e00ff */
[----:B------:R-:W-:Y:S02]  /*a500*/  R2UR UR6, R12 ;  /* 0x000000000c0672ca */ /* 0x000fe400000e0000 */
[----:B------:R-:W-:Y:S02]  /*a510*/  R2UR UR7, R13 ;  /* 0x000000000d0772ca */ /* 0x000fe400000e0000 */
[----:B--2---:R-:W-:Y:S02]  /*a520*/  F2FP.F16.F32.PACK_AB R152, R194, R195 ;  /* 0x000000c3c298723e */ /* 0x004fe400000000ff */
[----:B---3--:R-:W-:Y:S02]  /*a530*/  F2FP.F16.F32.PACK_AB R154, R191, R192 ;  /* 0x000000c0bf9a723e */ /* 0x008fe400000000ff */
[----:B----4-:R-:W-:Y:S02]  /*a540*/  F2FP.F16.F32.PACK_AB R153, R189, R190 ;  /* 0x000000bebd99723e */ /* 0x010fe400000000ff */
[----:B-----5:R-:W-:Y:S01]  /*a550*/  F2FP.F16.F32.PACK_AB R155, R196, R188 ;  /* 0x000000bcc49b723e */ /* 0x020fe200000000ff */
[----:B------:R0:W-:Y:S06]  /*a560*/  BAR.SYNC.DEFER_BLOCKING R199, 0x100 ;  /* 0x000400c70000751d */ /* 0x0001ec0000010000 */
[----:B-1----:R-:W-:-:S06]  /*a570*/  WARPGROUP.ARRIVE ;  /* 0x00000000000079c5 */ /* 0x002fcc0000000000 */
[----:B------:R-:W-:Y:S01]  /*a580*/  HGMMA.64x256x16.F32 R24, R152, gdesc[UR4].tnspB, RZ, !UPT, gsb0 ;  /* 0x43e0000498187df0 */ /* 0x000fe2000c0008ff */
        /* <DEDUP_REMOVED lines=8> */
[----:B------:R-:W-:Y:S08]  /*a610*/  MUFU.EX2 R185, R185 ;  /* 0x000000b900b97308 */ /* 0x000ff00000000800 */
[----:B------:R-:W1:Y:S08]  /*a620*/  MUFU.EX2 R180, R180 ;  /* 0x000000b400b47308 */ /* 0x000e700000000800 */
[----:B------:R-:W-:Y:S08]  /*a630*/  MUFU.EX2 R7, R7 ;  /* 0x0000000700077308 */ /* 0x000ff00000000800 */
[----:B------:R-:W-:Y:S08]  /*a640*/  MUFU.EX2 R11, R11 ;  /* 0x0000000b000b7308 */ /* 0x000ff00000000800 */
[----:B------:R-:W-:Y:S08]  /*a650*/  MUFU.EX2 R5, R5 ;  /* 0x0000000500057308 */ /* 0x000ff00000000800 */
[----:B------:R-:W2:Y:S08]  /*a660*/  MUFU.EX2 R6, R6 ;  /* 0x0000000600067308 */ /* 0x000eb00000000800 */
[----:B------:R-:W-:Y:S08]  /*a670*/  MUFU.EX2 R10, R10 ;  /* 0x0000000a000a7308 */ /* 0x000ff00000000800 */
[----:B------:R-:W3:Y:S01]  /*a680*/  MUFU.EX2 R13, R13 ;  /* 0x0000000d000d7308 */ /* 0x000ee20000000800 */
[--C-:B------:R-:W-:Y:S01]  /*a690*/  FFMA.FTZ R168, R168, UR39, -R156.reuse ;  /* 0x00000027a8a87c23 */ /* 0x100fe2000801089c */
[--C-:B------:R-:W-:Y:S01]  /*a6a0*/  FFMA.FTZ R169, R169, UR39, -R156.reuse ;  /* 0x00000027a9a97c23 */ /* 0x100fe2000801089c */
[--C-:B------:R-:W-:Y:S01]  /*a6b0*/  FFMA.FTZ R170, R170, UR39, -R156.reuse ;  /* 0x00000027aaaa7c23 */ /* 0x100fe2000801089c */
[----:B------:R-:W-:Y:S01]  /*a6c0*/  FFMA.FTZ R171, R171, UR39, -R156 ;  /* 0x00000027abab7c23 */ /* 0x000fe2000801089c */
[--C-:B------:R-:W-:Y:S01]  /*a6d0*/  FFMA.FTZ R172, R172, UR39, -R157.reuse ;  /* 0x00000027acac7c23 */ /* 0x100fe2000801089d */
[--C-:B------:R-:W-:Y:S01]  /*a6e0*/  FFMA.FTZ R173, R173, UR39, -R157.reuse ;  /* 0x00000027adad7c23 */ /* 0x100fe2000801089d */
[--C-:B------:R-:W-:Y:S01]  /*a6f0*/  FFMA.FTZ R174, R174, UR39, -R157.reuse ;  /* 0x00000027aeae7c23 */ /* 0x100fe2000801089d */
[----:B------:R-:W-:Y:S01]  /*a700*/  FFMA.FTZ R175, R175, UR39, -R157 ;  /* 0x00000027afaf7c23 */ /* 0x000fe2000801089d */
[----:B------:R-:W-:Y:S08]  /*a710*/  MUFU.EX2 R168, R168 ;  /* 0x000000a800a87308 */ /* 0x000ff00000000800 */
[----:B------:R-:W4:Y:S08]  /*a720*/  MUFU.EX2 R169, R169 ;  /* 0x000000a900a97308 */ /* 0x000f300000000800 */
[----:B------:R-:W-:Y:S01]  /*a730*/  MUFU.EX2 R170, R170 ;  /* 0x000000aa00aa7308 */ /* 0x000fe20000000800 */
[----:B------:R-:W-:-:S02]  /*a740*/  WARPGROUP.DEPBAR.LE gsb0, 0x0 ;  /* 0x00008000000079c5 */ /* 0x000fc40000010000 */
[----:B------:R-:W-:Y:S02]  /*a750*/  VIADD R152, R12, 0x80 ;  /* 0x000000800c987836 */ /* 0x000fe40000000000 */
[----:B------:R-:W-:-:S03]  /*a760*/  IMAD.MOV.U32 R153, RZ, RZ, 0x40000040 ;  /* 0x40000040ff997424 */ /* 0x000fc600078e00ff */
[----:B------:R-:W-:Y:S02]  /*a770*/  R2UR UR6, R152 ;  /* 0x00000000980672ca */ /* 0x000fe400000e0000 */
[----:B------:R-:W-:Y:S02]  /*a780*/  R2UR UR7, R153 ;  /* 0x00000000990772ca */ /* 0x000fe400000e0000 */
[----:B-1----:R-:W-:Y:S02]  /*a790*/  F2FP.F16.F32.PACK_AB R152, R180, R185 ;  /* 0x000000b9b498723e */ /* 0x002fe400000000ff */
[----:B--2---:R-:W-:Y:S02]  /*a7a0*/  F2FP.F16.F32.PACK_AB R153, R6, R5 ;  /* 0x000000050699723e */ /* 0x004fe400000000ff */
[----:B------:R-:W-:Y:S02]  /*a7b0*/  F2FP.F16.F32.PACK_AB R154, R11, R7 ;  /* 0x000000070b9a723e */ /* 0x000fe400000000ff */
[----:B---3--:R-:W-:-:S04]  /*a7c0*/  F2FP.F16.F32.PACK_AB R155, R13, R10 ;  /* 0x0000000a0d9b723e */ /* 0x008fc800000000ff */
[----:B------:R-:W-:-:S06]  /*a7d0*/  WARPGROUP.ARRIVE ;  /* 0x00000000000079c5 */ /* 0x000fcc0000000000 */
[----:B------:R-:W-:Y:S01]  /*a7e0*/  HGMMA.64x256x16.F32 R24, R152, gdesc[UR4].tnspB, R24, gsb0 ;  /* 0x43e0000498187df0 */ /* 0x000fe20008000818 */
[----:B------:R-:W-:Y:S08]  /*a7f0*/  MUFU.EX2 R171, R171 ;  /* 0x000000ab00ab7308 */ /* 0x000ff00000000800 */
[----:B------:R-:W-:Y:S08]  /*a800*/  MUFU.EX2 R172, R172 ;  /* 0x000000ac00ac7308 */ /* 0x000ff00000000800 */
[----:B------:R-:W1:Y:S08]  /*a810*/  MUFU.EX2 R173, R173 ;  /* 0x000000ad00ad7308 */ /* 0x000e700000000800 */
[----:B------:R-:W-:Y:S08]  /*a820*/  MUFU.EX2 R174, R174 ;  /* 0x000000ae00ae7308 */ /* 0x000ff00000000800 */
[----:B------:R-:W2:Y:S01]  /*a830*/  MUFU.EX2 R175, R175 ;  /* 0x000000af00af7308 */ /* 0x000ea20000000800 */
        /* <DEDUP_REMOVED lines=9> */
[----:B------:R-:W3:Y:S08]  /*a8d0*/  MUFU.EX2 R159, R159 ;  /* 0x0000009f009f7308 */ /* 0x000ef00000000800 */
[----:B------:R-:W-:Y:S08]  /*a8e0*/  MUFU.EX2 R161, R161 ;  /* 0x000000a100a17308 */ /* 0x000ff00000000800 */
[----:B------:R-:W-:Y:S08]  /*a8f0*/  MUFU.EX2 R166, R166 ;  /* 0x000000a600a67308 */ /* 0x000ff00000000800 */
[----:B------:R-:W-:Y:S08]  /*a900*/  MUFU.EX2 R3, R3 ;  /* 0x0000000300037308 */ /* 0x000ff00000000800 */
[----:B------:R-:W5:Y:S08]  /*a910*/  MUFU.EX2 R160, R160 ;  /* 0x000000a000a07308 */ /* 0x000f700000000800 */
[----:B------:R-:W-:Y:S01]  /*a920*/  MUFU.EX2 R163, R163 ;  /* 0x000000a300a37308 */ /* 0x000fe20000000800 */
[----:B------:R-:W-:-:S02]  /*a930*/  WARPGROUP.DEPBAR.LE gsb0, 0x0 ;  /* 0x00008000000079c5 */ /* 0x000fc40000010000 */
[----:B------:R-:W-:Y:S01]  /*a940*/  IMAD.MOV.U32 R153, RZ, RZ, 0x40000040 ;  /* 0x40000040ff997424 */ /* 0x000fe200078e00ff */
[----:B------:R-:W-:-:S04]  /*a950*/  IADD3 R152, R12, 0x100, RZ ;  /* 0x000001000c987810 */ /* 0x000fc80007ffe0ff */
[----:B------:R-:W-:Y:S02]  /*a960*/  R2UR UR6, R152 ;  /* 0x00000000980672ca */ /* 0x000fe400000e0000 */
[----:B------:R-:W-:Y:S02]  /*a970*/  R2UR UR7, R153 ;  /* 0x00000000990772ca */ /* 0x000fe400000e0000 */
[----:B----4-:R-:W-:Y:S02]  /*a980*/  F2FP.F16.F32.PACK_AB R152, R169, R168 ;  /* 0x000000a8a998723e */ /* 0x010fe400000000ff */
[----:B-1----:R-:W-:Y:S02]  /*a990*/  F2FP.F16.F32.PACK_AB R153, R173, R172 ;  /* 0x000000acad99723e */ /* 0x002fe400000000ff */
[----:B------:R-:W-:Y:S02]  /*a9a0*/  F2FP.F16.F32.PACK_AB R154, R171, R170 ;  /* 0x000000aaab9a723e */ /* 0x000fe400000000ff */
[----:B--2---:R-:W-:-:S04]  /*a9b0*/  F2FP.F16.F32.PACK_AB R155, R175, R174 ;  /* 0x000000aeaf9b723e */ /* 0x004fc800000000ff */
[----:B------:R-:W-:-:S06]  /*a9c0*/  WARPGROUP.ARRIVE ;  /* 0x00000000000079c5 */ /* 0x000fcc0000000000 */
[----:B------:R-:W-:Y:S01]  /*a9d0*/  HGMMA.64x256x16.F32 R24, R152, gdesc[UR4].tnspB, R24, gsb0 ;  /* 0x43e0000498187df0 */ /* 0x000fe20008000818 */
[----:B------:R-:W1:Y:S01]  /*a9e0*/  MUFU.EX2 R167, R167 ;  /* 0x000000a700a77308 */ /* 0x000e620000000800 */
[--C-:B------:R-:W-:Y:S01]  /*a9f0*/  FFMA.FTZ R181, R183, UR39, -R156.reuse ;  /* 0x00000027b7b57c23 */ /* 0x100fe2000801089c */
[--C-:B------:R-:W-:Y:S01]  /*aa00*/  FFMA.FTZ R183, R184, UR39, -R157.reuse ;  /* 0x00000027b8b77c23 */ /* 0x100fe2000801089d */
[--C-:B------:R-:W-:Y:S01]  /*aa10*/  FFMA.FTZ R182, R14, UR39, -R156.reuse ;  /* 0x000000270eb67c23 */ /* 0x100fe2000801089c */
[--C-:B------:R-:W-:Y:S01]  /*aa20*/  FFMA.FTZ R20, R20, UR39, -R156.reuse ;  /* 0x0000002714147c23 */ /* 0x100fe2000801089c */
[----:B------:R-:W-:Y:S01]  /*aa30*/  FFMA.FTZ R164, R164, UR39, -R156 ;  /* 0x00000027a4a47c23 */ /* 0x000fe2000801089c */
[--C-:B------:R-:W-:Y:S01]  /*aa40*/  FFMA.FTZ R184, R15, UR39, -R157.reuse ;  /* 0x000000270fb87c23 */ /* 0x100fe2000801089d */
[--C-:B------:R-:W-:Y:S01]  /*aa50*/  FFMA.FTZ R21, R21, UR39, -R157.reuse ;  /* 0x0000002715157c23 */ /* 0x100fe2000801089d */
[----:B------:R-:W-:Y:S01]  /*aa60*/  FFMA.FTZ R165, R165, UR39, -R157 ;  /* 0x00000027a5a57c23 */ /* 0x000fe2000801089d */
[----:B------:R-:W-:Y:S08]  /*aa70*/  MUFU.EX2 R181, R181 ;  /* 0x000000b500b57308 */ /* 0x000ff00000000800 */
[----:B------:R-:W2:Y:S08]  /*aa80*/  MUFU.EX2 R182, R182 ;  /* 0x000000b600b67308 */ /* 0x000eb00000000800 */
[----:B------:R-:W-:Y:S08]  /*aa90*/  MUFU.EX2 R20, R20 ;  /* 0x0000001400147308 */ /* 0x000ff00000000800 */
[----:B------:R-:W-:Y:S08]  /*aaa0*/  MUFU.EX2 R164, R164 ;  /* 0x000000a400a47308 */ /* 0x000ff00000000800 */
[----:B------:R-:W-:Y:S08]  /*aab0*/  MUFU.EX2 R183, R183 ;  /* 0x000000b700b77308 */ /* 0x000ff00000000800 */
[----:B------:R-:W4:Y:S08]  /*aac0*/  MUFU.EX2 R184, R184 ;  /* 0x000000b800b87308 */ /* 0x000f300000000800 */
[----:B------:R-:W-:Y:S08]  /*aad0*/  MUFU.EX2 R21, R21 ;  /* 0x0000001500157308 */ /* 0x000ff00000000800 */
[----:B------:R-:W0:Y:S01]  /*aae0*/  MUFU.EX2 R165, R165 ;  /* 0x000000a500a57308 */ /* 0x000e220000000800 */
[----:B------:R-:W-:Y:S01]  /*aaf0*/  VIADD R14, R12, 0x200 ;  /* 0x000002000c0e7836 */ /* 0x000fe20000000000 */
[----:B------:R-:W-:Y:S01]  /*ab00*/  MOV R15, 0x40000040 ;  /* 0x40000040000f7802 */ /* 0x000fe20000000f00 */
[----:B------:R-:W-:-:S02]  /*ab10*/  WARPGROUP.DEPBAR.LE gsb0, 0x0 ;  /* 0x00008000000079c5 */ /* 0x000fc40000010000 */
[----:B------:R-:W-:Y:S02]  /*ab20*/  VIADD R152, R12, 0x180 ;  /* 0x000001800c987836 */ /* 0x000fe40000000000 */
[----:B------:R-:W-:-:S03]  /*ab30*/  IMAD.MOV.U32 R153, RZ, RZ, 0x40000040 ;  /* 0x40000040ff997424 */ /* 0x000fc600078e00ff */
[----:B------:R-:W-:Y:S02]  /*ab40*/  R2UR UR6, R152 ;  /* 0x00000000980672ca */ /* 0x000fe400000e0000 */
[----:B------:R-:W-:Y:S02]  /*ab50*/  R2UR UR7, R153 ;  /* 0x00000000990772ca */ /* 0x000fe400000e0000 */
[----:B---3--:R-:W-:Y:S02]  /*ab60*/  F2FP.F16.F32.PACK_AB R152, R159, R4 ;  /* 0x000000049f98723e */ /* 0x008fe400000000ff */
[----:B-----5:R-:W-:Y:S02]  /*ab70*/  F2FP.F16.F32.PACK_AB R153, R160, R3 ;  /* 0x00000003a099723e */ /* 0x020fe400000000ff */
[----:B------:R-:W-:Y:S02]  /*ab80*/  F2FP.F16.F32.PACK_AB R154, R166, R161 ;  /* 0x000000a1a69a723e */ /* 0x000fe400000000ff */
[----:B-1----:R-:W-:-:S04]  /*ab90*/  F2FP.F16.F32.PACK_AB R155, R167, R163 ;  /* 0x000000a3a79b723e */ /* 0x002fc800000000ff */
[----:B------:R-:W-:-:S06]  /*aba0*/  WARPGROUP.ARRIVE ;  /* 0x00000000000079c5 */ /* 0x000fcc0000000000 */
[----:B------:R-:W-:Y:S01]  /*abb0*/  HGMMA.64x256x16.F32 R24, R152, gdesc[UR4].tnspB, R24, gsb0 ;  /* 0x43e0000498187df0 */ /* 0x000fe20008000818 */
[----:B------:R-:W-:Y:S02]  /*abc0*/  R2UR UR6, R14 ;  /* 0x000000000e0672ca */ /* 0x000fe400000e0000 */
[----:B------:R-:W-:Y:S01]  /*abd0*/  R2UR UR7, R15 ;  /* 0x000000000f0772ca */ /* 0x000fe200000e0000 */
        /* <DEDUP_REMOVED lines=8> */
[----:B------:R-:W-:Y:S01]  /*ac60*/  VIADD R14, R12, 0x280 ;  /* 0x000002800c0e7836 */ /* 0x000fe20000000000 */
[----:B------:R-:W1:Y:S08]  /*ac70*/  MUFU.EX2 R193, R193 ;  /* 0x000000c100c17308 */ /* 0x000e700000000800 */
[----:B------:R-:W-:Y:S08]  /*ac80*/  MUFU.EX2 R187, R187 ;  /* 0x000000bb00bb7308 */ /* 0x000ff00000000800 */
[----:B------:R-:W-:Y:S08]  /*ac90*/  MUFU.EX2 R186, R186 ;  /* 0x000000ba00ba7308 */ /* 0x000ff00000000800 */
[----:B------:R-:W-:Y:S08]  /*aca0*/  MUFU.EX2 R156, R156 ;  /* 0x0000009c009c7308 */ /* 0x000ff00000000800 */
[----:B------:R-:W3:Y:S08]  /*acb0*/  MUFU.EX2 R158, R158 ;  /* 0x0000009e009e7308 */ /* 0x000ef00000000800 */
[----:B------:R-:W5:Y:S08]  /*acc0*/  MUFU.EX2 R178, R178 ;  /* 0x000000b200b27308 */ /* 0x000f700000000800 */
[----:B------:R-:W-:Y:S08]  /*acd0*/  MUFU.EX2 R177, R177 ;  /* 0x000000b100b17308 */ /* 0x000ff00000000800 */
[----:B------:R-:W5:Y:S01]  /*ace0*/  MUFU.EX2 R12, R157 ;  /* 0x0000009d000c7308 */ /* 0x000f620000000800 */
[----:B------:R-:W-:Y:S01]  /*acf0*/  IMAD.MOV.U32 R15, RZ, RZ, 0x40000040 ;  /* 0x40000040ff0f7424 */ /* 0x000fe200078e00ff */
[----:B------:R-:W-:-:S02]  /*ad00*/  WARPGROUP.DEPBAR.LE gsb0, 0x0 ;  /* 0x00008000000079c5 */ /* 0x000fc40000010000 */
[----:B--2---:R-:W-:Y:S02]  /*ad10*/  F2FP.F16.F32.PACK_AB R152, R182, R181 ;  /* 0x000000b5b698723e */ /* 0x004fe400000000ff */
[----:B----4-:R-:W-:Y:S02]  /*ad20*/  F2FP.F16.F32.PACK_AB R153, R184, R183 ;  /* 0x000000b7b899723e */ /* 0x010fe400000000ff */
[----:B------:R-:W-:Y:S02]  /*ad30*/  F2FP.F16.F32.PACK_AB R154, R164, R20 ;  /* 0x00000014a49a723e */ /* 0x000fe400000000ff */
[----:B0-----:R-:W-:-:S04]  /*ad40*/  F2FP.F16.F32.PACK_AB R155, R165, R21 ;  /* 0x00000015a59b723e */ /* 0x001fc800000000ff */
[----:B------:R-:W-:-:S06]  /*ad50*/  WARPGROUP.ARRIVE ;  /* 0x00000000000079c5 */ /* 0x000fcc0000000000 */
[----:B------:R-:W-:Y:S01]  /*ad60*/  HGMMA.64x256x16.F32 R24, R152, gdesc[UR4].tnspB, R24, gsb0 ;  /* 0x43e0000498187df0 */ /* 0x000fe20008000818 */
[----:B------:R-:W-:Y:S02]  /*ad70*/  R2UR UR6, R14 ;  /* 0x000000000e0672ca */ /* 0x000fe400000e0000 */
[----:B------:R-:W-:Y:S01]  /*ad80*/  R2UR UR7, R15 ;  /* 0x000000000f0772ca */ /* 0x000fe200000e0000 */
        /* <DEDUP_REMOVED lines=36> */
[----:B------:R-:W-:Y:S02]  /*afd0*/  ISETP.GE.AND P2, PT, R197, 0x61, PT ;  /* 0x00000061c500780c */ /* 0x000fe40003f46270 */
[----:B------:R-:W-:Y:S01]  /*afe0*/  FADD.FTZ R164, R164, R181 ;  /* 0x000000b5a4a47221 */ /* 0x000fe20000010000 */
[----:B------:R-:W-:Y:S01]  /*aff0*/  FADD.FTZ R165, R165, R184 ;  /* 0x000000b8a5a57221 */ /* 0x000fe20000010000 */
[----:B------:R-:W-:Y:S02]  /*b000*/  @!P1 VIADD R0, R0, 0x32460 ;  /* 0x0003246000009836 */ /* 0x000fe40000000000 */
[----:B-1----:R-:W-:Y:S01]  /*b010*/  FADD.FTZ R164, R193, R164 ;  /* 0x000000a4c1a47221 */ /* 0x002fe20000010000 */
[----:B---3--:R-:W-:Y:S02]  /*b020*/  FADD.FTZ R165, R158, R165 ;  /* 0x000000a59ea57221 */ /* 0x008fe40000010000 */
[----:B------:R-:W-:Y:S01]  /*b030*/  @!P1 PRMT R0, RZ, 0x654, R0 ;  /* 0x00000654ff009816 */ /* 0x000fe20000000000 */
[----:B------:R-:W-:-:S02]  /*b040*/  WARPGROUP.DEPBAR.LE gsb0, 0x0 ;  /* 0x00008000000079c5 */ /* 0x000fc40000010000 */
[----:B------:R-:W-:Y:S02]  /*b050*/  F2FP.F16.F32.PACK_AB R152, R187, R193 ;  /* 0x000000c1bb98723e */ /* 0x000fe400000000ff */
[----:B-----5:R-:W-:Y:S02]  /*b060*/  F2FP.F16.F32.PACK_AB R153, R178, R158 ;  /* 0x0000009eb299723e */ /* 0x020fe400000000ff */
[----:B------:R-:W-:Y:S02]  /*b070*/  F2FP.F16.F32.PACK_AB R154, R156, R186 ;  /* 0x000000ba9c9a723e */ /* 0x000fe400000000ff */
[----:B------:R-:W-:-:S04]  /*b080*/  F2FP.F16.F32.PACK_AB R155, R12, R177 ;  /* 0x000000b10c9b723e */ /* 0x000fc800000000ff */
[----:B------:R-:W-:-:S06]  /*b090*/  WARPGROUP.ARRIVE ;  /* 0x00000000000079c5 */ /* 0x000fcc0000000000 */
[----:B------:R-:W-:Y:S01]  /*b0a0*/  HGMMA.64x256x16.F32 R24, R152, gdesc[UR4].tnspB, R24, gsb0 ;  /* 0x43e0000498187df0 */ /* 0x000fe20008000818 */
[----:B------:R-:W-:Y:S01]  /*b0b0*/  FADD.FTZ R187, R187, R164 ;  /* 0x000000a4bbbb7221 */ /* 0x000fe20000010000 */
[----:B------:R-:W-:-:S03]  /*b0c0*/  FADD.FTZ R178, R178, R165 ;  /* 0x000000a5b2b27221 */ /* 0x000fc60000010000 */
[----:B------:R-:W-:Y:S01]  /*b0d0*/  FADD.FTZ R187, R186, R187 ;  /* 0x000000bbbabb7221 */ /* 0x000fe20000010000 */
[----:B------:R-:W-:-:S03]  /*b0e0*/  FADD.FTZ R177, R177, R178 ;  /* 0x000000b2b1b17221 */ /* 0x000fc60000010000 */
[----:B------:R-:W-:Y:S01]  /*b0f0*/  FADD.FTZ R7, R156, R187 ;  /* 0x000000bb9c077221 */ /* 0x000fe20000010000 */
[----:B------:R-:W-:Y:S01]  /*b100*/  FADD.FTZ R4, R12, R177 ;  /* 0x000000b10c047221 */ /* 0x000fe20000010000 */
[----:B------:R-:W-:Y:S02]  /*b110*/  WARPGROUP.DEPBAR.LE gsb0, 0x0 ;  /* 0x00008000000079c5 */ /* 0x000fe40000010000 */
[----:B------:R0:W-:Y:S01]  /*b120*/  @!P1 SYNCS.ARRIVE.TRANS64.RED.A1T0 RZ, [R0+URZ], RZ ;  /* 0x000000ff00ff99a7 */ /* 0x0001e2000810043f */
[----:B------:R-:W-:Y:S05]  /*b130*/  @!P2 BRA `(.L_x_8280) ;  /* 0x0000002c00a8a947 */ /* 0x000fea0003800000 */
[----:B0-----:R-:W-:Y:S01]  /*b140*/  VIADD R0, R198, 0xfffffffe ;  /* 0xfffffffec6007836 */ /* 0x001fe20000000000 */
[----:B------:R-:W-:Y:S01]  /*b150*/  MOV R6, R8 ;  /* 0x0000000800067202 */ /* 0x000fe20000000f00 */
[----:B------:R-:W-:-:S07]  /*b160*/  IMAD.MOV.U32 R5, RZ, RZ, R162 ;  /* 0x000000ffff057224 */ /* 0x000fce00078e00a2 */
.L_x_8290:
[----:B------:R-:W-:Y:S01]  /*b170*/  VIADD R22, R22, 0x1 ;  /* 0x0000000116167836 */ /* 0x000fe20000000000 */
[----:B------:R-:W-:Y:S05]  /*b180*/  YIELD ;  /* 0x0000000000007946 */ /* 0x000fea0003800000 */
[----:B------:R-:W-:Y:S02]  /*b190*/  ISETP.NE.AND P3, PT, R22, 0x2, PT ;  /* 0x000000021600780c */ /* 0x000fe40003f65270 */
[C---:B------:R-:W-:Y:S01]  /*b1a0*/  ISETP.GT.AND P2, PT, R0.reuse, RZ, PT ;  /* 0x000000ff0000720c */ /* 0x040fe20003f44270 */
[----:B------:R-:W-:Y:S01]  /*b1b0*/  VIADD R0, R0, 0xffffffff ;  /* 0xffffffff00007836 */ /* 0x000fe20000000000 */
[----:B-1----:R-:W-:-:S02]  /*b1c0*/  SEL R3, RZ, 0x1, P3 ;  /* 0x00000001ff037807 */ /* 0x002fc40001800000 */
[----:B------:R-:W-:Y:S02]  /*b1d0*/  SEL R22, R22, RZ, P3 ;  /* 0x000000ff16167207 */ /* 0x000fe40001800000 */
[----:B------:R-:W-:Y:S01]  /*b1e0*/  LOP3.LUT R200, R200, R3, RZ, 0x3c, !PT ;  /* 0x00000003c8c87212 */ /* 0x000fe200078e3cff */
[----:B------:R-:W-:Y:S06]  /*b1f0*/  @!P0 BRA `(.L_x_8281) ;  /* 0x0000000000048947 */ /* 0x000fec0003800000 */
[----:B------:R-:W-:Y:S01]  /*b200*/  BPT.TRAP 0x1 ;  /* 0x000000040000795c */ /* 0x000fe20000300000 */
.L_x_8281:
[----:B------:R-:W-:Y:S01]  /*b210*/  IMAD R3, R22, 0x8, R18 ;  /* 0x0000000816037824 */ /* 0x000fe200078e0212 */
[----:B------:R-:W-:-:S04]  /*b220*/  SHF.L.U32 R12, R200, 0x1f, RZ ;  /* 0x0000001fc80c7819 */ /* 0x000fc800000006ff */
[----:B------:R0:W1:Y:S01]  /*b230*/  SYNCS.PHASECHK.TRANS64.TRYWAIT P3, [R3+URZ+0x32430], R12 ;  /* 0x0324300c030075a7 */ /* 0x000062000806017f */
[----:B------:R-:W-:Y:S05]  /*b240*/  @!P0 BRA `(.L_x_8282) ;  /* 0x0000000000048947 */ /* 0x000fea0003800000 */
[----:B------:R-:W-:Y:S01]  /*b250*/  BPT.TRAP 0x1 ;  /* 0x000000040000795c */ /* 0x000fe20000300000 */
.L_x_8282:
[----:B------:R-:W-:Y:S01]  /*b260*/  IMAD R8, R22, 0x300, R225 ;  /* 0x0000030016087824 */ /* 0x000fe200078e02e1 */
[----:B------:R-:W-:Y:S01]  /*b270*/  MOV R9, 0x40000040 ;  /* 0x4000004000097802 */ /* 0x000fe20000000f00 */
[----:B-1----:R-:W-:Y:S06]  /*b280*/  @P3 BRA `(.L_x_8283) ;  /* 0x0000000000083947 */ /* 0x002fec0003800000 */
[----:B------:R-:W1:Y:S02]  /*b290*/  SYNCS.PHASECHK.TRANS64.TRYWAIT P3, [R3+URZ+0x32430], R12 ;  /* 0x0324300c030075a7 */ /* 0x000e64000806017f */
[----:B-1----:R-:W-:Y:S05]  /*b2a0*/  @!P3 BRA `(.L_x_8284) ;  /* 0x000000c00090b947 */ /* 0x002fea0003800000 */
.L_x_8283:
[----:B------:R-:W2:Y:S04]  /*b2b0*/  LDL.64 R152, [R1+0x70] ;  /* 0x0000700001987983 */ /* 0x000ea80000100a00 */
[----:B------:R-:W3:Y:S04]  /*b2c0*/  LDL.64 R202, [R1+0x68] ;  /* 0x0000680001ca7983 */ /* 0x000ee80000100a00 */
[----:B------:R-:W4:Y:S01]  /*b2d0*/  LDL.64 R20, [R1+0x60] ;  /* 0x0000600001147983 */ /* 0x000f220000100a00 */
[----:B------:R-:W-:Y:S05]  /*b2e0*/  WARPSYNC.ALL ;  /* 0x0000000000007948 */ /* 0x000fea0003800000 */
[----:B------:R-:W5:Y:S01]  /*b2f0*/  LDL.64 R14, [R1+0x58] ;  /* 0x00005800010e7983 */ /* 0x000f620000100a00 */
[C---:B------:R-:W-:Y:S01]  /*b300*/  R2UR UR6, R8.reuse ;  /* 0x00000000080672ca */ /* 0x040fe200000e0000 */
[----:B------:R-:W-:Y:S01]  /*b310*/  VIADD R10, R8, 0x2 ;  /* 0x00000002080a7836 */ /* 0x000fe20000000000 */
[----:B------:R-:W-:Y:S01]  /*b320*/  R2UR UR7, R9 ;  /* 0x00000000090772ca */ /* 0x000fe200000e0000 */
[----:B------:R-:W-:-:S02]  /*b330*/  IMAD.MOV.U32 R11, RZ, RZ, 0x40000040 ;  /* 0x40000040ff0b7424 */ /* 0x000fc400078e00ff */
[----:B------:R-:W-:Y:S01]  /*b340*/  IMAD.MOV.U32 R9, RZ, RZ, 0x40000040 ;  /* 0x40000040ff097424 */ /* 0x000fe200078e00ff */
[----:B--2---:R-:W-:Y:S02]  /*b350*/  R2UR UR4, R152 ;  /* 0x00000000980472ca */ /* 0x004fe400000e0000 */
[----:B------:R-:W-:Y:S02]  /*b360*/  R2UR UR5, R153 ;  /* 0x00000000990572ca */ /* 0x000fe400000e0000 */
[----:B------:R-:W-:-:S11]  /*b370*/  WARPGROUP.ARRIVE ;  /* 0x00000000000079c5 */ /* 0x000fd60000000000 */
[----:B------:R-:W-:Y:S01]  /*b380*/  HGMMA.64x96x16.F32 R152, gdesc[UR4], RZ, !UPT, gsb0 ;  /* 0x01600000049879f0 */ /* 0x000fe2000c0008ff */
[----:B------:R-:W-:Y:S01]  /*b390*/  R2UR UR6, R10 ;  /* 0x000000000a0672ca */ /* 0x000fe200000e0000 */
[----:B------:R-:W-:Y:S01]  /*b3a0*/  VIADD R10, R8, 0x4 ;  /* 0x00000004080a7836 */ /* 0x000fe20000000000 */
[----:B------:R-:W-:Y:S01]  /*b3b0*/  R2UR UR7, R11 ;  /* 0x000000000b0772ca */ /* 0x000fe200000e0000 */
[----:B------:R-:W-:Y:S01]  /*b3c0*/  IMAD.MOV.U32 R11, RZ, RZ, 0x40000040 ;  /* 0x40000040ff0b7424 */ /* 0x000fe200078e00ff */
[----:B---3--:R-:W-:Y:S02]  /*b3d0*/  R2UR UR4, R202 ;  /* 0x00000000ca0472ca */ /* 0x008fe400000e0000 */
[----:B------:R-:W-:Y:S02]  /*b3e0*/  R2UR UR5, R203 ;  /* 0x00000000cb0572ca */ /* 0x000fe400000e0000 */
        /* <DEDUP_REMOVED lines=8> */
[----:B------:R-:W-:Y:S02]  /*b470*/  WARPGROUP.DEPBAR.LE gsb0, 0x0 ;  /* 0x00008000000079c5 */ /* 0x000fe40000010000 */
[----:B------:R-:W-:-:S10]  /*b480*/  WARPGROUP.ARRIVE ;  /* 0x00000000000079c5 */ /* 0x000fd40000000000 */
[----:B------:R-:W-:Y:S01]  /*b490*/  HGMMA.64x96x16.F32 R152, gdesc[UR4], R152, gsb0 ;  /* 0x01600000049879f0 */ /* 0x000fe20008000898 */
[----:B------:R-:W-:Y:S02]  /*b4a0*/  R2UR UR6, R8 ;  /* 0x00000000080672ca */ /* 0x000fe400000e0000 */
[----:B------:R-:W-:Y:S02]  /*b4b0*/  R2UR UR7, R9 ;  /* 0x00000000090772ca */ /* 0x000fe400000e0000 */
[----:B-----5:R-:W-:Y:S02]  /*b4c0*/  R2UR UR4, R14 ;  /* 0x000000000e0472ca */ /* 0x020fe400000e0000 */
[----:B------:R-:W-:Y:S01]  /*b4d0*/  R2UR UR5, R15 ;  /* 0x000000000f0572ca */ /* 0x000fe200000e0000 */
[----:B------:R-:W-:Y:S02]  /*b4e0*/  WARPGROUP.DEPBAR.LE gsb0, 0x0 ;  /* 0x00008000000079c5 */ /* 0x000fe40000010000 */
[----:B------:R-:W-:-:S10]  /*b4f0*/  WARPGROUP.ARRIVE ;  /* 0x00000000000079c5 */ /* 0x000fd40000000000 */
[----:B------:R-:W-:Y:S03]  /*b500*/  HGMMA.64x96x16.F32 R152, gdesc[UR4], R152, gsb0 ;  /* 0x01600000049879f0 */ /* 0x000fe60008000898 */
[----:B------:R-:W-:Y:S02]  /*b510*/  WARPGROUP.DEPBAR.LE gsb0, 0x0 ;  /* 0x00008000000079c5 */ /* 0x000fe40000010000 */
[----:B------:R-:W-:Y:S05]  /*b520*/  @!P0 BRA `(.L_x_8285) ;  /* 0x0000000000048947 */ /* 0x000fea0003800000 */
[----:B------:R-:W-:Y:S01]  /*b530*/  BPT.TRAP 0x1 ;  /* 0x000000040000795c */ /* 0x000fe20000300000 */
.L_x_8285:
[----:B------:R2:W3:Y:S01]  /*b540*/  SYNCS.PHASECHK.TRANS64.TRYWAIT P3, [R3+URZ+0x32450], R12 ;  /* 0x0324500c030075a7 */ /* 0x0004e2000806017f */
[----:B------:R-:W-:Y:S05]  /*b550*/  @!P0 BRA `(.L_x_8286) ;  /* 0x0000000000048947 */ /* 0x000fea0003800000 */
[----:B------:R-:W-:Y:S01]  /*b560*/  BPT.TRAP 0x1 ;  /* 0x000000040000795c */ /* 0x000fe20000300000 */
.L_x_8286:
[----:B------:R-:W-:Y:S04]  /*b570*/  BSSY B0, `(.L_x_8287) ;  /* 0x0000004000007945 */ /* 0x000fe80003800000 */
[----:B---3--:R-:W-:Y:S05]  /*b580*/  @P3 BRA `(.L_x_8288) ;  /* 0x0000000000083947 */ /* 0x008fea0003800000 */
[----:B------:R-:W3:Y:S02]  /*b590*/  SYNCS.PHASECHK.TRANS64.TRYWAIT P3, [R3+URZ+0x32450], R12 ;  /* 0x0324500c030075a7 */ /* 0x000ee4000806017f */
[----:B---3--:R-:W-:Y:S05]  /*b5a0*/  @!P3 BRA `(.L_x_8289) ;  /* 0x000000bc00e4b947 */ /* 0x008fea0003800000 */
.L_x_8288:
[----:B------:R-:W-:Y:S05]  /*b5b0*/  BSYNC B0 ;  /* 0x0000000000007941 */ /* 0x000fea0003800000 */
.L_x_8287:
[----:B------:R-:W-:Y:S05]  /*b5c0*/  WARPSYNC.ALL ;  /* 0x0000000000007948 */ /* 0x000fea0003800000 */
[----:B------:R-:W4:Y:S04]  /*b5d0*/  LDL R8, [R1+0x78] ;  /* 0x0000780001087983 */ /* 0x000f280000100800 */
[----:B------:R-:W5:Y:S04]  /*b5e0*/  LDL.64 R204, [R1+0x50] ;  /* 0x0000500001cc7983 */ /* 0x000f680000100a00 */
[----:B------:R-:W5:Y:S04]  /*b5f0*/  LDL.64 R202, [R1+0x48] ;  /* 0x0000480001ca7983 */ /* 0x000f680000100a00 */
[----:B------:R-:W5:Y:S01]  /*b600*/  LDL.64 R20, [R1+0x40] ;  /* 0x0000400001147983 */ /* 0x000f620000100a00 */
[----:B------:R-:W-:-:S03]  /*b610*/  IMAD.MOV.U32 R9, RZ, RZ, 0x40000040 ;  /* 0x40000040ff097424 */ /* 0x000fc600078e00ff */
[----:B------:R-:W5:Y:S02]  /*b620*/  LDL.64 R14, [R1+0x38] ;  /* 0x00003800010e7983 */ /* 0x000f640000100a00 */
[----:B------:R-:W-:Y:S01]  /*b630*/  R2UR UR7, R9 ;  /* 0x00000000090772ca */ /* 0x000fe200000e0000 */
[----:B------:R-:W-:Y:S01]  /*b640*/  WARPGROUP.ARRIVE ;  /* 0x00000000000079c5 */ /* 0x000fe20000000000 */
[----:B------:R-:W-:Y:S01]  /*b650*/  MOV R11, 0x40000040 ;  /* 0x40000040000b7802 */ /* 0x000fe20000000f00 */
[----:B0123--:R-:W2:Y:S04]  /*b660*/  LDL.64 R12, [R1+0x30] ;  /* 0x00003000010c7983 */ /* 0x00fea80000100a00 */
[----:B------:R-:W3:Y:S01]  /*b670*/  LDL.64 R206, [R1+0x28] ;  /* 0x0000280001ce7983 */ /* 0x000ee20000100a00 */
[----:B----4-:R-:W-:Y:S01]  /*b680*/  R2UR UR4, R8 ;  /* 0x00000000080472ca */ /* 0x010fe200000e0000 */
[----:B------:R-:W-:Y:S01]  /*b690*/  IMAD.MOV.U32 R8, RZ, RZ, 0xc00 ;  /* 0x00000c00ff087424 */ /* 0x000fe200078e00ff */
[----:B-----5:R-:W-:-:S11]  /*b6a0*/  R2UR UR5, R205 ;  /* 0x00000000cd0572ca */ /* 0x020fd600000e0000 */
[----:B------:R-:W-:Y:S01]  /*b6b0*/  IMAD R8, R22, R8, UR4 ;  /* 0x0000000416087e24 */ /* 0x000fe2000f8e0208 */
[----:B------:R-:W-:Y:S02]  /*b6c0*/  R2UR UR4, R204 ;  /* 0x00000000cc0472ca */ /* 0x000fe400000e0000 */
[----:B------:R-:W4:Y:S02]  /*b6d0*/  LDL.64 R204, [R1+0x20] ;  /* 0x0000200001cc7983 */ /* 0x000f240000100a00 */
[----:B------:R-:W-:-:S13]  /*b6e0*/  R2UR UR6, R8 ;  /* 0x00000000080672ca */ /* 0x000fda00000e0000 */
[----:B------:R-:W-:Y:S01]  /*b6f0*/  HGMMA.64x96x16.F32 R152, gdesc[UR4], R152, gsb0 ;  /* 0x01600000049879f0 */ /* 0x000fe20008000898 */
[----:B------:R-:W-:Y:S01]  /*b700*/  VIADD R10, R8, 0x2 ;  /* 0x00000002080a7836 */ /* 0x000fe20000000000 */
[----:B------:R-:W-:Y:S02]  /*b710*/  R2UR UR7, R11 ;  /* 0x000000000b0772ca */ /* 0x000fe400000e0000 */
[----:B------:R-:W-:Y:S02]  /*b720*/  R2UR UR4, R202 ;  /* 0x00000000ca0472ca */ /* 0x000fe400000e0000 */
[----:B------:R-:W-:Y:S02]  /*b730*/  R2UR UR6, R10 ;  /* 0x000000000a0672ca */ /* 0x000fe400000e0000 */
[----:B------:R-:W-:Y:S01]  /*b740*/  R2UR UR5, R203 ;  /* 0x00000000cb0572ca */ /* 0x000fe200000e0000 */
[----:B------:R-:W-:Y:S01]  /*b750*/  VIADD R10, R8, 0x4 ;  /* 0x00000004080a7836 */ /* 0x000fe20000000000 */
[----:B------:R-:W5:Y:S01]  /*b760*/  LDL.64 R202, [R1+0x18] ;  /* 0x0000180001ca7983 */ /* 0x000f620000100a00 */
        /* <DEDUP_REMOVED lines=20> */
[----:B------:R-:W5:Y:S01]  /*b8b0*/  LDL.64 R14, [R1+0x8] ;  /* 0x00000800010e7983 */ /* 0x000f620000100a00 */
[----:B------:R-:W-:-:S02]  /*b8c0*/  WARPGROUP.DEPBAR.LE gsb0, 0x0 ;  /* 0x00008000000079c5 */ /* 0x000fc40000010000 */
[----:B------:R-:W-:-:S07]  /*b8d0*/  WARPGROUP.ARRIVE ;  /* 0x00000000000079c5 */ /* 0x000fce0000000000 */
[----:B------:R-:W-:Y:S01]  /*b8e0*/  HGMMA.64x96x16.F32 R152, gdesc[UR4], R152, gsb0 ;  /* 0x01600000049879f0 */ /* 0x000fe20008000898 */
[----:B------:R-:W-:Y:S02]  /*b8f0*/  R2UR UR6, R10 ;  /* 0x000000000a0672ca */ /* 0x000fe400000e0000 */
[----:B------:R-:W-:Y:S02]  /*b900*/  R2UR UR7, R11 ;  /* 0x000000000b0772ca */ /* 0x000fe400000e0000 */
[----:B--2---:R-:W-:Y:S02]  /*b910*/  R2UR UR4, R12 ;  /* 0x000000000c0472ca */ /* 0x004fe400000e0000 */
[----:B------:R-:W-:Y:S01]  /*b920*/  R2UR UR5, R13 ;  /* 0x000000000d0572ca */ /* 0x000fe200000e0000 */
[----:B------:R-:W-:Y:S01]  /*b930*/  VIADD R10, R8, 0x302 ;  /* 0x00000302080a7836 */ /* 0x000fe20000000000 */
[----:B------:R-:W2:Y:S01]  /*b940*/  LDL.64 R12, [R1] ;  /* 0x00000000010c7983 */ /* 0x000ea20000100a00 */
[----:B------:R-:W-:Y:S01]  /*b950*/  IMAD.MOV.U32 R11, RZ, RZ, 0x40000040 ;  /* 0x40000040ff0b7424 */ /* 0x000fe200078e00ff */
[----:B------:R-:W-:-:S02]  /*b960*/  WARPGROUP.DEPBAR.LE gsb0, 0x0 ;  /* 0x00008000000079c5 */ /* 0x000fc40000010000 */
[----:B------:R-:W-:-:S07]  /*b970*/  WARPGROUP.ARRIVE ;  /* 0x00000000000079c5 */ /* 0x000fce0000000000 */
[----:B------:R-:W-:Y:S01]  /*b980*/  HGMMA.64x96x16.F32 R152, gdesc[UR4], R152, gsb0 ;  /* 0x01600000049879f0 */ /* 0x000fe20008000898 */
        /* <DEDUP_REMOVED lines=96> */
[----:B------:R-:W-:Y:S03]  /*bf90*/  HGMMA.64x96x16.F32 R152, gdesc[UR4], R152, gsb0 ;  /* 0x01600000049879f0 */ /* 0x000fe60008000898 */
[----:B------:R-:W-:Y:S02]  /*bfa0*/  WARPGROUP.DEPBAR.LE gsb0, 0x0 ;  /* 0x00008000000079c5 */ /* 0x000fe40000010000 */
[----:B------:R-:W-:Y:S01]  /*bfb0*/  FMUL.FTZ R8, R152, UR38 ;  /* 0x0000002698087c20 */ /* 0x000fe20008410000 */
[----:B------:R-:W-:Y:S01]  /*bfc0*/  FMUL.FTZ R9, R153, UR38 ;  /* 0x0000002699097c20 */ /* 0x000fe20008410000 */
[----:B------:R-:W-:-:S04]  /*bfd0*/  FMUL.FTZ R12, R156, UR38 ;  /* 0x000000269c0c7c20 */ /* 0x000fc80008410000 */
[----:B------:R-:W0:Y:S01]  /*bfe0*/  MUFU.TANH R8, R8 ;  /* 0x0000000800087308 */ /* 0x000e220000002400 */
[----:B------:R-:W-:Y:S01]  /*bff0*/  FMUL.FTZ R15, R157, UR38 ;  /* 0x000000269d0f7c20 */ /* 0x000fe20008410000 */
[----:B------:R-:W-:-:S06]  /*c000*/  FMUL.FTZ R13, R160, UR38 ;  /* 0x00000026a00d7c20 */ /* 0x000fcc0008410000 */
[----:B------:R-:W1:Y:S01]  /*c010*/  MUFU.TANH R9, R9 ;  /* 0x0000000900097308 */ /* 0x000e620000002400 */
[----:B------:R-:W-:-:S07]  /*c020*/  FMUL.FTZ R14, R161, UR38 ;  /* 0x00000026a10e7c20 */ /* 0x000fce0008410000 */
[----:B------:R-:W2:Y:S01]  /*c030*/  MUFU.TANH R12, R12 ;  /* 0x0000000c000c7308 */ /* 0x000ea20000002400 */
[----:B0-----:R-:W-:Y:S01]  /*c040*/  FMNMX.FTZ R152, R8, R5, !PT ;  /* 0x0000000508987209 */ /* 0x001fe20007810000 */
[----:B------:R-:W-:-:S06]  /*c050*/  FMUL.FTZ R156, R164, UR38 ;  /* 0x00000026a49c7c20 */ /* 0x000fcc0008410000 */
[----:B------:R-:W0:Y:S01]  /*c060*/  MUFU.TANH R15, R15 ;  /* 0x0000000f000f7308 */ /* 0x000e220000002400 */
[----:B-1----:R-:W-:Y:S01]  /*c070*/  FMNMX.FTZ R152, R9, R152, !PT ;  /* 0x0000009809987209 */ /* 0x002fe20007810000 */
[----:B------:R-:W-:-:S06]  /*c080*/  FMUL.FTZ R157, R165, UR38 ;  /* 0x00000026a59d7c20 */ /* 0x000fcc0008410000 */
[----:B------:R-:W1:Y:S01]  /*c090*/  MUFU.TANH R13, R13 ;  /* 0x0000000d000d7308 */ /* 0x000e620000002400 */
[----:B------:R-:W-:Y:S01]  /*c0a0*/  FMUL.FTZ R10, R154, UR38 ;  /* 0x000000269a0a7c20 */ /* 0x000fe20008410000 */
[----:B--2---:R-:W-:-:S06]  /*c0b0*/  FMNMX.FTZ R152, R12, R152, !PT ;  /* 0x000000980c987209 */ /* 0x004fcc0007810000 */
[----:B------:R-:W2:Y:S01]  /*c0c0*/  MUFU.TANH R14, R14 ;  /* 0x0000000e000e7308 */ /* 0x000ea20000002400 */
[----:B------:R-:W-:Y:S01]  /*c0d0*/  FMUL.FTZ R210, R168, UR38 ;  /* 0x00000026a8d27c20 */ /* 0x000fe20008410000 */
[----:B------:R-:W-:Y:S01]  /*c0e0*/  FMUL.FTZ R11, R155, UR38 ;  /* 0x000000269b0b7c20 */ /* 0x000fe20008410000 */
[----:B0-----:R-:W-:-:S05]  /*c0f0*/  FMNMX.FTZ R152, R15, R152, !PT ;  /* 0x000000980f987209 */ /* 0x001fca0007810000 */
[----:B------:R-:W0:Y:S01]  /*c100*/  MUFU.TANH R156, R156 ;  /* 0x0000009c009c7308 */ /* 0x000e220000002400 */
[----:B------:R-:W-:Y:S01]  /*c110*/  FMUL.FTZ R209, R169, UR38 ;  /* 0x00000026a9d17c20 */ /* 0x000fe20008410000 */
[----:B------:R-:W-:Y:S01]  /*c120*/  FMUL.FTZ R20, R158, UR38 ;  /* 0x000000269e147c20 */ /* 0x000fe20008410000 */
[----:B-1----:R-:W-:-:S05]  /*c130*/  FMNMX.FTZ R152, R13, R152, !PT ;  /* 0x000000980d987209 */ /* 0x002fca0007810000 */
[----:B------:R-:W1:Y:S01]  /*c140*/  MUFU.TANH R157, R157 ;  /* 0x0000009d009d7308 */ /* 0x000e620000002400 */
[----:B------:R-:W-:Y:S01]  /*c150*/  FMUL.FTZ R205, R172, UR38 ;  /* 0x00000026accd7c20 */ /* 0x000fe20008410000 */
[----:B------:R-:W-:-:S06]  /*c160*/  FMUL.FTZ R21, R159, UR38 ;  /* 0x000000269f157c20 */ /* 0x000fcc0008410000 */
[----:B------:R-:W3:Y:S01]  /*c170*/  MUFU.TANH R10, R10 ;  /* 0x0000000a000a7308 */ /* 0x000ee20000002400 */
[----:B--2---:R-:W-:Y:S01]  /*c180*/  FMNMX.FTZ R152, R14, R152, !PT ;  /* 0x000000980e987209 */ /* 0x004fe20007810000 */
[----:B------:R-:W-:-:S06]  /*c190*/  FMUL.FTZ R204, R173, UR38 ;  /* 0x00000026adcc7c20 */ /* 0x000fcc0008410000 */
[----:B------:R-:W2:Y:S01]  /*c1a0*/  MUFU.TANH R210, R210 ;  /* 0x000000d200d27308 */ /* 0x000ea20000002400 */
[----:B------:R-:W-:-:S07]  /*c1b0*/  FMUL.FTZ R203, R162, UR38 ;  /* 0x00000026a2cb7c20 */ /* 0x000fce0008410000 */
[----:B------:R-:W4:Y:S01]  /*c1c0*/  MUFU.TANH R11, R11 ;  /* 0x0000000b000b7308 */ /* 0x000f220000002400 */
[----:B0-----:R-:W-:Y:S01]  /*c1d0*/  FMNMX.FTZ R152, R156, R152, !PT ;  /* 0x000000989c987209 */ /* 0x001fe20007810000 */
[----:B------:R-:W-:-:S06]  /*c1e0*/  FMUL.FTZ R219, R176, UR38 ;  /* 0x00000026b0db7c20 */ /* 0x000fcc0008410000 */
[----:B------:R-:W0:Y:S01]  /*c1f0*/  MUFU.TANH R209, R209 ;  /* 0x000000d100d17308 */ /* 0x000e220000002400 */
[----:B------:R-:W-:-:S07]  /*c200*/  FMUL.FTZ R202, R163, UR38 ;  /* 0x00000026a3ca7c20 */ /* 0x000fce0008410000 */
[----:B------:R-:W5:Y:S01]  /*c210*/  MUFU.TANH R20, R20 ;  /* 0x0000001400147308 */ /* 0x000f620000002400 */
[----:B-1----:R-:W-:Y:S01]  /*c220*/  FMNMX.FTZ R152, R157, R152, !PT ;  /* 0x000000989d987209 */ /* 0x002fe20007810000 */
[----:B------:R-:W-:-:S06]  /*c230*/  FMUL.FTZ R218, R177, UR38 ;  /* 0x00000026b1da7c20 */ /* 0x000fcc0008410000 */
[----:B------:R-:W1:Y:S01]  /*c240*/  MUFU.TANH R205, R205 ;  /* 0x000000cd00cd7308 */ /* 0x000e620000002400 */
[----:B---3--:R-:W-:Y:S01]  /*c250*/  FMNMX.FTZ R153, R10, R6, !PT ;  /* 0x000000060a997209 */ /* 0x008fe20007810000 */
[----:B------:R-:W-:-:S06]  /*c260*/  FMUL.FTZ R158, R166, UR38 ;  /* 0x00000026a69e7c20 */ /* 0x000fcc0008410000 */
[----:B------:R-:W3:Y:S01]  /*c270*/  MUFU.TANH R21, R21 ;  /* 0x0000001500157308 */ /* 0x000ee20000002400 */
[----:B--2---:R-:W-:Y:S01]  /*c280*/  FMNMX.FTZ R152, R210, R152, !PT ;  /* 0x00000098d2987209 */ /* 0x004fe20007810000 */
[----:B------:R-:W-:-:S06]  /*c290*/  FMUL.FTZ R214, R180, UR38 ;  /* 0x00000026b4d67c20 */ /* 0x000fcc0008410000 */
[----:B------:R-:W2:Y:S01]  /*c2a0*/  MUFU.TANH R204, R204 ;  /* 0x000000cc00cc7308 */ /* 0x000ea20000002400 */
[----:B----4-:R-:W-:Y:S01]  /*c2b0*/  FMNMX.FTZ R153, R11, R153, !PT ;  /* 0x000000990b997209 */ /* 0x010fe20007810000 */
[----:B------:R-:W-:-:S06]  /*c2c0*/  FMUL.FTZ R159, R167, UR38 ;  /* 0x00000026a79f7c20 */ /* 0x000fcc0008410000 */
[----:B------:R-:W4:Y:S01]  /*c2d0*/  MUFU.TANH R203, R203 ;  /* 0x000000cb00cb7308 */ /* 0x000f220000002400 */
[----:B0-----:R-:W-:Y:S01]  /*c2e0*/  FMNMX.FTZ R152, R209, R152, !PT ;  /* 0x00000098d1987209 */ /* 0x001fe20007810000 */
[----:B------:R-:W-:-:S06]  /*c2f0*/  FMUL.FTZ R213, R181, UR38 ;  /* 0x00000026b5d57c20 */ /* 0x000fcc0008410000 */
[----:B------:R-:W0:Y:S01]  /*c300*/  MUFU.TANH R219, R219 ;  /* 0x000000db00db7308 */ /* 0x000e220000002400 */
[----:B-----5:R-:W-:Y:S01]  /*c310*/  FMNMX.FTZ R153, R20, R153, !PT ;  /* 0x0000009914997209 */ /* 0x020fe20007810000 */
[----:B------:R-:W-:-:S06]  /*c320*/  FMUL.FTZ R212, R170, UR38 ;  /* 0x00000026aad47c20 */ /* 0x000fcc0008410000 */
        /* <DEDUP_REMOVED lines=49> */
[----:B0-----:R-:W-:-:S07]  /*c640*/  FMNMX.FTZ R152, R163, R152, !PT ;  /* 0x00000098a3987209 */ /* 0x001fce0007810000 */
[----:B------:R-:W0:Y:S01]  /*c650*/  MUFU.TANH R168, R168 ;  /* 0x000000a800a87308 */ /* 0x000e220000002400 */
[----:B-----5:R-:W-:Y:S01]  /*c660*/  FMNMX.FTZ R153, R207, R153, !PT ;  /* 0x00000099cf997209 */ /* 0x020fe20007810000 */
[----:B------:R-:W-:-:S06]  /*c670*/  FMUL.FTZ R220, R187, UR38 ;  /* 0x00000026bbdc7c20 */ /* 0x000fcc0008410000 */
[----:B------:R-:W5:Y:S01]  /*c680*/  MUFU.TANH R217, R217 ;  /* 0x000000d900d97308 */ /* 0x000f620000002400 */
[----:B-1----:R-:W-:-:S07]  /*c690*/  FMNMX.FTZ R152, R164, R152, !PT ;  /* 0x00000098a4987209 */ /* 0x002fce0007810000 */
[----:B------:R-:W1:Y:S01]  /*c6a0*/  MUFU.TANH R169, R169 ;  /* 0x000000a900a97308 */ /* 0x000e620000002400 */
[----:B---3--:R-:W-:Y:S01]  /*c6b0*/  FMNMX.FTZ R153, R223, R153, !PT ;  /* 0x00000099df997209 */ /* 0x008fe20007810000 */
[----:B------:R-:W-:-:S06]  /*c6c0*/  FMUL.FTZ R187, R190, UR38 ;  /* 0x00000026bebb7c20 */ /* 0x000fcc0008410000 */
[----:B------:R-:W3:Y:S01]  /*c6d0*/  MUFU.TANH R216, R216 ;  /* 0x000000d800d87308 */ /* 0x000ee20000002400 */
[----:B--2---:R-:W-:-:S07]  /*c6e0*/  FMNMX.FTZ R152, R165, R152, !PT ;  /* 0x00000098a5987209 */ /* 0x004fce0007810000 */
[----:B------:R-:W2:Y:S01]  /*c6f0*/  MUFU.TANH R172, R172 ;  /* 0x000000ac00ac7308 */ /* 0x000ea20000002400 */
[----:B----4-:R-:W-:Y:S01]  /*c700*/  FMNMX.FTZ R153, R222, R153, !PT ;  /* 0x00000099de997209 */ /* 0x010fe20007810000 */
[----:B------:R-:W-:-:S06]  /*c710*/  FMUL.FTZ R186, R191, UR38 ;  /* 0x00000026bfba7c20 */ /* 0x000fcc0008410000 */
[----:B------:R-:W4:Y:S01]  /*c720*/  MUFU.TANH R221, R221 ;  /* 0x000000dd00dd7308 */ /* 0x000f220000002400 */
[----:B0-----:R-:W-:Y:S01]  /*c730*/  FMNMX.FTZ R152, R168, R152, !PT ;  /* 0x00000098a8987209 */ /* 0x001fe20007810000 */
[----:B------:R-:W-:Y:S01]  /*c740*/  FMUL.FTZ R166, R194, UR38 ;  /* 0x00000026c2a67c20 */ /* 0x000fe20008410000 */
[----:B-----5:R-:W-:-:S05]  /*c750*/  FMNMX.FTZ R153, R217, R153, !PT ;  /* 0x00000099d9997209 */ /* 0x020fca0007810000 */
[----:B------:R-:W0:Y:S01]  /*c760*/  MUFU.TANH R220, R220 ;  /* 0x000000dc00dc7308 */ /* 0x000e220000002400 */
[----:B-1----:R-:W-:Y:S01]  /*c770*/  FMNMX.FTZ R152, R169, R152, !PT ;  /* 0x00000098a9987209 */ /* 0x002fe20007810000 */
[----:B------:R-:W-:Y:S01]  /*c780*/  FMUL.FTZ R167, R195, UR38 ;  /* 0x00000026c3a77c20 */ /* 0x000fe20008410000 */
[----:B---3--:R-:W-:-:S05]  /*c790*/  FMNMX.FTZ R153, R216, R153, !PT ;  /* 0x00000099d8997209 */ /* 0x008fca0007810000 */
[----:B------:R-:W1:Y:S01]  /*c7a0*/  MUFU.TANH R187, R187 ;  /* 0x000000bb00bb7308 */ /* 0x000e620000002400 */
[----:B--2---:R-:W-:Y:S01]  /*c7b0*/  FMNMX.FTZ R152, R172, R152, !PT ;  /* 0x00000098ac987209 */ /* 0x004fe20007810000 */
[----:B------:R-:W-:Y:S01]  /*c7c0*/  FMUL.FTZ R170, R198, UR38 ;  /* 0x00000026c6aa7c20 */ /* 0x000fe20008410000 */
[----:B----4-:R-:W-:-:S05]  /*c7d0*/  FMNMX.FTZ R153, R221, R153, !PT ;  /* 0x00000099dd997209 */ /* 0x010fca0007810000 */
[----:B------:R-:W2:Y:S01]  /*c7e0*/  MUFU.TANH R186, R186 ;  /* 0x000000ba00ba7308 */ /* 0x000ea20000002400 */
[----:B------:R-:W3:Y:S01]  /*c7f0*/  SHFL.BFLY PT, R162, R152, 0x2, 0x1f ;  /* 0x0c401f0098a27f89 */ /* 0x000ee200000e0000 */
[----:B0-----:R-:W-:-:S06]  /*c800*/  FMNMX.FTZ R153, R220, R153, !PT ;  /* 0x00000099dc997209 */ /* 0x001fcc0007810000 */
[----:B------:R-:W0:Y:S01]  /*c810*/  MUFU.TANH R166, R166 ;  /* 0x000000a600a67308 */ /* 0x000e220000002400 */
[----:B------:R-:W-:Y:S01]  /*c820*/  FMUL.FTZ R171, R199, UR38 ;  /* 0x00000026c7ab7c20 */ /* 0x000fe20008410000 */
[----:B-1----:R-:W-:-:S06]  /*c830*/  FMNMX.FTZ R153, R187, R153, !PT ;  /* 0x00000099bb997209 */ /* 0x002fcc0007810000 */
[----:B------:R-:W1:Y:S01]  /*c840*/  MUFU.TANH R167, R167 ;  /* 0x000000a700a77308 */ /* 0x000e620000002400 */
[----:B--2---:R-:W-:-:S07]  /*c850*/  FMNMX.FTZ R153, R186, R153, !PT ;  /* 0x00000099ba997209 */ /* 0x004fce0007810000 */
[----:B------:R-:W2:Y:S01]  /*c860*/  MUFU.TANH R170, R170 ;  /* 0x000000aa00aa7308 */ /* 0x000ea20000002400 */
[----:B0-----:R-:W-:-:S07]  /*c870*/  FMNMX.FTZ R153, R166, R153, !PT ;  /* 0x00000099a6997209 */ /* 0x001fce0007810000 */
[----:B------:R-:W0:Y:S01]  /*c880*/  MUFU.TANH R171, R171 ;  /* 0x000000ab00ab7308 */ /* 0x000e220000002400 */
[----:B-1----:R-:W-:Y:S02]  /*c890*/  FMNMX.FTZ R153, R167, R153, !PT ;  /* 0x00000099a7997209 */ /* 0x002fe40007810000 */
[----:B---3--:R-:W-:Y:S02]  /*c8a0*/  FMNMX.FTZ R162, R152, R162, !PT ;  /* 0x000000a298a27209 */ /* 0x008fe40007810000 */
[----:B--2---:R-:W-:-:S03]  /*c8b0*/  FMNMX.FTZ R153, R170, R153, !PT ;  /* 0x00000099aa997209 */ /* 0x004fc60007810000 */
[----:B------:R-:W1:Y:S01]  /*c8c0*/  SHFL.BFLY PT, R154, R162, 0x1, 0x1f ;  /* 0x0c201f00a29a7f89 */ /* 0x000e6200000e0000 */
[----:B0-----:R-:W-:-:S05]  /*c8d0*/  FMNMX.FTZ R152, R171, R153, !PT ;  /* 0x00000099ab987209 */ /* 0x001fca0007810000 */
[----:B------:R-:W0:Y:S01]  /*c8e0*/  SHFL.BFLY PT, R153, R152, 0x2, 0x1f ;  /* 0x0c401f0098997f89 */ /* 0x000e2200000e0000 */
[----:B-1----:R-:W-:Y:S02]  /*c8f0*/  FMNMX.FTZ R162, R162, R154, !PT ;  /* 0x0000009aa2a27209 */ /* 0x002fe40007810000 */
[----:B0-----:R-:W-:-:S03]  /*c900*/  FMNMX.FTZ R152, R152, R153, !PT ;  /* 0x0000009998987209 */ /* 0x001fc60007810000 */
[----:B------:R-:W-:Y:S02]  /*c910*/  FADD.FTZ R153, -R162, R5 ;  /* 0x00000005a2997221 */ /* 0x000fe40000010100 */
[----:B------:R-:W0:Y:S01]  /*c920*/  SHFL.BFLY PT, R5, R152, 0x1, 0x1f ;  /* 0x0c201f0098057f89 */ /* 0x000e2200000e0000 */
[----:B------:R-:W1:Y:S01]  /*c930*/  S2R R155, SR_TID.X ;  /* 0x00000000009b7919 */ /* 0x000e620000002100 */
[----:B------:R-:W-:Y:S01]  /*c940*/  MOV R161, 0x40000040 ;  /* 0x4000004000a17802 */ /* 0x000fe20000000f00 */
[----:B------:R-:W-:-:S03]  /*c950*/  UMOV UR39, UR43 ;  /* 0x0000002b00277c82 */ /* 0x000fc60008000000 */
[----:B------:R-:W-:Y:S01]  /*c960*/  R2UR UR7, R161 ;  /* 0x00000000a10772ca */ /* 0x000fe200000e0000 */
[----:B------:R-:W-:-:S04]  /*c970*/  FMUL.FTZ R161, R162, UR39 ;  /* 0x00000027a2a17c20 */ /* 0x000fc80008410000 */
[----:B------:R-:W-:Y:S01]  /*c980*/  FFMA.FTZ R174, R8, UR39, -R161 ;  /* 0x0000002708ae7c23 */ /* 0x000fe200080108a1 */
[----:B0-----:R-:W-:-:S05]  /*c990*/  FMNMX.FTZ R8, R152, R5, !PT ;  /* 0x0000000598087209 */ /* 0x001fca0007810000 */
[----:B------:R-:W-:-:S04]  /*c9a0*/  FADD.FTZ R6, -R8, R6 ;  /* 0x0000000608067221 */ /* 0x000fc80000010100 */
[----:B------:R-:W-:-:S04]  /*c9b0*/  FMUL.FTZ R6, R6, UR39 ;  /* 0x0000002706067c20 */ /* 0x000fc80008410000 */
[----:B------:R0:W-:Y:S01]  /*c9c0*/  MUFU.EX2 R178, R6 ;  /* 0x0000000600b27308 */ /* 0x0001e20000000800 */
[----:B-1----:R-:W-:Y:S01]  /*c9d0*/  SHF.R.U32.HI R155, RZ, 0x7, R155 ;  /* 0x00000007ff9b7819 */ /* 0x002fe2000001169b */
[----:B------:R-:W-:Y:S01]  /*c9e0*/  FFMA.FTZ R175, R9, UR39, -R161 ;  /* 0x0000002709af7c23 */ /* 0x000fe200080108a1 */
[----:B0-----:R-:W-:-:S04]  /*c9f0*/  FMUL.FTZ R6, R8, UR39 ;  /* 0x0000002708067c20 */ /* 0x001fc80008410000 */
[--C-:B------:R-:W-:Y:S01]  /*ca00*/  FFMA.FTZ R179, R10, UR39, -R6.reuse ;  /* 0x000000270ab37c23 */ /* 0x100fe20008010806 */
[----:B------:R-:W-:Y:S02]  /*ca10*/  @!P1 VIADD R10, R3, 0x32440 ;  /* 0x00032440030a9836 */ /* 0x000fe40000000000 */
[--C-:B------:R-:W-:Y:S01]  /*ca20*/  FFMA.FTZ R11, R11, UR39, -R6.reuse ;  /* 0x000000270b0b7c23 */ /* 0x100fe20008010806 */
[----:B------:R-:W-:Y:S01]  /*ca30*/  IADD3 R9, -R155, 0xb, RZ ;  /* 0x0000000b9b097810 */ /* 0x000fe20007ffe1ff */
[----:B------:R-:W-:Y:S01]  /*ca40*/  FFMA.FTZ R5, R15, UR39, -R161 ;  /* 0x000000270f057c23 */ /* 0x000fe200080108a1 */
[----:B------:R-:W-:Y:S01]  /*ca50*/  FFMA.FTZ R15, R20, UR39, -R6 ;  /* 0x00000027140f7c23 */ /* 0x000fe20008010806 */
[----:B------:R-:W-:Y:S01]  /*ca60*/  @!P1 PRMT R10, RZ, 0x654, R10 ;  /* 0x00000654ff0a9816 */ /* 0x000fe2000000000a */
[----:B------:R0:W-:Y:S01]  /*ca70*/  MUFU.EX2 R20, R11 ;  /* 0x0000000b00147308 */ /* 0x0001e20000000800 */
[----:B------:R1:W-:Y:S06]  /*ca80*/  BAR.ARV R9, 0x100 ;  /* 0x000400090000751d */ /* 0x0003ec0000002000 */
[----:B------:R2:W-:Y:S01]  /*ca90*/  @!P1 SYNCS.ARRIVE.TRANS64.RED.A1T0 RZ, [R10+URZ], RZ ;  /* 0x000000ff0aff99a7 */ /* 0x0005e2000810043f */
[----:B0-----:R-:W-:-:S02]  /*caa0*/  VIADD R11, R155, 0x8 ;  /* 0x000000089b0b7836 */ /* 0x001fc40000000000 */
[----:B------:R-:W-:Y:S01]  /*cab0*/  FMUL.FTZ R153, R153, UR39 ;  /* 0x0000002799997c20 */ /* 0x000fe20008410000 */
[----:B------:R-:W-:Y:S02]  /*cac0*/  FFMA.FTZ R12, R12, UR39, -R161 ;  /* 0x000000270c0c7c23 */ /* 0x000fe400080108a1 */
[----:B------:R0:W-:Y:S01]  /*cad0*/  BAR.SYNC.DEFER_BLOCKING R11, 0x100 ;  /* 0x0004000b0000751d */ /* 0x0001e20000010000 */
[----:B--2---:R-:W-:-:S05]  /*cae0*/  FFMA.FTZ R10, R21, UR39, -R6 ;  /* 0x00000027150a7c23 */ /* 0x004fca0008010806 */
[----:B------:R-:W2:Y:S01]  /*caf0*/  MUFU.EX2 R173, R153 ;  /* 0x0000009900ad7308 */ /* 0x000ea20000000800 */
[----:B------:R-:W-:-:S07]  /*cb00*/  IMAD.MOV.U32 R160, RZ, RZ, 0xc00 ;  /* 0x00000c00ffa07424 */ /* 0x000fce00078e00ff */
[----:B------:R-:W-:Y:S08]  /*cb10*/  MUFU.EX2 R174, R174 ;  /* 0x000000ae00ae7308 */ /* 0x000ff00000000800 */
[----:B------:R-:W3:Y:S08]  /*cb20*/  MUFU.EX2 R175, R175 ;  /* 0x000000af00af7308 */ /* 0x000ef00000000800 */
[----:B------:R-:W-:Y:S08]  /*cb30*/  MUFU.EX2 R12, R12 ;  /* 0x0000000c000c7308 */ /* 0x000ff00000000800 */
[----:B------:R-:W4:Y:S08]  /*cb40*/  MUFU.EX2 R5, R5 ;  /* 0x0000000500057308 */ /* 0x000f300000000800 */
[----:B------:R-:W5:Y:S08]  /*cb50*/  MUFU.EX2 R179, R179 ;  /* 0x000000b300b37308 */ /* 0x000f700000000800 */
[----:B------:R-:W-:Y:S08]  /*cb60*/  MUFU.EX2 R15, R15 ;  /* 0x0000000f000f7308 */ /* 0x000ff00000000800 */
[----:B------:R-:W1:Y:S01]  /*cb70*/  MUFU.EX2 R10, R10 ;  /* 0x0000000a000a7308 */ /* 0x000e620000000800 */
[----:B------:R-:W-:-:S02]  /*cb80*/  IMAD R160, R22, R160, UR42 ;  /* 0x0000002a16a07e24 */ /* 0x000fc4000f8e02a0 */
[-C--:B--2---:R-:W-:Y:S01]  /*cb90*/  FMUL.FTZ R24, R24, R173.reuse ;  /* 0x000000ad18187220 */ /* 0x084fe20000410000 */
[-C--:B------:R-:W-:Y:S01]  /*cba0*/  FMUL.FTZ R25, R25, R173.reuse ;  /* 0x000000ad19197220 */ /* 0x080fe20000410000 */
[-C--:B------:R-:W-:Y:S01]  /*cbb0*/  FMUL.FTZ R28, R28, R173.reuse ;  /* 0x000000ad1c1c7220 */ /* 0x080fe20000410000 */
[-C--:B------:R-:W-:Y:S01]  /*cbc0*/  FMUL.FTZ R29, R29, R173.reuse ;  /* 0x000000ad1d1d7220 */ /* 0x080fe20000410000 */
[----:B------:R-:W-:Y:S01]  /*cbd0*/  R2UR UR6, R160 ;  /* 0x00000000a00672ca */ /* 0x000fe200000e0000 */
        /* <DEDUP_REMOVED lines=124> */
[----:B---3--:R-:W-:-:S02]  /*d3a0*/  F2FP.F16.F32.PACK_AB R152, R175, R174 ;  /* 0x000000aeaf98723e */ /* 0x008fc400000000ff */
[----:B----4-:R-:W-:Y:S02]  /*d3b0*/  F2FP.F16.F32.PACK_AB R154, R5, R12 ;  /* 0x0000000c059a723e */ /* 0x010fe400000000ff */
[----:B-----5:R-:W-:Y:S02]  /*d3c0*/  F2FP.F16.F32.PACK_AB R153, R20, R179 ;  /* 0x000000b31499723e */ /* 0x020fe400000000ff */
[----:B-1----:R-:W-:-:S04]  /*d3d0*/  F2FP.F16.F32.PACK_AB R155, R10, R15 ;  /* 0x0000000f0a9b723e */ /* 0x002fc800000000ff */
[----:B------:R-:W-:-:S06]  /*d3e0*/  WARPGROUP.ARRIVE ;  /* 0x00000000000079c5 */ /* 0x000fcc0000000000 */
[----:B------:R-:W-:Y:S01]  /*d3f0*/  HGMMA.64x256x16.F32 R24, R152, gdesc[UR4].tnspB, R24, gsb0 ;  /* 0x43e0000498187df0 */ /* 0x000fe20008000818 */
[--C-:B------:R-:W-:Y:S01]  /*d400*/  FFMA.FTZ R177, R14, UR39, -R161.reuse ;  /* 0x000000270eb17c23 */ /* 0x100fe200080108a1 */
[--C-:B------:R-:W-:Y:S01]  /*d410*/  FFMA.FTZ R176, R13, UR39, -R161.reuse ;  /* 0x000000270db07c23 */ /* 0x100fe200080108a1 */
[--C-:B0-----:R-:W-:Y:S01]  /*d420*/  FFMA.FTZ R11, R156, UR39, -R161.reuse ;  /* 0x000000279c0b7c23 */ /* 0x101fe200080108a1 */
[--C-:B------:R-:W-:Y:S01]  /*d430*/  FFMA.FTZ R14, R157, UR39, -R161.reuse ;  /* 0x000000279d0e7c23 */ /* 0x100fe200080108a1 */
[--C-:B------:R-:W-:Y:S01]  /*d440*/  FFMA.FTZ R157, R203, UR39, -R6.reuse ;  /* 0x00000027cb9d7c23 */ /* 0x100fe20008010806 */
[--C-:B------:R-:W-:Y:S01]  /*d450*/  FFMA.FTZ R13, R202, UR39, -R6.reuse ;  /* 0x00000027ca0d7c23 */ /* 0x100fe20008010806 */
[--C-:B------:R-:W-:Y:S01]  /*d460*/  FFMA.FTZ R21, R158, UR39, -R6.reuse ;  /* 0x000000279e157c23 */ /* 0x100fe20008010806 */
[--C-:B------:R-:W-:Y:S01]  /*d470*/  FFMA.FTZ R156, R159, UR39, -R6.reuse ;  /* 0x000000279f9c7c23 */ /* 0x100fe20008010806 */
[----:B------:R-:W-:Y:S08]  /*d480*/  MUFU.EX2 R176, R176 ;  /* 0x000000b000b07308 */ /* 0x000ff00000000800 */
[----:B------:R-:W0:Y:S08]  /*d490*/  MUFU.EX2 R177, R177 ;  /* 0x000000b100b17308 */ /* 0x000e300000000800 */
[----:B------:R-:W-:Y:S08]  /*d4a0*/  MUFU.EX2 R11, R11 ;  /* 0x0000000b000b7308 */ /* 0x000ff00000000800 */
        /* <DEDUP_REMOVED lines=15> */
[----:B------:R-:W-:Y:S01]  /*d5a0*/  MUFU.EX2 R180, R180 ;  /* 0x000000b400b47308 */ /* 0x000fe20000000800 */
[----:B------:R-:W-:-:S02]  /*d5b0*/  WARPGROUP.DEPBAR.LE gsb0, 0x0 ;  /* 0x00008000000079c5 */ /* 0x000fc40000010000 */
[----:B------:R-:W-:Y:S02]  /*d5c0*/  VIADD R152, R160, 0x80 ;  /* 0x00000080a0987836 */ /* 0x000fe40000000000 */
[----:B------:R-:W-:-:S03]  /*d5d0*/  IMAD.MOV.U32 R153, RZ, RZ, 0x40000040 ;  /* 0x40000040ff997424 */ /* 0x000fc600078e00ff */
[----:B------:R-:W-:Y:S02]  /*d5e0*/  R2UR UR6, R152 ;  /* 0x00000000980672ca */ /* 0x000fe400000e0000 */
[----:B------:R-:W-:Y:S02]  /*d5f0*/  R2UR UR7, R153 ;  /* 0x00000000990772ca */ /* 0x000fe400000e0000 */
[----:B0-----:R-:W-:Y:S02]  /*d600*/  F2FP.F16.F32.PACK_AB R152, R177, R176 ;  /* 0x000000b0b198723e */ /* 0x001fe400000000ff */
[----:B-1----:R-:W-:Y:S02]  /*d610*/  F2FP.F16.F32.PACK_AB R153, R13, R157 ;  /* 0x0000009d0d99723e */ /* 0x002fe400000000ff */
[----:B------:R-:W-:Y:S02]  /*d620*/  F2FP.F16.F32.PACK_AB R154, R14, R11 ;  /* 0x0000000b0e9a723e */ /* 0x000fe400000000ff */
[----:B--2---:R-:W-:-:S04]  /*d630*/  F2FP.F16.F32.PACK_AB R155, R156, R21 ;  /* 0x000000159c9b723e */ /* 0x004fc800000000ff */
[----:B------:R-:W-:-:S06]  /*d640*/  WARPGROUP.ARRIVE ;  /* 0x00000000000079c5 */ /* 0x000fcc0000000000 */
[----:B------:R-:W-:Y:S01]  /*d650*/  HGMMA.64x256x16.F32 R24, R152, gdesc[UR4].tnspB, R24, gsb0 ;  /* 0x43e0000498187df0 */ /* 0x000fe20008000818 */
[----:B------:R-:W-:Y:S08]  /*d660*/  MUFU.EX2 R181, R181 ;  /* 0x000000b500b57308 */ /* 0x000ff00000000800 */
[----:B------:R-:W-:Y:S08]  /*d670*/  MUFU.EX2 R182, R182 ;  /* 0x000000b600b67308 */ /* 0x000ff00000000800 */
[----:B------:R-:W0:Y:S08]  /*d680*/  MUFU.EX2 R183, R183 ;  /* 0x000000b700b77308 */ /* 0x000e300000000800 */
[----:B------:R-:W-:Y:S08]  /*d690*/  MUFU.EX2 R184, R184 ;  /* 0x000000b800b87308 */ /* 0x000ff00000000800 */
[----:B------:R-:W1:Y:S01]  /*d6a0*/  MUFU.EX2 R185, R185 ;  /* 0x000000b900b97308 */ /* 0x000e620000000800 */
[----:B------:R-:W-:Y:S01]  /*d6b0*/  FFMA.FTZ R190, R178, R4, R179 ;  /* 0x00000004b2be7223 */ /* 0x000fe200000100b3 */
[----:B------:R-:W-:Y:S01]  /*d6c0*/  FFMA.FTZ R4, R219, UR39, -R161 ;  /* 0x00000027db047c23 */ /* 0x000fe200080108a1 */
[--C-:B------:R-:W-:Y:S01]  /*d6d0*/  FFMA.FTZ R178, R223, UR39, -R6.reuse ;  /* 0x00000027dfb27c23 */ /* 0x100fe20008010806 */
[--C-:B------:R-:W-:Y:S01]  /*d6e0*/  FFMA.FTZ R179, R222, UR39, -R6.reuse ;  /* 0x00000027deb37c23 */ /* 0x100fe20008010806 */
[--C-:B------:R-:W-:Y:S01]  /*d6f0*/  FFMA.FTZ R188, R217, UR39, -R6.reuse ;  /* 0x00000027d9bc7c23 */ /* 0x100fe20008010806 */
[----:B------:R-:W-:-:S02]  /*d700*/  FFMA.FTZ R189, R216, UR39, -R6 ;  /* 0x00000027d8bd7c23 */ /* 0x000fc40008010806 */
[----:B------:R-:W-:Y:S08]  /*d710*/  MUFU.EX2 R4, R4 ;  /* 0x0000000400047308 */ /* 0x000ff00000000800 */
[----:B------:R-:W-:Y:S08]  /*d720*/  MUFU.EX2 R178, R178 ;  /* 0x000000b200b27308 */ /* 0x000ff00000000800 */
[----:B------:R-:W-:Y:S08]  /*d730*/  MUFU.EX2 R179, R179 ;  /* 0x000000b300b37308 */ /* 0x000ff00000000800 */
[----:B------:R-:W-:Y:S08]  /*d740*/  MUFU.EX2 R188, R188 ;  /* 0x000000bc00bc7308 */ /* 0x000ff00000000800 */
[----:B------:R-:W-:Y:S01]  /*d750*/  MUFU.EX2 R189, R189 ;  /* 0x000000bd00bd7308 */ /* 0x000fe20000000800 */
[----:B------:R-:W-:-:S02]  /*d760*/  WARPGROUP.DEPBAR.LE gsb0, 0x0 ;  /* 0x00008000000079c5 */ /* 0x000fc40000010000 */
[----:B------:R-:W-:Y:S01]  /*d770*/  IMAD.MOV.U32 R153, RZ, RZ, 0x40000040 ;  /* 0x40000040ff997424 */ /* 0x000fe200078e00ff */
[----:B------:R-:W-:-:S04]  /*d780*/  IADD3 R152, R160, 0x100, RZ ;  /* 0x00000100a0987810 */ /* 0x000fc80007ffe0ff */
[----:B------:R-:W-:Y:S02]  /*d790*/  R2UR UR6, R152 ;  /* 0x00000000980672ca */ /* 0x000fe400000e0000 */
[----:B------:R-:W-:Y:S02]  /*d7a0*/  R2UR UR7, R153 ;  /* 0x00000000990772ca */ /* 0x000fe400000e0000 */
[----:B---3--:R-:W-:Y:S02]  /*d7b0*/  F2FP.F16.F32.PACK_AB R152, R159, R158 ;  /* 0x0000009e9f98723e */ /* 0x008fe400000000ff */
[----:B0-----:R-:W-:Y:S02]  /*d7c0*/  F2FP.F16.F32.PACK_AB R153, R183, R182 ;  /* 0x000000b6b799723e */ /* 0x001fe400000000ff */
[----:B------:R-:W-:Y:S02]  /*d7d0*/  F2FP.F16.F32.PACK_AB R154, R181, R180 ;  /* 0x000000b4b59a723e */ /* 0x000fe400000000ff */
[----:B-1----:R-:W-:-:S04]  /*d7e0*/  F2FP.F16.F32.PACK_AB R155, R185, R184 ;  /* 0x000000b8b99b723e */ /* 0x002fc800000000ff */
[----:B------:R-:W-:-:S06]  /*d7f0*/  WARPGROUP.ARRIVE ;  /* 0x00000000000079c5 */ /* 0x000fcc0000000000 */
[----:B------:R-:W-:Y:S01]  /*d800*/  HGMMA.64x256x16.F32 R24, R152, gdesc[UR4].tnspB, R24, gsb0 ;  /* 0x43e0000498187df0 */ /* 0x000fe20008000818 */
[--C-:B------:R-:W-:Y:S01]  /*d810*/  FFMA.FTZ R215, R215, UR39, -R161.reuse ;  /* 0x00000027d7d77c23 */ /* 0x100fe200080108a1 */
[--C-:B------:R-:W-:Y:S01]  /*d820*/  FFMA.FTZ R206, R206, UR39, -R161.reuse ;  /* 0x00000027cece7c23 */ /* 0x100fe200080108a1 */
        /* <DEDUP_REMOVED lines=16> */
[----:B------:R-:W-:Y:S01]  /*d930*/  FFMA.FTZ R154, R173, R7, R174 ;  /* 0x00000007ad9a7223 */ /* 0x000fe200000100ae */
[--C-:B------:R-:W-:Y:S01]  /*d940*/  FFMA.FTZ R7, R218, UR39, -R161.reuse ;  /* 0x00000027da077c23 */ /* 0x100fe200080108a1 */
[--C-:B------:R-:W-:Y:S01]  /*d950*/  FFMA.FTZ R173, R214, UR39, -R161.reuse ;  /* 0x00000027d6ad7c23 */ /* 0x100fe200080108a1 */
[----:B------:R-:W-:-:S04]  /*d960*/  FFMA.FTZ R174, R213, UR39, -R161 ;  /* 0x00000027d5ae7c23 */ /* 0x000fc800080108a1 */
[----:B------:R-:W0:Y:S08]  /*d970*/  MUFU.EX2 R7, R7 ;  /* 0x0000000700077308 */ /* 0x000e300000000800 */
[----:B------:R-:W-:Y:S08]  /*d980*/  MUFU.EX2 R173, R173 ;  /* 0x000000ad00ad7308 */ /* 0x000ff00000000800 */
[----:B------:R-:W1:Y:S01]  /*d990*/  MUFU.EX2 R174, R174 ;  /* 0x000000ae00ae7308 */ /* 0x000e620000000800 */
[----:B------:R-:W-:-:S02]  /*d9a0*/  VIADD R152, R160, 0x180 ;  /* 0x00000180a0987836 */ /* 0x000fc40000000000 */
[----:B------:R-:W-:Y:S02]  /*d9b0*/  IMAD.MOV.U32 R153, RZ, RZ, 0x40000040 ;  /* 0x40000040ff997424 */ /* 0x000fe400078e00ff */
[----:B------:R-:W-:Y:S01]  /*d9c0*/  FADD.FTZ R175, R175, R154 ;  /* 0x0000009aafaf7221 */ /* 0x000fe20000010000 */
[----:B------:R-:W-:Y:S02]  /*d9d0*/  R2UR UR6, R152 ;  /* 0x00000000980672ca */ /* 0x000fe400000e0000 */
[----:B------:R-:W-:Y:S02]  /*d9e0*/  R2UR UR7, R153 ;  /* 0x00000000990772ca */ /* 0x000fe400000e0000 */
[----:B0-----:R-:W-:Y:S02]  /*d9f0*/  F2FP.F16.F32.PACK_AB R152, R7, R4 ;  /* 0x000000040798723e */ /* 0x001fe400000000ff */
[----:B------:R-:W-:Y:S02]  /*da00*/  F2FP.F16.F32.PACK_AB R153, R179, R178 ;  /* 0x000000b2b399723e */ /* 0x000fe400000000ff */
[----:B------:R-:W-:-:S02]  /*da10*/  F2FP.F16.F32.PACK_AB R155, R189, R188 ;  /* 0x000000bcbd9b723e */ /* 0x000fc400000000ff */
[----:B-1----:R-:W-:-:S04]  /*da20*/  F2FP.F16.F32.PACK_AB R154, R174, R173 ;  /* 0x000000adae9a723e */ /* 0x002fc800000000ff */
[----:B------:R-:W-:-:S06]  /*da30*/  WARPGROUP.ARRIVE ;  /* 0x00000000000079c5 */ /* 0x000fcc0000000000 */
[----:B------:R-:W-:Y:S01]  /*da40*/  HGMMA.64x256x16.F32 R24, R152, gdesc[UR4].tnspB, R24, gsb0 ;  /* 0x43e0000498187df0 */ /* 0x000fe20008000818 */
[----:B------:R-:W-:Y:S01]  /*da50*/  FFMA.FTZ R161, R172, UR39, -R161 ;  /* 0x00000027aca17c23 */ /* 0x000fe200080108a1 */
[----:B------:R-:W-:-:S06]  /*da60*/  FFMA.FTZ R172, R221, UR39, -R6 ;  /* 0x00000027ddac7c23 */ /* 0x000fcc0008010806 */
[----:B------:R-:W0:Y:S01]  /*da70*/  MUFU.EX2 R172, R172 ;  /* 0x000000ac00ac7308 */ /* 0x000e220000000800 */
[--C-:B------:R-:W-:Y:S01]  /*da80*/  FFMA.FTZ R166, R166, UR39, -R6.reuse ;  /* 0x00000027a6a67c23 */ /* 0x100fe20008010806 */
[--C-:B------:R-:W-:Y:S01]  /*da90*/  FFMA.FTZ R167, R167, UR39, -R6.reuse ;  /* 0x00000027a7a77c23 */ /* 0x100fe20008010806 */
[--C-:B------:R-:W-:Y:S01]  /*daa0*/  FFMA.FTZ R170, R170, UR39, -R6.reuse ;  /* 0x00000027aaaa7c23 */ /* 0x100fe20008010806 */
[----:B------:R-:W-:Y:S01]  /*dab0*/  FFMA.FTZ R6, R171, UR39, -R6 ;  /* 0x00000027ab067c23 */ /* 0x000fe20008010806 */
[----:B------:R-:W-:-:S03]  /*dac0*/  FADD.FTZ R175, R12, R175 ;  /* 0x000000af0caf7221 */ /* 0x000fc60000010000 */
[----:B------:R-:W-:Y:S08]  /*dad0*/  MUFU.EX2 R165, R165 ;  /* 0x000000a500a57308 */ /* 0x000ff00000000800 */
[----:B------:R-:W1:Y:S08]  /*dae0*/  MUFU.EX2 R168, R168 ;  /* 0x000000a800a87308 */ /* 0x000e700000000800 */
[----:B------:R-:W-:Y:S08]  /*daf0*/  MUFU.EX2 R169, R169 ;  /* 0x000000a900a97308 */ /* 0x000ff00000000800 */
[----:B------:R2:W-:Y:S08]  /*db00*/  MUFU.EX2 R12, R161 ;  /* 0x000000a1000c7308 */ /* 0x0005f00000000800 */
[----:B------:R-:W-:Y:S08]  /*db10*/  MUFU.EX2 R166, R166 ;  /* 0x000000a600a67308 */ /* 0x000ff00000000800 */
[----:B------:R-:W3:Y:S08]  /*db20*/  MUFU.EX2 R167, R167 ;  /* 0x000000a700a77308 */ /* 0x000ef00000000800 */
[----:B------:R-:W-:Y:S08]  /*db30*/  MUFU.EX2 R170, R170 ;  /* 0x000000aa00aa7308 */ /* 0x000ff00000000800 */
[----:B------:R-:W4:Y:S01]  /*db40*/  MUFU.EX2 R6, R6 ;  /* 0x0000000600067308 */ /* 0x000f220000000800 */
[----:B--2---:R-:W-:Y:S01]  /*db50*/  IMAD.MOV.U32 R161, RZ, RZ, 0x40000040 ;  /* 0x40000040ffa17424 */ /* 0x004fe200078e00ff */
[----:B------:R-:W-:-:S02]  /*db60*/  WARPGROUP.DEPBAR.LE gsb0, 0x0 ;  /* 0x00008000000079c5 */ /* 0x000fc40000010000 */
[----:B------:R-:W-:Y:S01]  /*db70*/  VIADD R152, R160, 0x200 ;  /* 0x00000200a0987836 */ /* 0x000fe20000000000 */
[----:B------:R-:W-:-:S04]  /*db80*/  MOV R153, 0x40000040 ;  /* 0x4000004000997802 */ /* 0x000fc80000000f00 */
[----:B------:R-:W-:Y:S02]  /*db90*/  R2UR UR6, R152 ;  /* 0x00000000980672ca */ /* 0x000fe400000e0000 */
[----:B------:R-:W-:Y:S02]  /*dba0*/  R2UR UR7, R153 ;  /* 0x00000000990772ca */ /* 0x000fe400000e0000 */
[----:B------:R-:W-:Y:S02]  /*dbb0*/  F2FP.F16.F32.PACK_AB R152, R206, R215 ;  /* 0x000000d7ce98723e */ /* 0x000fe400000000ff */
[----:B0-----:R-:W-:Y:S02]  /*dbc0*/  F2FP.F16.F32.PACK_AB R153, R191, R172 ;  /* 0x000000acbf99723e */ /* 0x001fe400000000ff */
[----:B------:R-:W-:Y:S02]  /*dbd0*/  F2FP.F16.F32.PACK_AB R154, R164, R163 ;  /* 0x000000a3a49a723e */ /* 0x000fe400000000ff */
[----:B------:R-:W-:-:S04]  /*dbe0*/  F2FP.F16.F32.PACK_AB R155, R186, R187 ;  /* 0x000000bbba9b723e */ /* 0x000fc800000000ff */
[----:B------:R-:W-:-:S06]  /*dbf0*/  WARPGROUP.ARRIVE ;  /* 0x00000000000079c5 */ /* 0x000fcc0000000000 */
[----:B------:R-:W-:Y:S01]  /*dc00*/  HGMMA.64x256x16.F32 R24, R152, gdesc[UR4].tnspB, R24, gsb0 ;  /* 0x43e0000498187df0 */ /* 0x000fe20008000818 */
[----:B------:R-:W-:Y:S01]  /*dc10*/  VIADD R160, R160, 0x280 ;  /* 0x00000280a0a07836 */ /* 0x000fe20000000000 */
[----:B------:R-:W-:-:S04]  /*dc20*/  R2UR UR7, R161 ;  /* 0x00000000a10772ca */ /* 0x000fc800000e0000 */
[----:B------:R-:W-:Y:S01]  /*dc30*/  R2UR UR6, R160 ;  /* 0x00000000a00672ca */ /* 0x000fe200000e0000 */
[----:B------:R-:W-:-:S04]  /*dc40*/  FADD.FTZ R190, R20, R190 ;  /* 0x000000be14be7221 */ /* 0x000fc80000010000 */
        /* <DEDUP_REMOVED lines=35> */
[----:B------:R-:W-:-:S05]  /*de80*/  @!P1 VIADD R3, R3, 0x32460 ;  /* 0x0003246003039836 */ /* 0x000fca0000000000 */
[----:B------:R-:W-:Y:S02]  /*de90*/  @!P1 PRMT R3, RZ, 0x654, R3 ;  /* 0x00000654ff039816 */ /* 0x000fe40000000003 */
[----:B------:R-:W-:Y:S01]  /*dea0*/  MOV R5, R162 ;  /* 0x000000a200057202 */ /* 0x000fe20000000f00 */
[----:B------:R-:W-:Y:S02]  /*deb0*/  WARPGROUP.DEPBAR.LE gsb0, 0x0 ;  /* 0x00008000000079c5 */ /* 0x000fe40000010000 */
[----:B-1----:R-:W-:Y:S02]  /*dec0*/  F2FP.F16.F32.PACK_AB R152, R168, R165 ;  /* 0x000000a5a898723e */ /* 0x002fe400000000ff */
[----:B---3--:R-:W-:Y:S02]  /*ded0*/  F2FP.F16.F32.PACK_AB R153, R167, R166 ;  /* 0x000000a6a799723e */ /* 0x008fe400000000ff */
[----:B------:R-:W-:Y:S02]  /*dee0*/  F2FP.F16.F32.PACK_AB R154, R12, R169 ;  /* 0x000000a90c9a723e */ /* 0x000fe400000000ff */
[----:B----4-:R-:W-:-:S04]  /*def0*/  F2FP.F16.F32.PACK_AB R155, R6, R170 ;  /* 0x000000aa069b723e */ /* 0x010fc800000000ff */
[----:B------:R-:W-:-:S06]  /*df00*/  WARPGROUP.ARRIVE ;  /* 0x00000000000079c5 */ /* 0x000fcc0000000000 */
[----:B------:R-:W-:Y:S01]  /*df10*/  HGMMA.64x256x16.F32 R24, R152, gdesc[UR4].tnspB, R24, gsb0 ;  /* 0x43e0000498187df0 */ /* 0x000fe20008000818 */
        /* <DEDUP_REMOVED lines=8> */
[----:B------:R-:W-:Y:S01]  /*dfa0*/  IMAD.MOV.U32 R6, RZ, RZ, R8 ;  /* 0x000000ffff067224 */ /* 0x000fe200078e0008 */
[----:B------:R-:W-:Y:S02]  /*dfb0*/  WARPGROUP.DEPBAR.LE gsb0, 0x0 ;  /* 0x00008000000079c5 */ /* 0x000fe40000010000 */
[----:B------:R1:W-:Y:S01]  /*dfc0*/  @!P1 SYNCS.ARRIVE.TRANS64.RED.A1T0 RZ, [R3+URZ], RZ ;  /* 0x000000ff03ff99a7 */ /* 0x0003e2000810043f */
[----:B------:R-:W-:Y:S05]  /*dfd0*/  @P2 BRA `(.L_x_8290) ;  /* 0xffffffd000642947 */ /* 0x000fea000383ffff */
.L_x_8280:
[----:B------:R-:W-:Y:S05]  /*dfe0*/  WARPSYNC.ALL ;  /* 0x0000000000007948 */ /* 0x000fea0003800000 */
[----:B0-----:R-:W0:Y:S01]  /*dff0*/  SHFL.BFLY PT, R0, R7, 0x2, 0x1f ;  /* 0x0c401f0007007f89 */ /* 0x001e2200000e0000 */
[----:B------:R-:W-:Y:S01]  /*e000*/  VIADD R22, R22, 0x1 ;  /* 0x0000000116167836 */ /* 0x000fe20000000000 */
[----:B------:R2:W-:Y:S08]  /*e010*/  BAR.ARV R9, 0x100 ;  /* 0x000400090000751d */ /* 0x0005f00000002000 */
[----:B------:R-:W-:Y:S06]  /*e020*/  BAR.ARV 0x8, 0x120 ;  /* 0x0204800000007b1d */ /* 0x000fec0000002000 */
[----:B------:R-:W-:Y:S01]  /*e030*/  ISETP.NE.AND P0, PT, R22, 0x2, PT ;  /* 0x000000021600780c */ /* 0x000fe20003f05270 */
[----:B------:R-:W-:Y:S01]  /*e040*/  VIADD R235, R235, 0x1 ;  /* 0x00000001ebeb7836 */ /* 0x000fe20000000000 */
[----:B------:R-:W3:Y:S01]  /*e050*/  SHFL.BFLY PT, R5, R4, 0x2, 0x1f ;  /* 0x0c401f0004057f89 */ /* 0x000ee200000e0000 */
[----:B------:R-:W-:-:S02]  /*e060*/  PLOP3.LUT P1, PT, PT, PT, PT, 0x8, 0x0 ;  /* 0x000000000000781c */ /* 0x000fc40003f2e170 */
[----:B------:R-:W-:Y:S01]  /*e070*/  SEL R11, RZ, 0x1, P0 ;  /* 0x00000001ff0b7807 */ /* 0x000fe20000000000 */
[----:B0-----:R-:W-:Y:S01]  /*e080*/  FADD.FTZ R0, R0, R7 ;  /* 0x0000000700007221 */ /* 0x001fe20000010000 */
[----:B------:R-:W-:Y:S02]  /*e090*/  SEL R22, R22, RZ, P0 ;  /* 0x000000ff16167207 */ /* 0x000fe40000000000 */
[----:B------:R-:W-:Y:S02]  /*e0a0*/  LOP3.LUT R200, R200, R11, RZ, 0x3c, !PT ;  /* 0x0000000bc8c87212 */ /* 0x000fe400078e3cff */
[----:B-1----:R-:W0:Y:S01]  /*e0b0*/  SHFL.BFLY PT, R3, R0, 0x1, 0x1f ;  /* 0x0c201f0000037f89 */ /* 0x002e2200000e0000 */
[----:B---3--:R-:W-:Y:S01]  /*e0c0*/  FADD.FTZ R5, R5, R4 ;  /* 0x0000000405057221 */ /* 0x008fe20000010000 */
[----:B------:R-:W-:-:S04]  /*e0d0*/  IMAD.MOV.U32 R4, RZ, RZ, RZ ;  /* 0x000000ffff047224 */ /* 0x000fc800078e00ff */
[----:B------:R-:W1:Y:S01]  /*e0e0*/  SHFL.BFLY PT, R10, R5, 0x1, 0x1f ;  /* 0x0c201f00050a7f89 */ /* 0x000e6200000e0000 */
[----:B0-----:R-:W-:Y:S01]  /*e0f0*/  FADD.FTZ R6, R0, R3 ;  /* 0x0000000300067221 */ /* 0x001fe20000010000 */
[----:B------:R-:W-:-:S04]  /*e100*/  IMAD.MOV.U32 R3, RZ, RZ, RZ ;  /* 0x000000ffff037224 */ /* 0x000fc800078e00ff */
[----:B------:R-:W-:-:S13]  /*e110*/  FSETP.NE.FTZ.AND P2, PT, R6, RZ, PT ;  /* 0x000000ff0600720b */ /* 0x000fda0003f55000 */
[----:B------:R-:W0:Y:S01]  /*e120*/  @P2 MUFU.RCP R4, R6 ;  /* 0x0000000600042308 */ /* 0x000e220000001000 */
[----:B-1----:R-:W-:Y:S01]  /*e130*/  FADD.FTZ R7, R5, R10 ;  /* 0x0000000a05077221 */ /* 0x002fe20000010000 */
[----:B------:R-:W-:-:S04]  /*e140*/  MOV R5, 0xff800000 ;  /* 0xff80000000057802 */ /* 0x000fc80000000f00 */
[----:B------:R-:W-:Y:S01]  /*e150*/  FSETP.NE.FTZ.AND P3, PT, R7, RZ, PT ;  /* 0x000000ff0700720b */ /* 0x000fe20003f75000 */
[-C--:B0-----:R-:W-:Y:S01]  /*e160*/  FMUL.FTZ R10, R28, R4.reuse ;  /* 0x000000041c0a7220 */ /* 0x081fe20000410000 */
[-C--:B------:R-:W-:Y:S01]  /*e170*/  FMUL.FTZ R12, R32, R4.reuse ;  /* 0x00000004200c7220 */ /* 0x080fe20000410000 */
[----:B------:R-:W0:Y:S01]  /*e180*/  @P2 MUFU.LG2 R28, R6 ;  /* 0x00000006001c2308 */ /* 0x000e220000000c00 */
[-C--:B------:R-:W-:Y:S01]  /*e190*/  FMUL.FTZ R0, R33, R4.reuse ;  /* 0x0000000421007220 */ /* 0x080fe20000410000 */
[----:B------:R-:W-:Y:S02]  /*e1a0*/  IMAD.U32 R33, RZ, RZ, UR39 ;  /* 0x00000027ff217e24 */ /* 0x000fe4000f8e00ff */
[-C--:B------:R-:W-:Y:S01]  /*e1b0*/  FMUL.FTZ R161, R48, R4.reuse ;  /* 0x0000000430a17220 */ /* 0x080fe20000410000 */
[----:B------:R-:W-:Y:S02]  /*e1c0*/  IMAD.U32 R32, RZ, RZ, UR39 ;  /* 0x00000027ff207e24 */ /* 0x000fe4000f8e00ff */
[-C--:B------:R-:W-:Y:S01]  /*e1d0*/  FMUL.FTZ R166, R64, R4.reuse ;  /* 0x0000000440a67220 */ /* 0x080fe20000410000 */
[----:B------:R-:W-:Y:S01]  /*e1e0*/  @P2 FMUL.FTZ R33, R33, 0.69314718246459960938 ;  /* 0x3f31721821212820 */ /* 0x000fe20000410000 */
[-C--:B------:R-:W-:Y:S01]  /*e1f0*/  FMUL.FTZ R171, R84, R4.reuse ;  /* 0x0000000454ab7220 */ /* 0x080fe20000410000 */
[----:B------:R-:W1:Y:S01]  /*e200*/  @P3 MUFU.RCP R3, R7 ;  /* 0x0000000700033308 */ /* 0x000e620000001000 */
[----:B------:R-:W-:Y:S01]  /*e210*/  @P3 FMUL.FTZ R32, R32, 0.69314718246459960938 ;  /* 0x3f31721820203820 */ /* 0x000fe20000410000 */
[-C--:B------:R-:W-:Y:S01]  /*e220*/  FMUL.FTZ R24, R24, R4.reuse ;  /* 0x0000000418187220 */ /* 0x080fe20000410000 */
[-C--:B------:R-:W-:Y:S01]  /*e230*/  FMUL.FTZ R25, R25, R4.reuse ;  /* 0x0000000419197220 */ /* 0x080fe20000410000 */
[-C--:B------:R-:W-:Y:S01]  /*e240*/  FMUL.FTZ R29, R29, R4.reuse ;  /* 0x000000041d1d7220 */ /* 0x080fe20000410000 */
[-C--:B------:R-:W-:Y:S01]  /*e250*/  FMUL.FTZ R36, R36, R4.reuse ;  /* 0x0000000424247220 */ /* 0x080fe20000410000 */
[-C--:B------:R-:W-:Y:S01]  /*e260*/  FMUL.FTZ R37, R37, R4.reuse ;  /* 0x0000000425257220 */ /* 0x080fe20000410000 */
[-C--:B------:R-:W-:Y:S01]  /*e270*/  FMUL.FTZ R14, R40, R4.reuse ;  /* 0x00000004280e7220 */ /* 0x080fe20000410000 */
[----:B------:R1:W3:Y:S01]  /*e280*/  @P3 MUFU.LG2 R18, R7 ;  /* 0x0000000700123308 */ /* 0x0002e20000000c00 */
        /* <DEDUP_REMOVED lines=56> */
[----:B------:R-:W-:Y:S01]  /*e610*/  FMUL.FTZ R15, R47, R3 ;  /* 0x000000032f0f7220 */ /* 0x000fe20000410000 */
[----:B------:R-:W-:-:S02]  /*e620*/  IMAD.MOV.U32 R4, RZ, RZ, -0x800000 ;  /* 0xff800000ff047424 */ /* 0x000fc400078e00ff */
        /* <DEDUP_REMOVED lines=63> */
.L_x_8233:
        /* <DEDUP_REMOVED lines=10> */
[----:B------:R-:W2:Y:S01]  /*eac0*/  LDL R8, [R1+0x94] ;  /* 0x0000940001087983 */ /* 0x000ea20000100800 */
[----:B------:R-:W-:Y:S05]  /*ead0*/  WARPSYNC.ALL ;  /* 0x0000000000007948 */ /* 0x000fea0003800000 */
[----:B------:R-:W3:Y:S01]  /*eae0*/  S2R R93, SR_SWINHI ;  /* 0x00000000005d7919 */ /* 0x000ee20000002f00 */
[----:B------:R-:W-:Y:S01]  /*eaf0*/  F2FP.F16.F32.PACK_AB R9, R27, R9 ;  /* 0x000000091b09723e */ /* 0x000fe200000000ff */
[----:B------:R-:W-:Y:S01]  /*eb00*/  ULDC.64 UR4, c[0x0][0xcd8] ;  /* 0x0003360000047ab9 */ /* 0x000fe20000000a00 */
        /* <DEDUP_REMOVED lines=16> */
[----:B---3--:R-:W-:Y:S02]  /*ec10*/  MOV R89, R93 ;  /* 0x0000005d00597202 */ /* 0x008fe40000000f00 */
[----:B------:R-:W-:Y:S01]  /*ec20*/  F2FP.F16.F32.PACK_AB R147, R3, R150 ;  /* 0x000000960393723e */ /* 0x000fe200000000ff */
[----:B------:R-:W-:Y:S01]  /*ec30*/  IMAD R3, R226, 0x40, R201 ;  /* 0x00000040e2037824 */ /* 0x000fe200078e02c9 */
[----:B------:R-:W-:Y:S01]  /*ec40*/  BAR.SYNC.DEFER_BLOCKING 0x1, 0x100 ;  /* 0x0044000000007b1d */ /* 0x000fe20000010000 */
[----:B--2---:R-:W-:-:S03]  /*ec50*/  IMAD.WIDE R128, R8, 0x2, R88 ;  /* 0x0000000208807825 */ /* 0x004fc600078e0258 */
[C---:B------:R-:W-:Y:S02]  /*ec60*/  IADD3 R8, P1, R128.reuse, 0x20, RZ ;  /* 0x0000002080087810 */ /* 0x040fe40007f3e0ff */
[----:B------:R-:W-:Y:S02]  /*ec70*/  IADD3 R92, P0, R128, 0x4040, RZ ;  /* 0x00004040805c7810 */ /* 0x000fe40007f1e0ff */
[----:B------:R-:W-:Y:S02]  /*ec80*/  LOP3.LUT R100, R8, 0x380, RZ, 0xc0, !PT ;  /* 0x0000038008647812 */ /* 0x000fe400078ec0ff */
[----:B------:R-:W-:Y:S02]  /*ec90*/  IADD3 R26, P2, R128, 0x40, RZ ;  /* 0x00000040801a7810 */ /* 0x000fe40007f5e0ff */
[----:B------:R-:W-:Y:S02]  /*eca0*/  SHF.R.U64 R100, R100, 0x3, RZ ;  /* 0x0000000364647819 */ /* 0x000fe400000012ff */
[C---:B-----5:R-:W-:Y:S01]  /*ecb0*/  IADD3 R28, P3, R128.reuse, 0x60, RZ ;  /* 0x00000060801c7810 */ /* 0x060fe20007f7e0ff */
[----:B------:R-:W-:Y:S01]  /*ecc0*/  IMAD.X R105, RZ, RZ, R129, P2 ;  /* 0x000000ffff697224 */ /* 0x000fe200010e0681 */
[----:B------:R-:W-:-:S02]  /*ecd0*/  IADD3 R30, P4, R128, 0x4000, RZ ;  /* 0x00004000801e7810 */ /* 0x000fc40007f9e0ff */
[----:B------:R-:W-:Y:S01]  /*ece0*/  LOP3.LUT R100, R100, R8, RZ, 0x3c, !PT ;  /* 0x0000000864647212 */ /* 0x000fe200078e3cff */
[--C-:B------:R-:W-:Y:S01]  /*ecf0*/  IMAD.X R107, RZ, RZ, R129.reuse, P3 ;  /* 0x000000ffff6b7224 */ /* 0x100fe200018e0681 */
[----:B------:R-:W-:Y:S01]  /*ed00*/  LOP3.LUT R8, R92, 0x380, RZ, 0xc0, !PT ;  /* 0x000003805c087812 */ /* 0x000fe200078ec0ff */
[----:B------:R-:W-:Y:S01]  /*ed10*/  IMAD.X R109, RZ, RZ, R129, P4 ;  /* 0x000000ffff6d7224 */ /* 0x000fe200020e0681 */
[----:B------:R-:W-:Y:S02]  /*ed20*/  LOP3.LUT R104, R26, 0x380, RZ, 0xc0, !PT ;  /* 0x000003801a687812 */ /* 0x000fe400078ec0ff */
[----:B------:R-:W-:Y:S02]  /*ed30*/  LOP3.LUT R106, R28, 0x380, RZ, 0xc0, !PT ;  /* 0x000003801c6a7812 */ /* 0x000fe400078ec0ff */
[----:B------:R-:W-:Y:S02]  /*ed40*/  SHF.R.U64 R8, R8, 0x3, RZ ;  /* 0x0000000308087819 */ /* 0x000fe400000012ff */
[----:B------:R-:W-:-:S02]  /*ed50*/  IADD3.X R101, RZ, R129, RZ, P1, !PT ;  /* 0x00000081ff657210 */ /* 0x000fc40000ffe4ff */
[----:B------:R-:W-:Y:S02]  /*ed60*/  IADD3 R120, P4, R128, 0x8040, RZ ;  /* 0x0000804080787810 */ /* 0x000fe40007f9e0ff */
[----:B------:R-:W-:Y:S02]  /*ed70*/  SHF.R.U64 R104, R104, 0x3, RZ ;  /* 0x0000000368687819 */ /* 0x000fe400000012ff */
[----:B------:R-:W-:Y:S01]  /*ed80*/  IADD3 R96, P1, R128, 0x4060, RZ ;  /* 0x0000406080607810 */ /* 0x000fe20007f3e0ff */
[--C-:B------:R-:W-:Y:S01]  /*ed90*/  IMAD.X R121, RZ, RZ, R129.reuse, P4 ;  /* 0x000000ffff797224 */ /* 0x100fe200020e0681 */
[----:B------:R-:W-:Y:S02]  /*eda0*/  SHF.R.U64 R106, R106, 0x3, RZ ;  /* 0x000000036a6a7819 */ /* 0x000fe400000012ff */
[----:B------:R-:W-:Y:S01]  /*edb0*/  IADD3 R99, P2, R128, 0x8000, RZ ;  /* 0x0000800080637810 */ /* 0x000fe20007f5e0ff */
[----:B------:R-:W-:Y:S01]  /*edc0*/  IMAD.X R115, RZ, RZ, R129, P1 ;  /* 0x000000ffff737224 */ /* 0x000fe200008e0681 */
[----:B------:R-:W-:-:S02]  /*edd0*/  LOP3.LUT R112, R8, R92, RZ, 0x3c, !PT ;  /* 0x0000005c08707212 */ /* 0x000fc400078e3cff */
[----:B-1----:R-:W-:Y:S01]  /*ede0*/  IADD3 R32, P5, R128, 0x4020, RZ ;  /* 0x0000402080207810 */ /* 0x002fe20007fbe0ff */
[--C-:B------:R-:W-:Y:S01]  /*edf0*/  IMAD.X R117, RZ, RZ, R129.reuse, P2 ;  /* 0x000000ffff757224 */ /* 0x100fe200010e0681 */
[----:B------:R-:W-:Y:S02]  /*ee00*/  LOP3.LUT R104, R104, R26, RZ, 0x3c, !PT ;  /* 0x0000001a68687212 */ /* 0x000fe400078e3cff */
[----:B------:R-:W-:Y:S01]  /*ee10*/  LOP3.LUT R8, R120, 0x380, RZ, 0xc0, !PT ;  /* 0x0000038078087812 */ /* 0x000fe200078ec0ff */
[----:B------:R-:W-:Y:S01]  /*ee20*/  IMAD.X R111, RZ, RZ, R129, P5 ;  /* 0x000000ffff6f7224 */ /* 0x000fe200028e0681 */
[----:B------:R-:W-:Y:S02]  /*ee30*/  LOP3.LUT R106, R106, R28, RZ, 0x3c, !PT ;  /* 0x0000001c6a6a7212 */ /* 0x000fe400078e3cff */
[----:B------:R-:W-:Y:S02]  /*ee40*/  LOP3.LUT R26, R96, 0x380, RZ, 0xc0, !PT ;  /* 0x00000380601a7812 */ /* 0x000fe400078ec0ff */
[----:B------:R-:W-:-:S02]  /*ee50*/  LOP3.LUT R28, R30, 0x380, RZ, 0xc0, !PT ;  /* 0x000003801e1c7812 */ /* 0x000fc400078ec0ff */
[----:B------:R-:W-:Y:S02]  /*ee60*/  SHF.R.U64 R8, R8, 0x3, RZ ;  /* 0x0000000308087819 */ /* 0x000fe400000012ff */
[----:B------:R-:W-:Y:S02]  /*ee70*/  IADD3 R151, P2, R128, 0xc040, RZ ;  /* 0x0000c04080977810 */ /* 0x000fe40007f5e0ff */
[----:B------:R-:W-:Y:S02]  /*ee80*/  SHF.R.U64 R26, R26, 0x3, RZ ;  /* 0x000000031a1a7819 */ /* 0x000fe400000012ff */
[C---:B------:R-:W-:Y:S01]  /*ee90*/  LOP3.LUT R97, R128.reuse, 0x380, RZ, 0xc0, !PT ;  /* 0x0000038080617812 */ /* 0x040fe200078ec0ff */
[----:B------:R-:W-:Y:S01]  /*eea0*/  IMAD.X R93, RZ, RZ, R129, P2 ;  /* 0x000000ffff5d7224 */ /* 0x000fe200010e0681 */
[----:B------:R-:W-:Y:S02]  /*eeb0*/  IADD3 R122, P5, R128, 0x8060, RZ ;  /* 0x00008060807a7810 */ /* 0x000fe40007fbe0ff */
[----:B------:R-:W-:-:S02]  /*eec0*/  SHF.R.U64 R28, R28, 0x3, RZ ;  /* 0x000000031c1c7819 */ /* 0x000fc400000012ff */
[----:B------:R-:W-:Y:S02]  /*eed0*/  IADD3 R118, P3, R128, 0x8020, RZ ;  /* 0x0000802080767810 */ /* 0x000fe40007f7e0ff */
[----:B------:R-:W-:Y:S02]  /*eee0*/  LOP3.LUT R120, R8, R120, RZ, 0x3c, !PT ;  /* 0x0000007808787212 */ /* 0x000fe400078e3cff */
[----:B------:R-:W-:Y:S01]  /*eef0*/  LOP3.LUT R114, R26, R96, RZ, 0x3c, !PT ;  /* 0x000000601a727212 */ /* 0x000fe200078e3cff */
[----:B------:R-:W-:Y:S01]  /*ef00*/  IMAD.X R119, RZ, RZ, R129, P3 ;  /* 0x000000ffff777224 */ /* 0x000fe200018e0681 */
[----:B------:R-:W-:Y:S02]  /*ef10*/  LOP3.LUT R8, R151, 0x380, RZ, 0xc0, !PT ;  /* 0x0000038097087812 */ /* 0x000fe400078ec0ff */
[----:B------:R-:W-:Y:S02]  /*ef20*/  SHF.R.U64 R97, R97, 0x3, RZ ;  /* 0x0000000361617819 */ /* 0x000fe400000012ff */
[----:B------:R-:W-:-:S02]  /*ef30*/  LOP3.LUT R108, R28, R30, RZ, 0x3c, !PT ;  /* 0x0000001e1c6c7212 */ /* 0x000fc400078e3cff */
[----:B------:R-:W-:Y:S02]  /*ef40*/  LOP3.LUT R26, R122, 0x380, RZ, 0xc0, !PT ;  /* 0x000003807a1a7812 */ /* 0x000fe400078ec0ff */
[----:B------:R-:W-:Y:S02]  /*ef50*/  LOP3.LUT R28, R99, 0x380, RZ, 0xc0, !PT ;  /* 0x00000380631c7812 */ /* 0x000fe400078ec0ff */
[----:B------:R-:W-:Y:S02]  /*ef60*/  LOP3.LUT R30, R118, 0x380, RZ, 0xc0, !PT ;  /* 0x00000380761e7812 */ /* 0x000fe400078ec0ff */
[----:B------:R-:W-:Y:S02]  /*ef70*/  IADD3.X R113, RZ, R129, RZ, P0, !PT ;  /* 0x00000081ff717210 */ /* 0x000fe400007fe4ff */
[C---:B------:R-:W-:Y:S02]  /*ef80*/  IADD3 R124, P0, R128.reuse, 0xc000, RZ ;  /* 0x0000c000807c7810 */ /* 0x040fe40007f1e0ff */
[----:B------:R-:W-:-:S02]  /*ef90*/  IADD3 R126, P1, R128, 0xc020, RZ ;  /* 0x0000c020807e7810 */ /* 0x000fc40007f3e0ff */
[----:B------:R-:W-:Y:S01]  /*efa0*/  IADD3 R162, P3, R128, 0xc060, RZ ;  /* 0x0000c06080a27810 */ /* 0x000fe20007f7e0ff */
[--C-:B------:R-:W-:Y:S01]  /*efb0*/  IMAD.X R125, RZ, RZ, R129.reuse, P0 ;  /* 0x000000ffff7d7224 */ /* 0x100fe200000e0681 */
[----:B------:R-:W-:Y:S01]  /*efc0*/  SHF.R.U64 R8, R8, 0x3, RZ ;  /* 0x0000000308087819 */ /* 0x000fe200000012ff */
[--C-:B------:R-:W-:Y:S01]  /*efd0*/  IMAD.X R127, RZ, RZ, R129.reuse, P1 ;  /* 0x000000ffff7f7224 */ /* 0x100fe200008e0681 */
[----:B------:R-:W-:Y:S01]  /*efe0*/  LOP3.LUT R128, R97, R128, RZ, 0x3c, !PT ;  /* 0x0000008061807212 */ /* 0x000fe200078e3cff */
[----:B------:R-:W-:Y:S01]  /*eff0*/  IMAD.X R97, RZ, RZ, R129, P3 ;  /* 0x000000ffff617224 */ /* 0x000fe200018e0681 */
[----:B------:R-:W-:Y:S02]  /*f000*/  SHF.R.U64 R26, R26, 0x3, RZ ;  /* 0x000000031a1a7819 */ /* 0x000fe400000012ff */
[----:B------:R-:W-:Y:S02]  /*f010*/  SHF.R.U64 R28, R28, 0x3, RZ ;  /* 0x000000031c1c7819 */ /* 0x000fe400000012ff */
[----:B------:R-:W-:-:S02]  /*f020*/  SHF.R.U64 R30, R30, 0x3, RZ ;  /* 0x000000031e1e7819 */ /* 0x000fc400000012ff */
[----:B------:R-:W-:Y:S02]  /*f030*/  LOP3.LUT R92, R8, R151, RZ, 0x3c, !PT ;  /* 0x00000097085c7212 */ /* 0x000fe400078e3cff */
[----:B------:R-:W-:Y:S02]  /*f040*/  LOP3.LUT R110, R32, 0x380, RZ, 0xc0, !PT ;  /* 0x00000380206e7812 */ /* 0x000fe400078ec0ff */
[----:B------:R-:W-:Y:S02]  /*f050*/  LOP3.LUT R122, R26, R122, RZ, 0x3c, !PT ;  /* 0x0000007a1a7a7212 */ /* 0x000fe400078e3cff */
[----:B------:R-:W-:Y:S02]  /*f060*/  MOV R128, R128 ;  /* 0x0000008000807202 */ /* 0x000fe40000000f00 */
[----:B------:R-:W-:Y:S02]  /*f070*/  F2FP.F16.F32.PACK_AB R8, R25, R24 ;  /* 0x000000181908723e */ /* 0x000fe400000000ff */
[----:B------:R-:W-:-:S02]  /*f080*/  LOP3.LUT R116, R28, R99, RZ, 0x3c, !PT ;  /* 0x000000631c747212 */ /* 0x000fc400078e3cff */
[----:B------:R-:W-:Y:S01]  /*f090*/  LOP3.LUT R118, R30, R118, RZ, 0x3c, !PT ;  /* 0x000000761e767212 */ /* 0x000fe200078e3cff */
[----:B------:R1:W-:Y:S01]  /*f0a0*/  STSM.16.M88.4 [R128], R8 ;  /* 0x0000000880007844 */ /* 0x0003e20000000200 */
[----:B------:R-:W-:Y:S02]  /*f0b0*/  LOP3.LUT R26, R162, 0x380, RZ, 0xc0, !PT ;  /* 0x00000380a21a7812 */ /* 0x000fe400078ec0ff */
[----:B------:R-:W-:Y:S02]  /*f0c0*/  LOP3.LUT R28, R124, 0x380, RZ, 0xc0, !PT ;  /* 0x000003807c1c7812 */ /* 0x000fe400078ec0ff */
[----:B------:R-:W-:Y:S02]  /*f0d0*/  LOP3.LUT R30, R126, 0x380, RZ, 0xc0, !PT ;  /* 0x000003807e1e7812 */ /* 0x000fe400078ec0ff */
[----:B------:R-:W-:Y:S02]  /*f0e0*/  SHF.R.U64 R110, R110, 0x3, RZ ;  /* 0x000000036e6e7819 */ /* 0x000fe400000012ff */
[----:B------:R-:W-:-:S02]  /*f0f0*/  SHF.R.U64 R26, R26, 0x3, RZ ;  /* 0x000000031a1a7819 */ /* 0x000fc400000012ff */
[----:B------:R-:W-:Y:S02]  /*f100*/  SHF.R.U64 R28, R28, 0x3, RZ ;  /* 0x000000031c1c7819 */ /* 0x000fe400000012ff */
[----:B------:R-:W-:Y:S02]  /*f110*/  SHF.R.U64 R30, R30, 0x3, RZ ;  /* 0x000000031e1e7819 */ /* 0x000fe400000012ff */
[----:B------:R-:W-:Y:S02]  /*f120*/  MOV R100, R100 ;  /* 0x0000006400647202 */ /* 0x000fe40000000f00 */
[----:B-1----:R-:W-:Y:S02]  /*f130*/  F2FP.F16.F32.PACK_AB R8, R0, R12 ;  /* 0x0000000c0008723e */ /* 0x002fe400000000ff */
[----:B------:R-:W-:Y:S02]  /*f140*/  F2FP.F16.F32.PACK_AB R9, R7, R6 ;  /* 0x000000060709723e */ /* 0x000fe400000000ff */
[----:B------:R-:W-:-:S02]  /*f150*/  F2FP.F16.F32.PACK_AB R10, R37, R36 ;  /* 0x00000024250a723e */ /* 0x000fc400000000ff */
[----:B------:R-:W-:Y:S02]  /*f160*/  F2FP.F16.F32.PACK_AB R11, R39, R38 ;  /* 0x00000026270b723e */ /* 0x000fe400000000ff */
[----:B------:R-:W-:Y:S02]  /*f170*/  F2FP.F16.F32.PACK_AB R12, R41, R14 ;  /* 0x0000000e290c723e */ /* 0x000fe400000000ff */
[----:B------:R-:W-:Y:S01]  /*f180*/  LOP3.LUT R110, R110, R32, RZ, 0x3c, !PT ;  /* 0x000000206e6e7212 */ /* 0x000fe200078e3cff */
[----:B------:R1:W-:Y:S01]  /*f190*/  STSM.16.M88.4 [R100], R8 ;  /* 0x0000000864007844 */ /* 0x0003e20000000200 */
[----:B------:R-:W-:Y:S02]  /*f1a0*/  MOV R104, R104 ;  /* 0x0000006800687202 */ /* 0x000fe40000000f00 */
[----:B------:R-:W-:Y:S02]  /*f1b0*/  F2FP.F16.F32.PACK_AB R14, R45, R160 ;  /* 0x000000a02d0e723e */ /* 0x000fe400000000ff */
[----:B------:R-:W-:-:S02]  /*f1c0*/  LOP3.LUT R96, R26, R162, RZ, 0x3c, !PT ;  /* 0x000000a21a607212 */ /* 0x000fc400078e3cff */
[----:B------:R-:W-:Y:S01]  /*f1d0*/  LOP3.LUT R124, R28, R124, RZ, 0x3c, !PT ;  /* 0x0000007c1c7c7212 */ /* 0x000fe200078e3cff */
[----:B------:R2:W-:Y:S01]  /*f1e0*/  STSM.16.M88.4 [R104], R12 ;  /* 0x0000000c68007844 */ /* 0x0005e20000000200 */
[----:B------:R-:W-:Y:S02]  /*f1f0*/  LOP3.LUT R126, R30, R126, RZ, 0x3c, !PT ;  /* 0x0000007e1e7e7212 */ /* 0x000fe400078e3cff */
[----:B------:R-:W-:Y:S02]  /*f200*/  MOV R106, R106 ;  /* 0x0000006a006a7202 */ /* 0x000fe40000000f00 */
[----:B------:R-:W-:Y:S02]  /*f210*/  F2FP.F16.F32.PACK_AB R24, R49, R161 ;  /* 0x000000a13118723e */ /* 0x000fe400000000ff */
[----:B------:R-:W-:Y:S02]  /*f220*/  F2FP.F16.F32.PACK_AB R25, R51, R50 ;  /* 0x000000323319723e */ /* 0x000fe400000000ff */
[----:B------:R-:W-:-:S02]  /*f230*/  F2FP.F16.F32.PACK_AB R26, R53, R163 ;  /* 0x000000a3351a723e */ /* 0x000fc400000000ff */
[----:B------:R-:W-:Y:S02]  /*f240*/  MOV R108, R108 ;  /* 0x0000006c006c7202 */ /* 0x000fe40000000f00 */
[----:B------:R-:W-:Y:S01]  /*f250*/  F2FP.F16.F32.PACK_AB R28, R57, R164 ;  /* 0x000000a4391c723e */ /* 0x000fe200000000ff */
[----:B------:R-:W-:Y:S01]  /*f260*/  STSM.16.M88.4 [R106], R24 ;  /* 0x000000186a007844 */ /* 0x000fe20000000200 */
[----:B------:R-:W-:Y:S02]  /*f270*/  F2FP.F16.F32.PACK_AB R30, R61, R165 ;  /* 0x000000a53d1e723e */ /* 0x000fe400000000ff */
[----:B------:R-:W-:Y:S02]  /*f280*/  MOV R110, R110 ;  /* 0x0000006e006e7202 */ /* 0x000fe40000000f00 */
[----:B-1----:R-:W-:Y:S01]  /*f290*/  F2FP.F16.F32.PACK_AB R8, R65, R166 ;  /* 0x000000a64108723e */ /* 0x002fe200000000ff */
[----:B------:R-:W-:Y:S01]  /*f2a0*/  STSM.16.M88.4 [R108], R28 ;  /* 0x0000001c6c007844 */ /* 0x000fe20000000200 */
[----:B------:R-:W-:-:S02]  /*f2b0*/  F2FP.F16.F32.PACK_AB R9, R67, R66 ;  /* 0x000000424309723e */ /* 0x000fc400000000ff */
[----:B------:R-:W-:Y:S02]  /*f2c0*/  F2FP.F16.F32.PACK_AB R10, R69, R167 ;  /* 0x000000a7450a723e */ /* 0x000fe400000000ff */
[----:B------:R-:W-:Y:S02]  /*f2d0*/  F2FP.F16.F32.PACK_AB R11, R71, R70 ;  /* 0x00000046470b723e */ /* 0x000fe400000000ff */
[----:B------:R-:W-:Y:S02]  /*f2e0*/  MOV R112, R112 ;  /* 0x0000007000707202 */ /* 0x000fe40000000f00 */
[----:B--2---:R-:W-:Y:S01]  /*f2f0*/  F2FP.F16.F32.PACK_AB R12, R73, R168 ;  /* 0x000000a8490c723e */ /* 0x004fe200000000ff */
[----:B------:R1:W-:Y:S01]  /*f300*/  STSM.16.M88.4 [R110], R8 ;  /* 0x000000086e007844 */ /* 0x0003e20000000200 */
[----:B------:R-:W-:Y:S02]  /*f310*/  F2FP.F16.F32.PACK_AB R13, R75, R74 ;  /* 0x0000004a4b0d723e */ /* 0x000fe400000000ff */
[----:B------:R-:W-:-:S02]  /*f320*/  F2FP.F16.F32.PACK_AB R14, R77, R169 ;  /* 0x000000a94d0e723e */ /* 0x000fc400000000ff */
[----:B------:R-:W-:Y:S02]  /*f330*/  F2FP.F16.F32.PACK_AB R15, R79, R78 ;  /* 0x0000004e4f0f723e */ /* 0x000fe400000000ff */
[----:B------:R-:W-:Y:S02]  /*f340*/  MOV R114, R114 ;  /* 0x0000007200727202 */ /* 0x000fe40000000f00 */
[----:B------:R-:W-:Y:S01]  /*f350*/  F2FP.F16.F32.PACK_AB R36, R81, R170 ;  /* 0x000000aa5124723e */ /* 0x000fe200000000ff */
[----:B------:R2:W-:Y:S01]  /*f360*/  STSM.16.M88.4 [R112], R12 ;  /* 0x0000000c70007844 */ /* 0x0005e20000000200 */
[----:B------:R-:W-:Y:S02]  /*f370*/  F2FP.F16.F32.PACK_AB R37, R83, R82 ;  /* 0x000000525325723e */ /* 0x000fe400000000ff */
[----:B------:R-:W-:Y:S02]  /*f380*/  F2FP.F16.F32.PACK_AB R38, R85, R171 ;  /* 0x000000ab5526723e */ /* 0x000fe400000000ff */
[----:B------:R-:W-:-:S02]  /*f390*/  F2FP.F16.F32.PACK_AB R39, R87, R86 ;  /* 0x000000565727723e */ /* 0x000fc400000000ff */
[----:B------:R-:W-:Y:S02]  /*f3a0*/  MOV R116, R116 ;  /* 0x0000007400747202 */ /* 0x000fe40000000f00 */
[----:B------:R-:W-:Y:S01]  /*f3b0*/  F2FP.F16.F32.PACK_AB R49, R91, R90 ;  /* 0x0000005a5b31723e */ /* 0x000fe200000000ff */
[----:B------:R-:W-:Y:S01]  /*f3c0*/  STSM.16.M88.4 [R114], R36 ;  /* 0x0000002472007844 */ /* 0x000fe20000000200 */
[----:B------:R-:W-:Y:S02]  /*f3d0*/  F2FP.F16.F32.PACK_AB R50, R64, R173 ;  /* 0x000000ad4032723e */ /* 0x000fe400000000ff */
[----:B------:R-:W-:Y:S02]  /*f3e0*/  F2FP.F16.F32.PACK_AB R51, R95, R94 ;  /* 0x0000005e5f33723e */ /* 0x000fe400000000ff */
[----:B------:R-:W-:Y:S02]  /*f3f0*/  MOV R118, R118 ;  /* 0x0000007600767202 */ /* 0x000fe40000000f00 */
[----:B------:R-:W-:Y:S01]  /*f400*/  F2FP.F16.F32.PACK_AB R64, R84, R174 ;  /* 0x000000ae5440723e */ /* 0x000fe200000000ff */
[----:B------:R-:W-:Y:S01]  /*f410*/  STSM.16.M88.4 [R116], R48 ;  /* 0x0000003074007844 */ /* 0x000fe20000000200 */
[----:B------:R-:W-:-:S02]  /*f420*/  F2FP.F16.F32.PACK_AB R65, R20, R98 ;  /* 0x000000621441723e */ /* 0x000fc400000000ff */
[----:B------:R-:W-:Y:S02]  /*f430*/  F2FP.F16.F32.PACK_AB R66, R152, R175 ;  /* 0x000000af9842723e */ /* 0x000fe400000000ff */
[----:B------:R-:W-:Y:S02]  /*f440*/  F2FP.F16.F32.PACK_AB R67, R103, R102 ;  /* 0x000000666743723e */ /* 0x000fe400000000ff */
[----:B------:R-:W-:Y:S02]  /*f450*/  MOV R120, R120 ;  /* 0x0000007800787202 */ /* 0x000fe40000000f00 */
[----:B-1----:R-:W-:Y:S01]  /*f460*/  F2FP.F16.F32.PACK_AB R8, R153, R176 ;  /* 0x000000b09908723e */ /* 0x002fe200000000ff */
[----:B------:R-:W-:Y:S01]  /*f470*/  STSM.16.M88.4 [R118], R64 ;  /* 0x0000004076007844 */ /* 0x000fe20000000200 */
[----:B------:R-:W-:Y:S02]  /*f480*/  F2FP.F16.F32.PACK_AB R9, R40, R21 ;  /* 0x000000152809723e */ /* 0x000fe400000000ff */
[----:B------:R-:W-:-:S02]  /*f490*/  F2FP.F16.F32.PACK_AB R10, R154, R177 ;  /* 0x000000b19a0a723e */ /* 0x000fc400000000ff */
[----:B------:R-:W-:Y:S02]  /*f4a0*/  F2FP.F16.F32.PACK_AB R11, R44, R43 ;  /* 0x0000002b2c0b723e */ /* 0x000fe400000000ff */
[----:B------:R-:W-:Y:S02]  /*f4b0*/  IADD3.X R123, RZ, R129, RZ, P5, !PT ;  /* 0x00000081ff7b7210 */ /* 0x000fe40002ffe4ff */
[----:B--2---:R-:W-:Y:S01]  /*f4c0*/  F2FP.F16.F32.PACK_AB R12, R155, R178 ;  /* 0x000000b29b0c723e */ /* 0x004fe200000000ff */
[----:B------:R1:W-:Y:S01]  /*f4d0*/  STSM.16.M88.4 [R120], R8 ;  /* 0x0000000878007844 */ /* 0x0003e20000000200 */
[----:B------:R-:W-:Y:S02]  /*f4e0*/  MOV R122, R122 ;  /* 0x0000007a007a7202 */ /* 0x000fe40000000f00 */
        /* <DEDUP_REMOVED lines=9> */
[----:B------:R-:W-:Y:S02]  /*f580*/  ISETP.NE.U32.AND P0, PT, RZ, UR4, PT ;  /* 0x00000004ff007c0c */ /* 0x000fe4000bf05070 */
[----:B-1----:R-:W-:Y:S01]  /*f590*/  IADD3 R8, P1, R231, UR4, RZ ;  /* 0x00000004e7087c10 */ /* 0x002fe2000ff3e0ff */
[----:B------:R2:W-:Y:S01]  /*f5a0*/  STSM.16.M88.4 [R124], R24 ;  /* 0x000000187c007844 */ /* 0x0005e20000000200 */
[----:B------:R-:W-:Y:S02]  /*f5b0*/  MOV R126, R126 ;  /* 0x0000007e007e7202 */ /* 0x000fe40000000f00 */
[----:B------:R-:W-:Y:S02]  /*f5c0*/  F2FP.F16.F32.PACK_AB R28, R159, R182 ;  /* 0x000000b69f1c723e */ /* 0x000fe400000000ff */
[----:B------:R-:W-:Y:S02]  /*f5d0*/  F2FP.F16.F32.PACK_AB R29, R131, R130 ;  /* 0x00000082831d723e */ /* 0x000fe400000000ff */
[----:B------:R-:W-:-:S02]  /*f5e0*/  F2FP.F16.F32.PACK_AB R30, R133, R132 ;  /* 0x00000084851e723e */ /* 0x000fc400000000ff */
[----:B------:R-:W-:Y:S02]  /*f5f0*/  F2FP.F16.F32.PACK_AB R31, R135, R134 ;  /* 0x00000086871f723e */ /* 0x000fe400000000ff */
[----:B------:R-:W-:Y:S02]  /*f600*/  MOV R92, R92 ;  /* 0x0000005c005c7202 */ /* 0x000fe40000000f00 */
[----:B------:R-:W-:Y:S01]  /*f610*/  MOV R96, R96 ;  /* 0x0000006000607202 */ /* 0x000fe20000000f00 */
[----:B------:R2:W-:Y:S01]  /*f620*/  STSM.16.M88.4 [R126], R28 ;  /* 0x0000001c7e007844 */ /* 0x0005e20000000200 */
[----:B------:R-:W-:Y:S02]  /*f630*/  ISETP.NE.AND.EX P0, PT, RZ, UR5, PT, P0 ;  /* 0x00000005ff007c0c */ /* 0x000fe4000bf05300 */
[----:B------:R-:W-:Y:S01]  /*f640*/  IADD3.X R9, R232, UR5, RZ, P1, !PT ;  /* 0x00000005e8097c10 */ /* 0x000fe20008ffe4ff */
[----:B------:R-:W-:Y:S01]  /*f650*/  ULDC.64 UR4, c[0x0][0xce0] ;  /* 0x0003380000047ab9 */ /* 0x000fe20000000a00 */
[----:B------:R2:W-:Y:S01]  /*f660*/  STSM.16.M88.4 [R92], R136 ;  /* 0x000000885c007844 */ /* 0x0005e20000000200 */
[----:B------:R-:W-:Y:S01]  /*f670*/  ISETP.NE.U32.AND P1, PT, RZ, UR4, PT ;  /* 0x00000004ff007c0c */ /* 0x000fe2000bf25070 */
[----:B------:R-:W-:Y:S01]  /*f680*/  IMAD.WIDE R88, R3, 0x2, R88 ;  /* 0x0000000203587825 */ /* 0x000fe200078e0258 */
[----:B------:R-:W-:Y:S01]  /*f690*/  MOV R20, RZ ;  /* 0x000000ff00147202 */ /* 0x000fe20000000f00 */
[----:B------:R2:W-:Y:S01]  /*f6a0*/  STSM.16.M88.4 [R96], R144 ;  /* 0x0000009060007844 */ /* 0x0005e20000000200 */
[----:B------:R-:W-:Y:S01]  /*f6b0*/  BAR.SYNC.DEFER_BLOCKING 0x1, 0x100 ;  /* 0x0044000000007b1d */ /* 0x000fe20000010000 */
[----:B------:R-:W-:-:S13]  /*f6c0*/  ISETP.NE.AND.EX P1, PT, RZ, UR5, PT, P1 ;  /* 0x00000005ff007c0c */ /* 0x000fda000bf25310 */
[----:B------:R-:W-:Y:S01]  /*f6d0*/  @P1 IADD3 R6, P2, R231, UR4, RZ ;  /* 0x00000004e7061c10 */ /* 0x000fe2000ff5e0ff */
[----:B------:R-:W-:Y:S02]  /*f6e0*/  ULDC UR4, c[0x0][0xb88] ;  /* 0x0002e20000047ab9 */ /* 0x000fe40000000800 */
[----:B------:R-:W-:Y:S01]  /*f6f0*/  IMAD.U32 R3, RZ, RZ, UR4 ;  /* 0x00000004ff037e24 */ /* 0x000fe2000f8e00ff */
[----:B------:R-:W-:Y:S01]  /*f700*/  @P1 IADD3.X R7, R232, UR5, RZ, P2, !PT ;  /* 0x00000005e8071c10 */ /* 0x000fe200097fe4ff */
[----:B------:R2:W5:Y:S01]  /*f710*/  @P0 LDG.E R20, desc[UR60][R8.64] ;  /* 0x0000003c08140981 */ /* 0x000562000c1e1900 */
[----:B------:R-:W-:-:S03]  /*f720*/  IADD3 R11, P4, R88, 0x1000, RZ ;  /* 0x00001000580b7810 */ /* 0x000fc60007f9e0ff */
[----:B------:R2:W5:Y:S01]  /*f730*/  @P1 LDG.E R3, desc[UR60][R6.64] ;  /* 0x0000003c06031981 */ /* 0x000562000c1e1900 */
[----:B------:R-:W-:Y:S09]  /*f740*/  @P1 BRA `(.L_x_8293) ;  /* 0x0000000000101947 */ /* 0x000ff20003800000 */
[----:B------:R-:W-:Y:S05]  /*f750*/  @!P0 BRA `(.L_x_8293) ;  /* 0x00000000000c8947 */ /* 0x000fea0003800000 */
[----:B------:R-:W3:Y:S04]  /*f760*/  LDG.E R0, desc[UR60][R8.64] ;  /* 0x0000003c08007981 */ /* 0x000ee8000c1e1900 */
[----:B-----5:R-:W3:Y:S02]  /*f770*/  LDG.E R3, desc[UR60][R8.64+0x4] ;  /* 0x0000043c08037981 */ /* 0x020ee4000c1e1900 */
[----:B---3--:R-:W-:-:S07]  /*f780*/  IMAD.IADD R3, R3, 0x1, -R0 ;  /* 0x0000000103037824 */ /* 0x008fce00078e0a00 */
.L_x_8293:
[----:B------:R-:W3:Y:S01]  /*f790*/  LDL.LU R0, [R1+0x84] ;  /* 0x0000840001007983 */ /* 0x000ee20000300800 */
[----:B--2---:R-:W-:Y:S01]  /*f7a0*/  LOP3.LUT R8, R11, 0x380, RZ, 0xc0, !PT ;  /* 0x000003800b087812 */ /* 0x004fe200078ec0ff */
[----:B------:R-:W-:Y:S02]  /*f7b0*/  ULDC.64 UR4, c[0x0][0xc70] ;  /* 0x00031c0000047ab9 */ /* 0x000fe40000000a00 */
[----:B------:R-:W2:Y:S01]  /*f7c0*/  LDL R14, [R1+0x90] ;  /* 0x00009000010e7983 */ /* 0x000ea20000100800 */
[----:B------:R-:W-:Y:S02]  /*f7d0*/  SHF.R.U64 R8, R8, 0x3, RZ ;  /* 0x0000000308087819 */ /* 0x000fe400000012ff */
[----:B------:R-:W-:Y:S02]  /*f7e0*/  SHF.R.S32.HI R32, RZ, 0x1f, R230 ;  /* 0x0000001fff207819 */ /* 0x000fe400000114e6 */
[----:B------:R-:W-:Y:S02]  /*f7f0*/  LOP3.LUT R8, R8, R11, RZ, 0x3c, !PT ;  /* 0x0000000b08087212 */ /* 0x000fe400078e3cff */
[----:B-----5:R-:W-:Y:S01]  /*f800*/  SHF.R.S32.HI R21, RZ, 0x1f, R20 ;  /* 0x0000001fff157819 */ /* 0x020fe20000011414 */
[----:B------:R-:W-:Y:S01]  /*f810*/  IMAD R7, R32, UR4, RZ ;  /* 0x0000000420077c24 */ /* 0x000fe2000f8e02ff */
[----:B------:R-:W-:-:S02]  /*f820*/  SEL R233, R233, RZ, !P0 ;  /* 0x000000ffe9e97207 */ /* 0x000fc40004000000 */
[----:B------:R-:W-:Y:S01]  /*f830*/  IADD3 R13, P5, R88, 0x2000, RZ ;  /* 0x00002000580d7810 */ /* 0x000fe20007fbe0ff */
[----:B------:R-:W-:Y:S01]  /*f840*/  IMAD R9, R230, UR5, R7 ;  /* 0x00000005e6097c24 */ /* 0x000fe2000f8e0207 */
[----:B------:R-:W-:Y:S01]  /*f850*/  IADD3 R37, P2, R88, 0x5000, RZ ;  /* 0x0000500058257810 */ /* 0x000fe20007f5e0ff */
[----:B------:R-:W-:Y:S01]  /*f860*/  IMAD.WIDE.U32 R6, R230, UR4, R20 ;  /* 0x00000004e6067c25 */ /* 0x000fe2000f8e0014 */
[----:B------:R-:W-:Y:S01]  /*f870*/  ULDC.64 UR4, c[0x0][0xc78] ;  /* 0x00031e0000047ab9 */ /* 0x000fe20000000a00 */
[----:B------:R-:W-:Y:S02]  /*f880*/  IADD3 R29, P1, R88, 0x4000, RZ ;  /* 0x00004000581d7810 */ /* 0x000fe40007f3e0ff */
[----:B------:R-:W-:Y:S01]  /*f890*/  IMAD.IADD R7, R7, 0x1, R9 ;  /* 0x0000000107077824 */ /* 0x000fe200078e0209 */
[----:B------:R-:W-:Y:S02]  /*f8a0*/  LOP3.LUT R12, R13, 0x380, RZ, 0xc0, !PT ;  /* 0x000003800d0c7812 */ /* 0x000fe400078ec0ff */
[----:B------:R-:W-:Y:S01]  /*f8b0*/  LOP3.LUT R36, R37, 0x380, RZ, 0xc0, !PT ;  /* 0x0000038025247812 */ /* 0x000fe200078ec0ff */
[----:B------:R-:W-:Y:S01]  /*f8c0*/  IMAD.WIDE.U32 R6, R233, UR4, R6 ;  /* 0x00000004e9067c25 */ /* 0x000fe2000f8e0006 */
[----:B------:R-:W-:-:S02]  /*f8d0*/  LOP3.LUT R28, R29, 0x380, RZ, 0xc0, !PT ;  /* 0x000003801d1c7812 */ /* 0x000fc400078ec0ff */
[----:B------:R-:W-:Y:S02]  /*f8e0*/  SHF.R.U64 R12, R12, 0x3, RZ ;  /* 0x000000030c0c7819 */ /* 0x000fe400000012ff */
[----:B------:R-:W-:Y:S02]  /*f8f0*/  SHF.R.U64 R36, R36, 0x3, RZ ;  /* 0x0000000324247819 */ /* 0x000fe400000012ff */
[----:B------:R-:W-:Y:S02]  /*f900*/  SHF.R.U64 R28, R28, 0x3, RZ ;  /* 0x000000031c1c7819 */ /* 0x000fe400000012ff */
[----:B------:R-:W-:Y:S01]  /*f910*/  LOP3.LUT R12, R12, R13, RZ, 0x3c, !PT ;  /* 0x0000000d0c0c7212 */ /* 0x000fe200078e3cff */
[----:B------:R-:W-:Y:S01]  /*f920*/  IMAD.X R13, RZ, RZ, R89, P5 ;  /* 0x000000ffff0d7224 */ /* 0x000fe200028e0659 */
[----:B------:R-:W-:Y:S02]  /*f930*/  LOP3.LUT R36, R36, R37, RZ, 0x3c, !PT ;  /* 0x0000002524247212 */ /* 0x000fe400078e3cff */
[----:B------:R-:W-:-:S02]  /*f940*/  IADD3 R49, P5, R88, 0x8000, RZ ;  /* 0x0000800058317810 */ /* 0x000fc40007fbe0ff */
[----:B------:R-:W-:Y:S02]  /*f950*/  IADD3.X R37, RZ, R89, RZ, P2, !PT ;  /* 0x00000059ff257210 */ /* 0x000fe400017fe4ff */
[----:B------:R-:W-:Y:S01]  /*f960*/  LOP3.LUT R28, R28, R29, RZ, 0x3c, !PT ;  /* 0x0000001d1c1c7212 */ /* 0x000fe200078e3cff */
[----:B------:R-:W-:Y:S01]  /*f970*/  IMAD.X R29, RZ, RZ, R89, P1 ;  /* 0x000000ffff1d7224 */ /* 0x000fe200008e0659 */
[C---:B------:R-:W-:Y:S02]  /*f980*/  IADD3 R61, P2, R88.reuse, 0xb000, RZ ;  /* 0x0000b000583d7810 */ /* 0x040fe40007f5e0ff */
[----:B------:R-:W-:Y:S02]  /*f990*/  IADD3 R57, P1, R88, 0xa000, RZ ;  /* 0x0000a00058397810 */ /* 0x000fe40007f3e0ff */
[----:B------:R-:W-:Y:S02]  /*f9a0*/  LOP3.LUT R48, R49, 0x380, RZ, 0xc0, !PT ;  /* 0x0000038031307812 */ /* 0x000fe400078ec0ff */
[----:B------:R-:W-:-:S02]  /*f9b0*/  LOP3.LUT R60, R61, 0x380, RZ, 0xc0, !PT ;  /* 0x000003803d3c7812 */ /* 0x000fc400078ec0ff */
[----:B------:R-:W-:Y:S02]  /*f9c0*/  LOP3.LUT R56, R57, 0x380, RZ, 0xc0, !PT ;  /* 0x0000038039387812 */ /* 0x000fe400078ec0ff */
[----:B------:R-:W-:Y:S02]  /*f9d0*/  SHF.R.U64 R48, R48, 0x3, RZ ;  /* 0x0000000330307819 */ /* 0x000fe400000012ff */
[----:B------:R-:W-:Y:S02]  /*f9e0*/  SHF.R.U64 R60, R60, 0x3, RZ ;  /* 0x000000033c3c7819 */ /* 0x000fe400000012ff */
[----:B------:R-:W-:Y:S02]  /*f9f0*/  SHF.R.U64 R56, R56, 0x3, RZ ;  /* 0x0000000338387819 */ /* 0x000fe400000012ff */
[----:B------:R-:W-:Y:S01]  /*fa00*/  LOP3.LUT R48, R48, R49, RZ, 0x3c, !PT ;  /* 0x0000003130307212 */ /* 0x000fe200078e3cff */
[--C-:B------:R-:W-:Y:S01]  /*fa10*/  IMAD.X R49, RZ, RZ, R89.reuse, P5 ;  /* 0x000000ffff317224 */ /* 0x100fe200028e0659 */
[----:B------:R-:W-:Y:S01]  /*fa20*/  LOP3.LUT R60, R60, R61, RZ, 0x3c, !PT ;  /* 0x0000003d3c3c7212 */ /* 0x000fe200078e3cff */
[----:B------:R-:W-:Y:S01]  /*fa30*/  IMAD.X R61, RZ, RZ, R89, P2 ;  /* 0x000000ffff3d7224 */ /* 0x000fe200010e0659 */
[----:B------:R-:W-:-:S02]  /*fa40*/  IADD3 R73, P5, R88, 0xe000, RZ ;  /* 0x0000e00058497810 */ /* 0x000fc40007fbe0ff */
[----:B------:R-:W-:Y:S01]  /*fa50*/  LOP3.LUT R56, R56, R57, RZ, 0x3c, !PT ;  /* 0x0000003938387212 */ /* 0x000fe200078e3cff */
[----:B------:R-:W-:Y:S01]  /*fa60*/  IMAD.X R57, RZ, RZ, R89, P1 ;  /* 0x000000ffff397224 */ /* 0x000fe200008e0659 */
[----:B------:R-:W-:-:S04]  /*fa70*/  LOP3.LUT R72, R73, 0x380, RZ, 0xc0, !PT ;  /* 0x0000038049487812 */ /* 0x000fc800078ec0ff */
[----:B------:R-:W-:-:S04]  /*fa80*/  SHF.R.U64 R72, R72, 0x3, RZ ;  /* 0x0000000348487819 */ /* 0x000fc800000012ff */
[----:B------:R-:W-:Y:S01]  /*fa90*/  LOP3.LUT R72, R72, R73, RZ, 0x3c, !PT ;  /* 0x0000004948487212 */ /* 0x000fe200078e3cff */
[----:B------:R-:W-:Y:S01]  /*faa0*/  IMAD.X R73, RZ, RZ, R89, P5 ;  /* 0x000000ffff497224 */ /* 0x000fe200028e0659 */
[--C-:B------:R-:W-:Y:S01]  /*fab0*/  SHF.R.S32.HI R81, RZ, 0x1f, R201.reuse ;  /* 0x0000001fff517819 */ /* 0x100fe200000114c9 */
[----:B------:R-:W-:Y:S02]  /*fac0*/  IMAD.MOV.U32 R80, RZ, RZ, R201 ;  /* 0x000000ffff507224 */ /* 0x000fe400078e00c9 */
[----:B------:R-:W-:Y:S01]  /*fad0*/  IMAD R85, R236, -0x80, R3 ;  /* 0xffffff80ec557824 */ /* 0x000fe200078e0203 */
[----:B------:R-:W-:Y:S01]  /*fae0*/  SHF.R.S32.HI R227, RZ, 0x1f, R226 ;  /* 0x0000001fffe37819 */ /* 0x000fe200000114e2 */
[----:B------:R-:W-:Y:S01]  /*faf0*/  VIADD R82, R226, 0x20 ;  /* 0x00000020e2527836 */ /* 0x000fe20000000000 */
[----:B------:R-:W-:Y:S01]  /*fb00*/  BSSY B1, `(.L_x_8294) ;  /* 0x0000084000017945 */ /* 0x000fe20003800000 */
[----:B---3--:R-:W-:Y:S02]  /*fb10*/  SEL R0, R0, RZ, !P0 ;  /* 0x000000ff00007207 */ /* 0x008fe40004000000 */
[----:B------:R-:W-:-:S02]  /*fb20*/  IADD3 R25, P0, R88, 0x3000, RZ ;  /* 0x0000300058197810 */ /* 0x000fc40007f1e0ff */
[----:B--2---:R-:W-:Y:S01]  /*fb30*/  LEA R11, R236, R14, 0x7 ;  /* 0x0000000eec0b7211 */ /* 0x004fe200078e38ff */
[----:B------:R-:W-:Y:S01]  /*fb40*/  IMAD R10, R0, UR4, RZ ;  /* 0x00000004000a7c24 */ /* 0x000fe2000f8e02ff */
[----:B------:R-:W1:Y:S01]  /*fb50*/  S2R R14, SR_TID.X ;  /* 0x00000000000e7919 */ /* 0x000e620000002100 */
[----:B------:R-:W-:Y:S02]  /*fb60*/  LOP3.LUT R24, R25, 0x380, RZ, 0xc0, !PT ;  /* 0x0000038019187812 */ /* 0x000fe400078ec0ff */
[----:B------:R-:W-:Y:S01]  /*fb70*/  IMAD R10, R233, UR5, R10 ;  /* 0x00000005e90a7c24 */ /* 0x000fe2000f8e020a */
[----:B------:R-:W-:Y:S01]  /*fb80*/  SHF.R.S32.HI R9, RZ, 0x1f, R11 ;  /* 0x0000001fff097819 */ /* 0x000fe2000001140b */
[----:B------:R-:W-:Y:S01]  /*fb90*/  ULDC.64 UR4, c[0x0][0xc40] ;  /* 0x0003100000047ab9 */ /* 0x000fe20000000a00 */
[----:B------:R-:W-:Y:S02]  /*fba0*/  IADD3 R6, P3, R11, R6, RZ ;  /* 0x000000060b067210 */ /* 0x000fe40007f7e0ff */
[----:B------:R-:W-:-:S02]  /*fbb0*/  SHF.R.U64 R24, R24, 0x3, RZ ;  /* 0x0000000318187819 */ /* 0x000fc400000012ff */
[----:B------:R-:W-:Y:S02]  /*fbc0*/  IADD3.X R9, R9, R7, R10, P3, !PT ;  /* 0x0000000709097210 */ /* 0x000fe40001ffe40a */
[----:B------:R-:W-:Y:S02]  /*fbd0*/  LEA R58, P3, R6, UR4, 0x2 ;  /* 0x00000004063a7c11 */ /* 0x000fe4000f8610ff */
[----:B------:R-:W-:Y:S01]  /*fbe0*/  LOP3.LUT R24, R24, R25, RZ, 0x3c, !PT ;  /* 0x0000001918187212 */ /* 0x000fe200078e3cff */
[----:B------:R-:W-:Y:S01]  /*fbf0*/  IMAD.X R25, RZ, RZ, R89, P0 ;  /* 0x000000ffff197224 */ /* 0x000fe200000e0659 */
[----:B------:R-:W-:Y:S01]  /*fc00*/  LEA.HI.X R59, R6, UR5, R9, 0x2, P3 ;  /* 0x00000005063b7c11 */ /* 0x000fe200098f1409 */
[----:B------:R-:W-:Y:S01]  /*fc10*/  IMAD.X R9, RZ, RZ, R89, P4 ;  /* 0x000000ffff097224 */ /* 0x000fe200020e0659 */
[C---:B------:R-:W-:Y:S01]  /*fc20*/  IADD3 R53, P0, R88.reuse, 0x9000, RZ ;  /* 0x0000900058357810 */ /* 0x040fe20007f1e0ff */
[----:B------:R-:W-:Y:S01]  /*fc30*/  VIADD R6, R11, 0x8 ;  /* 0x000000080b067836 */ /* 0x000fe20000000000 */
[C---:B------:R-:W-:Y:S01]  /*fc40*/  IADD3 R41, P3, R88.reuse, 0x6000, RZ ;  /* 0x0000600058297810 */ /* 0x040fe20007f7e0ff */
[----:B------:R-:W-:Y:S01]  /*fc50*/  ULDC.64 UR4, c[0x0][0xba0] ;  /* 0x0002e80000047ab9 */ /* 0x000fe20000000a00 */
[----:B------:R-:W-:-:S02]  /*fc60*/  IADD3 R45, P4, R88, 0x7000, RZ ;  /* 0x00007000582d7810 */ /* 0x000fc40007f9e0ff */
[----:B------:R-:W-:Y:S02]  /*fc70*/  LOP3.LUT R52, R53, 0x380, RZ, 0xc0, !PT ;  /* 0x0000038035347812 */ /* 0x000fe400078ec0ff */
[----:B------:R-:W-:Y:S02]  /*fc80*/  LOP3.LUT R40, R41, 0x380, RZ, 0xc0, !PT ;  /* 0x0000038029287812 */ /* 0x000fe400078ec0ff */
[----:B------:R-:W-:Y:S02]  /*fc90*/  LOP3.LUT R44, R45, 0x380, RZ, 0xc0, !PT ;  /* 0x000003802d2c7812 */ /* 0x000fe400078ec0ff */
[----:B------:R-:W-:Y:S01]  /*fca0*/  SHF.R.U64 R52, R52, 0x3, RZ ;  /* 0x0000000334347819 */ /* 0x000fe200000012ff */
[----:B-1----:R-:W-:Y:S01]  /*fcb0*/  VIADD R15, R14, 0xffffff80 ;  /* 0xffffff800e0f7836 */ /* 0x002fe20000000000 */
[----:B------:R-:W-:Y:S02]  /*fcc0*/  SHF.R.U64 R40, R40, 0x3, RZ ;  /* 0x0000000328287819 */ /* 0x000fe400000012ff */
[----:B------:R-:W-:-:S02]  /*fcd0*/  SHF.R.U64 R44, R44, 0x3, RZ ;  /* 0x000000032c2c7819 */ /* 0x000fc400000012ff */
[----:B------:R-:W-:Y:S02]  /*fce0*/  SHF.R.S32.HI R14, RZ, 0x1f, R15 ;  /* 0x0000001fff0e7819 */ /* 0x000fe4000001140f */
[----:B------:R-:W-:Y:S01]  /*fcf0*/  LOP3.LUT R52, R52, R53, RZ, 0x3c, !PT ;  /* 0x0000003534347212 */ /* 0x000fe200078e3cff */
[--C-:B------:R-:W-:Y:S01]  /*fd00*/  IMAD.X R53, RZ, RZ, R89.reuse, P0 ;  /* 0x000000ffff357224 */ /* 0x100fe200000e0659 */
[----:B------:R-:W-:Y:S02]  /*fd10*/  LEA.HI R14, R14, R15, RZ, 0x7 ;  /* 0x0000000f0e0e7211 */ /* 0x000fe400078f38ff */
[----:B------:R-:W-:Y:S01]  /*fd20*/  LOP3.LUT R40, R40, R41, RZ, 0x3c, !PT ;  /* 0x0000002928287212 */ /* 0x000fe200078e3cff */
[--C-:B------:R-:W-:Y:S01]  /*fd30*/  IMAD.X R41, RZ, RZ, R89.reuse, P3 ;  /* 0x000000ffff297224 */ /* 0x100fe200018e0659 */
[----:B------:R-:W-:Y:S02]  /*fd40*/  LOP3.LUT R14, R14, 0xffffff80, RZ, 0xc0, !PT ;  /* 0xffffff800e0e7812 */ /* 0x000fe400078ec0ff */
[----:B------:R-:W-:Y:S01]  /*fd50*/  LOP3.LUT R44, R44, R45, RZ, 0x3c, !PT ;  /* 0x0000002d2c2c7212 */ /* 0x000fe200078e3cff */
[----:B------:R-:W-:Y:S01]  /*fd60*/  IMAD.X R45, RZ, RZ, R89, P4 ;  /* 0x000000ffff2d7224 */ /* 0x000fe200020e0659 */
[----:B------:R-:W-:-:S02]  /*fd70*/  IADD3 R14, R15, -R14, RZ ;  /* 0x8000000e0f0e7210 */ /* 0x000fc40007ffe0ff */
[----:B------:R-:W-:Y:S02]  /*fd80*/  IADD3 R65, P3, R88, 0xc000, RZ ;  /* 0x0000c00058417810 */ /* 0x000fe40007f7e0ff */
[----:B------:R-:W-:Y:S02]  /*fd90*/  LOP3.LUT P0, RZ, R14, 0x3, RZ, 0xc0, !PT ;  /* 0x000000030eff7812 */ /* 0x000fe4000780c0ff */
[C---:B------:R-:W-:Y:S02]  /*fda0*/  IADD3 R69, P4, R88.reuse, 0xd000, RZ ;  /* 0x0000d00058457810 */ /* 0x040fe40007f9e0ff */
[----:B------:R-:W-:Y:S02]  /*fdb0*/  IADD3 R7, P2, R88, 0xf000, RZ ;  /* 0x0000f00058077810 */ /* 0x000fe40007f5e0ff */
[----:B------:R-:W-:Y:S02]  /*fdc0*/  ISETP.GE.OR P1, PT, R11, R3, P0 ;  /* 0x000000030b00720c */ /* 0x000fe40000726670 */
[----:B------:R-:W-:Y:S01]  /*fdd0*/  LOP3.LUT R64, R65, 0x380, RZ, 0xc0, !PT ;  /* 0x0000038041407812 */ /* 0x000fe200078ec0ff */
[----:B------:R-:W-:Y:S01]  /*fde0*/  IMAD.X R77, RZ, RZ, R89, P2 ;  /* 0x000000ffff4d7224 */ /* 0x000fe200010e0659 */
[----:B------:R-:W-:-:S02]  /*fdf0*/  LOP3.LUT R68, R69, 0x380, RZ, 0xc0, !PT ;  /* 0x0000038045447812 */ /* 0x000fc400078ec0ff */
[----:B------:R-:W-:Y:S02]  /*fe00*/  ISETP.GE.OR P0, PT, R6, R3, P0 ;  /* 0x000000030600720c */ /* 0x000fe40000706670 */
[----:B------:R-:W-:Y:S02]  /*fe10*/  LOP3.LUT R6, R7, 0x380, RZ, 0xc0, !PT ;  /* 0x0000038007067812 */ /* 0x000fe400078ec0ff */
[----:B------:R-:W-:Y:S02]  /*fe20*/  LOP3.LUT R11, R88, 0x380, RZ, 0xc0, !PT ;  /* 0x00000380580b7812 */ /* 0x000fe400078ec0ff */
[----:B------:R-:W-:Y:S01]  /*fe30*/  SHF.R.U64 R64, R64, 0x3, RZ ;  /* 0x0000000340407819 */ /* 0x000fe200000012ff */
[----:B------:R-:W-:Y:S01]  /*fe40*/  IMAD R21, R21, UR4, RZ ;  /* 0x0000000415157c24 */ /* 0x000fe2000f8e02ff */
[----:B------:R-:W-:Y:S01]  /*fe50*/  SHF.R.U64 R68, R68, 0x3, RZ ;  /* 0x0000000344447819 */ /* 0x000fe200000012ff */
[----:B------:R-:W-:Y:S01]  /*fe60*/  @!P1 STG.E desc[UR60][R58.64], R5 ;  /* 0x000000053a009986 */ /* 0x000fe2000c10193c */
[----:B------:R-:W-:-:S02]  /*fe70*/  SHF.R.U64 R6, R6, 0x3, RZ ;  /* 0x0000000306067819 */ /* 0x000fc400000012ff */
[----:B------:R-:W-:Y:S01]  /*fe80*/  SHF.R.U64 R11, R11, 0x3, RZ ;  /* 0x000000030b0b7819 */ /* 0x000fe200000012ff */
[----:B------:R1:W-:Y:S01]  /*fe90*/  @!P0 STG.E desc[UR60][R58.64+0x20], R4 ;  /* 0x000020043a008986 */ /* 0x0003e2000c10193c */
[----:B------:R-:W-:Y:S02]  /*fea0*/  LOP3.LUT R64, R64, R65, RZ, 0x3c, !PT ;  /* 0x0000004140407212 */ /* 0x000fe400078e3cff */
[----:B------:R-:W-:Y:S01]  /*feb0*/  LOP3.LUT R68, R68, R69, RZ, 0x3c, !PT ;  /* 0x0000004544447212 */ /* 0x000fe200078e3cff */
[----:B------:R-:W-:Y:S01]  /*fec0*/  IMAD.X R69, RZ, RZ, R89, P4 ;  /* 0x000000ffff457224 */ /* 0x000fe200020e0659 */
[----:B------:R-:W-:Y:S01]  /*fed0*/  IADD3.X R65, RZ, R89, RZ, P3, !PT ;  /* 0x00000059ff417210 */ /* 0x000fe20001ffe4ff */
[----:B------:R-:W5:Y:S01]  /*fee0*/  LD.E.128 R12, desc[UR60][R12.64] ;  /* 0x0000003c0c0c7980 */ /* 0x000f62000c101d00 */
[----:B------:R-:W-:Y:S02]  /*fef0*/  LOP3.LUT R76, R6, R7, RZ, 0x3c, !PT ;  /* 0x00000007064c7212 */ /* 0x000fe400078e3cff */
[----:B------:R-:W-:Y:S01]  /*ff00*/  LOP3.LUT R88, R11, R88, RZ, 0x3c, !PT ;  /* 0x000000580b587212 */ /* 0x000fe200078e3cff */
[----:B------:R-:W5:Y:S01]  /*ff10*/  LD.E.128 R24, desc[UR60][R24.64] ;  /* 0x0000003c18187980 */ /* 0x000f62000c101d00 */
[----:B------:R-:W-:-:S03]  /*ff20*/  IMAD.WIDE.U32 R80, R20, UR4, R80 ;  /* 0x0000000414507c25 */ /* 0x000fc6000f8e0050 */
[----:B-1----:R1:W5:Y:S01]  /*ff30*/  LD.E.128 R4, desc[UR60][R88.64] ;  /* 0x0000003c58047980 */ /* 0x002362000c101d00 */
[----:B------:R-:W-:Y:S01]  /*ff40*/  IMAD R21, R20, UR5, R21 ;  /* 0x0000000514157c24 */ /* 0x000fe2000f8e0215 */
[----:B------:R-:W-:Y:S02]  /*ff50*/  ULDC.64 UR4, c[0x0][0xbe0] ;  /* 0x0002f80000047ab9 */ /* 0x000fe40000000a00 */
        /* <DEDUP_REMOVED lines=20> */
[----:B------:R-:W-:-:S02]  /*100a0*/  IMAD R21, R32, UR4, RZ ;  /* 0x0000000420157c24 */ /* 0x000fc4000f8e02ff */
[C---:B------:R-:W-:Y:S01]  /*100b0*/  VIADD R32, R226.reuse, 0x60 ;  /* 0x00000060e2207836 */ /* 0x040fe20000000000 */
[-C--:B------:R-:W-:Y:S01]  /*100c0*/  ISETP.GE.AND P3, PT, R226, R85.reuse, PT ;  /* 0x00000055e200720c */ /* 0x080fe20003f66270 */
[C---:B------:R-:W-:Y:S02]  /*100d0*/  IMAD R83, R230.reuse, UR5, R21 ;  /* 0x00000005e6537c24 */ /* 0x040fe4000f8e0215 */
[----:B------:R-:W-:Y:S01]  /*100e0*/  IMAD.WIDE.U32 R20, R230, UR4, R80 ;  /* 0x00000004e6147c25 */ /* 0x000fe2000f8e0050 */
[----:B------:R-:W-:Y:S01]  /*100f0*/  ULDC.64 UR4, c[0x0][0xbe8] ;  /* 0x0002fa0000047ab9 */ /* 0x000fe20000000a00 */
[----:B------:R-:W-:Y:S02]  /*10100*/  ISETP.GE.AND P1, PT, R32, R85, PT ;  /* 0x000000552000720c */ /* 0x000fe40003f26270 */
[----:B------:R-:W-:Y:S01]  /*10110*/  IMAD R32, R0, UR4, RZ ;  /* 0x0000000400207c24 */ /* 0x000fe2000f8e02ff */
[----:B------:R-:W-:Y:S01]  /*10120*/  IADD3 R0, R18, 0x32420, RZ ;  /* 0x0003242012007810 */ /* 0x000fe20007ffe0ff */
[----:B------:R-:W-:-:S02]  /*10130*/  VIADD R3, R226, 0x40 ;  /* 0x00000040e2037836 */ /* 0x000fc40000000000 */
[----:B------:R-:W-:Y:S01]  /*10140*/  IMAD.IADD R21, R21, 0x1, R83 ;  /* 0x0000000115157824 */ /* 0x000fe200078e0253 */
[----:B------:R-:W-:Y:S02]  /*10150*/  PRMT R0, RZ, 0x654, R0 ;  /* 0x00000654ff007816 */ /* 0x000fe40000000000 */
[-C--:B------:R-:W-:Y:S01]  /*10160*/  ISETP.GE.AND P0, PT, R3, R85.reuse, PT ;  /* 0x000000550300720c */ /* 0x080fe20003f06270 */
[C---:B------:R-:W-:Y:S02]  /*10170*/  IMAD R3, R233.reuse, UR5, R32 ;  /* 0x00000005e9037c24 */ /* 0x040fe4000f8e0220 */
[----:B------:R-:W-:Y:S01]  /*10180*/  IMAD.WIDE.U32 R20, R233, UR4, R20 ;  /* 0x00000004e9147c25 */ /* 0x000fe2000f8e0014 */
[----:B--2---:R1:W-:Y:S01]  /*10190*/  SYNCS.ARRIVE.TRANS64.RED.A1T0 RZ, [R0+URZ], RZ ;  /* 0x000000ff00ff79a7 */ /* 0x0043e2000810043f */
[----:B------:R-:W-:Y:S02]  /*101a0*/  ISETP.GE.AND P2, PT, R82, R85, PT ;  /* 0x000000555200720c */ /* 0x000fe40003f46270 */
[----:B------:R-:W-:-:S04]  /*101b0*/  IMAD.WIDE R82, R236, 0x80, R226 ;  /* 0x00000080ec527825 */ /* 0x000fc800078e02e2 */
[----:B------:R-:W-:Y:S01]  /*101c0*/  IMAD.IADD R87, R21, 0x1, R3 ;  /* 0x0000000115577824 */ /* 0x000fe200078e0203 */
[----:B-1----:R-:W-:Y:S06]  /*101d0*/  @P3 BRA `(.L_x_8295) ;  /* 0x0000000000583947 */ /* 0x002fec0003800000 */
[----:B------:R-:W-:Y:S01]  /*101e0*/  ULDC.64 UR4, c[0x0][0xbd8] ;  /* 0x0002f60000047ab9 */ /* 0x000fe20000000a00 */
[----:B------:R-:W-:Y:S01]  /*101f0*/  IMAD.MOV.U32 R80, RZ, RZ, R20 ;  /* 0x000000ffff507224 */ /* 0x000fe200078e0014 */
[----:B------:R-:W-:Y:S01]  /*10200*/  ULDC UR6, c[0x0][0xb8c] ;  /* 0x0002e30000067ab9 */ /* 0x000fe20000000800 */
[----:B------:R-:W-:Y:S01]  /*10210*/  IMAD R3, R83, UR4, RZ ;  /* 0x0000000453037c24 */ /* 0x000fe2000f8e02ff */
[C---:B------:R-:W-:Y:S01]  /*10220*/  ISETP.GE.AND P5, PT, R201.reuse, UR6, PT ;  /* 0x00000006c9007c0c */ /* 0x040fe2000bfa6270 */
[----:B------:R-:W-:Y:S01]  /*10230*/  IMAD.MOV.U32 R81, RZ, RZ, R87 ;  /* 0x000000ffff517224 */ /* 0x000fe200078e0057 */
[----:B------:R-:W-:Y:S01]  /*10240*/  IADD3 R0, R201, 0x40, RZ ;  /* 0x00000040c9007810 */ /* 0x000fe20007ffe0ff */
[C---:B------:R-:W-:Y:S02]  /*10250*/  IMAD R3, R82.reuse, UR5, R3 ;  /* 0x0000000552037c24 */ /* 0x040fe4000f8e0203 */
[----:B------:R-:W-:Y:S01]  /*10260*/  IMAD.WIDE.U32 R80, R82, UR4, R80 ;  /* 0x0000000452507c25 */ /* 0x000fe2000f8e0050 */
[----:B------:R-:W-:Y:S01]  /*10270*/  ULDC.64 UR4, c[0x0][0xb80] ;  /* 0x0002e00000047ab9 */ /* 0x000fe20000000a00 */
[----:B------:R-:W-:-:S02]  /*10280*/  ISETP.GE.AND P4, PT, R0, UR6, PT ;  /* 0x0000000600007c0c */ /* 0x000fc4000bf86270 */
[----:B------:R-:W-:Y:S01]  /*10290*/  IMAD.IADD R3, R81, 0x1, R3 ;  /* 0x0000000151037824 */ /* 0x000fe200078e0203 */
[----:B------:R-:W-:Y:S01]  /*102a0*/  LEA R84, P3, R80, UR4, 0x1 ;  /* 0x0000000450547c11 */ /* 0x000fe2000f8608ff */
[----:B------:R-:W-:-:S03]  /*102b0*/  VIADD R0, R201, 0xc0 ;  /* 0x000000c0c9007836 */ /* 0x000fc60000000000 */
[----:B------:R-:W-:Y:S01]  /*102c0*/  LEA.HI.X R85, R80, UR5, R3, 0x1, P3 ;  /* 0x0000000550557c11 */ /* 0x000fe200098f0c03 */
[----:B------:R-:W-:-:S04]  /*102d0*/  VIADD R3, R201, 0x80 ;  /* 0x00000080c9037836 */ /* 0x000fc80000000000 */
[----:B-----5:R1:W-:Y:S01]  /*102e0*/  @!P5 STG.E.128 desc[UR60][R84.64], R4 ;  /* 0x000000045400d986 */ /* 0x0203e2000c101d3c */
[----:B------:R-:W-:Y:S02]  /*102f0*/  ISETP.GE.AND P3, PT, R3, UR6, PT ;  /* 0x0000000603007c0c */ /* 0x000fe4000bf66270 */
[----:B------:R-:W-:Y:S01]  /*10300*/  ISETP.GE.AND P5, PT, R0, UR6, PT ;  /* 0x0000000600007c0c */ /* 0x000fe2000bfa6270 */
[----:B------:R1:W-:Y:S10]  /*10310*/  @!P4 STG.E.128 desc[UR60][R84.64+0x80], R28 ;  /* 0x0000801c5400c986 */ /* 0x0003f4000c101d3c */
[----:B------:R1:W-:Y:S04]  /*10320*/  @!P3 STG.E.128 desc[UR60][R84.64+0x100], R48 ;  /* 0x000100305400b986 */ /* 0x0003e8000c101d3c */
[----:B------:R1:W-:Y:S02]  /*10330*/  @!P5 STG.E.128 desc[UR60][R84.64+0x180], R64 ;  /* 0x000180405400d986 */ /* 0x0003e4000c101d3c */
.L_x_8295:
[----:B------:R-:W-:Y:S05]  /*10340*/  BSYNC B1 ;  /* 0x0000000000017941 */ /* 0x000fea0003800000 */
.L_x_8294:
        /* <DEDUP_REMOVED lines=17> */
[----:B------:R-:W-:Y:S02]  /*10460*/  IMAD.IADD R3, R5, 0x1, R3 ;  /* 0x0000000105037824 */ /* 0x000fe400078e0203 */
[----:B------:R-:W-:Y:S01]  /*10470*/  VIADD R5, R201, 0xc0 ;  /* 0x000000c0c9057836 */ /* 0x000fe20000000000 */
[----:B------:R-:W-:Y:S02]  /*10480*/  ISETP.GE.AND P2, PT, R0, UR6, PT ;  /* 0x0000000600007c0c */ /* 0x000fe4000bf46270 */
[----:B------:R-:W-:Y:S02]  /*10490*/  LEA.HI.X R7, R4, UR5, R3, 0x1, P5 ;  /* 0x0000000504077c11 */ /* 0x000fe4000a8f0c03 */
[----:B------:R-:W-:-:S03]  /*104a0*/  ISETP.GE.AND P5, PT, R5, UR6, PT ;  /* 0x0000000605007c0c */ /* 0x000fc6000bfa6270 */
[----:B------:R2:W-:Y:S04]  /*104b0*/  @!P4 STG.E.128 desc[UR60][R6.64], R8 ;  /* 0x000000080600c986 */ /* 0x0005e8000c101d3c */
[----:B------:R2:W-:Y:S04]  /*104c0*/  @!P3 STG.E.128 desc[UR60][R6.64+0x80], R36 ;  /* 0x000080240600b986 */ /* 0x0005e8000c101d3c */
[----:B------:R2:W-:Y:S04]  /*104d0*/  @!P2 STG.E.128 desc[UR60][R6.64+0x100], R52 ;  /* 0x000100340600a986 */ /* 0x0005e8000c101d3c */
[----:B------:R2:W-:Y:S02]  /*104e0*/  @!P5 STG.E.128 desc[UR60][R6.64+0x180], R68 ;  /* 0x000180440600d986 */ /* 0x0005e4000c101d3c */
.L_x_8297:
[----:B------:R-:W-:Y:S05]  /*104f0*/  BSYNC B1 ;  /* 0x0000000000017941 */ /* 0x000fea0003800000 */
.L_x_8296:
[----:B------:R-:W-:Y:S04]  /*10500*/  BSSY B1, `(.L_x_8298) ;  /* 0x000001a000017945 */ /* 0x000fe80003800000 */
[----:B------:R-:W-:Y:S05]  /*10510*/  @P0 BRA `(.L_x_8299) ;  /* 0x0000000000600947 */ /* 0x000fea0003800000 */
[----:B------:R-:W-:Y:S01]  /*10520*/  IADD3 R3, P0, R82, 0x40, RZ ;  /* 0x0000004052037810 */ /* 0x000fe20007f1e0ff */
[C---:B-1---5:R-:W-:Y:S01]  /*10530*/  VIADD R5, R201.reuse, 0x80 ;  /* 0x00000080c9057836 */ /* 0x062fe20000000000 */
[C---:B------:R-:W-:Y:S01]  /*10540*/  IADD3 R4, R201.reuse, 0x40, RZ ;  /* 0x00000040c9047810 */ /* 0x040fe20007ffe0ff */
[----:B------:R-:W-:Y:S01]  /*10550*/  ULDC UR6, c[0x0][0xb8c] ;  /* 0x0002e30000067ab9 */ /* 0x000fe20000000800 */
[----:B------:R-:W-:Y:S01]  /*10560*/  ULDC.64 UR4, c[0x0][0xbd8] ;  /* 0x0002f60000047ab9 */ /* 0x000fe20000000a00 */
[----:B------:R-:W-:Y:S01]  /*10570*/  IMAD.X R0, RZ, RZ, R83, P0 ;  /* 0x000000ffff007224 */ /* 0x000fe200000e0653 */
[----:B------:R-:W-:Y:S01]  /*10580*/  ISETP.GE.AND P3, PT, R4, UR6, PT ;  /* 0x0000000604007c0c */ /* 0x000fe2000bf66270 */
[----:B--2---:R-:W-:Y:S01]  /*10590*/  VIADD R6, R201, 0xc0 ;  /* 0x000000c0c9067836 */ /* 0x004fe20000000000 */
[----:B------:R-:W-:Y:S01]  /*105a0*/  ISETP.GE.AND P4, PT, R5, UR6, PT ;  /* 0x0000000605007c0c */ /* 0x000fe2000bf86270 */
[----:B------:R-:W-:Y:S01]  /*105b0*/  IMAD.MOV.U32 R5, RZ, RZ, R87 ;  /* 0x000000ffff057224 */ /* 0x000fe200078e0057 */
[----:B------:R-:W-:Y:S01]  /*105c0*/  MOV R4, R20 ;  /* 0x0000001400047202 */ /* 0x000fe20000000f00 */
[----:B------:R-:W-:Y:S01]  /*105d0*/  IMAD R0, R0, UR4, RZ ;  /* 0x0000000400007c24 */ /* 0x000fe2000f8e02ff */
[----:B------:R-:W-:-:S02]  /*105e0*/  ISETP.GE.AND P2, PT, R201, UR6, PT ;  /* 0x00000006c9007c0c */ /* 0x000fc4000bf46270 */
[----:B------:R-:W-:Y:S01]  /*105f0*/  ISETP.GE.AND P5, PT, R6, UR6, PT ;  /* 0x0000000606007c0c */ /* 0x000fe2000bfa6270 */
[----:B------:R-:W-:-:S04]  /*10600*/  IMAD.WIDE.U32 R4, R3, UR4, R4 ;  /* 0x0000000403047c25 */ /* 0x000fc8000f8e0004 */
        /* <DEDUP_REMOVED lines=9> */
.L_x_8299:
[----:B------:R-:W-:Y:S05]  /*106a0*/  BSYNC B1 ;  /* 0x0000000000017941 */ /* 0x000fea0003800000 */
.L_x_8298:
[----:B------:R-:W-:Y:S05]  /*106b0*/  @P1 BRA `(.L_x_8300) ;  /* 0x0000000c00501947 */ /* 0x000fea0003800000 */
[----:B------:R-:W-:Y:S01]  /*106c0*/  IADD3 R3, P0, R82, 0x60, RZ ;  /* 0x0000006052037810 */ /* 0x000fe20007f1e0ff */
[C---:B------:R-:W-:Y:S01]  /*106d0*/  VIADD R0, R201.reuse, 0x40 ;  /* 0x00000040c9007836 */ /* 0x040fe20000000000 */
[----:B------:R-:W-:Y:S01]  /*106e0*/  ULDC UR6, c[0x0][0xb8c] ;  /* 0x0002e30000067ab9 */ /* 0x000fe20000000800 */
[----:B-1---5:R-:W-:Y:S01]  /*106f0*/  MOV R4, R20 ;  /* 0x0000001400047202 */ /* 0x022fe20000000f00 */
[----:B------:R-:W-:Y:S01]  /*10700*/  ULDC.64 UR4, c[0x0][0xbd8] ;  /* 0x0002f60000047ab9 */ /* 0x000fe20000000a00 */
[----:B------:R-:W-:Y:S01]  /*10710*/  IMAD.X R82, RZ, RZ, R83, P0 ;  /* 0x000000ffff527224 */ /* 0x000fe200000e0653 */
[----:B------:R-:W-:Y:S01]  /*10720*/  ISETP.GE.AND P2, PT, R0, UR6, PT ;  /* 0x0000000600007c0c */ /* 0x000fe2000bf46270 */
[----:B------:R-:W-:Y:S01]  /*10730*/  IMAD.MOV.U32 R5, RZ, RZ, R87 ;  /* 0x000000ffff057224 */ /* 0x000fe200078e0057 */
[C---:B------:R-:W-:Y:S01]  /*10740*/  ISETP.GE.AND P1, PT, R201.reuse, UR6, PT ;  /* 0x00000006c9007c0c */ /* 0x040fe2000bf26270 */
[----:B------:R-:W-:Y:S02]  /*10750*/  IMAD R82, R82, UR4, RZ ;  /* 0x0000000452527c24 */ /* 0x000fe4000f8e02ff */
[----:B------:R-:W-:-:S02]  /*10760*/  VIADD R0, R201, 0x80 ;  /* 0x00000080c9007836 */ /* 0x000fc40000000000 */
[----:B------:R-:W-:-:S03]  /*10770*/  IMAD.WIDE.U32 R4, R3, UR4, R4 ;  /* 0x0000000403047c25 */ /* 0x000fc6000f8e0004 */
[----:B------:R-:W-:Y:S01]  /*10780*/  ISETP.GE.AND P3, PT, R0, UR6, PT ;  /* 0x0000000600007c0c */ /* 0x000fe2000bf66270 */
[----:B------:R-:W-:Y:S01]  /*10790*/  IMAD R3, R3, UR5, R82 ;  /* 0x0000000503037c24 */ /* 0x000fe2000f8e0252 */
[----:B------:R-:W-:Y:S01]  /*107a0*/  ULDC.64 UR4, c[0x0][0xb80] ;  /* 0x0002e00000047ab9 */ /* 0x000fe20000000a00 */
[----:B------:R-:W-:Y:S01]  /*107b0*/  VIADD R0, R201, 0xc0 ;  /* 0x000000c0c9007836 */ /* 0x000fe20000000000 */
[----:B--23--:R-:W-:Y:S02]  /*107c0*/  LEA R6, P0, R4, UR4, 0x1 ;  /* 0x0000000404067c11 */ /* 0x00cfe4000f8008ff */
        /* <DEDUP_REMOVED lines=9> */
.L_x_8292:
        /* <DEDUP_REMOVED lines=9> */
[----:B------:R2:W5:Y:S01]  /*108f0*/  @P0 LDG.E R9, desc[UR60][R4.64] ;  /* 0x0000003c04090981 */ /* 0x000562000c1e1900 */
[----:B------:R-:W3:Y:S08]  /*10900*/  S2R R0, SR_TID.X ;  /* 0x0000000000007919 */ /* 0x000ef00000002100 */
[----:B------:R-:W-:Y:S01]  /*10910*/  @P1 IADD3 R6, P2, R231, UR4, RZ ;  /* 0x00000004e7061c10 */ /* 0x000fe2000ff5e0ff */
[----:B------:R-:W-:-:S02]  /*10920*/  ULDC UR4, c[0x0][0xb88] ;  /* 0x0002e20000047ab9 */ /* 0x000fc40000000800 */
[----:B------:R-:W-:Y:S02]  /*10930*/  MOV R3, UR4 ;  /* 0x0000000400037c02 */ /* 0x000fe40008000f00 */
[----:B------:R-:W-:-:S05]  /*10940*/  @P1 IADD3.X R7, R232, UR5, RZ, P2, !PT ;  /* 0x00000005e8071c10 */ /* 0x000fca00097fe4ff */
[----:B------:R2:W5:Y:S01]  /*10950*/  @P1 LDG.E R3, desc[UR60][R6.64] ;  /* 0x0000003c06031981 */ /* 0x000562000c1e1900 */
[----:B---3--:R-:W-:-:S05]  /*10960*/  VIADD R0, R0, 0xffffff80 ;  /* 0xffffff8000007836 */ /* 0x008fca0000000000 */
[----:B------:R-:W-:Y:S01]  /*10970*/  ISETP.GE.AND P2, PT, R0, 0x80, PT ;  /* 0x000000800000780c */ /* 0x000fe20003f46270 */
[----:B--2---:R-:W-:-:S12]  /*10980*/  @P1 BRA `(.L_x_8301) ;  /* 0x0000000000101947 */ /* 0x004fd80003800000 */
[----:B------:R-:W-:Y:S05]  /*10990*/  @!P0 BRA `(.L_x_8301) ;  /* 0x00000000000c8947 */ /* 0x000fea0003800000 */
[----:B------:R-:W2:Y:S04]  /*109a0*/  LDG.E R0, desc[UR60][R4.64] ;  /* 0x0000003c04007981 */ /* 0x000ea8000c1e1900 */
[----:B-----5:R-:W2:Y:S02]  /*109b0*/  LDG.E R3, desc[UR60][R4.64+0x4] ;  /* 0x0000043c04037981 */ /* 0x020ea4000c1e1900 */
[----:B--2---:R-:W-:-:S07]  /*109c0*/  IMAD.IADD R3, R3, 0x1, -R0 ;  /* 0x0000000103037824 */ /* 0x004fce00078e0a00 */
.L_x_8301:
[----:B------:R-:W2:Y:S01]  /*109d0*/  LDL.LU R0, [R1+0x84] ;  /* 0x0000840001007983 */ /* 0x000ea20000300800 */
[----:B------:R-:W-:Y:S01]  /*109e0*/  BSSY B1, `(.L_x_8302) ;  /* 0x000001d000017945 */ /* 0x000fe20003800000 */
[----:B------:R-:W-:Y:S02]  /*109f0*/  SHF.R.S32.HI R10, RZ, 0x1f, R230 ;  /* 0x0000001fff0a7819 */ /* 0x000fe400000114e6 */
[----:B------:R-:W-:Y:S02]  /*10a00*/  SHF.R.S32.HI R14, RZ, 0x1f, R201 ;  /* 0x0000001fff0e7819 */ /* 0x000fe400000114c9 */
[----:B------:R-:W-:Y:S02]  /*10a10*/  SEL R233, R233, RZ, !P0 ;  /* 0x000000ffe9e97207 */ /* 0x000fe40004000000 */
[----:B-----5:R-:W-:Y:S02]  /*10a20*/  SHF.R.S32.HI R8, RZ, 0x1f, R9 ;  /* 0x0000001fff087819 */ /* 0x020fe40000011409 */
[----:B--2---:R-:W-:Y:S01]  /*10a30*/  SEL R12, R0, RZ, !P0 ;  /* 0x000000ff000c7207 */ /* 0x004fe20004000000 */
[----:B------:R-:W-:Y:S06]  /*10a40*/  @P2 BRA `(.L_x_8303) ;  /* 0x0000000000582947 */ /* 0x000fec0003800000 */
[----:B------:R-:W2:Y:S02]  /*10a50*/  S2R R0, SR_TID.X ;  /* 0x0000000000007919 */ /* 0x000ea40000002100 */
        /* <DEDUP_REMOVED lines=21> */
.L_x_8303:
[----:B------:R-:W-:Y:S05]  /*10bb0*/  BSYNC B1 ;  /* 0x0000000000017941 */ /* 0x000fea0003800000 */
.L_x_8302:
[----:B------:R-:W-:Y:S01]  /*10bc0*/  ULDC.64 UR4, c[0x0][0xba0] ;  /* 0x0002e80000047ab9 */ /* 0x000fe20000000a00 */
[----:B--2---:R-:W-:Y:S01]  /*10bd0*/  MOV R5, R14 ;  /* 0x0000000e00057202 */ /* 0x004fe20000000f00 */
        /* <DEDUP_REMOVED lines=8> */
[----:B------:R-:W-:Y:S02]  /*10c60*/  IMAD R7, R10, UR4, RZ ;  /* 0x000000040a077c24 */ /* 0x000fe4000f8e02ff */
[----:B------:R-:W-:Y:S01]  /*10c70*/  IMAD.IADD R5, R5, 0x1, R9 ;  /* 0x0000000105057824 */ /* 0x000fe200078e0209 */
[C---:B------:R-:W-:Y:S01]  /*10c80*/  ISETP.GE.AND P1, PT, R226.reuse, R11, PT ;  /* 0x0000000be200720c */ /* 0x040fe20003f26270 */
[----:B------:R-:W-:Y:S01]  /*10c90*/  VIADD R0, R226, 0x20 ;  /* 0x00000020e2007836 */ /* 0x000fe20000000000 */
[----:B------:R-:W-:Y:S01]  /*10ca0*/  SHF.R.S32.HI R9, RZ, 0x1f, R226 ;  /* 0x0000001fff097819 */ /* 0x000fe200000114e2 */
        /* <DEDUP_REMOVED lines=34> */
.L_x_8305:
[----:B------:R-:W-:Y:S05]  /*10ed0*/  BSYNC B1 ;  /* 0x0000000000017941 */ /* 0x000fea0003800000 */
.L_x_8304:
        /* <DEDUP_REMOVED lines=28> */
.L_x_8307:
[----:B------:R-:W-:Y:S05]  /*110a0*/  BSYNC B1 ;  /* 0x0000000000017941 */ /* 0x000fea0003800000 */
.L_x_8306:
        /* <DEDUP_REMOVED lines=27> */
.L_x_8309:
[----:B------:R-:W-:Y:S05]  /*11260*/  BSYNC B1 ;  /* 0x0000000000017941 */ /* 0x000fea0003800000 */
.L_x_8308:
        /* <DEDUP_REMOVED lines=25> */
.L_x_8300:
[----:B------:R-:W-:Y:S05]  /*11400*/  BSYNC B0 ;  /* 0x0000000000007941 */ /* 0x000fea0003800000 */
.L_x_8291:
[----:B------:R-:W-:Y:S02]  /*11410*/  ULDC UR4, c[0x0][0xd14] ;  /* 0x0003450000047ab9 */ /* 0x000fe40000000800 */
[----:B-1----:R-:W-:-:S13]  /*11420*/  ISETP.GE.AND P0, PT, R35, UR4, PT ;  /* 0x0000000423007c0c */ /* 0x002fda000bf06270 */
[----:B------:R-:W-:Y:S05]  /*11430*/  @!P0 BRA `(.L_x_8310) ;  /* 0xfffffefc000c8947 */ /* 0x000fea000383ffff */
[----:B------:R-:W-:Y:S05]  /*11440*/  BRA `(.L_x_8175) ;  /* 0x0000005400f07947 */ /* 0x000fea0003800000 */
.L_x_8173:
[----:B------:R-:W-:-:S08]  /*11450*/  NOP ;  /* 0x0000000000007918 */ /* 0x000fd00000000000 */
[----:B0-----:R-:W0:-:S00]  /*11460*/  USETMAXREG.DEALLOC.CTAPOOL 0x18 ;  /* 0x00000018000079c8 */ /* 0x001e0000080e0500 */
        /* <DEDUP_REMOVED lines=59> */
.L_x_8315:
        /* <DEDUP_REMOVED lines=16> */
.L_x_8314:
[----:B------:R-:W-:Y:S05]  /*11920*/  BSYNC B0 ;  /* 0x0000000000007941 */ /* 0x000fea0003800000 */
.L_x_8313:
        /* <DEDUP_REMOVED lines=26> */
.L_x_8311:
        /* <DEDUP_REMOVED lines=16> */
.L_x_8316:
        /* <DEDUP_REMOVED lines=25> */
.L_x_8312:
[----:B------:R-:W-:Y:S01]  /*11d60*/  IMAD.MOV.U32 R17, RZ, RZ, RZ ;  /* 0x000000ffff117224 */ /* 0x000fe200078e00ff */
[----:B------:R-:W-:Y:S01]  /*11d70*/  MOV R16, UR6 ;  /* 0x0000000600107c02 */ /* 0x000fe20008000f00 */
[----:B------:R-:W-:-:S07]  /*11d80*/  IMAD.MOV.U32 R18, RZ, RZ, RZ ;  /* 0x000000ffff127224 */ /* 0x000fce00078e00ff */
.L_x_8317:
        /* <DEDUP_REMOVED lines=15> */
[----:B------:R0:W-:Y:S01]  /*11e80*/  STL [R1+0x4], RZ ;  /* 0x000004ff01007387 */ /* 0x0001e20000100800 */
[----:B------:R-:W-:Y:S01]  /*11e90*/  ULDC.64 UR48, c[0x0][0x198] ;  /* 0x0000660000307ab9 */ /* 0x000fe20000000a00 */
[----:B------:R-:W-:Y:S01]  /*11ea0*/  ULDC UR51, c[0x0][0xc] ;  /* 0x0000030000337ab9 */ /* 0x000fe20000000800 */
[----:B------:R-:W-:Y:S01]  /*11eb0*/  UMOV UR50, URZ ;  /* 0x0000003f00327c82 */ /* 0x000fe20008000000 */
[----:B------:R0:W-:Y:S04]  /*11ec0*/  STL [R1+0xc], R0 ;  /* 0x00000c0001007387 */ /* 0x0001e80000100800 */
[----:B------:R0:W-:Y:S04]  /*11ed0*/  STL [R1], RZ ;  /* 0x000000ff01007387 */ /* 0x0001e80000100800 */
[----:B------:R0:W-:Y:S02]  /*11ee0*/  STL [R1+0x8], R0 ;  /* 0x0000080001007387 */ /* 0x0001e40000100800 */
.L_x_8400:
        /* <DEDUP_REMOVED lines=8> */
[----:B------:R-:W-:-:S03]  /*11f70*/  ULDC.64 UR6, c[0x0][0xb08] ;  /* 0x0002c20000067ab9 */ /* 0x000fc60000000a00 */
        /* <DEDUP_REMOVED lines=38> */
[----:B-1----:R-:W-:-:S06]  /*121e0*/  MOV R0, UR4 ;  /* 0x0000000400007c02 */ /* 0x002fcc0008000f00 */
[----:B------:R0:W5:Y:S01]  /*121f0*/  @P1 LDG.E R0, desc[UR60][R8.64] ;  /* 0x0000003c08001981 */ /* 0x000162000c1e1900 */
[----:B------:R-:W-:Y:S01]  /*12200*/  ISETP.NE.U32.AND P0, PT, RZ, UR6, PT ;  /* 0x00000006ff007c0c */ /* 0x000fe2000bf05070 */
[----:B------:R-:W-:Y:S02]  /*12210*/  ULDC UR4, c[0x0][0x338] ;  /* 0x0000ce0000047ab9 */ /* 0x000fe40000000800 */
[----:B------:R-:W-:Y:S01]  /*12220*/  IMAD.U32 R6, RZ, RZ, UR4 ;  /* 0x00000004ff067e24 */ /* 0x000fe2000f8e00ff */
[----:B------:R-:W-:Y:S01]  /*12230*/  ISETP.NE.AND.EX P0, PT, RZ, UR7, PT, P0 ;  /* 0x00000007ff007c0c */ /* 0x000fe2000bf05300 */
[----:B------:R-:W-:-:S12]  /*12240*/  @P1 BRA `(.L_x_8319) ;  /* 0x0000000000101947 */ /* 0x000fd80003800000 */
[----:B------:R-:W-:Y:S05]  /*12250*/  @!P2 BRA `(.L_x_8319) ;  /* 0x00000000000ca947 */ /* 0x000fea0003800000 */
[----:B-----5:R-:W2:Y:S04]  /*12260*/  LDG.E R0, desc[UR60][R2.64] ;  /* 0x0000003c02007981 */ /* 0x020ea8000c1e1900 */
[----:B0-----:R-:W2:Y:S02]  /*12270*/  LDG.E R2, desc[UR60][R2.64+0x4] ;  /* 0x0000043c02027981 */ /* 0x001ea4000c1e1900 */
[----:B--2---:R-:W-:-:S07]  /*12280*/  IMAD.IADD R0, R2, 0x1, -R0 ;  /* 0x0000000102007824 */ /* 0x004fce00078e0a00 */
.L_x_8319:
        /* <DEDUP_REMOVED lines=17> */
[----:B------:R-:W-:-:S05]  /*123a0*/  SHF.R.U32.HI R2, RZ, 0x6, R9 ;  /* 0x00000006ff027819 */ /* 0x000fca0000011609 */
[----:B------:R-:W-:Y:S02]  /*123b0*/  IMAD.MOV.U32 R0, RZ, RZ, R2 ;  /* 0x000000ffff007224 */ /* 0x000fe400078e0002 */
[----:B------:R-:W-:-:S05]  /*123c0*/  @P1 IADD3 R3, R6, 0x5f, RZ ;  /* 0x0000005f06031810 */ /* 0x000fca0007ffe0ff */
        /* <DEDUP_REMOVED lines=21> */
.L_x_8446:
[----:B------:R-:W-:-:S03]  /*12520*/  UMOV UR4, 0xffffffff ;  /* 0xffffffff00047882 */ /* 0x000fc60000000000 */
[----:B------:R-:W-:Y:S05]  /*12530*/  BRA.DIV UR4, `(.L_x_8323) ;  /* 0x0000005204487947 */ /* 0x000fea000b800000 */
[----:B------:R-:W-:-:S13]  /*12540*/  ELECT P6, URZ, PT ;  /* 0x00000000003f782f */ /* 0x000fda00038c0000 */
.L_x_8449:
[----:B------:R-:W0:Y:S01]  /*12550*/  S2R R5, SR_CgaCtaId ;  /* 0x0000000000057919 */ /* 0x000e220000008800 */
[----:B------:R-:W-:Y:S01]  /*12560*/  UIADD3 UR4, UR50, 0x1, URZ ;  /* 0x0000000132047890 */ /* 0x000fe2000fffe03f */
[----:B------:R-:W-:-:S03]  /*12570*/  MOV R7, 0x400 ;  /* 0x0000040000077802 */ /* 0x000fc60000000f00 */
[----:B------:R-:W-:-:S04]  /*12580*/  ULEA.HI UR5, UR4, UR4, URZ, 0x1 ;  /* 0x0000000404057291 */ /* 0x000fc8000f8f083f */
[----:B------:R-:W-:-:S04]  /*12590*/  ULOP3.LUT UR5, UR5, 0xfffffffe, URZ, 0xc0, !UPT ;  /* 0xfffffffe05057892 */ /* 0x000fc8000f8ec03f */
[----:B------:R-:W-:Y:S01]  /*125a0*/  UIADD3 UR5, UR4, -UR5, URZ ;  /* 0x8000000504057290 */ /* 0x000fe2000fffe03f */
[----:B0-----:R-:W-:-:S05]  /*125b0*/  LEA R5, R5, R7, 0x18 ;  /* 0x0000000705057211 */ /* 0x001fca00078ec0ff */
[----:B------:R-:W-:-:S05]  /*125c0*/  IMAD.U32 R7, RZ, RZ, UR5 ;  /* 0x00000005ff077e24 */ /* 0x000fca000f8e00ff */
[----:B------:R-:W-:-:S04]  /*125d0*/  SHF.L.U32 R7, R7, 0x1f, RZ ;  /* 0x0000001f07077819 */ /* 0x000fc800000006ff */
[----:B------:R-:W0:Y:S02]  /*125e0*/  SYNCS.PHASECHK.TRANS64.TRYWAIT P0, [R5+URZ+0x32420], R7 ;  /* 0x03242007050075a7 */ /* 0x000e24000800017f */
[----:B0-----:R-:W-:Y:S05]  /*125f0*/  @!P0 BRA `(.L_x_8324) ;  /* 0x0000005000388947 */ /* 0x001fea0003800000 */
.L_x_8450:
        /* <DEDUP_REMOVED lines=8> */
.L_x_8451:
        /* <DEDUP_REMOVED lines=11> */
.L_x_8328:
        /* <DEDUP_REMOVED lines=19> */
.L_x_8452:
        /* <DEDUP_REMOVED lines=8> */
.L_x_8330:
        /* <DEDUP_REMOVED lines=31> */
.L_x_8326:
[----:B------:R-:W-:Y:S05]  /*12ad0*/  BSYNC B1 ;  /* 0x0000000000017941 */ /* 0x000fea0003800000 */
.L_x_8325:
        /* <DEDUP_REMOVED lines=13> */
[C---:B-----5:R-:W-:Y:S01]  /*12bb0*/  IMAD R6, R0.reuse, 0x60, R6 ;  /* 0x0000006000067824 */ /* 0x060fe200078e0206 */
[----:B------:R-:W-:-:S03]  /*12bc0*/  IADD3 R0, R0, -0x1, RZ ;  /* 0xffffffff00007810 */ /* 0x000fc60007ffe0ff */
[----:B------:R-:W-:-:S07]  /*12bd0*/  VIADD R6, R6, 0xffffff40 ;  /* 0xffffff4006067836 */ /* 0x000fce0000000000 */
.L_x_8337:
        /* <DEDUP_REMOVED lines=9> */
.L_x_8453:
        /* <DEDUP_REMOVED lines=11> */
.L_x_8334:
        /* <DEDUP_REMOVED lines=17> */
.L_x_8454:
        /* <DEDUP_REMOVED lines=8> */
.L_x_8336:
        /* <DEDUP_REMOVED lines=31> */
.L_x_8332:
[----:B------:R-:W-:Y:S05]  /*130a0*/  BSYNC B1 ;  /* 0x0000000000017941 */ /* 0x000fea0003800000 */
.L_x_8331:
        /* <DEDUP_REMOVED lines=13> */
.L_x_8321:
[----:B------:R-:W-:Y:S05]  /*13180*/  BSYNC B0 ;  /* 0x0000000000007941 */ /* 0x000fea0003800000 */
.L_x_8320:
[----:B-1----:R-:W2:Y:S01]  /*13190*/  LDL R7, [R1+0x2c] ;  /* 0x00002c0001077983 */ /* 0x002ea20000100800 */
        /* <DEDUP_REMOVED lines=11> */
[----:B0-----:R-:W0:Y:S01]  /*13250*/  LDC.64 R2, c[0x0][0xd38] ;  /* 0x00034e00ff027b82 */ /* 0x001e220000000a00 */
[----:B------:R-:W1:Y:S08]  /*13260*/  FLO.U32 R0, UR4 ;  /* 0x0000000400007d00 */ /* 0x000e7000080e0000 */
[----:B------:R-:W0:Y:S01]  /*13270*/  POPC R5, UR4 ;  /* 0x0000000400057d09 */ /* 0x000e220008000000 */
        /* <DEDUP_REMOVED lines=8> */
.L_x_8339:
[----:B------:R-:W0:Y:S01]  /*13300*/  S2R R0, SR_CgaCtaId ;  /* 0x0000000000007919 */ /* 0x000e220000008800 */
[----:B------:R-:W-:-:S04]  /*13310*/  MOV R2, 0x400 ;  /* 0x0000040000027802 */ /* 0x000fc80000000f00 */
[----:B0-----:R-:W-:-:S04]  /*13320*/  LEA R3, R0, R2, 0x18 ;  /* 0x0000000200037211 */ /* 0x001fc800078ec0ff */
        /* <DEDUP_REMOVED lines=13> */
[----:B-----5:R-:W-:Y:S02]  /*13400*/  IMAD.U32 R6, RZ, RZ, UR8 ;  /* 0x00000008ff067e24 */ /* 0x020fe4000f8e00ff */
[----:B------:R-:W-:-:S02]  /*13410*/  IMAD.U32 R10, RZ, RZ, UR4 ;  /* 0x00000004ff0a7e24 */ /* 0x000fc4000f8e00ff */
[----:B------:R-:W-:Y:S02]  /*13420*/  IMAD.U32 R11, RZ, RZ, UR5 ;  /* 0x00000005ff0b7e24 */ /* 0x000fe4000f8e00ff */
[----:B------:R-:W-:Y:S02]  /*13430*/  IMAD.MOV.U32 R8, RZ, RZ, 0x70 ;  /* 0x00000070ff087424 */ /* 0x000fe400078e00ff */
[----:B------:R-:W-:-:S07]  /*13440*/  IMAD.MOV.U32 R13, RZ, RZ, RZ ;  /* 0x000000ffff0d7224 */ /* 0x000fce00078e00ff */
[----:B------:R-:W-:-:S07]  /*13450*/  LEPC R20, `(.L_x_8341) ;  /* 0x000000001014794e */ /* 0x000fce0000000000 */
[----:B0-----:R-:W-:Y:S05]  /*13460*/  CALL.ABS.NOINC R2 ;  /* 0x0000000002007343 */ /* 0x001fea0003c00000 */
.L_x_8341:
        /* <DEDUP_REMOVED lines=11> */
[----:B-----5:R-:W-:Y:S01]  /*13520*/  IMAD.U32 R6, RZ, RZ, UR8 ;  /* 0x00000008ff067e24 */ /* 0x020fe2000f8e00ff */
        /* <DEDUP_REMOVED lines=8> */
.L_x_8343:
        /* <DEDUP_REMOVED lines=16> */
.L_x_8342:
[----:B------:R-:W2:Y:S01]  /*136b0*/  LDL.LU R2, [R1+0x24] ;  /* 0x0000240001027983 */ /* 0x000ea20000300800 */
[----:B------:R-:W-:-:S03]  /*136c0*/  ULDC.64 UR4, c[0x0][0xaf0] ;  /* 0x0002bc0000047ab9 */ /* 0x000fc60000000a00 */
[----:B------:R-:W3:Y:S04]  /*136d0*/  LDL.LU R0, [R1+0x28] ;  /* 0x0000280001007983 */ /* 0x000ee80000300800 */
[----:B------:R-:W4:Y:S04]  /*136e0*/  LDL.LU R4, [R1+0x34] ;  /* 0x0000340001047983 */ /* 0x000f280000300800 */
[----:B-----5:R-:W4:Y:S01]  /*136f0*/  LDL.LU R6, [R1+0x1c] ;  /* 0x00001c0001067983 */ /* 0x020f220000300800 */
        /* <DEDUP_REMOVED lines=26> */
.L_x_8344:
        /* <DEDUP_REMOVED lines=17> */
.L_x_8457:
[----:B------:R-:W2:Y:S01]  /*139b0*/  LDL R3, [R1+0x20] ;  /* 0x0000200001037983 */ /* 0x000ea20000100800 */
[----:B------:R-:W-:Y:S01]  /*139c0*/  UMOV UR4, 0xffffffff ;  /* 0xffffffff00047882 */ /* 0x000fe20000000000 */
[----:B------:R-:W-:Y:S02]  /*139d0*/  SHF.R.S32.HI R8, RZ, 0x1f, R0 ;  /* 0x0000001fff087819 */ /* 0x000fe40000011400 */
[----:B--2---:R-:W-:Y:S01]  /*139e0*/  IADD3 R3, R3, -0x1, RZ ;  /* 0xffffffff03037810 */ /* 0x004fe20007ffe0ff */
[----:B------:R-:W-:Y:S06]  /*139f0*/  BRA.DIV UR4, `(.L_x_8346) ;  /* 0x0000003e04d07947 */ /* 0x000fec000b800000 */
[----:B------:R-:W-:-:S13]  /*13a00*/  ELECT P6, URZ, PT ;  /* 0x00000000003f782f */ /* 0x000fda00038c0000 */
.L_x_8460:
        /* <DEDUP_REMOVED lines=24> */
.L_x_8348:
        /* <DEDUP_REMOVED lines=9> */
.L_x_8461:
        /* <DEDUP_REMOVED lines=11> */
.L_x_8350:
        /* <DEDUP_REMOVED lines=23> */
.L_x_8347:
        /* <DEDUP_REMOVED lines=26> */
[----:B0-----:R-:W-:Y:S01]  /*13fe0*/  MOV R2, 0x10000 ;  /* 0x0001000000027802 */ /* 0x001fe20000000f00 */
        /* <DEDUP_REMOVED lines=28> */
.L_x_8352:
[----:B------:R-:W-:Y:S05]  /*141b0*/  BSYNC B0 ;  /* 0x0000000000007941 */ /* 0x000fea0003800000 */
.L_x_8351:
        /* <DEDUP_REMOVED lines=8> */
.L_x_8462:
        /* <DEDUP_REMOVED lines=13> */
.L_x_8463:
        /* <DEDUP_REMOVED lines=11> */
.L_x_8357:
        /* <DEDUP_REMOVED lines=38> */
.L_x_8355:
[----:B------:R-:W-:Y:S05]  /*14620*/  BSYNC B0 ;  /* 0x0000000000007941 */ /* 0x000fea0003800000 */
.L_x_8354:
        /* <DEDUP_REMOVED lines=46> */
.L_x_8364:
[----:B------:R-:W2:Y:S01]  /*14910*/  S2R R7, SR_CgaCtaId ;  /* 0x0000000000077919 */ /* 0x000ea20000008800 */
[----:B------:R-:W-:-:S04]  /*14920*/  MOV R2, 0x400 ;  /* 0x0000040000027802 */ /* 0x000fc80000000f00 */
[----:B--2---:R-:W-:Y:S02]  /*14930*/  LEA R2, R7, R2, 0x18 ;  /* 0x0000000207027211 */ /* 0x004fe400078ec0ff */
[----:B------:R-:W-:-:S03]  /*14940*/  SHF.L.U32 R7, R12, 0x1f, RZ ;  /* 0x0000001f0c077819 */ /* 0x000fc600000006ff */
[----:B------:R-:W-:-:S04]  /*14950*/  IMAD R2, R13, 0x8, R2 ;  /* 0x000000080d027824 */ /* 0x000fc800078e0202 */
[----:B------:R-:W2:Y:S02]  /*14960*/  SYNCS.PHASECHK.TRANS64.TRYWAIT P0, [R2+URZ+0x32440], R7 ;  /* 0x03244007020075a7 */ /* 0x000ea4000800017f */
[----:B--2---:R-:W-:Y:S05]  /*14970*/  @!P0 BRA `(.L_x_8365) ;  /* 0x0000003000588947 */ /* 0x004fea0003800000 */
.L_x_8464:
        /* <DEDUP_REMOVED lines=11> */
.L_x_8366:
        /* <DEDUP_REMOVED lines=22> */
.L_x_8465:
        /* <DEDUP_REMOVED lines=8> */
.L_x_8368:
        /* <DEDUP_REMOVED lines=34> */
.L_x_8363:
[----:B------:R-:W-:Y:S05]  /*14e30*/  BSYNC B2 ;  /* 0x0000000000027941 */ /* 0x000fea0003800000 */
.L_x_8362:
[----:B------:R-:W2:Y:S02]  /*14e40*/  LDL.LU R2, [R1+0x20] ;  /* 0x0000200001027983 */ /* 0x000ea40000300800 */
[----:B--2---:R-:W-:-:S07]  /*14e50*/  IADD3 R5, R2, -0x3, RZ ;  /* 0xfffffffd02057810 */ /* 0x004fce0007ffe0ff */
.L_x_8361:
[----:B------:R-:W-:Y:S05]  /*14e60*/  BSYNC B1 ;  /* 0x0000000000017941 */ /* 0x000fea0003800000 */
.L_x_8360:
[----:B------:R-:W-:-:S05]  /*14e70*/  IMAD.MOV R2, RZ, RZ, -R9 ;  /* 0x000000ffff027224 */ /* 0x000fca00078e0a09 */
[----:B------:R-:W-:-:S13]  /*14e80*/  ISETP.NE.AND P0, PT, R3, R2, PT ;  /* 0x000000020300720c */ /* 0x000fda0003f05270 */
[----:B------:R-:W-:Y:S05]  /*14e90*/  @!P0 BRA `(.L_x_8359) ;  /* 0x0000000c008c8947 */ /* 0x000fea0003800000 */
.L_x_8383:
        /* <DEDUP_REMOVED lines=11> */
[----:B------:R-:W-:-:S03]  /*14f50*/  IMAD.MOV.U32 R11, RZ, RZ, R5 ;  /* 0x000000ffff0b7224 */ /* 0x000fc600078e0005 */
[----:B------:R-:W-:-:S13]  /*14f60*/  ISETP.NE.AND.EX P0, PT, RZ, UR39, PT, P0 ;  /* 0x00000027ff007c0c */ /* 0x000fda000bf05300 */
[----:B------:R-:W-:Y:S05]  /*14f70*/  @!P0 BRA `(.L_x_8371) ;  /* 0x0000000000408947 */ /* 0x000fea0003800000 */
[----:B------:R-:W2:Y:S02]  /*14f80*/  LDC R6, c[0x0][0x41c] ;  /* 0x00010700ff067b82 */ /* 0x000ea40000000800 */
[----:B--2---:R-:W-:-:S13]  /*14f90*/  ISETP.NE.AND P0, PT, R6, 0x1, PT ;  /* 0x000000010600780c */ /* 0x004fda0003f05270 */
        /* <DEDUP_REMOVED lines=14> */
.L_x_8371:
[----:B------:R-:W3:Y:S01]  /*15080*/  S2R R3, SR_CgaCtaId ;  /* 0x0000000000037919 */ /* 0x000ee20000008800 */
[----:B------:R-:W-:Y:S02]  /*15090*/  MOV R2, 0x400 ;  /* 0x0000040000027802 */ /* 0x000fe40000000f00 */
[----:B--2---:R-:W-:Y:S02]  /*150a0*/  SHF.L.U32 R7, R10, 0x1f, RZ ;  /* 0x0000001f0a077819 */ /* 0x004fe400000006ff */
[----:B---3--:R-:W-:-:S05]  /*150b0*/  LEA R2, R3, R2, 0x18 ;  /* 0x0000000203027211 */ /* 0x008fca00078ec0ff */
[----:B------:R-:W-:-:S04]  /*150c0*/  IMAD R3, R9, 0x8, R2 ;  /* 0x0000000809037824 */ /* 0x000fc800078e0202 */
[----:B------:R-:W2:Y:S02]  /*150d0*/  SYNCS.PHASECHK.TRANS64.TRYWAIT P0, [R3+URZ+0x32440], R7 ;  /* 0x03244007030075a7 */ /* 0x000ea4000800017f */
[----:B--2---:R-:W-:Y:S05]  /*150e0*/  @!P0 BRA `(.L_x_8372) ;  /* 0x0000002800a48947 */ /* 0x004fea0003800000 */
.L_x_8466:
        /* <DEDUP_REMOVED lines=11> */
.L_x_8373:
        /* <DEDUP_REMOVED lines=21> */
.L_x_8467:
        /* <DEDUP_REMOVED lines=8> */
.L_x_8375:
        /* <DEDUP_REMOVED lines=33> */
.L_x_8370:
[----:B------:R-:W-:Y:S05]  /*15580*/  BSYNC B1 ;  /* 0x0000000000017941 */ /* 0x000fea0003800000 */
.L_x_8369:
        /* <DEDUP_REMOVED lines=13> */
[----:B------:R-:W3:Y:S02]  /*15660*/  LDC R6, c[0x0][0x41c] ;  /* 0x00010700ff067b82 */ /* 0x000ee40000000800 */
[----:B---3--:R-:W-:-:S13]  /*15670*/  ISETP.NE.AND P0, PT, R6, 0x1, PT ;  /* 0x000000010600780c */ /* 0x008fda0003f05270 */
[----:B------:R-:W3:Y:S02]  /*15680*/  @P0 LDC.64 R2, c[0x0][0x420] ;  /* 0x00010800ff020b82 */ /* 0x000ee40000000a00 */
[----:B---3--:R-:W-:Y:S01]  /*15690*/  @P0 IMAD.HI.U32 R7, R9, R2, RZ ;  /* 0x0000000209070227 */ /* 0x008fe200078e00ff */
        /* <DEDUP_REMOVED lines=12> */
.L_x_8378:
[----:B------:R-:W4:Y:S01]  /*15760*/  S2R R3, SR_CgaCtaId ;  /* 0x0000000000037919 */ /* 0x000f220000008800 */
[----:B------:R-:W-:Y:S02]  /*15770*/  MOV R2, 0x400 ;  /* 0x0000040000027802 */ /* 0x000fe40000000f00 */
[----:B---3--:R-:W-:Y:S02]  /*15780*/  SHF.L.U32 R7, R10, 0x1f, RZ ;  /* 0x0000001f0a077819 */ /* 0x008fe400000006ff */
[----:B----4-:R-:W-:-:S05]  /*15790*/  LEA R2, R3, R2, 0x18 ;  /* 0x0000000203027211 */ /* 0x010fca00078ec0ff */
[----:B------:R-:W-:-:S04]  /*157a0*/  IMAD R3, R11, 0x8, R2 ;  /* 0x000000080b037824 */ /* 0x000fc800078e0202 */
[----:B------:R-:W3:Y:S02]  /*157b0*/  SYNCS.PHASECHK.TRANS64.TRYWAIT P0, [R3+URZ+0x32440], R7 ;  /* 0x03244007030075a7 */ /* 0x000ee4000800017f */
[----:B---3--:R-:W-:Y:S05]  /*157c0*/  @!P0 BRA `(.L_x_8379) ;  /* 0x0000002400148947 */ /* 0x008fea0003800000 */
.L_x_8468:
[----:B------:R-:W4:Y:S02]  /*157d0*/  S2R R2, SR_TID.X ;  /* 0x0000000000027919 */ /* 0x000f240000002100 */
[----:B----4-:R-:W-:-:S04]  /*157e0*/  LOP3.LUT R2, R2, 0x7f, RZ, 0xc0, !PT ;  /* 0x0000007f02027812 */ /* 0x010fc800078ec0ff */
[----:B------:R-:W-:-:S13]  /*157f0*/  ISETP.NE.AND P0, PT, R2, RZ, PT ;  /* 0x000000ff0200720c */ /* 0x000fda0003f05270 */
[----:B------:R-:W-:Y:S05]  /*15800*/  @P0 BRA `(.L_x_8380) ;  /* 0x00000000001c0947 */ /* 0x000fea0003800000 */
[----:B------:R-:W4:Y:S02]  /*15810*/  S2R R2, SR_TID.X ;  /* 0x0000000000027919 */ /* 0x000f240000002100 */
[----:B----4-:R-:W-:-:S04]  /*15820*/  LOP3.LUT R2, R2, 0x1f, RZ, 0xc0, !PT ;  /* 0x0000001f02027812 */ /* 0x010fc800078ec0ff */
[----:B------:R-:W-:Y:S02]  /*15830*/  ISETP.NE.AND P1, PT, R2, RZ, PT ;  /* 0x000000ff0200720c */ /* 0x000fe40003f25270 */
[----:B------:R-:W-:-:S04]  /*15840*/  MOV R2, 0x3000 ;  /* 0x0000300000027802 */ /* 0x000fc80000000f00 */
[----:B------:R4:W-:Y:S07]  /*15850*/  SYNCS.ARRIVE.TRANS64 RZ, [R3+URZ+0x32430], R2 ;  /* 0x0324300203ff79a7 */ /* 0x0009ee000800003f */
[----:B------:R-:W-:Y:S05]  /*15860*/  @!P1 BRA `(.L_x_8380) ;  /* 0x0000000000049947 */ /* 0x000fea0003800000 */
[----:B------:R-:W-:Y:S01]  /*15870*/  BPT.TRAP 0x1 ;  /* 0x000000040000795c */ /* 0x000fe20000300000 */
.L_x_8380:
        /* <DEDUP_REMOVED lines=22> */
.L_x_8469:
        /* <DEDUP_REMOVED lines=8> */
.L_x_8382:
        /* <DEDUP_REMOVED lines=34> */
.L_x_8377:
[----:B------:R-:W-:Y:S05]  /*15c80*/  BSYNC B1 ;  /* 0x0000000000017941 */ /* 0x000fea0003800000 */
.L_x_8376:
[C---:B------:R-:W-:Y:S01]  /*15c90*/  ISETP.GT.AND P0, PT, R5.reuse, 0x1, PT ;  /* 0x000000010500780c */ /* 0x040fe20003f04270 */
[----:B------:R-:W-:-:S04]  /*15ca0*/  VIADD R2, R5, 0xfffffffe ;  /* 0xfffffffe05027836 */ /* 0x000fc80000000000 */
[----:B------:R-:W-:-:S08]  /*15cb0*/  IMAD.MOV.U32 R5, RZ, RZ, R2 ;  /* 0x000000ffff057224 */ /* 0x000fd000078e0002 */
[----:B------:R-:W-:Y:S05]  /*15cc0*/  @P0 BRA `(.L_x_8383) ;  /* 0xfffffff000740947 */ /* 0x000fea000383ffff */
.L_x_8359:
[----:B------:R-:W-:Y:S05]  /*15cd0*/  BSYNC B0 ;  /* 0x0000000000007941 */ /* 0x000fea0003800000 */
.L_x_8358:
        /* <DEDUP_REMOVED lines=23> */
.L_x_8385:
[----:B------:R-:W-:Y:S05]  /*15e50*/  BSYNC B0 ;  /* 0x0000000000007941 */ /* 0x000fea0003800000 */
.L_x_8384:
[----:B---3--:R-:W3:Y:S02]  /*15e60*/  LDL.LU R2, [R1+0x8] ;  /* 0x0000080001027983 */ /* 0x008ee40000300800 */
[----:B---3--:R-:W-:-:S05]  /*15e70*/  LOP3.LUT R2, R2, R0, RZ, 0x3c, !PT ;  /* 0x0000000002027212 */ /* 0x008fca00078e3cff */
[----:B------:R3:W-:Y:S02]  /*15e80*/  STL [R1+0x8], R2 ;  /* 0x0000080201007387 */ /* 0x0007e40000100800 */
.L_x_8340:
[----:B------:R-:W-:Y:S05]  /*15e90*/  BSYNC B6 ;  /* 0x0000000000067941 */ /* 0x000fea0003800000 */
.L_x_8338:
[----:B------:R-:W-:-:S03]  /*15ea0*/  UMOV UR4, 0xffffffff ;  /* 0xffffffff00047882 */ /* 0x000fc60000000000 */
[----:B------:R-:W-:Y:S05]  /*15eb0*/  BRA.DIV UR4, `(.L_x_8386) ;  /* 0x0000001e04807947 */ /* 0x000fea000b800000 */
[----:B0-----:R0:W4:Y:S04]  /*15ec0*/  SHFL.IDX PT, R4, R16, RZ, 0x1f ;  /* 0x00001fff10047589 */ /* 0x00112800000e0000 */
[----:B------:R0:W0:Y:S02]  /*15ed0*/  SHFL.IDX PT, R5, R16, 0x1, 0x1f ;  /* 0x00201f0010057f89 */ /* 0x00002400000e0000 */
.L_x_8473:
        /* <DEDUP_REMOVED lines=13> */
.L_x_8388:
[----:B------:R-:W-:Y:S05]  /*15fb0*/  BSYNC B0 ;  /* 0x0000000000007941 */ /* 0x000fea0003800000 */
.L_x_8387:
        /* <DEDUP_REMOVED lines=8> */
[----:B------:R-:W1:Y:S02]  /*16040*/  SHFL.UP PT, R14, R13, 0x2, RZ ;  /* 0x044000000d0e7989 */ /* 0x000e6400000e00ff */
[----:B-1-3--:R-:W-:Y:S02]  /*16050*/  SEL R2, R14, RZ, P1 ;  /* 0x000000ff0e027207 */ /* 0x00afe40000800000 */
        /* <DEDUP_REMOVED lines=13> */
.L_x_8481:
[----:B------:R-:W-:Y:S02]  /*16130*/  ULDC UR4, c[0x0][0xd10] ;  /* 0x0003440000047ab9 */ /* 0x000fe40000000800 */
[----:B------:R-:W-:-:S04]  /*16140*/  IMAD.U32 R16, RZ, RZ, UR4 ;  /* 0x00000004ff107e24 */ /* 0x000fc8000f8e00ff */
[----:B-1----:R-:W-:-:S04]  /*16150*/  IMAD R2, R14, R16, RZ ;  /* 0x000000100e027224 */ /* 0x002fc800078e02ff */
[----:B------:R-:W-:-:S05]  /*16160*/  IMAD.IADD R5, R5, 0x1, R2 ;  /* 0x0000000105057824 */ /* 0x000fca00078e0202 */
[----:B----4-:R-:W-:-:S13]  /*16170*/  ISETP.GT.AND P0, PT, R5, R4, PT ;  /* 0x000000040500720c */ /* 0x010fda0003f04270 */
[----:B------:R-:W-:Y:S05]  /*16180*/  @P0 BRA `(.L_x_8390) ;  /* 0x0000000000b40947 */ /* 0x000fea0003800000 */
[----:B------:R-:W1:Y:S02]  /*16190*/  LDC R0, c[0x0][0xd14] ;  /* 0x00034500ff007b82 */ /* 0x000e640000000800 */
.L_x_8395:
        /* <DEDUP_REMOVED lines=14> */
.L_x_8393:
[----:B------:R-:W-:Y:S05]  /*16280*/  BSYNC B0 ;  /* 0x0000000000007941 */ /* 0x000fea0003800000 */
.L_x_8392:
        /* <DEDUP_REMOVED lines=23> */
.L_x_8489:
[----:B------:R-:W-:Y:S02]  /*16400*/  ULDC UR4, c[0x0][0xd10] ;  /* 0x0003440000047ab9 */ /* 0x000fe40000000800 */
[----:B------:R-:W-:-:S04]  /*16410*/  IMAD.U32 R16, RZ, RZ, UR4 ;  /* 0x00000004ff107e24 */ /* 0x000fc8000f8e00ff */
[----:B-1----:R-:W-:-:S05]  /*16420*/  IMAD R2, R14, R16, RZ ;  /* 0x000000100e027224 */ /* 0x002fca00078e02ff */
[----:B------:R-:W-:-:S04]  /*16430*/  IADD3 R5, R2, R5, RZ ;  /* 0x0000000502057210 */ /* 0x000fc80007ffe0ff */
[----:B------:R-:W-:-:S13]  /*16440*/  ISETP.GT.AND P0, PT, R5, R4, PT ;  /* 0x000000040500720c */ /* 0x000fda0003f04270 */
[----:B------:R-:W-:Y:S05]  /*16450*/  @!P0 BRA `(.L_x_8395) ;  /* 0xfffffffc00508947 */ /* 0x000fea000383ffff */
.L_x_8390:
        /* <DEDUP_REMOVED lines=8> */
.L_x_8493:
[----:B------:R-:W-:Y:S01]  /*164e0*/  ISETP.NE.AND P0, PT, R6, RZ, PT ;  /* 0x000000ff0600720c */ /* 0x000fe20003f05270 */
[----:B------:R-:W-:-:S12]  /*164f0*/  IMAD.MOV.U32 R14, RZ, RZ, RZ ;  /* 0x000000ffff0e7224 */ /* 0x000fd800078e00ff */
[----:B------:R-:W-:Y:S05]  /*16500*/  @!P0 BRA `(.L_x_8397) ;  /* 0x0000000000108947 */ /* 0x000fea0003800000 */
[----:B------:R-:W-:Y:S01]  /*16510*/  UMOV UR4, 0xffffffff ;  /* 0xffffffff00047882 */ /* 0x000fe20000000000 */
[----:B------:R-:W-:Y:S02]  /*16520*/  VIADD R12, R5, 0xffffffff ;  /* 0xffffffff050c7836 */ /* 0x000fe40000000000 */
[----:B------:R-:W-:Y:S05]  /*16530*/  BRA.DIV UR4, `(.L_x_8398) ;  /* 0x0000002204147947 */ /* 0x000fea000b800000 */
[----:B------:R4:W0:Y:S02]  /*16540*/  SHFL.IDX PT, R14, R3, R12, 0x1f ;  /* 0x00001f0c030e7589 */ /* 0x00082400000e0000 */
.L_x_8397:
[----:B---3--:R-:W-:Y:S01]  /*16550*/  IABS R6, R17 ;  /* 0x0000001100067213 */ /* 0x008fe20000000000 */
[----:B0-----:R-:W-:Y:S02]  /*16560*/  IMAD R16, R14, R16, R2 ;  /* 0x000000100e107224 */ /* 0x001fe400078e0202 */
[----:B------:R-:W-:Y:S01]  /*16570*/  IMAD.MOV.U32 R2, RZ, RZ, RZ ;  /* 0x000000ffff027224 */ /* 0x000fe200078e00ff */
[----:B------:R-:W0:Y:S01]  /*16580*/  I2F.RP R7, R6 ;  /* 0x0000000600077306 */ /* 0x000e220000209400 */
[----:B------:R-:W-:-:S07]  /*16590*/  IMAD.IADD R19, R5, 0x1, R19 ;  /* 0x0000000105137824 */ /* 0x000fce00078e0213 */
[----:B0-----:R-:W0:Y:S02]  /*165a0*/  MUFU.RCP R7, R7 ;  /* 0x0000000700077308 */ /* 0x001e240000001000 */
[----:B0-----:R-:W-:-:S06]  /*165b0*/  IADD3 R8, R7, 0xffffffe, RZ ;  /* 0x0ffffffe07087810 */ /* 0x001fcc0007ffe0ff */
[----:B----4-:R-:W0:Y:S02]  /*165c0*/  F2I.FTZ.U32.TRUNC.NTZ R3, R8 ;  /* 0x0000000800037305 */ /* 0x010e24000021f000 */
        /* <DEDUP_REMOVED lines=23> */
.L_x_8391:
[----:B------:R-:W-:Y:S01]  /*16740*/  UMOV UR4, URZ ;  /* 0x0000003f00047c82 */ /* 0x000fe20008000000 */
[----:B------:R-:W-:Y:S01]  /*16750*/  UMOV UR5, URZ ;  /* 0x0000003f00057c82 */ /* 0x000fe20008000000 */
[----:B------:R-:W-:Y:S01]  /*16760*/  ULDC UR6, c[0x0][0xd14] ;  /* 0x0003450000067ab9 */ /* 0x000fe20000000800 */
[----:B------:R-:W-:Y:S01]  /*16770*/  MOV R16, R4 ;  /* 0x0000000400107202 */ /* 0x000fe20000000f00 */
[----:B------:R-:W-:Y:S02]  /*16780*/  IMAD.U32 R17, RZ, RZ, UR4 ;  /* 0x00000004ff117e24 */ /* 0x000fe4000f8e00ff */
[----:B------:R-:W-:Y:S02]  /*16790*/  IMAD.U32 R18, RZ, RZ, UR5 ;  /* 0x00000005ff127e24 */ /* 0x000fe4000f8e00ff */
[----:B------:R-:W-:-:S07]  /*167a0*/  IMAD.U32 R19, RZ, RZ, UR6 ;  /* 0x00000006ff137e24 */ /* 0x000fce000f8e00ff */
.L_x_8399:
        /* <DEDUP_REMOVED lines=12> */
.L_x_8318:
[----:B------:R-:W4:Y:S01]  /*16870*/  S2R R3, SR_CgaCtaId ;  /* 0x0000000000037919 */ /* 0x000f220000008800 */
[----:B------:R-:W-:Y:S01]  /*16880*/  UIADD3 UR4, UR50, 0x1, URZ ;  /* 0x0000000132047890 */ /* 0x000fe2000fffe03f */
[----:B0-----:R-:W-:-:S03]  /*16890*/  MOV R0, 0x400 ;  /* 0x0000040000007802 */ /* 0x001fc60000000f00 */
[----:B------:R-:W-:-:S04]  /*168a0*/  ULEA.HI UR5, UR4, UR4, URZ, 0x1 ;  /* 0x0000000404057291 */ /* 0x000fc8000f8f083f */
[----:B------:R-:W-:-:S04]  /*168b0*/  ULOP3.LUT UR5, UR5, 0xfffffffe, URZ, 0xc0, !UPT ;  /* 0xfffffffe05057892 */ /* 0x000fc8000f8ec03f */
[----:B------:R-:W-:Y:S01]  /*168c0*/  UIADD3 UR5, UR4, -UR5, URZ ;  /* 0x8000000504057290 */ /* 0x000fe2000fffe03f */
[----:B----4-:R-:W-:-:S05]  /*168d0*/  LEA R0, R3, R0, 0x18 ;  /* 0x0000000003007211 */ /* 0x010fca00078ec0ff */
[----:B------:R-:W-:-:S04]  /*168e0*/  MOV R3, UR5 ;  /* 0x0000000500037c02 */ /* 0x000fc80008000f00 */
[----:B------:R-:W-:-:S04]  /*168f0*/  SHF.L.U32 R3, R3, 0x1f, RZ ;  /* 0x0000001f03037819 */ /* 0x000fc800000006ff */
[----:B------:R-:W0:Y:S02]  /*16900*/  SYNCS.PHASECHK.TRANS64.TRYWAIT P0, [R0+URZ+0x32420], R3 ;  /* 0x03242003000075a7 */ /* 0x000e24000800017f */
[----:B0-----:R-:W-:Y:S05]  /*16910*/  @!P0 BRA `(.L_x_8401) ;  /* 0x0000001c00408947 */ /* 0x001fea0003800000 */
.L_x_8496:
[----:B------:R-:W-:-:S03]  /*16920*/  UMOV UR4, 0xffffffff ;  /* 0xffffffff00047882 */ /* 0x000fc60000000000 */
[----:B------:R-:W-:Y:S05]  /*16930*/  BRA.DIV UR4, `(.L_x_8402) ;  /* 0x0000001e044c7947 */ /* 0x000fea000b800000 */
[----:B---3--:R-:W3:Y:S02]  /*16940*/  S2R R2, SR_TID.X ;  /* 0x0000000000027919 */ /* 0x008ee40000002100 */
[----:B---3--:R-:W-:-:S04]  /*16950*/  SHF.R.U32.HI R2, RZ, 0x5, R2 ;  /* 0x00000005ff027819 */ /* 0x008fc80000011602 */
[----:B------:R-:W-:-:S05]  /*16960*/  LOP3.LUT R2, R2, 0x3, RZ, 0xc0, !PT ;  /* 0x0000000302027812 */ /* 0x000fca00078ec0ff */
[----:B------:R3:W4:Y:S02]  /*16970*/  SHFL.IDX PT, R14, R2, RZ, 0x1f ;  /* 0x00001fff020e7589 */ /* 0x00072400000e0000 */
.L_x_8499:
[----:B----4-:R-:W-:-:S13]  /*16980*/  ISETP.NE.AND P0, PT, R14, RZ, PT ;  /* 0x000000ff0e00720c */ /* 0x010fda0003f05270 */
[----:B------:R-:W-:Y:S05]  /*16990*/  @P0 BRA `(.L_x_8175) ;  /* 0x00000000009c0947 */ /* 0x000fea0003800000 */
[----:B------:R-:W-:-:S03]  /*169a0*/  UMOV UR4, 0xffffffff ;  /* 0xffffffff00047882 */ /* 0x000fc60000000000 */
[----:B------:R-:W-:Y:S05]  /*169b0*/  BRA.DIV UR4, `(.L_x_8403) ;  /* 0x0000001e04607947 */ /* 0x000fea000b800000 */
[----:B------:R-:W-:-:S13]  /*169c0*/  ELECT P6, URZ, PT ;  /* 0x00000000003f782f */ /* 0x000fda00038c0000 */
.L_x_8502:
[----:B------:R-:W-:Y:S05]  /*169d0*/  @!P6 BRA `(.L_x_8175) ;  /* 0x00000000008ce947 */ /* 0x000fea0003800000 */
[----:B---3--:R-:W3:Y:S02]  /*169e0*/  LDL R2, [R1+0x98] ;  /* 0x0000980001027983 */ /* 0x008ee40000100800 */
[----:B---3--:R-:W-:-:S13]  /*169f0*/  R2UR UR4, R2 ;  /* 0x00000000020472ca */ /* 0x008fda00000e0000 */
[----:B------:R-:W-:-:S06]  /*16a00*/  ULOP3.LUT UR4, UR4, 0x2, URZ, 0xfc, !UPT ;  /* 0x0000000204047892 */ /* 0x000fcc000f8efc3f */
[----:B------:R-:W-:-:S05]  /*16a10*/  IMAD.U32 R2, RZ, RZ, UR4 ;  /* 0x00000004ff027e24 */ /* 0x000fca000f8e00ff */
[----:B------:R-:W-:-:S13]  /*16a20*/  ISETP.NE.AND P2, PT, R2, 0x3, PT ;  /* 0x000000030200780c */ /* 0x000fda0003f45270 */
[----:B------:R-:W-:Y:S05]  /*16a30*/  @!P2 BRA `(.L_x_8404) ;  /* 0x000000000004a947 */ /* 0x000fea0003800000 */
[----:B------:R-:W-:Y:S01]  /*16a40*/  BPT.TRAP 0x1 ;  /* 0x000000040000795c */ /* 0x000fe20000300000 */
.L_x_8404:
[----:B0-----:R-:W3:Y:S04]  /*16a50*/  LDL R3, [R1] ;  /* 0x0000000001037983 */ /* 0x001ee80000100800 */
[----:B------:R-:W1:Y:S01]  /*16a60*/  LDL.LU R7, [R1+0x8] ;  /* 0x0000080001077983 */ /* 0x000e620000300800 */
[----:B------:R-:W-:-:S04]  /*16a70*/  VIADD R2, R0, 0x32440 ;  /* 0x0003244000027836 */ /* 0x000fc80000000000 */
[C---:B---3--:R-:W-:Y:S01]  /*16a80*/  IMAD R6, R3.reuse, 0x8, R2 ;  /* 0x0000000803067824 */ /* 0x048fe200078e0202 */
[----:B------:R-:W-:Y:S02]  /*16a90*/  IADD3 R3, R3, 0x1, RZ ;  /* 0x0000000103037810 */ /* 0x000fe40007ffe0ff */
[----:B-1----:R-:W-:Y:S02]  /*16aa0*/  SHF.L.U32 R5, R7, 0x1f, RZ ;  /* 0x0000001f07057819 */ /* 0x002fe400000006ff */
[C---:B------:R-:W-:Y:S02]  /*16ab0*/  ISETP.NE.AND P1, PT, R3.reuse, 0x2, PT ;  /* 0x000000020300780c */ /* 0x040fe40003f25270 */
[----:B------:R-:W0:Y:S02]  /*16ac0*/  SYNCS.PHASECHK.TRANS64.TRYWAIT P0, [R6+URZ], R5 ;  /* 0x00000005060075a7 */ /* 0x000e24000800017f */
[----:B------:R-:W-:Y:S02]  /*16ad0*/  SEL R4, RZ, 0x1, P1 ;  /* 0x00000001ff047807 */ /* 0x000fe40000800000 */
[----:B------:R-:W-:-:S02]  /*16ae0*/  SEL R3, R3, RZ, P1 ;  /* 0x000000ff03037207 */ /* 0x000fc40000800000 */
[----:B------:R-:W-:-:S03]  /*16af0*/  LOP3.LUT R4, R7, R4, RZ, 0x3c, !PT ;  /* 0x0000000407047212 */ /* 0x000fc600078e3cff */
[----:B------:R-:W-:Y:S01]  /*16b00*/  IMAD R7, R3, 0x8, R2 ;  /* 0x0000000803077824 */ /* 0x000fe200078e0202 */
[----:B------:R-:W-:Y:S01]  /*16b10*/  SHF.L.U32 R2, R4, 0x1f, RZ ;  /* 0x0000001f04027819 */ /* 0x000fe200000006ff */
[----:B0-----:R-:W-:Y:S06]  /*16b20*/  @!P0 BRA `(.L_x_8405) ;  /* 0x0000001c00248947 */ /* 0x001fec0003800000 */
.L_x_8503:
[----:B------:R-:W1:Y:S02]  /*16b30*/  SYNCS.PHASECHK.TRANS64.TRYWAIT P0, [R7+URZ], R2 ;  /* 0x00000002070075a7 */ /* 0x000e64000800017f */
[----:B-1----:R-:W-:Y:S05]  /*16b40*/  @!P0 BRA `(.L_x_8406) ;  /* 0x0000001c00308947 */ /* 0x002fea0003800000 */
.L_x_8504:
[----:B------:R-:W-:Y:S05]  /*16b50*/  @!P2 BRA `(.L_x_8407) ;  /* 0x000000000004a947 */ /* 0x000fea0003800000 */
[----:B------:R-:W-:Y:S01]  /*16b60*/  BPT.TRAP 0x1 ;  /* 0x000000040000795c */ /* 0x000fe20000300000 */
.L_x_8407:
[----:B------:R-:W3:Y:S01]  /*16b70*/  LDL.LU R4, [R1] ;  /* 0x0000000001047983 */ /* 0x000ee20000300800 */
[----:B------:R-:W-:-:S04]  /*16b80*/  VIADD R0, R0, 0x32460 ;  /* 0x0003246000007836 */ /* 0x000fc80000000000 */
[----:B---3--:R-:W-:-:S04]  /*16b90*/  IMAD R4, R4, 0x8, R0 ;  /* 0x0000000804047824 */ /* 0x008fc800078e0200 */
[----:B------:R-:W3:Y:S02]  /*16ba0*/  SYNCS.PHASECHK.TRANS64.TRYWAIT P0, [R4+URZ], R5 ;  /* 0x00000005040075a7 */ /* 0x000ee4000800017f */
[----:B---3--:R-:W-:Y:S05]  /*16bb0*/  @!P0 BRA `(.L_x_8408) ;  /* 0x0000001c00288947 */ /* 0x008fea0003800000 */
.L_x_8505:
[----:B------:R-:W-:-:S07]  /*16bc0*/  LEA R3, R3, R0, 0x3 ;  /* 0x0000000003037211 */ /* 0x000fce00078e18ff */
.L_x_8409:
[----:B----4-:R4:W0:Y:S02]  /*16bd0*/  SYNCS.PHASECHK.TRANS64.TRYWAIT P0, [R3+URZ], R2 ;  /* 0x00000002030075a7 */ /* 0x010824000800017f */
[----:B0-----:R-:W-:Y:S05]  /*16be0*/  @!P0 NANOSLEEP.SYNCS 0x989680 ;  /* 0x009896800000895d */ /* 0x001fea0003900000 */
[----:B------:R-:W0:Y:S02]  /*16bf0*/  @!P0 SYNCS.PHASECHK.TRANS64 P0, [R3+URZ], R2 ;  /* 0x00000002030085a7 */ /* 0x000e24000800007f */
[----:B0-----:R-:W-:Y:S05]  /*16c00*/  @!P0 BRA `(.L_x_8409) ;  /* 0xfffffffc00f08947 */ /* 0x001fea000383ffff */
.L_x_8175:
[----:B------:R-:W-:Y:S05]  /*16c10*/  BSYNC B7 ;  /* 0x0000000000077941 */ /* 0x000fea0003800000 */
.L_x_8172:
[----:B------:R-:W-:Y:S05]  /*16c20*/  EXIT ;  /* 0x000000000000794d */ /* 0x000fea0003800000 */
.L_x_8193:
[----:B0-----:R0:W1:Y:S02]  /*16c30*/  SYNCS.PHASECHK.TRANS64.TRYWAIT P6, [R95+URZ+0x32490], R110 ;  /* 0x0324906e5f0075a7 */ /* 0x00106400080c017f */
[----:B-1----:R-:W-:Y:S05]  /*16c40*/  @!P6 NANOSLEEP.SYNCS 0x989680 ;  /* 0x009896800000e95d */ /* 0x002fea0003900000 */
[----:B------:R-:W1:Y:S02]  /*16c50*/  @!P6 SYNCS.PHASECHK.TRANS64 P6, [R95+URZ+0x32490], R110 ;  /* 0x0324906e5f00e5a7 */ /* 0x000e6400080c007f */
[----:B-1----:R-:W-:Y:S05]  /*16c60*/  @!P6 BRA `(.L_x_8193) ;  /* 0xfffffffc00f0e947 */ /* 0x002fea000383ffff */
[----:B------:R-:W-:Y:S05]  /*16c70*/  BRA `(.L_x_8410) ;  /* 0xfffffec000087947 */ /* 0x000fea000383ffff */
.L_x_8211:
[----:B0-----:R0:W1:Y:S02]  /*16c80*/  SYNCS.PHASECHK.TRANS64.TRYWAIT P5, [R95+URZ+0x32490], R110 ;  /* 0x0324906e5f0075a7 */ /* 0x00106400080a017f */
[----:B-1----:R-:W-:Y:S05]  /*16c90*/  @!P5 NANOSLEEP.SYNCS 0x989680 ;  /* 0x009896800000d95d */ /* 0x002fea0003900000 */
[----:B------:R-:W1:Y:S02]  /*16ca0*/  @!P5 SYNCS.PHASECHK.TRANS64 P5, [R95+URZ+0x32490], R110 ;  /* 0x0324906e5f00d5a7 */ /* 0x000e6400080a007f */
[----:B-1----:R-:W-:Y:S05]  /*16cb0*/  @!P5 BRA `(.L_x_8211) ;  /* 0xfffffffc00f0d947 */ /* 0x002fea000383ffff */
[----:B------:R-:W-:Y:S05]  /*16cc0*/  BRA `(.L_x_8411) ;  /* 0xfffffed000647947 */ /* 0x000fea000383ffff */
.L_x_8220:
[----:B0-----:R0:W1:Y:S02]  /*16cd0*/  SYNCS.PHASECHK.TRANS64.TRYWAIT P4, [R95+URZ+0x32490], R110 ;  /* 0x0324906e5f0075a7 */ /* 0x001064000808017f */
[----:B-1----:R-:W-:Y:S05]  /*16ce0*/  @!P4 NANOSLEEP.SYNCS 0x989680 ;  /* 0x009896800000c95d */ /* 0x002fea0003900000 */
[----:B------:R-:W1:Y:S02]  /*16cf0*/  @!P4 SYNCS.PHASECHK.TRANS64 P4, [R95+URZ+0x32490], R110 ;  /* 0x0324906e5f00c5a7 */ /* 0x000e64000808007f */
[----:B-1----:R-:W-:Y:S05]  /*16d00*/  @!P4 BRA `(.L_x_8220) ;  /* 0xfffffffc00f0c947 */ /* 0x002fea000383ffff */
[----:B------:R-:W-:Y:S05]  /*16d10*/  BRA `(.L_x_8412) ;  /* 0xfffffee000647947 */ /* 0x000fea000383ffff */
.L_x_8226:
[----:B-1----:R1:W2:Y:S02]  /*16d20*/  SYNCS.PHASECHK.TRANS64.TRYWAIT P3, [R95+URZ+0x324b0], R110 ;  /* 0x0324b06e5f0075a7 */ /* 0x0022a4000806017f */
[----:B--2---:R-:W-:Y:S05]  /*16d30*/  @!P3 NANOSLEEP.SYNCS 0x989680 ;  /* 0x009896800000b95d */ /* 0x004fea0003900000 */
[----:B------:R-:W2:Y:S02]  /*16d40*/  @!P3 SYNCS.PHASECHK.TRANS64 P3, [R95+URZ+0x324b0], R110 ;  /* 0x0324b06e5f00b5a7 */ /* 0x000ea4000806007f */
[----:B--2---:R-:W-:Y:S05]  /*16d50*/  @!P3 BRA `(.L_x_8226) ;  /* 0xfffffffc00f0b947 */ /* 0x004fea000383ffff */
[----:B------:R-:W-:Y:S05]  /*16d60*/  BRA `(.L_x_8413) ;  /* 0xfffffee000f07947 */ /* 0x000fea000383ffff */
.L_x_8234:
[----:B------:R-:W0:Y:S01]  /*16d70*/  S2R R8, SR_TID.X ;  /* 0x0000000000087919 */ /* 0x000e220000002100 */
[----:B------:R-:W-:Y:S01]  /*16d80*/  BSSY B0, `(.L_x_8414) ;  /* 0x000000c000007945 */ /* 0x000fe20003800000 */
[----:B------:R-:W-:Y:S01]  /*16d90*/  IMAD.MOV.U32 R12, RZ, RZ, RZ ;  /* 0x000000ffff0c7224 */ /* 0x000fe200078e00ff */
[----:B------:R-:W-:Y:S01]  /*16da0*/  MOV R11, 0x1f ;  /* 0x0000001f000b7802 */ /* 0x000fe20000000f00 */
[----:B------:R-:W-:Y:S02]  /*16db0*/  IMAD.MOV.U32 R15, RZ, RZ, -0x1 ;  /* 0xffffffffff0f7424 */ /* 0x000fe400078e00ff */
[----:B0-----:R-:W-:-:S05]  /*16dc0*/  VIADD R26, R8, 0xffffff80 ;  /* 0xffffff80081a7836 */ /* 0x001fca0000000000 */
[----:B------:R-:W-:-:S04]  /*16dd0*/  SHF.R.S32.HI R8, RZ, 0x1f, R26 ;  /* 0x0000001fff087819 */ /* 0x000fc8000001141a */
[----:B------:R-:W-:-:S04]  /*16de0*/  LEA.HI R8, R8, R26, RZ, 0x7 ;  /* 0x0000001a08087211 */ /* 0x000fc800078f38ff */
[----:B------:R-:W-:-:S05]  /*16df0*/  SHF.R.S32.HI R8, RZ, 0x7, R8 ;  /* 0x00000007ff087819 */ /* 0x000fca0000011408 */
[----:B------:R-:W-:-:S07]  /*16e00*/  IMAD.MOV.U32 R13, RZ, RZ, R8 ;  /* 0x000000ffff0d7224 */ /* 0x000fce00078e0008 */
[----:B-----5:R-:W-:Y:S05]  /*16e10*/  WARPSYNC.COLLECTIVE R15, `(.L_x_8415) ;  /* 0x000000000f087348 */ /* 0x020fea0003c00000 */
[----:B------:R0:W1:Y:S02]  /*16e20*/  SHFL.IDX P6, R14, R13, R12, R11 ;  /* 0x0000000c0d0e7389 */ /* 0x00006400000c000b */
[----:B01---5:R-:W-:Y:S01]  /*16e30*/  ENDCOLLECTIVE ;  /* 0x000000000000791b */ /* 0x023fe20003800000 */
.L_x_8415:
[----:B------:R-:W-:Y:S05]  /*16e40*/  BSYNC B0 ;  /* 0x0000000000007941 */ /* 0x000fea0003800000 */
.L_x_8414:
[----:B------:R-:W-:Y:S05]  /*16e50*/  BRA `(.L_x_8416) ;  /* 0xfffffeec00a47947 */ /* 0x000fea000383ffff */
.L_x_8248:
        /* <DEDUP_REMOVED lines=8> */
.L_x_8418:
[----:B------:R-:W-:Y:S05]  /*16ee0*/  BSYNC B1 ;  /* 0x0000000000017941 */ /* 0x000fea0003800000 */
.L_x_8417:
[----:B------:R-:W-:Y:S05]  /*16ef0*/  BRA `(.L_x_8419) ;  /* 0xfffffef400b07947 */ /* 0x000fea000383ffff */
.L_x_8249:
        /* <DEDUP_REMOVED lines=8> */
.L_x_8421:
[----:B------:R-:W-:Y:S05]  /*16f80*/  BSYNC B1 ;  /* 0x0000000000017941 */ /* 0x000fea0003800000 */
.L_x_8420:
[----:B------:R-:W-:Y:S05]  /*16f90*/  BRA `(.L_x_8422) ;  /* 0xfffffef400907947 */ /* 0x000fea000383ffff */
.L_x_8250:
        /* <DEDUP_REMOVED lines=8> */
.L_x_8424:
[----:B------:R-:W-:Y:S05]  /*17020*/  BSYNC B1 ;  /* 0x0000000000017941 */ /* 0x000fea0003800000 */
.L_x_8423:
[----:B------:R-:W-:Y:S05]  /*17030*/  BRA `(.L_x_8425) ;  /* 0xfffffef400707947 */ /* 0x000fea000383ffff */
.L_x_8251:
        /* <DEDUP_REMOVED lines=8> */
.L_x_8427:
[----:B------:R-:W-:Y:S05]  /*170c0*/  BSYNC B1 ;  /* 0x0000000000017941 */ /* 0x000fea0003800000 */
.L_x_8426:
[----:B------:R-:W-:Y:S05]  /*170d0*/  BRA `(.L_x_8428) ;  /* 0xfffffef400507947 */ /* 0x000fea000383ffff */
.L_x_8253:
[----:B0-----:R0:W1:Y:S02]  /*170e0*/  SYNCS.PHASECHK.TRANS64.TRYWAIT P1, [R18+URZ+0x32400], R25 ;  /* 0x03240019120075a7 */ /* 0x001064000802017f */
[----:B-1----:R-:W-:Y:S05]  /*170f0*/  @!P1 NANOSLEEP.SYNCS 0x989680 ;  /* 0x009896800000995d */ /* 0x002fea0003900000 */
[----:B------:R-:W1:Y:S02]  /*17100*/  @!P1 SYNCS.PHASECHK.TRANS64 P1, [R18+URZ+0x32400], R25 ;  /* 0x03240019120095a7 */ /* 0x000e64000802007f */
[----:B-1----:R-:W-:Y:S05]  /*17110*/  @!P1 BRA `(.L_x_8253) ;  /* 0xfffffffc00f09947 */ /* 0x002fea000383ffff */
[----:B------:R-:W-:Y:S05]  /*17120*/  BRA `(.L_x_8429) ;  /* 0xfffffef400bc7947 */ /* 0x000fea000383ffff */
.L_x_8261:
        /* <DEDUP_REMOVED lines=8> */
.L_x_8431:
[----:B------:R-:W-:Y:S05]  /*171b0*/  BSYNC B1 ;  /* 0x0000000000017941 */ /* 0x000fea0003800000 */
.L_x_8430:
[----:B------:R-:W-:Y:S05]  /*171c0*/  BRA `(.L_x_8432) ;  /* 0xffffff00008c7947 */ /* 0x000fea000383ffff */
.L_x_8262:
        /* <DEDUP_REMOVED lines=8> */
.L_x_8434:
[----:B------:R-:W-:Y:S05]  /*17250*/  BSYNC B1 ;  /* 0x0000000000017941 */ /* 0x000fea0003800000 */
.L_x_8433:
[----:B------:R-:W-:Y:S05]  /*17260*/  BRA `(.L_x_8435) ;  /* 0xffffff0000707947 */ /* 0x000fea000383ffff */
.L_x_8263:
        /* <DEDUP_REMOVED lines=8> */
.L_x_8437:
[----:B------:R-:W-:Y:S05]  /*172f0*/  BSYNC B1 ;  /* 0x0000000000017941 */ /* 0x000fea0003800000 */
.L_x_8436:
[----:B------:R-:W-:Y:S05]  /*17300*/  BRA `(.L_x_8438) ;  /* 0xffffff0000547947 */ /* 0x000fea000383ffff */
.L_x_8264:
        /* <DEDUP_REMOVED lines=8> */
.L_x_8440:
[----:B------:R-:W-:Y:S05]  /*17390*/  BSYNC B1 ;  /* 0x0000000000017941 */ /* 0x000fea0003800000 */
.L_x_8439:
[----:B------:R-:W-:Y:S05]  /*173a0*/  BRA `(.L_x_8441) ;  /* 0xffffff0000387947 */ /* 0x000fea000383ffff */
.L_x_8266:
[----:B0-----:R0:W1:Y:S02]  /*173b0*/  SYNCS.PHASECHK.TRANS64.TRYWAIT P1, [R18+URZ+0x32400], R9 ;  /* 0x03240009120075a7 */ /* 0x001064000802017f */
[----:B-1----:R-:W-:Y:S05]  /*173c0*/  @!P1 NANOSLEEP.SYNCS 0x989680 ;  /* 0x009896800000995d */ /* 0x002fea0003900000 */
[----:B------:R-:W1:Y:S02]  /*173d0*/  @!P1 SYNCS.PHASECHK.TRANS64 P1, [R18+URZ+0x32400], R9 ;  /* 0x03240009120095a7 */ /* 0x000e64000802007f */
[----:B-1----:R-:W-:Y:S05]  /*173e0*/  @!P1 BRA `(.L_x_8266) ;  /* 0xfffffffc00f09947 */ /* 0x002fea000383ffff */
[----:B------:R-:W-:Y:S05]  /*173f0*/  BRA `(.L_x_8442) ;  /* 0xffffff00009c7947 */ /* 0x000fea000383ffff */
.L_x_8272:
[----:B-1----:R1:W2:Y:S02]  /*17400*/  SYNCS.PHASECHK.TRANS64.TRYWAIT P1, [R0+URZ+0x32430], R7 ;  /* 0x03243007000075a7 */ /* 0x0022a4000802017f */
[----:B--2---:R-:W-:Y:S05]  /*17410*/  @!P1 NANOSLEEP.SYNCS 0x989680 ;  /* 0x009896800000995d */ /* 0x004fea0003900000 */
[----:B------:R-:W2:Y:S02]  /*17420*/  @!P1 SYNCS.PHASECHK.TRANS64 P1, [R0+URZ+0x32430], R7 ;  /* 0x03243007000095a7 */ /* 0x000ea4000802007f */
[----:B--2---:R-:W-:Y:S05]  /*17430*/  @!P1 BRA `(.L_x_8272) ;  /* 0xfffffffc00f09947 */ /* 0x004fea000383ffff */
[----:B------:R-:W-:Y:S05]  /*17440*/  BRA `(.L_x_8271) ;  /* 0xffffff0c00bc7947 */ /* 0x000fea000383ffff */
.L_x_8274:
[----:B--2---:R2:W3:Y:S02]  /*17450*/  SYNCS.PHASECHK.TRANS64.TRYWAIT P1, [R18+URZ+0x32410], R3 ;  /* 0x03241003120075a7 */ /* 0x0044e4000802017f */
[----:B---3--:R-:W-:Y:S05]  /*17460*/  @!P1 NANOSLEEP.SYNCS 0x989680 ;  /* 0x009896800000995d */ /* 0x008fea0003900000 */
[----:B------:R-:W3:Y:S02]  /*17470*/  @!P1 SYNCS.PHASECHK.TRANS64 P1, [R18+URZ+0x32410], R3 ;  /* 0x03241003120095a7 */ /* 0x000ee4000802007f */
[----:B---3--:R-:W-:Y:S05]  /*17480*/  @!P1 BRA `(.L_x_8274) ;  /* 0xfffffffc00f09947 */ /* 0x008fea000383ffff */
[----:B------:R-:W-:Y:S05]  /*17490*/  BRA `(.L_x_8443) ;  /* 0xffffff1000a47947 */ /* 0x000fea000383ffff */
.L_x_8279:
[----:B--2---:R2:W4:Y:S02]  /*174a0*/  SYNCS.PHASECHK.TRANS64.TRYWAIT P2, [R0+URZ+0x32450], R7 ;  /* 0x03245007000075a7 */ /* 0x004524000804017f */
[----:B----4-:R-:W-:Y:S05]  /*174b0*/  @!P2 NANOSLEEP.SYNCS 0x989680 ;  /* 0x009896800000a95d */ /* 0x010fea0003900000 */
[----:B------:R-:W4:Y:S02]  /*174c0*/  @!P2 SYNCS.PHASECHK.TRANS64 P2, [R0+URZ+0x32450], R7 ;  /* 0x032450070000a5a7 */ /* 0x000f24000804007f */
[----:B----4-:R-:W-:Y:S05]  /*174d0*/  @!P2 BRA `(.L_x_8279) ;  /* 0xfffffffc00f0a947 */ /* 0x010fea000383ffff */
[----:B------:R-:W-:Y:S05]  /*174e0*/  BRA `(.L_x_8278) ;  /* 0xffffff1000c47947 */ /* 0x000fea000383ffff */
.L_x_8284:
[----:B-1----:R1:W2:Y:S02]  /*174f0*/  SYNCS.PHASECHK.TRANS64.TRYWAIT P3, [R3+URZ+0x32430], R12 ;  /* 0x0324300c030075a7 */ /* 0x0022a4000806017f */
[----:B--2---:R-:W-:Y:S05]  /*17500*/  @!P3 NANOSLEEP.SYNCS 0x989680 ;  /* 0x009896800000b95d */ /* 0x004fea0003900000 */
[----:B------:R-:W2:Y:S02]  /*17510*/  @!P3 SYNCS.PHASECHK.TRANS64 P3, [R3+URZ+0x32430], R12 ;  /* 0x0324300c0300b5a7 */ /* 0x000ea4000806007f */
[----:B--2---:R-:W-:Y:S05]  /*17520*/  @!P3 BRA `(.L_x_8284) ;  /* 0xfffffffc00f0b947 */ /* 0x004fea000383ffff */
[----:B------:R-:W-:Y:S05]  /*17530*/  BRA `(.L_x_8283) ;  /* 0xffffff3c005c7947 */ /* 0x000fea000383ffff */
.L_x_8289:
[----:B---3--:R3:W4:Y:S02]  /*17540*/  SYNCS.PHASECHK.TRANS64.TRYWAIT P3, [R3+URZ+0x32450], R12 ;  /* 0x0324500c030075a7 */ /* 0x008724000806017f */
[----:B----4-:R-:W-:Y:S05]  /*17550*/  @!P3 NANOSLEEP.SYNCS 0x989680 ;  /* 0x009896800000b95d */ /* 0x010fea0003900000 */
[----:B------:R-:W4:Y:S02]  /*17560*/  @!P3 SYNCS.PHASECHK.TRANS64 P3, [R3+URZ+0x32450], R12 ;  /* 0x0324500c0300b5a7 */ /* 0x000f24000806007f */
[----:B----4-:R-:W-:Y:S05]  /*17570*/  @!P3 BRA `(.L_x_8289) ;  /* 0xfffffffc00f0b947 */ /* 0x010fea000383ffff */
[----:B------:R-:W-:Y:S05]  /*17580*/  BRA `(.L_x_8288) ;  /* 0xffffff4000087947 */ /* 0x000fea000383ffff */
.L_x_8322:
        /* <DEDUP_REMOVED lines=11> */
.L_x_8445:
[----:B------:R-:W-:Y:S05]  /*17640*/  BSYNC B1 ;  /* 0x0000000000017941 */ /* 0x000fea0003800000 */
.L_x_8444:
[----:B------:R-:W-:Y:S05]  /*17650*/  BRA `(.L_x_8446) ;  /* 0xffffffac00b07947 */ /* 0x000fea000383ffff */
.L_x_8323:
[----:B------:R-:W-:Y:S01]  /*17660*/  BSSY B1, `(.L_x_8447) ;  /* 0x0000006000017945 */ /* 0x000fe20003800000 */
[----:B------:R-:W-:-:S07]  /*17670*/  IMAD.MOV.U32 R15, RZ, RZ, -0x1 ;  /* 0xffffffffff0f7424 */ /* 0x000fce00078e00ff */
[----:B-----5:R-:W-:Y:S05]  /*17680*/  WARPSYNC.COLLECTIVE R15, `(.L_x_8448) ;  /* 0x000000000f0c7348 */ /* 0x020fea0003c00000 */
[----:B------:R-:W-:Y:S02]  /*17690*/  ELECT P6, UR62, PT ;  /* 0x00000000003e782f */ /* 0x000fe400038c0000 */
[----:B------:R-:W-:Y:S01]  /*176a0*/  MOV R14, UR62 ;  /* 0x0000003e000e7c02 */ /* 0x000fe20008000f00 */
[----:B-----5:R-:W-:Y:S10]  /*176b0*/  ENDCOLLECTIVE ;  /* 0x000000000000791b */ /* 0x020ff40003800000 */
.L_x_8448:
[----:B------:R-:W-:Y:S05]  /*176c0*/  BSYNC B1 ;  /* 0x0000000000017941 */ /* 0x000fea0003800000 */
.L_x_8447:
[----:B------:R-:W-:Y:S05]  /*176d0*/  BRA `(.L_x_8449) ;  /* 0xffffffac009c7947 */ /* 0x000fea000383ffff */
.L_x_8324:
[----:B0-----:R0:W1:Y:S02]  /*176e0*/  SYNCS.PHASECHK.TRANS64.TRYWAIT P0, [R5+URZ+0x32420], R7 ;  /* 0x03242007050075a7 */ /* 0x001064000800017f */
[----:B-1----:R-:W-:Y:S05]  /*176f0*/  @!P0 NANOSLEEP.SYNCS 0x989680 ;  /* 0x009896800000895d */ /* 0x002fea0003900000 */
[----:B------:R-:W1:Y:S02]  /*17700*/  @!P0 SYNCS.PHASECHK.TRANS64 P0, [R5+URZ+0x32420], R7 ;  /* 0x03242007050085a7 */ /* 0x000e64000800007f */
[----:B-1----:R-:W-:Y:S05]  /*17710*/  @!P0 BRA `(.L_x_8324) ;  /* 0xfffffffc00f08947 */ /* 0x002fea000383ffff */
[----:B------:R-:W-:Y:S05]  /*17720*/  BRA `(.L_x_8450) ;  /* 0xffffffac00b47947 */ /* 0x000fea000383ffff */
.L_x_8327:
[----:B0-----:R0:W1:Y:S02]  /*17730*/  SYNCS.PHASECHK.TRANS64.TRYWAIT P0, [R7+URZ+0x324a0], R9 ;  /* 0x0324a009070075a7 */ /* 0x001064000800017f */
[----:B-1----:R-:W-:Y:S05]  /*17740*/  @!P0 NANOSLEEP.SYNCS 0x989680 ;  /* 0x009896800000895d */ /* 0x002fea0003900000 */
[----:B------:R-:W1:Y:S02]  /*17750*/  @!P0 SYNCS.PHASECHK.TRANS64 P0, [R7+URZ+0x324a0], R9 ;  /* 0x0324a009070085a7 */ /* 0x000e64000800007f */
[----:B-1----:R-:W-:Y:S05]  /*17760*/  @!P0 BRA `(.L_x_8327) ;  /* 0xfffffffc00f08947 */ /* 0x002fea000383ffff */
[----:B------:R-:W-:Y:S05]  /*17770*/  BRA `(.L_x_8451) ;  /* 0xffffffac00c07947 */ /* 0x000fea000383ffff */
.L_x_8329:
[----:B-1----:R1:W2:Y:S02]  /*17780*/  SYNCS.PHASECHK.TRANS64.TRYWAIT P0, [R7+URZ+0x324c0], R9 ;  /* 0x0324c009070075a7 */ /* 0x0022a4000800017f */
[----:B--2---:R-:W-:Y:S05]  /*17790*/  @!P0 NANOSLEEP.SYNCS 0x989680 ;  /* 0x009896800000895d */ /* 0x004fea0003900000 */
[----:B------:R-:W2:Y:S02]  /*177a0*/  @!P0 SYNCS.PHASECHK.TRANS64 P0, [R7+URZ+0x324c0], R9 ;  /* 0x0324c009070085a7 */ /* 0x000ea4000800007f */
[----:B--2---:R-:W-:Y:S05]  /*177b0*/  @!P0 BRA `(.L_x_8329) ;  /* 0xfffffffc00f08947 */ /* 0x004fea000383ffff */
[----:B------:R-:W-:Y:S05]  /*177c0*/  BRA `(.L_x_8452) ;  /* 0xffffffb000247947 */ /* 0x000fea000383ffff */
.L_x_8333:
[----:B0-----:R0:W1:Y:S02]  /*177d0*/  SYNCS.PHASECHK.TRANS64.TRYWAIT P0, [R7+URZ+0x324a0], R8 ;  /* 0x0324a008070075a7 */ /* 0x001064000800017f */
[----:B-1----:R-:W-:Y:S05]  /*177e0*/  @!P0 NANOSLEEP.SYNCS 0x989680 ;  /* 0x009896800000895d */ /* 0x002fea0003900000 */
[----:B------:R-:W1:Y:S02]  /*177f0*/  @!P0 SYNCS.PHASECHK.TRANS64 P0, [R7+URZ+0x324a0], R8 ;  /* 0x0324a008070085a7 */ /* 0x000e64000800007f */
[----:B-1----:R-:W-:Y:S05]  /*17800*/  @!P0 BRA `(.L_x_8333) ;  /* 0xfffffffc00f08947 */ /* 0x002fea000383ffff */
[----:B------:R-:W-:Y:S05]  /*17810*/  BRA `(.L_x_8453) ;  /* 0xffffffb400147947 */ /* 0x000fea000383ffff */
.L_x_8335:
[----:B-1----:R1:W2:Y:S02]  /*17820*/  SYNCS.PHASECHK.TRANS64.TRYWAIT P1, [R7+URZ+0x324c0], R8 ;  /* 0x0324c008070075a7 */ /* 0x0022a4000802017f */
[----:B--2---:R-:W-:Y:S05]  /*17830*/  @!P1 NANOSLEEP.SYNCS 0x989680 ;  /* 0x009896800000995d */ /* 0x004fea0003900000 */
[----:B------:R-:W2:Y:S02]  /*17840*/  @!P1 SYNCS.PHASECHK.TRANS64 P1, [R7+URZ+0x324c0], R8 ;  /* 0x0324c008070095a7 */ /* 0x000ea4000802007f */
[----:B--2---:R-:W-:Y:S05]  /*17850*/  @!P1 BRA `(.L_x_8335) ;  /* 0xfffffffc00f09947 */ /* 0x004fea000383ffff */
[----:B------:R-:W-:Y:S05]  /*17860*/  BRA `(.L_x_8454) ;  /* 0xffffffb400707947 */ /* 0x000fea000383ffff */
.L_x_8345:
        /* <DEDUP_REMOVED lines=11> */
.L_x_8456:
[----:B------:R-:W-:Y:S05]  /*17920*/  BSYNC B0 ;  /* 0x0000000000007941 */ /* 0x000fea0003800000 */
.L_x_8455:
[----:B------:R-:W-:Y:S05]  /*17930*/  BRA `(.L_x_8457) ;  /* 0xffffffc0001c7947 */ /* 0x000fea000383ffff */
.L_x_8346:
[----:B------:R-:W-:Y:S01]  /*17940*/  BSSY B0, `(.L_x_8458) ;  /* 0x0000006000007945 */ /* 0x000fe20003800000 */
[----:B------:R-:W-:-:S07]  /*17950*/  IMAD.MOV.U32 R15, RZ, RZ, -0x1 ;  /* 0xffffffffff0f7424 */ /* 0x000fce00078e00ff */
[----:B------:R-:W-:Y:S05]  /*17960*/  WARPSYNC.COLLECTIVE R15, `(.L_x_8459) ;  /* 0x000000000f0c7348 */ /* 0x000fea0003c00000 */
[----:B------:R-:W-:Y:S02]  /*17970*/  ELECT P6, UR62, PT ;  /* 0x00000000003e782f */ /* 0x000fe400038c0000 */
[----:B------:R-:W-:Y:S01]  /*17980*/  MOV R14, UR62 ;  /* 0x0000003e000e7c02 */ /* 0x000fe20008000f00 */
[----:B------:R-:W-:Y:S10]  /*17990*/  ENDCOLLECTIVE ;  /* 0x000000000000791b */ /* 0x000ff40003800000 */
.L_x_8459:
[----:B------:R-:W-:Y:S05]  /*179a0*/  BSYNC B0 ;  /* 0x0000000000007941 */ /* 0x000fea0003800000 */
.L_x_8458:
[----:B------:R-:W-:Y:S05]  /*179b0*/  BRA `(.L_x_8460) ;  /* 0xffffffc000147947 */ /* 0x000fea000383ffff */
.L_x_8349:
[----:B0-----:R0:W1:Y:S02]  /*179c0*/  SYNCS.PHASECHK.TRANS64.TRYWAIT P0, [R5+URZ+0x32440], R7 ;  /* 0x03244007050075a7 */ /* 0x001064000800017f */
[----:B-1----:R-:W-:Y:S05]  /*179d0*/  @!P0 NANOSLEEP.SYNCS 0x989680 ;  /* 0x009896800000895d */ /* 0x002fea0003900000 */
[----:B------:R-:W1:Y:S02]  /*179e0*/  @!P0 SYNCS.PHASECHK.TRANS64 P0, [R5+URZ+0x32440], R7 ;  /* 0x03244007050085a7 */ /* 0x000e64000800007f */
[----:B-1----:R-:W-:Y:S05]  /*179f0*/  @!P0 BRA `(.L_x_8349) ;  /* 0xfffffffc00f08947 */ /* 0x002fea000383ffff */
[----:B------:R-:W-:Y:S05]  /*17a00*/  BRA `(.L_x_8461) ;  /* 0xffffffc000847947 */ /* 0x000fea000383ffff */
.L_x_8353:
        /* <DEDUP_REMOVED lines=8> */
.L_x_8356:
[----:B0-----:R0:W1:Y:S02]  /*17a90*/  SYNCS.PHASECHK.TRANS64.TRYWAIT P0, [R2+URZ+0x32460], R5 ;  /* 0x03246005020075a7 */ /* 0x001064000800017f */
[----:B-1----:R-:W-:Y:S05]  /*17aa0*/  @!P0 NANOSLEEP.SYNCS 0x989680 ;  /* 0x009896800000895d */ /* 0x002fea0003900000 */
[----:B------:R-:W1:Y:S02]  /*17ab0*/  @!P0 SYNCS.PHASECHK.TRANS64 P0, [R2+URZ+0x32460], R5 ;  /* 0x03246005020085a7 */ /* 0x000e64000800007f */
[----:B-1----:R-:W-:Y:S05]  /*17ac0*/  @!P0 BRA `(.L_x_8356) ;  /* 0xfffffffc00f08947 */ /* 0x002fea000383ffff */
[----:B------:R-:W-:Y:S05]  /*17ad0*/  BRA `(.L_x_8463) ;  /* 0xffffffc8000c7947 */ /* 0x000fea000383ffff */
.L_x_8365:
[----:B--2---:R2:W3:Y:S02]  /*17ae0*/  SYNCS.PHASECHK.TRANS64.TRYWAIT P0, [R2+URZ+0x32440], R7 ;  /* 0x03244007020075a7 */ /* 0x0044e4000800017f */
[----:B---3--:R-:W-:Y:S05]  /*17af0*/  @!P0 NANOSLEEP.SYNCS 0x989680 ;  /* 0x009896800000895d */ /* 0x008fea0003900000 */
[----:B------:R-:W3:Y:S02]  /*17b00*/  @!P0 SYNCS.PHASECHK.TRANS64 P0, [R2+URZ+0x32440], R7 ;  /* 0x03244007020085a7 */ /* 0x000ee4000800007f */
[----:B---3--:R-:W-:Y:S05]  /*17b10*/  @!P0 BRA `(.L_x_8365) ;  /* 0xfffffffc00f08947 */ /* 0x008fea000383ffff */
[----:B------:R-:W-:Y:S05]  /*17b20*/  BRA `(.L_x_8464) ;  /* 0xffffffcc00947947 */ /* 0x000fea000383ffff */
.L_x_8367:
[----:B0-----:R0:W3:Y:S02]  /*17b30*/  SYNCS.PHASECHK.TRANS64.TRYWAIT P0, [R2+URZ+0x32460], R7 ;  /* 0x03246007020075a7 */ /* 0x0010e4000800017f */
[----:B---3--:R-:W-:Y:S05]  /*17b40*/  @!P0 NANOSLEEP.SYNCS 0x989680 ;  /* 0x009896800000895d */ /* 0x008fea0003900000 */
[----:B------:R-:W3:Y:S02]  /*17b50*/  @!P0 SYNCS.PHASECHK.TRANS64 P0, [R2+URZ+0x32460], R7 ;  /* 0x03246007020085a7 */ /* 0x000ee4000800007f */
[----:B---3--:R-:W-:Y:S05]  /*17b60*/  @!P0 BRA `(.L_x_8367) ;  /* 0xfffffffc00f08947 */ /* 0x008fea000383ffff */
[----:B------:R-:W-:Y:S05]  /*17b70*/  BRA `(.L_x_8465) ;  /* 0xffffffd000047947 */ /* 0x000fea000383ffff */
.L_x_8372:
[----:B--2---:R2:W3:Y:S02]  /*17b80*/  SYNCS.PHASECHK.TRANS64.TRYWAIT P0, [R3+URZ+0x32440], R7 ;  /* 0x03244007030075a7 */ /* 0x0044e4000800017f */
[----:B---3--:R-:W-:Y:S05]  /*17b90*/  @!P0 NANOSLEEP.SYNCS 0x989680 ;  /* 0x009896800000895d */ /* 0x008fea0003900000 */
[----:B------:R-:W3:Y:S02]  /*17ba0*/  @!P0 SYNCS.PHASECHK.TRANS64 P0, [R3+URZ+0x32440], R7 ;  /* 0x03244007030085a7 */ /* 0x000ee4000800007f */
[----:B---3--:R-:W-:Y:S05]  /*17bb0*/  @!P0 BRA `(.L_x_8372) ;  /* 0xfffffffc00f08947 */ /* 0x008fea000383ffff */
[----:B------:R-:W-:Y:S05]  /*17bc0*/  BRA `(.L_x_8466) ;  /* 0xffffffd400487947 */ /* 0x000fea000383ffff */
.L_x_8374:
[----:B0-----:R0:W3:Y:S02]  /*17bd0*/  SYNCS.PHASECHK.TRANS64.TRYWAIT P1, [R3+URZ+0x32460], R7 ;  /* 0x03246007030075a7 */ /* 0x0010e4000802017f */
[----:B---3--:R-:W-:Y:S05]  /*17be0*/  @!P1 NANOSLEEP.SYNCS 0x989680 ;  /* 0x009896800000995d */ /* 0x008fea0003900000 */
[----:B------:R-:W3:Y:S02]  /*17bf0*/  @!P1 SYNCS.PHASECHK.TRANS64 P1, [R3+URZ+0x32460], R7 ;  /* 0x03246007030095a7 */ /* 0x000ee4000802007f */
[----:B---3--:R-:W-:Y:S05]  /*17c00*/  @!P1 BRA `(.L_x_8374) ;  /* 0xfffffffc00f09947 */ /* 0x008fea000383ffff */
[----:B------:R-:W-:Y:S05]  /*17c10*/  BRA `(.L_x_8467) ;  /* 0xffffffd400b47947 */ /* 0x000fea000383ffff */
.L_x_8379:
[----:B---3--:R3:W4:Y:S02]  /*17c20*/  SYNCS.PHASECHK.TRANS64.TRYWAIT P0, [R3+URZ+0x32440], R7 ;  /* 0x03244007030075a7 */ /* 0x008724000800017f */
[----:B----4-:R-:W-:Y:S05]  /*17c30*/  @!P0 NANOSLEEP.SYNCS 0x989680 ;  /* 0x009896800000895d */ /* 0x010fea0003900000 */
[----:B------:R-:W4:Y:S02]  /*17c40*/  @!P0 SYNCS.PHASECHK.TRANS64 P0, [R3+URZ+0x32440], R7 ;  /* 0x03244007030085a7 */ /* 0x000f24000800007f */
[----:B----4-:R-:W-:Y:S05]  /*17c50*/  @!P0 BRA `(.L_x_8379) ;  /* 0xfffffffc00f08947 */ /* 0x010fea000383ffff */
[----:B------:R-:W-:Y:S05]  /*17c60*/  BRA `(.L_x_8468) ;  /* 0xffffffd800d87947 */ /* 0x000fea000383ffff */
.L_x_8381:
[----:B0-----:R0:W2:Y:S02]  /*17c70*/  SYNCS.PHASECHK.TRANS64.TRYWAIT P1, [R3+URZ+0x32460], R7 ;  /* 0x03246007030075a7 */ /* 0x0010a4000802017f */
[----:B--2---:R-:W-:Y:S05]  /*17c80*/  @!P1 NANOSLEEP.SYNCS 0x989680 ;  /* 0x009896800000995d */ /* 0x004fea0003900000 */
[----:B------:R-:W2:Y:S02]  /*17c90*/  @!P1 SYNCS.PHASECHK.TRANS64 P1, [R3+URZ+0x32460], R7 ;  /* 0x03246007030095a7 */ /* 0x000ea4000802007f */
[----:B--2---:R-:W-:Y:S05]  /*17ca0*/  @!P1 BRA `(.L_x_8381) ;  /* 0xfffffffc00f09947 */ /* 0x004fea000383ffff */
[----:B------:R-:W-:Y:S05]  /*17cb0*/  BRA `(.L_x_8469) ;  /* 0xffffffdc00487947 */ /* 0x000fea000383ffff */
.L_x_8386:
[----:B------:R-:W-:Y:S01]  /*17cc0*/  BSSY B0, `(.L_x_8470) ;  /* 0x0000008000007945 */ /* 0x000fe20003800000 */
[----:B0-----:R-:W-:Y:S01]  /*17cd0*/  MOV R13, R16 ;  /* 0x00000010000d7202 */ /* 0x001fe20000000f00 */
[----:B------:R-:W-:Y:S02]  /*17ce0*/  IMAD.MOV.U32 R12, RZ, RZ, RZ ;  /* 0x000000ffff0c7224 */ /* 0x000fe400078e00ff */
[----:B--2---:R-:W-:Y:S02]  /*17cf0*/  IMAD.MOV.U32 R11, RZ, RZ, 0x1f ;  /* 0x0000001fff0b7424 */ /* 0x004fe400078e00ff */
[----:B------:R-:W-:-:S07]  /*17d00*/  IMAD.MOV.U32 R15, RZ, RZ, -0x1 ;  /* 0xffffffffff0f7424 */ /* 0x000fce00078e00ff */
[----:B-1-3-5:R-:W-:Y:S05]  /*17d10*/  WARPSYNC.COLLECTIVE R15, `(.L_x_8471) ;  /* 0x000000000f087348 */ /* 0x02afea0003c00000 */
[----:B------:R0:W2:Y:S02]  /*17d20*/  SHFL.IDX P6, R14, R13, R12, R11 ;  /* 0x0000000c0d0e7389 */ /* 0x0000a400000c000b */
[----:B0123-5:R-:W-:Y:S01]  /*17d30*/  ENDCOLLECTIVE ;  /* 0x000000000000791b */ /* 0x02ffe20003800000 */
.L_x_8471:
[----:B------:R-:W-:Y:S05]  /*17d40*/  BSYNC B0 ;  /* 0x0000000000007941 */ /* 0x000fea0003800000 */
.L_x_8470:
        /* <DEDUP_REMOVED lines=8> */
.L_x_8472:
[----:B------:R-:W-:Y:S01]  /*17dd0*/  IMAD.MOV.U32 R5, RZ, RZ, R14 ;  /* 0x000000ffff057224 */ /* 0x000fe200078e000e */
[----:B------:R-:W-:Y:S06]  /*17de0*/  BRA `(.L_x_8473) ;  /* 0xffffffe0003c7947 */ /* 0x000fec000383ffff */
.L_x_8389:
        /* <DEDUP_REMOVED lines=8> */
.L_x_8475:
[----:B------:R-:W-:Y:S05]  /*17e70*/  BSYNC B0 ;  /* 0x0000000000007941 */ /* 0x000fea0003800000 */
.L_x_8474:
        /* <DEDUP_REMOVED lines=10> */
.L_x_8476:
        /* <DEDUP_REMOVED lines=8> */
.L_x_8477:
        /* <DEDUP_REMOVED lines=8> */
.L_x_8478:
        /* <DEDUP_REMOVED lines=8> */
.L_x_8479:
        /* <DEDUP_REMOVED lines=8> */
.L_x_8480:
[----:B------:R-:W-:Y:S05]  /*18120*/  BRA `(.L_x_8481) ;  /* 0xffffffe000007947 */ /* 0x000fea000383ffff */
.L_x_8394:
[----:B------:R-:W-:Y:S01]  /*18130*/  BSSY B0, `(.L_x_8482) ;  /* 0x0000008000007945 */ /* 0x000fe20003800000 */
[----:B-----5:R-:W-:Y:S01]  /*18140*/  IMAD.MOV.U32 R13, RZ, RZ, R17 ;  /* 0x000000ffff0d7224 */ /* 0x020fe200078e0011 */
[----:B------:R-:W-:Y:S01]  /*18150*/  MOV R12, 0x1 ;  /* 0x00000001000c7802 */ /* 0x000fe20000000f00 */
[----:B--2---:R-:W-:Y:S02]  /*18160*/  IMAD.MOV.U32 R11, RZ, RZ, RZ ;  /* 0x000000ffff0b7224 */ /* 0x004fe400078e00ff */
[----:B------:R-:W-:-:S07]  /*18170*/  IMAD.MOV.U32 R15, RZ, RZ, -0x1 ;  /* 0xffffffffff0f7424 */ /* 0x000fce00078e00ff */
[----:B01----:R-:W-:Y:S05]  /*18180*/  WARPSYNC.COLLECTIVE R15, `(.L_x_8483) ;  /* 0x000000000f087348 */ /* 0x003fea0003c00000 */
[----:B------:R2:W3:Y:S02]  /*18190*/  SHFL.UP P6, R14, R13, R12, R11 ;  /* 0x0400000c0d0e7389 */ /* 0x0004e400000c000b */
[----:B0123--:R-:W-:Y:S01]  /*181a0*/  ENDCOLLECTIVE ;  /* 0x000000000000791b */ /* 0x00ffe20003800000 */
.L_x_8483:
[----:B------:R-:W-:Y:S05]  /*181b0*/  BSYNC B0 ;  /* 0x0000000000007941 */ /* 0x000fea0003800000 */
.L_x_8482:
        /* <DEDUP_REMOVED lines=10> */
.L_x_8484:
        /* <DEDUP_REMOVED lines=8> */
.L_x_8485:
        /* <DEDUP_REMOVED lines=8> */
.L_x_8486:
        /* <DEDUP_REMOVED lines=8> */
.L_x_8487:
        /* <DEDUP_REMOVED lines=8> */
.L_x_8488:
[----:B------:R-:W-:Y:S05]  /*18460*/  BRA `(.L_x_8489) ;  /* 0xffffffdc00e47947 */ /* 0x000fea000383ffff */
.L_x_8396:
[----:B------:R-:W-:Y:S01]  /*18470*/  BSSY B0, `(.L_x_8490) ;  /* 0x0000006000007945 */ /* 0x000fe20003800000 */
[----:B------:R-:W-:Y:S02]  /*18480*/  PLOP3.LUT P6, PT, P6, PT, PT, 0x8, 0x0 ;  /* 0x000000000000781c */ /* 0x000fe400037ce170 */
[----:B------:R-:W-:-:S11]  /*18490*/  MOV R15, 0xffffffff ;  /* 0xffffffff000f7802 */ /* 0x000fd60000000f00 */
[----:B0-2---:R-:W-:Y:S05]  /*184a0*/  WARPSYNC.COLLECTIVE R15, `(.L_x_8491) ;  /* 0x000000000f087348 */ /* 0x005fea0003c00000 */
[----:B------:R-:W-:Y:S01]  /*184b0*/  VOTE.ANY R14, PT, P6 ;  /* 0x00000000000e7806 */ /* 0x000fe200030e0100 */
[----:B0-2---:R-:W-:Y:S06]  /*184c0*/  ENDCOLLECTIVE ;  /* 0x000000000000791b */ /* 0x005fec0003800000 */
.L_x_8491:
[----:B------:R-:W-:Y:S05]  /*184d0*/  BSYNC B0 ;  /* 0x0000000000007941 */ /* 0x000fea0003800000 */
.L_x_8490:
        /* <DEDUP_REMOVED lines=9> */
.L_x_8492:
[----:B------:R-:W-:Y:S01]  /*18570*/  IMAD.MOV.U32 R17, RZ, RZ, R14 ;  /* 0x000000ffff117224 */ /* 0x000fe200078e000e */
[----:B------:R-:W-:Y:S06]  /*18580*/  BRA `(.L_x_8493) ;  /* 0xffffffdc00d47947 */ /* 0x000fec000383ffff */
.L_x_8398:
[----:B------:R-:W-:Y:S01]  /*18590*/  BSSY B0, `(.L_x_8494) ;  /* 0x0000007000007945 */ /* 0x000fe20003800000 */
[----:B------:R-:W-:Y:S01]  /*185a0*/  IMAD.MOV.U32 R13, RZ, RZ, R3 ;  /* 0x000000ffff0d7224 */ /* 0x000fe200078e0003 */
[----:B--2---:R-:W-:Y:S01]  /*185b0*/  MOV R11, 0x1f ;  /* 0x0000001f000b7802 */ /* 0x004fe20000000f00 */
[----:B------:R-:W-:-:S07]  /*185c0*/  IMAD.MOV.U32 R15, RZ, RZ, -0x1 ;  /* 0xffffffffff0f7424 */ /* 0x000fce00078e00ff */
[----:B01-3--:R-:W-:Y:S05]  /*185d0*/  WARPSYNC.COLLECTIVE R15, `(.L_x_8495) ;  /* 0x000000000f087348 */ /* 0x00bfea0003c00000 */
[----:B------:R2:W4:Y:S02]  /*185e0*/  SHFL.IDX P6, R14, R13, R12, R11 ;  /* 0x0000000c0d0e7389 */ /* 0x00052400000c000b */
[----:B01234-:R-:W-:Y:S01]  /*185f0*/  ENDCOLLECTIVE ;  /* 0x000000000000791b */ /* 0x01ffe20003800000 */
.L_x_8495:
[----:B------:R-:W-:Y:S05]  /*18600*/  BSYNC B0 ;  /* 0x0000000000007941 */ /* 0x000fea0003800000 */
.L_x_8494:
[----:B------:R-:W-:Y:S05]  /*18610*/  BRA `(.L_x_8397) ;  /* 0xffffffdc00cc7947 */ /* 0x000fea000383ffff */
.L_x_8401:
[----:B0-----:R0:W4:Y:S02]  /*18620*/  SYNCS.PHASECHK.TRANS64.TRYWAIT P0, [R0+URZ+0x32420], R3 ;  /* 0x03242003000075a7 */ /* 0x001124000800017f */
[----:B----4-:R-:W-:Y:S05]  /*18630*/  @!P0 NANOSLEEP.SYNCS 0x989680 ;  /* 0x009896800000895d */ /* 0x010fea0003900000 */
[----:B------:R-:W4:Y:S02]  /*18640*/  @!P0 SYNCS.PHASECHK.TRANS64 P0, [R0+URZ+0x32420], R3 ;  /* 0x03242003000085a7 */ /* 0x000f24000800007f */
[----:B----4-:R-:W-:Y:S05]  /*18650*/  @!P0 BRA `(.L_x_8401) ;  /* 0xfffffffc00f08947 */ /* 0x010fea000383ffff */
[----:B------:R-:W-:Y:S05]  /*18660*/  BRA `(.L_x_8496) ;  /* 0xffffffe000ac7947 */ /* 0x000fea000383ffff */
.L_x_8402:
[----:B---3--:R-:W3:Y:S01]  /*18670*/  S2R R2, SR_TID.X ;  /* 0x0000000000027919 */ /* 0x008ee20000002100 */
[----:B------:R-:W-:Y:S01]  /*18680*/  BSSY B0, `(.L_x_8497) ;  /* 0x000000a000007945 */ /* 0x000fe20003800000 */
[----:B------:R-:W-:Y:S01]  /*18690*/  IMAD.MOV.U32 R12, RZ, RZ, RZ ;  /* 0x000000ffff0c7224 */ /* 0x000fe200078e00ff */
[----:B--2---:R-:W-:Y:S01]  /*186a0*/  MOV R11, 0x1f ;  /* 0x0000001f000b7802 */ /* 0x004fe20000000f00 */
[----:B------:R-:W-:Y:S01]  /*186b0*/  IMAD.MOV.U32 R15, RZ, RZ, -0x1 ;  /* 0xffffffffff0f7424 */ /* 0x000fe200078e00ff */
[----:B---3--:R-:W-:-:S04]  /*186c0*/  SHF.R.U32.HI R2, RZ, 0x5, R2 ;  /* 0x00000005ff027819 */ /* 0x008fc80000011602 */
[----:B------:R-:W-:-:S05]  /*186d0*/  LOP3.LUT R2, R2, 0x3, RZ, 0xc0, !PT ;  /* 0x0000000302027812 */ /* 0x000fca00078ec0ff */
[----:B------:R-:W-:-:S07]  /*186e0*/  IMAD.MOV.U32 R13, RZ, RZ, R2 ;  /* 0x000000ffff0d7224 */ /* 0x000fce00078e0002 */
[----:B01----:R-:W-:Y:S05]  /*186f0*/  WARPSYNC.COLLECTIVE R15, `(.L_x_8498) ;  /* 0x000000000f087348 */ /* 0x003fea0003c00000 */
[----:B------:R2:W3:Y:S02]  /*18700*/  SHFL.IDX P6, R14, R13, R12, R11 ;  /* 0x0000000c0d0e7389 */ /* 0x0004e400000c000b */
[----:B0123--:R-:W-:Y:S01]  /*18710*/  ENDCOLLECTIVE ;  /* 0x000000000000791b */ /* 0x00ffe20003800000 */
.L_x_8498:
[----:B------:R-:W-:Y:S05]  /*18720*/  BSYNC B0 ;  /* 0x0000000000007941 */ /* 0x000fea0003800000 */
.L_x_8497:
[----:B------:R-:W-:Y:S05]  /*18730*/  BRA `(.L_x_8499) ;  /* 0xffffffe000907947 */ /* 0x000fea000383ffff */
.L_x_8403:
[----:B------:R-:W-:Y:S01]  /*18740*/  BSSY B0, `(.L_x_8500) ;  /* 0x0000006000007945 */ /* 0x000fe20003800000 */
[----:B------:R-:W-:-:S07]  /*18750*/  IMAD.MOV.U32 R15, RZ, RZ, -0x1 ;  /* 0xffffffffff0f7424 */ /* 0x000fce00078e00ff */
[----:B0123--:R-:W-:Y:S05]  /*18760*/  WARPSYNC.COLLECTIVE R15, `(.L_x_8501) ;  /* 0x000000000f0c7348 */ /* 0x00ffea0003c00000 */
[----:B------:R-:W-:Y:S02]  /*18770*/  ELECT P6, UR62, PT ;  /* 0x00000000003e782f */ /* 0x000fe400038c0000 */
[----:B------:R-:W-:Y:S01]  /*18780*/  MOV R14, UR62 ;  /* 0x0000003e000e7c02 */ /* 0x000fe20008000f00 */
[----:B0123--:R-:W-:Y:S10]  /*18790*/  ENDCOLLECTIVE ;  /* 0x000000000000791b */ /* 0x00fff40003800000 */
.L_x_8501:
[----:B------:R-:W-:Y:S05]  /*187a0*/  BSYNC B0 ;  /* 0x0000000000007941 */ /* 0x000fea0003800000 */
.L_x_8500:
[----:B------:R-:W-:Y:S05]  /*187b0*/  BRA `(.L_x_8502) ;  /* 0xffffffe000847947 */ /* 0x000fea000383ffff */
.L_x_8405:
[----:B0-----:R0:W1:Y:S02]  /*187c0*/  SYNCS.PHASECHK.TRANS64.TRYWAIT P0, [R6+URZ], R5 ;  /* 0x00000005060075a7 */ /* 0x001064000800017f */
[----:B-1----:R-:W-:Y:S05]  /*187d0*/  @!P0 NANOSLEEP.SYNCS 0x989680 ;  /* 0x009896800000895d */ /* 0x002fea0003900000 */
[----:B------:R-:W1:Y:S02]  /*187e0*/  @!P0 SYNCS.PHASECHK.TRANS64 P0, [R6+URZ], R5 ;  /* 0x00000005060085a7 */ /* 0x000e64000800007f */
[----:B-1----:R-:W-:Y:S05]  /*187f0*/  @!P0 BRA `(.L_x_8405) ;  /* 0xfffffffc00f08947 */ /* 0x002fea000383ffff */
[----:B------:R-:W-:Y:S05]  /*18800*/  BRA `(.L_x_8503) ;  /* 0xffffffe000c87947 */ /* 0x000fea000383ffff */
.L_x_8406:
[----:B-1----:R1:W3:Y:S02]  /*18810*/  SYNCS.PHASECHK.TRANS64.TRYWAIT P0, [R7+URZ], R2 ;  /* 0x00000002070075a7 */ /* 0x0022e4000800017f */
[----:B---3--:R-:W-:Y:S05]  /*18820*/  @!P0 NANOSLEEP.SYNCS 0x989680 ;  /* 0x009896800000895d */ /* 0x008fea0003900000 */
[----:B------:R-:W3:Y:S02]  /*18830*/  @!P0 SYNCS.PHASECHK.TRANS64 P0, [R7+URZ], R2 ;  /* 0x00000002070085a7 */ /* 0x000ee4000800007f */
[----:B---3--:R-:W-:Y:S05]  /*18840*/  @!P0 BRA `(.L_x_8406) ;  /* 0xfffffffc00f08947 */ /* 0x008fea000383ffff */
[----:B------:R-:W-:Y:S05]  /*18850*/  BRA `(.L_x_8504) ;  /* 0xffffffe000bc7947 */ /* 0x000fea000383ffff */
.L_x_8408:
[----:B---3--:R3:W4:Y:S02]  /*18860*/  SYNCS.PHASECHK.TRANS64.TRYWAIT P0, [R4+URZ], R5 ;  /* 0x00000005040075a7 */ /* 0x008724000800017f */
[----:B----4-:R-:W-:Y:S05]  /*18870*/  @!P0 NANOSLEEP.SYNCS 0x989680 ;  /* 0x009896800000895d */ /* 0x010fea0003900000 */
[----:B------:R-:W4:Y:S02]  /*18880*/  @!P0 SYNCS.PHASECHK.TRANS64 P0, [R4+URZ], R5 ;  /* 0x00000005040085a7 */ /* 0x000f24000800007f */
[----:B----4-:R-:W-:Y:S05]  /*18890*/  @!P0 BRA `(.L_x_8408) ;  /* 0xfffffffc00f08947 */ /* 0x010fea000383ffff */
[----:B------:R-:W-:Y:S05]  /*188a0*/  BRA `(.L_x_8505) ;  /* 0xffffffe000c47947 */ /* 0x000fea000383ffff */
.L_x_8506:
        /* <DEDUP_REMOVED lines=13> */
.L_x_11964:


//--------------------- .text._ZN7cutlass13device_kernelIN5flash11enable_sm90INS1_16FlashAttnFwdSm90INS1_25CollectiveMainloopFwdSm90ILi2EN4cute5tupleIJNS5_1CILi1EEES8_S8_EEENS6_IJNS7_ILi128EEENS7_ILi96EEENS7_ILi64EEEEEELi256ENS_6half_tEfNS_4arch4Sm90ELb0ELb1ELb1ELb0ELb0ELb0ELb0ELb1ELb0ELb0ELb0ELb0EEENS1_21CollectiveEpilogueFwdINS6_IJSA_NS7_ILi256EEESB_EEES9_SE_SG_Li256ELb0ELb0ELb0ELb0EEENS1_30DynamicPersistentTileSchedulerILi256ELi32ELb0ELb0ELb1EEEEEEEEEvNT_6ParamsE --------------------------
	.section	.text._ZN7cutlass13device_kernelIN5flash11enable_sm90INS1_16FlashAttnFwdSm90INS1_25CollectiveMainloopFwdSm90ILi2EN4cute5tupleIJNS5_1CILi1EEES8_S8_EEENS6_IJNS7_ILi128EEENS7_ILi96EEENS7_ILi64EEEEEELi256ENS_6half_tEfNS_4arch4Sm90ELb0ELb1ELb1ELb0ELb0ELb0ELb0ELb1ELb0ELb0ELb0ELb0EEENS1_21CollectiveEpilogueFwdINS6_IJSA_NS7_ILi256EEESB_EEES9_SE_SG_Li256ELb0ELb0ELb0ELb0EEENS1_30DynamicPersistentTileSchedulerILi256ELi32ELb0ELb0ELb1EEEEEEEEEvNT_6ParamsE,"ax",@progbits
	.align	128
.text._ZN7cutlass13device_kernelIN5flash11enable_sm90INS1_16FlashAttnFwdSm90INS1_25CollectiveMainloopFwdSm90ILi2EN4cute5tupleIJNS5_1CILi1EEES8_S8_EEENS6_IJNS7_ILi128EEENS7_ILi96EEENS7_ILi64EEEEEELi256ENS_6half_tEfNS_4arch4Sm90ELb0ELb1ELb1ELb0ELb0ELb0ELb0ELb1ELb0ELb0ELb0ELb0EEENS1_21CollectiveEpilogueFwdINS6_IJSA_NS7_ILi256EEESB_EEES9_SE_SG_Li256ELb0ELb0ELb0ELb0EEENS1_30DynamicPersistentTileSchedulerILi256ELi32ELb0ELb0ELb1EEEEEEEEEvNT_6ParamsE:
        .type           _ZN7cutlass13device_kernelIN5flash11enable_sm90INS1_16FlashAttnFwdSm90INS1_25CollectiveMainloopFwdSm90ILi2EN4cute5tupleIJNS5_1CILi1EEES8_S8_EEENS6_IJNS7_ILi128EEENS7_ILi96EEENS7_ILi64EEEEEELi256ENS_6half_tEfNS_4arch4Sm90ELb0ELb1ELb1ELb0ELb0ELb0ELb0ELb1ELb0ELb0ELb0ELb0EEENS1_21CollectiveEpilogueFwdINS6_IJSA_NS7_ILi256EEESB_EEES9_SE_SG_Li256ELb0ELb0ELb0ELb0EEENS1_30DynamicPersistentTileSchedulerILi256ELi32ELb0ELb0ELb1EEEEEEEEEvNT_6ParamsE,@function
        .size           _ZN7cutlass13device_kernelIN5flash11enable_sm90INS1_16FlashAttnFwdSm90INS1_25CollectiveMainloopFwdSm90ILi2EN4cute5tupleIJNS5_1CILi1EEES8_S8_EEENS6_IJNS7_ILi128EEENS7_ILi96EEENS7_ILi64EEEEEELi256ENS_6half_tEfNS_4arch4Sm90ELb0ELb1ELb1ELb0ELb0ELb0ELb0ELb1ELb0ELb0ELb0ELb0EEENS1_21CollectiveEpilogueFwdINS6_IJSA_NS7_ILi256EEESB_EEES9_SE_SG_Li256ELb0ELb0ELb0ELb0EEENS1_30DynamicPersistentTileSchedulerILi256ELi32ELb0ELb0ELb1EEEEEEEEEvNT_6ParamsE,(.L_x_11965 - _ZN7cutlass13device_kernelIN5flash11enable_sm90INS1_16FlashAttnFwdSm90INS1_25CollectiveMainloopFwdSm90ILi2EN4cute5tupleIJNS5_1CILi1EEES8_S8_EEENS6_IJNS7_ILi128EEENS7_ILi96EEENS7_ILi64EEEEEELi256ENS_6half_tEfNS_4arch4Sm90ELb0ELb1ELb1ELb0ELb0ELb0ELb0ELb1ELb0ELb0ELb0ELb0EEENS1_21CollectiveEpilogueFwdINS6_IJSA_NS7_ILi256EEESB_EEES9_SE_SG_Li256ELb0ELb0ELb0ELb0EEENS1_30DynamicPersistentTileSchedulerILi256ELi32ELb0ELb0ELb1EEEEEEEEEvNT_6ParamsE)
        .other          _ZN7cutlass13device_kernelIN5flash11enable_sm90INS1_16FlashAttnFwdSm90INS1_25CollectiveMainloopFwdSm90ILi2EN4cute5tupleIJNS5_1CILi1EEES8_S8_EEENS6_IJNS7_ILi128EEENS7_ILi96EEENS7_ILi64EEEEEELi256ENS_6half_tEfNS_4arch4Sm90ELb0ELb1ELb1ELb0ELb0ELb0ELb0ELb1ELb0ELb0ELb0ELb0EEENS1_21CollectiveEpilogueFwdINS6_IJSA_NS7_ILi256EEESB_EEES9_SE_SG_Li256ELb0ELb0ELb0ELb0EEENS1_30DynamicPersistentTileSchedulerILi256ELi32ELb0ELb0ELb1EEEEEEEEEvNT_6ParamsE,@"STO_CUDA_ENTRY STV_DEFAULT"
_ZN7cutlass13device_kernelIN5flash11enable_sm90INS1_16FlashAttnFwdSm90INS1_25CollectiveMainloopFwdSm90ILi2EN4cute5tupleIJNS5_1CILi1EEES8_S8_EEENS6_IJNS7_ILi128EEENS7_ILi96EEENS7_ILi64EEEEEELi256ENS_6half_tEfNS_4arch4Sm90ELb0ELb1ELb1ELb0ELb0ELb0ELb0ELb1ELb0ELb0ELb0ELb0EEENS1_21CollectiveEpilogueFwdINS6_IJSA_NS7_ILi256EEESB_EEES9_SE_SG_Li256ELb0ELb0ELb0ELb0EEENS1_30DynamicPersistentTileSchedulerILi256ELi32ELb0ELb0ELb1EEEEEEEEEvNT_6ParamsE:
[----:B------:R-:W1:Y:S01]  /*0000*/  LDC R1, c[0x0][0x28] ;  /* 0x00000a00ff017b82 */ /* 0x000e620000000800 */
[----:B------:R-:W2:Y:S01]  /*0010*/  S2R R3, SR_TID.X ;  /* 0x0000000000037919 */ /* 0x000ea20000002100 */
[----:B------:R-:W-:Y:S01]  /*0020*/  ELECT P0, URZ, PT ;  /* 0x00000000003f782f */ /* 0x000fe20003800000 */
[----:B------:R-:W-:Y:S01]  /*0030*/  BSSY B0, `(.L_x_8507) ;  /* 0x0000014000007945 */ /* 0x000fe20003800000 */
[--C-:B--2---:R-:W-:Y:S02]  /*0040*/  SHF.R.U32.HI R0, RZ, 0x5, R3.reuse ;  /* 0x00000005ff007819 */ /* 0x104fe40000011603 */
[----:B------:R-:W-:-:S03]  /*0050*/  SHF.R.U32.HI R23, RZ, 0x7, R3 ;  /* 0x00000007ff177819 */ /* 0x000fc60000011603 */
[----:B------:R-:W2:Y:S02]  /*0060*/  SHFL.IDX PT, R2, R0, RZ, 0x1f ;  /* 0x00001fff00027589 */ /* 0x000ea400000e0000 */
[----:B--2---:R-:W-:-:S13]  /*0070*/  ISETP.EQ.AND P0, PT, R2, RZ, P0 ;  /* 0x000000ff0200720c */ /* 0x004fda0000702270 */
        /* <DEDUP_REMOVED lines=15> */
.L_x_8508:
[----:B------:R-:W-:Y:S05]  /*0170*/  BSYNC B0 ;  /* 0x0000000000007941 */ /* 0x000fea0003800000 */
.L_x_8507:
        /* <DEDUP_REMOVED lines=37> */
.L_x_8509:
        /* <DEDUP_REMOVED lines=22> */
.L_x_8510:
        /* <DEDUP_REMOVED lines=18> */
.L_x_8511:
        /* <DEDUP_REMOVED lines=22> */
.L_x_8512:
        /* <DEDUP_REMOVED lines=22> */
.L_x_8513:
[----:B------:R-:W-:Y:S01]  /*0910*/  PLOP3.LUT P0, PT, PT, PT, UP0, 0x80, 0x0 ;  /* 0x000000000000781c */ /* 0x000fe20003f0f008 */
[----:B------:R-:W-:Y:S01]  /*0920*/  UMOV UR36, 0x1 ;  /* 0x0000000100247882 */ /* 0x000fe20000000000 */
[----:B------:R-:W-:Y:S01]  /*0930*/  NOP ;  /* 0x0000000000007918 */ /* 0x000fe20000000000 */
[----:B------:R-:W-:Y:S01]  /*0940*/  USEL UR36, UR36, 0x2, !UP0 ;  /* 0x0000000224247887 */ /* 0x000fe2000c000000 */
[----:B------:R-:W-:Y:S01]  /*0950*/  ULDC.64 UR48, c[0x0][0x208] ;  /* 0x0000820000307ab9 */ /* 0x000fe20000000a00 */
[----:B-123--:R-:W-:Y:S08]  /*0960*/  BAR.SYNC.DEFER_BLOCKING 0x0 ;  /* 0x0000000000007b1d */ /* 0x00eff00000010000 */
[----:B------:R-:W-:Y:S05]  /*0970*/  @!P0 BRA `(.L_x_8514) ;  /* 0x000000f400408947 */ /* 0x000fea0003800000 */
.L_x_8515:
[----:B------:R-:W-:-:S08]  /*0980*/  NOP ;  /* 0x0000000000007918 */ /* 0x000fd00000000000 */
[----:B------:R-:W1:Y:S02]  /*0990*/  USETMAXREG.TRY_ALLOC.CTAPOOL UP0, 0xf0 ;  /* 0x000000f0000079c8 */ /* 0x000e640008000600 */
[----:B-1----:R-:W-:-:S13]  /*09a0*/  PLOP3.LUT P0, PT, PT, PT, UP0, 0x80, 0x0 ;  /* 0x000000000000781c */ /* 0x002fda0003f0f008 */
[----:B------:R-:W-:Y:S05]  /*09b0*/  @!P0 BRA `(.L_x_8515) ;  /* 0xfffffffc00f08947 */ /* 0x000fea000383ffff */
[----:B------:R-:W1:Y:S08]  /*09c0*/  S2UR UR7, SR_CTAID.X ;  /* 0x00000000000779c3 */ /* 0x000e700000002500 */
[----:B------:R-:W-:Y:S08]  /*09d0*/  BAR.ARV 0x4, 0x120 ;  /* 0x0104800000007b1d */ /* 0x000ff00000002000 */
[----:B------:R-:W-:Y:S08]  /*09e0*/  BAR.ARV 0x8, 0x120 ;  /* 0x0204800000007b1d */ /* 0x000ff00000002000 */
[----:B------:R-:W1:Y:S01]  /*09f0*/  LDC R0, c[0x0][0xda8] ;  /* 0x00036a00ff007b82 */ /* 0x000e620000000800 */
[----:B------:R-:W-:-:S13]  /*0a00*/  ISETP.NE.AND P0, PT, R23, 0x1, PT ;  /* 0x000000011700780c */ /* 0x000fda0003f05270 */
[----:B------:R-:W-:Y:S06]  /*0a10*/  @!P0 BAR.ARV 0x9, 0x100 ;  /* 0x0244000000008b1d */ /* 0x000fec0000002000 */
[----:B-1----:R-:W-:-:S13]  /*0a20*/  ISETP.LE.AND P0, PT, R0, UR7, PT ;  /* 0x0000000700007c0c */ /* 0x002fda000bf03270 */
[----:B------:R-:W-:Y:S05]  /*0a30*/  @P0 EXIT ;  /* 0x000000000000094d */ /* 0x000fea0003800000 */
[----:B------:R-:W1:Y:S01]  /*0a40*/  S2R R2, SR_TID.X ;  /* 0x0000000000027919 */ /* 0x000e620000002100 */
[----:B------:R-:W2:Y:S01]  /*0a50*/  S2UR UR4, SR_CgaCtaId ;  /* 0x00000000000479c3 */ /* 0x000ea20000008800 */
[----:B------:R-:W-:Y:S01]  /*0a60*/  UMOV UR46, 0x400 ;  /* 0x00000400002e7882 */ /* 0x000fe20000000000 */
[----:B------:R-:W-:Y:S01]  /*0a70*/  ULOP3.LUT UR47, UR36, 0x1, URZ, 0xfc, !UPT ;  /* 0x00000001242f7892 */ /* 0x000fe2000f8efc3f */
[----:B------:R-:W-:Y:S01]  /*0a80*/  ULDC.64 UR50, c[0x0][0x198] ;  /* 0x0000660000327ab9 */ /* 0x000fe20000000a00 */
[----:B------:R-:W-:Y:S01]  /*0a90*/  UMOV UR37, URZ ;  /* 0x0000003f00257c82 */ /* 0x000fe20008000000 */
[----:B------:R-:W-:Y:S01]  /*0aa0*/  UMOV UR38, URZ ;  /* 0x0000003f00267c82 */ /* 0x000fe20008000000 */
[----:B------:R-:W-:Y:S02]  /*0ab0*/  UMOV UR39, URZ ;  /* 0x0000003f00277c82 */ /* 0x000fe40008000000 */
[----:B------:R-:W3:Y:S01]  /*0ac0*/  S2UR UR6, SR_SWINHI ;  /* 0x00000000000679c3 */ /* 0x000ee20000002f00 */
[----:B--2---:R-:W-:Y:S01]  /*0ad0*/  ULEA UR46, UR4, UR46, 0x18 ;  /* 0x0000002e042e7291 */ /* 0x004fe2000f8ec03f */
[----:B-1----:R-:W-:-:S06]  /*0ae0*/  VIADD R202, R2, 0xffffff80 ;  /* 0xffffff8002ca7836 */ /* 0x002fcc0000000000 */
[----:B------:R-:W-:Y:S01]  /*0af0*/  UMOV UR4, UR46 ;  /* 0x0000002e00047c82 */ /* 0x000fe20008000000 */
[----:B---3--:R-:W-:Y:S01]  /*0b00*/  UMOV UR5, UR6 ;  /* 0x0000000600057c82 */ /* 0x008fe20008000000 */
[----:B------:R-:W-:Y:S01]  /*0b10*/  IMAD.U32 R18, RZ, RZ, UR4 ;  /* 0x00000004ff127e24 */ /* 0x000fe2000f8e00ff */
[----:B------:R-:W-:Y:S01]  /*0b20*/  UMOV UR4, UR7 ;  /* 0x0000000700047c82 */ /* 0x000fe20008000000 */
[----:B------:R-:W-:Y:S01]  /*0b30*/  SHF.R.S32.HI R3, RZ, 0x1f, R202 ;  /* 0x0000001fff037819 */ /* 0x000fe200000114ca */
[----:B------:R-:W-:-:S03]  /*0b40*/  IMAD.U32 R19, RZ, RZ, UR5 ;  /* 0x00000005ff137e24 */ /* 0x000fc6000f8e00ff */
[CC--:B------:R-:W-:Y:S02]  /*0b50*/  LEA.HI R0, R3.reuse, R202.reuse, RZ, 0x7 ;  /* 0x000000ca03007211 */ /* 0x0c0fe400078f38ff */
[CC--:B------:R-:W-:Y:S02]  /*0b60*/  LEA.HI R2, R3.reuse, R202.reuse, RZ, 0x4 ;  /* 0x000000ca03027211 */ /* 0x0c0fe400078f20ff */
[----:B------:R-:W-:Y:S02]  /*0b70*/  LOP3.LUT R5, R0, 0xffffff80, RZ, 0xc0, !PT ;  /* 0xffffff8000057812 */ /* 0x000fe400078ec0ff */
[----:B------:R-:W-:Y:S02]  /*0b80*/  LEA.HI R4, R3, R202, RZ, 0x5 ;  /* 0x000000ca03047211 */ /* 0x000fe400078f28ff */
[----:B------:R-:W-:Y:S01]  /*0b90*/  LOP3.LUT R3, R2, 0x3fffff0, RZ, 0xc0, !PT ;  /* 0x03fffff002037812 */ /* 0x000fe200078ec0ff */
[----:B------:R-:W-:Y:S01]  /*0ba0*/  IMAD.IADD R6, R202, 0x1, -R5 ;  /* 0x00000001ca067824 */ /* 0x000fe200078e0a05 */
[----:B------:R-:W-:-:S02]  /*0bb0*/  SHF.R.S32.HI R5, RZ, 0x4, R2 ;  /* 0x00000004ff057819 */ /* 0x000fc40000011402 */
[----:B------:R-:W-:Y:S01]  /*0bc0*/  SHF.R.S32.HI R4, RZ, 0x5, R4 ;  /* 0x00000005ff047819 */ /* 0x000fe20000011404 */
[----:B------:R-:W-:Y:S01]  /*0bd0*/  IMAD.IADD R3, R202, 0x1, -R3 ;  /* 0x00000001ca037824 */ /* 0x000fe200078e0a03 */
[----:B------:R-:W-:Y:S02]  /*0be0*/  SHF.R.S32.HI R7, RZ, 0x1f, R6 ;  /* 0x0000001fff077819 */ /* 0x000fe40000011406 */
[----:B------:R-:W-:Y:S01]  /*0bf0*/  LEA.HI R2, R2, R5, RZ, 0x1 ;  /* 0x0000000502027211 */ /* 0x000fe200078f08ff */
[----:B------:R-:W-:Y:S01]  /*0c00*/  IMAD R11, R4, 0x10, R3 ;  /* 0x00000010040b7824 */ /* 0x000fe200078e0203 */
[----:B------:R-:W-:Y:S02]  /*0c10*/  LEA.HI R8, R7, R6, RZ, 0x2 ;  /* 0x0000000607087211 */ /* 0x000fe400078f10ff */
[----:B------:R-:W-:Y:S02]  /*0c20*/  LOP3.LUT R2, R2, 0x1ffffffe, RZ, 0xc0, !PT ;  /* 0x1ffffffe02027812 */ /* 0x000fe400078ec0ff */
[----:B------:R-:W-:-:S02]  /*0c30*/  SHF.R.S32.HI R9, RZ, 0x2, R8 ;  /* 0x00000002ff097819 */ /* 0x000fc40000011408 */
[----:B------:R-:W-:Y:S01]  /*0c40*/  SHF.R.S32.HI R10, RZ, 0x1f, R8 ;  /* 0x0000001fff0a7819 */ /* 0x000fe20000011408 */
[----:B------:R-:W-:Y:S01]  /*0c50*/  IMAD.IADD R2, R5, 0x1, -R2 ;  /* 0x0000000105027824 */ /* 0x000fe200078e0a02 */
[----:B------:R-:W-:Y:S02]  /*0c60*/  SHF.R.S32.HI R3, RZ, 0x7, R0 ;  /* 0x00000007ff037819 */ /* 0x000fe40000011400 */
[----:B------:R-:W-:Y:S01]  /*0c70*/  LEA.HI R10, R10, R9, RZ, 0x3 ;  /* 0x000000090a0a7211 */ /* 0x000fe200078f18ff */
[----:B------:R-:W-:Y:S01]  /*0c80*/  IMAD R2, R11, 0x8, R2 ;  /* 0x000000080b027824 */ /* 0x000fe200078e0202 */
[----:B------:R-:W-:Y:S02]  /*0c90*/  LEA.HI R0, R0, R3, RZ, 0x1 ;  /* 0x0000000300007211 */ /* 0x000fe400078f08ff */
[----:B------:R-:W-:Y:S01]  /*0ca0*/  LOP3.LUT R10, R10, 0xfffffff8, RZ, 0xc0, !PT ;  /* 0xfffffff80a0a7812 */ /* 0x000fe200078ec0ff */
[----:B------:R-:W-:Y:S01]  /*0cb0*/  IMAD.SHL.U32 R5, R2, 0x8, RZ ;  /* 0x0000000802057824 */ /* 0x000fe200078e00ff */
[----:B------:R-:W-:-:S02]  /*0cc0*/  LEA.HI R7, R7, R6, RZ, 0x5 ;  /* 0x0000000607077211 */ /* 0x000fc400078f28ff */
[----:B------:R-:W-:Y:S01]  /*0cd0*/  LOP3.LUT R0, R0, 0x3fffffe, RZ, 0xc0, !PT ;  /* 0x03fffffe00007812 */ /* 0x000fe200078ec0ff */
[----:B------:R-:W-:Y:S01]  /*0ce0*/  IMAD.IADD R10, R9, 0x1, -R10 ;  /* 0x00000001090a7824 */ /* 0x000fe200078e0a0a */
[----:B------:R-:W-:Y:S01]  /*0cf0*/  SHF.R.S32.HI R7, RZ, 0x5, R7 ;  /* 0x00000005ff077819 */ /* 0x000fe20000011407 */
[----:B------:R-:W-:Y:S01]  /*0d00*/  IMAD.WIDE R18, R5, 0x2, R18 ;  /* 0x0000000205127825 */ /* 0x000fe200078e0212 */
[----:B------:R-:W-:-:S03]  /*0d10*/  LOP3.LUT R9, R8, 0x7ffffffc, RZ, 0xc0, !PT ;  /* 0x7ffffffc08097812 */ /* 0x000fc600078ec0ff */
[----:B------:R-:W-:Y:S02]  /*0d20*/  IMAD.IADD R0, R3, 0x1, -R0 ;  /* 0x0000000103007824 */ /* 0x000fe400078e0a00 */
[----:B------:R-:W-:Y:S02]  /*0d30*/  IMAD R7, R7, 0x10, R10 ;  /* 0x0000001007077824 */ /* 0x000fe400078e020a */
[----:B------:R-:W-:Y:S02]  /*0d40*/  IMAD.IADD R9, R6, 0x1, -R9 ;  /* 0x0000000106097824 */ /* 0x000fe400078e0a09 */
[----:B------:R-:W-:Y:S02]  /*0d50*/  IMAD R201, R0, 0x40, R7 ;  /* 0x0000004000c97824 */ /* 0x000fe400078e0207 */
[----:B------:R-:W-:-:S07]  /*0d60*/  IMAD.SHL.U32 R16, R9, 0x2, RZ ;  /* 0x0000000209107824 */ /* 0x000fce00078e00ff */
.L_x_8608:
        /* <DEDUP_REMOVED lines=20> */
.L_x_8516:
[----:B------:R-:W-:Y:S01]  /*0eb0*/  ULDC UR6, c[0x0][0xdc4] ;  /* 0x0003710000067ab9 */ /* 0x000fe20000000800 */
[----:B------:R-:W-:Y:S01]  /*0ec0*/  UMOV UR41, UR7 ;  /* 0x0000000700297c82 */ /* 0x000fe20008000000 */
[----:B------:R-:W-:-:S11]  /*0ed0*/  UISETP.NE.AND UP0, UPT, UR6, 0x1, UPT ;  /* 0x000000010600788c */ /* 0x000fd6000bf05270 */
[----:B------:R-:W-:Y:S02]  /*0ee0*/  @UP0 ULDC.64 UR10, c[0x0][0xdc8] ;  /* 0x00037200000a0ab9 */ /* 0x000fe40000000a00 */
[----:B------:R-:W-:-:S04]  /*0ef0*/  UIMAD.WIDE.U32 UR4, UR7, UR10, URZ ;  /* 0x0000000a070472a5 */ /* 0x000fc8000f8e003f */
[----:B------:R-:W-:-:S04]  /*0f00*/  @UP0 USHF.R.U32.HI UR41, URZ, UR11, UR5 ;  /* 0x0000000b3f290299 */ /* 0x000fc80008011605 */
[----:B------:R-:W-:-:S12]  /*0f10*/  UIMAD UR4, UR41, UR6, URZ ;  /* 0x00000006290472a4 */ /* 0x000fd8000f8e023f */
.L_x_8517:
[----:B------:R-:W1:Y:S01]  /*0f20*/  LDC.64 R8, c[0x0][0x9e0] ;  /* 0x00027800ff087b82 */ /* 0x000e620000000a00 */
[----:B------:R-:W-:Y:S01]  /*0f30*/  ULDC UR43, c[0x0][0xdb8] ;  /* 0x00036e00002b7ab9 */ /* 0x000fe20000000800 */
[----:B------:R-:W-:Y:S02]  /*0f40*/  ULOP3.LUT UR5, URZ, UR41, URZ, 0x33, !UPT ;  /* 0x000000293f057292 */ /* 0x000fe4000f8e333f */
[----:B------:R-:W-:Y:S01]  /*0f50*/  UISETP.NE.AND UP1, UPT, UR43, 0x1, UPT ;  /* 0x000000012b00788c */ /* 0x000fe2000bf25270 */
[----:B------:R-:W-:Y:S01]  /*0f60*/  ULDC UR42, c[0x0][0xdac] ;  /* 0x00036b00002a7ab9 */ /* 0x000fe20000000800 */
[----:B------:R-:W-:Y:S02]  /*0f70*/  ULDC.64 UR10, c[0x0][0x3f8] ;  /* 0x0000fe00000a7ab9 */ /* 0x000fe40000000a00 */
[----:B------:R-:W2:Y:S01]  /*0f80*/  LDC R7, c[0x0][0x288] ;  /* 0x0000a200ff077b82 */ /* 0x000ea20000000800 */
[----:B------:R-:W-:Y:S02]  /*0f90*/  UIADD3 UR4, UR7, -UR4, URZ ;  /* 0x8000000407047290 */ /* 0x000fe4000fffe03f */
[----:B------:R-:W-:-:S02]  /*0fa0*/  UIADD3 UR42, UR5, UR42, URZ ;  /* 0x0000002a052a7290 */ /* 0x000fc4000fffe03f */
[----:B------:R-:W-:Y:S01]  /*0fb0*/  UISETP.NE.U32.AND UP0, UPT, UR10, URZ, UPT ;  /* 0x0000003f0a00728c */ /* 0x000fe2000bf05070 */
[----:B------:R-:W-:Y:S02]  /*0fc0*/  ULDC UR7, c[0x0][0xdc4] ;  /* 0x0003710000077ab9 */ /* 0x000fe40000000800 */
[----:B------:R-:W3:Y:S01]  /*0fd0*/  LDC R5, c[0x0][0x2e0] ;  /* 0x0000b800ff057b82 */ /* 0x000ee20000000800 */
[----:B------:R-:W-:Y:S02]  /*0fe0*/  USHF.L.U32 UR42, UR42, 0x7, URZ ;  /* 0x000000072a2a7899 */ /* 0x000fe4000800063f */
[----:B------:R-:W-:Y:S02]  /*0ff0*/  UIMAD UR8, UR8, UR7, UR4 ;  /* 0x00000007080872a4 */ /* 0x000fe4000f8e0204 */
[----:B------:R-:W-:Y:S01]  /*1000*/  UISETP.NE.AND.EX UP0, UPT, UR11, URZ, UPT, UP0 ;  /* 0x0000003f0b00728c */ /* 0x000fe2000bf05300 */
[----:B------:R-:W-:Y:S01]  /*1010*/  @UP1 ULDC UR4, c[0x0][0xdbc] ;  /* 0x00036f0000041ab9 */ /* 0x000fe20000000800 */
[----:B------:R-:W-:Y:S01]  /*1020*/  ULDC UR6, c[0x0][0x404] ;  /* 0x0001010000067ab9 */ /* 0x000fe20000000800 */
[----:B------:R-:W-:Y:S01]  /*1030*/  UIMAD.WIDE.U32 UR4, UR8, UR4, URZ ;  /* 0x00000004080472a5 */ /* 0x000fe2000f8e003f */
[----:B-1----:R-:W-:Y:S01]  /*1040*/  ISETP.GE.AND P1, PT, R9, 0x1, PT ;  /* 0x000000010900780c */ /* 0x002fe20003f26270 */
[----:B------:R-:W-:Y:S01]  /*1050*/  USEL UR6, UR6, 0x1, UP0 ;  /* 0x0000000106067887 */ /* 0x000fe20008000000 */
[----:B------:R-:W-:Y:S01]  /*1060*/  IMAD.U32 R200, RZ, RZ, UR42 ;  /* 0x0000002affc87e24 */ /* 0x000fe2000f8e00ff */
[----:B------:R-:W-:Y:S01]  /*1070*/  @UP1 ULDC UR7, c[0x0][0xdc0] ;  /* 0x0003700000071ab9 */ /* 0x000fe20000000800 */
[----:B------:R-:W-:Y:S01]  /*1080*/  UMOV UR44, UR8 ;  /* 0x00000008002c7c82 */ /* 0x000fe20008000000 */
[----:B------:R-:W-:-:S02]  /*1090*/  @UP1 USHF.R.U32.HI UR44, URZ, UR7, UR5 ;  /* 0x000000073f2c1299 */ /* 0x000fc40008011605 */
[----:B--2---:R-:W-:Y:S02]  /*10a0*/  IADD3 R22, R200, 0x80, -R7 ;  /* 0x00000080c8167810 */ /* 0x004fe40007ffe807 */
[----:B------:R-:W-:-:S04]  /*10b0*/  UIADD3 UR4, -UR44, URZ, URZ ;  /* 0x0000003f2c047290 */ /* 0x000fc8000fffe13f */
[----:B------:R-:W-:Y:S01]  /*10c0*/  UIMAD UR43, UR43, UR4, UR8 ;  /* 0x000000042b2b72a4 */ /* 0x000fe2000f8e0208 */
[----:B---3--:R-:W-:-:S04]  /*10d0*/  IMAD R17, R5, UR6, RZ ;  /* 0x0000000605117c24 */ /* 0x008fc8000f8e02ff */
[----:B------:R-:W-:-:S04]  /*10e0*/  IMAD.IADD R22, R17, 0x1, R22 ;  /* 0x0000000111167824 */ /* 0x000fc800078e0216 */
        /* <DEDUP_REMOVED lines=12> */
.L_x_8519:
[----:B------:R-:W-:-:S13]  /*11b0*/  ISETP.NE.AND P0, PT, R9, 0x1, PT ;  /* 0x000000010900780c */ /* 0x000fda0003f05270 */
[----:B------:R-:W1:Y:S02]  /*11c0*/  @P0 LDC.64 R10, c[0x0][0x9e8] ;  /* 0x00027a00ff0a0b82 */ /* 0x000e640000000a00 */
[----:B-1----:R-:W-:-:S05]  /*11d0*/  @P0 IMAD.HI.U32 R4, R3, R10, RZ ;  /* 0x0000000a03040227 */ /* 0x002fca00078e00ff */
[----:B------:R-:W-:-:S07]  /*11e0*/  @P0 SHF.R.U32.HI R3, RZ, R11, R4 ;  /* 0x0000000bff030219 */ /* 0x000fce0000011604 */
.L_x_8520:
[----:B------:R-:W-:-:S05]  /*11f0*/  IMAD R3, R3, R9, R9 ;  /* 0x0000000903037224 */ /* 0x000fca00078e0209 */
[----:B------:R-:W-:-:S07]  /*1200*/  VIMNMX R0, R0, R3, PT ;  /* 0x0000000300007248 */ /* 0x000fce0003fe0100 */
.L_x_8518:
[----:B------:R-:W-:Y:S01]  /*1210*/  IADD3 R4, -R7, UR42, RZ ;  /* 0x0000002a07047c10 */ /* 0x000fe2000fffe1ff */
[----:B------:R-:W-:Y:S01]  /*1220*/  VIADD R3, R0, 0x5f ;  /* 0x0000005f00037836 */ /* 0x000fe20000000000 */
[----:B------:R-:W-:Y:S01]  /*1230*/  ULDC UR4, c[0x0][0x9dc] ;  /* 0x0002770000047ab9 */ /* 0x000fe20000000800 */
[----:B------:R-:W-:Y:S02]  /*1240*/  VIADD R0, R17, 0x5f ;  /* 0x0000005f11007836 */ /* 0x000fe40000000000 */
[----:B------:R-:W-:Y:S02]  /*1250*/  IMAD R6, R5, UR6, R4 ;  /* 0x0000000605067c24 */ /* 0x000fe4000f8e0204 */
[----:B------:R-:W-:-:S04]  /*1260*/  IMAD.HI R4, R3, 0x2aaaaaab, RZ ;  /* 0x2aaaaaab03047827 */ /* 0x000fc800078e02ff */
[----:B------:R-:W-:Y:S01]  /*1270*/  IMAD.HI R0, R0, 0x2aaaaaab, RZ ;  /* 0x2aaaaaab00007827 */ /* 0x000fe200078e02ff */
[----:B------:R-:W-:-:S03]  /*1280*/  SHF.R.U32.HI R5, RZ, 0x1f, R4 ;  /* 0x0000001fff057819 */ /* 0x000fc60000011604 */
[----:B------:R-:W-:Y:S01]  /*1290*/  VIADD R7, R6, -UR4 ;  /* 0x8000000406077c36 */ /* 0x000fe20008000000 */
[----:B------:R-:W-:Y:S02]  /*12a0*/  SHF.R.U32.HI R3, RZ, 0x1f, R0 ;  /* 0x0000001fff037819 */ /* 0x000fe40000011600 */
[----:B------:R-:W-:Y:S02]  /*12b0*/  LEA.HI.SX32 R176, R4, R5, 0x1c ;  /* 0x0000000504b07211 */ /* 0x000fe400078fe2ff */
[----:B------:R-:W-:Y:S02]  /*12c0*/  LEA.HI.SX32 R3, R0, R3, 0x1c ;  /* 0x0000000300037211 */ /* 0x000fe400078fe2ff */
[----:B------:R-:W-:Y:S02]  /*12d0*/  R2UR UR4, R7 ;  /* 0x00000000070472ca */ /* 0x000fe400000e0000 */
[----:B------:R-:W-:Y:S01]  /*12e0*/  VIMNMX R176, R3, R176, PT ;  /* 0x000000b003b07248 */ /* 0x000fe20003fe0100 */
[----:B------:R-:W-:-:S12]  /*12f0*/  @!P1 BRA `(.L_x_8521) ;  /* 0x0000000000449947 */ /* 0x000fd80003800000 */
        /* <DEDUP_REMOVED lines=9> */
.L_x_8522:
[----:B------:R-:W-:-:S13]  /*1390*/  ISETP.NE.AND P0, PT, R9, 0x1, PT ;  /* 0x000000010900780c */ /* 0x000fda0003f05270 */
[----:B------:R-:W1:Y:S02]  /*13a0*/  @P0 LDC.64 R4, c[0x0][0x9e8] ;  /* 0x00027a00ff040b82 */ /* 0x000e640000000a00 */
[----:B-1----:R-:W-:-:S05]  /*13b0*/  @P0 IMAD.HI.U32 R0, R6, R4, RZ ;  /* 0x0000000406000227 */ /* 0x002fca00078e00ff */
[----:B------:R-:W-:-:S07]  /*13c0*/  @P0 SHF.R.U32.HI R6, RZ, R5, R0 ;  /* 0x00000005ff060219 */ /* 0x000fce0000011600 */
.L_x_8523:
[----:B------:R-:W-:-:S05]  /*13d0*/  IMAD R6, R6, R9, RZ ;  /* 0x0000000906067224 */ /* 0x000fca00078e02ff */
[----:B------:R-:W-:-:S13]  /*13e0*/  R2UR UR5, R6 ;  /* 0x00000000060572ca */ /* 0x000fda00000e0000 */
[----:B------:R-:W-:-:S04]  /*13f0*/  UISETP.LT.AND UP0, UPT, UR4, UR5, UPT ;  /* 0x000000050400728c */ /* 0x000fc8000bf01270 */
[----:B------:R-:W-:-:S12]  /*1400*/  USEL UR4, UR4, UR5, !UP0 ;  /* 0x0000000504047287 */ /* 0x000fd8000c000000 */
.L_x_8521:
[----:B------:R-:W-:Y:S01]  /*1410*/  UIMAD.WIDE UR4, UR4, 0x2aaaaaab, URZ ;  /* 0x2aaaaaab040478a5 */ /* 0x000fe2000f8e023f */
[----:B------:R-:W-:Y:S02]  /*1420*/  PLOP3.LUT P0, PT, PT, PT, PT, 0x80, 0x0 ;  /* 0x000000000000781c */ /* 0x000fe40003f0f070 */
[----:B------:R-:W-:Y:S01]  /*1430*/  CS2R R20, SRZ ;  /* 0x0000000000147805 */ /* 0x000fe2000001ff00 */
[----:B------:R-:W-:Y:S01]  /*1440*/  IMAD.MOV.U32 R0, RZ, RZ, RZ ;  /* 0x000000ffff007224 */ /* 0x000fe200078e00ff */
[----:B------:R-:W-:Y:S01]  /*1450*/  USHF.R.U32.HI UR4, URZ, 0x1f, UR5 ;  /* 0x0000001f3f047899 */ /* 0x000fe20008011605 */
[----:B------:R-:W-:Y:S02]  /*1460*/  CS2R R150, SRZ ;  /* 0x0000000000967805 */ /* 0x000fe4000001ff00 */
[----:B------:R-:W-:Y:S02]  /*1470*/  CS2R R148, SRZ ;  /* 0x0000000000947805 */ /* 0x000fe4000001ff00 */
[----:B------:R-:W-:Y:S01]  /*1480*/  CS2R R146, SRZ ;  /* 0x0000000000927805 */ /* 0x000fe2000001ff00 */
[----:B------:R-:W-:Y:S01]  /*1490*/  ULEA.HI.SX32 UR4, UR5, UR4, 0x1c ;  /* 0x0000000405047291 */ /* 0x000fe2000f8fe23f */
        /* <DEDUP_REMOVED lines=63> */
[----:B------:R-:W-:Y:S02]  /*1890*/  IMAD.MOV.U32 R29, RZ, RZ, RZ ;  /* 0x000000ffff1d7224 */ /* 0x000fe400078e00ff */
[----:B------:R-:W-:Y:S02]  /*18a0*/  IMAD.MOV.U32 R172, RZ, RZ, RZ ;  /* 0x000000ffffac7224 */ /* 0x000fe400078e00ff */
[----:B------:R-:W-:Y:S02]  /*18b0*/  IMAD.MOV.U32 R49, RZ, RZ, RZ ;  /* 0x000000ffff317224 */ /* 0x000fe400078e00ff */
[----:B------:R-:W-:Y:S01]  /*18c0*/  IMAD.MOV.U32 R4, RZ, RZ, RZ ;  /* 0x000000ffff047224 */ /* 0x000fe200078e00ff */
[----:B------:R-:W-:Y:S06]  /*18d0*/  @!P1 BRA `(.L_x_8524) ;  /* 0x000000c800b89947 */ /* 0x000fec0003800000 */
[----:B------:R-:W-:Y:S01]  /*18e0*/  SHF.R.S32.HI R3, RZ, 0x1f, R202 ;  /* 0x0000001fff037819 */ /* 0x000fe200000114ca */
[----:B------:R-:W-:-:S03]  /*18f0*/  UIADD3 UR6, UR46, 0x18400, URZ ;  /* 0x000184002e067890 */ /* 0x000fc6000fffe03f */
[----:B------:R-:W-:Y:S01]  /*1900*/  LEA.HI R3, R3, R202, RZ, 0x7 ;  /* 0x000000ca03037211 */ /* 0x000fe200078f38ff */
[----:B------:R-:W-:-:S03]  /*1910*/  ULOP3.LUT UP0, URZ, UR6, 0x1bf, URZ, 0xc0, !UPT ;  /* 0x000001bf063f7892 */ /* 0x000fc6000f80c03f */
[----:B------:R-:W-:-:S03]  /*1920*/  SHF.R.S32.HI R3, RZ, 0x7, R3 ;  /* 0x00000007ff037819 */ /* 0x000fc60000011403 */
[----:B------:R-:W-:-:S03]  /*1930*/  PLOP3.LUT P0, PT, PT, PT, UP0, 0x80, 0x0 ;  /* 0x000000000000781c */ /* 0x000fc60003f0f008 */
[----:B------:R-:W1:Y:S02]  /*1940*/  SHFL.IDX PT, R3, R3, RZ, 0x1f ;  /* 0x00001fff03037589 */ /* 0x000e6400000e0000 */
        /* <DEDUP_REMOVED lines=24> */
.L_x_8525:
[----:B------:R-:W-:Y:S01]  /*1ad0*/  ULEA.HI UR4, UR37, UR37, URZ, 0x1 ;  /* 0x0000002525047291 */ /* 0x000fe2000f8f083f */
[----:B------:R-:W-:-:S03]  /*1ae0*/  VIADD R10, R23, 0x8 ;  /* 0x00000008170a7836 */ /* 0x000fc60000000000 */
[----:B------:R-:W-:-:S04]  /*1af0*/  ULOP3.LUT UR4, UR4, 0xfffffffe, URZ, 0xc0, !UPT ;  /* 0xfffffffe04047892 */ /* 0x000fc8000f8ec03f */
[----:B------:R-:W-:-:S06]  /*1b00*/  UIADD3 UR4, UR37, -UR4, URZ ;  /* 0x8000000425047290 */ /* 0x000fcc000fffe03f */
[----:B------:R-:W-:-:S05]  /*1b10*/  IMAD.U32 R0, RZ, RZ, UR4 ;  /* 0x00000004ff007e24 */ /* 0x000fca000f8e00ff */
[----:B------:R-:W-:-:S04]  /*1b20*/  SHF.L.U32 R0, R0, 0x1f, RZ ;  /* 0x0000001f00007819 */ /* 0x000fc800000006ff */
[----:B------:R-:W1:Y:S02]  /*1b30*/  SYNCS.PHASECHK.TRANS64.TRYWAIT P0, [UR46+0x22800], R0 ;  /* 0x02280000ff0075a7 */ /* 0x000e64000800016e */
[----:B-1----:R-:W-:Y:S05]  /*1b40*/  @!P0 BRA `(.L_x_8526) ;  /* 0x0000011000b48947 */ /* 0x002fea0003800000 */
.L_x_8673:
[----:B-1----:R-:W-:Y:S01]  /*1b50*/  IMAD.U32 R0, RZ, RZ, UR47 ;  /* 0x0000002fff007e24 */ /* 0x002fe2000f8e00ff */
[----:B------:R-:W-:Y:S05]  /*1b60*/  WARPSYNC.ALL ;  /* 0x0000000000007948 */ /* 0x000fea0003800000 */
[----:B------:R1:W-:Y:S01]  /*1b70*/  BAR.SYNC.DEFER_BLOCKING R10, 0x100 ;  /* 0x0004000a0000751d */ /* 0x0003e20000010000 */
[----:B------:R-:W-:-:S13]  /*1b80*/  ISETP.NE.AND P0, PT, R0, 0x3, PT ;  /* 0x000000030000780c */ /* 0x000fda0003f05270 */
[----:B-1----:R-:W-:Y:S05]  /*1b90*/  @!P0 BRA `(.L_x_8527) ;  /* 0x0000000000048947 */ /* 0x002fea0003800000 */
[----:B------:R-:W-:Y:S01]  /*1ba0*/  BPT.TRAP 0x1 ;  /* 0x000000040000795c */ /* 0x000fe20000300000 */
.L_x_8527:
[----:B------:R-:W-:Y:S01]  /*1bb0*/  ULEA UR21, UR39, UR46, 0x3 ;  /* 0x0000002e27157291 */ /* 0x000fe2000f8e183f */
[----:B------:R-:W-:-:S05]  /*1bc0*/  IMAD.U32 R12, RZ, RZ, UR38 ;  /* 0x00000026ff0c7e24 */ /* 0x000fca000f8e00ff */
[----:B------:R-:W-:-:S04]  /*1bd0*/  SHF.L.U32 R12, R12, 0x1f, RZ ;  /* 0x0000001f0c0c7819 */ /* 0x000fc800000006ff */
[----:B------:R1:W2:Y:S01]  /*1be0*/  SYNCS.PHASECHK.TRANS64.TRYWAIT P1, [UR21+0x22830], R12 ;  /* 0x0228300cff0075a7 */ /* 0x0002a20008020155 */
[----:B------:R-:W-:Y:S05]  /*1bf0*/  @!P0 BRA `(.L_x_8528) ;  /* 0x0000000000048947 */ /* 0x000fea0003800000 */
[----:B------:R-:W-:Y:S01]  /*1c00*/  BPT.TRAP 0x1 ;  /* 0x000000040000795c */ /* 0x000fe20000300000 */
.L_x_8528:
[----:B--2---:R-:W-:Y:S05]  /*1c10*/  @P1 BRA `(.L_x_8529) ;  /* 0x0000000000081947 */ /* 0x004fea0003800000 */
[----:B------:R-:W2:Y:S02]  /*1c20*/  SYNCS.PHASECHK.TRANS64.TRYWAIT P1, [UR21+0x22830], R12 ;  /* 0x0228300cff0075a7 */ /* 0x000ea40008020155 */
[----:B--2---:R-:W-:Y:S05]  /*1c30*/  @!P1 BRA `(.L_x_8530) ;  /* 0x0000011000909947 */ /* 0x004fea0003800000 */
.L_x_8529:
[----:B------:R-:W-:Y:S01]  /*1c40*/  UIADD3 UR4, UR46, 0x1c400, URZ ;  /* 0x0001c4002e047890 */ /* 0x000fe2000fffe03f */
[----:B------:R-:W-:Y:S01]  /*1c50*/  WARPGROUP.ARRIVE ;  /* 0x00000000000079c5 */ /* 0x000fe20000000000 */
[----:B------:R-:W-:-:S05]  /*1c60*/  ULOP3.LUT UR16, UR45, 0x10000, URZ, 0xfc, !UPT ;  /* 0x000100002d107892 */ /* 0x000fca000f8efc3f */
[----:B------:R-:W3:Y:S01]  /*1c70*/  S2R R0, SR_TID.X ;  /* 0x0000000000007919 */ /* 0x000ee20000002100 */
[----:B------:R-:W-:Y:S01]  /*1c80*/  USHF.R.U32.HI UR4, URZ, 0x4, UR4 ;  /* 0x000000043f047899 */ /* 0x000fe20008011604 */
[----:B------:R-:W4:Y:S01]  /*1c90*/  LDC R6, c[0x0][0x288] ;  /* 0x0000a200ff067b82 */ /* 0x000f220000000800 */
[----:B------:R-:W-:Y:S01]  /*1ca0*/  UMOV UR17, 0x40000040 ;  /* 0x4000004000117882 */ /* 0x000fe20000000000 */
[----:B------:R-:W-:Y:S01]  /*1cb0*/  UMOV UR19, 0x40000040 ;  /* 0x4000004000137882 */ /* 0x000fe20000000000 */
[----:B------:R-:W-:Y:S01]  /*1cc0*/  ULOP3.LUT UR4, UR4, 0x3fff, URZ, 0xc0, !UPT ;  /* 0x00003fff04047892 */ /* 0x000fe2000f8ec03f */
[----:B------:R-:W-:Y:S01]  /*1cd0*/  IMAD.U32 R7, RZ, RZ, UR21 ;  /* 0x00000015ff077e24 */ /* 0x000fe2000f8e00ff */
[----:B------:R-:W-:Y:S01]  /*1ce0*/  UMOV UR5, 0x40000040 ;  /* 0x4000004000057882 */ /* 0x000fe20000000000 */
[----:B------:R-:W-:Y:S01]  /*1cf0*/  UMOV UR7, 0x40000040 ;  /* 0x4000004000077882 */ /* 0x000fe20000000000 */
[----:B------:R-:W-:Y:S01]  /*1d00*/  ULOP3.LUT UR20, UR4, 0x10000, URZ, 0xfc, !UPT ;  /* 0x0001000004147892 */ /* 0x000fe2000f8efc3f */
[----:B------:R-:W-:Y:S01]  /*1d10*/  IMAD.MOV.U32 R9, RZ, RZ, -0x60 ;  /* 0xffffffa0ff097424 */ /* 0x000fe200078e00ff */
[----:B------:R-:W-:Y:S01]  /*1d20*/  UIADD3 UR4, UR16, 0x2, URZ ;  /* 0x0000000210047890 */ /* 0x000fe2000fffe03f */
[----:B------:R-:W-:Y:S01]  /*1d30*/  IADD3 R11, -R23, 0xb, RZ ;  /* 0x0000000b170b7810 */ /* 0x000fe20007ffe1ff */
[----:B------:R-:W-:Y:S01]  /*1d40*/  UIMAD UR18, UR39, 0x300, UR20 ;  /* 0x00000300271278a4 */ /* 0x000fe2000f8e0214 */
[----:B------:R-:W-:Y:S01]  /*1d50*/  IMAD R9, R176, R9, 0x60 ;  /* 0x00000060b0097424 */ /* 0x000fe200078e0209 */
[----:B------:R-:W-:Y:S01]  /*1d60*/  UIADD3 UR8, UR16, 0x4, URZ ;  /* 0x0000000410087890 */ /* 0x000fe2000fffe03f */
[----:B------:R-:W-:Y:S01]  /*1d70*/  LOP3.LUT R2, R2, 0xfff7ffff, RZ, 0xc0, !PT ;  /* 0xfff7ffff02027812 */ /* 0x000fe200078ec0ff */
[----:B------:R-:W-:Y:S01]  /*1d80*/  UIADD3 UR6, UR18, 0x2, URZ ;  /* 0x0000000212067890 */ /* 0x000fe2000fffe03f */
[----:B--2---:R-:W-:Y:S01]  /*1d90*/  IMAD.IADD R3, R17, 0x1, R9 ;  /* 0x0000000111037824 */ /* 0x004fe200078e0209 */
[----:B------:R-:W-:Y:S01]  /*1da0*/  UIADD3 UR10, UR18, 0x4, URZ ;  /* 0x00000004120a7890 */ /* 0x000fe2000fffe03f */
[----:B------:R-:W-:-:S02]  /*1db0*/  UMOV UR9, 0x40000040 ;  /* 0x4000004000097882 */ /* 0x000fc40000000000 */
[----:B------:R-:W-:Y:S01]  /*1dc0*/  HGMMA.64x96x16.F32 R24, gdesc[UR16], RZ, !UPT, gsb0 ;  /* 0x01600000101879f0 */ /* 0x000fe2000c0008ff */
[----:B------:R-:W-:Y:S01]  /*1dd0*/  UMOV UR11, 0x40000040 ;  /* 0x40000040000b7882 */ /* 0x000fe20000000000 */
[----:B------:R-:W-:Y:S02]  /*1de0*/  UIADD3 UR12, UR16, 0x6, URZ ;  /* 0x00000006100c7890 */ /* 0x000fe4000fffe03f */
[----:B------:R-:W-:Y:S01]  /*1df0*/  UIADD3 UR14, UR18, 0x6, URZ ;  /* 0x00000006120e7890 */ /* 0x000fe2000fffe03f */
[----:B----4-:R-:W-:Y:S01]  /*1e00*/  IADD3 R5, R3, 0x1, -R6 ;  /* 0x0000000103057810 */ /* 0x010fe20007ffe806 */
[----:B------:R-:W-:Y:S01]  /*1e10*/  UMOV UR13, 0x40000040 ;  /* 0x40000040000d7882 */ /* 0x000fe20000000000 */
[----:B------:R-:W-:Y:S01]  /*1e20*/  UMOV UR15, 0x40000040 ;  /* 0x40000040000f7882 */ /* 0x000fe20000000000 */
[----:B---3--:R-:W-:Y:S02]  /*1e30*/  LOP3.LUT P1, RZ, R0, 0x7f, RZ, 0xc0, !PT ;  /* 0x0000007f00ff7812 */ /* 0x008fe4000782c0ff */
[----:B------:R-:W-:-:S11]  /*1e40*/  IMAD.IADD R5, R5, 0x1, -R16 ;  /* 0x0000000105057824 */ /* 0x000fd600078e0a10 */
[----:B------:R-:W-:Y:S01]  /*1e50*/  @!P1 VIADD R0, R7, 0x22840 ;  /* 0x0002284007009836 */ /* 0x000fe20000000000 */
[----:B------:R-:W-:-:S04]  /*1e60*/  @P1 LOP3.LUT R2, R2, 0x80000, RZ, 0xfc, !PT ;  /* 0x0008000002021812 */ /* 0x000fc800078efcff */
[----:B------:R-:W-:Y:S01]  /*1e70*/  @!P1 PRMT R0, RZ, 0x654, R0 ;  /* 0x00000654ff009816 */ /* 0x000fe20000000000 */
[----:B------:R-:W-:Y:S02]  /*1e80*/  WARPGROUP.DEPBAR.LE gsb0, 0x0 ;  /* 0x00008000000079c5 */ /* 0x000fe40000010000 */
[----:B------:R-:W-:-:S06]  /*1e90*/  WARPGROUP.ARRIVE ;  /* 0x00000000000079c5 */ /* 0x000fcc0000000000 */
[----:B------:R-:W-:Y:S01]  /*1ea0*/  HGMMA.64x96x16.F32 R24, gdesc[UR4], R24, gsb0 ;  /* 0x01600000041879f0 */ /* 0x000fe20008000818 */
[----:B------:R-:W-:Y:S02]  /*1eb0*/  ULDC.64 UR6, c[0x0][0x9d8] ;  /* 0x0002760000067ab9 */ /* 0x000fe40000000a00 */
[----:B------:R-:W-:Y:S01]  /*1ec0*/  ULOP3.LUT UR22, URZ, UR7, URZ, 0x33, !UPT ;  /* 0x000000073f167292 */ /* 0x000fe2000f8e333f */
[----:B------:R-:W-:Y:S02]  /*1ed0*/  WARPGROUP.DEPBAR.LE gsb0, 0x0 ;  /* 0x00008000000079c5 */ /* 0x000fe40000010000 */
[----:B------:R-:W-:-:S06]  /*1ee0*/  WARPGROUP.ARRIVE ;  /* 0x00000000000079c5 */ /* 0x000fcc0000000000 */
[----:B------:R-:W-:Y:S03]  /*1ef0*/  HGMMA.64x96x16.F32 R24, gdesc[UR8], R24, gsb0 ;  /* 0x01600000081879f0 */ /* 0x000fe60008000818 */
[----:B------:R-:W-:Y:S02]  /*1f00*/  WARPGROUP.DEPBAR.LE gsb0, 0x0 ;  /* 0x00008000000079c5 */ /* 0x000fe40000010000 */
[----:B------:R-:W-:-:S06]  /*1f10*/  WARPGROUP.ARRIVE ;  /* 0x00000000000079c5 */ /* 0x000fcc0000000000 */
[----:B------:R-:W-:Y:S01]  /*1f20*/  HGMMA.64x96x16.F32 R24, gdesc[UR12], R24, gsb0 ;  /* 0x016000000c1879f0 */ /* 0x000fe20008000818 */
[----:B------:R-:W-:Y:S02]  /*1f30*/  ULDC.64 UR14, c[0x0][0x9e0] ;  /* 0x00027800000e7ab9 */ /* 0x000fe40000000a00 */
[----:B------:R-:W-:Y:S01]  /*1f40*/  UISETP.GE.AND UP0, UPT, UR15, 0x1, UPT ;  /* 0x000000010f00788c */ /* 0x000fe2000bf06270 */
        /* <DEDUP_REMOVED lines=40> */
[----:B------:R2:W-:Y:S06]  /*21d0*/  BAR.ARV R11, 0x100 ;  /* 0x0004000b0000751d */ /* 0x0005ec0000002000 */
[----:B------:R-:W-:Y:S01]  /*21e0*/  FMUL.FTZ R58, R58, UR6 ;  /* 0x000000063a3a7c20 */ /* 0x000fe20008410000 */
[----:B------:R-:W-:Y:S01]  /*21f0*/  FMUL.FTZ R59, R59, UR6 ;  /* 0x000000063b3b7c20 */ /* 0x000fe20008410000 */
[----:B------:R3:W-:Y:S01]  /*2200*/  @!P1 SYNCS.ARRIVE.TRANS64.RED.A1T0 RZ, [R0+URZ], RZ ;  /* 0x000000ff00ff99a7 */ /* 0x0007e2000810043f */
[----:B------:R-:W-:Y:S01]  /*2210*/  PLOP3.LUT P1, PT, PT, PT, UP0, 0x40, 0x0 ;  /* 0x000000000000781c */ /* 0x000fe20003f2e808 */
        /* <DEDUP_REMOVED lines=9> */
[----:B---3--:R-:W-:-:S07]  /*22b0*/  VIADD R0, R201, UR42 ;  /* 0x0000002ac9007c36 */ /* 0x008fce0008000000 */
[----:B------:R-:W3:Y:S08]  /*22c0*/  MUFU.TANH R24, R24 ;  /* 0x0000001800187308 */ /* 0x000ef00000002400 */
        /* <DEDUP_REMOVED lines=42> */
[----:B-----5:R-:W-:-:S07]  /*2570*/  IMAD.IADD R42, R3, 0x1, -R16 ;  /* 0x00000001032a7824 */ /* 0x020fce00078e0a10 */
[----:B------:R5:W1:Y:S01]  /*2580*/  MUFU.TANH R30, R50 ;  /* 0x00000032001e7308 */ /* 0x000a620000002400 */
[----:B--2---:R-:W-:-:S05]  /*2590*/  VIADD R43, R5, UR14 ;  /* 0x0000000e052b7c36 */ /* 0x004fca0008000000 */
[----:B------:R-:W-:Y:S02]  /*25a0*/  VIADDMNMX R3, R0, R43, R42, PT ;  /* 0x0000002b00037246 */ /* 0x000fe4000380012a */
[----:B------:R-:W2:Y:S01]  /*25b0*/  MUFU.TANH R15, R31 ;  /* 0x0000001f000f7308 */ /* 0x000ea20000002400 */
[----:B-----5:R-:W-:-:S04]  /*25c0*/  VIADD R50, R5, UR22 ;  /* 0x0000001605327c36 */ /* 0x020fc80008000000 */
[----:B------:R-:W-:-:S03]  /*25d0*/  IMAD.IADD R5, R50, 0x1, R0 ;  /* 0x0000000132057824 */ /* 0x000fc600078e0200 */
[----:B------:R5:W1:Y:S02]  /*25e0*/  MUFU.TANH R31, R51 ;  /* 0x00000033001f7308 */ /* 0x000a640000002400 */
[----:B-----5:R-:W-:Y:S01]  /*25f0*/  IMAD.IADD R51, R9, 0x1, -R16 ;  /* 0x0000000109337824 */ /* 0x020fe200078e0a10 */
[----:B--234-:R-:W-:Y:S06]  /*2600*/  @P1 BRA `(.L_x_8531) ;  /* 0x0000000000541947 */ /* 0x01cfec0003800000 */
[----:B------:R-:W-:Y:S01]  /*2610*/  IADD3 R8, R0, -R6, R17 ;  /* 0x8000000600087210 */ /* 0x000fe20007ffe011 */
        /* <DEDUP_REMOVED lines=11> */
.L_x_8533:
[----:B------:R-:W-:-:S06]  /*26d0*/  UISETP.NE.AND UP1, UPT, UR15, 0x1, UPT ;  /* 0x000000010f00788c */ /* 0x000fcc000bf25270 */
[----:B------:R-:W-:-:S05]  /*26e0*/  PLOP3.LUT P1, PT, PT, PT, UP1, 0x80, 0x0 ;  /* 0x000000000000781c */ /* 0x000fca0003f2f018 */
[----:B------:R-:W-:-:S08]  /*26f0*/  @UP1 ULDC.64 UR6, c[0x0][0x9e8] ;  /* 0x00027a0000061ab9 */ /* 0x000fd00000000a00 */
[----:B------:R-:W-:-:S05]  /*2700*/  @P1 IMAD.HI.U32 R58, R8, UR6, RZ ;  /* 0x00000006083a1c27 */ /* 0x000fca000f8e00ff */
[----:B------:R-:W-:-:S07]  /*2710*/  @P1 SHF.R.U32.HI R8, RZ, UR7, R58 ;  /* 0x00000007ff081c19 */ /* 0x000fce000801163a */
.L_x_8534:
[----:B------:R-:W-:Y:S05]  /*2720*/  BSYNC B0 ;  /* 0x0000000000007941 */ /* 0x000fea0003800000 */
.L_x_8532:
[----:B------:R-:W-:-:S05]  /*2730*/  IMAD R8, R8, UR15, R51 ;  /* 0x0000000f08087c24 */ /* 0x000fca000f8e0233 */
[----:B------:R-:W-:Y:S02]  /*2740*/  VIMNMX R5, R5, R8, !PT ;  /* 0x0000000805057248 */ /* 0x000fe40007fe0100 */
[----:B------:R-:W-:-:S07]  /*2750*/  VIADDMNMX R3, R8, UR15, R3, PT ;  /* 0x0000000f08037c46 */ /* 0x000fce000b800103 */
.L_x_8531:
[C---:B------:R-:W-:Y:S02]  /*2760*/  ISETP.GE.AND P1, PT, R9.reuse, 0x2, PT ;  /* 0x000000020900780c */ /* 0x040fe40003f26270 */
[----:B------:R-:W-:Y:S02]  /*2770*/  ISETP.GE.AND P5, PT, R9, 0xa, PT ;  /* 0x0000000a0900780c */ /* 0x000fe40003fa6270 */
[----:B------:R-:W-:Y:S02]  /*2780*/  ISETP.GT.AND P3, PT, R5, 0x1, !P1 ;  /* 0x000000010500780c */ /* 0x000fe40004f64270 */
[----:B------:R-:W-:Y:S02]  /*2790*/  ISETP.GE.AND P2, PT, R9, 0x9, PT ;  /* 0x000000090900780c */ /* 0x000fe40003f46270 */
[----:B------:R-:W-:Y:S02]  /*27a0*/  ISETP.LT.OR P3, PT, R3, 0x2, P3 ;  /* 0x000000020300780c */ /* 0x000fe40001f61670 */
[----:B------:R-:W-:-:S02]  /*27b0*/  ISETP.GT.AND P4, PT, R5, 0x8, !P2 ;  /* 0x000000080500780c */ /* 0x000fc40005784270 */
[----:B-1----:R-:W-:Y:S02]  /*27c0*/  FSEL R58, R25, -INF , !P3 ;  /* 0xff800000193a7808 */ /* 0x002fe40005800000 */
[----:B------:R-:W-:Y:S02]  /*27d0*/  ISETP.GT.AND P3, PT, R5, 0x9, !P5 ;  /* 0x000000090500780c */ /* 0x000fe40006f64270 */
[----:B------:R-:W-:Y:S02]  /*27e0*/  P2R R25, PR, RZ, 0x20 ;  /* 0x00000020ff197803 */ /* 0x000fe40000000000 */
        /* <DEDUP_REMOVED lines=89> */
[C---:B------:R-:W-:Y:S02]  /*2d80*/  ISETP.GE.AND P3, PT, R9.reuse, 0x52, PT ;  /* 0x000000520900780c */ /* 0x040fe40003f66270 */
[----:B------:R-:W-:Y:S02]  /*2d90*/  ISETP.GE.AND P6, PT, R9, 0x1, PT ;  /* 0x000000010900780c */ /* 0x000fe40003fc6270 */
[----:B------:R-:W-:-:S04]  /*2da0*/  ISETP.GT.AND P4, PT, R5, 0x51, !P3 ;  /* 0x000000510500780c */ /* 0x000fc80005f84270 */
[----:B------:R-:W-:-:S04]  /*2db0*/  ISETP.LT.OR P4, PT, R3, 0x52, P4 ;  /* 0x000000520300780c */ /* 0x000fc80002781670 */
[----:B------:R-:W-:Y:S02]  /*2dc0*/  FSEL R106, R65, -INF , !P4 ;  /* 0xff800000416a7808 */ /* 0x000fe40006000000 */
[----:B------:R-:W-:-:S04]  /*2dd0*/  ISETP.GE.AND P4, PT, R9, 0x59, PT ;  /* 0x000000590900780c */ /* 0x000fc80003f86270 */
        /* <DEDUP_REMOVED lines=11> */
[----:B------:R-:W-:Y:S01]  /*2e90*/  FSEL R108, R69, -INF , !P5 ;  /* 0xff800000456c7808 */ /* 0x000fe20006800000 */
[----:B------:R-:W-:Y:S01]  /*2ea0*/  IMAD.IADD R8, R50, 0x1, R3 ;  /* 0x0000000132087824 */ /* 0x000fe200078e0203 */
[----:B------:R-:W-:Y:S02]  /*2eb0*/  PLOP3.LUT P5, PT, PT, PT, UP0, 0x40, 0x0 ;  /* 0x000000000000781c */ /* 0x000fe40003fae808 */
[----:B------:R-:W-:-:S11]  /*2ec0*/  VIADDMNMX R5, R3, R43, R42, PT ;  /* 0x0000002b03057246 */ /* 0x000fd6000380012a */
[----:B------:R-:W-:Y:S05]  /*2ed0*/  @P5 BRA `(.L_x_8535) ;  /* 0x00000000005c5947 */ /* 0x000fea0003800000 */
        /* <DEDUP_REMOVED lines=13> */
.L_x_8537:
[----:B------:R-:W-:-:S06]  /*2fb0*/  UISETP.NE.AND UP1, UPT, UR15, 0x1, UPT ;  /* 0x000000010f00788c */ /* 0x000fcc000bf25270 */
[----:B------:R-:W-:-:S05]  /*2fc0*/  PLOP3.LUT P5, PT, PT, PT, UP1, 0x80, 0x0 ;  /* 0x000000000000781c */ /* 0x000fca0003faf018 */
[----:B------:R-:W-:-:S08]  /*2fd0*/  @UP1 ULDC.64 UR6, c[0x0][0x9e8] ;  /* 0x00027a0000061ab9 */ /* 0x000fd00000000a00 */
[----:B------:R-:W-:Y:S01]  /*2fe0*/  @P5 IMAD.HI.U32 R24, R9, UR6, RZ ;  /* 0x0000000609185c27 */ /* 0x000fe2000f8e00ff */
[----:B------:R-:W-:-:S13]  /*2ff0*/  PLOP3.LUT P5, PT, PT, PT, UP1, 0x80, 0x0 ;  /* 0x000000000000781c */ /* 0x000fda0003faf018 */
[----:B------:R-:W-:-:S07]  /*3000*/  @P5 SHF.R.U32.HI R9, RZ, UR7, R24 ;  /* 0x00000007ff095c19 */ /* 0x000fce0008011618 */
.L_x_8538:
[----:B------:R-:W-:Y:S05]  /*3010*/  BSYNC B0 ;  /* 0x0000000000007941 */ /* 0x000fea0003800000 */
.L_x_8536:
[----:B------:R-:W-:-:S05]  /*3020*/  IMAD R9, R9, UR15, R51 ;  /* 0x0000000f09097c24 */ /* 0x000fca000f8e0233 */
[----:B------:R-:W-:Y:S02]  /*3030*/  VIMNMX R8, R8, R9, !PT ;  /* 0x0000000908087248 */ /* 0x000fe40007fe0100 */
[----:B------:R-:W-:-:S07]  /*3040*/  VIADDMNMX R5, R9, UR15, R5, PT ;  /* 0x0000000f09057c46 */ /* 0x000fce000b800105 */
.L_x_8535:
[----:B------:R-:W-:Y:S01]  /*3050*/  ISETP.GT.AND P1, PT, R8, 0x1, !P1 ;  /* 0x000000010800780c */ /* 0x000fe20004f24270 */
[----:B------:R-:W-:Y:S01]  /*3060*/  ULDC UR10, c[0x0][0x988] ;  /* 0x00026200000a7ab9 */ /* 0x000fe20000000800 */
[----:B------:R-:W-:Y:S02]  /*3070*/  FMNMX.FTZ R9, R40, R58, !PT ;  /* 0x0000003a28097209 */ /* 0x000fe40007810000 */
[----:B------:R-:W-:Y:S02]  /*3080*/  ISETP.LT.OR P1, PT, R5, 0x2, P1 ;  /* 0x000000020500780c */ /* 0x000fe40000f21670 */
[----:B------:R-:W-:Y:S02]  /*3090*/  FMNMX.FTZ R9, R72, R9, !PT ;  /* 0x0000000948097209 */ /* 0x000fe40007810000 */
[----:B------:R-:W-:Y:S02]  /*30a0*/  FSEL R13, R13, -INF , !P1 ;  /* 0xff8000000d0d7808 */ /* 0x000fe40004800000 */
[----:B------:R-:W-:-:S02]  /*30b0*/  FMNMX.FTZ R9, R74, R9, !PT ;  /* 0x000000094a097209 */ /* 0x000fc40007810000 */
        /* <DEDUP_REMOVED lines=9> */
[----:B------:R-:W-:Y:S02]  /*3150*/  FMNMX.FTZ R9, R82, R9, !PT ;  /* 0x0000000952097209 */ /* 0x000fe40007810000 */
[----:B------:R-:W-:Y:S02]  /*3160*/  ISETP.LT.OR P2, PT, R5, 0x9, P2 ;  /* 0x000000090500780c */ /* 0x000fe40001741670 */
[----:B------:R-:W-:-:S02]  /*3170*/  ISETP.GT.AND P1, PT, R8, 0x10, !P1 ;  /* 0x000000100800780c */ /* 0x000fc40004f24270 */
[----:B------:R-:W-:Y:S02]  /*3180*/  FMNMX.FTZ R9, R84, R9, !PT ;  /* 0x0000000954097209 */ /* 0x000fe40007810000 */
[----:B------:R-:W-:Y:S02]  /*3190*/  FSEL R14, R14, -INF , !P2 ;  /* 0xff8000000e0e7808 */ /* 0x000fe40005000000 */
[----:B------:R-:W-:Y:S02]  /*31a0*/  ISETP.LT.OR P1, PT, R5, 0x11, P1 ;  /* 0x000000110500780c */ /* 0x000fe40000f21670 */
[----:B------:R-:W-:Y:S02]  /*31b0*/  ISETP.NE.AND P2, PT, R29, RZ, PT ;  /* 0x000000ff1d00720c */ /* 0x000fe40003f45270 */
[----:B------:R-:W-:Y:S02]  /*31c0*/  FMNMX.FTZ R9, R86, R9, !PT ;  /* 0x0000000956097209 */ /* 0x000fe40007810000 */
[----:B------:R-:W-:-:S02]  /*31d0*/  FSEL R20, R20, -INF , !P1 ;  /* 0xff80000014147808 */ /* 0x000fc40004800000 */
[----:B------:R-:W-:Y:S02]  /*31e0*/  ISETP.GT.AND P1, PT, R8, 0x11, !P2 ;  /* 0x000000110800780c */ /* 0x000fe40005724270 */
[----:B------:R-:W-:Y:S02]  /*31f0*/  FMNMX.FTZ R9, R88, R9, !PT ;  /* 0x0000000958097209 */ /* 0x000fe40007810000 */
[----:B------:R-:W-:Y:S02]  /*3200*/  ISETP.LT.OR P1, PT, R5, 0x12, P1 ;  /* 0x000000120500780c */ /* 0x000fe40000f21670 */
[----:B------:R-:W-:Y:S02]  /*3210*/  ISETP.NE.AND P5, PT, R32, RZ, PT ;  /* 0x000000ff2000720c */ /* 0x000fe40003fa5270 */
[----:B------:R-:W-:Y:S02]  /*3220*/  FMNMX.FTZ R9, R90, R9, !PT ;  /* 0x000000095a097209 */ /* 0x000fe40007810000 */
[----:B------:R-:W-:-:S02]  /*3230*/  FSEL R21, R21, -INF , !P1 ;  /* 0xff80000015157808 */ /* 0x000fc40004800000 */
        /* <DEDUP_REMOVED lines=27> */
[----:B------:R-:W-:Y:S01]  /*33f0*/  ISETP.NE.AND P1, PT, R41, RZ, PT ;  /* 0x000000ff2900720c */ /* 0x000fe20003f25270 */
[----:B------:R-:W1:Y:S01]  /*3400*/  SHFL.BFLY PT, R36, R37, 0x2, 0x1f ;  /* 0x0c401f0025247f89 */ /* 0x000e6200000e0000 */
[C---:B------:R-:W-:Y:S02]  /*3410*/  ISETP.GT.AND P6, PT, R8.reuse, RZ, !P6 ;  /* 0x000000ff0800720c */ /* 0x040fe400077c4270 */
[----:B------:R-:W-:-:S02]  /*3420*/  ISETP.GT.AND P1, PT, R8, 0x28, !P1 ;  /* 0x000000280800780c */ /* 0x000fc40004f24270 */
[C---:B------:R-:W-:Y:S02]  /*3430*/  ISETP.LT.OR P6, PT, R5.reuse, 0x1, P6 ;  /* 0x000000010500780c */ /* 0x040fe400037c1670 */
[----:B------:R-:W-:Y:S02]  /*3440*/  ISETP.LT.OR P1, PT, R5, 0x29, P1 ;  /* 0x000000290500780c */ /* 0x000fe40000f21670 */
[----:B------:R-:W-:Y:S02]  /*3450*/  FSEL R4, R4, -INF , !P6 ;  /* 0xff80000004047808 */ /* 0x000fe40007000000 */
[----:B------:R-:W-:Y:S02]  /*3460*/  FSEL R28, R46, -INF , !P1 ;  /* 0xff8000002e1c7808 */ /* 0x000fe40004800000 */
[----:B------:R-:W-:Y:S02]  /*3470*/  ISETP.NE.AND P1, PT, R44, RZ, PT ;  /* 0x000000ff2c00720c */ /* 0x000fe40003f25270 */
[----:B------:R-:W-:-:S02]  /*3480*/  ISETP.NE.AND P2, PT, R53, RZ, PT ;  /* 0x000000ff3500720c */ /* 0x000fc40003f45270 */
[----:B------:R-:W-:Y:S02]  /*3490*/  ISETP.GT.AND P1, PT, R8, 0x29, !P1 ;  /* 0x000000290800780c */ /* 0x000fe40004f24270 */
[----:B------:R-:W-:Y:S02]  /*34a0*/  ISETP.NE.AND P5, PT, R56, RZ, PT ;  /* 0x000000ff3800720c */ /* 0x000fe40003fa5270 */
[----:B------:R-:W-:Y:S02]  /*34b0*/  ISETP.LT.OR P1, PT, R5, 0x2a, P1 ;  /* 0x0000002a0500780c */ /* 0x000fe40000f21670 */
[----:B------:R-:W-:Y:S02]  /*34c0*/  ISETP.NE.AND P6, PT, R59, RZ, PT ;  /* 0x000000ff3b00720c */ /* 0x000fe40003fc5270 */
[----:B------:R-:W-:Y:S02]  /*34d0*/  FSEL R29, R47, -INF , !P1 ;  /* 0xff8000002f1d7808 */ /* 0x000fe40004800000 */
[----:B-1----:R-:W-:-:S02]  /*34e0*/  FMNMX.FTZ R38, R37, R36, !PT ;  /* 0x0000002425267209 */ /* 0x002fc40007810000 */
[----:B------:R-:W-:Y:S02]  /*34f0*/  ISETP.NE.AND P1, PT, R45, RZ, PT ;  /* 0x000000ff2d00720c */ /* 0x000fe40003f25270 */
[----:B------:R-:W-:Y:S01]  /*3500*/  FMNMX.FTZ R37, R4, R13, !PT ;  /* 0x0000000d04257209 */ /* 0x000fe20007810000 */
[----:B------:R-:W1:Y:S01]  /*3510*/  SHFL.BFLY PT, R9, R38, 0x1, 0x1f ;  /* 0x0c201f0026097f89 */ /* 0x000e6200000e0000 */
[C---:B------:R-:W-:Y:S02]  /*3520*/  ISETP.GT.AND P1, PT, R8.reuse, 0x30, !P1 ;  /* 0x000000300800780c */ /* 0x040fe40004f24270 */
[C---:B------:R-:W-:Y:S02]  /*3530*/  ISETP.GT.AND P3, PT, R8.reuse, 0x51, !P3 ;  /* 0x000000510800780c */ /* 0x040fe40005f64270 */
[----:B------:R-:W-:Y:S02]  /*3540*/  ISETP.LT.OR P1, PT, R5, 0x31, P1 ;  /* 0x000000310500780c */ /* 0x000fe40000f21670 */
[----:B------:R-:W-:-:S02]  /*3550*/  ISETP.GT.AND P4, PT, R8, 0x58, !P4 ;  /* 0x000000580800780c */ /* 0x000fc40006784270 */
[----:B------:R-:W-:Y:S02]  /*3560*/  FSEL R30, R30, -INF , !P1 ;  /* 0xff8000001e1e7808 */ /* 0x000fe40004800000 */
[----:B------:R-:W-:Y:S02]  /*3570*/  ISETP.NE.AND P1, PT, R48, RZ, PT ;  /* 0x000000ff3000720c */ /* 0x000fe40003f25270 */
[C---:B------:R-:W-:Y:S02]  /*3580*/  ISETP.LT.OR P3, PT, R5.reuse, 0x52, P3 ;  /* 0x000000520500780c */ /* 0x040fe40001f61670 */
[----:B------:R-:W-:Y:S02]  /*3590*/  ISETP.GT.AND P1, PT, R8, 0x31, !P1 ;  /* 0x000000310800780c */ /* 0x000fe40004f24270 */
[C---:B------:R-:W-:Y:S02]  /*35a0*/  ISETP.LT.OR P4, PT, R5.reuse, 0x59, P4 ;  /* 0x000000590500780c */ /* 0x040fe40002781670 */
[----:B------:R-:W-:-:S04]  /*35b0*/  ISETP.LT.OR P1, PT, R5, 0x32, P1 ;  /* 0x000000320500780c */ /* 0x000fc80000f21670 */
[----:B------:R-:W-:Y:S02]  /*35c0*/  FSEL R31, R31, -INF , !P1 ;  /* 0xff8000001f1f7808 */ /* 0x000fe40004800000 */
[----:B------:R-:W-:Y:S02]  /*35d0*/  ISETP.NE.AND P1, PT, R49, RZ, PT ;  /* 0x000000ff3100720c */ /* 0x000fe40003f25270 */
[----:B-1----:R-:W-:Y:S02]  /*35e0*/  FMNMX.FTZ R9, R38, R9, !PT ;  /* 0x0000000926097209 */ /* 0x002fe40007810000 */
[----:B------:R-:W-:Y:S02]  /*35f0*/  FMNMX.FTZ R38, R14, R37, !PT ;  /* 0x000000250e267209 */ /* 0x000fe40007810000 */
[----:B------:R-:W-:Y:S01]  /*3600*/  ISETP.GT.AND P1, PT, R8, 0x38, !P1 ;  /* 0x000000380800780c */ /* 0x000fe20004f24270 */
[----:B------:R-:W-:Y:S01]  /*3610*/  FMUL.FTZ R36, R9, UR10 ;  /* 0x0000000a09247c20 */ /* 0x000fe20008410000 */
        /* <DEDUP_REMOVED lines=21> */
[----:B------:R-:W-:Y:S02]  /*3770*/  FMNMX.FTZ R38, R30, R37, !PT ;  /* 0x000000251e267209 */ /* 0x000fe40007810000 */
[----:B------:R-:W-:Y:S02]  /*3780*/  FSETP.NEU.FTZ.AND P1, PT, R9, -INF , PT ;  /* 0xff8000000900780b */ /* 0x000fe40003f3d000 */
[----:B------:R-:W-:Y:S02]  /*3790*/  ISETP.NE.AND P5, PT, R57, RZ, PT ;  /* 0x000000ff3900720c */ /* 0x000fe40003fa5270 */
[----:B------:R-:W-:-:S02]  /*37a0*/  FMNMX.FTZ R37, R31, R38, !PT ;  /* 0x000000261f257209 */ /* 0x000fc40007810000 */
[----:B------:R-:W-:Y:S02]  /*37b0*/  FSEL R43, R36, RZ, P1 ;  /* 0x000000ff242b7208 */ /* 0x000fe40000800000 */
[----:B------:R-:W-:Y:S02]  /*37c0*/  ISETP.GT.AND P1, PT, R8, 0x48, !P5 ;  /* 0x000000480800780c */ /* 0x000fe40006f24270 */
        /* <DEDUP_REMOVED lines=8> */
[----:B------:R-:W-:Y:S01]  /*3850*/  ISETP.NE.AND P2, PT, R61, RZ, PT ;  /* 0x000000ff3d00720c */ /* 0x000fe20003f45270 */
[--C-:B------:R-:W-:Y:S01]  /*3860*/  FFMA.FTZ R42, R74, UR10, -R43.reuse ;  /* 0x0000000a4a2a7c23 */ /* 0x100fe2000801082b */
[----:B------:R-:W-:Y:S01]  /*3870*/  ISETP.GT.AND P1, PT, R8, 0x49, !P6 ;  /* 0x000000490800780c */ /* 0x000fe20007724270 */
[--C-:B------:R-:W-:Y:S01]  /*3880*/  FFMA.FTZ R52, R94, UR10, -R43.reuse ;  /* 0x0000000a5e347c23 */ /* 0x100fe2000801082b */
[----:B------:R-:W-:Y:S01]  /*3890*/  FMNMX.FTZ R38, R34, R37, !PT ;  /* 0x0000002522267209 */ /* 0x000fe20007810000 */
[----:B------:R2:W-:Y:S01]  /*38a0*/  MUFU.EX2 R154, R41 ;  /* 0x00000029009a7308 */ /* 0x0005e20000000800 */
[--C-:B-1----:R-:W-:Y:S01]  /*38b0*/  FFMA.FTZ R39, R76, UR10, -R43.reuse ;  /* 0x0000000a4c277c23 */ /* 0x102fe2000801082b */
[----:B------:R-:W-:Y:S01]  /*38c0*/  ISETP.NE.AND P5, PT, R65, RZ, PT ;  /* 0x000000ff4100720c */ /* 0x000fe20003fa5270 */
[--C-:B------:R-:W-:Y:S01]  /*38d0*/  FFMA.FTZ R48, R90, UR10, -R43.reuse ;  /* 0x0000000a5a307c23 */ /* 0x100fe2000801082b */
[----:B------:R-:W-:Y:S01]  /*38e0*/  ISETP.GT.AND P2, PT, R8, 0x50, !P2 ;  /* 0x000000500800780c */ /* 0x000fe20005744270 */
[--C-:B------:R-:W-:Y:S01]  /*38f0*/  FFMA.FTZ R56, R98, UR10, -R43.reuse ;  /* 0x0000000a62387c23 */ /* 0x100fe2000801082b */
[C---:B------:R-:W-:Y:S01]  /*3900*/  ISETP.LT.OR P1, PT, R5.reuse, 0x4a, P1 ;  /* 0x0000004a0500780c */ /* 0x040fe20000f21670 */
[--C-:B------:R-:W-:Y:S01]  /*3910*/  FFMA.FTZ R44, R84, UR10, -R43.reuse ;  /* 0x0000000a542c7c23 */ /* 0x100fe2000801082b */
[----:B------:R1:W-:Y:S01]  /*3920*/  MUFU.EX2 R156, R39 ;  /* 0x00000027009c7308 */ /* 0x0003e20000000800 */
[--C-:B--2---:R-:W-:Y:S01]  /*3930*/  FFMA.FTZ R41, R80, UR10, -R43.reuse ;  /* 0x0000000a50297c23 */ /* 0x104fe2000801082b */
[----:B------:R-:W-:Y:S01]  /*3940*/  ISETP.GT.AND P5, PT, R8, 0x59, !P5 ;  /* 0x000000590800780c */ /* 0x000fe20006fa4270 */
[--C-:B------:R-:W-:Y:S01]  /*3950*/  FFMA.FTZ R46, R88, UR10, -R43.reuse ;  /* 0x0000000a582e7c23 */ /* 0x100fe2000801082b */
[----:B------:R-:W-:Y:S01]  /*3960*/  ISETP.LT.OR P2, PT, R5, 0x51, P2 ;  /* 0x000000510500780c */ /* 0x000fe20001741670 */
[--C-:B------:R-:W-:Y:S01]  /*3970*/  FFMA.FTZ R50, R92, UR10, -R43.reuse ;  /* 0x0000000a5c327c23 */ /* 0x100fe2000801082b */
[----:B------:R-:W-:Y:S01]  /*3980*/  FSEL R37, R63, -INF , !P1 ;  /* 0xff8000003f257808 */ /* 0x000fe20004800000 */
[--C-:B------:R-:W-:Y:S01]  /*3990*/  FFMA.FTZ R54, R96, UR10, -R43.reuse ;  /* 0x0000000a60367c23 */ /* 0x100fe2000801082b */
[----:B------:R2:W-:Y:S01]  /*39a0*/  MUFU.EX2 R158, R41 ;  /* 0x00000029009e7308 */ /* 0x0005e20000000800 */
[----:B-1----:R-:W-:Y:S01]  /*39b0*/  FMNMX.FTZ R39, R35, R38, !PT ;  /* 0x0000002623277209 */ /* 0x002fe20007810000 */
[--C-:B------:R-:W-:Y:S01]  /*39c0*/  FFMA.FTZ R58, R100, UR10, -R43.reuse ;  /* 0x0000000a643a7c23 */ /* 0x100fe2000801082b */
[----:B------:R-:W-:Y:S01]  /*39d0*/  FSEL R38, R66, -INF , !P2 ;  /* 0xff80000042267808 */ /* 0x000fe20005000000 */
[----:B------:R-:W-:Y:S01]  /*39e0*/  FFMA.FTZ R62, R106, UR10, -R43 ;  /* 0x0000000a6a3e7c23 */ /* 0x000fe2000801082b */
[----:B------:R-:W-:-:S02]  /*39f0*/  FMNMX.FTZ R8, R36, R39, !PT ;  /* 0x0000002724087209 */ /* 0x000fc40007810000 */
[----:B------:R-:W-:Y:S01]  /*3a00*/  FSEL R39, R67, -INF , !P3 ;  /* 0xff80000043277808 */ /* 0x000fe20005800000 */
[----:B------:R1:W-:Y:S01]  /*3a10*/  MUFU.EX2 R45, R40 ;  /* 0x00000028002d7308 */ /* 0x0003e20000000800 */
[----:B--2---:R-:W-:Y:S02]  /*3a20*/  FMNMX.FTZ R41, R37, R8, !PT ;  /* 0x0000000825297209 */ /* 0x004fe40007810000 */
[----:B------:R-:W-:Y:S02]  /*3a30*/  ISETP.LT.OR P5, PT, R5, 0x5a, P5 ;  /* 0x0000005a0500780c */ /* 0x000fe40002fa1670 */
[----:B------:R-:W-:Y:S02]  /*3a40*/  FMNMX.FTZ R8, R38, R41, !PT ;  /* 0x0000002926087209 */ /* 0x000fe40007810000 */
[----:B------:R-:W-:Y:S01]  /*3a50*/  FSEL R5, R70, -INF , !P4 ;  /* 0xff80000046057808 */ /* 0x000fe20006000000 */
[----:B------:R2:W-:Y:S01]  /*3a60*/  MUFU.EX2 R47, R42 ;  /* 0x0000002a002f7308 */ /* 0x0005e20000000800 */
[----:B-1----:R-:W-:Y:S01]  /*3a70*/  FFMA.FTZ R40, R78, UR10, -R43 ;  /* 0x0000000a4e287c23 */ /* 0x002fe2000801082b */
[----:B------:R-:W-:-:S04]  /*3a80*/  FMNMX.FTZ R8, R39, R8, !PT ;  /* 0x0000000827087209 */ /* 0x000fc80007810000 */
[----:B------:R-:W-:Y:S02]  /*3a90*/  FMNMX.FTZ R41, R5, R8, !PT ;  /* 0x0000000805297209 */ /* 0x000fe40007810000 */
[----:B------:R1:W-:Y:S01]  /*3aa0*/  MUFU.EX2 R49, R40 ;  /* 0x0000002800317308 */ /* 0x0003e20000000800 */
[----:B--2---:R-:W-:-:S07]  /*3ab0*/  FFMA.FTZ R42, R82, UR10, -R43 ;  /* 0x0000000a522a7c23 */ /* 0x004fce000801082b */
[----:B------:R2:W-:Y:S01]  /*3ac0*/  MUFU.EX2 R51, R42 ;  /* 0x0000002a00337308 */ /* 0x0005e20000000800 */
[----:B-1----:R-:W-:-:S04]  /*3ad0*/  FSEL R40, R71, -INF , !P5 ;  /* 0xff80000047287808 */ /* 0x002fc80006800000 */
[----:B------:R-:W-:-:S03]  /*3ae0*/  FMNMX.FTZ R41, R40, R41, !PT ;  /* 0x0000002928297209 */ /* 0x000fc60007810000 */
[----:B------:R1:W-:Y:S01]  /*3af0*/  MUFU.EX2 R57, R52 ;  /* 0x0000003400397308 */ /* 0x0003e20000000800 */
[--C-:B--2---:R-:W-:Y:S01]  /*3b00*/  FFMA.FTZ R42, R86, UR10, -R43.reuse ;  /* 0x0000000a562a7c23 */ /* 0x104fe2000801082b */
[----:B------:R-:W2:Y:S06]  /*3b10*/  SHFL.BFLY PT, R8, R41, 0x2, 0x1f ;  /* 0x0c401f0029087f89 */ /* 0x000eac00000e0000 */
[----:B------:R-:W-:Y:S01]  /*3b20*/  MUFU.EX2 R53, R42 ;  /* 0x0000002a00357308 */ /* 0x000fe20000000800 */
[--C-:B-1----:R-:W-:Y:S01]  /*3b30*/  FFMA.FTZ R52, R60, UR10, -R43.reuse ;  /* 0x0000000a3c347c23 */ /* 0x102fe2000801082b */
[----:B------:R-:W-:-:S06]  /*3b40*/  FFMA.FTZ R60, R104, UR10, -R43 ;  /* 0x0000000a683c7c23 */ /* 0x000fcc000801082b */
[----:B------:R1:W-:Y:S08]  /*3b50*/  MUFU.EX2 R55, R48 ;  /* 0x0000003000377308 */ /* 0x0003f00000000800 */
[----:B------:R3:W-:Y:S01]  /*3b60*/  MUFU.EX2 R59, R56 ;  /* 0x00000038003b7308 */ /* 0x0007e20000000800 */
[----:B-1----:R-:W-:Y:S01]  /*3b70*/  FFMA.FTZ R48, R102, UR10, -R43 ;  /* 0x0000000a66307c23 */ /* 0x002fe2000801082b */
[----:B--2---:R-:W-:-:S05]  /*3b80*/  FMNMX.FTZ R42, R41, R8, !PT ;  /* 0x00000008292a7209 */ /* 0x004fca0007810000 */
[----:B------:R-:W1:Y:S01]  /*3b90*/  SHFL.BFLY PT, R41, R42, 0x1, 0x1f ;  /* 0x0c201f002a297f89 */ /* 0x000e6200000e0000 */
[----:B------:R-:W-:Y:S01]  /*3ba0*/  MUFU.EX2 R61, R48 ;  /* 0x00000030003d7308 */ /* 0x000fe20000000800 */
[----:B---3--:R-:W-:-:S07]  /*3bb0*/  FFMA.FTZ R56, R64, UR10, -R43 ;  /* 0x0000000a40387c23 */ /* 0x008fce000801082b */
[----:B------:R-:W2:Y:S08]  /*3bc0*/  MUFU.EX2 R44, R44 ;  /* 0x0000002c002c7308 */ /* 0x000eb00000000800 */
[----:B------:R-:W3:Y:S01]  /*3bd0*/  MUFU.EX2 R46, R46 ;  /* 0x0000002e002e7308 */ /* 0x000ee20000000800 */
[----:B-1----:R-:W-:Y:S01]  /*3be0*/  FMNMX.FTZ R8, R42, R41, !PT ;  /* 0x000000292a087209 */ /* 0x002fe20007810000 */
[--C-:B------:R-:W-:Y:S01]  /*3bf0*/  FFMA.FTZ R41, R68, UR10, -R43.reuse ;  /* 0x0000000a44297c23 */ /* 0x100fe2000801082b */
[----:B------:R-:W-:-:S05]  /*3c00*/  FFMA.FTZ R43, R108, UR10, -R43 ;  /* 0x0000000a6c2b7c23 */ /* 0x000fca000801082b */
[----:B------:R-:W-:Y:S01]  /*3c10*/  MUFU.EX2 R63, R60 ;  /* 0x0000003c003f7308 */ /* 0x000fe20000000800 */
[C---:B------:R-:W-:Y:S01]  /*3c20*/  FSETP.NEU.FTZ.AND P1, PT, R8.reuse, -INF , PT ;  /* 0xff8000000800780b */ /* 0x040fe20003f3d000 */
[----:B------:R-:W-:Y:S01]  /*3c30*/  FMUL.FTZ R42, R8, UR10 ;  /* 0x0000000a082a7c20 */ /* 0x000fe20008410000 */
[----:B--2---:R-:W-:-:S04]  /*3c40*/  F2FP.F16.F32.PACK_AB R160, R53, R44 ;  /* 0x0000002c35a0723e */ /* 0x004fc800000000ff */
[----:B------:R-:W-:Y:S01]  /*3c50*/  FSEL R42, R42, RZ, P1 ;  /* 0x000000ff2a2a7208 */ /* 0x000fe20000800000 */
[----:B------:R1:W-:Y:S01]  /*3c60*/  MUFU.EX2 R174, R43 ;  /* 0x0000002b00ae7308 */ /* 0x0003e20000000800 */
[----:B---3--:R-:W-:-:S03]  /*3c70*/  F2FP.F16.F32.PACK_AB R162, R55, R46 ;  /* 0x0000002e37a2723e */ /* 0x008fc600000000ff */
[--C-:B------:R-:W-:Y:S01]  /*3c80*/  FFMA.FTZ R4, R4, UR10, -R42.reuse ;  /* 0x0000000a04047c23 */ /* 0x100fe2000801082a */
[--C-:B------:R-:W-:Y:S01]  /*3c90*/  FFMA.FTZ R13, R13, UR10, -R42.reuse ;  /* 0x0000000a0d0d7c23 */ /* 0x100fe2000801082a */
[--C-:B------:R-:W-:Y:S01]  /*3ca0*/  FFMA.FTZ R14, R14, UR10, -R42.reuse ;  /* 0x0000000a0e0e7c23 */ /* 0x100fe2000801082a */
[--C-:B------:R-:W-:Y:S01]  /*3cb0*/  FFMA.FTZ R15, R15, UR10, -R42.reuse ;  /* 0x0000000a0f0f7c23 */ /* 0x100fe2000801082a */
[--C-:B------:R-:W-:Y:S01]  /*3cc0*/  FFMA.FTZ R20, R20, UR10, -R42.reuse ;  /* 0x0000000a14147c23 */ /* 0x100fe2000801082a */
[----:B-1----:R-:W-:Y:S01]  /*3cd0*/  FADD.FTZ R43, R152, R45 ;  /* 0x0000002d982b7221 */ /* 0x002fe20000010000 */
[----:B------:R-:W-:Y:S01]  /*3ce0*/  MUFU.EX2 R4, R4 ;  /* 0x0000000400047308 */ /* 0x000fe20000000800 */
[--C-:B------:R-:W-:Y:S01]  /*3cf0*/  FFMA.FTZ R21, R21, UR10, -R42.reuse ;  /* 0x0000000a15157c23 */ /* 0x100fe2000801082a */
[--C-:B------:R-:W-:Y:S01]  /*3d00*/  FFMA.FTZ R24, R24, UR10, -R42.reuse ;  /* 0x0000000a18187c23 */ /* 0x100fe2000801082a */
[----:B------:R-:W-:Y:S01]  /*3d10*/  FADD.FTZ R48, R154, R43 ;  /* 0x0000002b9a307221 */ /* 0x000fe20000010000 */
[--C-:B------:R-:W-:Y:S01]  /*3d20*/  FFMA.FTZ R25, R25, UR10, -R42.reuse ;  /* 0x0000000a19197c23 */ /* 0x100fe2000801082a */
[--C-:B------:R-:W-:Y:S01]  /*3d30*/  FFMA.FTZ R26, R26, UR10, -R42.reuse ;  /* 0x0000000a1a1a7c23 */ /* 0x100fe2000801082a */
[----:B------:R-:W-:Y:S01]  /*3d40*/  FFMA.FTZ R27, R27, UR10, -R42 ;  /* 0x0000000a1b1b7c23 */ /* 0x000fe2000801082a */
[----:B------:R-:W-:Y:S01]  /*3d50*/  FADD.FTZ R43, R47, R48 ;  /* 0x000000302f2b7221 */ /* 0x000fe20000010000 */
[----:B------:R-:W1:Y:S01]  /*3d60*/  MUFU.EX2 R13, R13 ;  /* 0x0000000d000d7308 */ /* 0x000e620000000800 */
[--C-:B------:R-:W-:Y:S01]  /*3d70*/  FFMA.FTZ R28, R28, UR10, -R42.reuse ;  /* 0x0000000a1c1c7c23 */ /* 0x100fe2000801082a */
[--C-:B------:R-:W-:Y:S01]  /*3d80*/  FFMA.FTZ R29, R29, UR10, -R42.reuse ;  /* 0x0000000a1d1d7c23 */ /* 0x100fe2000801082a */
[----:B------:R-:W-:Y:S01]  /*3d90*/  FADD.FTZ R48, R156, R43 ;  /* 0x0000002b9c307221 */ /* 0x000fe20000010000 */
[--C-:B------:R-:W-:Y:S01]  /*3da0*/  FFMA.FTZ R30, R30, UR10, -R42.reuse ;  /* 0x0000000a1e1e7c23 */ /* 0x100fe2000801082a */
[--C-:B------:R-:W-:Y:S01]  /*3db0*/  FFMA.FTZ R31, R31, UR10, -R42.reuse ;  /* 0x0000000a1f1f7c23 */ /* 0x100fe2000801082a */
[----:B------:R-:W-:Y:S01]  /*3dc0*/  FFMA.FTZ R32, R32, UR10, -R42 ;  /* 0x0000000a20207c23 */ /* 0x000fe2000801082a */
[----:B------:R-:W-:Y:S01]  /*3dd0*/  FADD.FTZ R67, R49, R48 ;  /* 0x0000003031437221 */ /* 0x000fe20000010000 */
[----:B------:R-:W2:Y:S01]  /*3de0*/  MUFU.EX2 R14, R14 ;  /* 0x0000000e000e7308 */ /* 0x000ea20000000800 */
[--C-:B------:R-:W-:Y:S01]  /*3df0*/  FFMA.FTZ R33, R33, UR10, -R42.reuse ;  /* 0x0000000a21217c23 */ /* 0x100fe2000801082a */
[--C-:B------:R-:W-:Y:S01]  /*3e00*/  FFMA.FTZ R34, R34, UR10, -R42.reuse ;  /* 0x0000000a22227c23 */ /* 0x100fe2000801082a */
[----:B------:R-:W-:Y:S01]  /*3e10*/  FADD.FTZ R60, R158, R67 ;  /* 0x000000439e3c7221 */ /* 0x000fe20000010000 */
[--C-:B------:R-:W-:Y:S01]  /*3e20*/  FFMA.FTZ R35, R35, UR10, -R42.reuse ;  /* 0x0000000a23237c23 */ /* 0x100fe2000801082a */
[--C-:B------:R-:W-:Y:S01]  /*3e30*/  FFMA.FTZ R36, R36, UR10, -R42.reuse ;  /* 0x0000000a24247c23 */ /* 0x100fe2000801082a */
[----:B------:R-:W-:Y:S01]  /*3e40*/  FFMA.FTZ R37, R37, UR10, -R42 ;  /* 0x0000000a25257c23 */ /* 0x000fe2000801082a */
[----:B------:R-:W-:Y:S01]  /*3e50*/  FADD.FTZ R67, R51, R60 ;  /* 0x0000003c33437221 */ /* 0x000fe20000010000 */
[----:B------:R-:W3:Y:S01]  /*3e60*/  MUFU.EX2 R15, R15 ;  /* 0x0000000f000f7308 */ /* 0x000ee20000000800 */
[----:B-1----:R-:W-:Y:S01]  /*3e70*/  FADD.FTZ R43, R4, R13 ;  /* 0x0000000d042b7221 */ /* 0x002fe20000010000 */
[--C-:B------:R-:W-:Y:S01]  /*3e80*/  FFMA.FTZ R38, R38, UR10, -R42.reuse ;  /* 0x0000000a26267c23 */ /* 0x100fe2000801082a */
[----:B------:R-:W-:Y:S01]  /*3e90*/  FADD.FTZ R60, R44, R67 ;  /* 0x000000432c3c7221 */ /* 0x000fe20000010000 */
[--C-:B------:R-:W-:Y:S01]  /*3ea0*/  FFMA.FTZ R39, R39, UR10, -R42.reuse ;  /* 0x0000000a27277c23 */ /* 0x100fe2000801082a */
[----:B------:R-:W-:Y:S01]  /*3eb0*/  FFMA.FTZ R40, R40, UR10, -R42 ;  /* 0x0000000a28287c23 */ /* 0x000fe2000801082a */
[----:B------:R-:W-:Y:S01]  /*3ec0*/  F2FP.F16.F32.PACK_AB R152, R45, R152 ;  /* 0x000000982d98723e */ /* 0x000fe200000000ff */
[----:B------:R-:W-:Y:S01]  /*3ed0*/  FADD.FTZ R67, R53, R60 ;  /* 0x0000003c35437221 */ /* 0x000fe20000010000 */
[----:B------:R-:W1:Y:S01]  /*3ee0*/  MUFU.EX2 R20, R20 ;  /* 0x0000001400147308 */ /* 0x000e620000000800 */
[----:B--2---:R-:W-:Y:S01]  /*3ef0*/  FADD.FTZ R48, R14, R43 ;  /* 0x0000002b0e307221 */ /* 0x004fe20000010000 */
[----:B------:R-:W-:Y:S01]  /*3f00*/  F2FP.F16.F32.PACK_AB R153, R13, R4 ;  /* 0x000000040d99723e */ /* 0x000fe200000000ff */
[----:B------:R-:W-:Y:S01]  /*3f10*/  FADD.FTZ R60, R46, R67 ;  /* 0x000000432e3c7221 */ /* 0x000fe20000010000 */
[----:B------:R-:W-:-:S02]  /*3f20*/  F2FP.F16.F32.PACK_AB R154, R47, R154 ;  /* 0x0000009a2f9a723e */ /* 0x000fc400000000ff */
[----:B------:R-:W-:Y:S01]  /*3f30*/  F2FP.F16.F32.PACK_AB R156, R49, R156 ;  /* 0x0000009c319c723e */ /* 0x000fe200000000ff */
[----:B------:R-:W-:Y:S01]  /*3f40*/  FADD.FTZ R67, R55, R60 ;  /* 0x0000003c37437221 */ /* 0x000fe20000010000 */
[----:B------:R-:W2:Y:S01]  /*3f50*/  MUFU.EX2 R21, R21 ;  /* 0x0000001500157308 */ /* 0x000ea20000000800 */
[----:B---3--:R-:W-:Y:S01]  /*3f60*/  FADD.FTZ R43, R15, R48 ;  /* 0x000000300f2b7221 */ /* 0x008fe20000010000 */
[----:B------:R-:W-:Y:S02]  /*3f70*/  F2FP.F16.F32.PACK_AB R158, R51, R158 ;  /* 0x0000009e339e723e */ /* 0x000fe400000000ff */
[----:B------:R-:W-:-:S04]  /*3f80*/  F2FP.F16.F32.PACK_AB R155, R15, R14 ;  /* 0x0000000e0f9b723e */ /* 0x000fc800000000ff */
        /* <DEDUP_REMOVED lines=17> */
[----:B------:R-:W-:-:S06]  /*40a0*/  FFMA.FTZ R43, R5, UR10, -R42 ;  /* 0x0000000a052b7c23 */ /* 0x000fcc000801082a */
[----:B------:R-:W1:Y:S01]  /*40b0*/  MUFU.EX2 R30, R30 ;  /* 0x0000001e001e7308 */ /* 0x000e620000000800 */
[----:B--2---:R-:W-:Y:S01]  /*40c0*/  FADD.FTZ R60, R50, R67 ;  /* 0x00000043323c7221 */ /* 0x004fe20000010000 */
[----:B------:R-:W-:-:S03]  /*40d0*/  F2FP.F16.F32.PACK_AB R164, R57, R50 ;  /* 0x0000003239a4723e */ /* 0x000fc600000000ff */
[----:B------:R-:W-:-:S03]  /*40e0*/  FADD.FTZ R67, R57, R60 ;  /* 0x0000003c39437221 */ /* 0x000fc60000010000 */
[----:B------:R-:W2:Y:S01]  /*40f0*/  MUFU.EX2 R54, R54 ;  /* 0x0000003600367308 */ /* 0x000ea20000000800 */
[C---:B---3--:R-:W-:Y:S01]  /*4100*/  FADD.FTZ R5, R29.reuse, R48 ;  /* 0x000000301d057221 */ /* 0x048fe20000010000 */
[----:B------:R-:W-:-:S06]  /*4110*/  F2FP.F16.F32.PACK_AB R163, R29, R28 ;  /* 0x0000001c1da3723e */ /* 0x000fcc00000000ff */
[----:B------:R-:W3:Y:S01]  /*4120*/  MUFU.EX2 R31, R31 ;  /* 0x0000001f001f7308 */ /* 0x000ee20000000800 */
[----:B-1----:R-:W-:-:S07]  /*4130*/  FADD.FTZ R42, R30, R5 ;  /* 0x000000051e2a7221 */ /* 0x002fce0000010000 */
        /* <DEDUP_REMOVED lines=38> */
[C---:B---3--:R-:W-:Y:S01]  /*43a0*/  FADD.FTZ R4, R39.reuse, R4 ;  /* 0x0000000427047221 */ /* 0x048fe20000010000 */
[----:B------:R-:W-:-:S06]  /*43b0*/  F2FP.F16.F32.PACK_AB R173, R39, R38 ;  /* 0x0000002627ad723e */ /* 0x000fcc00000000ff */
[----:B------:R-:W3:Y:S01]  /*43c0*/  MUFU.EX2 R40, R40 ;  /* 0x0000002800287308 */ /* 0x000ee20000000800 */
[----:B-1----:R-:W-:-:S04]  /*43d0*/  FADD.FTZ R5, R41, R44 ;  /* 0x0000002c29057221 */ /* 0x002fc80000010000 */
[C---:B------:R-:W-:Y:S01]  /*43e0*/  FADD.FTZ R5, R174.reuse, R5 ;  /* 0x00000005ae057221 */ /* 0x040fe20000010000 */
[----:B------:R-:W-:Y:S01]  /*43f0*/  F2FP.F16.F32.PACK_AB R174, R174, R41 ;  /* 0x00000029aeae723e */ /* 0x000fe200000000ff */
[----:B--2---:R-:W-:-:S04]  /*4400*/  FADD.FTZ R13, R43, R4 ;  /* 0x000000042b0d7221 */ /* 0x004fc80000010000 */
[C---:B---3--:R-:W-:Y:S01]  /*4410*/  FADD.FTZ R4, R40.reuse, R13 ;  /* 0x0000000d28047221 */ /* 0x048fe20000010000 */
[----:B------:R-:W-:Y:S01]  /*4420*/  F2FP.F16.F32.PACK_AB R175, R40, R43 ;  /* 0x0000002b28af723e */ /* 0x000fe200000000ff */
[----:B------:R-:W-:Y:S06]  /*4430*/  @!P0 BRA `(.L_x_8539) ;  /* 0x0000000000048947 */ /* 0x000fec0003800000 */
[----:B------:R-:W-:Y:S01]  /*4440*/  BPT.TRAP 0x1 ;  /* 0x000000040000795c */ /* 0x000fe20000300000 */
.L_x_8539:
[----:B------:R1:W2:Y:S01]  /*4450*/  SYNCS.PHASECHK.TRANS64.TRYWAIT P1, [UR21+0x22850], R12 ;  /* 0x0228500cff0075a7 */ /* 0x0002a20008020155 */
[----:B------:R-:W-:Y:S05]  /*4460*/  @!P0 BRA `(.L_x_8540) ;  /* 0x0000000000048947 */ /* 0x000fea0003800000 */
[----:B------:R-:W-:Y:S01]  /*4470*/  BPT.TRAP 0x1 ;  /* 0x000000040000795c */ /* 0x000fe20000300000 */
.L_x_8540:
[----:B--2---:R-:W-:Y:S05]  /*4480*/  @P1 BRA `(.L_x_8541) ;  /* 0x0000000000081947 */ /* 0x004fea0003800000 */
[----:B------:R-:W2:Y:S02]  /*4490*/  SYNCS.PHASECHK.TRANS64.TRYWAIT P1, [UR21+0x22850], R12 ;  /* 0x0228500cff0075a7 */ /* 0x000ea40008020155 */
[----:B--2---:R-:W-:Y:S05]  /*44a0*/  @!P1 BRA `(.L_x_8542) ;  /* 0x000000e8008c9947 */ /* 0x004fea0003800000 */
.L_x_8541:
[----:B------:R3:W-:Y:S01]  /*44b0*/  BAR.SYNC.DEFER_BLOCKING R10, 0x100 ;  /* 0x0004000a0000751d */ /* 0x0007e20000010000 */
[----:B------:R-:W-:Y:S01]  /*44c0*/  UIADD3 UR6, UR46, 0x400, URZ ;  /* 0x000004002e067890 */ /* 0x000fe2000fffe03f */
[----:B------:R-:W-:-:S03]  /*44d0*/  IMAD.IADD R6, R17, 0x1, -R6 ;  /* 0x0000000111067824 */ /* 0x000fc600078e0a06 */
[----:B------:R-:W-:Y:S01]  /*44e0*/  USHF.R.U32.HI UR6, URZ, 0x4, UR6 ;  /* 0x000000043f067899 */ /* 0x000fe20008011606 */
[----:B-12---:R-:W-:Y:S01]  /*44f0*/  VIADD R12, R6, UR42 ;  /* 0x0000002a060c7c36 */ /* 0x006fe20008000000 */
[----:B------:R-:W-:Y:S01]  /*4500*/  UMOV UR7, 0x40000040 ;  /* 0x4000004000077882 */ /* 0x000fe20000000000 */
[----:B------:R-:W1:Y:S01]  /*4510*/  S2R R13, SR_TID.X ;  /* 0x00000000000d7919 */ /* 0x000e620000002100 */
[----:B------:R-:W-:-:S04]  /*4520*/  ULOP3.LUT UR6, UR6, 0x3fff, URZ, 0xc0, !UPT ;  /* 0x00003fff06067892 */ /* 0x000fc8000f8ec03f */
[----:B------:R-:W-:-:S04]  /*4530*/  ULOP3.LUT UR21, UR6, 0x3000000, URZ, 0xfc, !UPT ;  /* 0x0300000006157892 */ /* 0x000fc8000f8efc3f */
[----:B------:R-:W-:Y:S01]  /*4540*/  UIMAD UR11, UR39, 0xc00, UR21 ;  /* 0x00000c00270b78a4 */ /* 0x000fe2000f8e0215 */
[----:B------:R-:W-:-:S06]  /*4550*/  WARPGROUP.ARRIVE ;  /* 0x00000000000079c5 */ /* 0x000fcc0000000000 */
[----:B------:R-:W-:Y:S02]  /*4560*/  UMOV UR6, UR11 ;  /* 0x0000000b00067c82 */ /* 0x000fe40008000000 */
[----:B------:R-:W-:Y:S01]  /*4570*/  HGMMA.64x256x16.F32 R24, R152, gdesc[UR4].tnspB, RZ, !UPT, gsb0 ;  /* 0x43e0000498187df0 */ /* 0x000fe2000c0008ff */
[----:B------:R-:W-:Y:S01]  /*4580*/  UIADD3 UR6, UR11, 0x80, URZ ;  /* 0x000000800b067890 */ /* 0x000fe2000fffe03f */
[----:B------:R-:W-:Y:S01]  /*4590*/  UMOV UR7, 0x40000040 ;  /* 0x4000004000077882 */ /* 0x000fe20000000000 */
[----:B-1----:R-:W-:-:S13]  /*45a0*/  LOP3.LUT P1, RZ, R13, 0x7f, RZ, 0xc0, !PT ;  /* 0x0000007f0dff7812 */ /* 0x002fda000782c0ff */
[----:B------:R-:W-:-:S05]  /*45b0*/  @!P1 VIADD R7, R7, 0x22860 ;  /* 0x0002286007079836 */ /* 0x000fca0000000000 */
[----:B------:R-:W-:Y:S01]  /*45c0*/  @!P1 PRMT R7, RZ, 0x654, R7 ;  /* 0x00000654ff079816 */ /* 0x000fe20000000007 */
[----:B------:R-:W-:Y:S02]  /*45d0*/  WARPGROUP.DEPBAR.LE gsb0, 0x0 ;  /* 0x00008000000079c5 */ /* 0x000fe40000010000 */
        /* <DEDUP_REMOVED lines=26> */
[----:B------:R-:W-:-:S13]  /*4780*/  R2UR UR6, R12 ;  /* 0x000000000c0672ca */ /* 0x000fda00000e0000 */
[----:B------:R-:W-:Y:S01]  /*4790*/  UIADD3 UR14, UR6, UR14, URZ ;  /* 0x0000000e060e7290 */ /* 0x000fe2000fffe03f */
[----:B------:R-:W-:Y:S02]  /*47a0*/  WARPGROUP.DEPBAR.LE gsb0, 0x0 ;  /* 0x00008000000079c5 */ /* 0x000fe40000010000 */
[----:B------:R1:W-:Y:S01]  /*47b0*/  @!P1 SYNCS.ARRIVE.TRANS64.RED.A1T0 RZ, [R7+URZ], RZ ;  /* 0x000000ff07ff99a7 */ /* 0x0003e2000810043f */
[----:B------:R-:W-:Y:S01]  /*47c0*/  PLOP3.LUT P1, PT, PT, PT, UP0, 0x40, 0x0 ;  /* 0x000000000000781c */ /* 0x000fe20003f2e808 */
[----:B-1----:R-:W-:-:S12]  /*47d0*/  VIADD R7, R176, 0xfffffffe ;  /* 0xfffffffeb0077836 */ /* 0x002fd80000000000 */
[----:B---3--:R-:W-:Y:S05]  /*47e0*/  @P1 BRA `(.L_x_8543) ;  /* 0x0000000000481947 */ /* 0x008fea0003800000 */
        /* <DEDUP_REMOVED lines=11> */
.L_x_8544:
[----:B------:R-:W-:-:S11]  /*48a0*/  UISETP.NE.AND UP1, UPT, UR15, 0x1, UPT ;  /* 0x000000010f00788c */ /* 0x000fd6000bf25270 */
[----:B------:R-:W-:Y:S02]  /*48b0*/  @UP1 ULDC.64 UR18, c[0x0][0x9e8] ;  /* 0x00027a0000121ab9 */ /* 0x000fe40000000a00 */
[----:B------:R-:W-:-:S04]  /*48c0*/  UIMAD.WIDE.U32 UR6, UR11, UR18, URZ ;  /* 0x000000120b0672a5 */ /* 0x000fc8000f8e003f */
[----:B------:R-:W-:-:S12]  /*48d0*/  @UP1 USHF.R.U32.HI UR11, URZ, UR19, UR7 ;  /* 0x000000133f0b1299 */ /* 0x000fd80008011607 */
.L_x_8545:
[----:B------:R-:W-:-:S04]  /*48e0*/  UIMAD UR11, UR11, UR15, UR15 ;  /* 0x0000000f0b0b72a4 */ /* 0x000fc8000f8e020f */
[----:B------:R-:W-:-:S04]  /*48f0*/  UISETP.LT.AND UP1, UPT, UR14, UR11, UPT ;  /* 0x0000000b0e00728c */ /* 0x000fc8000bf21270 */
[----:B------:R-:W-:-:S12]  /*4900*/  USEL UR14, UR14, UR11, UP1 ;  /* 0x0000000b0e0e7287 */ /* 0x000fd80008800000 */
.L_x_8543:
[----:B------:R-:W-:-:S04]  /*4910*/  UIMAD.WIDE UR6, UR14, 0x2aaaaaab, URZ ;  /* 0x2aaaaaab0e0678a5 */ /* 0x000fc8000f8e023f */
[----:B------:R-:W-:-:S04]  /*4920*/  USHF.R.U32.HI UR6, URZ, 0x1f, UR7 ;  /* 0x0000001f3f067899 */ /* 0x000fc80008011607 */
[----:B------:R-:W-:-:S04]  /*4930*/  ULEA.HI.SX32 UR6, UR7, UR6, 0x1c ;  /* 0x0000000607067291 */ /* 0x000fc8000f8fe23f */
[----:B------:R-:W-:-:S04]  /*4940*/  UISETP.LT.AND UP1, UPT, UR40, UR6, UPT ;  /* 0x000000062800728c */ /* 0x000fc8000bf21270 */
[----:B------:R-:W-:-:S06]  /*4950*/  USEL UR26, UR40, UR6, !UP1 ;  /* 0x00000006281a7287 */ /* 0x000fcc000c800000 */
[----:B------:R-:W-:-:S13]  /*4960*/  ISETP.GE.AND P1, PT, R7, UR26, PT ;  /* 0x0000001a07007c0c */ /* 0x000fda000bf26270 */
[----:B------:R-:W-:Y:S05]  /*4970*/  @!P1 BRA `(.L_x_8546) ;  /* 0x0000003400589947 */ /* 0x000fea0003800000 */
[----:B------:R-:W-:Y:S01]  /*4980*/  IMAD.IADD R12, R0, 0x1, R6 ;  /* 0x00000001000c7824 */ /* 0x000fe200078e0206 */
[----:B------:R-:W-:Y:S01]  /*4990*/  ULDC UR23, c[0x0][0x9e4] ;  /* 0x0002790000177ab9 */ /* 0x000fe20000000800 */
[----:B------:R-:W-:Y:S01]  /*49a0*/  ULDC UR27, c[0x0][0x988] ;  /* 0x00026200001b7ab9 */ /* 0x000fe20000000800 */
[----:B------:R-:W-:Y:S01]  /*49b0*/  ULDC UR24, c[0x0][0x9d8] ;  /* 0x0002760000187ab9 */ /* 0x000fe20000000800 */
[----:B------:R-:W-:-:S05]  /*49c0*/  ULDC UR25, c[0x0][0x9e0] ;  /* 0x0002780000197ab9 */ /* 0x000fca0000000800 */
.L_x_8563:
[----:B------:R-:W-:-:S04]  /*49d0*/  UIADD3 UR39, UR39, 0x1, URZ ;  /* 0x0000000127277890 */ /* 0x000fc8000fffe03f */
[----:B------:R-:W-:-:S04]  /*49e0*/  UISETP.NE.AND UP1, UPT, UR39, 0x2, UPT ;  /* 0x000000022700788c */ /* 0x000fc8000bf25270 */
[----:B------:R-:W-:Y:S02]  /*49f0*/  USEL UR6, URZ, 0x1, UP1 ;  /* 0x000000013f067887 */ /* 0x000fe40008800000 */
[----:B------:R-:W-:Y:S02]  /*4a00*/  USEL UR39, UR39, URZ, UP1 ;  /* 0x0000003f27277287 */ /* 0x000fe40008800000 */
[----:B------:R-:W-:Y:S01]  /*4a10*/  ULOP3.LUT UR38, UR38, UR6, URZ, 0x3c, !UPT ;  /* 0x0000000626267292 */ /* 0x000fe2000f8e3c3f */
[----:B-1----:R-:W-:Y:S11]  /*4a20*/  @!P0 BRA `(.L_x_8547) ;  /* 0x0000000000048947 */ /* 0x002ff60003800000 */
[----:B------:R-:W-:Y:S01]  /*4a30*/  BPT.TRAP 0x1 ;  /* 0x000000040000795c */ /* 0x000fe20000300000 */
.L_x_8547:
[----:B------:R-:W-:Y:S01]  /*4a40*/  ULEA UR28, UR39, UR46, 0x3 ;  /* 0x0000002e271c7291 */ /* 0x000fe2000f8e183f */
[----:B------:R-:W-:-:S05]  /*4a50*/  IMAD.U32 R10, RZ, RZ, UR38 ;  /* 0x00000026ff0a7e24 */ /* 0x000fca000f8e00ff */
[----:B------:R-:W-:-:S04]  /*4a60*/  SHF.L.U32 R10, R10, 0x1f, RZ ;  /* 0x0000001f0a0a7819 */ /* 0x000fc800000006ff */
[----:B------:R1:W2:Y:S01]  /*4a70*/  SYNCS.PHASECHK.TRANS64.TRYWAIT P1, [UR28+0x22830], R10 ;  /* 0x0228300aff0075a7 */ /* 0x0002a2000802015c */
[----:B------:R-:W-:Y:S05]  /*4a80*/  @!P0 BRA `(.L_x_8548) ;  /* 0x0000000000048947 */ /* 0x000fea0003800000 */
[----:B------:R-:W-:Y:S01]  /*4a90*/  BPT.TRAP 0x1 ;  /* 0x000000040000795c */ /* 0x000fe20000300000 */
.L_x_8548:
[----:B--2---:R-:W-:Y:S05]  /*4aa0*/  @P1 BRA `(.L_x_8549) ;  /* 0x0000000000081947 */ /* 0x004fea0003800000 */
[----:B------:R-:W2:Y:S02]  /*4ab0*/  SYNCS.PHASECHK.TRANS64.TRYWAIT P1, [UR28+0x22830], R10 ;  /* 0x0228300aff0075a7 */ /* 0x000ea4000802015c */
[----:B--2---:R-:W-:Y:S05]  /*4ac0*/  @!P1 BRA `(.L_x_8550) ;  /* 0x000000e400189947 */ /* 0x004fea0003800000 */
.L_x_8549:
[----:B------:R-:W-:Y:S01]  /*4ad0*/  UIMAD UR18, UR39, 0x300, UR20 ;  /* 0x00000300271278a4 */ /* 0x000fe2000f8e0214 */
[----:B------:R-:W-:Y:S01]  /*4ae0*/  WARPGROUP.ARRIVE ;  /* 0x00000000000079c5 */ /* 0x000fe20000000000 */
[----:B------:R-:W-:Y:S01]  /*4af0*/  UMOV UR19, 0x40000040 ;  /* 0x4000004000137882 */ /* 0x000fe20000000000 */
[----:B------:R-:W-:Y:S01]  /*4b00*/  UMOV UR7, 0x40000040 ;  /* 0x4000004000077882 */ /* 0x000fe20000000000 */
[----:B------:R-:W-:-:S03]  /*4b10*/  UIADD3 UR6, UR18, 0x2, URZ ;  /* 0x0000000212067890 */ /* 0x000fc6000fffe03f */
[----:B--2---:R-:W2:Y:S01]  /*4b20*/  S2R R11, SR_TID.X ;  /* 0x00000000000b7919 */ /* 0x004ea20000002100 */
[----:B------:R-:W-:Y:S01]  /*4b30*/  UIADD3 UR10, UR18, 0x4, URZ ;  /* 0x00000004120a7890 */ /* 0x000fe2000fffe03f */
[----:B------:R-:W-:Y:S01]  /*4b40*/  IMAD R15, R7, -0x60, R17 ;  /* 0xffffffa0070f7824 */ /* 0x000fe200078e0211 */
[----:B------:R-:W-:Y:S01]  /*4b50*/  UMOV UR11, 0x40000040 ;  /* 0x40000040000b7882 */ /* 0x000fe20000000000 */
[----:B------:R-:W-:Y:S01]  /*4b60*/  HGMMA.64x96x16.F32 R152, gdesc[UR16], RZ, !UPT, gsb0 ;  /* 0x01600000109879f0 */ /* 0x000fe2000c0008ff */
[----:B------:R-:W-:Y:S01]  /*4b70*/  UIADD3 UR14, UR18, 0x6, URZ ;  /* 0x00000006120e7890 */ /* 0x000fe2000fffe03f */
[----:B------:R-:W-:Y:S01]  /*4b80*/  UMOV UR15, 0x40000040 ;  /* 0x40000040000f7882 */ /* 0x000fe20000000000 */
[----:B--2---:R-:W-:Y:S02]  /*4b90*/  LOP3.LUT P1, RZ, R11, 0x7f, RZ, 0xc0, !PT ;  /* 0x0000007f0bff7812 */ /* 0x004fe4000782c0ff */
[----:B------:R-:W-:Y:S01]  /*4ba0*/  IADD3 R11, -R23, 0xb, RZ ;  /* 0x0000000b170b7810 */ /* 0x000fe20007ffe1ff */
        /* <DEDUP_REMOVED lines=14> */
[----:B------:R-:W2:Y:S01]  /*4c90*/  LDC R174, c[0x0][0x288] ;  /* 0x0000a200ffae7b82 */ /* 0x000ea20000000800 */
[----:B------:R-:W-:-:S02]  /*4ca0*/  IMAD.U32 R177, RZ, RZ, UR28 ;  /* 0x0000001cffb17e24 */ /* 0x000fc4000f8e00ff */
[----:B------:R-:W-:Y:S01]  /*4cb0*/  FMUL.FTZ R13, R154, UR24 ;  /* 0x000000189a0d7c20 */ /* 0x000fe20008410000 */
[----:B------:R-:W-:Y:S01]  /*4cc0*/  FMUL.FTZ R20, R155, UR24 ;  /* 0x000000189b147c20 */ /* 0x000fe20008410000 */
[----:B------:R-:W-:Y:S01]  /*4cd0*/  FMUL.FTZ R206, R156, UR24 ;  /* 0x000000189cce7c20 */ /* 0x000fe20008410000 */
[----:B------:R-:W-:Y:S02]  /*4ce0*/  @!P1 VIADD R14, R177, 0x22840 ;  /* 0x00022840b10e9836 */ /* 0x000fe40000000000 */
        /* <DEDUP_REMOVED lines=43> */
[----:B------:R3:W-:Y:S01]  /*4fa0*/  @!P1 SYNCS.ARRIVE.TRANS64.RED.A1T0 RZ, [R14+URZ], RZ ;  /* 0x000000ff0eff99a7 */ /* 0x0007e2000810043f */
[----:B------:R-:W-:Y:S01]  /*4fb0*/  PLOP3.LUT P1, PT, PT, PT, UP0, 0x40, 0x0 ;  /* 0x000000000000781c */ /* 0x000fe20003f2e808 */
[----:B------:R-:W4:Y:S01]  /*4fc0*/  MUFU.TANH R204, R204 ;  /* 0x000000cc00cc7308 */ /* 0x000f220000002400 */
[----:B--2---:R-:W-:-:S05]  /*4fd0*/  IADD3 R15, R15, 0x1, -R174 ;  /* 0x000000010f0f7810 */ /* 0x004fca0007ffe8ae */
[----:B------:R-:W-:Y:S02]  /*4fe0*/  IMAD.IADD R15, R15, 0x1, -R16 ;  /* 0x000000010f0f7824 */ /* 0x000fe400078e0a10 */
[----:B------:R-:W2:Y:S02]  /*4ff0*/  MUFU.TANH R203, R203 ;  /* 0x000000cb00cb7308 */ /* 0x000ea40000002400 */
[C---:B------:R-:W-:Y:S02]  /*5000*/  VIADD R191, R15.reuse, UR25 ;  /* 0x000000190fbf7c36 */ /* 0x040fe40008000000 */
[----:B------:R-:W-:Y:S02]  /*5010*/  VIADD R192, R15, UR22 ;  /* 0x000000160fc07c36 */ /* 0x000fe40008000000 */
[C---:B------:R-:W-:Y:S02]  /*5020*/  IMAD.IADD R193, R0.reuse, 0x1, R191 ;  /* 0x0000000100c17824 */ /* 0x040fe400078e02bf */
[----:B------:R-:W1:Y:S01]  /*5030*/  MUFU.TANH R13, R13 ;  /* 0x0000000d000d7308 */ /* 0x000e620000002400 */
[----:B------:R-:W-:-:S07]  /*5040*/  IMAD.IADD R194, R0, 0x1, R192 ;  /* 0x0000000100c27824 */ /* 0x000fce00078e02c0 */
        /* <DEDUP_REMOVED lines=45> */
[----:B--234-:R-:W-:Y:S05]  /*5320*/  @P1 BRA `(.L_x_8551) ;  /* 0x00000000005c1947 */ /* 0x01cfea0003800000 */
        /* <DEDUP_REMOVED lines=11> */
.L_x_8553:
[----:B------:R-:W-:-:S05]  /*53e0*/  IMAD.U32 R176, RZ, RZ, UR23 ;  /* 0x00000017ffb07e24 */ /* 0x000fca000f8e00ff */
[----:B------:R-:W-:-:S13]  /*53f0*/  ISETP.NE.AND P1, PT, R176, 0x1, PT ;  /* 0x00000001b000780c */ /* 0x000fda0003f25270 */
[----:B------:R-:W2:Y:S01]  /*5400*/  @P1 LDC.64 R14, c[0x0][0x9e8] ;  /* 0x00027a00ff0e1b82 */ /* 0x000ea20000000a00 */
[----:B------:R-:W-:-:S04]  /*5410*/  @P1 IMAD.IADD R173, R0, 0x1, R6 ;  /* 0x0000000100ad1824 */ /* 0x000fc800078e0206 */
[----:B--2---:R-:W-:-:S04]  /*5420*/  @P1 IMAD.HI.U32 R174, R173, R14, RZ ;  /* 0x0000000eadae1227 */ /* 0x004fc800078e00ff */
[----:B------:R-:W-:Y:S01]  /*5430*/  IMAD.MOV.U32 R14, RZ, RZ, R12 ;  /* 0x000000ffff0e7224 */ /* 0x000fe200078e000c */
[----:B------:R-:W-:-:S07]  /*5440*/  @P1 SHF.R.U32.HI R14, RZ, R15, R174 ;  /* 0x0000000fff0e1219 */ /* 0x000fce00000116ae */
.L_x_8554:
[----:B------:R-:W-:Y:S05]  /*5450*/  BSYNC B0 ;  /* 0x0000000000007941 */ /* 0x000fea0003800000 */
.L_x_8552:
[----:B------:R-:W-:-:S04]  /*5460*/  IMAD R15, R7, -0x60, -R16 ;  /* 0xffffffa0070f7824 */ /* 0x000fc800078e0a10 */
[----:B------:R-:W-:-:S05]  /*5470*/  IMAD R15, R14, R176, R15 ;  /* 0x000000b00e0f7224 */ /* 0x000fca00078e020f */
[----:B------:R-:W-:Y:S02]  /*5480*/  VIADDMNMX R193, R15, R176, R193, PT ;  /* 0x000000b00fc17246 */ /* 0x000fe400038001c1 */
[----:B------:R-:W-:-:S07]  /*5490*/  VIMNMX R194, R194, R15, !PT ;  /* 0x0000000fc2c27248 */ /* 0x000fce0007fe0100 */
.L_x_8551:
[----:B------:R-:W-:Y:S01]  /*54a0*/  IMAD R197, R7, -0x60, RZ ;  /* 0xffffffa007c57824 */ /* 0x000fe200078e02ff */
[----:B------:R-:W-:Y:S01]  /*54b0*/  LOP3.LUT R2, R2, 0xfffbffff, RZ, 0xc0, !PT ;  /* 0xfffbffff02027812 */ /* 0x000fe200078ec0ff */
[----:B------:R-:W-:-:S03]  /*54c0*/  IMAD.IADD R195, R3, 0x1, R192 ;  /* 0x0000000103c37824 */ /* 0x000fc600078e02c0 */
[C---:B------:R-:W-:Y:S02]  /*54d0*/  ISETP.GE.AND P1, PT, R197.reuse, 0x1, PT ;  /* 0x00000001c500780c */ /* 0x040fe40003f26270 */
[----:B------:R-:W-:Y:S02]  /*54e0*/  ISETP.GE.AND P4, PT, R197, 0x9, PT ;  /* 0x00000009c500780c */ /* 0x000fe40003f86270 */
[----:B------:R-:W-:-:S04]  /*54f0*/  ISETP.GT.AND P2, PT, R194, RZ, !P1 ;  /* 0x000000ffc200720c */ /* 0x000fc80004f44270 */
[----:B------:R-:W-:-:S04]  /*5500*/  ISETP.LT.OR P2, PT, R193, 0x1, P2 ;  /* 0x00000001c100780c */ /* 0x000fc80001741670 */
[----:B------:R-:W-:Y:S02]  /*5510*/  FSEL R204, R204, -INF , !P2 ;  /* 0xff800000cccc7808 */ /* 0x000fe40005000000 */
[----:B------:R-:W-:Y:S02]  /*5520*/  @P1 LOP3.LUT R2, R2, 0x40000, RZ, 0xfc, !PT ;  /* 0x0004000002021812 */ /* 0x000fe400078efcff */
[----:B------:R-:W-:Y:S02]  /*5530*/  ISETP.GE.AND P1, PT, R197, 0x2, PT ;  /* 0x00000002c500780c */ /* 0x000fe40003f26270 */
[----:B------:R-:W-:Y:S02]  /*5540*/  LOP3.LUT R2, R2, 0xfffffffd, RZ, 0xc0, !PT ;  /* 0xfffffffd02027812 */ /* 0x000fe400078ec0ff */
[----:B------:R-:W-:Y:S02]  /*5550*/  ISETP.GT.AND P3, PT, R194, 0x1, !P1 ;  /* 0x00000001c200780c */ /* 0x000fe40004f64270 */
[----:B------:R-:W-:-:S02]  /*5560*/  @P4 LOP3.LUT R2, R2, 0x2, RZ, 0xfc, !PT ;  /* 0x0000000202024812 */ /* 0x000fc400078efcff */
[----:B------:R-:W-:Y:S02]  /*5570*/  ISETP.GT.AND P2, PT, R194, 0x8, !P4 ;  /* 0x00000008c200780c */ /* 0x000fe40006744270 */
[----:B------:R-:W-:Y:S02]  /*5580*/  ISETP.GE.AND P4, PT, R197, 0xa, PT ;  /* 0x0000000ac500780c */ /* 0x000fe40003f86270 */
[C---:B------:R-:W-:Y:S02]  /*5590*/  ISETP.LT.OR P3, PT, R193.reuse, 0x2, P3 ;  /* 0x00000002c100780c */ /* 0x040fe40001f61670 */
[----:B------:R-:W-:Y:S02]  /*55a0*/  ISETP.LT.OR P2, PT, R193, 0x9, P2 ;  /* 0x00000009c100780c */ /* 0x000fe40001741670 */
[----:B------:R-:W-:Y:S02]  /*55b0*/  FSEL R203, R203, -INF , !P3 ;  /* 0xff800000cbcb7808 */ /* 0x000fe40005800000 */
[----:B------:R-:W-:-:S02]  /*55c0*/  ISETP.GE.AND P3, PT, R197, 0x11, PT ;  /* 0x00000011c500780c */ /* 0x000fc40003f66270 */
[----:B------:R-:W-:Y:S02]  /*55d0*/  LOP3.LUT R2, R2, 0xfffffffb, RZ, 0xc0, !PT ;  /* 0xfffffffb02027812 */ /* 0x000fe400078ec0ff */
[----:B-1----:R-:W-:Y:S02]  /*55e0*/  FSEL R206, R206, -INF , !P2 ;  /* 0xff800000cece7808 */ /* 0x002fe40005000000 */
[----:B------:R-:W-:Y:S02]  /*55f0*/  ISETP.GT.AND P2, PT, R194, 0x9, !P4 ;  /* 0x00000009c200780c */ /* 0x000fe40006744270 */
[----:B------:R-:W-:Y:S02]  /*5600*/  @P4 LOP3.LUT R2, R2, 0x4, RZ, 0xfc, !PT ;  /* 0x0000000402024812 */ /* 0x000fe400078efcff */
[----:B------:R-:W-:Y:S02]  /*5610*/  ISETP.LT.OR P2, PT, R193, 0xa, P2 ;  /* 0x0000000ac100780c */ /* 0x000fe40001741670 */
[----:B------:R-:W-:-:S02]  /*5620*/  LOP3.LUT R2, R2, 0xfffffff7, RZ, 0xc0, !PT ;  /* 0xfffffff702027812 */ /* 0x000fc400078ec0ff */
[----:B------:R-:W-:Y:S02]  /*5630*/  FSEL R205, R205, -INF , !P2 ;  /* 0xff800000cdcd7808 */ /* 0x000fe40005000000 */
[----:B------:R-:W-:Y:S02]  /*5640*/  @P3 LOP3.LUT R2, R2, 0x8, RZ, 0xfc, !PT ;  /* 0x0000000802023812 */ /* 0x000fe400078efcff */
[----:B------:R-:W-:Y:S02]  /*5650*/  ISETP.GT.AND P2, PT, R194, 0x10, !P3 ;  /* 0x00000010c200780c */ /* 0x000fe40005f44270 */
[----:B------:R-:W-:Y:S02]  /*5660*/  ISETP.GE.AND P3, PT, R197, 0x12, PT ;  /* 0x00000012c500780c */ /* 0x000fe40003f66270 */
[----:B------:R-:W-:Y:S02]  /*5670*/  ISETP.LT.OR P2, PT, R193, 0x11, P2 ;  /* 0x00000011c100780c */ /* 0x000fe40001741670 */
[----:B------:R-:W-:-:S02]  /*5680*/  LOP3.LUT R2, R2, 0xffffffef, RZ, 0xc0, !PT ;  /* 0xffffffef02027812 */ /* 0x000fc400078ec0ff */
[----:B------:R-:W-:Y:S02]  /*5690*/  FSEL R208, R208, -INF , !P2 ;  /* 0xff800000d0d07808 */ /* 0x000fe40005000000 */
[----:B------:R-:W-:-:S04]  /*56a0*/  ISETP.GT.AND P2, PT, R194, 0x11, !P3 ;  /* 0x00000011c200780c */ /* 0x000fc80005f44270 */
[----:B------:R-:W-:Y:S02]  /*56b0*/  ISETP.LT.OR P2, PT, R193, 0x12, P2 ;  /* 0x00000012c100780c */ /* 0x000fe40001741670 */
[----:B------:R-:W-:Y:S02]  /*56c0*/  @P3 LOP3.LUT R2, R2, 0x10, RZ, 0xfc, !PT ;  /* 0x0000001002023812 */ /* 0x000fe400078efcff */
[----:B------:R-:W-:Y:S02]  /*56d0*/  ISETP.GE.AND P3, PT, R197, 0x19, PT ;  /* 0x00000019c500780c */ /* 0x000fe40003f66270 */
[----:B------:R-:W-:Y:S02]  /*56e0*/  LOP3.LUT R2, R2, 0xfffdffff, RZ, 0xc0, !PT ;  /* 0xfffdffff02027812 */ /* 0x000fe400078ec0ff */
[----:B------:R-:W-:Y:S02]  /*56f0*/  FSEL R207, R207, -INF , !P2 ;  /* 0xff800000cfcf7808 */ /* 0x000fe40005000000 */
[----:B------:R-:W-:-:S04]  /*5700*/  ISETP.GT.AND P2, PT, R194, 0x18, !P3 ;  /* 0x00000018c200780c */ /* 0x000fc80005f44270 */
[----:B------:R-:W-:-:S03]  /*5710*/  ISETP.LT.OR P2, PT, R193, 0x19, P2 ;  /* 0x00000019c100780c */ /* 0x000fc60001741670 */
        /* <DEDUP_REMOVED lines=62> */
[----:B------:R-:W-:Y:S02]  /*5b00*/  FSEL R182, R182, -INF , !P2 ;  /* 0xff800000b6b67808 */ /* 0x000fe40005000000 */
[----:B------:R-:W-:Y:S02]  /*5b10*/  LOP3.LUT R2, R2, 0xffffffbf, RZ, 0xc0, !PT ;  /* 0xffffffbf02027812 */ /* 0x000fe400078ec0ff */
[----:B------:R-:W-:-:S04]  /*5b20*/  ISETP.GT.AND P2, PT, R194, 0x41, !P3 ;  /* 0x00000041c200780c */ /* 0x000fc80005f44270 */
[----:B------:R-:W-:-:S03]  /*5b30*/  ISETP.LT.OR P2, PT, R193, 0x42, P2 ;  /* 0x00000042c100780c */ /* 0x000fc60001741670 */
[----:B------:R-:W-:Y:S02]  /*5b40*/  @P3 LOP3.LUT R2, R2, 0x40, RZ, 0xfc, !PT ;  /* 0x0000004002023812 */ /* 0x000fe400078efcff */
[----:B------:R-:W-:Y:S02]  /*5b50*/  ISETP.GE.AND P3, PT, R197, 0x49, PT ;  /* 0x00000049c500780c */ /* 0x000fe40003f66270 */
[----:B------:R-:W-:Y:S02]  /*5b60*/  FSEL R189, R183, -INF , !P2 ;  /* 0xff800000b7bd7808 */ /* 0x000fe40005000000 */
[----:B------:R-:W-:Y:S02]  /*5b70*/  ISETP.GT.AND P2, PT, R194, 0x48, !P3 ;  /* 0x00000048c200780c */ /* 0x000fe40005f44270 */
[----:B------:R-:W-:Y:S02]  /*5b80*/  LOP3.LUT R2, R2, 0xffffffdf, RZ, 0xc0, !PT ;  /* 0xffffffdf02027812 */ /* 0x000fe400078ec0ff */
[----:B------:R-:W-:-:S04]  /*5b90*/  ISETP.LT.OR P2, PT, R193, 0x49, P2 ;  /* 0x00000049c100780c */ /* 0x000fc80001741670 */
[----:B------:R-:W-:Y:S02]  /*5ba0*/  FSEL R188, R188, -INF , !P2 ;  /* 0xff800000bcbc7808 */ /* 0x000fe40005000000 */
[----:B------:R-:W-:Y:S02]  /*5bb0*/  ISETP.GE.AND P2, PT, R197, 0x4a, PT ;  /* 0x0000004ac500780c */ /* 0x000fe40003f46270 */
[----:B------:R-:W-:Y:S02]  /*5bc0*/  @P3 LOP3.LUT R2, R2, 0x20, RZ, 0xfc, !PT ;  /* 0x0000002002023812 */ /* 0x000fe400078efcff */
[----:B------:R-:W-:Y:S02]  /*5bd0*/  ISETP.GT.AND P3, PT, R194, 0x49, !P2 ;  /* 0x00000049c200780c */ /* 0x000fe40005764270 */
[----:B------:R-:W-:Y:S02]  /*5be0*/  LOP3.LUT R2, R2, 0xfffffffe, RZ, 0xc0, !PT ;  /* 0xfffffffe02027812 */ /* 0x000fe400078ec0ff */
        /* <DEDUP_REMOVED lines=14> */
[----:B------:R-:W-:-:S13]  /*5cd0*/  ISETP.GE.AND P6, PT, R197, 0x5a, PT ;  /* 0x0000005ac500780c */ /* 0x000fda0003fc6270 */
[----:B------:R-:W-:Y:S02]  /*5ce0*/  @P6 LOP3.LUT R2, R2, 0x1, RZ, 0xfc, !PT ;  /* 0x0000000102026812 */ /* 0x000fe400078efcff */
[----:B------:R-:W-:-:S04]  /*5cf0*/  ISETP.GT.AND P6, PT, R194, 0x59, !P6 ;  /* 0x00000059c200780c */ /* 0x000fc800077c4270 */
[----:B------:R-:W-:-:S04]  /*5d00*/  ISETP.LT.OR P6, PT, R193, 0x5a, P6 ;  /* 0x0000005ac100780c */ /* 0x000fc800037c1670 */
[----:B------:R-:W-:Y:S01]  /*5d10*/  FSEL R183, R190, -INF , !P6 ;  /* 0xff800000beb77808 */ /* 0x000fe20007000000 */
[----:B------:R-:W-:Y:S01]  /*5d20*/  IMAD.IADD R190, R3, 0x1, R191 ;  /* 0x0000000103be7824 */ /* 0x000fe200078e02bf */
[----:B------:R-:W-:-:S13]  /*5d30*/  PLOP3.LUT P6, PT, PT, PT, UP0, 0x40, 0x0 ;  /* 0x000000000000781c */ /* 0x000fda0003fce808 */
[----:B------:R-:W-:Y:S05]  /*5d40*/  @P6 BRA `(.L_x_8555) ;  /* 0x0000000000586947 */ /* 0x000fea0003800000 */
        /* <DEDUP_REMOVED lines=12> */
.L_x_8557:
[----:B------:R-:W-:-:S05]  /*5e10*/  IMAD.U32 R193, RZ, RZ, UR23 ;  /* 0x00000017ffc17e24 */ /* 0x000fca000f8e00ff */
[----:B------:R-:W-:-:S13]  /*5e20*/  ISETP.NE.AND P6, PT, R193, 0x1, PT ;  /* 0x00000001c100780c */ /* 0x000fda0003fc5270 */
[----:B------:R-:W1:Y:S02]  /*5e30*/  @P6 LDC.64 R14, c[0x0][0x9e8] ;  /* 0x00027a00ff0e6b82 */ /* 0x000e640000000a00 */
[----:B-1----:R-:W-:-:S05]  /*5e40*/  @P6 IMAD.HI.U32 R14, R191, R14, RZ ;  /* 0x0000000ebf0e6227 */ /* 0x002fca00078e00ff */
[----:B------:R-:W-:-:S07]  /*5e50*/  @P6 SHF.R.U32.HI R191, RZ, R15, R14 ;  /* 0x0000000fffbf6219 */ /* 0x000fce000001160e */
.L_x_8558:
[----:B------:R-:W-:Y:S05]  /*5e60*/  BSYNC B0 ;  /* 0x0000000000007941 */ /* 0x000fea0003800000 */
.L_x_8556:
[----:B------:R-:W-:-:S04]  /*5e70*/  IMAD.IADD R14, R197, 0x1, -R16 ;  /* 0x00000001c50e7824 */ /* 0x000fc800078e0a10 */
[----:B------:R-:W-:-:S05]  /*5e80*/  IMAD R14, R191, R193, R14 ;  /* 0x000000c1bf0e7224 */ /* 0x000fca00078e020e */
[----:B------:R-:W-:Y:S02]  /*5e90*/  VIADDMNMX R190, R14, R193, R190, PT ;  /* 0x000000c10ebe7246 */ /* 0x000fe400038001be */
[----:B------:R-:W-:-:S07]  /*5ea0*/  VIMNMX R195, R195, R14, !PT ;  /* 0x0000000ec3c37248 */ /* 0x000fce0007fe0100 */
.L_x_8555:
[----:B------:R-:W-:Y:S01]  /*5eb0*/  ISETP.GT.AND P1, PT, R195, 0x1, !P1 ;  /* 0x00000001c300780c */ /* 0x000fe20004f24270 */
[----:B------:R-:W-:Y:S01]  /*5ec0*/  UMOV UR10, UR27 ;  /* 0x0000001b000a7c82 */ /* 0x000fe20008000000 */
[----:B------:R-:W-:Y:S02]  /*5ed0*/  LOP3.LUT P6, RZ, R2, 0x10000, RZ, 0xc0, !PT ;  /* 0x0001000002ff7812 */ /* 0x000fe400078cc0ff */
[----:B------:R-:W-:Y:S02]  /*5ee0*/  ISETP.LT.OR P1, PT, R190, 0x2, P1 ;  /* 0x00000002be00780c */ /* 0x000fe40000f21670 */
[----:B------:R-:W-:Y:S02]  /*5ef0*/  FMNMX.FTZ R14, R204, R9, !PT ;  /* 0x00000009cc0e7209 */ /* 0x000fe40007810000 */
[----:B------:R-:W-:Y:S02]  /*5f00*/  FSEL R20, R20, -INF , !P1 ;  /* 0xff80000014147808 */ /* 0x000fe40004800000 */
[----:B------:R-:W-:-:S02]  /*5f10*/  LOP3.LUT P1, RZ, R2, 0x2, RZ, 0xc0, !PT ;  /* 0x0000000202ff7812 */ /* 0x000fc4000782c0ff */
[----:B------:R-:W-:Y:S02]  /*5f20*/  FMNMX.FTZ R15, R203, R14, !PT ;  /* 0x0000000ecb0f7209 */ /* 0x000fe40007810000 */
[----:B------:R-:W-:Y:S02]  /*5f30*/  ISETP.GT.AND P1, PT, R195, 0x8, !P1 ;  /* 0x00000008c300780c */ /* 0x000fe40004f24270 */
[----:B------:R-:W-:Y:S02]  /*5f40*/  FMNMX.FTZ R14, R206, R15, !PT ;  /* 0x0000000fce0e7209 */ /* 0x000fe40007810000 */
[----:B------:R-:W-:Y:S02]  /*5f50*/  ISETP.LT.OR P1, PT, R190, 0x9, P1 ;  /* 0x00000009be00780c */ /* 0x000fe40000f21670 */
[----:B------:R-:W-:Y:S02]  /*5f60*/  FMNMX.FTZ R15, R205, R14, !PT ;  /* 0x0000000ecd0f7209 */ /* 0x000fe40007810000 */
[----:B------:R-:W-:-:S02]  /*5f70*/  FSEL R21, R21, -INF , !P1 ;  /* 0xff80000015157808 */ /* 0x000fc40004800000 */
[----:B------:R-:W-:Y:S02]  /*5f80*/  LOP3.LUT P1, RZ, R2, 0x4, RZ, 0xc0, !PT ;  /* 0x0000000402ff7812 */ /* 0x000fe4000782c0ff */
[----:B------:R-:W-:Y:S02]  /*5f90*/  FMNMX.FTZ R14, R208, R15, !PT ;  /* 0x0000000fd00e7209 */ /* 0x000fe40007810000 */
[----:B------:R-:W-:Y:S02]  /*5fa0*/  ISETP.GT.AND P1, PT, R195, 0x9, !P1 ;  /* 0x00000009c300780c */ /* 0x000fe40004f24270 */
[----:B------:R-:W-:Y:S02]  /*5fb0*/  FMNMX.FTZ R15, R207, R14, !PT ;  /* 0x0000000ecf0f7209 */ /* 0x000fe40007810000 */
[----:B------:R-:W-:Y:S02]  /*5fc0*/  ISETP.LT.OR P1, PT, R190, 0xa, P1 ;  /* 0x0000000abe00780c */ /* 0x000fe40000f21670 */
[----:B------:R-:W-:-:S02]  /*5fd0*/  FMNMX.FTZ R14, R210, R15, !PT ;  /* 0x0000000fd20e7209 */ /* 0x000fc40007810000 */
[----:B------:R-:W-:Y:S02]  /*5fe0*/  FSEL R152, R152, -INF , !P1 ;  /* 0xff80000098987808 */ /* 0x000fe40004800000 */
[----:B------:R-:W-:Y:S02]  /*5ff0*/  LOP3.LUT P1, RZ, R2, 0x8, RZ, 0xc0, !PT ;  /* 0x0000000802ff7812 */ /* 0x000fe4000782c0ff */
[----:B------:R-:W-:Y:S02]  /*6000*/  FMNMX.FTZ R14, R209, R14, !PT ;  /* 0x0000000ed10e7209 */ /* 0x000fe40007810000 */
[----:B------:R-:W-:Y:S02]  /*6010*/  ISETP.GT.AND P1, PT, R195, 0x10, !P1 ;  /* 0x00000010c300780c */ /* 0x000fe40004f24270 */
[----:B------:R-:W-:Y:S02]  /*6020*/  FMNMX.FTZ R15, R173, R14, !PT ;  /* 0x0000000ead0f7209 */ /* 0x000fe40007810000 */
[----:B------:R-:W-:-:S02]  /*6030*/  ISETP.LT.OR P1, PT, R190, 0x11, P1 ;  /* 0x00000011be00780c */ /* 0x000fc40000f21670 */
[----:B------:R-:W-:Y:S02]  /*6040*/  FMNMX.FTZ R14, R174, R15, !PT ;  /* 0x0000000fae0e7209 */ /* 0x000fe40007810000 */
[----:B------:R-:W-:Y:S02]  /*6050*/  FSEL R153, R153, -INF , !P1 ;  /* 0xff80000099997808 */ /* 0x000fe40004800000 */
[----:B------:R-:W-:Y:S02]  /*6060*/  LOP3.LUT P1, RZ, R2, 0x10, RZ, 0xc0, !PT ;  /* 0x0000001002ff7812 */ /* 0x000fe4000782c0ff */
[----:B------:R-:W-:Y:S02]  /*6070*/  FMNMX.FTZ R15, R175, R14, !PT ;  /* 0x0000000eaf0f7209 */ /* 0x000fe40007810000 */
[----:B------:R-:W-:Y:S02]  /*6080*/  ISETP.GT.AND P1, PT, R195, 0x11, !P1 ;  /* 0x00000011c300780c */ /* 0x000fe40004f24270 */
[----:B------:R-:W-:-:S02]  /*6090*/  FMNMX.FTZ R15, R176, R15, !PT ;  /* 0x0000000fb00f7209 */ /* 0x000fc40007810000 */
[----:B------:R-:W-:Y:S02]  /*60a0*/  ISETP.LT.OR P1, PT, R190, 0x12, P1 ;  /* 0x00000012be00780c */ /* 0x000fe40000f21670 */
[----:B------:R-:W-:Y:S02]  /*60b0*/  FMNMX.FTZ R14, R178, R15, !PT ;  /* 0x0000000fb20e7209 */ /* 0x000fe40007810000 */
[----:B------:R-:W-:Y:S02]  /*60c0*/  FSEL R154, R154, -INF , !P1 ;  /* 0xff8000009a9a7808 */ /* 0x000fe40004800000 */
[----:B------:R-:W-:Y:S02]  /*60d0*/  LOP3.LUT P1, RZ, R2, 0x20000, RZ, 0xc0, !PT ;  /* 0x0002000002ff7812 */ /* 0x000fe4000782c0ff */
        /* <DEDUP_REMOVED lines=18> */
[----:B------:R-:W-:Y:S02]  /*6200*/  LOP3.LUT P1, RZ, R2, 0x4000, RZ, 0xc0, !PT ;  /* 0x0000400002ff7812 */ /* 0x000fe4000782c0ff */
[----:B------:R-:W-:-:S02]  /*6210*/  FMNMX.FTZ R14, R187, R14, !PT ;  /* 0x0000000ebb0e7209 */ /* 0x000fc40007810000 */
[----:B------:R-:W-:Y:S02]  /*6220*/  ISETP.GT.AND P1, PT, R195, 0x21, !P1 ;  /* 0x00000021c300780c */ /* 0x000fe40004f24270 */
[----:B------:R-:W-:Y:S02]  /*6230*/  FMNMX.FTZ R14, R185, R14, !PT ;  /* 0x0000000eb90e7209 */ /* 0x000fe40007810000 */
[----:B------:R-:W-:Y:S02]  /*6240*/  ISETP.LT.OR P1, PT, R190, 0x22, P1 ;  /* 0x00000022be00780c */ /* 0x000fe40000f21670 */
[----:B------:R-:W-:Y:S02]  /*6250*/  FMNMX.FTZ R15, R183, R14, !PT ;  /* 0x0000000eb70f7209 */ /* 0x000fe40007810000 */
[----:B------:R-:W-:Y:S02]  /*6260*/  FSEL R158, R158, -INF , !P1 ;  /* 0xff8000009e9e7808 */ /* 0x000fe40004800000 */
[C---:B------:R-:W-:Y:S01]  /*6270*/  LOP3.LUT P1, RZ, R2.reuse, 0x2000, RZ, 0xc0, !PT ;  /* 0x0000200002ff7812 */ /* 0x040fe2000782c0ff */
[----:B------:R-:W1:Y:S01]  /*6280*/  SHFL.BFLY PT, R14, R15, 0x2, 0x1f ;  /* 0x0c401f000f0e7f89 */ /* 0x000e6200000e0000 */
[----:B------:R-:W-:-:S02]  /*6290*/  LOP3.LUT P6, RZ, R2, 0x20, RZ, 0xc0, !PT ;  /* 0x0000002002ff7812 */ /* 0x000fc400078cc0ff */
[C---:B------:R-:W-:Y:S02]  /*62a0*/  ISETP.GT.AND P1, PT, R195.reuse, 0x28, !P1 ;  /* 0x00000028c300780c */ /* 0x040fe40004f24270 */
[----:B------:R-:W-:Y:S02]  /*62b0*/  ISETP.GT.AND P2, PT, R195, 0x49, !P2 ;  /* 0x00000049c300780c */ /* 0x000fe40005744270 */
[C---:B------:R-:W-:Y:S02]  /*62c0*/  ISETP.LT.OR P1, PT, R190.reuse, 0x29, P1 ;  /* 0x00000029be00780c */ /* 0x040fe40000f21670 */
[----:B------:R-:W-:Y:S02]  /*62d0*/  ISETP.LT.OR P2, PT, R190, 0x4a, P2 ;  /* 0x0000004abe00780c */ /* 0x000fe40001741670 */
[----:B------:R-:W-:Y:S02]  /*62e0*/  FSEL R159, R159, -INF , !P1 ;  /* 0xff8000009f9f7808 */ /* 0x000fe40004800000 */
[----:B------:R-:W-:-:S02]  /*62f0*/  LOP3.LUT P1, RZ, R2, 0x1000, RZ, 0xc0, !PT ;  /* 0x0000100002ff7812 */ /* 0x000fc4000782c0ff */
[C---:B------:R-:W-:Y:S02]  /*6300*/  ISETP.GT.AND P3, PT, R195.reuse, 0x50, !P3 ;  /* 0x00000050c300780c */ /* 0x040fe40005f64270 */
[C---:B------:R-:W-:Y:S02]  /*6310*/  ISETP.GT.AND P1, PT, R195.reuse, 0x29, !P1 ;  /* 0x00000029c300780c */ /* 0x040fe40004f24270 */
[----:B------:R-:W-:Y:S02]  /*6320*/  FSEL R168, R168, -INF , !P2 ;  /* 0xff800000a8a87808 */ /* 0x000fe40005000000 */
[----:B------:R-:W-:Y:S02]  /*6330*/  ISETP.LT.OR P1, PT, R190, 0x2a, P1 ;  /* 0x0000002abe00780c */ /* 0x000fe40000f21670 */
[----:B------:R-:W-:Y:S02]  /*6340*/  ISETP.GT.AND P4, PT, R195, 0x51, !P4 ;  /* 0x00000051c300780c */ /* 0x000fe40006784270 */
[----:B------:R-:W-:-:S02]  /*6350*/  FSEL R160, R160, -INF , !P1 ;  /* 0xff800000a0a07808 */ /* 0x000fc40004800000 */
[----:B------:R-:W-:Y:S02]  /*6360*/  LOP3.LUT P1, RZ, R2, 0x800, RZ, 0xc0, !PT ;  /* 0x0000080002ff7812 */ /* 0x000fe4000782c0ff */
[----:B-1----:R-:W-:Y:S02]  /*6370*/  FMNMX.FTZ R191, R15, R14, !PT ;  /* 0x0000000e0fbf7209 */ /* 0x002fe40007810000 */
[C---:B------:R-:W-:Y:S02]  /*6380*/  ISETP.GT.AND P1, PT, R195.reuse, 0x30, !P1 ;  /* 0x00000030c300780c */ /* 0x040fe40004f24270 */
[C---:B------:R-:W-:Y:S01]  /*6390*/  ISETP.LT.OR P3, PT, R190.reuse, 0x51, P3 ;  /* 0x00000051be00780c */ /* 0x040fe20001f61670 */
[----:B------:R-:W1:Y:S01]  /*63a0*/  SHFL.BFLY PT, R14, R191, 0x1, 0x1f ;  /* 0x0c201f00bf0e7f89 */ /* 0x000e6200000e0000 */
[----:B------:R-:W-:Y:S02]  /*63b0*/  ISETP.LT.OR P1, PT, R190, 0x31, P1 ;  /* 0x00000031be00780c */ /* 0x000fe40000f21670 */
[----:B------:R-:W-:-:S02]  /*63c0*/  ISETP.GT.AND P5, PT, R195, 0x58, !P5 ;  /* 0x00000058c300780c */ /* 0x000fc40006fa4270 */
[----:B------:R-:W-:Y:S02]  /*63d0*/  FSEL R161, R161, -INF , !P1 ;  /* 0xff800000a1a17808 */ /* 0x000fe40004800000 */
[----:B------:R-:W-:Y:S02]  /*63e0*/  LOP3.LUT P1, RZ, R2, 0x400, RZ, 0xc0, !PT ;  /* 0x0000040002ff7812 */ /* 0x000fe4000782c0ff */
[C---:B------:R-:W-:Y:S02]  /*63f0*/  ISETP.LT.OR P4, PT, R190.reuse, 0x52, P4 ;  /* 0x00000052be00780c */ /* 0x040fe40002781670 */
[----:B------:R-:W-:Y:S02]  /*6400*/  ISETP.GT.AND P1, PT, R195, 0x31, !P1 ;  /* 0x00000031c300780c */ /* 0x000fe40004f24270 */
[C---:B------:R-:W-:Y:S02]  /*6410*/  ISETP.LT.OR P5, PT, R190.reuse, 0x59, P5 ;  /* 0x00000059be00780c */ /* 0x040fe40002fa1670 */
[----:B------:R-:W-:-:S04]  /*6420*/  ISETP.LT.OR P1, PT, R190, 0x32, P1 ;  /* 0x00000032be00780c */ /* 0x000fc80000f21670 */
[----:B------:R-:W-:Y:S02]  /*6430*/  FSEL R162, R162, -INF , !P1 ;  /* 0xff800000a2a27808 */ /* 0x000fe40004800000 */
[----:B------:R-:W-:Y:S02]  /*6440*/  LOP3.LUT P1, RZ, R2, 0x200, RZ, 0xc0, !PT ;  /* 0x0000020002ff7812 */ /* 0x000fe4000782c0ff */
[----:B-1----:R-:W-:Y:S02]  /*6450*/  FMNMX.FTZ R14, R191, R14, !PT ;  /* 0x0000000ebf0e7209 */ /* 0x002fe40007810000 */
[----:B------:R-:W-:-:S03]  /*6460*/  ISETP.GT.AND P1, PT, R195, 0x38, !P1 ;  /* 0x00000038c300780c */ /* 0x000fc60004f24270 */
[----:B------:R-:W-:Y:S01]  /*6470*/  FMUL.FTZ R212, R14, UR10 ;  /* 0x0000000a0ed47c20 */ /* 0x000fe20008410000 */
[----:B------:R-:W-:-:S04]  /*6480*/  ISETP.LT.OR P1, PT, R190, 0x39, P1 ;  /* 0x00000039be00780c */ /* 0x000fc80000f21670 */
[----:B------:R-:W-:Y:S02]  /*6490*/  FSEL R163, R163, -INF , !P1 ;  /* 0xff800000a3a37808 */ /* 0x000fe40004800000 */
[----:B------:R-:W-:-:S04]  /*64a0*/  LOP3.LUT P1, RZ, R2, 0x100, RZ, 0xc0, !PT ;  /* 0x0000010002ff7812 */ /* 0x000fc8000782c0ff */
[----:B------:R-:W-:-:S04]  /*64b0*/  ISETP.GT.AND P1, PT, R195, 0x39, !P1 ;  /* 0x00000039c300780c */ /* 0x000fc80004f24270 */
        /* <DEDUP_REMOVED lines=10> */
[----:B------:R-:W-:Y:S02]  /*6560*/  ISETP.GT.AND P1, PT, R195, 0x48, !P6 ;  /* 0x00000048c300780c */ /* 0x000fe40007724270 */
[----:B------:R-:W-:Y:S02]  /*6570*/  LOP3.LUT P6, RZ, R2, 0x40000, RZ, 0xc0, !PT ;  /* 0x0004000002ff7812 */ /* 0x000fe400078cc0ff */
[----:B------:R-:W-:-:S04]  /*6580*/  ISETP.LT.OR P1, PT, R190, 0x49, P1 ;  /* 0x00000049be00780c */ /* 0x000fc80000f21670 */
[----:B------:R-:W-:Y:S02]  /*6590*/  FSEL R167, R167, -INF , !P1 ;  /* 0xff800000a7a77808 */ /* 0x000fe40004800000 */
[C---:B------:R-:W-:Y:S02]  /*65a0*/  ISETP.GT.AND P1, PT, R195.reuse, RZ, !P6 ;  /* 0x000000ffc300720c */ /* 0x040fe40007724270 */
[----:B------:R-:W-:Y:S02]  /*65b0*/  LOP3.LUT P6, RZ, R2, 0x1, RZ, 0xc0, !PT ;  /* 0x0000000102ff7812 */ /* 0x000fe400078cc0ff */
[----:B------:R-:W-:Y:S02]  /*65c0*/  ISETP.LT.OR P1, PT, R190, 0x1, P1 ;  /* 0x00000001be00780c */ /* 0x000fe40000f21670 */
[----:B------:R-:W-:Y:S02]  /*65d0*/  ISETP.GT.AND P2, PT, R195, 0x59, !P6 ;  /* 0x00000059c300780c */ /* 0x000fe40007744270 */
[----:B------:R-:W-:-:S02]  /*65e0*/  FSEL R211, R13, -INF , !P1 ;  /* 0xff8000000dd37808 */ /* 0x000fc40004800000 */
[----:B------:R-:W-:Y:S02]  /*65f0*/  FSETP.NEU.FTZ.AND P1, PT, R14, -INF , PT ;  /* 0xff8000000e00780b */ /* 0x000fe40003f3d000 */
[----:B------:R-:W-:Y:S02]  /*6600*/  FMNMX.FTZ R13, R211, R8, !PT ;  /* 0x00000008d30d7209 */ /* 0x000fe40007810000 */
[----:B------:R-:W-:Y:S02]  /*6610*/  FSEL R212, R212, RZ, P1 ;  /* 0x000000ffd4d47208 */ /* 0x000fe40000800000 */
[----:B------:R-:W-:Y:S02]  /*6620*/  FMNMX.FTZ R194, R20, R13, !PT ;  /* 0x0000000d14c27209 */ /* 0x000fe40007810000 */
[----:B------:R-:W-:Y:S01]  /*6630*/  FSEL R195, R169, -INF , !P3 ;  /* 0xff800000a9c37808 */ /* 0x000fe20005800000 */
[--C-:B------:R-:W-:Y:S01]  /*6640*/  FFMA.FTZ R192, R204, UR10, -R212.reuse ;  /* 0x0000000accc07c23 */ /* 0x100fe200080108d4 */
        /* <DEDUP_REMOVED lines=8> */
[----:B------:R-:W-:Y:S01]  /*66d0*/  FMNMX.FTZ R191, R153, R194, !PT ;  /* 0x000000c299bf7209 */ /* 0x000fe20007810000 */
[--C-:B------:R-:W-:Y:S01]  /*66e0*/  FFMA.FTZ R194, R205, UR10, -R212.reuse ;  /* 0x0000000acdc27c23 */ /* 0x100fe200080108d4 */
[----:B------:R-:W-:Y:S01]  /*66f0*/  FSEL R199, R172, -INF , !P2 ;  /* 0xff800000acc77808 */ /* 0x000fe20005000000 */
        /* <DEDUP_REMOVED lines=15> */
[----:B------:R-:W-:-:S02]  /*67f0*/  FFMA.FTZ R185, R185, UR10, -R212 ;  /* 0x0000000ab9b97c23 */ /* 0x000fc400080108d4 */
[----:B------:R-:W-:Y:S01]  /*6800*/  FMNMX.FTZ R198, R158, R193, !PT ;  /* 0x000000c19ec67209 */ /* 0x000fe20007810000 */
[----:B------:R-:W-:Y:S03]  /*6810*/  MUFU.EX2 R194, R194 ;  /* 0x000000c200c27308 */ /* 0x000fe60000000800 */
[----:B------:R-:W-:-:S04]  /*6820*/  FMNMX.FTZ R193, R159, R198, !PT ;  /* 0x000000c69fc17209 */ /* 0x000fc80007810000 */
[----:B------:R-:W-:Y:S01]  /*6830*/  FMNMX.FTZ R198, R160, R193, !PT ;  /* 0x000000c1a0c67209 */ /* 0x000fe20007810000 */
[----:B------:R-:W-:Y:S03]  /*6840*/  MUFU.EX2 R191, R208 ;  /* 0x000000d000bf7308 */ /* 0x000fe60000000800 */
[----:B------:R-:W-:Y:S01]  /*6850*/  FMNMX.FTZ R197, R161, R198, !PT ;  /* 0x000000c6a1c57209 */ /* 0x000fe20007810000 */
[----:B------:R-:W-:-:S03]  /*6860*/  FFMA.FTZ R198, R209, UR10, -R212 ;  /* 0x0000000ad1c67c23 */ /* 0x000fc600080108d4 */
        /* <DEDUP_REMOVED lines=11> */
[----:B------:R-:W-:Y:S01]  /*6920*/  FSEL R197, R170, -INF , !P4 ;  /* 0xff800000aac57808 */ /* 0x000fe20006000000 */
[----:B------:R-:W-:Y:S01]  /*6930*/  FFMA.FTZ R170, R176, UR10, -R212 ;  /* 0x0000000ab0aa7c23 */ /* 0x000fe200080108d4 */
[----:B------:R-:W-:-:S04]  /*6940*/  FMNMX.FTZ R204, R195, R204, !PT ;  /* 0x000000ccc3cc7209 */ /* 0x000fc80007810000 */
[----:B------:R-:W-:Y:S01]  /*6950*/  FMNMX.FTZ R171, R197, R204, !PT ;  /* 0x000000ccc5ab7209 */ /* 0x000fe20007810000 */
[----:B------:R-:W-:Y:S03]  /*6960*/  MUFU.EX2 R174, R174 ;  /* 0x000000ae00ae7308 */ /* 0x000fe60000000800 */
[----:B------:R-:W-:Y:S01]  /*6970*/  FMNMX.FTZ R172, R190, R171, !PT ;  /* 0x000000abbeac7209 */ /* 0x000fe20007810000 */
[--C-:B------:R-:W-:Y:S01]  /*6980*/  FFMA.FTZ R171, R178, UR10, -R212.reuse ;  /* 0x0000000ab2ab7c23 */ /* 0x100fe200080108d4 */
[--C-:B------:R-:W-:Y:S01]  /*6990*/  FFMA.FTZ R178, R181, UR10, -R212.reuse ;  /* 0x0000000ab5b27c23 */ /* 0x100fe200080108d4 */
[--C-:B------:R-:W-:Y:S01]  /*69a0*/  FFMA.FTZ R181, R188, UR10, -R212.reuse ;  /* 0x0000000abcb57c23 */ /* 0x100fe200080108d4 */
[----:B------:R-:W-:Y:S01]  /*69b0*/  FMNMX.FTZ R176, R199, R172, !PT ;  /* 0x000000acc7b07209 */ /* 0x000fe20007810000 */
[--C-:B------:R-:W-:Y:S01]  /*69c0*/  FFMA.FTZ R172, R179, UR10, -R212.reuse ;  /* 0x0000000ab3ac7c23 */ /* 0x100fe200080108d4 */
[--C-:B------:R-:W-:Y:S01]  /*69d0*/  FFMA.FTZ R179, R182, UR10, -R212.reuse ;  /* 0x0000000ab6b37c23 */ /* 0x100fe200080108d4 */
[----:B------:R-:W-:Y:S01]  /*69e0*/  FFMA.FTZ R182, R186, UR10, -R212 ;  /* 0x0000000abab67c23 */ /* 0x000fe200080108d4 */
[----:B------:R-:W-:Y:S01]  /*69f0*/  FSEL R186, R14, RZ, P1 ;  /* 0x000000ff0eba7208 */ /* 0x000fe20000800000 */
[----:B-1----:R-:W1:Y:S01]  /*6a00*/  SHFL.BFLY PT, R203, R176, 0x2, 0x1f ;  /* 0x0c401f00b0cb7f89 */ /* 0x002e6200000e0000 */
[----:B------:R-:W-:Y:S03]  /*6a10*/  MUFU.EX2 R169, R169 ;  /* 0x000000a900a97308 */ /* 0x000fe60000000800 */
[----:B------:R-:W-:-:S04]  /*6a20*/  FADD.FTZ R186, -R186, R9 ;  /* 0x00000009baba7221 */ /* 0x000fc80000010100 */
[----:B------:R-:W-:Y:S01]  /*6a30*/  FMUL.FTZ R9, R186, UR10 ;  /* 0x0000000aba097c20 */ /* 0x000fe20008410000 */
[----:B------:R-:W-:Y:S01]  /*6a40*/  MUFU.EX2 R170, R170 ;  /* 0x000000aa00aa7308 */ /* 0x000fe20000000800 */
[----:B------:R-:W-:-:S07]  /*6a50*/  FFMA.FTZ R186, R183, UR10, -R212 ;  /* 0x0000000ab7ba7c23 */ /* 0x000fce00080108d4 */
[----:B------:R-:W2:Y:S01]  /*6a60*/  MUFU.EX2 R9, R9 ;  /* 0x0000000900097308 */ /* 0x000ea20000000800 */
[----:B-1----:R-:W-:-:S07]  /*6a70*/  FMNMX.FTZ R203, R176, R203, !PT ;  /* 0x000000cbb0cb7209 */ /* 0x002fce0007810000 */
[----:B------:R-:W1:Y:S01]  /*6a80*/  MUFU.EX2 R171, R171 ;  /* 0x000000ab00ab7308 */ /* 0x000e620000000800 */
[----:B------:R-:W3:Y:S07]  /*6a90*/  SHFL.BFLY PT, R176, R203, 0x1, 0x1f ;  /* 0x0c201f00cbb07f89 */ /* 0x000eee00000e0000 */
[----:B------:R-:W4:Y:S01]  /*6aa0*/  MUFU.EX2 R172, R172 ;  /* 0x000000ac00ac7308 */ /* 0x000f220000000800 */
[----:B--2---:R-:W-:Y:S01]  /*6ab0*/  FFMA.FTZ R188, R9, R5, R192 ;  /* 0x0000000509bc7223 */ /* 0x004fe200000100c0 */
        /* <DEDUP_REMOVED lines=8> */
[-C--:B------:R-:W-:Y:S01]  /*6b40*/  FMUL.FTZ R33, R33, R9.reuse ;  /* 0x0000000921217220 */ /* 0x080fe20000410000 */
[-C--:B------:R-:W-:Y:S01]  /*6b50*/  FMUL.FTZ R36, R36, R9.reuse ;  /* 0x0000000924247220 */ /* 0x080fe20000410000 */
[-C--:B------:R-:W-:Y:S01]  /*6b60*/  FMUL.FTZ R37, R37, R9.reuse ;  /* 0x0000000925257220 */ /* 0x080fe20000410000 */
[----:B------:R-:W-:Y:S01]  /*6b70*/  FADD.FTZ R204, R194, R5 ;  /* 0x00000005c2cc7221 */ /* 0x000fe20000010000 */
[-C--:B------:R-:W-:Y:S01]  /*6b80*/  FMUL.FTZ R40, R40, R9.reuse ;  /* 0x0000000928287220 */ /* 0x080fe20000410000 */
[-C--:B------:R-:W-:Y:S01]  /*6b90*/  FMUL.FTZ R41, R41, R9.reuse ;  /* 0x0000000929297220 */ /* 0x080fe20000410000 */
[----:B------:R-:W5:Y:S01]  /*6ba0*/  MUFU.EX2 R178, R178 ;  /* 0x000000b200b27308 */ /* 0x000f620000000800 */
[----:B------:R-:W-:Y:S01]  /*6bb0*/  FADD.FTZ R5, R191, R204 ;  /* 0x000000ccbf057221 */ /* 0x000fe20000010000 */
[-C--:B------:R-:W-:Y:S01]  /*6bc0*/  FMUL.FTZ R44, R44, R9.reuse ;  /* 0x000000092c2c7220 */ /* 0x080fe20000410000 */
[-C--:B------:R-:W-:Y:S01]  /*6bd0*/  FMUL.FTZ R45, R45, R9.reuse ;  /* 0x000000092d2d7220 */ /* 0x080fe20000410000 */
[----:B---3--:R-:W-:Y:S01]  /*6be0*/  FMNMX.FTZ R176, R203, R176, !PT ;  /* 0x000000b0cbb07209 */ /* 0x008fe20007810000 */
[-C--:B------:R-:W-:Y:S01]  /*6bf0*/  FMUL.FTZ R48, R48, R9.reuse ;  /* 0x0000000930307220 */ /* 0x080fe20000410000 */
[-C--:B------:R-:W-:Y:S01]  /*6c00*/  FMUL.FTZ R49, R49, R9.reuse ;  /* 0x0000000931317220 */ /* 0x080fe20000410000 */
[-C--:B------:R-:W-:Y:S01]  /*6c10*/  FMUL.FTZ R52, R52, R9.reuse ;  /* 0x0000000934347220 */ /* 0x080fe20000410000 */
[C---:B------:R-:W-:Y:S01]  /*6c20*/  FSETP.NEU.FTZ.AND P1, PT, R176.reuse, -INF , PT ;  /* 0xff800000b000780b */ /* 0x040fe20003f3d000 */
[----:B------:R-:W-:Y:S01]  /*6c30*/  FMUL.FTZ R206, R176, UR10 ;  /* 0x0000000ab0ce7c20 */ /* 0x000fe20008410000 */
[----:B------:R-:W-:Y:S01]  /*6c40*/  MUFU.EX2 R179, R179 ;  /* 0x000000b300b37308 */ /* 0x000fe20000000800 */
[-C--:B------:R-:W-:Y:S01]  /*6c50*/  FMUL.FTZ R53, R53, R9.reuse ;  /* 0x0000000935357220 */ /* 0x080fe20000410000 */
[-C--:B------:R-:W-:Y:S01]  /*6c60*/  FMUL.FTZ R56, R56, R9.reuse ;  /* 0x0000000938387220 */ /* 0x080fe20000410000 */
[-C--:B------:R-:W-:Y:S01]  /*6c70*/  FMUL.FTZ R57, R57, R9.reuse ;  /* 0x0000000939397220 */ /* 0x080fe20000410000 */
[----:B------:R-:W-:Y:S01]  /*6c80*/  FSEL R206, R206, RZ, P1 ;  /* 0x000000ffcece7208 */ /* 0x000fe20000800000 */
[-C--:B------:R-:W-:Y:S01]  /*6c90*/  FMUL.FTZ R60, R60, R9.reuse ;  /* 0x000000093c3c7220 */ /* 0x080fe20000410000 */
[-C--:B------:R-:W-:Y:S01]  /*6ca0*/  FMUL.FTZ R61, R61, R9.reuse ;  /* 0x000000093d3d7220 */ /* 0x080fe20000410000 */
[----:B------:R-:W-:Y:S01]  /*6cb0*/  FMUL.FTZ R64, R64, R9 ;  /* 0x0000000940407220 */ /* 0x000fe20000410000 */
[----:B------:R-:W3:Y:S01]  /*6cc0*/  MUFU.EX2 R180, R180 ;  /* 0x000000b400b47308 */ /* 0x000ee20000000800 */
[--C-:B------:R-:W-:Y:S01]  /*6cd0*/  FFMA.FTZ R188, R152, UR10, -R206.reuse ;  /* 0x0000000a98bc7c23 */ /* 0x100fe200080108ce */
[----:B------:R-:W-:Y:S01]  /*6ce0*/  FADD.FTZ R152, R196, R5 ;  /* 0x00000005c4987221 */ /* 0x000fe20000010000 */
[--C-:B------:R-:W-:Y:S01]  /*6cf0*/  FFMA.FTZ R189, R153, UR10, -R206.reuse ;  /* 0x0000000a99bd7c23 */ /* 0x100fe200080108ce */
[--C-:B------:R-:W-:Y:S01]  /*6d00*/  FFMA.FTZ R204, R154, UR10, -R206.reuse ;  /* 0x0000000a9acc7c23 */ /* 0x100fe200080108ce */
[----:B------:R-:W-:Y:S01]  /*6d10*/  FFMA.FTZ R207, R163, UR10, -R206 ;  /* 0x0000000aa3cf7c23 */ /* 0x000fe200080108ce */
[----:B------:R-:W-:Y:S01]  /*6d20*/  FADD.FTZ R5, R193, R152 ;  /* 0x00000098c1057221 */ /* 0x000fe20000010000 */
[--C-:B------:R-:W-:Y:S01]  /*6d30*/  FFMA.FTZ R183, R211, UR10, -R206.reuse ;  /* 0x0000000ad3b77c23 */ /* 0x100fe200080108ce */
[----:B------:R-:W-:Y:S01]  /*6d40*/  MUFU.EX2 R181, R181 ;  /* 0x000000b500b57308 */ /* 0x000fe20000000800 */
[--C-:B------:R-:W-:Y:S01]  /*6d50*/  FFMA.FTZ R203, R155, UR10, -R206.reuse ;  /* 0x0000000a9bcb7c23 */ /* 0x100fe200080108ce */
[----:B------:R-:W-:Y:S01]  /*6d60*/  FADD.FTZ R152, R198, R5 ;  /* 0x00000005c6987221 */ /* 0x000fe20000010000 */
[--C-:B------:R-:W-:Y:S01]  /*6d70*/  FFMA.FTZ R155, R166, UR10, -R206.reuse ;  /* 0x0000000aa69b7c23 */ /* 0x100fe200080108ce */
[----:B------:R-:W-:Y:S01]  /*6d80*/  FFMA.FTZ R205, R162, UR10, -R206 ;  /* 0x0000000aa2cd7c23 */ /* 0x000fe200080108ce */
[----:B------:R-:W-:Y:S01]  /*6d90*/  F2FP.F16.F32.PACK_AB R162, R170, R169 ;  /* 0x000000a9aaa2723e */ /* 0x000fe200000000ff */
[----:B------:R-:W-:Y:S01]  /*6da0*/  FADD.FTZ R5, R173, R152 ;  /* 0x00000098ad057221 */ /* 0x000fe20000010000 */
[--C-:B------:R-:W-:Y:S01]  /*6db0*/  FFMA.FTZ R20, R20, UR10, -R206.reuse ;  /* 0x0000000a14147c23 */ /* 0x100fe200080108ce */
[----:B------:R-:W-:Y:S01]  /*6dc0*/  MUFU.EX2 R182, R182 ;  /* 0x000000b600b67308 */ /* 0x000fe20000000800 */
[--C-:B------:R-:W-:Y:S01]  /*6dd0*/  FFMA.FTZ R21, R21, UR10, -R206.reuse ;  /* 0x0000000a15157c23 */ /* 0x100fe200080108ce */
[----:B------:R-:W-:Y:S01]  /*6de0*/  FADD.FTZ R152, R174, R5 ;  /* 0x00000005ae987221 */ /* 0x000fe20000010000 */
[----:B------:R-:W-:Y:S01]  /*6df0*/  FSEL R5, R176, RZ, P1 ;  /* 0x000000ffb0057208 */ /* 0x000fe20000800000 */
[--C-:B------:R-:W-:Y:S01]  /*6e00*/  FFMA.FTZ R208, R158, UR10, -R206.reuse ;  /* 0x0000000a9ed07c23 */ /* 0x100fe200080108ce */
[----:B------:R-:W-:Y:S01]  /*6e10*/  FFMA.FTZ R209, R159, UR10, -R206 ;  /* 0x0000000a9fd17c23 */ /* 0x000fe200080108ce */
[----:B------:R-:W-:Y:S01]  /*6e20*/  FADD.FTZ R153, R169, R152 ;  /* 0x00000098a9997221 */ /* 0x000fe20000010000 */
[----:B------:R-:W-:Y:S01]  /*6e30*/  FFMA.FTZ R152, R157, UR10, -R206 ;  /* 0x0000000a9d987c23 */ /* 0x000fe200080108ce */
[----:B------:R-:W-:Y:S01]  /*6e40*/  MUFU.EX2 R184, R184 ;  /* 0x000000b800b87308 */ /* 0x000fe20000000800 */
[----:B------:R-:W-:Y:S01]  /*6e50*/  FADD.FTZ R5, -R5, R8 ;  /* 0x0000000805057221 */ /* 0x000fe20000010100 */
[----:B------:R-:W-:Y:S01]  /*6e60*/  FADD.FTZ R154, R170, R153 ;  /* 0x00000099aa9a7221 */ /* 0x000fe20000010000 */
[--C-:B------:R-:W-:Y:S01]  /*6e70*/  FFMA.FTZ R8, R156, UR10, -R206.reuse ;  /* 0x0000000a9c087c23 */ /* 0x100fe200080108ce */
[--C-:B------:R-:W-:Y:S01]  /*6e80*/  FFMA.FTZ R159, R161, UR10, -R206.reuse ;  /* 0x0000000aa19f7c23 */ /* 0x100fe200080108ce */
[----:B------:R-:W-:Y:S01]  /*6e90*/  FFMA.FTZ R210, R160, UR10, -R206 ;  /* 0x0000000aa0d27c23 */ /* 0x000fe200080108ce */
[----:B-1----:R-:W-:Y:S01]  /*6ea0*/  FADD.FTZ R153, R171, R154 ;  /* 0x0000009aab997221 */ /* 0x002fe20000010000 */
[--C-:B------:R-:W-:Y:S01]  /*6eb0*/  FFMA.FTZ R157, R164, UR10, -R206.reuse ;  /* 0x0000000aa49d7c23 */ /* 0x100fe200080108ce */
[----:B------:R-:W1:Y:S01]  /*6ec0*/  MUFU.EX2 R187, R187 ;  /* 0x000000bb00bb7308 */ /* 0x000e620000000800 */
[C---:B----4-:R-:W-:Y:S01]  /*6ed0*/  F2FP.F16.F32.PACK_AB R164, R172.reuse, R171 ;  /* 0x000000abaca4723e */ /* 0x050fe200000000ff */
[----:B------:R-:W-:Y:S01]  /*6ee0*/  FADD.FTZ R154, R172, R153 ;  /* 0x00000099ac9a7221 */ /* 0x000fe20000010000 */
[----:B------:R-:W-:Y:S01]  /*6ef0*/  F2FP.F16.F32.PACK_AB R160, R174, R173 ;  /* 0x000000adaea0723e */ /* 0x000fe200000000ff */
[--C-:B------:R-:W-:Y:S01]  /*6f00*/  FFMA.FTZ R165, R165, UR10, -R206.reuse ;  /* 0x0000000aa5a57c23 */ /* 0x100fe200080108ce */
[----:B------:R-:W-:Y:S01]  /*6f10*/  FFMA.FTZ R167, R167, UR10, -R206 ;  /* 0x0000000aa7a77c23 */ /* 0x000fe200080108ce */
[----:B--2---:R-:W-:Y:S01]  /*6f20*/  FADD.FTZ R153, R175, R154 ;  /* 0x0000009aaf997221 */ /* 0x004fe20000010000 */
[--C-:B------:R-:W-:Y:S01]  /*6f30*/  FFMA.FTZ R195, R195, UR10, -R206.reuse ;  /* 0x0000000ac3c37c23 */ /* 0x100fe200080108ce */
[----:B------:R-:W-:Y:S01]  /*6f40*/  MUFU.EX2 R183, R183 ;  /* 0x000000b700b77308 */ /* 0x000fe20000000800 */
[--C-:B------:R-:W-:Y:S01]  /*6f50*/  FFMA.FTZ R197, R197, UR10, -R206.reuse ;  /* 0x0000000ac5c57c23 */ /* 0x100fe200080108ce */
[----:B-----5:R-:W-:Y:S01]  /*6f60*/  FADD.FTZ R154, R178, R153 ;  /* 0x00000099b29a7221 */ /* 0x020fe20000010000 */
[--C-:B------:R-:W-:Y:S01]  /*6f70*/  FFMA.FTZ R153, R168, UR10, -R206.reuse ;  /* 0x0000000aa8997c23 */ /* 0x100fe200080108ce */
[----:B---3--:R-:W-:Y:S01]  /*6f80*/  F2FP.F16.F32.PACK_AB R168, R180, R179 ;  /* 0x000000b3b4a8723e */ /* 0x008fe200000000ff */
[----:B------:R-:W-:Y:S01]  /*6f90*/  FFMA.FTZ R190, R190, UR10, -R206 ;  /* 0x0000000abebe7c23 */ /* 0x000fe200080108ce */
[----:B------:R-:W-:Y:S01]  /*6fa0*/  FADD.FTZ R163, R179, R154 ;  /* 0x0000009ab3a37221 */ /* 0x000fe20000010000 */
[----:B------:R-:W-:Y:S01]  /*6fb0*/  FFMA.FTZ R199, R199, UR10, -R206 ;  /* 0x0000000ac7c77c23 */ /* 0x000fe200080108ce */
[----:B------:R-:W-:Y:S01]  /*6fc0*/  MUFU.EX2 R20, R20 ;  /* 0x0000001400147308 */ /* 0x000fe20000000800 */
[----:B-1----:R-:W-:Y:S01]  /*6fd0*/  F2FP.F16.F32.PACK_AB R172, R187, R184 ;  /* 0x000000b8bbac723e */ /* 0x002fe200000000ff */
[----:B------:R-:W-:Y:S01]  /*6fe0*/  FADD.FTZ R154, R180, R163 ;  /* 0x000000a3b49a7221 */ /* 0x000fe20000010000 */
[----:B------:R-:W-:Y:S01]  /*6ff0*/  F2FP.F16.F32.PACK_AB R156, R196, R191 ;  /* 0x000000bfc49c723e */ /* 0x000fe200000000ff */
[-C--:B------:R-:W-:Y:S01]  /*7000*/  FMUL.FTZ R65, R65, R9.reuse ;  /* 0x0000000941417220 */ /* 0x080fe20000410000 */
[----:B------:R-:W-:Y:S01]  /*7010*/  FMUL.FTZ R68, R68, R9 ;  /* 0x0000000944447220 */ /* 0x000fe20000410000 */
[----:B------:R-:W-:Y:S01]  /*7020*/  FADD.FTZ R211, R181, R154 ;  /* 0x0000009ab5d37221 */ /* 0x000fe20000010000 */
[----:B------:R-:W-:Y:S01]  /*7030*/  F2FP.F16.F32.PACK_AB R154, R194, R15 ;  /* 0x0000000fc29a723e */ /* 0x000fe200000000ff */
[----:B------:R-:W-:Y:S01]  /*7040*/  MUFU.EX2 R21, R21 ;  /* 0x0000001500157308 */ /* 0x000fe20000000800 */
[-C--:B------:R-:W-:Y:S01]  /*7050*/  FMUL.FTZ R69, R69, R9.reuse ;  /* 0x0000000945457220 */ /* 0x080fe20000410000 */
[----:B------:R-:W-:Y:S01]  /*7060*/  FADD.FTZ R211, R182, R211 ;  /* 0x000000d3b6d37221 */ /* 0x000fe20000010000 */
[-C--:B------:R-:W-:Y:S01]  /*7070*/  FMUL.FTZ R72, R72, R9.reuse ;  /* 0x0000000948487220 */ /* 0x080fe20000410000 */
[-C--:B------:R-:W-:Y:S01]  /*7080*/  FMUL.FTZ R73, R73, R9.reuse ;  /* 0x0000000949497220 */ /* 0x080fe20000410000 */
[-C--:B------:R-:W-:Y:S01]  /*7090*/  FMUL.FTZ R76, R76, R9.reuse ;  /* 0x000000094c4c7220 */ /* 0x080fe20000410000 */
[----:B------:R-:W-:Y:S01]  /*70a0*/  FADD.FTZ R166, R184, R211 ;  /* 0x000000d3b8a67221 */ /* 0x000fe20000010000 */
[-C--:B------:R-:W-:Y:S01]  /*70b0*/  FMUL.FTZ R77, R77, R9.reuse ;  /* 0x000000094d4d7220 */ /* 0x080fe20000410000 */
[----:B------:R-:W1:Y:S01]  /*70c0*/  MUFU.EX2 R185, R185 ;  /* 0x000000b900b97308 */ /* 0x000e620000000800 */
[----:B------:R-:W-:Y:S01]  /*70d0*/  FMUL.FTZ R80, R80, R9 ;  /* 0x0000000950507220 */ /* 0x000fe20000410000 */
[----:B------:R-:W-:Y:S01]  /*70e0*/  FADD.FTZ R170, R187, R166 ;  /* 0x000000a6bbaa7221 */ /* 0x000fe20000010000 */
[----:B------:R-:W-:Y:S01]  /*70f0*/  F2FP.F16.F32.PACK_AB R166, R178, R175 ;  /* 0x000000afb2a6723e */ /* 0x000fe200000000ff */
[----:B------:R-:W-:Y:S01]  /*7100*/  FMUL.FTZ R178, R5, UR10 ;  /* 0x0000000a05b27c20 */ /* 0x000fe20008410000 */
        /* <DEDUP_REMOVED lines=43> */
[----:B------:R-:W4:Y:S01]  /*73c0*/  MUFU.EX2 R8, R8 ;  /* 0x0000000800087308 */ /* 0x000f220000000800 */
[----:B-1----:R-:W-:Y:S01]  /*73d0*/  FADD.FTZ R15, R189, R182 ;  /* 0x000000b6bd0f7221 */ /* 0x002fe20000010000 */
[-C--:B------:R-:W-:Y:S01]  /*73e0*/  FMUL.FTZ R145, R145, R9.reuse ;  /* 0x0000000991917220 */ /* 0x080fe20000410000 */
[-C--:B------:R-:W-:Y:S01]  /*73f0*/  FMUL.FTZ R148, R148, R9.reuse ;  /* 0x0000000994947220 */ /* 0x080fe20000410000 */
[----:B------:R-:W-:Y:S01]  /*7400*/  FMUL.FTZ R149, R149, R9 ;  /* 0x0000000995957220 */ /* 0x000fe20000410000 */
[----:B---3--:R-:W-:Y:S01]  /*7410*/  FADD.FTZ R182, R204, R15 ;  /* 0x0000000fccb67221 */ /* 0x008fe20000010000 */
[----:B------:R-:W-:Y:S01]  /*7420*/  F2FP.F16.F32.PACK_AB R158, R198, R193 ;  /* 0x000000c1c69e723e */ /* 0x000fe200000000ff */
[-C--:B------:R-:W-:Y:S01]  /*7430*/  FMUL.FTZ R26, R26, R178.reuse ;  /* 0x000000b21a1a7220 */ /* 0x080fe20000410000 */
[----:B------:R1:W3:Y:S01]  /*7440*/  MUFU.EX2 R161, R152 ;  /* 0x0000009800a17308 */ /* 0x0002e20000000800 */
        /* <DEDUP_REMOVED lines=9> */
[----:B----4-:R-:W-:Y:S01]  /*74e0*/  FADD.FTZ R184, R8, R15 ;  /* 0x0000000f08b87221 */ /* 0x010fe20000010000 */
        /* <DEDUP_REMOVED lines=29> */
[----:B------:R1:W4:Y:S01]  /*76c0*/  MUFU.EX2 R13, R159 ;  /* 0x0000009f000d7308 */ /* 0x0003220000000800 */
        /* <DEDUP_REMOVED lines=9> */
[----:B-1----:R-:W-:Y:S01]  /*7760*/  F2FP.F16.F32.PACK_AB R159, R8, R203 ;  /* 0x000000cb089f723e */ /* 0x002fe200000000ff */
[-C--:B------:R-:W-:Y:S01]  /*7770*/  FMUL.FTZ R94, R94, R178.reuse ;  /* 0x000000b25e5e7220 */ /* 0x080fe20000410000 */
[----:B------:R-:W-:Y:S01]  /*7780*/  F2FP.F16.F32.PACK_AB R163, R192, R163 ;  /* 0x000000a3c0a3723e */ /* 0x000fe200000000ff */
[-C--:B------:R-:W-:Y:S01]  /*7790*/  FMUL.FTZ R95, R95, R178.reuse ;  /* 0x000000b25f5f7220 */ /* 0x080fe20000410000 */
[-C--:B------:R-:W-:Y:S01]  /*77a0*/  FMUL.FTZ R98, R98, R178.reuse ;  /* 0x000000b262627220 */ /* 0x080fe20000410000 */
[-C--:B------:R-:W-:Y:S01]  /*77b0*/  FMUL.FTZ R99, R99, R178.reuse ;  /* 0x000000b263637220 */ /* 0x080fe20000410000 */
[----:B------:R-:W1:Y:S01]  /*77c0*/  MUFU.EX2 R207, R207 ;  /* 0x000000cf00cf7308 */ /* 0x000e620000000800 */
[----:B----4-:R-:W-:Y:S01]  /*77d0*/  FADD.FTZ R15, R13, R186 ;  /* 0x000000ba0d0f7221 */ /* 0x010fe20000010000 */
[-C--:B------:R-:W-:Y:S01]  /*77e0*/  FMUL.FTZ R102, R102, R178.reuse ;  /* 0x000000b266667220 */ /* 0x080fe20000410000 */
[-C--:B------:R-:W-:Y:S01]  /*77f0*/  FMUL.FTZ R103, R103, R178.reuse ;  /* 0x000000b267677220 */ /* 0x080fe20000410000 */
[-C--:B------:R-:W-:Y:S01]  /*7800*/  FMUL.FTZ R106, R106, R178.reuse ;  /* 0x000000b26a6a7220 */ /* 0x080fe20000410000 */
[-C--:B------:R-:W-:Y:S01]  /*7810*/  FMUL.FTZ R107, R107, R178.reuse ;  /* 0x000000b26b6b7220 */ /* 0x080fe20000410000 */
[-C--:B------:R-:W-:Y:S01]  /*7820*/  FMUL.FTZ R110, R110, R178.reuse ;  /* 0x000000b26e6e7220 */ /* 0x080fe20000410000 */
[-C--:B------:R-:W-:Y:S01]  /*7830*/  FMUL.FTZ R111, R111, R178.reuse ;  /* 0x000000b26f6f7220 */ /* 0x080fe20000410000 */
[----:B------:R2:W4:Y:S01]  /*7840*/  MUFU.EX2 R4, R157 ;  /* 0x0000009d00047308 */ /* 0x0005220000000800 */
[----:B---3--:R-:W-:Y:S01]  /*7850*/  FADD.FTZ R186, R180, R15 ;  /* 0x0000000fb4ba7221 */ /* 0x008fe20000010000 */
[-C--:B------:R-:W-:Y:S01]  /*7860*/  FMUL.FTZ R114, R114, R178.reuse ;  /* 0x000000b272727220 */ /* 0x080fe20000410000 */
[-C--:B------:R-:W-:Y:S01]  /*7870*/  FMUL.FTZ R115, R115, R178.reuse ;  /* 0x000000b273737220 */ /* 0x080fe20000410000 */
[-C--:B------:R-:W-:Y:S01]  /*7880*/  FMUL.FTZ R118, R118, R178.reuse ;  /* 0x000000b276767220 */ /* 0x080fe20000410000 */
[-C--:B------:R-:W-:Y:S01]  /*7890*/  FMUL.FTZ R119, R119, R178.reuse ;  /* 0x000000b277777220 */ /* 0x080fe20000410000 */
[-C--:B------:R-:W-:Y:S01]  /*78a0*/  FMUL.FTZ R122, R122, R178.reuse ;  /* 0x000000b27a7a7220 */ /* 0x080fe20000410000 */
[-C--:B------:R-:W-:Y:S01]  /*78b0*/  FMUL.FTZ R123, R123, R178.reuse ;  /* 0x000000b27b7b7220 */ /* 0x080fe20000410000 */
[----:B------:R3:W5:Y:S01]  /*78c0*/  MUFU.EX2 R169, R165 ;  /* 0x000000a500a97308 */ /* 0x0007620000000800 */
[----:B-1----:R-:W-:Y:S01]  /*78d0*/  FADD.FTZ R15, R207, R186 ;  /* 0x000000bacf0f7221 */ /* 0x002fe20000010000 */
[----:B--2---:R-:W-:Y:S01]  /*78e0*/  F2FP.F16.F32.PACK_AB R157, R204, R189 ;  /* 0x000000bdcc9d723e */ /* 0x004fe200000000ff */
[-C--:B------:R-:W-:Y:S01]  /*78f0*/  FMUL.FTZ R126, R126, R178.reuse ;  /* 0x000000b27e7e7220 */ /* 0x080fe20000410000 */
[-C--:B------:R-:W-:Y:S01]  /*7900*/  FMUL.FTZ R127, R127, R178.reuse ;  /* 0x000000b27f7f7220 */ /* 0x080fe20000410000 */
[-C--:B------:R-:W-:Y:S01]  /*7910*/  FMUL.FTZ R130, R130, R178.reuse ;  /* 0x000000b282827220 */ /* 0x080fe20000410000 */
[-C--:B------:R-:W-:Y:S01]  /*7920*/  FMUL.FTZ R131, R131, R178.reuse ;  /* 0x000000b283837220 */ /* 0x080fe20000410000 */
[-C--:B------:R-:W-:Y:S01]  /*7930*/  FMUL.FTZ R134, R134, R178.reuse ;  /* 0x000000b286867220 */ /* 0x080fe20000410000 */
[----:B------:R1:W2:Y:S01]  /*7940*/  MUFU.EX2 R182, R155 ;  /* 0x0000009b00b67308 */ /* 0x0002a20000000800 */
[----:B----4-:R-:W-:Y:S01]  /*7950*/  FADD.FTZ R194, R4, R15 ;  /* 0x0000000f04c27221 */ /* 0x010fe20000010000 */
[----:B---3--:R-:W-:Y:S01]  /*7960*/  F2FP.F16.F32.PACK_AB R165, R180, R13 ;  /* 0x0000000db4a5723e */ /* 0x008fe200000000ff */
[-C--:B------:R-:W-:Y:S01]  /*7970*/  FMUL.FTZ R135, R135, R178.reuse ;  /* 0x000000b287877220 */ /* 0x080fe20000410000 */
[-C--:B------:R-:W-:Y:S01]  /*7980*/  FMUL.FTZ R138, R138, R178.reuse ;  /* 0x000000b28a8a7220 */ /* 0x080fe20000410000 */
[-C--:B------:R-:W-:Y:S01]  /*7990*/  FMUL.FTZ R139, R139, R178.reuse ;  /* 0x000000b28b8b7220 */ /* 0x080fe20000410000 */
[-C--:B------:R-:W-:Y:S01]  /*79a0*/  FMUL.FTZ R142, R142, R178.reuse ;  /* 0x000000b28e8e7220 */ /* 0x080fe20000410000 */
[-C--:B------:R-:W-:Y:S01]  /*79b0*/  FMUL.FTZ R143, R143, R178.reuse ;  /* 0x000000b28f8f7220 */ /* 0x080fe20000410000 */
[----:B------:R3:W4:Y:S01]  /*79c0*/  MUFU.EX2 R171, R167 ;  /* 0x000000a700ab7308 */ /* 0x0007220000000800 */
[----:B-----5:R-:W-:Y:S01]  /*79d0*/  FADD.FTZ R15, R169, R194 ;  /* 0x000000c2a90f7221 */ /* 0x020fe20000010000 */
[----:B-1----:R-:W-:Y:S01]  /*79e0*/  F2FP.F16.F32.PACK_AB R155, R188, R21 ;  /* 0x00000015bc9b723e */ /* 0x002fe200000000ff */
[-C--:B------:R-:W-:Y:S01]  /*79f0*/  FMUL.FTZ R146, R146, R178.reuse ;  /* 0x000000b292927220 */ /* 0x080fe20000410000 */
[-C--:B------:R-:W-:Y:S01]  /*7a00*/  FMUL.FTZ R147, R147, R178.reuse ;  /* 0x000000b293937220 */ /* 0x080fe20000410000 */
[-C--:B------:R-:W-:Y:S01]  /*7a10*/  FMUL.FTZ R150, R150, R178.reuse ;  /* 0x000000b296967220 */ /* 0x080fe20000410000 */
[----:B------:R-:W-:-:S02]  /*7a20*/  FMUL.FTZ R151, R151, R178 ;  /* 0x000000b297977220 */ /* 0x000fc40000410000 */
[----:B------:R1:W5:Y:S01]  /*7a30*/  MUFU.EX2 R184, R153 ;  /* 0x0000009900b87308 */ /* 0x0003620000000800 */
[----:B--2---:R-:W-:Y:S01]  /*7a40*/  FADD.FTZ R194, R182, R15 ;  /* 0x0000000fb6c27221 */ /* 0x004fe20000010000 */
[----:B---3--:R-:W-:Y:S02]  /*7a50*/  F2FP.F16.F32.PACK_AB R167, R4, R207 ;  /* 0x000000cf04a7723e */ /* 0x008fe400000000ff */
[----:B------:R-:W-:-:S04]  /*7a60*/  F2FP.F16.F32.PACK_AB R169, R182, R169 ;  /* 0x000000a9b6a9723e */ /* 0x000fc800000000ff */
[----:B------:R-:W2:Y:S01]  /*7a70*/  MUFU.EX2 R173, R195 ;  /* 0x000000c300ad7308 */ /* 0x000ea20000000800 */
[----:B----4-:R-:W-:Y:S01]  /*7a80*/  FADD.FTZ R15, R171, R194 ;  /* 0x000000c2ab0f7221 */ /* 0x010fe20000010000 */
[----:B-1----:R-:W-:-:S06]  /*7a90*/  F2FP.F16.F32.PACK_AB R153, R20, R183 ;  /* 0x000000b71499723e */ /* 0x002fcc00000000ff */
[----:B------:R-:W1:Y:S01]  /*7aa0*/  MUFU.EX2 R186, R197 ;  /* 0x000000c500ba7308 */ /* 0x000e620000000800 */
[C---:B-----5:R-:W-:Y:S01]  /*7ab0*/  FADD.FTZ R196, R184.reuse, R15 ;  /* 0x0000000fb8c47221 */ /* 0x060fe20000010000 */
[----:B------:R-:W-:-:S06]  /*7ac0*/  F2FP.F16.F32.PACK_AB R171, R184, R171 ;  /* 0x000000abb8ab723e */ /* 0x000fcc00000000ff */
[----:B------:R-:W3:Y:S01]  /*7ad0*/  MUFU.EX2 R175, R190 ;  /* 0x000000be00af7308 */ /* 0x000ee20000000800 */
[----:B--2---:R-:W-:-:S07]  /*7ae0*/  FADD.FTZ R9, R173, R196 ;  /* 0x000000c4ad097221 */ /* 0x004fce0000010000 */
[----:B------:R-:W2:Y:S01]  /*7af0*/  MUFU.EX2 R194, R199 ;  /* 0x000000c700c27308 */ /* 0x000ea20000000800 */
[C---:B-1----:R-:W-:Y:S01]  /*7b00*/  FADD.FTZ R8, R186.reuse, R9 ;  /* 0x00000009ba087221 */ /* 0x042fe20000010000 */
[----:B------:R-:W-:-:S03]  /*7b10*/  F2FP.F16.F32.PACK_AB R173, R186, R173 ;  /* 0x000000adbaad723e */ /* 0x000fc600000000ff */
[----:B---3--:R-:W-:-:S04]  /*7b20*/  FADD.FTZ R9, R175, R8 ;  /* 0x00000008af097221 */ /* 0x008fc80000010000 */
[C---:B--2---:R-:W-:Y:S01]  /*7b30*/  FADD.FTZ R4, R194.reuse, R9 ;  /* 0x00000009c2047221 */ /* 0x044fe20000010000 */
[----:B------:R-:W-:Y:S01]  /*7b40*/  F2FP.F16.F32.PACK_AB R175, R194, R175 ;  /* 0x000000afc2af723e */ /* 0x000fe200000000ff */
[----:B------:R-:W-:Y:S06]  /*7b50*/  @!P0 BRA `(.L_x_8559) ;  /* 0x0000000000048947 */ /* 0x000fec0003800000 */
[----:B------:R-:W-:Y:S01]  /*7b60*/  BPT.TRAP 0x1 ;  /* 0x000000040000795c */ /* 0x000fe20000300000 */
.L_x_8559:
[----:B------:R1:W2:Y:S01]  /*7b70*/  SYNCS.PHASECHK.TRANS64.TRYWAIT P1, [UR28+0x22850], R10 ;  /* 0x0228500aff0075a7 */ /* 0x0002a2000802015c */
[----:B------:R-:W-:Y:S05]  /*7b80*/  @!P0 BRA `(.L_x_8560) ;  /* 0x0000000000048947 */ /* 0x000fea0003800000 */
[----:B------:R-:W-:Y:S01]  /*7b90*/  BPT.TRAP 0x1 ;  /* 0x000000040000795c */ /* 0x000fe20000300000 */
.L_x_8560:
[----:B--2---:R-:W-:Y:S05]  /*7ba0*/  @P1 BRA `(.L_x_8561) ;  /* 0x0000000000081947 */ /* 0x004fea0003800000 */
[----:B------:R-:W2:Y:S02]  /*7bb0*/  SYNCS.PHASECHK.TRANS64.TRYWAIT P1, [UR28+0x22850], R10 ;  /* 0x0228500aff0075a7 */ /* 0x000ea4000802015c */
[----:B--2---:R-:W-:Y:S05]  /*7bc0*/  @!P1 BRA `(.L_x_8562) ;  /* 0x000000b000f09947 */ /* 0x004fea0003800000 */
.L_x_8561:
[----:B------:R-:W-:Y:S01]  /*7bd0*/  VIADD R8, R23, 0x8 ;  /* 0x0000000817087836 */ /* 0x000fe20000000000 */
[----:B------:R-:W-:Y:S01]  /*7be0*/  UIMAD UR11, UR39, 0xc00, UR21 ;  /* 0x00000c00270b78a4 */ /* 0x000fe2000f8e0215 */
[----:B------:R-:W3:Y:S01]  /*7bf0*/  S2R R9, SR_TID.X ;  /* 0x0000000000097919 */ /* 0x000ee20000002100 */
[----:B------:R-:W-:Y:S02]  /*7c00*/  UMOV UR7, 0x40000040 ;  /* 0x4000004000077882 */ /* 0x000fe40000000000 */
[----:B------:R4:W-:Y:S06]  /*7c10*/  BAR.SYNC.DEFER_BLOCKING R8, 0x100 ;  /* 0x000400080000751d */ /* 0x0009ec0000010000 */
[----:B------:R-:W-:Y:S01]  /*7c20*/  UMOV UR6, UR11 ;  /* 0x0000000b00067c82 */ /* 0x000fe20008000000 */
[----:B----4-:R-:W-:Y:S01]  /*7c30*/  IMAD.MOV.U32 R8, RZ, RZ, R176 ;  /* 0x000000ffff087224 */ /* 0x010fe200078e00b0 */
[----:B------:R-:W-:Y:S01]  /*7c40*/  WARPGROUP.ARRIVE ;  /* 0x00000000000079c5 */ /* 0x000fe20000000000 */
[----:B---3--:R-:W-:Y:S01]  /*7c50*/  LOP3.LUT P1, RZ, R9, 0x7f, RZ, 0xc0, !PT ;  /* 0x0000007f09ff7812 */ /* 0x008fe2000782c0ff */
[----:B------:R-:W-:-:S04]  /*7c60*/  IMAD.MOV.U32 R9, RZ, RZ, R14 ;  /* 0x000000ffff097224 */ /* 0x000fc800078e000e */
[----:B------:R-:W-:Y:S01]  /*7c70*/  HGMMA.64x256x16.F32 R24, R152, gdesc[UR4].tnspB, R24, gsb0 ;  /* 0x43e0000498187df0 */ /* 0x000fe20008000818 */
[----:B------:R-:W-:Y:S01]  /*7c80*/  UIADD3 UR6, UR11, 0x80, URZ ;  /* 0x000000800b067890 */ /* 0x000fe2000fffe03f */
[----:B------:R-:W-:-:S06]  /*7c90*/  UMOV UR7, 0x40000040 ;  /* 0x4000004000077882 */ /* 0x000fcc0000000000 */
[----:B--2---:R-:W-:-:S05]  /*7ca0*/  @!P1 VIADD R177, R177, 0x22860 ;  /* 0x00022860b1b19836 */ /* 0x004fca0000000000 */
[----:B------:R-:W-:Y:S01]  /*7cb0*/  @!P1 PRMT R177, RZ, 0x654, R177 ;  /* 0x00000654ffb19816 */ /* 0x000fe200000000b1 */
[----:B------:R-:W-:Y:S02]  /*7cc0*/  WARPGROUP.DEPBAR.LE gsb0, 0x0 ;  /* 0x00008000000079c5 */ /* 0x000fe40000010000 */
[----:B------:R-:W-:-:S12]  /*7cd0*/  WARPGROUP.ARRIVE ;  /* 0x00000000000079c5 */ /* 0x000fd80000000000 */
        /* <DEDUP_REMOVED lines=27> */
[C---:B------:R-:W-:Y:S01]  /*7e90*/  ISETP.GT.AND P1, PT, R7.reuse, UR26, PT ;  /* 0x0000001a07007c0c */ /* 0x040fe2000bf24270 */
[----:B------:R-:W-:-:S12]  /*7ea0*/  VIADD R7, R7, 0xffffffff ;  /* 0xffffffff07077836 */ /* 0x000fd80000000000 */
[----:B--2---:R-:W-:Y:S05]  /*7eb0*/  @P1 BRA `(.L_x_8563) ;  /* 0xffffffc800c41947 */ /* 0x004fea000383ffff */
[----:B------:R-:W-:Y:S02]  /*7ec0*/  IMAD.MOV.U32 R8, RZ, RZ, R176 ;  /* 0x000000ffff087224 */ /* 0x000fe400078e00b0 */
[----:B------:R-:W-:-:S07]  /*7ed0*/  IMAD.MOV.U32 R9, RZ, RZ, R14 ;  /* 0x000000ffff097224 */ /* 0x000fce00078e000e */
.L_x_8546:
[----:B-1----:R-:W1:Y:S01]  /*7ee0*/  LDC R10, c[0x0][0x9e4] ;  /* 0x00027900ff0a7b82 */ /* 0x002e620000000800 */
[----:B------:R-:W-:Y:S01]  /*7ef0*/  ULDC UR6, c[0x0][0x9dc] ;  /* 0x0002770000067ab9 */ /* 0x000fe20000000800 */
[----:B------:R-:W-:Y:S01]  /*7f00*/  LOP3.LUT R2, R2, 0xffefffff, RZ, 0xc0, !PT ;  /* 0xffefffff02027812 */ /* 0x000fe200078ec0ff */
[----:B------:R-:W-:-:S05]  /*7f10*/  VIADD R12, R22, -UR6 ;  /* 0x80000006160c7c36 */ /* 0x000fca0008000000 */
[----:B------:R-:W-:Y:S02]  /*7f20*/  R2UR UR6, R12 ;  /* 0x000000000c0672ca */ /* 0x000fe400000e0000 */
[----:B-1----:R-:W-:-:S13]  /*7f30*/  ISETP.GE.AND P1, PT, R10, 0x1, PT ;  /* 0x000000010a00780c */ /* 0x002fda0003f26270 */
[----:B------:R-:W-:Y:S01]  /*7f40*/  @P1 LOP3.LUT R2, R2, 0x100000, RZ, 0xfc, !PT ;  /* 0x0010000002021812 */ /* 0x000fe200078efcff */
        /* <DEDUP_REMOVED lines=10> */
.L_x_8565:
[----:B------:R-:W-:-:S13]  /*7ff0*/  ISETP.NE.AND P1, PT, R10, 0x1, PT ;  /* 0x000000010a00780c */ /* 0x000fda0003f25270 */
[----:B------:R-:W1:Y:S02]  /*8000*/  @P1 LDC.64 R12, c[0x0][0x9e8] ;  /* 0x00027a00ff0c1b82 */ /* 0x000e640000000a00 */
[----:B-1----:R-:W-:-:S05]  /*8010*/  @P1 IMAD.HI.U32 R12, R22, R12, RZ ;  /* 0x0000000c160c1227 */ /* 0x002fca00078e00ff */
[----:B------:R-:W-:-:S07]  /*8020*/  @P1 SHF.R.U32.HI R22, RZ, R13, R12 ;  /* 0x0000000dff161219 */ /* 0x000fce000001160c */
.L_x_8566:
[----:B------:R-:W-:-:S05]  /*8030*/  IMAD R22, R22, R10, RZ ;  /* 0x0000000a16167224 */ /* 0x000fca00078e02ff */
[----:B------:R-:W-:-:S13]  /*8040*/  R2UR UR7, R22 ;  /* 0x00000000160772ca */ /* 0x000fda00000e0000 */
[----:B------:R-:W-:-:S04]  /*8050*/  UISETP.LT.AND UP0, UPT, UR6, UR7, UPT ;  /* 0x000000070600728c */ /* 0x000fc8000bf01270 */
[----:B------:R-:W-:-:S12]  /*8060*/  USEL UR6, UR6, UR7, !UP0 ;  /* 0x0000000706067287 */ /* 0x000fd8000c000000 */
.L_x_8564:
[----:B------:R-:W-:-:S04]  /*8070*/  UIADD3 UR6, UR6, 0x5f, URZ ;  /* 0x0000005f06067890 */ /* 0x000fc8000fffe03f */
[----:B------:R-:W-:-:S04]  /*8080*/  UIMAD.WIDE UR6, UR6, 0x2aaaaaab, URZ ;  /* 0x2aaaaaab060678a5 */ /* 0x000fc8000f8e023f */
[----:B------:R-:W-:-:S04]  /*8090*/  USHF.R.U32.HI UR6, URZ, 0x1f, UR7 ;  /* 0x0000001f3f067899 */ /* 0x000fc80008011607 */
[----:B------:R-:W-:-:S04]  /*80a0*/  ULEA.HI.SX32 UR6, UR7, UR6, 0x1c ;  /* 0x0000000607067291 */ /* 0x000fc8000f8fe23f */
[----:B------:R-:W-:-:S04]  /*80b0*/  UISETP.LT.AND UP0, UPT, UR40, UR6, UPT ;  /* 0x000000062800728c */ /* 0x000fc8000bf01270 */
[----:B------:R-:W-:-:S06]  /*80c0*/  USEL UR23, UR40, UR6, !UP0 ;  /* 0x0000000628177287 */ /* 0x000fcc000c000000 */
[----:B------:R-:W-:-:S13]  /*80d0*/  ISETP.GE.AND P1, PT, R7, UR23, PT ;  /* 0x0000001707007c0c */ /* 0x000fda000bf26270 */
[----:B------:R-:W-:Y:S05]  /*80e0*/  @!P1 BRA `(.L_x_8567) ;  /* 0x0000002000c89947 */ /* 0x000fea0003800000 */
[----:B------:R-:W-:Y:S01]  /*80f0*/  IMAD.MOV.U32 R13, RZ, RZ, R8 ;  /* 0x000000ffff0d7224 */ /* 0x000fe200078e0008 */
[----:B------:R-:W-:Y:S01]  /*8100*/  ULDC UR24, c[0x0][0x988] ;  /* 0x0002620000187ab9 */ /* 0x000fe20000000800 */
[----:B------:R-:W-:Y:S01]  /*8110*/  IMAD.MOV.U32 R204, RZ, RZ, R9 ;  /* 0x000000ffffcc7224 */ /* 0x000fe200078e0009 */
[----:B------:R-:W-:Y:S01]  /*8120*/  ULDC UR25, c[0x0][0x9d8] ;  /* 0x0002760000197ab9 */ /* 0x000fe20000000800 */
[----:B------:R-:W-:-:S07]  /*8130*/  IMAD.MOV.U32 R12, RZ, RZ, R7 ;  /* 0x000000ffff0c7224 */ /* 0x000fce00078e0007 */
.L_x_8576:
[----:B------:R-:W-:Y:S01]  /*8140*/  UIADD3 UR39, UR39, 0x1, URZ ;  /* 0x0000000127277890 */ /* 0x000fe2000fffe03f */
[C---:B------:R-:W-:Y:S01]  /*8150*/  ISETP.GT.AND P1, PT, R12.reuse, UR23, PT ;  /* 0x000000170c007c0c */ /* 0x040fe2000bf24270 */
[----:B------:R-:W-:Y:S02]  /*8160*/  VIADD R12, R12, 0xffffffff ;  /* 0xffffffff0c0c7836 */ /* 0x000fe40000000000 */
[----:B------:R-:W-:-:S04]  /*8170*/  UISETP.NE.AND UP0, UPT, UR39, 0x2, UPT ;  /* 0x000000022700788c */ /* 0x000fc8000bf05270 */
[----:B------:R-:W-:Y:S02]  /*8180*/  USEL UR6, URZ, 0x1, UP0 ;  /* 0x000000013f067887 */ /* 0x000fe40008000000 */
[----:B------:R-:W-:Y:S02]  /*8190*/  USEL UR39, UR39, URZ, UP0 ;  /* 0x0000003f27277287 */ /* 0x000fe40008000000 */
[----:B------:R-:W-:Y:S01]  /*81a0*/  ULOP3.LUT UR38, UR38, UR6, URZ, 0x3c, !UPT ;  /* 0x0000000626267292 */ /* 0x000fe2000f8e3c3f */
[----:B--2---:R-:W-:Y:S11]  /*81b0*/  @!P0 BRA `(.L_x_8568) ;  /* 0x0000000000048947 */ /* 0x004ff60003800000 */
[----:B------:R-:W-:Y:S01]  /*81c0*/  BPT.TRAP 0x1 ;  /* 0x000000040000795c */ /* 0x000fe20000300000 */
.L_x_8568:
[----:B------:R-:W-:Y:S01]  /*81d0*/  ULEA UR26, UR39, UR46, 0x3 ;  /* 0x0000002e271a7291 */ /* 0x000fe2000f8e183f */
[----:B------:R-:W-:-:S05]  /*81e0*/  IMAD.U32 R7, RZ, RZ, UR38 ;  /* 0x00000026ff077e24 */ /* 0x000fca000f8e00ff */
[----:B------:R-:W-:-:S04]  /*81f0*/  SHF.L.U32 R7, R7, 0x1f, RZ ;  /* 0x0000001f07077819 */ /* 0x000fc800000006ff */
[----:B------:R1:W2:Y:S01]  /*8200*/  SYNCS.PHASECHK.TRANS64.TRYWAIT P2, [UR26+0x22830], R7 ;  /* 0x02283007ff0075a7 */ /* 0x0002a2000804015a */
[----:B------:R-:W-:Y:S05]  /*8210*/  @!P0 BRA `(.L_x_8569) ;  /* 0x0000000000048947 */ /* 0x000fea0003800000 */
[----:B------:R-:W-:Y:S01]  /*8220*/  BPT.TRAP 0x1 ;  /* 0x000000040000795c */ /* 0x000fe20000300000 */
.L_x_8569:
[----:B--2---:R-:W-:Y:S05]  /*8230*/  @P2 BRA `(.L_x_8570) ;  /* 0x0000000000082947 */ /* 0x004fea0003800000 */
[----:B------:R-:W2:Y:S02]  /*8240*/  SYNCS.PHASECHK.TRANS64.TRYWAIT P2, [UR26+0x22830], R7 ;  /* 0x02283007ff0075a7 */ /* 0x000ea4000804015a */
[----:B--2---:R-:W-:Y:S05]  /*8250*/  @!P2 BRA `(.L_x_8571) ;  /* 0x000000ac0060a947 */ /* 0x004fea0003800000 */
.L_x_8570:
[----:B------:R-:W-:Y:S01]  /*8260*/  UIMAD UR18, UR39, 0x300, UR20 ;  /* 0x00000300271278a4 */ /* 0x000fe2000f8e0214 */
[----:B------:R-:W-:Y:S01]  /*8270*/  WARPGROUP.ARRIVE ;  /* 0x00000000000079c5 */ /* 0x000fe20000000000 */
[----:B------:R-:W-:Y:S01]  /*8280*/  UMOV UR19, 0x40000040 ;  /* 0x4000004000137882 */ /* 0x000fe20000000000 */
[----:B------:R-:W-:Y:S01]  /*8290*/  UMOV UR7, 0x40000040 ;  /* 0x4000004000077882 */ /* 0x000fe20000000000 */
[----:B------:R-:W-:-:S03]  /*82a0*/  UIADD3 UR6, UR18, 0x2, URZ ;  /* 0x0000000212067890 */ /* 0x000fc6000fffe03f */
[----:B------:R-:W3:Y:S01]  /*82b0*/  S2R R217, SR_TID.X ;  /* 0x0000000000d97919 */ /* 0x000ee20000002100 */
[----:B------:R-:W-:Y:S01]  /*82c0*/  UIADD3 UR10, UR18, 0x4, URZ ;  /* 0x00000004120a7890 */ /* 0x000fe2000fffe03f */
[----:B------:R-:W-:Y:S01]  /*82d0*/  UMOV UR11, 0x40000040 ;  /* 0x40000040000b7882 */ /* 0x000fe20000000000 */
[----:B------:R-:W-:Y:S01]  /*82e0*/  HGMMA.64x96x16.F32 R152, gdesc[UR16], RZ, !UPT, gsb0 ;  /* 0x01600000109879f0 */ /* 0x000fe2000c0008ff */
[----:B------:R-:W-:Y:S01]  /*82f0*/  UIADD3 UR14, UR18, 0x6, URZ ;  /* 0x00000006120e7890 */ /* 0x000fe2000fffe03f */
[----:B------:R-:W-:Y:S01]  /*8300*/  UMOV UR15, 0x40000040 ;  /* 0x40000040000f7882 */ /* 0x000fe20000000000 */
[----:B---3--:R-:W-:Y:S01]  /*8310*/  LOP3.LUT P2, RZ, R217, 0x7f, RZ, 0xc0, !PT ;  /* 0x0000007fd9ff7812 */ /* 0x008fe2000784c0ff */
[----:B------:R-:W-:Y:S02]  /*8320*/  WARPGROUP.DEPBAR.LE gsb0, 0x0 ;  /* 0x00008000000079c5 */ /* 0x000fe40000010000 */
        /* <DEDUP_REMOVED lines=62> */
[----:B------:R-:W-:-:S02]  /*8710*/  FMUL.FTZ R176, R199, UR25 ;  /* 0x00000019c7b07c20 */ /* 0x000fc40008410000 */
        /* <DEDUP_REMOVED lines=31> */
[----:B------:R-:W-:-:S05]  /*8910*/  FMUL.FTZ R175, R198, UR25 ;  /* 0x00000019c6af7c20 */ /* 0x000fca0008410000 */
[----:B------:R-:W2:Y:S01]  /*8920*/  MUFU.TANH R213, R213 ;  /* 0x000000d500d57308 */ /* 0x000ea20000002400 */
[----:B---3--:R-:W-:-:S07]  /*8930*/  FMNMX.FTZ R166, R214, R9, !PT ;  /* 0x00000009d6a67209 */ /* 0x008fce0007810000 */
[----:B------:R-:W3:Y:S01]  /*8940*/  MUFU.TANH R196, R196 ;  /* 0x000000c400c47308 */ /* 0x000ee20000002400 */
[----:B----4-:R-:W-:-:S07]  /*8950*/  FMNMX.FTZ R166, R189, R166, !PT ;  /* 0x000000a6bda67209 */ /* 0x010fce0007810000 */
[----:B------:R-:W4:Y:S01]  /*8960*/  MUFU.TANH R193, R193 ;  /* 0x000000c100c17308 */ /* 0x000f220000002400 */
[----:B--2---:R-:W-:Y:S01]  /*8970*/  FMNMX.FTZ R9, R213, R166, !PT ;  /* 0x000000a6d5097209 */ /* 0x004fe20007810000 */
[----:B------:R-:W-:-:S06]  /*8980*/  FMUL.FTZ R166, R179, UR25 ;  /* 0x00000019b3a67c20 */ /* 0x000fcc0008410000 */
[----:B------:R-:W2:Y:S01]  /*8990*/  MUFU.TANH R14, R14 ;  /* 0x0000000e000e7308 */ /* 0x000ea20000002400 */
[----:B---3--:R-:W-:-:S07]  /*89a0*/  FMNMX.FTZ R168, R196, R9, !PT ;  /* 0x00000009c4a87209 */ /* 0x008fce0007810000 */
[----:B------:R-:W3:Y:S01]  /*89b0*/  MUFU.TANH R11, R11 ;  /* 0x0000000b000b7308 */ /* 0x000ee20000002400 */
[----:B----4-:R-:W-:Y:S01]  /*89c0*/  FMNMX.FTZ R9, R193, R168, !PT ;  /* 0x000000a8c1097209 */ /* 0x010fe20007810000 */
[----:B------:R-:W-:-:S04]  /*89d0*/  FMUL.FTZ R168, R183, UR25 ;  /* 0x00000019b7a87c20 */ /* 0x000fc80008410000 */
[----:B------:R-:W4:Y:S02]  /*89e0*/  SHFL.BFLY PT, R172, R9, 0x2, 0x1f ;  /* 0x0c401f0009ac7f89 */ /* 0x000f2400000e0000 */
[----:B------:R-:W5:Y:S01]  /*89f0*/  MUFU.TANH R15, R15 ;  /* 0x0000000f000f7308 */ /* 0x000f620000002400 */
[----:B--2---:R-:W-:-:S07]  /*8a00*/  FMNMX.FTZ R180, R14, R13, !PT ;  /* 0x0000000d0eb47209 */ /* 0x004fce0007810000 */
[----:B------:R-:W2:Y:S01]  /*8a10*/  MUFU.TANH R20, R20 ;  /* 0x0000001400147308 */ /* 0x000ea20000002400 */
[----:B---3--:R-:W-:-:S07]  /*8a20*/  FMNMX.FTZ R180, R11, R180, !PT ;  /* 0x000000b40bb47209 */ /* 0x008fce0007810000 */
[----:B------:R-:W3:Y:S01]  /*8a30*/  MUFU.TANH R21, R21 ;  /* 0x0000001500157308 */ /* 0x000ee20000002400 */
[----:B-----5:R-:W-:Y:S02]  /*8a40*/  FMNMX.FTZ R179, R15, R180, !PT ;  /* 0x000000b40fb37209 */ /* 0x020fe40007810000 */
[----:B----4-:R-:W-:Y:S01]  /*8a50*/  FMNMX.FTZ R177, R9, R172, !PT ;  /* 0x000000ac09b17209 */ /* 0x010fe20007810000 */
[----:B------:R-:W-:-:S04]  /*8a60*/  FMUL.FTZ R172, R191, UR25 ;  /* 0x00000019bfac7c20 */ /* 0x000fc80008410000 */
[----:B------:R-:W4:Y:S01]  /*8a70*/  MUFU.TANH R22, R22 ;  /* 0x0000001600167308 */ /* 0x000f220000002400 */
[----:B------:R-:W5:Y:S07]  /*8a80*/  SHFL.BFLY PT, R178, R177, 0x1, 0x1f ;  /* 0x0c201f00b1b27f89 */ /* 0x000f6e00000e0000 */
[----:B------:R-:W1:Y:S08]  /*8a90*/  MUFU.TANH R152, R152 ;  /* 0x0000009800987308 */ /* 0x000e700000002400 */
[----:B------:R-:W1:Y:S08]  /*8aa0*/  MUFU.TANH R153, R153 ;  /* 0x0000009900997308 */ /* 0x000e700000002400 */
[----:B------:R-:W1:Y:S01]  /*8ab0*/  MUFU.TANH R154, R154 ;  /* 0x0000009a009a7308 */ /* 0x000e620000002400 */
[----:B-----5:R-:W-:-:S05]  /*8ac0*/  FMNMX.FTZ R9, R177, R178, !PT ;  /* 0x000000b2b1097209 */ /* 0x020fca0007810000 */
[C---:B------:R-:W-:Y:S02]  /*8ad0*/  FMUL.FTZ R198, R9.reuse, UR10 ;  /* 0x0000000a09c67c20 */ /* 0x040fe40008410000 */
[----:B------:R-:W5:Y:S01]  /*8ae0*/  MUFU.TANH R155, R155 ;  /* 0x0000009b009b7308 */ /* 0x000f620000002400 */
[----:B------:R-:W-:Y:S01]  /*8af0*/  FADD.FTZ R177, -R9, R204 ;  /* 0x000000cc09b17221 */ /* 0x000fe20000010100 */
[--C-:B------:R-:W-:Y:S01]  /*8b00*/  FFMA.FTZ R180, R8, UR10, -R198.reuse ;  /* 0x0000000a08b47c23 */ /* 0x100fe200080108c6 */
[----:B--2---:R-:W-:Y:S01]  /*8b10*/  FMNMX.FTZ R8, R20, R179, !PT ;  /* 0x000000b314087209 */ /* 0x004fe20007810000 */
[--C-:B------:R-:W-:Y:S01]  /*8b20*/  FFMA.FTZ R182, R157, UR10, -R198.reuse ;  /* 0x0000000a9db67c23 */ /* 0x100fe200080108c6 */
[--C-:B------:R-:W-:Y:S01]  /*8b30*/  FFMA.FTZ R183, R163, UR10, -R198.reuse ;  /* 0x0000000aa3b77c23 */ /* 0x100fe200080108c6 */
[----:B------:R-:W-:Y:S01]  /*8b40*/  FMUL.FTZ R178, R177, UR10 ;  /* 0x0000000ab1b27c20 */ /* 0x000fe20008410000 */
[----:B---3--:R-:W-:Y:S01]  /*8b50*/  FMNMX.FTZ R179, R21, R8, !PT ;  /* 0x0000000815b37209 */ /* 0x008fe20007810000 */
[----:B------:R-:W2:Y:S01]  /*8b60*/  MUFU.TANH R156, R156 ;  /* 0x0000009c009c7308 */ /* 0x000ea20000002400 */
[--C-:B------:R-:W-:Y:S01]  /*8b70*/  FFMA.FTZ R177, R203, UR10, -R198.reuse ;  /* 0x0000000acbb17c23 */ /* 0x100fe200080108c6 */
[--C-:B------:R-:W-:Y:S01]  /*8b80*/  FFMA.FTZ R195, R196, UR10, -R198.reuse ;  /* 0x0000000ac4c37c23 */ /* 0x100fe200080108c6 */
[----:B----4-:R-:W-:Y:S01]  /*8b90*/  FMNMX.FTZ R181, R22, R179, !PT ;  /* 0x000000b316b57209 */ /* 0x010fe20007810000 */
[--C-:B------:R-:W-:Y:S01]  /*8ba0*/  FFMA.FTZ R196, R193, UR10, -R198.reuse ;  /* 0x0000000ac1c47c23 */ /* 0x100fe200080108c6 */
[--C-:B------:R-:W-:Y:S01]  /*8bb0*/  FFMA.FTZ R205, R205, UR10, -R198.reuse ;  /* 0x0000000acdcd7c23 */ /* 0x100fe200080108c6 */
[--C-:B------:R-:W-:Y:S01]  /*8bc0*/  FFMA.FTZ R158, R158, UR10, -R198.reuse ;  /* 0x0000000a9e9e7c23 */ /* 0x100fe200080108c6 */
[----:B-1----:R-:W-:Y:S01]  /*8bd0*/  FMNMX.FTZ R8, R152, R181, !PT ;  /* 0x000000b598087209 */ /* 0x002fe20007810000 */
[----:B------:R-:W1:Y:S01]  /*8be0*/  MUFU.TANH R164, R164 ;  /* 0x000000a400a47308 */ /* 0x000e620000002400 */
        /* <DEDUP_REMOVED lines=18> */
[----:B-1----:R-:W-:Y:S01]  /*8d10*/  FMNMX.FTZ R8, R164, R159, !PT ;  /* 0x0000009fa4087209 */ /* 0x002fe20007810000 */
[----:B------:R-:W-:-:S04]  /*8d20*/  FFMA.FTZ R194, R213, UR10, -R198 ;  /* 0x0000000ad5c27c23 */ /* 0x000fc800080108c6 */
        /* <DEDUP_REMOVED lines=20> */
[----:B------:R2:W-:Y:S08]  /*8e70*/  MUFU.EX2 R159, R181 ;  /* 0x000000b5009f7308 */ /* 0x0005f00000000800 */
[----:B------:R-:W3:Y:S01]  /*8e80*/  MUFU.EX2 R178, R178 ;  /* 0x000000b200b27308 */ /* 0x000ee20000000800 */
[----:B--2---:R-:W-:-:S04]  /*8e90*/  FMNMX.FTZ R181, R175, R8, !PT ;  /* 0x00000008afb57209 */ /* 0x004fc80007810000 */
[----:B-1----:R-:W-:Y:S01]  /*8ea0*/  FMNMX.FTZ R8, R176, R181, !PT ;  /* 0x000000b5b0087209 */ /* 0x002fe20007810000 */
[--C-:B------:R-:W-:Y:S02]  /*8eb0*/  FFMA.FTZ R181, R208, UR10, -R198.reuse ;  /* 0x0000000ad0b57c23 */ /* 0x100fe400080108c6 */
[----:B------:R-:W1:Y:S02]  /*8ec0*/  MUFU.EX2 R177, R177 ;  /* 0x000000b100b17308 */ /* 0x000e640000000800 */
[----:B------:R-:W2:Y:S06]  /*8ed0*/  SHFL.BFLY PT, R187, R8, 0x2, 0x1f ;  /* 0x0c401f0008bb7f89 */ /* 0x000eac00000e0000 */
[----:B------:R-:W4:Y:S01]  /*8ee0*/  MUFU.EX2 R180, R180 ;  /* 0x000000b400b47308 */ /* 0x000f220000000800 */
[-C--:B---3--:R-:W-:Y:S01]  /*8ef0*/  FMUL.FTZ R24, R24, R178.reuse ;  /* 0x000000b218187220 */ /* 0x088fe20000410000 */
[-C--:B------:R-:W-:Y:S01]  /*8f00*/  FMUL.FTZ R25, R25, R178.reuse ;  /* 0x000000b219197220 */ /* 0x080fe20000410000 */
[-C--:B------:R-:W-:Y:S01]  /*8f10*/  FMUL.FTZ R28, R28, R178.reuse ;  /* 0x000000b21c1c7220 */ /* 0x080fe20000410000 */
[-C--:B------:R-:W-:Y:S01]  /*8f20*/  FMUL.FTZ R29, R29, R178.reuse ;  /* 0x000000b21d1d7220 */ /* 0x080fe20000410000 */
[-C--:B------:R-:W-:Y:S01]  /*8f30*/  FMUL.FTZ R32, R32, R178.reuse ;  /* 0x000000b220207220 */ /* 0x080fe20000410000 */
[-C--:B------:R-:W-:Y:S01]  /*8f40*/  FMUL.FTZ R33, R33, R178.reuse ;  /* 0x000000b221217220 */ /* 0x080fe20000410000 */
[-C--:B------:R-:W-:Y:S01]  /*8f50*/  FMUL.FTZ R36, R36, R178.reuse ;  /* 0x000000b224247220 */ /* 0x080fe20000410000 */
[----:B------:R3:W-:Y:S01]  /*8f60*/  MUFU.EX2 R161, R183 ;  /* 0x000000b700a17308 */ /* 0x0007e20000000800 */
[----:B-1----:R-:W-:Y:S01]  /*8f70*/  FFMA.FTZ R5, R178, R5, R177 ;  /* 0x00000005b2057223 */ /* 0x002fe200000100b1 */
[-C--:B------:R-:W-:Y:S01]  /*8f80*/  FMUL.FTZ R37, R37, R178.reuse ;  /* 0x000000b225257220 */ /* 0x080fe20000410000 */
[-C--:B------:R-:W-:Y:S01]  /*8f90*/  FMUL.FTZ R40, R40, R178.reuse ;  /* 0x000000b228287220 */ /* 0x080fe20000410000 */
[-C--:B------:R-:W-:Y:S01]  /*8fa0*/  FMUL.FTZ R41, R41, R178.reuse ;  /* 0x000000b229297220 */ /* 0x080fe20000410000 */
[-C--:B------:R-:W-:Y:S01]  /*8fb0*/  FMUL.FTZ R44, R44, R178.reuse ;  /* 0x000000b22c2c7220 */ /* 0x080fe20000410000 */
[-C--:B------:R-:W-:Y:S01]  /*8fc0*/  FMUL.FTZ R45, R45, R178.reuse ;  /* 0x000000b22d2d7220 */ /* 0x080fe20000410000 */
[----:B------:R-:W-:Y:S01]  /*8fd0*/  FMUL.FTZ R48, R48, R178 ;  /* 0x000000b230307220 */ /* 0x000fe20000410000 */
[----:B------:R-:W-:Y:S01]  /*8fe0*/  MUFU.EX2 R179, R205 ;  /* 0x000000cd00b37308 */ /* 0x000fe20000000800 */
[----:B---3--:R-:W-:Y:S01]  /*8ff0*/  FFMA.FTZ R183, R210, UR10, -R198 ;  /* 0x0000000ad2b77c23 */ /* 0x008fe200080108c6 */
[----:B--2---:R-:W-:Y:S01]  /*9000*/  FMNMX.FTZ R191, R8, R187, !PT ;  /* 0x000000bb08bf7209 */ /* 0x004fe20007810000 */
[----:B------:R-:W-:-:S02]  /*9010*/  IMAD.U32 R210, RZ, RZ, UR26 ;  /* 0x0000001affd27e24 */ /* 0x000fc4000f8e00ff */
[----:B------:R-:W-:Y:S01]  /*9020*/  FFMA.FTZ R187, R209, UR10, -R198 ;  /* 0x0000000ad1bb7c23 */ /* 0x000fe200080108c6 */
[-C--:B------:R-:W-:Y:S01]  /*9030*/  FMUL.FTZ R49, R49, R178.reuse ;  /* 0x000000b231317220 */ /* 0x080fe20000410000 */
[-C--:B------:R-:W-:Y:S01]  /*9040*/  FMUL.FTZ R52, R52, R178.reuse ;  /* 0x000000b234347220 */ /* 0x080fe20000410000 */
[----:B------:R-:W1:Y:S01]  /*9050*/  SHFL.BFLY PT, R8, R191, 0x1, 0x1f ;  /* 0x0c201f00bf087f89 */ /* 0x000e6200000e0000 */
        /* <DEDUP_REMOVED lines=23> */
[----:B-1----:R-:W-:Y:S01]  /*91d0*/  FMNMX.FTZ R8, R191, R8, !PT ;  /* 0x00000008bf087209 */ /* 0x002fe20007810000 */
[----:B------:R-:W-:Y:S01]  /*91e0*/  MUFU.EX2 R160, R160 ;  /* 0x000000a000a07308 */ /* 0x000fe20000000800 */
[-C--:B------:R-:W-:Y:S01]  /*91f0*/  FMUL.FTZ R93, R93, R178.reuse ;  /* 0x000000b25d5d7220 */ /* 0x080fe20000410000 */
[-C--:B------:R-:W-:Y:S01]  /*9200*/  FMUL.FTZ R96, R96, R178.reuse ;  /* 0x000000b260607220 */ /* 0x080fe20000410000 */
[-C--:B------:R-:W-:Y:S01]  /*9210*/  FMUL.FTZ R97, R97, R178.reuse ;  /* 0x000000b261617220 */ /* 0x080fe20000410000 */
[C---:B------:R-:W-:Y:S01]  /*9220*/  FADD.FTZ R13, -R8.reuse, R13 ;  /* 0x0000000d080d7221 */ /* 0x040fe20000010100 */
[----:B------:R-:W-:Y:S01]  /*9230*/  FMUL.FTZ R197, R8, UR10 ;  /* 0x0000000a08c57c20 */ /* 0x000fe20008410000 */
[-C--:B------:R-:W-:Y:S01]  /*9240*/  FMUL.FTZ R100, R100, R178.reuse ;  /* 0x000000b264647220 */ /* 0x080fe20000410000 */
[----:B------:R-:W-:Y:S01]  /*9250*/  FMUL.FTZ R101, R101, R178 ;  /* 0x000000b265657220 */ /* 0x000fe20000410000 */
[----:B------:R-:W-:Y:S01]  /*9260*/  FMUL.FTZ R13, R13, UR10 ;  /* 0x0000000a0d0d7c20 */ /* 0x000fe20008410000 */
[--C-:B------:R-:W-:Y:S01]  /*9270*/  FFMA.FTZ R14, R14, UR10, -R197.reuse ;  /* 0x0000000a0e0e7c23 */ /* 0x100fe200080108c5 */
[--C-:B------:R-:W-:Y:S01]  /*9280*/  FFMA.FTZ R193, R11, UR10, -R197.reuse ;  /* 0x0000000a0bc17c23 */ /* 0x100fe200080108c5 */
[--C-:B------:R-:W-:Y:S01]  /*9290*/  FFMA.FTZ R15, R15, UR10, -R197.reuse ;  /* 0x0000000a0f0f7c23 */ /* 0x100fe200080108c5 */
[--C-:B------:R-:W-:Y:S01]  /*92a0*/  FFMA.FTZ R20, R20, UR10, -R197.reuse ;  /* 0x0000000a14147c23 */ /* 0x100fe200080108c5 */
[----:B------:R1:W-:Y:S01]  /*92b0*/  MUFU.EX2 R191, R195 ;  /* 0x000000c300bf7308 */ /* 0x0003e20000000800 */
[--C-:B------:R-:W-:Y:S01]  /*92c0*/  FFMA.FTZ R21, R21, UR10, -R197.reuse ;  /* 0x0000000a15157c23 */ /* 0x100fe200080108c5 */
[--C-:B------:R-:W-:Y:S01]  /*92d0*/  FFMA.FTZ R22, R22, UR10, -R197.reuse ;  /* 0x0000000a16167c23 */ /* 0x100fe200080108c5 */
[----:B------:R-:W-:Y:S01]  /*92e0*/  IADD3 R11, -R23, 0xb, RZ ;  /* 0x0000000b170b7810 */ /* 0x000fe20007ffe1ff */
[--C-:B------:R-:W-:Y:S01]  /*92f0*/  FFMA.FTZ R198, R153, UR10, -R197.reuse ;  /* 0x0000000a99c67c23 */ /* 0x100fe200080108c5 */
[--C-:B------:R-:W-:Y:S01]  /*9300*/  FFMA.FTZ R199, R154, UR10, -R197.reuse ;  /* 0x0000000a9ac77c23 */ /* 0x100fe200080108c5 */
[--C-:B------:R-:W-:Y:S01]  /*9310*/  FFMA.FTZ R204, R155, UR10, -R197.reuse ;  /* 0x0000000a9bcc7c23 */ /* 0x100fe200080108c5 */
[--C-:B------:R-:W-:Y:S01]  /*9320*/  FFMA.FTZ R203, R156, UR10, -R197.reuse ;  /* 0x0000000a9ccb7c23 */ /* 0x100fe200080108c5 */
[----:B------:R-:W-:Y:S01]  /*9330*/  MUFU.EX2 R13, R13 ;  /* 0x0000000d000d7308 */ /* 0x000fe20000000800 */
[----:B-1----:R-:W-:Y:S01]  /*9340*/  FFMA.FTZ R195, R152, UR10, -R197 ;  /* 0x0000000a98c37c23 */ /* 0x002fe200080108c5 */
[----:B------:R-:W-:-:S02]  /*9350*/  @!P2 VIADD R152, R210, 0x22840 ;  /* 0x00022840d298a836 */ /* 0x000fc40000000000 */
[--C-:B------:R-:W-:Y:S01]  /*9360*/  FFMA.FTZ R165, R165, UR10, -R197.reuse ;  /* 0x0000000aa5a57c23 */ /* 0x100fe200080108c5 */
[--C-:B------:R-:W-:Y:S01]  /*9370*/  FFMA.FTZ R208, R166, UR10, -R197.reuse ;  /* 0x0000000aa6d07c23 */ /* 0x100fe200080108c5 */
[--C-:B------:R-:W-:Y:S01]  /*9380*/  FFMA.FTZ R167, R167, UR10, -R197.reuse ;  /* 0x0000000aa7a77c23 */ /* 0x100fe200080108c5 */
[--C-:B------:R-:W-:Y:S01]  /*9390*/  FFMA.FTZ R212, R168, UR10, -R197.reuse ;  /* 0x0000000aa8d47c23 */ /* 0x100fe200080108c5 */
[----:B------:R-:W-:Y:S01]  /*93a0*/  @!P2 PRMT R152, RZ, 0x654, R152 ;  /* 0x00000654ff98a816 */ /* 0x000fe20000000098 */
[----:B------:R-:W1:Y:S01]  /*93b0*/  MUFU.EX2 R14, R14 ;  /* 0x0000000e000e7308 */ /* 0x000e620000000800 */
[----:B------:R2:W-:Y:S06]  /*93c0*/  BAR.ARV R11, 0x100 ;  /* 0x0004000b0000751d */ /* 0x0005ec0000002000 */
[----:B------:R4:W-:Y:S01]  /*93d0*/  @!P2 SYNCS.ARRIVE.TRANS64.RED.A1T0 RZ, [R152+URZ], RZ ;  /* 0x000000ff98ffa9a7 */ /* 0x0009e2000810043f */
[----:B------:R-:W3:Y:S01]  /*93e0*/  MUFU.EX2 R193, R193 ;  /* 0x000000c100c17308 */ /* 0x000ee20000000800 */
[--C-:B------:R-:W-:Y:S01]  /*93f0*/  FFMA.FTZ R169, R169, UR10, -R197.reuse ;  /* 0x0000000aa9a97c23 */ /* 0x100fe200080108c5 */
[--C-:B------:R-:W-:Y:S01]  /*9400*/  FFMA.FTZ R214, R170, UR10, -R197.reuse ;  /* 0x0000000aaad67c23 */ /* 0x100fe200080108c5 */
[--C-:B------:R-:W-:Y:S01]  /*9410*/  FFMA.FTZ R171, R171, UR10, -R197.reuse ;  /* 0x0000000aabab7c23 */ /* 0x100fe200080108c5 */
[--C-:B------:R-:W-:Y:S01]  /*9420*/  FFMA.FTZ R216, R172, UR10, -R197.reuse ;  /* 0x0000000aacd87c23 */ /* 0x100fe200080108c5 */
[--C-:B------:R-:W-:Y:S01]  /*9430*/  FFMA.FTZ R173, R173, UR10, -R197.reuse ;  /* 0x0000000aadad7c23 */ /* 0x100fe200080108c5 */
[----:B------:R-:W-:Y:S01]  /*9440*/  FFMA.FTZ R174, R174, UR10, -R197 ;  /* 0x0000000aaeae7c23 */ /* 0x000fe200080108c5 */
[----:B----4-:R-:W-:Y:S01]  /*9450*/  FADD.FTZ R152, R180, R5 ;  /* 0x00000005b4987221 */ /* 0x010fe20000010000 */
[----:B------:R-:W4:Y:S01]  /*9460*/  MUFU.EX2 R15, R15 ;  /* 0x0000000f000f7308 */ /* 0x000f220000000800 */
[----:B-1----:R-:W-:Y:S01]  /*9470*/  FFMA.FTZ R4, R13, R4, R14 ;  /* 0x000000040d047223 */ /* 0x002fe2000001000e */
[----:B------:R-:W-:Y:S01]  /*9480*/  FFMA.FTZ R175, R175, UR10, -R197 ;  /* 0x0000000aafaf7c23 */ /* 0x000fe200080108c5 */
[----:B------:R-:W-:Y:S01]  /*9490*/  FADD.FTZ R5, R179, R152 ;  /* 0x00000098b3057221 */ /* 0x000fe20000010000 */
[-C--:B------:R-:W-:Y:S01]  /*94a0*/  FMUL.FTZ R104, R104, R178.reuse ;  /* 0x000000b268687220 */ /* 0x080fe20000410000 */
[-C--:B------:R-:W-:Y:S01]  /*94b0*/  FMUL.FTZ R105, R105, R178.reuse ;  /* 0x000000b269697220 */ /* 0x080fe20000410000 */
[-C--:B------:R-:W-:Y:S01]  /*94c0*/  FMUL.FTZ R108, R108, R178.reuse ;  /* 0x000000b26c6c7220 */ /* 0x080fe20000410000 */
[----:B------:R-:W-:Y:S01]  /*94d0*/  FADD.FTZ R152, R182, R5 ;  /* 0x00000005b6987221 */ /* 0x000fe20000010000 */
[----:B------:R-:W1:Y:S01]  /*94e0*/  MUFU.EX2 R20, R20 ;  /* 0x0000001400147308 */ /* 0x000e620000000800 */
[----:B---3--:R-:W-:Y:S01]  /*94f0*/  FADD.FTZ R4, R193, R4 ;  /* 0x00000004c1047221 */ /* 0x008fe20000010000 */
[-C--:B------:R-:W-:Y:S01]  /*9500*/  FMUL.FTZ R109, R109, R178.reuse ;  /* 0x000000b26d6d7220 */ /* 0x080fe20000410000 */
[----:B------:R-:W-:Y:S01]  /*9510*/  FADD.FTZ R5, R157, R152 ;  /* 0x000000989d057221 */ /* 0x000fe20000010000 */
[-C--:B------:R-:W-:Y:S01]  /*9520*/  FMUL.FTZ R112, R112, R178.reuse ;  /* 0x000000b270707220 */ /* 0x080fe20000410000 */
[-C--:B------:R-:W-:Y:S01]  /*9530*/  FMUL.FTZ R113, R113, R178.reuse ;  /* 0x000000b271717220 */ /* 0x080fe20000410000 */
[-C--:B------:R-:W-:Y:S01]  /*9540*/  FMUL.FTZ R116, R116, R178.reuse ;  /* 0x000000b274747220 */ /* 0x080fe20000410000 */
[----:B------:R-:W-:Y:S01]  /*9550*/  FADD.FTZ R152, R158, R5 ;  /* 0x000000059e987221 */ /* 0x000fe20000010000 */
[----:B------:R-:W3:Y:S01]  /*9560*/  MUFU.EX2 R21, R21 ;  /* 0x0000001500157308 */ /* 0x000ee20000000800 */
[----:B----4-:R-:W-:Y:S01]  /*9570*/  FADD.FTZ R153, R15, R4 ;  /* 0x000000040f997221 */ /* 0x010fe20000010000 */
[-C--:B------:R-:W-:Y:S01]  /*9580*/  FMUL.FTZ R117, R117, R178.reuse ;  /* 0x000000b275757220 */ /* 0x080fe20000410000 */
[----:B------:R-:W-:Y:S01]  /*9590*/  FADD.FTZ R5, R159, R152 ;  /* 0x000000989f057221 */ /* 0x000fe20000010000 */
[-C--:B------:R-:W-:Y:S01]  /*95a0*/  FMUL.FTZ R120, R120, R178.reuse ;  /* 0x000000b278787220 */ /* 0x080fe20000410000 */
[-C--:B------:R-:W-:Y:S01]  /*95b0*/  FMUL.FTZ R121, R121, R178.reuse ;  /* 0x000000b279797220 */ /* 0x080fe20000410000 */
[-C--:B------:R-:W-:Y:S01]  /*95c0*/  FMUL.FTZ R124, R124, R178.reuse ;  /* 0x000000b27c7c7220 */ /* 0x080fe20000410000 */
[----:B------:R-:W-:Y:S01]  /*95d0*/  FADD.FTZ R152, R160, R5 ;  /* 0x00000005a0987221 */ /* 0x000fe20000010000 */
[----:B------:R-:W4:Y:S01]  /*95e0*/  MUFU.EX2 R22, R22 ;  /* 0x0000001600167308 */ /* 0x000f220000000800 */
[----:B-1----:R-:W-:Y:S01]  /*95f0*/  FADD.FTZ R4, R20, R153 ;  /* 0x0000009914047221 */ /* 0x002fe20000010000 */
[-C--:B------:R-:W-:Y:S01]  /*9600*/  FMUL.FTZ R125, R125, R178.reuse ;  /* 0x000000b27d7d7220 */ /* 0x080fe20000410000 */
[----:B------:R-:W-:Y:S01]  /*9610*/  FADD.FTZ R5, R161, R152 ;  /* 0x00000098a1057221 */ /* 0x000fe20000010000 */
        /* <DEDUP_REMOVED lines=15> */
[----:B------:R-:W-:Y:S01]  /*9710*/  FMUL.FTZ R149, R149, R178 ;  /* 0x000000b295957220 */ /* 0x000fe20000410000 */
        /* <DEDUP_REMOVED lines=37> */
[----:B----4-:R-:W-:Y:S01]  /*9970*/  FFMA.FTZ R206, R164, UR10, -R197 ;  /* 0x0000000aa4ce7c23 */ /* 0x010fe200080108c5 */
[----:B---3--:R-:W-:Y:S01]  /*9980*/  FADD.FTZ R4, R204, R153 ;  /* 0x00000099cc047221 */ /* 0x008fe20000010000 */
[----:B------:R-:W-:Y:S01]  /*9990*/  FFMA.FTZ R197, R176, UR10, -R197 ;  /* 0x0000000ab0c57c23 */ /* 0x000fe200080108c5 */
        /* <DEDUP_REMOVED lines=47> */
[----:B------:R-:W-:Y:S01]  /*9c90*/  FMUL.FTZ R151, R151, R13 ;  /* 0x0000000d97977220 */ /* 0x000fe20000410000 */
[----:B------:R-:W-:-:S02]  /*9ca0*/  F2FP.F16.F32.PACK_AB R156, R158, R157 ;  /* 0x0000009d9e9c723e */ /* 0x000fc400000000ff */
[----:B------:R-:W-:Y:S02]  /*9cb0*/  F2FP.F16.F32.PACK_AB R158, R160, R159 ;  /* 0x0000009fa09e723e */ /* 0x000fe400000000ff */
[----:B------:R-:W3:Y:S01]  /*9cc0*/  MUFU.EX2 R183, R183 ;  /* 0x000000b700b77308 */ /* 0x000ee20000000800 */
[----:B----4-:R-:W-:Y:S01]  /*9cd0*/  FADD.FTZ R152, R186, R5 ;  /* 0x00000005ba987221 */ /* 0x010fe20000010000 */
[----:B------:R-:W-:Y:S02]  /*9ce0*/  F2FP.F16.F32.PACK_AB R160, R162, R161 ;  /* 0x000000a1a2a0723e */ /* 0x000fe400000000ff */
[----:B------:R-:W-:Y:S02]  /*9cf0*/  F2FP.F16.F32.PACK_AB R162, R184, R163 ;  /* 0x000000a3b8a2723e */ /* 0x000fe400000000ff */
[----:B------:R-:W-:Y:S02]  /*9d00*/  F2FP.F16.F32.PACK_AB R154, R182, R179 ;  /* 0x000000b3b69a723e */ /* 0x000fe400000000ff */
[----:B------:R-:W4:Y:S01]  /*9d10*/  MUFU.EX2 R167, R167 ;  /* 0x000000a700a77308 */ /* 0x000f220000000800 */
[----:B-1----:R-:W-:Y:S01]  /*9d20*/  FADD.FTZ R4, R208, R153 ;  /* 0x00000099d0047221 */ /* 0x002fe20000010000 */
[----:B------:R-:W-:-:S02]  /*9d30*/  F2FP.F16.F32.PACK_AB R155, R20, R15 ;  /* 0x0000000f149b723e */ /* 0x000fc400000000ff */
[----:B------:R-:W-:Y:S02]  /*9d40*/  F2FP.F16.F32.PACK_AB R157, R22, R21 ;  /* 0x00000015169d723e */ /* 0x000fe400000000ff */
[----:B------:R-:W-:Y:S02]  /*9d50*/  F2FP.F16.F32.PACK_AB R159, R198, R195 ;  /* 0x000000c3c69f723e */ /* 0x000fe400000000ff */
[----:B------:R-:W1:Y:S01]  /*9d60*/  MUFU.EX2 R188, R188 ;  /* 0x000000bc00bc7308 */ /* 0x000e620000000800 */
[----:B---3--:R-:W-:Y:S01]  /*9d70*/  FADD.FTZ R5, R183, R152 ;  /* 0x00000098b7057221 */ /* 0x008fe20000010000 */
[----:B------:R-:W-:Y:S02]  /*9d80*/  F2FP.F16.F32.PACK_AB R161, R204, R199 ;  /* 0x000000c7cca1723e */ /* 0x000fe400000000ff */
[----:B------:R-:W-:Y:S02]  /*9d90*/  F2FP.F16.F32.PACK_AB R163, R206, R203 ;  /* 0x000000cbcea3723e */ /* 0x000fe400000000ff */
[----:B------:R-:W-:-:S02]  /*9da0*/  F2FP.F16.F32.PACK_AB R165, R208, R165 ;  /* 0x000000a5d0a5723e */ /* 0x000fc400000000ff */
        /* <DEDUP_REMOVED lines=18> */
[----:B-1----:R-:W-:Y:S01]  /*9ed0*/  FADD.FTZ R5, R187, R152 ;  /* 0x00000098bb057221 */ /* 0x002fe20000010000 */
[----:B------:R-:W-:-:S06]  /*9ee0*/  F2FP.F16.F32.PACK_AB R152, R180, R177 ;  /* 0x000000b1b498723e */ /* 0x000fcc00000000ff */
[----:B------:R-:W1:Y:S01]  /*9ef0*/  MUFU.EX2 R216, R216 ;  /* 0x000000d800d87308 */ /* 0x000e620000000800 */
[----:B---3--:R-:W-:-:S07]  /*9f00*/  FADD.FTZ R153, R171, R4 ;  /* 0x00000004ab997221 */ /* 0x008fce0000010000 */
[----:B------:R-:W3:Y:S01]  /*9f10*/  MUFU.EX2 R189, R189 ;  /* 0x000000bd00bd7308 */ /* 0x000ee20000000800 */
[C---:B----4-:R-:W-:Y:S01]  /*9f20*/  FADD.FTZ R164, R192.reuse, R5 ;  /* 0x00000005c0a47221 */ /* 0x050fe20000010000 */
[----:B------:R-:W-:-:S06]  /*9f30*/  F2FP.F16.F32.PACK_AB R170, R192, R187 ;  /* 0x000000bbc0aa723e */ /* 0x000fcc00000000ff */
[----:B------:R-:W4:Y:S01]  /*9f40*/  MUFU.EX2 R173, R173 ;  /* 0x000000ad00ad7308 */ /* 0x000f220000000800 */
[C---:B-1----:R-:W-:Y:S01]  /*9f50*/  FADD.FTZ R4, R216.reuse, R153 ;  /* 0x00000099d8047221 */ /* 0x042fe20000010000 */
[----:B------:R-:W-:Y:S02]  /*9f60*/  F2FP.F16.F32.PACK_AB R153, R193, R14 ;  /* 0x0000000ec199723e */ /* 0x000fe400000000ff */
[----:B------:R-:W-:-:S04]  /*9f70*/  F2FP.F16.F32.PACK_AB R171, R216, R171 ;  /* 0x000000abd8ab723e */ /* 0x000fc800000000ff */
[----:B------:R-:W1:Y:S01]  /*9f80*/  MUFU.EX2 R194, R194 ;  /* 0x000000c200c27308 */ /* 0x000e620000000800 */
[----:B---3--:R-:W-:Y:S01]  /*9f90*/  FADD.FTZ R5, R189, R164 ;  /* 0x000000a4bd057221 */ /* 0x008fe20000010000 */
[----:B------:R-:W-:-:S06]  /*9fa0*/  F2FP.F16.F32.PACK_AB R164, R186, R181 ;  /* 0x000000b5baa4723e */ /* 0x000fcc00000000ff */
[----:B------:R-:W3:Y:S01]  /*9fb0*/  MUFU.EX2 R176, R174 ;  /* 0x000000ae00b07308 */ /* 0x000ee20000000800 */
[----:B----4-:R-:W-:-:S07]  /*9fc0*/  FADD.FTZ R13, R173, R4 ;  /* 0x00000004ad0d7221 */ /* 0x010fce0000010000 */
[----:B------:R-:W4:Y:S01]  /*9fd0*/  MUFU.EX2 R175, R175 ;  /* 0x000000af00af7308 */ /* 0x000f220000000800 */
[C---:B-1----:R-:W-:Y:S01]  /*9fe0*/  FADD.FTZ R168, R194.reuse, R5 ;  /* 0x00000005c2a87221 */ /* 0x042fe20000010000 */
[----:B------:R-:W-:-:S03]  /*9ff0*/  F2FP.F16.F32.PACK_AB R172, R194, R189 ;  /* 0x000000bdc2ac723e */ /* 0x000fc600000000ff */
[----:B------:R-:W-:Y:S01]  /*a000*/  FADD.FTZ R5, R191, R168 ;  /* 0x000000a8bf057221 */ /* 0x000fe20000010000 */
[----:B------:R-:W-:Y:S02]  /*a010*/  F2FP.F16.F32.PACK_AB R168, R190, R185 ;  /* 0x000000b9bea8723e */ /* 0x000fe400000000ff */
[----:B------:R-:W1:Y:S01]  /*a020*/  MUFU.EX2 R196, R196 ;  /* 0x000000c400c47308 */ /* 0x000e620000000800 */
[C---:B---3--:R-:W-:Y:S01]  /*a030*/  FADD.FTZ R4, R176.reuse, R13 ;  /* 0x0000000db0047221 */ /* 0x048fe20000010000 */
[----:B------:R-:W-:-:S06]  /*a040*/  F2FP.F16.F32.PACK_AB R173, R176, R173 ;  /* 0x000000adb0ad723e */ /* 0x000fcc00000000ff */
[----:B------:R-:W3:Y:S01]  /*a050*/  MUFU.EX2 R178, R197 ;  /* 0x000000c500b27308 */ /* 0x000ee20000000800 */
[----:B----4-:R-:W-:Y:S01]  /*a060*/  FADD.FTZ R13, R175, R4 ;  /* 0x00000004af0d7221 */ /* 0x010fe20000010000 */
[C---:B-1----:R-:W-:Y:S01]  /*a070*/  FADD.FTZ R5, R196.reuse, R5 ;  /* 0x00000005c4057221 */ /* 0x042fe20000010000 */
[----:B------:R-:W-:Y:S02]  /*a080*/  F2FP.F16.F32.PACK_AB R174, R196, R191 ;  /* 0x000000bfc4ae723e */ /* 0x000fe400000000ff */
[C---:B---3--:R-:W-:Y:S01]  /*a090*/  FADD.FTZ R4, R178.reuse, R13 ;  /* 0x0000000db2047221 */ /* 0x048fe20000010000 */
[----:B------:R-:W-:Y:S01]  /*a0a0*/  F2FP.F16.F32.PACK_AB R175, R178, R175 ;  /* 0x000000afb2af723e */ /* 0x000fe200000000ff */
[----:B--2---:R-:W-:Y:S06]  /*a0b0*/  @!P0 BRA `(.L_x_8572) ;  /* 0x0000000000048947 */ /* 0x004fec0003800000 */
[----:B------:R-:W-:Y:S01]  /*a0c0*/  BPT.TRAP 0x1 ;  /* 0x000000040000795c */ /* 0x000fe20000300000 */
.L_x_8572:
[----:B------:R1:W2:Y:S01]  /*a0d0*/  SYNCS.PHASECHK.TRANS64.TRYWAIT P2, [UR26+0x22850], R7 ;  /* 0x02285007ff0075a7 */ /* 0x0002a2000804015a */
[----:B------:R-:W-:Y:S05]  /*a0e0*/  @!P0 BRA `(.L_x_8573) ;  /* 0x0000000000048947 */ /* 0x000fea0003800000 */
[----:B------:R-:W-:Y:S01]  /*a0f0*/  BPT.TRAP 0x1 ;  /* 0x000000040000795c */ /* 0x000fe20000300000 */
.L_x_8573:
[----:B--2---:R-:W-:Y:S05]  /*a100*/  @P2 BRA `(.L_x_8574) ;  /* 0x0000000000082947 */ /* 0x004fea0003800000 */
[----:B------:R-:W2:Y:S02]  /*a110*/  SYNCS.PHASECHK.TRANS64.TRYWAIT P2, [UR26+0x22850], R7 ;  /* 0x02285007ff0075a7 */ /* 0x000ea4000804015a */
[----:B--2---:R-:W-:Y:S05]  /*a120*/  @!P2 BRA `(.L_x_8575) ;  /* 0x0000008c00c4a947 */ /* 0x004fea0003800000 */
.L_x_8574:
[----:B-12---:R-:W-:Y:S01]  /*a130*/  VIADD R7, R23, 0x8 ;  /* 0x0000000817077836 */ /* 0x006fe20000000000 */
[----:B------:R-:W-:Y:S01]  /*a140*/  UIMAD UR11, UR39, 0xc00, UR21 ;  /* 0x00000c00270b78a4 */ /* 0x000fe2000f8e0215 */
[----:B------:R-:W1:Y:S01]  /*a150*/  S2R R13, SR_TID.X ;  /* 0x00000000000d7919 */ /* 0x000e620000002100 */
[----:B------:R-:W-:Y:S01]  /*a160*/  UMOV UR7, 0x40000040 ;  /* 0x4000004000077882 */ /* 0x000fe20000000000 */
[----:B------:R-:W-:Y:S01]  /*a170*/  IMAD.MOV.U32 R204, RZ, RZ, R9 ;  /* 0x000000ffffcc7224 */ /* 0x000fe200078e0009 */
[----:B------:R2:W-:Y:S06]  /*a180*/  BAR.SYNC.DEFER_BLOCKING R7, 0x100 ;  /* 0x000400070000751d */ /* 0x0005ec0000010000 */
[----:B------:R-:W-:Y:S01]  /*a190*/  UMOV UR6, UR11 ;  /* 0x0000000b00067c82 */ /* 0x000fe20008000000 */
[----:B------:R-:W-:Y:S01]  /*a1a0*/  WARPGROUP.ARRIVE ;  /* 0x00000000000079c5 */ /* 0x000fe20000000000 */
[----:B-1----:R-:W-:Y:S01]  /*a1b0*/  LOP3.LUT P2, RZ, R13, 0x7f, RZ, 0xc0, !PT ;  /* 0x0000007f0dff7812 */ /* 0x002fe2000784c0ff */
[----:B------:R-:W-:-:S04]  /*a1c0*/  IMAD.MOV.U32 R13, RZ, RZ, R8 ;  /* 0x000000ffff0d7224 */ /* 0x000fc800078e0008 */
[----:B------:R-:W-:Y:S01]  /*a1d0*/  HGMMA.64x256x16.F32 R24, R152, gdesc[UR4].tnspB, R24, gsb0 ;  /* 0x43e0000498187df0 */ /* 0x000fe20008000818 */
[----:B------:R-:W-:Y:S01]  /*a1e0*/  UIADD3 UR6, UR11, 0x80, URZ ;  /* 0x000000800b067890 */ /* 0x000fe2000fffe03f */
[----:B------:R-:W-:-:S06]  /*a1f0*/  UMOV UR7, 0x40000040 ;  /* 0x4000004000077882 */ /* 0x000fcc0000000000 */
[----:B------:R-:W-:-:S05]  /*a200*/  @!P2 VIADD R210, R210, 0x22860 ;  /* 0x00022860d2d2a836 */ /* 0x000fca0000000000 */
        /* <DEDUP_REMOVED lines=31> */
[----:B--2---:R-:W-:-:S07]  /*a400*/  IMAD.MOV.U32 R7, RZ, RZ, R12 ;  /* 0x000000ffff077224 */ /* 0x004fce00078e000c */
.L_x_8567:
[----:B------:R-:W-:-:S13]  /*a410*/  ISETP.GE.AND P1, PT, R7, UR40, PT ;  /* 0x0000002807007c0c */ /* 0x000fda000bf26270 */
[----:B------:R-:W-:Y:S05]  /*a420*/  @!P1 BRA `(.L_x_8577) ;  /* 0x0000003400589947 */ /* 0x000fea0003800000 */
[----:B------:R-:W-:Y:S01]  /*a430*/  IMAD.MOV.U32 R15, RZ, RZ, R8 ;  /* 0x000000ffff0f7224 */ /* 0x000fe200078e0008 */
[----:B------:R-:W-:Y:S01]  /*a440*/  ULDC UR23, c[0x0][0x9e4] ;  /* 0x0002790000177ab9 */ /* 0x000fe20000000800 */
[----:B------:R-:W-:Y:S01]  /*a450*/  IMAD.MOV.U32 R14, RZ, RZ, R9 ;  /* 0x000000ffff0e7224 */ /* 0x000fe200078e0009 */
[----:B------:R-:W-:Y:S01]  /*a460*/  ULDC UR26, c[0x0][0x988] ;  /* 0x00026200001a7ab9 */ /* 0x000fe20000000800 */
[----:B------:R-:W-:Y:S01]  /*a470*/  IMAD.IADD R13, R0, 0x1, R6 ;  /* 0x00000001000d7824 */ /* 0x000fe200078e0206 */
[----:B------:R-:W-:Y:S01]  /*a480*/  ULDC UR24, c[0x0][0x9d8] ;  /* 0x0002760000187ab9 */ /* 0x000fe20000000800 */
[----:B------:R-:W-:-:S05]  /*a490*/  ULDC UR25, c[0x0][0x9e0] ;  /* 0x0002780000197ab9 */ /* 0x000fca0000000800 */
.L_x_8594:
[----:B------:R-:W-:-:S04]  /*a4a0*/  UIADD3 UR39, UR39, 0x1, URZ ;  /* 0x0000000127277890 */ /* 0x000fc8000fffe03f */
[----:B------:R-:W-:-:S04]  /*a4b0*/  UISETP.NE.AND UP0, UPT, UR39, 0x2, UPT ;  /* 0x000000022700788c */ /* 0x000fc8000bf05270 */
[----:B------:R-:W-:Y:S02]  /*a4c0*/  USEL UR6, URZ, 0x1, UP0 ;  /* 0x000000013f067887 */ /* 0x000fe40008000000 */
[----:B------:R-:W-:Y:S02]  /*a4d0*/  USEL UR39, UR39, URZ, UP0 ;  /* 0x0000003f27277287 */ /* 0x000fe40008000000 */
[----:B------:R-:W-:Y:S01]  /*a4e0*/  ULOP3.LUT UR38, UR38, UR6, URZ, 0x3c, !UPT ;  /* 0x0000000626267292 */ /* 0x000fe2000f8e3c3f */
[----:B------:R-:W-:Y:S11]  /*a4f0*/  @!P0 BRA `(.L_x_8578) ;  /* 0x0000000000048947 */ /* 0x000ff60003800000 */
[----:B------:R-:W-:Y:S01]  /*a500*/  BPT.TRAP 0x1 ;  /* 0x000000040000795c */ /* 0x000fe20000300000 */
.L_x_8578:
[----:B------:R-:W-:Y:S01]  /*a510*/  ULEA UR27, UR39, UR46, 0x3 ;  /* 0x0000002e271b7291 */ /* 0x000fe2000f8e183f */
[----:B------:R-:W-:-:S05]  /*a520*/  IMAD.U32 R12, RZ, RZ, UR38 ;  /* 0x00000026ff0c7e24 */ /* 0x000fca000f8e00ff */
[----:B------:R-:W-:-:S04]  /*a530*/  SHF.L.U32 R12, R12, 0x1f, RZ ;  /* 0x0000001f0c0c7819 */ /* 0x000fc800000006ff */
[----:B------:R1:W2:Y:S01]  /*a540*/  SYNCS.PHASECHK.TRANS64.TRYWAIT P1, [UR27+0x22830], R12 ;  /* 0x0228300cff0075a7 */ /* 0x0002a2000802015b */
[----:B------:R-:W-:Y:S05]  /*a550*/  @!P0 BRA `(.L_x_8579) ;  /* 0x0000000000048947 */ /* 0x000fea0003800000 */
[----:B------:R-:W-:Y:S01]  /*a560*/  BPT.TRAP 0x1 ;  /* 0x000000040000795c */ /* 0x000fe20000300000 */
.L_x_8579:
[----:B--2---:R-:W-:Y:S05]  /*a570*/  @P1 BRA `(.L_x_8580) ;  /* 0x0000000000081947 */ /* 0x004fea0003800000 */
[----:B------:R-:W2:Y:S02]  /*a580*/  SYNCS.PHASECHK.TRANS64.TRYWAIT P1, [UR27+0x22830], R12 ;  /* 0x0228300cff0075a7 */ /* 0x000ea4000802015b */
[----:B--2---:R-:W-:Y:S05]  /*a590*/  @!P1 BRA `(.L_x_8581) ;  /* 0x0000008800bc9947 */ /* 0x004fea0003800000 */
.L_x_8580:
        /* <DEDUP_REMOVED lines=11> */
[----:B---3--:R-:W-:Y:S02]  /*a650*/  LOP3.LUT P1, RZ, R11, 0x7f, RZ, 0xc0, !PT ;  /* 0x0000007f0bff7812 */ /* 0x008fe4000782c0ff */
[----:B------:R-:W-:Y:S01]  /*a660*/  IADD3 R11, -R23, 0xb, RZ ;  /* 0x0000000b170b7810 */ /* 0x000fe20007ffe1ff */
        /* <DEDUP_REMOVED lines=13> */
[----:B------:R-:W3:Y:S01]  /*a740*/  LDC R174, c[0x0][0x288] ;  /* 0x0000a200ffae7b82 */ /* 0x000ee20000000800 */
[----:B------:R-:W-:Y:S02]  /*a750*/  IMAD.U32 R177, RZ, RZ, UR27 ;  /* 0x0000001bffb17e24 */ /* 0x000fe4000f8e00ff */
[----:B------:R-:W-:Y:S01]  /*a760*/  FMUL.FTZ R204, R152, UR24 ;  /* 0x0000001898cc7c20 */ /* 0x000fe20008410000 */
[----:B------:R-:W-:Y:S01]  /*a770*/  FMUL.FTZ R219, R184, UR24 ;  /* 0x00000018b8db7c20 */ /* 0x000fe20008410000 */
[----:B------:R-:W-:Y:S01]  /*a780*/  FMUL.FTZ R184, R185, UR24 ;  /* 0x00000018b9b87c20 */ /* 0x000fe20008410000 */
[----:B------:R-:W-:-:S02]  /*a790*/  @!P1 VIADD R152, R177, 0x22840 ;  /* 0x00022840b1989836 */ /* 0x000fc40000000000 */
[----:B--2---:R-:W-:Y:S01]  /*a7a0*/  FMUL.FTZ R9, R155, UR24 ;  /* 0x000000189b097c20 */ /* 0x004fe20008410000 */
        /* <DEDUP_REMOVED lines=40> */
[----:B------:R-:W-:-:S02]  /*aa30*/  IMAD R153, R7, -0x60, R17 ;  /* 0xffffffa007997824 */ /* 0x000fc400078e0211 */
[----:B------:R-:W-:Y:S01]  /*aa40*/  FMUL.FTZ R171, R198, UR24 ;  /* 0x00000018c6ab7c20 */ /* 0x000fe20008410000 */
[----:B------:R-:W-:Y:S01]  /*aa50*/  FMUL.FTZ R172, R199, UR24 ;  /* 0x00000018c7ac7c20 */ /* 0x000fe20008410000 */
[----:B------:R2:W-:Y:S06]  /*aa60*/  BAR.ARV R11, 0x100 ;  /* 0x0004000b0000751d */ /* 0x0005ec0000002000 */
[----:B------:R2:W-:Y:S01]  /*aa70*/  @!P1 SYNCS.ARRIVE.TRANS64.RED.A1T0 RZ, [R152+URZ], RZ ;  /* 0x000000ff98ff99a7 */ /* 0x0005e2000810043f */
[----:B------:R-:W-:Y:S01]  /*aa80*/  ISETP.GE.AND P1, PT, R10, 0x1, PT ;  /* 0x000000010a00780c */ /* 0x000fe20003f26270 */
[----:B------:R-:W4:Y:S01]  /*aa90*/  MUFU.TANH R204, R204 ;  /* 0x000000cc00cc7308 */ /* 0x000f220000002400 */
[----:B---3--:R-:W-:-:S05]  /*aaa0*/  IADD3 R153, R153, 0x1, -R174 ;  /* 0x0000000199997810 */ /* 0x008fca0007ffe8ae */
[----:B------:R-:W-:Y:S02]  /*aab0*/  IMAD.IADD R153, R153, 0x1, -R16 ;  /* 0x0000000199997824 */ /* 0x000fe400078e0a10 */
[----:B------:R-:W3:Y:S02]  /*aac0*/  MUFU.TANH R203, R203 ;  /* 0x000000cb00cb7308 */ /* 0x000ee40000002400 */
        /* <DEDUP_REMOVED lines=62> */
.L_x_8584:
[----:B------:R-:W-:-:S05]  /*aeb0*/  IMAD.U32 R174, RZ, RZ, UR23 ;  /* 0x00000017ffae7e24 */ /* 0x000fca000f8e00ff */
[----:B------:R-:W-:-:S13]  /*aec0*/  ISETP.NE.AND P1, PT, R174, 0x1, PT ;  /* 0x00000001ae00780c */ /* 0x000fda0003f25270 */
[----:B------:R-:W2:Y:S01]  /*aed0*/  @P1 LDC.64 R152, c[0x0][0x9e8] ;  /* 0x00027a00ff981b82 */ /* 0x000ea20000000a00 */
[----:B------:R-:W-:-:S04]  /*aee0*/  @P1 IMAD.IADD R173, R0, 0x1, R6 ;  /* 0x0000000100ad1824 */ /* 0x000fc800078e0206 */
[----:B--2---:R-:W-:-:S04]  /*aef0*/  @P1 IMAD.HI.U32 R176, R173, R152, RZ ;  /* 0x00000098adb01227 */ /* 0x004fc800078e00ff */
[----:B------:R-:W-:Y:S01]  /*af00*/  IMAD.MOV.U32 R152, RZ, RZ, R13 ;  /* 0x000000ffff987224 */ /* 0x000fe200078e000d */
[----:B------:R-:W-:-:S07]  /*af10*/  @P1 SHF.R.U32.HI R152, RZ, R153, R176 ;  /* 0x00000099ff981219 */ /* 0x000fce00000116b0 */
.L_x_8585:
[----:B------:R-:W-:Y:S05]  /*af20*/  BSYNC B0 ;  /* 0x0000000000007941 */ /* 0x000fea0003800000 */
.L_x_8583:
[----:B------:R-:W-:-:S04]  /*af30*/  IMAD R153, R7, -0x60, -R16 ;  /* 0xffffffa007997824 */ /* 0x000fc800078e0a10 */
[----:B------:R-:W-:-:S05]  /*af40*/  IMAD R153, R152, R174, R153 ;  /* 0x000000ae98997224 */ /* 0x000fca00078e0299 */
[----:B------:R-:W-:Y:S02]  /*af50*/  VIADDMNMX R199, R153, R174, R199, PT ;  /* 0x000000ae99c77246 */ /* 0x000fe400038001c7 */
[----:B------:R-:W-:-:S07]  /*af60*/  VIMNMX R198, R198, R153, !PT ;  /* 0x00000099c6c67248 */ /* 0x000fce0007fe0100 */
.L_x_8582:
[----:B------:R-:W-:Y:S01]  /*af70*/  IMAD R197, R7, -0x60, RZ ;  /* 0xffffffa007c57824 */ /* 0x000fe200078e02ff */
[----:B------:R-:W-:-:S04]  /*af80*/  LOP3.LUT R2, R2, 0xfffbffff, RZ, 0xc0, !PT ;  /* 0xfffbffff02027812 */ /* 0x000fc800078ec0ff */
[C---:B------:R-:W-:Y:S02]  /*af90*/  ISETP.GE.AND P2, PT, R197.reuse, 0x1, PT ;  /* 0x00000001c500780c */ /* 0x040fe40003f46270 */
[C---:B------:R-:W-:Y:S02]  /*afa0*/  ISETP.GE.AND P1, PT, R197.reuse, 0x2, PT ;  /* 0x00000002c500780c */ /* 0x040fe40003f26270 */
[----:B------:R-:W-:Y:S02]  /*afb0*/  ISETP.GT.AND P3, PT, R198, RZ, !P2 ;  /* 0x000000ffc600720c */ /* 0x000fe40005764270 */
[----:B------:R-:W-:Y:S02]  /*afc0*/  ISETP.GE.AND P4, PT, R197, 0x9, PT ;  /* 0x00000009c500780c */ /* 0x000fe40003f86270 */
[----:B------:R-:W-:-:S04]  /*afd0*/  ISETP.LT.OR P3, PT, R199, 0x1, P3 ;  /* 0x00000001c700780c */ /* 0x000fc80001f61670 */
[----:B------:R-:W-:Y:S02]  /*afe0*/  FSEL R173, R204, -INF , !P3 ;  /* 0xff800000ccad7808 */ /* 0x000fe40005800000 */
[----:B------:R-:W-:Y:S02]  /*aff0*/  @P2 LOP3.LUT R2, R2, 0x40000, RZ, 0xfc, !PT ;  /* 0x0004000002022812 */ /* 0x000fe400078efcff */
[----:B------:R-:W-:Y:S02]  /*b000*/  ISETP.GT.AND P2, PT, R198, 0x1, !P1 ;  /* 0x00000001c600780c */ /* 0x000fe40004f44270 */
[----:B------:R-:W-:Y:S02]  /*b010*/  ISETP.GE.AND P3, PT, R197, 0xa, PT ;  /* 0x0000000ac500780c */ /* 0x000fe40003f66270 */
[----:B------:R-:W-:Y:S02]  /*b020*/  ISETP.LT.OR P2, PT, R199, 0x2, P2 ;  /* 0x00000002c700780c */ /* 0x000fe40001741670 */
[----:B------:R-:W-:-:S02]  /*b030*/  LOP3.LUT R2, R2, 0xfffffffd, RZ, 0xc0, !PT ;  /* 0xfffffffd02027812 */ /* 0x000fc400078ec0ff */
[----:B------:R-:W-:Y:S02]  /*b040*/  FSEL R203, R203, -INF , !P2 ;  /* 0xff800000cbcb7808 */ /* 0x000fe40005000000 */
[----:B------:R-:W-:Y:S02]  /*b050*/  ISETP.GT.AND P2, PT, R198, 0x8, !P4 ;  /* 0x00000008c600780c */ /* 0x000fe40006744270 */
[----:B------:R-:W-:Y:S02]  /*b060*/  @P4 LOP3.LUT R2, R2, 0x2, RZ, 0xfc, !PT ;  /* 0x0000000202024812 */ /* 0x000fe400078efcff */
[----:B------:R-:W-:Y:S02]  /*b070*/  ISETP.LT.OR P2, PT, R199, 0x9, P2 ;  /* 0x00000009c700780c */ /* 0x000fe40001741670 */
[----:B------:R-:W-:Y:S02]  /*b080*/  LOP3.LUT R2, R2, 0xfffffffb, RZ, 0xc0, !PT ;  /* 0xfffffffb02027812 */ /* 0x000fe400078ec0ff */
[----:B-1----:R-:W-:-:S02]  /*b090*/  FSEL R206, R206, -INF , !P2 ;  /* 0xff800000cece7808 */ /* 0x002fc40005000000 */
[----:B------:R-:W-:Y:S02]  /*b0a0*/  @P3 LOP3.LUT R2, R2, 0x4, RZ, 0xfc, !PT ;  /* 0x0000000402023812 */ /* 0x000fe400078efcff */
[----:B------:R-:W-:Y:S02]  /*b0b0*/  ISETP.GT.AND P2, PT, R198, 0x9, !P3 ;  /* 0x00000009c600780c */ /* 0x000fe40005f44270 */
[----:B------:R-:W-:Y:S02]  /*b0c0*/  ISETP.GE.AND P3, PT, R197, 0x11, PT ;  /* 0x00000011c500780c */ /* 0x000fe40003f66270 */
[----:B------:R-:W-:Y:S02]  /*b0d0*/  ISETP.LT.OR P2, PT, R199, 0xa, P2 ;  /* 0x0000000ac700780c */ /* 0x000fe40001741670 */
[----:B------:R-:W-:Y:S02]  /*b0e0*/  LOP3.LUT R2, R2, 0xfffffff7, RZ, 0xc0, !PT ;  /* 0xfffffff702027812 */ /* 0x000fe400078ec0ff */
[----:B------:R-:W-:-:S02]  /*b0f0*/  FSEL R205, R205, -INF , !P2 ;  /* 0xff800000cdcd7808 */ /* 0x000fc40005000000 */
        /* <DEDUP_REMOVED lines=104> */
[----:B------:R-:W-:Y:S01]  /*b780*/  FSEL R185, R193, -INF , !P6 ;  /* 0xff800000c1b97808 */ /* 0x000fe20007000000 */
[----:B------:R-:W-:Y:S01]  /*b790*/  IMAD.IADD R193, R3, 0x1, R195 ;  /* 0x0000000103c17824 */ /* 0x000fe200078e02c3 */
[----:B------:R-:W-:-:S13]  /*b7a0*/  ISETP.GE.AND P6, PT, R197, 0x5a, PT ;  /* 0x0000005ac500780c */ /* 0x000fda0003fc6270 */
[----:B------:R-:W-:Y:S02]  /*b7b0*/  @P6 LOP3.LUT R2, R2, 0x1, RZ, 0xfc, !PT ;  /* 0x0000000102026812 */ /* 0x000fe400078efcff */
[----:B------:R-:W-:-:S04]  /*b7c0*/  ISETP.GT.AND P6, PT, R198, 0x59, !P6 ;  /* 0x00000059c600780c */ /* 0x000fc800077c4270 */
[----:B------:R-:W-:-:S04]  /*b7d0*/  ISETP.LT.OR P6, PT, R199, 0x5a, P6 ;  /* 0x0000005ac700780c */ /* 0x000fc800037c1670 */
[----:B------:R-:W-:Y:S01]  /*b7e0*/  FSEL R184, R194, -INF , !P6 ;  /* 0xff800000c2b87808 */ /* 0x000fe20007000000 */
[----:B------:R-:W-:Y:S01]  /*b7f0*/  IMAD.IADD R194, R3, 0x1, R196 ;  /* 0x0000000103c27824 */ /* 0x000fe200078e02c4 */
        /* <DEDUP_REMOVED lines=14> */
.L_x_8588:
[----:B------:R-:W-:-:S05]  /*b8e0*/  IMAD.U32 R196, RZ, RZ, UR23 ;  /* 0x00000017ffc47e24 */ /* 0x000fca000f8e00ff */
[----:B------:R-:W-:-:S13]  /*b8f0*/  ISETP.NE.AND P6, PT, R196, 0x1, PT ;  /* 0x00000001c400780c */ /* 0x000fda0003fc5270 */
[----:B------:R-:W1:Y:S02]  /*b900*/  @P6 LDC.64 R152, c[0x0][0x9e8] ;  /* 0x00027a00ff986b82 */ /* 0x000e640000000a00 */
[----:B-1----:R-:W-:-:S05]  /*b910*/  @P6 IMAD.HI.U32 R152, R195, R152, RZ ;  /* 0x00000098c3986227 */ /* 0x002fca00078e00ff */
[----:B------:R-:W-:-:S07]  /*b920*/  @P6 SHF.R.U32.HI R195, RZ, R153, R152 ;  /* 0x00000099ffc36219 */ /* 0x000fce0000011698 */
.L_x_8589:
[----:B------:R-:W-:Y:S05]  /*b930*/  BSYNC B0 ;  /* 0x0000000000007941 */ /* 0x000fea0003800000 */
.L_x_8587:
[----:B------:R-:W-:-:S04]  /*b940*/  IMAD.IADD R152, R197, 0x1, -R16 ;  /* 0x00000001c5987824 */ /* 0x000fc800078e0a10 */
[----:B------:R-:W-:-:S05]  /*b950*/  IMAD R152, R195, R196, R152 ;  /* 0x000000c4c3987224 */ /* 0x000fca00078e0298 */
[----:B------:R-:W-:Y:S02]  /*b960*/  VIADDMNMX R193, R152, R196, R193, PT ;  /* 0x000000c498c17246 */ /* 0x000fe400038001c1 */
[----:B------:R-:W-:-:S07]  /*b970*/  VIMNMX R194, R194, R152, !PT ;  /* 0x00000098c2c27248 */ /* 0x000fce0007fe0100 */
.L_x_8586:
[----:B------:R-:W-:Y:S01]  /*b980*/  ISETP.GT.AND P1, PT, R194, 0x1, !P1 ;  /* 0x00000001c200780c */ /* 0x000fe20004f24270 */
[----:B------:R-:W-:Y:S01]  /*b990*/  UMOV UR10, UR26 ;  /* 0x0000001a000a7c82 */ /* 0x000fe20008000000 */
[C---:B------:R-:W-:Y:S02]  /*b9a0*/  LOP3.LUT P6, RZ, R2.reuse, 0x10000, RZ, 0xc0, !PT ;  /* 0x0001000002ff7812 */ /* 0x040fe400078cc0ff */
        /* <DEDUP_REMOVED lines=67> */
[----:B------:R-:W-:Y:S02]  /*bde0*/  ISETP.GT.AND P1, PT, R194, 0x29, !P1 ;  /* 0x00000029c200780c */ /* 0x000fe40004f24270 */
[----:B------:R-:W-:Y:S02]  /*bdf0*/  FSEL R168, R168, -INF , !P2 ;  /* 0xff800000a8a87808 */ /* 0x000fe40005000000 */
[C---:B------:R-:W-:Y:S02]  /*be00*/  ISETP.LT.OR P1, PT, R193.reuse, 0x2a, P1 ;  /* 0x0000002ac100780c */ /* 0x040fe40000f21670 */
[----:B------:R-:W-:Y:S02]  /*be10*/  ISETP.LT.OR P3, PT, R193, 0x51, P3 ;  /* 0x00000051c100780c */ /* 0x000fe40001f61670 */
[----:B------:R-:W-:-:S02]  /*be20*/  FSEL R160, R160, -INF , !P1 ;  /* 0xff800000a0a07808 */ /* 0x000fc40004800000 */
[----:B------:R-:W-:Y:S02]  /*be30*/  LOP3.LUT P1, RZ, R2, 0x800, RZ, 0xc0, !PT ;  /* 0x0000080002ff7812 */ /* 0x000fe4000782c0ff */
[----:B-1----:R-:W-:Y:S02]  /*be40*/  FMNMX.FTZ R195, R153, R196, !PT ;  /* 0x000000c499c37209 */ /* 0x002fe40007810000 */
[C---:B------:R-:W-:Y:S02]  /*be50*/  ISETP.GT.AND P1, PT, R194.reuse, 0x30, !P1 ;  /* 0x00000030c200780c */ /* 0x040fe40004f24270 */
[----:B------:R-:W-:Y:S01]  /*be60*/  ISETP.GT.AND P4, PT, R194, 0x51, !P4 ;  /* 0x00000051c200780c */ /* 0x000fe20006784270 */
[----:B------:R-:W1:Y:S01]  /*be70*/  SHFL.BFLY PT, R196, R195, 0x1, 0x1f ;  /* 0x0c201f00c3c47f89 */ /* 0x000e6200000e0000 */
[----:B------:R-:W-:Y:S02]  /*be80*/  ISETP.LT.OR P1, PT, R193, 0x31, P1 ;  /* 0x00000031c100780c */ /* 0x000fe40000f21670 */
[----:B------:R-:W-:-:S02]  /*be90*/  FSEL R169, R169, -INF , !P3 ;  /* 0xff800000a9a97808 */ /* 0x000fc40005800000 */
[----:B------:R-:W-:Y:S02]  /*bea0*/  FSEL R161, R161, -INF , !P1 ;  /* 0xff800000a1a17808 */ /* 0x000fe40004800000 */
[----:B------:R-:W-:Y:S02]  /*beb0*/  LOP3.LUT P1, RZ, R2, 0x400, RZ, 0xc0, !PT ;  /* 0x0000040002ff7812 */ /* 0x000fe4000782c0ff */
[C---:B------:R-:W-:Y:S02]  /*bec0*/  ISETP.GT.AND P5, PT, R194.reuse, 0x58, !P5 ;  /* 0x00000058c200780c */ /* 0x040fe40006fa4270 */
[----:B------:R-:W-:Y:S02]  /*bed0*/  ISETP.GT.AND P1, PT, R194, 0x31, !P1 ;  /* 0x00000031c200780c */ /* 0x000fe40004f24270 */
[C---:B------:R-:W-:Y:S02]  /*bee0*/  ISETP.LT.OR P4, PT, R193.reuse, 0x52, P4 ;  /* 0x00000052c100780c */ /* 0x040fe40002781670 */
[----:B------:R-:W-:-:S02]  /*bef0*/  ISETP.LT.OR P1, PT, R193, 0x32, P1 ;  /* 0x00000032c100780c */ /* 0x000fc40000f21670 */
[----:B------:R-:W-:Y:S02]  /*bf00*/  ISETP.LT.OR P5, PT, R193, 0x59, P5 ;  /* 0x00000059c100780c */ /* 0x000fe40002fa1670 */
        /* <DEDUP_REMOVED lines=23> */
[----:B------:R-:W-:Y:S02]  /*c080*/  ISETP.GT.AND P1, PT, R194, RZ, !P6 ;  /* 0x000000ffc200720c */ /* 0x000fe40007724270 */
[----:B------:R-:W-:Y:S02]  /*c090*/  LOP3.LUT P6, RZ, R2, 0x1, RZ, 0xc0, !PT ;  /* 0x0000000102ff7812 */ /* 0x000fe400078cc0ff */
[----:B------:R-:W-:Y:S02]  /*c0a0*/  ISETP.LT.OR P1, PT, R193, 0x1, P1 ;  /* 0x00000001c100780c */ /* 0x000fe40000f21670 */
[----:B------:R-:W-:Y:S02]  /*c0b0*/  ISETP.GT.AND P2, PT, R194, 0x59, !P6 ;  /* 0x00000059c200780c */ /* 0x000fe40007744270 */
[----:B------:R-:W-:-:S02]  /*c0c0*/  FSEL R210, R8, -INF , !P1 ;  /* 0xff80000008d27808 */ /* 0x000fc40004800000 */
[----:B------:R-:W-:Y:S02]  /*c0d0*/  FSETP.NEU.FTZ.AND P1, PT, R9, -INF , PT ;  /* 0xff8000000900780b */ /* 0x000fe40003f3d000 */
[----:B------:R-:W-:Y:S02]  /*c0e0*/  FMNMX.FTZ R153, R210, R15, !PT ;  /* 0x0000000fd2997209 */ /* 0x000fe40007810000 */
[----:B------:R-:W-:Y:S02]  /*c0f0*/  FSEL R209, R209, RZ, P1 ;  /* 0x000000ffd1d17208 */ /* 0x000fe40000800000 */
[----:B------:R-:W-:Y:S02]  /*c100*/  FSEL R194, R170, -INF , !P4 ;  /* 0xff800000aac27808 */ /* 0x000fe40006000000 */
[----:B------:R-:W-:Y:S01]  /*c110*/  ISETP.LT.OR P2, PT, R193, 0x5a, P2 ;  /* 0x0000005ac100780c */ /* 0x000fe20001741670 */
[--C-:B------:R-:W-:Y:S01]  /*c120*/  FFMA.FTZ R196, R173, UR10, -R209.reuse ;  /* 0x0000000aadc47c23 */ /* 0x100fe200080108d1 */
[----:B------:R-:W-:Y:S01]  /*c130*/  FMNMX.FTZ R173, R152, R153, !PT ;  /* 0x0000009998ad7209 */ /* 0x000fe20007810000 */
[--C-:B------:R-:W-:Y:S01]  /*c140*/  FFMA.FTZ R203, R203, UR10, -R209.reuse ;  /* 0x0000000acbcb7c23 */ /* 0x100fe200080108d1 */
[----:B------:R-:W-:Y:S01]  /*c150*/  FSEL R193, R171, -INF , !P5 ;  /* 0xff800000abc17808 */ /* 0x000fe20006800000 */
[--C-:B------:R-:W-:Y:S01]  /*c160*/  FFMA.FTZ R171, R180, UR10, -R209.reuse ;  /* 0x0000000ab4ab7c23 */ /* 0x100fe200080108d1 */
[----:B------:R-:W-:Y:S01]  /*c170*/  FMNMX.FTZ R8, R20, R173, !PT ;  /* 0x000000ad14087209 */ /* 0x000fe20007810000 */
[----:B------:R1:W-:Y:S01]  /*c180*/  MUFU.EX2 R153, R203 ;  /* 0x000000cb00997308 */ /* 0x0003e20000000800 */
[--C-:B------:R-:W-:Y:S01]  /*c190*/  FFMA.FTZ R180, R186, UR10, -R209.reuse ;  /* 0x0000000abab47c23 */ /* 0x100fe200080108d1 */
[--C-:B------:R-:W-:Y:S01]  /*c1a0*/  FFMA.FTZ R186, R187, UR10, -R209.reuse ;  /* 0x0000000abbba7c23 */ /* 0x100fe200080108d1 */
[----:B------:R-:W-:Y:S01]  /*c1b0*/  FMNMX.FTZ R195, R21, R8, !PT ;  /* 0x0000000815c37209 */ /* 0x000fe20007810000 */
[--C-:B------:R-:W-:Y:S01]  /*c1c0*/  FFMA.FTZ R187, R189, UR10, -R209.reuse ;  /* 0x0000000abdbb7c23 */ /* 0x100fe200080108d1 */
[--C-:B------:R-:W-:Y:S01]  /*c1d0*/  FFMA.FTZ R178, R178, UR10, -R209.reuse ;  /* 0x0000000ab2b27c23 */ /* 0x100fe200080108d1 */
[----:B------:R-:W-:Y:S01]  /*c1e0*/  FSEL R189, R9, RZ, P1 ;  /* 0x000000ff09bd7208 */ /* 0x000fe20000800000 */
[--C-:B------:R-:W-:Y:S01]  /*c1f0*/  FFMA.FTZ R173, R206, UR10, -R209.reuse ;  /* 0x0000000acead7c23 */ /* 0x100fe200080108d1 */
[----:B------:R-:W-:Y:S01]  /*c200*/  FMNMX.FTZ R195, R22, R195, !PT ;  /* 0x000000c316c37209 */ /* 0x000fe20007810000 */
[--C-:B-1----:R-:W-:Y:S01]  /*c210*/  FFMA.FTZ R203, R179, UR10, -R209.reuse ;  /* 0x0000000ab3cb7c23 */ /* 0x102fe200080108d1 */
[----:B------:R-:W-:Y:S01]  /*c220*/  MUFU.EX2 R196, R196 ;  /* 0x000000c400c47308 */ /* 0x000fe20000000800 */
[----:B------:R-:W-:Y:S01]  /*c230*/  FADD.FTZ R189, -R189, R14 ;  /* 0x0000000ebdbd7221 */ /* 0x000fe20000010100 */
[----:B------:R-:W-:Y:S01]  /*c240*/  FMNMX.FTZ R8, R154, R195, !PT ;  /* 0x000000c39a087209 */ /* 0x000fe20007810000 */
[--C-:B------:R-:W-:Y:S01]  /*c250*/  FFMA.FTZ R204, R207, UR10, -R209.reuse ;  /* 0x0000000acfcc7c23 */ /* 0x100fe200080108d1 */
[--C-:B------:R-:W-:Y:S01]  /*c260*/  FFMA.FTZ R198, R205, UR10, -R209.reuse ;  /* 0x0000000acdc67c23 */ /* 0x100fe200080108d1 */
[--C-:B------:R-:W-:Y:S01]  /*c270*/  FFMA.FTZ R208, R208, UR10, -R209.reuse ;  /* 0x0000000ad0d07c23 */ /* 0x100fe200080108d1 */
[----:B------:R-:W-:Y:S01]  /*c280*/  FMNMX.FTZ R195, R155, R8, !PT ;  /* 0x000000089bc37209 */ /* 0x000fe20007810000 */
[--C-:B------:R-:W-:Y:S01]  /*c290*/  FFMA.FTZ R174, R174, UR10, -R209.reuse ;  /* 0x0000000aaeae7c23 */ /* 0x100fe200080108d1 */
[----:B------:R-:W-:Y:S01]  /*c2a0*/  MUFU.EX2 R170, R203 ;  /* 0x000000cb00aa7308 */ /* 0x000fe20000000800 */
[--C-:B------:R-:W-:Y:S01]  /*c2b0*/  FFMA.FTZ R175, R175, UR10, -R209.reuse ;  /* 0x0000000aafaf7c23 */ /* 0x100fe200080108d1 */
[----:B------:R-:W-:Y:S01]  /*c2c0*/  FMNMX.FTZ R8, R156, R195, !PT ;  /* 0x000000c39c087209 */ /* 0x000fe20007810000 */
[----:B------:R-:W-:-:S03]  /*c2d0*/  FFMA.FTZ R176, R176, UR10, -R209 ;  /* 0x0000000ab0b07c23 */ /* 0x000fc600080108d1 */
        /* <DEDUP_REMOVED lines=17> */
[----:B------:R-:W-:Y:S02]  /*c3f0*/  FMNMX.FTZ R8, R168, R199, !PT ;  /* 0x000000c7a8087209 */ /* 0x000fe40007810000 */
[----:B------:R-:W-:Y:S01]  /*c400*/  FSEL R199, R172, -INF , !P2 ;  /* 0xff800000acc77808 */ /* 0x000fe20005000000 */
[--C-:B------:R-:W-:Y:S01]  /*c410*/  FFMA.FTZ R172, R181, UR10, -R209.reuse ;  /* 0x0000000ab5ac7c23 */ /* 0x100fe200080108d1 */
[----:B------:R-:W-:Y:S01]  /*c420*/  FMNMX.FTZ R179, R169, R8, !PT ;  /* 0x00000008a9b37209 */ /* 0x000fe20007810000 */
[--C-:B------:R-:W-:Y:S01]  /*c430*/  FFMA.FTZ R181, R192, UR10, -R209.reuse ;  /* 0x0000000ac0b57c23 */ /* 0x100fe200080108d1 */
[----:B------:R-:W-:Y:S01]  /*c440*/  MUFU.EX2 R175, R175 ;  /* 0x000000af00af7308 */ /* 0x000fe20000000800 */
[--C-:B-1----:R-:W-:Y:S01]  /*c450*/  FFMA.FTZ R178, R183, UR10, -R209.reuse ;  /* 0x0000000ab7b27c23 */ /* 0x102fe200080108d1 */
[----:B------:R-:W-:Y:S01]  /*c460*/  FMNMX.FTZ R8, R194, R179, !PT ;  /* 0x000000b3c2087209 */ /* 0x000fe20007810000 */
[--C-:B------:R-:W-:Y:S01]  /*c470*/  FFMA.FTZ R183, R191, UR10, -R209.reuse ;  /* 0x0000000abfb77c23 */ /* 0x100fe200080108d1 */
[--C-:B------:R-:W-:Y:S01]  /*c480*/  FFMA.FTZ R191, R188, UR10, -R209.reuse ;  /* 0x0000000abcbf7c23 */ /* 0x100fe200080108d1 */
[--C-:B------:R-:W-:Y:S01]  /*c490*/  FFMA.FTZ R188, R185, UR10, -R209.reuse ;  /* 0x0000000ab9bc7c23 */ /* 0x100fe200080108d1 */
[----:B------:R-:W-:Y:S01]  /*c4a0*/  FMNMX.FTZ R8, R193, R8, !PT ;  /* 0x00000008c1087209 */ /* 0x000fe20007810000 */
[----:B------:R-:W-:Y:S01]  /*c4b0*/  FMUL.FTZ R185, R189, UR10 ;  /* 0x0000000abdb97c20 */ /* 0x000fe20008410000 */
[--C-:B------:R-:W-:Y:S01]  /*c4c0*/  FFMA.FTZ R189, R184, UR10, -R209.reuse ;  /* 0x0000000ab8bd7c23 */ /* 0x100fe200080108d1 */
[----:B------:R-:W-:Y:S01]  /*c4d0*/  MUFU.EX2 R176, R176 ;  /* 0x000000b000b07308 */ /* 0x000fe20000000800 */
[----:B------:R-:W-:Y:S01]  /*c4e0*/  FMNMX.FTZ R8, R199, R8, !PT ;  /* 0x00000008c7087209 */ /* 0x000fe20007810000 */
[--C-:B------:R-:W-:Y:S01]  /*c4f0*/  FFMA.FTZ R179, R182, UR10, -R209.reuse ;  /* 0x0000000ab6b37c23 */ /* 0x100fe200080108d1 */
[----:B------:R-:W-:-:S03]  /*c500*/  FFMA.FTZ R182, R190, UR10, -R209 ;  /* 0x0000000abeb67c23 */ /* 0x000fc600080108d1 */
[----:B------:R-:W1:Y:S02]  /*c510*/  SHFL.BFLY PT, R203, R8, 0x2, 0x1f ;  /* 0x0c401f0008cb7f89 */ /* 0x000e6400000e0000 */
[----:B------:R-:W2:Y:S08]  /*c520*/  MUFU.EX2 R185, R185 ;  /* 0x000000b900b97308 */ /* 0x000eb00000000800 */
[----:B------:R-:W3:Y:S08]  /*c530*/  MUFU.EX2 R171, R171 ;  /* 0x000000ab00ab7308 */ /* 0x000ef00000000800 */
        /* <DEDUP_REMOVED lines=49> */
[----:B------:R-:W-:Y:S01]  /*c850*/  MUFU.EX2 R183, R183 ;  /* 0x000000b700b77308 */ /* 0x000fe20000000800 */
[--C-:B------:R-:W-:Y:S01]  /*c860*/  FFMA.FTZ R184, R152, UR10, -R207.reuse ;  /* 0x0000000a98b87c23 */ /* 0x100fe200080108cf */
[----:B------:R-:W-:Y:S01]  /*c870*/  FFMA.FTZ R152, R185, R5, R196 ;  /* 0x00000005b9987223 */ /* 0x000fe200000100c4 */
[--C-:B------:R-:W-:Y:S01]  /*c880*/  FFMA.FTZ R205, R154, UR10, -R207.reuse ;  /* 0x0000000a9acd7c23 */ /* 0x100fe200080108cf */
[--C-:B--2---:R-:W-:Y:S01]  /*c890*/  FFMA.FTZ R188, R155, UR10, -R207.reuse ;  /* 0x0000000a9bbc7c23 */ /* 0x104fe200080108cf */
[--C-:B------:R-:W-:Y:S01]  /*c8a0*/  FFMA.FTZ R156, R156, UR10, -R207.reuse ;  /* 0x0000000a9c9c7c23 */ /* 0x100fe200080108cf */
[----:B------:R-:W-:Y:S01]  /*c8b0*/  FADD.FTZ R152, R153, R152 ;  /* 0x0000009899987221 */ /* 0x000fe20000010000 */
[--C-:B------:R-:W-:Y:S01]  /*c8c0*/  FFMA.FTZ R208, R163, UR10, -R207.reuse ;  /* 0x0000000aa3d07c23 */ /* 0x100fe200080108cf */
[----:B------:R-:W-:Y:S01]  /*c8d0*/  MUFU.EX2 R182, R182 ;  /* 0x000000b600b67308 */ /* 0x000fe20000000800 */
[--C-:B------:R-:W-:Y:S01]  /*c8e0*/  FFMA.FTZ R209, R159, UR10, -R207.reuse ;  /* 0x0000000a9fd17c23 */ /* 0x100fe200080108cf */
[----:B------:R-:W-:Y:S01]  /*c8f0*/  FADD.FTZ R5, R173, R152 ;  /* 0x00000098ad057221 */ /* 0x000fe20000010000 */
[--C-:B------:R-:W-:Y:S01]  /*c900*/  FFMA.FTZ R192, R161, UR10, -R207.reuse ;  /* 0x0000000aa1c07c23 */ /* 0x100fe200080108cf */
[--C-:B------:R-:W-:Y:S01]  /*c910*/  FFMA.FTZ R203, R210, UR10, -R207.reuse ;  /* 0x0000000ad2cb7c23 */ /* 0x100fe200080108cf */
[----:B------:R-:W-:Y:S01]  /*c920*/  FFMA.FTZ R20, R20, UR10, -R207 ;  /* 0x0000000a14147c23 */ /* 0x000fe200080108cf */
[----:B------:R-:W-:Y:S01]  /*c930*/  FADD.FTZ R152, R198, R5 ;  /* 0x00000005c6987221 */ /* 0x000fe20000010000 */
[--C-:B------:R-:W-:Y:S01]  /*c940*/  FFMA.FTZ R21, R21, UR10, -R207.reuse ;  /* 0x0000000a15157c23 */ /* 0x100fe200080108cf */
[----:B------:R-:W1:Y:S01]  /*c950*/  MUFU.EX2 R191, R191 ;  /* 0x000000bf00bf7308 */ /* 0x000e620000000800 */
[--C-:B------:R-:W-:Y:S01]  /*c960*/  FFMA.FTZ R22, R22, UR10, -R207.reuse ;  /* 0x0000000a16167c23 */ /* 0x100fe200080108cf */
[----:B------:R-:W-:Y:S01]  /*c970*/  FADD.FTZ R5, R195, R152 ;  /* 0x00000098c3057221 */ /* 0x000fe20000010000 */
[--C-:B------:R-:W-:Y:S01]  /*c980*/  FFMA.FTZ R190, R158, UR10, -R207.reuse ;  /* 0x0000000a9ebe7c23 */ /* 0x100fe200080108cf */
[----:B------:R-:W-:Y:S01]  /*c990*/  F2FP.F16.F32.PACK_AB R158, R175, R174 ;  /* 0x000000aeaf9e723e */ /* 0x000fe200000000ff */
[----:B------:R-:W-:Y:S01]  /*c9a0*/  FFMA.FTZ R210, R160, UR10, -R207 ;  /* 0x0000000aa0d27c23 */ /* 0x000fe200080108cf */
[----:B------:R-:W-:Y:S01]  /*c9b0*/  FADD.FTZ R5, R204, R5 ;  /* 0x00000005cc057221 */ /* 0x000fe20000010000 */
[----:B------:R-:W-:Y:S01]  /*c9c0*/  F2FP.F16.F32.PACK_AB R160, R197, R176 ;  /* 0x000000b0c5a0723e */ /* 0x000fe200000000ff */
[----:B------:R-:W-:Y:S01]  /*c9d0*/  MUFU.EX2 R186, R186 ;  /* 0x000000ba00ba7308 */ /* 0x000fe20000000800 */
[----:B------:R-:W-:Y:S01]  /*c9e0*/  FFMA.FTZ R206, R162, UR10, -R207 ;  /* 0x0000000aa2ce7c23 */ /* 0x000fe200080108cf */
[----:B------:R-:W-:Y:S01]  /*c9f0*/  FADD.FTZ R152, R174, R5 ;  /* 0x00000005ae987221 */ /* 0x000fe20000010000 */
[----:B---3--:R-:W-:Y:S01]  /*ca00*/  F2FP.F16.F32.PACK_AB R162, R171, R170 ;  /* 0x000000aaaba2723e */ /* 0x008fe200000000ff */
[--C-:B------:R-:W-:Y:S01]  /*ca10*/  FFMA.FTZ R165, R165, UR10, -R207.reuse ;  /* 0x0000000aa5a57c23 */ /* 0x100fe200080108cf */
[--C-:B------:R-:W-:Y:S01]  /*ca20*/  FFMA.FTZ R167, R167, UR10, -R207.reuse ;  /* 0x0000000aa7a77c23 */ /* 0x100fe200080108cf */
[----:B------:R-:W-:Y:S01]  /*ca30*/  FADD.FTZ R5, R175, R152 ;  /* 0x00000098af057221 */ /* 0x000fe20000010000 */
[--C-:B------:R-:W-:Y:S01]  /*ca40*/  FFMA.FTZ R169, R169, UR10, -R207.reuse ;  /* 0x0000000aa9a97c23 */ /* 0x100fe200080108cf */
[----:B------:R-:W2:Y:S01]  /*ca50*/  MUFU.EX2 R187, R187 ;  /* 0x000000bb00bb7308 */ /* 0x000ea20000000800 */
[----:B------:R-:W-:Y:S01]  /*ca60*/  FFMA.FTZ R194, R194, UR10, -R207 ;  /* 0x0000000ac2c27c23 */ /* 0x000fe200080108cf */
[----:B------:R-:W-:Y:S01]  /*ca70*/  FADD.FTZ R152, R176, R5 ;  /* 0x00000005b0987221 */ /* 0x000fe20000010000 */
[--C-:B------:R-:W-:Y:S01]  /*ca80*/  FFMA.FTZ R193, R193, UR10, -R207.reuse ;  /* 0x0000000ac1c17c23 */ /* 0x100fe200080108cf */
[----:B------:R-:W-:Y:S01]  /*ca90*/  FFMA.FTZ R199, R199, UR10, -R207 ;  /* 0x0000000ac7c77c23 */ /* 0x000fe200080108cf */
[-C--:B------:R-:W-:Y:S01]  /*caa0*/  FMUL.FTZ R97, R97, R185.reuse ;  /* 0x000000b961617220 */ /* 0x080fe20000410000 */
[----:B------:R-:W-:Y:S01]  /*cab0*/  FADD.FTZ R5, R197, R152 ;  /* 0x00000098c5057221 */ /* 0x000fe20000010000 */
[----:B------:R-:W-:Y:S01]  /*cac0*/  FSEL R152, R8, RZ, P1 ;  /* 0x000000ff08987208 */ /* 0x000fe20000800000 */
[----:B------:R-:W-:Y:S01]  /*cad0*/  MUFU.EX2 R159, R156 ;  /* 0x0000009c009f7308 */ /* 0x000fe20000000800 */
[-C--:B------:R-:W-:Y:S01]  /*cae0*/  FMUL.FTZ R100, R100, R185.reuse ;  /* 0x000000b964647220 */ /* 0x080fe20000410000 */
[----:B------:R-:W-:Y:S01]  /*caf0*/  FADD.FTZ R154, R170, R5 ;  /* 0x00000005aa9a7221 */ /* 0x000fe20000010000 */
[----:B-1----:R-:W-:Y:S01]  /*cb00*/  F2FP.F16.F32.PACK_AB R170, R191, R182 ;  /* 0x000000b6bfaa723e */ /* 0x002fe200000000ff */
[----:B------:R-:W-:Y:S01]  /*cb10*/  FADD.FTZ R5, -R152, R15 ;  /* 0x0000000f98057221 */ /* 0x000fe20000010100 */
[--C-:B------:R-:W-:Y:S01]  /*cb20*/  FFMA.FTZ R152, R157, UR10, -R207.reuse ;  /* 0x0000000a9d987c23 */ /* 0x100fe200080108cf */
[----:B------:R-:W-:Y:S01]  /*cb30*/  FADD.FTZ R155, R171, R154 ;  /* 0x0000009aab9b7221 */ /* 0x000fe20000010000 */
[----:B------:R-:W-:Y:S01]  /*cb40*/  FFMA.FTZ R157, R164, UR10, -R207 ;  /* 0x0000000aa49d7c23 */ /* 0x000fe200080108cf */
[----:B------:R-:W-:Y:S01]  /*cb50*/  MUFU.EX2 R203, R203 ;  /* 0x000000cb00cb7308 */ /* 0x000fe20000000800 */
[----:B------:R-:W-:Y:S01]  /*cb60*/  F2FP.F16.F32.PACK_AB R164, R179, R172 ;  /* 0x000000acb3a4723e */ /* 0x000fe200000000ff */
[----:B------:R-:W-:Y:S01]  /*cb70*/  FADD.FTZ R154, R172, R155 ;  /* 0x0000009bac9a7221 */ /* 0x000fe20000010000 */
[----:B------:R-:W-:Y:S01]  /*cb80*/  FFMA.FTZ R155, R166, UR10, -R207 ;  /* 0x0000000aa69b7c23 */ /* 0x000fe200080108cf */
[----:B--2---:R-:W-:Y:S01]  /*cb90*/  F2FP.F16.F32.PACK_AB R172, R187, R186 ;  /* 0x000000babbac723e */ /* 0x004fe200000000ff */
[-C--:B------:R-:W-:Y:S01]  /*cba0*/  FMUL.FTZ R101, R101, R185.reuse ;  /* 0x000000b965657220 */ /* 0x080fe20000410000 */
[----:B------:R-:W-:Y:S01]  /*cbb0*/  FADD.FTZ R15, R179, R154 ;  /* 0x0000009ab30f7221 */ /* 0x000fe20000010000 */
[-C--:B------:R-:W-:Y:S01]  /*cbc0*/  FMUL.FTZ R104, R104, R185.reuse ;  /* 0x000000b968687220 */ /* 0x080fe20000410000 */
[----:B------:R1:W-:Y:S01]  /*cbd0*/  MUFU.EX2 R161, R152 ;  /* 0x0000009800a17308 */ /* 0x0003e20000000800 */
[-C--:B------:R-:W-:Y:S01]  /*cbe0*/  FMUL.FTZ R105, R105, R185.reuse ;  /* 0x000000b969697220 */ /* 0x080fe20000410000 */
[----:B------:R-:W-:Y:S01]  /*cbf0*/  FADD.FTZ R154, R178, R15 ;  /* 0x0000000fb29a7221 */ /* 0x000fe20000010000 */
[-C--:B------:R-:W-:Y:S01]  /*cc00*/  FMUL.FTZ R108, R108, R185.reuse ;  /* 0x000000b96c6c7220 */ /* 0x080fe20000410000 */
[-C--:B------:R-:W-:Y:S01]  /*cc10*/  FMUL.FTZ R109, R109, R185.reuse ;  /* 0x000000b96d6d7220 */ /* 0x080fe20000410000 */
[-C--:B------:R-:W-:Y:S01]  /*cc20*/  FMUL.FTZ R112, R112, R185.reuse ;  /* 0x000000b970707220 */ /* 0x080fe20000410000 */
[----:B------:R-:W-:Y:S01]  /*cc30*/  FADD.FTZ R15, R181, R154 ;  /* 0x0000009ab50f7221 */ /* 0x000fe20000010000 */
[-C--:B------:R-:W-:Y:S01]  /*cc40*/  FMUL.FTZ R113, R113, R185.reuse ;  /* 0x000000b971717220 */ /* 0x080fe20000410000 */
[----:B------:R-:W-:Y:S01]  /*cc50*/  MUFU.EX2 R184, R184 ;  /* 0x000000b800b87308 */ /* 0x000fe20000000800 */
[----:B-1----:R-:W-:Y:S01]  /*cc60*/  F2FP.F16.F32.PACK_AB R152, R153, R196 ;  /* 0x000000c49998723e */ /* 0x002fe200000000ff */
[----:B------:R-:W-:Y:S01]  /*cc70*/  FADD.FTZ R154, R180, R15 ;  /* 0x0000000fb49a7221 */ /* 0x000fe20000010000 */
[----:B------:R-:W-:Y:S01]  /*cc80*/  FFMA.FTZ R15, R168, UR10, -R207 ;  /* 0x0000000aa80f7c23 */ /* 0x000fe200080108cf */
[C---:B------:R-:W-:Y:S01]  /*cc90*/  F2FP.F16.F32.PACK_AB R168, R183.reuse, R180 ;  /* 0x000000b4b7a8723e */ /* 0x040fe200000000ff */
        /* <DEDUP_REMOVED lines=18> */
[----:B------:R-:W-:Y:S01]  /*cdc0*/  F2FP.F16.F32.PACK_AB R166, R181, R178 ;  /* 0x000000b2b5a6723e */ /* 0x000fe200000000ff */
[----:B------:R-:W-:Y:S01]  /*cdd0*/  FMUL.FTZ R178, R5, UR10 ;  /* 0x0000000a05b27c20 */ /* 0x000fe20008410000 */
[----:B------:R-:W1:Y:S01]  /*cde0*/  MUFU.EX2 R189, R189 ;  /* 0x000000bd00bd7308 */ /* 0x000e620000000800 */
[----:B------:R-:W-:Y:S01]  /*cdf0*/  FADD.FTZ R174, R14, R153 ;  /* 0x000000990eae7221 */ /* 0x000fe20000010000 */
        /* <DEDUP_REMOVED lines=9> */
[----:B------:R-:W-:-:S05]  /*ce90*/  FMUL.FTZ R149, R149, R185 ;  /* 0x000000b995957220 */ /* 0x000fca0000410000 */
[----:B------:R-:W3:Y:S01]  /*cea0*/  MUFU.EX2 R22, R22 ;  /* 0x0000001600167308 */ /* 0x000ee20000000800 */
[C---:B-1----:R-:W-:Y:S01]  /*ceb0*/  FADD.FTZ R5, R189.reuse, R174 ;  /* 0x000000aebd057221 */ /* 0x042fe20000010000 */
[----:B------:R-:W-:-:S06]  /*cec0*/  F2FP.F16.F32.PACK_AB R174, R189, R14 ;  /* 0x0000000ebdae723e */ /* 0x000fcc00000000ff */
[----:B------:R-:W1:Y:S01]  /*ced0*/  MUFU.EX2 R205, R205 ;  /* 0x000000cd00cd7308 */ /* 0x000e620000000800 */
        /* <DEDUP_REMOVED lines=16> */
[----:B---3--:R-:W-:Y:S01]  /*cfe0*/  FADD.FTZ R14, R22, R153 ;  /* 0x00000099160e7221 */ /* 0x008fe20000010000 */
[-C--:B------:R-:W-:Y:S01]  /*cff0*/  FMUL.FTZ R46, R46, R178.reuse ;  /* 0x000000b22e2e7220 */ /* 0x080fe20000410000 */
[-C--:B------:R-:W-:Y:S01]  /*d000*/  FMUL.FTZ R47, R47, R178.reuse ;  /* 0x000000b22f2f7220 */ /* 0x080fe20000410000 */
[-C--:B------:R-:W-:Y:S01]  /*d010*/  FMUL.FTZ R50, R50, R178.reuse ;  /* 0x000000b232327220 */ /* 0x080fe20000410000 */
[----:B-1----:R-:W-:Y:S01]  /*d020*/  FADD.FTZ R153, R205, R14 ;  /* 0x0000000ecd997221 */ /* 0x002fe20000010000 */
[-C--:B------:R-:W-:Y:S01]  /*d030*/  FMUL.FTZ R51, R51, R178.reuse ;  /* 0x000000b233337220 */ /* 0x080fe20000410000 */
[-C--:B------:R-:W-:Y:S01]  /*d040*/  FMUL.FTZ R54, R54, R178.reuse ;  /* 0x000000b236367220 */ /* 0x080fe20000410000 */
[----:B------:R-:W1:Y:S01]  /*d050*/  MUFU.EX2 R163, R209 ;  /* 0x000000d100a37308 */ /* 0x000e620000000800 */
[----:B--2---:R-:W-:Y:S01]  /*d060*/  FADD.FTZ R14, R188, R153 ;  /* 0x00000099bc0e7221 */ /* 0x004fe20000010000 */
[-C--:B------:R-:W-:Y:S01]  /*d070*/  FMUL.FTZ R55, R55, R178.reuse ;  /* 0x000000b237377220 */ /* 0x080fe20000410000 */
[-C--:B------:R-:W-:Y:S01]  /*d080*/  FMUL.FTZ R58, R58, R178.reuse ;  /* 0x000000b23a3a7220 */ /* 0x080fe20000410000 */
[----:B------:R-:W-:Y:S01]  /*d090*/  FMUL.FTZ R59, R59, R178 ;  /* 0x000000b23b3b7220 */ /* 0x000fe20000410000 */
[C---:B------:R-:W-:Y:S01]  /*d0a0*/  FADD.FTZ R14, R159.reuse, R14 ;  /* 0x0000000e9f0e7221 */ /* 0x040fe20000010000 */
[----:B------:R-:W-:Y:S01]  /*d0b0*/  F2FP.F16.F32.PACK_AB R159, R159, R188 ;  /* 0x000000bc9f9f723e */ /* 0x000fe200000000ff */
[-C--:B------:R-:W-:Y:S01]  /*d0c0*/  FMUL.FTZ R62, R62, R178.reuse ;  /* 0x000000b23e3e7220 */ /* 0x080fe20000410000 */
[----:B------:R-:W2:Y:S01]  /*d0d0*/  MUFU.EX2 R176, R210 ;  /* 0x000000d200b07308 */ /* 0x000ea20000000800 */
[----:B------:R-:W-:Y:S01]  /*d0e0*/  FADD.FTZ R153, R161, R14 ;  /* 0x0000000ea1997221 */ /* 0x000fe20000010000 */
[----:B----4-:R-:W-:Y:S01]  /*d0f0*/  F2FP.F16.F32.PACK_AB R161, R190, R161 ;  /* 0x000000a1bea1723e */ /* 0x010fe200000000ff */
[-C--:B------:R-:W-:Y:S01]  /*d100*/  FMUL.FTZ R63, R63, R178.reuse ;  /* 0x000000b23f3f7220 */ /* 0x080fe20000410000 */
[-C--:B------:R-:W-:Y:S01]  /*d110*/  FMUL.FTZ R66, R66, R178.reuse ;  /* 0x000000b242427220 */ /* 0x080fe20000410000 */
[----:B------:R-:W-:Y:S01]  /*d120*/  FADD.FTZ R180, R190, R153 ;  /* 0x00000099beb47221 */ /* 0x000fe20000010000 */
        /* <DEDUP_REMOVED lines=26> */
[----:B------:R3:W4:Y:S01]  /*d2d0*/  MUFU.EX2 R173, R157 ;  /* 0x0000009d00ad7308 */ /* 0x0007220000000800 */
[----:B-1----:R-:W-:Y:S01]  /*d2e0*/  FADD.FTZ R153, R171, R180 ;  /* 0x000000b4ab997221 */ /* 0x002fe20000010000 */
[-C--:B------:R-:W-:Y:S01]  /*d2f0*/  FMUL.FTZ R106, R106, R178.reuse ;  /* 0x000000b26a6a7220 */ /* 0x080fe20000410000 */
[-C--:B------:R-:W-:Y:S01]  /*d300*/  FMUL.FTZ R107, R107, R178.reuse ;  /* 0x000000b26b6b7220 */ /* 0x080fe20000410000 */
[-C--:B------:R-:W-:Y:S01]  /*d310*/  FMUL.FTZ R110, R110, R178.reuse ;  /* 0x000000b26e6e7220 */ /* 0x080fe20000410000 */
[-C--:B------:R-:W-:Y:S01]  /*d320*/  FMUL.FTZ R111, R111, R178.reuse ;  /* 0x000000b26f6f7220 */ /* 0x080fe20000410000 */
[-C--:B------:R-:W-:Y:S01]  /*d330*/  FMUL.FTZ R114, R114, R178.reuse ;  /* 0x000000b272727220 */ /* 0x080fe20000410000 */
[----:B------:R-:W-:Y:S01]  /*d340*/  FMUL.FTZ R115, R115, R178 ;  /* 0x000000b273737220 */ /* 0x000fe20000410000 */
[----:B------:R1:W5:Y:S01]  /*d350*/  MUFU.EX2 R4, R165 ;  /* 0x000000a500047308 */ /* 0x0003620000000800 */
[----:B--2---:R-:W-:Y:S01]  /*d360*/  FADD.FTZ R180, R208, R153 ;  /* 0x00000099d0b47221 */ /* 0x004fe20000010000 */
[----:B---3--:R-:W-:Y:S01]  /*d370*/  F2FP.F16.F32.PACK_AB R157, R205, R22 ;  /* 0x00000016cd9d723e */ /* 0x008fe200000000ff */
[-C--:B------:R-:W-:Y:S01]  /*d380*/  FMUL.FTZ R118, R118, R178.reuse ;  /* 0x000000b276767220 */ /* 0x080fe20000410000 */
[-C--:B------:R-:W-:Y:S01]  /*d390*/  FMUL.FTZ R119, R119, R178.reuse ;  /* 0x000000b277777220 */ /* 0x080fe20000410000 */
[-C--:B------:R-:W-:Y:S01]  /*d3a0*/  FMUL.FTZ R122, R122, R178.reuse ;  /* 0x000000b27a7a7220 */ /* 0x080fe20000410000 */
[-C--:B------:R-:W-:Y:S01]  /*d3b0*/  FMUL.FTZ R123, R123, R178.reuse ;  /* 0x000000b27b7b7220 */ /* 0x080fe20000410000 */
[----:B------:R-:W-:Y:S01]  /*d3c0*/  FMUL.FTZ R126, R126, R178 ;  /* 0x000000b27e7e7220 */ /* 0x000fe20000410000 */
[----:B------:R2:W3:Y:S01]  /*d3d0*/  MUFU.EX2 R175, R155 ;  /* 0x0000009b00af7308 */ /* 0x0004e20000000800 */
[----:B----4-:R-:W-:Y:S01]  /*d3e0*/  FADD.FTZ R153, R173, R180 ;  /* 0x000000b4ad997221 */ /* 0x010fe20000010000 */
[----:B-1----:R-:W-:Y:S01]  /*d3f0*/  F2FP.F16.F32.PACK_AB R165, R171, R192 ;  /* 0x000000c0aba5723e */ /* 0x002fe200000000ff */
[-C--:B------:R-:W-:Y:S01]  /*d400*/  FMUL.FTZ R127, R127, R178.reuse ;  /* 0x000000b27f7f7220 */ /* 0x080fe20000410000 */
[-C--:B------:R-:W-:Y:S01]  /*d410*/  FMUL.FTZ R130, R130, R178.reuse ;  /* 0x000000b282827220 */ /* 0x080fe20000410000 */
[-C--:B------:R-:W-:Y:S01]  /*d420*/  FMUL.FTZ R131, R131, R178.reuse ;  /* 0x000000b283837220 */ /* 0x080fe20000410000 */
[-C--:B------:R-:W-:Y:S01]  /*d430*/  FMUL.FTZ R134, R134, R178.reuse ;  /* 0x000000b286867220 */ /* 0x080fe20000410000 */
[----:B------:R-:W-:Y:S01]  /*d440*/  FMUL.FTZ R135, R135, R178 ;  /* 0x000000b287877220 */ /* 0x000fe20000410000 */
[----:B------:R1:W4:Y:S01]  /*d450*/  MUFU.EX2 R14, R167 ;  /* 0x000000a7000e7308 */ /* 0x0003220000000800 */
[----:B-----5:R-:W-:Y:S01]  /*d460*/  FADD.FTZ R180, R4, R153 ;  /* 0x0000009904b47221 */ /* 0x020fe20000010000 */
[----:B--2---:R-:W-:Y:S01]  /*d470*/  F2FP.F16.F32.PACK_AB R155, R21, R20 ;  /* 0x00000014159b723e */ /* 0x004fe200000000ff */
[-C--:B------:R-:W-:Y:S01]  /*d480*/  FMUL.FTZ R138, R138, R178.reuse ;  /* 0x000000b28a8a7220 */ /* 0x080fe20000410000 */
[-C--:B------:R-:W-:Y:S01]  /*d490*/  FMUL.FTZ R139, R139, R178.reuse ;  /* 0x000000b28b8b7220 */ /* 0x080fe20000410000 */
[-C--:B------:R-:W-:Y:S01]  /*d4a0*/  FMUL.FTZ R142, R142, R178.reuse ;  /* 0x000000b28e8e7220 */ /* 0x080fe20000410000 */
[-C--:B------:R-:W-:Y:S01]  /*d4b0*/  FMUL.FTZ R143, R143, R178.reuse ;  /* 0x000000b28f8f7220 */ /* 0x080fe20000410000 */
[----:B------:R-:W-:Y:S01]  /*d4c0*/  FMUL.FTZ R146, R146, R178 ;  /* 0x000000b292927220 */ /* 0x000fe20000410000 */
[----:B------:R-:W2:Y:S01]  /*d4d0*/  MUFU.EX2 R15, R15 ;  /* 0x0000000f000f7308 */ /* 0x000ea20000000800 */
[----:B---3--:R-:W-:Y:S01]  /*d4e0*/  FADD.FTZ R153, R175, R180 ;  /* 0x000000b4af997221 */ /* 0x008fe20000010000 */
[----:B-1----:R-:W-:Y:S01]  /*d4f0*/  F2FP.F16.F32.PACK_AB R167, R173, R208 ;  /* 0x000000d0ada7723e */ /* 0x002fe200000000ff */
[-C--:B------:R-:W-:Y:S01]  /*d500*/  FMUL.FTZ R147, R147, R178.reuse ;  /* 0x000000b293937220 */ /* 0x080fe20000410000 */
[-C--:B------:R-:W-:Y:S01]  /*d510*/  FMUL.FTZ R150, R150, R178.reuse ;  /* 0x000000b296967220 */ /* 0x080fe20000410000 */
[----:B------:R-:W-:-:S03]  /*d520*/  FMUL.FTZ R151, R151, R178 ;  /* 0x000000b297977220 */ /* 0x000fc60000410000 */
[----:B------:R1:W3:Y:S01]  /*d530*/  MUFU.EX2 R179, R169 ;  /* 0x000000a900b37308 */ /* 0x0002e20000000800 */
[----:B----4-:R-:W-:Y:S01]  /*d540*/  FADD.FTZ R182, R14, R153 ;  /* 0x000000990eb67221 */ /* 0x010fe20000010000 */
[----:B------:R-:W-:-:S06]  /*d550*/  F2FP.F16.F32.PACK_AB R153, R184, R203 ;  /* 0x000000cbb899723e */ /* 0x000fcc00000000ff */
[----:B------:R-:W4:Y:S01]  /*d560*/  MUFU.EX2 R194, R194 ;  /* 0x000000c200c27308 */ /* 0x000f220000000800 */
[----:B--2---:R-:W-:Y:S01]  /*d570*/  FADD.FTZ R182, R15, R182 ;  /* 0x000000b60fb67221 */ /* 0x004fe20000010000 */
[----:B-1----:R-:W-:Y:S02]  /*d580*/  F2FP.F16.F32.PACK_AB R169, R175, R4 ;  /* 0x00000004afa9723e */ /* 0x002fe400000000ff */
[----:B------:R-:W-:-:S04]  /*d590*/  F2FP.F16.F32.PACK_AB R171, R15, R14 ;  /* 0x0000000e0fab723e */ /* 0x000fc800000000ff */
[----:B------:R-:W1:Y:S01]  /*d5a0*/  MUFU.EX2 R193, R193 ;  /* 0x000000c100c17308 */ /* 0x000e620000000800 */
[----:B---3--:R-:W-:-:S07]  /*d5b0*/  FADD.FTZ R21, R179, R182 ;  /* 0x000000b6b3157221 */ /* 0x008fce0000010000 */
[----:B------:R-:W2:Y:S01]  /*d5c0*/  MUFU.EX2 R180, R199 ;  /* 0x000000c700b47308 */ /* 0x000ea20000000800 */
[C---:B----4-:R-:W-:Y:S01]  /*d5d0*/  FADD.FTZ R20, R194.reuse, R21 ;  /* 0x00000015c2147221 */ /* 0x050fe20000010000 */
[----:B------:R-:W-:-:S03]  /*d5e0*/  F2FP.F16.F32.PACK_AB R173, R194, R179 ;  /* 0x000000b3c2ad723e */ /* 0x000fc600000000ff */
[----:B-1----:R-:W-:-:S04]  /*d5f0*/  FADD.FTZ R21, R193, R20 ;  /* 0x00000014c1157221 */ /* 0x002fc80000010000 */
[C---:B--2---:R-:W-:Y:S01]  /*d600*/  FADD.FTZ R4, R180.reuse, R21 ;  /* 0x00000015b4047221 */ /* 0x044fe20000010000 */
[----:B------:R-:W-:Y:S01]  /*d610*/  F2FP.F16.F32.PACK_AB R175, R180, R193 ;  /* 0x000000c1b4af723e */ /* 0x000fe200000000ff */
[----:B------:R-:W-:Y:S06]  /*d620*/  @!P0 BRA `(.L_x_8590) ;  /* 0x0000000000048947 */ /* 0x000fec0003800000 */
[----:B------:R-:W-:Y:S01]  /*d630*/  BPT.TRAP 0x1 ;  /* 0x000000040000795c */ /* 0x000fe20000300000 */
.L_x_8590:
[----:B------:R1:W2:Y:S01]  /*d640*/  SYNCS.PHASECHK.TRANS64.TRYWAIT P1, [UR27+0x22850], R12 ;  /* 0x0228500cff0075a7 */ /* 0x0002a2000802015b */
[----:B------:R-:W-:Y:S05]  /*d650*/  @!P0 BRA `(.L_x_8591) ;  /* 0x0000000000048947 */ /* 0x000fea0003800000 */
[----:B------:R-:W-:Y:S01]  /*d660*/  BPT.TRAP 0x1 ;  /* 0x000000040000795c */ /* 0x000fe20000300000 */
.L_x_8591:
[----:B--2---:R-:W-:Y:S05]  /*d670*/  @P1 BRA `(.L_x_8592) ;  /* 0x0000000000081947 */ /* 0x004fea0003800000 */
[----:B------:R-:W2:Y:S02]  /*d680*/  SYNCS.PHASECHK.TRANS64.TRYWAIT P1, [UR27+0x22850], R12 ;  /* 0x0228500cff0075a7 */ /* 0x000ea4000802015b */
[----:B--2---:R-:W-:Y:S05]  /*d690*/  @!P1 BRA `(.L_x_8593) ;  /* 0x0000005800949947 */ /* 0x004fea0003800000 */
.L_x_8592:
        /* <DEDUP_REMOVED lines=47> */
.L_x_8577:
[----:B------:R-:W1:Y:S01]  /*d990*/  SHFL.BFLY PT, R0, R5, 0x2, 0x1f ;  /* 0x0c401f0005007f89 */ /* 0x000e6200000e0000 */
[----:B------:R-:W-:Y:S01]  /*d9a0*/  IMAD.MOV.U32 R17, RZ, RZ, RZ ;  /* 0x000000ffff117224 */ /* 0x000fe200078e00ff */
[----:B------:R-:W-:Y:S01]  /*d9b0*/  UIADD3 UR39, UR39, 0x1, URZ ;  /* 0x0000000127277890 */ /* 0x000fe2000fffe03f */
[----:B------:R-:W-:Y:S01]  /*d9c0*/  IMAD.U32 R22, RZ, RZ, UR10 ;  /* 0x0000000aff167e24 */ /* 0x000fe2000f8e00ff */
[----:B------:R-:W2:Y:S01]  /*d9d0*/  SHFL.BFLY PT, R7, R4, 0x2, 0x1f ;  /* 0x0c401f0004077f89 */ /* 0x000ea200000e0000 */
[----:B------:R-:W-:Y:S01]  /*d9e0*/  IMAD.MOV.U32 R20, RZ, RZ, -0x800000 ;  /* 0xff800000ff147424 */ /* 0x000fe200078e00ff */
[----:B------:R-:W-:Y:S01]  /*d9f0*/  UISETP.NE.AND UP0, UPT, UR39, 0x2, UPT ;  /* 0x000000022700788c */ /* 0x000fe2000bf05270 */
[----:B------:R3:W-:Y:S06]  /*da00*/  BAR.ARV R11, 0x100 ;  /* 0x0004000b0000751d */ /* 0x0007ec0000002000 */
[----:B------:R-:W-:-:S02]  /*da10*/  USEL UR4, URZ, 0x1, UP0 ;  /* 0x000000013f047887 */ /* 0x000fc40008000000 */
[----:B------:R-:W-:Y:S06]  /*da20*/  BAR.ARV 0x8, 0x120 ;  /* 0x0204800000007b1d */ /* 0x000fec0000002000 */
[----:B------:R-:W-:Y:S01]  /*da30*/  PLOP3.LUT P0, PT, PT, PT, PT, 0x8, 0x0 ;  /* 0x000000000000781c */ /* 0x000fe20003f0e170 */
[----:B------:R-:W-:Y:S01]  /*da40*/  UIADD3 UR37, UR37, 0x1, URZ ;  /* 0x0000000125257890 */ /* 0x000fe2000fffe03f */
[----:B-1----:R-:W-:Y:S01]  /*da50*/  FADD.FTZ R0, R0, R5 ;  /* 0x0000000500007221 */ /* 0x002fe20000010000 */
[----:B------:R-:W-:Y:S01]  /*da60*/  IMAD.MOV.U32 R5, RZ, RZ, RZ ;  /* 0x000000ffff057224 */ /* 0x000fe200078e00ff */
[----:B------:R-:W-:Y:S01]  /*da70*/  USEL UR39, UR39, URZ, UP0 ;  /* 0x0000003f27277287 */ /* 0x000fe20008000000 */
[----:B--2---:R-:W-:-:S02]  /*da80*/  FADD.FTZ R7, R7, R4 ;  /* 0x0000000407077221 */ /* 0x004fc40000010000 */
[----:B------:R-:W1:Y:S01]  /*da90*/  SHFL.BFLY PT, R3, R0, 0x1, 0x1f ;  /* 0x0c201f0000037f89 */ /* 0x000e6200000e0000 */
[----:B------:R-:W-:-:S03]  /*daa0*/  ULOP3.LUT UR38, UR38, UR4, URZ, 0x3c, !UPT ;  /* 0x0000000426267292 */ /* 0x000fc6000f8e3c3f */
[----:B------:R-:W2:Y:S01]  /*dab0*/  SHFL.BFLY PT, R6, R7, 0x1, 0x1f ;  /* 0x0c201f0007067f89 */ /* 0x000ea200000e0000 */
[----:B-1----:R-:W-:Y:S01]  /*dac0*/  FADD.FTZ R21, R0, R3 ;  /* 0x0000000300157221 */ /* 0x002fe20000010000 */
[----:B------:R-:W-:Y:S02]  /*dad0*/  IMAD.MOV.U32 R0, RZ, RZ, -0x800000 ;  /* 0xff800000ff007424 */ /* 0x000fe400078e00ff */
[----:B--2---:R-:W-:Y:S02]  /*dae0*/  FADD.FTZ R152, R7, R6 ;  /* 0x0000000607987221 */ /* 0x004fe40000010000 */
[----:B------:R-:W-:-:S03]  /*daf0*/  FSETP.NE.FTZ.AND P1, PT, R21, RZ, PT ;  /* 0x000000ff1500720b */ /* 0x000fc60003f35000 */
[----:B------:R-:W-:-:S10]  /*db00*/  FSETP.NE.FTZ.AND P2, PT, R152, RZ, PT ;  /* 0x000000ff9800720b */ /* 0x000fd40003f55000 */
[----:B------:R-:W1:Y:S01]  /*db10*/  @P1 MUFU.RCP R17, R21 ;  /* 0x0000001500111308 */ /* 0x000e620000001000 */
[----:B------:R-:W-:-:S07]  /*db20*/  @P1 FMUL.FTZ R22, R22, 0.69314718246459960938 ;  /* 0x3f31721816161820 */ /* 0x000fce0000410000 */
[----:B------:R-:W2:Y:S01]  /*db30*/  @P2 MUFU.RCP R5, R152 ;  /* 0x0000009800052308 */ /* 0x000ea20000001000 */
        /* <DEDUP_REMOVED lines=64> */
[----:B------:R-:W1:Y:S01]  /*df40*/  @P2 MUFU.LG2 R28, R152 ;  /* 0x00000098001c2308 */ /* 0x000e620000000c00 */
[----:B------:R-:W-:-:S02]  /*df50*/  IMAD.U32 R44, RZ, RZ, UR10 ;  /* 0x0000000aff2c7e24 */ /* 0x000fc4000f8e00ff */
[-C--:B--2---:R-:W-:Y:S01]  /*df60*/  FMUL.FTZ R172, R27, R5.reuse ;  /* 0x000000051bac7220 */ /* 0x084fe20000410000 */
[-C--:B------:R-:W-:Y:S01]  /*df70*/  FMUL.FTZ R158, R79, R5.reuse ;  /* 0x000000054f9e7220 */ /* 0x080fe20000410000 */
[-C--:B------:R-:W-:Y:S01]  /*df80*/  FMUL.FTZ R163, R63, R5.reuse ;  /* 0x000000053fa37220 */ /* 0x080fe20000410000 */
[----:B------:R-:W-:Y:S01]  /*df90*/  @P2 FMUL.FTZ R44, R44, 0.69314718246459960938 ;  /* 0x3f3172182c2c2820 */ /* 0x000fe20000410000 */
[-C--:B------:R-:W-:Y:S01]  /*dfa0*/  FMUL.FTZ R161, R67, R5.reuse ;  /* 0x0000000543a17220 */ /* 0x080fe20000410000 */
[-C--:B------:R-:W-:Y:S01]  /*dfb0*/  FMUL.FTZ R160, R71, R5.reuse ;  /* 0x0000000547a07220 */ /* 0x080fe20000410000 */
[----:B------:R-:W2:Y:S01]  /*dfc0*/  @P1 MUFU.LG2 R17, R21 ;  /* 0x0000001500111308 */ /* 0x000ea20000000c00 */
        /* <DEDUP_REMOVED lines=63> */
.L_x_8524:
        /* <DEDUP_REMOVED lines=8> */
[C---:B------:R-:W-:Y:S01]  /*e440*/  IADD3 R31, P1, R18.reuse, 0x60, RZ ;  /* 0x00000060121f7810 */ /* 0x040fe20007f3e0ff */
[----:B------:R-:W-:Y:S01]  /*e450*/  BAR.SYNC.DEFER_BLOCKING 0x1, 0x100 ;  /* 0x0044000000007b1d */ /* 0x000fe20000010000 */
[----:B------:R-:W-:Y:S01]  /*e460*/  IADD3 R27, P0, R18, 0x40, RZ ;  /* 0x00000040121b7810 */ /* 0x000fe20007f1e0ff */
[----:B------:R-:W-:Y:S01]  /*e470*/  USHF.R.S32.HI UR5, URZ, 0x1f, UR43 ;  /* 0x0000001f3f057899 */ /* 0x000fe2000801142b */
[----:B------:R-:W-:Y:S02]  /*e480*/  LOP3.LUT R30, R31, 0x380, RZ, 0xc0, !PT ;  /* 0x000003801f1e7812 */ /* 0x000fe400078ec0ff */
[----:B------:R-:W-:Y:S01]  /*e490*/  LOP3.LUT R26, R27, 0x380, RZ, 0xc0, !PT ;  /* 0x000003801b1a7812 */ /* 0x000fe200078ec0ff */
[----:B------:R-:W-:Y:S01]  /*e4a0*/  ULDC.64 UR6, c[0x0][0xb70] ;  /* 0x0002dc0000067ab9 */ /* 0x000fe20000000a00 */
[----:B------:R-:W-:Y:S01]  /*e4b0*/  SHF.R.U64 R30, R30, 0x3, RZ ;  /* 0x000000031e1e7819 */ /* 0x000fe200000012ff */
[----:B------:R-:W-:Y:S01]  /*e4c0*/  UIMAD UR5, UR5, UR6, URZ ;  /* 0x00000006050572a4 */ /* 0x000fe2000f8e023f */
[----:B------:R-:W-:Y:S01]  /*e4d0*/  SHF.R.U64 R26, R26, 0x3, RZ ;  /* 0x000000031a1a7819 */ /* 0x000fe200000012ff */
[----:B------:R-:W-:Y:S01]  /*e4e0*/  UIMAD.WIDE.U32 UR8, UR43, UR6, URZ ;  /* 0x000000062b0872a5 */ /* 0x000fe2000f8e003f */
[----:B------:R-:W-:Y:S01]  /*e4f0*/  LOP3.LUT R30, R30, R31, RZ, 0x3c, !PT ;  /* 0x0000001f1e1e7212 */ /* 0x000fe200078e3cff */
[--C-:B------:R-:W-:Y:S01]  /*e500*/  IMAD.X R31, RZ, RZ, R19.reuse, P1 ;  /* 0x000000ffff1f7224 */ /* 0x100fe200008e0613 */
[C---:B------:R-:W-:Y:S01]  /*e510*/  IADD3 R9, P6, R18.reuse, 0x20, RZ ;  /* 0x0000002012097810 */ /* 0x040fe20007fde0ff */
[----:B------:R-:W-:Y:S01]  /*e520*/  UIMAD UR5, UR43, UR7, UR5 ;  /* 0x000000072b0572a4 */ /* 0x000fe2000f8e0205 */
[C---:B------:R-:W-:Y:S01]  /*e530*/  IADD3 R17, P1, R18.reuse, 0x8040, RZ ;  /* 0x0000804012117810 */ /* 0x040fe20007f3e0ff */
[----:B------:R-:W-:Y:S01]  /*e540*/  ULDC UR6, c[0x0][0xa88] ;  /* 0x0002a20000067ab9 */ /* 0x000fe20000000800 */
[----:B------:R-:W-:Y:S01]  /*e550*/  IADD3 R35, P2, R18, 0x4000, RZ ;  /* 0x0000400012237810 */ /* 0x000fe20007f5e0ff */
[----:B------:R-:W-:Y:S01]  /*e560*/  UIADD3 UR5, UR9, UR5, URZ ;  /* 0x0000000509057290 */ /* 0x000fe2000fffe03f */
[----:B------:R-:W-:Y:S01]  /*e570*/  LOP3.LUT R26, R26, R27, RZ, 0x3c, !PT ;  /* 0x0000001b1a1a7212 */ /* 0x000fe200078e3cff */
[----:B------:R-:W-:Y:S01]  /*e580*/  IMAD.X R27, RZ, RZ, R19, P0 ;  /* 0x000000ffff1b7224 */ /* 0x000fe200000e0613 */
[----:B------:R-:W-:-:S02]  /*e590*/  LOP3.LUT R8, R9, 0x380, RZ, 0xc0, !PT ;  /* 0x0000038009087812 */ /* 0x000fc400078ec0ff */
[----:B------:R-:W-:Y:S02]  /*e5a0*/  IADD3 R5, P0, R18, 0x8020, RZ ;  /* 0x0000802012057810 */ /* 0x000fe40007f1e0ff */
[----:B------:R-:W-:Y:S02]  /*e5b0*/  LOP3.LUT R48, R17, 0x380, RZ, 0xc0, !PT ;  /* 0x0000038011307812 */ /* 0x000fe400078ec0ff */
[----:B------:R-:W-:Y:S02]  /*e5c0*/  LOP3.LUT R34, R35, 0x380, RZ, 0xc0, !PT ;  /* 0x0000038023227812 */ /* 0x000fe400078ec0ff */
[----:B------:R-:W-:Y:S02]  /*e5d0*/  SHF.R.U64 R8, R8, 0x3, RZ ;  /* 0x0000000308087819 */ /* 0x000fe400000012ff */
[----:B------:R-:W-:Y:S02]  /*e5e0*/  LOP3.LUT R28, R5, 0x380, RZ, 0xc0, !PT ;  /* 0x00000380051c7812 */ /* 0x000fe400078ec0ff */
[----:B------:R-:W-:-:S02]  /*e5f0*/  SHF.R.U64 R48, R48, 0x3, RZ ;  /* 0x0000000330307819 */ /* 0x000fc400000012ff */
[----:B------:R-:W-:Y:S02]  /*e600*/  SHF.R.U64 R34, R34, 0x3, RZ ;  /* 0x0000000322227819 */ /* 0x000fe400000012ff */
[----:B------:R-:W-:Y:S02]  /*e610*/  LOP3.LUT R59, R18, 0x380, RZ, 0xc0, !PT ;  /* 0x00000380123b7812 */ /* 0x000fe400078ec0ff */
[----:B------:R-:W-:Y:S01]  /*e620*/  LOP3.LUT R8, R8, R9, RZ, 0x3c, !PT ;  /* 0x0000000908087212 */ /* 0x000fe200078e3cff */
[--C-:B------:R-:W-:Y:S01]  /*e630*/  IMAD.X R9, RZ, RZ, R19.reuse, P6 ;  /* 0x000000ffff097224 */ /* 0x100fe200030e0613 */
[----:B------:R-:W-:Y:S02]  /*e640*/  SHF.R.U64 R28, R28, 0x3, RZ ;  /* 0x000000031c1c7819 */ /* 0x000fe400000012ff */
[----:B------:R-:W-:Y:S02]  /*e650*/  LOP3.LUT R48, R48, R17, RZ, 0x3c, !PT ;  /* 0x0000001130307212 */ /* 0x000fe400078e3cff */
[----:B------:R-:W-:Y:S01]  /*e660*/  LOP3.LUT R34, R34, R35, RZ, 0x3c, !PT ;  /* 0x0000002322227212 */ /* 0x000fe200078e3cff */
[----:B------:R-:W-:Y:S01]  /*e670*/  IMAD.X R35, RZ, RZ, R19, P2 ;  /* 0x000000ffff237224 */ /* 0x000fe200010e0613 */
[----:B------:R-:W-:-:S02]  /*e680*/  SHF.R.S32.HI R17, RZ, 0x1f, R202 ;  /* 0x0000001fff117819 */ /* 0x000fc400000114ca */
[C---:B------:R-:W-:Y:S02]  /*e690*/  IADD3 R47, P6, R18.reuse, 0x8000, RZ ;  /* 0x00008000122f7810 */ /* 0x040fe40007fde0ff */
[----:B------:R-:W-:Y:S02]  /*e6a0*/  SHF.R.U64 R59, R59, 0x3, RZ ;  /* 0x000000033b3b7819 */ /* 0x000fe400000012ff */
[C---:B------:R-:W-:Y:S02]  /*e6b0*/  IADD3 R39, P3, R18.reuse, 0x4020, RZ ;  /* 0x0000402012277810 */ /* 0x040fe40007f7e0ff */
[C---:B------:R-:W-:Y:S02]  /*e6c0*/  IADD3 R51, P2, R18.reuse, 0x8060, RZ ;  /* 0x0000806012337810 */ /* 0x040fe40007f5e0ff */
[----:B------:R-:W-:Y:S02]  /*e6d0*/  IADD3 R43, P4, R18, 0x4040, RZ ;  /* 0x00004040122b7810 */ /* 0x000fe40007f9e0ff */
[----:B------:R-:W-:-:S02]  /*e6e0*/  LOP3.LUT R28, R28, R5, RZ, 0x3c, !PT ;  /* 0x000000051c1c7212 */ /* 0x000fc400078e3cff */
[----:B------:R-:W-:Y:S02]  /*e6f0*/  IADD3 R45, P5, R18, 0x4060, RZ ;  /* 0x00004060122d7810 */ /* 0x000fe40007fbe0ff */
[----:B------:R-:W-:Y:S02]  /*e700*/  LEA.HI R5, R17, R202, RZ, 0x7 ;  /* 0x000000ca11057211 */ /* 0x000fe400078f38ff */
[----:B------:R-:W-:Y:S02]  /*e710*/  LOP3.LUT R46, R47, 0x380, RZ, 0xc0, !PT ;  /* 0x000003802f2e7812 */ /* 0x000fe400078ec0ff */
[----:B------:R-:W-:Y:S01]  /*e720*/  LOP3.LUT R58, R59, R18, RZ, 0x3c, !PT ;  /* 0x000000123b3a7212 */ /* 0x000fe200078e3cff */
[----:B------:R-:W-:Y:S01]  /*e730*/  IMAD.MOV.U32 R59, RZ, RZ, R19 ;  /* 0x000000ffff3b7224 */ /* 0x000fe200078e0013 */
[----:B------:R-:W-:Y:S02]  /*e740*/  LOP3.LUT R38, R39, 0x380, RZ, 0xc0, !PT ;  /* 0x0000038027267812 */ /* 0x000fe400078ec0ff */
[----:B------:R-:W-:-:S02]  /*e750*/  LOP3.LUT R50, R51, 0x380, RZ, 0xc0, !PT ;  /* 0x0000038033327812 */ /* 0x000fc400078ec0ff */
[----:B------:R-:W-:Y:S02]  /*e760*/  LOP3.LUT R42, R43, 0x380, RZ, 0xc0, !PT ;  /* 0x000003802b2a7812 */ /* 0x000fe400078ec0ff */
[----:B------:R-:W-:Y:S02]  /*e770*/  F2FP.F16.F32.PACK_AB R4, R25, R4 ;  /* 0x000000041904723e */ /* 0x000fe400000000ff */
[----:B------:R-:W-:Y:S02]  /*e780*/  LOP3.LUT R44, R45, 0x380, RZ, 0xc0, !PT ;  /* 0x000003802d2c7812 */ /* 0x000fe400078ec0ff */
[----:B------:R-:W-:Y:S02]  /*e790*/  LOP3.LUT R25, R5, 0xffffff80, RZ, 0xc0, !PT ;  /* 0xffffff8005197812 */ /* 0x000fe400078ec0ff */
[----:B------:R-:W-:Y:S02]  /*e7a0*/  MOV R87, R30 ;  /* 0x0000001e00577202 */ /* 0x000fe40000000f00 */
[----:B------:R-:W-:Y:S01]  /*e7b0*/  SHF.R.U64 R46, R46, 0x3, RZ ;  /* 0x000000032e2e7819 */ /* 0x000fe200000012ff */
[----:B------:R-:W1:Y:S01]  /*e7c0*/  LDC.64 R30, c[0x0][0xb78] ;  /* 0x0002de00ff1e7b82 */ /* 0x000e620000000a00 */
[----:B------:R-:W-:Y:S01]  /*e7d0*/  SHF.R.U64 R38, R38, 0x3, RZ ;  /* 0x0000000326267819 */ /* 0x000fe200000012ff */
[----:B------:R-:W-:Y:S01]  /*e7e0*/  IMAD.IADD R25, R202, 0x1, -R25 ;  /* 0x00000001ca197824 */ /* 0x000fe200078e0a19 */
[----:B------:R-:W-:-:S02]  /*e7f0*/  SHF.R.U64 R50, R50, 0x3, RZ ;  /* 0x0000000332327819 */ /* 0x000fc400000012ff */
[----:B------:R-:W-:Y:S02]  /*e800*/  SHF.R.U64 R42, R42, 0x3, RZ ;  /* 0x000000032a2a7819 */ /* 0x000fe400000012ff */
[----:B------:R-:W-:Y:S02]  /*e810*/  MOV R59, R58 ;  /* 0x0000003a003b7202 */ /* 0x000fe40000000f00 */
[----:B------:R-:W-:Y:S01]  /*e820*/  F2FP.F16.F32.PACK_AB R5, R172, R49 ;  /* 0x00000031ac05723e */ /* 0x000fe200000000ff */
[--C-:B------:R-:W-:Y:S01]  /*e830*/  IMAD.X R49, RZ, RZ, R19.reuse, P1 ;  /* 0x000000ffff317224 */ /* 0x100fe200008e0613 */
[----:B------:R-:W-:Y:S01]  /*e840*/  F2FP.F16.F32.PACK_AB R6, R29, R6 ;  /* 0x000000061d06723e */ /* 0x000fe200000000ff */
[----:B------:R-:W-:Y:S01]  /*e850*/  IMAD.X R29, RZ, RZ, R19, P0 ;  /* 0x000000ffff1d7224 */ /* 0x000fe200000e0613 */
[----:B------:R-:W-:Y:S02]  /*e860*/  F2FP.F16.F32.PACK_AB R7, R170, R7 ;  /* 0x00000007aa07723e */ /* 0x000fe400000000ff */
[----:B------:R-:W-:-:S02]  /*e870*/  SHF.R.U64 R44, R44, 0x3, RZ ;  /* 0x000000032c2c7819 */ /* 0x000fc400000012ff */
[----:B------:R-:W-:Y:S01]  /*e880*/  MOV R34, R34 ;  /* 0x0000002200227202 */ /* 0x000fe20000000f00 */
[----:B------:R-:W-:Y:S01]  /*e890*/  VIADD R35, R201, UR42 ;  /* 0x0000002ac9237c36 */ /* 0x000fe20008000000 */
[----:B------:R-:W-:Y:S01]  /*e8a0*/  LOP3.LUT R46, R46, R47, RZ, 0x3c, !PT ;  /* 0x0000002f2e2e7212 */ /* 0x000fe200078e3cff */
[--C-:B------:R-:W-:Y:S01]  /*e8b0*/  IMAD.X R47, RZ, RZ, R19.reuse, P6 ;  /* 0x000000ffff2f7224 */ /* 0x100fe200030e0613 */
[----:B------:R-:W-:Y:S01]  /*e8c0*/  LOP3.LUT R38, R38, R39, RZ, 0x3c, !PT ;  /* 0x0000002726267212 */ /* 0x000fe200078e3cff */
[--C-:B------:R-:W-:Y:S01]  /*e8d0*/  IMAD.X R39, RZ, RZ, R19.reuse, P3 ;  /* 0x000000ffff277224 */ /* 0x100fe200018e0613 */
[----:B------:R-:W-:Y:S01]  /*e8e0*/  LOP3.LUT R50, R50, R51, RZ, 0x3c, !PT ;  /* 0x0000003332327212 */ /* 0x000fe200078e3cff */
[----:B------:R2:W-:Y:S01]  /*e8f0*/  STSM.16.M88.4 [R59], R4 ;  /* 0x000000043b007844 */ /* 0x0005e20000000200 */
[----:B------:R-:W-:Y:S01]  /*e900*/  LOP3.LUT R42, R42, R43, RZ, 0x3c, !PT ;  /* 0x0000002b2a2a7212 */ /* 0x000fe200078e3cff */
[----:B------:R-:W-:Y:S01]  /*e910*/  IMAD.X R43, RZ, RZ, R19, P4 ;  /* 0x000000ffff2b7224 */ /* 0x000fe200020e0613 */
[----:B------:R-:W-:-:S02]  /*e920*/  IADD3 R51, P6, R18, 0xc060, RZ ;  /* 0x0000c06012337810 */ /* 0x000fc40007fde0ff */
[----:B------:R-:W-:Y:S01]  /*e930*/  LOP3.LUT R44, R44, R45, RZ, 0x3c, !PT ;  /* 0x0000002d2c2c7212 */ /* 0x000fe200078e3cff */
[--C-:B------:R-:W-:Y:S01]  /*e940*/  IMAD.X R45, RZ, RZ, R19.reuse, P5 ;  /* 0x000000ffff2d7224 */ /* 0x100fe200028e0613 */
[C---:B------:R-:W-:Y:S02]  /*e950*/  IADD3 R53, P3, R18.reuse, 0xc000, RZ ;  /* 0x0000c00012357810 */ /* 0x040fe40007f7e0ff */
[C---:B------:R-:W-:Y:S02]  /*e960*/  IADD3 R55, P4, R18.reuse, 0xc020, RZ ;  /* 0x0000c02012377810 */ /* 0x040fe40007f9e0ff */
[----:B------:R-:W-:Y:S02]  /*e970*/  IADD3 R57, P5, R18, 0xc040, RZ ;  /* 0x0000c04012397810 */ /* 0x000fe40007fbe0ff */
[----:B------:R-:W-:Y:S02]  /*e980*/  LOP3.LUT P0, RZ, R25, 0x3, RZ, 0xc0, !PT ;  /* 0x0000000319ff7812 */ /* 0x000fe4000780c0ff */
[----:B------:R-:W-:Y:S01]  /*e990*/  LOP3.LUT R58, R51, 0x380, RZ, 0xc0, !PT ;  /* 0x00000380333a7812 */ /* 0x000fe200078ec0ff */
[----:B--2---:R-:W-:Y:S01]  /*e9a0*/  VIADD R4, R35, 0x8 ;  /* 0x0000000823047836 */ /* 0x004fe20000000000 */
[----:B------:R-:W-:Y:S01]  /*e9b0*/  LOP3.LUT R52, R53, 0x380, RZ, 0xc0, !PT ;  /* 0x0000038035347812 */ /* 0x000fe200078ec0ff */
[----:B------:R-:W-:Y:S01]  /*e9c0*/  IMAD.X R59, RZ, RZ, R19, P6 ;  /* 0x000000ffff3b7224 */ /* 0x000fe200030e0613 */
[----:B------:R-:W-:-:S02]  /*e9d0*/  LOP3.LUT R54, R55, 0x380, RZ, 0xc0, !PT ;  /* 0x0000038037367812 */ /* 0x000fc400078ec0ff */
[----:B------:R-:W-:Y:S02]  /*e9e0*/  LOP3.LUT R56, R57, 0x380, RZ, 0xc0, !PT ;  /* 0x0000038039387812 */ /* 0x000fe400078ec0ff */
[----:B------:R-:W-:Y:S02]  /*e9f0*/  ISETP.GE.OR P1, PT, R4, UR6, P0 ;  /* 0x0000000604007c0c */ /* 0x000fe40008726670 */
[----:B------:R-:W-:Y:S02]  /*ea00*/  SHF.R.U64 R58, R58, 0x3, RZ ;  /* 0x000000033a3a7819 */ /* 0x000fe400000012ff */
[----:B------:R-:W-:Y:S02]  /*ea10*/  MOV R95, R8 ;  /* 0x00000008005f7202 */ /* 0x000fe40000000f00 */
[----:B------:R-:W-:Y:S02]  /*ea20*/  F2FP.F16.F32.PACK_AB R4, R33, R32 ;  /* 0x000000202104723e */ /* 0x000fe400000000ff */
[----:B------:R-:W-:-:S02]  /*ea30*/  F2FP.F16.F32.PACK_AB R5, R168, R157 ;  /* 0x0000009da805723e */ /* 0x000fc400000000ff */
[----:B------:R-:W-:Y:S02]  /*ea40*/  F2FP.F16.F32.PACK_AB R6, R37, R36 ;  /* 0x000000242506723e */ /* 0x000fe400000000ff */
[----:B------:R-:W-:Y:S02]  /*ea50*/  F2FP.F16.F32.PACK_AB R7, R169, R156 ;  /* 0x0000009ca907723e */ /* 0x000fe400000000ff */
[----:B------:R-:W-:Y:S02]  /*ea60*/  F2FP.F16.F32.PACK_AB R10, R10, R11 ;  /* 0x0000000b0a0a723e */ /* 0x000fe400000000ff */
[----:B------:R-:W-:Y:S01]  /*ea70*/  SHF.R.U64 R52, R52, 0x3, RZ ;  /* 0x0000000334347819 */ /* 0x000fe200000012ff */
[----:B------:R1:W-:Y:S01]  /*ea80*/  STSM.16.M88.4 [R95], R4 ;  /* 0x000000045f007844 */ /* 0x0003e20000000200 */
[----:B------:R-:W-:Y:S02]  /*ea90*/  MOV R94, R26 ;  /* 0x0000001a005e7202 */ /* 0x000fe40000000f00 */
[----:B------:R-:W-:Y:S01]  /*eaa0*/  MOV R22, R28 ;  /* 0x0000001c00167202 */ /* 0x000fe20000000f00 */
[----:B------:R-:W-:Y:S01]  /*eab0*/  IMAD.U32 R29, RZ, RZ, UR9 ;  /* 0x00000009ff1d7e24 */ /* 0x000fe2000f8e00ff */
[----:B------:R-:W-:Y:S01]  /*eac0*/  F2FP.F16.F32.PACK_AB R8, R41, R40 ;  /* 0x000000282908723e */ /* 0x000fe200000000ff */
[----:B------:R-:W-:Y:S01]  /*ead0*/  IMAD.U32 R29, RZ, RZ, UR5 ;  /* 0x00000005ff1d7e24 */ /* 0x000fe2000f8e00ff */
[----:B------:R-:W-:Y:S01]  /*eae0*/  F2FP.F16.F32.PACK_AB R9, R166, R155 ;  /* 0x0000009ba609723e */ /* 0x000fe200000000ff */
[----:B------:R-:W-:Y:S01]  /*eaf0*/  USHF.R.S32.HI UR5, URZ, 0x1f, UR44 ;  /* 0x0000001f3f057899 */ /* 0x000fe2000801142c */
[----:B------:R-:W-:Y:S01]  /*eb00*/  F2FP.F16.F32.PACK_AB R11, R167, R154 ;  /* 0x0000009aa70b723e */ /* 0x000fe200000000ff */
[----:B------:R-:W-:Y:S01]  /*eb10*/  IMAD.U32 R28, RZ, RZ, UR8 ;  /* 0x00000008ff1c7e24 */ /* 0x000fe2000f8e00ff */
[----:B------:R-:W-:-:S02]  /*eb20*/  F2FP.F16.F32.PACK_AB R12, R12, R13 ;  /* 0x0000000d0c0c723e */ /* 0x000fc400000000ff */
[----:B------:R-:W-:Y:S01]  /*eb30*/  F2FP.F16.F32.PACK_AB R14, R14, R15 ;  /* 0x0000000f0e0e723e */ /* 0x000fe200000000ff */
[----:B------:R-:W-:Y:S01]  /*eb40*/  STSM.16.M88.4 [R94], R8 ;  /* 0x000000085e007844 */ /* 0x000fe20000000200 */
[----:B------:R-:W-:Y:S01]  /*eb50*/  SHF.R.U64 R54, R54, 0x3, RZ ;  /* 0x0000000336367819 */ /* 0x000fe200000012ff */
[----:B-1----:R-:W-:Y:S01]  /*eb60*/  IMAD R4, R30, UR5, RZ ;  /* 0x000000051e047c24 */ /* 0x002fe2000f8e02ff */
[----:B------:R-:W-:Y:S01]  /*eb70*/  F2FP.F16.F32.PACK_AB R13, R164, R153 ;  /* 0x00000099a40d723e */ /* 0x000fe200000000ff */
[----:B------:R-:W-:Y:S01]  /*eb80*/  IMAD.WIDE.U32 R28, R30, UR44, R28 ;  /* 0x0000002c1e1c7c25 */ /* 0x000fe2000f8e001c */
[----:B------:R-:W-:Y:S02]  /*eb90*/  F2FP.F16.F32.PACK_AB R15, R165, R152 ;  /* 0x00000098a50f723e */ /* 0x000fe400000000ff */
[----:B------:R-:W-:Y:S01]  /*eba0*/  F2FP.F16.F32.PACK_AB R64, R65, R64 ;  /* 0x000000404140723e */ /* 0x000fe200000000ff */
[----:B------:R-:W-:Y:S01]  /*ebb0*/  IMAD R4, R31, UR44, R4 ;  /* 0x0000002c1f047c24 */ /* 0x000fe2000f8e0204 */
[----:B------:R-:W-:Y:S01]  /*ebc0*/  SHF.R.U64 R56, R56, 0x3, RZ ;  /* 0x0000000338387819 */ /* 0x000fe200000012ff */
[----:B------:R-:W-:Y:S01]  /*ebd0*/  STSM.16.M88.4 [R87], R12 ;  /* 0x0000000c57007844 */ /* 0x000fe20000000200 */
[----:B------:R-:W-:-:S02]  /*ebe0*/  F2FP.F16.F32.PACK_AB R24, R24, R3 ;  /* 0x000000031818723e */ /* 0x000fc400000000ff */
[----:B------:R-:W-:Y:S02]  /*ebf0*/  F2FP.F16.F32.PACK_AB R25, R162, R21 ;  /* 0x00000015a219723e */ /* 0x000fe400000000ff */
[----:B------:R-:W-:Y:S02]  /*ec00*/  F2FP.F16.F32.PACK_AB R26, R61, R60 ;  /* 0x0000003c3d1a723e */ /* 0x000fe400000000ff */
[----:B------:R-:W-:Y:S02]  /*ec10*/  F2FP.F16.F32.PACK_AB R27, R163, R62 ;  /* 0x0000003ea31b723e */ /* 0x000fe400000000ff */
[----:B------:R-:W-:Y:S02]  /*ec20*/  F2FP.F16.F32.PACK_AB R65, R161, R66 ;  /* 0x00000042a141723e */ /* 0x000fe400000000ff */
[----:B------:R-:W-:Y:S01]  /*ec30*/  F2FP.F16.F32.PACK_AB R72, R73, R72 ;  /* 0x000000484948723e */ /* 0x000fe200000000ff */
[----:B------:R-:W-:Y:S01]  /*ec40*/  STSM.16.M88.4 [R34], R24 ;  /* 0x0000001822007844 */ /* 0x000fe20000000200 */
[----:B------:R-:W-:Y:S01]  /*ec50*/  LOP3.LUT R58, R58, R51, RZ, 0x3c, !PT ;  /* 0x000000333a3a7212 */ /* 0x000fe200078e3cff */
[----:B------:R-:W-:Y:S01]  /*ec60*/  IMAD.X R51, RZ, RZ, R19, P2 ;  /* 0x000000ffff337224 */ /* 0x000fe200010e0613 */
[----:B------:R-:W-:-:S02]  /*ec70*/  MOV R38, R38 ;  /* 0x0000002600267202 */ /* 0x000fc40000000f00 */
        /* <DEDUP_REMOVED lines=50> */
[----:B------:R-:W-:Y:S01]  /*efa0*/  F2FP.F16.F32.PACK_AB R136, R137, R136 ;  /* 0x000000888988723e */ /* 0x000fe200000000ff */
[----:B------:R-:W-:Y:S01]  /*efb0*/  STSM.16.M88.4 [R52], R120 ;  /* 0x0000007834007844 */ /* 0x000fe20000000200 */
        /* <DEDUP_REMOVED lines=14> */
[----:B------:R-:W-:Y:S02]  /*f0a0*/  SHF.R.S32.HI R3, RZ, 0x1f, R35 ;  /* 0x0000001fff037819 */ /* 0x000fe40000011423 */
[----:B------:R-:W-:Y:S01]  /*f0b0*/  IADD3 R5, P2, R35, R28, RZ ;  /* 0x0000001c23057210 */ /* 0x000fe20007f5e0ff */
[----:B------:R-:W-:Y:S01]  /*f0c0*/  STSM.16.M88.4 [R58], R144 ;  /* 0x000000903a007844 */ /* 0x000fe20000000200 */
[----:B------:R-:W-:-:S02]  /*f0d0*/  LEA.HI R17, R17, R202, RZ, 0x5 ;  /* 0x000000ca11117211 */ /* 0x000fc400078f28ff */
[----:B------:R-:W-:Y:S01]  /*f0e0*/  IADD3.X R28, R3, R29, R4, P2, !PT ;  /* 0x0000001d031c7210 */ /* 0x000fe200017fe404 */
[----:B------:R-:W-:Y:S01]  /*f0f0*/  @!PT LDS RZ, [RZ] ;  /* 0x00000000fffff984 */ /* 0x000fe20000000800 */
[----:B------:R-:W-:Y:S01]  /*f100*/  @!PT LDS RZ, [RZ] ;  /* 0x00000000fffff984 */ /* 0x000fe20000000800 */
[----:B------:R-:W-:Y:S01]  /*f110*/  @!PT LDS RZ, [RZ] ;  /* 0x00000000fffff984 */ /* 0x000fe20000000800 */
[----:B------:R-:W-:Y:S01]  /*f120*/  @!PT LDS RZ, [RZ] ;  /* 0x00000000fffff984 */ /* 0x000fe20000000800 */
[----:B------:R1:W-:Y:S06]  /*f130*/  MEMBAR.ALL.CTA ;  /* 0x0000000000007992 */ /* 0x0003ec0000008000 */
[----:B-1----:R-:W1:Y:S01]  /*f140*/  FENCE.VIEW.ASYNC.S ;  /* 0x00000000000073c6 */ /* 0x002e620000000000 */
[----:B------:R-:W-:Y:S01]  /*f150*/  SHF.R.S32.HI R3, RZ, 0x5, R17 ;  /* 0x00000005ff037819 */ /* 0x000fe20000011411 */
[----:B-1----:R-:W-:Y:S06]  /*f160*/  BAR.ARV 0x1, 0x120 ;  /* 0x0044800000007b1d */ /* 0x002fec0000002000 */
[----:B------:R-:W-:Y:S01]  /*f170*/  ISETP.GE.OR P0, PT, R35, UR6, P0 ;  /* 0x0000000623007c0c */ /* 0x000fe20008706670 */
[----:B------:R-:W-:Y:S01]  /*f180*/  ULDC.64 UR6, c[0x0][0xb40] ;  /* 0x0002d00000067ab9 */ /* 0x000fe20000000a00 */
[----:B------:R-:W1:Y:S01]  /*f190*/  SHFL.IDX PT, R3, R3, RZ, 0x1f ;  /* 0x00001fff03037589 */ /* 0x000e6200000e0000 */
[----:B------:R-:W-:-:S04]  /*f1a0*/  LEA R4, P2, R5, UR6, 0x2 ;  /* 0x0000000605047c11 */ /* 0x000fc8000f8410ff */
[----:B------:R-:W-:-:S05]  /*f1b0*/  LEA.HI.X R5, R5, UR7, R28, 0x2, P2 ;  /* 0x0000000705057c11 */ /* 0x000fca00090f141c */
[----:B------:R2:W-:Y:S04]  /*f1c0*/  @!P1 STG.E desc[UR48][R4.64+0x20], R20 ;  /* 0x0000201404009986 */ /* 0x0005e8000c101930 */
[----:B------:R2:W-:Y:S01]  /*f1d0*/  @!P0 STG.E desc[UR48][R4.64], R0 ;  /* 0x0000000004008986 */ /* 0x0005e2000c101930 */
[----:B-1----:R-:W-:-:S13]  /*f1e0*/  ISETP.NE.AND P0, PT, R3, 0x7, PT ;  /* 0x000000070300780c */ /* 0x002fda0003f05270 */
        /* <DEDUP_REMOVED lines=31> */
.L_x_8598:
[----:B------:R-:W-:Y:S05]  /*f3e0*/  BSYNC B0 ;  /* 0x0000000000007941 */ /* 0x000fea0003800000 */
.L_x_8597:
[----:B------:R-:W-:Y:S05]  /*f3f0*/  BRA `(.L_x_8596) ;  /* 0x0000000800907947 */ /* 0x000fea0003800000 */
.L_x_8595:
[----:B------:R-:W1:Y:S01]  /*f400*/  LDC.64 R12, c[0x0][0xae0] ;  /* 0x0002b800ff0c7b82 */ /* 0x000e620000000a00 */
[----:B------:R-:W-:Y:S01]  /*f410*/  SHF.R.S32.HI R3, RZ, 0x1f, R202 ;  /* 0x0000001fff037819 */ /* 0x000fe200000114ca */
[----:B------:R-:W-:Y:S01]  /*f420*/  USHF.R.S32.HI UR5, URZ, 0x1f, UR43 ;  /* 0x0000001f3f057899 */ /* 0x000fe2000801142b */
[----:B------:R-:W-:Y:S01]  /*f430*/  ISETP.GT.AND P0, PT, R202, 0x7f, PT ;  /* 0x0000007fca00780c */ /* 0x000fe20003f04270 */
[----:B------:R-:W-:Y:S01]  /*f440*/  USHF.R.S32.HI UR6, URZ, 0x1f, UR44 ;  /* 0x0000001f3f067899 */ /* 0x000fe2000801142c */
[----:B------:R-:W-:Y:S01]  /*f450*/  LEA.HI R17, R3, R202, RZ, 0x3 ;  /* 0x000000ca03117211 */ /* 0x000fe200078f18ff */
[----:B------:R-:W-:Y:S02]  /*f460*/  BSSY B0, `(.L_x_8599) ;  /* 0x000001e000007945 */ /* 0x000fe40003800000 */
[----:B------:R-:W2:Y:S01]  /*f470*/  LDC R11, c[0x0][0xdac] ;  /* 0x00036b00ff0b7b82 */ /* 0x000ea20000000800 */
[----:B------:R-:W-:-:S05]  /*f480*/  LOP3.LUT R3, R17, 0x1ffffff8, RZ, 0xc0, !PT ;  /* 0x1ffffff811037812 */ /* 0x000fca00078ec0ff */
[----:B------:R-:W-:Y:S02]  /*f490*/  IMAD.IADD R3, R202, 0x1, -R3 ;  /* 0x00000001ca037824 */ /* 0x000fe400078e0a03 */
[----:B------:R-:W3:Y:S02]  /*f4a0*/  LDC.64 R14, c[0x0][0xae8] ;  /* 0x0002ba00ff0e7b82 */ /* 0x000ee40000000a00 */
[----:B------:R-:W-:-:S05]  /*f4b0*/  IMAD.SHL.U32 R8, R3, 0x8, RZ ;  /* 0x0000000803087824 */ /* 0x000fca00078e00ff */
[----:B------:R-:W-:Y:S01]  /*f4c0*/  SHF.R.S32.HI R9, RZ, 0x1f, R8 ;  /* 0x0000001fff097819 */ /* 0x000fe20000011408 */
[----:B-1----:R-:W-:Y:S01]  /*f4d0*/  IMAD R10, R12, UR5, RZ ;  /* 0x000000050c0a7c24 */ /* 0x002fe2000f8e02ff */
[----:B------:R-:W-:Y:S06]  /*f4e0*/  @P0 BRA `(.L_x_8600) ;  /* 0x0000000000540947 */ /* 0x000fec0003800000 */
[----:B------:R-:W1:Y:S01]  /*f4f0*/  S2R R0, SR_TID.X ;  /* 0x0000000000007919 */ /* 0x000e620000002100 */
[----:B------:R-:W-:Y:S01]  /*f500*/  ULDC UR7, c[0x0][0xa88] ;  /* 0x0002a20000077ab9 */ /* 0x000fe20000000800 */
[----:B-1----:R-:W-:-:S04]  /*f510*/  IADD3 R4, R200, -0x80, R0 ;  /* 0xffffff80c8047810 */ /* 0x002fc80007ffe000 */
[----:B------:R-:W-:-:S13]  /*f520*/  ISETP.GE.AND P0, PT, R4, UR7, PT ;  /* 0x0000000704007c0c */ /* 0x000fda000bf06270 */
[----:B------:R-:W-:Y:S05]  /*f530*/  @P0 BRA `(.L_x_8600) ;  /* 0x0000000000400947 */ /* 0x000fea0003800000 */
[----:B------:R-:W1:Y:S01]  /*f540*/  LDC.64 R6, c[0x0][0xb70] ;  /* 0x0002dc00ff067b82 */ /* 0x000e620000000a00 */
[----:B------:R-:W-:Y:S01]  /*f550*/  SHF.R.S32.HI R5, RZ, 0x1f, R4 ;  /* 0x0000001fff057819 */ /* 0x000fe20000011404 */
[----:B------:R-:W-:-:S06]  /*f560*/  ULDC.64 UR8, c[0x0][0xb40] ;  /* 0x0002d00000087ab9 */ /* 0x000fcc0000000a00 */
[----:B------:R-:W4:Y:S01]  /*f570*/  LDC.64 R20, c[0x0][0xb78] ;  /* 0x0002de00ff147b82 */ /* 0x000f220000000a00 */
[C---:B-1----:R-:W-:Y:S02]  /*f580*/  IMAD R0, R6.reuse, UR5, RZ ;  /* 0x0000000506007c24 */ /* 0x042fe4000f8e02ff */
[----:B------:R-:W-:-:S04]  /*f590*/  IMAD.WIDE.U32 R4, R6, UR43, R4 ;  /* 0x0000002b06047c25 */ /* 0x000fc8000f8e0004 */
[----:B------:R-:W-:Y:S02]  /*f5a0*/  IMAD R3, R7, UR43, R0 ;  /* 0x0000002b07037c24 */ /* 0x000fe4000f8e0200 */
[C---:B----4-:R-:W-:Y:S02]  /*f5b0*/  IMAD R0, R20.reuse, UR6, RZ ;  /* 0x0000000614007c24 */ /* 0x050fe4000f8e02ff */
        /* <DEDUP_REMOVED lines=8> */
.L_x_8600:
[----:B------:R-:W-:Y:S05]  /*f640*/  BSYNC B0 ;  /* 0x0000000000007941 */ /* 0x000fea0003800000 */
.L_x_8599:
[----:B------:R-:W-:Y:S01]  /*f650*/  ULDC UR5, c[0x0][0xa88] ;  /* 0x0002a20000057ab9 */ /* 0x000fe20000000800 */
[----:B------:R-:W-:Y:S01]  /*f660*/  SHF.R.S32.HI R4, RZ, 0x3, R17 ;  /* 0x00000003ff047819 */ /* 0x000fe20000011411 */
[----:B------:R-:W-:Y:S01]  /*f670*/  UIADD3 UR42, -UR42, UR5, URZ ;  /* 0x000000052a2a7290 */ /* 0x000fe2000fffe13f */
[----:B-1----:R-:W-:Y:S01]  /*f680*/  IMAD R3, R13, UR43, R10 ;  /* 0x0000002b0d037c24 */ /* 0x002fe2000f8e020a */
[----:B------:R-:W-:Y:S01]  /*f690*/  ULOP3.LUT UR41, URZ, UR41, URZ, 0x33, !UPT ;  /* 0x000000293f297292 */ /* 0x000fe2000f8e333f */
[----:B------:R-:W-:Y:S01]  /*f6a0*/  IMAD.WIDE.U32 R6, R12, UR43, R8 ;  /* 0x0000002b0c067c25 */ /* 0x000fe2000f8e0008 */
[----:B------:R-:W-:Y:S02]  /*f6b0*/  BSSY B0, `(.L_x_8601) ;  /* 0x0000026000007945 */ /* 0x000fe40003800000 */
[C---:B------:R-:W-:Y:S01]  /*f6c0*/  ISETP.GE.AND P2, PT, R4.reuse, UR42, PT ;  /* 0x0000002a04007c0c */ /* 0x040fe2000bf46270 */
[C---:B------:R-:W-:Y:S02]  /*f6d0*/  VIADD R0, R4.reuse, 0x20 ;  /* 0x0000002004007836 */ /* 0x040fe40000000000 */
[----:B------:R-:W-:-:S02]  /*f6e0*/  VIADD R5, R4, 0x40 ;  /* 0x0000004004057836 */ /* 0x000fc40000000000 */
[----:B------:R-:W-:Y:S01]  /*f6f0*/  IMAD.IADD R7, R7, 0x1, R3 ;  /* 0x0000000107077824 */ /* 0x000fe200078e0203 */
[----:B------:R-:W-:Y:S01]  /*f700*/  ISETP.GE.AND P0, PT, R0, UR42, PT ;  /* 0x0000002a00007c0c */ /* 0x000fe2000bf06270 */
[C---:B---3--:R-:W-:Y:S01]  /*f710*/  IMAD R0, R14.reuse, UR6, RZ ;  /* 0x000000060e007c24 */ /* 0x048fe2000f8e02ff */
[----:B------:R-:W-:Y:S01]  /*f720*/  ISETP.GE.AND P1, PT, R5, UR42, PT ;  /* 0x0000002a05007c0c */ /* 0x000fe2000bf26270 */
[----:B--2---:R-:W-:Y:S01]  /*f730*/  VIADD R13, R11, UR41 ;  /* 0x000000290b0d7c36 */ /* 0x004fe20008000000 */
[----:B------:R-:W-:Y:S01]  /*f740*/  SHF.R.S32.HI R5, RZ, 0x1f, R4 ;  /* 0x0000001fff057819 */ /* 0x000fe20000011404 */
[----:B------:R-:W-:Y:S02]  /*f750*/  IMAD R3, R15, UR44, R0 ;  /* 0x0000002c0f037c24 */ /* 0x000fe4000f8e0200 */
[----:B------:R-:W-:-:S04]  /*f760*/  IMAD.WIDE.U32 R10, R14, UR44, R6 ;  /* 0x0000002c0e0a7c25 */ /* 0x000fc8000f8e0006 */
[----:B------:R-:W-:-:S04]  /*f770*/  IMAD.WIDE R6, R13, 0x80, R4 ;  /* 0x000000800d067825 */ /* 0x000fc800078e0204 */
[----:B------:R-:W-:Y:S02]  /*f780*/  VIADD R0, R4, 0x60 ;  /* 0x0000006004007836 */ /* 0x000fe40000000000 */
[----:B------:R-:W-:Y:S01]  /*f790*/  IMAD.IADD R13, R11, 0x1, R3 ;  /* 0x000000010b0d7824 */ /* 0x000fe200078e0203 */
        /* <DEDUP_REMOVED lines=23> */
.L_x_8602:
[----:B------:R-:W-:Y:S05]  /*f910*/  BSYNC B0 ;  /* 0x0000000000007941 */ /* 0x000fea0003800000 */
.L_x_8601:
[----:B------:R-:W-:Y:S01]  /*f920*/  BSSY B0, `(.L_x_8603) ;  /* 0x000001b000007945 */ /* 0x000fe20003800000 */
[----:B------:R-:W-:-:S03]  /*f930*/  ISETP.GE.AND P2, PT, R0, UR42, PT ;  /* 0x0000002a00007c0c */ /* 0x000fc6000bf46270 */
        /* <DEDUP_REMOVED lines=18> */
[----:B-1----:R-:W-:Y:S01]  /*fa60*/  LEA R14, P0, R4, UR6, 0x1 ;  /* 0x00000006040e7c11 */ /* 0x002fe2000f8008ff */
[----:B------:R-:W-:-:S05]  /*fa70*/  IMAD.IADD R3, R5, 0x1, R3 ;  /* 0x0000000105037824 */ /* 0x000fca00078e0203 */
[----:B------:R-:W-:-:S05]  /*fa80*/  LEA.HI.X R15, R4, UR7, R3, 0x1, P0 ;  /* 0x00000007040f7c11 */ /* 0x000fca00080f0c03 */
[----:B------:R2:W-:Y:S04]  /*fa90*/  @!P3 STG.E.128 desc[UR48][R14.64], RZ ;  /* 0x000000ff0e00b986 */ /* 0x0005e8000c101d30 */
[----:B------:R2:W-:Y:S04]  /*faa0*/  @!P4 STG.E.128 desc[UR48][R14.64+0x80], RZ ;  /* 0x000080ff0e00c986 */ /* 0x0005e8000c101d30 */
[----:B------:R2:W-:Y:S04]  /*fab0*/  @!P5 STG.E.128 desc[UR48][R14.64+0x100], RZ ;  /* 0x000100ff0e00d986 */ /* 0x0005e8000c101d30 */
[----:B------:R2:W-:Y:S02]  /*fac0*/  @!P6 STG.E.128 desc[UR48][R14.64+0x180], RZ ;  /* 0x000180ff0e00e986 */ /* 0x0005e4000c101d30 */
.L_x_8604:
[----:B------:R-:W-:Y:S05]  /*fad0*/  BSYNC B0 ;  /* 0x0000000000007941 */ /* 0x000fea0003800000 */
.L_x_8603:
        /* <DEDUP_REMOVED lines=19> */
[----:B-12---:R-:W-:Y:S01]  /*fc10*/  LEA R14, P0, R4, UR6, 0x1 ;  /* 0x00000006040e7c11 */ /* 0x006fe2000f8008ff */
[----:B------:R-:W-:-:S05]  /*fc20*/  IMAD.IADD R3, R5, 0x1, R3 ;  /* 0x0000000105037824 */ /* 0x000fca00078e0203 */
[----:B------:R-:W-:-:S05]  /*fc30*/  LEA.HI.X R15, R4, UR7, R3, 0x1, P0 ;  /* 0x00000007040f7c11 */ /* 0x000fca00080f0c03 */
[----:B------:R3:W-:Y:S04]  /*fc40*/  @!P1 STG.E.128 desc[UR48][R14.64], RZ ;  /* 0x000000ff0e009986 */ /* 0x0007e8000c101d30 */
[----:B------:R3:W-:Y:S04]  /*fc50*/  @!P3 STG.E.128 desc[UR48][R14.64+0x80], RZ ;  /* 0x000080ff0e00b986 */ /* 0x0007e8000c101d30 */
[----:B------:R3:W-:Y:S04]  /*fc60*/  @!P4 STG.E.128 desc[UR48][R14.64+0x100], RZ ;  /* 0x000100ff0e00c986 */ /* 0x0007e8000c101d30 */
[----:B------:R3:W-:Y:S02]  /*fc70*/  @!P5 STG.E.128 desc[UR48][R14.64+0x180], RZ ;  /* 0x000180ff0e00d986 */ /* 0x0007e4000c101d30 */
.L_x_8606:
[----:B------:R-:W-:Y:S05]  /*fc80*/  BSYNC B0 ;  /* 0x0000000000007941 */ /* 0x000fea0003800000 */
.L_x_8605:
        /* <DEDUP_REMOVED lines=26> */
.L_x_8607:
[----:B------:R-:W-:Y:S05]  /*fe30*/  BSYNC B0 ;  /* 0x0000000000007941 */ /* 0x000fea0003800000 */
.L_x_8596:
[----:B------:R-:W5:Y:S02]  /*fe40*/  LDC R0, c[0x0][0xda8] ;  /* 0x00036a00ff007b82 */ /* 0x000f640000000800 */
[----:B-----5:R-:W-:-:S13]  /*fe50*/  ISETP.LE.AND P0, PT, R0, UR4, PT ;  /* 0x0000000400007c0c */ /* 0x020fda000bf03270 */
[----:B------:R-:W-:Y:S05]  /*fe60*/  @!P0 BRA `(.L_x_8608) ;  /* 0xffffff0c00c08947 */ /* 0x000fea000383ffff */
[----:B------:R-:W-:Y:S05]  /*fe70*/  EXIT ;  /* 0x000000000000794d */ /* 0x000fea0003800000 */
.L_x_8514:
        /* <DEDUP_REMOVED lines=14> */
[----:B------:R-:W-:Y:S01]  /*ff60*/  IMAD.U32 R18, RZ, RZ, UR4 ;  /* 0x00000004ff127e24 */ /* 0x000fe2000f8e00ff */
[----:B------:R-:W-:Y:S01]  /*ff70*/  ULDC UR44, c[0x0][0xc] ;  /* 0x00000300002c7ab9 */ /* 0x000fe20000000800 */
[----:B------:R-:W-:Y:S01]  /*ff80*/  IMAD.MOV.U32 R17, RZ, RZ, 0x1 ;  /* 0x00000001ff117424 */ /* 0x000fe200078e00ff */
[----:B------:R-:W-:Y:S01]  /*ff90*/  ULDC.64 UR46, c[0x0][0x198] ;  /* 0x00006600002e7ab9 */ /* 0x000fe20000000a00 */
[----:B------:R-:W-:Y:S01]  /*ffa0*/  IMAD.MOV.U32 R16, RZ, RZ, RZ ;  /* 0x000000ffff107224 */ /* 0x000fe200078e00ff */
[----:B------:R-:W-:Y:S01]  /*ffb0*/  UMOV UR45, URZ ;  /* 0x0000003f002d7c82 */ /* 0x000fe20008000000 */
[----:B-1----:R-:W-:-:S07]  /*ffc0*/  LOP3.LUT R19, R2, 0x1f, RZ, 0xc0, !PT ;  /* 0x0000001f02137812 */ /* 0x002fce00078ec0ff */
.L_x_8663:
        /* <DEDUP_REMOVED lines=21> */
.L_x_8610:
[----:B------:R-:W-:Y:S01]  /*10120*/  ULDC UR11, c[0x0][0xdc4] ;  /* 0x00037100000b7ab9 */ /* 0x000fe20000000800 */
[----:B------:R-:W-:Y:S01]  /*10130*/  UMOV UR8, UR9 ;  /* 0x0000000900087c82 */ /* 0x000fe20008000000 */
[----:B------:R-:W-:-:S11]  /*10140*/  UISETP.NE.AND UP0, UPT, UR11, 0x1, UPT ;  /* 0x000000010b00788c */ /* 0x000fd6000bf05270 */
[----:B------:R-:W-:Y:S02]  /*10150*/  @UP0 ULDC.64 UR12, c[0x0][0xdc8] ;  /* 0x00037200000c0ab9 */ /* 0x000fe40000000a00 */
[----:B------:R-:W-:-:S04]  /*10160*/  UIMAD.WIDE.U32 UR6, UR9, UR12, URZ ;  /* 0x0000000c090672a5 */ /* 0x000fc8000f8e003f */
[----:B------:R-:W-:-:S04]  /*10170*/  @UP0 USHF.R.U32.HI UR8, URZ, UR13, UR7 ;  /* 0x0000000d3f080299 */ /* 0x000fc80008011607 */
[----:B------:R-:W-:-:S12]  /*10180*/  UIMAD UR6, UR8, UR11, URZ ;  /* 0x0000000b080672a4 */ /* 0x000fd8000f8e023f */
.L_x_8611:
        /* <DEDUP_REMOVED lines=40> */
.L_x_8613:
[----:B------:R-:W-:-:S11]  /*10410*/  UISETP.NE.AND UP0, UPT, UR7, 0x1, UPT ;  /* 0x000000010700788c */ /* 0x000fd6000bf05270 */
[----:B------:R-:W-:Y:S02]  /*10420*/  @UP0 ULDC.64 UR14, c[0x0][0x9e8] ;  /* 0x00027a00000e0ab9 */ /* 0x000fe40000000a00 */
[----:B------:R-:W-:-:S04]  /*10430*/  UIMAD.WIDE.U32 UR10, UR12, UR14, URZ ;  /* 0x0000000e0c0a72a5 */ /* 0x000fc8000f8e003f */
[----:B------:R-:W-:-:S12]  /*10440*/  @UP0 USHF.R.U32.HI UR12, URZ, UR15, UR11 ;  /* 0x0000000f3f0c0299 */ /* 0x000fd8000801160b */
.L_x_8614:
[----:B------:R-:W-:-:S04]  /*10450*/  UIMAD UR12, UR12, UR7, UR7 ;  /* 0x000000070c0c72a4 */ /* 0x000fc8000f8e0207 */
[----:B------:R-:W-:-:S04]  /*10460*/  UISETP.LT.AND UP0, UPT, UR6, UR12, UPT ;  /* 0x0000000c0600728c */ /* 0x000fc8000bf01270 */
[----:B------:R-:W-:-:S12]  /*10470*/  USEL UR6, UR6, UR12, UP0 ;  /* 0x0000000c06067287 */ /* 0x000fd80008000000 */
.L_x_8612:
        /* <DEDUP_REMOVED lines=26> */
.L_x_8616:
[----:B------:R-:W-:-:S11]  /*10620*/  UISETP.NE.AND UP0, UPT, UR7, 0x1, UPT ;  /* 0x000000010700788c */ /* 0x000fd6000bf05270 */
[----:B------:R-:W-:Y:S02]  /*10630*/  @UP0 ULDC.64 UR12, c[0x0][0x9e8] ;  /* 0x00027a00000c0ab9 */ /* 0x000fe40000000a00 */
[----:B------:R-:W-:-:S04]  /*10640*/  UIMAD.WIDE.U32 UR8, UR6, UR12, URZ ;  /* 0x0000000c060872a5 */ /* 0x000fc8000f8e003f */
[----:B------:R-:W-:-:S12]  /*10650*/  @UP0 USHF.R.U32.HI UR6, URZ, UR13, UR9 ;  /* 0x0000000d3f060299 */ /* 0x000fd80008011609 */
.L_x_8617:
[----:B------:R-:W-:-:S04]  /*10660*/  UIMAD UR6, UR6, UR7, URZ ;  /* 0x00000007060672a4 */ /* 0x000fc8000f8e023f */
[----:B------:R-:W-:-:S04]  /*10670*/  UISETP.LT.AND UP0, UPT, UR11, UR6, UPT ;  /* 0x000000060b00728c */ /* 0x000fc8000bf01270 */
[----:B------:R-:W-:-:S12]  /*10680*/  USEL UR11, UR11, UR6, !UP0 ;  /* 0x000000060b0b7287 */ /* 0x000fd8000c000000 */
.L_x_8615:
        /* <DEDUP_REMOVED lines=25> */
.L_x_8619:
        /* <DEDUP_REMOVED lines=23> */
.L_x_8621:
        /* <DEDUP_REMOVED lines=20> */
.L_x_8623:
        /* <DEDUP_REMOVED lines=16> */
.L_x_8622:
        /* <DEDUP_REMOVED lines=29> */
.L_x_8675:
[----:B------:R-:W-:Y:S01]  /*10da0*/  UMOV UR4, 0xffffffff ;  /* 0xffffffff00047882 */ /* 0x000fe20000000000 */
[----:B------:R-:W-:Y:S02]  /*10db0*/  SHF.R.S32.HI R7, RZ, 0x1f, R6 ;  /* 0x0000001fff077819 */ /* 0x000fe40000011406 */
[----:B------:R-:W-:Y:S05]  /*10dc0*/  BRA.DIV UR4, `(.L_x_8625) ;  /* 0x0000002604087947 */ /* 0x000fea000b800000 */
[----:B------:R-:W-:-:S13]  /*10dd0*/  ELECT P6, URZ, PT ;  /* 0x00000000003f782f */ /* 0x000fda00038c0000 */
.L_x_8678:
        /* <DEDUP_REMOVED lines=21> */
.L_x_8627:
[----:B------:R-:W2:Y:S01]  /*10f30*/  S2R R5, SR_TID.X ;  /* 0x0000000000057919 */ /* 0x000ea20000002100 */
[----:B-1----:R-:W-:Y:S02]  /*10f40*/  LEA R8, R16, UR37, 0x3 ;  /* 0x0000002510087c11 */ /* 0x002fe4000f8e18ff */
[----:B--2---:R-:W-:Y:S02]  /*10f50*/  LOP3.LUT R9, R5, 0x7f, RZ, 0xc0, !PT ;  /* 0x0000007f05097812 */ /* 0x004fe400078ec0ff */
[----:B------:R-:W-:Y:S02]  /*10f60*/  SHF.L.U32 R5, R17, 0x1f, RZ ;  /* 0x0000001f11057819 */ /* 0x000fe400000006ff */
[----:B------:R-:W-:Y:S02]  /*10f70*/  ISETP.NE.AND P3, PT, R9, RZ, PT ;  /* 0x000000ff0900720c */ /* 0x000fe40003f65270 */
[----:B------:R-:W1:Y:S02]  /*10f80*/  SYNCS.PHASECHK.TRANS64.TRYWAIT P2, [R8+URZ+0x22840], R5 ;  /* 0x02284005080075a7 */ /* 0x000e64000804017f */
[----:B-1----:R-:W-:Y:S09]  /*10f90*/  @!P2 BRA `(.L_x_8628) ;  /* 0x0000002000b4a947 */ /* 0x002ff20003800000 */
.L_x_8679:
[----:B------:R-:W-:Y:S05]  /*10fa0*/  @P3 BRA `(.L_x_8629) ;  /* 0x0000000000143947 */ /* 0x000fea0003800000 */
[----:B------:R-:W-:Y:S01]  /*10fb0*/  ISETP.NE.AND P2, PT, R19, RZ, PT ;  /* 0x000000ff1300720c */ /* 0x000fe20003f45270 */
[----:B-1----:R-:W-:-:S04]  /*10fc0*/  IMAD.MOV.U32 R5, RZ, RZ, 0x3000 ;  /* 0x00003000ff057424 */ /* 0x002fc800078e00ff */
[----:B------:R2:W-:Y:S08]  /*10fd0*/  SYNCS.ARRIVE.TRANS64 RZ, [R8+URZ+0x22830], R5 ;  /* 0x0228300508ff79a7 */ /* 0x0005f0000800003f */
[----:B------:R-:W-:Y:S05]  /*10fe0*/  @!P2 BRA `(.L_x_8629) ;  /* 0x000000000004a947 */ /* 0x000fea0003800000 */
[----:B------:R-:W-:Y:S01]  /*10ff0*/  BPT.TRAP 0x1 ;  /* 0x000000040000795c */ /* 0x000fe20000300000 */
.L_x_8629:
        /* <DEDUP_REMOVED lines=10> */
[----:B------:R-:W-:Y:S02]  /*110a0*/  UIMAD UR8, UR8, 0x3000, UR37 ;  /* 0x00003000080878a4 */ /* 0x000fe4000f8e0225 */
[----:B------:R-:W-:Y:S02]  /*110b0*/  UIADD3 UR9, UR9, 0x22830, URZ ;  /* 0x0002283009097890 */ /* 0x000fe4000fffe03f */
[----:B------:R-:W-:Y:S02]  /*110c0*/  UIMAD UR11, UR11, 0x60, URZ ;  /* 0x000000600b0b78a4 */ /* 0x000fe4000f8e023f */
[----:B------:R-:W-:-:S09]  /*110d0*/  UIADD3 UR8, UR8, 0x1c400, URZ ;  /* 0x0001c40008087890 */ /* 0x000fd2000fffe03f */
[----:B------:R3:W-:Y:S02]  /*110e0*/  UTMALDG.4D [UR8], [UR4], desc[UR6] ;  /* 0x00000608040075b4 */ /* 0x0007e40008019000 */
[----:B---3--:R-:W-:Y:S01]  /*110f0*/  NOP ;  /* 0x0000000000007918 */ /* 0x008fe20000000000 */
.L_x_8626:
        /* <DEDUP_REMOVED lines=24> */
.L_x_8680:
        /* <DEDUP_REMOVED lines=10> */
.L_x_8681:
[----:B------:R-:W-:Y:S05]  /*11320*/  @P3 BRA `(.L_x_8634) ;  /* 0x0000000000143947 */ /* 0x000fea0003800000 */
[----:B------:R-:W-:Y:S01]  /*11330*/  ISETP.NE.AND P2, PT, R19, RZ, PT ;  /* 0x000000ff1300720c */ /* 0x000fe20003f45270 */
[----:B-1----:R-:W-:-:S04]  /*11340*/  IMAD.MOV.U32 R5, RZ, RZ, 0xc000 ;  /* 0x0000c000ff057424 */ /* 0x002fc800078e00ff */
[----:B------:R2:W-:Y:S08]  /*11350*/  SYNCS.ARRIVE.TRANS64 RZ, [R8+URZ+0x22850], R5 ;  /* 0x0228500508ff79a7 */ /* 0x0005f0000800003f */
[----:B------:R-:W-:Y:S05]  /*11360*/  @!P2 BRA `(.L_x_8634) ;  /* 0x000000000004a947 */ /* 0x000fea0003800000 */
[----:B------:R-:W-:Y:S01]  /*11370*/  BPT.TRAP 0x1 ;  /* 0x000000040000795c */ /* 0x000fe20000300000 */
.L_x_8634:
        /* <DEDUP_REMOVED lines=10> */
[----:B------:R-:W-:-:S03]  /*11420*/  UMOV UR18, 0x40 ;  /* 0x0000004000127882 */ /* 0x000fc60000000000 */
[----:B------:R-:W-:Y:S02]  /*11430*/  UIMAD UR16, UR16, 0xc000, UR37 ;  /* 0x0000c000101078a4 */ /* 0x000fe4000f8e0225 */
[----:B------:R-:W-:Y:S02]  /*11440*/  UIMAD UR11, UR11, 0x60, URZ ;  /* 0x000000600b0b78a4 */ /* 0x000fe4000f8e023f */
[----:B------:R-:W-:Y:S02]  /*11450*/  UIADD3 UR9, UR9, 0x22850, URZ ;  /* 0x0002285009097890 */ /* 0x000fe4000fffe03f */
[----:B------:R-:W-:Y:S02]  /*11460*/  UIADD3 UR8, UR16, 0x400, URZ ;  /* 0x0000040010087890 */ /* 0x000fe4000fffe03f */
[----:B------:R-:W-:Y:S02]  /*11470*/  UIADD3 UR17, UR16, 0x3400, URZ ;  /* 0x0000340010117890 */ /* 0x000fe4000fffe03f */
[----:B------:R-:W-:-:S02]  /*11480*/  UIADD3 UR19, UR16, 0x6400, URZ ;  /* 0x0000640010137890 */ /* 0x000fc4000fffe03f */
[----:B------:R-:W-:-:S03]  /*11490*/  UIADD3 UR20, UR16, 0x9400, URZ ;  /* 0x0000940010147890 */ /* 0x000fc6000fffe03f */
[----:B------:R3:W-:Y:S01]  /*114a0*/  UTMALDG.4D [UR8], [UR6], desc[UR14] ;  /* 0x00000e08060075b4 */ /* 0x0007e20008019000 */
        /* <DEDUP_REMOVED lines=12> */
.L_x_8632:
[----:B------:R-:W-:Y:S05]  /*11570*/  BSYNC B0 ;  /* 0x0000000000007941 */ /* 0x000fea0003800000 */
.L_x_8631:
[----:B------:R-:W-:-:S04]  /*11580*/  UIADD3 UR6, UR39, -0x2, URZ ;  /* 0xfffffffe27067890 */ /* 0x000fc8000fffe03f */
[----:B------:R-:W-:-:S06]  /*11590*/  UISETP.GE.AND UP0, UPT, UR6, UR38, UPT ;  /* 0x000000260600728c */ /* 0x000fcc000bf06270 */
[----:B------:R-:W-:-:S13]  /*115a0*/  PLOP3.LUT P2, PT, PT, PT, UP0, 0x80, 0x0 ;  /* 0x000000000000781c */ /* 0x000fda0003f4f008 */
[----:B------:R-:W-:Y:S05]  /*115b0*/  @!P2 BRA `(.L_x_8635) ;  /* 0x0000001000b4a947 */ /* 0x000fea0003800000 */
[----:B-12---:R-:W-:Y:S01]  /*115c0*/  IMAD R8, RZ, RZ, -UR39 ;  /* 0x80000027ff087e24 */ /* 0x006fe2000f8e02ff */
[----:B------:R-:W-:-:S04]  /*115d0*/  LOP3.LUT R9, RZ, UR38, RZ, 0x33, !PT ;  /* 0x00000026ff097c12 */ /* 0x000fc8000f8e33ff */
        /* <DEDUP_REMOVED lines=32> */
.L_x_8639:
[----:B-1----:R-:W1:Y:S01]  /*117e0*/  S2R R2, SR_TID.X ;  /* 0x0000000000027919 */ /* 0x002e620000002100 */
[----:B------:R-:W-:Y:S02]  /*117f0*/  SHF.L.U32 R3, R17, 0x1f, RZ ;  /* 0x0000001f11037819 */ /* 0x000fe400000006ff */
[----:B-1----:R-:W-:Y:S02]  /*11800*/  LOP3.LUT R5, R2, 0x7f, RZ, 0xc0, !PT ;  /* 0x0000007f02057812 */ /* 0x002fe400078ec0ff */
[----:B------:R-:W-:Y:S02]  /*11810*/  LEA R2, R16, UR37, 0x3 ;  /* 0x0000002510027c11 */ /* 0x000fe4000f8e18ff */
[----:B------:R-:W-:Y:S02]  /*11820*/  ISETP.NE.AND P2, PT, R5, RZ, PT ;  /* 0x000000ff0500720c */ /* 0x000fe40003f45270 */
[----:B------:R-:W1:Y:S02]  /*11830*/  SYNCS.PHASECHK.TRANS64.TRYWAIT P3, [R2+URZ+0x22840], R3 ;  /* 0x02284003020075a7 */ /* 0x000e64000806017f */
[----:B-1----:R-:W-:Y:S09]  /*11840*/  @!P3 BRA `(.L_x_8640) ;  /* 0x0000001800c8b947 */ /* 0x002ff20003800000 */
.L_x_8682:
[----:B------:R-:W-:Y:S05]  /*11850*/  @P2 BRA `(.L_x_8641) ;  /* 0x0000000000142947 */ /* 0x000fea0003800000 */
[----:B------:R-:W-:Y:S01]  /*11860*/  ISETP.NE.AND P3, PT, R19, RZ, PT ;  /* 0x000000ff1300720c */ /* 0x000fe20003f65270 */
[----:B------:R-:W-:-:S04]  /*11870*/  IMAD.MOV.U32 R5, RZ, RZ, 0x3000 ;  /* 0x00003000ff057424 */ /* 0x000fc800078e00ff */
[----:B------:R2:W-:Y:S08]  /*11880*/  SYNCS.ARRIVE.TRANS64 RZ, [R2+URZ+0x22830], R5 ;  /* 0x0228300502ff79a7 */ /* 0x0005f0000800003f */
[----:B------:R-:W-:Y:S05]  /*11890*/  @!P3 BRA `(.L_x_8641) ;  /* 0x000000000004b947 */ /* 0x000fea0003800000 */
[----:B------:R-:W-:Y:S01]  /*118a0*/  BPT.TRAP 0x1 ;  /* 0x000000040000795c */ /* 0x000fe20000300000 */
.L_x_8641:
[----:B------:R-:W-:Y:S01]  /*118b0*/  R2UR UR8, R16 ;  /* 0x00000000100872ca */ /* 0x000fe200000e0000 */
        /* <DEDUP_REMOVED lines=10> */
[----:B------:R-:W-:Y:S02]  /*11960*/  UIMAD UR8, UR8, 0x3000, UR37 ;  /* 0x00003000080878a4 */ /* 0x000fe4000f8e0225 */
[----:B------:R-:W-:Y:S02]  /*11970*/  UIADD3 UR9, UR9, 0x22830, URZ ;  /* 0x0002283009097890 */ /* 0x000fe4000fffe03f */
[----:B------:R-:W-:-:S09]  /*11980*/  UIADD3 UR8, UR8, 0x1c400, URZ ;  /* 0x0001c40008087890 */ /* 0x000fd2000fffe03f */
[----:B------:R3:W-:Y:S01]  /*11990*/  UTMALDG.4D [UR8], [UR6], desc[UR14] ;  /* 0x00000e08060075b4 */ /* 0x0007e20008019000 */
[----:B------:R-:W4:Y:S02]  /*119a0*/  SYNCS.PHASECHK.TRANS64.TRYWAIT P3, [R2+URZ+0x22860], R3 ;  /* 0x02286003020075a7 */ /* 0x000f24000806017f */
[----:B---34-:R-:W-:Y:S05]  /*119b0*/  @!P3 BRA `(.L_x_8642) ;  /* 0x000000180080b947 */ /* 0x018fea0003800000 */
.L_x_8683:
[----:B------:R-:W-:Y:S05]  /*119c0*/  @P2 BRA `(.L_x_8643) ;  /* 0x0000000000142947 */ /* 0x000fea0003800000 */
[----:B------:R-:W-:Y:S01]  /*119d0*/  ISETP.NE.AND P2, PT, R19, RZ, PT ;  /* 0x000000ff1300720c */ /* 0x000fe20003f45270 */
[----:B-1-3--:R-:W-:-:S04]  /*119e0*/  IMAD.MOV.U32 R3, RZ, RZ, 0xc000 ;  /* 0x0000c000ff037424 */ /* 0x00afc800078e00ff */
[----:B------:R4:W-:Y:S08]  /*119f0*/  SYNCS.ARRIVE.TRANS64 RZ, [R2+URZ+0x22850], R3 ;  /* 0x0228500302ff79a7 */ /* 0x0009f0000800003f */
[----:B------:R-:W-:Y:S05]  /*11a00*/  @!P2 BRA `(.L_x_8643) ;  /* 0x000000000004a947 */ /* 0x000fea0003800000 */
[----:B------:R-:W-:Y:S01]  /*11a10*/  BPT.TRAP 0x1 ;  /* 0x000000040000795c */ /* 0x000fe20000300000 */
.L_x_8643:
        /* <DEDUP_REMOVED lines=12> */
[----:B------:R-:W-:Y:S02]  /*11ae0*/  UIADD3 UR9, UR9, 0x22850, URZ ;  /* 0x0002285009097890 */ /* 0x000fe4000fffe03f */
[----:B------:R-:W-:Y:S02]  /*11af0*/  UIADD3 UR8, UR16, 0x400, URZ ;  /* 0x0000040010087890 */ /* 0x000fe4000fffe03f */
[----:B------:R-:W-:Y:S02]  /*11b00*/  UIADD3 UR17, UR16, 0x3400, URZ ;  /* 0x0000340010117890 */ /* 0x000fe4000fffe03f */
[----:B------:R-:W-:Y:S02]  /*11b10*/  UIADD3 UR19, UR16, 0x6400, URZ ;  /* 0x0000640010137890 */ /* 0x000fe4000fffe03f */
[----:B------:R-:W-:-:S03]  /*11b20*/  UIADD3 UR20, UR16, 0x9400, URZ ;  /* 0x0000940010147890 */ /* 0x000fc6000fffe03f */
[----:B------:R5:W-:Y:S01]  /*11b30*/  UTMALDG.4D [UR8], [UR6], desc[UR14] ;  /* 0x00000e08060075b4 */ /* 0x000be20008019000 */
        /* <DEDUP_REMOVED lines=12> */
.L_x_8638:
[----:B------:R-:W-:Y:S05]  /*11c00*/  BSYNC B0 ;  /* 0x0000000000007941 */ /* 0x000fea0003800000 */
.L_x_8637:
[----:B------:R-:W-:-:S06]  /*11c10*/  UIADD3 UR6, UR39, -0x3, URZ ;  /* 0xfffffffd27067890 */ /* 0x000fcc000fffe03f */
[----:B------:R-:W-:-:S07]  /*11c20*/  IMAD.U32 R8, RZ, RZ, UR6 ;  /* 0x00000006ff087e24 */ /* 0x000fce000f8e00ff */
.L_x_8636:
[----:B------:R-:W-:Y:S01]  /*11c30*/  ULOP3.LUT UR6, URZ, UR39, URZ, 0x33, !UPT ;  /* 0x000000273f067292 */ /* 0x000fe2000f8e333f */
[----:B------:R-:W-:Y:S01]  /*11c40*/  VIADD R9, R9, 0xfffffffe ;  /* 0xfffffffe09097836 */ /* 0x000fe20000000000 */
[----:B------:R-:W-:Y:S04]  /*11c50*/  BSSY B0, `(.L_x_8635) ;  /* 0x00000c3000007945 */ /* 0x000fe80003800000 */
[----:B------:R-:W-:-:S13]  /*11c60*/  ISETP.NE.AND P2, PT, R9, UR6, PT ;  /* 0x0000000609007c0c */ /* 0x000fda000bf45270 */
[----:B------:R-:W-:Y:S05]  /*11c70*/  @!P2 BRA `(.L_x_8644) ;  /* 0x0000000c0000a947 */ /* 0x000fea0003800000 */
.L_x_8659:
        /* <DEDUP_REMOVED lines=8> */
[----:B------:R-:W-:Y:S01]  /*11d00*/  IMAD.MOV.U32 R10, RZ, RZ, R8 ;  /* 0x000000ffff0a7224 */ /* 0x000fe200078e0008 */
        /* <DEDUP_REMOVED lines=19> */
.L_x_8647:
[----:B------:R-:W1:Y:S01]  /*11e40*/  S2R R2, SR_TID.X ;  /* 0x0000000000027919 */ /* 0x000e620000002100 */
[----:B------:R-:W-:Y:S02]  /*11e50*/  LEA R3, R9, UR37, 0x3 ;  /* 0x0000002509037c11 */ /* 0x000fe4000f8e18ff */
[----:B-1----:R-:W-:Y:S02]  /*11e60*/  LOP3.LUT R5, R2, 0x7f, RZ, 0xc0, !PT ;  /* 0x0000007f02057812 */ /* 0x002fe400078ec0ff */
[----:B------:R-:W-:Y:S02]  /*11e70*/  SHF.L.U32 R2, R17, 0x1f, RZ ;  /* 0x0000001f11027819 */ /* 0x000fe400000006ff */
[----:B------:R-:W-:Y:S02]  /*11e80*/  ISETP.NE.AND P2, PT, R5, RZ, PT ;  /* 0x000000ff0500720c */ /* 0x000fe40003f45270 */
[----:B------:R-:W1:Y:S02]  /*11e90*/  SYNCS.PHASECHK.TRANS64.TRYWAIT P3, [R3+URZ+0x22840], R2 ;  /* 0x02284002030075a7 */ /* 0x000e64000806017f */
[----:B-1----:R-:W-:Y:S09]  /*11ea0*/  @!P3 BRA `(.L_x_8648) ;  /* 0x000000140058b947 */ /* 0x002ff20003800000 */
.L_x_8684:
[----:B------:R-:W-:Y:S05]  /*11eb0*/  @P2 BRA `(.L_x_8649) ;  /* 0x0000000000142947 */ /* 0x000fea0003800000 */
[----:B------:R-:W-:Y:S01]  /*11ec0*/  ISETP.NE.AND P3, PT, R19, RZ, PT ;  /* 0x000000ff1300720c */ /* 0x000fe20003f65270 */
[----:B------:R-:W-:-:S04]  /*11ed0*/  IMAD.MOV.U32 R12, RZ, RZ, 0x3000 ;  /* 0x00003000ff0c7424 */ /* 0x000fc800078e00ff */
[----:B------:R2:W-:Y:S08]  /*11ee0*/  SYNCS.ARRIVE.TRANS64 RZ, [R3+URZ+0x22830], R12 ;  /* 0x0228300c03ff79a7 */ /* 0x0005f0000800003f */
[----:B------:R-:W-:Y:S05]  /*11ef0*/  @!P3 BRA `(.L_x_8649) ;  /* 0x000000000004b947 */ /* 0x000fea0003800000 */
[----:B------:R-:W-:Y:S01]  /*11f00*/  BPT.TRAP 0x1 ;  /* 0x000000040000795c */ /* 0x000fe20000300000 */
.L_x_8649:
        /* <DEDUP_REMOVED lines=17> */
.L_x_8685:
[----:B------:R-:W-:Y:S05]  /*12020*/  @P2 BRA `(.L_x_8651) ;  /* 0x0000000000142947 */ /* 0x000fea0003800000 */
[----:B------:R-:W-:Y:S01]  /*12030*/  ISETP.NE.AND P2, PT, R19, RZ, PT ;  /* 0x000000ff1300720c */ /* 0x000fe20003f45270 */
[----:B-1-3--:R-:W-:-:S04]  /*12040*/  IMAD.MOV.U32 R2, RZ, RZ, 0xc000 ;  /* 0x0000c000ff027424 */ /* 0x00afc800078e00ff */
[----:B------:R4:W-:Y:S08]  /*12050*/  SYNCS.ARRIVE.TRANS64 RZ, [R3+URZ+0x22850], R2 ;  /* 0x0228500203ff79a7 */ /* 0x0009f0000800003f */
[----:B------:R-:W-:Y:S05]  /*12060*/  @!P2 BRA `(.L_x_8651) ;  /* 0x000000000004a947 */ /* 0x000fea0003800000 */
[----:B------:R-:W-:Y:S01]  /*12070*/  BPT.TRAP 0x1 ;  /* 0x000000040000795c */ /* 0x000fe20000300000 */
.L_x_8651:
        /* <DEDUP_REMOVED lines=17> */
[----:B------:R5:W-:Y:S02]  /*12190*/  UTMALDG.4D [UR8], [UR6], desc[UR14] ;  /* 0x00000e08060075b4 */ /* 0x000be40008019000 */
[----:B-----5:R-:W-:Y:S01]  /*121a0*/  UMOV UR8, UR17 ;  /* 0x0000001100087c82 */ /* 0x020fe20008000000 */
[----:B------:R-:W-:Y:S01]  /*121b0*/  UMOV UR10, UR19 ;  /* 0x00000013000a7c82 */ /* 0x000fe20008000000 */
[----:B------:R-:W-:Y:S01]  /*121c0*/  UMOV UR17, 0x80 ;  /* 0x0000008000117882 */ /* 0x000fe20000000000 */
        /* <DEDUP_REMOVED lines=9> */
.L_x_8646:
[----:B------:R-:W-:Y:S05]  /*12260*/  BSYNC B1 ;  /* 0x0000000000017941 */ /* 0x000fea0003800000 */
.L_x_8645:
        /* <DEDUP_REMOVED lines=27> */
.L_x_8654:
[----:B------:R-:W1:Y:S01]  /*12420*/  S2R R2, SR_TID.X ;  /* 0x0000000000027919 */ /* 0x000e620000002100 */
[----:B--2---:R-:W-:Y:S02]  /*12430*/  SHF.L.U32 R3, R17, 0x1f, RZ ;  /* 0x0000001f11037819 */ /* 0x004fe400000006ff */
[----:B-1----:R-:W-:Y:S02]  /*12440*/  LOP3.LUT R5, R2, 0x7f, RZ, 0xc0, !PT ;  /* 0x0000007f02057812 */ /* 0x002fe400078ec0ff */
[----:B------:R-:W-:Y:S02]  /*12450*/  LEA R2, R16, UR37, 0x3 ;  /* 0x0000002510027c11 */ /* 0x000fe4000f8e18ff */
[----:B------:R-:W-:Y:S02]  /*12460*/  ISETP.NE.AND P2, PT, R5, RZ, PT ;  /* 0x000000ff0500720c */ /* 0x000fe40003f45270 */
[----:B------:R-:W1:Y:S02]  /*12470*/  SYNCS.PHASECHK.TRANS64.TRYWAIT P3, [R2+URZ+0x22840], R3 ;  /* 0x02284003020075a7 */ /* 0x000e64000806017f */
[----:B-1----:R-:W-:Y:S09]  /*12480*/  @!P3 BRA `(.L_x_8655) ;  /* 0x000000100008b947 */ /* 0x002ff20003800000 */
.L_x_8686:
[----:B------:R-:W-:Y:S05]  /*12490*/  @P2 BRA `(.L_x_8656) ;  /* 0x0000000000142947 */ /* 0x000fea0003800000 */
[----:B------:R-:W-:Y:S01]  /*124a0*/  ISETP.NE.AND P3, PT, R19, RZ, PT ;  /* 0x000000ff1300720c */ /* 0x000fe20003f65270 */
[----:B------:R-:W-:-:S04]  /*124b0*/  IMAD.MOV.U32 R5, RZ, RZ, 0x3000 ;  /* 0x00003000ff057424 */ /* 0x000fc800078e00ff */
[----:B------:R2:W-:Y:S08]  /*124c0*/  SYNCS.ARRIVE.TRANS64 RZ, [R2+URZ+0x22830], R5 ;  /* 0x0228300502ff79a7 */ /* 0x0005f0000800003f */
[----:B------:R-:W-:Y:S05]  /*124d0*/  @!P3 BRA `(.L_x_8656) ;  /* 0x000000000004b947 */ /* 0x000fea0003800000 */
[----:B------:R-:W-:Y:S01]  /*124e0*/  BPT.TRAP 0x1 ;  /* 0x000000040000795c */ /* 0x000fe20000300000 */
.L_x_8656:
[----:B------:R-:W-:Y:S01]  /*124f0*/  R2UR UR8, R16 ;  /* 0x00000000100872ca */ /* 0x000fe200000e0000 */
[----:B--2---:R-:W-:Y:S01]  /*12500*/  IMAD R5, R10, 0x60, RZ ;  /* 0x000000600a057824 */ /* 0x004fe200078e02ff */
        /* <DEDUP_REMOVED lines=13> */
[----:B------:R-:W3:Y:S02]  /*125e0*/  SYNCS.PHASECHK.TRANS64.TRYWAIT P3, [R2+URZ+0x22860], R3 ;  /* 0x02286003020075a7 */ /* 0x000ee4000806017f */
[----:B--23--:R-:W-:Y:S05]  /*125f0*/  @!P3 BRA `(.L_x_8657) ;  /* 0x0000000c00c0b947 */ /* 0x00cfea0003800000 */
.L_x_8687:
[----:B------:R-:W-:Y:S05]  /*12600*/  @P2 BRA `(.L_x_8658) ;  /* 0x0000000000142947 */ /* 0x000fea0003800000 */
[----:B------:R-:W-:Y:S01]  /*12610*/  ISETP.NE.AND P2, PT, R19, RZ, PT ;  /* 0x000000ff1300720c */ /* 0x000fe20003f45270 */
[----:B-12---:R-:W-:-:S04]  /*12620*/  IMAD.MOV.U32 R3, RZ, RZ, 0xc000 ;  /* 0x0000c000ff037424 */ /* 0x006fc800078e00ff */
[----:B------:R3:W-:Y:S08]  /*12630*/  SYNCS.ARRIVE.TRANS64 RZ, [R2+URZ+0x22850], R3 ;  /* 0x0228500302ff79a7 */ /* 0x0007f0000800003f */
[----:B------:R-:W-:Y:S05]  /*12640*/  @!P2 BRA `(.L_x_8658) ;  /* 0x000000000004a947 */ /* 0x000fea0003800000 */
[----:B------:R-:W-:Y:S01]  /*12650*/  BPT.TRAP 0x1 ;  /* 0x000000040000795c */ /* 0x000fe20000300000 */
.L_x_8658:
        /* <DEDUP_REMOVED lines=30> */
.L_x_8653:
[----:B------:R-:W-:Y:S05]  /*12840*/  BSYNC B1 ;  /* 0x0000000000017941 */ /* 0x000fea0003800000 */
.L_x_8652:
[----:B------:R-:W-:Y:S01]  /*12850*/  ISETP.GT.AND P2, PT, R9, UR38, PT ;  /* 0x0000002609007c0c */ /* 0x000fe2000bf44270 */
[----:B------:R-:W-:-:S12]  /*12860*/  VIADD R8, R8, 0xfffffffe ;  /* 0xfffffffe08087836 */ /* 0x000fd80000000000 */
[----:B------:R-:W-:Y:S05]  /*12870*/  @P2 BRA `(.L_x_8659) ;  /* 0xfffffff400002947 */ /* 0x000fea000383ffff */
.L_x_8644:
[----:B------:R-:W-:Y:S05]  /*12880*/  BSYNC B0 ;  /* 0x0000000000007941 */ /* 0x000fea0003800000 */
.L_x_8635:
[----:B------:R-:W-:Y:S01]  /*12890*/  VIADD R16, R16, 0x1 ;  /* 0x0000000110107836 */ /* 0x000fe20000000000 */
[----:B------:R-:W-:Y:S04]  /*128a0*/  BSSY B0, `(.L_x_8660) ;  /* 0x0000011000007945 */ /* 0x000fe80003800000 */
        /* <DEDUP_REMOVED lines=16> */
.L_x_8661:
[----:B------:R-:W-:Y:S05]  /*129b0*/  BSYNC B0 ;  /* 0x0000000000007941 */ /* 0x000fea0003800000 */
.L_x_8660:
[----:B------:R-:W-:Y:S01]  /*129c0*/  SEL R16, R16, RZ, P0 ;  /* 0x000000ff10107207 */ /* 0x000fe20000000000 */
[----:B------:R-:W-:-:S07]  /*129d0*/  IMAD.MOV.U32 R13, RZ, RZ, R18 ;  /* 0x000000ffff0d7224 */ /* 0x000fce00078e0012 */
.L_x_8620:
[----:B------:R-:W-:Y:S05]  /*129e0*/  BSYNC B6 ;  /* 0x0000000000067941 */ /* 0x000fea0003800000 */
.L_x_8618:
[----:B------:R-:W-:-:S03]  /*129f0*/  UMOV UR6, 0xffffffff ;  /* 0xffffffff00067882 */ /* 0x000fc60000000000 */
[----:B------:R-:W-:Y:S05]  /*12a00*/  BRA.DIV UR6, `(.L_x_8662) ;  /* 0x0000000a06d07947 */ /* 0x000fea000b800000 */
[----:B------:R1:W1:Y:S02]  /*12a10*/  SHFL.IDX PT, R14, R13, RZ, 0x1f ;  /* 0x00001fff0d0e7589 */ /* 0x00026400000e0000 */
.L_x_8690:
        /* <DEDUP_REMOVED lines=12> */
.L_x_8609:
        /* <DEDUP_REMOVED lines=11> */
.L_x_8691:
        /* <DEDUP_REMOVED lines=10> */
[----:B------:R-:W-:-:S05]  /*12c30*/  IMAD.U32 R0, RZ, RZ, UR4 ;  /* 0x00000004ff007e24 */ /* 0x000fca000f8e00ff */
[----:B------:R-:W-:-:S13]  /*12c40*/  ISETP.NE.AND P2, PT, R0, 0x3, PT ;  /* 0x000000030000780c */ /* 0x000fda0003f45270 */
[----:B------:R-:W-:Y:S05]  /*12c50*/  @!P2 BRA `(.L_x_8667) ;  /* 0x000000000004a947 */ /* 0x000fea0003800000 */
[----:B------:R-:W-:Y:S01]  /*12c60*/  BPT.TRAP 0x1 ;  /* 0x000000040000795c */ /* 0x000fe20000300000 */
.L_x_8667:
        /* <DEDUP_REMOVED lines=12> */
.L_x_8692:
[----:B------:R-:W2:Y:S02]  /*12d30*/  SYNCS.PHASECHK.TRANS64.TRYWAIT P0, [R3+URZ], R0 ;  /* 0x00000000030075a7 */ /* 0x000ea4000800017f */
[----:B--2---:R-:W-:Y:S05]  /*12d40*/  @!P0 BRA `(.L_x_8669) ;  /* 0x00000008004c8947 */ /* 0x004fea0003800000 */
.L_x_8693:
[----:B------:R-:W-:Y:S05]  /*12d50*/  @!P2 BRA `(.L_x_8670) ;  /* 0x000000000004a947 */ /* 0x000fea0003800000 */
[----:B------:R-:W-:Y:S01]  /*12d60*/  BPT.TRAP 0x1 ;  /* 0x000000040000795c */ /* 0x000fe20000300000 */
.L_x_8670:
[----:B--2---:R-:W-:-:S04]  /*12d70*/  VIADD R3, R7, 0x22860 ;  /* 0x0002286007037836 */ /* 0x004fc80000000000 */
[----:B-1----:R-:W-:-:S04]  /*12d80*/  IMAD R5, R16, 0x8, R3 ;  /* 0x0000000810057824 */ /* 0x002fc800078e0203 */
[----:B------:R-:W1:Y:S02]  /*12d90*/  SYNCS.PHASECHK.TRANS64.TRYWAIT P0, [R5+URZ], R4 ;  /* 0x00000004050075a7 */ /* 0x000e64000800017f */
[----:B-1----:R-:W-:Y:S05]  /*12da0*/  @!P0 BRA `(.L_x_8671) ;  /* 0x0000000800488947 */ /* 0x002fea0003800000 */
.L_x_8694:
[----:B------:R-:W-:-:S07]  /*12db0*/  IMAD R3, R2, 0x8, R3 ;  /* 0x0000000802037824 */ /* 0x000fce00078e0203 */
.L_x_8672:
[----:B--2---:R2:W3:Y:S02]  /*12dc0*/  SYNCS.PHASECHK.TRANS64.TRYWAIT P0, [R3+URZ], R0 ;  /* 0x00000000030075a7 */ /* 0x0044e4000800017f */
[----:B---3--:R-:W-:Y:S05]  /*12dd0*/  @!P0 NANOSLEEP.SYNCS 0x989680 ;  /* 0x009896800000895d */ /* 0x008fea0003900000 */
[----:B------:R-:W3:Y:S02]  /*12de0*/  @!P0 SYNCS.PHASECHK.TRANS64 P0, [R3+URZ], R0 ;  /* 0x00000000030085a7 */ /* 0x000ee4000800007f */
[----:B---3--:R-:W-:Y:S05]  /*12df0*/  @!P0 BRA `(.L_x_8672) ;  /* 0xfffffffc00f08947 */ /* 0x008fea000383ffff */
.L_x_8666:
[----:B------:R-:W-:Y:S05]  /*12e00*/  BSYNC B0 ;  /* 0x0000000000007941 */ /* 0x000fea0003800000 */
.L_x_8665:
[----:B------:R-:W-:Y:S05]  /*12e10*/  EXIT ;  /* 0x000000000000794d */ /* 0x000fea0003800000 */
.L_x_8526:
[----:B-1----:R-:W-:-:S04]  /*12e20*/  IMAD.U32 R3, RZ, RZ, UR46 ;  /* 0x0000002eff037e24 */ /* 0x002fc8000f8e00ff */
[----:B------:R1:W2:Y:S03]  /*12e30*/  SYNCS.PHASECHK.TRANS64.TRYWAIT P0, [R3+URZ+0x22800], R0 ;  /* 0x02280000030075a7 */ /* 0x0002a6000800017f */
[----:B--2---:R-:W-:Y:S05]  /*12e40*/  @!P0 NANOSLEEP.SYNCS 0x989680 ;  /* 0x009896800000895d */ /* 0x004fea0003900000 */
[----:B------:R-:W2:Y:S02]  /*12e50*/  @!P0 SYNCS.PHASECHK.TRANS64 P0, [R3+URZ+0x22800], R0 ;  /* 0x02280000030085a7 */ /* 0x000ea4000800007f */
[----:B--2---:R-:W-:Y:S05]  /*12e60*/  @!P0 BRA `(.L_x_8526) ;  /* 0xfffffffc00ec8947 */ /* 0x004fea000383ffff */
[----:B------:R-:W-:Y:S05]  /*12e70*/  BRA `(.L_x_8673) ;  /* 0xfffffeec00347947 */ /* 0x000fea000383ffff */
.L_x_8530:
[----:B--2---:R-:W-:-:S04]  /*12e80*/  IMAD.U32 R3, RZ, RZ, UR21 ;  /* 0x00000015ff037e24 */ /* 0x004fc8000f8e00ff */
[----:B------:R2:W3:Y:S03]  /*12e90*/  SYNCS.PHASECHK.TRANS64.TRYWAIT P1, [R3+URZ+0x22830], R12 ;  /* 0x0228300c030075a7 */ /* 0x0004e6000802017f */
[----:B---3--:R-:W-:Y:S05]  /*12ea0*/  @!P1 NANOSLEEP.SYNCS 0x989680 ;  /* 0x009896800000995d */ /* 0x008fea0003900000 */
[----:B------:R-:W3:Y:S02]  /*12eb0*/  @!P1 SYNCS.PHASECHK.TRANS64 P1, [R3+URZ+0x22830], R12 ;  /* 0x0228300c030095a7 */ /* 0x000ee4000802007f */
[----:B---3--:R-:W-:Y:S05]  /*12ec0*/  @!P1 BRA `(.L_x_8530) ;  /* 0xfffffffc00ec9947 */ /* 0x008fea000383ffff */
[----:B------:R-:W-:Y:S05]  /*12ed0*/  BRA `(.L_x_8529) ;  /* 0xfffffeec00587947 */ /* 0x000fea000383ffff */
.L_x_8542:
[----:B--2---:R2:W3:Y:S02]  /*12ee0*/  SYNCS.PHASECHK.TRANS64.TRYWAIT P1, [R7+URZ+0x22850], R12 ;  /* 0x0228500c070075a7 */ /* 0x0044e4000802017f */
[----:B---3--:R-:W-:Y:S05]  /*12ef0*/  @!P1 NANOSLEEP.SYNCS 0x989680 ;  /* 0x009896800000995d */ /* 0x008fea0003900000 */
[----:B------:R-:W3:Y:S02]  /*12f00*/  @!P1 SYNCS.PHASECHK.TRANS64 P1, [R7+URZ+0x22850], R12 ;  /* 0x0228500c070095a7 */ /* 0x000ee4000802007f */
[----:B---3--:R-:W-:Y:S05]  /*12f10*/  @!P1 BRA `(.L_x_8542) ;  /* 0xfffffffc00f09947 */ /* 0x008fea000383ffff */
[----:B------:R-:W-:Y:S05]  /*12f20*/  BRA `(.L_x_8541) ;  /* 0xffffff1400607947 */ /* 0x000fea000383ffff */
.L_x_8550:
[----:B--2---:R-:W-:-:S04]  /*12f30*/  IMAD.U32 R11, RZ, RZ, UR28 ;  /* 0x0000001cff0b7e24 */ /* 0x004fc8000f8e00ff */
[----:B------:R2:W3:Y:S03]  /*12f40*/  SYNCS.PHASECHK.TRANS64.TRYWAIT P1, [R11+URZ+0x22830], R10 ;  /* 0x0228300a0b0075a7 */ /* 0x0004e6000802017f */
[----:B---3--:R-:W-:Y:S05]  /*12f50*/  @!P1 NANOSLEEP.SYNCS 0x989680 ;  /* 0x009896800000995d */ /* 0x008fea0003900000 */
[----:B------:R-:W3:Y:S02]  /*12f60*/  @!P1 SYNCS.PHASECHK.TRANS64 P1, [R11+URZ+0x22830], R10 ;  /* 0x0228300a0b0095a7 */ /* 0x000ee4000802007f */
[----:B---3--:R-:W-:Y:S05]  /*12f70*/  @!P1 BRA `(.L_x_8550) ;  /* 0xfffffffc00ec9947 */ /* 0x008fea000383ffff */
[----:B------:R-:W-:Y:S05]  /*12f80*/  BRA `(.L_x_8549) ;  /* 0xffffff1800d07947 */ /* 0x000fea000383ffff */
.L_x_8562:
[----:B--2---:R2:W3:Y:S02]  /*12f90*/  SYNCS.PHASECHK.TRANS64.TRYWAIT P1, [R177+URZ+0x22850], R10 ;  /* 0x0228500ab10075a7 */ /* 0x0044e4000802017f */
[----:B---3--:R-:W-:Y:S05]  /*12fa0*/  @!P1 NANOSLEEP.SYNCS 0x989680 ;  /* 0x009896800000995d */ /* 0x008fea0003900000 */
[----:B------:R-:W3:Y:S02]  /*12fb0*/  @!P1 SYNCS.PHASECHK.TRANS64 P1, [R177+URZ+0x22850], R10 ;  /* 0x0228500ab10095a7 */ /* 0x000ee4000802007f */
[----:B---3--:R-:W-:Y:S05]  /*12fc0*/  @!P1 BRA `(.L_x_8562) ;  /* 0xfffffffc00f09947 */ /* 0x008fea000383ffff */
[----:B------:R-:W-:Y:S05]  /*12fd0*/  BRA `(.L_x_8561) ;  /* 0xffffff4800fc7947 */ /* 0x000fea000383ffff */
.L_x_8571:
[----:B--2---:R-:W-:-:S04]  /*12fe0*/  IMAD.U32 R8, RZ, RZ, UR26 ;  /* 0x0000001aff087e24 */ /* 0x004fc8000f8e00ff */
[----:B------:R2:W3:Y:S03]  /*12ff0*/  SYNCS.PHASECHK.TRANS64.TRYWAIT P2, [R8+URZ+0x22830], R7 ;  /* 0x02283007080075a7 */ /* 0x0004e6000804017f */
[----:B---3--:R-:W-:Y:S05]  /*13000*/  @!P2 NANOSLEEP.SYNCS 0x989680 ;  /* 0x009896800000a95d */ /* 0x008fea0003900000 */
[----:B------:R-:W3:Y:S02]  /*13010*/  @!P2 SYNCS.PHASECHK.TRANS64 P2, [R8+URZ+0x22830], R7 ;  /* 0x022830070800a5a7 */ /* 0x000ee4000804007f */
[----:B---3--:R-:W-:Y:S05]  /*13020*/  @!P2 BRA `(.L_x_8571) ;  /* 0xfffffffc00eca947 */ /* 0x008fea000383ffff */
[----:B------:R-:W-:Y:S05]  /*13030*/  BRA `(.L_x_8570) ;  /* 0xffffff5000887947 */ /* 0x000fea000383ffff */
.L_x_8575:
[----:B--2---:R2:W3:Y:S02]  /*13040*/  SYNCS.PHASECHK.TRANS64.TRYWAIT P2, [R210+URZ+0x22850], R7 ;  /* 0x02285007d20075a7 */ /* 0x0044e4000804017f */
[----:B---3--:R-:W-:Y:S05]  /*13050*/  @!P2 NANOSLEEP.SYNCS 0x989680 ;  /* 0x009896800000a95d */ /* 0x008fea0003900000 */
[----:B------:R-:W3:Y:S02]  /*13060*/  @!P2 SYNCS.PHASECHK.TRANS64 P2, [R210+URZ+0x22850], R7 ;  /* 0x02285007d200a5a7 */ /* 0x000ee4000804007f */
[----:B---3--:R-:W-:Y:S05]  /*13070*/  @!P2 BRA `(.L_x_8575) ;  /* 0xfffffffc00f0a947 */ /* 0x008fea000383ffff */
[----:B------:R-:W-:Y:S05]  /*13080*/  BRA `(.L_x_8574) ;  /* 0xffffff7000287947 */ /* 0x000fea000383ffff */
.L_x_8581:
[----:B--2---:R-:W-:-:S04]  /*13090*/  IMAD.U32 R9, RZ, RZ, UR27 ;  /* 0x0000001bff097e24 */ /* 0x004fc8000f8e00ff */
[----:B------:R2:W3:Y:S03]  /*130a0*/  SYNCS.PHASECHK.TRANS64.TRYWAIT P1, [R9+URZ+0x22830], R12 ;  /* 0x0228300c090075a7 */ /* 0x0004e6000802017f */
[----:B---3--:R-:W-:Y:S05]  /*130b0*/  @!P1 NANOSLEEP.SYNCS 0x989680 ;  /* 0x009896800000995d */ /* 0x008fea0003900000 */
[----:B------:R-:W3:Y:S02]  /*130c0*/  @!P1 SYNCS.PHASECHK.TRANS64 P1, [R9+URZ+0x22830], R12 ;  /* 0x0228300c090095a7 */ /* 0x000ee4000802007f */
[----:B---3--:R-:W-:Y:S05]  /*130d0*/  @!P1 BRA `(.L_x_8581) ;  /* 0xfffffffc00ec9947 */ /* 0x008fea000383ffff */
[----:B------:R-:W-:Y:S05]  /*130e0*/  BRA `(.L_x_8580) ;  /* 0xffffff74002c7947 */ /* 0x000fea000383ffff */
.L_x_8593:
[----:B--2---:R2:W3:Y:S02]  /*130f0*/  SYNCS.PHASECHK.TRANS64.TRYWAIT P1, [R177+URZ+0x22850], R12 ;  /* 0x0228500cb10075a7 */ /* 0x0044e4000802017f */
[----:B---3--:R-:W-:Y:S05]  /*13100*/  @!P1 NANOSLEEP.SYNCS 0x989680 ;  /* 0x009896800000995d */ /* 0x008fea0003900000 */
[----:B------:R-:W3:Y:S02]  /*13110*/  @!P1 SYNCS.PHASECHK.TRANS64 P1, [R177+URZ+0x22850], R12 ;  /* 0x0228500cb10095a7 */ /* 0x000ee4000802007f */
[----:B---3--:R-:W-:Y:S05]  /*13120*/  @!P1 BRA `(.L_x_8593) ;  /* 0xfffffffc00f09947 */ /* 0x008fea000383ffff */
[----:B------:R-:W-:Y:S05]  /*13130*/  BRA `(.L_x_8592) ;  /* 0xffffffa400587947 */ /* 0x000fea000383ffff */
.L_x_8624:
        /* <DEDUP_REMOVED lines=10> */
.L_x_8674:
[----:B------:R-:W-:Y:S05]  /*131e0*/  BRA `(.L_x_8675) ;  /* 0xffffffd800ec7947 */ /* 0x000fea000383ffff */
.L_x_8625:
[----:B------:R-:W-:Y:S01]  /*131f0*/  BSSY B0, `(.L_x_8676) ;  /* 0x0000006000007945 */ /* 0x000fe20003800000 */
[----:B------:R-:W-:-:S07]  /*13200*/  IMAD.MOV.U32 R15, RZ, RZ, -0x1 ;  /* 0xffffffffff0f7424 */ /* 0x000fce00078e00ff */
[----:B------:R-:W-:Y:S05]  /*13210*/  WARPSYNC.COLLECTIVE R15, `(.L_x_8677) ;  /* 0x000000000f0c7348 */ /* 0x000fea0003c00000 */
[----:B------:R-:W-:Y:S02]  /*13220*/  ELECT P6, UR62, PT ;  /* 0x00000000003e782f */ /* 0x000fe400038c0000 */
[----:B------:R-:W-:Y:S01]  /*13230*/  MOV R14, UR62 ;  /* 0x0000003e000e7c02 */ /* 0x000fe20008000f00 */
[----:B------:R-:W-:Y:S10]  /*13240*/  ENDCOLLECTIVE ;  /* 0x000000000000791b */ /* 0x000ff40003800000 */
.L_x_8677:
[----:B------:R-:W-:Y:S05]  /*13250*/  BSYNC B0 ;  /* 0x0000000000007941 */ /* 0x000fea0003800000 */
.L_x_8676:
[----:B------:R-:W-:Y:S05]  /*13260*/  BRA `(.L_x_8678) ;  /* 0xffffffd800dc7947 */ /* 0x000fea000383ffff */
.L_x_8628:
[----:B-1----:R1:W2:Y:S02]  /*13270*/  SYNCS.PHASECHK.TRANS64.TRYWAIT P2, [R8+URZ+0x22840], R5 ;  /* 0x02284005080075a7 */ /* 0x0022a4000804017f */
[----:B--2---:R-:W-:Y:S05]  /*13280*/  @!P2 NANOSLEEP.SYNCS 0x989680 ;  /* 0x009896800000a95d */ /* 0x004fea0003900000 */
[----:B------:R-:W2:Y:S02]  /*13290*/  @!P2 SYNCS.PHASECHK.TRANS64 P2, [R8+URZ+0x22840], R5 ;  /* 0x022840050800a5a7 */ /* 0x000ea4000804007f */
[----:B--2---:R-:W-:Y:S05]  /*132a0*/  @!P2 BRA `(.L_x_8628) ;  /* 0xfffffffc00f0a947 */ /* 0x004fea000383ffff */
[----:B------:R-:W-:Y:S05]  /*132b0*/  BRA `(.L_x_8679) ;  /* 0xffffffdc00387947 */ /* 0x000fea000383ffff */
.L_x_8630:
[----:B-1----:R-:W-:-:S04]  /*132c0*/  IMAD.U32 R8, RZ, RZ, UR37 ;  /* 0x00000025ff087e24 */ /* 0x002fc8000f8e00ff */
[----:B------:R1:W2:Y:S03]  /*132d0*/  SYNCS.PHASECHK.TRANS64.TRYWAIT P2, [R8+URZ+0x22820], R5 ;  /* 0x02282005080075a7 */ /* 0x0002a6000804017f */
[----:B--2---:R-:W-:Y:S05]  /*132e0*/  @!P2 NANOSLEEP.SYNCS 0x989680 ;  /* 0x009896800000a95d */ /* 0x004fea0003900000 */
[----:B------:R-:W2:Y:S02]  /*132f0*/  @!P2 SYNCS.PHASECHK.TRANS64 P2, [R8+URZ+0x22820], R5 ;  /* 0x022820050800a5a7 */ /* 0x000ea4000804007f */
[----:B--2---:R-:W-:Y:S05]  /*13300*/  @!P2 BRA `(.L_x_8630) ;  /* 0xfffffffc00eca947 */ /* 0x004fea000383ffff */
[----:B------:R-:W-:Y:S05]  /*13310*/  BRA `(.L_x_8680) ;  /* 0xffffffdc00d87947 */ /* 0x000fea000383ffff */
.L_x_8633:
[----:B-1----:R1:W2:Y:S02]  /*13320*/  SYNCS.PHASECHK.TRANS64.TRYWAIT P2, [R8+URZ+0x22860], R5 ;  /* 0x02286005080075a7 */ /* 0x0022a4000804017f */
[----:B--2---:R-:W-:Y:S05]  /*13330*/  @!P2 NANOSLEEP.SYNCS 0x989680 ;  /* 0x009896800000a95d */ /* 0x004fea0003900000 */
[----:B------:R-:W2:Y:S02]  /*13340*/  @!P2 SYNCS.PHASECHK.TRANS64 P2, [R8+URZ+0x22860], R5 ;  /* 0x022860050800a5a7 */ /* 0x000ea4000804007f */
[----:B--2---:R-:W-:Y:S05]  /*13350*/  @!P2 BRA `(.L_x_8633) ;  /* 0xfffffffc00f0a947 */ /* 0x004fea000383ffff */
[----:B------:R-:W-:Y:S05]  /*13360*/  BRA `(.L_x_8681) ;  /* 0xffffffdc00ec7947 */ /* 0x000fea000383ffff */
.L_x_8640:
[----:B-1----:R1:W2:Y:S02]  /*13370*/  SYNCS.PHASECHK.TRANS64.TRYWAIT P3, [R2+URZ+0x22840], R3 ;  /* 0x02284003020075a7 */ /* 0x0022a4000806017f */
[----:B--2---:R-:W-:Y:S05]  /*13380*/  @!P3 NANOSLEEP.SYNCS 0x989680 ;  /* 0x009896800000b95d */ /* 0x004fea0003900000 */
[----:B------:R-:W2:Y:S02]  /*13390*/  @!P3 SYNCS.PHASECHK.TRANS64 P3, [R2+URZ+0x22840], R3 ;  /* 0x022840030200b5a7 */ /* 0x000ea4000806007f */
[----:B--2---:R-:W-:Y:S05]  /*133a0*/  @!P3 BRA `(.L_x_8640) ;  /* 0xfffffffc00f0b947 */ /* 0x004fea000383ffff */
[----:B------:R-:W-:Y:S05]  /*133b0*/  BRA `(.L_x_8682) ;  /* 0xffffffe400247947 */ /* 0x000fea000383ffff */
.L_x_8642:
[----:B---3--:R3:W4:Y:S02]  /*133c0*/  SYNCS.PHASECHK.TRANS64.TRYWAIT P3, [R2+URZ+0x22860], R3 ;  /* 0x02286003020075a7 */ /* 0x008724000806017f */
[----:B----4-:R-:W-:Y:S05]  /*133d0*/  @!P3 NANOSLEEP.SYNCS 0x989680 ;  /* 0x009896800000b95d */ /* 0x010fea0003900000 */
[----:B------:R-:W4:Y:S02]  /*133e0*/  @!P3 SYNCS.PHASECHK.TRANS64 P3, [R2+URZ+0x22860], R3 ;  /* 0x022860030200b5a7 */ /* 0x000f24000806007f */
[----:B----4-:R-:W-:Y:S05]  /*133f0*/  @!P3 BRA `(.L_x_8642) ;  /* 0xfffffffc00f0b947 */ /* 0x010fea000383ffff */
[----:B------:R-:W-:Y:S05]  /*13400*/  BRA `(.L_x_8683) ;  /* 0xffffffe4006c7947 */ /* 0x000fea000383ffff */
.L_x_8648:
[----:B-1----:R1:W2:Y:S02]  /*13410*/  SYNCS.PHASECHK.TRANS64.TRYWAIT P3, [R3+URZ+0x22840], R2 ;  /* 0x02284002030075a7 */ /* 0x0022a4000806017f */
[----:B--2---:R-:W-:Y:S05]  /*13420*/  @!P3 NANOSLEEP.SYNCS 0x989680 ;  /* 0x009896800000b95d */ /* 0x004fea0003900000 */
[----:B------:R-:W2:Y:S02]  /*13430*/  @!P3 SYNCS.PHASECHK.TRANS64 P3, [R3+URZ+0x22840], R2 ;  /* 0x022840020300b5a7 */ /* 0x000ea4000806007f */
[----:B--2---:R-:W-:Y:S05]  /*13440*/  @!P3 BRA `(.L_x_8648) ;  /* 0xfffffffc00f0b947 */ /* 0x004fea000383ffff */
[----:B------:R-:W-:Y:S05]  /*13450*/  BRA `(.L_x_8684) ;  /* 0xffffffe800947947 */ /* 0x000fea000383ffff */
.L_x_8650:
[----:B---3--:R3:W4:Y:S02]  /*13460*/  SYNCS.PHASECHK.TRANS64.TRYWAIT P3, [R3+URZ+0x22860], R2 ;  /* 0x02286002030075a7 */ /* 0x008724000806017f */
[----:B----4-:R-:W-:Y:S05]  /*13470*/  @!P3 NANOSLEEP.SYNCS 0x989680 ;  /* 0x009896800000b95d */ /* 0x010fea0003900000 */
[----:B------:R-:W4:Y:S02]  /*13480*/  @!P3 SYNCS.PHASECHK.TRANS64 P3, [R3+URZ+0x22860], R2 ;  /* 0x022860020300b5a7 */ /* 0x000f24000806007f */
[----:B----4-:R-:W-:Y:S05]  /*13490*/  @!P3 BRA `(.L_x_8650) ;  /* 0xfffffffc00f0b947 */ /* 0x010fea000383ffff */
[----:B------:R-:W-:Y:S05]  /*134a0*/  BRA `(.L_x_8685) ;  /* 0xffffffe800dc7947 */ /* 0x000fea000383ffff */
.L_x_8655:
[----:B-1----:R1:W2:Y:S02]  /*134b0*/  SYNCS.PHASECHK.TRANS64.TRYWAIT P3, [R2+URZ+0x22840], R3 ;  /* 0x02284003020075a7 */ /* 0x0022a4000806017f */
[----:B--2---:R-:W-:Y:S05]  /*134c0*/  @!P3 NANOSLEEP.SYNCS 0x989680 ;  /* 0x009896800000b95d */ /* 0x004fea0003900000 */
[----:B------:R-:W2:Y:S02]  /*134d0*/  @!P3 SYNCS.PHASECHK.TRANS64 P3, [R2+URZ+0x22840], R3 ;  /* 0x022840030200b5a7 */ /* 0x000ea4000806007f */
[----:B--2---:R-:W-:Y:S05]  /*134e0*/  @!P3 BRA `(.L_x_8655) ;  /* 0xfffffffc00f0b947 */ /* 0x004fea000383ffff */
[----:B------:R-:W-:Y:S05]  /*134f0*/  BRA `(.L_x_8686) ;  /* 0xffffffec00e47947 */ /* 0x000fea000383ffff */
.L_x_8657:
[----:B--2---:R2:W3:Y:S02]  /*13500*/  SYNCS.PHASECHK.TRANS64.TRYWAIT P3, [R2+URZ+0x22860], R3 ;  /* 0x02286003020075a7 */ /* 0x0044e4000806017f */
[----:B---3--:R-:W-:Y:S05]  /*13510*/  @!P3 NANOSLEEP.SYNCS 0x989680 ;  /* 0x009896800000b95d */ /* 0x008fea0003900000 */
[----:B------:R-:W3:Y:S02]  /*13520*/  @!P3 SYNCS.PHASECHK.TRANS64 P3, [R2+URZ+0x22860], R3 ;  /* 0x022860030200b5a7 */ /* 0x000ee4000806007f */
[----:B---3--:R-:W-:Y:S05]  /*13530*/  @!P3 BRA `(.L_x_8657) ;  /* 0xfffffffc00f0b947 */ /* 0x008fea000383ffff */
[----:B------:R-:W-:Y:S05]  /*13540*/  BRA `(.L_x_8687) ;  /* 0xfffffff0002c7947 */ /* 0x000fea000383ffff */
.L_x_8662:
[----:B------:R-:W-:Y:S01]  /*13550*/  BSSY B0, `(.L_x_8688) ;  /* 0x0000007000007945 */ /* 0x000fe20003800000 */
[----:B--2---:R-:W-:Y:S02]  /*13560*/  IMAD.MOV.U32 R12, RZ, RZ, RZ ;  /* 0x000000ffff0c7224 */ /* 0x004fe400078e00ff */
[----:B------:R-:W-:Y:S02]  /*13570*/  IMAD.MOV.U32 R11, RZ, RZ, 0x1f ;  /* 0x0000001fff0b7424 */ /* 0x000fe400078e00ff */
[----:B------:R-:W-:-:S07]  /*13580*/  IMAD.MOV.U32 R15, RZ, RZ, -0x1 ;  /* 0xffffffffff0f7424 */ /* 0x000fce00078e00ff */
[----:B-1-34-:R-:W-:Y:S05]  /*13590*/  WARPSYNC.COLLECTIVE R15, `(.L_x_8689) ;  /* 0x000000000f087348 */ /* 0x01afea0003c00000 */
[----:B------:R2:W1:Y:S02]  /*135a0*/  SHFL.IDX P6, R14, R13, R12, R11 ;  /* 0x0000000c0d0e7389 */ /* 0x00046400000c000b */
[----:B-1234-:R-:W-:Y:S01]  /*135b0*/  ENDCOLLECTIVE ;  /* 0x000000000000791b */ /* 0x01efe20003800000 */
.L_x_8689:
[----:B------:R-:W-:Y:S05]  /*135c0*/  BSYNC B0 ;  /* 0x0000000000007941 */ /* 0x000fea0003800000 */
.L_x_8688:
[----:B------:R-:W-:Y:S05]  /*135d0*/  BRA `(.L_x_8690) ;  /* 0xfffffff400107947 */ /* 0x000fea000383ffff */
.L_x_8664:
[----:B-1----:R1:W2:Y:S02]  /*135e0*/  SYNCS.PHASECHK.TRANS64.TRYWAIT P0, [R7+URZ+0x22820], R0 ;  /* 0x02282000070075a7 */ /* 0x0022a4000800017f */
[----:B--2---:R-:W-:Y:S05]  /*135f0*/  @!P0 NANOSLEEP.SYNCS 0x989680 ;  /* 0x009896800000895d */ /* 0x004fea0003900000 */
[----:B------:R-:W2:Y:S02]  /*13600*/  @!P0 SYNCS.PHASECHK.TRANS64 P0, [R7+URZ+0x22820], R0 ;  /* 0x02282000070085a7 */ /* 0x000ea4000800007f */
[----:B--2---:R-:W-:Y:S05]  /*13610*/  @!P0 BRA `(.L_x_8664) ;  /* 0xfffffffc00f08947 */ /* 0x004fea000383ffff */
[----:B------:R-:W-:Y:S05]  /*13620*/  BRA `(.L_x_8691) ;  /* 0xfffffff400587947 */ /* 0x000fea000383ffff */
.L_x_8668:
[----:B-1----:R1:W2:Y:S02]  /*13630*/  SYNCS.PHASECHK.TRANS64.TRYWAIT P0, [R5+URZ], R4 ;  /* 0x00000004050075a7 */ /* 0x0022a4000800017f */
[----:B--2---:R-:W-:Y:S05]  /*13640*/  @!P0 NANOSLEEP.SYNCS 0x989680 ;  /* 0x009896800000895d */ /* 0x004fea0003900000 */
[----:B------:R-:W2:Y:S02]  /*13650*/  @!P0 SYNCS.PHASECHK.TRANS64 P0, [R5+URZ], R4 ;  /* 0x00000004050085a7 */ /* 0x000ea4000800007f */
[----:B--2---:R-:W-:Y:S05]  /*13660*/  @!P0 BRA `(.L_x_8668) ;  /* 0xfffffffc00f08947 */ /* 0x004fea000383ffff */
[----:B------:R-:W-:Y:S05]  /*13670*/  BRA `(.L_x_8692) ;  /* 0xfffffff400ac7947 */ /* 0x000fea000383ffff */
.L_x_8669:
[----:B--2---:R2:W3:Y:S02]  /*13680*/  SYNCS.PHASECHK.TRANS64.TRYWAIT P0, [R3+URZ], R0 ;  /* 0x00000000030075a7 */ /* 0x0044e4000800017f */
[----:B---3--:R-:W-:Y:S05]  /*13690*/  @!P0 NANOSLEEP.SYNCS 0x989680 ;  /* 0x009896800000895d */ /* 0x008fea0003900000 */
[----:B------:R-:W3:Y:S02]  /*136a0*/  @!P0 SYNCS.PHASECHK.TRANS64 P0, [R3+URZ], R0 ;  /* 0x00000000030085a7 */ /* 0x000ee4000800007f */
[----:B---3--:R-:W-:Y:S05]  /*136b0*/  @!P0 BRA `(.L_x_8669) ;  /* 0xfffffffc00f08947 */ /* 0x008fea000383ffff */
[----:B------:R-:W-:Y:S05]  /*136c0*/  BRA `(.L_x_8693) ;  /* 0xfffffff400a07947 */ /* 0x000fea000383ffff */
.L_x_8671:
[----:B-1----:R1:W2:Y:S02]  /*136d0*/  SYNCS.PHASECHK.TRANS64.TRYWAIT P0, [R5+URZ], R4 ;  /* 0x00000004050075a7 */ /* 0x0022a4000800017f */
[----:B--2---:R-:W-:Y:S05]  /*136e0*/  @!P0 NANOSLEEP.SYNCS 0x989680 ;  /* 0x009896800000895d */ /* 0x004fea0003900000 */
[----:B------:R-:W2:Y:S02]  /*136f0*/  @!P0 SYNCS.PHASECHK.TRANS64 P0, [R5+URZ], R4 ;  /* 0x00000004050085a7 */ /* 0x000ea4000800007f */
[----:B--2---:R-:W-:Y:S05]  /*13700*/  @!P0 BRA `(.L_x_8671) ;  /* 0xfffffffc00f08947 */ /* 0x004fea000383ffff */
[----:B------:R-:W-:Y:S05]  /*13710*/  BRA `(.L_x_8694) ;  /* 0xfffffff400a47947 */ /* 0x000fea000383ffff */
.L_x_8695:
        /* <DEDUP_REMOVED lines=14> */
.L_x_11965:


//--------------------- .text._ZN7cutlass13device_kernelIN5flash11enable_sm90INS1_16FlashAttnFwdSm90INS1_25CollectiveMainloopFwdSm90ILi2EN4cute5tupleIJNS5_1CILi1EEES8_S8_EEENS6_IJNS7_ILi128EEENS7_ILi96EEENS7_ILi64EEEEEELi256ENS_6half_tEfNS_4arch4Sm90ELb0ELb1ELb1ELb0ELb0ELb0ELb1ELb1ELb0ELb0ELb0ELb0EEENS1_21CollectiveEpilogueFwdINS6_IJSA_NS7_ILi256EEESB_EEES9_SE_SG_Li256ELb0ELb0ELb0ELb0EEENS1_30DynamicPersistentTileSchedulerILi256ELi32ELb0ELb0ELb1EEEEEEEEEvNT_6ParamsE --------------------------
	.section	.text._ZN7cutlass13device_kernelIN5flash11enable_sm90INS1_16FlashAttnFwdSm90INS1_25CollectiveMainloopFwdSm90ILi2EN4cute5tupleIJNS5_1CILi1EEES8_S8_EEENS6_IJNS7_ILi128EEENS7_ILi96EEENS7_ILi64EEEEEELi256ENS_6half_tEfNS_4arch4Sm90ELb0ELb1ELb1ELb0ELb0ELb0ELb1ELb1ELb0ELb0ELb0ELb0EEENS1_21CollectiveEpilogueFwdINS6_IJSA_NS7_ILi256EEESB_EEES9_SE_SG_Li256ELb0ELb0ELb0ELb0EEENS1_30DynamicPersistentTileSchedulerILi256ELi32ELb0ELb0ELb1EEEEEEEEEvNT_6ParamsE,"ax",@progbits
	.align	128
.text._ZN7cutlass13device_kernelIN5flash11enable_sm90INS1_16FlashAttnFwdSm90INS1_25CollectiveMainloopFwdSm90ILi2EN4cute5tupleIJNS5_1CILi1EEES8_S8_EEENS6_IJNS7_ILi128EEENS7_ILi96EEENS7_ILi64EEEEEELi256ENS_6half_tEfNS_4arch4Sm90ELb0ELb1ELb1ELb0ELb0ELb0ELb1ELb1ELb0ELb0ELb0ELb0EEENS1_21CollectiveEpilogueFwdINS6_IJSA_NS7_ILi256EEESB_EEES9_SE_SG_Li256ELb0ELb0ELb0ELb0EEENS1_30DynamicPersistentTileSchedulerILi256ELi32ELb0ELb0ELb1EEEEEEEEEvNT_6ParamsE:
        .type           _ZN7cutlass13device_kernelIN5flash11enable_sm90INS1_16FlashAttnFwdSm90INS1_25CollectiveMainloopFwdSm90ILi2EN4cute5tupleIJNS5_1CILi1EEES8_S8_EEENS6_IJNS7_ILi128EEENS7_ILi96EEENS7_ILi64EEEEEELi256ENS_6half_tEfNS_4arch4Sm90ELb0ELb1ELb1ELb0ELb0ELb0ELb1ELb1ELb0ELb0ELb0ELb0EEENS1_21CollectiveEpilogueFwdINS6_IJSA_NS7_ILi256EEESB_EEES9_SE_SG_Li256ELb0ELb0ELb0ELb0EEENS1_30DynamicPersistentTileSchedulerILi256ELi32ELb0ELb0ELb1EEEEEEEEEvNT_6ParamsE,@function
        .size           _ZN7cutlass13device_kernelIN5flash11enable_sm90INS1_16FlashAttnFwdSm90INS1_25CollectiveMainloopFwdSm90ILi2EN4cute5tupleIJNS5_1CILi1EEES8_S8_EEENS6_IJNS7_ILi128EEENS7_ILi96EEENS7_ILi64EEEEEELi256ENS_6half_tEfNS_4arch4Sm90ELb0ELb1ELb1ELb0ELb0ELb0ELb1ELb1ELb0ELb0ELb0ELb0EEENS1_21CollectiveEpilogueFwdINS6_IJSA_NS7_ILi256EEESB_EEES9_SE_SG_Li256ELb0ELb0ELb0ELb0EEENS1_30DynamicPersistentTileSchedulerILi256ELi32ELb0ELb0ELb1EEEEEEEEEvNT_6ParamsE,(.L_x_11966 - _ZN7cutlass13device_kernelIN5flash11enable_sm90INS1_16FlashAttnFwdSm90INS1_25CollectiveMainloopFwdSm90ILi2EN4cute5tupleIJNS5_1CILi1EEES8_S8_EEENS6_IJNS7_ILi128EEENS7_ILi96EEENS7_ILi64EEEEEELi256ENS_6half_tEfNS_4arch4Sm90ELb0ELb1ELb1ELb0ELb0ELb0ELb1ELb1ELb0ELb0ELb0ELb0EEENS1_21CollectiveEpilogueFwdINS6_IJSA_NS7_ILi256EEESB_EEES9_SE_SG_Li256ELb0ELb0ELb0ELb0EEENS1_30DynamicPersistentTileSchedulerILi256ELi32ELb0ELb0ELb1EEEEEEEEEvNT_6ParamsE)
        .other          _ZN7cutlass13device_kernelIN5flash11enable_sm90INS1_16FlashAttnFwdSm90INS1_25CollectiveMainloopFwdSm90ILi2EN4cute5tupleIJNS5_1CILi1EEES8_S8_EEENS6_IJNS7_ILi128EEENS7_ILi96EEENS7_ILi64EEEEEELi256ENS_6half_tEfNS_4arch4Sm90ELb0ELb1ELb1ELb0ELb0ELb0ELb1ELb1ELb0ELb0ELb0ELb0EEENS1_21CollectiveEpilogueFwdINS6_IJSA_NS7_ILi256EEESB_EEES9_SE_SG_Li256ELb0ELb0ELb0ELb0EEENS1_30DynamicPersistentTileSchedulerILi256ELi32ELb0ELb0ELb1EEEEEEEEEvNT_6ParamsE,@"STO_CUDA_ENTRY STV_DEFAULT"
_ZN7cutlass13device_kernelIN5flash11enable_sm90INS1_16FlashAttnFwdSm90INS1_25CollectiveMainloopFwdSm90ILi2EN4cute5tupleIJNS5_1CILi1EEES8_S8_EEENS6_IJNS7_ILi128EEENS7_ILi96EEENS7_ILi64EEEEEELi256ENS_6half_tEfNS_4arch4Sm90ELb0ELb1ELb1ELb0ELb0ELb0ELb1ELb1ELb0ELb0ELb0ELb0EEENS1_21CollectiveEpilogueFwdINS6_IJSA_NS7_ILi256EEESB_EEES9_SE_SG_Li256ELb0ELb0ELb0ELb0EEENS1_30DynamicPersistentTileSchedulerILi256ELi32ELb0ELb0ELb1EEEEEEEEEvNT_6ParamsE:
[----:B------:R-:W1:Y:S02]  /*0000*/  LDC R1, c[0x0][0x28] ;  /* 0x00000a00ff017b82 */ /* 0x000e640000000800 */
[----:B-1----:R-:W-:Y:S01]  /*0010*/  VIADD R1, R1, 0xfffffb80 ;  /* 0xfffffb8001017836 */ /* 0x002fe20000000000 */
[----:B------:R-:W1:Y:S01]  /*0020*/  S2R R3, SR_TID.X ;  /* 0x0000000000037919 */ /* 0x000e620000002100 */
[----:B------:R-:W-:Y:S01]  /*0030*/  ELECT P0, URZ, PT ;  /* 0x00000000003f782f */ /* 0x000fe20003800000 */
[----:B------:R-:W-:Y:S01]  /*0040*/  BSSY B0, `(.L_x_8696) ;  /* 0x000001b000007945 */ /* 0x000fe20003800000 */
[----:B------:R-:W-:Y:S02]  /*0050*/  ULDC UR4, c[0x0][0x20] ;  /* 0x0000080000047ab9 */ /* 0x000fe40000000800 */
[----:B------:R-:W-:Y:S01]  /*0060*/  IADD3 R16, P1, R1, UR4, RZ ;  /* 0x0000000401107c10 */ /* 0x000fe2000ff3e0ff */
[----:B------:R-:W-:-:S04]  /*0070*/  ULDC UR4, c[0x0][0x24] ;  /* 0x0000090000047ab9 */ /* 0x000fc80000000800 */
[----:B------:R-:W-:Y:S01]  /*0080*/  IMAD.X R17, RZ, RZ, UR4, P1 ;  /* 0x00000004ff117e24 */ /* 0x000fe200088e06ff */
        /* <DEDUP_REMOVED lines=22> */
.L_x_8697:
[----:B------:R-:W-:Y:S05]  /*01f0*/  BSYNC B0 ;  /* 0x0000000000007941 */ /* 0x000fea0003800000 */
.L_x_8696:
        /* <DEDUP_REMOVED lines=39> */
.L_x_8698:
        /* <DEDUP_REMOVED lines=22> */
.L_x_8699:
        /* <DEDUP_REMOVED lines=18> */
.L_x_8700:
        /* <DEDUP_REMOVED lines=22> */
.L_x_8701:
        /* <DEDUP_REMOVED lines=22> */
.L_x_8702:
[----:B------:R-:W-:Y:S01]  /*09b0*/  IADD3 R2, P0, R16, 0x70, RZ ;  /* 0x0000007010027810 */ /* 0x000fe20007f1e0ff */
[----:B------:R-:W-:Y:S01]  /*09c0*/  UMOV UR38, 0x1 ;  /* 0x0000000100267882 */ /* 0x000fe20000000000 */
[----:B------:R-:W-:Y:S01]  /*09d0*/  PLOP3.LUT P1, PT, PT, PT, UP0, 0x80, 0x0 ;  /* 0x000000000000781c */ /* 0x000fe20003f2f008 */
[----:B------:R-:W-:Y:S01]  /*09e0*/  NOP ;  /* 0x0000000000007918 */ /* 0x000fe20000000000 */
[----:B------:R-:W-:Y:S01]  /*09f0*/  USEL UR38, UR38, 0x2, !UP0 ;  /* 0x0000000226267887 */ /* 0x000fe2000c000000 */
[----:B------:R5:W-:Y:S01]  /*0a00*/  STL [R1+0x474], R2 ;  /* 0x0004740201007387 */ /* 0x000be20000100800 */
[----:B------:R-:W-:Y:S01]  /*0a10*/  ULDC.64 UR46, c[0x0][0x208] ;  /* 0x00008200002e7ab9 */ /* 0x000fe20000000a00 */
[----:B-----5:R-:W-:-:S05]  /*0a20*/  IMAD.X R2, RZ, RZ, R17, P0 ;  /* 0x000000ffff027224 */ /* 0x020fca00000e0611 */
[----:B------:R1:W-:Y:S02]  /*0a30*/  STL [R1+0x470], R2 ;  /* 0x0004700201007387 */ /* 0x0003e40000100800 */
[----:B-1234-:R-:W-:Y:S06]  /*0a40*/  BAR.SYNC.DEFER_BLOCKING 0x0 ;  /* 0x0000000000007b1d */ /* 0x01efec0000010000 */
[----:B------:R-:W-:Y:S05]  /*0a50*/  @!P1 BRA `(.L_x_8703) ;  /* 0x0000020800d89947 */ /* 0x000fea0003800000 */
.L_x_8704:
        /* <DEDUP_REMOVED lines=8> */
[----:B------:R-:W-:Y:S01]  /*0ae0*/  ISETP.NE.AND P0, PT, R18, 0x1, PT ;  /* 0x000000011200780c */ /* 0x000fe20003f05270 */
[----:B------:R2:W-:-:S12]  /*0af0*/  STL.64 [R1+0x218], RZ ;  /* 0x000218ff01007387 */ /* 0x0005d80000100a00 */
[----:B------:R-:W-:Y:S06]  /*0b00*/  @!P0 BAR.ARV 0x9, 0x100 ;  /* 0x0244000000008b1d */ /* 0x000fec0000002000 */
[C---:B------:R-:W-:Y:S02]  /*0b10*/  IADD3 R206, P1, R16.reuse, 0x218, RZ ;  /* 0x0000021810ce7810 */ /* 0x040fe40007f3e0ff */
[----:B------:R-:W-:Y:S01]  /*0b20*/  IADD3 R212, P2, R16, 0x224, RZ ;  /* 0x0000022410d47810 */ /* 0x000fe20007f5e0ff */
[----:B------:R2:W-:Y:S01]  /*0b30*/  STL [R1+0x220], RZ ;  /* 0x000220ff01007387 */ /* 0x0005e20000100800 */
[----:B-1----:R-:W-:Y:S01]  /*0b40*/  ISETP.LE.AND P0, PT, R0, UR5, PT ;  /* 0x0000000500007c0c */ /* 0x002fe2000bf03270 */
[----:B------:R-:W-:-:S02]  /*0b50*/  IMAD.X R207, RZ, RZ, R17, P1 ;  /* 0x000000ffffcf7224 */ /* 0x000fc400008e0611 */
[----:B------:R2:W-:Y:S01]  /*0b60*/  STL [R1+0x224], RZ ;  /* 0x000224ff01007387 */ /* 0x0005e20000100800 */
[----:B------:R-:W-:-:S09]  /*0b70*/  IMAD.X R211, RZ, RZ, R17, P2 ;  /* 0x000000ffffd37224 */ /* 0x000fd200010e0611 */
[----:B--2---:R-:W-:Y:S05]  /*0b80*/  @P0 EXIT ;  /* 0x000000000000094d */ /* 0x004fea0003800000 */
[----:B------:R-:W1:Y:S01]  /*0b90*/  S2R R6, SR_TID.X ;  /* 0x0000000000067919 */ /* 0x000e620000002100 */
[----:B------:R-:W2:Y:S01]  /*0ba0*/  S2UR UR6, SR_CgaCtaId ;  /* 0x00000000000679c3 */ /* 0x000ea20000008800 */
[----:B------:R-:W-:Y:S01]  /*0bb0*/  UMOV UR50, 0x400 ;  /* 0x0000040000327882 */ /* 0x000fe20000000000 */
[----:B------:R-:W-:Y:S01]  /*0bc0*/  IMAD.MOV.U32 R185, RZ, RZ, 0x2 ;  /* 0x00000002ffb97424 */ /* 0x000fe200078e00ff */
[C---:B------:R-:W-:Y:S01]  /*0bd0*/  IADD3 R204, -R18.reuse, 0xb, RZ ;  /* 0x0000000b12cc7810 */ /* 0x040fe20007ffe1ff */
[----:B------:R-:W-:Y:S01]  /*0be0*/  VIADD R205, R18, 0x8 ;  /* 0x0000000812cd7836 */ /* 0x000fe20000000000 */
[----:B------:R-:W-:-:S03]  /*0bf0*/  ULDC.64 UR36, c[0x0][0x198] ;  /* 0x0000660000247ab9 */ /* 0x000fc60000000a00 */
[----:B------:R-:W3:Y:S01]  /*0c00*/  S2UR UR4, SR_SWINHI ;  /* 0x00000000000479c3 */ /* 0x000ee20000002f00 */
[----:B--2---:R-:W-:Y:S01]  /*0c10*/  ULEA UR50, UR6, UR50, 0x18 ;  /* 0x0000003206327291 */ /* 0x004fe2000f8ec03f */
[----:B-1----:R-:W-:-:S06]  /*0c20*/  VIADD R198, R6, 0xffffff80 ;  /* 0xffffff8006c67836 */ /* 0x002fcc0000000000 */
[----:B------:R-:W-:Y:S01]  /*0c30*/  UMOV UR48, UR50 ;  /* 0x0000003200307c82 */ /* 0x000fe20008000000 */
[----:B---3--:R-:W-:Y:S01]  /*0c40*/  UMOV UR49, UR4 ;  /* 0x0000000400317c82 */ /* 0x008fe20008000000 */
[----:B------:R-:W-:Y:S01]  /*0c50*/  LOP3.LUT R6, R6, 0x7f, RZ, 0xc0, !PT ;  /* 0x0000007f06067812 */ /* 0x000fe200078ec0ff */
[----:B------:R-:W-:Y:S01]  /*0c60*/  UMOV UR4, UR5 ;  /* 0x0000000500047c82 */ /* 0x000fe20008000000 */
[----:B------:R-:W-:Y:S02]  /*0c70*/  SHF.R.S32.HI R19, RZ, 0x1f, R198 ;  /* 0x0000001fff137819 */ /* 0x000fe400000114c6 */
[----:B------:R-:W-:Y:S02]  /*0c80*/  ISETP.NE.AND P0, PT, R6, RZ, PT ;  /* 0x000000ff0600720c */ /* 0x000fe40003f05270 */
[CC--:B------:R-:W-:Y:S02]  /*0c90*/  LEA.HI R2, R19.reuse, R198.reuse, RZ, 0x4 ;  /* 0x000000c613027211 */ /* 0x0c0fe400078f20ff */
[----:B------:R-:W-:-:S02]  /*0ca0*/  LEA.HI R0, R19, R198, RZ, 0x7 ;  /* 0x000000c613007211 */ /* 0x000fc400078f38ff */
[----:B------:R-:W-:Y:S02]  /*0cb0*/  SHF.R.S32.HI R7, RZ, 0x4, R2 ;  /* 0x00000004ff077819 */ /* 0x000fe40000011402 */
[----:B------:R-:W-:Y:S02]  /*0cc0*/  LOP3.LUT R3, R0, 0xffffff80, RZ, 0xc0, !PT ;  /* 0xffffff8000037812 */ /* 0x000fe400078ec0ff */
[----:B------:R-:W-:Y:S02]  /*0cd0*/  LEA.HI R214, R19, R198, RZ, 0x5 ;  /* 0x000000c613d67211 */ /* 0x000fe400078f28ff */
[----:B------:R-:W-:Y:S01]  /*0ce0*/  LEA.HI R4, R2, R7, RZ, 0x1 ;  /* 0x0000000702047211 */ /* 0x000fe200078f08ff */
[----:B------:R-:W-:Y:S01]  /*0cf0*/  IMAD.IADD R208, R198, 0x1, -R3 ;  /* 0x00000001c6d07824 */ /* 0x000fe200078e0a03 */
[----:B------:R-:W-:Y:S02]  /*0d00*/  LOP3.LUT R5, R2, 0x3fffff0, RZ, 0xc0, !PT ;  /* 0x03fffff002057812 */ /* 0x000fe400078ec0ff */
[----:B------:R-:W-:-:S02]  /*0d10*/  SHF.R.S32.HI R214, RZ, 0x5, R214 ;  /* 0x00000005ffd67819 */ /* 0x000fc400000114d6 */
[----:B------:R-:W-:Y:S01]  /*0d20*/  LOP3.LUT R4, R4, 0x1ffffffe, RZ, 0xc0, !PT ;  /* 0x1ffffffe04047812 */ /* 0x000fe200078ec0ff */
[----:B------:R-:W-:Y:S01]  /*0d30*/  IMAD.IADD R5, R198, 0x1, -R5 ;  /* 0x00000001c6057824 */ /* 0x000fe200078e0a05 */
[----:B------:R-:W-:Y:S02]  /*0d40*/  SHF.R.S32.HI R3, RZ, 0x1f, R208 ;  /* 0x0000001fff037819 */ /* 0x000fe400000114d0 */
[----:B------:R-:W-:Y:S01]  /*0d50*/  SHF.R.S32.HI R213, RZ, 0x7, R0 ;  /* 0x00000007ffd57819 */ /* 0x000fe20000011400 */
[----:B------:R-:W-:Y:S01]  /*0d60*/  IMAD.IADD R4, R7, 0x1, -R4 ;  /* 0x0000000107047824 */ /* 0x000fe200078e0a04 */
[CC--:B------:R-:W-:Y:S01]  /*0d70*/  LEA.HI R20, R3.reuse, R208.reuse, RZ, 0x2 ;  /* 0x000000d003147211 */ /* 0x0c0fe200078f10ff */
[----:B------:R-:W-:Y:S01]  /*0d80*/  IMAD R5, R214, 0x10, R5 ;  /* 0x00000010d6057824 */ /* 0x000fe200078e0205 */
[----:B------:R-:W-:Y:S02]  /*0d90*/  LEA.HI R3, R3, R208, RZ, 0x5 ;  /* 0x000000d003037211 */ /* 0x000fe400078f28ff */
[----:B------:R-:W-:Y:S01]  /*0da0*/  SHF.R.S32.HI R2, RZ, 0x2, R20 ;  /* 0x00000002ff027819 */ /* 0x000fe20000011414 */
[----:B------:R-:W-:Y:S01]  /*0db0*/  IMAD R4, R5, 0x8, R4 ;  /* 0x0000000805047824 */ /* 0x000fe200078e0204 */
[----:B------:R-:W-:-:S02]  /*0dc0*/  SHF.R.S32.HI R5, RZ, 0x1f, R20 ;  /* 0x0000001fff057819 */ /* 0x000fc40000011414 */
[----:B------:R-:W-:Y:S01]  /*0dd0*/  SHF.R.S32.HI R3, RZ, 0x5, R3 ;  /* 0x00000005ff037819 */ /* 0x000fe20000011403 */
[----:B------:R-:W-:Y:S01]  /*0de0*/  IMAD.SHL.U32 R184, R4, 0x8, RZ ;  /* 0x0000000804b87824 */ /* 0x000fe200078e00ff */
[----:B------:R-:W-:Y:S02]  /*0df0*/  LEA.HI R5, R5, R2, RZ, 0x3 ;  /* 0x0000000205057211 */ /* 0x000fe400078f18ff */
[----:B------:R-:W-:Y:S01]  /*0e00*/  LEA.HI R0, R0, R213, RZ, 0x1 ;  /* 0x000000d500007211 */ /* 0x000fe200078f08ff */
[----:B------:R-:W-:Y:S01]  /*0e10*/  IMAD.WIDE R184, R184, R185, UR48 ;  /* 0x00000030b8b87e25 */ /* 0x000fe2000f8e02b9 */
[----:B------:R-:W-:Y:S02]  /*0e20*/  LOP3.LUT R5, R5, 0xfffffff8, RZ, 0xc0, !PT ;  /* 0xfffffff805057812 */ /* 0x000fe400078ec0ff */
[----:B------:R-:W-:Y:S02]  /*0e30*/  LEA.HI R19, R19, R198, RZ, 0x3 ;  /* 0x000000c613137211 */ /* 0x000fe400078f18ff */
[----:B------:R-:W-:Y:S01]  /*0e40*/  IADD3 R9, P6, R184, 0x20, RZ ;  /* 0x00000020b8097810 */ /* 0x000fe20007fde0ff */
[----:B------:R-:W-:Y:S01]  /*0e50*/  IMAD.IADD R2, R2, 0x1, -R5 ;  /* 0x0000000102027824 */ /* 0x000fe200078e0a05 */
[----:B------:R-:W-:-:S02]  /*0e60*/  IADD3 R5, P5, R184, 0x40, RZ ;  /* 0x00000040b8057810 */ /* 0x000fc40007fbe0ff */
[----:B------:R-:W-:Y:S01]  /*0e70*/  LOP3.LUT R8, R9, 0x380, RZ, 0xc0, !PT ;  /* 0x0000038009087812 */ /* 0x000fe200078ec0ff */
[----:B------:R-:W-:Y:S01]  /*0e80*/  IMAD R21, R3, 0x10, R2 ;  /* 0x0000001003157824 */ /* 0x000fe200078e0202 */
[----:B------:R-:W-:Y:S01]  /*0e90*/  LOP3.LUT R4, R5, 0x380, RZ, 0xc0, !PT ;  /* 0x0000038005047812 */ /* 0x000fe200078ec0ff */
[----:B------:R-:W-:Y:S01]  /*0ea0*/  IMAD.X R3, RZ, RZ, R185, P6 ;  /* 0x000000ffff037224 */ /* 0x000fe200030e06b9 */
[----:B------:R-:W-:Y:S02]  /*0eb0*/  SHF.R.U64 R8, R8, 0x3, RZ ;  /* 0x0000000308087819 */ /* 0x000fe400000012ff */
[----:B------:R-:W-:Y:S02]  /*0ec0*/  SHF.R.U64 R4, R4, 0x3, RZ ;  /* 0x0000000304047819 */ /* 0x000fe400000012ff */
[----:B------:R-:W-:Y:S02]  /*0ed0*/  LOP3.LUT R2, R8, R9, RZ, 0x3c, !PT ;  /* 0x0000000908027212 */ /* 0x000fe400078e3cff */
[----:B------:R-:W-:-:S02]  /*0ee0*/  IADD3 R11, P2, R184, 0x4020, RZ ;  /* 0x00004020b80b7810 */ /* 0x000fc40007f5e0ff */
[C---:B------:R-:W-:Y:S02]  /*0ef0*/  IADD3 R13, P1, R184.reuse, 0x4040, RZ ;  /* 0x00004040b80d7810 */ /* 0x040fe40007f3e0ff */
[C---:B------:R-:W-:Y:S02]  /*0f00*/  IADD3 R7, P4, R184.reuse, 0x60, RZ ;  /* 0x00000060b8077810 */ /* 0x040fe40007f9e0ff */
[C---:B------:R-:W-:Y:S02]  /*0f10*/  IADD3 R9, P3, R184.reuse, 0x4000, RZ ;  /* 0x00004000b8097810 */ /* 0x040fe40007f7e0ff */
[----:B------:R-:W-:Y:S02]  /*0f20*/  IADD3 R15, P6, R184, 0x4060, RZ ;  /* 0x00004060b80f7810 */ /* 0x000fe40007fde0ff */
[----:B------:R-:W-:Y:S01]  /*0f30*/  LOP3.LUT R4, R4, R5, RZ, 0x3c, !PT ;  /* 0x0000000504047212 */ /* 0x000fe200078e3cff */
[----:B------:R-:W-:Y:S01]  /*0f40*/  IMAD.X R5, RZ, RZ, R185, P5 ;  /* 0x000000ffff057224 */ /* 0x000fe200028e06b9 */
[----:B------:R-:W-:-:S02]  /*0f50*/  LOP3.LUT R10, R11, 0x380, RZ, 0xc0, !PT ;  /* 0x000003800b0a7812 */ /* 0x000fc400078ec0ff */
        /* <DEDUP_REMOVED lines=9> */
[----:B------:R-:W-:Y:S02]  /*0ff0*/  MOV R235, R2 ;  /* 0x0000000200eb7202 */ /* 0x000fe40000000f00 */
[----:B------:R-:W-:Y:S02]  /*1000*/  MOV R234, R4 ;  /* 0x0000000400ea7202 */ /* 0x000fe40000000f00 */
[----:B------:R-:W-:-:S02]  /*1010*/  LOP3.LUT R0, R0, 0x3fffffe, RZ, 0xc0, !PT ;  /* 0x03fffffe00007812 */ /* 0x000fc400078ec0ff */
[----:B------:R-:W-:Y:S02]  /*1020*/  LOP3.LUT R5, R19, 0x1ffffff8, RZ, 0xc0, !PT ;  /* 0x1ffffff813057812 */ /* 0x000fe400078ec0ff */
[----:B------:R-:W-:Y:S01]  /*1030*/  LOP3.LUT R3, R20, 0x7ffffffc, RZ, 0xc0, !PT ;  /* 0x7ffffffc14037812 */ /* 0x000fe200078ec0ff */
[----:B------:R-:W-:Y:S01]  /*1040*/  IMAD.IADD R0, R213, 0x1, -R0 ;  /* 0x00000001d5007824 */ /* 0x000fe200078e0a00 */
        /* <DEDUP_REMOVED lines=11> */
[----:B------:R-:W-:Y:S01]  /*1100*/  IMAD.IADD R5, R198, 0x1, -R5 ;  /* 0x00000001c6057824 */ /* 0x000fe200078e0a05 */
[----:B------:R-:W-:Y:S01]  /*1110*/  IADD3 R210, P2, R16, 0x230, RZ ;  /* 0x0000023010d27810 */ /* 0x000fe20007f5e0ff */
[----:B------:R-:W-:Y:S01]  /*1120*/  IMAD.IADD R3, R208, 0x1, -R3 ;  /* 0x00000001d0037824 */ /* 0x000fe200078e0a03 */
[----:B------:R-:W-:Y:S01]  /*1130*/  MOV R233, R6 ;  /* 0x0000000600e97202 */ /* 0x000fe20000000f00 */
[----:B------:R-:W-:Y:S01]  /*1140*/  IMAD R196, R0, 0x40, R21 ;  /* 0x0000004000c47824 */ /* 0x000fe200078e0215 */
[----:B------:R-:W-:Y:S01]  /*1150*/  MOV R232, R8 ;  /* 0x0000000800e87202 */ /* 0x000fe20000000f00 */
[--C-:B------:R-:W-:Y:S01]  /*1160*/  IMAD.X R158, RZ, RZ, R17.reuse, P1 ;  /* 0x000000ffff9e7224 */ /* 0x100fe200008e0611 */
[----:B------:R-:W-:Y:S01]  /*1170*/  MOV R231, R10 ;  /* 0x0000000a00e77202 */ /* 0x000fe20000000f00 */
[----:B------:R-:W-:Y:S01]  /*1180*/  IMAD.X R209, RZ, RZ, R17, P2 ;  /* 0x000000ffffd17224 */ /* 0x000fe200010e0611 */
[----:B------:R-:W-:Y:S01]  /*1190*/  MOV R221, R12 ;  /* 0x0000000c00dd7202 */ /* 0x000fe20000000f00 */
[----:B------:R-:W-:Y:S01]  /*11a0*/  IMAD.SHL.U32 R186, R5, 0x8, RZ ;  /* 0x0000000805ba7824 */ /* 0x000fe200078e00ff */
[----:B------:R-:W-:Y:S01]  /*11b0*/  MOV R215, R14 ;  /* 0x0000000e00d77202 */ /* 0x000fe20000000f00 */
[----:B------:R-:W-:Y:S01]  /*11c0*/  IMAD.SHL.U32 R197, R3, 0x2, RZ ;  /* 0x0000000203c57824 */ /* 0x000fe200078e00ff */
[----:B------:R-:W-:-:S02]  /*11d0*/  SEL R200, RZ, 0x1, P0 ;  /* 0x00000001ffc87807 */ /* 0x000fc40000000000 */
[----:B------:R-:W-:-:S07]  /*11e0*/  SHF.R.S32.HI R194, RZ, 0x3, R19 ;  /* 0x00000003ffc27819 */ /* 0x000fce0000011413 */
.L_x_8823:
        /* <DEDUP_REMOVED lines=20> */
.L_x_8705:
[----:B------:R-:W-:Y:S01]  /*1330*/  ULDC UR6, c[0x0][0xec4] ;  /* 0x0003b10000067ab9 */ /* 0x000fe20000000800 */
[----:B------:R-:W-:Y:S01]  /*1340*/  UMOV UR39, UR7 ;  /* 0x0000000700277c82 */ /* 0x000fe20008000000 */
[----:B------:R-:W-:-:S11]  /*1350*/  UISETP.NE.AND UP0, UPT, UR6, 0x1, UPT ;  /* 0x000000010600788c */ /* 0x000fd6000bf05270 */
[----:B------:R-:W-:Y:S02]  /*1360*/  @UP0 ULDC.64 UR10, c[0x0][0xec8] ;  /* 0x0003b200000a0ab9 */ /* 0x000fe40000000a00 */
[----:B------:R-:W-:-:S04]  /*1370*/  UIMAD.WIDE.U32 UR4, UR7, UR10, URZ ;  /* 0x0000000a070472a5 */ /* 0x000fc8000f8e003f */
[----:B------:R-:W-:-:S04]  /*1380*/  @UP0 USHF.R.U32.HI UR39, URZ, UR11, UR5 ;  /* 0x0000000b3f270299 */ /* 0x000fc80008011605 */
[----:B------:R-:W-:-:S12]  /*1390*/  UIMAD UR4, UR39, UR6, URZ ;  /* 0x00000006270472a4 */ /* 0x000fd8000f8e023f */
.L_x_8706:
[----:B------:R-:W1:Y:S01]  /*13a0*/  LDC R0, c[0x0][0xa80] ;  /* 0x0002a000ff007b82 */ /* 0x000e620000000800 */
[----:B------:R-:W-:Y:S01]  /*13b0*/  ULOP3.LUT UR5, URZ, UR39, URZ, 0x33, !UPT ;  /* 0x000000273f057292 */ /* 0x000fe2000f8e333f */
[----:B------:R-:W-:Y:S01]  /*13c0*/  IMAD.MOV.U32 R2, RZ, RZ, 0x3000 ;  /* 0x00003000ff027424 */ /* 0x000fe200078e00ff */
[----:B------:R-:W-:Y:S01]  /*13d0*/  UIADD3 UR6, UP2, UR48, 0x32450, URZ ;  /* 0x0003245030067890 */ /* 0x000fe2000ff5e03f */
[----:B------:R-:W-:Y:S01]  /*13e0*/  IMAD.U32 R3, RZ, RZ, UR38 ;  /* 0x00000026ff037e24 */ /* 0x000fe2000f8e00ff */
[----:B------:R-:W-:Y:S01]  /*13f0*/  ULDC UR42, c[0x0][0xeac] ;  /* 0x0003ab00002a7ab9 */ /* 0x000fe20000000800 */
[----:B------:R-:W-:Y:S01]  /*1400*/  UIADD3 UR11, UP3, UR48, 0x32460, URZ ;  /* 0x00032460300b7890 */ /* 0x000fe2000ff7e03f */
[----:B------:R-:W-:Y:S01]  /*1410*/  IMAD.MOV.U32 R4, RZ, RZ, 0xc000 ;  /* 0x0000c000ff047424 */ /* 0x000fe200078e00ff */
[----:B------:R-:W-:Y:S01]  /*1420*/  UIADD3 UR42, UR5, UR42, URZ ;  /* 0x0000002a052a7290 */ /* 0x000fe2000fffe03f */
[----:B------:R-:W-:Y:S01]  /*1430*/  IMAD.U32 R8, RZ, RZ, UR6 ;  /* 0x00000006ff087e24 */ /* 0x000fe2000f8e00ff */
[----:B------:R-:W-:Y:S01]  /*1440*/  UIADD3.X UR5, URZ, UR49, URZ, UP2, !UPT ;  /* 0x000000313f057290 */ /* 0x000fe200097fe43f */
[----:B------:R-:W-:Y:S01]  /*1450*/  IMAD.U32 R5, RZ, RZ, UR38 ;  /* 0x00000026ff057e24 */ /* 0x000fe2000f8e00ff */
[----:B------:R-:W-:Y:S01]  /*1460*/  UIADD3 UR9, UP0, UR48, 0x32430, URZ ;  /* 0x0003243030097890 */ /* 0x000fe2000ff1e03f */
[----:B------:R-:W-:Y:S01]  /*1470*/  IMAD.MOV.U32 R6, RZ, RZ, R200 ;  /* 0x000000ffff067224 */ /* 0x000fe200078e00c8 */
[----:B------:R-:W-:Y:S01]  /*1480*/  UIADD3 UR10, UP1, UR48, 0x32440, URZ ;  /* 0x00032440300a7890 */ /* 0x000fe2000ff3e03f */
[----:B------:R-:W-:Y:S01]  /*1490*/  IMAD.MOV.U32 R7, RZ, RZ, 0x100 ;  /* 0x00000100ff077424 */ /* 0x000fe200078e00ff */
[----:B------:R-:W-:Y:S01]  /*14a0*/  UIADD3.X UR12, URZ, UR49, URZ, UP3, !UPT ;  /* 0x000000313f0c7290 */ /* 0x000fe20009ffe43f */
[----:B------:R-:W-:Y:S01]  /*14b0*/  IMAD.U32 R9, RZ, RZ, UR5 ;  /* 0x00000005ff097e24 */ /* 0x000fe2000f8e00ff */
[----:B------:R-:W-:Y:S01]  /*14c0*/  UIADD3.X UR5, URZ, UR49, URZ, UP0, !UPT ;  /* 0x000000313f057290 */ /* 0x000fe200087fe43f */
[----:B------:R2:W-:Y:S01]  /*14d0*/  STL.64 [R1+0x18], R2 ;  /* 0x0000180201007387 */ /* 0x0005e20000100a00 */
[----:B------:R-:W-:Y:S01]  /*14e0*/  UIADD3.X UR6, URZ, UR49, URZ, UP1, !UPT ;  /* 0x000000313f067290 */ /* 0x000fe20008ffe43f */
[----:B------:R-:W-:Y:S01]  /*14f0*/  IMAD.U32 R10, RZ, RZ, UR11 ;  /* 0x0000000bff0a7e24 */ /* 0x000fe2000f8e00ff */
[----:B------:R-:W-:Y:S01]  /*1500*/  ULDC UR43, c[0x0][0xeb8] ;  /* 0x0003ae00002b7ab9 */ /* 0x000fe20000000800 */
[----:B------:R3:W-:Y:S01]  /*1510*/  STL.128 [R1+0x50], R4 ;  /* 0x0000500401007387 */ /* 0x0007e20000100c00 */
[----:B------:R-:W-:Y:S01]  /*1520*/  UISETP.NE.AND UP1, UPT, UR43, 0x1, UPT ;  /* 0x000000012b00788c */ /* 0x000fe2000bf25270 */
[----:B------:R-:W-:Y:S01]  /*1530*/  IMAD.MOV.U32 R201, RZ, RZ, 0x100 ;  /* 0x00000100ffc97424 */ /* 0x000fe200078e00ff */
[----:B------:R-:W-:Y:S01]  /*1540*/  UIADD3 UR7, UR7, -UR4, URZ ;  /* 0x8000000407077290 */ /* 0x000fe2000fffe03f */
[----:B------:R-:W-:Y:S01]  /*1550*/  IMAD.MOV.U32 R202, RZ, RZ, 0x1 ;  /* 0x00000001ffca7424 */ /* 0x000fe200078e00ff */
[----:B-1----:R1:W-:Y:S01]  /*1560*/  STL [R1+0x460], R0 ;  /* 0x0004600001007387 */ /* 0x0023e20000100800 */
[----:B------:R-:W-:Y:S01]  /*1570*/  IMAD.MOV.U32 R203, RZ, RZ, RZ ;  /* 0x000000ffffcb7224 */ /* 0x000fe200078e00ff */
[----:B------:R-:W-:Y:S01]  /*1580*/  ULDC UR40, c[0x0][0x404] ;  /* 0x0001010000287ab9 */ /* 0x000fe20000000800 */
[----:B--2---:R-:W-:Y:S01]  /*1590*/  IMAD.U32 R2, RZ, RZ, UR10 ;  /* 0x0000000aff027e24 */ /* 0x004fe2000f8e00ff */
[----:B------:R-:W-:Y:S01]  /*15a0*/  ULDC.64 UR10, c[0x0][0x3f8] ;  /* 0x0000fe00000a7ab9 */ /* 0x000fe20000000a00 */
[----:B------:R-:W-:Y:S01]  /*15b0*/  IMAD.MOV.U32 R12, RZ, RZ, 0x1 ;  /* 0x00000001ff0c7424 */ /* 0x000fe200078e00ff */
[----:B------:R-:W-:Y:S01]  /*15c0*/  UISETP.NE.U32.AND UP0, UPT, UR10, URZ, UPT ;  /* 0x0000003f0a00728c */ /* 0x000fe2000bf05070 */
[----:B------:R-:W-:Y:S01]  /*15d0*/  IMAD.MOV.U32 R13, RZ, RZ, RZ ;  /* 0x000000ffff0d7224 */ /* 0x000fe200078e00ff */
[----:B------:R1:W-:Y:S01]  /*15e0*/  STL.128 [R1+0x20], R200 ;  /* 0x000020c801007387 */ /* 0x0003e20000100c00 */
[----:B------:R-:W-:Y:S01]  /*15f0*/  IMAD.U32 R11, RZ, RZ, UR12 ;  /* 0x0000000cff0b7e24 */ /* 0x000fe2000f8e00ff */
[----:B------:R-:W-:Y:S01]  /*1600*/  UISETP.NE.AND.EX UP0, UPT, UR11, URZ, UPT, UP0 ;  /* 0x0000003f0b00728c */ /* 0x000fe2000bf05300 */
[----:B---3--:R-:W-:Y:S01]  /*1610*/  IMAD.U32 R6, RZ, RZ, UR42 ;  /* 0x0000002aff067e24 */ /* 0x008fe2000f8e00ff */
[----:B------:R1:W-:Y:S01]  /*1620*/  STL.64 [R1+0x60], R12 ;  /* 0x0000600c01007387 */ /* 0x0003e20000100a00 */
[----:B------:R-:W-:Y:S01]  /*1630*/  IMAD.U32 R4, RZ, RZ, UR9 ;  /* 0x00000009ff047e24 */ /* 0x000fe2000f8e00ff */
[----:B------:R-:W-:Y:S01]  /*1640*/  ULDC UR11, c[0x0][0xec4] ;  /* 0x0003b100000b7ab9 */ /* 0x000fe20000000800 */
[----:B------:R-:W-:Y:S01]  /*1650*/  IMAD.U32 R5, RZ, RZ, UR5 ;  /* 0x00000005ff057e24 */ /* 0x000fe2000f8e00ff */
[----:B------:R-:W-:Y:S01]  /*1660*/  ULDC.64 UR4, c[0x0][0xad8] ;  /* 0x0002b60000047ab9 */ /* 0x000fe20000000a00 */
[----:B------:R-:W-:Y:S01]  /*1670*/  IMAD.U32 R3, RZ, RZ, UR6 ;  /* 0x00000006ff037e24 */ /* 0x000fe2000f8e00ff */
[----:B------:R-:W-:Y:S01]  /*1680*/  UISETP.GE.AND UP2, UPT, UR5, 0x1, UPT ;  /* 0x000000010500788c */ /* 0x000fe2000bf46270 */
[----:B------:R1:W-:Y:S01]  /*1690*/  STL [R1+0x70], R6 ;  /* 0x0000700601007387 */ /* 0x0003e20000100800 */
[----:B------:R-:W-:Y:S01]  /*16a0*/  UIMAD UR11, UR8, UR11, UR7 ;  /* 0x0000000b080b72a4 */ /* 0x000fe2000f8e0207 */
[----:B------:R-:W-:Y:S01]  /*16b0*/  IADD3 R32, P0, R16, 0x38, RZ ;  /* 0x0000003810207810 */ /* 0x000fe20007f1e0ff */
[----:B------:R-:W-:Y:S01]  /*16c0*/  USHF.L.U32 UR42, UR42, 0x7, URZ ;  /* 0x000000072a2a7899 */ /* 0x000fe2000800063f */
[----:B------:R1:W-:Y:S01]  /*16d0*/  STL.128 [R1+0x40], R8 ;  /* 0x0000400801007387 */ /* 0x0003e20000100c00 */
[----:B------:R-:W-:Y:S01]  /*16e0*/  @UP1 ULDC UR8, c[0x0][0xebc] ;  /* 0x0003af0000081ab9 */ /* 0x000fe20000000800 */
[----:B------:R-:W-:Y:S01]  /*16f0*/  USEL UR40, UR40, 0x1, UP0 ;  /* 0x0000000128287887 */ /* 0x000fe20008000000 */
[----:B------:R-:W-:Y:S01]  /*1700*/  PLOP3.LUT P1, PT, PT, PT, UP2, 0x80, 0x0 ;  /* 0x000000000000781c */ /* 0x000fe20003f2f028 */
[----:B------:R1:W-:Y:S01]  /*1710*/  STL.64 [R1+0x68], R10 ;  /* 0x0000680a01007387 */ /* 0x0003e20000100a00 */
[----:B------:R-:W-:Y:S01]  /*1720*/  UIMAD.WIDE.U32 UR8, UR11, UR8, URZ ;  /* 0x000000080b0872a5 */ /* 0x000fe2000f8e003f */
[----:B------:R-:W-:Y:S01]  /*1730*/  IMAD.X R33, RZ, RZ, R17, P0 ;  /* 0x000000ffff217224 */ /* 0x000fe200000e0611 */
[----:B------:R-:W-:Y:S01]  /*1740*/  ULDC UR10, c[0x0][0x2e0] ;  /* 0x0000b800000a7ab9 */ /* 0x000fe20000000800 */
[----:B------:R1:W-:Y:S01]  /*1750*/  STL.64 [R1+0x8], R4 ;  /* 0x0000080401007387 */ /* 0x0003e20000100a00 */
[----:B------:R-:W-:Y:S01]  /*1760*/  ULDC UR6, c[0x0][0x288] ;  /* 0x0000a20000067ab9 */ /* 0x000fe20000000800 */
[----:B------:R-:W-:Y:S01]  /*1770*/  @UP1 ULDC UR12, c[0x0][0xec0] ;  /* 0x0003b000000c1ab9 */ /* 0x000fe20000000800 */
[----:B------:R-:W-:Y:S01]  /*1780*/  UMOV UR44, UR11 ;  /* 0x0000000b002c7c82 */ /* 0x000fe20008000000 */
[----:B------:R1:W-:Y:S01]  /*1790*/  STL.64 [R1+0x10], R2 ;  /* 0x0000100201007387 */ /* 0x0003e20000100a00 */
[----:B------:R-:W-:-:S02]  /*17a0*/  UIADD3 UR7, UR42, 0x80, -UR6 ;  /* 0x000000802a077890 */ /* 0x000fc4000fffe806 */
[----:B------:R-:W-:Y:S01]  /*17b0*/  UIMAD UR40, UR40, UR10, URZ ;  /* 0x0000000a282872a4 */ /* 0x000fe2000f8e023f */
[----:B------:R1:W-:Y:S01]  /*17c0*/  STL.64 [R1+0x30], R2 ;  /* 0x0000300201007387 */ /* 0x0003e20000100a00 */
[----:B------:R-:W-:Y:S02]  /*17d0*/  @UP1 USHF.R.U32.HI UR44, URZ, UR12, UR9 ;  /* 0x0000000c3f2c1299 */ /* 0x000fe40008011609 */
[----:B------:R-:W-:Y:S01]  /*17e0*/  UIADD3 UR8, UR40, UR7, URZ ;  /* 0x0000000728087290 */ /* 0x000fe2000fffe03f */
[----:B------:R1:W-:Y:S01]  /*17f0*/  STL.128 [R1+0x440], RZ ;  /* 0x000440ff01007387 */ /* 0x0003e20000100c00 */
[----:B------:R-:W-:Y:S02]  /*1800*/  UIADD3 UR7, -UR44, URZ, URZ ;  /* 0x0000003f2c077290 */ /* 0x000fe4000fffe13f */
[----:B------:R-:W-:Y:S01]  /*1810*/  UIADD3 UR4, UR8, UR4, URZ ;  /* 0x0000000408047290 */ /* 0x000fe2000fffe03f */
[----:B------:R1:W-:Y:S01]  /*1820*/  STL.128 [R1+0x450], RZ ;  /* 0x000450ff01007387 */ /* 0x0003e20000100c00 */
[----:B------:R-:W-:-:S03]  /*1830*/  UIMAD UR43, UR43, UR7, UR11 ;  /* 0x000000072b2b72a4 */ /* 0x000fc6000f8e020b */
[----:B------:R1:W-:Y:S04]  /*1840*/  STL.128 [R1+0x230], RZ ;  /* 0x000230ff01007387 */ /* 0x0003e80000100c00 */
        /* <DEDUP_REMOVED lines=31> */
[----:B------:R1:W-:Y:S04]  /*1a40*/  STL.64 [R1], RZ ;  /* 0x000000ff01007387 */ /* 0x0003e80000100a00 */
[----:B------:R1:W-:Y:S01]  /*1a50*/  STL.64 [R1+0x38], RZ ;  /* 0x000038ff01007387 */ /* 0x0003e20000100a00 */
        /* <DEDUP_REMOVED lines=11> */
.L_x_8708:
[----:B------:R-:W-:-:S11]  /*1b10*/  UISETP.NE.AND UP0, UPT, UR5, 0x1, UPT ;  /* 0x000000010500788c */ /* 0x000fd6000bf05270 */
[----:B------:R-:W-:Y:S02]  /*1b20*/  @UP0 ULDC.64 UR10, c[0x0][0xae0] ;  /* 0x0002b800000a0ab9 */ /* 0x000fe40000000a00 */
[----:B------:R-:W-:-:S04]  /*1b30*/  UIMAD.WIDE.U32 UR8, UR7, UR10, URZ ;  /* 0x0000000a070872a5 */ /* 0x000fc8000f8e003f */
[----:B------:R-:W-:-:S12]  /*1b40*/  @UP0 USHF.R.U32.HI UR7, URZ, UR11, UR9 ;  /* 0x0000000b3f070299 */ /* 0x000fd80008011609 */
.L_x_8709:
[----:B------:R-:W-:-:S04]  /*1b50*/  UIMAD UR7, UR7, UR5, UR5 ;  /* 0x00000005070772a4 */ /* 0x000fc8000f8e0205 */
[----:B------:R-:W-:-:S04]  /*1b60*/  UISETP.LT.AND UP0, UPT, UR4, UR7, UPT ;  /* 0x000000070400728c */ /* 0x000fc8000bf01270 */
[----:B------:R-:W-:-:S12]  /*1b70*/  USEL UR4, UR4, UR7, UP0 ;  /* 0x0000000704047287 */ /* 0x000fd80008000000 */
.L_x_8707:
[----:B------:R-:W-:Y:S02]  /*1b80*/  UIADD3 UR8, UR40, 0x5f, URZ ;  /* 0x0000005f28087890 */ /* 0x000fe4000fffe03f */
[----:B------:R-:W-:Y:S02]  /*1b90*/  UIADD3 UR10, UR4, 0x5f, URZ ;  /* 0x0000005f040a7890 */ /* 0x000fe4000fffe03f */
[----:B------:R-:W-:Y:S02]  /*1ba0*/  UIMAD.WIDE UR8, UR8, 0x2aaaaaab, URZ ;  /* 0x2aaaaaab080878a5 */ /* 0x000fe4000f8e023f */
[----:B------:R-:W-:Y:S02]  /*1bb0*/  UIMAD.WIDE UR10, UR10, 0x2aaaaaab, URZ ;  /* 0x2aaaaaab0a0a78a5 */ /* 0x000fe4000f8e023f */
[----:B------:R-:W-:Y:S02]  /*1bc0*/  USHF.R.U32.HI UR4, URZ, 0x1f, UR9 ;  /* 0x0000001f3f047899 */ /* 0x000fe40008011609 */
[----:B------:R-:W-:-:S02]  /*1bd0*/  USHF.R.U32.HI UR7, URZ, 0x1f, UR11 ;  /* 0x0000001f3f077899 */ /* 0x000fc4000801160b */
[----:B------:R-:W-:Y:S02]  /*1be0*/  ULEA.HI.SX32 UR4, UR9, UR4, 0x1c ;  /* 0x0000000409047291 */ /* 0x000fe4000f8fe23f */
[----:B------:R-:W-:Y:S02]  /*1bf0*/  ULEA.HI.SX32 UR7, UR11, UR7, 0x1c ;  /* 0x000000070b077291 */ /* 0x000fe4000f8fe23f */
[----:B------:R-:W-:Y:S02]  /*1c00*/  UIADD3 UR6, UR40, -UR6, UR42 ;  /* 0x8000000628067290 */ /* 0x000fe4000fffe02a */
[----:B------:R-:W-:Y:S01]  /*1c10*/  UISETP.LT.AND UP0, UPT, UR4, UR7, UPT ;  /* 0x000000070400728c */ /* 0x000fe2000bf01270 */
[----:B------:R-:W-:Y:S02]  /*1c20*/  ULDC UR8, c[0x0][0xad4] ;  /* 0x0002b50000087ab9 */ /* 0x000fe40000000800 */
[----:B------:R-:W-:Y:S02]  /*1c30*/  UIADD3 UR8, UR6, -UR8, URZ ;  /* 0x8000000806087290 */ /* 0x000fe4000fffe03f */
        /* <DEDUP_REMOVED lines=13> */
.L_x_8711:
[----:B------:R-:W-:-:S11]  /*1d10*/  UISETP.NE.AND UP0, UPT, UR5, 0x1, UPT ;  /* 0x000000010500788c */ /* 0x000fd6000bf05270 */
[----:B------:R-:W-:Y:S02]  /*1d20*/  @UP0 ULDC.64 UR10, c[0x0][0xae0] ;  /* 0x0002b800000a0ab9 */ /* 0x000fe40000000a00 */
[----:B------:R-:W-:-:S04]  /*1d30*/  UIMAD.WIDE.U32 UR6, UR4, UR10, URZ ;  /* 0x0000000a040672a5 */ /* 0x000fc8000f8e003f */
[----:B------:R-:W-:-:S12]  /*1d40*/  @UP0 USHF.R.U32.HI UR4, URZ, UR11, UR7 ;  /* 0x0000000b3f040299 */ /* 0x000fd80008011607 */
.L_x_8712:
[----:B------:R-:W-:-:S04]  /*1d50*/  UIMAD UR4, UR4, UR5, URZ ;  /* 0x00000005040472a4 */ /* 0x000fc8000f8e023f */
[----:B------:R-:W-:-:S04]  /*1d60*/  UISETP.LT.AND UP0, UPT, UR8, UR4, UPT ;  /* 0x000000040800728c */ /* 0x000fc8000bf01270 */
[----:B------:R-:W-:-:S12]  /*1d70*/  USEL UR8, UR8, UR4, !UP0 ;  /* 0x0000000408087287 */ /* 0x000fd8000c000000 */
.L_x_8710:
[----:B------:R-:W-:Y:S01]  /*1d80*/  UIMAD.WIDE UR4, UR8, 0x2aaaaaab, URZ ;  /* 0x2aaaaaab080478a5 */ /* 0x000fe2000f8e023f */
[----:B------:R-:W-:-:S03]  /*1d90*/  PLOP3.LUT P0, PT, PT, PT, PT, 0x80, 0x0 ;  /* 0x000000000000781c */ /* 0x000fc60003f0f070 */
[----:B------:R-:W-:-:S04]  /*1da0*/  USHF.R.U32.HI UR4, URZ, 0x1f, UR5 ;  /* 0x0000001f3f047899 */ /* 0x000fc80008011605 */
[----:B------:R-:W-:-:S04]  /*1db0*/  ULEA.HI.SX32 UR4, UR5, UR4, 0x1c ;  /* 0x0000000405047291 */ /* 0x000fc8000f8fe23f */
[----:B------:R-:W-:-:S04]  /*1dc0*/  UISETP.LT.AND UP0, UPT, URZ, UR4, UPT ;  /* 0x000000043f00728c */ /* 0x000fc8000bf01270 */
[----:B------:R-:W-:-:S04]  /*1dd0*/  USEL UR41, URZ, UR4, !UP0 ;  /* 0x000000043f297287 */ /* 0x000fc8000c000000 */
[----:B------:R-:W-:-:S06]  /*1de0*/  UISETP.GT.AND UP0, UPT, UR45, UR41, UPT ;  /* 0x000000292d00728c */ /* 0x000fcc000bf04270 */
[----:B------:R-:W-:-:S13]  /*1df0*/  PLOP3.LUT P1, PT, PT, PT, UP0, 0x80, 0x0 ;  /* 0x000000000000781c */ /* 0x000fda0003f2f008 */
[----:B------:R-:W-:Y:S05]  /*1e00*/  @!P1 BRA `(.L_x_8713) ;  /* 0x000001dc00889947 */ /* 0x000fea0003800000 */
[----:B-1----:R-:W1:Y:S01]  /*1e10*/  SHFL.IDX PT, R0, R213, RZ, 0x1f ;  /* 0x00001fffd5007589 */ /* 0x002e6200000e0000 */
[----:B------:R-:W-:Y:S01]  /*1e20*/  UIADD3 UR6, UR50, 0x18400, URZ ;  /* 0x0001840032067890 */ /* 0x000fe2000fffe03f */
[----:B------:R-:W-:Y:S01]  /*1e30*/  IMAD.MOV.U32 R12, RZ, RZ, 0x1 ;  /* 0x00000001ff0c7424 */ /* 0x000fe200078e00ff */
[----:B------:R-:W-:Y:S01]  /*1e40*/  UIADD3 UR5, UR50, 0x400, URZ ;  /* 0x0000040032057890 */ /* 0x000fe2000fffe03f */
[----:B------:R-:W-:Y:S01]  /*1e50*/  IMAD.MOV.U32 R4, RZ, RZ, 0x1 ;  /* 0x00000001ff047424 */ /* 0x000fe200078e00ff */
[----:B------:R-:W-:Y:S01]  /*1e60*/  UIADD3 UR4, UR50, 0x1c400, URZ ;  /* 0x0001c40032047890 */ /* 0x000fe2000fffe03f */
[----:B------:R-:W-:Y:S01]  /*1e70*/  IMAD.MOV.U32 R5, RZ, RZ, RZ ;  /* 0x000000ffff057224 */ /* 0x000fe200078e00ff */
[----:B------:R-:W-:Y:S01]  /*1e80*/  USHF.R.U32.HI UR5, URZ, 0x4, UR5 ;  /* 0x000000043f057899 */ /* 0x000fe20008011605 */
[----:B------:R-:W-:Y:S01]  /*1e90*/  IMAD.MOV.U32 R6, RZ, RZ, 0x1 ;  /* 0x00000001ff067424 */ /* 0x000fe200078e00ff */
[----:B------:R-:W-:Y:S01]  /*1ea0*/  USHF.R.U32.HI UR4, URZ, 0x4, UR4 ;  /* 0x000000043f047899 */ /* 0x000fe20008011604 */
[----:B------:R-:W-:Y:S01]  /*1eb0*/  IMAD.MOV.U32 R7, RZ, RZ, RZ ;  /* 0x000000ffff077224 */ /* 0x000fe200078e00ff */
[----:B------:R-:W-:Y:S01]  /*1ec0*/  ULOP3.LUT UR5, UR5, 0x3fff, URZ, 0xc0, !UPT ;  /* 0x00003fff05057892 */ /* 0x000fe2000f8ec03f */
[----:B------:R-:W-:Y:S01]  /*1ed0*/  IMAD.MOV.U32 R13, RZ, RZ, RZ ;  /* 0x000000ffff0d7224 */ /* 0x000fe200078e00ff */
[----:B------:R-:W-:Y:S01]  /*1ee0*/  ULOP3.LUT UR4, UR4, 0x3fff, URZ, 0xc0, !UPT ;  /* 0x00003fff04047892 */ /* 0x000fe2000f8ec03f */
[----:B------:R-:W-:Y:S01]  /*1ef0*/  IMAD.MOV.U32 R9, RZ, RZ, 0x40000040 ;  /* 0x40000040ff097424 */ /* 0x000fe200078e00ff */
[----:B------:R-:W-:Y:S01]  /*1f00*/  ULOP3.LUT UR7, UR5, 0x3000000, URZ, 0xfc, !UPT ;  /* 0x0300000005077892 */ /* 0x000fe2000f8efc3f */
[----:B------:R2:W-:Y:S01]  /*1f10*/  STL.128 [R1+0x80], R4 ;  /* 0x0000800401007387 */ /* 0x0005e20000100c00 */
[----:B------:R-:W-:Y:S01]  /*1f20*/  ULOP3.LUT UR4, UR4, 0x10000, URZ, 0xfc, !UPT ;  /* 0x0001000004047892 */ /* 0x000fe2000f8efc3f */
[----:B------:R-:W-:Y:S01]  /*1f30*/  IMAD.MOV.U32 R11, RZ, RZ, 0x40000040 ;  /* 0x40000040ff0b7424 */ /* 0x000fe200078e00ff */
[----:B------:R-:W-:Y:S01]  /*1f40*/  ULOP3.LUT UR5, UR5, 0x10000, URZ, 0xfc, !UPT ;  /* 0x0001000005057892 */ /* 0x000fe2000f8efc3f */
[----:B------:R3:W-:Y:S01]  /*1f50*/  STL.64 [R1+0x90], R12 ;  /* 0x0000900c01007387 */ /* 0x0007e20000100a00 */
[----:B------:R-:W-:Y:S01]  /*1f60*/  IMAD.U32 R10, RZ, RZ, UR7 ;  /* 0x00000007ff0a7e24 */ /* 0x000fe2000f8e00ff */
[----:B------:R-:W-:Y:S01]  /*1f70*/  IADD3 R19, P5, R16, 0xa0, RZ ;  /* 0x000000a010137810 */ /* 0x000fe20007fbe0ff */
[----:B------:R-:W-:Y:S01]  /*1f80*/  IMAD.U32 R8, RZ, RZ, UR4 ;  /* 0x00000004ff087e24 */ /* 0x000fe2000f8e00ff */
[----:B-1----:R-:W-:Y:S01]  /*1f90*/  LEA.HI R2, R0, R0, RZ, 0x1 ;  /* 0x0000000000027211 */ /* 0x002fe200078f08ff */
[----:B------:R-:W-:Y:S01]  /*1fa0*/  IMAD.U32 R14, RZ, RZ, UR5 ;  /* 0x00000005ff0e7e24 */ /* 0x000fe2000f8e00ff */
[----:B------:R-:W-:Y:S01]  /*1fb0*/  ULOP3.LUT UP0, URZ, UR6, 0x1bf, URZ, 0xc0, !UPT ;  /* 0x000001bf063f7892 */ /* 0x000fe2000f80c03f */
[----:B------:R-:W-:Y:S01]  /*1fc0*/  IMAD.MOV.U32 R15, RZ, RZ, 0x40000040 ;  /* 0x40000040ff0f7424 */ /* 0x000fe200078e00ff */
[----:B------:R-:W-:Y:S01]  /*1fd0*/  LOP3.LUT R3, R2, 0x7fffe, RZ, 0xc0, !PT ;  /* 0x0007fffe02037812 */ /* 0x000fe200078ec0ff */
[----:B------:R1:W-:Y:S01]  /*1fe0*/  STL.128 [R1+0xa0], R8 ;  /* 0x0000a00801007387 */ /* 0x0003e20000100c00 */
[----:B------:R-:W-:Y:S01]  /*1ff0*/  IMAD.X R44, RZ, RZ, R17, P5 ;  /* 0x000000ffff2c7224 */ /* 0x000fe200028e0611 */
[----:B------:R-:W-:Y:S01]  /*2000*/  IADD3 R30, P1, R16, 0x118, RZ ;  /* 0x00000118101e7810 */ /* 0x000fe20007f3e0ff */
[----:B--2---:R-:W-:Y:S01]  /*2010*/  IMAD.MOV.U32 R5, RZ, RZ, 0x40000040 ;  /* 0x40000040ff057424 */ /* 0x004fe200078e00ff */
[----:B------:R1:W-:Y:S01]  /*2020*/  STL.64 [R1+0x78], RZ ;  /* 0x000078ff01007387 */ /* 0x0003e20000100a00 */
[----:B------:R-:W-:Y:S01]  /*2030*/  IMAD.IADD R3, R0, 0x1, -R3 ;  /* 0x0000000100037824 */ /* 0x000fe200078e0a03 */
[----:B------:R-:W-:Y:S01]  /*2040*/  PLOP3.LUT P5, PT, PT, PT, UP0, 0x80, 0x0 ;  /* 0x000000000000781c */ /* 0x000fe20003faf008 */
[----:B---3--:R-:W-:Y:S01]  /*2050*/  IMAD.MOV.U32 R13, RZ, RZ, 0x40000040 ;  /* 0x40000040ff0d7424 */ /* 0x008fe200078e00ff */
[----:B------:R1:W-:Y:S01]  /*2060*/  STL.128 [R1+0xb0], RZ ;  /* 0x0000b0ff01007387 */ /* 0x0003e20000100c00 */
[C---:B------:R-:W-:Y:S01]  /*2070*/  IADD3 R28, P6, R16.reuse, 0x110, RZ ;  /* 0x00000110101c7810 */ /* 0x040fe20007fde0ff */
[--C-:B------:R-:W-:Y:S01]  /*2080*/  IMAD.X R31, RZ, RZ, R17.reuse, P1 ;  /* 0x000000ffff1f7224 */ /* 0x100fe200008e0611 */
[----:B------:R-:W-:Y:S01]  /*2090*/  LEA R3, R3, UR6, 0xd ;  /* 0x0000000603037c11 */ /* 0x000fe2000f8e68ff */
[----:B------:R1:W-:Y:S01]  /*20a0*/  STL.128 [R1+0xc0], RZ ;  /* 0x0000c0ff01007387 */ /* 0x0003e20000100c00 */
[C---:B------:R-:W-:Y:S01]  /*20b0*/  IADD3 R23, P0, R16.reuse, 0x98, RZ ;  /* 0x0000009810177810 */ /* 0x040fe20007f1e0ff */
[----:B------:R-:W-:Y:S01]  /*20c0*/  IMAD.X R41, RZ, RZ, R17, P6 ;  /* 0x000000ffff297224 */ /* 0x000fe200030e0611 */
[----:B------:R-:W-:Y:S01]  /*20d0*/  SHF.R.U32.HI R0, RZ, 0x4, R3 ;  /* 0x00000004ff007819 */ /* 0x000fe20000011603 */
[----:B------:R-:W-:Y:S01]  /*20e0*/  VIADD R2, R3, 0xa000 ;  /* 0x0000a00003027836 */ /* 0x000fe20000000000 */
[----:B------:R1:W-:Y:S01]  /*20f0*/  STL.128 [R1+0xd0], RZ ;  /* 0x0000d0ff01007387 */ /* 0x0003e20000100c00 */
[----:B------:R-:W-:Y:S01]  /*2100*/  IADD3 R26, P4, R16, 0x90, RZ ;  /* 0x00000090101a7810 */ /* 0x000fe20007f9e0ff */
[--C-:B------:R-:W-:Y:S01]  /*2110*/  IMAD.X R42, RZ, RZ, R17.reuse, P0 ;  /* 0x000000ffff2a7224 */ /* 0x100fe200000e0611 */
[----:B------:R-:W-:Y:S01]  /*2120*/  LOP3.LUT R0, R0, 0x3fff, RZ, 0xc0, !PT ;  /* 0x00003fff00007812 */ /* 0x000fe200078ec0ff */
[----:B------:R1:W-:Y:S01]  /*2130*/  STL.128 [R1+0xe0], RZ ;  /* 0x0000e0ff01007387 */ /* 0x0003e20000100c00 */
[----:B------:R-:W-:Y:S01]  /*2140*/  SHF.R.U32.HI R2, RZ, 0x4, R2 ;  /* 0x00000004ff027819 */ /* 0x000fe20000011602 */
[----:B------:R-:W-:Y:S01]  /*2150*/  IMAD.X R29, RZ, RZ, R17, P4 ;  /* 0x000000ffff1d7224 */ /* 0x000fe200020e0611 */
[----:B------:R-:W-:Y:S01]  /*2160*/  LOP3.LUT R4, R0, 0x10000, RZ, 0xfc, !PT ;  /* 0x0001000000047812 */ /* 0x000fe200078efcff */
[----:B------:R1:W-:Y:S01]  /*2170*/  STL.128 [R1+0xf0], RZ ;  /* 0x0000f0ff01007387 */ /* 0x0003e20000100c00 */
[----:B------:R-:W-:-:S02]  /*2180*/  LOP3.LUT R2, R2, 0x3fff, RZ, 0xc0, !PT ;  /* 0x00003fff02027812 */ /* 0x000fc400078ec0ff */
[----:B------:R-:W-:Y:S01]  /*2190*/  IADD3 R24, P3, R16, 0x88, RZ ;  /* 0x0000008810187810 */ /* 0x000fe20007f7e0ff */
[----:B------:R1:W-:Y:S01]  /*21a0*/  STL.64 [R1+0x98], R4 ;  /* 0x0000980401007387 */ /* 0x0003e20000100a00 */
[----:B------:R-:W-:Y:S02]  /*21b0*/  LOP3.LUT R2, R2, 0x10000, RZ, 0xfc, !PT ;  /* 0x0001000002027812 */ /* 0x000fe400078efcff */
[C---:B------:R-:W-:Y:S01]  /*21c0*/  IADD3 R18, P2, R16.reuse, 0x80, RZ ;  /* 0x0000008010127810 */ /* 0x040fe20007f5e0ff */
[----:B------:R1:W-:Y:S01]  /*21d0*/  STL.128 [R1+0x100], RZ ;  /* 0x000100ff01007387 */ /* 0x0003e20000100c00 */
[C---:B------:R-:W-:Y:S01]  /*21e0*/  IADD3 R34, P1, R16.reuse, 0x78, RZ ;  /* 0x0000007810227810 */ /* 0x040fe20007f3e0ff */
[----:B------:R-:W-:Y:S01]  /*21f0*/  IMAD.MOV.U32 R12, RZ, RZ, R2 ;  /* 0x000000ffff0c7224 */ /* 0x000fe200078e0002 */
[----:B------:R-:W-:Y:S01]  /*2200*/  IADD3 R40, P6, R16, 0xb0, RZ ;  /* 0x000000b010287810 */ /* 0x000fe20007fde0ff */
[--C-:B------:R-:W-:Y:S02]  /*2210*/  IMAD.X R25, RZ, RZ, R17.reuse, P3 ;  /* 0x000000ffff197224 */ /* 0x100fe400018e0611 */
[--C-:B------:R-:W-:Y:S01]  /*2220*/  IMAD.X R37, RZ, RZ, R17.reuse, P2 ;  /* 0x000000ffff257224 */ /* 0x100fe200010e0611 */
[----:B------:R1:W-:Y:S01]  /*2230*/  STL.128 [R1+0x110], R12 ;  /* 0x0001100c01007387 */ /* 0x0003e20000100c00 */
[----:B------:R-:W-:-:S02]  /*2240*/  IMAD.X R35, RZ, RZ, R17, P1 ;  /* 0x000000ffff237224 */ /* 0x000fc400008e0611 */
[----:B------:R-:W-:Y:S01]  /*2250*/  IMAD.X R27, RZ, RZ, R17, P6 ;  /* 0x000000ffff1b7224 */ /* 0x000fe200030e0611 */
[----:B------:R-:W-:Y:S06]  /*2260*/  @!P5 BRA `(.L_x_8714) ;  /* 0x000000000040d947 */ /* 0x000fec0003800000 */
[----:B------:R-:W-:Y:S01]  /*2270*/  MOV R0, 0x0 ;  /* 0x0000000000007802 */ /* 0x000fe20000000f00 */
[----:B------:R-:W-:Y:S01]  /*2280*/  ULDC.64 UR4, c[0x4][0x108] ;  /* 0x0100420000047ab9 */ /* 0x000fe20000000a00 */
[----:B------:R-:W-:Y:S01]  /*2290*/  ULDC.64 UR6, c[0x4][0x28] ;  /* 0x01000a0000067ab9 */ /* 0x000fe20000000a00 */
[----:B-1----:R-:W-:Y:S01]  /*22a0*/  IMAD.U32 R4, RZ, RZ, UR4 ;  /* 0x00000004ff047e24 */ /* 0x002fe2000f8e00ff */
        /* <DEDUP_REMOVED lines=12> */
.L_x_8714:
[----:B------:R-:W2:Y:S01]  /*2370*/  S2R R20, SR_TID.X ;  /* 0x0000000000147919 */ /* 0x000ea20000002100 */
[----:B-1----:R-:W1:Y:S01]  /*2380*/  LDC.64 R14, c[0x0][0x428] ;  /* 0x00010a00ff0e7b82 */ /* 0x002e620000000a00 */
[----:B------:R-:W-:Y:S01]  /*2390*/  IADD3 R8, P0, R16, 0x120, RZ ;  /* 0x0000012010087810 */ /* 0x000fe20007f1e0ff */
[----:B------:R-:W-:Y:S01]  /*23a0*/  ULDC UR4, c[0x0][0x20] ;  /* 0x0000080000047ab9 */ /* 0x000fe20000000800 */
[----:B------:R-:W-:Y:S01]  /*23b0*/  IMAD.U32 R0, RZ, RZ, UR40 ;  /* 0x00000028ff007e24 */ /* 0x000fe2000f8e00ff */
[----:B------:R-:W-:Y:S01]  /*23c0*/  STL.64 [R1+0x130], R34 ;  /* 0x0001302201007387 */ /* 0x000fe20000100a00 */
[----:B------:R-:W-:Y:S02]  /*23d0*/  VIADD R7, R22, -UR4 ;  /* 0x8000000416077c36 */ /* 0x000fe40008000000 */
[----:B------:R-:W-:Y:S01]  /*23e0*/  IMAD.X R9, RZ, RZ, R17, P0 ;  /* 0x000000ffff097224 */ /* 0x000fe200000e0611 */
[----:B------:R-:W3:Y:S01]  /*23f0*/  LDC R6, c[0x0][0x430] ;  /* 0x00010c00ff067b82 */ /* 0x000ee20000000800 */
[----:B------:R-:W-:Y:S04]  /*2400*/  STL.64 [R1+0x120], R196 ;  /* 0x000120c401007387 */ /* 0x000fe80000100a00 */
[----:B------:R4:W-:Y:S03]  /*2410*/  STL.64 [R1+0x128], R8 ;  /* 0x0001280801007387 */ /* 0x0009e60000100a00 */
[----:B------:R-:W5:Y:S01]  /*2420*/  LDC.64 R10, c[0x0][0xad0] ;  /* 0x0002b400ff0a7b82 */ /* 0x000f620000000a00 */
[----:B------:R-:W-:Y:S04]  /*2430*/  STL.U8 [R1+0x138], RZ ;  /* 0x000138ff01007387 */ /* 0x000fe80000100000 */
[----:B------:R4:W-:Y:S03]  /*2440*/  STL [R7+0x8], R0 ;  /* 0x0000080007007387 */ /* 0x0009e60000100800 */
[----:B------:R-:W4:Y:S01]  /*2450*/  LDC.64 R4, c[0x0][0xad8] ;  /* 0x0002b600ff047b82 */ /* 0x000f220000000a00 */
[----:B-1----:R1:W-:Y:S04]  /*2460*/  STL [R7+0x24], R14 ;  /* 0x0000240e07007387 */ /* 0x0023e80000100800 */
[----:B------:R1:W-:Y:S01]  /*2470*/  STL [R7+0x28], R15 ;  /* 0x0000280f07007387 */ /* 0x0003e20000100800 */
[----:B--2---:R-:W-:-:S02]  /*2480*/  VIADD R198, R20, 0xffffff80 ;  /* 0xffffff8014c67836 */ /* 0x004fc40000000000 */
[----:B------:R-:W2:Y:S01]  /*2490*/  LDC.64 R2, c[0x0][0xae0] ;  /* 0x0002b800ff027b82 */ /* 0x000ea20000000a00 */
[----:B---3--:R1:W-:Y:S04]  /*24a0*/  STL [R7+0x2c], R6 ;  /* 0x00002c0607007387 */ /* 0x0083e80000100800 */
[----:B------:R1:W-:Y:S03]  /*24b0*/  STL [R7+0x14], RZ ;  /* 0x000014ff07007387 */ /* 0x0003e60000100800 */
[----:B------:R-:W3:Y:S01]  /*24c0*/  LDC R236, c[0x0][0x288] ;  /* 0x0000a200ffec7b82 */ /* 0x000ee20000000800 */
[----:B-----5:R1:W-:Y:S04]  /*24d0*/  STL [R7+0xc], R11 ;  /* 0x00000c0b07007387 */ /* 0x0203e80000100800 */
[----:B------:R1:W-:Y:S04]  /*24e0*/  STL [R7], R198 ;  /* 0x000000c607007387 */ /* 0x0003e80000100800 */
[----:B----4-:R1:W-:Y:S04]  /*24f0*/  STL [R7+0x10], R4 ;  /* 0x0000100407007387 */ /* 0x0103e80000100800 */
[----:B------:R1:W-:Y:S04]  /*2500*/  STL [R7+0x18], R5 ;  /* 0x0000180507007387 */ /* 0x0003e80000100800 */
[----:B--2---:R1:W-:Y:S04]  /*2510*/  STL [R7+0x1c], R2 ;  /* 0x00001c0207007387 */ /* 0x0043e80000100800 */
[----:B------:R1:W-:Y:S04]  /*2520*/  STL [R7+0x20], R3 ;  /* 0x0000200307007387 */ /* 0x0003e80000100800 */
[----:B---3--:R1:W-:Y:S04]  /*2530*/  STL [R7+0x4], R236 ;  /* 0x000004ec07007387 */ /* 0x0083e80000100800 */
[----:B------:R-:W2:Y:S01]  /*2540*/  LDL R13, [R1+0x224] ;  /* 0x00022400010d7983 */ /* 0x000ea20000100800 */
[----:B------:R-:W-:Y:S01]  /*2550*/  IADD3 R8, P0, R16, 0x16c, RZ ;  /* 0x0000016c10087810 */ /* 0x000fe20007f1e0ff */
[----:B------:R-:W-:Y:S02]  /*2560*/  BSSY B0, `(.L_x_8715) ;  /* 0x000000a000007945 */ /* 0x000fe40003800000 */
[----:B------:R1:W-:Y:S02]  /*2570*/  STL [R1+0x16c], R10 ;  /* 0x00016c0a01007387 */ /* 0x0003e40000100800 */
[----:B------:R-:W-:-:S05]  /*2580*/  IMAD.X R9, RZ, RZ, R17, P0 ;  /* 0x000000ffff097224 */ /* 0x000fca00000e0611 */
[----:B------:R1:W-:Y:S01]  /*2590*/  STL.64 [R1+0x170], R8 ;  /* 0x0001700801007387 */ /* 0x0003e20000100a00 */
[----:B--2---:R-:W-:-:S04]  /*25a0*/  LEA.HI R0, R13, R13, RZ, 0x1 ;  /* 0x0000000d0d007211 */ /* 0x004fc800078f08ff */
[----:B------:R-:W-:-:S05]  /*25b0*/  LOP3.LUT R0, R0, 0xfffffffe, RZ, 0xc0, !PT ;  /* 0xfffffffe00007812 */ /* 0x000fca00078ec0ff */
[----:B------:R-:W-:-:S05]  /*25c0*/  IMAD.IADD R0, R13, 0x1, -R0 ;  /* 0x000000010d007824 */ /* 0x000fca00078e0a00 */
[----:B------:R-:W-:-:S04]  /*25d0*/  SHF.L.U32 R0, R0, 0x1f, RZ ;  /* 0x0000001f00007819 */ /* 0x000fc800000006ff */
[----:B------:R-:W2:Y:S02]  /*25e0*/  SYNCS.PHASECHK.TRANS64.TRYWAIT P0, [UR50+0x32400], R0 ;  /* 0x03240000ff0075a7 */ /* 0x000ea40008000172 */
[----:B-12---:R-:W-:Y:S05]  /*25f0*/  @!P0 BRA `(.L_x_8716) ;  /* 0x0000022000988947 */ /* 0x006fea0003800000 */
.L_x_8890:
[----:B------:R-:W-:Y:S05]  /*2600*/  BSYNC B0 ;  /* 0x0000000000007941 */ /* 0x000fea0003800000 */
.L_x_8715:
[----:B------:R-:W2:Y:S04]  /*2610*/  LDL R20, [R1+0x1c] ;  /* 0x00001c0001147983 */ /* 0x000ea80000100800 */
[----:B------:R3:W5:Y:S01]  /*2620*/  LDL.64 R12, [R1+0x218] ;  /* 0x00021800010c7983 */ /* 0x0007620000100a00 */
[C---:B-1----:R-:W-:Y:S01]  /*2630*/  IADD3 R0, P0, R16.reuse, 0x138, RZ ;  /* 0x0000013810007810 */ /* 0x042fe20007f1e0ff */
[----:B------:R-:W-:Y:S01]  /*2640*/  IMAD.MOV.U32 R34, RZ, RZ, R32 ;  /* 0x000000ffff227224 */ /* 0x000fe200078e0020 */
[C---:B------:R-:W-:Y:S01]  /*2650*/  IADD3 R14, P1, R16.reuse, 0x170, RZ ;  /* 0x00000170100e7810 */ /* 0x040fe20007f3e0ff */
[----:B------:R-:W-:Y:S01]  /*2660*/  IMAD.MOV.U32 R35, RZ, RZ, R33 ;  /* 0x000000ffff237224 */ /* 0x000fe200078e0021 */
[----:B------:R-:W-:Y:S01]  /*2670*/  STL.64 [R1+0x178], R206 ;  /* 0x000178ce01007387 */ /* 0x000fe20000100a00 */
[----:B------:R-:W-:Y:S01]  /*2680*/  IMAD.MOV.U32 R38, RZ, RZ, R0 ;  /* 0x000000ffff267224 */ /* 0x000fe200078e0000 */
[----:B------:R-:W-:Y:S01]  /*2690*/  IADD3 R0, P2, R16, 0x430, RZ ;  /* 0x0000043010007810 */ /* 0x000fe20007f5e0ff */
[----:B------:R-:W-:-:S02]  /*26a0*/  IMAD.MOV.U32 R32, RZ, RZ, R212 ;  /* 0x000000ffff207224 */ /* 0x000fc400078e00d4 */
[----:B------:R-:W-:Y:S02]  /*26b0*/  IMAD.MOV.U32 R33, RZ, RZ, R211 ;  /* 0x000000ffff217224 */ /* 0x000fe400078e00d3 */
[--C-:B------:R-:W-:Y:S02]  /*26c0*/  IMAD.X R9, RZ, RZ, R17.reuse, P0 ;  /* 0x000000ffff097224 */ /* 0x100fe400000e0611 */
[----:B------:R-:W-:Y:S01]  /*26d0*/  IMAD.X R15, RZ, RZ, R17, P2 ;  /* 0x000000ffff0f7224 */ /* 0x000fe200010e0611 */
[----:B------:R1:W-:Y:S01]  /*26e0*/  STL.128 [R1+0x1b0], R32 ;  /* 0x0001b02001007387 */ /* 0x0003e20000100c00 */
[----:B------:R-:W-:Y:S01]  /*26f0*/  IMAD.MOV.U32 R36, RZ, RZ, R18 ;  /* 0x000000ffff247224 */ /* 0x000fe200078e0012 */
[C---:B------:R-:W-:Y:S01]  /*2700*/  IADD3 R18, P0, R16.reuse, 0x440, RZ ;  /* 0x0000044010127810 */ /* 0x040fe20007f1e0ff */
[----:B------:R-:W-:Y:S01]  /*2710*/  IMAD.MOV.U32 R39, RZ, RZ, R9 ;  /* 0x000000ffff277224 */ /* 0x000fe200078e0009 */
[----:B------:R-:W-:Y:S01]  /*2720*/  IADD3 R6, P2, R16, 0x128, RZ ;  /* 0x0000012810067810 */ /* 0x000fe20007f5e0ff */
[----:B------:R-:W-:-:S02]  /*2730*/  IMAD.U32 R10, RZ, RZ, UR48 ;  /* 0x00000030ff0a7e24 */ /* 0x000fc4000f8e00ff */
[----:B------:R-:W-:Y:S01]  /*2740*/  IMAD.U32 R11, RZ, RZ, UR49 ;  /* 0x00000031ff0b7e24 */ /* 0x000fe2000f8e00ff */
[----:B------:R-:W-:Y:S01]  /*2750*/  STL.128 [R1+0x180], R36 ;  /* 0x0001802401007387 */ /* 0x000fe20000100c00 */
[----:B------:R-:W-:Y:S01]  /*2760*/  IMAD.MOV.U32 R8, RZ, RZ, R19 ;  /* 0x000000ffff087224 */ /* 0x000fe200078e0013 */
[----:B------:R-:W-:Y:S05]  /*2770*/  WARPSYNC.ALL ;  /* 0x0000000000007948 */ /* 0x000fea0003800000 */
[----:B------:R-:W-:Y:S01]  /*2780*/  IMAD.MOV.U32 R9, RZ, RZ, R44 ;  /* 0x000000ffff097224 */ /* 0x000fe200078e002c */
[----:B------:R-:W-:Y:S01]  /*2790*/  BSSY B0, `(.L_x_8717) ;  /* 0x0000025000007945 */ /* 0x000fe20003800000 */
[----:B-1----:R-:W-:-:S02]  /*27a0*/  IMAD.MOV.U32 R33, RZ, RZ, R29 ;  /* 0x000000ffff217224 */ /* 0x002fc400078e001d */
[----:B------:R-:W-:Y:S01]  /*27b0*/  IMAD.MOV.U32 R34, RZ, RZ, R28 ;  /* 0x000000ffff227224 */ /* 0x000fe200078e001c */
[----:B------:R1:W-:Y:S01]  /*27c0*/  STL.128 [R1+0x1a0], R8 ;  /* 0x0001a00801007387 */ /* 0x0003e20000100c00 */
[----:B------:R-:W-:Y:S02]  /*27d0*/  IMAD.MOV.U32 R28, RZ, RZ, R30 ;  /* 0x000000ffff1c7224 */ /* 0x000fe400078e001e */
[----:B------:R-:W-:Y:S02]  /*27e0*/  IMAD.MOV.U32 R29, RZ, RZ, R31 ;  /* 0x000000ffff1d7224 */ /* 0x000fe400078e001f */
[----:B------:R-:W-:Y:S02]  /*27f0*/  IMAD.MOV.U32 R30, RZ, RZ, R0 ;  /* 0x000000ffff1e7224 */ /* 0x000fe400078e0000 */
[----:B------:R-:W-:Y:S02]  /*2800*/  IMAD.MOV.U32 R31, RZ, RZ, R15 ;  /* 0x000000ffff1f7224 */ /* 0x000fe400078e000f */
[----:B------:R-:W-:-:S02]  /*2810*/  IMAD.X R19, RZ, RZ, R17, P0 ;  /* 0x000000ffff137224 */ /* 0x000fc400000e0611 */
[----:B------:R-:W-:Y:S01]  /*2820*/  IMAD.MOV.U32 R32, RZ, RZ, R26 ;  /* 0x000000ffff207224 */ /* 0x000fe200078e001a */
[----:B------:R4:W-:Y:S01]  /*2830*/  STL.128 [R1+0x1d0], R28 ;  /* 0x0001d01c01007387 */ /* 0x0009e20000100c00 */
[----:B------:R-:W-:Y:S02]  /*2840*/  IMAD.MOV.U32 R35, RZ, RZ, R41 ;  /* 0x000000ffff237224 */ /* 0x000fe400078e0029 */
[----:B------:R-:W-:Y:S02]  /*2850*/  IMAD.MOV.U32 R26, RZ, RZ, R40 ;  /* 0x000000ffff1a7224 */ /* 0x000fe400078e0028 */
[--C-:B-1----:R-:W-:Y:S01]  /*2860*/  IMAD.X R11, RZ, RZ, R17.reuse, P1 ;  /* 0x000000ffff0b7224 */ /* 0x102fe200008e0611 */
[----:B------:R3:W-:Y:S01]  /*2870*/  STL.128 [R1+0x1c0], R32 ;  /* 0x0001c02001007387 */ /* 0x0007e20000100c00 */
[----:B------:R-:W-:Y:S02]  /*2880*/  IMAD.X R9, RZ, RZ, R17, P2 ;  /* 0x000000ffff097224 */ /* 0x000fe400010e0611 */
[----:B------:R-:W-:Y:S01]  /*2890*/  IMAD.MOV.U32 R10, RZ, RZ, R210 ;  /* 0x000000ffff0a7224 */ /* 0x000fe200078e00d2 */
[----:B------:R3:W-:Y:S01]  /*28a0*/  STL.128 [R1+0x200], R24 ;  /* 0x0002001801007387 */ /* 0x0007e20000100c00 */
[----:B------:R-:W-:-:S02]  /*28b0*/  IMAD.MOV.U32 R8, RZ, RZ, R6 ;  /* 0x000000ffff087224 */ /* 0x000fc400078e0006 */
[----:B----4-:R-:W-:Y:S01]  /*28c0*/  IMAD.MOV.U32 R28, RZ, RZ, R14 ;  /* 0x000000ffff1c7224 */ /* 0x010fe200078e000e */
[----:B------:R3:W-:Y:S01]  /*28d0*/  BAR.SYNC.DEFER_BLOCKING R205, 0x100 ;  /* 0x000400cd0000751d */ /* 0x0007e20000010000 */
[----:B------:R-:W-:Y:S01]  /*28e0*/  IADD3 R14, P0, R16, 0xa8, RZ ;  /* 0x000000a8100e7810 */ /* 0x000fe20007f1e0ff */
[----:B------:R-:W-:Y:S02]  /*28f0*/  IMAD.MOV.U32 R29, RZ, RZ, R11 ;  /* 0x000000ffff1d7224 */ /* 0x000fe400078e000b */
[----:B------:R-:W-:Y:S02]  /*2900*/  IMAD.MOV.U32 R30, RZ, RZ, R18 ;  /* 0x000000ffff1e7224 */ /* 0x000fe400078e0012 */
[----:B------:R-:W-:Y:S02]  /*2910*/  IMAD.MOV.U32 R31, RZ, RZ, R19 ;  /* 0x000000ffff1f7224 */ /* 0x000fe400078e0013 */
[----:B------:R-:W-:Y:S02]  /*2920*/  IMAD.MOV.U32 R11, RZ, RZ, R209 ;  /* 0x000000ffff0b7224 */ /* 0x000fe400078e00d1 */
[----:B------:R-:W-:Y:S01]  /*2930*/  IMAD.X R15, RZ, RZ, R17, P0 ;  /* 0x000000ffff0f7224 */ /* 0x000fe200000e0611 */
[----:B------:R3:W-:Y:S01]  /*2940*/  STL.128 [R1+0x1e0], R28 ;  /* 0x0001e01c01007387 */ /* 0x0007e20000100c00 */
[----:B------:R-:W-:-:S02]  /*2950*/  IMAD.MOV.U32 R18, RZ, RZ, R23 ;  /* 0x000000ffff127224 */ /* 0x000fc400078e0017 */
[----:B------:R-:W-:Y:S01]  /*2960*/  IMAD.MOV.U32 R19, RZ, RZ, R42 ;  /* 0x000000ffff137224 */ /* 0x000fe200078e002a */
[----:B------:R3:W-:Y:S04]  /*2970*/  STL.128 [R1+0x1f0], R8 ;  /* 0x0001f00801007387 */ /* 0x0007e80000100c00 */
[----:B------:R3:W-:Y:S04]  /*2980*/  STL.128 [R1+0x190], R16 ;  /* 0x0001901001007387 */ /* 0x0007e80000100c00 */
[----:B------:R3:W-:Y:S01]  /*2990*/  STL.64 [R1+0x210], R14 ;  /* 0x0002100e01007387 */ /* 0x0007e20000100a00 */
[----:B--2---:R-:W-:-:S04]  /*29a0*/  LOP3.LUT R0, R20, 0x1, RZ, 0xfc, !PT ;  /* 0x0000000114007812 */ /* 0x004fc800078efcff */
[----:B------:R-:W-:-:S13]  /*29b0*/  ISETP.NE.AND P1, PT, R0, 0x3, PT ;  /* 0x000000030000780c */ /* 0x000fda0003f25270 */
[----:B---3--:R-:W-:Y:S05]  /*29c0*/  @!P1 BRA `(.L_x_8718) ;  /* 0x0000000000049947 */ /* 0x008fea0003800000 */
[----:B------:R-:W-:Y:S01]  /*29d0*/  BPT.TRAP 0x1 ;  /* 0x000000040000795c */ /* 0x000fe20000300000 */
.L_x_8718:
[----:B------:R-:W-:Y:S05]  /*29e0*/  BSYNC B0 ;  /* 0x0000000000007941 */ /* 0x000fea0003800000 */
.L_x_8717:
[----:B------:R-:W2:Y:S01]  /*29f0*/  LDL.64 R8, [R1+0x8] ;  /* 0x0000080001087983 */ /* 0x000ea20000100a00 */
[----:B-----5:R-:W-:Y:S01]  /*2a00*/  SHF.L.U32 R13, R13, 0x1f, RZ ;  /* 0x0000001f0d0d7819 */ /* 0x020fe200000006ff */
[----:B------:R-:W-:Y:S01]  /*2a10*/  BSSY B0, `(.L_x_8719) ;  /* 0x0000006000007945 */ /* 0x000fe20003800000 */
[----:B--2---:R-:W-:-:S05]  /*2a20*/  MOV R9, R8 ;  /* 0x0000000800097202 */ /* 0x004fca0000000f00 */
[----:B------:R-:W-:-:S04]  /*2a30*/  IMAD R12, R12, 0x8, R9 ;  /* 0x000000080c0c7824 */ /* 0x000fc800078e0209 */
[----:B------:R1:W2:Y:S01]  /*2a40*/  SYNCS.PHASECHK.TRANS64.TRYWAIT P0, [R12+URZ], R13 ;  /* 0x0000000d0c0075a7 */ /* 0x0002a2000800017f */
[----:B------:R-:W-:Y:S05]  /*2a50*/  @!P1 BRA `(.L_x_8720) ;  /* 0x0000000000049947 */ /* 0x000fea0003800000 */
[----:B------:R-:W-:Y:S01]  /*2a60*/  BPT.TRAP 0x1 ;  /* 0x000000040000795c */ /* 0x000fe20000300000 */
.L_x_8720:
[----:B------:R-:W-:Y:S05]  /*2a70*/  BSYNC B0 ;  /* 0x0000000000007941 */ /* 0x000fea0003800000 */
.L_x_8719:
[----:B------:R-:W-:Y:S04]  /*2a80*/  BSSY B0, `(.L_x_8721) ;  /* 0x0000004000007945 */ /* 0x000fe80003800000 */
[----:B--2---:R-:W-:Y:S05]  /*2a90*/  @P0 BRA `(.L_x_8722) ;  /* 0x0000000000080947 */ /* 0x004fea0003800000 */
[----:B------:R-:W2:Y:S02]  /*2aa0*/  SYNCS.PHASECHK.TRANS64.TRYWAIT P0, [R12+URZ], R13 ;  /* 0x0000000d0c0075a7 */ /* 0x000ea4000800017f */
[----:B--2---:R-:W-:Y:S05]  /*2ab0*/  @!P0 BRA `(.L_x_8723) ;  /* 0x0000021c00808947 */ /* 0x004fea0003800000 */
.L_x_8722:
[----:B------:R-:W-:Y:S05]  /*2ac0*/  BSYNC B0 ;  /* 0x0000000000007941 */ /* 0x000fea0003800000 */
.L_x_8721:
[----:B-12---:R-:W2:Y:S04]  /*2ad0*/  LDL R13, [R1+0x218] ;  /* 0x00021800010d7983 */ /* 0x006ea80000100800 */
[----:B------:R-:W2:Y:S01]  /*2ae0*/  LDL.64 R8, [R1+0xa0] ;  /* 0x0000a00001087983 */ /* 0x000ea20000100a00 */
[----:B------:R-:W-:Y:S05]  /*2af0*/  WARPSYNC.ALL ;  /* 0x0000000000007948 */ /* 0x000fea0003800000 */
[----:B------:R-:W3:Y:S04]  /*2b00*/  LDL.64 R20, [R1+0x98] ;  /* 0x0000980001147983 */ /* 0x000ee80000100a00 */
[----:B------:R-:W4:Y:S04]  /*2b10*/  LDL.64 R10, [R1+0x98] ;  /* 0x00009800010a7983 */ /* 0x000f280000100a00 */
[----:B------:R-:W5:Y:S01]  /*2b20*/  LDL.64 R14, [R1+0x98] ;  /* 0x00009800010e7983 */ /* 0x000f620000100a00 */
[----:B--2---:R-:W-:-:S03]  /*2b30*/  IMAD R8, R13, 0x300, R8 ;  /* 0x000003000d087824 */ /* 0x004fc600078e0208 */
[----:B------:R-:W2:Y:S01]  /*2b40*/  LDL.64 R18, [R1+0x98] ;  /* 0x0000980001127983 */ /* 0x000ea20000100a00 */
[----:B------:R-:W-:Y:S02]  /*2b50*/  R2UR UR7, R9 ;  /* 0x00000000090772ca */ /* 0x000fe400000e0000 */
[C---:B------:R-:W-:Y:S01]  /*2b60*/  R2UR UR6, R8.reuse ;  /* 0x00000000080672ca */ /* 0x040fe200000e0000 */
[----:B------:R-:W-:Y:S01]  /*2b70*/  WARPGROUP.ARRIVE ;  /* 0x00000000000079c5 */ /* 0x000fe20000000000 */
[----:B------:R-:W2:Y:S01]  /*2b80*/  LDL R6, [R1+0x224] ;  /* 0x0002240001067983 */ /* 0x000ea20000100800 */
[----:B------:R-:W-:Y:S01]  /*2b90*/  VIADD R12, R8, 0x2 ;  /* 0x00000002080c7836 */ /* 0x000fe20000000000 */
[----:B------:R-:W-:Y:S01]  /*2ba0*/  BSSY B0, `(.L_x_8724) ;  /* 0x000002d000007945 */ /* 0x000fe20003800000 */
[----:B------:R-:W-:Y:S01]  /*2bb0*/  IMAD.MOV.U32 R13, RZ, RZ, R9 ;  /* 0x000000ffff0d7224 */ /* 0x000fe200078e0009 */
[----:B------:R1:W-:Y:S01]  /*2bc0*/  STL [R1+0x80], RZ ;  /* 0x000080ff01007387 */ /* 0x0003e20000100800 */
[----:B---3--:R-:W-:-:S02]  /*2bd0*/  R2UR UR4, R20 ;  /* 0x00000000140472ca */ /* 0x008fc400000e0000 */
[----:B------:R-:W-:Y:S01]  /*2be0*/  R2UR UR5, R21 ;  /* 0x00000000150572ca */ /* 0x000fe200000e0000 */
[----:B----4-:R-:W-:Y:S02]  /*2bf0*/  VIADD R10, R10, 0x2 ;  /* 0x000000020a0a7836 */ /* 0x010fe40000000000 */
[----:B-----5:R-:W-:Y:S02]  /*2c00*/  VIADD R14, R14, 0x4 ;  /* 0x000000040e0e7836 */ /* 0x020fe40000000000 */
[----:B--2---:R-:W-:-:S08]  /*2c10*/  VIADD R18, R18, 0x6 ;  /* 0x0000000612127836 */ /* 0x004fd00000000000 */
[----:B------:R-:W-:Y:S01]  /*2c20*/  HGMMA.64x96x16.F32 R24, gdesc[UR4], RZ, !UPT, gsb0 ;  /* 0x01600000041879f0 */ /* 0x000fe2000c0008ff */
[----:B------:R-:W-:Y:S02]  /*2c30*/  R2UR UR6, R12 ;  /* 0x000000000c0672ca */ /* 0x000fe400000e0000 */
[----:B------:R-:W-:Y:S02]  /*2c40*/  R2UR UR7, R13 ;  /* 0x000000000d0772ca */ /* 0x000fe400000e0000 */
[----:B------:R-:W-:Y:S01]  /*2c50*/  R2UR UR4, R10 ;  /* 0x000000000a0472ca */ /* 0x000fe200000e0000 */
[----:B------:R-:W-:Y:S01]  /*2c60*/  VIADD R10, R8, 0x4 ;  /* 0x00000004080a7836 */ /* 0x000fe20000000000 */
[----:B------:R-:W-:Y:S01]  /*2c70*/  R2UR UR5, R11 ;  /* 0x000000000b0572ca */ /* 0x000fe200000e0000 */
[----:B------:R-:W-:Y:S01]  /*2c80*/  IMAD.MOV.U32 R11, RZ, RZ, R9 ;  /* 0x000000ffff0b7224 */ /* 0x000fe200078e0009 */
[----:B------:R-:W-:Y:S01]  /*2c90*/  LEA.HI R0, R6, R6, RZ, 0x1 ;  /* 0x0000000606007211 */ /* 0x000fe200078f08ff */
[----:B------:R-:W-:Y:S01]  /*2ca0*/  VIADD R8, R8, 0x6 ;  /* 0x0000000608087836 */ /* 0x000fe20000000000 */
[----:B------:R-:W-:-:S02]  /*2cb0*/  WARPGROUP.DEPBAR.LE gsb0, 0x0 ;  /* 0x00008000000079c5 */ /* 0x000fc40000010000 */
[----:B------:R-:W-:-:S07]  /*2cc0*/  WARPGROUP.ARRIVE ;  /* 0x00000000000079c5 */ /* 0x000fce0000000000 */
        /* <DEDUP_REMOVED lines=11> */
[----:B------:R-:W-:Y:S02]  /*2d80*/  R2UR UR5, R19 ;  /* 0x00000000130572ca */ /* 0x000fe400000e0000 */
[----:B------:R-:W-:Y:S01]  /*2d90*/  LOP3.LUT R9, R0, 0xfffffffe, RZ, 0xc0, !PT ;  /* 0xfffffffe00097812 */ /* 0x000fe200078ec0ff */
[----:B------:R-:W-:-:S04]  /*2da0*/  IMAD.MOV.U32 R0, RZ, RZ, 0x1 ;  /* 0x00000001ff007424 */ /* 0x000fc800078e00ff */
[----:B------:R-:W-:Y:S01]  /*2db0*/  IMAD.IADD R6, R6, 0x1, -R9 ;  /* 0x0000000106067824 */ /* 0x000fe200078e0a09 */
[----:B------:R1:W-:Y:S04]  /*2dc0*/  STL [R1+0x80], R0 ;  /* 0x0000800001007387 */ /* 0x0003e80000100800 */
[----:B------:R-:W-:Y:S01]  /*2dd0*/  SHF.L.U32 R6, R6, 0x1f, RZ ;  /* 0x0000001f06067819 */ /* 0x000fe200000006ff */
[----:B------:R1:W-:Y:S04]  /*2de0*/  STL [R1+0x80], R0 ;  /* 0x0000800001007387 */ /* 0x0003e80000100800 */
[----:B------:R1:W-:Y:S04]  /*2df0*/  STL [R1+0x80], R0 ;  /* 0x0000800001007387 */ /* 0x0003e80000100800 */
[----:B------:R1:W-:Y:S01]  /*2e00*/  STL [R1+0x80], R0 ;  /* 0x0000800001007387 */ /* 0x0003e20000100800 */
[----:B------:R-:W-:-:S02]  /*2e10*/  WARPGROUP.DEPBAR.LE gsb0, 0x0 ;  /* 0x00008000000079c5 */ /* 0x000fc40000010000 */
[----:B------:R-:W-:-:S06]  /*2e20*/  WARPGROUP.ARRIVE ;  /* 0x00000000000079c5 */ /* 0x000fcc0000000000 */
[----:B------:R-:W-:Y:S03]  /*2e30*/  HGMMA.64x96x16.F32 R24, gdesc[UR4], R24, gsb0 ;  /* 0x01600000041879f0 */ /* 0x000fe60008000818 */
[----:B------:R-:W-:Y:S02]  /*2e40*/  WARPGROUP.DEPBAR.LE gsb0, 0x0 ;  /* 0x00008000000079c5 */ /* 0x000fe40000010000 */
[----:B------:R-:W2:Y:S02]  /*2e50*/  SYNCS.PHASECHK.TRANS64.TRYWAIT P0, [UR50+0x32410], R6 ;  /* 0x03241006ff0075a7 */ /* 0x000ea40008000172 */
[----:B-12---:R-:W-:Y:S05]  /*2e60*/  @!P0 BRA `(.L_x_8725) ;  /* 0x0000021800a88947 */ /* 0x006fea0003800000 */
.L_x_8891:
[----:B------:R-:W-:Y:S05]  /*2e70*/  BSYNC B0 ;  /* 0x0000000000007941 */ /* 0x000fea0003800000 */
.L_x_8724:
[----:B-1----:R-:W2:Y:S04]  /*2e80*/  LDL R6, [R1+0x54] ;  /* 0x0000540001067983 */ /* 0x002ea80000100800 */
[----:B------:R1:W5:Y:S01]  /*2e90*/  LDL.64 R8, [R1+0x218] ;  /* 0x0002180001087983 */ /* 0x0003620000100a00 */
[----:B------:R-:W-:Y:S01]  /*2ea0*/  BSSY B0, `(.L_x_8726) ;  /* 0x0000005000007945 */ /* 0x000fe20003800000 */
[----:B--2---:R-:W-:-:S04]  /*2eb0*/  LOP3.LUT R6, R6, 0x1, RZ, 0xfc, !PT ;  /* 0x0000000106067812 */ /* 0x004fc800078efcff */
[----:B------:R-:W-:-:S13]  /*2ec0*/  ISETP.NE.AND P1, PT, R6, 0x3, PT ;  /* 0x000000030600780c */ /* 0x000fda0003f25270 */
[----:B-1----:R-:W-:Y:S05]  /*2ed0*/  @!P1 BRA `(.L_x_8727) ;  /* 0x0000000000049947 */ /* 0x002fea0003800000 */
[----:B------:R-:W-:Y:S01]  /*2ee0*/  BPT.TRAP 0x1 ;  /* 0x000000040000795c */ /* 0x000fe20000300000 */
.L_x_8727:
[----:B------:R-:W-:Y:S05]  /*2ef0*/  BSYNC B0 ;  /* 0x0000000000007941 */ /* 0x000fea0003800000 */
.L_x_8726:
        /* <DEDUP_REMOVED lines=8> */
.L_x_8729:
[----:B------:R-:W-:Y:S05]  /*2f80*/  BSYNC B0 ;  /* 0x0000000000007941 */ /* 0x000fea0003800000 */
.L_x_8728:
[----:B------:R-:W-:Y:S04]  /*2f90*/  BSSY B0, `(.L_x_8730) ;  /* 0x0000004000007945 */ /* 0x000fe80003800000 */
[----:B--2---:R-:W-:Y:S05]  /*2fa0*/  @P0 BRA `(.L_x_8731) ;  /* 0x0000000000080947 */ /* 0x004fea0003800000 */
[----:B------:R-:W2:Y:S02]  /*2fb0*/  SYNCS.PHASECHK.TRANS64.TRYWAIT P0, [R8+URZ], R9 ;  /* 0x00000009080075a7 */ /* 0x000ea4000800017f */
[----:B--2---:R-:W-:Y:S05]  /*2fc0*/  @!P0 BRA `(.L_x_8732) ;  /* 0x0000021800688947 */ /* 0x004fea0003800000 */
.L_x_8731:
[----:B------:R-:W-:Y:S05]  /*2fd0*/  BSYNC B0 ;  /* 0x0000000000007941 */ /* 0x000fea0003800000 */
.L_x_8730:
[----:B------:R-:W3:Y:S04]  /*2fe0*/  LDL R21, [R1+0x218] ;  /* 0x0002180001157983 */ /* 0x000ee80000100800 */
[----:B-12---:R-:W3:Y:S04]  /*2ff0*/  LDL.64 R8, [R1+0x118] ;  /* 0x0001180001087983 */ /* 0x006ee80000100a00 */
[----:B------:R-:W2:Y:S04]  /*3000*/  LDL R6, [R1+0x90] ;  /* 0x0000900001067983 */ /* 0x000ea80000100800 */
[----:B------:R-:W4:Y:S04]  /*3010*/  LDL.64 R10, [R1+0x110] ;  /* 0x00011000010a7983 */ /* 0x000f280000100a00 */
[----:B------:R-:W5:Y:S04]  /*3020*/  LDL.64 R12, [R1+0x110] ;  /* 0x00011000010c7983 */ /* 0x000f680000100a00 */
[----:B------:R-:W5:Y:S04]  /*3030*/  LDL.64 R14, [R1+0x110] ;  /* 0x00011000010e7983 */ /* 0x000f680000100a00 */
[----:B------:R-:W5:Y:S01]  /*3040*/  LDL.64 R18, [R1+0x110] ;  /* 0x0001100001127983 */ /* 0x000f620000100a00 */
[----:B------:R-:W-:Y:S05]  /*3050*/  WARPSYNC.ALL ;  /* 0x0000000000007948 */ /* 0x000fea0003800000 */
[----:B------:R-:W-:Y:S01]  /*3060*/  WARPGROUP.ARRIVE ;  /* 0x00000000000079c5 */ /* 0x000fe20000000000 */
[----:B---3--:R-:W-:Y:S01]  /*3070*/  IMAD R8, R21, 0xc00, R8 ;  /* 0x00000c0015087824 */ /* 0x008fe200078e0208 */
[----:B------:R-:W-:Y:S01]  /*3080*/  R2UR UR7, R9 ;  /* 0x00000000090772ca */ /* 0x000fe200000e0000 */
[----:B------:R-:W3:Y:S01]  /*3090*/  LDL.64 R20, [R1+0x110] ;  /* 0x0001100001147983 */ /* 0x000ee20000100a00 */
[----:B--2---:R-:W-:-:S02]  /*30a0*/  ISETP.NE.U32.AND P0, PT, R6, RZ, PT ;  /* 0x000000ff0600720c */ /* 0x004fc40003f05070 */
[----:B------:R-:W-:Y:S02]  /*30b0*/  R2UR UR6, R8 ;  /* 0x00000000080672ca */ /* 0x000fe400000e0000 */
[----:B----4-:R-:W-:Y:S02]  /*30c0*/  R2UR UR4, R10 ;  /* 0x000000000a0472ca */ /* 0x010fe400000e0000 */
[----:B------:R-:W-:-:S07]  /*30d0*/  R2UR UR5, R11 ;  /* 0x000000000b0572ca */ /* 0x000fce00000e0000 */
[----:B------:R-:W-:-:S06]  /*30e0*/  VOTEU.ANY UP0, P0 ;  /* 0x00000000003f7886 */ /* 0x000fcc0000000100 */
[----:B------:R-:W-:Y:S01]  /*30f0*/  HGMMA.64x96x16.F32 R24, gdesc[UR4], R24, UP0, gsb0 ;  /* 0x01600000041879f0 */ /* 0x000fe2000b800818 */
[----:B-----5:R-:W-:Y:S02]  /*3100*/  VIADD R12, R12, 0x2 ;  /* 0x000000020c0c7836 */ /* 0x020fe40000000000 */
[----:B------:R-:W-:Y:S02]  /*3110*/  VIADD R10, R8, 0x2 ;  /* 0x00000002080a7836 */ /* 0x000fe40000000000 */
[----:B------:R-:W-:Y:S01]  /*3120*/  IMAD.MOV.U32 R11, RZ, RZ, R9 ;  /* 0x000000ffff0b7224 */ /* 0x000fe200078e0009 */
[----:B------:R-:W-:Y:S02]  /*3130*/  R2UR UR4, R12 ;  /* 0x000000000c0472ca */ /* 0x000fe400000e0000 */
[----:B------:R-:W-:Y:S02]  /*3140*/  R2UR UR6, R10 ;  /* 0x000000000a0672ca */ /* 0x000fe400000e0000 */
[----:B------:R-:W-:-:S02]  /*3150*/  R2UR UR7, R11 ;  /* 0x000000000b0772ca */ /* 0x000fc400000e0000 */
[----:B------:R-:W-:Y:S02]  /*3160*/  R2UR UR5, R13 ;  /* 0x000000000d0572ca */ /* 0x000fe400000e0000 */
[----:B------:R-:W2:Y:S01]  /*3170*/  LDL.64 R12, [R1+0x110] ;  /* 0x00011000010c7983 */ /* 0x000ea20000100a00 */
[----:B------:R-:W-:Y:S02]  /*3180*/  WARPGROUP.DEPBAR.LE gsb0, 0x0 ;  /* 0x00008000000079c5 */ /* 0x000fe40000010000 */
[----:B------:R-:W-:-:S08]  /*3190*/  WARPGROUP.ARRIVE ;  /* 0x00000000000079c5 */ /* 0x000fd00000000000 */
[----:B------:R-:W-:Y:S01]  /*31a0*/  HGMMA.64x96x16.F32 R24, gdesc[UR4], R24, gsb0 ;  /* 0x01600000041879f0 */ /* 0x000fe20008000818 */
[----:B------:R-:W-:Y:S02]  /*31b0*/  VIADD R14, R14, 0x4 ;  /* 0x000000040e0e7836 */ /* 0x000fe40000000000 */
[----:B------:R-:W-:Y:S02]  /*31c0*/  VIADD R10, R8, 0x4 ;  /* 0x00000004080a7836 */ /* 0x000fe40000000000 */
[----:B------:R-:W-:Y:S01]  /*31d0*/  IMAD.MOV.U32 R11, RZ, RZ, R9 ;  /* 0x000000ffff0b7224 */ /* 0x000fe200078e0009 */
[----:B------:R-:W-:Y:S02]  /*31e0*/  R2UR UR4, R14 ;  /* 0x000000000e0472ca */ /* 0x000fe400000e0000 */
[----:B------:R-:W-:Y:S02]  /*31f0*/  R2UR UR6, R10 ;  /* 0x000000000a0672ca */ /* 0x000fe400000e0000 */
[----:B------:R-:W-:-:S02]  /*3200*/  R2UR UR7, R11 ;  /* 0x000000000b0772ca */ /* 0x000fc400000e0000 */
[----:B------:R-:W-:Y:S02]  /*3210*/  R2UR UR5, R15 ;  /* 0x000000000f0572ca */ /* 0x000fe400000e0000 */
[----:B------:R-:W4:Y:S01]  /*3220*/  LDL.64 R14, [R1+0x110] ;  /* 0x00011000010e7983 */ /* 0x000f220000100a00 */
        /* <DEDUP_REMOVED lines=10> */
[----:B------:R-:W5:Y:S01]  /*32d0*/  LDL.64 R18, [R1+0x110] ;  /* 0x0001100001127983 */ /* 0x000f620000100a00 */
[----:B------:R-:W-:Y:S02]  /*32e0*/  WARPGROUP.DEPBAR.LE gsb0, 0x0 ;  /* 0x00008000000079c5 */ /* 0x000fe40000010000 */
[----:B------:R-:W-:-:S08]  /*32f0*/  WARPGROUP.ARRIVE ;  /* 0x00000000000079c5 */ /* 0x000fd00000000000 */
[----:B------:R-:W-:Y:S01]  /*3300*/  HGMMA.64x96x16.F32 R24, gdesc[UR4], R24, gsb0 ;  /* 0x01600000041879f0 */ /* 0x000fe20008000818 */
[----:B---3--:R-:W-:Y:S02]  /*3310*/  VIADD R20, R20, 0x400 ;  /* 0x0000040014147836 */ /* 0x008fe40000000000 */
[----:B------:R-:W-:Y:S02]  /*3320*/  VIADD R10, R8, 0x300 ;  /* 0x00000300080a7836 */ /* 0x000fe40000000000 */
[----:B------:R-:W-:Y:S01]  /*3330*/  IMAD.MOV.U32 R11, RZ, RZ, R9 ;  /* 0x000000ffff0b7224 */ /* 0x000fe200078e0009 */
[----:B------:R-:W-:Y:S02]  /*3340*/  R2UR UR4, R20 ;  /* 0x00000000140472ca */ /* 0x000fe400000e0000 */
[----:B------:R-:W-:Y:S02]  /*3350*/  R2UR UR6, R10 ;  /* 0x000000000a0672ca */ /* 0x000fe400000e0000 */
[----:B------:R-:W-:-:S02]  /*3360*/  R2UR UR7, R11 ;  /* 0x000000000b0772ca */ /* 0x000fc400000e0000 */
[----:B------:R-:W-:Y:S02]  /*3370*/  R2UR UR5, R21 ;  /* 0x00000000150572ca */ /* 0x000fe400000e0000 */
[----:B------:R-:W3:Y:S01]  /*3380*/  LDL.64 R20, [R1+0x110] ;  /* 0x0001100001147983 */ /* 0x000ee20000100a00 */
[----:B------:R-:W-:Y:S02]  /*3390*/  WARPGROUP.DEPBAR.LE gsb0, 0x0 ;  /* 0x00008000000079c5 */ /* 0x000fe40000010000 */
[----:B------:R-:W-:-:S08]  /*33a0*/  WARPGROUP.ARRIVE ;  /* 0x00000000000079c5 */ /* 0x000fd00000000000 */
[----:B------:R-:W-:Y:S01]  /*33b0*/  HGMMA.64x96x16.F32 R24, gdesc[UR4], R24, gsb0 ;  /* 0x01600000041879f0 */ /* 0x000fe20008000818 */
[----:B--2---:R-:W-:Y:S02]  /*33c0*/  VIADD R12, R12, 0x402 ;  /* 0x000004020c0c7836 */ /* 0x004fe40000000000 */
        /* <DEDUP_REMOVED lines=10> */
[----:B----4-:R-:W-:Y:S02]  /*3470*/  VIADD R14, R14, 0x404 ;  /* 0x000004040e0e7836 */ /* 0x010fe40000000000 */
        /* <DEDUP_REMOVED lines=10> */
[----:B-----5:R-:W-:Y:S02]  /*3520*/  VIADD R18, R18, 0x406 ;  /* 0x0000040612127836 */ /* 0x020fe40000000000 */
        /* <DEDUP_REMOVED lines=60> */
[----:B------:R-:W-:Y:S01]  /*38f0*/  R2UR UR5, R21 ;  /* 0x00000000150572ca */ /* 0x000fe200000e0000 */
[----:B------:R-:W1:Y:S01]  /*3900*/  S2R R23, SR_TID.X ;  /* 0x0000000000177919 */ /* 0x000e620000002100 */
[----:B--2---:R-:W-:Y:S01]  /*3910*/  VIADD R12, R12, 0xc02 ;  /* 0x00000c020c0c7836 */ /* 0x004fe20000000000 */
[----:B------:R-:W-:Y:S02]  /*3920*/  WARPGROUP.DEPBAR.LE gsb0, 0x0 ;  /* 0x00008000000079c5 */ /* 0x000fe40000010000 */
[----:B------:R-:W-:-:S08]  /*3930*/  WARPGROUP.ARRIVE ;  /* 0x00000000000079c5 */ /* 0x000fd00000000000 */
[----:B------:R-:W-:Y:S01]  /*3940*/  HGMMA.64x96x16.F32 R24, gdesc[UR4], R24, gsb0 ;  /* 0x01600000041879f0 */ /* 0x000fe20008000818 */
[----:B-1----:R-:W-:Y:S01]  /*3950*/  LOP3.LUT P1, RZ, R23, 0x7f, RZ, 0xc0, !PT ;  /* 0x0000007f17ff7812 */ /* 0x002fe2000782c0ff */
[----:B------:R-:W-:Y:S02]  /*3960*/  VIADD R10, R8, 0x902 ;  /* 0x00000902080a7836 */ /* 0x000fe40000000000 */
[----:B------:R-:W-:Y:S01]  /*3970*/  IMAD.MOV.U32 R11, RZ, RZ, R9 ;  /* 0x000000ffff0b7224 */ /* 0x000fe200078e0009 */
[----:B------:R-:W-:-:S09]  /*3980*/  R2UR UR4, R12 ;  /* 0x000000000c0472ca */ /* 0x000fd200000e0000 */
[----:B------:R-:W2:Y:S04]  /*3990*/  @!P1 LDL.64 R72, [R1+0x30] ;  /* 0x0000300001489983 */ /* 0x000ea80000100a00 */
[----:B------:R-:W3:Y:S01]  /*39a0*/  @!P1 LDL R6, [R1+0x218] ;  /* 0x0002180001069983 */ /* 0x000ee20000100800 */
[----:B------:R-:W-:Y:S02]  /*39b0*/  R2UR UR6, R10 ;  /* 0x000000000a0672ca */ /* 0x000fe400000e0000 */
[----:B------:R-:W-:Y:S02]  /*39c0*/  R2UR UR7, R11 ;  /* 0x000000000b0772ca */ /* 0x000fe400000e0000 */
[----:B------:R-:W-:Y:S01]  /*39d0*/  R2UR UR5, R13 ;  /* 0x000000000d0572ca */ /* 0x000fe200000e0000 */
[----:B------:R-:W-:-:S02]  /*39e0*/  WARPGROUP.DEPBAR.LE gsb0, 0x0 ;  /* 0x00008000000079c5 */ /* 0x000fc40000010000 */
[----:B------:R-:W-:-:S10]  /*39f0*/  WARPGROUP.ARRIVE ;  /* 0x00000000000079c5 */ /* 0x000fd40000000000 */
[----:B------:R-:W-:Y:S01]  /*3a00*/  HGMMA.64x96x16.F32 R24, gdesc[UR4], R24, gsb0 ;  /* 0x01600000041879f0 */ /* 0x000fe20008000818 */
[----:B----4-:R-:W-:Y:S02]  /*3a10*/  VIADD R14, R14, 0xc04 ;  /* 0x00000c040e0e7836 */ /* 0x010fe40000000000 */
[----:B------:R-:W-:Y:S02]  /*3a20*/  VIADD R10, R8, 0x904 ;  /* 0x00000904080a7836 */ /* 0x000fe40000000000 */
[----:B------:R-:W-:Y:S01]  /*3a30*/  IMAD.MOV.U32 R11, RZ, RZ, R9 ;  /* 0x000000ffff0b7224 */ /* 0x000fe200078e0009 */
[----:B------:R-:W-:Y:S02]  /*3a40*/  R2UR UR4, R14 ;  /* 0x000000000e0472ca */ /* 0x000fe400000e0000 */
[----:B------:R-:W-:Y:S02]  /*3a50*/  R2UR UR6, R10 ;  /* 0x000000000a0672ca */ /* 0x000fe400000e0000 */
[----:B------:R-:W-:-:S02]  /*3a60*/  R2UR UR7, R11 ;  /* 0x000000000b0772ca */ /* 0x000fc400000e0000 */
[----:B------:R-:W-:Y:S01]  /*3a70*/  R2UR UR5, R15 ;  /* 0x000000000f0572ca */ /* 0x000fe200000e0000 */
[----:B------:R-:W-:Y:S01]  /*3a80*/  VIADD R8, R8, 0x906 ;  /* 0x0000090608087836 */ /* 0x000fe20000000000 */
[----:B------:R-:W-:Y:S02]  /*3a90*/  WARPGROUP.DEPBAR.LE gsb0, 0x0 ;  /* 0x00008000000079c5 */ /* 0x000fe40000010000 */
[----:B------:R-:W-:-:S09]  /*3aa0*/  WARPGROUP.ARRIVE ;  /* 0x00000000000079c5 */ /* 0x000fd20000000000 */
[----:B------:R-:W-:Y:S01]  /*3ab0*/  HGMMA.64x96x16.F32 R24, gdesc[UR4], R24, gsb0 ;  /* 0x01600000041879f0 */ /* 0x000fe20008000818 */
[----:B-----5:R-:W-:Y:S01]  /*3ac0*/  VIADD R18, R18, 0xc06 ;  /* 0x00000c0612127836 */ /* 0x020fe20000000000 */
[----:B------:R-:W-:Y:S02]  /*3ad0*/  R2UR UR6, R8 ;  /* 0x00000000080672ca */ /* 0x000fe400000e0000 */
[----:B------:R-:W-:Y:S02]  /*3ae0*/  R2UR UR7, R9 ;  /* 0x00000000090772ca */ /* 0x000fe400000e0000 */
[----:B------:R-:W-:Y:S02]  /*3af0*/  R2UR UR4, R18 ;  /* 0x00000000120472ca */ /* 0x000fe400000e0000 */
[----:B------:R-:W-:Y:S01]  /*3b00*/  R2UR UR5, R19 ;  /* 0x00000000130572ca */ /* 0x000fe200000e0000 */
[----:B------:R1:W-:Y:S04]  /*3b10*/  STL [R1+0x90], R0 ;  /* 0x0000900001007387 */ /* 0x0003e80000100800 */
[----:B------:R1:W-:Y:S01]  /*3b20*/  STL [R1+0x90], R0 ;  /* 0x0000900001007387 */ /* 0x0003e20000100800 */
[----:B------:R-:W-:-:S02]  /*3b30*/  WARPGROUP.DEPBAR.LE gsb0, 0x0 ;  /* 0x00008000000079c5 */ /* 0x000fc40000010000 */
[----:B------:R-:W-:-:S06]  /*3b40*/  WARPGROUP.ARRIVE ;  /* 0x00000000000079c5 */ /* 0x000fcc0000000000 */
[----:B------:R-:W-:Y:S01]  /*3b50*/  HGMMA.64x96x16.F32 R24, gdesc[UR4], R24, gsb0 ;  /* 0x01600000041879f0 */ /* 0x000fe20008000818 */
[----:B--2---:R-:W-:Y:S01]  /*3b60*/  @!P1 MOV R73, R72 ;  /* 0x0000004800499202 */ /* 0x004fe20000000f00 */
[----:B------:R1:W-:Y:S04]  /*3b70*/  STL [R1+0x90], R0 ;  /* 0x0000900001007387 */ /* 0x0003e80000100800 */
[----:B------:R1:W-:Y:S01]  /*3b80*/  STL [R1+0x90], R0 ;  /* 0x0000900001007387 */ /* 0x0003e20000100800 */
[----:B---3--:R-:W-:-:S03]  /*3b90*/  @!P1 IMAD R6, R6, 0x8, R73 ;  /* 0x0000000806069824 */ /* 0x008fc600078e0249 */
[----:B------:R1:W-:Y:S04]  /*3ba0*/  STL [R1+0x90], R0 ;  /* 0x0000900001007387 */ /* 0x0003e80000100800 */
[----:B------:R1:W-:Y:S04]  /*3bb0*/  STL [R1+0x90], R0 ;  /* 0x0000900001007387 */ /* 0x0003e80000100800 */
[----:B------:R1:W-:Y:S04]  /*3bc0*/  STL [R1+0x90], R0 ;  /* 0x0000900001007387 */ /* 0x0003e80000100800 */
[----:B------:R1:W-:Y:S04]  /*3bd0*/  STL [R1+0x90], R0 ;  /* 0x0000900001007387 */ /* 0x0003e80000100800 */
[----:B------:R1:W-:Y:S01]  /*3be0*/  STL [R1+0x90], R0 ;  /* 0x0000900001007387 */ /* 0x0003e20000100800 */
[----:B------:R-:W-:-:S03]  /*3bf0*/  @!P1 PRMT R6, RZ, 0x654, R6 ;  /* 0x00000654ff069816 */ /* 0x000fc60000000006 */
[----:B------:R1:W-:Y:S04]  /*3c00*/  STL [R1+0x90], R0 ;  /* 0x0000900001007387 */ /* 0x0003e80000100800 */
[----:B------:R1:W-:Y:S04]  /*3c10*/  STL [R1+0x90], R0 ;  /* 0x0000900001007387 */ /* 0x0003e80000100800 */
[----:B------:R1:W-:Y:S04]  /*3c20*/  STL [R1+0x90], R0 ;  /* 0x0000900001007387 */ /* 0x0003e80000100800 */
[----:B------:R1:W-:Y:S04]  /*3c30*/  STL [R1+0x90], R0 ;  /* 0x0000900001007387 */ /* 0x0003e80000100800 */
[----:B------:R1:W-:Y:S04]  /*3c40*/  STL [R1+0x90], R0 ;  /* 0x0000900001007387 */ /* 0x0003e80000100800 */
[----:B------:R1:W-:Y:S04]  /*3c50*/  STL [R1+0x90], R0 ;  /* 0x0000900001007387 */ /* 0x0003e80000100800 */
[----:B------:R1:W-:Y:S01]  /*3c60*/  STL [R1+0x90], R0 ;  /* 0x0000900001007387 */ /* 0x0003e20000100800 */
[----:B------:R-:W-:-:S02]  /*3c70*/  WARPGROUP.DEPBAR.LE gsb0, 0x0 ;  /* 0x00008000000079c5 */ /* 0x000fc40000010000 */
[----:B------:R1:W-:Y:S06]  /*3c80*/  BAR.ARV R204, 0x100 ;  /* 0x000400cc0000751d */ /* 0x0003ec0000002000 */
[----:B------:R2:W-:Y:S01]  /*3c90*/  @!P1 SYNCS.ARRIVE.TRANS64.RED.A1T0 RZ, [R6+URZ], RZ ;  /* 0x000000ff06ff99a7 */ /* 0x0005e2000810043f */
[----:B------:R-:W3:Y:S04]  /*3ca0*/  LDL.64 R12, [R1+0x170] ;  /* 0x00017000010c7983 */ /* 0x000ee80000100a00 */
[----:B------:R-:W4:Y:S04]  /*3cb0*/  LDL R14, [R7] ;  /* 0x00000000070e7983 */ /* 0x000f280000100800 */
[----:B------:R-:W5:Y:S04]  /*3cc0*/  LDL R20, [R1+0x70] ;  /* 0x0000700001147983 */ /* 0x000f680000100800 */
[----:B------:R-:W5:Y:S04]  /*3cd0*/  LDL R8, [R7+0x8] ;  /* 0x0000080007087983 */ /* 0x000f680000100800 */
[----:B--2---:R-:W2:Y:S04]  /*3ce0*/  LDL R6, [R7+0x18] ;  /* 0x0000180007067983 */ /* 0x004ea80000100800 */
[----:B------:R-:W5:Y:S04]  /*3cf0*/  LDL R9, [R7+0x4] ;  /* 0x0000040007097983 */ /* 0x000f680000100800 */
[----:B------:R-:W5:Y:S04]  /*3d00*/  LDL R18, [R7+0xc] ;  /* 0x00000c0007127983 */ /* 0x000f680000100800 */
[----:B------:R-:W5:Y:S04]  /*3d10*/  LDL R15, [R7+0x10] ;  /* 0x00001000070f7983 */ /* 0x000f680000100800 */
[----:B------:R-:W5:Y:S04]  /*3d20*/  LDL R19, [R7+0x14] ;  /* 0x0000140007137983 */ /* 0x000f680000100800 */
[----:B---3--:R4:W3:Y:S02]  /*3d30*/  LD.E R12, desc[UR46][R12.64] ;  /* 0x0000002e0c0c7980 */ /* 0x0088e4000c101900 */
[----:B----4-:R-:W-:-:S04]  /*3d40*/  SHF.R.S32.HI R13, RZ, 0x1f, R14 ;  /* 0x0000001fff0d7819 */ /* 0x010fc8000001140e */
[----:B------:R-:W-:-:S04]  /*3d50*/  LEA.HI R13, R13, R14, RZ, 0x7 ;  /* 0x0000000e0d0d7211 */ /* 0x000fc800078f38ff */
[----:B------:R-:W-:-:S05]  /*3d60*/  LOP3.LUT R21, R13, 0xffffff80, RZ, 0xc0, !PT ;  /* 0xffffff800d157812 */ /* 0x000fca00078ec0ff */
[----:B------:R-:W-:Y:S01]  /*3d70*/  IMAD.IADD R21, R14, 0x1, -R21 ;  /* 0x000000010e157824 */ /* 0x000fe200078e0a15 */
[----:B------:R-:W-:Y:S01]  /*3d80*/  SHF.R.S32.HI R14, RZ, 0x7, R13 ;  /* 0x00000007ff0e7819 */ /* 0x000fe2000001140d */
[----:B------:R-:W-:-:S03]  /*3d90*/  UMOV UR4, 0xffffffa0 ;  /* 0xffffffa000047882 */ /* 0x000fc60000000000 */
[----:B------:R-:W-:Y:S01]  /*3da0*/  LEA.HI R13, R13, R14, RZ, 0x1 ;  /* 0x0000000e0d0d7211 */ /* 0x000fe200078f08ff */
[----:B------:R-:W-:-:S03]  /*3db0*/  UIMAD UR4, UR45, UR4, 0x60 ;  /* 0x000000602d0474a4 */ /* 0x000fc6000f8e0204 */
[----:B------:R-:W-:-:S05]  /*3dc0*/  LOP3.LUT R13, R13, 0x3fffffe, RZ, 0xc0, !PT ;  /* 0x03fffffe0d0d7812 */ /* 0x000fca00078ec0ff */
[----:B------:R-:W-:Y:S01]  /*3dd0*/  IMAD.IADD R13, R14, 0x1, -R13 ;  /* 0x000000010e0d7824 */ /* 0x000fe200078e0a0d */
[----:B--2---:R-:W-:Y:S01]  /*3de0*/  ISETP.GE.AND P0, PT, R6, 0x1, PT ;  /* 0x000000010600780c */ /* 0x004fe20003f06270 */
[----:B------:R-:W-:Y:S01]  /*3df0*/  BSSY B0, `(.L_x_8733) ;  /* 0x0000097000007945 */ /* 0x000fe20003800000 */
[----:B------:R-:W-:-:S04]  /*3e00*/  LOP3.LUT R163, R163, 0xffefffff, RZ, 0xc0, !PT ;  /* 0xffefffffa3a37812 */ /* 0x000fc800078ec0ff */
[----:B------:R-:W-:Y:S01]  /*3e10*/  @P1 LOP3.LUT R163, R163, 0x100000, RZ, 0xfc, !PT ;  /* 0x00100000a3a31812 */ /* 0x000fe200078efcff */
[-C--:B---3--:R-:W-:Y:S01]  /*3e20*/  FMUL.FTZ R10, R24, R12.reuse ;  /* 0x0000000c180a7220 */ /* 0x088fe20000410000 */
[----:B------:R-:W-:Y:S01]  /*3e30*/  SHF.R.S32.HI R24, RZ, 0x1f, R21 ;  /* 0x0000001fff187819 */ /* 0x000fe20000011415 */
[----:B------:R-:W-:-:S03]  /*3e40*/  FMUL.FTZ R11, R25, R12 ;  /* 0x0000000c190b7220 */ /* 0x000fc60000410000 */
[-C--:B------:R-:W-:Y:S01]  /*3e50*/  LEA.HI R23, R24, R21.reuse, RZ, 0x2 ;  /* 0x0000001518177211 */ /* 0x080fe200078f10ff */
[-C--:B------:R-:W-:Y:S01]  /*3e60*/  FMUL.FTZ R159, R26, R12.reuse ;  /* 0x0000000c1a9f7220 */ /* 0x080fe20000410000 */
[----:B------:R-:W-:Y:S02]  /*3e70*/  LEA.HI R24, R24, R21, RZ, 0x5 ;  /* 0x0000001518187211 */ /* 0x000fe400078f28ff */
[--C-:B------:R-:W-:Y:S02]  /*3e80*/  SHF.R.S32.HI R25, RZ, 0x2, R23.reuse ;  /* 0x00000002ff197819 */ /* 0x100fe40000011417 */
[----:B------:R-:W-:Y:S01]  /*3e90*/  SHF.R.S32.HI R26, RZ, 0x1f, R23 ;  /* 0x0000001fff1a7819 */ /* 0x000fe20000011417 */
[----:B------:R-:W-:Y:S01]  /*3ea0*/  FMUL.FTZ R93, R27, R12 ;  /* 0x0000000c1b5d7220 */ /* 0x000fe20000410000 */
[----:B------:R-:W-:Y:S02]  /*3eb0*/  SHF.R.S32.HI R27, RZ, 0x5, R24 ;  /* 0x00000005ff1b7819 */ /* 0x000fe40000011418 */
[----:B------:R-:W-:-:S04]  /*3ec0*/  LEA.HI R26, R26, R25, RZ, 0x3 ;  /* 0x000000191a1a7211 */ /* 0x000fc800078f18ff */
[----:B------:R-:W-:Y:S01]  /*3ed0*/  LOP3.LUT R26, R26, 0xfffffff8, RZ, 0xc0, !PT ;  /* 0xfffffff81a1a7812 */ /* 0x000fe200078ec0ff */
[----:B-----5:R-:W-:Y:S01]  /*3ee0*/  IMAD R27, R20, 0x8, R27 ;  /* 0x00000008141b7824 */ /* 0x020fe200078e021b */
[----:B------:R-:W-:Y:S01]  /*3ef0*/  LOP3.LUT R14, R23, 0x7ffffffc, RZ, 0xc0, !PT ;  /* 0x7ffffffc170e7812 */ /* 0x000fe200078ec0ff */
[----:B------:R-:W-:Y:S02]  /*3f00*/  VIADD R20, R8, UR4 ;  /* 0x0000000408147c36 */ /* 0x000fe40008000000 */
        /* <DEDUP_REMOVED lines=42> */
[----:B------:R-:W-:-:S02]  /*41b0*/  IMAD.IADD R26, R25, 0x1, -R26 ;  /* 0x00000001191a7824 */ /* 0x000fc400078e0a1a */
[-C--:B------:R-:W-:Y:S01]  /*41c0*/  FMUL.FTZ R165, R70, R12.reuse ;  /* 0x0000000c46a57220 */ /* 0x080fe20000410000 */
[----:B------:R-:W-:Y:S01]  /*41d0*/  FMUL.FTZ R167, R71, R12 ;  /* 0x0000000c47a77220 */ /* 0x000fe20000410000 */
[----:B------:R-:W-:Y:S01]  /*41e0*/  IMAD.IADD R14, R21, 0x1, -R14 ;  /* 0x00000001150e7824 */ /* 0x000fe200078e0a0e */
[----:B------:R-:W-:Y:S01]  /*41f0*/  IADD3 R21, -R9, 0x1, R20 ;  /* 0x0000000109157810 */ /* 0x000fe20007ffe114 */
[----:B------:R-:W-:Y:S01]  /*4200*/  IMAD.U32 R26, R27, 0x10, R26 ;  /* 0x000000101b1a7824 */ /* 0x000fe200078e001a */
[----:B------:R-:W2:Y:S03]  /*4210*/  MUFU.TANH R10, R10 ;  /* 0x0000000a000a7308 */ /* 0x000ea60000002400 */
[----:B------:R-:W-:Y:S01]  /*4220*/  IMAD R26, R13, 0x40, R26 ;  /* 0x000000400d1a7824 */ /* 0x000fe200078e021a */
[----:B------:R-:W-:Y:S01]  /*4230*/  LOP3.LUT R13, RZ, R18, RZ, 0x33, !PT ;  /* 0x00000012ff0d7212 */ /* 0x000fe200078e33ff */
[----:B------:R-:W-:-:S03]  /*4240*/  IMAD R12, R14, -0x2, R21 ;  /* 0xfffffffe0e0c7824 */ /* 0x000fc600078e0215 */
[----:B------:R-:W3:Y:S01]  /*4250*/  MUFU.TANH R11, R11 ;  /* 0x0000000b000b7308 */ /* 0x000ee20000002400 */
[----:B------:R-:W-:-:S07]  /*4260*/  IMAD R21, R14, -0x2, R20 ;  /* 0xfffffffe0e157824 */ /* 0x000fce00078e0214 */
[----:B------:R-:W4:Y:S01]  /*4270*/  MUFU.TANH R159, R159 ;  /* 0x0000009f009f7308 */ /* 0x000f220000002400 */
        /* <DEDUP_REMOVED lines=46> */
[----:B------:R-:W-:-:S02]  /*4560*/  IMAD.U32 R25, RZ, RZ, UR4 ;  /* 0x00000004ff197e24 */ /* 0x000fc4000f8e00ff */
[----:B------:R-:W-:Y:S02]  /*4570*/  IMAD.IADD R23, R12, 0x1, R13 ;  /* 0x000000010c177824 */ /* 0x000fe400078e020d */
[----:B------:R-:W-:Y:S01]  /*4580*/  VIADD R20, R19, UR4 ;  /* 0x0000000413147c36 */ /* 0x000fe20008000000 */
[----:B------:R-:W-:Y:S01]  /*4590*/  VIADDMNMX R13, R26, R18, R21, PT ;  /* 0x000000121a0d7246 */ /* 0x000fe20003800115 */
[----:B------:R-:W-:Y:S02]  /*45a0*/  IMAD R24, R14, -0x2, R25 ;  /* 0xfffffffe0e187824 */ /* 0x000fe400078e0219 */
[----:B------:R-:W-:Y:S01]  /*45b0*/  IMAD.IADD R12, R23, 0x1, R26 ;  /* 0x00000001170c7824 */ /* 0x000fe200078e021a */
[----:B--234-:R-:W-:Y:S06]  /*45c0*/  @!P0 BRA `(.L_x_8734) ;  /* 0x0000000000648947 */ /* 0x01cfec0003800000 */
[----:B------:R-:W-:Y:S01]  /*45d0*/  IADD3 R15, R26, R8, -R9 ;  /* 0x000000081a0f7210 */ /* 0x000fe20007ffe809 */
[----:B------:R-:W-:Y:S03]  /*45e0*/  BSSY B1, `(.L_x_8735) ;  /* 0x0000014000017945 */ /* 0x000fe60003800000 */
[----:B------:R-:W-:-:S13]  /*45f0*/  ISETP.GT.AND P0, PT, R15, -0x1, PT ;  /* 0xffffffff0f00780c */ /* 0x000fda0003f04270 */
[----:B------:R-:W-:Y:S05]  /*4600*/  @P0 BRA `(.L_x_8736) ;  /* 0x00000000002c0947 */ /* 0x000fea0003800000 */
[----:B------:R-:W-:Y:S01]  /*4610*/  ISETP.NE.AND P0, PT, R6, 0x1, PT ;  /* 0x000000010600780c */ /* 0x000fe20003f05270 */
[----:B------:R-:W-:Y:S01]  /*4620*/  BSSY B2, `(.L_x_8737) ;  /* 0x0000007000027945 */ /* 0x000fe20003800000 */
[----:B------:R-:W-:-:S11]  /*4630*/  LOP3.LUT R15, RZ, R15, RZ, 0x33, !PT ;  /* 0x0000000fff0f7212 */ /* 0x000fd600078e33ff */
[----:B------:R-:W-:Y:S05]  /*4640*/  @!P0 BRA `(.L_x_8738) ;  /* 0x0000000000108947 */ /* 0x000fea0003800000 */
[----:B------:R-:W2:Y:S04]  /*4650*/  LDL R14, [R7+0x1c] ;  /* 0x00001c00070e7983 */ /* 0x000ea80000100800 */
[----:B------:R-:W3:Y:S01]  /*4660*/  LDL R19, [R7+0x20] ;  /* 0x0000200007137983 */ /* 0x000ee20000100800 */
[----:B--2---:R-:W-:-:S05]  /*4670*/  IMAD.HI.U32 R14, R15, R14, RZ ;  /* 0x0000000e0f0e7227 */ /* 0x004fca00078e00ff */
[----:B---3--:R-:W-:-:S07]  /*4680*/  SHF.R.U32.HI R15, RZ, R19, R14 ;  /* 0x00000013ff0f7219 */ /* 0x008fce000001160e */
.L_x_8738:
[----:B------:R-:W-:Y:S05]  /*4690*/  BSYNC B2 ;  /* 0x0000000000027941 */ /* 0x000fea0003800000 */
.L_x_8737:
[----:B------:R-:W-:Y:S01]  /*46a0*/  LOP3.LUT R15, RZ, R15, RZ, 0x33, !PT ;  /* 0x0000000fff0f7212 */ /* 0x000fe200078e33ff */
[----:B------:R-:W-:Y:S06]  /*46b0*/  BRA `(.L_x_8739) ;  /* 0x0000000000187947 */ /* 0x000fec0003800000 */
.L_x_8736:
[----:B------:R-:W-:-:S13]  /*46c0*/  ISETP.NE.AND P0, PT, R6, 0x1, PT ;  /* 0x000000010600780c */ /* 0x000fda0003f05270 */
[----:B------:R-:W-:Y:S05]  /*46d0*/  @!P0 BRA `(.L_x_8739) ;  /* 0x0000000000108947 */ /* 0x000fea0003800000 */
[----:B------:R-:W2:Y:S04]  /*46e0*/  LDL R14, [R7+0x1c] ;  /* 0x00001c00070e7983 */ /* 0x000ea80000100800 */
[----:B------:R-:W3:Y:S01]  /*46f0*/  LDL R30, [R7+0x20] ;  /* 0x00002000071e7983 */ /* 0x000ee20000100800 */
[----:B--2---:R-:W-:-:S05]  /*4700*/  IMAD.HI.U32 R15, R15, R14, RZ ;  /* 0x0000000e0f0f7227 */ /* 0x004fca00078e00ff */
[----:B---3--:R-:W-:-:S07]  /*4710*/  SHF.R.U32.HI R15, RZ, R30, R15 ;  /* 0x0000001eff0f7219 */ /* 0x008fce000001160f */
.L_x_8739:
[----:B------:R-:W-:Y:S05]  /*4720*/  BSYNC B1 ;  /* 0x0000000000017941 */ /* 0x000fea0003800000 */
.L_x_8735:
[----:B------:R-:W-:-:S05]  /*4730*/  IMAD R15, R6, R15, R24 ;  /* 0x0000000f060f7224 */ /* 0x000fca00078e0218 */
[----:B------:R-:W-:Y:S02]  /*4740*/  VIMNMX R12, R12, R15, !PT ;  /* 0x0000000f0c0c7248 */ /* 0x000fe40007fe0100 */
[----:B------:R-:W-:-:S07]  /*4750*/  VIADDMNMX R13, R15, R6, R13, PT ;  /* 0x000000060f0d7246 */ /* 0x000fce000380010d */
.L_x_8734:
[----:B------:R-:W-:Y:S05]  /*4760*/  BSYNC B0 ;  /* 0x0000000000007941 */ /* 0x000fea0003800000 */
.L_x_8733:
[----:B------:R-:W-:Y:S01]  /*4770*/  ISETP.GE.AND P0, PT, R20, 0x2, PT ;  /* 0x000000021400780c */ /* 0x000fe20003f06270 */
[----:B------:R-:W-:Y:S01]  /*4780*/  VIADD R26, R26, 0x8 ;  /* 0x000000081a1a7836 */ /* 0x000fe20000000000 */
[----:B------:R-:W-:Y:S01]  /*4790*/  ISETP.GE.AND P4, PT, R20, 0xa, PT ;  /* 0x0000000a1400780c */ /* 0x000fe20003f86270 */
[----:B------:R-:W-:Y:S01]  /*47a0*/  BSSY B0, `(.L_x_8740) ;  /* 0x000008e000007945 */ /* 0x000fe20003800000 */
        /* <DEDUP_REMOVED lines=9> */
[----:B-1----:R-:W-:-:S02]  /*4840*/  FSEL R95, R29, -INF , !P2 ;  /* 0xff8000001d5f7808 */ /* 0x002fc40005000000 */
        /* <DEDUP_REMOVED lines=82> */
[----:B------:R-:W-:Y:S02]  /*4d70*/  VIADDMNMX R11, R26, R18, R21, PT ;  /* 0x000000121a0b7246 */ /* 0x000fe40003800115 */
        /* <DEDUP_REMOVED lines=15> */
[----:B------:R-:W-:Y:S01]  /*4e70*/  IMAD.IADD R10, R23, 0x1, R26 ;  /* 0x00000001170a7824 */ /* 0x000fe200078e021a */
[----:B------:R-:W-:-:S04]  /*4e80*/  ISETP.GE.AND P6, PT, R20, 0x5a, PT ;  /* 0x0000005a1400780c */ /* 0x000fc80003fc6270 */
[----:B------:R-:W-:Y:S02]  /*4e90*/  P2R R20, PR, RZ, 0x40 ;  /* 0x00000040ff147803 */ /* 0x000fe40000000000 */
[----:B------:R-:W-:-:S04]  /*4ea0*/  ISETP.GT.AND P6, PT, R12, 0x59, !P6 ;  /* 0x000000590c00780c */ /* 0x000fc800077c4270 */
[----:B------:R-:W-:-:S04]  /*4eb0*/  ISETP.LT.OR P6, PT, R13, 0x5a, P6 ;  /* 0x0000005a0d00780c */ /* 0x000fc800037c1670 */
[----:B------:R-:W-:Y:S02]  /*4ec0*/  FSEL R179, R69, -INF , !P6 ;  /* 0xff80000045b37808 */ /* 0x000fe40007000000 */
[----:B------:R-:W-:-:S13]  /*4ed0*/  ISETP.GE.AND P6, PT, R6, 0x1, PT ;  /* 0x000000010600780c */ /* 0x000fda0003fc6270 */
[----:B------:R-:W-:Y:S05]  /*4ee0*/  @!P6 BRA `(.L_x_8741) ;  /* 0x000000000064e947 */ /* 0x000fea0003800000 */
        /* <DEDUP_REMOVED lines=12> */
.L_x_8745:
[----:B------:R-:W-:Y:S05]  /*4fb0*/  BSYNC B2 ;  /* 0x0000000000027941 */ /* 0x000fea0003800000 */
.L_x_8744:
[----:B------:R-:W-:Y:S01]  /*4fc0*/  LOP3.LUT R9, RZ, R9, RZ, 0x33, !PT ;  /* 0x00000009ff097212 */ /* 0x000fe200078e33ff */
[----:B------:R-:W-:Y:S06]  /*4fd0*/  BRA `(.L_x_8746) ;  /* 0x0000000000187947 */ /* 0x000fec0003800000 */
.L_x_8743:
[----:B------:R-:W-:-:S13]  /*4fe0*/  ISETP.NE.AND P6, PT, R6, 0x1, PT ;  /* 0x000000010600780c */ /* 0x000fda0003fc5270 */
[----:B------:R-:W-:Y:S05]  /*4ff0*/  @!P6 BRA `(.L_x_8746) ;  /* 0x000000000010e947 */ /* 0x000fea0003800000 */
[----:B------:R-:W2:Y:S04]  /*5000*/  LDL R8, [R7+0x1c] ;  /* 0x00001c0007087983 */ /* 0x000ea80000100800 */
[----:B------:R-:W3:Y:S01]  /*5010*/  LDL R12, [R7+0x20] ;  /* 0x00002000070c7983 */ /* 0x000ee20000100800 */
[----:B--2---:R-:W-:-:S05]  /*5020*/  IMAD.HI.U32 R9, R9, R8, RZ ;  /* 0x0000000809097227 */ /* 0x004fca00078e00ff */
[----:B---3--:R-:W-:-:S07]  /*5030*/  SHF.R.U32.HI R9, RZ, R12, R9 ;  /* 0x0000000cff097219 */ /* 0x008fce0000011609 */
.L_x_8746:
[----:B------:R-:W-:Y:S05]  /*5040*/  BSYNC B1 ;  /* 0x0000000000017941 */ /* 0x000fea0003800000 */
.L_x_8742:
[----:B------:R-:W-:-:S05]  /*5050*/  IMAD R9, R6, R9, R24 ;  /* 0x0000000906097224 */ /* 0x000fca00078e0218 */
[----:B------:R-:W-:Y:S02]  /*5060*/  VIADDMNMX R11, R9, R6, R11, PT ;  /* 0x00000006090b7246 */ /* 0x000fe4000380010b */
[----:B------:R-:W-:-:S07]  /*5070*/  VIMNMX R10, R10, R9, !PT ;  /* 0x000000090a0a7248 */ /* 0x000fce0007fe0100 */
.L_x_8741:
[----:B------:R-:W-:Y:S05]  /*5080*/  BSYNC B0 ;  /* 0x0000000000007941 */ /* 0x000fea0003800000 */
.L_x_8740:
[C---:B------:R-:W-:Y:S01]  /*5090*/  ISETP.GT.AND P0, PT, R10.reuse, 0x1, !P0 ;  /* 0x000000010a00780c */ /* 0x040fe20004704270 */
[----:B------:R-:W2:Y:S01]  /*50a0*/  LDL R13, [R1+0x460] ;  /* 0x00046000010d7983 */ /* 0x000ea20000100800 */
[----:B------:R-:W-:Y:S02]  /*50b0*/  ISETP.GT.AND P1, PT, R10, 0x8, !P1 ;  /* 0x000000080a00780c */ /* 0x000fe40004f24270 */
[C---:B------:R-:W-:Y:S01]  /*50c0*/  ISETP.LT.OR P0, PT, R11.reuse, 0x2, P0 ;  /* 0x000000020b00780c */ /* 0x040fe20000701670 */
[----:B------:R-:W3:Y:S01]  /*50d0*/  LDL R23, [R1+0x274] ;  /* 0x0002740001177983 */ /* 0x000ee20000100800 */
[----:B------:R-:W-:Y:S02]  /*50e0*/  ISETP.LT.OR P1, PT, R11, 0x9, P1 ;  /* 0x000000090b00780c */ /* 0x000fe40000f21670 */
[----:B------:R-:W-:Y:S01]  /*50f0*/  FSEL R93, R93, -INF , !P0 ;  /* 0xff8000005d5d7808 */ /* 0x000fe20004000000 */
[----:B------:R-:W4:Y:S01]  /*5100*/  LDL R12, [R1+0x370] ;  /* 0x00037000010c7983 */ /* 0x000f220000100800 */
[----:B------:R-:W-:-:S02]  /*5110*/  ISETP.NE.AND P0, PT, R15, RZ, PT ;  /* 0x000000ff0f00720c */ /* 0x000fc40003f05270 */
[----:B------:R-:W-:Y:S01]  /*5120*/  FSEL R157, R157, -INF , !P1 ;  /* 0xff8000009d9d7808 */ /* 0x000fe20004800000 */
[----:B------:R-:W5:Y:S01]  /*5130*/  LDL R15, [R1+0x218] ;  /* 0x00021800010f7983 */ /* 0x000f620000100800 */
[----:B------:R-:W-:Y:S02]  /*5140*/  ISETP.GT.AND P0, PT, R10, 0x9, !P0 ;  /* 0x000000090a00780c */ /* 0x000fe40004704270 */
[----:B------:R-:W-:Y:S01]  /*5150*/  ISETP.NE.AND P1, PT, R27, RZ, PT ;  /* 0x000000ff1b00720c */ /* 0x000fe20003f25270 */
[----:B------:R-:W4:Y:S01]  /*5160*/  LDL R156, [R1+0x25c] ;  /* 0x00025c00019c7983 */ /* 0x000f220000100800 */
[----:B------:R-:W-:Y:S02]  /*5170*/  ISETP.LT.OR P0, PT, R11, 0xa, P0 ;  /* 0x0000000a0b00780c */ /* 0x000fe40000701670 */
[----:B------:R-:W-:Y:S01]  /*5180*/  ISETP.NE.AND P6, PT, R29, RZ, PT ;  /* 0x000000ff1d00720c */ /* 0x000fe20003fc5270 */
[----:B------:R-:W4:Y:S01]  /*5190*/  LDL R160, [R1+0x264] ;  /* 0x0002640001a07983 */ /* 0x000f220000100800 */
[----:B------:R-:W-:-:S02]  /*51a0*/  FSEL R89, R89, -INF , !P0 ;  /* 0xff80000059597808 */ /* 0x000fc40004000000 */
[----:B------:R-:W-:Y:S01]  /*51b0*/  ISETP.NE.AND P0, PT, R19, RZ, PT ;  /* 0x000000ff1300720c */ /* 0x000fe20003f05270 */
[----:B------:R-:W4:Y:S01]  /*51c0*/  LDL R21, [R1+0x26c] ;  /* 0x00026c0001157983 */ /* 0x000f220000100800 */
[C---:B------:R-:W-:Y:S02]  /*51d0*/  ISETP.GT.AND P5, PT, R10.reuse, RZ, !P5 ;  /* 0x000000ff0a00720c */ /* 0x040fe40006fa4270 */
[----:B------:R-:W-:Y:S01]  /*51e0*/  ISETP.GT.AND P0, PT, R10, 0x10, !P0 ;  /* 0x000000100a00780c */ /* 0x000fe20004704270 */
[----:B------:R-:W4:Y:S01]  /*51f0*/  LDL R43, [R1+0x2a8] ;  /* 0x0002a800012b7983 */ /* 0x000f220000100800 */
[C---:B------:R-:W-:Y:S02]  /*5200*/  ISETP.LT.OR P5, PT, R11.reuse, 0x1, P5 ;  /* 0x000000010b00780c */ /* 0x040fe40002fa1670 */
[----:B------:R-:W-:Y:S01]  /*5210*/  ISETP.LT.OR P0, PT, R11, 0x11, P0 ;  /* 0x000000110b00780c */ /* 0x000fe20000701670 */
[----:B------:R-:W4:Y:S01]  /*5220*/  LDL R42, [R1+0x3d0] ;  /* 0x0003d000012a7983 */ /* 0x000f220000100800 */
[----:B------:R-:W-:-:S02]  /*5230*/  FSEL R159, R159, -INF , !P5 ;  /* 0xff8000009f9f7808 */ /* 0x000fc40006800000 */
[----:B------:R-:W-:Y:S01]  /*5240*/  FSEL R169, R169, -INF , !P0 ;  /* 0xff800000a9a97808 */ /* 0x000fe20004000000 */
[----:B------:R-:W4:Y:S01]  /*5250*/  LDL R152, [R1+0x254] ;  /* 0x0002540001987983 */ /* 0x000f220000100800 */
[----:B------:R-:W-:Y:S02]  /*5260*/  ISETP.NE.AND P0, PT, R25, RZ, PT ;  /* 0x000000ff1900720c */ /* 0x000fe40003f05270 */
[----:B------:R-:W-:Y:S01]  /*5270*/  FMNMX.FTZ R8, R109, R103, !PT ;  /* 0x000000676d087209 */ /* 0x000fe20007810000 */
[----:B------:R-:W4:Y:S01]  /*5280*/  LDL R154, [R1+0x258] ;  /* 0x00025800019a7983 */ /* 0x000f220000100800 */
[----:B------:R-:W-:Y:S02]  /*5290*/  ISETP.GT.AND P0, PT, R10, 0x11, !P0 ;  /* 0x000000110a00780c */ /* 0x000fe40004704270 */
[----:B------:R-:W-:Y:S01]  /*52a0*/  FMNMX.FTZ R6, R159, R93, !PT ;  /* 0x0000005d9f067209 */ /* 0x000fe20007810000 */
[----:B------:R-:W4:Y:S01]  /*52b0*/  LDL R98, [R1+0x230] ;  /* 0x0002300001627983 */ /* 0x000f220000100800 */
[----:B------:R-:W-:-:S02]  /*52c0*/  ISETP.LT.OR P0, PT, R11, 0x12, P0 ;  /* 0x000000120b00780c */ /* 0x000fc40000701670 */
[----:B------:R-:W-:Y:S01]  /*52d0*/  FMNMX.FTZ R8, R99, R8, !PT ;  /* 0x0000000863087209 */ /* 0x000fe20007810000 */
[----:B------:R-:W4:Y:S01]  /*52e0*/  LDL R140, [R1+0x234] ;  /* 0x00023400018c7983 */ /* 0x000f220000100800 */
[----:B------:R-:W-:Y:S02]  /*52f0*/  FSEL R230, R230, -INF , !P0 ;  /* 0xff800000e6e67808 */ /* 0x000fe40004000000 */
[----:B------:R-:W-:Y:S01]  /*5300*/  ISETP.GT.AND P0, PT, R10, 0x18, !P1 ;  /* 0x000000180a00780c */ /* 0x000fe20004f04270 */
[----:B------:R-:W4:Y:S01]  /*5310*/  LDL R142, [R1+0x238] ;  /* 0x00023800018e7983 */ /* 0x000f220000100800 */
[----:B------:R-:W-:Y:S02]  /*5320*/  FMNMX.FTZ R6, R157, R6, !PT ;  /* 0x000000069d067209 */ /* 0x000fe40007810000 */
[----:B------:R-:W-:Y:S01]  /*5330*/  ISETP.LT.OR P0, PT, R11, 0x19, P0 ;  /* 0x000000190b00780c */ /* 0x000fe20000701670 */
[----:B------:R-:W4:Y:S01]  /*5340*/  LDL R144, [R1+0x23c] ;  /* 0x00023c0001907983 */ /* 0x000f220000100800 */
[----:B------:R-:W-:-:S02]  /*5350*/  FMNMX.FTZ R7, R95, R8, !PT ;  /* 0x000000085f077209 */ /* 0x000fc40007810000 */
        /* <DEDUP_REMOVED lines=30> */
[----:B------:R-:W-:Y:S01]  /*5540*/  ISETP.NE.AND P0, PT, R31, RZ, PT ;  /* 0x000000ff1f00720c */ /* 0x000fe20003f05270 */
[----:B------:R-:W4:Y:S01]  /*5550*/  LDL R29, [R1+0x284] ;  /* 0x00028400011d7983 */ /* 0x000f220000100800 */
[----:B------:R-:W-:Y:S02]  /*5560*/  FMNMX.FTZ R6, R228, R9, !PT ;  /* 0x00000009e4067209 */ /* 0x000fe40007810000 */
[----:B------:R-:W-:Y:S01]  /*5570*/  ISETP.GT.AND P0, PT, R10, 0x28, !P0 ;  /* 0x000000280a00780c */ /* 0x000fe20004704270 */
[----:B------:R-:W4:Y:S01]  /*5580*/  LDL R31, [R1+0x288] ;  /* 0x00028800011f7983 */ /* 0x000f220000100800 */
[----:B------:R-:W-:-:S02]  /*5590*/  FMNMX.FTZ R7, R222, R7, !PT ;  /* 0x00000007de077209 */ /* 0x000fc40007810000 */
[----:B------:R-:W-:Y:S01]  /*55a0*/  ISETP.LT.OR P0, PT, R11, 0x29, P0 ;  /* 0x000000290b00780c */ /* 0x000fe20000701670 */
[----:B------:R-:W4:Y:S01]  /*55b0*/  LDL R110, [R1+0x290] ;  /* 0x00029000016e7983 */ /* 0x000f220000100800 */
[----:B------:R-:W-:Y:S02]  /*55c0*/  FMNMX.FTZ R9, R191, R6, !PT ;  /* 0x00000006bf097209 */ /* 0x000fe40007810000 */
[----:B------:R-:W-:Y:S01]  /*55d0*/  FSEL R193, R193, -INF , !P0 ;  /* 0xff800000c1c17808 */ /* 0x000fe20004000000 */
[----:B------:R-:W4:Y:S01]  /*55e0*/  LDL R112, [R1+0x2a0] ;  /* 0x0002a00001707983 */ /* 0x000f220000100800 */
[----:B------:R-:W-:Y:S02]  /*55f0*/  ISETP.NE.AND P0, PT, R32, RZ, PT ;  /* 0x000000ff2000720c */ /* 0x000fe40003f05270 */
[----:B------:R-:W-:Y:S01]  /*5600*/  FMNMX.FTZ R6, R188, R7, !PT ;  /* 0x00000007bc067209 */ /* 0x000fe20007810000 */
[----:B------:R-:W4:Y:S01]  /*5610*/  LDL R41, [R1+0x2a4] ;  /* 0x0002a40001297983 */ /* 0x000f220000100800 */
[----:B------:R-:W-:-:S02]  /*5620*/  ISETP.GT.AND P0, PT, R10, 0x29, !P0 ;  /* 0x000000290a00780c */ /* 0x000fc40004704270 */
[----:B------:R-:W-:Y:S01]  /*5630*/  FMNMX.FTZ R8, R192, R9, !PT ;  /* 0x00000009c0087209 */ /* 0x000fe20007810000 */
[----:B------:R-:W4:Y:S01]  /*5640*/  LDL R45, [R1+0x2ac] ;  /* 0x0002ac00012d7983 */ /* 0x000f220000100800 */
[----:B------:R-:W-:Y:S02]  /*5650*/  ISETP.LT.OR P0, PT, R11, 0x2a, P0 ;  /* 0x0000002a0b00780c */ /* 0x000fe40000701670 */
[----:B------:R-:W-:Y:S01]  /*5660*/  ISETP.NE.AND P1, PT, R37, RZ, PT ;  /* 0x000000ff2500720c */ /* 0x000fe20003f25270 */
[----:B------:R-:W4:Y:S01]  /*5670*/  LDL R114, [R1+0x2b0] ;  /* 0x0002b00001727983 */ /* 0x000f220000100800 */
[----:B------:R-:W-:Y:S02]  /*5680*/  FSEL R199, R199, -INF , !P0 ;  /* 0xff800000c7c77808 */ /* 0x000fe40004000000 */
[----:B------:R-:W-:Y:S01]  /*5690*/  ISETP.NE.AND P0, PT, R33, RZ, PT ;  /* 0x000000ff2100720c */ /* 0x000fe20003f05270 */
[----:B------:R-:W4:Y:S01]  /*56a0*/  LDL R37, [R1+0x298] ;  /* 0x0002980001257983 */ /* 0x000f220000100800 */
[----:B------:R-:W-:-:S02]  /*56b0*/  FMNMX.FTZ R7, R189, R6, !PT ;  /* 0x00000006bd077209 */ /* 0x000fc40007810000 */
[----:B------:R-:W-:Y:S01]  /*56c0*/  ISETP.GT.AND P0, PT, R10, 0x30, !P0 ;  /* 0x000000300a00780c */ /* 0x000fe20004704270 */
[----:B------:R-:W4:Y:S01]  /*56d0*/  LDL R33, [R1+0x28c] ;  /* 0x00028c0001217983 */ /* 0x000f220000100800 */
[----:B------:R-:W-:Y:S02]  /*56e0*/  FMNMX.FTZ R8, R193, R8, !PT ;  /* 0x00000008c1087209 */ /* 0x000fe40007810000 */
[----:B------:R-:W-:Y:S01]  /*56f0*/  ISETP.LT.OR P0, PT, R11, 0x31, P0 ;  /* 0x000000310b00780c */ /* 0x000fe20000701670 */
[----:B------:R-:W4:Y:S01]  /*5700*/  LDL R47, [R1+0x2b4] ;  /* 0x0002b400012f7983 */ /* 0x000f220000100800 */
[----:B------:R-:W-:Y:S02]  /*5710*/  FMNMX.FTZ R6, R190, R7, !PT ;  /* 0x00000007be067209 */ /* 0x000fe40007810000 */
[----:B------:R-:W-:Y:S01]  /*5720*/  FSEL R217, R217, -INF , !P0 ;  /* 0xff800000d9d97808 */ /* 0x000fe20004000000 */
[----:B------:R-:W4:Y:S01]  /*5730*/  LDL R49, [R1+0x2b8] ;  /* 0x0002b80001317983 */ /* 0x000f220000100800 */
[----:B------:R-:W-:-:S02]  /*5740*/  ISETP.NE.AND P0, PT, R34, RZ, PT ;  /* 0x000000ff2200720c */ /* 0x000fc40003f05270 */
[----:B------:R-:W-:Y:S01]  /*5750*/  FMNMX.FTZ R8, R199, R8, !PT ;  /* 0x00000008c7087209 */ /* 0x000fe20007810000 */
[----:B------:R-:W4:Y:S01]  /*5760*/  LDL R51, [R1+0x2bc] ;  /* 0x0002bc0001337983 */ /* 0x000f220000100800 */
[----:B------:R-:W-:Y:S02]  /*5770*/  ISETP.GT.AND P0, PT, R10, 0x31, !P0 ;  /* 0x000000310a00780c */ /* 0x000fe40004704270 */
[----:B------:R-:W-:Y:S01]  /*5780*/  ISETP.NE.AND P6, PT, R38, RZ, PT ;  /* 0x000000ff2600720c */ /* 0x000fe20003fc5270 */
[----:B------:R-:W4:Y:S01]  /*5790*/  LDL R116, [R1+0x2c0] ;  /* 0x0002c00001747983 */ /* 0x000f220000100800 */
[----:B------:R-:W-:Y:S02]  /*57a0*/  ISETP.LT.OR P0, PT, R11, 0x32, P0 ;  /* 0x000000320b00780c */ /* 0x000fe40000701670 */
[----:B------:R-:W-:Y:S01]  /*57b0*/  FMNMX.FTZ R7, R201, R6, !PT ;  /* 0x00000006c9077209 */ /* 0x000fe20007810000 */
[----:B------:R-:W4:Y:S01]  /*57c0*/  LDL R53, [R1+0x2c4] ;  /* 0x0002c40001357983 */ /* 0x000f220000100800 */
[----:B------:R-:W-:-:S02]  /*57d0*/  FSEL R218, R218, -INF , !P0 ;  /* 0xff800000dada7808 */ /* 0x000fc40004000000 */
[----:B------:R-:W-:Y:S01]  /*57e0*/  ISETP.NE.AND P0, PT, R35, RZ, PT ;  /* 0x000000ff2300720c */ /* 0x000fe20003f05270 */
[----:B------:R-:W4:Y:S01]  /*57f0*/  LDL R55, [R1+0x2c8] ;  /* 0x0002c80001377983 */ /* 0x000f220000100800 */
[----:B------:R-:W-:Y:S02]  /*5800*/  FMNMX.FTZ R9, R217, R8, !PT ;  /* 0x00000008d9097209 */ /* 0x000fe40007810000 */
        /* <DEDUP_REMOVED lines=12> */
[----:B------:R-:W-:Y:S01]  /*58d0*/  ISETP.NE.AND P5, PT, R39, RZ, PT ;  /* 0x000000ff2700720c */ /* 0x000fe20003fa5270 */
        /* <DEDUP_REMOVED lines=10> */
[----:B------:R-:W-:-:S02]  /*5980*/  ISETP.NE.AND P1, PT, R40, RZ, PT ;  /* 0x000000ff2800720c */ /* 0x000fc40003f25270 */
[----:B------:R-:W-:Y:S01]  /*5990*/  FSEL R180, R180, -INF , !P0 ;  /* 0xff800000b4b47808 */ /* 0x000fe20004000000 */
[----:B------:R-:W4:Y:S01]  /*59a0*/  LDL R65, [R1+0x2e4] ;  /* 0x0002e40001417983 */ /* 0x000f220000100800 */
[----:B------:R-:W-:Y:S02]  /*59b0*/  ISETP.GT.AND P0, PT, R10, 0x41, !P6 ;  /* 0x000000410a00780c */ /* 0x000fe40007704270 */
[----:B------:R-:W-:Y:S01]  /*59c0*/  FMNMX.FTZ R9, R220, R9, !PT ;  /* 0x00000009dc097209 */ /* 0x000fe20007810000 */
[----:B------:R-:W4:Y:S01]  /*59d0*/  LDL R67, [R1+0x2e8] ;  /* 0x0002e80001437983 */ /* 0x000f220000100800 */
[----:B------:R-:W-:Y:S02]  /*59e0*/  ISETP.LT.OR P0, PT, R11, 0x42, P0 ;  /* 0x000000420b00780c */ /* 0x000fe40000701670 */
[----:B------:R-:W-:Y:S01]  /*59f0*/  FMNMX.FTZ R6, R172, R7, !PT ;  /* 0x00000007ac067209 */ /* 0x000fe20007810000 */
[----:B------:R-:W4:Y:S01]  /*5a00*/  LDL R69, [R1+0x2ec] ;  /* 0x0002ec0001457983 */ /* 0x000f220000100800 */
[----:B------:R-:W-:-:S02]  /*5a10*/  FSEL R181, R181, -INF , !P0 ;  /* 0xff800000b5b57808 */ /* 0x000fc40004000000 */
[C---:B------:R-:W-:Y:S01]  /*5a20*/  ISETP.GT.AND P0, PT, R10.reuse, 0x48, !P5 ;  /* 0x000000480a00780c */ /* 0x040fe20006f04270 */
[----:B------:R-:W4:Y:S01]  /*5a30*/  LDL R122, [R1+0x2f0] ;  /* 0x0002f000017a7983 */ /* 0x000f220000100800 */
[----:B------:R-:W-:Y:S02]  /*5a40*/  ISETP.GT.AND P1, PT, R10, 0x49, !P1 ;  /* 0x000000490a00780c */ /* 0x000fe40004f24270 */
[----:B------:R-:W-:Y:S01]  /*5a50*/  ISETP.LT.OR P0, PT, R11, 0x49, P0 ;  /* 0x000000490b00780c */ /* 0x000fe20000701670 */
[----:B------:R-:W4:Y:S01]  /*5a60*/  LDL R71, [R1+0x2f4] ;  /* 0x0002f40001477983 */ /* 0x000f220000100800 */
[----:B------:R-:W-:Y:S02]  /*5a70*/  FMNMX.FTZ R8, R180, R9, !PT ;  /* 0x00000009b4087209 */ /* 0x000fe40007810000 */
[----:B------:R-:W-:Y:S01]  /*5a80*/  FMNMX.FTZ R7, R173, R6, !PT ;  /* 0x00000006ad077209 */ /* 0x000fe20007810000 */
[----:B------:R-:W4:Y:S01]  /*5a90*/  LDL R73, [R1+0x2f8] ;  /* 0x0002f80001497983 */ /* 0x000f220000100800 */
[----:B------:R-:W-:-:S02]  /*5aa0*/  ISETP.GT.AND P2, PT, R10, 0x50, !P2 ;  /* 0x000000500a00780c */ /* 0x000fc40005744270 */
[----:B------:R-:W-:Y:S01]  /*5ab0*/  ISETP.LT.OR P1, PT, R11, 0x4a, P1 ;  /* 0x0000004a0b00780c */ /* 0x000fe20000f21670 */
[----:B------:R-:W4:Y:S01]  /*5ac0*/  LDL R75, [R1+0x2fc] ;  /* 0x0002fc00014b7983 */ /* 0x000f220000100800 */
[----:B------:R-:W-:Y:S02]  /*5ad0*/  FSEL R182, R182, -INF , !P0 ;  /* 0xff800000b6b67808 */ /* 0x000fe40004000000 */
[----:B------:R-:W-:Y:S01]  /*5ae0*/  FMNMX.FTZ R9, R181, R8, !PT ;  /* 0x00000008b5097209 */ /* 0x000fe20007810000 */
[----:B------:R-:W4:Y:S01]  /*5af0*/  LDL R124, [R1+0x300] ;  /* 0x00030000017c7983 */ /* 0x000f220000100800 */
[----:B------:R-:W-:Y:S02]  /*5b00*/  FMNMX.FTZ R6, R174, R7, !PT ;  /* 0x00000007ae067209 */ /* 0x000fe40007810000 */
[----:B------:R-:W-:Y:S01]  /*5b10*/  ISETP.GT.AND P3, PT, R10, 0x51, !P3 ;  /* 0x000000510a00780c */ /* 0x000fe20005f64270 */
[----:B------:R-:W4:Y:S01]  /*5b20*/  LDL R77, [R1+0x304] ;  /* 0x00030400014d7983 */ /* 0x000f220000100800 */
[----:B------:R-:W-:-:S02]  /*5b30*/  ISETP.LT.OR P2, PT, R11, 0x51, P2 ;  /* 0x000000510b00780c */ /* 0x000fc40001741670 */
[----:B------:R-:W-:Y:S01]  /*5b40*/  FSEL R183, R183, -INF , !P1 ;  /* 0xff800000b7b77808 */ /* 0x000fe20004800000 */
[----:B------:R-:W4:Y:S01]  /*5b50*/  LDL R79, [R1+0x308] ;  /* 0x00030800014f7983 */ /* 0x000f220000100800 */
[----:B------:R-:W-:Y:S02]  /*5b60*/  FMNMX.FTZ R8, R182, R9, !PT ;  /* 0x00000009b6087209 */ /* 0x000fe40007810000 */
[----:B------:R-:W-:Y:S01]  /*5b70*/  FMNMX.FTZ R7, R175, R6, !PT ;  /* 0x00000006af077209 */ /* 0x000fe20007810000 */
[----:B------:R-:W4:Y:S01]  /*5b80*/  LDL R81, [R1+0x30c] ;  /* 0x00030c0001517983 */ /* 0x000f220000100800 */
[----:B------:R-:W-:Y:S02]  /*5b90*/  ISETP.NE.AND P6, PT, R20, RZ, PT ;  /* 0x000000ff1400720c */ /* 0x000fe40003fc5270 */
        /* <DEDUP_REMOVED lines=8> */
[----:B------:R-:W-:Y:S02]  /*5c20*/  ISETP.GT.AND P5, PT, R10, 0x59, !P6 ;  /* 0x000000590a00780c */ /* 0x000fe400077a4270 */
[----:B------:R-:W-:Y:S01]  /*5c30*/  ISETP.LT.OR P4, PT, R11, 0x59, P4 ;  /* 0x000000590b00780c */ /* 0x000fe20002781670 */
[----:B------:R-:W4:Y:S01]  /*5c40*/  LDL R85, [R1+0x318] ;  /* 0x0003180001557983 */ /* 0x000f220000100800 */
[----:B------:R-:W-:-:S02]  /*5c50*/  FSEL R164, R164, -INF , !P3 ;  /* 0xff800000a4a47808 */ /* 0x000fc40005800000 */
[----:B------:R-:W-:Y:S01]  /*5c60*/  FMNMX.FTZ R9, R166, R9, !PT ;  /* 0x00000009a6097209 */ /* 0x000fe20007810000 */
[----:B------:R-:W4:Y:S01]  /*5c70*/  LDL R87, [R1+0x31c] ;  /* 0x00031c0001577983 */ /* 0x000f220000100800 */
[----:B------:R-:W-:Y:S02]  /*5c80*/  FMNMX.FTZ R7, R177, R6, !PT ;  /* 0x00000006b1077209 */ /* 0x000fe40007810000 */
[----:B------:R-:W-:Y:S01]  /*5c90*/  ISETP.LT.OR P5, PT, R11, 0x5a, P5 ;  /* 0x0000005a0b00780c */ /* 0x000fe20002fa1670 */
[----:B------:R-:W4:Y:S01]  /*5ca0*/  LDL R128, [R1+0x320] ;  /* 0x0003200001807983 */ /* 0x000f220000100800 */
[----:B------:R-:W-:Y:S02]  /*5cb0*/  FSEL R165, R165, -INF , !P4 ;  /* 0xff800000a5a57808 */ /* 0x000fe40006000000 */
[----:B------:R-:W-:Y:S01]  /*5cc0*/  FMNMX.FTZ R6, R164, R9, !PT ;  /* 0x00000009a4067209 */ /* 0x000fe20007810000 */
[----:B------:R-:W4:Y:S01]  /*5cd0*/  LDL R91, [R1+0x324] ;  /* 0x00032400015b7983 */ /* 0x000f220000100800 */
[----:B------:R-:W-:-:S02]  /*5ce0*/  FSEL R167, R167, -INF , !P5 ;  /* 0xff800000a7a77808 */ /* 0x000fc40006800000 */
[----:B------:R-:W-:Y:S01]  /*5cf0*/  FMNMX.FTZ R8, R178, R7, !PT ;  /* 0x00000007b2087209 */ /* 0x000fe20007810000 */
[----:B------:R-:W4:Y:S01]  /*5d00*/  LDL R97, [R1+0x328] ;  /* 0x0003280001617983 */ /* 0x000f220000100800 */
[----:B------:R-:W-:Y:S02]  /*5d10*/  FMNMX.FTZ R6, R165, R6, !PT ;  /* 0x00000006a5067209 */ /* 0x000fe40007810000 */
[----:B------:R-:W-:Y:S01]  /*5d20*/  FMNMX.FTZ R8, R179, R8, !PT ;  /* 0x00000008b3087209 */ /* 0x000fe20007810000 */
[----:B------:R-:W4:Y:S01]  /*5d30*/  LDL R101, [R1+0x32c] ;  /* 0x00032c0001657983 */ /* 0x000f220000100800 */
[----:B------:R-:W-:-:S03]  /*5d40*/  FMNMX.FTZ R9, R167, R6, !PT ;  /* 0x00000006a7097209 */ /* 0x000fc60007810000 */
[----:B------:R-:W4:Y:S04]  /*5d50*/  LDL R130, [R1+0x330] ;  /* 0x0003300001827983 */ /* 0x000f280000100800 */
[----:B------:R-:W-:Y:S04]  /*5d60*/  STL.64 [R1+0x440], R8 ;  /* 0x0004400801007387 */ /* 0x000fe80000100a00 */
[----:B------:R-:W2:Y:S04]  /*5d70*/  LDL R19, [R1+0x444] ;  /* 0x0004440001137983 */ /* 0x000ea80000100800 */
[----:B------:R-:W1:Y:S04]  /*5d80*/  SHFL.BFLY PT, R7, R8, 0x2, 0x1f ;  /* 0x0c401f0008077f89 */ /* 0x000e6800000e0000 */
[----:B------:R-:W4:Y:S04]  /*5d90*/  LDL R105, [R1+0x334] ;  /* 0x0003340001697983 */ /* 0x000f280000100800 */
[----:B------:R-:W4:Y:S04]  /*5da0*/  LDL R107, [R1+0x338] ;  /* 0x00033800016b7983 */ /* 0x000f280000100800 */
[----:B------:R-:W4:Y:S04]  /*5db0*/  LDL R111, [R1+0x33c] ;  /* 0x00033c00016f7983 */ /* 0x000f280000100800 */
[----:B------:R-:W4:Y:S04]  /*5dc0*/  LDL R132, [R1+0x340] ;  /* 0x0003400001847983 */ /* 0x000f280000100800 */
[----:B------:R-:W4:Y:S01]  /*5dd0*/  LDL R113, [R1+0x344] ;  /* 0x0003440001717983 */ /* 0x000f220000100800 */
[----:B-1----:R-:W-:-:S03]  /*5de0*/  FMNMX.FTZ R10, R8, R7, !PT ;  /* 0x00000007080a7209 */ /* 0x002fc60007810000 */
[----:B------:R-:W4:Y:S04]  /*5df0*/  LDL R115, [R1+0x348] ;  /* 0x0003480001737983 */ /* 0x000f280000100800 */
[----:B------:R-:W5:Y:S04]  /*5e00*/  LDL.64 R6, [R1+0xa8] ;  /* 0x0000a80001067983 */ /* 0x000f680000100a00 */
        /* <DEDUP_REMOVED lines=8> */
[----:B------:R-:W-:Y:S04]  /*5e90*/  STL [R1+0x440], R10 ;  /* 0x0004400a01007387 */ /* 0x000fe80000100800 */
[----:B------:R-:W4:Y:S04]  /*5ea0*/  LDL R138, [R1+0x440] ;  /* 0x00044000018a7983 */ /* 0x000f280000100800 */
        /* <DEDUP_REMOVED lines=45> */
[----:B--2---:R-:W1:Y:S02]  /*6180*/  SHFL.BFLY PT, R8, R19, 0x2, 0x1f ;  /* 0x0c401f0013087f89 */ /* 0x004e6400000e0000 */
[----:B-1----:R-:W-:-:S02]  /*6190*/  FMNMX.FTZ R8, R8, R19, !PT ;  /* 0x0000001308087209 */ /* 0x002fc40007810000 */
[----:B------:R-:W2:Y:S04]  /*61a0*/  LDL R19, [R1+0x428] ;  /* 0x0004280001137983 */ /* 0x000ea80000100800 */
[----:B------:R-:W1:Y:S01]  /*61b0*/  SHFL.BFLY PT, R9, R8, 0x1, 0x1f ;  /* 0x0c201f0008097f89 */ /* 0x000e6200000e0000 */
[----:B-----5:R-:W-:-:S03]  /*61c0*/  IMAD R6, R15, 0xc00, R6 ;  /* 0x00000c000f067824 */ /* 0x020fc600078e0206 */
[----:B------:R-:W5:Y:S01]  /*61d0*/  LDL R15, [R1+0x404] ;  /* 0x00040400010f7983 */ /* 0x000f620000100800 */
[----:B-1----:R-:W-:-:S03]  /*61e0*/  FMNMX.FTZ R10, R8, R9, !PT ;  /* 0x00000009080a7209 */ /* 0x002fc60007810000 */
[----:B------:R-:W2:Y:S04]  /*61f0*/  LDL R8, [R1+0x420] ;  /* 0x0004200001087983 */ /* 0x000ea80000100800 */
[----:B------:R-:W2:Y:S04]  /*6200*/  LDL R9, [R1+0x424] ;  /* 0x0004240001097983 */ /* 0x000ea80000100800 */
[----:B---3--:R1:W-:Y:S01]  /*6210*/  STL [R1+0x274], R23 ;  /* 0x0002741701007387 */ /* 0x0083e20000100800 */
[----:B----4-:R-:W-:Y:S01]  /*6220*/  FMUL.FTZ R161, R13, R138 ;  /* 0x0000008a0da17220 */ /* 0x010fe20000410000 */
[----:B------:R-:W-:Y:S01]  /*6230*/  FSETP.NEU.FTZ.AND P0, PT, R138, -INF , PT ;  /* 0xff8000008a00780b */ /* 0x000fe20003f1d000 */
[----:B-1----:R-:W-:-:S03]  /*6240*/  FMUL.FTZ R23, R10, R13 ;  /* 0x0000000d0a177220 */ /* 0x002fc60000410000 */
[----:B------:R-:W-:Y:S02]  /*6250*/  FSEL R161, R161, RZ, P0 ;  /* 0x000000ffa1a17208 */ /* 0x000fe40000000000 */
[----:B------:R-:W-:Y:S01]  /*6260*/  FSETP.NEU.FTZ.AND P0, PT, R10, -INF , PT ;  /* 0xff8000000a00780b */ /* 0x000fe20003f1d000 */
[----:B------:R1:W-:Y:S04]  /*6270*/  STL [R1+0x268], R11 ;  /* 0x0002680b01007387 */ /* 0x0003e80000100800 */
[----:B------:R3:W-:Y:S01]  /*6280*/  STL [R1+0x364], R20 ;  /* 0x0003641401007387 */ /* 0x0007e20000100800 */
[----:B-1----:R-:W-:-:S03]  /*6290*/  FFMA.FTZ R11, R95, R13, -R161 ;  /* 0x0000000d5f0b7223 */ /* 0x002fc600000108a1 */
[----:B------:R1:W-:Y:S01]  /*62a0*/  STL [R1+0x370], R12 ;  /* 0x0003700c01007387 */ /* 0x0003e20000100800 */
[----:B---3--:R-:W-:-:S03]  /*62b0*/  FSEL R20, R23, RZ, P0 ;  /* 0x000000ff17147208 */ /* 0x008fc60000000000 */
[----:B------:R3:W-:Y:S04]  /*62c0*/  STL [R1+0x25c], R156 ;  /* 0x00025c9c01007387 */ /* 0x0007e80000100800 */
[----:B------:R4:W-:Y:S01]  /*62d0*/  STL [R1+0x264], R160 ;  /* 0x000264a001007387 */ /* 0x0009e20000100800 */
[-CC-:B------:R-:W-:Y:S01]  /*62e0*/  FFMA.FTZ R159, R159, R13.reuse, -R20.reuse ;  /* 0x0000000d9f9f7223 */ /* 0x180fe20000010814 */
[----:B-1----:R1:W-:Y:S01]  /*62f0*/  MUFU.EX2 R12, R11 ;  /* 0x0000000b000c7308 */ /* 0x0023e20000000800 */
[-CC-:B------:R-:W-:Y:S01]  /*6300*/  FFMA.FTZ R23, R93, R13.reuse, -R20.reuse ;  /* 0x0000000d5d177223 */ /* 0x180fe20000010814 */
[----:B------:R1:W-:Y:S01]  /*6310*/  STL [R1+0x26c], R21 ;  /* 0x00026c1501007387 */ /* 0x0003e20000100800 */
[-CC-:B------:R-:W-:Y:S01]  /*6320*/  FFMA.FTZ R157, R157, R13.reuse, -R20.reuse ;  /* 0x0000000d9d9d7223 */ /* 0x180fe20000010814 */
[-CC-:B---3--:R-:W-:Y:S01]  /*6330*/  FFMA.FTZ R156, R99, R13.reuse, -R161.reuse ;  /* 0x0000000d639c7223 */ /* 0x188fe200000108a1 */
[-CC-:B----4-:R-:W-:Y:S01]  /*6340*/  FFMA.FTZ R160, R109, R13.reuse, -R161.reuse ;  /* 0x0000000d6da07223 */ /* 0x190fe200000108a1 */
[-C--:B-1----:R-:W-:Y:S01]  /*6350*/  FFMA.FTZ R11, R89, R13.reuse, -R20 ;  /* 0x0000000d590b7223 */ /* 0x082fe20000010814 */
[----:B------:R-:W-:-:S03]  /*6360*/  FFMA.FTZ R21, R103, R13, -R161 ;  /* 0x0000000d67157223 */ /* 0x000fc600000108a1 */
[----:B------:R-:W-:Y:S08]  /*6370*/  MUFU.EX2 R156, R156 ;  /* 0x0000009c009c7308 */ /* 0x000ff00000000800 */
[----:B------:R-:W-:Y:S08]  /*6380*/  MUFU.EX2 R160, R160 ;  /* 0x000000a000a07308 */ /* 0x000ff00000000800 */
[----:B------:R-:W-:Y:S08]  /*6390*/  MUFU.EX2 R21, R21 ;  /* 0x0000001500157308 */ /* 0x000ff00000000800 */
[----:B------:R-:W-:Y:S08]  /*63a0*/  MUFU.EX2 R159, R159 ;  /* 0x0000009f009f7308 */ /* 0x000ff00000000800 */
[----:B------:R-:W1:Y:S08]  /*63b0*/  MUFU.EX2 R23, R23 ;  /* 0x0000001700177308 */ /* 0x000e700000000800 */
[----:B------:R-:W-:Y:S08]  /*63c0*/  MUFU.EX2 R157, R157 ;  /* 0x0000009d009d7308 */ /* 0x000ff00000000800 */
[----:B------:R-:W3:Y:S01]  /*63d0*/  MUFU.EX2 R11, R11 ;  /* 0x0000000b000b7308 */ /* 0x000ee20000000800 */
[----:B------:R4:W-:Y:S01]  /*63e0*/  STL [R1+0x2a8], R43 ;  /* 0x0002a82b01007387 */ /* 0x0009e20000100800 */
[----:B------:R-:W-:-:S02]  /*63f0*/  R2UR UR6, R6 ;  /* 0x00000000060672ca */ /* 0x000fc400000e0000 */
[----:B------:R-:W-:Y:S01]  /*6400*/  R2UR UR7, R7 ;  /* 0x00000000070772ca */ /* 0x000fe200000e0000 */
[----:B------:R3:W-:Y:S01]  /*6410*/  STL [R1+0x3d0], R42 ;  /* 0x0003d02a01007387 */ /* 0x0007e20000100800 */
[----:B-1----:R-:W-:-:S03]  /*6420*/  F2FP.F16.F32.PACK_AB R153, R23, R159 ;  /* 0x0000009f1799723e */ /* 0x002fc600000000ff */
[----:B------:R1:W-:Y:S01]  /*6430*/  STL [R1+0x254], R152 ;  /* 0x0002549801007387 */ /* 0x0003e20000100800 */
[----:B----4-:R-:W-:-:S03]  /*6440*/  IMAD.MOV.U32 R43, RZ, RZ, R7 ;  /* 0x000000ffff2b7224 */ /* 0x010fc600078e0007 */
[----:B------:R4:W-:Y:S01]  /*6450*/  STL [R1+0x258], R154 ;  /* 0x0002589a01007387 */ /* 0x0009e20000100800 */
[----:B---3--:R-:W-:Y:S01]  /*6460*/  VIADD R42, R6, 0x80 ;  /* 0x00000080062a7836 */ /* 0x008fe20000000000 */
[----:B------:R-:W-:Y:S02]  /*6470*/  F2FP.F16.F32.PACK_AB R155, R11, R157 ;  /* 0x0000009d0b9b723e */ /* 0x000fe400000000ff */
[----:B-1----:R-:W-:Y:S01]  /*6480*/  F2FP.F16.F32.PACK_AB R152, R21, R160 ;  /* 0x000000a01598723e */ /* 0x002fe200000000ff */
[----:B------:R-:W-:Y:S01]  /*6490*/  STL [R1+0x230], R98 ;  /* 0x0002306201007387 */ /* 0x000fe20000100800 */
[----:B----4-:R-:W-:-:S03]  /*64a0*/  F2FP.F16.F32.PACK_AB R154, R12, R156 ;  /* 0x0000009c0c9a723e */ /* 0x010fc600000000ff */
[----:B------:R-:W-:Y:S01]  /*64b0*/  STL [R1+0x234], R140 ;  /* 0x0002348c01007387 */ /* 0x000fe20000100800 */
[----:B------:R-:W-:Y:S02]  /*64c0*/  R2UR UR10, R42 ;  /* 0x000000002a0a72ca */ /* 0x000fe400000e0000 */
[----:B------:R-:W-:Y:S01]  /*64d0*/  R2UR UR11, R43 ;  /* 0x000000002b0b72ca */ /* 0x000fe200000e0000 */
[----:B------:R-:W-:Y:S04]  /*64e0*/  STL [R1+0x238], R142 ;  /* 0x0002388e01007387 */ /* 0x000fe80000100800 */
        /* <DEDUP_REMOVED lines=101> */
[----:B------:R1:W-:Y:S01]  /*6b40*/  STL [R1+0x400], R28 ;  /* 0x0004001c01007387 */ /* 0x0003e20000100800 */
[----:B------:R3:W-:Y:S06]  /*6b50*/  BAR.SYNC.DEFER_BLOCKING R205, 0x100 ;  /* 0x000400cd0000751d */ /* 0x0007ec0000010000 */
[----:B-1----:R-:W-:-:S06]  /*6b60*/  WARPGROUP.ARRIVE ;  /* 0x00000000000079c5 */ /* 0x002fcc0000000000 */
[----:B------:R-:W-:Y:S01]  /*6b70*/  HGMMA.64x256x16.F32 R24, R152, gdesc[UR4].tnspB, RZ, !UPT, gsb0 ;  /* 0x43e0000498187df0 */ /* 0x000fe2000c0008ff */
        /* <DEDUP_REMOVED lines=8> */
[----:B-----5:R1:W-:Y:S01]  /*6c00*/  STL [R1+0x404], R15 ;  /* 0x0004040f01007387 */ /* 0x0203e20000100800 */
[----:B------:R-:W-:Y:S03]  /*6c10*/  MUFU.EX2 R14, R14 ;  /* 0x0000000e000e7308 */ /* 0x000fe60000000800 */
[----:B------:R4:W-:Y:S04]  /*6c20*/  STL [R1+0x410], R18 ;  /* 0x0004101201007387 */ /* 0x0009e80000100800 */
[----:B--2---:R2:W-:Y:S01]  /*6c30*/  STL [R1+0x428], R19 ;  /* 0x0004281301007387 */ /* 0x0045e20000100800 */
[----:B------:R-:W5:Y:S08]  /*6c40*/  MUFU.EX2 R168, R168 ;  /* 0x000000a800a87308 */ /* 0x000f700000000800 */
[----:B------:R-:W-:Y:S08]  /*6c50*/  MUFU.EX2 R171, R171 ;  /* 0x000000ab00ab7308 */ /* 0x000ff00000000800 */
[----:B------:R-:W3:Y:S08]  /*6c60*/  MUFU.EX2 R170, R170 ;  /* 0x000000aa00aa7308 */ /* 0x000ef00000000800 */
[----:B------:R-:W-:Y:S08]  /*6c70*/  MUFU.EX2 R169, R169 ;  /* 0x000000a900a97308 */ /* 0x000ff00000000800 */
[----:B-1----:R-:W1:Y:S08]  /*6c80*/  MUFU.EX2 R15, R230 ;  /* 0x000000e6000f7308 */ /* 0x002e700000000800 */
[----:B----4-:R-:W-:Y:S08]  /*6c90*/  MUFU.EX2 R18, R229 ;  /* 0x000000e500127308 */ /* 0x010ff00000000800 */
[----:B--2---:R-:W2:Y:S01]  /*6ca0*/  MUFU.EX2 R19, R228 ;  /* 0x000000e400137308 */ /* 0x004ea20000000800 */
        /* <DEDUP_REMOVED lines=9> */
[-CC-:B------:R-:W-:Y:S01]  /*6d40*/  FFMA.FTZ R188, R188, R13.reuse, -R161.reuse ;  /* 0x0000000dbcbc7223 */ /* 0x180fe200000108a1 */
[-CC-:B------:R-:W-:Y:S01]  /*6d50*/  FFMA.FTZ R189, R189, R13.reuse, -R161.reuse ;  /* 0x0000000dbdbd7223 */ /* 0x180fe200000108a1 */
[-CC-:B------:R-:W-:Y:S01]  /*6d60*/  FFMA.FTZ R190, R190, R13.reuse, -R161.reuse ;  /* 0x0000000dbebe7223 */ /* 0x180fe200000108a1 */
[-CC-:B------:R-:W-:Y:S01]  /*6d70*/  FFMA.FTZ R191, R191, R13.reuse, -R20.reuse ;  /* 0x0000000dbfbf7223 */ /* 0x180fe20000010814 */
[-CC-:B------:R-:W-:Y:S01]  /*6d80*/  FFMA.FTZ R192, R192, R13.reuse, -R20.reuse ;  /* 0x0000000dc0c07223 */ /* 0x180fe20000010814 */
[-CC-:B------:R-:W-:Y:S01]  /*6d90*/  FFMA.FTZ R193, R193, R13.reuse, -R20.reuse ;  /* 0x0000000dc1c17223 */ /* 0x180fe20000010814 */
[-C--:B------:R-:W-:Y:S01]  /*6da0*/  FFMA.FTZ R199, R199, R13.reuse, -R20 ;  /* 0x0000000dc7c77223 */ /* 0x080fe20000010814 */
[----:B----4-:R-:W-:Y:S01]  /*6db0*/  FFMA.FTZ R162, R222, R13, -R161 ;  /* 0x0000000ddea27223 */ /* 0x010fe200000108a1 */
[----:B------:R-:W-:Y:S01]  /*6dc0*/  MUFU.EX2 R188, R188 ;  /* 0x000000bc00bc7308 */ /* 0x000fe20000000800 */
[----:B------:R-:W-:-:S02]  /*6dd0*/  WARPGROUP.DEPBAR.LE gsb0, 0x0 ;  /* 0x00008000000079c5 */ /* 0x000fc40000010000 */
[----:B-----5:R-:W-:Y:S02]  /*6de0*/  F2FP.F16.F32.PACK_AB R152, R168, R14 ;  /* 0x0000000ea898723e */ /* 0x020fe400000000ff */
[----:B---3--:R-:W-:Y:S02]  /*6df0*/  F2FP.F16.F32.PACK_AB R154, R170, R171 ;  /* 0x000000abaa9a723e */ /* 0x008fe400000000ff */
[----:B-1----:R-:W-:Y:S02]  /*6e00*/  F2FP.F16.F32.PACK_AB R153, R15, R169 ;  /* 0x000000a90f99723e */ /* 0x002fe400000000ff */
[----:B--2---:R-:W-:Y:S01]  /*6e10*/  F2FP.F16.F32.PACK_AB R155, R19, R18 ;  /* 0x00000012139b723e */ /* 0x004fe200000000ff */
[----:B------:R-:W-:Y:S04]  /*6e20*/  STL.128 [R1+0x230], R24 ;  /* 0x0002301801007387 */ /* 0x000fe80000100c00 */
        /* <DEDUP_REMOVED lines=30> */
[----:B------:R1:W-:Y:S02]  /*7010*/  STL.128 [R1+0x420], R148 ;  /* 0x0004209401007387 */ /* 0x0003e40000100c00 */
[----:B-1----:R-:W-:-:S06]  /*7020*/  WARPGROUP.ARRIVE ;  /* 0x00000000000079c5 */ /* 0x002fcc0000000000 */
[----:B------:R-:W-:Y:S01]  /*7030*/  HGMMA.64x256x16.F32 R24, R152, gdesc[UR8].tnspB, R24, gsb0 ;  /* 0x43e0000898187df0 */ /* 0x000fe20008000818 */
[----:B------:R-:W1:Y:S08]  /*7040*/  MUFU.EX2 R162, R162 ;  /* 0x000000a200a27308 */ /* 0x000e700000000800 */
[----:B------:R-:W-:Y:S08]  /*7050*/  MUFU.EX2 R189, R189 ;  /* 0x000000bd00bd7308 */ /* 0x000ff00000000800 */
[----:B------:R-:W2:Y:S08]  /*7060*/  MUFU.EX2 R190, R190 ;  /* 0x000000be00be7308 */ /* 0x000eb00000000800 */
[----:B------:R-:W-:Y:S08]  /*7070*/  MUFU.EX2 R191, R191 ;  /* 0x000000bf00bf7308 */ /* 0x000ff00000000800 */
[----:B------:R-:W3:Y:S08]  /*7080*/  MUFU.EX2 R192, R192 ;  /* 0x000000c000c07308 */ /* 0x000ef00000000800 */
[----:B------:R-:W-:Y:S08]  /*7090*/  MUFU.EX2 R193, R193 ;  /* 0x000000c100c17308 */ /* 0x000ff00000000800 */
[----:B------:R-:W4:Y:S01]  /*70a0*/  MUFU.EX2 R199, R199 ;  /* 0x000000c700c77308 */ /* 0x000f220000000800 */
[----:B------:R-:W-:-:S02]  /*70b0*/  VIADD R8, R6, 0x100 ;  /* 0x0000010006087836 */ /* 0x000fc40000000000 */
[----:B------:R-:W-:-:S03]  /*70c0*/  IMAD.MOV.U32 R9, RZ, RZ, R7 ;  /* 0x000000ffff097224 */ /* 0x000fc600078e0007 */
[----:B------:R-:W-:Y:S02]  /*70d0*/  R2UR UR6, R8 ;  /* 0x00000000080672ca */ /* 0x000fe400000e0000 */
[----:B------:R-:W-:Y:S01]  /*70e0*/  R2UR UR7, R9 ;  /* 0x00000000090772ca */ /* 0x000fe200000e0000 */
[-CC-:B------:R-:W-:Y:S01]  /*70f0*/  FFMA.FTZ R201, R201, R13.reuse, -R161.reuse ;  /* 0x0000000dc9c97223 */ /* 0x180fe200000108a1 */
[-CC-:B------:R-:W-:Y:S01]  /*7100*/  FFMA.FTZ R202, R202, R13.reuse, -R161.reuse ;  /* 0x0000000dcaca7223 */ /* 0x180fe200000108a1 */
[-CC-:B------:R-:W-:Y:S01]  /*7110*/  FFMA.FTZ R203, R203, R13.reuse, -R161.reuse ;  /* 0x0000000dcbcb7223 */ /* 0x180fe200000108a1 */
[-C--:B------:R-:W-:Y:S01]  /*7120*/  FFMA.FTZ R216, R216, R13.reuse, -R161 ;  /* 0x0000000dd8d87223 */ /* 0x080fe200000108a1 */
[-CC-:B------:R-:W-:Y:S01]  /*7130*/  FFMA.FTZ R217, R217, R13.reuse, -R20.reuse ;  /* 0x0000000dd9d97223 */ /* 0x180fe20000010814 */
[-CC-:B------:R-:W-:Y:S01]  /*7140*/  FFMA.FTZ R218, R218, R13.reuse, -R20.reuse ;  /* 0x0000000ddada7223 */ /* 0x180fe20000010814 */
[-CC-:B------:R-:W-:Y:S01]  /*7150*/  FFMA.FTZ R219, R219, R13.reuse, -R20.reuse ;  /* 0x0000000ddbdb7223 */ /* 0x180fe20000010814 */
[----:B------:R-:W-:Y:S01]  /*7160*/  FFMA.FTZ R220, R220, R13, -R20 ;  /* 0x0000000ddcdc7223 */ /* 0x000fe20000010814 */
[----:B------:R-:W-:Y:S08]  /*7170*/  MUFU.EX2 R201, R201 ;  /* 0x000000c900c97308 */ /* 0x000ff00000000800 */
[----:B------:R-:W5:Y:S08]  /*7180*/  MUFU.EX2 R202, R202 ;  /* 0x000000ca00ca7308 */ /* 0x000f700000000800 */
[----:B------:R-:W-:Y:S08]  /*7190*/  MUFU.EX2 R203, R203 ;  /* 0x000000cb00cb7308 */ /* 0x000ff00000000800 */
[----:B------:R-:W5:Y:S08]  /*71a0*/  MUFU.EX2 R216, R216 ;  /* 0x000000d800d87308 */ /* 0x000f700000000800 */
[----:B------:R-:W-:Y:S08]  /*71b0*/  MUFU.EX2 R217, R217 ;  /* 0x000000d900d97308 */ /* 0x000ff00000000800 */
[----:B------:R-:W5:Y:S01]  /*71c0*/  MUFU.EX2 R218, R218 ;  /* 0x000000da00da7308 */ /* 0x000f620000000800 */
[----:B------:R-:W-:-:S02]  /*71d0*/  WARPGROUP.DEPBAR.LE gsb0, 0x0 ;  /* 0x00008000000079c5 */ /* 0x000fc40000010000 */
[----:B-1----:R-:W-:Y:S02]  /*71e0*/  F2FP.F16.F32.PACK_AB R152, R188, R162 ;  /* 0x000000a2bc98723e */ /* 0x002fe400000000ff */
[----:B--2---:R-:W-:Y:S02]  /*71f0*/  F2FP.F16.F32.PACK_AB R154, R190, R189 ;  /* 0x000000bdbe9a723e */ /* 0x004fe400000000ff */
[----:B---3--:R-:W-:Y:S02]  /*7200*/  F2FP.F16.F32.PACK_AB R153, R192, R191 ;  /* 0x000000bfc099723e */ /* 0x008fe400000000ff */
[----:B----4-:R-:W-:Y:S01]  /*7210*/  F2FP.F16.F32.PACK_AB R155, R199, R193 ;  /* 0x000000c1c79b723e */ /* 0x010fe200000000ff */
        /* <DEDUP_REMOVED lines=34> */
[----:B------:R-:W-:Y:S08]  /*7440*/  MUFU.EX2 R219, R219 ;  /* 0x000000db00db7308 */ /* 0x000ff00000000800 */
[----:B------:R-:W1:Y:S01]  /*7450*/  MUFU.EX2 R220, R220 ;  /* 0x000000dc00dc7308 */ /* 0x000e620000000800 */
[----:B------:R-:W-:-:S02]  /*7460*/  VIADD R8, R6, 0x180 ;  /* 0x0000018006087836 */ /* 0x000fc40000000000 */
[----:B------:R-:W-:-:S03]  /*7470*/  IMAD.MOV.U32 R9, RZ, RZ, R7 ;  /* 0x000000ffff097224 */ /* 0x000fc600078e0007 */
[----:B------:R-:W-:Y:S02]  /*7480*/  R2UR UR6, R8 ;  /* 0x00000000080672ca */ /* 0x000fe400000e0000 */
[----:B------:R-:W-:Y:S01]  /*7490*/  R2UR UR7, R9 ;  /* 0x00000000090772ca */ /* 0x000fe200000e0000 */
[----:B------:R-:W-:Y:S02]  /*74a0*/  VIADD R8, R6, 0x200 ;  /* 0x0000020006087836 */ /* 0x000fe40000000000 */
[----:B------:R-:W-:Y:S02]  /*74b0*/  IMAD.MOV.U32 R9, RZ, RZ, R7 ;  /* 0x000000ffff097224 */ /* 0x000fe400078e0007 */
[----:B------:R-:W-:Y:S01]  /*74c0*/  FFMA.FTZ R183, R183, R13, -R20 ;  /* 0x0000000db7b77223 */ /* 0x000fe20000010814 */
[----:B------:R-:W-:Y:S02]  /*74d0*/  WARPGROUP.DEPBAR.LE gsb0, 0x0 ;  /* 0x00008000000079c5 */ /* 0x000fe40000010000 */
[----:B-----5:R-:W-:-:S02]  /*74e0*/  F2FP.F16.F32.PACK_AB R152, R202, R201 ;  /* 0x000000c9ca98723e */ /* 0x020fc400000000ff */
[----:B------:R-:W-:Y:S02]  /*74f0*/  F2FP.F16.F32.PACK_AB R154, R216, R203 ;  /* 0x000000cbd89a723e */ /* 0x000fe400000000ff */
[----:B------:R-:W-:Y:S02]  /*7500*/  F2FP.F16.F32.PACK_AB R153, R218, R217 ;  /* 0x000000d9da99723e */ /* 0x000fe400000000ff */
[----:B-1----:R-:W-:Y:S01]  /*7510*/  F2FP.F16.F32.PACK_AB R155, R220, R219 ;  /* 0x000000dbdc9b723e */ /* 0x002fe200000000ff */
        /* <DEDUP_REMOVED lines=34> */
[----:B------:R-:W-:Y:S01]  /*7740*/  R2UR UR6, R8 ;  /* 0x00000000080672ca */ /* 0x000fe200000e0000 */
[-CC-:B------:R-:W-:Y:S01]  /*7750*/  FFMA.FTZ R8, R172, R13.reuse, -R161.reuse ;  /* 0x0000000dac087223 */ /* 0x180fe200000108a1 */
[----:B------:R-:W-:Y:S01]  /*7760*/  R2UR UR7, R9 ;  /* 0x00000000090772ca */ /* 0x000fe200000e0000 */
        /* <DEDUP_REMOVED lines=10> */
[----:B------:R-:W-:Y:S08]  /*7810*/  MUFU.EX2 R8, R8 ;  /* 0x0000000800087308 */ /* 0x000ff00000000800 */
[----:B------:R-:W1:Y:S08]  /*7820*/  MUFU.EX2 R9, R9 ;  /* 0x0000000900097308 */ /* 0x000e700000000800 */
[----:B------:R-:W-:Y:S08]  /*7830*/  MUFU.EX2 R172, R172 ;  /* 0x000000ac00ac7308 */ /* 0x000ff00000000800 */
[----:B------:R-:W2:Y:S08]  /*7840*/  MUFU.EX2 R173, R173 ;  /* 0x000000ad00ad7308 */ /* 0x000eb00000000800 */
[----:B------:R-:W-:Y:S08]  /*7850*/  MUFU.EX2 R174, R174 ;  /* 0x000000ae00ae7308 */ /* 0x000ff00000000800 */
[----:B------:R-:W3:Y:S08]  /*7860*/  MUFU.EX2 R175, R175 ;  /* 0x000000af00af7308 */ /* 0x000ef00000000800 */
[----:B------:R-:W-:Y:S08]  /*7870*/  MUFU.EX2 R180, R180 ;  /* 0x000000b400b47308 */ /* 0x000ff00000000800 */
[----:B------:R-:W4:Y:S01]  /*7880*/  MUFU.EX2 R179, R183 ;  /* 0x000000b700b37308 */ /* 0x000f220000000800 */
[-CC-:B------:R-:W-:Y:S01]  /*7890*/  FFMA.FTZ R181, R164, R13.reuse, -R20.reuse ;  /* 0x0000000da4b57223 */ /* 0x180fe20000010814 */
[-CC-:B------:R-:W-:Y:S01]  /*78a0*/  FFMA.FTZ R166, R166, R13.reuse, -R20.reuse ;  /* 0x0000000da6a67223 */ /* 0x180fe20000010814 */
[-CC-:B------:R-:W-:Y:S01]  /*78b0*/  FFMA.FTZ R164, R165, R13.reuse, -R20.reuse ;  /* 0x0000000da5a47223 */ /* 0x180fe20000010814 */
[----:B------:R-:W-:-:S04]  /*78c0*/  FFMA.FTZ R13, R167, R13, -R20 ;  /* 0x0000000da70d7223 */ /* 0x000fc80000010814 */
[----:B------:R-:W-:Y:S08]  /*78d0*/  MUFU.EX2 R161, R182 ;  /* 0x000000b600a17308 */ /* 0x000ff00000000800 */
[----:B------:R-:W5:Y:S08]  /*78e0*/  MUFU.EX2 R176, R176 ;  /* 0x000000b000b07308 */ /* 0x000f700000000800 */
[----:B------:R-:W-:Y:S08]  /*78f0*/  MUFU.EX2 R177, R177 ;  /* 0x000000b100b17308 */ /* 0x000ff00000000800 */
[----:B------:R-:W5:Y:S08]  /*7900*/  MUFU.EX2 R178, R178 ;  /* 0x000000b200b27308 */ /* 0x000f700000000800 */
[----:B------:R-:W-:Y:S01]  /*7910*/  MUFU.EX2 R166, R166 ;  /* 0x000000a600a67308 */ /* 0x000fe20000000800 */
        /* <DEDUP_REMOVED lines=41> */
[----:B------:R-:W2:Y:S01]  /*7bb0*/  MUFU.EX2 R13, R13 ;  /* 0x0000000d000d7308 */ /* 0x000ea20000000800 */
[----:B------:R-:W-:Y:S01]  /*7bc0*/  VIADD R6, R6, 0x280 ;  /* 0x0000028006067836 */ /* 0x000fe20000000000 */
[----:B------:R-:W-:-:S04]  /*7bd0*/  R2UR UR7, R7 ;  /* 0x00000000070772ca */ /* 0x000fc800000e0000 */
[----:B------:R-:W-:Y:S01]  /*7be0*/  R2UR UR6, R6 ;  /* 0x00000000060672ca */ /* 0x000fe200000e0000 */
[----:B------:R-:W3:Y:S01]  /*7bf0*/  S2R R227, SR_TID.X ;  /* 0x0000000000e37919 */ /* 0x000ee20000002100 */
[----:B------:R-:W-:Y:S01]  /*7c00*/  FADD.FTZ R21, R160, R21 ;  /* 0x00000015a0157221 */ /* 0x000fe20000010000 */
[----:B------:R-:W-:-:S03]  /*7c10*/  FADD.FTZ R20, R159, R23 ;  /* 0x000000179f147221 */ /* 0x000fc60000010000 */
[----:B------:R-:W-:Y:S01]  /*7c20*/  FADD.FTZ R23, R156, R21 ;  /* 0x000000159c177221 */ /* 0x000fe20000010000 */
[----:B------:R-:W-:Y:S01]  /*7c30*/  FADD.FTZ R156, R157, R20 ;  /* 0x000000149d9c7221 */ /* 0x000fe20000010000 */
[----:B---3--:R-:W-:-:S13]  /*7c40*/  LOP3.LUT P6, RZ, R227, 0x7f, RZ, 0xc0, !PT ;  /* 0x0000007fe3ff7812 */ /* 0x008fda00078cc0ff */
[----:B------:R-:W3:Y:S04]  /*7c50*/  @!P6 LDL.64 R6, [R1+0x68] ;  /* 0x000068000106e983 */ /* 0x000ee80000100a00 */
[----:B------:R-:W4:Y:S01]  /*7c60*/  @!P6 LDL R21, [R1+0x218] ;  /* 0x000218000115e983 */ /* 0x000f220000100800 */
[----:B------:R-:W-:Y:S02]  /*7c70*/  WARPGROUP.DEPBAR.LE gsb0, 0x0 ;  /* 0x00008000000079c5 */ /* 0x000fe40000010000 */
[----:B-----5:R-:W-:Y:S02]  /*7c80*/  F2FP.F16.F32.PACK_AB R152, R176, R161 ;  /* 0x000000a1b098723e */ /* 0x020fe400000000ff */
[----:B------:R-:W-:Y:S02]  /*7c90*/  F2FP.F16.F32.PACK_AB R154, R178, R177 ;  /* 0x000000b1b29a723e */ /* 0x000fe400000000ff */
[----:B-1----:R-:W-:-:S02]  /*7ca0*/  F2FP.F16.F32.PACK_AB R153, R181, R166 ;  /* 0x000000a6b599723e */ /* 0x002fc400000000ff */
        /* <DEDUP_REMOVED lines=74> */
[----:B------:R1:W-:Y:S04]  /*8150*/  STL.128 [R1+0x3b0], R120 ;  /* 0x0003b07801007387 */ /* 0x0003e80000100c00 */
[----:B------:R-:W-:Y:S04]  /*8160*/  STL.128 [R1+0x3c0], R124 ;  /* 0x0003c07c01007387 */ /* 0x000fe80000100c00 */
[----:B------:R-:W-:Y:S04]  /*8170*/  STL.128 [R1+0x3d0], R128 ;  /* 0x0003d08001007387 */ /* 0x000fe80000100c00 */
[----:B------:R-:W-:Y:S04]  /*8180*/  STL.128 [R1+0x3e0], R132 ;  /* 0x0003e08401007387 */ /* 0x000fe80000100c00 */
[----:B------:R-:W-:Y:S04]  /*8190*/  STL.128 [R1+0x3f0], R136 ;  /* 0x0003f08801007387 */ /* 0x000fe80000100c00 */
[----:B------:R-:W-:Y:S04]  /*81a0*/  STL.128 [R1+0x400], R140 ;  /* 0x0004008c01007387 */ /* 0x000fe80000100c00 */
[----:B------:R-:W-:Y:S04]  /*81b0*/  STL.128 [R1+0x410], R144 ;  /* 0x0004109001007387 */ /* 0x000fe80000100c00 */
[----:B------:R2:W-:Y:S04]  /*81c0*/  STL.128 [R1+0x420], R148 ;  /* 0x0004209401007387 */ /* 0x0005e80000100c00 */
[----:B------:R-:W5:Y:S04]  /*81d0*/  LDL R159, [R1+0x230] ;  /* 0x00023000019f7983 */ /* 0x000f680000100800 */
[----:B------:R-:W5:Y:S04]  /*81e0*/  LDL R157, [R1+0x234] ;  /* 0x00023400019d7983 */ /* 0x000f680000100800 */
[----:B------:R-:W5:Y:S04]  /*81f0*/  LDL R155, [R1+0x238] ;  /* 0x00023800019b7983 */ /* 0x000f680000100800 */
[----:B------:R-:W5:Y:S04]  /*8200*/  LDL R153, [R1+0x23c] ;  /* 0x00023c0001997983 */ /* 0x000f680000100800 */
[----:B-1----:R-:W5:Y:S04]  /*8210*/  LDL R123, [R1+0x240] ;  /* 0x00024000017b7983 */ /* 0x002f680000100800 */
[----:B------:R-:W5:Y:S04]  /*8220*/  LDL R121, [R1+0x244] ;  /* 0x0002440001797983 */ /* 0x000f680000100800 */
        /* <DEDUP_REMOVED lines=57> */
[----:B--2---:R-:W2:Y:S04]  /*85c0*/  LDL R150, [R1+0x32c] ;  /* 0x00032c0001967983 */ /* 0x004ea80000100800 */
[----:B------:R-:W2:Y:S04]  /*85d0*/  LDL R148, [R1+0x330] ;  /* 0x0003300001947983 */ /* 0x000ea80000100800 */
        /* <DEDUP_REMOVED lines=62> */
[----:B------:R-:W2:Y:S01]  /*89c0*/  LDL R24, [R1+0x42c] ;  /* 0x00042c0001187983 */ /* 0x000ea20000100800 */
        /* <DEDUP_REMOVED lines=22> */
[----:B---3--:R-:W-:Y:S02]  /*8b30*/  @!P6 MOV R6, R6 ;  /* 0x000000060006e202 */ /* 0x008fe40000000f00 */
[----:B------:R-:W-:Y:S01]  /*8b40*/  FADD.FTZ R176, R176, R161 ;  /* 0x000000a1b0b07221 */ /* 0x000fe20000010000 */
[----:B------:R-:W-:Y:S02]  /*8b50*/  FADD.FTZ R181, R181, R166 ;  /* 0x000000a6b5b57221 */ /* 0x000fe40000010000 */
[----:B----4-:R-:W-:Y:S02]  /*8b60*/  @!P6 IMAD R21, R21, 0x8, R6 ;  /* 0x000000081515e824 */ /* 0x010fe400078e0206 */
[----:B------:R-:W-:Y:S01]  /*8b70*/  FADD.FTZ R177, R177, R176 ;  /* 0x000000b0b1b17221 */ /* 0x000fe20000010000 */
[----:B------:R-:W-:Y:S01]  /*8b80*/  FADD.FTZ R164, R164, R181 ;  /* 0x000000b5a4a47221 */ /* 0x000fe20000010000 */
[----:B------:R-:W-:Y:S02]  /*8b90*/  STL [R1+0x88], RZ ;  /* 0x000088ff01007387 */ /* 0x000fe40000100800 */
[----:B------:R-:W-:Y:S01]  /*8ba0*/  FADD.FTZ R178, R178, R177 ;  /* 0x000000b1b2b27221 */ /* 0x000fe20000010000 */
[----:B------:R-:W-:Y:S01]  /*8bb0*/  FADD.FTZ R179, R13, R164 ;  /* 0x000000a40db37221 */ /* 0x000fe20000010000 */
[----:B------:R-:W-:Y:S01]  /*8bc0*/  STL [R1+0x88], R0 ;  /* 0x0000880001007387 */ /* 0x000fe20000100800 */
[----:B------:R-:W-:-:S03]  /*8bd0*/  @!P6 PRMT R21, RZ, 0x654, R21 ;  /* 0x00000654ff15e816 */ /* 0x000fc60000000015 */
[----:B------:R-:W-:Y:S04]  /*8be0*/  STL [R1+0x88], R0 ;  /* 0x0000880001007387 */ /* 0x000fe80000100800 */
[----:B------:R-:W-:Y:S04]  /*8bf0*/  STL [R1+0x88], R0 ;  /* 0x0000880001007387 */ /* 0x000fe80000100800 */
[----:B------:R-:W-:Y:S04]  /*8c00*/  STL [R1+0x88], R0 ;  /* 0x0000880001007387 */ /* 0x000fe80000100800 */
[----:B------:R-:W-:Y:S04]  /*8c10*/  STL [R1+0x88], R0 ;  /* 0x0000880001007387 */ /* 0x000fe80000100800 */
[----:B------:R1:W-:Y:S04]  /*8c20*/  STL [R1+0x88], R0 ;  /* 0x0000880001007387 */ /* 0x0003e80000100800 */
[----:B------:R3:W-:Y:S04]  /*8c30*/  STL [R1+0x444], R10 ;  /* 0x0004440a01007387 */ /* 0x0007e80000100800 */
[----:B------:R4:W-:Y:S04]  /*8c40*/  STL.64 [R1+0x450], R178 ;  /* 0x000450b201007387 */ /* 0x0009e80000100a00 */
[----:B-----5:R4:W-:Y:S04]  /*8c50*/  STL [R1+0x230], R159 ;  /* 0x0002309f01007387 */ /* 0x0209e80000100800 */
[----:B------:R4:W-:Y:S04]  /*8c60*/  STL [R1+0x234], R157 ;  /* 0x0002349d01007387 */ /* 0x0009e80000100800 */
        /* <DEDUP_REMOVED lines=61> */
[----:B--2---:R4:W-:Y:S04]  /*9040*/  STL [R1+0x32c], R150 ;  /* 0x00032c9601007387 */ /* 0x0049e80000100800 */
        /* <DEDUP_REMOVED lines=63> */
[----:B------:R4:W-:Y:S01]  /*9440*/  STL [R1+0x42c], R24 ;  /* 0x00042c1801007387 */ /* 0x0009e20000100800 */
[----:B------:R4:W-:Y:S03]  /*9450*/  @!P6 SYNCS.ARRIVE.TRANS64.RED.A1T0 RZ, [R21+URZ], RZ ;  /* 0x000000ff15ffe9a7 */ /* 0x0009e6000810043f */
[----:B-1----:R-:W2:Y:S01]  /*9460*/  LDL R0, [R1+0x70] ;  /* 0x0000700001007983 */ /* 0x002ea20000100800 */
[----:B------:R-:W-:Y:S01]  /*9470*/  ISETP.GE.AND P0, PT, R5, 0x1, PT ;  /* 0x000000010500780c */ /* 0x000fe20003f06270 */
[----:B------:R-:W-:-:S06]  /*9480*/  UIADD3 UR45, UR45, -0x2, URZ ;  /* 0xfffffffe2d2d7890 */ /* 0x000fcc000fffe03f */
[----:B---3--:R-:W-:Y:S02]  /*9490*/  IMAD.U32 R10, RZ, RZ, UR45 ;  /* 0x0000002dff0a7e24 */ /* 0x008fe4000f8e00ff */
[----:B--2---:R-:W-:-:S05]  /*94a0*/  IMAD.SHL.U32 R9, R0, 0x80, RZ ;  /* 0x0000008000097824 */ /* 0x004fca00078e00ff */
[----:B------:R-:W-:-:S05]  /*94b0*/  IADD3 R7, R9, UR40, -R236 ;  /* 0x0000002809077c10 */ /* 0x000fca000fffe8ec */
[----:B------:R-:W-:Y:S01]  /*94c0*/  IMAD.IADD R4, R7, 0x1, R4 ;  /* 0x0000000107047824 */ /* 0x000fe200078e0204 */
[----:B----4-:R-:W-:Y:S06]  /*94d0*/  @!P0 BRA `(.L_x_8747) ;  /* 0x0000000000408947 */ /* 0x010fec0003800000 */
[C---:B------:R-:W-:Y:S01]  /*94e0*/  ISETP.GT.AND P0, PT, R7.reuse, RZ, PT ;  /* 0x000000ff0700720c */ /* 0x040fe20003f04270 */
[----:B------:R-:W-:Y:S01]  /*94f0*/  BSSY B0, `(.L_x_8748) ;  /* 0x000000c000007945 */ /* 0x000fe20003800000 */
[----:B------:R-:W-:-:S11]  /*9500*/  VIADD R0, R7, 0xffffffff ;  /* 0xffffffff07007836 */ /* 0x000fd60000000000 */
[----:B------:R-:W-:Y:S05]  /*9510*/  @P0 BRA `(.L_x_8749) ;  /* 0x0000000000180947 */ /* 0x000fea0003800000 */
[----:B------:R-:W-:Y:S01]  /*9520*/  ISETP.NE.AND P0, PT, R5, 0x1, PT ;  /* 0x000000010500780c */ /* 0x000fe20003f05270 */
[----:B------:R-:W-:-:S12]  /*9530*/  IMAD.MOV R7, RZ, RZ, -R7 ;  /* 0x000000ffff077224 */ /* 0x000fd800078e0a07 */
[----:B------:R-:W-:-:S05]  /*9540*/  @P0 IMAD.HI.U32 R2, R7, R2, RZ ;  /* 0x0000000207020227 */ /* 0x000fca00078e00ff */
[----:B------:R-:W-:-:S04]  /*9550*/  @P0 SHF.R.U32.HI R7, RZ, R3, R2 ;  /* 0x00000003ff070219 */ /* 0x000fc80000011602 */
[----:B------:R-:W-:Y:S01]  /*9560*/  LOP3.LUT R0, RZ, R7, RZ, 0x33, !PT ;  /* 0x00000007ff007212 */ /* 0x000fe200078e33ff */
[----:B------:R-:W-:Y:S06]  /*9570*/  BRA `(.L_x_8750) ;  /* 0x00000000000c7947 */ /* 0x000fec0003800000 */
.L_x_8749:
[----:B------:R-:W-:-:S13]  /*9580*/  ISETP.NE.AND P0, PT, R5, 0x1, PT ;  /* 0x000000010500780c */ /* 0x000fda0003f05270 */
[----:B------:R-:W-:-:S05]  /*9590*/  @P0 IMAD.HI.U32 R2, R0, R2, RZ ;  /* 0x0000000200020227 */ /* 0x000fca00078e00ff */
[----:B------:R-:W-:-:S07]  /*95a0*/  @P0 SHF.R.U32.HI R0, RZ, R3, R2 ;  /* 0x00000003ff000219 */ /* 0x000fce0000011602 */
.L_x_8750:
[----:B------:R-:W-:Y:S05]  /*95b0*/  BSYNC B0 ;  /* 0x0000000000007941 */ /* 0x000fea0003800000 */
.L_x_8748:
[----:B------:R-:W-:-:S05]  /*95c0*/  IMAD R5, R0, R5, R5 ;  /* 0x0000000500057224 */ /* 0x000fca00078e0205 */
[----:B------:R-:W-:-:S07]  /*95d0*/  VIMNMX R4, R4, R5, PT ;  /* 0x0000000504047248 */ /* 0x000fce0003fe0100 */
.L_x_8747:
[----:B------:R-:W-:Y:S01]  /*95e0*/  IMAD.HI R4, R4, 0x2aaaaaab, RZ ;  /* 0x2aaaaaab04047827 */ /* 0x000fe200078e02ff */
[----:B------:R-:W-:Y:S04]  /*95f0*/  BSSY B2, `(.L_x_8751) ;  /* 0x0000012000027945 */ /* 0x000fe80003800000 */
[----:B------:R-:W-:-:S04]  /*9600*/  SHF.R.U32.HI R3, RZ, 0x1f, R4 ;  /* 0x0000001fff037819 */ /* 0x000fc80000011604 */
[----:B------:R-:W-:-:S04]  /*9610*/  LEA.HI.SX32 R3, R4, R3, 0x1c ;  /* 0x0000000304037211 */ /* 0x000fc800078fe2ff */
[----:B------:R-:W-:-:S04]  /*9620*/  VIMNMX R192, R3, UR41, !PT ;  /* 0x0000002903c07c48 */ /* 0x000fc8000ffe0100 */
[----:B------:R-:W-:-:S13]  /*9630*/  ISETP.GE.AND P0, PT, R10, R192, PT ;  /* 0x000000c00a00720c */ /* 0x000fda0003f06270 */
[----:B------:R-:W-:Y:S05]  /*9640*/  @!P0 BRA `(.L_x_8752) ;  /* 0x0000000000308947 */ /* 0x000fea0003800000 */
[----:B------:R-:W-:Y:S01]  /*9650*/  BSSY B1, `(.L_x_8753) ;  /* 0x0000009000017945 */ /* 0x000fe20003800000 */
.L_x_8755:
[----:B------:R-:W-:Y:S01]  /*9660*/  BSSY B0, `(.L_x_8754) ;  /* 0x0000004000007945 */ /* 0x000fe20003800000 */
[----:B------:R-:W-:Y:S01]  /*9670*/  VIADD R0, R16, 0x178 ;  /* 0x0000017810007836 */ /* 0x000fe20000000000 */
[----:B------:R-:W-:-:S07]  /*9680*/  MOV R201, 0x96a0 ;  /* 0x000096a000c97802 */ /* 0x000fce0000000f00 */
[----:B------:R-:W-:Y:S05]  /*9690*/  CALL.REL.NOINC `($_ZN7cutlass13device_kernelIN5flash11enable_sm90INS1_16FlashAttnFwdSm90INS1_25CollectiveMainloopFwdSm90ILi2EN4cute5tupleIJNS5_1CILi1EEES8_S8_EEENS6_IJNS7_ILi128EEENS7_ILi96EEENS7_ILi64EEEEEELi256ENS_6half_tEfNS_4arch4Sm90ELb0ELb1ELb1ELb0ELb0ELb0ELb1ELb1ELb0ELb0ELb0ELb0EEENS1_21CollectiveEpilogueFwdINS6_IJSA_NS7_ILi256EEESB_EEES9_SE_SG_Li256ELb0ELb0ELb0ELb0EEENS1_30DynamicPersistentTileSchedulerILi256ELi32ELb0ELb0ELb1EEEEEEEEEvNT_6ParamsE$_ZZN5flash25CollectiveMainloopFwdSm90ILi2EN4cute5tupleIJNS1_1CILi1EEES4_S4_EEENS2_IJNS3_ILi128EEENS3_ILi96EEENS3_ILi64EEEEEELi256EN7cutlass6half_tEfNSA_4arch4Sm90ELb0ELb1ELb1ELb0ELb0ELb0ELb1ELb1ELb0ELb0ELb0ELb0EE3mmaINS_16FlashAttnFwdSm90ISE_NS_21CollectiveEpilogueFwdINS2_IJS6_NS3_ILi256EEES7_EEES5_SB_SD_Li256ELb0ELb0ELb0ELb0EEENS_30DynamicPersistentTileSchedulerILi256ELi32ELb0ELb0ELb1EEEE13SharedStorageENS1_6TensorINS1_11ArrayEngineIfLm128EEENS1_6LayoutINS2_IJNS2_IJNS3_ILi2EEEST_NS3_ILi32EEEEEES4_S4_EEENS2_IJNS2_IJS4_ST_NS3_ILi4EEEEEENS3_ILi0EEESZ_EEEEEEENS_7SoftmaxILi2ELi0EEEEEbRKNSE_6ParamsENSA_25PipelineTmaAsyncNoClusterILi2ENSA_16PipelineTmaAsyncILi2EEEEES1B_RNSA_13PipelineStateILj2EEERT0_RT1_iRiRKNS_16SeqlenInfoQKNewKILb0ELb0EEENS2_IJiiiiEEERT_ENKUliT_T0_T1_E_clIZSF_ISO_S12_S14_EbS17_S1B_S1B_S1E_S1G_S1I_iS1J_S1N_S1O_S1Q_EUlRS1R_iE1_NS3_ILb0EEENS3_ILb1EEEEEDaiS1R_S1S_S1T_) ;  /* 0x000001b8008c7944 */ /* 0x000fea0003c00000 */
[----:B------:R-:W-:Y:S05]  /*96a0*/  BSYNC B0 ;  /* 0x0000000000007941 */ /* 0x000fea0003800000 */
.L_x_8754:
[C---:B------:R-:W-:Y:S01]  /*96b0*/  ISETP.GT.AND P0, PT, R10.reuse, R192, PT ;  /* 0x000000c00a00720c */ /* 0x040fe20003f04270 */
[----:B------:R-:W-:-:S12]  /*96c0*/  VIADD R10, R10, 0xffffffff ;  /* 0xffffffff0a0a7836 */ /* 0x000fd80000000000 */
[----:B------:R-:W-:Y:S05]  /*96d0*/  @P0 BRA `(.L_x_8755) ;  /* 0xfffffffc00e00947 */ /* 0x000fea000383ffff */
[----:B------:R-:W-:Y:S05]  /*96e0*/  BSYNC B1 ;  /* 0x0000000000017941 */ /* 0x000fea0003800000 */
.L_x_8753:
[----:B------:R-:W2:Y:S02]  /*96f0*/  LDL R9, [R1+0x70] ;  /* 0x0000700001097983 */ /* 0x000ea40000100800 */
[----:B--2---:R-:W-:-:S07]  /*9700*/  IMAD.SHL.U32 R9, R9, 0x80, RZ ;  /* 0x0000008009097824 */ /* 0x004fce00078e00ff */
.L_x_8752:
[----:B------:R-:W-:Y:S05]  /*9710*/  BSYNC B2 ;  /* 0x0000000000027941 */ /* 0x000fea0003800000 */
.L_x_8751:
[----:B------:R-:W1:Y:S01]  /*9720*/  LDC R4, c[0x0][0xadc] ;  /* 0x0002b700ff047b82 */ /* 0x000e620000000800 */
[----:B------:R-:W-:Y:S02]  /*9730*/  ULDC UR4, c[0x0][0x288] ;  /* 0x0000a20000047ab9 */ /* 0x000fe40000000800 */
[----:B------:R-:W-:-:S06]  /*9740*/  UIADD3 UR4, UR40, 0x80, -UR4 ;  /* 0x0000008028047890 */ /* 0x000fcc000fffe804 */
[----:B------:R-:W-:Y:S01]  /*9750*/  VIADD R9, R9, UR4 ;  /* 0x0000000409097c36 */ /* 0x000fe20008000000 */
[----:B------:R-:W-:-:S03]  /*9760*/  ULDC UR4, c[0x0][0xad4] ;  /* 0x0002b50000047ab9 */ /* 0x000fc60000000800 */
[----:B------:R-:W-:Y:S01]  /*9770*/  VIADD R0, R9, -UR4 ;  /* 0x8000000409007c36 */ /* 0x000fe20008000000 */
[----:B-1----:R-:W-:-:S13]  /*9780*/  ISETP.GE.AND P0, PT, R4, 0x1, PT ;  /* 0x000000010400780c */ /* 0x002fda0003f06270 */
[----:B------:R-:W-:Y:S05]  /*9790*/  @!P0 BRA `(.L_x_8756) ;  /* 0x0000000000448947 */ /* 0x000fea0003800000 */
        /* <DEDUP_REMOVED lines=10> */
.L_x_8758:
[----:B------:R-:W-:-:S13]  /*9840*/  ISETP.NE.AND P0, PT, R4, 0x1, PT ;  /* 0x000000010400780c */ /* 0x000fda0003f05270 */
[----:B------:R-:W1:Y:S02]  /*9850*/  @P0 LDC.64 R2, c[0x0][0xae0] ;  /* 0x0002b800ff020b82 */ /* 0x000e640000000a00 */
[----:B-1----:R-:W-:-:S05]  /*9860*/  @P0 IMAD.HI.U32 R2, R9, R2, RZ ;  /* 0x0000000209020227 */ /* 0x002fca00078e00ff */
[----:B------:R-:W-:-:S07]  /*9870*/  @P0 SHF.R.U32.HI R9, RZ, R3, R2 ;  /* 0x00000003ff090219 */ /* 0x000fce0000011602 */
.L_x_8759:
[----:B------:R-:W-:Y:S05]  /*9880*/  BSYNC B0 ;  /* 0x0000000000007941 */ /* 0x000fea0003800000 */
.L_x_8757:
[----:B------:R-:W-:-:S05]  /*9890*/  IMAD R9, R9, R4, RZ ;  /* 0x0000000409097224 */ /* 0x000fca00078e02ff */
[----:B------:R-:W-:-:S07]  /*98a0*/  VIMNMX R0, R0, R9, !PT ;  /* 0x0000000900007248 */ /* 0x000fce0007fe0100 */
.L_x_8756:
[----:B------:R-:W-:-:S04]  /*98b0*/  VIADD R0, R0, 0x5f ;  /* 0x0000005f00007836 */ /* 0x000fc80000000000 */
[----:B------:R-:W-:-:S05]  /*98c0*/  IMAD.HI R0, R0, 0x2aaaaaab, RZ ;  /* 0x2aaaaaab00007827 */ /* 0x000fca00078e02ff */
[----:B------:R-:W-:-:S04]  /*98d0*/  SHF.R.U32.HI R3, RZ, 0x1f, R0 ;  /* 0x0000001fff037819 */ /* 0x000fc80000011600 */
[----:B------:R-:W-:-:S04]  /*98e0*/  LEA.HI.SX32 R2, R0, R3, 0x1c ;  /* 0x0000000300027211 */ /* 0x000fc800078fe2ff */
[----:B------:R-:W-:-:S04]  /*98f0*/  VIMNMX R2, R2, UR41, !PT ;  /* 0x0000002902027c48 */ /* 0x000fc8000ffe0100 */
[----:B------:R-:W-:-:S13]  /*9900*/  ISETP.GE.AND P0, PT, R10, R2, PT ;  /* 0x000000020a00720c */ /* 0x000fda0003f06270 */
[----:B------:R-:W-:Y:S05]  /*9910*/  @!P0 BRA `(.L_x_8760) ;  /* 0x0000009c007c8947 */ /* 0x000fea0003800000 */
.L_x_8777:
[----:B-12---:R-:W2:Y:S04]  /*9920*/  LD.E R3, desc[UR46][R16.64+0x218] ;  /* 0x0002182e10037980 */ /* 0x006ea8000c101900 */
[----:B------:R-:W3:Y:S01]  /*9930*/  LD.E R0, desc[UR46][R16.64+0x220] ;  /* 0x0002202e10007980 */ /* 0x000ee2000c101900 */
[----:B--2---:R-:W-:-:S05]  /*9940*/  VIADD R3, R3, 0x1 ;  /* 0x0000000103037836 */ /* 0x004fca0000000000 */
[----:B------:R-:W-:-:S13]  /*9950*/  ISETP.NE.AND P1, PT, R3, 0x2, PT ;  /* 0x000000020300780c */ /* 0x000fda0003f25270 */
[----:B------:R1:W5:Y:S04]  /*9960*/  @P1 LD.E R9, desc[UR46][R16.64+0x21c] ;  /* 0x00021c2e10091980 */ /* 0x000368000c101900 */
[----:B------:R-:W2:Y:S01]  /*9970*/  @!P1 LD.E R4, desc[UR46][R16.64+0x21c] ;  /* 0x00021c2e10049980 */ /* 0x000ea2000c101900 */
[----:B---3--:R-:W-:-:S03]  /*9980*/  VIADD R7, R0, 0x1 ;  /* 0x0000000100077836 */ /* 0x008fc60000000000 */
[----:B------:R3:W-:Y:S04]  /*9990*/  ST.E desc[UR46][R16.64+0x218], R3 ;  /* 0x0002180310007985 */ /* 0x0007e8000c10192e */
[----:B------:R1:W-:Y:S04]  /*99a0*/  ST.E desc[UR46][R16.64+0x220], R7 ;  /* 0x0002200710007985 */ /* 0x0003e8000c10192e */
[----:B------:R1:W-:Y:S01]  /*99b0*/  @!P1 ST.E desc[UR46][R16.64+0x218], RZ ;  /* 0x000218ff10009985 */ /* 0x0003e2000c10192e */
[----:B--2---:R-:W-:-:S05]  /*99c0*/  @!P1 LOP3.LUT R9, R4, 0x1, RZ, 0x3c, !PT ;  /* 0x0000000104099812 */ /* 0x004fca00078e3cff */
[----:B------:R1:W-:Y:S04]  /*99d0*/  @!P1 ST.E desc[UR46][R16.64+0x21c], R9 ;  /* 0x00021c0910009985 */ /* 0x0003e8000c10192e */
[----:B------:R-:W2:Y:S04]  /*99e0*/  LDL.64 R20, [R1+0x190] ;  /* 0x0001900001147983 */ /* 0x000ea80000100a00 */
[----:B--2---:R-:W2:Y:S01]  /*99f0*/  LD.E R0, desc[UR46][R20.64+0x1c] ;  /* 0x00001c2e14007980 */ /* 0x004ea2000c101900 */
[----:B------:R-:W-:Y:S01]  /*9a00*/  IMAD.MOV.U32 R5, RZ, RZ, R10 ;  /* 0x000000ffff057224 */ /* 0x000fe200078e000a */
[----:B------:R-:W-:Y:S05]  /*9a10*/  YIELD ;  /* 0x0000000000007946 */ /* 0x000fea0003800000 */
[----:B------:R-:W-:Y:S01]  /*9a20*/  BSSY B0, `(.L_x_8761) ;  /* 0x0000008000007945 */ /* 0x000fe20003800000 */
[----:B------:R-:W-:Y:S01]  /*9a30*/  VIADD R10, R10, 0xffffffff ;  /* 0xffffffff0a0a7836 */ /* 0x000fe20000000000 */
[----:B------:R-:W-:Y:S01]  /*9a40*/  ISETP.GT.AND P0, PT, R5, R2, PT ;  /* 0x000000020500720c */ /* 0x000fe20003f04270 */
[----:B---3--:R-:W-:Y:S01]  /*9a50*/  @!P1 IMAD.MOV.U32 R3, RZ, RZ, RZ ;  /* 0x000000ffff039224 */ /* 0x008fe200078e00ff */
[----:B--2---:R-:W-:-:S04]  /*9a60*/  LOP3.LUT R0, R0, 0x1, RZ, 0xfc, !PT ;  /* 0x0000000100007812 */ /* 0x004fc800078efcff */
[----:B------:R-:W-:-:S13]  /*9a70*/  ISETP.NE.AND P2, PT, R0, 0x3, PT ;  /* 0x000000030000780c */ /* 0x000fda0003f45270 */
[----:B-1----:R-:W-:Y:S05]  /*9a80*/  @!P2 BRA `(.L_x_8762) ;  /* 0x000000000004a947 */ /* 0x002fea0003800000 */
[----:B------:R-:W-:Y:S01]  /*9a90*/  BPT.TRAP 0x1 ;  /* 0x000000040000795c */ /* 0x000fe20000300000 */
.L_x_8762:
[----:B------:R-:W-:Y:S05]  /*9aa0*/  BSYNC B0 ;  /* 0x0000000000007941 */ /* 0x000fea0003800000 */
.L_x_8761:
[----:B------:R-:W2:Y:S01]  /*9ab0*/  LD.E.64 R4, desc[UR46][R20.64+0x8] ;  /* 0x0000082e14047980 */ /* 0x000ea2000c101b00 */
[----:B-----5:R-:W-:Y:S02]  /*9ac0*/  SHF.L.U32 R8, R9, 0x1f, RZ ;  /* 0x0000001f09087819 */ /* 0x020fe400000006ff */
[----:B--2---:R-:W-:-:S05]  /*9ad0*/  MOV R4, R4 ;  /* 0x0000000400047202 */ /* 0x004fca0000000f00 */
[----:B------:R-:W-:-:S04]  /*9ae0*/  IMAD R3, R3, 0x8, R4 ;  /* 0x0000000803037824 */ /* 0x000fc800078e0204 */
[----:B------:R1:W2:Y:S01]  /*9af0*/  SYNCS.PHASECHK.TRANS64.TRYWAIT P1, [R3+URZ], R8 ;  /* 0x00000008030075a7 */ /* 0x0002a2000802017f */
[----:B------:R-:W3:Y:S04]  /*9b00*/  LD.E R4, desc[UR46][R20.64+0x1c] ;  /* 0x00001c2e14047980 */ /* 0x000ee8000c101900 */
[----:B------:R1:W5:Y:S04]  /*9b10*/  LD.E R0, desc[UR46][R16.64+0x218] ;  /* 0x0002182e10007980 */ /* 0x000368000c101900 */
[----:B------:R1:W5:Y:S01]  /*9b20*/  LD.E R6, desc[UR46][R16.64+0x21c] ;  /* 0x00021c2e10067980 */ /* 0x000362000c101900 */
[----:B------:R-:W-:Y:S01]  /*9b30*/  BSSY B0, `(.L_x_8763) ;  /* 0x0000005000007945 */ /* 0x000fe20003800000 */
[----:B---3--:R-:W-:-:S04]  /*9b40*/  LOP3.LUT R4, R4, 0x1, RZ, 0xfc, !PT ;  /* 0x0000000104047812 */ /* 0x008fc800078efcff */
[----:B------:R-:W-:-:S13]  /*9b50*/  ISETP.NE.AND P2, PT, R4, 0x3, PT ;  /* 0x000000030400780c */ /* 0x000fda0003f45270 */
[----:B-12---:R-:W-:Y:S05]  /*9b60*/  @!P2 BRA `(.L_x_8764) ;  /* 0x000000000004a947 */ /* 0x006fea0003800000 */
[----:B------:R-:W-:Y:S01]  /*9b70*/  BPT.TRAP 0x1 ;  /* 0x000000040000795c */ /* 0x000fe20000300000 */
.L_x_8764:
[----:B------:R-:W-:Y:S05]  /*9b80*/  BSYNC B0 ;  /* 0x0000000000007941 */ /* 0x000fea0003800000 */
.L_x_8763:
[----:B------:R-:W-:Y:S04]  /*9b90*/  BSSY B0, `(.L_x_8765) ;  /* 0x0000008000007945 */ /* 0x000fe80003800000 */
[----:B------:R-:W-:Y:S05]  /*9ba0*/  @P1 BRA `(.L_x_8766) ;  /* 0x0000000000181947 */ /* 0x000fea0003800000 */
[----:B------:R-:W2:Y:S01]  /*9bb0*/  LD.E.64 R4, desc[UR46][R20.64+0x8] ;  /* 0x0000082e14047980 */ /* 0x000ea2000c101b00 */
[----:B-----5:R-:W-:Y:S02]  /*9bc0*/  SHF.L.U32 R3, R6, 0x1f, RZ ;  /* 0x0000001f06037819 */ /* 0x020fe400000006ff */
[----:B--2---:R-:W-:-:S05]  /*9bd0*/  MOV R5, R4 ;  /* 0x0000000400057202 */ /* 0x004fca0000000f00 */
[----:B------:R-:W-:-:S04]  /*9be0*/  IMAD R0, R0, 0x8, R5 ;  /* 0x0000000800007824 */ /* 0x000fc800078e0205 */
[----:B------:R-:W1:Y:S02]  /*9bf0*/  SYNCS.PHASECHK.TRANS64.TRYWAIT P1, [R0+URZ], R3 ;  /* 0x00000003000075a7 */ /* 0x000e64000802017f */
[----:B-1----:R-:W-:Y:S05]  /*9c00*/  @!P1 BRA `(.L_x_8767) ;  /* 0x000001ac006c9947 */ /* 0x002fea0003800000 */
.L_x_8766:
[----:B------:R-:W-:Y:S05]  /*9c10*/  BSYNC B0 ;  /* 0x0000000000007941 */ /* 0x000fea0003800000 */
.L_x_8765:
[----:B------:R-:W2:Y:S04]  /*9c20*/  LD.E R5, desc[UR46][R16.64+0x218] ;  /* 0x0002182e10057980 */ /* 0x000ea8000c101900 */
[----:B------:R-:W2:Y:S01]  /*9c30*/  LDL.64 R8, [R1+0xa0] ;  /* 0x0000a00001087983 */ /* 0x000ea20000100a00 */
[----:B------:R-:W-:Y:S05]  /*9c40*/  WARPSYNC.ALL ;  /* 0x0000000000007948 */ /* 0x000fea0003800000 */
[----:B------:R-:W3:Y:S04]  /*9c50*/  LDL.64 R18, [R1+0x98] ;  /* 0x0000980001127983 */ /* 0x000ee80000100a00 */
[----:B-----5:R-:W4:Y:S04]  /*9c60*/  LDL.64 R6, [R1+0x98] ;  /* 0x0000980001067983 */ /* 0x020f280000100a00 */
[----:B------:R-:W4:Y:S01]  /*9c70*/  LDL.64 R12, [R1+0x98] ;  /* 0x00009800010c7983 */ /* 0x000f220000100a00 */
[----:B--2---:R-:W-:-:S03]  /*9c80*/  IMAD R4, R5, 0x300, R8 ;  /* 0x0000030005047824 */ /* 0x004fc600078e0208 */
[----:B------:R-:W2:Y:S01]  /*9c90*/  LDL.64 R14, [R1+0x98] ;  /* 0x00009800010e7983 */ /* 0x000ea20000100a00 */
[----:B------:R-:W-:Y:S01]  /*9ca0*/  IMAD.MOV.U32 R5, RZ, RZ, R9 ;  /* 0x000000ffff057224 */ /* 0x000fe200078e0009 */
[C---:B------:R-:W-:Y:S01]  /*9cb0*/  R2UR UR6, R4.reuse ;  /* 0x00000000040672ca */ /* 0x040fe200000e0000 */
[----:B------:R-:W-:Y:S01]  /*9cc0*/  WARPGROUP.ARRIVE ;  /* 0x00000000000079c5 */ /* 0x000fe20000000000 */
[----:B------:R-:W2:Y:S02]  /*9cd0*/  LDL R11, [R1+0x54] ;  /* 0x00005400010b7983 */ /* 0x000ea40000100800 */
[----:B------:R-:W-:Y:S01]  /*9ce0*/  R2UR UR7, R5 ;  /* 0x00000000050772ca */ /* 0x000fe200000e0000 */
[----:B------:R-:W-:Y:S02]  /*9cf0*/  VIADD R8, R4, 0x2 ;  /* 0x0000000204087836 */ /* 0x000fe40000000000 */
[----:B-1----:R-:W-:Y:S01]  /*9d00*/  IMAD.MOV.U32 R0, RZ, RZ, 0x1 ;  /* 0x00000001ff007424 */ /* 0x002fe200078e00ff */
[----:B------:R1:W-:Y:S04]  /*9d10*/  STL [R1+0x80], RZ ;  /* 0x000080ff01007387 */ /* 0x0003e80000100800 */
[----:B------:R1:W-:Y:S04]  /*9d20*/  STL [R1+0x80], R0 ;  /* 0x0000800001007387 */ /* 0x0003e80000100800 */
[----:B------:R1:W-:Y:S04]  /*9d30*/  STL [R1+0x80], R0 ;  /* 0x0000800001007387 */ /* 0x0003e80000100800 */
[----:B------:R1:W-:Y:S04]  /*9d40*/  STL [R1+0x80], R0 ;  /* 0x0000800001007387 */ /* 0x0003e80000100800 */
[----:B------:R1:W-:Y:S01]  /*9d50*/  STL [R1+0x80], R0 ;  /* 0x0000800001007387 */ /* 0x0003e20000100800 */
[----:B---3--:R-:W-:-:S02]  /*9d60*/  R2UR UR4, R18 ;  /* 0x00000000120472ca */ /* 0x008fc400000e0000 */
[----:B------:R-:W-:-:S13]  /*9d70*/  R2UR UR5, R19 ;  /* 0x00000000130572ca */ /* 0x000fda00000e0000 */
[----:B------:R-:W-:Y:S01]  /*9d80*/  HGMMA.64x96x16.F32 R24, gdesc[UR4], RZ, !UPT, gsb0 ;  /* 0x01600000041879f0 */ /* 0x000fe2000c0008ff */
[----:B----4-:R-:W-:Y:S01]  /*9d90*/  VIADD R6, R6, 0x2 ;  /* 0x0000000206067836 */ /* 0x010fe20000000000 */
[----:B------:R-:W-:Y:S02]  /*9da0*/  R2UR UR6, R8 ;  /* 0x00000000080672ca */ /* 0x000fe400000e0000 */
[----:B------:R-:W-:Y:S02]  /*9db0*/  R2UR UR7, R9 ;  /* 0x00000000090772ca */ /* 0x000fe400000e0000 */
[----:B------:R-:W-:Y:S02]  /*9dc0*/  R2UR UR4, R6 ;  /* 0x00000000060472ca */ /* 0x000fe400000e0000 */
[----:B------:R-:W-:Y:S01]  /*9dd0*/  R2UR UR5, R7 ;  /* 0x00000000070572ca */ /* 0x000fe200000e0000 */
[----:B------:R-:W-:Y:S02]  /*9de0*/  VIADD R12, R12, 0x4 ;  /* 0x000000040c0c7836 */ /* 0x000fe40000000000 */
[----:B------:R-:W-:-:S02]  /*9df0*/  VIADD R6, R4, 0x4 ;  /* 0x0000000404067836 */ /* 0x000fc40000000000 */
[----:B------:R-:W-:Y:S01]  /*9e00*/  IMAD.MOV.U32 R7, RZ, RZ, R9 ;  /* 0x000000ffff077224 */ /* 0x000fe200078e0009 */
[----:B------:R-:W-:Y:S02]  /*9e10*/  WARPGROUP.DEPBAR.LE gsb0, 0x0 ;  /* 0x00008000000079c5 */ /* 0x000fe40000010000 */
[----:B------:R1:W5:Y:S04]  /*9e20*/  LD.E R3, desc[UR46][R16.64+0x218] ;  /* 0x0002182e10037980 */ /* 0x000368000c101900 */
[----:B------:R1:W5:Y:S01]  /*9e30*/  LD.E R5, desc[UR46][R16.64+0x21c] ;  /* 0x00021c2e10057980 */ /* 0x000362000c101900 */
[----:B------:R-:W-:-:S06]  /*9e40*/  WARPGROUP.ARRIVE ;  /* 0x00000000000079c5 */ /* 0x000fcc0000000000 */
[----:B------:R-:W-:Y:S01]  /*9e50*/  HGMMA.64x96x16.F32 R24, gdesc[UR4], R24, gsb0 ;  /* 0x01600000041879f0 */ /* 0x000fe20008000818 */
[----:B------:R-:W-:Y:S02]  /*9e60*/  R2UR UR6, R6 ;  /* 0x00000000060672ca */ /* 0x000fe400000e0000 */
[----:B------:R-:W-:Y:S02]  /*9e70*/  R2UR UR7, R7 ;  /* 0x00000000070772ca */ /* 0x000fe400000e0000 */
[----:B------:R-:W-:Y:S02]  /*9e80*/  R2UR UR4, R12 ;  /* 0x000000000c0472ca */ /* 0x000fe400000e0000 */
[----:B------:R-:W-:Y:S01]  /*9e90*/  R2UR UR5, R13 ;  /* 0x000000000d0572ca */ /* 0x000fe200000e0000 */
[----:B------:R-:W-:Y:S02]  /*9ea0*/  VIADD R6, R4, 0x6 ;  /* 0x0000000604067836 */ /* 0x000fe40000000000 */
[----:B--2---:R-:W-:-:S02]  /*9eb0*/  VIADD R14, R14, 0x6 ;  /* 0x000000060e0e7836 */ /* 0x004fc40000000000 */
[----:B------:R-:W-:Y:S01]  /*9ec0*/  IMAD.MOV.U32 R7, RZ, RZ, R9 ;  /* 0x000000ffff077224 */ /* 0x000fe200078e0009 */
[----:B------:R-:W-:Y:S02]  /*9ed0*/  WARPGROUP.DEPBAR.LE gsb0, 0x0 ;  /* 0x00008000000079c5 */ /* 0x000fe40000010000 */
[----:B------:R-:W-:-:S06]  /*9ee0*/  WARPGROUP.ARRIVE ;  /* 0x00000000000079c5 */ /* 0x000fcc0000000000 */
[----:B------:R-:W-:Y:S01]  /*9ef0*/  HGMMA.64x96x16.F32 R24, gdesc[UR4], R24, gsb0 ;  /* 0x01600000041879f0 */ /* 0x000fe20008000818 */
[----:B------:R-:W-:Y:S02]  /*9f00*/  R2UR UR6, R6 ;  /* 0x00000000060672ca */ /* 0x000fe400000e0000 */
[----:B------:R-:W-:Y:S02]  /*9f10*/  R2UR UR7, R7 ;  /* 0x00000000070772ca */ /* 0x000fe400000e0000 */
[----:B------:R-:W-:Y:S02]  /*9f20*/  R2UR UR4, R14 ;  /* 0x000000000e0472ca */ /* 0x000fe400000e0000 */
[----:B------:R-:W-:Y:S02]  /*9f30*/  R2UR UR5, R15 ;  /* 0x000000000f0572ca */ /* 0x000fe400000e0000 */
[----:B------:R-:W-:-:S04]  /*9f40*/  LOP3.LUT R11, R11, 0x1, RZ, 0xfc, !PT ;  /* 0x000000010b0b7812 */ /* 0x000fc800078efcff */
[----:B------:R-:W-:Y:S01]  /*9f50*/  ISETP.NE.AND P2, PT, R11, 0x3, PT ;  /* 0x000000030b00780c */ /* 0x000fe20003f45270 */
[----:B------:R-:W-:Y:S02]  /*9f60*/  WARPGROUP.DEPBAR.LE gsb0, 0x0 ;  /* 0x00008000000079c5 */ /* 0x000fe40000010000 */
[----:B------:R-:W-:-:S06]  /*9f70*/  WARPGROUP.ARRIVE ;  /* 0x00000000000079c5 */ /* 0x000fcc0000000000 */
[----:B------:R-:W-:Y:S01]  /*9f80*/  HGMMA.64x96x16.F32 R24, gdesc[UR4], R24, gsb0 ;  /* 0x01600000041879f0 */ /* 0x000fe20008000818 */
[----:B------:R-:W-:Y:S02]  /*9f90*/  BSSY B0, `(.L_x_8768) ;  /* 0x0000004000007945 */ /* 0x000fe40003800000 */
[----:B------:R-:W-:Y:S02]  /*9fa0*/  WARPGROUP.DEPBAR.LE gsb0, 0x0 ;  /* 0x00008000000079c5 */ /* 0x000fe40000010000 */
[----:B-1----:R-:W-:Y:S05]  /*9fb0*/  @!P2 BRA `(.L_x_8769) ;  /* 0x000000000004a947 */ /* 0x002fea0003800000 */
[----:B------:R-:W-:Y:S01]  /*9fc0*/  BPT.TRAP 0x1 ;  /* 0x000000040000795c */ /* 0x000fe20000300000 */
.L_x_8769:
[----:B------:R-:W-:Y:S05]  /*9fd0*/  BSYNC B0 ;  /* 0x0000000000007941 */ /* 0x000fea0003800000 */
.L_x_8768:
[----:B------:R-:W2:Y:S01]  /*9fe0*/  LDL.64 R6, [R1+0x40] ;  /* 0x0000400001067983 */ /* 0x000ea20000100a00 */
[----:B-----5:R-:W-:Y:S02]  /*9ff0*/  SHF.L.U32 R8, R5, 0x1f, RZ ;  /* 0x0000001f05087819 */ /* 0x020fe400000006ff */
[----:B--2---:R-:W-:-:S05]  /*a000*/  MOV R6, R6 ;  /* 0x0000000600067202 */ /* 0x004fca0000000f00 */
[----:B------:R-:W-:-:S04]  /*a010*/  IMAD R3, R3, 0x8, R6 ;  /* 0x0000000803037824 */ /* 0x000fc800078e0206 */
[----:B------:R1:W2:Y:S01]  /*a020*/  SYNCS.PHASECHK.TRANS64.TRYWAIT P1, [R3+URZ], R8 ;  /* 0x00000008030075a7 */ /* 0x0002a2000802017f */
[----:B------:R1:W5:Y:S04]  /*a030*/  LD.E R4, desc[UR46][R16.64+0x218] ;  /* 0x0002182e10047980 */ /* 0x000368000c101900 */
[----:B------:R1:W5:Y:S01]  /*a040*/  LD.E R5, desc[UR46][R16.64+0x21c] ;  /* 0x00021c2e10057980 */ /* 0x000362000c101900 */
[----:B------:R-:W-:Y:S04]  /*a050*/  BSSY B0, `(.L_x_8770) ;  /* 0x0000003000007945 */ /* 0x000fe80003800000 */
[----:B------:R-:W-:Y:S05]  /*a060*/  @!P2 BRA `(.L_x_8771) ;  /* 0x000000000004a947 */ /* 0x000fea0003800000 */
[----:B------:R-:W-:Y:S01]  /*a070*/  BPT.TRAP 0x1 ;  /* 0x000000040000795c */ /* 0x000fe20000300000 */
.L_x_8771:
[----:B------:R-:W-:Y:S05]  /*a080*/  BSYNC B0 ;  /* 0x0000000000007941 */ /* 0x000fea0003800000 */
.L_x_8770:
[----:B------:R-:W-:Y:S04]  /*a090*/  BSSY B0, `(.L_x_8772) ;  /* 0x0000006000007945 */ /* 0x000fe80003800000 */
[----:B--2---:R-:W-:Y:S05]  /*a0a0*/  @P1 BRA `(.L_x_8773) ;  /* 0x0000000000101947 */ /* 0x004fea0003800000 */
[----:B-----5:R-:W-:Y:S01]  /*a0b0*/  IMAD R4, R4, 0x8, R6 ;  /* 0x0000000804047824 */ /* 0x020fe200078e0206 */
[----:B------:R-:W-:-:S04]  /*a0c0*/  SHF.L.U32 R5, R5, 0x1f, RZ ;  /* 0x0000001f05057819 */ /* 0x000fc800000006ff */
[----:B------:R-:W2:Y:S02]  /*a0d0*/  SYNCS.PHASECHK.TRANS64.TRYWAIT P1, [R4+URZ], R5 ;  /* 0x00000005040075a7 */ /* 0x000ea4000802017f */
[----:B--2---:R-:W-:Y:S05]  /*a0e0*/  @!P1 BRA `(.L_x_8774) ;  /* 0x000001a800489947 */ /* 0x004fea0003800000 */
.L_x_8773:
[----:B------:R-:W-:Y:S05]  /*a0f0*/  BSYNC B0 ;  /* 0x0000000000007941 */ /* 0x000fea0003800000 */
.L_x_8772:
[----:B------:R-:W3:Y:S04]  /*a100*/  LD.E R11, desc[UR46][R16.64+0x218] ;  /* 0x0002182e100b7980 */ /* 0x000ee8000c101900 */
[----:B------:R-:W3:Y:S04]  /*a110*/  LDL.64 R6, [R1+0x118] ;  /* 0x0001180001067983 */ /* 0x000ee80000100a00 */
[----:B-1----:R-:W4:Y:S04]  /*a120*/  LDL R3, [R1+0x90] ;  /* 0x0000900001037983 */ /* 0x002f280000100800 */
[----:B--2--5:R-:W2:Y:S04]  /*a130*/  LDL.64 R4, [R1+0x110] ;  /* 0x0001100001047983 */ /* 0x024ea80000100a00 */
[----:B------:R-:W2:Y:S04]  /*a140*/  LDL.64 R8, [R1+0x110] ;  /* 0x0001100001087983 */ /* 0x000ea80000100a00 */
[----:B------:R-:W2:Y:S04]  /*a150*/  LDL.64 R12, [R1+0x110] ;  /* 0x00011000010c7983 */ /* 0x000ea80000100a00 */
[----:B------:R-:W2:Y:S01]  /*a160*/  LDL.64 R14, [R1+0x110] ;  /* 0x00011000010e7983 */ /* 0x000ea20000100a00 */
[----:B------:R-:W-:Y:S05]  /*a170*/  WARPSYNC.ALL ;  /* 0x0000000000007948 */ /* 0x000fea0003800000 */
[----:B------:R-:W-:Y:S01]  /*a180*/  WARPGROUP.ARRIVE ;  /* 0x00000000000079c5 */ /* 0x000fe20000000000 */
[----:B------:R-:W2:Y:S01]  /*a190*/  LDL.64 R18, [R1+0x110] ;  /* 0x0001100001127983 */ /* 0x000ea20000100a00 */
[----:B---3--:R-:W-:Y:S01]  /*a1a0*/  IMAD R6, R11, 0xc00, R6 ;  /* 0x00000c000b067824 */ /* 0x008fe200078e0206 */
[----:B------:R-:W-:-:S02]  /*a1b0*/  R2UR UR7, R7 ;  /* 0x00000000070772ca */ /* 0x000fc400000e0000 */
[----:B----4-:R-:W-:Y:S02]  /*a1c0*/  ISETP.NE.U32.AND P1, PT, R3, RZ, PT ;  /* 0x000000ff0300720c */ /* 0x010fe40003f25070 */
[----:B------:R-:W-:Y:S02]  /*a1d0*/  R2UR UR6, R6 ;  /* 0x00000000060672ca */ /* 0x000fe400000e0000 */
[----:B--2---:R-:W-:Y:S02]  /*a1e0*/  R2UR UR4, R4 ;  /* 0x00000000040472ca */ /* 0x004fe400000e0000 */
[----:B------:R-:W-:-:S07]  /*a1f0*/  R2UR UR5, R5 ;  /* 0x00000000050572ca */ /* 0x000fce00000e0000 */
[----:B------:R-:W-:-:S06]  /*a200*/  VOTEU.ANY UP0, P1 ;  /* 0x00000000003f7886 */ /* 0x000fcc0000800100 */
[----:B------:R-:W-:Y:S01]  /*a210*/  HGMMA.64x96x16.F32 R24, gdesc[UR4], R24, UP0, gsb0 ;  /* 0x01600000041879f0 */ /* 0x000fe2000b800818 */
[----:B------:R-:W-:Y:S02]  /*a220*/  VIADD R8, R8, 0x2 ;  /* 0x0000000208087836 */ /* 0x000fe40000000000 */
        /* <DEDUP_REMOVED lines=126> */
[----:B------:R-:W-:Y:S01]  /*aa10*/  R2UR UR5, R19 ;  /* 0x00000000130572ca */ /* 0x000fe200000e0000 */
[----:B--2---:R-:W-:Y:S01]  /*aa20*/  VIADD R8, R8, 0xc02 ;  /* 0x00000c0208087836 */ /* 0x004fe20000000000 */
[----:B------:R-:W-:Y:S02]  /*aa30*/  WARPGROUP.DEPBAR.LE gsb0, 0x0 ;  /* 0x00008000000079c5 */ /* 0x000fe40000010000 */
[----:B------:R-:W-:-:S09]  /*aa40*/  WARPGROUP.ARRIVE ;  /* 0x00000000000079c5 */ /* 0x000fd20000000000 */
[----:B------:R-:W-:Y:S01]  /*aa50*/  HGMMA.64x96x16.F32 R24, gdesc[UR4], R24, gsb0 ;  /* 0x01600000041879f0 */ /* 0x000fe20008000818 */
[----:B------:R-:W-:Y:S02]  /*aa60*/  VIADD R4, R6, 0x902 ;  /* 0x0000090206047836 */ /* 0x000fe40000000000 */
[----:B------:R-:W-:Y:S01]  /*aa70*/  IMAD.MOV.U32 R5, RZ, RZ, R7 ;  /* 0x000000ffff057224 */ /* 0x000fe200078e0007 */
[----:B------:R-:W-:Y:S02]  /*aa80*/  R2UR UR4, R8 ;  /* 0x00000000080472ca */ /* 0x000fe400000e0000 */
[----:B------:R-:W-:Y:S02]  /*aa90*/  R2UR UR6, R4 ;  /* 0x00000000040672ca */ /* 0x000fe400000e0000 */
[----:B------:R-:W-:Y:S02]  /*aaa0*/  R2UR UR7, R5 ;  /* 0x00000000050772ca */ /* 0x000fe400000e0000 */
[----:B------:R-:W-:Y:S01]  /*aab0*/  R2UR UR5, R9 ;  /* 0x00000000090572ca */ /* 0x000fe200000e0000 */
[----:B---3--:R-:W-:-:S02]  /*aac0*/  VIADD R12, R12, 0xc04 ;  /* 0x00000c040c0c7836 */ /* 0x008fc40000000000 */
[----:B------:R-:W-:Y:S01]  /*aad0*/  VIADD R4, R6, 0x904 ;  /* 0x0000090406047836 */ /* 0x000fe20000000000 */
[----:B------:R-:W-:Y:S02]  /*aae0*/  WARPGROUP.DEPBAR.LE gsb0, 0x0 ;  /* 0x00008000000079c5 */ /* 0x000fe40000010000 */
[----:B------:R-:W-:-:S07]  /*aaf0*/  WARPGROUP.ARRIVE ;  /* 0x00000000000079c5 */ /* 0x000fce0000000000 */
[----:B------:R-:W-:Y:S01]  /*ab00*/  HGMMA.64x96x16.F32 R24, gdesc[UR4], R24, gsb0 ;  /* 0x01600000041879f0 */ /* 0x000fe20008000818 */
[----:B------:R-:W-:Y:S01]  /*ab10*/  IMAD.MOV.U32 R5, RZ, RZ, R7 ;  /* 0x000000ffff057224 */ /* 0x000fe200078e0007 */
[----:B------:R-:W-:Y:S02]  /*ab20*/  R2UR UR6, R4 ;  /* 0x00000000040672ca */ /* 0x000fe400000e0000 */
[----:B------:R-:W-:Y:S02]  /*ab30*/  R2UR UR4, R12 ;  /* 0x000000000c0472ca */ /* 0x000fe400000e0000 */
[----:B------:R-:W-:Y:S02]  /*ab40*/  R2UR UR7, R5 ;  /* 0x00000000050772ca */ /* 0x000fe400000e0000 */
[----:B------:R-:W-:Y:S01]  /*ab50*/  R2UR UR5, R13 ;  /* 0x000000000d0572ca */ /* 0x000fe200000e0000 */
[----:B----4-:R-:W-:Y:S02]  /*ab60*/  VIADD R14, R14, 0xc06 ;  /* 0x00000c060e0e7836 */ /* 0x010fe40000000000 */
[----:B------:R-:W-:-:S02]  /*ab70*/  VIADD R4, R6, 0x906 ;  /* 0x0000090606047836 */ /* 0x000fc40000000000 */
[----:B------:R-:W-:Y:S01]  /*ab80*/  IMAD.MOV.U32 R5, RZ, RZ, R7 ;  /* 0x000000ffff057224 */ /* 0x000fe200078e0007 */
[----:B------:R-:W-:Y:S02]  /*ab90*/  WARPGROUP.DEPBAR.LE gsb0, 0x0 ;  /* 0x00008000000079c5 */ /* 0x000fe40000010000 */
[----:B------:R-:W-:-:S06]  /*aba0*/  WARPGROUP.ARRIVE ;  /* 0x00000000000079c5 */ /* 0x000fcc0000000000 */
[----:B------:R-:W-:Y:S01]  /*abb0*/  HGMMA.64x96x16.F32 R24, gdesc[UR4], R24, gsb0 ;  /* 0x01600000041879f0 */ /* 0x000fe20008000818 */
[----:B------:R-:W-:Y:S02]  /*abc0*/  R2UR UR4, R14 ;  /* 0x000000000e0472ca */ /* 0x000fe400000e0000 */
[----:B------:R-:W-:Y:S02]  /*abd0*/  R2UR UR5, R15 ;  /* 0x000000000f0572ca */ /* 0x000fe400000e0000 */
[----:B------:R-:W-:Y:S02]  /*abe0*/  R2UR UR6, R4 ;  /* 0x00000000040672ca */ /* 0x000fe400000e0000 */
[----:B------:R-:W-:Y:S01]  /*abf0*/  R2UR UR7, R5 ;  /* 0x00000000050772ca */ /* 0x000fe200000e0000 */
[----:B------:R-:W1:Y:S01]  /*ac00*/  S2R R23, SR_TID.X ;  /* 0x0000000000177919 */ /* 0x000e620000002100 */
[----:B------:R-:W-:Y:S04]  /*ac10*/  STL [R1+0x90], R0 ;  /* 0x0000900001007387 */ /* 0x000fe80000100800 */
[----:B------:R-:W-:Y:S01]  /*ac20*/  STL [R1+0x90], R0 ;  /* 0x0000900001007387 */ /* 0x000fe20000100800 */
[----:B------:R-:W-:-:S02]  /*ac30*/  WARPGROUP.DEPBAR.LE gsb0, 0x0 ;  /* 0x00008000000079c5 */ /* 0x000fc40000010000 */
[----:B------:R-:W-:-:S06]  /*ac40*/  WARPGROUP.ARRIVE ;  /* 0x00000000000079c5 */ /* 0x000fcc0000000000 */
[----:B------:R-:W-:Y:S01]  /*ac50*/  HGMMA.64x96x16.F32 R24, gdesc[UR4], R24, gsb0 ;  /* 0x01600000041879f0 */ /* 0x000fe20008000818 */
[----:B------:R-:W-:Y:S01]  /*ac60*/  STL [R1+0x90], R0 ;  /* 0x0000900001007387 */ /* 0x000fe20000100800 */
[----:B-1----:R-:W-:-:S03]  /*ac70*/  LOP3.LUT P2, RZ, R23, 0x7f, RZ, 0xc0, !PT ;  /* 0x0000007f17ff7812 */ /* 0x002fc6000784c0ff */
        /* <DEDUP_REMOVED lines=12> */
[----:B------:R-:W-:Y:S01]  /*ad40*/  STL [R1+0x90], R0 ;  /* 0x0000900001007387 */ /* 0x000fe20000100800 */
[----:B------:R-:W-:-:S02]  /*ad50*/  WARPGROUP.DEPBAR.LE gsb0, 0x0 ;  /* 0x00008000000079c5 */ /* 0x000fc40000010000 */
[----:B------:R1:W-:Y:S06]  /*ad60*/  BAR.ARV R204, 0x100 ;  /* 0x000400cc0000751d */ /* 0x0003ec0000002000 */
[----:B------:R-:W2:Y:S04]  /*ad70*/  @!P2 LD.E.64 R20, desc[UR46][R20.64+0x30] ;  /* 0x0000302e1414a980 */ /* 0x000ea8000c101b00 */
[----:B------:R-:W3:Y:S01]  /*ad80*/  @!P2 LD.E R3, desc[UR46][R16.64+0x218] ;  /* 0x0002182e1003a980 */ /* 0x000ee2000c101900 */
[----:B--2---:R-:W-:-:S05]  /*ad90*/  @!P2 MOV R4, R20 ;  /* 0x000000140004a202 */ /* 0x004fca0000000f00 */
[----:B---3--:R-:W-:-:S05]  /*ada0*/  @!P2 IMAD R3, R3, 0x8, R4 ;  /* 0x000000080303a824 */ /* 0x008fca00078e0204 */
[----:B------:R-:W-:-:S04]  /*adb0*/  @!P2 PRMT R3, RZ, 0x654, R3 ;  /* 0x00000654ff03a816 */ /* 0x000fc80000000003 */
[----:B------:R2:W-:Y:S01]  /*adc0*/  @!P2 SYNCS.ARRIVE.TRANS64.RED.A1T0 RZ, [R3+URZ], RZ ;  /* 0x000000ff03ffa9a7 */ /* 0x0005e2000810043f */
[----:B------:R-:W3:Y:S04]  /*add0*/  LDL.64 R12, [R1+0x170] ;  /* 0x00017000010c7983 */ /* 0x000ee80000100a00 */
[----:B------:R-:W4:Y:S04]  /*ade0*/  LD.E.64 R4, desc[UR46][R16.64+0x440] ;  /* 0x0004402e10047980 */ /* 0x000f28000c101b00 */
[----:B------:R-:W4:Y:S04]  /*adf0*/  LD.E R20, desc[UR46][R16.64+0x460] ;  /* 0x0004602e10147980 */ /* 0x000f28000c101900 */
        /* <DEDUP_REMOVED lines=49> */
[----:B---3--:R-:W3:Y:S02]  /*b110*/  LD.E R12, desc[UR46][R12.64] ;  /* 0x0000002e0c0c7980 */ /* 0x008ee4000c101900 */
[-C--:B---3--:R-:W-:Y:S01]  /*b120*/  FMUL.FTZ R7, R24, R12.reuse ;  /* 0x0000000c18077220 */ /* 0x088fe20000410000 */
[-C--:B------:R-:W-:Y:S01]  /*b130*/  FMUL.FTZ R8, R25, R12.reuse ;  /* 0x0000000c19087220 */ /* 0x080fe20000410000 */
[-C--:B------:R-:W-:Y:S01]  /*b140*/  FMUL.FTZ R28, R28, R12.reuse ;  /* 0x0000000c1c1c7220 */ /* 0x080fe20000410000 */
[-C--:B------:R-:W-:Y:S01]  /*b150*/  FMUL.FTZ R75, R29, R12.reuse ;  /* 0x0000000c1d4b7220 */ /* 0x080fe20000410000 */
[-C--:B------:R-:W-:Y:S01]  /*b160*/  FMUL.FTZ R79, R32, R12.reuse ;  /* 0x0000000c204f7220 */ /* 0x080fe20000410000 */
[-C--:B------:R-:W-:Y:S01]  /*b170*/  FMUL.FTZ R81, R33, R12.reuse ;  /* 0x0000000c21517220 */ /* 0x080fe20000410000 */
[----:B------:R-:W4:Y:S01]  /*b180*/  MUFU.TANH R7, R7 ;  /* 0x0000000700077308 */ /* 0x000f220000002400 */
[-C--:B------:R-:W-:Y:S01]  /*b190*/  FMUL.FTZ R109, R36, R12.reuse ;  /* 0x0000000c246d7220 */ /* 0x080fe20000410000 */
[-C--:B------:R-:W-:Y:S01]  /*b1a0*/  FMUL.FTZ R111, R37, R12.reuse ;  /* 0x0000000c256f7220 */ /* 0x080fe20000410000 */
[-C--:B------:R-:W-:Y:S01]  /*b1b0*/  FMUL.FTZ R113, R40, R12.reuse ;  /* 0x0000000c28717220 */ /* 0x080fe20000410000 */
[-C--:B------:R-:W-:Y:S01]  /*b1c0*/  FMUL.FTZ R115, R41, R12.reuse ;  /* 0x0000000c29737220 */ /* 0x080fe20000410000 */
[-C--:B------:R-:W-:Y:S01]  /*b1d0*/  FMUL.FTZ R119, R44, R12.reuse ;  /* 0x0000000c2c777220 */ /* 0x080fe20000410000 */
[-C--:B------:R-:W-:Y:S01]  /*b1e0*/  FMUL.FTZ R121, R45, R12.reuse ;  /* 0x0000000c2d797220 */ /* 0x080fe20000410000 */
[-C--:B------:R-:W-:Y:S01]  /*b1f0*/  FMUL.FTZ R123, R48, R12.reuse ;  /* 0x0000000c307b7220 */ /* 0x080fe20000410000 */
[----:B------:R-:W3:Y:S01]  /*b200*/  MUFU.TANH R8, R8 ;  /* 0x0000000800087308 */ /* 0x000ee20000002400 */
[-C--:B------:R-:W-:Y:S01]  /*b210*/  FMUL.FTZ R117, R49, R12.reuse ;  /* 0x0000000c31757220 */ /* 0x080fe20000410000 */
[-C--:B------:R-:W-:Y:S01]  /*b220*/  FMUL.FTZ R107, R52, R12.reuse ;  /* 0x0000000c346b7220 */ /* 0x080fe20000410000 */
[-C--:B------:R-:W-:Y:S01]  /*b230*/  FMUL.FTZ R19, R53, R12.reuse ;  /* 0x0000000c35137220 */ /* 0x080fe20000410000 */
[-C--:B------:R-:W-:Y:S01]  /*b240*/  FMUL.FTZ R77, R56, R12.reuse ;  /* 0x0000000c384d7220 */ /* 0x080fe20000410000 */
[-C--:B------:R-:W-:Y:S01]  /*b250*/  FMUL.FTZ R73, R57, R12.reuse ;  /* 0x0000000c39497220 */ /* 0x080fe20000410000 */
[-C--:B------:R-:W-:Y:S01]  /*b260*/  FMUL.FTZ R11, R61, R12.reuse ;  /* 0x0000000c3d0b7220 */ /* 0x080fe20000410000 */
[----:B--2---:R-:W-:Y:S01]  /*b270*/  FMUL.FTZ R3, R27, R12 ;  /* 0x0000000c1b037220 */ /* 0x004fe20000410000 */
[----:B------:R-:W2:Y:S01]  /*b280*/  MUFU.TANH R13, R28 ;  /* 0x0000001c000d7308 */ /* 0x000ea20000002400 */
[----:B----4-:R-:W-:Y:S01]  /*b290*/  FMNMX.FTZ R9, R7, R4, !PT ;  /* 0x0000000407097209 */ /* 0x010fe20007810000 */
[-C--:B------:R-:W-:Y:S01]  /*b2a0*/  FMUL.FTZ R6, R26, R12.reuse ;  /* 0x0000000c1a067220 */ /* 0x080fe20000410000 */
[-C--:B------:R-:W-:Y:S01]  /*b2b0*/  FMUL.FTZ R31, R31, R12.reuse ;  /* 0x0000000c1f1f7220 */ /* 0x080fe20000410000 */
[-C--:B------:R-:W-:Y:S01]  /*b2c0*/  FMUL.FTZ R29, R34, R12.reuse ;  /* 0x0000000c221d7220 */ /* 0x080fe20000410000 */
[-C--:B------:R-:W-:Y:S01]  /*b2d0*/  FMUL.FTZ R23, R43, R12.reuse ;  /* 0x0000000c2b177220 */ /* 0x080fe20000410000 */
[-C--:B------:R-:W-:Y:S01]  /*b2e0*/  FMUL.FTZ R15, R47, R12.reuse ;  /* 0x0000000c2f0f7220 */ /* 0x080fe20000410000 */
[-C--:B------:R-:W-:Y:S01]  /*b2f0*/  FMUL.FTZ R83, R50, R12.reuse ;  /* 0x0000000c32537220 */ /* 0x080fe20000410000 */
[----:B------:R-:W4:Y:S01]  /*b300*/  MUFU.TANH R75, R75 ;  /* 0x0000004b004b7308 */ /* 0x000f220000002400 */
[----:B---3--:R-:W-:Y:S01]  /*b310*/  FMNMX.FTZ R14, R8, R9, !PT ;  /* 0x00000009080e7209 */ /* 0x008fe20007810000 */
[-C--:B------:R-:W-:Y:S01]  /*b320*/  FMUL.FTZ R85, R51, R12.reuse ;  /* 0x0000000c33557220 */ /* 0x080fe20000410000 */
[-C--:B------:R-:W-:Y:S01]  /*b330*/  FMUL.FTZ R87, R54, R12.reuse ;  /* 0x0000000c36577220 */ /* 0x080fe20000410000 */
[-C--:B------:R-:W-:Y:S01]  /*b340*/  FMUL.FTZ R89, R55, R12.reuse ;  /* 0x0000000c37597220 */ /* 0x080fe20000410000 */
[-C--:B------:R-:W-:Y:S01]  /*b350*/  FMUL.FTZ R91, R58, R12.reuse ;  /* 0x0000000c3a5b7220 */ /* 0x080fe20000410000 */
[-C--:B------:R-:W-:Y:S01]  /*b360*/  FMUL.FTZ R93, R59, R12.reuse ;  /* 0x0000000c3b5d7220 */ /* 0x080fe20000410000 */
[----:B------:R-:W-:Y:S01]  /*b370*/  FMUL.FTZ R95, R62, R12 ;  /* 0x0000000c3e5f7220 */ /* 0x000fe20000410000 */
[----:B------:R-:W3:Y:S01]  /*b380*/  MUFU.TANH R79, R79 ;  /* 0x0000004f004f7308 */ /* 0x000ee20000002400 */
[----:B--2---:R-:W-:Y:S01]  /*b390*/  FMNMX.FTZ R14, R13, R14, !PT ;  /* 0x0000000e0d0e7209 */ /* 0x004fe20007810000 */
[-C--:B------:R-:W-:Y:S01]  /*b3a0*/  FMUL.FTZ R33, R35, R12.reuse ;  /* 0x0000000c23217220 */ /* 0x080fe20000410000 */
[-C--:B------:R-:W-:Y:S01]  /*b3b0*/  FMUL.FTZ R97, R63, R12.reuse ;  /* 0x0000000c3f617220 */ /* 0x080fe20000410000 */
[-C--:B------:R-:W-:Y:S01]  /*b3c0*/  FMUL.FTZ R99, R66, R12.reuse ;  /* 0x0000000c42637220 */ /* 0x080fe20000410000 */
[-C--:B------:R-:W-:Y:S01]  /*b3d0*/  FMUL.FTZ R101, R67, R12.reuse ;  /* 0x0000000c43657220 */ /* 0x080fe20000410000 */
[-C--:B------:R-:W-:Y:S01]  /*b3e0*/  FMUL.FTZ R103, R70, R12.reuse ;  /* 0x0000000c46677220 */ /* 0x080fe20000410000 */
[----:B------:R-:W-:Y:S01]  /*b3f0*/  FMUL.FTZ R105, R71, R12 ;  /* 0x0000000c47697220 */ /* 0x000fe20000410000 */
[----:B------:R-:W2:Y:S01]  /*b400*/  MUFU.TANH R81, R81 ;  /* 0x0000005100517308 */ /* 0x000ea20000002400 */
[----:B----4-:R-:W-:Y:S01]  /*b410*/  FMNMX.FTZ R14, R75, R14, !PT ;  /* 0x0000000e4b0e7209 */ /* 0x010fe20007810000 */
[----:B------:R-:W4:Y:S04]  /*b420*/  LD.E R24, desc[UR46][R16.64+0x454] ;  /* 0x0004542e10187980 */ /* 0x000f28000c101900 */
[----:B------:R-:W4:Y:S02]  /*b430*/  LD.E R36, desc[UR46][R16.64+0x234] ;  /* 0x0002342e10247980 */ /* 0x000f24000c101900 */
[----:B------:R-:W1:Y:S01]  /*b440*/  MUFU.TANH R109, R109 ;  /* 0x0000006d006d7308 */ /* 0x000e620000002400 */
[----:B---3--:R-:W-:Y:S01]  /*b450*/  FMNMX.FTZ R14, R79, R14, !PT ;  /* 0x0000000e4f0e7209 */ /* 0x008fe20007810000 */
[----:B------:R-:W-:Y:S01]  /*b460*/  FMUL.FTZ R37, R30, R12 ;  /* 0x0000000c1e257220 */ /* 0x000fe20000410000 */
[----:B------:R-:W3:Y:S04]  /*b470*/  LD.E R32, desc[UR46][R16.64+0x240] ;  /* 0x0002402e10207980 */ /* 0x000ee8000c101900 */
[----:B------:R-:W3:Y:S01]  /*b480*/  LD.E R40, desc[UR46][R16.64+0x274] ;  /* 0x0002742e10287980 */ /* 0x000ee2000c101900 */
[----:B------:R-:W1:Y:S01]  /*b490*/  MUFU.TANH R111, R111 ;  /* 0x0000006f006f7308 */ /* 0x000e620000002400 */
[----:B--2---:R-:W-:-:S07]  /*b4a0*/  FMNMX.FTZ R14, R81, R14, !PT ;  /* 0x0000000e510e7209 */ /* 0x004fce0007810000 */
[----:B------:R-:W2:Y:S01]  /*b4b0*/  MUFU.TANH R113, R113 ;  /* 0x0000007100717308 */ /* 0x000ea20000002400 */
[----:B-1----:R-:W-:Y:S01]  /*b4c0*/  FMNMX.FTZ R14, R109, R14, !PT ;  /* 0x0000000e6d0e7209 */ /* 0x002fe20007810000 */
[----:B------:R-:W-:Y:S01]  /*b4d0*/  FMUL.FTZ R41, R38, R12 ;  /* 0x0000000c26297220 */ /* 0x000fe20000410000 */
[----:B------:R-:W3:Y:S05]  /*b4e0*/  LD.E R44, desc[UR46][R16.64+0x270] ;  /* 0x0002702e102c7980 */ /* 0x000eea000c101900 */
[----:B------:R-:W1:Y:S01]  /*b4f0*/  MUFU.TANH R115, R115 ;  /* 0x0000007300737308 */ /* 0x000e620000002400 */
[----:B------:R-:W-:-:S07]  /*b500*/  FMNMX.FTZ R14, R111, R14, !PT ;  /* 0x0000000e6f0e7209 */ /* 0x000fce0007810000 */
[----:B------:R-:W1:Y:S01]  /*b510*/  MUFU.TANH R119, R119 ;  /* 0x0000007700777308 */ /* 0x000e620000002400 */
[----:B--2---:R-:W-:Y:S01]  /*b520*/  FMNMX.FTZ R14, R113, R14, !PT ;  /* 0x0000000e710e7209 */ /* 0x004fe20007810000 */
[----:B------:R-:W-:Y:S01]  /*b530*/  FMUL.FTZ R45, R69, R12 ;  /* 0x0000000c452d7220 */ /* 0x000fe20000410000 */
[----:B------:R-:W2:Y:S05]  /*b540*/  LD.E R48, desc[UR46][R16.64+0x284] ;  /* 0x0002842e10307980 */ /* 0x000eaa000c101900 */
[----:B------:R-:W1:Y:S02]  /*b550*/  MUFU.TANH R121, R121 ;  /* 0x0000007900797308 */ /* 0x000e640000002400 */
[----:B-1----:R-:W-:-:S06]  /*b560*/  FMNMX.FTZ R14, R115, R14, !PT ;  /* 0x0000000e730e7209 */ /* 0x002fcc0007810000 */
[----:B------:R-:W1:Y:S01]  /*b570*/  MUFU.TANH R123, R123 ;  /* 0x0000007b007b7308 */ /* 0x000e620000002400 */
[----:B------:R-:W-:Y:S01]  /*b580*/  FMNMX.FTZ R14, R119, R14, !PT ;  /* 0x0000000e770e7209 */ /* 0x000fe20007810000 */
[----:B------:R-:W-:Y:S01]  /*b590*/  FMUL.FTZ R49, R60, R12 ;  /* 0x0000000c3c317220 */ /* 0x000fe20000410000 */
[----:B------:R-:W2:Y:S05]  /*b5a0*/  LD.E R52, desc[UR46][R16.64+0x294] ;  /* 0x0002942e10347980 */ /* 0x000eaa000c101900 */
[----:B------:R-:W1:Y:S01]  /*b5b0*/  MUFU.TANH R117, R117 ;  /* 0x0000007500757308 */ /* 0x000e620000002400 */
[----:B------:R-:W-:-:S07]  /*b5c0*/  FMNMX.FTZ R14, R121, R14, !PT ;  /* 0x0000000e790e7209 */ /* 0x000fce0007810000 */
[----:B------:R-:W1:Y:S02]  /*b5d0*/  MUFU.TANH R107, R107 ;  /* 0x0000006b006b7308 */ /* 0x000e640000002400 */
[----:B-1----:R-:W-:Y:S01]  /*b5e0*/  FMNMX.FTZ R14, R123, R14, !PT ;  /* 0x0000000e7b0e7209 */ /* 0x002fe20007810000 */
[----:B------:R-:W-:Y:S01]  /*b5f0*/  FMUL.FTZ R53, R39, R12 ;  /* 0x0000000c27357220 */ /* 0x000fe20000410000 */
[----:B------:R-:W2:Y:S04]  /*b600*/  LD.E R56, desc[UR46][R16.64+0x2a4] ;  /* 0x0002a42e10387980 */ /* 0x000ea8000c101900 */
[----:B------:R-:W1:Y:S01]  /*b610*/  MUFU.TANH R19, R19 ;  /* 0x0000001300137308 */ /* 0x000e620000002400 */
[----:B------:R-:W-:-:S07]  /*b620*/  FMNMX.FTZ R14, R117, R14, !PT ;  /* 0x0000000e750e7209 */ /* 0x000fce0007810000 */
[----:B------:R-:W1:Y:S01]  /*b630*/  MUFU.TANH R77, R77 ;  /* 0x0000004d004d7308 */ /* 0x000e620000002400 */
[----:B------:R-:W-:Y:S01]  /*b640*/  FMNMX.FTZ R14, R107, R14, !PT ;  /* 0x0000000e6b0e7209 */ /* 0x000fe20007810000 */
[----:B------:R-:W-:-:S06]  /*b650*/  FMUL.FTZ R57, R64, R12 ;  /* 0x0000000c40397220 */ /* 0x000fcc0000410000 */
[----:B------:R-:W1:Y:S02]  /*b660*/  MUFU.TANH R73, R73 ;  /* 0x0000004900497308 */ /* 0x000e640000002400 */
[----:B-1----:R-:W-:Y:S01]  /*b670*/  FMNMX.FTZ R14, R19, R14, !PT ;  /* 0x0000000e130e7209 */ /* 0x002fe20007810000 */
[-C--:B------:R-:W-:Y:S01]  /*b680*/  FMUL.FTZ R27, R65, R12.reuse ;  /* 0x0000000c411b7220 */ /* 0x080fe20000410000 */
[----:B------:R-:W2:Y:S04]  /*b690*/  LD.E R61, desc[UR46][R16.64+0x2ac] ;  /* 0x0002ac2e103d7980 */ /* 0x000ea8000c101900 */
[----:B------:R-:W-:Y:S01]  /*b6a0*/  MUFU.TANH R11, R11 ;  /* 0x0000000b000b7308 */ /* 0x000fe20000002400 */
[----:B------:R-:W-:Y:S01]  /*b6b0*/  FMUL.FTZ R9, R68, R12 ;  /* 0x0000000c44097220 */ /* 0x000fe20000410000 */
[----:B------:R-:W3:Y:S04]  /*b6c0*/  LD.E R28, desc[UR46][R16.64+0x424] ;  /* 0x0004242e101c7980 */ /* 0x000ee8000c101900 */
[----:B------:R-:W2:Y:S02]  /*b6d0*/  LD.E R26, desc[UR46][R16.64+0x42c] ;  /* 0x00042c2e101a7980 */ /* 0x000ea4000c101900 */
[----:B------:R-:W1:Y:S01]  /*b6e0*/  MUFU.TANH R49, R49 ;  /* 0x0000003100317308 */ /* 0x000e620000002400 */
[----:B------:R-:W-:Y:S01]  /*b6f0*/  FMNMX.FTZ R14, R77, R14, !PT ;  /* 0x0000000e4d0e7209 */ /* 0x000fe20007810000 */
[----:B------:R-:W2:Y:S04]  /*b700*/  LD.E R30, desc[UR46][R16.64+0x244] ;  /* 0x0002442e101e7980 */ /* 0x000ea8000c101900 */
[----:B------:R-:W2:Y:S02]  /*b710*/  LD.E R34, desc[UR46][R16.64+0x250] ;  /* 0x0002502e10227980 */ /* 0x000ea4000c101900 */
[----:B------:R-:W1:Y:S01]  /*b720*/  MUFU.TANH R57, R57 ;  /* 0x0000003900397308 */ /* 0x000e620000002400 */
[----:B------:R-:W-:Y:S01]  /*b730*/  FMNMX.FTZ R14, R73, R14, !PT ;  /* 0x0000000e490e7209 */ /* 0x000fe20007810000 */
[----:B------:R-:W2:Y:S04]  /*b740*/  LD.E R38, desc[UR46][R16.64+0x254] ;  /* 0x0002542e10267980 */ /* 0x000ea8000c101900 */
[----:B------:R-:W2:Y:S02]  /*b750*/  LD.E R50, desc[UR46][R16.64+0x280] ;  /* 0x0002802e10327980 */ /* 0x000ea4000c101900 */
[----:B------:R-:W1:Y:S02]  /*b760*/  MUFU.TANH R27, R27 ;  /* 0x0000001b001b7308 */ /* 0x000e640000002400 */
[----:B-1----:R-:W-:Y:S01]  /*b770*/  FMNMX.FTZ R14, R49, R14, !PT ;  /* 0x0000000e310e7209 */ /* 0x002fe20007810000 */
[----:B------:R-:W2:Y:S04]  /*b780*/  LD.E R58, desc[UR46][R16.64+0x290] ;  /* 0x0002902e103a7980 */ /* 0x000ea8000c101900 */
[----:B------:R-:W2:Y:S01]  /*b790*/  LD.E R54, desc[UR46][R16.64+0x2a0] ;  /* 0x0002a02e10367980 */ /* 0x000ea2000c101900 */
[----:B------:R-:W1:Y:S01]  /*b7a0*/  MUFU.TANH R9, R9 ;  /* 0x0000000900097308 */ /* 0x000e620000002400 */
[----:B------:R-:W-:-:S02]  /*b7b0*/  FMNMX.FTZ R14, R11, R14, !PT ;  /* 0x0000000e0b0e7209 */ /* 0x000fc40007810000 */
[----:B------:R-:W2:Y:S04]  /*b7c0*/  LD.E R62, desc[UR46][R16.64+0x2c4] ;  /* 0x0002c42e103e7980 */ /* 0x000ea8000c101900 */
[----:B------:R-:W2:Y:S01]  /*b7d0*/  LD.E R66, desc[UR46][R16.64+0x2d0] ;  /* 0x0002d02e10427980 */ /* 0x000ea2000c101900 */
[----:B------:R-:W1:Y:S01]  /*b7e0*/  MUFU.TANH R45, R45 ;  /* 0x0000002d002d7308 */ /* 0x000e620000002400 */
[----:B------:R-:W-:Y:S02]  /*b7f0*/  FMNMX.FTZ R14, R57, R14, !PT ;  /* 0x0000000e390e7209 */ /* 0x000fe40007810000 */
[----:B------:R-:W2:Y:S02]  /*b800*/  LD.E R70, desc[UR46][R16.64+0x2d4] ;  /* 0x0002d42e10467980 */ /* 0x000ea4000c101900 */
[----:B------:R-:W-:-:S02]  /*b810*/  FMNMX.FTZ R14, R27, R14, !PT ;  /* 0x0000000e1b0e7209 */ /* 0x000fc40007810000 */
[----:B------:R-:W2:Y:S02]  /*b820*/  LD.E R51, desc[UR46][R16.64+0x26c] ;  /* 0x00026c2e10337980 */ /* 0x000ea4000c101900 */
[----:B-1----:R-:W-:Y:S01]  /*b830*/  FMNMX.FTZ R14, R9, R14, !PT ;  /* 0x0000000e090e7209 */ /* 0x002fe20007810000 */
[----:B------:R-:W1:Y:S01]  /*b840*/  MUFU.TANH R6, R6 ;  /* 0x0000000600067308 */ /* 0x000e620000002400 */
[----:B------:R-:W2:Y:S04]  /*b850*/  LD.E R47, desc[UR46][R16.64+0x288] ;  /* 0x0002882e102f7980 */ /* 0x000ea8000c101900 */
[----:B------:R-:W2:Y:S01]  /*b860*/  LD.E R43, desc[UR46][R16.64+0x298] ;  /* 0x0002982e102b7980 */ /* 0x000ea2000c101900 */
[----:B------:R-:W-:Y:S02]  /*b870*/  FMNMX.FTZ R21, R45, R14, !PT ;  /* 0x0000000e2d157209 */ /* 0x000fe40007810000 */
[----:B------:R-:W1:Y:S01]  /*b880*/  MUFU.TANH R3, R3 ;  /* 0x0000000300037308 */ /* 0x000e620000002400 */
[----:B------:R-:W2:Y:S04]  /*b890*/  LD.E R63, desc[UR46][R16.64+0x29c] ;  /* 0x00029c2e103f7980 */ /* 0x000ea8000c101900 */
[----:B------:R-:W1:Y:S03]  /*b8a0*/  SHFL.BFLY PT, R14, R21, 0x2, 0x1f ;  /* 0x0c401f00150e7f89 */ /* 0x000e6600000e0000 */
[----:B------:R-:W1:Y:S08]  /*b8b0*/  MUFU.TANH R37, R37 ;  /* 0x0000002500257308 */ /* 0x000e700000002400 */
[----:B------:R-:W1:Y:S08]  /*b8c0*/  MUFU.TANH R31, R31 ;  /* 0x0000001f001f7308 */ /* 0x000e700000002400 */
[----:B------:R-:W1:Y:S01]  /*b8d0*/  MUFU.TANH R29, R29 ;  /* 0x0000001d001d7308 */ /* 0x000e620000002400 */
[----:B------:R-:W-:Y:S01]  /*b8e0*/  FMUL.FTZ R65, R42, R12 ;  /* 0x0000000c2a417220 */ /* 0x000fe20000410000 */
[----:B------:R-:W2:Y:S01]  /*b8f0*/  LD.E R60, desc[UR46][R16.64+0x2b0] ;  /* 0x0002b02e103c7980 */ /* 0x000ea2000c101900 */
[----:B-1----:R-:W-:-:S03]  /*b900*/  FMNMX.FTZ R18, R21, R14, !PT ;  /* 0x0000000e15127209 */ /* 0x002fc60007810000 */
[----:B------:R-:W2:Y:S04]  /*b910*/  LD.E R55, desc[UR46][R16.64+0x2a8] ;  /* 0x0002a82e10377980 */ /* 0x000ea8000c101900 */
[----:B------:R-:W1:Y:S01]  /*b920*/  SHFL.BFLY PT, R25, R18, 0x1, 0x1f ;  /* 0x0c201f0012197f89 */ /* 0x000e6200000e0000 */
[----:B------:R-:W1:Y:S03]  /*b930*/  MUFU.TANH R33, R33 ;  /* 0x0000002100217308 */ /* 0x000e660000002400 */
[----:B------:R-:W2:Y:S04]  /*b940*/  LD.E R59, desc[UR46][R16.64+0x2b8] ;  /* 0x0002b82e103b7980 */ /* 0x000ea8000c101900 */
[----:B------:R-:W2:Y:S01]  /*b950*/  LD.E R69, desc[UR46][R16.64+0x2cc] ;  /* 0x0002cc2e10457980 */ /* 0x000ea2000c101900 */
[----:B------:R-:W1:Y:S03]  /*b960*/  MUFU.TANH R41, R41 ;  /* 0x0000002900297308 */ /* 0x000e660000002400 */
[----:B------:R-:W2:Y:S04]  /*b970*/  LD.E R71, desc[UR46][R16.64+0x2e8] ;  /* 0x0002e82e10477980 */ /* 0x000ea8000c101900 */
[----:B------:R-:W2:Y:S01]  /*b980*/  LD.E R67, desc[UR46][R16.64+0x2ec] ;  /* 0x0002ec2e10437980 */ /* 0x000ea2000c101900 */
[----:B------:R-:W1:Y:S08]  /*b990*/  MUFU.TANH R53, R53 ;  /* 0x0000003500357308 */ /* 0x000e700000002400 */
[----:B------:R-:W-:Y:S01]  /*b9a0*/  MUFU.TANH R23, R23 ;  /* 0x0000001700177308 */ /* 0x000fe20000002400 */
[----:B-1----:R-:W-:-:S07]  /*b9b0*/  FMNMX.FTZ R25, R18, R25, !PT ;  /* 0x0000001912197209 */ /* 0x002fce0007810000 */
[----:B------:R-:W-:Y:S01]  /*b9c0*/  MUFU.TANH R15, R15 ;  /* 0x0000000f000f7308 */ /* 0x000fe20000002400 */
[----:B------:R-:W-:Y:S01]  /*b9d0*/  FMNMX.FTZ R18, R6, R5, !PT ;  /* 0x0000000506127209 */ /* 0x000fe20007810000 */
[----:B------:R1:W-:Y:S03]  /*b9e0*/  ST.E desc[UR46][R16.64+0x440], R21 ;  /* 0x0004401510007985 */ /* 0x0003e6000c10192e */
[----:B------:R-:W-:Y:S01]  /*b9f0*/  FMNMX.FTZ R18, R3, R18, !PT ;  /* 0x0000001203127209 */ /* 0x000fe20007810000 */
[----:B------:R-:W2:Y:S03]  /*ba00*/  LD.E R42, desc[UR46][R16.64+0x260] ;  /* 0x0002602e102a7980 */ /* 0x000ea6000c101900 */
[----:B------:R-:W-:Y:S01]  /*ba10*/  FMNMX.FTZ R18, R37, R18, !PT ;  /* 0x0000001225127209 */ /* 0x000fe20007810000 */
[----:B------:R-:W1:Y:S01]  /*ba20*/  MUFU.TANH R65, R65 ;  /* 0x0000004100417308 */ /* 0x000e620000002400 */
[----:B------:R-:W2:Y:S02]  /*ba30*/  LD.E R68, desc[UR46][R16.64+0x2b4] ;  /* 0x0002b42e10447980 */ /* 0x000ea4000c101900 */
[----:B------:R-:W-:Y:S01]  /*ba40*/  FMNMX.FTZ R18, R31, R18, !PT ;  /* 0x000000121f127209 */ /* 0x000fe20007810000 */
[----:B------:R-:W-:-:S04]  /*ba50*/  FMUL.FTZ R14, R46, R12 ;  /* 0x0000000c2e0e7220 */ /* 0x000fc80000410000 */
[----:B------:R-:W-:Y:S01]  /*ba60*/  MUFU.TANH R83, R83 ;  /* 0x0000005300537308 */ /* 0x000fe20000002400 */
[----:B------:R-:W-:-:S07]  /*ba70*/  FMNMX.FTZ R18, R29, R18, !PT ;  /* 0x000000121d127209 */ /* 0x000fce0007810000 */
[----:B------:R-:W-:Y:S01]  /*ba80*/  MUFU.TANH R85, R85 ;  /* 0x0000005500557308 */ /* 0x000fe20000002400 */
[----:B------:R-:W-:-:S07]  /*ba90*/  FMNMX.FTZ R18, R33, R18, !PT ;  /* 0x0000001221127209 */ /* 0x000fce0007810000 */
[----:B------:R-:W-:Y:S01]  /*baa0*/  MUFU.TANH R87, R87 ;  /* 0x0000005700577308 */ /* 0x000fe20000002400 */
[----:B------:R-:W-:-:S07]  /*bab0*/  FMNMX.FTZ R18, R41, R18, !PT ;  /* 0x0000001229127209 */ /* 0x000fce0007810000 */
        /* <DEDUP_REMOVED lines=10> */
[----:B------:R4:W-:Y:S04]  /*bb60*/  ST.E desc[UR46][R16.64+0x440], R25 ;  /* 0x0004401910007985 */ /* 0x0009e8000c10192e */
[----:B------:R-:W2:Y:S03]  /*bb70*/  LD.E R46, desc[UR46][R16.64+0x264] ;  /* 0x0002642e102e7980 */ /* 0x000ea6000c101900 */
[----:B------:R-:W4:Y:S01]  /*bb80*/  MUFU.TANH R14, R14 ;  /* 0x0000000e000e7308 */ /* 0x000f220000002400 */
[----:B-1----:R-:W-:Y:S01]  /*bb90*/  FMNMX.FTZ R18, R65, R18, !PT ;  /* 0x0000001241127209 */ /* 0x002fe20007810000 */
[----:B------:R-:W3:Y:S03]  /*bba0*/  LD.E R39, desc[UR46][R16.64+0x440] ;  /* 0x0004402e10277980 */ /* 0x000ee6000c101900 */
[----:B------:R-:W-:Y:S01]  /*bbb0*/  FMNMX.FTZ R21, R23, R18, !PT ;  /* 0x0000001217157209 */ /* 0x000fe20007810000 */
[----:B------:R-:W2:Y:S03]  /*bbc0*/  LD.E R64, desc[UR46][R16.64+0x2c0] ;  /* 0x0002c02e10407980 */ /* 0x000ea6000c101900 */
[----:B----4-:R-:W-:-:S02]  /*bbd0*/  FMNMX.FTZ R18, R14, R21, !PT ;  /* 0x000000150e127209 */ /* 0x010fc40007810000 */
[----:B------:R-:W4:Y:S02]  /*bbe0*/  LD.E R21, desc[UR46][R16.64+0x450] ;  /* 0x0004502e10157980 */ /* 0x000f24000c101900 */
        /* <DEDUP_REMOVED lines=13> */
[----:B------:R-:W-:Y:S04]  /*bcc0*/  ST.E desc[UR46][R16.64+0x444], R35 ;  /* 0x0004442310007985 */ /* 0x000fe8000c10192e */
[----:B------:R-:W2:Y:S01]  /*bcd0*/  LD.E R12, desc[UR46][R16.64+0x444] ;  /* 0x0004442e100c7980 */ /* 0x000ea2000c101900 */
[----:B---3--:R-:W-:-:S04]  /*bce0*/  FMUL.FTZ R100, R39, R20 ;  /* 0x0000001427647220 */ /* 0x008fc80000410000 */
[-CC-:B------:R-:W-:Y:S01]  /*bcf0*/  FFMA.FTZ R155, R13, R20.reuse, -R100.reuse ;  /* 0x000000140d9b7223 */ /* 0x180fe20000010864 */
[-CC-:B------:R-:W-:Y:S01]  /*bd00*/  FFMA.FTZ R153, R8, R20.reuse, -R100.reuse ;  /* 0x0000001408997223 */ /* 0x180fe20000010864 */
[----:B------:R-:W-:Y:S01]  /*bd10*/  FADD.FTZ R25, R4, -R39 ;  /* 0x8000002704197221 */ /* 0x000fe20000010000 */
[-CC-:B------:R-:W-:Y:S01]  /*bd20*/  FFMA.FTZ R152, R7, R20.reuse, -R100.reuse ;  /* 0x0000001407987223 */ /* 0x180fe20000010864 */
[-CC-:B------:R-:W-:Y:S01]  /*bd30*/  FFMA.FTZ R154, R75, R20.reuse, -R100.reuse ;  /* 0x000000144b9a7223 */ /* 0x180fe20000010864 */
[-CC-:B------:R-:W-:Y:S01]  /*bd40*/  FFMA.FTZ R182, R79, R20.reuse, -R100.reuse ;  /* 0x000000144fb67223 */ /* 0x180fe20000010864 */
[-C--:B------:R-:W-:Y:S01]  /*bd50*/  FMUL.FTZ R25, R25, R20.reuse ;  /* 0x0000001419197220 */ /* 0x080fe20000410000 */
[----:B--2---:R-:W1:Y:S02]  /*bd60*/  SHFL.BFLY PT, R13, R12, 0x2, 0x1f ;  /* 0x0c401f000c0d7f89 */ /* 0x004e6400000e0000 */
[----:B------:R-:W-:Y:S08]  /*bd70*/  MUFU.EX2 R152, R152 ;  /* 0x0000009800987308 */ /* 0x000ff00000000800 */
[----:B------:R-:W-:Y:S01]  /*bd80*/  MUFU.EX2 R153, R153 ;  /* 0x0000009900997308 */ /* 0x000fe20000000800 */
[----:B------:R-:W-:-:S07]  /*bd90*/  FFMA.FTZ R7, R81, R20, -R100 ;  /* 0x0000001451077223 */ /* 0x000fce0000010864 */
[----:B------:R-:W-:Y:S01]  /*bda0*/  MUFU.EX2 R155, R155 ;  /* 0x0000009b009b7308 */ /* 0x000fe20000000800 */
[-CC-:B------:R-:W-:Y:S01]  /*bdb0*/  FFMA.FTZ R169, R113, R20.reuse, -R100.reuse ;  /* 0x0000001471a97223 */ /* 0x180fe20000010864 */
[-CC-:B------:R-:W-:Y:S01]  /*bdc0*/  FFMA.FTZ R164, R19, R20.reuse, -R100.reuse ;  /* 0x0000001413a47223 */ /* 0x180fe20000010864 */
[-CC-:B------:R-:W-:Y:S01]  /*bdd0*/  FFMA.FTZ R18, R11, R20.reuse, -R100.reuse ;  /* 0x000000140b127223 */ /* 0x180fe20000010864 */
[-CC-:B------:R-:W-:Y:S01]  /*bde0*/  FFMA.FTZ R39, R9, R20.reuse, -R100.reuse ;  /* 0x0000001409277223 */ /* 0x180fe20000010864 */
[-CC-:B------:R-:W-:Y:S01]  /*bdf0*/  FFMA.FTZ R175, R109, R20.reuse, -R100.reuse ;  /* 0x000000146daf7223 */ /* 0x180fe20000010864 */
[-CC-:B------:R-:W-:Y:S01]  /*be00*/  FFMA.FTZ R180, R111, R20.reuse, -R100.reuse ;  /* 0x000000146fb47223 */ /* 0x180fe20000010864 */
[----:B-1----:R-:W-:Y:S01]  /*be10*/  FMNMX.FTZ R8, R12, R13, !PT ;  /* 0x0000000d0c087209 */ /* 0x002fe20007810000 */
[----:B------:R-:W4:Y:S01]  /*be20*/  MUFU.EX2 R25, R25 ;  /* 0x0000001900197308 */ /* 0x000f220000000800 */
[-CC-:B------:R-:W-:Y:S01]  /*be30*/  FFMA.FTZ R174, R115, R20.reuse, -R100.reuse ;  /* 0x0000001473ae7223 */ /* 0x180fe20000010864 */
[-CC-:B------:R-:W-:Y:S01]  /*be40*/  FFMA.FTZ R12, R27, R20.reuse, -R100.reuse ;  /* 0x000000141b0c7223 */ /* 0x180fe20000010864 */
[-CC-:B------:R-:W-:Y:S01]  /*be50*/  FFMA.FTZ R172, R119, R20.reuse, -R100.reuse ;  /* 0x0000001477ac7223 */ /* 0x180fe20000010864 */
[----:B------:R-:W1:Y:S04]  /*be60*/  SHFL.BFLY PT, R35, R8, 0x1, 0x1f ;  /* 0x0c201f0008237f89 */ /* 0x000e6800000e0000 */
        /* <DEDUP_REMOVED lines=10> */
[----:B------:R-:W-:Y:S01]  /*bf10*/  FFMA.FTZ R9, R45, R20, -R100 ;  /* 0x000000142d097223 */ /* 0x000fe20000010864 */
[----:B------:R-:W2:Y:S04]  /*bf20*/  LD.E R4, desc[UR46][R16.64+0x230] ;  /* 0x0002302e10047980 */ /* 0x000ea8000c101900 */
[----:B------:R-:W3:Y:S01]  /*bf30*/  LD.E R100, desc[UR46][R16.64+0x354] ;  /* 0x0003542e10647980 */ /* 0x000ee2000c101900 */
[----:B------:R-:W-:Y:S03]  /*bf40*/  MUFU.EX2 R7, R7 ;  /* 0x0000000700077308 */ /* 0x000fe60000000800 */
[----:B------:R-:W3:Y:S01]  /*bf50*/  LD.E R45, desc[UR46][R16.64+0x28c] ;  /* 0x00028c2e102d7980 */ /* 0x000ee2000c101900 */
[----:B-1----:R-:W-:-:S03]  /*bf60*/  FMNMX.FTZ R27, R8, R35, !PT ;  /* 0x00000023081b7209 */ /* 0x002fc60007810000 */
[----:B------:R-:W3:Y:S02]  /*bf70*/  LD.E R35, desc[UR46][R16.64+0x268] ;  /* 0x0002682e10237980 */ /* 0x000ee4000c101900 */
[-C--:B------:R-:W-:Y:S01]  /*bf80*/  FMUL.FTZ R168, R27, R20.reuse ;  /* 0x000000141ba87220 */ /* 0x080fe20000410000 */
[----:B------:R-:W-:Y:S01]  /*bf90*/  FADD.FTZ R5, R5, -R27 ;  /* 0x8000001b05057221 */ /* 0x000fe20000010000 */
[----:B------:R-:W-:Y:S01]  /*bfa0*/  MUFU.EX2 R175, R175 ;  /* 0x000000af00af7308 */ /* 0x000fe20000000800 */
[----:B------:R-:W3:Y:S01]  /*bfb0*/  LD.E R57, desc[UR46][R16.64+0x2bc] ;  /* 0x0002bc2e10397980 */ /* 0x000ee2000c101900 */
[-CC-:B------:R-:W-:Y:S01]  /*bfc0*/  FFMA.FTZ R183, R6, R20.reuse, -R168.reuse ;  /* 0x0000001406b77223 */ /* 0x180fe200000108a8 */
[----:B------:R-:W-:Y:S01]  /*bfd0*/  FMUL.FTZ R5, R20, R5 ;  /* 0x0000000514057220 */ /* 0x000fe20000410000 */
[-CC-:B------:R-:W-:Y:S01]  /*bfe0*/  FFMA.FTZ R192, R3, R20.reuse, -R168.reuse ;  /* 0x0000001403c07223 */ /* 0x180fe200000108a8 */
[-CC-:B------:R-:W-:Y:S01]  /*bff0*/  FFMA.FTZ R6, R37, R20.reuse, -R168.reuse ;  /* 0x0000001425067223 */ /* 0x180fe200000108a8 */
[----:B------:R-:W3:Y:S02]  /*c000*/  LD.E R75, desc[UR46][R16.64+0x2d8] ;  /* 0x0002d82e104b7980 */ /* 0x000ee4000c101900 */
[----:B------:R-:W-:Y:S01]  /*c010*/  MUFU.EX2 R110, R5 ;  /* 0x00000005006e7308 */ /* 0x000fe20000000800 */
[-CC-:B------:R-:W-:Y:S01]  /*c020*/  FFMA.FTZ R181, R31, R20.reuse, -R168.reuse ;  /* 0x000000141fb57223 */ /* 0x180fe200000108a8 */
[----:B------:R-:W3:Y:S04]  /*c030*/  LD.E R73, desc[UR46][R16.64+0x2dc] ;  /* 0x0002dc2e10497980 */ /* 0x000ee8000c101900 */
[----:B------:R-:W3:Y:S02]  /*c040*/  LD.E R81, desc[UR46][R16.64+0x2fc] ;  /* 0x0002fc2e10517980 */ /* 0x000ee4000c101900 */
[----:B------:R-:W1:Y:S01]  /*c050*/  MUFU.EX2 R183, R183 ;  /* 0x000000b700b77308 */ /* 0x000e620000000800 */
[-CC-:B------:R-:W-:Y:S01]  /*c060*/  FFMA.FTZ R179, R29, R20.reuse, -R168.reuse ;  /* 0x000000141db37223 */ /* 0x180fe200000108a8 */
[-CC-:B------:R-:W-:Y:S01]  /*c070*/  FFMA.FTZ R176, R23, R20.reuse, -R168.reuse ;  /* 0x0000001417b07223 */ /* 0x180fe200000108a8 */
[----:B------:R-:W3:Y:S01]  /*c080*/  LD.E R79, desc[UR46][R16.64+0x308] ;  /* 0x0003082e104f7980 */ /* 0x000ee2000c101900 */
        /* <DEDUP_REMOVED lines=20> */
[----:B------:R-:W1:Y:S01]  /*c1d0*/  MUFU.EX2 R181, R181 ;  /* 0x000000b500b57308 */ /* 0x000e620000000800 */
[----:B----4-:R-:W-:Y:S01]  /*c1e0*/  FFMA.FTZ R20, R25, R21, R152 ;  /* 0x0000001519147223 */ /* 0x010fe20000010098 */
[----:B-1----:R-:W-:Y:S01]  /*c1f0*/  FFMA.FTZ R21, R110, R24, R183 ;  /* 0x000000186e157223 */ /* 0x002fe200000100b7 */
[----:B------:R-:W4:Y:S02]  /*c200*/  LD.E R31, desc[UR46][R16.64+0x238] ;  /* 0x0002382e101f7980 */ /* 0x000f24000c101900 */
[----:B------:R-:W-:-:S02]  /*c210*/  FADD.FTZ R20, R153, R20 ;  /* 0x0000001499147221 */ /* 0x000fc40000010000 */
[----:B------:R-:W4:Y:S01]  /*c220*/  LD.E R29, desc[UR46][R16.64+0x23c] ;  /* 0x00023c2e101d7980 */ /* 0x000f22000c101900 */
[----:B------:R-:W1:Y:S01]  /*c230*/  MUFU.EX2 R179, R179 ;  /* 0x000000b300b37308 */ /* 0x000e620000000800 */
[----:B------:R-:W-:Y:S01]  /*c240*/  FADD.FTZ R21, R192, R21 ;  /* 0x00000015c0157221 */ /* 0x000fe20000010000 */
[----:B------:R-:W-:Y:S01]  /*c250*/  FADD.FTZ R131, R155, R20 ;  /* 0x000000149b837221 */ /* 0x000fe20000010000 */
[----:B------:R-:W4:Y:S04]  /*c260*/  LD.E R5, desc[UR46][R16.64+0x248] ;  /* 0x0002482e10057980 */ /* 0x000f28000c101900 */
        /* <DEDUP_REMOVED lines=11> */
[----:B------:R-:W1:Y:S02]  /*c320*/  MUFU.EX2 R180, R180 ;  /* 0x000000b400b47308 */ /* 0x000e640000000800 */
[----:B-1----:R-:W-:Y:S01]  /*c330*/  FADD.FTZ R21, R179, R20 ;  /* 0x00000014b3157221 */ /* 0x002fe20000010000 */
[----:B------:R-:W-:Y:S01]  /*c340*/  FADD.FTZ R24, R7, R24 ;  /* 0x0000001807187221 */ /* 0x000fe20000010000 */
[----:B------:R-:W4:Y:S04]  /*c350*/  LD.E R65, desc[UR46][R16.64+0x2f8] ;  /* 0x0002f82e10417980 */ /* 0x000f28000c101900 */
[----:B------:R-:W4:Y:S01]  /*c360*/  LD.E R111, desc[UR46][R16.64+0x34c] ;  /* 0x00034c2e106f7980 */ /* 0x000f22000c101900 */
[----:B------:R-:W-:Y:S03]  /*c370*/  MUFU.EX2 R169, R169 ;  /* 0x000000a900a97308 */ /* 0x000fe60000000800 */
[----:B------:R-:W4:Y:S04]  /*c380*/  LD.E R109, desc[UR46][R16.64+0x358] ;  /* 0x0003582e106d7980 */ /* 0x000f28000c101900 */
[----:B------:R-:W4:Y:S01]  /*c390*/  LD.E R107, desc[UR46][R16.64+0x35c] ;  /* 0x00035c2e106b7980 */ /* 0x000f22000c101900 */
[----:B------:R-:W1:Y:S01]  /*c3a0*/  MUFU.EX2 R188, R188 ;  /* 0x000000bc00bc7308 */ /* 0x000e620000000800 */
[----:B------:R-:W-:Y:S01]  /*c3b0*/  FADD.FTZ R20, R190, R21 ;  /* 0x00000015be147221 */ /* 0x000fe20000010000 */
        /* <DEDUP_REMOVED lines=11> */
[----:B------:R-:W1:Y:S03]  /*c470*/  MUFU.EX2 R172, R172 ;  /* 0x000000ac00ac7308 */ /* 0x000e660000000800 */
[----:B------:R-:W4:Y:S05]  /*c480*/  LD.E R123, desc[UR46][R16.64+0x3a8] ;  /* 0x0003a82e107b7980 */ /* 0x000f2a000c101900 */
[----:B------:R-:W1:Y:S02]  /*c490*/  MUFU.EX2 R176, R176 ;  /* 0x000000b000b07308 */ /* 0x000e640000000800 */
[----:B-1----:R-:W-:Y:S01]  /*c4a0*/  FADD.FTZ R24, R188, R143 ;  /* 0x0000008fbc187221 */ /* 0x002fe20000010000 */
[----:B------:R-:W-:Y:S01]  /*c4b0*/  FADD.FTZ R149, R169, R20 ;  /* 0x00000014a9957221 */ /* 0x000fe20000010000 */
[----:B------:R-:W4:Y:S02]  /*c4c0*/  LD.E R93, desc[UR46][R16.64+0x328] ;  /* 0x0003282e105d7980 */ /* 0x000f24000c101900 */
[----:B------:R-:W-:Y:S01]  /*c4d0*/  FADD.FTZ R151, R171, R24 ;  /* 0x00000018ab977221 */ /* 0x000fe20000010000 */
[----:B------:R-:W-:Y:S01]  /*c4e0*/  FADD.FTZ R189, R174, R149 ;  /* 0x00000095aebd7221 */ /* 0x000fe20000010000 */
[----:B------:R-:W4:Y:S01]  /*c4f0*/  LD.E R91, desc[UR46][R16.64+0x32c] ;  /* 0x00032c2e105b7980 */ /* 0x000f22000c101900 */
[----:B------:R1:W-:Y:S02]  /*c500*/  MUFU.EX2 R13, R49 ;  /* 0x00000031000d7308 */ /* 0x0003e40000000800 */
[----:B------:R-:W-:Y:S01]  /*c510*/  FADD.FTZ R24, R172, R189 ;  /* 0x000000bdac187221 */ /* 0x000fe20000010000 */
[----:B------:R-:W4:Y:S04]  /*c520*/  LD.E R89, desc[UR46][R16.64+0x338] ;  /* 0x0003382e10597980 */ /* 0x000f28000c101900 */
[----:B------:R-:W4:Y:S01]  /*c530*/  LD.E R85, desc[UR46][R16.64+0x33c] ;  /* 0x00033c2e10557980 */ /* 0x000f22000c101900 */
[----:B------:R1:W-:Y:S01]  /*c540*/  MUFU.EX2 R8, R39 ;  /* 0x0000002700087308 */ /* 0x0003e20000000800 */
[----:B------:R-:W-:-:S02]  /*c550*/  FADD.FTZ R20, R176, R151 ;  /* 0x00000097b0147221 */ /* 0x000fc40000010000 */
[----:B-1----:R-:W4:Y:S04]  /*c560*/  LD.E R49, desc[UR46][R16.64+0x278] ;  /* 0x0002782e10317980 */ /* 0x002f28000c101900 */
[----:B------:R-:W4:Y:S01]  /*c570*/  LD.E R83, desc[UR46][R16.64+0x348] ;  /* 0x0003482e10537980 */ /* 0x000f22000c101900 */
[----:B------:R1:W-:Y:S03]  /*c580*/  MUFU.EX2 R168, R137 ;  /* 0x0000008900a87308 */ /* 0x0003e60000000800 */
[----:B------:R-:W4:Y:S04]  /*c590*/  LD.E R39, desc[UR46][R16.64+0x24c] ;  /* 0x00024c2e10277980 */ /* 0x000f28000c101900 */
[----:B------:R-:W4:Y:S01]  /*c5a0*/  LD.E R105, desc[UR46][R16.64+0x368] ;  /* 0x0003682e10697980 */ /* 0x000f22000c101900 */
[----:B------:R1:W-:Y:S03]  /*c5b0*/  MUFU.EX2 R21, R113 ;  /* 0x0000007100157308 */ /* 0x0003e60000000800 */
[----:B------:R-:W4:Y:S04]  /*c5c0*/  LD.E R97, desc[UR46][R16.64+0x36c] ;  /* 0x00036c2e10617980 */ /* 0x000f28000c101900 */
[----:B------:R-:W4:Y:S04]  /*c5d0*/  LD.E R103, desc[UR46][R16.64+0x378] ;  /* 0x0003782e10677980 */ /* 0x000f28000c101900 */
[----:B------:R-:W4:Y:S04]  /*c5e0*/  LD.E R99, desc[UR46][R16.64+0x37c] ;  /* 0x00037c2e10637980 */ /* 0x000f28000c101900 */
[----:B------:R-:W4:Y:S04]  /*c5f0*/  LD.E R131, desc[UR46][R16.64+0x3cc] ;  /* 0x0003cc2e10837980 */ /* 0x000f28000c101900 */
[----:B-1----:R-:W4:Y:S04]  /*c600*/  LD.E R137, desc[UR46][R16.64+0x3e8] ;  /* 0x0003e82e10897980 */ /* 0x002f28000c101900 */
[----:B------:R-:W4:Y:S04]  /*c610*/  LD.E R143, desc[UR46][R16.64+0x3fc] ;  /* 0x0003fc2e108f7980 */ /* 0x000f28000c101900 */
[----:B------:R-:W4:Y:S04]  /*c620*/  LD.E R149, desc[UR46][R16.64+0x40c] ;  /* 0x00040c2e10957980 */ /* 0x000f28000c101900 */
[----:B------:R-:W4:Y:S04]  /*c630*/  LD.E R151, desc[UR46][R16.64+0x418] ;  /* 0x0004182e10977980 */ /* 0x000f28000c101900 */
[----:B------:R-:W4:Y:S04]  /*c640*/  LD.E R189, desc[UR46][R16.64+0x41c] ;  /* 0x00041c2e10bd7980 */ /* 0x000f28000c101900 */
[----:B------:R-:W4:Y:S01]  /*c650*/  LD.E R113, desc[UR46][R16.64+0x428] ;  /* 0x0004282e10717980 */ /* 0x000f22000c101900 */
[----:B------:R-:W1:Y:S08]  /*c660*/  MUFU.EX2 R173, R173 ;  /* 0x000000ad00ad7308 */ /* 0x000e700000000800 */
[----:B------:R-:W1:Y:S08]  /*c670*/  MUFU.EX2 R167, R167 ;  /* 0x000000a700a77308 */ /* 0x000e700000000800 */
[----:B------:R-:W1:Y:S08]  /*c680*/  MUFU.EX2 R178, R178 ;  /* 0x000000b200b27308 */ /* 0x000e700000000800 */
[----:B------:R-:W1:Y:S08]  /*c690*/  MUFU.EX2 R159, R159 ;  /* 0x0000009f009f7308 */ /* 0x000e700000000800 */
[----:B------:R-:W1:Y:S02]  /*c6a0*/  MUFU.EX2 R165, R165 ;  /* 0x000000a500a57308 */ /* 0x000e640000000800 */
[----:B-1----:R-:W-:-:S06]  /*c6b0*/  FADD.FTZ R191, R173, R20 ;  /* 0x00000014adbf7221 */ /* 0x002fcc0000010000 */
[----:B------:R-:W1:Y:S08]  /*c6c0*/  MUFU.EX2 R166, R166 ;  /* 0x000000a600a67308 */ /* 0x000e700000000800 */
[----:B------:R-:W1:Y:S01]  /*c6d0*/  MUFU.EX2 R170, R170 ;  /* 0x000000aa00aa7308 */ /* 0x000e620000000800 */
[----:B------:R-:W-:Y:S01]  /*c6e0*/  FADD.FTZ R24, R167, R24 ;  /* 0x00000018a7187221 */ /* 0x000fe20000010000 */
[----:B------:R-:W-:-:S06]  /*c6f0*/  FADD.FTZ R20, R178, R191 ;  /* 0x000000bfb2147221 */ /* 0x000fcc0000010000 */
[----:B------:R-:W1:Y:S08]  /*c700*/  MUFU.EX2 R157, R157 ;  /* 0x0000009d009d7308 */ /* 0x000e700000000800 */
[----:B------:R-:W2:Y:S01]  /*c710*/  MUFU.EX2 R161, R161 ;  /* 0x000000a100a17308 */ /* 0x000ea20000000800 */
[----:B------:R-:W-:Y:S01]  /*c720*/  FADD.FTZ R191, R159, R24 ;  /* 0x000000189fbf7221 */ /* 0x000fe20000010000 */
[----:B------:R-:W-:-:S06]  /*c730*/  FADD.FTZ R193, R165, R20 ;  /* 0x00000014a5c17221 */ /* 0x000fcc0000010000 */
[----:B------:R-:W2:Y:S01]  /*c740*/  MUFU.EX2 R164, R164 ;  /* 0x000000a400a47308 */ /* 0x000ea20000000800 */
[----:B-1----:R-:W-:Y:S01]  /*c750*/  FADD.FTZ R20, R166, R191 ;  /* 0x000000bfa6147221 */ /* 0x002fe20000010000 */
[----:B------:R-:W-:-:S06]  /*c760*/  FADD.FTZ R24, R170, R193 ;  /* 0x000000c1aa187221 */ /* 0x000fcc0000010000 */
[----:B------:R-:W1:Y:S08]  /*c770*/  MUFU.EX2 R156, R156 ;  /* 0x0000009c009c7308 */ /* 0x000e700000000800 */
[----:B------:R-:W1:Y:S01]  /*c780*/  MUFU.EX2 R23, R23 ;  /* 0x0000001700177308 */ /* 0x000e620000000800 */
[----:B------:R-:W-:Y:S01]  /*c790*/  FADD.FTZ R191, R157, R20 ;  /* 0x000000149dbf7221 */ /* 0x000fe20000010000 */
[----:B--2---:R-:W-:-:S06]  /*c7a0*/  FADD.FTZ R193, R161, R24 ;  /* 0x00000018a1c17221 */ /* 0x004fcc0000010000 */
[----:B------:R-:W2:Y:S08]  /*c7b0*/  MUFU.EX2 R19, R19 ;  /* 0x0000001300137308 */ /* 0x000eb00000000800 */
[----:B------:R-:W2:Y:S01]  /*c7c0*/  MUFU.EX2 R162, R162 ;  /* 0x000000a200a27308 */ /* 0x000ea20000000800 */
[----:B------:R-:W-:Y:S01]  /*c7d0*/  FADD.FTZ R191, R164, R191 ;  /* 0x000000bfa4bf7221 */ /* 0x000fe20000010000 */
[----:B------:R-:W-:-:S06]  /*c7e0*/  FADD.FTZ R24, R168, R193 ;  /* 0x000000c1a8187221 */ /* 0x000fcc0000010000 */
[----:B------:R-:W3:Y:S01]  /*c7f0*/  MUFU.EX2 R18, R18 ;  /* 0x0000001200127308 */ /* 0x000ee20000000800 */
[----:B-1----:R-:W-:Y:S01]  /*c800*/  FADD.FTZ R218, R156, R191 ;  /* 0x000000bf9cda7221 */ /* 0x002fe20000010000 */
[----:B------:R-:W-:-:S06]  /*c810*/  FADD.FTZ R191, R23, R24 ;  /* 0x0000001817bf7221 */ /* 0x000fcc0000010000 */
[----:B------:R-:W1:Y:S01]  /*c820*/  MUFU.EX2 R160, R160 ;  /* 0x000000a000a07308 */ /* 0x000e620000000800 */
[----:B--2---:R-:W-:Y:S01]  /*c830*/  FADD.FTZ R218, R19, R218 ;  /* 0x000000da13da7221 */ /* 0x004fe20000010000 */
[----:B------:R-:W-:-:S06]  /*c840*/  FADD.FTZ R24, R162, R191 ;  /* 0x000000bfa2187221 */ /* 0x000fcc0000010000 */
[----:B------:R-:W2:Y:S08]  /*c850*/  MUFU.EX2 R11, R11 ;  /* 0x0000000b000b7308 */ /* 0x000eb00000000800 */
[----:B------:R-:W2:Y:S01]  /*c860*/  MUFU.EX2 R15, R15 ;  /* 0x0000000f000f7308 */ /* 0x000ea20000000800 */
[----:B------:R-:W-:Y:S01]  /*c870*/  FADD.FTZ R191, R13, R218 ;  /* 0x000000da0dbf7221 */ /* 0x000fe20000010000 */
[----:B------:R-:W-:-:S06]  /*c880*/  FADD.FTZ R193, R21, R24 ;  /* 0x0000001815c17221 */ /* 0x000fcc0000010000 */
[----:B------:R-:W2:Y:S08]  /*c890*/  MUFU.EX2 R12, R12 ;  /* 0x0000000c000c7308 */ /* 0x000eb00000000800 */
[----:B------:R2:W2:Y:S01]  /*c8a0*/  MUFU.EX2 R20, R101 ;  /* 0x0000006500147308 */ /* 0x0004a20000000800 */
[----:B---3--:R-:W-:Y:S01]  /*c8b0*/  FADD.FTZ R24, R18, R191 ;  /* 0x000000bf12187221 */ /* 0x008fe20000010000 */
[----:B-1----:R-:W-:-:S06]  /*c8c0*/  FADD.FTZ R218, R160, R193 ;  /* 0x000000c1a0da7221 */ /* 0x002fcc0000010000 */
[----:B------:R-:W1:Y:S01]  /*c8d0*/  MUFU.EX2 R3, R3 ;  /* 0x0000000300037308 */ /* 0x000e620000000800 */
[----:B--2---:R-:W-:Y:S01]  /*c8e0*/  FADD.FTZ R101, R11, R24 ;  /* 0x000000180b657221 */ /* 0x004fe20000010000 */
[----:B------:R-:W-:-:S06]  /*c8f0*/  FADD.FTZ R191, R15, R218 ;  /* 0x000000da0fbf7221 */ /* 0x000fcc0000010000 */
[----:B------:R-:W2:Y:S08]  /*c900*/  MUFU.EX2 R9, R9 ;  /* 0x0000000900097308 */ /* 0x000eb00000000800 */
[----:B------:R-:W3:Y:S01]  /*c910*/  MUFU.EX2 R14, R14 ;  /* 0x0000000e000e7308 */ /* 0x000ee20000000800 */
[----:B------:R-:W-:Y:S01]  /*c920*/  FADD.FTZ R101, R12, R101 ;  /* 0x000000650c657221 */ /* 0x000fe20000010000 */
[----:B------:R-:W-:-:S03]  /*c930*/  FADD.FTZ R24, R20, R191 ;  /* 0x000000bf14187221 */ /* 0x000fc60000010000 */
[----:B------:R-:W-:Y:S01]  /*c940*/  FADD.FTZ R218, R8, R101 ;  /* 0x0000006508da7221 */ /* 0x000fe20000010000 */
[----:B-1----:R-:W-:Y:S01]  /*c950*/  FADD.FTZ R101, R3, R24 ;  /* 0x0000001803657221 */ /* 0x002fe20000010000 */
[----:B------:R1:W-:Y:S01]  /*c960*/  ST.E desc[UR46][R16.64+0x444], R27 ;  /* 0x0004441b10007985 */ /* 0x0003e2000c10192e */
[----:B------:R-:W-:Y:S01]  /*c970*/  FMUL.FTZ R219, R25, R28 ;  /* 0x0000001c19db7220 */ /* 0x000fe20000410000 */
[----:B--2---:R-:W-:Y:S01]  /*c980*/  FADD.FTZ R191, R9, R218 ;  /* 0x000000da09bf7221 */ /* 0x004fe20000010000 */
[----:B------:R-:W-:Y:S01]  /*c990*/  FMUL.FTZ R223, R110, R26 ;  /* 0x0000001a6edf7220 */ /* 0x000fe20000410000 */
[C---:B------:R-:W-:Y:S01]  /*c9a0*/  FMUL.FTZ R193, R25.reuse, R4 ;  /* 0x0000000419c17220 */ /* 0x040fe20000410000 */
[----:B---3--:R-:W-:Y:S01]  /*c9b0*/  FADD.FTZ R101, R14, R101 ;  /* 0x000000650e657221 */ /* 0x008fe20000010000 */
[C---:B-1----:R-:W-:Y:S01]  /*c9c0*/  FMUL.FTZ R27, R25.reuse, R36 ;  /* 0x00000024191b7220 */ /* 0x042fe20000410000 */
[----:B------:R1:W-:Y:S01]  /*c9d0*/  ST.E desc[UR46][R16.64+0x450], R191 ;  /* 0x000450bf10007985 */ /* 0x0003e2000c10192e */
[C---:B------:R-:W-:Y:S01]  /*c9e0*/  FMUL.FTZ R199, R25.reuse, R32 ;  /* 0x0000002019c77220 */ /* 0x040fe20000410000 */
[C---:B------:R-:W-:Y:S01]  /*c9f0*/  FMUL.FTZ R201, R25.reuse, R30 ;  /* 0x0000001e19c97220 */ /* 0x040fe20000410000 */
[C---:B------:R-:W-:Y:S01]  /*ca00*/  FMUL.FTZ R203, R25.reuse, R34 ;  /* 0x0000002219cb7220 */ /* 0x040fe20000410000 */
[----:B------:R2:W-:Y:S01]  /*ca10*/  ST.E desc[UR46][R16.64+0x454], R101 ;  /* 0x0004546510007985 */ /* 0x0005e2000c10192e */
[----:B------:R-:W-:-:S03]  /*ca20*/  FMUL.FTZ R217, R25, R38 ;  /* 0x0000002619d97220 */ /* 0x000fc60000410000 */
[----:B------:R3:W-:Y:S04]  /*ca30*/  ST.E desc[UR46][R16.64+0x424], R219 ;  /* 0x000424db10007985 */ /* 0x0007e8000c10192e */
[----:B------:R3:W-:Y:S01]  /*ca40*/  ST.E desc[UR46][R16.64+0x42c], R223 ;  /* 0x00042cdf10007985 */ /* 0x0007e2000c10192e */
[----:B-1----:R-:W-:-:S03]  /*ca50*/  FMUL.FTZ R191, R25, R46 ;  /* 0x0000002e19bf7220 */ /* 0x002fc60000410000 */
[----:B------:R1:W-:Y:S01]  /*ca60*/  ST.E desc[UR46][R16.64+0x230], R193 ;  /* 0x000230c110007985 */ /* 0x0003e2000c10192e */
[----:B--2---:R-:W-:-:S03]  /*ca70*/  FMUL.FTZ R101, R25, R42 ;  /* 0x0000002a19657220 */ /* 0x004fc60000410000 */
[----:B------:R2:W-:Y:S01]  /*ca80*/  ST.E desc[UR46][R16.64+0x234], R27 ;  /* 0x0002341b10007985 */ /* 0x0005e2000c10192e */
[C---:B---3--:R-:W-:Y:S01]  /*ca90*/  FMUL.FTZ R219, R25.reuse, R40 ;  /* 0x0000002819db7220 */ /* 0x048fe20000410000 */
[C---:B------:R-:W-:Y:S01]  /*caa0*/  FMUL.FTZ R223, R25.reuse, R50 ;  /* 0x0000003219df7220 */ /* 0x040fe20000410000 */
[C---:B-1----:R-:W-:Y:S01]  /*cab0*/  FMUL.FTZ R193, R25.reuse, R44 ;  /* 0x0000002c19c17220 */ /* 0x042fe20000410000 */
[C---:B--2---:R-:W-:Y:S01]  /*cac0*/  FMUL.FTZ R27, R25.reuse, R48 ;  /* 0x00000030191b7220 */ /* 0x044fe20000410000 */
[----:B------:R1:W-:Y:S04]  /*cad0*/  ST.E desc[UR46][R16.64+0x240], R199 ;  /* 0x000240c710007985 */ /* 0x0003e8000c10192e */
[----:B------:R2:W-:Y:S04]  /*cae0*/  ST.E desc[UR46][R16.64+0x244], R201 ;  /* 0x000244c910007985 */ /* 0x0005e8000c10192e */
[----:B------:R3:W-:Y:S04]  /*caf0*/  ST.E desc[UR46][R16.64+0x250], R203 ;  /* 0x000250cb10007985 */ /* 0x0007e8000c10192e */
[----:B------:R3:W-:Y:S01]  /*cb00*/  ST.E desc[UR46][R16.64+0x254], R217 ;  /* 0x000254d910007985 */ /* 0x0007e2000c10192e */
[----:B-1----:R-:W-:-:S03]  /*cb10*/  FMUL.FTZ R199, R25, R58 ;  /* 0x0000003a19c77220 */ /* 0x002fc60000410000 */
[----:B------:R1:W-:Y:S01]  /*cb20*/  ST.E desc[UR46][R16.64+0x260], R101 ;  /* 0x0002606510007985 */ /* 0x0003e2000c10192e */
[----:B--2---:R-:W-:-:S03]  /*cb30*/  FMUL.FTZ R201, R25, R52 ;  /* 0x0000003419c97220 */ /* 0x004fc60000410000 */
[----:B------:R2:W-:Y:S01]  /*cb40*/  ST.E desc[UR46][R16.64+0x264], R191 ;  /* 0x000264bf10007985 */ /* 0x0005e2000c10192e */
[----:B---3--:R-:W-:-:S03]  /*cb50*/  FMUL.FTZ R203, R25, R54 ;  /* 0x0000003619cb7220 */ /* 0x008fc60000410000 */
[----:B------:R3:W-:Y:S01]  /*cb60*/  ST.E desc[UR46][R16.64+0x270], R193 ;  /* 0x000270c110007985 */ /* 0x0007e2000c10192e */
[----:B------:R-:W-:-:S03]  /*cb70*/  FMUL.FTZ R217, R25, R56 ;  /* 0x0000003819d97220 */ /* 0x000fc60000410000 */
        /* <DEDUP_REMOVED lines=19> */
[----:B----4-:R-:W-:-:S03]  /*ccb0*/  FMUL.FTZ R217, R25, R78 ;  /* 0x0000004e19d97220 */ /* 0x010fc60000410000 */
[----:B------:R4:W-:Y:S01]  /*ccc0*/  ST.E desc[UR46][R16.64+0x2c4], R219 ;  /* 0x0002c4db10007985 */ /* 0x0009e2000c10192e */
[----:B-1----:R-:W-:-:S03]  /*ccd0*/  FMUL.FTZ R101, R25, R88 ;  /* 0x0000005819657220 */ /* 0x002fc60000410000 */
[----:B------:R1:W-:Y:S01]  /*cce0*/  ST.E desc[UR46][R16.64+0x2d0], R223 ;  /* 0x0002d0df10007985 */ /* 0x0003e2000c10192e */
[----:B--2---:R-:W-:-:S03]  /*ccf0*/  FMUL.FTZ R191, R25, R80 ;  /* 0x0000005019bf7220 */ /* 0x004fc60000410000 */
[----:B------:R2:W-:Y:S01]  /*cd00*/  ST.E desc[UR46][R16.64+0x2d4], R27 ;  /* 0x0002d41b10007985 */ /* 0x0005e2000c10192e */
[C---:B---3--:R-:W-:Y:S01]  /*cd10*/  FMUL.FTZ R193, R25.reuse, R86 ;  /* 0x0000005619c17220 */ /* 0x048fe20000410000 */
[C---:B----4-:R-:W-:Y:S01]  /*cd20*/  FMUL.FTZ R219, R25.reuse, R84 ;  /* 0x0000005419db7220 */ /* 0x050fe20000410000 */
        /* <DEDUP_REMOVED lines=41> */
[----:B--2---:R-:W-:Y:S01]  /*cfc0*/  FMUL.FTZ R27, R25, R138 ;  /* 0x0000008a191b7220 */ /* 0x004fe20000410000 */
[----:B------:R1:W-:Y:S01]  /*cfd0*/  ST.E desc[UR46][R16.64+0x380], R199 ;  /* 0x000380c710007985 */ /* 0x0003e2000c10192e */
[C---:B------:R-:W-:Y:S01]  /*cfe0*/  FMUL.FTZ R31, R110.reuse, R31 ;  /* 0x0000001f6e1f7220 */ /* 0x040fe20000410000 */
[C---:B------:R-:W-:Y:S02]  /*cff0*/  FMUL.FTZ R29, R110.reuse, R29 ;  /* 0x0000001d6e1d7220 */ /* 0x040fe40000410000 */
[----:B------:R2:W-:Y:S01]  /*d000*/  ST.E desc[UR46][R16.64+0x384], R201 ;  /* 0x000384c910007985 */ /* 0x0005e2000c10192e */
[C---:B------:R-:W-:Y:S01]  /*d010*/  FMUL.FTZ R5, R110.reuse, R5 ;  /* 0x000000056e057220 */ /* 0x040fe20000410000 */
[----:B------:R-:W-:-:S02]  /*d020*/  FMUL.FTZ R39, R110, R39 ;  /* 0x000000276e277220 */ /* 0x000fc40000410000 */
[----:B------:R3:W-:Y:S01]  /*d030*/  ST.E desc[UR46][R16.64+0x390], R203 ;  /* 0x000390cb10007985 */ /* 0x0007e2000c10192e */
[C---:B------:R-:W-:Y:S01]  /*d040*/  FMUL.FTZ R33, R110.reuse, R33 ;  /* 0x000000216e217220 */ /* 0x040fe20000410000 */
[C---:B------:R-:W-:Y:S02]  /*d050*/  FMUL.FTZ R37, R110.reuse, R37 ;  /* 0x000000256e257220 */ /* 0x040fe40000410000 */
[----:B------:R4:W-:Y:S01]  /*d060*/  ST.E desc[UR46][R16.64+0x394], R217 ;  /* 0x000394d910007985 */ /* 0x0009e2000c10192e */
[C---:B-1----:R-:W-:Y:S01]  /*d070*/  FMUL.FTZ R199, R25.reuse, R132 ;  /* 0x0000008419c77220 */ /* 0x042fe20000410000 */
[C---:B------:R-:W-:Y:S02]  /*d080*/  FMUL.FTZ R35, R110.reuse, R35 ;  /* 0x000000236e237220 */ /* 0x040fe40000410000 */
[----:B------:R1:W-:Y:S01]  /*d090*/  ST.E desc[UR46][R16.64+0x3a0], R101 ;  /* 0x0003a06510007985 */ /* 0x0003e2000c10192e */
[----:B--2---:R-:W-:Y:S01]  /*d0a0*/  FMUL.FTZ R201, R25, R136 ;  /* 0x0000008819c97220 */ /* 0x004fe20000410000 */
[----:B------:R-:W-:-:S02]  /*d0b0*/  FMUL.FTZ R51, R110, R51 ;  /* 0x000000336e337220 */ /* 0x000fc40000410000 */
[----:B------:R2:W-:Y:S01]  /*d0c0*/  ST.E desc[UR46][R16.64+0x3a4], R191 ;  /* 0x0003a4bf10007985 */ /* 0x0005e2000c10192e */
[C---:B---3--:R-:W-:Y:S01]  /*d0d0*/  FMUL.FTZ R203, R25.reuse, R134 ;  /* 0x0000008619cb7220 */ /* 0x048fe20000410000 */
[C---:B------:R-:W-:Y:S02]  /*d0e0*/  FMUL.FTZ R49, R110.reuse, R49 ;  /* 0x000000316e317220 */ /* 0x040fe40000410000 */
[----:B------:R3:W-:Y:S01]  /*d0f0*/  ST.E desc[UR46][R16.64+0x3b0], R193 ;  /* 0x0003b0c110007985 */ /* 0x0007e2000c10192e */
[C---:B----4-:R-:W-:Y:S01]  /*d100*/  FMUL.FTZ R217, R25.reuse, R142 ;  /* 0x0000008e19d97220 */ /* 0x050fe20000410000 */
[C---:B------:R-:W-:Y:S02]  /*d110*/  FMUL.FTZ R41, R110.reuse, R41 ;  /* 0x000000296e297220 */ /* 0x040fe40000410000 */
[----:B------:R4:W-:Y:S01]  /*d120*/  ST.E desc[UR46][R16.64+0x3b4], R219 ;  /* 0x0003b4db10007985 */ /* 0x0009e2000c10192e */
[----:B-1----:R-:W-:Y:S01]  /*d130*/  FMUL.FTZ R101, R25, R140 ;  /* 0x0000008c19657220 */ /* 0x002fe20000410000 */
[----:B------:R-:W-:-:S02]  /*d140*/  FMUL.FTZ R47, R110, R47 ;  /* 0x0000002f6e2f7220 */ /* 0x000fc40000410000 */
[----:B------:R1:W-:Y:S01]  /*d150*/  ST.E desc[UR46][R16.64+0x3c0], R223 ;  /* 0x0003c0df10007985 */ /* 0x0003e2000c10192e */
[C---:B--2---:R-:W-:Y:S01]  /*d160*/  FMUL.FTZ R191, R25.reuse, R144 ;  /* 0x0000009019bf7220 */ /* 0x044fe20000410000 */
[C---:B------:R-:W-:Y:S02]  /*d170*/  FMUL.FTZ R45, R110.reuse, R45 ;  /* 0x0000002d6e2d7220 */ /* 0x040fe40000410000 */
[----:B------:R2:W-:Y:S01]  /*d180*/  ST.E desc[UR46][R16.64+0x3c4], R27 ;  /* 0x0003c41b10007985 */ /* 0x0005e2000c10192e */
[C---:B---3--:R-:W-:Y:S01]  /*d190*/  FMUL.FTZ R193, R25.reuse, R150 ;  /* 0x0000009619c17220 */ /* 0x048fe20000410000 */
[C---:B------:R-:W-:Y:S01]  /*d1a0*/  FMUL.FTZ R43, R110.reuse, R43 ;  /* 0x0000002b6e2b7220 */ /* 0x040fe20000410000 */
[C---:B------:R-:W-:Y:S01]  /*d1b0*/  FMUL.FTZ R63, R110.reuse, R63 ;  /* 0x0000003f6e3f7220 */ /* 0x040fe20000410000 */
[C---:B----4-:R-:W-:Y:S01]  /*d1c0*/  FMUL.FTZ R219, R25.reuse, R148 ;  /* 0x0000009419db7220 */ /* 0x050fe20000410000 */
[C---:B------:R-:W-:Y:S01]  /*d1d0*/  FMUL.FTZ R55, R110.reuse, R55 ;  /* 0x000000376e377220 */ /* 0x040fe20000410000 */
[C---:B------:R-:W-:Y:S01]  /*d1e0*/  FMUL.FTZ R61, R110.reuse, R61 ;  /* 0x0000003d6e3d7220 */ /* 0x040fe20000410000 */
[C---:B------:R-:W-:Y:S01]  /*d1f0*/  FMUL.FTZ R59, R110.reuse, R59 ;  /* 0x0000003b6e3b7220 */ /* 0x040fe20000410000 */
[C---:B-1----:R-:W-:Y:S01]  /*d200*/  FMUL.FTZ R223, R25.reuse, R146 ;  /* 0x0000009219df7220 */ /* 0x042fe20000410000 */
[C---:B------:R-:W-:Y:S01]  /*d210*/  FMUL.FTZ R57, R110.reuse, R57 ;  /* 0x000000396e397220 */ /* 0x040fe20000410000 */
[C---:B------:R-:W-:Y:S01]  /*d220*/  FMUL.FTZ R53, R110.reuse, R53 ;  /* 0x000000356e357220 */ /* 0x040fe20000410000 */
[C---:B------:R-:W-:Y:S01]  /*d230*/  FMUL.FTZ R69, R110.reuse, R69 ;  /* 0x000000456e457220 */ /* 0x040fe20000410000 */
[C---:B--2---:R-:W-:Y:S01]  /*d240*/  FMUL.FTZ R27, R25.reuse, R216 ;  /* 0x000000d8191b7220 */ /* 0x044fe20000410000 */
[----:B------:R-:W-:Y:S01]  /*d250*/  FMUL.FTZ R25, R25, R202 ;  /* 0x000000ca19197220 */ /* 0x000fe20000410000 */
[C---:B------:R-:W-:Y:S01]  /*d260*/  FMUL.FTZ R75, R110.reuse, R75 ;  /* 0x0000004b6e4b7220 */ /* 0x040fe20000410000 */
        /* <DEDUP_REMOVED lines=41> */
[----:B------:R-:W-:Y:S01]  /*d500*/  FMUL.FTZ R113, R110, R113 ;  /* 0x000000716e717220 */ /* 0x000fe20000410000 */
[----:B------:R-:W-:Y:S04]  /*d510*/  ST.E desc[UR46][R16.64+0x3d0], R199 ;  /* 0x0003d0c710007985 */ /* 0x000fe8000c10192e */
        /* <DEDUP_REMOVED lines=12> */
[----:B------:R1:W-:Y:S04]  /*d5e0*/  ST.E desc[UR46][R16.64+0x248], R5 ;  /* 0x0002480510007985 */ /* 0x0003e8000c10192e */
[----:B------:R-:W-:Y:S04]  /*d5f0*/  ST.E desc[UR46][R16.64+0x24c], R39 ;  /* 0x00024c2710007985 */ /* 0x000fe8000c10192e */
[----:B------:R2:W-:Y:S04]  /*d600*/  ST.E desc[UR46][R16.64+0x258], R33 ;  /* 0x0002582110007985 */ /* 0x0005e8000c10192e */
[----:B------:R-:W-:Y:S04]  /*d610*/  ST.E desc[UR46][R16.64+0x25c], R37 ;  /* 0x00025c2510007985 */ /* 0x000fe8000c10192e */
[----:B------:R3:W-:Y:S04]  /*d620*/  ST.E desc[UR46][R16.64+0x268], R35 ;  /* 0x0002682310007985 */ /* 0x0007e8000c10192e */
[----:B------:R-:W-:Y:S04]  /*d630*/  ST.E desc[UR46][R16.64+0x26c], R51 ;  /* 0x00026c3310007985 */ /* 0x000fe8000c10192e */
[----:B------:R-:W-:Y:S04]  /*d640*/  ST.E desc[UR46][R16.64+0x278], R49 ;  /* 0x0002783110007985 */ /* 0x000fe8000c10192e */
[----:B------:R4:W-:Y:S04]  /*d650*/  ST.E desc[UR46][R16.64+0x27c], R41 ;  /* 0x00027c2910007985 */ /* 0x0009e8000c10192e */
[----:B------:R-:W-:Y:S04]  /*d660*/  ST.E desc[UR46][R16.64+0x288], R47 ;  /* 0x0002882f10007985 */ /* 0x000fe8000c10192e */
[----:B------:R-:W-:Y:S04]  /*d670*/  ST.E desc[UR46][R16.64+0x28c], R45 ;  /* 0x00028c2d10007985 */ /* 0x000fe8000c10192e */
[----:B------:R4:W-:Y:S04]  /*d680*/  ST.E desc[UR46][R16.64+0x298], R43 ;  /* 0x0002982b10007985 */ /* 0x0009e8000c10192e */
[----:B------:R-:W-:Y:S04]  /*d690*/  ST.E desc[UR46][R16.64+0x29c], R63 ;  /* 0x00029c3f10007985 */ /* 0x000fe8000c10192e */
[----:B------:R-:W-:Y:S04]  /*d6a0*/  ST.E desc[UR46][R16.64+0x2a8], R55 ;  /* 0x0002a83710007985 */ /* 0x000fe8000c10192e */
[----:B------:R-:W-:Y:S04]  /*d6b0*/  ST.E desc[UR46][R16.64+0x2ac], R61 ;  /* 0x0002ac3d10007985 */ /* 0x000fe8000c10192e */
        /* <DEDUP_REMOVED lines=46> */
[----:B------:R4:W-:Y:S01]  /*d9a0*/  ST.E desc[UR46][R16.64+0x428], R113 ;  /* 0x0004287110007985 */ /* 0x0009e2000c10192e */
[----:B------:R2:W-:Y:S06]  /*d9b0*/  BAR.SYNC.DEFER_BLOCKING R205, 0x100 ;  /* 0x000400cd0000751d */ /* 0x0005ec0000010000 */
[----:B-1----:R-:W4:Y:S04]  /*d9c0*/  LD.E R5, desc[UR46][R16.64+0x230] ;  /* 0x0002302e10057980 */ /* 0x002f28000c101900 */
[----:B------:R-:W4:Y:S04]  /*d9d0*/  LD.E R25, desc[UR46][R16.64+0x234] ;  /* 0x0002342e10197980 */ /* 0x000f28000c101900 */
[----:B------:R-:W4:Y:S04]  /*d9e0*/  LD.E R27, desc[UR46][R16.64+0x238] ;  /* 0x0002382e101b7980 */ /* 0x000f28000c101900 */
[----:B------:R-:W4:Y:S04]  /*d9f0*/  LD.E R29, desc[UR46][R16.64+0x23c] ;  /* 0x00023c2e101d7980 */ /* 0x000f28000c101900 */
[----:B------:R-:W4:Y:S04]  /*da00*/  LD.E R31, desc[UR46][R16.64+0x240] ;  /* 0x0002402e101f7980 */ /* 0x000f28000c101900 */
[----:B--2---:R-:W2:Y:S04]  /*da10*/  LD.E R33, desc[UR46][R16.64+0x244] ;  /* 0x0002442e10217980 */ /* 0x004ea8000c101900 */
[----:B---3--:R-:W3:Y:S04]  /*da20*/  LD.E R35, desc[UR46][R16.64+0x248] ;  /* 0x0002482e10237980 */ /* 0x008ee8000c101900 */
[----:B------:R-:W3:Y:S04]  /*da30*/  LD.E R37, desc[UR46][R16.64+0x24c] ;  /* 0x00024c2e10257980 */ /* 0x000ee8000c101900 */
[----:B------:R-:W3:Y:S04]  /*da40*/  LD.E R39, desc[UR46][R16.64+0x250] ;  /* 0x0002502e10277980 */ /* 0x000ee8000c101900 */
[----:B----4-:R-:W4:Y:S04]  /*da50*/  LD.E R41, desc[UR46][R16.64+0x254] ;  /* 0x0002542e10297980 */ /* 0x010f28000c101900 */
        /* <DEDUP_REMOVED lines=118> */
[----:B------:R-:W-:Y:S04]  /*e1c0*/  ST.E desc[UR46][R16.64+0x230], R5 ;  /* 0x0002300510007985 */ /* 0x000fe8000c10192e */
[----:B------:R-:W-:Y:S04]  /*e1d0*/  ST.E desc[UR46][R16.64+0x234], R25 ;  /* 0x0002341910007985 */ /* 0x000fe8000c10192e */
[----:B------:R-:W-:Y:S04]  /*e1e0*/  ST.E desc[UR46][R16.64+0x238], R27 ;  /* 0x0002381b10007985 */ /* 0x000fe8000c10192e */
[----:B------:R-:W-:Y:S04]  /*e1f0*/  ST.E desc[UR46][R16.64+0x23c], R29 ;  /* 0x00023c1d10007985 */ /* 0x000fe8000c10192e */
[----:B------:R-:W-:Y:S04]  /*e200*/  ST.E desc[UR46][R16.64+0x240], R31 ;  /* 0x0002401f10007985 */ /* 0x000fe8000c10192e */
[----:B--2---:R-:W-:Y:S04]  /*e210*/  ST.E desc[UR46][R16.64+0x244], R33 ;  /* 0x0002442110007985 */ /* 0x004fe8000c10192e */
[----:B---3--:R-:W-:Y:S04]  /*e220*/  ST.E desc[UR46][R16.64+0x248], R35 ;  /* 0x0002482310007985 */ /* 0x008fe8000c10192e */
[----:B------:R-:W-:Y:S04]  /*e230*/  ST.E desc[UR46][R16.64+0x24c], R37 ;  /* 0x00024c2510007985 */ /* 0x000fe8000c10192e */
[----:B------:R-:W-:Y:S04]  /*e240*/  ST.E desc[UR46][R16.64+0x250], R39 ;  /* 0x0002502710007985 */ /* 0x000fe8000c10192e */
[----:B----4-:R-:W-:Y:S04]  /*e250*/  ST.E desc[UR46][R16.64+0x254], R41 ;  /* 0x0002542910007985 */ /* 0x010fe8000c10192e */
        /* <DEDUP_REMOVED lines=118> */
[----:B-1----:R-:W4:Y:S04]  /*e9c0*/  LD.E R189, desc[UR46][R16.64+0x218] ;  /* 0x0002182e10bd7980 */ /* 0x002f28000c101900 */
[----:B--2---:R-:W2:Y:S04]  /*e9d0*/  LD.E.64 R4, desc[UR46][R16.64+0xa8] ;  /* 0x0000a82e10047980 */ /* 0x004ea8000c101b00 */
[----:B------:R-:W2:Y:S04]  /*e9e0*/  LDL R191, [R1+0x88] ;  /* 0x0000880001bf7983 */ /* 0x000ea80000100800 */
[----:B---3--:R-:W3:Y:S04]  /*e9f0*/  LD.E R24, desc[UR46][R16.64+0x230] ;  /* 0x0002302e10187980 */ /* 0x008ee8000c101900 */
[----:B------:R-:W3:Y:S04]  /*ea00*/  LD.E R25, desc[UR46][R16.64+0x234] ;  /* 0x0002342e10197980 */ /* 0x000ee8000c101900 */
[----:B----4-:R-:W3:Y:S04]  /*ea10*/  LD.E R26, desc[UR46][R16.64+0x238] ;  /* 0x0002382e101a7980 */ /* 0x010ee8000c101900 */
[----:B------:R-:W3:Y:S04]  /*ea20*/  LD.E R27, desc[UR46][R16.64+0x23c] ;  /* 0x00023c2e101b7980 */ /* 0x000ee8000c101900 */
        /* <DEDUP_REMOVED lines=123> */
[----:B------:R-:W3:Y:S01]  /*f1e0*/  LD.E R151, desc[UR46][R16.64+0x42c] ;  /* 0x00042c2e10977980 */ /* 0x000ee2000c101900 */
[----:B--2---:R-:W-:Y:S01]  /*f1f0*/  IMAD R4, R189, 0xc00, R4 ;  /* 0x00000c00bd047824 */ /* 0x004fe200078e0204 */
[----:B------:R-:W-:-:S02]  /*f200*/  ISETP.NE.U32.AND P1, PT, R191, RZ, PT ;  /* 0x000000ffbf00720c */ /* 0x000fc40003f25070 */
[----:B------:R-:W-:Y:S02]  /*f210*/  R2UR UR7, R5 ;  /* 0x00000000050772ca */ /* 0x000fe400000e0000 */
[----:B------:R-:W-:Y:S02]  /*f220*/  R2UR UR6, R4 ;  /* 0x00000000040672ca */ /* 0x000fe400000e0000 */
[----:B------:R-:W-:Y:S02]  /*f230*/  F2FP.F16.F32.PACK_AB R152, R153, R152 ;  /* 0x000000989998723e */ /* 0x000fe400000000ff */
[----:B------:R-:W-:Y:S02]  /*f240*/  F2FP.F16.F32.PACK_AB R154, R154, R155 ;  /* 0x0000009b9a9a723e */ /* 0x000fe400000000ff */
[----:B------:R-:W-:Y:S02]  /*f250*/  F2FP.F16.F32.PACK_AB R153, R192, R183 ;  /* 0x000000b7c099723e */ /* 0x000fe400000000ff */
[----:B------:R-:W-:Y:S01]  /*f260*/  F2FP.F16.F32.PACK_AB R155, R181, R6 ;  /* 0x00000006b59b723e */ /* 0x000fe200000000ff */
[----:B------:R-:W-:Y:S01]  /*f270*/  VOTEU.ANY UP0, P1 ;  /* 0x00000000003f7886 */ /* 0x000fe20000800100 */
[----:B------:R-:W-:-:S02]  /*f280*/  VIADD R6, R4, 0x80 ;  /* 0x0000008004067836 */ /* 0x000fc40000000000 */
[----:B---3--:R-:W-:-:S06]  /*f290*/  WARPGROUP.ARRIVE ;  /* 0x00000000000079c5 */ /* 0x008fcc0000000000 */
[----:B------:R-:W-:Y:S01]  /*f2a0*/  HGMMA.64x256x16.F32 R24, R152, gdesc[UR4].tnspB, R24, UP0, gsb0 ;  /* 0x43e0000498187df0 */ /* 0x000fe2000b800818 */
[----:B------:R-:W-:Y:S01]  /*f2b0*/  R2UR UR6, R6 ;  /* 0x00000000060672ca */ /* 0x000fe200000e0000 */
[----:B------:R-:W-:Y:S01]  /*f2c0*/  VIADD R6, R4, 0x100 ;  /* 0x0000010004067836 */ /* 0x000fe20000000000 */
[----:B------:R-:W-:Y:S02]  /*f2d0*/  WARPGROUP.DEPBAR.LE gsb0, 0x0 ;  /* 0x00008000000079c5 */ /* 0x000fe40000010000 */
[----:B------:R-:W-:Y:S01]  /*f2e0*/  F2FP.F16.F32.PACK_AB R152, R7, R182 ;  /* 0x000000b60798723e */ /* 0x000fe200000000ff */
[----:B------:R-:W-:Y:S01]  /*f2f0*/  IMAD.MOV.U32 R7, RZ, RZ, R5 ;  /* 0x000000ffff077224 */ /* 0x000fe200078e0005 */
[----:B------:R-:W-:-:S04]  /*f300*/  F2FP.F16.F32.PACK_AB R153, R190, R179 ;  /* 0x000000b3be99723e */ /* 0x000fc800000000ff */
[----:B------:R-:W-:Y:S02]  /*f310*/  R2UR UR7, R7 ;  /* 0x00000000070772ca */ /* 0x000fe400000e0000 */
[----:B------:R-:W-:Y:S02]  /*f320*/  F2FP.F16.F32.PACK_AB R154, R180, R175 ;  /* 0x000000afb49a723e */ /* 0x000fe400000000ff */
[----:B------:R-:W-:Y:S01]  /*f330*/  F2FP.F16.F32.PACK_AB R155, R188, R177 ;  /* 0x000000b1bc9b723e */ /* 0x000fe200000000ff */
        /* <DEDUP_REMOVED lines=127> */
[----:B------:R1:W-:Y:S02]  /*fb30*/  ST.E desc[UR46][R16.64+0x42c], R151 ;  /* 0x00042c9710007985 */ /* 0x0003e4000c10192e */
[----:B-1----:R-:W-:-:S06]  /*fb40*/  WARPGROUP.ARRIVE ;  /* 0x00000000000079c5 */ /* 0x002fcc0000000000 */
[----:B------:R-:W-:Y:S01]  /*fb50*/  HGMMA.64x256x16.F32 R24, R152, gdesc[UR4].tnspB, R24, gsb0 ;  /* 0x43e0000498187df0 */ /* 0x000fe20008000818 */
[----:B------:R-:W-:Y:S01]  /*fb60*/  IMAD.MOV.U32 R7, RZ, RZ, R5 ;  /* 0x000000ffff077224 */ /* 0x000fe200078e0005 */
[----:B------:R-:W-:-:S04]  /*fb70*/  R2UR UR6, R6 ;  /* 0x00000000060672ca */ /* 0x000fc800000e0000 */
[----:B------:R-:W-:Y:S01]  /*fb80*/  R2UR UR7, R7 ;  /* 0x00000000070772ca */ /* 0x000fe200000e0000 */
[----:B------:R-:W-:Y:S01]  /*fb90*/  STL [R1+0x88], R0 ;  /* 0x0000880001007387 */ /* 0x000fe20000100800 */
[----:B------:R-:W-:Y:S02]  /*fba0*/  VIADD R6, R4, 0x180 ;  /* 0x0000018004067836 */ /* 0x000fe40000000000 */
[----:B------:R-:W-:Y:S01]  /*fbb0*/  IMAD.MOV.U32 R7, RZ, RZ, R5 ;  /* 0x000000ffff077224 */ /* 0x000fe200078e0005 */
[----:B------:R-:W-:Y:S02]  /*fbc0*/  WARPGROUP.DEPBAR.LE gsb0, 0x0 ;  /* 0x00008000000079c5 */ /* 0x000fe40000010000 */
[----:B------:R-:W-:Y:S02]  /*fbd0*/  F2FP.F16.F32.PACK_AB R152, R174, R169 ;  /* 0x000000a9ae98723e */ /* 0x000fe400000000ff */
[----:B------:R-:W-:Y:S02]  /*fbe0*/  F2FP.F16.F32.PACK_AB R153, R176, R171 ;  /* 0x000000abb099723e */ /* 0x000fe400000000ff */
[----:B------:R-:W-:-:S02]  /*fbf0*/  F2FP.F16.F32.PACK_AB R154, R167, R172 ;  /* 0x000000aca79a723e */ /* 0x000fc400000000ff */
        /* <DEDUP_REMOVED lines=131> */
[----:B------:R-:W-:Y:S02]  /*10430*/  R2UR UR6, R6 ;  /* 0x00000000060672ca */ /* 0x000fe400000e0000 */
[----:B------:R-:W-:Y:S01]  /*10440*/  R2UR UR7, R7 ;  /* 0x00000000070772ca */ /* 0x000fe200000e0000 */
[----:B------:R-:W-:Y:S01]  /*10450*/  STL [R1+0x88], R0 ;  /* 0x0000880001007387 */ /* 0x000fe20000100800 */
[----:B------:R-:W-:Y:S02]  /*10460*/  VIADD R6, R4, 0x200 ;  /* 0x0000020004067836 */ /* 0x000fe40000000000 */
[----:B------:R-:W-:Y:S01]  /*10470*/  IMAD.MOV.U32 R7, RZ, RZ, R5 ;  /* 0x000000ffff077224 */ /* 0x000fe200078e0005 */
[----:B------:R-:W-:Y:S02]  /*10480*/  WARPGROUP.DEPBAR.LE gsb0, 0x0 ;  /* 0x00008000000079c5 */ /* 0x000fe40000010000 */
[----:B------:R-:W-:-:S02]  /*10490*/  F2FP.F16.F32.PACK_AB R152, R166, R159 ;  /* 0x0000009fa698723e */ /* 0x000fc400000000ff */
[----:B------:R-:W-:Y:S02]  /*104a0*/  F2FP.F16.F32.PACK_AB R153, R170, R165 ;  /* 0x000000a5aa99723e */ /* 0x000fe400000000ff */
        /* <DEDUP_REMOVED lines=135> */
[----:B------:R-:W-:Y:S01]  /*10d20*/  VIADD R4, R4, 0x280 ;  /* 0x0000028004047836 */ /* 0x000fe20000000000 */
[----:B------:R-:W-:Y:S02]  /*10d30*/  WARPGROUP.DEPBAR.LE gsb0, 0x0 ;  /* 0x00008000000079c5 */ /* 0x000fe40000010000 */
[----:B------:R-:W-:Y:S02]  /*10d40*/  F2FP.F16.F32.PACK_AB R152, R19, R156 ;  /* 0x0000009c1398723e */ /* 0x000fe400000000ff */
[----:B------:R-:W-:-:S02]  /*10d50*/  F2FP.F16.F32.PACK_AB R153, R162, R23 ;  /* 0x00000017a299723e */ /* 0x000fc400000000ff */
        /* <DEDUP_REMOVED lines=270> */
[----:B------:R-:W-:Y:S02]  /*11e40*/  STL [R1+0x88], R0 ;  /* 0x0000880001007387 */ /* 0x000fe40000100800 */
[----:B------:R-:W-:Y:S02]  /*11e50*/  WARPGROUP.DEPBAR.LE gsb0, 0x0 ;  /* 0x00008000000079c5 */ /* 0x000fe40000010000 */
[----:B------:R-:W-:Y:S04]  /*11e60*/  ST.E desc[UR46][R16.64+0x230], R24 ;  /* 0x0002301810007985 */ /* 0x000fe8000c10192e */
[----:B------:R1:W-:Y:S04]  /*11e70*/  ST.E desc[UR46][R16.64+0x234], R25 ;  /* 0x0002341910007985 */ /* 0x0003e8000c10192e */
        /* <DEDUP_REMOVED lines=126> */
[----:B------:R4:W-:Y:S04]  /*12660*/  STL [R1+0x88], R0 ;  /* 0x0000880001007387 */ /* 0x0009e80000100800 */
        /* <DEDUP_REMOVED lines=10> */
[----:B-1----:R-:W4:Y:S04]  /*12710*/  LD.E R25, desc[UR46][R16.64+0x258] ;  /* 0x0002582e10197980 */ /* 0x002f28000c101900 */
[----:B--2---:R-:W2:Y:S04]  /*12720*/  LD.E R27, desc[UR46][R16.64+0x25c] ;  /* 0x00025c2e101b7980 */ /* 0x004ea8000c101900 */
[----:B---3--:R-:W3:Y:S04]  /*12730*/  LD.E R29, desc[UR46][R16.64+0x260] ;  /* 0x0002602e101d7980 */ /* 0x008ee8000c101900 */
        /* <DEDUP_REMOVED lines=126> */
[----:B--2---:R1:W-:Y:S04]  /*12f20*/  ST.E desc[UR46][R16.64+0x25c], R27 ;  /* 0x00025c1b10007985 */ /* 0x0043e8000c10192e */
[----:B---3--:R1:W-:Y:S04]  /*12f30*/  ST.E desc[UR46][R16.64+0x260], R29 ;  /* 0x0002601d10007985 */ /* 0x0083e8000c10192e */
[----:B----4-:R1:W-:Y:S04]  /*12f40*/  ST.E desc[UR46][R16.64+0x264], R31 ;  /* 0x0002641f10007985 */ /* 0x0103e8000c10192e */
        /* <DEDUP_REMOVED lines=113> */
[----:B------:R1:W-:Y:S01]  /*13660*/  ST.E desc[UR46][R16.64+0x42c], R58 ;  /* 0x00042c3a10007985 */ /* 0x0003e2000c10192e */
[----:B------:R-:W-:Y:S04]  /*13670*/  BSSY B0, `(.L_x_8775) ;  /* 0x0000008000007945 */ /* 0x000fe80003800000 */
[----:B------:R-:W-:Y:S05]  /*13680*/  @P2 BRA `(.L_x_8776) ;  /* 0x0000000000182947 */ /* 0x000fea0003800000 */
[----:B-1----:R-:W2:Y:S04]  /*13690*/  LDL.64 R4, [R1+0x68] ;  /* 0x0000680001047983 */ /* 0x002ea80000100a00 */
[----:B------:R-:W3:Y:S01]  /*136a0*/  LD.E R0, desc[UR46][R16.64+0x218] ;  /* 0x0002182e10007980 */ /* 0x000ee2000c101900 */
[----:B--2---:R-:W-:-:S05]  /*136b0*/  MOV R3, R4 ;  /* 0x0000000400037202 */ /* 0x004fca0000000f00 */
[----:B---3--:R-:W-:-:S05]  /*136c0*/  IMAD R0, R0, 0x8, R3 ;  /* 0x0000000800007824 */ /* 0x008fca00078e0203 */
[----:B------:R-:W-:-:S04]  /*136d0*/  PRMT R0, RZ, 0x654, R0 ;  /* 0x00000654ff007816 */ /* 0x000fc80000000000 */
[----:B------:R2:W-:Y:S03]  /*136e0*/  SYNCS.ARRIVE.TRANS64.RED.A1T0 RZ, [R0+URZ], RZ ;  /* 0x000000ff00ff79a7 */ /* 0x0005e6000810043f */
.L_x_8776:
[----:B------:R-:W-:Y:S05]  /*136f0*/  BSYNC B0 ;  /* 0x0000000000007941 */ /* 0x000fea0003800000 */
.L_x_8775:
[----:B------:R-:W-:Y:S05]  /*13700*/  @P0 BRA `(.L_x_8777) ;  /* 0xffffff6000840947 */ /* 0x000fea000383ffff */
.L_x_8760:
[----:B------:R-:W-:-:S13]  /*13710*/  ISETP.GE.AND P0, PT, R10, UR41, PT ;  /* 0x000000290a007c0c */ /* 0x000fda000bf06270 */
[----:B------:R-:W-:Y:S05]  /*13720*/  @!P0 BRA `(.L_x_8778) ;  /* 0x000000b0006c8947 */ /* 0x000fea0003800000 */
[----:B-1----:R1:W5:Y:S02]  /*13730*/  LDL.64 R2, [R1+0x178] ;  /* 0x0001780001027983 */ /* 0x0023640000100a00 */
.L_x_8809:
[----:B-----5:R-:W3:Y:S04]  /*13740*/  LD.E R5, desc[UR46][R2.64] ;  /* 0x0000002e02057980 */ /* 0x020ee8000c101900 */
[----:B-12---:R-:W2:Y:S01]  /*13750*/  LD.E R0, desc[UR46][R2.64+0x8] ;  /* 0x0000082e02007980 */ /* 0x006ea2000c101900 */
[----:B---3--:R-:W-:-:S05]  /*13760*/  VIADD R5, R5, 0x1 ;  /* 0x0000000105057836 */ /* 0x008fca0000000000 */
[----:B------:R-:W-:-:S13]  /*13770*/  ISETP.NE.AND P0, PT, R5, 0x2, PT ;  /* 0x000000020500780c */ /* 0x000fda0003f05270 */
[----:B------:R3:W5:Y:S04]  /*13780*/  @P0 LD.E R9, desc[UR46][R2.64+0x4] ;  /* 0x0000042e02090980 */ /* 0x000768000c101900 */
[----:B------:R-:W4:Y:S01]  /*13790*/  @!P0 LD.E R4, desc[UR46][R2.64+0x4] ;  /* 0x0000042e02048980 */ /* 0x000f22000c101900 */
[----:B--2---:R-:W-:-:S03]  /*137a0*/  VIADD R7, R0, 0x1 ;  /* 0x0000000100077836 */ /* 0x004fc60000000000 */
[----:B------:R2:W-:Y:S04]  /*137b0*/  ST.E desc[UR46][R2.64], R5 ;  /* 0x0000000502007985 */ /* 0x0005e8000c10192e */
[----:B------:R3:W-:Y:S04]  /*137c0*/  ST.E desc[UR46][R2.64+0x8], R7 ;  /* 0x0000080702007985 */ /* 0x0007e8000c10192e */
[----:B------:R3:W-:Y:S01]  /*137d0*/  @!P0 ST.E desc[UR46][R2.64], RZ ;  /* 0x000000ff02008985 */ /* 0x0007e2000c10192e */
[----:B----4-:R-:W-:-:S05]  /*137e0*/  @!P0 LOP3.LUT R9, R4, 0x1, RZ, 0x3c, !PT ;  /* 0x0000000104098812 */ /* 0x010fca00078e3cff */
[----:B------:R3:W-:Y:S04]  /*137f0*/  @!P0 ST.E desc[UR46][R2.64+0x4], R9 ;  /* 0x0000040902008985 */ /* 0x0007e8000c10192e */
[----:B------:R-:W4:Y:S04]  /*13800*/  LDL.64 R20, [R1+0x190] ;  /* 0x0001900001147983 */ /* 0x000f280000100a00 */
[----:B----4-:R-:W4:Y:S01]  /*13810*/  LD.E R0, desc[UR46][R20.64+0x1c] ;  /* 0x00001c2e14007980 */ /* 0x010f22000c101900 */
[----:B------:R-:W-:Y:S05]  /*13820*/  YIELD ;  /* 0x0000000000007946 */ /* 0x000fea0003800000 */
[----:B------:R-:W-:Y:S01]  /*13830*/  BSSY B0, `(.L_x_8779) ;  /* 0x0000006000007945 */ /* 0x000fe20003800000 */
[----:B--2---:R-:W-:Y:S01]  /*13840*/  @!P0 IMAD.MOV.U32 R5, RZ, RZ, RZ ;  /* 0x000000ffff058224 */ /* 0x004fe200078e00ff */
[----:B----4-:R-:W-:-:S04]  /*13850*/  LOP3.LUT R0, R0, 0x1, RZ, 0xfc, !PT ;  /* 0x0000000100007812 */ /* 0x010fc800078efcff */
[----:B------:R-:W-:-:S13]  /*13860*/  ISETP.NE.AND P1, PT, R0, 0x3, PT ;  /* 0x000000030000780c */ /* 0x000fda0003f25270 */
[----:B---3--:R-:W-:Y:S05]  /*13870*/  @!P1 BRA `(.L_x_8780) ;  /* 0x0000000000049947 */ /* 0x008fea0003800000 */
[----:B------:R-:W-:Y:S01]  /*13880*/  BPT.TRAP 0x1 ;  /* 0x000000040000795c */ /* 0x000fe20000300000 */
.L_x_8780:
[----:B------:R-:W-:Y:S05]  /*13890*/  BSYNC B0 ;  /* 0x0000000000007941 */ /* 0x000fea0003800000 */
.L_x_8779:
[----:B------:R-:W2:Y:S01]  /*138a0*/  LD.E.64 R6, desc[UR46][R20.64+0x8] ;  /* 0x0000082e14067980 */ /* 0x000ea2000c101b00 */
[----:B-----5:R-:W-:Y:S02]  /*138b0*/  SHF.L.U32 R8, R9, 0x1f, RZ ;  /* 0x0000001f09087819 */ /* 0x020fe400000006ff */
[----:B--2---:R-:W-:-:S05]  /*138c0*/  MOV R6, R6 ;  /* 0x0000000600067202 */ /* 0x004fca0000000f00 */
[----:B------:R-:W-:-:S04]  /*138d0*/  IMAD R5, R5, 0x8, R6 ;  /* 0x0000000805057824 */ /* 0x000fc800078e0206 */
[----:B------:R2:W3:Y:S01]  /*138e0*/  SYNCS.PHASECHK.TRANS64.TRYWAIT P0, [R5+URZ], R8 ;  /* 0x00000008050075a7 */ /* 0x0004e2000800017f */
[----:B------:R-:W4:Y:S04]  /*138f0*/  LD.E R4, desc[UR46][R20.64+0x1c] ;  /* 0x00001c2e14047980 */ /* 0x000f28000c101900 */
[----:B------:R2:W5:Y:S04]  /*13900*/  LD.E R0, desc[UR46][R2.64] ;  /* 0x0000002e02007980 */ /* 0x000568000c101900 */
[----:B------:R2:W5:Y:S01]  /*13910*/  LD.E R6, desc[UR46][R2.64+0x4] ;  /* 0x0000042e02067980 */ /* 0x000562000c101900 */
[----:B------:R-:W-:Y:S01]  /*13920*/  BSSY B0, `(.L_x_8781) ;  /* 0x0000005000007945 */ /* 0x000fe20003800000 */
[----:B----4-:R-:W-:-:S04]  /*13930*/  LOP3.LUT R4, R4, 0x1, RZ, 0xfc, !PT ;  /* 0x0000000104047812 */ /* 0x010fc800078efcff */
[----:B------:R-:W-:-:S13]  /*13940*/  ISETP.NE.AND P1, PT, R4, 0x3, PT ;  /* 0x000000030400780c */ /* 0x000fda0003f25270 */
[----:B--23--:R-:W-:Y:S05]  /*13950*/  @!P1 BRA `(.L_x_8782) ;  /* 0x0000000000049947 */ /* 0x00cfea0003800000 */
[----:B------:R-:W-:Y:S01]  /*13960*/  BPT.TRAP 0x1 ;  /* 0x000000040000795c */ /* 0x000fe20000300000 */
.L_x_8782:
[----:B------:R-:W-:Y:S05]  /*13970*/  BSYNC B0 ;  /* 0x0000000000007941 */ /* 0x000fea0003800000 */
.L_x_8781:
[----:B------:R-:W-:Y:S04]  /*13980*/  BSSY B0, `(.L_x_8783) ;  /* 0x0000008000007945 */ /* 0x000fe80003800000 */
[----:B------:R-:W-:Y:S05]  /*13990*/  @P0 BRA `(.L_x_8784) ;  /* 0x0000000000180947 */ /* 0x000fea0003800000 */
[----:B------:R-:W2:Y:S01]  /*139a0*/  LD.E.64 R4, desc[UR46][R20.64+0x8] ;  /* 0x0000082e14047980 */ /* 0x000ea2000c101b00 */
[----:B-----5:R-:W-:Y:S02]  /*139b0*/  SHF.L.U32 R7, R6, 0x1f, RZ ;  /* 0x0000001f06077819 */ /* 0x020fe400000006ff */
[----:B--2---:R-:W-:-:S05]  /*139c0*/  MOV R5, R4 ;  /* 0x0000000400057202 */ /* 0x004fca0000000f00 */
[----:B------:R-:W-:-:S04]  /*139d0*/  IMAD R0, R0, 0x8, R5 ;  /* 0x0000000800007824 */ /* 0x000fc800078e0205 */
[----:B------:R-:W2:Y:S02]  /*139e0*/  SYNCS.PHASECHK.TRANS64.TRYWAIT P0, [R0+URZ], R7 ;  /* 0x00000007000075a7 */ /* 0x000ea4000800017f */
[----:B--2---:R-:W-:Y:S05]  /*139f0*/  @!P0 BRA `(.L_x_8785) ;  /* 0x0000011000188947 */ /* 0x004fea0003800000 */
.L_x_8784:
[----:B------:R-:W-:Y:S05]  /*13a00*/  BSYNC B0 ;  /* 0x0000000000007941 */ /* 0x000fea0003800000 */
.L_x_8783:
[----:B------:R-:W3:Y:S04]  /*13a10*/  LD.E R5, desc[UR46][R2.64] ;  /* 0x0000002e02057980 */ /* 0x000ee8000c101900 */
[----:B------:R-:W3:Y:S01]  /*13a20*/  LDL.64 R8, [R1+0xa0] ;  /* 0x0000a00001087983 */ /* 0x000ee20000100a00 */
[----:B------:R-:W-:Y:S05]  /*13a30*/  WARPSYNC.ALL ;  /* 0x0000000000007948 */ /* 0x000fea0003800000 */
[----:B------:R-:W4:Y:S04]  /*13a40*/  LDL.64 R18, [R1+0x98] ;  /* 0x0000980001127983 */ /* 0x000f280000100a00 */
[----:B--2--5:R-:W2:Y:S04]  /*13a50*/  LDL.64 R6, [R1+0x98] ;  /* 0x0000980001067983 */ /* 0x024ea80000100a00 */
[----:B------:R-:W2:Y:S01]  /*13a60*/  LDL.64 R12, [R1+0x98] ;  /* 0x00009800010c7983 */ /* 0x000ea20000100a00 */
[----:B---3--:R-:W-:-:S03]  /*13a70*/  IMAD R4, R5, 0x300, R8 ;  /* 0x0000030005047824 */ /* 0x008fc600078e0208 */
[----:B------:R-:W3:Y:S01]  /*13a80*/  LDL.64 R14, [R1+0x98] ;  /* 0x00009800010e7983 */ /* 0x000ee20000100a00 */
[----:B------:R-:W-:Y:S01]  /*13a90*/  IMAD.MOV.U32 R5, RZ, RZ, R9 ;  /* 0x000000ffff057224 */ /* 0x000fe200078e0009 */
[----:B------:R-:W-:Y:S01]  /*13aa0*/  R2UR UR6, R4 ;  /* 0x00000000040672ca */ /* 0x000fe200000e0000 */
[----:B------:R-:W-:-:S03]  /*13ab0*/  WARPGROUP.ARRIVE ;  /* 0x00000000000079c5 */ /* 0x000fc60000000000 */
[----:B------:R-:W-:Y:S01]  /*13ac0*/  R2UR UR7, R5 ;  /* 0x00000000050772ca */ /* 0x000fe200000e0000 */
[----:B------:R-:W-:Y:S02]  /*13ad0*/  VIADD R8, R4, 0x2 ;  /* 0x0000000204087836 */ /* 0x000fe40000000000 */
[----:B------:R-:W-:Y:S01]  /*13ae0*/  IMAD.MOV.U32 R0, RZ, RZ, 0x1 ;  /* 0x00000001ff007424 */ /* 0x000fe200078e00ff */
[----:B------:R1:W-:Y:S04]  /*13af0*/  STL [R1+0x80], RZ ;  /* 0x000080ff01007387 */ /* 0x0003e80000100800 */
[----:B------:R1:W-:Y:S04]  /*13b00*/  STL [R1+0x80], R0 ;  /* 0x0000800001007387 */ /* 0x0003e80000100800 */
[----:B------:R1:W-:Y:S04]  /*13b10*/  STL [R1+0x80], R0 ;  /* 0x0000800001007387 */ /* 0x0003e80000100800 */
[----:B------:R1:W-:Y:S04]  /*13b20*/  STL [R1+0x80], R0 ;  /* 0x0000800001007387 */ /* 0x0003e80000100800 */
[----:B------:R1:W-:Y:S01]  /*13b30*/  STL [R1+0x80], R0 ;  /* 0x0000800001007387 */ /* 0x0003e20000100800 */
[----:B----4-:R-:W-:-:S02]  /*13b40*/  R2UR UR4, R18 ;  /* 0x00000000120472ca */ /* 0x010fc400000e0000 */
[----:B------:R-:W-:Y:S01]  /*13b50*/  R2UR UR5, R19 ;  /* 0x00000000130572ca */ /* 0x000fe200000e0000 */
[----:B------:R-:W4:-:S12]  /*13b60*/  LDL R18, [R1+0x54] ;  /* 0x0000540001127983 */ /* 0x000f180000100800 */
[----:B------:R-:W-:Y:S01]  /*13b70*/  HGMMA.64x96x16.F32 R24, gdesc[UR4], RZ, !UPT, gsb0 ;  /* 0x01600000041879f0 */ /* 0x000fe2000c0008ff */
[----:B--2---:R-:W-:Y:S01]  /*13b80*/  VIADD R6, R6, 0x2 ;  /* 0x0000000206067836 */ /* 0x004fe20000000000 */
        /* <DEDUP_REMOVED lines=17> */
[----:B---3--:R-:W-:-:S02]  /*13ca0*/  VIADD R14, R14, 0x6 ;  /* 0x000000060e0e7836 */ /* 0x008fc40000000000 */
        /* <DEDUP_REMOVED lines=11> */
[----:B----4-:R-:W-:-:S04]  /*13d60*/  LOP3.LUT R18, R18, 0x1, RZ, 0xfc, !PT ;  /* 0x0000000112127812 */ /* 0x010fc800078efcff */
[----:B------:R-:W-:Y:S01]  /*13d70*/  ISETP.NE.AND P1, PT, R18, 0x3, PT ;  /* 0x000000031200780c */ /* 0x000fe20003f25270 */
[----:B------:R-:W-:Y:S01]  /*13d80*/  BSSY B0, `(.L_x_8786) ;  /* 0x0000004000007945 */ /* 0x000fe20003800000 */
[----:B------:R-:W-:-:S11]  /*13d90*/  WARPGROUP.DEPBAR.LE gsb0, 0x0 ;  /* 0x00008000000079c5 */ /* 0x000fd60000010000 */
[----:B-1----:R-:W-:Y:S05]  /*13da0*/  @!P1 BRA `(.L_x_8787) ;  /* 0x0000000000049947 */ /* 0x002fea0003800000 */
[----:B------:R-:W-:Y:S01]  /*13db0*/  BPT.TRAP 0x1 ;  /* 0x000000040000795c */ /* 0x000fe20000300000 */
.L_x_8787:
[----:B------:R-:W-:Y:S05]  /*13dc0*/  BSYNC B0 ;  /* 0x0000000000007941 */ /* 0x000fea0003800000 */
.L_x_8786:
        /* <DEDUP_REMOVED lines=10> */
.L_x_8789:
[----:B------:R-:W-:Y:S05]  /*13e70*/  BSYNC B0 ;  /* 0x0000000000007941 */ /* 0x000fea0003800000 */
.L_x_8788:
[----:B------:R-:W-:Y:S04]  /*13e80*/  BSSY B0, `(.L_x_8790) ;  /* 0x0000006000007945 */ /* 0x000fe80003800000 */
[----:B--2---:R-:W-:Y:S05]  /*13e90*/  @P0 BRA `(.L_x_8791) ;  /* 0x0000000000100947 */ /* 0x004fea0003800000 */
[----:B-----5:R-:W-:Y:S01]  /*13ea0*/  IMAD R4, R4, 0x8, R7 ;  /* 0x0000000804047824 */ /* 0x020fe200078e0207 */
[----:B-1----:R-:W-:-:S04]  /*13eb0*/  SHF.L.U32 R5, R6, 0x1f, RZ ;  /* 0x0000001f06057819 */ /* 0x002fc800000006ff */
[----:B------:R-:W1:Y:S02]  /*13ec0*/  SYNCS.PHASECHK.TRANS64.TRYWAIT P0, [R4+URZ], R5 ;  /* 0x00000005040075a7 */ /* 0x000e64000800017f */
[----:B-1----:R-:W-:Y:S05]  /*13ed0*/  @!P0 BRA `(.L_x_8792) ;  /* 0x0000010800f48947 */ /* 0x002fea0003800000 */
.L_x_8791:
[----:B------:R-:W-:Y:S05]  /*13ee0*/  BSYNC B0 ;  /* 0x0000000000007941 */ /* 0x000fea0003800000 */
.L_x_8790:
[----:B------:R-:W2:Y:S04]  /*13ef0*/  LD.E R11, desc[UR46][R2.64] ;  /* 0x0000002e020b7980 */ /* 0x000ea8000c101900 */
[----:B-----5:R-:W2:Y:S01]  /*13f00*/  LDL.64 R6, [R1+0x118] ;  /* 0x0001180001067983 */ /* 0x020ea20000100a00 */
[----:B------:R-:W-:Y:S05]  /*13f10*/  WARPSYNC.ALL ;  /* 0x0000000000007948 */ /* 0x000fea0003800000 */
[----:B------:R-:W3:Y:S04]  /*13f20*/  LDL R18, [R1+0x90] ;  /* 0x0000900001127983 */ /* 0x000ee80000100800 */
[----:B-1----:R-:W4:Y:S04]  /*13f30*/  LDL.64 R4, [R1+0x110] ;  /* 0x0001100001047983 */ /* 0x002f280000100a00 */
[----:B------:R-:W4:Y:S04]  /*13f40*/  LDL.64 R8, [R1+0x110] ;  /* 0x0001100001087983 */ /* 0x000f280000100a00 */
[----:B------:R-:W4:Y:S01]  /*13f50*/  LDL.64 R12, [R1+0x110] ;  /* 0x00011000010c7983 */ /* 0x000f220000100a00 */
[----:B--2---:R-:W-:-:S03]  /*13f60*/  IMAD R6, R11, 0xc00, R6 ;  /* 0x00000c000b067824 */ /* 0x004fc600078e0206 */
[----:B------:R-:W2:Y:S01]  /*13f70*/  LDL.64 R14, [R1+0x110] ;  /* 0x00011000010e7983 */ /* 0x000ea20000100a00 */
[----:B------:R-:W-:Y:S01]  /*13f80*/  R2UR UR7, R7 ;  /* 0x00000000070772ca */ /* 0x000fe200000e0000 */
[----:B------:R-:W-:Y:S01]  /*13f90*/  WARPGROUP.ARRIVE ;  /* 0x00000000000079c5 */ /* 0x000fe20000000000 */
[----:B------:R-:W-:Y:S02]  /*13fa0*/  R2UR UR6, R6 ;  /* 0x00000000060672ca */ /* 0x000fe400000e0000 */
[----:B---3--:R-:W-:Y:S02]  /*13fb0*/  ISETP.NE.U32.AND P0, PT, R18, RZ, PT ;  /* 0x000000ff1200720c */ /* 0x008fe40003f05070 */
[----:B------:R-:W3:Y:S01]  /*13fc0*/  LDL.64 R18, [R1+0x110] ;  /* 0x0001100001127983 */ /* 0x000ee20000100a00 */
[----:B----4-:R-:W-:Y:S02]  /*13fd0*/  R2UR UR4, R4 ;  /* 0x00000000040472ca */ /* 0x010fe400000e0000 */
[----:B------:R-:W-:-:S08]  /*13fe0*/  R2UR UR5, R5 ;  /* 0x00000000050572ca */ /* 0x000fd000000e0000 */
[----:B------:R-:W-:-:S05]  /*13ff0*/  VOTEU.ANY UP0, P0 ;  /* 0x00000000003f7886 */ /* 0x000fca0000000100 */
        /* <DEDUP_REMOVED lines=129> */
[----:B----4-:R-:W-:Y:S01]  /*14810*/  VIADD R8, R8, 0xc02 ;  /* 0x00000c0208087836 */ /* 0x010fe20000000000 */
        /* <DEDUP_REMOVED lines=9> */
[----:B------:R-:W-:-:S02]  /*148b0*/  VIADD R12, R12, 0xc04 ;  /* 0x00000c040c0c7836 */ /* 0x000fc40000000000 */
        /* <DEDUP_REMOVED lines=20> */
[----:B------:R2:W-:Y:S04]  /*14a00*/  STL [R1+0x90], R0 ;  /* 0x0000900001007387 */ /* 0x0005e80000100800 */
[----:B------:R2:W-:Y:S01]  /*14a10*/  STL [R1+0x90], R0 ;  /* 0x0000900001007387 */ /* 0x0005e20000100800 */
[----:B------:R-:W-:-:S02]  /*14a20*/  WARPGROUP.DEPBAR.LE gsb0, 0x0 ;  /* 0x00008000000079c5 */ /* 0x000fc40000010000 */
[----:B------:R-:W-:-:S06]  /*14a30*/  WARPGROUP.ARRIVE ;  /* 0x00000000000079c5 */ /* 0x000fcc0000000000 */
[----:B------:R-:W-:Y:S01]  /*14a40*/  HGMMA.64x96x16.F32 R24, gdesc[UR4], R24, gsb0 ;  /* 0x01600000041879f0 */ /* 0x000fe20008000818 */
[----:B------:R2:W-:Y:S01]  /*14a50*/  STL [R1+0x90], R0 ;  /* 0x0000900001007387 */ /* 0x0005e20000100800 */
[----:B-1----:R-:W-:-:S03]  /*14a60*/  LOP3.LUT P1, RZ, R23, 0x7f, RZ, 0xc0, !PT ;  /* 0x0000007f17ff7812 */ /* 0x002fc6000782c0ff */
        /* <DEDUP_REMOVED lines=15> */
[----:B------:R-:W3:Y:S04]  /*14b60*/  @!P1 LD.E.64 R20, desc[UR46][R20.64+0x30] ;  /* 0x0000302e14149980 */ /* 0x000ee8000c101b00 */
[----:B------:R-:W4:Y:S01]  /*14b70*/  @!P1 LD.E R4, desc[UR46][R2.64] ;  /* 0x0000002e02049980 */ /* 0x000f22000c101900 */
[----:B---3--:R-:W-:-:S05]  /*14b80*/  @!P1 MOV R5, R20 ;  /* 0x0000001400059202 */ /* 0x008fca0000000f00 */
[----:B----4-:R-:W-:-:S05]  /*14b90*/  @!P1 IMAD R4, R4, 0x8, R5 ;  /* 0x0000000804049824 */ /* 0x010fca00078e0205 */
[----:B------:R-:W-:-:S04]  /*14ba0*/  @!P1 PRMT R4, RZ, 0x654, R4 ;  /* 0x00000654ff049816 */ /* 0x000fc80000000004 */
[----:B------:R1:W-:Y:S01]  /*14bb0*/  @!P1 SYNCS.ARRIVE.TRANS64.RED.A1T0 RZ, [R4+URZ], RZ ;  /* 0x000000ff04ff99a7 */ /* 0x0003e2000810043f */
[----:B------:R-:W3:Y:S01]  /*14bc0*/  LDL.64 R8, [R1+0x170] ;  /* 0x0001700001087983 */ /* 0x000ee20000100a00 */
[----:B------:R-:W-:Y:S02]  /*14bd0*/  ULDC UR4, c[0x0][0x20] ;  /* 0x0000080000047ab9 */ /* 0x000fe40000000800 */
[----:B------:R-:W-:Y:S01]  /*14be0*/  VIADD R5, R22, -UR4 ;  /* 0x8000000416057c36 */ /* 0x000fe20008000000 */
[----:B------:R-:W4:Y:S04]  /*14bf0*/  LDL R14, [R1+0x70] ;  /* 0x00007000010e7983 */ /* 0x000f280000100800 */
[----:B------:R-:W2:Y:S04]  /*14c00*/  LDL R11, [R5] ;  /* 0x00000000050b7983 */ /* 0x000ea80000100800 */
[----:B------:R-:W4:Y:S04]  /*14c10*/  LDL R7, [R5+0x8] ;  /* 0x0000080005077983 */ /* 0x000f280000100800 */
[----:B-1----:R-:W2:Y:S04]  /*14c20*/  LDL R4, [R5+0x18] ;  /* 0x0000180005047983 */ /* 0x002ea80000100800 */
[----:B------:R-:W4:Y:S04]  /*14c30*/  LDL R6, [R5+0x4] ;  /* 0x0000040005067983 */ /* 0x000f280000100800 */
[----:B------:R-:W4:Y:S04]  /*14c40*/  LDL R13, [R5+0xc] ;  /* 0x00000c00050d7983 */ /* 0x000f280000100800 */
[----:B------:R-:W4:Y:S04]  /*14c50*/  LDL R12, [R5+0x10] ;  /* 0x00001000050c7983 */ /* 0x000f280000100800 */
[----:B------:R-:W4:Y:S04]  /*14c60*/  LDL R15, [R5+0x14] ;  /* 0x00001400050f7983 */ /* 0x000f280000100800 */
[----:B---3--:R-:W3:Y:S01]  /*14c70*/  LD.E R9, desc[UR46][R8.64] ;  /* 0x0000002e08097980 */ /* 0x008ee2000c101900 */
[----:B------:R-:W-:Y:S01]  /*14c80*/  BSSY B0, `(.L_x_8793) ;  /* 0x000009d000007945 */ /* 0x000fe20003800000 */
[----:B--2---:R-:W-:Y:S01]  /*14c90*/  ISETP.GE.AND P0, PT, R4, 0x1, PT ;  /* 0x000000010400780c */ /* 0x004fe20003f06270 */
[----:B---3--:R-:W-:-:S04]  /*14ca0*/  FMUL.FTZ R28, R28, R9 ;  /* 0x000000091c1c7220 */ /* 0x008fc80000410000 */
[----:B------:R1:W2:Y:S01]  /*14cb0*/  MUFU.TANH R72, R28 ;  /* 0x0000001c00487308 */ /* 0x0002a20000002400 */
[----:B------:R-:W-:Y:S01]  /*14cc0*/  FMUL.FTZ R99, R30, R9 ;  /* 0x000000091e637220 */ /* 0x000fe20000410000 */
[----:B-1----:R-:W-:-:S04]  /*14cd0*/  SHF.R.S32.HI R28, RZ, 0x1f, R11 ;  /* 0x0000001fff1c7819 */ /* 0x002fc8000001140b */
[----:B------:R-:W-:-:S04]  /*14ce0*/  LEA.HI R28, R28, R11, RZ, 0x7 ;  /* 0x0000000b1c1c7211 */ /* 0x000fc800078f38ff */
[----:B------:R-:W-:-:S05]  /*14cf0*/  LOP3.LUT R30, R28, 0xffffff80, RZ, 0xc0, !PT ;  /* 0xffffff801c1e7812 */ /* 0x000fca00078ec0ff */
[----:B------:R-:W-:Y:S02]  /*14d00*/  IMAD.IADD R30, R11, 0x1, -R30 ;  /* 0x000000010b1e7824 */ /* 0x000fe400078e0a1e */
[-C--:B------:R-:W-:Y:S01]  /*14d10*/  FMUL.FTZ R89, R27, R9.reuse ;  /* 0x000000091b597220 */ /* 0x080fe20000410000 */
[-C--:B------:R-:W-:Y:S02]  /*14d20*/  FMUL.FTZ R29, R29, R9.reuse ;  /* 0x000000091d1d7220 */ /* 0x080fe40000410000 */
[----:B------:R-:W-:Y:S01]  /*14d30*/  SHF.R.S32.HI R23, RZ, 0x1f, R30 ;  /* 0x0000001fff177819 */ /* 0x000fe2000001141e */
[-C--:B------:R-:W-:Y:S01]  /*14d40*/  FMUL.FTZ R32, R32, R9.reuse ;  /* 0x0000000920207220 */ /* 0x080fe20000410000 */
[----:B------:R-:W-:Y:S02]  /*14d50*/  FMUL.FTZ R105, R31, R9 ;  /* 0x000000091f697220 */ /* 0x000fe40000410000 */
[----:B------:R-:W-:Y:S01]  /*14d60*/  LEA.HI R27, R23, R30, RZ, 0x2 ;  /* 0x0000001e171b7211 */ /* 0x000fe200078f10ff */
[----:B------:R1:W3:Y:S01]  /*14d70*/  MUFU.TANH R73, R29 ;  /* 0x0000001d00497308 */ /* 0x0002e20000002400 */
[----:B------:R-:W-:-:S07]  /*14d80*/  SHF.R.S32.HI R11, RZ, 0x7, R28 ;  /* 0x00000007ff0b7819 */ /* 0x000fce000001141c */
[----:B------:R4:W2:Y:S01]  /*14d90*/  MUFU.TANH R31, R32 ;  /* 0x00000020001f7308 */ /* 0x0008a20000002400 */
[--C-:B-1----:R-:W-:Y:S02]  /*14da0*/  SHF.R.S32.HI R29, RZ, 0x2, R27.reuse ;  /* 0x00000002ff1d7819 */ /* 0x102fe4000001141b */
[----:B------:R-:W-:Y:S02]  /*14db0*/  LEA.HI R23, R23, R30, RZ, 0x5 ;  /* 0x0000001e17177211 */ /* 0x000fe400078f28ff */
[----:B----4-:R-:W-:-:S04]  /*14dc0*/  SHF.R.S32.HI R32, RZ, 0x1f, R27 ;  /* 0x0000001fff207819 */ /* 0x010fc8000001141b */
[----:B------:R-:W-:Y:S02]  /*14dd0*/  LEA.HI R32, R32, R29, RZ, 0x3 ;  /* 0x0000001d20207211 */ /* 0x000fe400078f18ff */
[----:B------:R-:W-:Y:S02]  /*14de0*/  LEA.HI R28, R28, R11, RZ, 0x1 ;  /* 0x0000000b1c1c7211 */ /* 0x000fe400078f08ff */
[----:B------:R-:W-:Y:S02]  /*14df0*/  LOP3.LUT R32, R32, 0xfffffff8, RZ, 0xc0, !PT ;  /* 0xfffffff820207812 */ /* 0x000fe400078ec0ff */
[----:B------:R-:W-:Y:S01]  /*14e00*/  SHF.R.S32.HI R23, RZ, 0x5, R23 ;  /* 0x00000005ff177819 */ /* 0x000fe20000011417 */
[-C--:B------:R-:W-:Y:S01]  /*14e10*/  FMUL.FTZ R8, R24, R9.reuse ;  /* 0x0000000918087220 */ /* 0x080fe20000410000 */
[----:B------:R-:W-:Y:S01]  /*14e20*/  LOP3.LUT R28, R28, 0x3fffffe, RZ, 0xc0, !PT ;  /* 0x03fffffe1c1c7812 */ /* 0x000fe200078ec0ff */
[----:B------:R-:W-:Y:S02]  /*14e30*/  IMAD.IADD R32, R29, 0x1, -R32 ;  /* 0x000000011d207824 */ /* 0x000fe400078e0a20 */
        /* <DEDUP_REMOVED lines=33> */
[----:B------:R-:W-:-:S02]  /*15050*/  IMAD R29, R10, -0x60, R7 ;  /* 0xffffffa00a1d7824 */ /* 0x000fc400078e0207 */
[-C--:B------:R-:W-:Y:S01]  /*15060*/  FMUL.FTZ R141, R71, R9.reuse ;  /* 0x00000009478d7220 */ /* 0x080fe20000410000 */
[----:B------:R-:W-:Y:S01]  /*15070*/  IMAD R23, R14, 0x8, R23 ;  /* 0x000000080e177824 */ /* 0x000fe200078e0217 */
[----:B------:R-:W-:Y:S01]  /*15080*/  LOP3.LUT R27, R27, 0x7ffffffc, RZ, 0xc0, !PT ;  /* 0x7ffffffc1b1b7812 */ /* 0x000fe200078ec0ff */
[-C--:B------:R-:W-:Y:S01]  /*15090*/  FMUL.FTZ R45, R45, R9.reuse ;  /* 0x000000092d2d7220 */ /* 0x080fe20000410000 */
[-C--:B------:R-:W-:Y:S01]  /*150a0*/  FMUL.FTZ R49, R49, R9.reuse ;  /* 0x0000000931317220 */ /* 0x080fe20000410000 */
[-C--:B------:R-:W-:Y:S01]  /*150b0*/  FMUL.FTZ R53, R53, R9.reuse ;  /* 0x0000000935357220 */ /* 0x080fe20000410000 */
[-C--:B------:R-:W-:Y:S01]  /*150c0*/  FMUL.FTZ R59, R59, R9.reuse ;  /* 0x000000093b3b7220 */ /* 0x080fe20000410000 */
[-C--:B------:R-:W-:Y:S01]  /*150d0*/  FMUL.FTZ R61, R61, R9.reuse ;  /* 0x000000093d3d7220 */ /* 0x080fe20000410000 */
[----:B------:R-:W-:Y:S01]  /*150e0*/  FMUL.FTZ R65, R65, R9 ;  /* 0x0000000941417220 */ /* 0x000fe20000410000 */
[----:B------:R-:W-:Y:S01]  /*150f0*/  IMAD.IADD R28, R11, 0x1, -R28 ;  /* 0x000000010b1c7824 */ /* 0x000fe200078e0a1c */
[----:B------:R-:W-:Y:S01]  /*15100*/  IADD3 R14, -R6, 0x1, R29 ;  /* 0x00000001060e7810 */ /* 0x000fe20007ffe11d */
[----:B------:R-:W-:Y:S01]  /*15110*/  IMAD.U32 R11, R23, 0x10, R32 ;  /* 0x00000010170b7824 */ /* 0x000fe200078e0020 */
[----:B------:R-:W1:Y:S01]  /*15120*/  MUFU.TANH R8, R8 ;  /* 0x0000000800087308 */ /* 0x000e620000002400 */
[----:B------:R-:W-:-:S02]  /*15130*/  IMAD.IADD R27, R30, 0x1, -R27 ;  /* 0x000000011e1b7824 */ /* 0x000fc400078e0a1b */
[----:B------:R-:W-:Y:S01]  /*15140*/  FMUL.FTZ R44, R44, R9 ;  /* 0x000000092c2c7220 */ /* 0x000fe20000410000 */
[----:B------:R-:W-:Y:S01]  /*15150*/  IMAD R11, R28, 0x40, R11 ;  /* 0x000000401c0b7824 */ /* 0x000fe200078e020b */
[----:B------:R-:W-:-:S03]  /*15160*/  LOP3.LUT R28, RZ, R13, RZ, 0x33, !PT ;  /* 0x0000000dff1c7212 */ /* 0x000fc600078e33ff */
[----:B------:R-:W4:Y:S01]  /*15170*/  MUFU.TANH R25, R25 ;  /* 0x0000001900197308 */ /* 0x000f220000002400 */
[----:B------:R-:W-:-:S07]  /*15180*/  IMAD R9, R27, -0x2, R14 ;  /* 0xfffffffe1b097824 */ /* 0x000fce00078e020e */
        /* <DEDUP_REMOVED lines=42> */
[----:B------:R-:W-:-:S02]  /*15430*/  IMAD R14, R10, -0x60, RZ ;  /* 0xffffffa00a0e7824 */ /* 0x000fc400078e02ff */
[C---:B------:R-:W-:Y:S02]  /*15440*/  IMAD.IADD R30, R9.reuse, 0x1, R12 ;  /* 0x00000001091e7824 */ /* 0x040fe400078e020c */
[----:B------:R-:W-:Y:S02]  /*15450*/  IMAD.IADD R32, R9, 0x1, R28 ;  /* 0x0000000109207824 */ /* 0x000fe400078e021c */
[----:B------:R-:W-:Y:S01]  /*15460*/  IMAD R42, R10, -0x60, R15 ;  /* 0xffffffa00a2a7824 */ /* 0x000fe200078e020f */
[----:B------:R3:W1:Y:S01]  /*15470*/  MUFU.TANH R39, R44 ;  /* 0x0000002c00277308 */ /* 0x0006620000002400 */
[--C-:B------:R-:W-:Y:S02]  /*15480*/  IMAD.IADD R9, R30, 0x1, R11.reuse ;  /* 0x000000011e097824 */ /* 0x100fe400078e020b */
[----:B------:R-:W-:Y:S02]  /*15490*/  IMAD.IADD R12, R32, 0x1, R11 ;  /* 0x00000001200c7824 */ /* 0x000fe400078e020b */
[----:B---3--:R-:W-:Y:S01]  /*154a0*/  IMAD R44, R27, -0x2, R14 ;  /* 0xfffffffe1b2c7824 */ /* 0x008fe200078e020e */
[----:B--2-4-:R-:W-:Y:S06]  /*154b0*/  @!P0 BRA `(.L_x_8794) ;  /* 0x0000000000648947 */ /* 0x014fec0003800000 */
        /* <DEDUP_REMOVED lines=12> */
.L_x_8798:
[----:B------:R-:W-:Y:S05]  /*15580*/  BSYNC B2 ;  /* 0x0000000000027941 */ /* 0x000fea0003800000 */
.L_x_8797:
[----:B------:R-:W-:Y:S01]  /*15590*/  LOP3.LUT R13, RZ, R13, RZ, 0x33, !PT ;  /* 0x0000000dff0d7212 */ /* 0x000fe200078e33ff */
[----:B------:R-:W-:Y:S06]  /*155a0*/  BRA `(.L_x_8799) ;  /* 0x0000000000187947 */ /* 0x000fec0003800000 */
.L_x_8796:
[----:B------:R-:W-:-:S13]  /*155b0*/  ISETP.NE.AND P0, PT, R4, 0x1, PT ;  /* 0x000000010400780c */ /* 0x000fda0003f05270 */
[----:B------:R-:W-:Y:S05]  /*155c0*/  @!P0 BRA `(.L_x_8799) ;  /* 0x0000000000108947 */ /* 0x000fea0003800000 */
[----:B------:R-:W2:Y:S04]  /*155d0*/  LDL R14, [R5+0x1c] ;  /* 0x00001c00050e7983 */ /* 0x000ea80000100800 */
[----:B------:R-:W3:Y:S01]  /*155e0*/  LDL R28, [R5+0x20] ;  /* 0x00002000051c7983 */ /* 0x000ee20000100800 */
[----:B--2---:R-:W-:-:S05]  /*155f0*/  IMAD.HI.U32 R13, R13, R14, RZ ;  /* 0x0000000e0d0d7227 */ /* 0x004fca00078e00ff */
[----:B---3--:R-:W-:-:S07]  /*15600*/  SHF.R.U32.HI R13, RZ, R28, R13 ;  /* 0x0000001cff0d7219 */ /* 0x008fce000001160d */
.L_x_8799:
[----:B------:R-:W-:Y:S05]  /*15610*/  BSYNC B1 ;  /* 0x0000000000017941 */ /* 0x000fea0003800000 */
.L_x_8795:
[----:B------:R-:W-:-:S05]  /*15620*/  IMAD R13, R4, R13, R44 ;  /* 0x0000000d040d7224 */ /* 0x000fca00078e022c */
[----:B------:R-:W-:Y:S02]  /*15630*/  VIMNMX R12, R12, R13, !PT ;  /* 0x0000000d0c0c7248 */ /* 0x000fe40007fe0100 */
[----:B------:R-:W-:-:S07]  /*15640*/  VIADDMNMX R9, R13, R4, R9, PT ;  /* 0x000000040d097246 */ /* 0x000fce0003800109 */
.L_x_8794:
[----:B------:R-:W-:Y:S05]  /*15650*/  BSYNC B0 ;  /* 0x0000000000007941 */ /* 0x000fea0003800000 */
.L_x_8793:
[C---:B------:R-:W-:Y:S01]  /*15660*/  ISETP.GE.AND P0, PT, R42.reuse, 0x2, PT ;  /* 0x000000022a00780c */ /* 0x040fe20003f06270 */
        /* <DEDUP_REMOVED lines=23> */
[----:B-1----:R-:W-:Y:S02]  /*157e0*/  FSEL R51, R33, -INF , !P2 ;  /* 0xff80000021337808 */ /* 0x002fe40005000000 */
        /* <DEDUP_REMOVED lines=85> */
[----:B------:R-:W-:Y:S01]  /*15d40*/  FSEL R189, R8, -INF , !P6 ;  /* 0xff80000008bd7808 */ /* 0x000fe20007000000 */
[----:B------:R-:W-:Y:S01]  /*15d50*/  IMAD.IADD R8, R32, 0x1, R11 ;  /* 0x0000000120087824 */ /* 0x000fe200078e020b */
[----:B------:R-:W-:-:S04]  /*15d60*/  ISETP.GE.AND P6, PT, R42, 0x5a, PT ;  /* 0x0000005a2a00780c */ /* 0x000fc80003fc6270 */
[----:B------:R-:W-:Y:S02]  /*15d70*/  P2R R42, PR, RZ, 0x40 ;  /* 0x00000040ff2a7803 */ /* 0x000fe40000000000 */
[----:B------:R-:W-:-:S04]  /*15d80*/  ISETP.GT.AND P6, PT, R12, 0x59, !P6 ;  /* 0x000000590c00780c */ /* 0x000fc800077c4270 */
[----:B------:R-:W-:Y:S01]  /*15d90*/  ISETP.LT.OR P6, PT, R9, 0x5a, P6 ;  /* 0x0000005a0900780c */ /* 0x000fe200037c1670 */
[----:B------:R-:W-:-:S03]  /*15da0*/  IMAD.IADD R9, R30, 0x1, R11 ;  /* 0x000000011e097824 */ /* 0x000fc600078e020b */
        /* <DEDUP_REMOVED lines=15> */
.L_x_8805:
[----:B------:R-:W-:Y:S05]  /*15ea0*/  BSYNC B2 ;  /* 0x0000000000027941 */ /* 0x000fea0003800000 */
.L_x_8804:
[----:B------:R-:W-:Y:S01]  /*15eb0*/  LOP3.LUT R7, RZ, R7, RZ, 0x33, !PT ;  /* 0x00000007ff077212 */ /* 0x000fe200078e33ff */
[----:B------:R-:W-:Y:S06]  /*15ec0*/  BRA `(.L_x_8806) ;  /* 0x0000000000187947 */ /* 0x000fec0003800000 */
.L_x_8803:
[----:B------:R-:W-:-:S13]  /*15ed0*/  ISETP.NE.AND P6, PT, R4, 0x1, PT ;  /* 0x000000010400780c */ /* 0x000fda0003fc5270 */
[----:B------:R-:W-:Y:S05]  /*15ee0*/  @!P6 BRA `(.L_x_8806) ;  /* 0x000000000010e947 */ /* 0x000fea0003800000 */
[----:B------:R-:W2:Y:S04]  /*15ef0*/  LDL R6, [R5+0x1c] ;  /* 0x00001c0005067983 */ /* 0x000ea80000100800 */
[----:B------:R-:W3:Y:S01]  /*15f00*/  LDL R12, [R5+0x20] ;  /* 0x00002000050c7983 */ /* 0x000ee20000100800 */
[----:B--2---:R-:W-:-:S05]  /*15f10*/  IMAD.HI.U32 R7, R7, R6, RZ ;  /* 0x0000000607077227 */ /* 0x004fca00078e00ff */
[----:B---3--:R-:W-:-:S07]  /*15f20*/  SHF.R.U32.HI R7, RZ, R12, R7 ;  /* 0x0000000cff077219 */ /* 0x008fce0000011607 */
.L_x_8806:
[----:B------:R-:W-:Y:S05]  /*15f30*/  BSYNC B1 ;  /* 0x0000000000017941 */ /* 0x000fea0003800000 */
.L_x_8802:
[----:B------:R-:W-:-:S05]  /*15f40*/  IMAD R7, R4, R7, R44 ;  /* 0x0000000704077224 */ /* 0x000fca00078e022c */
[----:B------:R-:W-:Y:S02]  /*15f50*/  VIADDMNMX R9, R7, R4, R9, PT ;  /* 0x0000000407097246 */ /* 0x000fe40003800109 */
[----:B------:R-:W-:-:S07]  /*15f60*/  VIMNMX R8, R8, R7, !PT ;  /* 0x0000000708087248 */ /* 0x000fce0007fe0100 */
.L_x_8801:
[----:B------:R-:W-:Y:S05]  /*15f70*/  BSYNC B0 ;  /* 0x0000000000007941 */ /* 0x000fea0003800000 */
.L_x_8800:
[----:B------:R-:W2:Y:S01]  /*15f80*/  LD.E.64 R4, desc[UR46][R16.64+0x440] ;  /* 0x0004402e10047980 */ /* 0x000ea2000c101b00 */
[C---:B------:R-:W-:Y:S02]  /*15f90*/  ISETP.GT.AND P0, PT, R8.reuse, 0x1, !P0 ;  /* 0x000000010800780c */ /* 0x040fe40004704270 */
[----:B------:R-:W-:Y:S01]  /*15fa0*/  ISETP.GT.AND P1, PT, R8, 0x8, !P1 ;  /* 0x000000080800780c */ /* 0x000fe20004f24270 */
[----:B------:R-:W3:Y:S01]  /*15fb0*/  LD.E R108, desc[UR46][R16.64+0x460] ;  /* 0x0004602e106c7980 */ /* 0x000ee2000c101900 */
[C---:B------:R-:W-:Y:S02]  /*15fc0*/  ISETP.LT.OR P0, PT, R9.reuse, 0x2, P0 ;  /* 0x000000020900780c */ /* 0x040fe40000701670 */
[----:B------:R-:W-:Y:S01]  /*15fd0*/  ISETP.LT.OR P1, PT, R9, 0x9, P1 ;  /* 0x000000090900780c */ /* 0x000fe20000f21670 */
[----:B------:R-:W4:Y:S01]  /*15fe0*/  LD.E R44, desc[UR46][R16.64+0x2b0] ;  /* 0x0002b02e102c7980 */ /* 0x000f22000c101900 */
[----:B------:R-:W-:Y:S02]  /*15ff0*/  FSEL R89, R89, -INF , !P0 ;  /* 0xff80000059597808 */ /* 0x000fe40004000000 */
[----:B------:R-:W-:Y:S01]  /*16000*/  ISETP.NE.AND P0, PT, R28, RZ, PT ;  /* 0x000000ff1c00720c */ /* 0x000fe20003f05270 */
[----:B------:R-:W5:Y:S01]  /*16010*/  LD.E R60, desc[UR46][R16.64+0x23c] ;  /* 0x00023c2e103c7980 */ /* 0x000f62000c101900 */
[----:B------:R-:W-:-:S02]  /*16020*/  FSEL R99, R99, -INF , !P1 ;  /* 0xff80000063637808 */ /* 0x000fc40004800000 */
[----:B------:R-:W-:Y:S01]  /*16030*/  ISETP.GT.AND P0, PT, R8, 0x9, !P0 ;  /* 0x000000090800780c */ /* 0x000fe20004704270 */
[----:B------:R-:W4:Y:S01]  /*16040*/  LD.E R28, desc[UR46][R16.64+0x284] ;  /* 0x0002842e101c7980 */ /* 0x000f22000c101900 */
[----:B------:R-:W-:Y:S02]  /*16050*/  ISETP.NE.AND P1, PT, R54, RZ, PT ;  /* 0x000000ff3600720c */ /* 0x000fe40003f25270 */
[----:B------:R-:W-:Y:S01]  /*16060*/  ISETP.LT.OR P0, PT, R9, 0xa, P0 ;  /* 0x0000000a0900780c */ /* 0x000fe20000701670 */
[----:B------:R-:W5:Y:S01]  /*16070*/  LD.E R54, desc[UR46][R16.64+0x320] ;  /* 0x0003202e10367980 */ /* 0x000f62000c101900 */
[----:B------:R-:W-:Y:S02]  /*16080*/  ISETP.NE.AND P6, PT, R36, RZ, PT ;  /* 0x000000ff2400720c */ /* 0x000fe40003fc5270 */
[----:B------:R-:W-:Y:S01]  /*16090*/  FSEL R105, R105, -INF , !P0 ;  /* 0xff80000069697808 */ /* 0x000fe20004000000 */
[----:B------:R-:W4:Y:S01]  /*160a0*/  LD.E R36, desc[UR46][R16.64+0x270] ;  /* 0x0002702e10247980 */ /* 0x000f22000c101900 */
[----:B------:R-:W-:-:S02]  /*160b0*/  ISETP.NE.AND P0, PT, R46, RZ, PT ;  /* 0x000000ff2e00720c */ /* 0x000fc40003f05270 */
[C---:B------:R-:W-:Y:S01]  /*160c0*/  ISETP.GT.AND P2, PT, R8.reuse, 0x49, !P2 ;  /* 0x000000490800780c */ /* 0x040fe20005744270 */
[----:B------:R-:W5:Y:S01]  /*160d0*/  LD.E R46, desc[UR46][R16.64+0x2d0] ;  /* 0x0002d02e102e7980 */ /* 0x000f62000c101900 */
[C---:B------:R-:W-:Y:S02]  /*160e0*/  ISETP.GT.AND P0, PT, R8.reuse, 0x10, !P0 ;  /* 0x000000100800780c */ /* 0x040fe40004704270 */
[C---:B------:R-:W-:Y:S01]  /*160f0*/  ISETP.GT.AND P3, PT, R8.reuse, 0x50, !P3 ;  /* 0x000000500800780c */ /* 0x040fe20005f64270 */
[----:B------:R-:W5:Y:S01]  /*16100*/  LD.E R74, desc[UR46][R16.64+0x24c] ;  /* 0x00024c2e104a7980 */ /* 0x000f62000c101900 */
[----:B------:R-:W-:Y:S02]  /*16110*/  ISETP.LT.OR P0, PT, R9, 0x11, P0 ;  /* 0x000000110900780c */ /* 0x000fe40000701670 */
[----:B------:R-:W-:Y:S01]  /*16120*/  ISETP.GT.AND P4, PT, R8, 0x51, !P4 ;  /* 0x000000510800780c */ /* 0x000fe20006784270 */
[----:B------:R-:W5:Y:S01]  /*16130*/  LD.E R72, desc[UR46][R16.64+0x25c] ;  /* 0x00025c2e10487980 */ /* 0x000f62000c101900 */
[----:B------:R-:W-:-:S02]  /*16140*/  FSEL R113, R113, -INF , !P0 ;  /* 0xff80000071717808 */ /* 0x000fc40004000000 */
[----:B------:R-:W-:Y:S01]  /*16150*/  ISETP.NE.AND P0, PT, R50, RZ, PT ;  /* 0x000000ff3200720c */ /* 0x000fe20003f05270 */
[----:B------:R-:W5:Y:S03]  /*16160*/  LD.E R70, desc[UR46][R16.64+0x268] ;  /* 0x0002682e10467980 */ /* 0x000f66000c101900 */
[C---:B------:R-:W-:Y:S01]  /*16170*/  ISETP.GT.AND P0, PT, R8.reuse, 0x11, !P0 ;  /* 0x000000110800780c */ /* 0x040fe20004704270 */
[----:B------:R-:W5:Y:S03]  /*16180*/  LD.E R50, desc[UR46][R16.64+0x2f0] ;  /* 0x0002f02e10327980 */ /* 0x000f66000c101900 */
[----:B------:R-:W-:Y:S01]  /*16190*/  ISETP.LT.OR P0, PT, R9, 0x12, P0 ;  /* 0x000000120900780c */ /* 0x000fe20000701670 */
[----:B------:R-:W5:Y:S03]  /*161a0*/  LD.E R68, desc[UR46][R16.64+0x26c] ;  /* 0x00026c2e10447980 */ /* 0x000f66000c101900 */
[----:B------:R-:W-:Y:S01]  /*161b0*/  FSEL R119, R119, -INF , !P0 ;  /* 0xff80000077777808 */ /* 0x000fe20004000000 */
[----:B------:R-:W5:Y:S01]  /*161c0*/  LD.E R64, desc[UR46][R16.64+0x278] ;  /* 0x0002782e10407980 */ /* 0x000f62000c101900 */
[----:B------:R-:W-:-:S02]  /*161d0*/  ISETP.GT.AND P0, PT, R8, 0x18, !P1 ;  /* 0x000000180800780c */ /* 0x000fc40004f04270 */
[----:B------:R-:W-:Y:S01]  /*161e0*/  ISETP.NE.AND P1, PT, R56, RZ, PT ;  /* 0x000000ff3800720c */ /* 0x000fe20003f25270 */
[----:B------:R-:W5:Y:S01]  /*161f0*/  LD.E R80, desc[UR46][R16.64+0x27c] ;  /* 0x00027c2e10507980 */ /* 0x000f62000c101900 */
[C---:B------:R-:W-:Y:S02]  /*16200*/  ISETP.LT.OR P0, PT, R9.reuse, 0x19, P0 ;  /* 0x000000190900780c */ /* 0x040fe40000701670 */
[----:B------:R-:W-:Y:S01]  /*16210*/  ISETP.LT.OR P2, PT, R9, 0x4a, P2 ;  /* 0x0000004a0900780c */ /* 0x000fe20001741670 */
[----:B------:R-:W5:Y:S01]  /*16220*/  LD.E R56, desc[UR46][R16.64+0x310] ;  /* 0x0003102e10387980 */ /* 0x000f62000c101900 */
[----:B------:R-:W-:Y:S02]  /*16230*/  FSEL R129, R129, -INF , !P0 ;  /* 0xff80000081817808 */ /* 0x000fe40004000000 */
[----:B------:R-:W-:Y:S01]  /*16240*/  ISETP.GT.AND P0, PT, R8, 0x19, !P6 ;  /* 0x000000190800780c */ /* 0x000fe20007704270 */
[----:B------:R-:W5:Y:S01]  /*16250*/  LD.E R86, desc[UR46][R16.64+0x288] ;  /* 0x0002882e10567980 */ /* 0x000f62000c101900 */
[----:B------:R-:W-:-:S02]  /*16260*/  ISETP.NE.AND P6, PT, R14, RZ, PT ;  /* 0x000000ff0e00720c */ /* 0x000fc40003fc5270 */
[----:B------:R-:W-:Y:S01]  /*16270*/  ISETP.LT.OR P0, PT, R9, 0x1a, P0 ;  /* 0x0000001a0900780c */ /* 0x000fe20000701670 */
[----:B------:R-:W5:Y:S03]  /*16280*/  LD.E R84, desc[UR46][R16.64+0x28c] ;  /* 0x00028c2e10547980 */ /* 0x000f66000c101900 */
[----:B------:R-:W-:Y:S01]  /*16290*/  FSEL R127, R127, -INF , !P0 ;  /* 0xff8000007f7f7808 */ /* 0x000fe20004000000 */
[----:B------:R-:W5:Y:S01]  /*162a0*/  LD.E R82, desc[UR46][R16.64+0x298] ;  /* 0x0002982e10527980 */ /* 0x000f62000c101900 */
[----:B------:R-:W-:Y:S02]  /*162b0*/  ISETP.NE.AND P0, PT, R58, RZ, PT ;  /* 0x000000ff3a00720c */ /* 0x000fe40003f05270 */
[C---:B------:R-:W-:Y:S01]  /*162c0*/  ISETP.GT.AND P5, PT, R8.reuse, 0x58, !P5 ;  /* 0x000000580800780c */ /* 0x040fe20006fa4270 */
[----:B------:R-:W5:Y:S01]  /*162d0*/  LD.E R78, desc[UR46][R16.64+0x29c] ;  /* 0x00029c2e104e7980 */ /* 0x000f62000c101900 */
[----:B------:R-:W-:-:S03]  /*162e0*/  ISETP.GT.AND P0, PT, R8, 0x20, !P0 ;  /* 0x000000200800780c */ /* 0x000fc60004704270 */
[----:B------:R-:W5:Y:S01]  /*162f0*/  LD.E R76, desc[UR46][R16.64+0x2a8] ;  /* 0x0002a82e104c7980 */ /* 0x000f62000c101900 */
[----:B------:R-:W-:-:S03]  /*16300*/  ISETP.LT.OR P0, PT, R9, 0x21, P0 ;  /* 0x000000210900780c */ /* 0x000fc60000701670 */
[----:B------:R-:W5:Y:S01]  /*16310*/  LD.E R98, desc[UR46][R16.64+0x2ac] ;  /* 0x0002ac2e10627980 */ /* 0x000f62000c101900 */
[----:B------:R-:W-:Y:S02]  /*16320*/  FSEL R125, R125, -INF , !P0 ;  /* 0xff8000007d7d7808 */ /* 0x000fe40004000000 */
[----:B------:R-:W-:Y:S01]  /*16330*/  ISETP.NE.AND P0, PT, R40, RZ, PT ;  /* 0x000000ff2800720c */ /* 0x000fe20003f05270 */
[----:B------:R-:W5:Y:S03]  /*16340*/  LD.E R96, desc[UR46][R16.64+0x2b8] ;  /* 0x0002b82e10607980 */ /* 0x000f66000c101900 */
[----:B------:R-:W-:Y:S01]  /*16350*/  ISETP.GT.AND P0, PT, R8, 0x21, !P0 ;  /* 0x000000210800780c */ /* 0x000fe20004704270 */
[----:B------:R-:W5:Y:S03]  /*16360*/  LD.E R40, desc[UR46][R16.64+0x290] ;  /* 0x0002902e10287980 */ /* 0x000f66000c101900 */
[----:B------:R-:W-:Y:S01]  /*16370*/  ISETP.LT.OR P0, PT, R9, 0x22, P0 ;  /* 0x000000220900780c */ /* 0x000fe20000701670 */
[----:B------:R-:W5:Y:S03]  /*16380*/  LD.E R94, desc[UR46][R16.64+0x2bc] ;  /* 0x0002bc2e105e7980 */ /* 0x000f66000c101900 */
[----:B------:R-:W-:Y:S01]  /*16390*/  FSEL R20, R20, -INF , !P0 ;  /* 0xff80000014147808 */ /* 0x000fe20004000000 */
[----:B------:R-:W5:Y:S01]  /*163a0*/  LD.E R92, desc[UR46][R16.64+0x2c8] ;  /* 0x0002c82e105c7980 */ /* 0x000f62000c101900 */
[----:B------:R-:W-:-:S02]  /*163b0*/  ISETP.NE.AND P0, PT, R62, RZ, PT ;  /* 0x000000ff3e00720c */ /* 0x000fc40003f05270 */
[----:B------:R-:W-:Y:S01]  /*163c0*/  ISETP.LT.OR P3, PT, R9, 0x51, P3 ;  /* 0x000000510900780c */ /* 0x000fe20001f61670 */
        /* <DEDUP_REMOVED lines=14> */
[----:B------:R-:W-:-:S03]  /*164b0*/  ISETP.NE.AND P0, PT, R34, RZ, PT ;  /* 0x000000ff2200720c */ /* 0x000fc60003f05270 */
        /* <DEDUP_REMOVED lines=22> */
[----:B------:R-:W4:Y:S03]  /*16620*/  LD.E R24, desc[UR46][R16.64+0x230] ;  /* 0x0002302e10187980 */ /* 0x000f26000c101900 */
        /* <DEDUP_REMOVED lines=13> */
[----:B------:R-:W-:Y:S01]  /*16700*/  ISETP.GT.AND P0, PT, R8, 0x41, !P1 ;  /* 0x000000410800780c */ /* 0x000fe20004f04270 */
[----:B------:R-:W5:Y:S01]  /*16710*/  LD.E R140, desc[UR46][R16.64+0x388] ;  /* 0x0003882e108c7980 */ /* 0x000f62000c101900 */
[----:B------:R-:W-:Y:S02]  /*16720*/  ISETP.NE.AND P1, PT, R67, RZ, PT ;  /* 0x000000ff4300720c */ /* 0x000fe40003f25270 */
[----:B------:R-:W-:Y:S01]  /*16730*/  ISETP.LT.OR P0, PT, R9, 0x42, P0 ;  /* 0x000000420900780c */ /* 0x000fe20000701670 */
[----:B------:R-:W5:Y:S03]  /*16740*/  LD.E R148, desc[UR46][R16.64+0x38c] ;  /* 0x00038c2e10947980 */ /* 0x000f66000c101900 */
[----:B------:R-:W-:Y:S01]  /*16750*/  FSEL R106, R106, -INF , !P0 ;  /* 0xff8000006a6a7808 */ /* 0x000fe20004000000 */
[----:B------:R-:W5:Y:S01]  /*16760*/  LD.E R144, desc[UR46][R16.64+0x398] ;  /* 0x0003982e10907980 */ /* 0x000f62000c101900 */
[----:B------:R-:W-:-:S02]  /*16770*/  ISETP.GT.AND P0, PT, R8, RZ, !P6 ;  /* 0x000000ff0800720c */ /* 0x000fc40007704270 */
[----:B------:R-:W-:Y:S01]  /*16780*/  FSEL R133, R133, -INF , !P2 ;  /* 0xff80000085857808 */ /* 0x000fe20005000000 */
[----:B------:R-:W5:Y:S01]  /*16790*/  LD.E R146, desc[UR46][R16.64+0x39c] ;  /* 0x00039c2e10927980 */ /* 0x000f62000c101900 */
[----:B------:R-:W-:Y:S02]  /*167a0*/  ISETP.LT.OR P0, PT, R9, 0x1, P0 ;  /* 0x000000010900780c */ /* 0x000fe40000701670 */
[----:B------:R-:W-:Y:S01]  /*167b0*/  ISETP.NE.AND P6, PT, R42, RZ, PT ;  /* 0x000000ff2a00720c */ /* 0x000fe20003fc5270 */
[----:B------:R-:W5:Y:S01]  /*167c0*/  LD.E R150, desc[UR46][R16.64+0x3a8] ;  /* 0x0003a82e10967980 */ /* 0x000f62000c101900 */
[----:B------:R-:W-:-:S03]  /*167d0*/  FSEL R6, R26, -INF , !P0 ;  /* 0xff8000001a067808 */ /* 0x000fc60004000000 */
[----:B------:R-:W5:Y:S04]  /*167e0*/  LD.E R30, desc[UR46][R16.64+0x424] ;  /* 0x0004242e101e7980 */ /* 0x000f68000c101900 */
        /* <DEDUP_REMOVED lines=18> */
[----:B------:R-:W5:Y:S01]  /*16910*/  LD.E R107, desc[UR46][R16.64+0x3f0] ;  /* 0x0003f02e106b7980 */ /* 0x000f62000c101900 */
[----:B--2---:R-:W-:-:S03]  /*16920*/  FMNMX.FTZ R14, R189, R4, !PT ;  /* 0x00000004bd0e7209 */ /* 0x004fc60007810000 */
[----:B------:R-:W2:Y:S01]  /*16930*/  LD.E R42, desc[UR46][R16.64+0x2c0] ;  /* 0x0002c02e102a7980 */ /* 0x000ea2000c101900 */
[----:B------:R-:W-:-:S03]  /*16940*/  FMNMX.FTZ R14, R63, R14, !PT ;  /* 0x0000000e3f0e7209 */ /* 0x000fc60007810000 */
        /* <DEDUP_REMOVED lines=35> */
[----:B------:R-:W-:-:S04]  /*16b80*/  FMNMX.FTZ R14, R6, R5, !PT ;  /* 0x00000005060e7209 */ /* 0x000fc80007810000 */
[----:B------:R-:W-:Y:S01]  /*16b90*/  FMNMX.FTZ R14, R89, R14, !PT ;  /* 0x0000000e590e7209 */ /* 0x000fe20007810000 */
[----:B------:R-:W1:Y:S03]  /*16ba0*/  SHFL.BFLY PT, R18, R7, 0x1, 0x1f ;  /* 0x0c201f0007127f89 */ /* 0x000e6600000e0000 */
[----:B------:R-:W-:-:S04]  /*16bb0*/  FMNMX.FTZ R14, R99, R14, !PT ;  /* 0x0000000e630e7209 */ /* 0x000fc80007810000 */
[----:B------:R-:W-:-:S04]  /*16bc0*/  FMNMX.FTZ R14, R105, R14, !PT ;  /* 0x0000000e690e7209 */ /* 0x000fc80007810000 */
[----:B------:R-:W-:-:S04]  /*16bd0*/  FMNMX.FTZ R14, R113, R14, !PT ;  /* 0x0000000e710e7209 */ /* 0x000fc80007810000 */
[----:B------:R-:W-:-:S04]  /*16be0*/  FMNMX.FTZ R14, R119, R14, !PT ;  /* 0x0000000e770e7209 */ /* 0x000fc80007810000 */
[----:B------:R-:W-:-:S04]  /*16bf0*/  FMNMX.FTZ R14, R129, R14, !PT ;  /* 0x0000000e810e7209 */ /* 0x000fc80007810000 */
[----:B------:R-:W-:Y:S02]  /*16c00*/  FMNMX.FTZ R14, R127, R14, !PT ;  /* 0x0000000e7f0e7209 */ /* 0x000fe40007810000 */
[----:B-1----:R-:W-:Y:S02]  /*16c10*/  FMNMX.FTZ R67, R7, R18, !PT ;  /* 0x0000001207437209 */ /* 0x002fe40007810000 */
[----:B------:R-:W-:-:S04]  /*16c20*/  FMNMX.FTZ R7, R125, R14, !PT ;  /* 0x0000000e7d077209 */ /* 0x000fc80007810000 */
[----:B------:R-:W-:-:S04]  /*16c30*/  FMNMX.FTZ R14, R20, R7, !PT ;  /* 0x00000007140e7209 */ /* 0x000fc80007810000 */
[----:B------:R-:W-:-:S04]  /*16c40*/  FMNMX.FTZ R7, R11, R14, !PT ;  /* 0x0000000e0b077209 */ /* 0x000fc80007810000 */
[----:B------:R-:W-:-:S04]  /*16c50*/  FMNMX.FTZ R14, R12, R7, !PT ;  /* 0x000000070c0e7209 */ /* 0x000fc80007810000 */
[----:B------:R-:W-:-:S04]  /*16c60*/  FMNMX.FTZ R14, R19, R14, !PT ;  /* 0x0000000e130e7209 */ /* 0x000fc80007810000 */
[----:B------:R-:W-:-:S04]  /*16c70*/  FMNMX.FTZ R7, R21, R14, !PT ;  /* 0x0000000e15077209 */ /* 0x000fc80007810000 */
[----:B------:R-:W-:Y:S02]  /*16c80*/  FMNMX.FTZ R14, R104, R7, !PT ;  /* 0x00000007680e7209 */ /* 0x000fe40007810000 */
[----:B------:R-:W-:Y:S02]  /*16c90*/  ISETP.GT.AND P0, PT, R8, 0x48, !P1 ;  /* 0x000000480800780c */ /* 0x000fe40004f04270 */
[----:B------:R-:W-:Y:S02]  /*16ca0*/  FMNMX.FTZ R14, R121, R14, !PT ;  /* 0x0000000e790e7209 */ /* 0x000fe40007810000 */
[----:B------:R-:W-:Y:S02]  /*16cb0*/  ISETP.LT.OR P0, PT, R9, 0x49, P0 ;  /* 0x000000490900780c */ /* 0x000fe40000701670 */
[----:B------:R-:W-:Y:S02]  /*16cc0*/  FMNMX.FTZ R7, R123, R14, !PT ;  /* 0x0000000e7b077209 */ /* 0x000fe40007810000 */
[----:B------:R-:W-:-:S02]  /*16cd0*/  FSEL R131, R131, -INF , !P0 ;  /* 0xff80000083837808 */ /* 0x000fc40004000000 */
[----:B------:R-:W-:-:S04]  /*16ce0*/  FMNMX.FTZ R14, R106, R7, !PT ;  /* 0x000000076a0e7209 */ /* 0x000fc80007810000 */
[----:B------:R-:W-:Y:S02]  /*16cf0*/  FMNMX.FTZ R14, R131, R14, !PT ;  /* 0x0000000e830e7209 */ /* 0x000fe40007810000 */
[----:B------:R-:W-:Y:S02]  /*16d00*/  ISETP.LT.OR P4, PT, R9, 0x52, P4 ;  /* 0x000000520900780c */ /* 0x000fe40002781670 */
[----:B------:R-:W-:Y:S02]  /*16d10*/  FSEL R135, R135, -INF , !P3 ;  /* 0xff80000087877808 */ /* 0x000fe40005800000 */
[----:B------:R-:W-:Y:S02]  /*16d20*/  FMNMX.FTZ R14, R133, R14, !PT ;  /* 0x0000000e850e7209 */ /* 0x000fe40007810000 */
[----:B------:R-:W-:Y:S02]  /*16d30*/  ISETP.GT.AND P0, PT, R8, 0x59, !P6 ;  /* 0x000000590800780c */ /* 0x000fe40007704270 */
[----:B------:R-:W-:Y:S01]  /*16d40*/  ISETP.LT.OR P5, PT, R9, 0x59, P5 ;  /* 0x000000590900780c */ /* 0x000fe20002fa1670 */
[----:B------:R-:W-:Y:S01]  /*16d50*/  ST.E desc[UR46][R16.64+0x440], R65 ;  /* 0x0004404110007985 */ /* 0x000fe2000c10192e */
[----:B------:R-:W-:-:S02]  /*16d60*/  FSEL R137, R137, -INF , !P4 ;  /* 0xff80000089897808 */ /* 0x000fc40006000000 */
[----:B------:R-:W-:Y:S01]  /*16d70*/  FMNMX.FTZ R14, R135, R14, !PT ;  /* 0x0000000e870e7209 */ /* 0x000fe20007810000 */
[----:B------:R-:W4:Y:S01]  /*16d80*/  LD.E R8, desc[UR46][R16.64+0x454] ;  /* 0x0004542e10087980 */ /* 0x000f22000c101900 */
[----:B------:R-:W-:Y:S02]  /*16d90*/  ISETP.LT.OR P0, PT, R9, 0x5a, P0 ;  /* 0x0000005a0900780c */ /* 0x000fe40000701670 */
[----:B------:R-:W-:Y:S01]  /*16da0*/  FSEL R139, R139, -INF , !P5 ;  /* 0xff8000008b8b7808 */ /* 0x000fe20006800000 */
[----:B------:R1:W-:Y:S01]  /*16db0*/  ST.E desc[UR46][R16.64+0x440], R67 ;  /* 0x0004404310007985 */ /* 0x0003e2000c10192e */
[----:B------:R-:W-:Y:S02]  /*16dc0*/  FMNMX.FTZ R14, R137, R14, !PT ;  /* 0x0000000e890e7209 */ /* 0x000fe40007810000 */
[----:B------:R-:W-:Y:S01]  /*16dd0*/  FSEL R141, R141, -INF , !P0 ;  /* 0xff8000008d8d7808 */ /* 0x000fe20004000000 */
[----:B------:R-:W3:Y:S01]  /*16de0*/  LD.E R69, desc[UR46][R16.64+0x440] ;  /* 0x0004402e10457980 */ /* 0x000ee2000c101900 */
[----:B------:R-:W-:-:S03]  /*16df0*/  FMNMX.FTZ R14, R139, R14, !PT ;  /* 0x0000000e8b0e7209 */ /* 0x000fc60007810000 */
[----:B------:R-:W5:Y:S01]  /*16e00*/  LD.E R9, desc[UR46][R16.64+0x450] ;  /* 0x0004502e10097980 */ /* 0x000f62000c101900 */
[----:B------:R-:W-:-:S03]  /*16e10*/  FMNMX.FTZ R7, R141, R14, !PT ;  /* 0x0000000e8d077209 */ /* 0x000fc60007810000 */
[----:B-1----:R-:W2:Y:S04]  /*16e20*/  LD.E R67, desc[UR46][R16.64+0x350] ;  /* 0x0003502e10437980 */ /* 0x002ea8000c101900 */
[----:B------:R-:W-:Y:S04]  /*16e30*/  ST.E desc[UR46][R16.64+0x444], R7 ;  /* 0x0004440710007985 */ /* 0x000fe8000c10192e */
[----:B------:R-:W4:Y:S04]  /*16e40*/  LD.E R14, desc[UR46][R16.64+0x444] ;  /* 0x0004442e100e7980 */ /* 0x000f28000c101900 */
[----:B------:R-:W2:Y:S01]  /*16e50*/  LD.E R65, desc[UR46][R16.64+0x360] ;  /* 0x0003602e10417980 */ /* 0x000ea2000c101900 */
[C---:B---3--:R-:W-:Y:S01]  /*16e60*/  FMUL.FTZ R18, R69.reuse, R108 ;  /* 0x0000006c45127220 */ /* 0x048fe20000410000 */
[----:B------:R-:W-:-:S04]  /*16e70*/  FSETP.NEU.FTZ.AND P0, PT, R69, -INF , PT ;  /* 0xff8000004500780b */ /* 0x000fc80003f1d000 */
[----:B------:R-:W-:-:S05]  /*16e80*/  FSEL R58, R18, RZ, P0 ;  /* 0x000000ff123a7208 */ /* 0x000fca0000000000 */
[-CC-:B------:R-:W-:Y:S02]  /*16e90*/  FFMA.FTZ R176, R43, R108.reuse, -R58.reuse ;  /* 0x0000006c2bb07223 */ /* 0x180fe4000001083a */
[----:B----4-:R-:W1:Y:S01]  /*16ea0*/  SHFL.BFLY PT, R43, R14, 0x2, 0x1f ;  /* 0x0c401f000e2b7f89 */ /* 0x010e6200000e0000 */
[-CC-:B------:R-:W-:Y:S01]  /*16eb0*/  FFMA.FTZ R153, R59, R108.reuse, -R58.reuse ;  /* 0x0000006c3b997223 */ /* 0x180fe2000001083a */
[----:B------:R-:W-:Y:S02]  /*16ec0*/  FSEL R69, R69, RZ, P0 ;  /* 0x000000ff45457208 */ /* 0x000fe40000000000 */
[----:B-1----:R-:W-:Y:S01]  /*16ed0*/  FMNMX.FTZ R14, R14, R43, !PT ;  /* 0x0000002b0e0e7209 */ /* 0x002fe20007810000 */
[-CC-:B------:R-:W-:Y:S01]  /*16ee0*/  FFMA.FTZ R154, R61, R108.reuse, -R58.reuse ;  /* 0x0000006c3d9a7223 */ /* 0x180fe2000001083a */
[-CC-:B------:R-:W-:Y:S01]  /*16ef0*/  FFMA.FTZ R189, R189, R108.reuse, -R58.reuse ;  /* 0x0000006cbdbd7223 */ /* 0x180fe2000001083a */
[-CC-:B------:R-:W-:Y:S01]  /*16f00*/  FFMA.FTZ R152, R63, R108.reuse, -R58.reuse ;  /* 0x0000006c3f987223 */ /* 0x180fe2000001083a */
[-CC-:B------:R-:W-:Y:S01]  /*16f10*/  FFMA.FTZ R188, R53, R108.reuse, -R58.reuse ;  /* 0x0000006c35bc7223 */ /* 0x180fe2000001083a */
[----:B------:R-:W1:Y:S01]  /*16f20*/  SHFL.BFLY PT, R59, R14, 0x1, 0x1f ;  /* 0x0c201f000e3b7f89 */ /* 0x000e6200000e0000 */
[----:B------:R-:W-:Y:S01]  /*16f30*/  FADD.FTZ R61, R4, -R69 ;  /* 0x80000045043d7221 */ /* 0x000fe20000010000 */
        /* <DEDUP_REMOVED lines=12> */
[----:B------:R-:W3:Y:S01]  /*17000*/  LD.E R29, desc[UR46][R16.64+0x42c] ;  /* 0x00042c2e101d7980 */ /* 0x000ee2000c101900 */
        /* <DEDUP_REMOVED lines=8> */
[-C--:B------:R-:W-:Y:S01]  /*17090*/  FFMA.FTZ R18, R55, R108.reuse, -R58 ;  /* 0x0000006c37127223 */ /* 0x080fe2000001083a */
[----:B-1----:R-:W-:Y:S01]  /*170a0*/  FMNMX.FTZ R57, R14, R59, !PT ;  /* 0x0000003b0e397209 */ /* 0x002fe20007810000 */
[----:B------:R-:W4:Y:S03]  /*170b0*/  LD.E R33, desc[UR46][R16.64+0x234] ;  /* 0x0002342e10217980 */ /* 0x000f26000c101900 */
[----:B------:R1:W-:Y:S01]  /*170c0*/  MUFU.EX2 R14, R4 ;  /* 0x00000004000e7308 */ /* 0x0003e20000000800 */
[----:B------:R-:W2:Y:S04]  /*170d0*/  LD.E R25, desc[UR46][R16.64+0x240] ;  /* 0x0002402e10197980 */ /* 0x000ea8000c101900 */
[----:B------:R-:W2:Y:S01]  /*170e0*/  LD.E R31, desc[UR46][R16.64+0x260] ;  /* 0x0002602e101f7980 */ /* 0x000ea2000c101900 */
[----:B-1----:R-:W-:-:S02]  /*170f0*/  FMUL.FTZ R4, R61, R108 ;  /* 0x0000006c3d047220 */ /* 0x002fc40000410000 */
[----:B------:R-:W-:Y:S01]  /*17100*/  MUFU.EX2 R153, R153 ;  /* 0x0000009900997308 */ /* 0x000fe20000000800 */
[CC--:B------:R-:W-:Y:S01]  /*17110*/  FMUL.FTZ R58, R57.reuse, R108.reuse ;  /* 0x0000006c393a7220 */ /* 0x0c0fe20000410000 */
[----:B------:R-:W-:Y:S01]  /*17120*/  FSETP.NEU.FTZ.AND P0, PT, R57, -INF , PT ;  /* 0xff8000003900780b */ /* 0x000fe20003f1d000 */
[----:B------:R-:W2:Y:S04]  /*17130*/  LD.E R27, desc[UR46][R16.64+0x274] ;  /* 0x0002742e101b7980 */ /* 0x000ea8000c101900 */
[----:B------:R-:W2:Y:S01]  /*17140*/  LD.E R35, desc[UR46][R16.64+0x280] ;  /* 0x0002802e10237980 */ /* 0x000ea2000c101900 */
[----:B------:R-:W5:Y:S01]  /*17150*/  MUFU.EX2 R4, R4 ;  /* 0x0000000400047308 */ /* 0x000f620000000800 */
[----:B------:R-:W-:Y:S02]  /*17160*/  FSEL R110, R58, RZ, P0 ;  /* 0x000000ff3a6e7208 */ /* 0x000fe40000000000 */
[----:B------:R-:W2:Y:S04]  /*17170*/  LD.E R37, desc[UR46][R16.64+0x294] ;  /* 0x0002942e10257980 */ /* 0x000ea8000c101900 */
[----:B------:R-:W2:Y:S01]  /*17180*/  LD.E R43, desc[UR46][R16.64+0x2c4] ;  /* 0x0002c42e102b7980 */ /* 0x000ea2000c101900 */
[----:B------:R-:W1:Y:S03]  /*17190*/  MUFU.EX2 R188, R188 ;  /* 0x000000bc00bc7308 */ /* 0x000e660000000800 */
[----:B------:R-:W2:Y:S04]  /*171a0*/  LD.E R39, desc[UR46][R16.64+0x264] ;  /* 0x0002642e10277980 */ /* 0x000ea8000c101900 */
[----:B------:R-:W2:Y:S01]  /*171b0*/  LD.E R41, desc[UR46][R16.64+0x2a4] ;  /* 0x0002a42e10297980 */ /* 0x000ea2000c101900 */
[----:B-----5:R-:W-:Y:S01]  /*171c0*/  FFMA.FTZ R9, R4, R9, R189 ;  /* 0x0000000904097223 */ /* 0x020fe200000100bd */
[----:B------:R-:W5:Y:S02]  /*171d0*/  MUFU.EX2 R7, R7 ;  /* 0x0000000700077308 */ /* 0x000f640000000800 */
[----:B------:R-:W2:Y:S01]  /*171e0*/  LD.E R45, desc[UR46][R16.64+0x2b4] ;  /* 0x0002b42e102d7980 */ /* 0x000ea2000c101900 */
[----:B------:R-:W-:Y:S01]  /*171f0*/  FADD.FTZ R9, R152, R9 ;  /* 0x0000000998097221 */ /* 0x000fe20000010000 */
[----:B------:R-:W-:-:S02]  /*17200*/  FFMA.FTZ R166, R21, R108, -R110 ;  /* 0x0000006c15a67223 */ /* 0x000fc4000001086e */
[----:B------:R-:W2:Y:S01]  /*17210*/  LD.E R49, desc[UR46][R16.64+0x2d4] ;  /* 0x0002d42e10317980 */ /* 0x000ea2000c101900 */
[----:B------:R-:W-:Y:S01]  /*17220*/  FADD.FTZ R202, R154, R9 ;  /* 0x000000099aca7221 */ /* 0x000fe20000010000 */
[----:B------:R-:W5:Y:S01]  /*17230*/  MUFU.EX2 R180, R180 ;  /* 0x000000b400b47308 */ /* 0x000f620000000800 */
[----:B------:R-:W-:Y:S01]  /*17240*/  FFMA.FTZ R21, R123, R108, -R110 ;  /* 0x0000006c7b157223 */ /* 0x000fe2000001086e */
[----:B------:R-:W2:Y:S01]  /*17250*/  LD.E R47, desc[UR46][R16.64+0x2e0] ;  /* 0x0002e02e102f7980 */ /* 0x000ea2000c101900 */
[----:B------:R-:W-:-:S03]  /*17260*/  FADD.FTZ R123, R153, R202 ;  /* 0x000000ca997b7221 */ /* 0x000fc60000010000 */
[----:B------:R-:W2:Y:S02]  /*17270*/  LD.E R51, desc[UR46][R16.64+0x2f4] ;  /* 0x0002f42e10337980 */ /* 0x000ea4000c101900 */
[----:B------:R-:W5:Y:S01]  /*17280*/  MUFU.EX2 R177, R177 ;  /* 0x000000b100b17308 */ /* 0x000f620000000800 */
[----:B-1----:R-:W-:Y:S01]  /*17290*/  FADD.FTZ R220, R188, R123 ;  /* 0x0000007bbcdc7221 */ /* 0x002fe20000010000 */
[----:B------:R-:W-:Y:S01]  /*172a0*/  FSEL R58, R57, RZ, P0 ;  /* 0x000000ff393a7208 */ /* 0x000fe20000000000 */
[----:B------:R-:W2:Y:S05]  /*172b0*/  LD.E R53, desc[UR46][R16.64+0x304] ;  /* 0x0003042e10357980 */ /* 0x000eaa000c101900 */
[----:B------:R-:W1:Y:S01]  /*172c0*/  MUFU.EX2 R176, R176 ;  /* 0x000000b000b07308 */ /* 0x000e620000000800 */
[----:B-----5:R-:W-:Y:S01]  /*172d0*/  FADD.FTZ R123, R7, R220 ;  /* 0x000000dc077b7221 */ /* 0x020fe20000010000 */
[----:B------:R-:W-:Y:S01]  /*172e0*/  FADD.FTZ R143, R5, -R58 ;  /* 0x8000003a058f7221 */ /* 0x000fe20000010000 */
[----:B------:R-:W5:Y:S04]  /*172f0*/  LD.E R69, desc[UR46][R16.64+0x330] ;  /* 0x0003302e10457980 */ /* 0x000f68000c101900 */
[----:B------:R-:W5:Y:S01]  /*17300*/  LD.E R63, desc[UR46][R16.64+0x364] ;  /* 0x0003642e103f7980 */ /* 0x000f62000c101900 */
[----:B------:R-:W1:Y:S01]  /*17310*/  MUFU.EX2 R173, R173 ;  /* 0x000000ad00ad7308 */ /* 0x000e620000000800 */
[----:B------:R-:W-:-:S02]  /*17320*/  FADD.FTZ R226, R180, R123 ;  /* 0x0000007bb4e27221 */ /* 0x000fc40000010000 */
[----:B------:R-:W5:Y:S04]  /*17330*/  LD.E R5, desc[UR46][R16.64+0x420] ;  /* 0x0004202e10057980 */ /* 0x000f68000c101900 */
[----:B------:R-:W5:Y:S01]  /*17340*/  LD.E R58, desc[UR46][R16.64+0x248] ;  /* 0x0002482e103a7980 */ /* 0x000f62000c101900 */
[----:B------:R-:W1:Y:S01]  /*17350*/  MUFU.EX2 R172, R172 ;  /* 0x000000ac00ac7308 */ /* 0x000e620000000800 */
[----:B------:R-:W-:-:S07]  /*17360*/  FADD.FTZ R123, R177, R226 ;  /* 0x000000e2b17b7221 */ /* 0x000fce0000010000 */
[----:B------:R-:W1:Y:S02]  /*17370*/  MUFU.EX2 R169, R169 ;  /* 0x000000a900a97308 */ /* 0x000e640000000800 */
[----:B-1----:R-:W-:Y:S01]  /*17380*/  FADD.FTZ R236, R176, R123 ;  /* 0x0000007bb0ec7221 */ /* 0x002fe20000010000 */
[-CC-:B------:R-:W-:Y:S01]  /*17390*/  FFMA.FTZ R183, R6, R108.reuse, -R110.reuse ;  /* 0x0000006c06b77223 */ /* 0x180fe2000001086e */
[-CC-:B------:R-:W-:Y:S01]  /*173a0*/  FFMA.FTZ R178, R20, R108.reuse, -R110.reuse ;  /* 0x0000006c14b27223 */ /* 0x180fe2000001086e */
[-CC-:B------:R-:W-:Y:S01]  /*173b0*/  FFMA.FTZ R171, R11, R108.reuse, -R110.reuse ;  /* 0x0000006c0bab7223 */ /* 0x180fe2000001086e */
[-CC-:B------:R-:W-:Y:S02]  /*173c0*/  FFMA.FTZ R174, R12, R108.reuse, -R110.reuse ;  /* 0x0000006c0cae7223 */ /* 0x180fe4000001086e */
        /* <DEDUP_REMOVED lines=19> */
[----:B------:R-:W-:Y:S01]  /*17500*/  FMUL.FTZ R121, R108, R143 ;  /* 0x0000008f6c797220 */ /* 0x000fe20000410000 */
[----:B------:R-:W1:Y:S01]  /*17510*/  MUFU.EX2 R167, R167 ;  /* 0x000000a700a77308 */ /* 0x000e620000000800 */
[----:B------:R-:W5:Y:S01]  /*17520*/  LD.E R108, desc[UR46][R16.64+0x2f8] ;  /* 0x0002f82e106c7980 */ /* 0x000f62000c101900 */
[----:B------:R-:W-:-:S03]  /*17530*/  FADD.FTZ R125, R173, R236 ;  /* 0x000000ecad7d7221 */ /* 0x000fc60000010000 */
[----:B------:R-:W5:Y:S01]  /*17540*/  LD.E R110, desc[UR46][R16.64+0x30c] ;  /* 0x00030c2e106e7980 */ /* 0x000f62000c101900 */
[----:B------:R-:W-:-:S03]  /*17550*/  FADD.FTZ R127, R172, R125 ;  /* 0x0000007dac7f7221 */ /* 0x000fc60000010000 */
[----:B------:R-:W5:Y:S01]  /*17560*/  LD.E R106, desc[UR46][R16.64+0x318] ;  /* 0x0003182e106a7980 */ /* 0x000f62000c101900 */
[----:B------:R-:W-:-:S03]  /*17570*/  FADD.FTZ R131, R169, R127 ;  /* 0x0000007fa9837221 */ /* 0x000fc60000010000 */
[----:B------:R-:W5:Y:S01]  /*17580*/  LD.E R104, desc[UR46][R16.64+0x31c] ;  /* 0x00031c2e10687980 */ /* 0x000f62000c101900 */
[----:B-1----:R-:W-:-:S03]  /*17590*/  FADD.FTZ R133, R170, R131 ;  /* 0x00000083aa857221 */ /* 0x002fc60000010000 */
[----:B------:R-:W5:Y:S01]  /*175a0*/  LD.E R55, desc[UR46][R16.64+0x314] ;  /* 0x0003142e10377980 */ /* 0x000f62000c101900 */
[----:B------:R-:W-:-:S03]  /*175b0*/  FADD.FTZ R135, R167, R133 ;  /* 0x00000085a7877221 */ /* 0x000fc60000010000 */
        /* <DEDUP_REMOVED lines=17> */
[----:B------:R-:W-:Y:S08]  /*176d0*/  MUFU.EX2 R183, R183 ;  /* 0x000000b700b77308 */ /* 0x000ff00000000800 */
[----:B------:R-:W1:Y:S08]  /*176e0*/  MUFU.EX2 R121, R121 ;  /* 0x0000007900797308 */ /* 0x000e700000000800 */
[----:B------:R-:W1:Y:S08]  /*176f0*/  MUFU.EX2 R192, R192 ;  /* 0x000000c000c07308 */ /* 0x000e700000000800 */
[----:B------:R-:W1:Y:S02]  /*17700*/  MUFU.EX2 R155, R155 ;  /* 0x0000009b009b7308 */ /* 0x000e640000000800 */
[----:B-1----:R-:W-:-:S06]  /*17710*/  FFMA.FTZ R9, R121, R8, R183 ;  /* 0x0000000879097223 */ /* 0x002fcc00000100b7 */
[----:B------:R-:W1:Y:S01]  /*17720*/  MUFU.EX2 R6, R6 ;  /* 0x0000000600067308 */ /* 0x000e620000000800 */
[----:B------:R-:W-:-:S07]  /*17730*/  FADD.FTZ R8, R192, R9 ;  /* 0x00000009c0087221 */ /* 0x000fce0000010000 */
[----:B------:R-:W1:Y:S01]  /*17740*/  MUFU.EX2 R179, R179 ;  /* 0x000000b300b37308 */ /* 0x000e620000000800 */
[----:B------:R-:W-:-:S07]  /*17750*/  FADD.FTZ R9, R155, R8 ;  /* 0x000000089b097221 */ /* 0x000fce0000010000 */
[----:B------:R-:W1:Y:S02]  /*17760*/  MUFU.EX2 R190, R190 ;  /* 0x000000be00be7308 */ /* 0x000e640000000800 */
[----:B-1----:R-:W-:-:S06]  /*17770*/  FADD.FTZ R8, R6, R9 ;  /* 0x0000000906087221 */ /* 0x002fcc0000010000 */
[----:B------:R-:W1:Y:S01]  /*17780*/  MUFU.EX2 R181, R181 ;  /* 0x000000b500b57308 */ /* 0x000e620000000800 */
[----:B------:R-:W-:-:S07]  /*17790*/  FADD.FTZ R9, R179, R8 ;  /* 0x00000008b3097221 */ /* 0x000fce0000010000 */
[----:B------:R-:W3:Y:S01]  /*177a0*/  MUFU.EX2 R182, R182 ;  /* 0x000000b600b67308 */ /* 0x000ee20000000800 */
[----:B------:R-:W-:-:S07]  /*177b0*/  FADD.FTZ R8, R190, R9 ;  /* 0x00000009be087221 */ /* 0x000fce0000010000 */
[----:B------:R-:W3:Y:S01]  /*177c0*/  MUFU.EX2 R175, R175 ;  /* 0x000000af00af7308 */ /* 0x000ee20000000800 */
[----:B-1----:R-:W-:-:S07]  /*177d0*/  FADD.FTZ R9, R181, R8 ;  /* 0x00000008b5097221 */ /* 0x002fce0000010000 */
[----:B------:R-:W1:Y:S01]  /*177e0*/  MUFU.EX2 R178, R178 ;  /* 0x000000b200b27308 */ /* 0x000e620000000800 */
[----:B---3--:R-:W-:-:S07]  /*177f0*/  FADD.FTZ R8, R182, R9 ;  /* 0x00000009b6087221 */ /* 0x008fce0000010000 */
[----:B------:R-:W3:Y:S01]  /*17800*/  MUFU.EX2 R171, R171 ;  /* 0x000000ab00ab7308 */ /* 0x000ee20000000800 */
[----:B------:R-:W-:-:S07]  /*17810*/  FADD.FTZ R9, R175, R8 ;  /* 0x00000008af097221 */ /* 0x000fce0000010000 */
[----:B------:R-:W4:Y:S01]  /*17820*/  MUFU.EX2 R174, R174 ;  /* 0x000000ae00ae7308 */ /* 0x000f220000000800 */
[----:B-1----:R-:W-:-:S07]  /*17830*/  FADD.FTZ R8, R178, R9 ;  /* 0x00000009b2087221 */ /* 0x002fce0000010000 */
[----:B------:R-:W1:Y:S01]  /*17840*/  MUFU.EX2 R168, R168 ;  /* 0x000000a800a87308 */ /* 0x000e620000000800 */
[----:B------:R-:W-:-:S07]  /*17850*/  FMUL.FTZ R145, R121, R29 ;  /* 0x0000001d79917220 */ /* 0x000fce0000410000 */
[----:B------:R-:W1:Y:S01]  /*17860*/  MUFU.EX2 R161, R161 ;  /* 0x000000a100a17308 */ /* 0x000e620000000800 */
[----:B------:R-:W-:Y:S01]  /*17870*/  FMUL.FTZ R29, R4, R24 ;  /* 0x00000018041d7220 */ /* 0x000fe20000410000 */
[----:B---3--:R-:W-:-:S06]  /*17880*/  FADD.FTZ R9, R171, R8 ;  /* 0x00000008ab097221 */ /* 0x008fcc0000010000 */
[----:B------:R-:W3:Y:S08]  /*17890*/  MUFU.EX2 R165, R165 ;  /* 0x000000a500a57308 */ /* 0x000ef00000000800 */
[----:B------:R-:W3:Y:S01]  /*178a0*/  MUFU.EX2 R166, R166 ;  /* 0x000000a600a67308 */ /* 0x000ee20000000800 */
[----:B------:R1:W-:Y:S01]  /*178b0*/  ST.E desc[UR46][R16.64+0x230], R29 ;  /* 0x0002301d10007985 */ /* 0x0003e2000c10192e */
[----:B----4-:R-:W-:-:S06]  /*178c0*/  FADD.FTZ R8, R174, R9 ;  /* 0x00000009ae087221 */ /* 0x010fcc0000010000 */
[----:B------:R-:W4:Y:S01]  /*178d0*/  MUFU.EX2 R162, R162 ;  /* 0x000000a200a27308 */ /* 0x000f220000000800 */
[C---:B------:R-:W-:Y:S01]  /*178e0*/  FMUL.FTZ R33, R4.reuse, R33 ;  /* 0x0000002104217220 */ /* 0x040fe20000410000 */
[C---:B--2---:R-:W-:Y:S01]  /*178f0*/  FMUL.FTZ R25, R4.reuse, R25 ;  /* 0x0000001904197220 */ /* 0x044fe20000410000 */
[----:B------:R-:W-:-:S05]  /*17900*/  FMUL.FTZ R31, R4, R31 ;  /* 0x0000001f041f7220 */ /* 0x000fca0000410000 */
[----:B------:R-:W2:Y:S01]  /*17910*/  MUFU.EX2 R159, R159 ;  /* 0x0000009f009f7308 */ /* 0x000ea20000000800 */
[C---:B-1----:R-:W-:Y:S01]  /*17920*/  FMUL.FTZ R29, R4.reuse, R36 ;  /* 0x00000024041d7220 */ /* 0x042fe20000410000 */
[----:B------:R-:W-:Y:S01]  /*17930*/  FMUL.FTZ R27, R4, R27 ;  /* 0x0000001b041b7220 */ /* 0x000fe20000410000 */
[----:B------:R-:W-:-:S05]  /*17940*/  FADD.FTZ R135, R168, R135 ;  /* 0x00000087a8877221 */ /* 0x000fca0000010000 */
[----:B------:R-:W1:Y:S01]  /*17950*/  MUFU.EX2 R157, R157 ;  /* 0x0000009d009d7308 */ /* 0x000e620000000800 */
[----:B------:R-:W-:Y:S01]  /*17960*/  FADD.FTZ R9, R161, R8 ;  /* 0x00000008a1097221 */ /* 0x000fe20000010000 */
[----:B------:R4:W-:Y:S06]  /*17970*/  ST.E desc[UR46][R16.64+0x234], R33 ;  /* 0x0002342110007985 */ /* 0x0009ec000c10192e */
[----:B------:R-:W1:Y:S01]  /*17980*/  MUFU.EX2 R164, R164 ;  /* 0x000000a400a47308 */ /* 0x000e620000000800 */
[----:B------:R2:W-:Y:S01]  /*17990*/  ST.E desc[UR46][R16.64+0x240], R25 ;  /* 0x0002401910007985 */ /* 0x0005e2000c10192e */
[----:B---3--:R-:W-:-:S03]  /*179a0*/  FADD.FTZ R135, R165, R135 ;  /* 0x00000087a5877221 */ /* 0x008fc60000010000 */
[----:B------:R3:W-:Y:S03]  /*179b0*/  ST.E desc[UR46][R16.64+0x260], R31 ;  /* 0x0002601f10007985 */ /* 0x0007e6000c10192e */
[----:B------:R-:W5:Y:S01]  /*179c0*/  MUFU.EX2 R23, R23 ;  /* 0x0000001700177308 */ /* 0x000f620000000800 */
[----:B------:R1:W-:Y:S01]  /*179d0*/  ST.E desc[UR46][R16.64+0x270], R29 ;  /* 0x0002701d10007985 */ /* 0x0003e2000c10192e */
[----:B----4-:R-:W-:-:S03]  /*179e0*/  FMUL.FTZ R33, R4, R40 ;  /* 0x0000002804217220 */ /* 0x010fc60000410000 */
[----:B------:R4:W-:Y:S03]  /*179f0*/  ST.E desc[UR46][R16.64+0x274], R27 ;  /* 0x0002741b10007985 */ /* 0x0009e6000c10192e */
[----:B------:R-:W5:Y:S01]  /*17a00*/  MUFU.EX2 R21, R21 ;  /* 0x0000001500157308 */ /* 0x000f620000000800 */
[C---:B--2---:R-:W-:Y:S01]  /*17a10*/  FMUL.FTZ R25, R4.reuse, R28 ;  /* 0x0000001c04197220 */ /* 0x044fe20000410000 */
[----:B---3--:R-:W-:Y:S01]  /*17a20*/  FMUL.FTZ R31, R4, R46 ;  /* 0x0000002e041f7220 */ /* 0x008fe20000410000 */
[----:B------:R-:W-:Y:S01]  /*17a30*/  FADD.FTZ R8, R166, R9 ;  /* 0x00000009a6087221 */ /* 0x000fe20000010000 */
[----:B-1----:R-:W-:-:S04]  /*17a40*/  FMUL.FTZ R29, R4, R42 ;  /* 0x0000002a041d7220 */ /* 0x002fc80000410000 */
[----:B------:R-:W1:Y:S01]  /*17a50*/  MUFU.EX2 R160, R160 ;  /* 0x000000a000a07308 */ /* 0x000e620000000800 */
[----:B----4-:R-:W-:Y:S01]  /*17a60*/  FMUL.FTZ R27, R4, R44 ;  /* 0x0000002c041b7220 */ /* 0x010fe20000410000 */
[----:B------:R-:W-:Y:S01]  /*17a70*/  FADD.FTZ R135, R162, R135 ;  /* 0x00000087a2877221 */ /* 0x000fe20000010000 */
[----:B------:R2:W-:Y:S05]  /*17a80*/  ST.E desc[UR46][R16.64+0x284], R25 ;  /* 0x0002841910007985 */ /* 0x0005ea000c10192e */
[----:B------:R-:W3:Y:S01]  /*17a90*/  MUFU.EX2 R156, R156 ;  /* 0x0000009c009c7308 */ /* 0x000ee20000000800 */
[----:B------:R4:W-:Y:S01]  /*17aa0*/  ST.E desc[UR46][R16.64+0x290], R33 ;  /* 0x0002902110007985 */ /* 0x0009e2000c10192e */
[----:B------:R-:W-:Y:S01]  /*17ab0*/  FADD.FTZ R9, R159, R8 ;  /* 0x000000089f097221 */ /* 0x000fe20000010000 */
[C---:B------:R-:W-:Y:S01]  /*17ac0*/  FMUL.FTZ R35, R4.reuse, R35 ;  /* 0x0000002304237220 */ /* 0x040fe20000410000 */
[C---:B------:R-:W-:Y:S01]  /*17ad0*/  FMUL.FTZ R37, R4.reuse, R37 ;  /* 0x0000002504257220 */ /* 0x040fe20000410000 */
[----:B------:R1:W-:Y:S03]  /*17ae0*/  ST.E desc[UR46][R16.64+0x2b0], R27 ;  /* 0x0002b01b10007985 */ /* 0x0003e6000c10192e */
[----:B------:R-:W3:Y:S01]  /*17af0*/  MUFU.EX2 R15, R15 ;  /* 0x0000000f000f7308 */ /* 0x000ee20000000800 */
[----:B------:R1:W-:Y:S01]  /*17b00*/  ST.E desc[UR46][R16.64+0x2c0], R29 ;  /* 0x0002c01d10007985 */ /* 0x0003e2000c10192e */
[----:B--2---:R-:W-:-:S03]  /*17b10*/  FMUL.FTZ R25, R4, R48 ;  /* 0x0000003004197220 */ /* 0x004fc60000410000 */
[----:B------:R2:W-:Y:S01]  /*17b20*/  ST.E desc[UR46][R16.64+0x2d0], R31 ;  /* 0x0002d01f10007985 */ /* 0x0005e2000c10192e */
[C---:B----4-:R-:W-:Y:S02]  /*17b30*/  FMUL.FTZ R33, R4.reuse, R50 ;  /* 0x0000003204217220 */ /* 0x050fe40000410000 */
[----:B------:R-:W4:Y:S01]  /*17b40*/  MUFU.EX2 R19, R19 ;  /* 0x0000001300137308 */ /* 0x000f220000000800 */
[C---:B-1----:R-:W-:Y:S01]  /*17b50*/  FMUL.FTZ R27, R4.reuse, R52 ;  /* 0x00000034041b7220 */ /* 0x042fe20000410000 */
[----:B------:R-:W-:Y:S01]  /*17b60*/  FADD.FTZ R135, R157, R135 ;  /* 0x000000879d877221 */ /* 0x000fe20000010000 */
[C---:B------:R-:W-:Y:S01]  /*17b70*/  FMUL.FTZ R29, R4.reuse, R56 ;  /* 0x00000038041d7220 */ /* 0x040fe20000410000 */
[----:B--2---:R-:W-:-:S04]  /*17b80*/  FMUL.FTZ R31, R4, R54 ;  /* 0x00000036041f7220 */ /* 0x004fc80000410000 */
[----:B------:R-:W1:Y:S01]  /*17b90*/  MUFU.EX2 R20, R20 ;  /* 0x0000001400147308 */ /* 0x000e620000000800 */
[----:B------:R-:W-:Y:S01]  /*17ba0*/  FADD.FTZ R8, R164, R9 ;  /* 0x00000009a4087221 */ /* 0x000fe20000010000 */
[----:B------:R2:W-:Y:S01]  /*17bb0*/  ST.E desc[UR46][R16.64+0x280], R35 ;  /* 0x0002802310007985 */ /* 0x0005e2000c10192e */
[C---:B------:R-:W-:Y:S01]  /*17bc0*/  FMUL.FTZ R39, R4.reuse, R39 ;  /* 0x0000002704277220 */ /* 0x040fe20000410000 */
[C---:B------:R-:W-:Y:S01]  /*17bd0*/  FMUL.FTZ R41, R4.reuse, R41 ;  /* 0x0000002904297220 */ /* 0x040fe20000410000 */
[----:B-----5:R-:W-:Y:S01]  /*17be0*/  FMUL.FTZ R5, R4, R5 ;  /* 0x0000000504057220 */ /* 0x020fe20000410000 */
[----:B------:R5:W-:Y:S02]  /*17bf0*/  ST.E desc[UR46][R16.64+0x294], R37 ;  /* 0x0002942510007985 */ /* 0x000be4000c10192e */
[----:B------:R-:W1:Y:S02]  /*17c00*/  MUFU.EX2 R18, R18 ;  /* 0x0000001200127308 */ /* 0x000e640000000800 */
[----:B------:R3:W-:Y:S01]  /*17c10*/  ST.E desc[UR46][R16.64+0x2e4], R25 ;  /* 0x0002e41910007985 */ /* 0x0007e2000c10192e */
[----:B------:R-:W-:-:S03]  /*17c20*/  FADD.FTZ R135, R23, R135 ;  /* 0x0000008717877221 */ /* 0x000fc60000010000 */
[----:B------:R4:W-:Y:S01]  /*17c30*/  ST.E desc[UR46][R16.64+0x2f0], R33 ;  /* 0x0002f02110007985 */ /* 0x0009e2000c10192e */
[C---:B--2---:R-:W-:Y:S01]  /*17c40*/  FMUL.FTZ R35, R121.reuse, R72 ;  /* 0x0000004879237220 */ /* 0x044fe20000410000 */
[----:B------:R-:W2:Y:S02]  /*17c50*/  MUFU.EX2 R11, R11 ;  /* 0x0000000b000b7308 */ /* 0x000ea40000000800 */
[----:B------:R1:W-:Y:S01]  /*17c60*/  ST.E desc[UR46][R16.64+0x300], R27 ;  /* 0x0003001b10007985 */ /* 0x0003e2000c10192e */
[----:B-----5:R-:W-:-:S03]  /*17c70*/  FMUL.FTZ R37, R121, R70 ;  /* 0x0000004679257220 */ /* 0x020fc60000410000 */
[----:B------:R5:W-:Y:S01]  /*17c80*/  ST.E desc[UR46][R16.64+0x310], R29 ;  /* 0x0003101d10007985 */ /* 0x000be2000c10192e */
[----:B---3--:R-:W-:-:S03]  /*17c90*/  FMUL.FTZ R25, R121, R62 ;  /* 0x0000003e79197220 */ /* 0x008fc60000410000 */
[----:B------:R3:W-:Y:S01]  /*17ca0*/  ST.E desc[UR46][R16.64+0x320], R31 ;  /* 0x0003201f10007985 */ /* 0x0007e2000c10192e */
[----:B----4-:R-:W-:Y:S01]  /*17cb0*/  FMUL.FTZ R33, R121, R66 ;  /* 0x0000004279217220 */ /* 0x010fe20000410000 */
[----:B------:R-:W-:Y:S01]  /*17cc0*/  FADD.FTZ R9, R21, R8 ;  /* 0x0000000815097221 */ /* 0x000fe20000010000 */
[C---:B-1----:R-:W-:Y:S01]  /*17cd0*/  FMUL.FTZ R27, R121.reuse, R60 ;  /* 0x0000003c791b7220 */ /* 0x042fe20000410000 */
[C---:B-----5:R-:W-:Y:S01]  /*17ce0*/  FMUL.FTZ R29, R121.reuse, R58 ;  /* 0x0000003a791d7220 */ /* 0x060fe20000410000 */
[----:B---3--:R-:W-:Y:S01]  /*17cf0*/  FMUL.FTZ R31, R121, R74 ;  /* 0x0000004a791f7220 */ /* 0x008fe20000410000 */
[----:B------:R-:W1:Y:S01]  /*17d00*/  MUFU.EX2 R12, R12 ;  /* 0x0000000c000c7308 */ /* 0x000e620000000800 */
[----:B------:R-:W-:Y:S01]  /*17d10*/  FADD.FTZ R135, R160, R135 ;  /* 0x00000087a0877221 */ /* 0x000fe20000010000 */
[----:B------:R3:W-:Y:S01]  /*17d20*/  ST.E desc[UR46][R16.64+0x264], R39 ;  /* 0x0002642710007985 */ /* 0x0007e2000c10192e */
[----:B------:R-:W-:-:S03]  /*17d30*/  FADD.FTZ R9, R156, R9 ;  /* 0x000000099c097221 */ /* 0x000fc60000010000 */
[----:B------:R4:W-:Y:S02]  /*17d40*/  ST.E desc[UR46][R16.64+0x2a4], R41 ;  /* 0x0002a42910007985 */ /* 0x0009e4000c10192e */
[----:B------:R-:W5:Y:S02]  /*17d50*/  MUFU.EX2 R13, R13 ;  /* 0x0000000d000d7308 */ /* 0x000f640000000800 */
[----:B------:R2:W-:Y:S04]  /*17d60*/  ST.E desc[UR46][R16.64+0x420], R5 ;  /* 0x0004200510007985 */ /* 0x0005e8000c10192e */
[----:B------:R1:W-:Y:S01]  /*17d70*/  ST.E desc[UR46][R16.64+0x238], R25 ;  /* 0x0002381910007985 */ /* 0x0003e2000c10192e */
[----:B---3--:R-:W-:-:S03]  /*17d80*/  FMUL.FTZ R39, R121, R68 ;  /* 0x0000004479277220 */ /* 0x008fc60000410000 */
[----:B------:R3:W-:Y:S01]  /*17d90*/  ST.E desc[UR46][R16.64+0x23c], R27 ;  /* 0x00023c1b10007985 */ /* 0x0007e2000c10192e */
[----:B----4-:R-:W-:-:S03]  /*17da0*/  FMUL.FTZ R41, R121, R82 ;  /* 0x0000005279297220 */ /* 0x010fc60000410000 */
[----:B------:R4:W-:Y:S01]  /*17db0*/  ST.E desc[UR46][R16.64+0x248], R29 ;  /* 0x0002481d10007985 */ /* 0x0009e2000c10192e */
[----:B--2---:R-:W-:-:S03]  /*17dc0*/  FMUL.FTZ R5, R121, R64 ;  /* 0x0000004079057220 */ /* 0x004fc60000410000 */
[----:B------:R2:W-:Y:S01]  /*17dd0*/  ST.E desc[UR46][R16.64+0x24c], R31 ;  /* 0x00024c1f10007985 */ /* 0x0005e2000c10192e */
[----:B-1----:R-:W-:-:S03]  /*17de0*/  FMUL.FTZ R25, R121, R80 ;  /* 0x0000005079197220 */ /* 0x002fc60000410000 */
[----:B------:R1:W-:Y:S01]  /*17df0*/  ST.E desc[UR46][R16.64+0x258], R33 ;  /* 0x0002582110007985 */ /* 0x0003e2000c10192e */
[----:B---3--:R-:W-:-:S03]  /*17e00*/  FMUL.FTZ R27, R121, R86 ;  /* 0x00000056791b7220 */ /* 0x008fc60000410000 */
[----:B------:R3:W-:Y:S01]  /*17e10*/  ST.E desc[UR46][R16.64+0x25c], R35 ;  /* 0x00025c2310007985 */ /* 0x0007e2000c10192e */
[----:B----4-:R-:W-:-:S03]  /*17e20*/  FMUL.FTZ R29, R121, R84 ;  /* 0x00000054791d7220 */ /* 0x010fc60000410000 */
[----:B------:R4:W-:Y:S01]  /*17e30*/  ST.E desc[UR46][R16.64+0x268], R37 ;  /* 0x0002682510007985 */ /* 0x0009e2000c10192e */
[C---:B--2---:R-:W-:Y:S01]  /*17e40*/  FMUL.FTZ R31, R121.reuse, R78 ;  /* 0x0000004e791f7220 */ /* 0x044fe20000410000 */
[C---:B-1----:R-:W-:Y:S01]  /*17e50*/  FMUL.FTZ R33, R121.reuse, R76 ;  /* 0x0000004c79217220 */ /* 0x042fe20000410000 */
[----:B------:R-:W1:Y:S01]  /*17e60*/  MUFU.EX2 R8, R139 ;  /* 0x0000008b00087308 */ /* 0x000e620000000800 */
[----:B---3--:R-:W-:Y:S01]  /*17e70*/  FMUL.FTZ R35, R121, R98 ;  /* 0x0000006279237220 */ /* 0x008fe20000410000 */
[----:B------:R-:W-:Y:S01]  /*17e80*/  FADD.FTZ R137, R15, R135 ;  /* 0x000000870f897221 */ /* 0x000fe20000010000 */
[----:B----4-:R-:W-:Y:S01]  /*17e90*/  FMUL.FTZ R37, R121, R96 ;  /* 0x0000006079257220 */ /* 0x010fe20000410000 */
[----:B------:R-:W-:Y:S01]  /*17ea0*/  FADD.FTZ R135, R19, R9 ;  /* 0x0000000913877221 */ /* 0x000fe20000010000 */
[----:B------:R2:W-:Y:S03]  /*17eb0*/  ST.E desc[UR46][R16.64+0x26c], R39 ;  /* 0x00026c2710007985 */ /* 0x0005e6000c10192e */
[----:B------:R-:W3:Y:S01]  /*17ec0*/  MUFU.EX2 R9, R141 ;  /* 0x0000008d00097308 */ /* 0x000ee20000000800 */
[----:B------:R4:W-:Y:S01]  /*17ed0*/  ST.E desc[UR46][R16.64+0x278], R5 ;  /* 0x0002780510007985 */ /* 0x0009e2000c10192e */
[----:B------:R-:W-:-:S03]  /*17ee0*/  FADD.FTZ R135, R20, R135 ;  /* 0x0000008714877221 */ /* 0x000fc60000010000 */
[----:B------:R5:W-:Y:S04]  /*17ef0*/  ST.E desc[UR46][R16.64+0x27c], R25 ;  /* 0x00027c1910007985 */ /* 0x000be8000c10192e */
[----:B------:R1:W-:Y:S01]  /*17f00*/  ST.E desc[UR46][R16.64+0x288], R27 ;  /* 0x0002881b10007985 */ /* 0x0003e2000c10192e */
[----:B--2---:R-:W-:-:S03]  /*17f10*/  FMUL.FTZ R39, R121, R94 ;  /* 0x0000005e79277220 */ /* 0x004fc60000410000 */
[----:B------:R2:W-:Y:S01]  /*17f20*/  ST.E desc[UR46][R16.64+0x28c], R29 ;  /* 0x00028c1d10007985 */ /* 0x0005e2000c10192e */
[----:B----4-:R-:W-:-:S03]  /*17f30*/  FMUL.FTZ R5, R121, R92 ;  /* 0x0000005c79057220 */ /* 0x010fc60000410000 */
[----:B------:R4:W-:Y:S01]  /*17f40*/  ST.E desc[UR46][R16.64+0x298], R41 ;  /* 0x0002982910007985 */ /* 0x0009e2000c10192e */
[----:B-----5:R-:W-:-:S03]  /*17f50*/  FMUL.FTZ R25, R121, R88 ;  /* 0x0000005879197220 */ /* 0x020fc60000410000 */
[----:B------:R5:W-:Y:S01]  /*17f60*/  ST.E desc[UR46][R16.64+0x29c], R31 ;  /* 0x00029c1f10007985 */ /* 0x000be2000c10192e */
[----:B-1----:R-:W-:-:S03]  /*17f70*/  FMUL.FTZ R27, R121, R90 ;  /* 0x0000005a791b7220 */ /* 0x002fc60000410000 */
[----:B------:R1:W-:Y:S01]  /*17f80*/  ST.E desc[UR46][R16.64+0x2a8], R33 ;  /* 0x0002a82110007985 */ /* 0x0003e2000c10192e */
[----:B--2---:R-:W-:-:S03]  /*17f90*/  FMUL.FTZ R29, R121, R102 ;  /* 0x00000066791d7220 */ /* 0x004fc60000410000 */
[----:B------:R2:W-:Y:S01]  /*17fa0*/  ST.E desc[UR46][R16.64+0x2ac], R35 ;  /* 0x0002ac2310007985 */ /* 0x0005e2000c10192e */
[----:B----4-:R-:W-:-:S03]  /*17fb0*/  FMUL.FTZ R41, R121, R100 ;  /* 0x0000006479297220 */ /* 0x010fc60000410000 */
[----:B------:R4:W-:Y:S01]  /*17fc0*/  ST.E desc[UR46][R16.64+0x2b8], R37 ;  /* 0x0002b82510007985 */ /* 0x0009e2000c10192e */
[C---:B-----5:R-:W-:Y:S01]  /*17fd0*/  FMUL.FTZ R31, R121.reuse, R116 ;  /* 0x00000074791f7220 */ /* 0x060fe20000410000 */
[C---:B-1----:R-:W-:Y:S01]  /*17fe0*/  FMUL.FTZ R33, R121.reuse, R108 ;  /* 0x0000006c79217220 */ /* 0x042fe20000410000 */
[C---:B--2---:R-:W-:Y:S01]  /*17ff0*/  FMUL.FTZ R35, R121.reuse, R114 ;  /* 0x0000007279237220 */ /* 0x044fe20000410000 */
[----:B----4-:R-:W-:Y:S01]  /*18000*/  FMUL.FTZ R37, R121, R112 ;  /* 0x0000007079257220 */ /* 0x010fe20000410000 */
[----:B------:R-:W-:Y:S01]  /*18010*/  FADD.FTZ R137, R18, R137 ;  /* 0x0000008912897221 */ /* 0x000fe20000010000 */
[----:B------:R1:W-:Y:S01]  /*18020*/  ST.E desc[UR46][R16.64+0x2bc], R39 ;  /* 0x0002bc2710007985 */ /* 0x0003e2000c10192e */
[----:B------:R-:W-:-:S03]  /*18030*/  FADD.FTZ R135, R11, R135 ;  /* 0x000000870b877221 */ /* 0x000fc60000010000 */
[----:B------:R2:W-:Y:S01]  /*18040*/  ST.E desc[UR46][R16.64+0x2c8], R5 ;  /* 0x0002c80510007985 */ /* 0x0005e2000c10192e */
[----:B------:R-:W-:-:S03]  /*18050*/  FADD.FTZ R137, R14, R137 ;  /* 0x000000890e897221 */ /* 0x000fc60000010000 */
[----:B------:R4:W-:Y:S04]  /*18060*/  ST.E desc[UR46][R16.64+0x2cc], R25 ;  /* 0x0002cc1910007985 */ /* 0x0009e8000c10192e */
[----:B------:R5:W-:Y:S01]  /*18070*/  ST.E desc[UR46][R16.64+0x2d8], R27 ;  /* 0x0002d81b10007985 */ /* 0x000be2000c10192e */
[----:B-1----:R-:W-:-:S03]  /*18080*/  FMUL.FTZ R39, R121, R110 ;  /* 0x0000006e79277220 */ /* 0x002fc60000410000 */
        /* <DEDUP_REMOVED lines=11> */
[C---:B----4-:R-:W-:Y:S01]  /*18140*/  FMUL.FTZ R31, R121.reuse, R124 ;  /* 0x0000007c791f7220 */ /* 0x050fe20000410000 */
[C---:B-----5:R-:W-:Y:S01]  /*18150*/  FMUL.FTZ R33, R121.reuse, R118 ;  /* 0x0000007679217220 */ /* 0x060fe20000410000 */
[C---:B-1----:R-:W-:Y:S01]  /*18160*/  FMUL.FTZ R35, R121.reuse, R122 ;  /* 0x0000007a79237220 */ /* 0x042fe20000410000 */
[----:B--2---:R-:W-:Y:S01]  /*18170*/  FMUL.FTZ R37, R121, R120 ;  /* 0x0000007879257220 */ /* 0x004fe20000410000 */
        /* <DEDUP_REMOVED lines=23> */
[----:B------:R1:W-:Y:S01]  /*182f0*/  ST.E desc[UR46][R16.64+0x450], R137 ;  /* 0x0004508910007985 */ /* 0x0003e2000c10192e */
[C---:B------:R-:W-:Y:S01]  /*18300*/  FMUL.FTZ R143, R4.reuse, R30 ;  /* 0x0000001e048f7220 */ /* 0x040fe20000410000 */
[----:B---3--:R-:W-:Y:S01]  /*18310*/  FADD.FTZ R135, R9, R135 ;  /* 0x0000008709877221 */ /* 0x008fe20000010000 */
[C---:B------:R-:W-:Y:S01]  /*18320*/  FMUL.FTZ R139, R4.reuse, R32 ;  /* 0x00000020048b7220 */ /* 0x040fe20000410000 */
[----:B------:R2:W-:Y:S01]  /*18330*/  ST.E desc[UR46][R16.64+0x444], R57 ;  /* 0x0004443910007985 */ /* 0x0005e2000c10192e */
[C---:B------:R-:W-:Y:S01]  /*18340*/  FMUL.FTZ R141, R4.reuse, R34 ;  /* 0x00000022048d7220 */ /* 0x040fe20000410000 */
[C---:B------:R-:W-:Y:S01]  /*18350*/  FMUL.FTZ R45, R4.reuse, R45 ;  /* 0x0000002d042d7220 */ /* 0x040fe20000410000 */
[C---:B------:R-:W-:Y:S01]  /*18360*/  FMUL.FTZ R43, R4.reuse, R43 ;  /* 0x0000002b042b7220 */ /* 0x040fe20000410000 */
[----:B------:R3:W-:Y:S01]  /*18370*/  ST.E desc[UR46][R16.64+0x35c], R39 ;  /* 0x00035c2710007985 */ /* 0x0007e2000c10192e */
[C---:B------:R-:W-:Y:S01]  /*18380*/  FMUL.FTZ R49, R4.reuse, R49 ;  /* 0x0000003104317220 */ /* 0x040fe20000410000 */
[C---:B------:R-:W-:Y:S01]  /*18390*/  FMUL.FTZ R47, R4.reuse, R47 ;  /* 0x0000002f042f7220 */ /* 0x040fe20000410000 */
[C---:B------:R-:W-:Y:S01]  /*183a0*/  FMUL.FTZ R51, R4.reuse, R51 ;  /* 0x0000003304337220 */ /* 0x040fe20000410000 */
[----:B------:R4:W-:Y:S01]  /*183b0*/  ST.E desc[UR46][R16.64+0x368], R5 ;  /* 0x0003680510007985 */ /* 0x0009e2000c10192e */
[C---:B-1----:R-:W-:Y:S01]  /*183c0*/  FMUL.FTZ R137, R4.reuse, R26 ;  /* 0x0000001a04897220 */ /* 0x042fe20000410000 */
[C---:B------:R-:W-:Y:S01]  /*183d0*/  FMUL.FTZ R53, R4.reuse, R53 ;  /* 0x0000003504357220 */ /* 0x040fe20000410000 */
[C---:B------:R-:W-:Y:S01]  /*183e0*/  FMUL.FTZ R55, R4.reuse, R55 ;  /* 0x0000003704377220 */ /* 0x040fe20000410000 */
[----:B------:R1:W-:Y:S01]  /*183f0*/  ST.E desc[UR46][R16.64+0x36c], R25 ;  /* 0x00036c1910007985 */ /* 0x0003e2000c10192e */
[C---:B--2---:R-:W-:Y:S01]  /*18400*/  FMUL.FTZ R57, R4.reuse, R38 ;  /* 0x0000002604397220 */ /* 0x044fe20000410000 */
[C---:B------:R-:W-:Y:S01]  /*18410*/  FMUL.FTZ R77, R4.reuse, R77 ;  /* 0x0000004d044d7220 */ /* 0x040fe20000410000 */
        /* <DEDUP_REMOVED lines=37> */
[C---:B---3--:R-:W-:Y:S01]  /*18670*/  FMUL.FTZ R39, R121.reuse, R216 ;  /* 0x000000d879277220 */ /* 0x048fe20000410000 */
[C---:B----4-:R-:W-:Y:S01]  /*18680*/  FMUL.FTZ R5, R121.reuse, R202 ;  /* 0x000000ca79057220 */ /* 0x050fe20000410000 */
[C---:B-1----:R-:W-:Y:S01]  /*18690*/  FMUL.FTZ R25, R121.reuse, R218 ;  /* 0x000000da79197220 */ /* 0x042fe20000410000 */
[C---:B--2---:R-:W-:Y:S01]  /*186a0*/  FMUL.FTZ R27, R121.reuse, R222 ;  /* 0x000000de791b7220 */ /* 0x044fe20000410000 */
[C---:B-----5:R-:W-:Y:S01]  /*186b0*/  FMUL.FTZ R29, R121.reuse, R220 ;  /* 0x000000dc791d7220 */ /* 0x060fe20000410000 */
        /* <DEDUP_REMOVED lines=61> */
[----:B------:R-:W-:Y:S04]  /*18a90*/  ST.E desc[UR46][R16.64+0x3d8], R41 ;  /* 0x0003d82910007985 */ /* 0x000fe8000c10192e */
[----:B------:R5:W-:Y:S04]  /*18aa0*/  ST.E desc[UR46][R16.64+0x3dc], R31 ;  /* 0x0003dc1f10007985 */ /* 0x000be8000c10192e */
[----:B------:R5:W-:Y:S04]  /*18ab0*/  ST.E desc[UR46][R16.64+0x3e8], R33 ;  /* 0x0003e82110007985 */ /* 0x000be8000c10192e */
[----:B------:R5:W-:Y:S04]  /*18ac0*/  ST.E desc[UR46][R16.64+0x3ec], R35 ;  /* 0x0003ec2310007985 */ /* 0x000be8000c10192e */
[----:B------:R-:W-:Y:S04]  /*18ad0*/  ST.E desc[UR46][R16.64+0x3f8], R123 ;  /* 0x0003f87b10007985 */ /* 0x000fe8000c10192e */
[----:B------:R5:W-:Y:S04]  /*18ae0*/  ST.E desc[UR46][R16.64+0x3fc], R37 ;  /* 0x0003fc2510007985 */ /* 0x000be8000c10192e */
[----:B------:R5:W-:Y:S04]  /*18af0*/  ST.E desc[UR46][R16.64+0x408], R125 ;  /* 0x0004087d10007985 */ /* 0x000be8000c10192e */
[----:B------:R5:W-:Y:S04]  /*18b00*/  ST.E desc[UR46][R16.64+0x40c], R127 ;  /* 0x00040c7f10007985 */ /* 0x000be8000c10192e */
[----:B------:R5:W-:Y:S04]  /*18b10*/  ST.E desc[UR46][R16.64+0x418], R129 ;  /* 0x0004188110007985 */ /* 0x000be8000c10192e */
[----:B------:R5:W-:Y:S04]  /*18b20*/  ST.E desc[UR46][R16.64+0x41c], R131 ;  /* 0x00041c8310007985 */ /* 0x000be8000c10192e */
[----:B------:R5:W-:Y:S01]  /*18b30*/  ST.E desc[UR46][R16.64+0x428], R133 ;  /* 0x0004288510007985 */ /* 0x000be2000c10192e */
[----:B------:R3:W-:Y:S06]  /*18b40*/  BAR.SYNC.DEFER_BLOCKING R205, 0x100 ;  /* 0x000400cd0000751d */ /* 0x0007ec0000010000 */
[----:B-1----:R-:W5:Y:S04]  /*18b50*/  LD.E R5, desc[UR46][R16.64+0x230] ;  /* 0x0002302e10057980 */ /* 0x002f68000c101900 */
[----:B--2---:R-:W2:Y:S04]  /*18b60*/  LD.E R25, desc[UR46][R16.64+0x234] ;  /* 0x0002342e10197980 */ /* 0x004ea8000c101900 */
[----:B---3--:R-:W3:Y:S04]  /*18b70*/  LD.E R27, desc[UR46][R16.64+0x238] ;  /* 0x0002382e101b7980 */ /* 0x008ee8000c101900 */
[----:B----4-:R-:W4:Y:S04]  /*18b80*/  LD.E R29, desc[UR46][R16.64+0x23c] ;  /* 0x00023c2e101d7980 */ /* 0x010f28000c101900 */
[----:B-----5:R-:W5:Y:S04]  /*18b90*/  LD.E R31, desc[UR46][R16.64+0x240] ;  /* 0x0002402e101f7980 */ /* 0x020f68000c101900 */
        /* <DEDUP_REMOVED lines=124> */
[----:B------:R-:W-:Y:S04]  /*19360*/  ST.E desc[UR46][R16.64+0x230], R5 ;  /* 0x0002300510007985 */ /* 0x000fe8000c10192e */
[----:B--2---:R-:W-:Y:S04]  /*19370*/  ST.E desc[UR46][R16.64+0x234], R25 ;  /* 0x0002341910007985 */ /* 0x004fe8000c10192e */
[----:B---3--:R-:W-:Y:S04]  /*19380*/  ST.E desc[UR46][R16.64+0x238], R27 ;  /* 0x0002381b10007985 */ /* 0x008fe8000c10192e */
[----:B----4-:R-:W-:Y:S04]  /*19390*/  ST.E desc[UR46][R16.64+0x23c], R29 ;  /* 0x00023c1d10007985 */ /* 0x010fe8000c10192e */
[----:B-----5:R-:W-:Y:S04]  /*193a0*/  ST.E desc[UR46][R16.64+0x240], R31 ;  /* 0x0002401f10007985 */ /* 0x020fe8000c10192e */
        /* <DEDUP_REMOVED lines=123> */
[----:B-1----:R-:W5:Y:S04]  /*19b60*/  LD.E.64 R4, desc[UR46][R16.64+0xa8] ;  /* 0x0000a82e10047980 */ /* 0x002f68000c101b00 */
[----:B------:R-:W5:Y:S04]  /*19b70*/  LDL R193, [R1+0x88] ;  /* 0x0000880001c17983 */ /* 0x000f680000100800 */
[----:B--2---:R-:W2:Y:S04]  /*19b80*/  LD.E R24, desc[UR46][R16.64+0x230] ;  /* 0x0002302e10187980 */ /* 0x004ea8000c101900 */
[----:B------:R-:W2:Y:S04]  /*19b90*/  LD.E R25, desc[UR46][R16.64+0x234] ;  /* 0x0002342e10197980 */ /* 0x000ea8000c101900 */
[----:B---3--:R-:W2:Y:S04]  /*19ba0*/  LD.E R26, desc[UR46][R16.64+0x238] ;  /* 0x0002382e101a7980 */ /* 0x008ea8000c101900 */
[----:B------:R-:W2:Y:S04]  /*19bb0*/  LD.E R27, desc[UR46][R16.64+0x23c] ;  /* 0x00023c2e101b7980 */ /* 0x000ea8000c101900 */
[----:B----4-:R-:W2:Y:S04]  /*19bc0*/  LD.E R28, desc[UR46][R16.64+0x240] ;  /* 0x0002402e101c7980 */ /* 0x010ea8000c101900 */
[----:B------:R-:W2:Y:S04]  /*19bd0*/  LD.E R29, desc[UR46][R16.64+0x244] ;  /* 0x0002442e101d7980 */ /* 0x000ea8000c101900 */
[----:B-----5:R-:W2:Y:S04]  /*19be0*/  LD.E R30, desc[UR46][R16.64+0x248] ;  /* 0x0002482e101e7980 */ /* 0x020ea8000c101900 */
[----:B------:R-:W2:Y:S04]  /*19bf0*/  LD.E R31, desc[UR46][R16.64+0x24c] ;  /* 0x00024c2e101f7980 */ /* 0x000ea8000c101900 */
        /* <DEDUP_REMOVED lines=119> */
[----:B------:R-:W2:Y:S01]  /*1a370*/  LD.E R151, desc[UR46][R16.64+0x42c] ;  /* 0x00042c2e10977980 */ /* 0x000ea2000c101900 */
[----:B------:R-:W-:Y:S01]  /*1a380*/  IMAD R4, R191, 0xc00, R4 ;  /* 0x00000c00bf047824 */ /* 0x000fe200078e0204 */
        /* <DEDUP_REMOVED lines=9> */
[----:B--2---:R-:W-:-:S06]  /*1a420*/  WARPGROUP.ARRIVE ;  /* 0x00000000000079c5 */ /* 0x004fcc0000000000 */
        /* <DEDUP_REMOVED lines=957> */
[----:B------:R-:W1:Y:S03]  /*1e000*/  S2R R216, SR_TID.X ;  /* 0x0000000000d87919 */ /* 0x000e660000002100 */
        /* <DEDUP_REMOVED lines=13> */
[----:B-----5:R2:W-:Y:S04]  /*1e0e0*/  ST.E desc[UR46][R16.64+0x264], R33 ;  /* 0x0002642110007985 */ /* 0x0205e8000c10192e */
        /* <DEDUP_REMOVED lines=114> */
[----:B-1----:R-:W-:Y:S01]  /*1e810*/  LOP3.LUT P6, RZ, R216, 0x7f, RZ, 0xc0, !PT ;  /* 0x0000007fd8ff7812 */ /* 0x002fe200078cc0ff */
[----:B------:R-:W-:-:S12]  /*1e820*/  BSSY B0, `(.L_x_8807) ;  /* 0x0000008000007945 */ /* 0x000fd80003800000 */
[----:B--2---:R-:W-:Y:S05]  /*1e830*/  @P6 BRA `(.L_x_8808) ;  /* 0x0000000000186947 */ /* 0x004fea0003800000 */
[----:B------:R-:W2:Y:S04]  /*1e840*/  LDL.64 R4, [R1+0x68] ;  /* 0x0000680001047983 */ /* 0x000ea80000100a00 */
[----:B------:R-:W3:Y:S01]  /*1e850*/  LD.E R0, desc[UR46][R2.64] ;  /* 0x0000002e02007980 */ /* 0x000ee2000c101900 */
[----:B--2---:R-:W-:-:S05]  /*1e860*/  MOV R5, R4 ;  /* 0x0000000400057202 */ /* 0x004fca0000000f00 */
[----:B---3--:R-:W-:-:S05]  /*1e870*/  IMAD R0, R0, 0x8, R5 ;  /* 0x0000000800007824 */ /* 0x008fca00078e0205 */
[----:B------:R-:W-:-:S04]  /*1e880*/  PRMT R0, RZ, 0x654, R0 ;  /* 0x00000654ff007816 */ /* 0x000fc80000000000 */
[----:B------:R1:W-:Y:S03]  /*1e890*/  SYNCS.ARRIVE.TRANS64.RED.A1T0 RZ, [R0+URZ], RZ ;  /* 0x000000ff00ff79a7 */ /* 0x0003e6000810043f */
.L_x_8808:
[----:B------:R-:W-:Y:S05]  /*1e8a0*/  BSYNC B0 ;  /* 0x0000000000007941 */ /* 0x000fea0003800000 */
.L_x_8807:
[C---:B------:R-:W-:Y:S01]  /*1e8b0*/  ISETP.GT.AND P0, PT, R10.reuse, UR41, PT ;  /* 0x000000290a007c0c */ /* 0x040fe2000bf04270 */
[----:B------:R-:W-:-:S12]  /*1e8c0*/  VIADD R10, R10, 0xffffffff ;  /* 0xffffffff0a0a7836 */ /* 0x000fd80000000000 */
[----:B------:R-:W-:Y:S05]  /*1e8d0*/  @P0 BRA `(.L_x_8809) ;  /* 0xffffff4c00980947 */ /* 0x000fea000383ffff */
.L_x_8778:
[----:B------:R-:W-:Y:S05]  /*1e8e0*/  WARPSYNC.ALL ;  /* 0x0000000000007948 */ /* 0x000fea0003800000 */
[----:B-1----:R-:W2:Y:S04]  /*1e8f0*/  LDL R5, [R1+0x450] ;  /* 0x0004500001057983 */ /* 0x002ea80000100800 */
[----:B------:R-:W3:Y:S04]  /*1e900*/  LDL R6, [R1+0x454] ;  /* 0x0004540001067983 */ /* 0x000ee80000100800 */
[----:B------:R-:W4:Y:S04]  /*1e910*/  LDL R122, [R1+0x218] ;  /* 0x00021800017a7983 */ /* 0x000f280000100800 */
[----:B------:R-:W5:Y:S04]  /*1e920*/  LDL.64 R12, [R1+0x398] ;  /* 0x00039800010c7983 */ /* 0x000f680000100a00 */
        /* <DEDUP_REMOVED lines=60> */
[----:B------:R-:W5:Y:S04]  /*1ecf0*/  LDL R123, [R1+0x220] ;  /* 0x00022000017b7983 */ /* 0x000f680000100800 */
[----:B--2---:R-:W1:Y:S02]  /*1ed00*/  SHFL.BFLY PT, R0, R5, 0x2, 0x1f ;  /* 0x0c401f0005007f89 */ /* 0x004e6400000e0000 */
[----:B-1----:R-:W-:-:S05]  /*1ed10*/  FADD.FTZ R0, R5, R0 ;  /* 0x0000000005007221 */ /* 0x002fca0000010000 */
[----:B------:R-:W1:Y:S02]  /*1ed20*/  SHFL.BFLY PT, R3, R0, 0x1, 0x1f ;  /* 0x0c201f0000037f89 */ /* 0x000e6400000e0000 */
[----:B-1----:R-:W-:Y:S01]  /*1ed30*/  FADD.FTZ R2, R0, R3 ;  /* 0x0000000300027221 */ /* 0x002fe20000010000 */
[----:B----4-:R-:W-:Y:S01]  /*1ed40*/  VIADD R122, R122, 0x1 ;  /* 0x000000017a7a7836 */ /* 0x010fe20000000000 */
[----:B------:R-:W2:Y:S04]  /*1ed50*/  LDL R0, [R1+0x224] ;  /* 0x0002240001007983 */ /* 0x000ea80000100800 */
[----:B------:R-:W-:Y:S04]  /*1ed60*/  STL [R1+0x450], R2 ;  /* 0x0004500201007387 */ /* 0x000fe80000100800 */
[----:B------:R-:W4:Y:S04]  /*1ed70*/  LDL R146, [R1+0x450] ;  /* 0x0004500001927983 */ /* 0x000f280000100800 */
[----:B---3--:R-:W1:Y:S02]  /*1ed80*/  SHFL.BFLY PT, R3, R6, 0x2, 0x1f ;  /* 0x0c401f0006037f89 */ /* 0x008e6400000e0000 */
[----:B-1----:R-:W-:Y:S01]  /*1ed90*/  FADD.FTZ R3, R3, R6 ;  /* 0x0000000603037221 */ /* 0x002fe20000010000 */
[----:B------:R-:W-:Y:S01]  /*1eda0*/  ISETP.NE.AND P2, PT, R122, 0x2, PT ;  /* 0x000000027a00780c */ /* 0x000fe20003f45270 */
[----:B------:R-:W3:Y:S04]  /*1edb0*/  LDL.64 R6, [R1+0x428] ;  /* 0x0004280001067983 */ /* 0x000ee80000100a00 */
[----:B------:R-:W1:Y:S08]  /*1edc0*/  SHFL.BFLY PT, R4, R3, 0x1, 0x1f ;  /* 0x0c201f0003047f89 */ /* 0x000e7000000e0000 */
[----:B------:R-:W3:Y:S01]  /*1edd0*/  @!P2 LDL R23, [R1+0x21c] ;  /* 0x00021c000117a983 */ /* 0x000ee20000100800 */
[----:B-1----:R-:W-:-:S03]  /*1ede0*/  FADD.FTZ R134, R3, R4 ;  /* 0x0000000403867221 */ /* 0x002fc60000010000 */
[----:B------:R-:W3:Y:S02]  /*1edf0*/  LDL.64 R4, [R1+0x3f8] ;  /* 0x0003f80001047983 */ /* 0x000ee40000100a00 */
[----:B------:R-:W-:Y:S02]  /*1ee00*/  FSETP.NE.FTZ.AND P1, PT, R134, RZ, PT ;  /* 0x000000ff8600720b */ /* 0x000fe40003f35000 */
[----:B------:R-:W3:Y:S11]  /*1ee10*/  LDL.64 R2, [R1+0x418] ;  /* 0x0004180001027983 */ /* 0x000ef60000100a00 */
[----:B------:R-:W3:Y:S04]  /*1ee20*/  @P1 LDL R137, [R1+0x460] ;  /* 0x0004600001891983 */ /* 0x000ee80000100800 */
[----:B------:R-:W3:Y:S01]  /*1ee30*/  @P1 LDL R139, [R1+0x444] ;  /* 0x00044400018b1983 */ /* 0x000ee20000100800 */
[----:B------:R-:W-:-:S02]  /*1ee40*/  IMAD.MOV.U32 R136, RZ, RZ, -0x800000 ;  /* 0xff800000ff887424 */ /* 0x000fc400078e00ff */
[----:B------:R-:W-:Y:S01]  /*1ee50*/  IMAD.MOV.U32 R124, RZ, RZ, RZ ;  /* 0x000000ffff7c7224 */ /* 0x000fe200078e00ff */
[----:B------:R1:W-:Y:S08]  /*1ee60*/  BAR.ARV R204, 0x100 ;  /* 0x000400cc0000751d */ /* 0x0003f00000002000 */
[----:B------:R-:W-:Y:S06]  /*1ee70*/  BAR.ARV 0x8, 0x120 ;  /* 0x0204800000007b1d */ /* 0x000fec0000002000 */
[----:B----4-:R-:W-:-:S13]  /*1ee80*/  FSETP.NE.FTZ.AND P0, PT, R146, RZ, PT ;  /* 0x000000ff9200720b */ /* 0x010fda0003f15000 */
[----:B------:R-:W4:Y:S04]  /*1ee90*/  @P0 LDL R125, [R1+0x460] ;  /* 0x00046000017d0983 */ /* 0x000f280000100800 */
[----:B------:R-:W3:Y:S01]  /*1eea0*/  @P0 LDL R138, [R1+0x440] ;  /* 0x00044000018a0983 */ /* 0x000ee20000100800 */
[----:B------:R-:W1:Y:S02]  /*1eeb0*/  @P0 MUFU.LG2 R135, R146 ;  /* 0x0000009200870308 */ /* 0x000e640000000c00 */
[----:B-1----:R-:W-:-:S06]  /*1eec0*/  @P0 FMUL.FTZ R140, R135, 0.69314718246459960938 ;  /* 0x3f317218878c0820 */ /* 0x002fcc0000410000 */
[----:B------:R-:W1:Y:S08]  /*1eed0*/  @P1 MUFU.LG2 R141, R134 ;  /* 0x00000086008d1308 */ /* 0x000e700000000c00 */
[----:B------:R-:W5:Y:S01]  /*1eee0*/  @P0 MUFU.RCP R124, R146 ;  /* 0x00000092007c0308 */ /* 0x000f620000001000 */
[----:B--2---:R-:W-:Y:S02]  /*1eef0*/  VIADD R0, R0, 0x1 ;  /* 0x0000000100007836 */ /* 0x004fe40000000000 */
[----:B-1----:R-:W-:Y:S01]  /*1ef00*/  @P1 FMUL.FTZ R141, R141, 0.69314718246459960938 ;  /* 0x3f3172188d8d1820 */ /* 0x002fe20000410000 */
[----:B------:R-:W-:Y:S01]  /*1ef10*/  STL [R1+0x454], R134 ;  /* 0x0004548601007387 */ /* 0x000fe20000100800 */
[-C--:B-----5:R-:W-:Y:S01]  /*1ef20*/  FMUL.FTZ R143, R143, R124.reuse ;  /* 0x0000007c8f8f7220 */ /* 0x0a0fe20000410000 */
        /* <DEDUP_REMOVED lines=63> */
[----:B------:R-:W-:Y:S04]  /*1f320*/  STL [R1+0x218], R122 ;  /* 0x0002187a01007387 */ /* 0x000fe80000100800 */
[----:B------:R-:W-:Y:S04]  /*1f330*/  STL.64 [R1+0x230], R142 ;  /* 0x0002308e01007387 */ /* 0x000fe80000100a00 */
        /* <DEDUP_REMOVED lines=31> */
[----:B------:R-:W-:Y:S04]  /*1f530*/  STL [R1+0x224], R0 ;  /* 0x0002240001007387 */ /* 0x000fe80000100800 */
[----:B------:R-:W-:Y:S01]  /*1f540*/  @!P2 STL [R1+0x218], RZ ;  /* 0x000218ff0100a387 */ /* 0x000fe20000100800 */
[----:B----4-:R-:W-:-:S04]  /*1f550*/  @P0 FMUL.FTZ R125, R125, 0.69314718246459960938 ;  /* 0x3f3172187d7d0820 */ /* 0x010fc80000410000 */
[----:B---3--:R-:W-:Y:S01]  /*1f560*/  @P0 FFMA.FTZ R136, R125, R138, R140 ;  /* 0x0000008a7d880223 */ /* 0x008fe2000001008c */
[----:B------:R-:W-:-:S06]  /*1f570*/  IMAD.MOV.U32 R125, RZ, RZ, RZ ;  /* 0x000000ffff7d7224 */ /* 0x000fcc00078e00ff */
[----:B------:R-:W1:Y:S01]  /*1f580*/  @P1 MUFU.RCP R125, R134 ;  /* 0x00000086007d1308 */ /* 0x000e620000001000 */
[----:B------:R-:W-:Y:S01]  /*1f590*/  @P1 FMUL.FTZ R140, R137, 0.69314718246459960938 ;  /* 0x3f317218898c1820 */ /* 0x000fe20000410000 */
[----:B------:R-:W-:-:S03]  /*1f5a0*/  IMAD.MOV.U32 R138, RZ, RZ, -0x800000 ;  /* 0xff800000ff8a7424 */ /* 0x000fc600078e00ff */
[----:B------:R-:W-:Y:S01]  /*1f5b0*/  @P1 FFMA.FTZ R138, R140, R139, R141 ;  /* 0x0000008b8c8a1223 */ /* 0x000fe2000001008d */
[----:B------:R-:W-:Y:S01]  /*1f5c0*/  STL [R1+0x450], R136 ;  /* 0x0004508801007387 */ /* 0x000fe20000100800 */
[-C--:B-1----:R-:W-:Y:S01]  /*1f5d0*/  FMUL.FTZ R13, R13, R125.reuse ;  /* 0x0000007d0d0d7220 */ /* 0x082fe20000410000 */
[-C--:B------:R-:W-:Y:S01]  /*1f5e0*/  FMUL.FTZ R12, R12, R125.reuse ;  /* 0x0000007d0c0c7220 */ /* 0x080fe20000410000 */
[-C--:B------:R-:W-:Y:S01]  /*1f5f0*/  FMUL.FTZ R15, R15, R125.reuse ;  /* 0x0000007d0f0f7220 */ /* 0x080fe20000410000 */
[-C--:B------:R-:W-:Y:S01]  /*1f600*/  FMUL.FTZ R14, R14, R125.reuse ;  /* 0x0000007d0e0e7220 */ /* 0x080fe20000410000 */
[-C--:B------:R-:W-:Y:S01]  /*1f610*/  FMUL.FTZ R71, R71, R125.reuse ;  /* 0x0000007d47477220 */ /* 0x080fe20000410000 */
[-C--:B------:R-:W-:Y:S01]  /*1f620*/  FMUL.FTZ R70, R70, R125.reuse ;  /* 0x0000007d46467220 */ /* 0x080fe20000410000 */
[----:B------:R1:W-:Y:S01]  /*1f630*/  STL.64 [R1+0x398], R12 ;  /* 0x0003980c01007387 */ /* 0x0003e20000100a00 */
[-C--:B------:R-:W-:Y:S01]  /*1f640*/  FMUL.FTZ R69, R69, R125.reuse ;  /* 0x0000007d45457220 */ /* 0x080fe20000410000 */
[-C--:B------:R-:W-:Y:S01]  /*1f650*/  FMUL.FTZ R68, R68, R125.reuse ;  /* 0x0000007d44447220 */ /* 0x080fe20000410000 */
[-C--:B------:R-:W-:Y:S01]  /*1f660*/  FMUL.FTZ R57, R57, R125.reuse ;  /* 0x0000007d39397220 */ /* 0x080fe20000410000 */
[----:B------:R2:W-:Y:S01]  /*1f670*/  STL.64 [R1+0x3d8], R14 ;  /* 0x0003d80e01007387 */ /* 0x0005e20000100a00 */
        /* <DEDUP_REMOVED lines=55> */
[----:B-1----:R-:W-:Y:S01]  /*1f9f0*/  VIADD R12, R123, 0x1 ;  /* 0x000000017b0c7836 */ /* 0x002fe20000000000 */
[----:B--2---:R-:W-:Y:S01]  /*1fa00*/  @!P2 LOP3.LUT R14, R23, 0x1, RZ, 0x3c, !PT ;  /* 0x00000001170ea812 */ /* 0x004fe200078e3cff */
[----:B------:R2:W-:Y:S04]  /*1fa10*/  STL [R1+0x454], R138 ;  /* 0x0004548a01007387 */ /* 0x0005e80000100800 */
[----:B------:R2:W-:Y:S04]  /*1fa20*/  STL.64 [R1+0x238], R70 ;  /* 0x0002384601007387 */ /* 0x0005e80000100a00 */
        /* <DEDUP_REMOVED lines=29> */
[----:B------:R2:W-:Y:S04]  /*1fc00*/  STL [R1+0x220], R12 ;  /* 0x0002200c01007387 */ /* 0x0005e80000100800 */
[----:B------:R2:W-:Y:S01]  /*1fc10*/  @!P2 STL [R1+0x21c], R14 ;  /* 0x00021c0e0100a387 */ /* 0x0005e20000100800 */
[----:B------:R-:W-:-:S13]  /*1fc20*/  PLOP3.LUT P0, PT, PT, PT, PT, 0x8, 0x0 ;  /* 0x000000000000781c */ /* 0x000fda0003f0e170 */
.L_x_8713:
[----:B------:R-:W3:Y:S08]  /*1fc30*/  S2UR UR4, SR_CgaCtaId ;  /* 0x00000000000479c3 */ /* 0x000ef00000008800 */
[----:B------:R-:W-:Y:S06]  /*1fc40*/  BAR.SYNC.DEFER_BLOCKING 0x5, 0x120 ;  /* 0x0144800000007b1d */ /* 0x000fec0000010000 */
[----:B------:R-:W-:-:S02]  /*1fc50*/  UMOV UR50, 0x400 ;  /* 0x0000040000327882 */ /* 0x000fc40000000000 */
[----:B---3--:R-:W-:-:S09]  /*1fc60*/  ULEA UR50, UR4, UR50, 0x18 ;  /* 0x0000003204327291 */ /* 0x008fd2000f8ec03f */
[----:B-1----:R-:W1:Y:S02]  /*1fc70*/  LDS R0, [UR50+0x324d0] ;  /* 0x0324d032ff007984 */ /* 0x002e640008000800 */
[----:B-1----:R-:W-:Y:S01]  /*1fc80*/  R2UR UR4, R0 ;  /* 0x00000000000472ca */ /* 0x002fe200000e0000 */
[----:B------:R-:W-:Y:S06]  /*1fc90*/  BAR.ARV 0x4, 0x120 ;  /* 0x0104800000007b1d */ /* 0x000fec0000002000 */
[----:B------:R-:W-:Y:S08]  /*1fca0*/  @P0 BRA `(.L_x_8810) ;  /* 0x0000000c00b80947 */ /* 0x000ff00003800000 */
[----:B------:R-:W3:Y:S04]  /*1fcb0*/  LDL.128 R72, [R1+0x330] ;  /* 0x0003300001487983 */ /* 0x000ee80000100c00 */
[----:B--2---:R-:W2:Y:S04]  /*1fcc0*/  LDL.128 R68, [R1+0x340] ;  /* 0x0003400001447983 */ /* 0x004ea80000100c00 */
[----:B------:R-:W4:Y:S04]  /*1fcd0*/  LDL.128 R136, [R1+0x230] ;  /* 0x0002300001887983 */ /* 0x000f280000100c00 */
[----:B------:R-:W5:Y:S04]  /*1fce0*/  LDL.128 R128, [R1+0x250] ;  /* 0x0002500001807983 */ /* 0x000f680000100c00 */
        /* <DEDUP_REMOVED lines=25> */
[----:B------:R-:W5:Y:S01]  /*1fe80*/  LDL.128 R12, [R1+0x400] ;  /* 0x00040000010c7983 */ /* 0x000f620000100c00 */
[----:B------:R-:W-:Y:S01]  /*1fe90*/  VIADD R3, R196, UR42 ;  /* 0x0000002ac4037c36 */ /* 0x000fe20008000000 */
[----:B------:R-:W-:-:S02]  /*1fea0*/  ULDC UR5, c[0x0][0xb88] ;  /* 0x0002e20000057ab9 */ /* 0x000fc40000000800 */
[----:B------:R-:W5:Y:S04]  /*1feb0*/  LDL.128 R8, [R1+0x410] ;  /* 0x0004100001087983 */ /* 0x000f680000100c00 */
[----:B------:R-:W5:Y:S01]  /*1fec0*/  LDL.128 R4, [R1+0x420] ;  /* 0x0004200001047983 */ /* 0x000f620000100c00 */
[----:B------:R-:W-:Y:S01]  /*1fed0*/  LOP3.LUT P0, RZ, R208, 0x3, RZ, 0xc0, !PT ;  /* 0x00000003d0ff7812 */ /* 0x000fe2000780c0ff */
[C---:B------:R-:W-:Y:S01]  /*1fee0*/  VIADD R0, R3.reuse, 0x8 ;  /* 0x0000000803007836 */ /* 0x040fe20000000000 */
[----:B------:R-:W-:Y:S01]  /*1fef0*/  IADD3 R19, P5, R184, 0x8000, RZ ;  /* 0x00008000b8137810 */ /* 0x000fe20007fbe0ff */
[----:B------:R-:W-:Y:S01]  /*1ff00*/  ULDC.64 UR6, c[0x0][0xc70] ;  /* 0x00031c0000067ab9 */ /* 0x000fe20000000a00 */
[----:B------:R-:W-:Y:S02]  /*1ff10*/  ISETP.GE.OR P1, PT, R3, UR5, P0 ;  /* 0x0000000503007c0c */ /* 0x000fe40008726670 */
[----:B------:R-:W-:-:S11]  /*1ff20*/  ISETP.GE.OR P0, PT, R0, UR5, P0 ;  /* 0x0000000500007c0c */ /* 0x000fd60008706670 */
[----:B------:R-:W5:Y:S04]  /*1ff30*/  @!P1 LDL R2, [R1+0x450] ;  /* 0x0004500001029983 */ /* 0x000f680000100800 */
[----:B------:R-:W5:Y:S01]  /*1ff40*/  @!P0 LDL R0, [R1+0x454] ;  /* 0x0004540001008983 */ /* 0x000f620000100800 */
[C---:B------:R-:W-:Y:S02]  /*1ff50*/  IADD3 R21, P6, R184.reuse, 0x8020, RZ ;  /* 0x00008020b8157810 */ /* 0x040fe40007fde0ff */
[----:B------:R-:W-:Y:S02]  /*1ff60*/  IADD3 R142, P3, R184, 0x8060, RZ ;  /* 0x00008060b88e7810 */ /* 0x000fe40007f7e0ff */
[----:B------:R-:W-:Y:S01]  /*1ff70*/  LOP3.LUT R18, R19, 0x380, RZ, 0xc0, !PT ;  /* 0x0000038013127812 */ /* 0x000fe200078ec0ff */
[----:B------:R-:W-:Y:S01]  /*1ff80*/  USHF.R.S32.HI UR5, URZ, 0x1f, UR43 ;  /* 0x0000001f3f057899 */ /* 0x000fe2000801142b */
[----:B------:R-:W-:-:S02]  /*1ff90*/  LOP3.LUT R20, R21, 0x380, RZ, 0xc0, !PT ;  /* 0x0000038015147812 */ /* 0x000fc400078ec0ff */
[----:B------:R-:W-:Y:S02]  /*1ffa0*/  LOP3.LUT R145, R184, 0x380, RZ, 0xc0, !PT ;  /* 0x00000380b8917812 */ /* 0x000fe400078ec0ff */
[----:B------:R-:W-:Y:S02]  /*1ffb0*/  LOP3.LUT R141, R142, 0x380, RZ, 0xc0, !PT ;  /* 0x000003808e8d7812 */ /* 0x000fe400078ec0ff */
[----:B------:R-:W-:Y:S01]  /*1ffc0*/  SHF.R.U64 R18, R18, 0x3, RZ ;  /* 0x0000000312127819 */ /* 0x000fe200000012ff */
[----:B------:R-:W-:Y:S01]  /*1ffd0*/  UIMAD UR5, UR5, UR6, URZ ;  /* 0x00000006050572a4 */ /* 0x000fe2000f8e023f */
[----:B------:R-:W-:Y:S02]  /*1ffe0*/  SHF.R.U64 R20, R20, 0x3, RZ ;  /* 0x0000000314147819 */ /* 0x000fe400000012ff */
[----:B------:R-:W-:Y:S02]  /*1fff0*/  SHF.R.U64 R145, R145, 0x3, RZ ;  /* 0x0000000391917819 */ /* 0x000fe400000012ff */
[----:B------:R-:W-:-:S02]  /*20000*/  IADD3 R140, P2, R184, 0x8040, RZ ;  /* 0x00008040b88c7810 */ /* 0x000fc40007f5e0ff */
[----:B------:R-:W-:Y:S02]  /*20010*/  SHF.R.U64 R141, R141, 0x3, RZ ;  /* 0x000000038d8d7819 */ /* 0x000fe400000012ff */
[----:B------:R-:W-:Y:S01]  /*20020*/  LOP3.LUT R18, R18, R19, RZ, 0x3c, !PT ;  /* 0x0000001312127212 */ /* 0x000fe200078e3cff */
[--C-:B------:R-:W-:Y:S01]  /*20030*/  IMAD.X R19, RZ, RZ, R185.reuse, P5 ;  /* 0x000000ffff137224 */ /* 0x100fe200028e06b9 */
[----:B------:R-:W-:Y:S01]  /*20040*/  LOP3.LUT R20, R20, R21, RZ, 0x3c, !PT ;  /* 0x0000001514147212 */ /* 0x000fe200078e3cff */
[--C-:B------:R-:W-:Y:S01]  /*20050*/  IMAD.X R21, RZ, RZ, R185.reuse, P6 ;  /* 0x000000ffff157224 */ /* 0x100fe200030e06b9 */
[C---:B------:R-:W-:Y:S01]  /*20060*/  IADD3 R147, P4, R184.reuse, 0xc000, RZ ;  /* 0x0000c000b8937810 */ /* 0x040fe20007f9e0ff */
[----:B------:R-:W-:Y:S01]  /*20070*/  UIMAD.WIDE.U32 UR8, UR43, UR6, URZ ;  /* 0x000000062b0872a5 */ /* 0x000fe2000f8e003f */
[----:B------:R-:W-:Y:S01]  /*20080*/  LOP3.LUT R144, R145, R184, RZ, 0x3c, !PT ;  /* 0x000000b891907212 */ /* 0x000fe200078e3cff */
[--C-:B------:R-:W-:Y:S01]  /*20090*/  IMAD.MOV.U32 R145, RZ, RZ, R185.reuse ;  /* 0x000000ffff917224 */ /* 0x100fe200078e00b9 */
[----:B------:R-:W-:Y:S01]  /*200a0*/  LOP3.LUT R142, R141, R142, RZ, 0x3c, !PT ;  /* 0x0000008e8d8e7212 */ /* 0x000fe200078e3cff */
[----:B------:R-:W-:Y:S01]  /*200b0*/  UIMAD UR5, UR43, UR7, UR5 ;  /* 0x000000072b0572a4 */ /* 0x000fe2000f8e0205 */
[C---:B------:R-:W-:Y:S01]  /*200c0*/  IADD3 R153, P5, R184.reuse, 0xc020, RZ ;  /* 0x0000c020b8997810 */ /* 0x040fe20007fbe0ff */
[--C-:B------:R-:W-:Y:S01]  /*200d0*/  IMAD.X R141, RZ, RZ, R185.reuse, P2 ;  /* 0x000000ffff8d7224 */ /* 0x100fe200010e06b9 */
[C---:B------:R-:W-:Y:S01]  /*200e0*/  IADD3 R149, P6, R184.reuse, 0xc040, RZ ;  /* 0x0000c040b8957810 */ /* 0x040fe20007fde0ff */
[----:B------:R-:W-:Y:S01]  /*200f0*/  IMAD.X R143, RZ, RZ, R185, P3 ;  /* 0x000000ffff8f7224 */ /* 0x000fe200018e06b9 */
[----:B------:R-:W-:Y:S01]  /*20100*/  IADD3 R151, P2, R184, 0xc060, RZ ;  /* 0x0000c060b8977810 */ /* 0x000fe20007f5e0ff */
[----:B------:R-:W-:Y:S01]  /*20110*/  UIADD3 UR5, UR9, UR5, URZ ;  /* 0x0000000509057290 */ /* 0x000fe2000fffe03f */
[----:B------:R-:W-:Y:S01]  /*20120*/  LOP3.LUT R23, R140, 0x380, RZ, 0xc0, !PT ;  /* 0x000003808c177812 */ /* 0x000fe200078ec0ff */
[----:B------:R-:W-:Y:S01]  /*20130*/  ULDC.64 UR6, c[0x0][0xc40] ;  /* 0x0003100000067ab9 */ /* 0x000fe20000000a00 */
[----:B------:R-:W-:-:S02]  /*20140*/  LOP3.LUT R146, R147, 0x380, RZ, 0xc0, !PT ;  /* 0x0000038093927812 */ /* 0x000fc400078ec0ff */
[----:B------:R-:W-:Y:S02]  /*20150*/  LOP3.LUT R152, R153, 0x380, RZ, 0xc0, !PT ;  /* 0x0000038099987812 */ /* 0x000fe400078ec0ff */
[----:B------:R-:W-:Y:S02]  /*20160*/  LOP3.LUT R148, R149, 0x380, RZ, 0xc0, !PT ;  /* 0x0000038095947812 */ /* 0x000fe400078ec0ff */
[----:B------:R-:W-:Y:S02]  /*20170*/  MOV R145, R144 ;  /* 0x0000009000917202 */ /* 0x000fe40000000f00 */
[----:B------:R-:W-:Y:S02]  /*20180*/  LOP3.LUT R150, R151, 0x380, RZ, 0xc0, !PT ;  /* 0x0000038097967812 */ /* 0x000fe400078ec0ff */
[----:B------:R-:W-:Y:S02]  /*20190*/  SHF.R.U64 R23, R23, 0x3, RZ ;  /* 0x0000000317177819 */ /* 0x000fe400000012ff */
[----:B------:R-:W-:-:S02]  /*201a0*/  SHF.R.U64 R146, R146, 0x3, RZ ;  /* 0x0000000392927819 */ /* 0x000fc400000012ff */
[----:B------:R-:W-:Y:S02]  /*201b0*/  SHF.R.U64 R152, R152, 0x3, RZ ;  /* 0x0000000398987819 */ /* 0x000fe400000012ff */
[----:B------:R-:W-:Y:S01]  /*201c0*/  MOV R144, R18 ;  /* 0x0000001200907202 */ /* 0x000fe20000000f00 */
[----:B------:R-:W-:Y:S01]  /*201d0*/  IMAD.U32 R19, RZ, RZ, UR9 ;  /* 0x00000009ff137e24 */ /* 0x000fe2000f8e00ff */
[----:B------:R-:W-:Y:S01]  /*201e0*/  SHF.R.U64 R148, R148, 0x3, RZ ;  /* 0x0000000394947819 */ /* 0x000fe200000012ff */
[----:B------:R-:W-:Y:S01]  /*201f0*/  IMAD.U32 R19, RZ, RZ, UR5 ;  /* 0x00000005ff137e24 */ /* 0x000fe2000f8e00ff */
[----:B------:R-:W-:Y:S01]  /*20200*/  SHF.R.U64 R150, R150, 0x3, RZ ;  /* 0x0000000396967819 */ /* 0x000fe200000012ff */
[----:B------:R-:W-:Y:S01]  /*20210*/  USHF.R.S32.HI UR5, URZ, 0x1f, UR44 ;  /* 0x0000001f3f057899 */ /* 0x000fe2000801142c */
[----:B------:R-:W-:Y:S02]  /*20220*/  LOP3.LUT R140, R23, R140, RZ, 0x3c, !PT ;  /* 0x0000008c178c7212 */ /* 0x000fe400078e3cff */
[----:B------:R-:W-:Y:S01]  /*20230*/  LOP3.LUT R146, R146, R147, RZ, 0x3c, !PT ;  /* 0x0000009392927212 */ /* 0x000fe200078e3cff */
[--C-:B------:R-:W-:Y:S01]  /*20240*/  IMAD.X R147, RZ, RZ, R185.reuse, P4 ;  /* 0x000000ffff937224 */ /* 0x100fe200020e06b9 */
[----:B------:R-:W-:Y:S01]  /*20250*/  LOP3.LUT R152, R152, R153, RZ, 0x3c, !PT ;  /* 0x0000009998987212 */ /* 0x000fe200078e3cff */
[--C-:B------:R-:W-:Y:S01]  /*20260*/  IMAD.X R153, RZ, RZ, R185.reuse, P5 ;  /* 0x000000ffff997224 */ /* 0x100fe200028e06b9 */
[----:B------:R-:W-:Y:S01]  /*20270*/  LOP3.LUT R148, R148, R149, RZ, 0x3c, !PT ;  /* 0x0000009594947212 */ /* 0x000fe200078e3cff */
[----:B------:R-:W-:Y:S01]  /*20280*/  IMAD.U32 R18, RZ, RZ, UR8 ;  /* 0x00000008ff127e24 */ /* 0x000fe2000f8e00ff */
[----:B------:R-:W-:Y:S01]  /*20290*/  LOP3.LUT R150, R150, R151, RZ, 0x3c, !PT ;  /* 0x0000009796967212 */ /* 0x000fe200078e3cff */
[--C-:B------:R-:W-:Y:S01]  /*202a0*/  IMAD.X R149, RZ, RZ, R185.reuse, P6 ;  /* 0x000000ffff957224 */ /* 0x100fe200030e06b9 */
[----:B------:R-:W-:Y:S01]  /*202b0*/  MOV R20, R20 ;  /* 0x0000001400147202 */ /* 0x000fe20000000f00 */
[----:B------:R-:W-:Y:S01]  /*202c0*/  IMAD.X R151, RZ, RZ, R185, P2 ;  /* 0x000000ffff977224 */ /* 0x000fe200010e06b9 */
[----:B------:R-:W-:-:S02]  /*202d0*/  MOV R21, R140 ;  /* 0x0000008c00157202 */ /* 0x000fc40000000f00 */
[----:B------:R-:W-:Y:S02]  /*202e0*/  MOV R140, R142 ;  /* 0x0000008e008c7202 */ /* 0x000fe40000000f00 */
[----:B------:R-:W-:Y:S02]  /*202f0*/  MOV R142, R146 ;  /* 0x00000092008e7202 */ /* 0x000fe40000000f00 */
[----:B------:R-:W-:Y:S02]  /*20300*/  MOV R23, R152 ;  /* 0x0000009800177202 */ /* 0x000fe40000000f00 */
[----:B------:R-:W-:Y:S02]  /*20310*/  MOV R141, R148 ;  /* 0x00000094008d7202 */ /* 0x000fe40000000f00 */
[----:B------:R-:W-:Y:S02]  /*20320*/  MOV R143, R150 ;  /* 0x00000096008f7202 */ /* 0x000fe40000000f00 */
[----:B---3--:R-:W-:-:S02]  /*20330*/  F2FP.F16.F32.PACK_AB R72, R73, R72 ;  /* 0x000000484948723e */ /* 0x008fc400000000ff */
[----:B------:R-:W-:Y:S02]  /*20340*/  F2FP.F16.F32.PACK_AB R73, R75, R74 ;  /* 0x0000004a4b49723e */ /* 0x000fe400000000ff */
[----:B--2---:R-:W-:Y:S02]  /*20350*/  F2FP.F16.F32.PACK_AB R74, R69, R68 ;  /* 0x00000044454a723e */ /* 0x004fe400000000ff */
[----:B------:R-:W1:Y:S01]  /*20360*/  LDC.64 R68, c[0x0][0xc78] ;  /* 0x00031e00ff447b82 */ /* 0x000e620000000a00 */
[----:B----4-:R-:W-:Y:S02]  /*20370*/  F2FP.F16.F32.PACK_AB R136, R137, R136 ;  /* 0x000000888988723e */ /* 0x010fe400000000ff */
[----:B------:R-:W-:Y:S02]  /*20380*/  F2FP.F16.F32.PACK_AB R137, R139, R138 ;  /* 0x0000008a8b89723e */ /* 0x000fe400000000ff */
[----:B-----5:R-:W-:Y:S02]  /*20390*/  F2FP.F16.F32.PACK_AB R128, R129, R128 ;  /* 0x000000808180723e */ /* 0x020fe400000000ff */
[----:B------:R-:W-:-:S02]  /*203a0*/  F2FP.F16.F32.PACK_AB R129, R131, R130 ;  /* 0x000000828381723e */ /* 0x000fc400000000ff */
[----:B------:R-:W-:Y:S02]  /*203b0*/  F2FP.F16.F32.PACK_AB R138, R133, R132 ;  /* 0x00000084858a723e */ /* 0x000fe400000000ff */
        /* <DEDUP_REMOVED lines=49> */
[----:B------:R-:W-:Y:S01]  /*206d0*/  F2FP.F16.F32.PACK_AB R54, R49, R48 ;  /* 0x000000303136723e */ /* 0x000fe200000000ff */
[----:B-1----:R-:W-:Y:S01]  /*206e0*/  IMAD.WIDE.U32 R18, R68, UR44, R18 ;  /* 0x0000002c44127c25 */ /* 0x002fe2000f8e0012 */
[----:B------:R-:W-:-:S02]  /*206f0*/  F2FP.F16.F32.PACK_AB R55, R51, R50 ;  /* 0x000000323337723e */ /* 0x000fc400000000ff */
[----:B------:R-:W-:Y:S01]  /*20700*/  F2FP.F16.F32.PACK_AB R46, R41, R40 ;  /* 0x00000028292e723e */ /* 0x000fe200000000ff */
[----:B------:R-:W-:Y:S01]  /*20710*/  IMAD R40, R68, UR5, RZ ;  /* 0x0000000544287c24 */ /* 0x000fe2000f8e02ff */
        /* <DEDUP_REMOVED lines=9> */
[----:B------:R1:W-:Y:S01]  /*207b0*/  STSM.16.M88.4 [R21], R60 ;  /* 0x0000003c15007844 */ /* 0x0003e20000000200 */
[----:B------:R-:W-:Y:S02]  /*207c0*/  F2FP.F16.F32.PACK_AB R26, R13, R12 ;  /* 0x0000000c0d1a723e */ /* 0x000fe400000000ff */
[----:B------:R-:W-:Y:S01]  /*207d0*/  F2FP.F16.F32.PACK_AB R27, R15, R14 ;  /* 0x0000000e0f1b723e */ /* 0x000fe200000000ff */
[----:B------:R-:W-:Y:S01]  /*207e0*/  STSM.16.M88.4 [R140], R52 ;  /* 0x000000348c007844 */ /* 0x000fe20000000200 */
[----:B------:R-:W-:Y:S01]  /*207f0*/  F2FP.F16.F32.PACK_AB R12, R9, R8 ;  /* 0x00000008090c723e */ /* 0x000fe200000000ff */
[----:B------:R-:W-:Y:S01]  /*20800*/  IMAD R40, R69, UR44, R40 ;  /* 0x0000002c45287c24 */ /* 0x000fe2000f8e0228 */
[----:B------:R-:W-:-:S02]  /*20810*/  F2FP.F16.F32.PACK_AB R13, R11, R10 ;  /* 0x0000000a0b0d723e */ /* 0x000fc400000000ff */
[----:B------:R-:W-:Y:S02]  /*20820*/  F2FP.F16.F32.PACK_AB R14, R5, R4 ;  /* 0x00000004050e723e */ /* 0x000fe400000000ff */
[----:B------:R-:W-:Y:S01]  /*20830*/  F2FP.F16.F32.PACK_AB R15, R7, R6 ;  /* 0x00000006070f723e */ /* 0x000fe200000000ff */
[----:B------:R-:W-:Y:S01]  /*20840*/  STSM.16.M88.4 [R142], R44 ;  /* 0x0000002c8e007844 */ /* 0x000fe20000000200 */
[----:B-1----:R-:W-:-:S03]  /*20850*/  SHF.R.S32.HI R21, RZ, 0x1f, R3 ;  /* 0x0000001fff157819 */ /* 0x002fc60000011403 */
[----:B------:R-:W-:Y:S01]  /*20860*/  STSM.16.M88.4 [R23], R36 ;  /* 0x0000002417007844 */ /* 0x000fe20000000200 */
[----:B------:R-:W-:-:S03]  /*20870*/  IADD3 R3, P2, R3, R18, RZ ;  /* 0x0000001203037210 */ /* 0x000fc60007f5e0ff */
[----:B------:R-:W-:Y:S01]  /*20880*/  STSM.16.M88.4 [R141], R24 ;  /* 0x000000188d007844 */ /* 0x000fe20000000200 */
[----:B------:R-:W-:-:S03]  /*20890*/  IADD3.X R18, R21, R19, R40, P2, !PT ;  /* 0x0000001315127210 */ /* 0x000fc600017fe428 */
[----:B------:R-:W-:Y:S01]  /*208a0*/  STSM.16.M88.4 [R143], R12 ;  /* 0x0000000c8f007844 */ /* 0x000fe20000000200 */
[C---:B------:R-:W-:Y:S01]  /*208b0*/  LEA R8, P2, R3.reuse, UR6, 0x2 ;  /* 0x0000000603087c11 */ /* 0x040fe2000f8410ff */
[----:B------:R-:W-:Y:S01]  /*208c0*/  @!PT LDS RZ, [RZ] ;  /* 0x00000000fffff984 */ /* 0x000fe20000000800 */
[----:B------:R-:W-:Y:S01]  /*208d0*/  @!PT LDS RZ, [RZ] ;  /* 0x00000000fffff984 */ /* 0x000fe20000000800 */
[----:B------:R-:W-:Y:S01]  /*208e0*/  @!PT LDS RZ, [RZ] ;  /* 0x00000000fffff984 */ /* 0x000fe20000000800 */
[----:B------:R-:W-:Y:S01]  /*208f0*/  @!PT LDS RZ, [RZ] ;  /* 0x00000000fffff984 */ /* 0x000fe20000000800 */
[----:B------:R1:W-:Y:S06]  /*20900*/  MEMBAR.ALL.CTA ;  /* 0x0000000000007992 */ /* 0x0003ec0000008000 */
[----:B-1----:R-:W1:Y:S01]  /*20910*/  FENCE.VIEW.ASYNC.S ;  /* 0x00000000000073c6 */ /* 0x002e620000000000 */
[----:B------:R-:W-:-:S03]  /*20920*/  LEA.HI.X R9, R3, UR7, R18, 0x2, P2 ;  /* 0x0000000703097c11 */ /* 0x000fc600090f1412 */
[----:B-1----:R-:W1:Y:S01]  /*20930*/  SHFL.IDX PT, R3, R214, RZ, 0x1f ;  /* 0x00001fffd6037589 */ /* 0x002e6200000e0000 */
[----:B------:R-:W-:Y:S06]  /*20940*/  BAR.ARV 0x1, 0x120 ;  /* 0x0044800000007b1d */ /* 0x000fec0000002000 */
        /* <DEDUP_REMOVED lines=34> */
.L_x_8813:
[----:B------:R-:W-:Y:S05]  /*20b70*/  BSYNC B0 ;  /* 0x0000000000007941 */ /* 0x000fea0003800000 */
.L_x_8812:
[----:B------:R-:W-:Y:S05]  /*20b80*/  BRA `(.L_x_8811) ;  /* 0x00000008007c7947 */ /* 0x000fea0003800000 */
.L_x_8810:
[----:B--2---:R-:W1:Y:S01]  /*20b90*/  LDC.64 R8, c[0x0][0xbe0] ;  /* 0x0002f800ff087b82 */ /* 0x004e620000000a00 */
[----:B------:R-:W-:Y:S01]  /*20ba0*/  ISETP.GT.AND P0, PT, R198, 0x7f, PT ;  /* 0x0000007fc600780c */ /* 0x000fe20003f04270 */
[----:B------:R-:W-:Y:S01]  /*20bb0*/  USHF.R.S32.HI UR5, URZ, 0x1f, UR43 ;  /* 0x0000001f3f057899 */ /* 0x000fe2000801142b */
[--C-:B------:R-:W-:Y:S01]  /*20bc0*/  SHF.R.S32.HI R187, RZ, 0x1f, R186.reuse ;  /* 0x0000001fffbb7819 */ /* 0x100fe200000114ba */
[----:B------:R-:W-:Y:S01]  /*20bd0*/  USHF.R.S32.HI UR6, URZ, 0x1f, UR44 ;  /* 0x0000001f3f067899 */ /* 0x000fe2000801142c */
[----:B------:R-:W-:Y:S03]  /*20be0*/  BSSY B0, `(.L_x_8814) ;  /* 0x000001c000007945 */ /* 0x000fe60003800000 */
[----:B------:R-:W2:Y:S08]  /*20bf0*/  LDC R14, c[0x0][0xeac] ;  /* 0x0003ab00ff0e7b82 */ /* 0x000eb00000000800 */
[----:B------:R-:W3:Y:S01]  /*20c00*/  LDC.64 R10, c[0x0][0xbe8] ;  /* 0x0002fa00ff0a7b82 */ /* 0x000ee20000000a00 */
[----:B-1----:R-:W-:-:S04]  /*20c10*/  IMAD.WIDE.U32 R6, R8, UR43, R186 ;  /* 0x0000002b08067c25 */ /* 0x002fc8000f8e00ba */
[----:B------:R-:W-:Y:S01]  /*20c20*/  IMAD R8, R8, UR5, RZ ;  /* 0x0000000508087c24 */ /* 0x000fe2000f8e02ff */
[----:B------:R-:W-:Y:S06]  /*20c30*/  @P0 BRA `(.L_x_8815) ;  /* 0x0000000000580947 */ /* 0x000fec0003800000 */
[----:B------:R-:W1:Y:S01]  /*20c40*/  S2R R0, SR_TID.X ;  /* 0x0000000000007919 */ /* 0x000e620000002100 */
[----:B------:R-:W-:Y:S01]  /*20c50*/  IMAD.U32 R2, RZ, RZ, UR42 ;  /* 0x0000002aff027e24 */ /* 0x000fe2000f8e00ff */
[----:B------:R-:W-:-:S04]  /*20c60*/  ULDC UR7, c[0x0][0xb88] ;  /* 0x0002e20000077ab9 */ /* 0x000fc80000000800 */
        /* <DEDUP_REMOVED lines=19> */
.L_x_8815:
[----:B------:R-:W-:Y:S05]  /*20da0*/  BSYNC B0 ;  /* 0x0000000000007941 */ /* 0x000fea0003800000 */
.L_x_8814:
[----:B------:R-:W-:Y:S01]  /*20db0*/  ULDC UR5, c[0x0][0xb88] ;  /* 0x0002e20000057ab9 */ /* 0x000fe20000000800 */
[C---:B------:R-:W-:Y:S01]  /*20dc0*/  VIADD R0, R194.reuse, 0x20 ;  /* 0x00000020c2007836 */ /* 0x040fe20000000000 */
[----:B------:R-:W-:Y:S01]  /*20dd0*/  UIADD3 UR42, -UR42, UR5, URZ ;  /* 0x000000052a2a7290 */ /* 0x000fe2000fffe13f */
[----:B-1----:R-:W-:Y:S01]  /*20de0*/  IMAD R3, R9, UR43, R8 ;  /* 0x0000002b09037c24 */ /* 0x002fe2000f8e0208 */
[----:B------:R-:W-:Y:S01]  /*20df0*/  ULOP3.LUT UR39, URZ, UR39, URZ, 0x33, !UPT ;  /* 0x000000273f277292 */ /* 0x000fe2000f8e333f */
[C---:B------:R-:W-:Y:S01]  /*20e00*/  VIADD R2, R194.reuse, 0x40 ;  /* 0x00000040c2027836 */ /* 0x040fe20000000000 */
[----:B------:R-:W-:Y:S01]  /*20e10*/  SHF.R.S32.HI R195, RZ, 0x1f, R194 ;  /* 0x0000001fffc37819 */ /* 0x000fe200000114c2 */
[----:B------:R-:W-:Y:S01]  /*20e20*/  IMAD.IADD R7, R7, 0x1, R3 ;  /* 0x0000000107077824 */ /* 0x000fe200078e0203 */
[----:B------:R-:W-:Y:S01]  /*20e30*/  ISETP.GE.AND P2, PT, R194, UR42, PT ;  /* 0x0000002ac2007c0c */ /* 0x000fe2000bf46270 */
[----:B------:R-:W-:Y:S01]  /*20e40*/  BSSY B0, `(.L_x_8816) ;  /* 0x0000021000007945 */ /* 0x000fe20003800000 */
[----:B------:R-:W-:Y:S01]  /*20e50*/  ISETP.GE.AND P0, PT, R0, UR42, PT ;  /* 0x0000002a00007c0c */ /* 0x000fe2000bf06270 */
[----:B---3--:R-:W-:Y:S01]  /*20e60*/  IMAD R0, R10, UR6, RZ ;  /* 0x000000060a007c24 */ /* 0x008fe2000f8e02ff */
[----:B------:R-:W-:Y:S01]  /*20e70*/  ISETP.GE.AND P1, PT, R2, UR42, PT ;  /* 0x0000002a02007c0c */ /* 0x000fe2000bf26270 */
[----:B--2---:R-:W-:-:S02]  /*20e80*/  VIADD R5, R14, UR39 ;  /* 0x000000270e057c36 */ /* 0x004fc40008000000 */
        /* <DEDUP_REMOVED lines=28> */
.L_x_8817:
[----:B------:R-:W-:Y:S05]  /*21050*/  BSYNC B0 ;  /* 0x0000000000007941 */ /* 0x000fea0003800000 */
.L_x_8816:
        /* <DEDUP_REMOVED lines=27> */
.L_x_8819:
[----:B------:R-:W-:Y:S05]  /*21210*/  BSYNC B0 ;  /* 0x0000000000007941 */ /* 0x000fea0003800000 */
.L_x_8818:
[----:B------:R-:W-:Y:S04]  /*21220*/  BSSY B0, `(.L_x_8820) ;  /* 0x000001a000007945 */ /* 0x000fe80003800000 */
[----:B------:R-:W-:Y:S05]  /*21230*/  @P1 BRA `(.L_x_8821) ;  /* 0x0000000000601947 */ /* 0x000fea0003800000 */
[----:B--2---:R-:W-:Y:S01]  /*21240*/  IADD3 R9, P0, R4, 0x40, RZ ;  /* 0x0000004004097810 */ /* 0x004fe20007f1e0ff */
        /* <DEDUP_REMOVED lines=23> */
.L_x_8821:
[----:B------:R-:W-:Y:S05]  /*213c0*/  BSYNC B0 ;  /* 0x0000000000007941 */ /* 0x000fea0003800000 */
.L_x_8820:
        /* <DEDUP_REMOVED lines=26> */
.L_x_8822:
[----:B------:R-:W-:Y:S05]  /*21570*/  BSYNC B0 ;  /* 0x0000000000007941 */ /* 0x000fea0003800000 */
.L_x_8811:
[----:B------:R-:W5:Y:S02]  /*21580*/  LDC R0, c[0x0][0xea8] ;  /* 0x0003aa00ff007b82 */ /* 0x000f640000000800 */
[----:B-----5:R-:W-:-:S13]  /*21590*/  ISETP.LE.AND P0, PT, R0, UR4, PT ;  /* 0x0000000400007c0c */ /* 0x020fda000bf03270 */
[----:B------:R-:W-:Y:S05]  /*215a0*/  @!P0 BRA `(.L_x_8823) ;  /* 0xfffffdfc00108947 */ /* 0x000fea000383ffff */
[----:B------:R-:W-:Y:S05]  /*215b0*/  EXIT ;  /* 0x000000000000794d */ /* 0x000fea0003800000 */
.L_x_8703:
[----:B------:R-:W-:-:S08]  /*215c0*/  NOP ;  /* 0x0000000000007918 */ /* 0x000fd00000000000 */
[----:B------:R-:W1:-:S00]  /*215d0*/  USETMAXREG.DEALLOC.CTAPOOL 0x18 ;  /* 0x00000018000079c8 */ /* 0x000e4000080e0500 */
[----:B-1----:R-:W-:-:S06]  /*215e0*/  LOP3.LUT R0, R0, 0x3, RZ, 0xc0, !PT ;  /* 0x0000000300007812 */ /* 0x002fcc00078ec0ff */
[----:B------:R-:W1:Y:S02]  /*215f0*/  SHFL.IDX PT, R0, R0, RZ, 0x1f ;  /* 0x00001fff00007589 */ /* 0x000e6400000e0000 */
[----:B-1----:R-:W-:-:S13]  /*21600*/  ISETP.NE.AND P0, PT, R0, RZ, PT ;  /* 0x000000ff0000720c */ /* 0x002fda0003f05270 */
[----:B------:R-:W-:Y:S05]  /*21610*/  @P0 EXIT ;  /* 0x000000000000094d */ /* 0x000fea0003800000 */
[----:B------:R-:W1:Y:S01]  /*21620*/  S2UR UR4, SR_CTAID.X ;  /* 0x00000000000479c3 */ /* 0x000e620000002500 */
[----:B------:R2:W-:Y:S01]  /*21630*/  STL [R1+0x478], RZ ;  /* 0x000478ff01007387 */ /* 0x0005e20000100800 */
[----:B------:R-:W-:Y:S02]  /*21640*/  IMAD.MOV.U32 R16, RZ, RZ, RZ ;  /* 0x000000ffff107224 */ /* 0x000fe400078e00ff */
[----:B------:R-:W-:-:S04]  /*21650*/  IMAD.MOV.U32 R17, RZ, RZ, 0x1 ;  /* 0x00000001ff117424 */ /* 0x000fc800078e00ff */
[----:B------:R-:W1:Y:S02]  /*21660*/  LDC R0, c[0x0][0xea8] ;  /* 0x0003aa00ff007b82 */ /* 0x000e640000000800 */
[----:B-1----:R-:W-:-:S13]  /*21670*/  ISETP.LE.AND P0, PT, R0, UR4, PT ;  /* 0x0000000400007c0c */ /* 0x002fda000bf03270 */
[----:B--2---:R-:W-:Y:S05]  /*21680*/  @P0 BRA `(.L_x_8824) ;  /* 0x0000002c00a40947 */ /* 0x004fea0003800000 */
[----:B------:R-:W-:Y:S01]  /*21690*/  IMAD.U32 R0, RZ, RZ, UR4 ;  /* 0x00000004ff007e24 */ /* 0x000fe2000f8e00ff */
[----:B------:R1:W-:Y:S01]  /*216a0*/  STL [R1+0x478], RZ ;  /* 0x000478ff01007387 */ /* 0x0003e20000100800 */
[----:B------:R-:W-:Y:S01]  /*216b0*/  IMAD.MOV.U32 R17, RZ, RZ, 0x1 ;  /* 0x00000001ff117424 */ /* 0x000fe200078e00ff */
[----:B------:R-:W-:Y:S01]  /*216c0*/  ULDC UR44, c[0x0][0xc] ;  /* 0x00000300002c7ab9 */ /* 0x000fe20000000800 */
[----:B------:R-:W-:Y:S01]  /*216d0*/  IMAD.MOV.U32 R16, RZ, RZ, RZ ;  /* 0x000000ffff107224 */ /* 0x000fe200078e00ff */
[----:B------:R1:W-:Y:S01]  /*216e0*/  STL [R1+0x470], R0 ;  /* 0x0004700001007387 */ /* 0x0003e20000100800 */
[----:B------:R-:W-:-:S05]  /*216f0*/  ULDC.64 UR48, c[0x0][0x198] ;  /* 0x0000660000307ab9 */ /* 0x000fca0000000a00 */
.L_x_8880:
[----:B--2---:R-:W2:Y:S01]  /*21700*/  LDL R2, [R1+0x470] ;  /* 0x0004700001027983 */ /* 0x004ea20000100800 */
[----:B------:R-:W-:Y:S01]  /*21710*/  ULDC UR10, c[0x0][0xed0] ;  /* 0x0003b400000a7ab9 */ /* 0x000fe20000000800 */
[----:B-1----:R-:W1:Y:S01]  /*21720*/  LDC R0, c[0x0][0xee8] ;  /* 0x0003ba00ff007b82 */ /* 0x002e620000000800 */
[----:B------:R-:W-:-:S11]  /*21730*/  UISETP.NE.AND UP0, UPT, UR10, 0x1, UPT ;  /* 0x000000010a00788c */ /* 0x000fd6000bf05270 */
[----:B------:R-:W-:Y:S01]  /*21740*/  @UP0 ULDC UR6, c[0x0][0xed4] ;  /* 0x0003b50000060ab9 */ /* 0x000fe20000000800 */
[----:B------:R-:W-:Y:S01]  /*21750*/  @UP0 ULDC UR11, c[0x0][0xed8] ;  /* 0x0003b600000b0ab9 */ /* 0x000fe20000000800 */
[C---:B--2---:R-:W-:Y:S02]  /*21760*/  R2UR UR8, R2.reuse ;  /* 0x00000000020872ca */ /* 0x044fe400000e0000 */
[----:B------:R-:W-:-:S11]  /*21770*/  R2UR UR9, R2 ;  /* 0x00000000020972ca */ /* 0x000fd600000e0000 */
[----:B------:R-:W-:-:S04]  /*21780*/  UIMAD.WIDE.U32 UR6, UR8, UR6, URZ ;  /* 0x00000006080672a5 */ /* 0x000fc8000f8e003f */
[----:B------:R-:W-:-:S04]  /*21790*/  @UP0 USHF.R.U32.HI UR8, URZ, UR11, UR7 ;  /* 0x0000000b3f080299 */ /* 0x000fc80008011607 */
[----:B------:R-:W-:Y:S02]  /*217a0*/  UIADD3 UR6, -UR8, URZ, URZ ;  /* 0x0000003f08067290 */ /* 0x000fe4000fffe13f */
[----:B-1----:R-:W-:Y:S02]  /*217b0*/  ISETP.LE.AND P0, PT, R0, UR8, PT ;  /* 0x0000000800007c0c */ /* 0x002fe4000bf03270 */
[----:B------:R-:W-:-:S11]  /*217c0*/  UIMAD UR10, UR10, UR6, UR9 ;  /* 0x000000060a0a72a4 */ /* 0x000fd6000f8e0209 */
[----:B---3--:R-:W-:Y:S05]  /*217d0*/  @!P0 BRA `(.L_x_8825) ;  /* 0x0000000000208947 */ /* 0x008fea0003800000 */
        /* <DEDUP_REMOVED lines=8> */
.L_x_8825:
[----:B------:R-:W-:Y:S01]  /*21860*/  ULDC UR11, c[0x0][0xec4] ;  /* 0x0003b100000b7ab9 */ /* 0x000fe20000000800 */
[----:B------:R-:W-:Y:S01]  /*21870*/  UMOV UR9, UR10 ;  /* 0x0000000a00097c82 */ /* 0x000fe20008000000 */
[----:B------:R-:W-:-:S11]  /*21880*/  UISETP.NE.AND UP0, UPT, UR11, 0x1, UPT ;  /* 0x000000010b00788c */ /* 0x000fd6000bf05270 */
[----:B------:R-:W-:Y:S02]  /*21890*/  @UP0 ULDC.64 UR12, c[0x0][0xec8] ;  /* 0x0003b200000c0ab9 */ /* 0x000fe40000000a00 */
[----:B------:R-:W-:-:S04]  /*218a0*/  UIMAD.WIDE.U32 UR6, UR10, UR12, URZ ;  /* 0x0000000c0a0672a5 */ /* 0x000fc8000f8e003f */
[----:B------:R-:W-:-:S04]  /*218b0*/  @UP0 USHF.R.U32.HI UR9, URZ, UR13, UR7 ;  /* 0x0000000d3f090299 */ /* 0x000fc80008011607 */
[----:B------:R-:W-:-:S12]  /*218c0*/  UIMAD UR6, UR9, UR11, URZ ;  /* 0x0000000b090672a4 */ /* 0x000fd8000f8e023f */
.L_x_8826:
[----:B------:R-:W-:Y:S01]  /*218d0*/  ULDC.64 UR12, c[0x0][0x3f8] ;  /* 0x0000fe00000c7ab9 */ /* 0x000fe20000000a00 */
[----:B------:R-:W-:Y:S02]  /*218e0*/  ULOP3.LUT UR9, URZ, UR9, URZ, 0x33, !UPT ;  /* 0x000000093f097292 */ /* 0x000fe4000f8e333f */
[----:B------:R-:W-:Y:S01]  /*218f0*/  UISETP.NE.U32.AND UP0, UPT, UR12, URZ, UPT ;  /* 0x0000003f0c00728c */ /* 0x000fe2000bf05070 */
[----:B------:R-:W-:Y:S02]  /*21900*/  ULDC UR41, c[0x0][0xeac] ;  /* 0x0003ab0000297ab9 */ /* 0x000fe40000000800 */
[----:B------:R-:W-:Y:S01]  /*21910*/  ULDC UR12, c[0x0][0xeb8] ;  /* 0x0003ae00000c7ab9 */ /* 0x000fe20000000800 */
[----:B------:R-:W-:Y:S02]  /*21920*/  UIADD3 UR41, UR9, UR41, URZ ;  /* 0x0000002909297290 */ /* 0x000fe4000fffe03f */
[----:B------:R-:W-:Y:S02]  /*21930*/  UISETP.NE.AND UP1, UPT, UR12, 0x1, UPT ;  /* 0x000000010c00788c */ /* 0x000fe4000bf25270 */
[----:B------:R-:W-:Y:S01]  /*21940*/  UIADD3 UR10, UR10, -UR6, URZ ;  /* 0x800000060a0a7290 */ /* 0x000fe2000fffe03f */
[----:B------:R-:W-:-:S02]  /*21950*/  ULDC UR11, c[0x0][0xec4] ;  /* 0x0003b100000b7ab9 */ /* 0x000fc40000000800 */
[----:B------:R-:W-:Y:S01]  /*21960*/  ULDC.64 UR6, c[0x0][0xad8] ;  /* 0x0002b60000067ab9 */ /* 0x000fe20000000a00 */
[----:B------:R-:W-:Y:S02]  /*21970*/  UISETP.NE.AND.EX UP0, UPT, UR13, URZ, UPT, UP0 ;  /* 0x0000003f0d00728c */ /* 0x000fe4000bf05300 */
[----:B------:R-:W-:Y:S02]  /*21980*/  UISETP.GE.AND UP2, UPT, UR7, 0x1, UPT ;  /* 0x000000010700788c */ /* 0x000fe4000bf46270 */
[----:B------:R-:W-:Y:S01]  /*21990*/  USHF.L.U32 UR41, UR41, 0x7, URZ ;  /* 0x0000000729297899 */ /* 0x000fe2000800063f */
[----:B------:R-:W-:Y:S01]  /*219a0*/  ULDC UR13, c[0x0][0x404] ;  /* 0x00010100000d7ab9 */ /* 0x000fe20000000800 */
[----:B------:R-:W-:Y:S01]  /*219b0*/  ULDC UR14, c[0x0][0x288] ;  /* 0x0000a200000e7ab9 */ /* 0x000fe20000000800 */
[----:B------:R-:W-:Y:S01]  /*219c0*/  UIMAD UR11, UR8, UR11, UR10 ;  /* 0x0000000b080b72a4 */ /* 0x000fe2000f8e020a */
[----:B------:R-:W-:Y:S01]  /*219d0*/  PLOP3.LUT P1, PT, PT, PT, UP2, 0x80, 0x0 ;  /* 0x000000000000781c */ /* 0x000fe20003f2f028 */
[----:B------:R-:W-:Y:S01]  /*219e0*/  USEL UR13, UR13, 0x1, UP0 ;  /* 0x000000010d0d7887 */ /* 0x000fe20008000000 */
[----:B------:R-:W-:Y:S01]  /*219f0*/  @UP1 ULDC UR8, c[0x0][0xebc] ;  /* 0x0003af0000081ab9 */ /* 0x000fe20000000800 */
[----:B------:R-:W-:Y:S01]  /*21a00*/  UIADD3 UR10, UR41, 0x80, -UR14 ;  /* 0x00000080290a7890 */ /* 0x000fe2000fffe80e */
[----:B------:R-:W-:Y:S01]  /*21a10*/  ULDC UR15, c[0x0][0x2e0] ;  /* 0x0000b800000f7ab9 */ /* 0x000fe20000000800 */
[----:B------:R-:W-:Y:S01]  /*21a20*/  UIMAD.WIDE.U32 UR8, UR11, UR8, URZ ;  /* 0x000000080b0872a5 */ /* 0x000fe2000f8e003f */
[----:B------:R-:W-:Y:S01]  /*21a30*/  @UP1 ULDC UR16, c[0x0][0xec0] ;  /* 0x0003b00000101ab9 */ /* 0x000fe20000000800 */
[----:B------:R-:W-:Y:S01]  /*21a40*/  UIMAD UR10, UR13, UR15, UR10 ;  /* 0x0000000f0d0a72a4 */ /* 0x000fe2000f8e020a */
[----:B------:R-:W-:Y:S01]  /*21a50*/  UMOV UR43, UR11 ;  /* 0x0000000b002b7c82 */ /* 0x000fe20008000000 */
[----:B------:R-:W-:-:S02]  /*21a60*/  @UP1 USHF.R.U32.HI UR43, URZ, UR16, UR9 ;  /* 0x000000103f2b1299 */ /* 0x000fc40008011609 */
[----:B------:R-:W-:Y:S02]  /*21a70*/  UIADD3 UR6, UR10, UR6, URZ ;  /* 0x000000060a067290 */ /* 0x000fe4000fffe03f */
[----:B------:R-:W-:-:S04]  /*21a80*/  UIADD3 UR42, -UR43, URZ, URZ ;  /* 0x0000003f2b2a7290 */ /* 0x000fc8000fffe13f */
[----:B------:R-:W-:Y:S01]  /*21a90*/  UIMAD UR42, UR12, UR42, UR11 ;  /* 0x0000002a0c2a72a4 */ /* 0x000fe2000f8e020b */
[----:B------:R-:W-:Y:S01]  /*21aa0*/  IMAD.U32 R0, RZ, RZ, UR6 ;  /* 0x00000006ff007e24 */ /* 0x000fe2000f8e00ff */
[----:B------:R-:W-:Y:S10]  /*21ab0*/  @!P1 BRA `(.L_x_8827) ;  /* 0x0000000000409947 */ /* 0x000ff40003800000 */
        /* <DEDUP_REMOVED lines=10> */
.L_x_8828:
[----:B------:R-:W-:-:S11]  /*21b60*/  UISETP.NE.AND UP0, UPT, UR7, 0x1, UPT ;  /* 0x000000010700788c */ /* 0x000fd6000bf05270 */
[----:B------:R-:W-:Y:S02]  /*21b70*/  @UP0 ULDC.64 UR10, c[0x0][0xae0] ;  /* 0x0002b800000a0ab9 */ /* 0x000fe40000000a00 */
[----:B------:R-:W-:-:S04]  /*21b80*/  UIMAD.WIDE.U32 UR8, UR6, UR10, URZ ;  /* 0x0000000a060872a5 */ /* 0x000fc8000f8e003f */
[----:B------:R-:W-:-:S12]  /*21b90*/  @UP0 USHF.R.U32.HI UR6, URZ, UR11, UR9 ;  /* 0x0000000b3f060299 */ /* 0x000fd80008011609 */
.L_x_8829:
[----:B------:R-:W-:-:S06]  /*21ba0*/  UIMAD UR6, UR6, UR7, UR7 ;  /* 0x00000007060672a4 */ /* 0x000fcc000f8e0207 */
[----:B------:R-:W-:-:S07]  /*21bb0*/  VIMNMX R0, R0, UR6, PT ;  /* 0x0000000600007c48 */ /* 0x000fce000bfe0100 */
.L_x_8827:
[----:B------:R-:W-:Y:S01]  /*21bc0*/  UIMAD UR8, UR13, UR15, 0x5f ;  /* 0x0000005f0d0874a4 */ /* 0x000fe2000f8e020f */
[----:B------:R-:W-:Y:S01]  /*21bd0*/  VIADD R0, R0, 0x5f ;  /* 0x0000005f00007836 */ /* 0x000fe20000000000 */
[----:B------:R-:W-:Y:S02]  /*21be0*/  UIADD3 UR10, UR41, -UR14, URZ ;  /* 0x8000000e290a7290 */ /* 0x000fe4000fffe03f */
[----:B------:R-:W-:Y:S01]  /*21bf0*/  UIMAD.WIDE UR8, UR8, 0x2aaaaaab, URZ ;  /* 0x2aaaaaab080878a5 */ /* 0x000fe2000f8e023f */
[----:B------:R-:W-:Y:S01]  /*21c00*/  IMAD.HI R0, R0, 0x2aaaaaab, RZ ;  /* 0x2aaaaaab00007827 */ /* 0x000fe200078e02ff */
[----:B------:R-:W-:Y:S02]  /*21c10*/  UIMAD UR10, UR13, UR15, UR10 ;  /* 0x0000000f0d0a72a4 */ /* 0x000fe4000f8e020a */
[----:B------:R-:W-:Y:S02]  /*21c20*/  USHF.R.U32.HI UR6, URZ, 0x1f, UR9 ;  /* 0x0000001f3f067899 */ /* 0x000fe40008011609 */
[----:B------:R-:W-:Y:S01]  /*21c30*/  SHF.R.U32.HI R3, RZ, 0x1f, R0 ;  /* 0x0000001fff037819 */ /* 0x000fe20000011600 */
[----:B------:R-:W-:Y:S01]  /*21c40*/  ULDC UR11, c[0x0][0xad4] ;  /* 0x0002b500000b7ab9 */ /* 0x000fe20000000800 */
[----:B------:R-:W-:-:S02]  /*21c50*/  ULEA.HI.SX32 UR6, UR9, UR6, 0x1c ;  /* 0x0000000609067291 */ /* 0x000fc4000f8fe23f */
[----:B------:R-:W-:Y:S01]  /*21c60*/  LEA.HI.SX32 R3, R0, R3, 0x1c ;  /* 0x0000000300037211 */ /* 0x000fe200078fe2ff */
[----:B------:R-:W-:-:S03]  /*21c70*/  UIADD3 UR11, UR10, -UR11, URZ ;  /* 0x8000000b0a0b7290 */ /* 0x000fc6000fffe03f */
[----:B------:R-:W-:Y:S01]  /*21c80*/  VIMNMX R19, R3, UR6, PT ;  /* 0x0000000603137c48 */ /* 0x000fe2000bfe0100 */
[----:B------:R-:W-:Y:S08]  /*21c90*/  @!P1 BRA `(.L_x_8830) ;  /* 0x0000000000449947 */ /* 0x000ff00003800000 */
        /* <DEDUP_REMOVED lines=10> */
.L_x_8831:
[----:B------:R-:W-:-:S11]  /*21d40*/  UISETP.NE.AND UP0, UPT, UR7, 0x1, UPT ;  /* 0x000000010700788c */ /* 0x000fd6000bf05270 */
[----:B------:R-:W-:Y:S02]  /*21d50*/  @UP0 ULDC.64 UR12, c[0x0][0xae0] ;  /* 0x0002b800000c0ab9 */ /* 0x000fe40000000a00 */
[----:B------:R-:W-:-:S04]  /*21d60*/  UIMAD.WIDE.U32 UR8, UR10, UR12, URZ ;  /* 0x0000000c0a0872a5 */ /* 0x000fc8000f8e003f */
[----:B------:R-:W-:-:S12]  /*21d70*/  @UP0 USHF.R.U32.HI UR10, URZ, UR13, UR9 ;  /* 0x0000000d3f0a0299 */ /* 0x000fd80008011609 */
.L_x_8832:
[----:B------:R-:W-:-:S04]  /*21d80*/  UIMAD UR7, UR10, UR7, URZ ;  /* 0x000000070a0772a4 */ /* 0x000fc8000f8e023f */
[----:B------:R-:W-:-:S04]  /*21d90*/  UISETP.LT.AND UP0, UPT, UR11, UR7, UPT ;  /* 0x000000070b00728c */ /* 0x000fc8000bf01270 */
[----:B------:R-:W-:-:S12]  /*21da0*/  USEL UR11, UR11, UR7, !UP0 ;  /* 0x000000070b0b7287 */ /* 0x000fd8000c000000 */
.L_x_8830:
[----:B------:R-:W-:Y:S01]  /*21db0*/  UIMAD.WIDE UR6, UR11, 0x2aaaaaab, URZ ;  /* 0x2aaaaaab0b0678a5 */ /* 0x000fe2000f8e023f */
[----:B------:R-:W-:Y:S03]  /*21dc0*/  BSSY B6, `(.L_x_8833) ;  /* 0x0000263000067945 */ /* 0x000fe60003800000 */
[----:B------:R-:W-:-:S04]  /*21dd0*/  USHF.R.U32.HI UR6, URZ, 0x1f, UR7 ;  /* 0x0000001f3f067899 */ /* 0x000fc80008011607 */
[----:B------:R-:W-:-:S04]  /*21de0*/  ULEA.HI.SX32 UR6, UR7, UR6, 0x1c ;  /* 0x0000000607067291 */ /* 0x000fc8000f8fe23f */
[----:B------:R-:W-:-:S04]  /*21df0*/  UISETP.LT.AND UP0, UPT, URZ, UR6, UPT ;  /* 0x000000063f00728c */ /* 0x000fc8000bf01270 */
[----:B------:R-:W-:-:S06]  /*21e00*/  USEL UR39, URZ, UR6, !UP0 ;  /* 0x000000063f277287 */ /* 0x000fcc000c000000 */
[----:B------:R-:W-:-:S13]  /*21e10*/  ISETP.GT.AND P0, PT, R19, UR39, PT ;  /* 0x0000002713007c0c */ /* 0x000fda000bf04270 */
        /* <DEDUP_REMOVED lines=19> */
.L_x_8834:
[----:B------:R-:W1:Y:S01]  /*21f50*/  S2R R3, SR_CgaCtaId ;  /* 0x0000000000037919 */ /* 0x000e620000008800 */
[----:B------:R-:W-:-:S04]  /*21f60*/  MOV R18, 0x400 ;  /* 0x0000040000127802 */ /* 0x000fc80000000f00 */
[----:B-1----:R-:W-:-:S05]  /*21f70*/  LEA R18, R3, R18, 0x18 ;  /* 0x0000001203127211 */ /* 0x002fca00078ec0ff */
[----:B------:R-:W-:-:S05]  /*21f80*/  VIADD R0, R18, 0x1c400 ;  /* 0x0001c40012007836 */ /* 0x000fca0000000000 */
[----:B------:R-:W-:-:S13]  /*21f90*/  LOP3.LUT P0, RZ, R0, 0x3ff, RZ, 0xc0, !PT ;  /* 0x000003ff00ff7812 */ /* 0x000fda000780c0ff */
        /* <DEDUP_REMOVED lines=17> */
.L_x_8836:
[----:B------:R-:W-:-:S05]  /*220b0*/  VIADD R0, R18, 0x400 ;  /* 0x0000040012007836 */ /* 0x000fca0000000000 */
[----:B------:R-:W-:-:S13]  /*220c0*/  LOP3.LUT P0, RZ, R0, 0x3ff, RZ, 0xc0, !PT ;  /* 0x000003ff00ff7812 */ /* 0x000fda000780c0ff */
        /* <DEDUP_REMOVED lines=17> */
.L_x_8838:
        /* <DEDUP_REMOVED lines=16> */
.L_x_8837:
        /* <DEDUP_REMOVED lines=15> */
[----:B------:R-:W-:Y:S01]  /*223d0*/  VIADD R8, R19, 0xffffffff ;  /* 0xffffffff13087836 */ /* 0x000fe20000000000 */
[----:B------:R-:W-:Y:S01]  /*223e0*/  ISETP.NE.AND P1, PT, R7, RZ, PT ;  /* 0x000000ff0700720c */ /* 0x000fe20003f25270 */
[----:B---3--:R-:W1:Y:S08]  /*223f0*/  LDC.64 R2, c[0x0][0x3f8] ;  /* 0x0000fe00ff027b82 */ /* 0x008e700000000a00 */
[----:B------:R-:W2:Y:S04]  /*22400*/  @P0 LDC R4, c[0x0][0x42c] ;  /* 0x00010b00ff040b82 */ /* 0x000ea80000000800 */
[----:B------:R-:W-:-:S05]  /*22410*/  VOTEU.ALL UP1, P1 ;  /* 0x00000000003f7886 */ /* 0x000fca0000820000 */
[----:B------:R-:W-:Y:S01]  /*22420*/  @!UP1 UIADD3 UR4, UP0, UR48, 0x270, URZ ;  /* 0x0000027030049890 */ /* 0x000fe2000ff1e03f */
[----:B------:R-:W3:Y:S03]  /*22430*/  @P0 LDC R5, c[0x0][0x430] ;  /* 0x00010c00ff050b82 */ /* 0x000ee60000000800 */
[----:B------:R-:W-:-:S09]  /*22440*/  @!UP1 UIADD3.X UR5, URZ, UR49, URZ, UP0, !UPT ;  /* 0x000000313f059290 */ /* 0x000fd200087fe43f */
[----:B------:R1:W-:Y:S01]  /*22450*/  @!UP1 UTMAPF.L2.4D [UR40], [UR4] ;  /* 0x00000028040095b8 */ /* 0x0003e20008018000 */
[----:B--2---:R-:W-:-:S05]  /*22460*/  @P0 IMAD.HI.U32 R4, R4, UR42, RZ ;  /* 0x0000002a04040c27 */ /* 0x004fca000f8e00ff */
[----:B---3--:R-:W-:Y:S02]  /*22470*/  @P0 SHF.R.U32.HI R0, RZ, R5, R4 ;  /* 0x00000005ff000219 */ /* 0x008fe40000011604 */
[----:B-1----:R-:W-:-:S04]  /*22480*/  ISETP.NE.U32.AND P0, PT, R2, RZ, PT ;  /* 0x000000ff0200720c */ /* 0x002fc80003f05070 */
[----:B------:R-:W-:-:S04]  /*22490*/  ISETP.NE.AND.EX P0, PT, R3, RZ, PT, P0 ;  /* 0x000000ff0300720c */ /* 0x000fc80003f05300 */
[----:B----4-:R-:W-:Y:S01]  /*224a0*/  SEL R4, R6, RZ, !P0 ;  /* 0x000000ff06047207 */ /* 0x010fe20004000000 */
[----:B------:R-:W-:Y:S08]  /*224b0*/  BRA.DIV UR6, `(.L_x_8839) ;  /* 0x0000002606907947 */ /* 0x000ff0000b800000 */
.L_x_8893:
[----:B------:R-:W-:Y:S01]  /*224c0*/  UMOV UR4, 0xffffffff ;  /* 0xffffffff00047882 */ /* 0x000fe20000000000 */
[----:B------:R-:W-:Y:S02]  /*224d0*/  SHF.R.S32.HI R7, RZ, 0x1f, R6 ;  /* 0x0000001fff077819 */ /* 0x000fe40000011406 */
[----:B------:R-:W-:Y:S05]  /*224e0*/  BRA.DIV UR4, `(.L_x_8840) ;  /* 0x0000002604b07947 */ /* 0x000fea000b800000 */
[----:B------:R-:W-:-:S13]  /*224f0*/  ELECT P6, URZ, PT ;  /* 0x00000000003f782f */ /* 0x000fda00038c0000 */
.L_x_8896:
[----:B------:R-:W-:Y:S05]  /*22500*/  @!P6 BRA `(.L_x_8841) ;  /* 0x0000000000c8e947 */ /* 0x000fea0003800000 */
        /* <DEDUP_REMOVED lines=16> */
[----:B------:R-:W-:-:S04]  /*22610*/  LEA R10, P2, R4, R2, 0x2 ;  /* 0x00000002040a7211 */ /* 0x000fc800078410ff */
[----:B------:R-:W-:-:S05]  /*22620*/  LEA.HI.X R11, R4, R3, R5, 0x2, P2 ;  /* 0x00000003040b7211 */ /* 0x000fca00010f1405 */
[----:B------:R1:W5:Y:S04]  /*22630*/  LDG.E R4, desc[UR46][R10.64] ;  /* 0x0000002e0a047981 */ /* 0x000368000c1e1900 */
.L_x_8842:
[----:B------:R-:W2:Y:S01]  /*22640*/  S2R R5, SR_TID.X ;  /* 0x0000000000057919 */ /* 0x000ea20000002100 */
[----:B-1----:R-:W-:Y:S01]  /*22650*/  IMAD R10, R16, 0x8, R18 ;  /* 0x00000008100a7824 */ /* 0x002fe200078e0212 */
[----:B--2---:R-:W-:Y:S02]  /*22660*/  LOP3.LUT R9, R5, 0x7f, RZ, 0xc0, !PT ;  /* 0x0000007f05097812 */ /* 0x004fe400078ec0ff */
[----:B------:R-:W-:Y:S02]  /*22670*/  SHF.L.U32 R5, R17, 0x1f, RZ ;  /* 0x0000001f11057819 */ /* 0x000fe400000006ff */
[----:B------:R-:W-:Y:S02]  /*22680*/  ISETP.NE.AND P3, PT, R9, RZ, PT ;  /* 0x000000ff0900720c */ /* 0x000fe40003f65270 */
[----:B------:R-:W1:Y:S02]  /*22690*/  SYNCS.PHASECHK.TRANS64.TRYWAIT P2, [R10+URZ+0x32440], R5 ;  /* 0x032440050a0075a7 */ /* 0x000e64000804017f */
[----:B-1----:R-:W-:Y:S09]  /*226a0*/  @!P2 BRA `(.L_x_8843) ;  /* 0x000000240060a947 */ /* 0x002ff20003800000 */
.L_x_8897:
        /* <DEDUP_REMOVED lines=8> */
.L_x_8844:
[----:B-1----:R-:W-:Y:S01]  /*22730*/  IMAD R5, R16, 0x3000, R18 ;  /* 0x0000300010057824 */ /* 0x002fe200078e0212 */
        /* <DEDUP_REMOVED lines=10> */
[----:B------:R-:W-:Y:S02]  /*227e0*/  UIADD3 UR9, UR9, 0x32430, URZ ;  /* 0x0003243009097890 */ /* 0x000fe4000fffe03f */
[----:B------:R-:W-:Y:S02]  /*227f0*/  UIMAD UR11, UR11, 0x60, URZ ;  /* 0x000000600b0b78a4 */ /* 0x000fe4000f8e023f */
[----:B------:R-:W-:-:S09]  /*22800*/  UIADD3 UR8, UR8, 0x1c400, URZ ;  /* 0x0001c40008087890 */ /* 0x000fd2000fffe03f */
[----:B------:R1:W-:Y:S02]  /*22810*/  UTMALDG.4D [UR8], [UR4], desc[UR6] ;  /* 0x00000608040075b4 */ /* 0x0003e40008019000 */
[----:B-1----:R-:W-:Y:S01]  /*22820*/  NOP ;  /* 0x0000000000007918 */ /* 0x002fe20000000000 */
.L_x_8841:
[----:B------:R-:W2:Y:S01]  /*22830*/  LDL.LU R9, [R1+0x478] ;  /* 0x0004780001097983 */ /* 0x000ea20000300800 */
[----:B------:R-:W-:Y:S05]  /*22840*/  WARPSYNC.ALL ;  /* 0x0000000000007948 */ /* 0x000fea0003800000 */
[----:B------:R-:W-:Y:S01]  /*22850*/  BAR.SYNC.DEFER_BLOCKING 0x8, 0x120 ;  /* 0x0204800000007b1d */ /* 0x000fe20000010000 */
[----:B------:R-:W-:-:S05]  /*22860*/  ELECT P2, URZ, PT ;  /* 0x00000000003f782f */ /* 0x000fca0003840000 */
[----:B------:R-:W-:Y:S01]  /*22870*/  BSSY B0, `(.L_x_8845) ;  /* 0x0000034000007945 */ /* 0x000fe20003800000 */
[----:B--2---:R-:W-:-:S05]  /*22880*/  VIADD R9, R9, 0x1 ;  /* 0x0000000109097836 */ /* 0x004fca0000000000 */
[----:B------:R1:W-:Y:S01]  /*22890*/  STL [R1+0x478], R9 ;  /* 0x0004780901007387 */ /* 0x0003e20000100800 */
[----:B------:R-:W-:-:S04]  /*228a0*/  LEA.HI R5, R9, R9, RZ, 0x1 ;  /* 0x0000000909057211 */ /* 0x000fc800078f08ff */
[----:B------:R-:W-:-:S05]  /*228b0*/  LOP3.LUT R5, R5, 0xfffffffe, RZ, 0xc0, !PT ;  /* 0xfffffffe05057812 */ /* 0x000fca00078ec0ff */
[----:B------:R-:W-:-:S05]  /*228c0*/  IMAD.IADD R5, R9, 0x1, -R5 ;  /* 0x0000000109057824 */ /* 0x000fca00078e0a05 */
[----:B------:R-:W-:Y:S01]  /*228d0*/  SHF.L.U32 R5, R5, 0x1f, RZ ;  /* 0x0000001f05057819 */ /* 0x000fe200000006ff */
[----:B-1----:R-:W-:Y:S06]  /*228e0*/  @!P2 BRA `(.L_x_8846) ;  /* 0x0000000000b0a947 */ /* 0x002fec0003800000 */
[----:B------:R-:W-:Y:S01]  /*228f0*/  R2UR UR17, R18 ;  /* 0x00000000121172ca */ /* 0x000fe200000e0000 */
[----:B------:R-:W-:Y:S01]  /*22900*/  UIADD3 UR4, UP0, UR48, 0x270, URZ ;  /* 0x0000027030047890 */ /* 0x000fe2000ff1e03f */
[----:B------:R-:W-:Y:S01]  /*22910*/  IMAD.MOV.U32 R9, RZ, RZ, 0x4000 ;  /* 0x00004000ff097424 */ /* 0x000fe200078e00ff */
[----:B------:R-:W-:Y:S01]  /*22920*/  UMOV UR14, 0x0 ;  /* 0x00000000000e7882 */ /* 0x000fe20000000000 */
[----:B------:R-:W-:Y:S01]  /*22930*/  UMOV UR15, 0x12f00000 ;  /* 0x12f00000000f7882 */ /* 0x000fe20000000000 */
[----:B------:R-:W-:Y:S01]  /*22940*/  UIADD3.X UR5, URZ, UR49, URZ, UP0, !UPT ;  /* 0x000000313f057290 */ /* 0x000fe200087fe43f */
[----:B------:R1:W-:Y:S01]  /*22950*/  SYNCS.ARRIVE.TRANS64 RZ, [R18+URZ+0x32400], R9 ;  /* 0x0324000912ff79a7 */ /* 0x0003e2000800003f */
[----:B------:R-:W-:Y:S01]  /*22960*/  UIADD3 UR6, UP0, UR48, 0x770, URZ ;  /* 0x0000077030067890 */ /* 0x000fe2000ff1e03f */
[----:B------:R-:W-:Y:S01]  /*22970*/  UMOV UR10, URZ ;  /* 0x0000003f000a7c82 */ /* 0x000fe20008000000 */
[----:B------:R-:W-:Y:S01]  /*22980*/  UMOV UR11, UR41 ;  /* 0x00000029000b7c82 */ /* 0x000fe20008000000 */
[----:B------:R-:W-:Y:S01]  /*22990*/  UMOV UR12, UR42 ;  /* 0x0000002a000c7c82 */ /* 0x000fe20008000000 */
[----:B------:R-:W-:-:S02]  /*229a0*/  UMOV UR13, UR43 ;  /* 0x0000002b000d7c82 */ /* 0x000fc40008000000 */
[----:B------:R-:W-:Y:S02]  /*229b0*/  UIADD3 UR8, UR17, 0x18400, URZ ;  /* 0x0001840011087890 */ /* 0x000fe4000fffe03f */
[----:B------:R-:W-:Y:S01]  /*229c0*/  UIADD3 UR9, UR17, 0x32400, URZ ;  /* 0x0003240011097890 */ /* 0x000fe2000fffe03f */
[----:B-1----:R-:W-:Y:S01]  /*229d0*/  IMAD.MOV.U32 R9, RZ, RZ, 0x10000 ;  /* 0x00010000ff097424 */ /* 0x002fe200078e00ff */
[----:B------:R-:W-:Y:S02]  /*229e0*/  UIADD3.X UR7, URZ, UR49, URZ, UP0, !UPT ;  /* 0x000000313f077290 */ /* 0x000fe400087fe43f */
[----:B------:R-:W-:Y:S02]  /*229f0*/  UIADD3 UR32, UR17, 0x22400, URZ ;  /* 0x0002240011207890 */ /* 0x000fe4000fffe03f */
[----:B------:R-:W-:Y:S02]  /*22a00*/  UIADD3 UR33, UR17, 0x32410, URZ ;  /* 0x0003241011217890 */ /* 0x000fe4000fffe03f */
[----:B------:R-:W-:Y:S01]  /*22a10*/  UIADD3 UR24, UR17, 0x26400, URZ ;  /* 0x0002640011187890 */ /* 0x000fe2000fffe03f */
[----:B------:R1:W-:Y:S01]  /*22a20*/  UTMALDG.4D [UR8], [UR4], desc[UR14] ;  /* 0x00000e08040075b4 */ /* 0x0003e20008019000 */
[----:B------:R-:W-:Y:S01]  /*22a30*/  UIADD3 UR16, UR17, 0x2a400, URZ ;  /* 0x0002a40011107890 */ /* 0x000fe2000fffe03f */
[----:B------:R2:W-:Y:S01]  /*22a40*/  SYNCS.ARRIVE.TRANS64 RZ, [R18+URZ+0x32410], R9 ;  /* 0x0324100912ff79a7 */ /* 0x0005e2000800003f */
[----:B------:R-:W-:Y:S01]  /*22a50*/  UMOV UR35, UR41 ;  /* 0x0000002900237c82 */ /* 0x000fe20008000000 */
[----:B------:R-:W-:Y:S01]  /*22a60*/  UMOV UR36, UR42 ;  /* 0x0000002a00247c82 */ /* 0x000fe20008000000 */
[----:B------:R-:W-:Y:S01]  /*22a70*/  UMOV UR37, UR43 ;  /* 0x0000002b00257c82 */ /* 0x000fe20008000000 */
[----:B------:R-:W-:Y:S01]  /*22a80*/  UMOV UR34, UR10 ;  /* 0x0000000a00227c82 */ /* 0x000fe20008000000 */
[----:B------:R-:W-:Y:S01]  /*22a90*/  UMOV UR26, 0x40 ;  /* 0x00000040001a7882 */ /* 0x000fe20000000000 */
[----:B------:R-:W-:Y:S01]  /*22aa0*/  UMOV UR27, UR41 ;  /* 0x00000029001b7c82 */ /* 0x000fe20008000000 */
[----:B------:R-:W-:Y:S01]  /*22ab0*/  UMOV UR28, UR42 ;  /* 0x0000002a001c7c82 */ /* 0x000fe20008000000 */
[----:B------:R-:W-:Y:S01]  /*22ac0*/  UMOV UR29, UR43 ;  /* 0x0000002b001d7c82 */ /* 0x000fe20008000000 */
[----:B------:R-:W-:Y:S01]  /*22ad0*/  UMOV UR25, UR33 ;  /* 0x0000002100197c82 */ /* 0x000fe20008000000 */
[----:B------:R-:W-:Y:S01]  /*22ae0*/  UMOV UR18, 0x80 ;  /* 0x0000008000127882 */ /* 0x000fe20000000000 */
[----:B------:R-:W-:Y:S01]  /*22af0*/  UMOV UR19, UR41 ;  /* 0x0000002900137c82 */ /* 0x000fe20008000000 */
[----:B------:R-:W-:Y:S01]  /*22b00*/  UMOV UR20, UR42 ;  /* 0x0000002a00147c82 */ /* 0x000fe20008000000 */
[----:B------:R2:W-:Y:S01]  /*22b10*/  UTMALDG.4D [UR32], [UR6], desc[UR14] ;  /* 0x00000e20060075b4 */ /* 0x0005e20008019000 */
[----:B------:R-:W-:Y:S01]  /*22b20*/  UMOV UR21, UR43 ;  /* 0x0000002b00157c82 */ /* 0x000fe20008000000 */
[----:B------:R2:W-:Y:S01]  /*22b30*/  UTMALDG.4D [UR24], [UR6], desc[UR14] ;  /* 0x00000e18060075b4 */ /* 0x0005e20008019000 */
[----:B-1----:R-:W-:Y:S01]  /*22b40*/  UIADD3 UR8, UR17, 0x2e400, URZ ;  /* 0x0002e40011087890 */ /* 0x002fe2000fffe03f */
[----:B------:R-:W-:-:S02]  /*22b50*/  UMOV UR10, 0xc0 ;  /* 0x000000c0000a7882 */ /* 0x000fc40000000000 */
[----:B------:R-:W-:Y:S01]  /*22b60*/  UMOV UR17, UR33 ;  /* 0x0000002100117c82 */ /* 0x000fe20008000000 */
[----:B------:R-:W-:Y:S01]  /*22b70*/  UMOV UR9, UR33 ;  /* 0x0000002100097c82 */ /* 0x000fe20008000000 */
[----:B------:R2:W-:Y:S04]  /*22b80*/  UTMALDG.4D [UR16], [UR6], desc[UR14] ;  /* 0x00000e10060075b4 */ /* 0x0005e80008019000 */
[----:B------:R2:W-:Y:S02]  /*22b90*/  UTMALDG.4D [UR8], [UR6], desc[UR14] ;  /* 0x00000e08060075b4 */ /* 0x0005e40008019000 */
[----:B--2---:R-:W-:Y:S01]  /*22ba0*/  NOP ;  /* 0x0000000000007918 */ /* 0x004fe20000000000 */
.L_x_8846:
[----:B------:R-:W-:Y:S05]  /*22bb0*/  BSYNC B0 ;  /* 0x0000000000007941 */ /* 0x000fea0003800000 */
.L_x_8845:
[----:B------:R-:W1:Y:S02]  /*22bc0*/  SYNCS.PHASECHK.TRANS64.TRYWAIT P2, [R18+URZ+0x32420], R5 ;  /* 0x03242005120075a7 */ /* 0x000e64000804017f */
[----:B-1----:R-:W-:Y:S05]  /*22bd0*/  @!P2 BRA `(.L_x_8847) ;  /* 0x000000200028a947 */ /* 0x002fea0003800000 */
.L_x_8898:
[----:B------:R-:W-:Y:S01]  /*22be0*/  ULDC.64 UR4, c[0x0][0x408] ;  /* 0x0001020000047ab9 */ /* 0x000fe20000000a00 */
[----:B------:R-:W-:Y:S04]  /*22bf0*/  BSSY B0, `(.L_x_8848) ;  /* 0x0000030000007945 */ /* 0x000fe80003800000 */
[----:B------:R-:W-:Y:S05]  /*22c00*/  @!P6 BRA `(.L_x_8849) ;  /* 0x0000000000b8e947 */ /* 0x000fea0003800000 */
[----:B------:R-:W-:Y:S01]  /*22c10*/  IMAD R10, R16, 0x8, R18 ;  /* 0x00000008100a7824 */ /* 0x000fe200078e0212 */
[----:B-1----:R-:W-:Y:S01]  /*22c20*/  SHF.L.U32 R5, R17, 0x1f, RZ ;  /* 0x0000001f11057819 */ /* 0x002fe200000006ff */
[----:B------:R-:W1:Y:S03]  /*22c30*/  S2R R9, SR_TID.X ;  /* 0x0000000000097919 */ /* 0x000e660000002100 */
[----:B------:R-:W2:Y:S01]  /*22c40*/  SYNCS.PHASECHK.TRANS64.TRYWAIT P2, [R10+URZ+0x32460], R5 ;  /* 0x032460050a0075a7 */ /* 0x000ea2000804017f */
[----:B-1----:R-:W-:-:S04]  /*22c50*/  LOP3.LUT R9, R9, 0x7f, RZ, 0xc0, !PT ;  /* 0x0000007f09097812 */ /* 0x002fc800078ec0ff */
[----:B------:R-:W-:Y:S01]  /*22c60*/  ISETP.NE.AND P3, PT, R9, RZ, PT ;  /* 0x000000ff0900720c */ /* 0x000fe20003f65270 */
[----:B--2---:R-:W-:-:S12]  /*22c70*/  @!P2 BRA `(.L_x_8850) ;  /* 0x000000200014a947 */ /* 0x004fd80003800000 */
.L_x_8899:
        /* <DEDUP_REMOVED lines=8> */
.L_x_8851:
[----:B-1----:R-:W-:Y:S01]  /*22d00*/  IMAD R5, R16, 0xc000, R18 ;  /* 0x0000c00010057824 */ /* 0x002fe200078e0212 */
        /* <DEDUP_REMOVED lines=11> */
[----:B------:R-:W-:Y:S02]  /*22dc0*/  UIMAD UR11, UR11, 0x60, URZ ;  /* 0x000000600b0b78a4 */ /* 0x000fe4000f8e023f */
[----:B------:R-:W-:Y:S02]  /*22dd0*/  UIADD3 UR9, UR9, 0x32450, URZ ;  /* 0x0003245009097890 */ /* 0x000fe4000fffe03f */
        /* <DEDUP_REMOVED lines=17> */
.L_x_8849:
[----:B------:R-:W-:Y:S05]  /*22ef0*/  BSYNC B0 ;  /* 0x0000000000007941 */ /* 0x000fea0003800000 */
.L_x_8848:
[----:B------:R-:W-:-:S05]  /*22f00*/  VIADD R8, R19, 0xfffffffe ;  /* 0xfffffffe13087836 */ /* 0x000fca0000000000 */
[----:B------:R-:W-:-:S13]  /*22f10*/  ISETP.GE.AND P2, PT, R8, UR39, PT ;  /* 0x0000002708007c0c */ /* 0x000fda000bf46270 */
[----:B------:R-:W-:Y:S05]  /*22f20*/  @!P2 BRA `(.L_x_8852) ;  /* 0x0000001000d4a947 */ /* 0x000fea0003800000 */
[----:B------:R-:W-:Y:S01]  /*22f30*/  IMAD.MOV R10, RZ, RZ, -R19 ;  /* 0x000000ffff0a7224 */ /* 0x000fe200078e0a13 */
[----:B------:R-:W-:-:S04]  /*22f40*/  LOP3.LUT R9, RZ, UR39, RZ, 0x33, !PT ;  /* 0x00000027ff097c12 */ /* 0x000fc8000f8e33ff */
[----:B------:R-:W-:-:S05]  /*22f50*/  VIADDMNMX R9, R10, 0x1, R9, !PT ;  /* 0x000000010a097846 */ /* 0x000fca0007800109 */
[----:B-1----:R-:W-:-:S05]  /*22f60*/  IMAD.IADD R5, R19, 0x1, R9 ;  /* 0x0000000113057824 */ /* 0x002fca00078e0209 */
        /* <DEDUP_REMOVED lines=28> */
.L_x_8856:
[----:B-1----:R-:W1:Y:S01]  /*23130*/  S2R R2, SR_TID.X ;  /* 0x0000000000027919 */ /* 0x002e620000002100 */
[----:B------:R-:W-:Y:S02]  /*23140*/  SHF.L.U32 R3, R17, 0x1f, RZ ;  /* 0x0000001f11037819 */ /* 0x000fe400000006ff */
[----:B-1----:R-:W-:Y:S01]  /*23150*/  LOP3.LUT R5, R2, 0x7f, RZ, 0xc0, !PT ;  /* 0x0000007f02057812 */ /* 0x002fe200078ec0ff */
[----:B------:R-:W-:-:S03]  /*23160*/  IMAD R2, R16, 0x8, R18 ;  /* 0x0000000810027824 */ /* 0x000fc600078e0212 */
[----:B------:R-:W-:Y:S01]  /*23170*/  ISETP.NE.AND P2, PT, R5, RZ, PT ;  /* 0x000000ff0500720c */ /* 0x000fe20003f45270 */
[----:B------:R-:W1:Y:S02]  /*23180*/  SYNCS.PHASECHK.TRANS64.TRYWAIT P3, [R2+URZ+0x32440], R3 ;  /* 0x03244003020075a7 */ /* 0x000e64000806017f */
[----:B-1----:R-:W-:Y:S10]  /*23190*/  @!P3 BRA `(.L_x_8857) ;  /* 0x0000001800e0b947 */ /* 0x002ff40003800000 */
.L_x_8900:
        /* <DEDUP_REMOVED lines=8> */
.L_x_8858:
[----:B------:R-:W-:Y:S01]  /*23220*/  IMAD R5, R16, 0x3000, R18 ;  /* 0x0000300010057824 */ /* 0x000fe200078e0212 */
        /* <DEDUP_REMOVED lines=11> */
[----:B------:R-:W-:-:S04]  /*232e0*/  UIADD3 UR9, UR9, 0x32430, URZ ;  /* 0x0003243009097890 */ /* 0x000fc8000fffe03f */
[----:B------:R-:W-:-:S09]  /*232f0*/  UIADD3 UR8, UR8, 0x1c400, URZ ;  /* 0x0001c40008087890 */ /* 0x000fd2000fffe03f */
[----:B------:R2:W-:Y:S01]  /*23300*/  UTMALDG.4D [UR8], [UR6], desc[UR14] ;  /* 0x00000e08060075b4 */ /* 0x0005e20008019000 */
[----:B------:R-:W3:Y:S02]  /*23310*/  SYNCS.PHASECHK.TRANS64.TRYWAIT P3, [R2+URZ+0x32460], R3 ;  /* 0x03246003020075a7 */ /* 0x000ee4000806017f */
[----:B--23--:R-:W-:Y:S05]  /*23320*/  @!P3 BRA `(.L_x_8859) ;  /* 0x000000180090b947 */ /* 0x00cfea0003800000 */
.L_x_8901:
        /* <DEDUP_REMOVED lines=8> */
.L_x_8860:
[----:B------:R-:W-:Y:S01]  /*233b0*/  R2UR UR9, R2 ;  /* 0x00000000020972ca */ /* 0x000fe200000e0000 */
[----:B-12---:R-:W-:Y:S01]  /*233c0*/  IMAD R2, R16, 0xc000, R18 ;  /* 0x0000c00010027824 */ /* 0x006fe200078e0212 */
        /* <DEDUP_REMOVED lines=9> */
[----:B------:R-:W-:-:S02]  /*23460*/  UMOV UR18, 0x40 ;  /* 0x0000004000127882 */ /* 0x000fc40000000000 */
[----:B------:R-:W-:-:S06]  /*23470*/  UIADD3 UR9, UR9, 0x32450, URZ ;  /* 0x0003245009097890 */ /* 0x000fcc000fffe03f */
        /* <DEDUP_REMOVED lines=17> */
.L_x_8855:
[----:B------:R-:W-:Y:S05]  /*23590*/  BSYNC B0 ;  /* 0x0000000000007941 */ /* 0x000fea0003800000 */
.L_x_8854:
[----:B------:R-:W-:-:S07]  /*235a0*/  VIADD R8, R19, 0xfffffffd ;  /* 0xfffffffd13087836 */ /* 0x000fce0000000000 */
.L_x_8853:
[----:B------:R-:W-:Y:S01]  /*235b0*/  VIADD R9, R9, 0xfffffffe ;  /* 0xfffffffe09097836 */ /* 0x000fe20000000000 */
[----:B------:R-:W-:Y:S01]  /*235c0*/  LOP3.LUT R2, RZ, R19, RZ, 0x33, !PT ;  /* 0x00000013ff027212 */ /* 0x000fe200078e33ff */
[----:B------:R-:W-:Y:S03]  /*235d0*/  BSSY B0, `(.L_x_8852) ;  /* 0x00000ca000007945 */ /* 0x000fe60003800000 */
[----:B------:R-:W-:-:S13]  /*235e0*/  ISETP.NE.AND P2, PT, R9, R2, PT ;  /* 0x000000020900720c */ /* 0x000fda0003f45270 */
[----:B------:R-:W-:Y:S05]  /*235f0*/  @!P2 BRA `(.L_x_8861) ;  /* 0x0000000c001ca947 */ /* 0x000fea0003800000 */
.L_x_8876:
[----:B------:R-:W-:Y:S01]  /*23600*/  VIADD R9, R16, 0x1 ;  /* 0x0000000110097836 */ /* 0x000fe20000000000 */
[----:B------:R-:W-:Y:S05]  /*23610*/  YIELD ;  /* 0x0000000000007946 */ /* 0x000fea0003800000 */
[----:B------:R-:W-:Y:S01]  /*23620*/  ISETP.NE.AND P2, PT, R9, 0x2, PT ;  /* 0x000000020900780c */ /* 0x000fe20003f45270 */
[----:B------:R-:W-:Y:S03]  /*23630*/  BSSY B1, `(.L_x_8862) ;  /* 0x000005e000017945 */ /* 0x000fe60003800000 */
[----:B------:R-:W-:-:S02]  /*23640*/  SEL R2, RZ, 0x1, P2 ;  /* 0x00000001ff027807 */ /* 0x000fc40001000000 */
        /* <DEDUP_REMOVED lines=22> */
.L_x_8864:
[----:B------:R-:W1:Y:S01]  /*237b0*/  S2R R2, SR_TID.X ;  /* 0x0000000000027919 */ /* 0x000e620000002100 */
[----:B------:R-:W-:Y:S01]  /*237c0*/  IMAD R3, R9, 0x8, R18 ;  /* 0x0000000809037824 */ /* 0x000fe200078e0212 */
[----:B-1----:R-:W-:Y:S02]  /*237d0*/  LOP3.LUT R5, R2, 0x7f, RZ, 0xc0, !PT ;  /* 0x0000007f02057812 */ /* 0x002fe400078ec0ff */
[----:B------:R-:W-:Y:S02]  /*237e0*/  SHF.L.U32 R2, R17, 0x1f, RZ ;  /* 0x0000001f11027819 */ /* 0x000fe400000006ff */
[----:B------:R-:W-:Y:S02]  /*237f0*/  ISETP.NE.AND P2, PT, R5, RZ, PT ;  /* 0x000000ff0500720c */ /* 0x000fe40003f45270 */
[----:B------:R-:W1:Y:S02]  /*23800*/  SYNCS.PHASECHK.TRANS64.TRYWAIT P3, [R3+URZ+0x32440], R2 ;  /* 0x03244002030075a7 */ /* 0x000e64000806017f */
[----:B-1----:R-:W-:Y:S09]  /*23810*/  @!P3 BRA `(.L_x_8865) ;  /* 0x000000140068b947 */ /* 0x002ff20003800000 */
.L_x_8902:
        /* <DEDUP_REMOVED lines=8> */
.L_x_8866:
[----:B------:R-:W-:Y:S01]  /*238a0*/  IMAD R5, R9, 0x3000, R18 ;  /* 0x0000300009057824 */ /* 0x000fe200078e0212 */
[----:B------:R-:W-:Y:S01]  /*238b0*/  R2UR UR9, R3 ;  /* 0x00000000030972ca */ /* 0x000fe200000e0000 */
[----:B------:R-:W-:Y:S01]  /*238c0*/  UIADD3 UR6, UP0, UR48, 0x370, URZ ;  /* 0x0000037030067890 */ /* 0x000fe2000ff1e03f */
[----:B------:R-:W-:Y:S01]  /*238d0*/  R2UR UR12, R0 ;  /* 0x00000000000c72ca */ /* 0x000fe200000e0000 */
[----:B------:R-:W-:Y:S01]  /*238e0*/  UMOV UR14, 0x0 ;  /* 0x00000000000e7882 */ /* 0x000fe20000000000 */
[----:B------:R-:W-:Y:S01]  /*238f0*/  R2UR UR8, R5 ;  /* 0x00000000050872ca */ /* 0x000fe200000e0000 */
[----:B------:R-:W-:Y:S01]  /*23900*/  IMAD R5, R10, 0x60, RZ ;  /* 0x000000600a057824 */ /* 0x000fe200078e02ff */
[----:B-----5:R-:W-:Y:S01]  /*23910*/  R2UR UR13, R4 ;  /* 0x00000000040d72ca */ /* 0x020fe200000e0000 */
[----:B------:R-:W-:Y:S01]  /*23920*/  UIADD3.X UR7, URZ, UR49, URZ, UP0, !UPT ;  /* 0x000000313f077290 */ /* 0x000fe200087fe43f */
[----:B------:R-:W-:Y:S02]  /*23930*/  UMOV UR15, 0x14f00000 ;  /* 0x14f00000000f7882 */ /* 0x000fe40000000000 */
[----:B------:R-:W-:Y:S01]  /*23940*/  R2UR UR11, R5 ;  /* 0x00000000050b72ca */ /* 0x000fe200000e0000 */
[----:B------:R-:W-:-:S02]  /*23950*/  UMOV UR10, URZ ;  /* 0x0000003f000a7c82 */ /* 0x000fc40008000000 */
[----:B------:R-:W-:-:S04]  /*23960*/  UIADD3 UR9, UR9, 0x32430, URZ ;  /* 0x0003243009097890 */ /* 0x000fc8000fffe03f */
[----:B------:R-:W-:-:S09]  /*23970*/  UIADD3 UR8, UR8, 0x1c400, URZ ;  /* 0x0001c40008087890 */ /* 0x000fd2000fffe03f */
[----:B------:R2:W-:Y:S01]  /*23980*/  UTMALDG.4D [UR8], [UR6], desc[UR14] ;  /* 0x00000e08060075b4 */ /* 0x0005e20008019000 */
[----:B------:R-:W3:Y:S02]  /*23990*/  SYNCS.PHASECHK.TRANS64.TRYWAIT P3, [R3+URZ+0x32460], R2 ;  /* 0x03246002030075a7 */ /* 0x000ee4000806017f */
[----:B--23--:R-:W-:Y:S05]  /*239a0*/  @!P3 BRA `(.L_x_8867) ;  /* 0x000000140018b947 */ /* 0x00cfea0003800000 */
.L_x_8903:
        /* <DEDUP_REMOVED lines=8> */
.L_x_8868:
        /* <DEDUP_REMOVED lines=12> */
[----:B------:R-:W-:-:S04]  /*23af0*/  UIADD3 UR9, UR9, 0x32450, URZ ;  /* 0x0003245009097890 */ /* 0x000fc8000fffe03f */
        /* <DEDUP_REMOVED lines=17> */
.L_x_8863:
[----:B------:R-:W-:Y:S05]  /*23c10*/  BSYNC B1 ;  /* 0x0000000000017941 */ /* 0x000fea0003800000 */
.L_x_8862:
[----:B------:R-:W-:Y:S01]  /*23c20*/  VIADD R9, R9, 0x1 ;  /* 0x0000000109097836 */ /* 0x000fe20000000000 */
[----:B------:R-:W-:Y:S04]  /*23c30*/  BSSY B1, `(.L_x_8869) ;  /* 0x0000060000017945 */ /* 0x000fe80003800000 */
[----:B------:R-:W-:-:S04]  /*23c40*/  ISETP.NE.AND P2, PT, R9, 0x2, PT ;  /* 0x000000020900780c */ /* 0x000fc80003f45270 */
[----:B------:R-:W-:Y:S02]  /*23c50*/  SEL R2, RZ, 0x1, P2 ;  /* 0x00000001ff027807 */ /* 0x000fe40001000000 */
[----:B------:R-:W-:Y:S01]  /*23c60*/  SEL R16, R9, RZ, P2 ;  /* 0x000000ff09107207 */ /* 0x000fe20001000000 */
[----:B------:R-:W-:Y:S01]  /*23c70*/  VIADD R9, R8, 0xffffffff ;  /* 0xffffffff08097836 */ /* 0x000fe20000000000 */
        /* <DEDUP_REMOVED lines=21> */
.L_x_8871:
[----:B------:R-:W1:Y:S01]  /*23dd0*/  S2R R2, SR_TID.X ;  /* 0x0000000000027919 */ /* 0x000e620000002100 */
[----:B------:R-:W-:Y:S02]  /*23de0*/  SHF.L.U32 R3, R17, 0x1f, RZ ;  /* 0x0000001f11037819 */ /* 0x000fe400000006ff */
[----:B-1----:R-:W-:Y:S01]  /*23df0*/  LOP3.LUT R5, R2, 0x7f, RZ, 0xc0, !PT ;  /* 0x0000007f02057812 */ /* 0x002fe200078ec0ff */
[----:B------:R-:W-:-:S03]  /*23e00*/  IMAD R2, R16, 0x8, R18 ;  /* 0x0000000810027824 */ /* 0x000fc600078e0212 */
[----:B------:R-:W-:Y:S01]  /*23e10*/  ISETP.NE.AND P2, PT, R5, RZ, PT ;  /* 0x000000ff0500720c */ /* 0x000fe20003f45270 */
[----:B------:R-:W1:Y:S02]  /*23e20*/  SYNCS.PHASECHK.TRANS64.TRYWAIT P3, [R2+URZ+0x32440], R3 ;  /* 0x03244003020075a7 */ /* 0x000e64000806017f */
[----:B-1----:R-:W-:Y:S10]  /*23e30*/  @!P3 BRA `(.L_x_8872) ;  /* 0x000000100008b947 */ /* 0x002ff40003800000 */
.L_x_8904:
        /* <DEDUP_REMOVED lines=8> */
.L_x_8873:
        /* <DEDUP_REMOVED lines=17> */
.L_x_8905:
        /* <DEDUP_REMOVED lines=8> */
.L_x_8875:
        /* <DEDUP_REMOVED lines=30> */
.L_x_8870:
[----:B------:R-:W-:Y:S05]  /*24230*/  BSYNC B1 ;  /* 0x0000000000017941 */ /* 0x000fea0003800000 */
.L_x_8869:
[----:B------:R-:W-:Y:S01]  /*24240*/  ISETP.GT.AND P2, PT, R9, UR39, PT ;  /* 0x0000002709007c0c */ /* 0x000fe2000bf44270 */
[----:B------:R-:W-:-:S12]  /*24250*/  VIADD R8, R8, 0xfffffffe ;  /* 0xfffffffe08087836 */ /* 0x000fd80000000000 */
[----:B------:R-:W-:Y:S05]  /*24260*/  @P2 BRA `(.L_x_8876) ;  /* 0xfffffff000e42947 */ /* 0x000fea000383ffff */
.L_x_8861:
[----:B------:R-:W-:Y:S05]  /*24270*/  BSYNC B0 ;  /* 0x0000000000007941 */ /* 0x000fea0003800000 */
.L_x_8852:
[----:B------:R2:W5:Y:S01]  /*24280*/  LDL R6, [R1+0x470] ;  /* 0x0004700001067983 */ /* 0x0005620000100800 */
[----:B------:R-:W-:Y:S01]  /*24290*/  VIADD R16, R16, 0x1 ;  /* 0x0000000110107836 */ /* 0x000fe20000000000 */
[----:B------:R-:W-:Y:S04]  /*242a0*/  BSSY B0, `(.L_x_8877) ;  /* 0x0000012000007945 */ /* 0x000fe80003800000 */
[----:B------:R-:W-:-:S04]  /*242b0*/  ISETP.NE.AND P0, PT, R16, 0x2, PT ;  /* 0x000000021000780c */ /* 0x000fc80003f05270 */
[----:B------:R-:W-:-:S04]  /*242c0*/  SEL R0, RZ, 0x1, P0 ;  /* 0x00000001ff007807 */ /* 0x000fc80000000000 */
[----:B------:R-:W-:Y:S01]  /*242d0*/  LOP3.LUT R17, R17, R0, RZ, 0x3c, !PT ;  /* 0x0000000011117212 */ /* 0x000fe200078e3cff */
[----:B--2---:R-:W-:Y:S06]  /*242e0*/  @P1 BRA `(.L_x_8878) ;  /* 0x0000000000341947 */ /* 0x004fec0003800000 */
        /* <DEDUP_REMOVED lines=11> */
[----:B-1---5:R-:W-:-:S05]  /*243a0*/  IADD3 R6, R0, UR44, R7 ;  /* 0x0000002c00067c10 */ /* 0x022fca000fffe007 */
[----:B------:R2:W-:Y:S02]  /*243b0*/  STL [R1+0x470], R6 ;  /* 0x0004700601007387 */ /* 0x0005e40000100800 */
.L_x_8878:
[----:B------:R-:W-:Y:S05]  /*243c0*/  BSYNC B0 ;  /* 0x0000000000007941 */ /* 0x000fea0003800000 */
.L_x_8877:
[----:B------:R-:W-:Y:S01]  /*243d0*/  SEL R16, R16, RZ, P0 ;  /* 0x000000ff10107207 */ /* 0x000fe20000000000 */
[----:B-----5:R-:W-:-:S07]  /*243e0*/  IMAD.MOV.U32 R13, RZ, RZ, R6 ;  /* 0x000000ffff0d7224 */ /* 0x020fce00078e0006 */
.L_x_8835:
[----:B------:R-:W-:Y:S05]  /*243f0*/  BSYNC B6 ;  /* 0x0000000000067941 */ /* 0x000fea0003800000 */
.L_x_8833:
[----:B------:R-:W-:-:S03]  /*24400*/  UMOV UR6, 0xffffffff ;  /* 0xffffffff00067882 */ /* 0x000fc60000000000 */
[----:B------:R-:W-:Y:S05]  /*24410*/  BRA.DIV UR6, `(.L_x_8879) ;  /* 0x0000000a06b87947 */ /* 0x000fea000b800000 */
[----:B------:R3:W4:Y:S02]  /*24420*/  SHFL.IDX PT, R14, R13, RZ, 0x1f ;  /* 0x00001fff0d0e7589 */ /* 0x00072400000e0000 */
.L_x_8908:
[----:B------:R-:W5:Y:S01]  /*24430*/  S2R R0, SR_TID.X ;  /* 0x0000000000007919 */ /* 0x000f620000002100 */
[----:B------:R-:W-:Y:S05]  /*24440*/  WARPSYNC.ALL ;  /* 0x0000000000007948 */ /* 0x000fea0003800000 */
[----:B------:R-:W-:Y:S01]  /*24450*/  BAR.SYNC.DEFER_BLOCKING 0x4, 0x120 ;  /* 0x0104800000007b1d */ /* 0x000fe20000010000 */
[----:B----4-:R-:W-:-:S05]  /*24460*/  IMAD.MOV.U32 R2, RZ, RZ, R14 ;  /* 0x000000ffff027224 */ /* 0x010fca00078e000e */
[----:B------:R-:W-:Y:S01]  /*24470*/  ULDC UR6, c[0x0][0xea8] ;  /* 0x0003aa0000067ab9 */ /* 0x000fe20000000800 */
[----:B------:R4:W-:Y:S01]  /*24480*/  STL [R1+0x470], R2 ;  /* 0x0004700201007387 */ /* 0x0009e20000100800 */
[----:B-----5:R-:W-:-:S04]  /*24490*/  LOP3.LUT R0, R0, 0x1f, RZ, 0xc0, !PT ;  /* 0x0000001f00007812 */ /* 0x020fc800078ec0ff */
[----:B------:R-:W-:-:S13]  /*244a0*/  ISETP.NE.AND P0, PT, R0, RZ, PT ;  /* 0x000000ff0000720c */ /* 0x000fda0003f05270 */
[----:B------:R-:W5:Y:S01]  /*244b0*/  @!P0 S2R R3, SR_CgaCtaId ;  /* 0x0000000000038919 */ /* 0x000f620000008800 */
[----:B------:R-:W-:-:S04]  /*244c0*/  @!P0 MOV R0, 0x400 ;  /* 0x0000040000008802 */ /* 0x000fc80000000f00 */
[----:B-----5:R-:W-:-:S05]  /*244d0*/  @!P0 LEA R0, R3, R0, 0x18 ;  /* 0x0000000003008211 */ /* 0x020fca00078ec0ff */
[----:B------:R4:W-:Y:S01]  /*244e0*/  @!P0 STS [R0+0x324d0], R13 ;  /* 0x0324d00d00008388 */ /* 0x0009e20000000800 */
[----:B------:R-:W-:Y:S06]  /*244f0*/  BAR.ARV 0x5, 0x120 ;  /* 0x0144800000007b1d */ /* 0x000fec0000002000 */
[----:B------:R-:W-:-:S13]  /*24500*/  ISETP.GE.AND P0, PT, R2, UR6, PT ;  /* 0x0000000602007c0c */ /* 0x000fda000bf06270 */
[----:B----4-:R-:W-:Y:S05]  /*24510*/  @!P0 BRA `(.L_x_8880) ;  /* 0xffffffd000788947 */ /* 0x010fea000383ffff */
.L_x_8824:
[----:B------:R-:W4:Y:S01]  /*24520*/  LDL.LU R0, [R1+0x478] ;  /* 0x0004780001007983 */ /* 0x000f220000300800 */
[----:B-1----:R-:W1:Y:S01]  /*24530*/  S2R R5, SR_CgaCtaId ;  /* 0x0000000000057919 */ /* 0x002e620000008800 */
[----:B----4-:R-:W-:-:S05]  /*24540*/  VIADD R0, R0, 0x1 ;  /* 0x0000000100007836 */ /* 0x010fca0000000000 */
[----:B------:R-:W-:-:S04]  /*24550*/  LEA.HI R2, R0, R0, RZ, 0x1 ;  /* 0x0000000000027211 */ /* 0x000fc800078f08ff */
[----:B------:R-:W-:Y:S02]  /*24560*/  LOP3.LUT R3, R2, 0xfffffffe, RZ, 0xc0, !PT ;  /* 0xfffffffe02037812 */ /* 0x000fe400078ec0ff */
[----:B------:R-:W-:-:S03]  /*24570*/  MOV R2, 0x400 ;  /* 0x0000040000027802 */ /* 0x000fc60000000f00 */
[----:B------:R-:W-:Y:S01]  /*24580*/  IMAD.IADD R0, R0, 0x1, -R3 ;  /* 0x0000000100007824 */ /* 0x000fe200078e0a03 */
[----:B-1----:R-:W-:-:S04]  /*24590*/  LEA R7, R5, R2, 0x18 ;  /* 0x0000000205077211 */ /* 0x002fc800078ec0ff */
[----:B------:R-:W-:-:S04]  /*245a0*/  SHF.L.U32 R0, R0, 0x1f, RZ ;  /* 0x0000001f00007819 */ /* 0x000fc800000006ff */
[----:B------:R-:W1:Y:S02]  /*245b0*/  SYNCS.PHASECHK.TRANS64.TRYWAIT P0, [R7+URZ+0x32420], R0 ;  /* 0x03242000070075a7 */ /* 0x000e64000800017f */
[----:B-1----:R-:W-:Y:S05]  /*245c0*/  @!P0 BRA `(.L_x_8881) ;  /* 0x0000000800708947 */ /* 0x002fea0003800000 */
.L_x_8909:
[----:B------:R-:W4:Y:S02]  /*245d0*/  S2R R2, SR_TID.X ;  /* 0x0000000000027919 */ /* 0x000f240000002100 */
[----:B----4-:R-:W-:-:S04]  /*245e0*/  SHF.R.U32.HI R2, RZ, 0x5, R2 ;  /* 0x00000005ff027819 */ /* 0x010fc80000011602 */
        /* <DEDUP_REMOVED lines=12> */
.L_x_8884:
        /* <DEDUP_REMOVED lines=12> */
.L_x_8910:
[----:B------:R-:W4:Y:S02]  /*24770*/  SYNCS.PHASECHK.TRANS64.TRYWAIT P0, [R3+URZ], R0 ;  /* 0x00000000030075a7 */ /* 0x000f24000800017f */
[----:B----4-:R-:W-:Y:S05]  /*24780*/  @!P0 BRA `(.L_x_8886) ;  /* 0x0000000800288947 */ /* 0x010fea0003800000 */
.L_x_8911:
[----:B------:R-:W-:Y:S05]  /*24790*/  @!P2 BRA `(.L_x_8887) ;  /* 0x000000000004a947 */ /* 0x000fea0003800000 */
[----:B------:R-:W-:Y:S01]  /*247a0*/  BPT.TRAP 0x1 ;  /* 0x000000040000795c */ /* 0x000fe20000300000 */
.L_x_8887:
[----:B----4-:R-:W-:-:S04]  /*247b0*/  VIADD R3, R7, 0x32460 ;  /* 0x0003246007037836 */ /* 0x010fc80000000000 */
[----:B-1----:R-:W-:-:S04]  /*247c0*/  IMAD R5, R16, 0x8, R3 ;  /* 0x0000000810057824 */ /* 0x002fc800078e0203 */
[----:B------:R-:W1:Y:S02]  /*247d0*/  SYNCS.PHASECHK.TRANS64.TRYWAIT P0, [R5+URZ], R4 ;  /* 0x00000004050075a7 */ /* 0x000e64000800017f */
[----:B-1----:R-:W-:Y:S05]  /*247e0*/  @!P0 BRA `(.L_x_8888) ;  /* 0x0000000800248947 */ /* 0x002fea0003800000 */
.L_x_8912:
[----:B------:R-:W-:-:S07]  /*247f0*/  IMAD R3, R2, 0x8, R3 ;  /* 0x0000000802037824 */ /* 0x000fce00078e0203 */
.L_x_8889:
[----:B----4-:R4:W1:Y:S02]  /*24800*/  SYNCS.PHASECHK.TRANS64.TRYWAIT P0, [R3+URZ], R0 ;  /* 0x00000000030075a7 */ /* 0x010864000800017f */
[----:B-1----:R-:W-:Y:S05]  /*24810*/  @!P0 NANOSLEEP.SYNCS 0x989680 ;  /* 0x009896800000895d */ /* 0x002fea0003900000 */
[----:B------:R-:W1:Y:S02]  /*24820*/  @!P0 SYNCS.PHASECHK.TRANS64 P0, [R3+URZ], R0 ;  /* 0x00000000030085a7 */ /* 0x000e64000800007f */
[----:B-1----:R-:W-:Y:S05]  /*24830*/  @!P0 BRA `(.L_x_8889) ;  /* 0xfffffffc00f08947 */ /* 0x002fea000383ffff */
.L_x_8883:
[----:B------:R-:W-:Y:S05]  /*24840*/  BSYNC B0 ;  /* 0x0000000000007941 */ /* 0x000fea0003800000 */
.L_x_8882:
[----:B------:R-:W-:Y:S05]  /*24850*/  EXIT ;  /* 0x000000000000794d */ /* 0x000fea0003800000 */
.L_x_8716:
[----:B-1----:R-:W-:-:S04]  /*24860*/  IMAD.U32 R9, RZ, RZ, UR50 ;  /* 0x00000032ff097e24 */ /* 0x002fc8000f8e00ff */
[----:B------:R1:W2:Y:S03]  /*24870*/  SYNCS.PHASECHK.TRANS64.TRYWAIT P0, [R9+URZ+0x32400], R0 ;  /* 0x03240000090075a7 */ /* 0x0002a6000800017f */
[----:B--2---:R-:W-:Y:S05]  /*24880*/  @!P0 NANOSLEEP.SYNCS 0x989680 ;  /* 0x009896800000895d */ /* 0x004fea0003900000 */
[----:B------:R-:W2:Y:S02]  /*24890*/  @!P0 SYNCS.PHASECHK.TRANS64 P0, [R9+URZ+0x32400], R0 ;  /* 0x03240000090085a7 */ /* 0x000ea4000800007f */
[----:B--2---:R-:W-:Y:S05]  /*248a0*/  @!P0 BRA `(.L_x_8716) ;  /* 0xfffffffc00ec8947 */ /* 0x004fea000383ffff */
[----:B------:R-:W-:Y:S05]  /*248b0*/  BRA `(.L_x_8890) ;  /* 0xfffffddc00507947 */ /* 0x000fea000383ffff */
.L_x_8723:
[----:B--2---:R2:W3:Y:S02]  /*248c0*/  SYNCS.PHASECHK.TRANS64.TRYWAIT P0, [R12+URZ], R13 ;  /* 0x0000000d0c0075a7 */ /* 0x0044e4000800017f */
[----:B---3--:R-:W-:Y:S05]  /*248d0*/  @!P0 NANOSLEEP.SYNCS 0x989680 ;  /* 0x009896800000895d */ /* 0x008fea0003900000 */
[----:B------:R-:W3:Y:S02]  /*248e0*/  @!P0 SYNCS.PHASECHK.TRANS64 P0, [R12+URZ], R13 ;  /* 0x0000000d0c0085a7 */ /* 0x000ee4000800007f */
[----:B---3--:R-:W-:Y:S05]  /*248f0*/  @!P0 BRA `(.L_x_8723) ;  /* 0xfffffffc00f08947 */ /* 0x008fea000383ffff */
[----:B------:R-:W-:Y:S05]  /*24900*/  BRA `(.L_x_8722) ;  /* 0xfffffde0006c7947 */ /* 0x000fea000383ffff */
.L_x_8725:
[----:B-1----:R-:W-:-:S04]  /*24910*/  IMAD.U32 R9, RZ, RZ, UR50 ;  /* 0x00000032ff097e24 */ /* 0x002fc8000f8e00ff */
[----:B------:R1:W2:Y:S03]  /*24920*/  SYNCS.PHASECHK.TRANS64.TRYWAIT P0, [R9+URZ+0x32410], R6 ;  /* 0x03241006090075a7 */ /* 0x0002a6000800017f */
[----:B--2---:R-:W-:Y:S05]  /*24930*/  @!P0 NANOSLEEP.SYNCS 0x989680 ;  /* 0x009896800000895d */ /* 0x004fea0003900000 */
[----:B------:R-:W2:Y:S02]  /*24940*/  @!P0 SYNCS.PHASECHK.TRANS64 P0, [R9+URZ+0x32410], R6 ;  /* 0x03241006090085a7 */ /* 0x000ea4000800007f */
[----:B--2---:R-:W-:Y:S05]  /*24950*/  @!P0 BRA `(.L_x_8725) ;  /* 0xfffffffc00ec8947 */ /* 0x004fea000383ffff */
[----:B------:R-:W-:Y:S05]  /*24960*/  BRA `(.L_x_8891) ;  /* 0xfffffde400407947 */ /* 0x000fea000383ffff */
.L_x_8732:
[----:B--2---:R2:W3:Y:S02]  /*24970*/  SYNCS.PHASECHK.TRANS64.TRYWAIT P0, [R8+URZ], R9 ;  /* 0x00000009080075a7 */ /* 0x0044e4000800017f */
[----:B---3--:R-:W-:Y:S05]  /*24980*/  @!P0 NANOSLEEP.SYNCS 0x989680 ;  /* 0x009896800000895d */ /* 0x008fea0003900000 */
[----:B------:R-:W3:Y:S02]  /*24990*/  @!P0 SYNCS.PHASECHK.TRANS64 P0, [R8+URZ], R9 ;  /* 0x00000009080085a7 */ /* 0x000ee4000800007f */
[----:B---3--:R-:W-:Y:S05]  /*249a0*/  @!P0 BRA `(.L_x_8732) ;  /* 0xfffffffc00f08947 */ /* 0x008fea000383ffff */
[----:B------:R-:W-:Y:S05]  /*249b0*/  BRA `(.L_x_8731) ;  /* 0xfffffde400847947 */ /* 0x000fea000383ffff */
.L_x_8767:
[----:B-1----:R1:W2:Y:S02]  /*249c0*/  SYNCS.PHASECHK.TRANS64.TRYWAIT P1, [R0+URZ], R3 ;  /* 0x00000003000075a7 */ /* 0x0022a4000802017f */
[----:B--2---:R-:W-:Y:S05]  /*249d0*/  @!P1 NANOSLEEP.SYNCS 0x989680 ;  /* 0x009896800000995d */ /* 0x004fea0003900000 */
[----:B------:R-:W2:Y:S02]  /*249e0*/  @!P1 SYNCS.PHASECHK.TRANS64 P1, [R0+URZ], R3 ;  /* 0x00000003000095a7 */ /* 0x000ea4000802007f */
[----:B--2---:R-:W-:Y:S05]  /*249f0*/  @!P1 BRA `(.L_x_8767) ;  /* 0xfffffffc00f09947 */ /* 0x004fea000383ffff */
[----:B------:R-:W-:Y:S05]  /*24a00*/  BRA `(.L_x_8766) ;  /* 0xfffffe5000807947 */ /* 0x000fea000383ffff */
.L_x_8774:
[----:B--2---:R2:W3:Y:S02]  /*24a10*/  SYNCS.PHASECHK.TRANS64.TRYWAIT P1, [R4+URZ], R5 ;  /* 0x00000005040075a7 */ /* 0x0044e4000802017f */
[----:B---3--:R-:W-:Y:S05]  /*24a20*/  @!P1 NANOSLEEP.SYNCS 0x989680 ;  /* 0x009896800000995d */ /* 0x008fea0003900000 */
[----:B------:R-:W3:Y:S02]  /*24a30*/  @!P1 SYNCS.PHASECHK.TRANS64 P1, [R4+URZ], R5 ;  /* 0x00000005040095a7 */ /* 0x000ee4000802007f */
[----:B---3--:R-:W-:Y:S05]  /*24a40*/  @!P1 BRA `(.L_x_8774) ;  /* 0xfffffffc00f09947 */ /* 0x008fea000383ffff */
[----:B------:R-:W-:Y:S05]  /*24a50*/  BRA `(.L_x_8773) ;  /* 0xfffffe5400a47947 */ /* 0x000fea000383ffff */
.L_x_8785:
[----:B--2---:R2:W3:Y:S02]  /*24a60*/  SYNCS.PHASECHK.TRANS64.TRYWAIT P0, [R0+URZ], R7 ;  /* 0x00000007000075a7 */ /* 0x0044e4000800017f */
[----:B---3--:R-:W-:Y:S05]  /*24a70*/  @!P0 NANOSLEEP.SYNCS 0x989680 ;  /* 0x009896800000895d */ /* 0x008fea0003900000 */
[----:B------:R-:W3:Y:S02]  /*24a80*/  @!P0 SYNCS.PHASECHK.TRANS64 P0, [R0+URZ], R7 ;  /* 0x00000007000085a7 */ /* 0x000ee4000800007f */
[----:B---3--:R-:W-:Y:S05]  /*24a90*/  @!P0 BRA `(.L_x_8785) ;  /* 0xfffffffc00f08947 */ /* 0x008fea000383ffff */
[----:B------:R-:W-:Y:S05]  /*24aa0*/  BRA `(.L_x_8784) ;  /* 0xfffffeec00d47947 */ /* 0x000fea000383ffff */
.L_x_8792:
[----:B-1----:R1:W2:Y:S02]  /*24ab0*/  SYNCS.PHASECHK.TRANS64.TRYWAIT P0, [R4+URZ], R5 ;  /* 0x00000005040075a7 */ /* 0x0022a4000800017f */
[----:B--2---:R-:W-:Y:S05]  /*24ac0*/  @!P0 NANOSLEEP.SYNCS 0x989680 ;  /* 0x009896800000895d */ /* 0x004fea0003900000 */
[----:B------:R-:W2:Y:S02]  /*24ad0*/  @!P0 SYNCS.PHASECHK.TRANS64 P0, [R4+URZ], R5 ;  /* 0x00000005040085a7 */ /* 0x000ea4000800007f */
[----:B--2---:R-:W-:Y:S05]  /*24ae0*/  @!P0 BRA `(.L_x_8792) ;  /* 0xfffffffc00f08947 */ /* 0x004fea000383ffff */
[----:B------:R-:W-:Y:S05]  /*24af0*/  BRA `(.L_x_8791) ;  /* 0xfffffef000f87947 */ /* 0x000fea000383ffff */
.L_x_8839:
        /* <DEDUP_REMOVED lines=10> */
.L_x_8892:
[----:B------:R-:W-:Y:S05]  /*24ba0*/  BRA `(.L_x_8893) ;  /* 0xffffffd800447947 */ /* 0x000fea000383ffff */
.L_x_8840:
[----:B------:R-:W-:Y:S01]  /*24bb0*/  BSSY B0, `(.L_x_8894) ;  /* 0x0000006000007945 */ /* 0x000fe20003800000 */
[----:B------:R-:W-:-:S07]  /*24bc0*/  IMAD.MOV.U32 R15, RZ, RZ, -0x1 ;  /* 0xffffffffff0f7424 */ /* 0x000fce00078e00ff */
[----:B------:R-:W-:Y:S05]  /*24bd0*/  WARPSYNC.COLLECTIVE R15, `(.L_x_8895) ;  /* 0x000000000f0c7348 */ /* 0x000fea0003c00000 */
[----:B------:R-:W-:Y:S02]  /*24be0*/  ELECT P6, UR62, PT ;  /* 0x00000000003e782f */ /* 0x000fe400038c0000 */
[----:B------:R-:W-:Y:S01]  /*24bf0*/  MOV R14, UR62 ;  /* 0x0000003e000e7c02 */ /* 0x000fe20008000f00 */
[----:B------:R-:W-:Y:S10]  /*24c00*/  ENDCOLLECTIVE ;  /* 0x000000000000791b */ /* 0x000ff40003800000 */
.L_x_8895:
[----:B------:R-:W-:Y:S05]  /*24c10*/  BSYNC B0 ;  /* 0x0000000000007941 */ /* 0x000fea0003800000 */
.L_x_8894:
[----:B------:R-:W-:Y:S05]  /*24c20*/  BRA `(.L_x_8896) ;  /* 0xffffffd800347947 */ /* 0x000fea000383ffff */
.L_x_8843:
[----:B-1----:R1:W2:Y:S02]  /*24c30*/  SYNCS.PHASECHK.TRANS64.TRYWAIT P2, [R10+URZ+0x32440], R5 ;  /* 0x032440050a0075a7 */ /* 0x0022a4000804017f */
[----:B--2---:R-:W-:Y:S05]  /*24c40*/  @!P2 NANOSLEEP.SYNCS 0x989680 ;  /* 0x009896800000a95d */ /* 0x004fea0003900000 */
[----:B------:R-:W2:Y:S02]  /*24c50*/  @!P2 SYNCS.PHASECHK.TRANS64 P2, [R10+URZ+0x32440], R5 ;  /* 0x032440050a00a5a7 */ /* 0x000ea4000804007f */
[----:B--2---:R-:W-:Y:S05]  /*24c60*/  @!P2 BRA `(.L_x_8843) ;  /* 0xfffffffc00f0a947 */ /* 0x004fea000383ffff */
[----:B------:R-:W-:Y:S05]  /*24c70*/  BRA `(.L_x_8897) ;  /* 0xffffffd8008c7947 */ /* 0x000fea000383ffff */
.L_x_8847:
[----:B-1----:R1:W2:Y:S02]  /*24c80*/  SYNCS.PHASECHK.TRANS64.TRYWAIT P2, [R18+URZ+0x32420], R5 ;  /* 0x03242005120075a7 */ /* 0x0022a4000804017f */
[----:B--2---:R-:W-:Y:S05]  /*24c90*/  @!P2 NANOSLEEP.SYNCS 0x989680 ;  /* 0x009896800000a95d */ /* 0x004fea0003900000 */
[----:B------:R-:W2:Y:S02]  /*24ca0*/  @!P2 SYNCS.PHASECHK.TRANS64 P2, [R18+URZ+0x32420], R5 ;  /* 0x032420051200a5a7 */ /* 0x000ea4000804007f */
[----:B--2---:R-:W-:Y:S05]  /*24cb0*/  @!P2 BRA `(.L_x_8847) ;  /* 0xfffffffc00f0a947 */ /* 0x004fea000383ffff */
[----:B------:R-:W-:Y:S05]  /*24cc0*/  BRA `(.L_x_8898) ;  /* 0xffffffdc00c47947 */ /* 0x000fea000383ffff */
.L_x_8850:
[----:B-1----:R1:W2:Y:S02]  /*24cd0*/  SYNCS.PHASECHK.TRANS64.TRYWAIT P2, [R10+URZ+0x32460], R5 ;  /* 0x032460050a0075a7 */ /* 0x0022a4000804017f */
[----:B--2---:R-:W-:Y:S05]  /*24ce0*/  @!P2 NANOSLEEP.SYNCS 0x989680 ;  /* 0x009896800000a95d */ /* 0x004fea0003900000 */
[----:B------:R-:W2:Y:S02]  /*24cf0*/  @!P2 SYNCS.PHASECHK.TRANS64 P2, [R10+URZ+0x32460], R5 ;  /* 0x032460050a00a5a7 */ /* 0x000ea4000804007f */
[----:B--2---:R-:W-:Y:S05]  /*24d00*/  @!P2 BRA `(.L_x_8850) ;  /* 0xfffffffc00f0a947 */ /* 0x004fea000383ffff */
[----:B------:R-:W-:Y:S05]  /*24d10*/  BRA `(.L_x_8899) ;  /* 0xffffffdc00d87947 */ /* 0x000fea000383ffff */
.L_x_8857:
[----:B-1----:R1:W2:Y:S02]  /*24d20*/  SYNCS.PHASECHK.TRANS64.TRYWAIT P3, [R2+URZ+0x32440], R3 ;  /* 0x03244003020075a7 */ /* 0x0022a4000806017f */
[----:B--2---:R-:W-:Y:S05]  /*24d30*/  @!P3 NANOSLEEP.SYNCS 0x989680 ;  /* 0x009896800000b95d */ /* 0x004fea0003900000 */
[----:B------:R-:W2:Y:S02]  /*24d40*/  @!P3 SYNCS.PHASECHK.TRANS64 P3, [R2+URZ+0x32440], R3 ;  /* 0x032440030200b5a7 */ /* 0x000ea4000806007f */
[----:B--2---:R-:W-:Y:S05]  /*24d50*/  @!P3 BRA `(.L_x_8857) ;  /* 0xfffffffc00f0b947 */ /* 0x004fea000383ffff */
[----:B------:R-:W-:Y:S05]  /*24d60*/  BRA `(.L_x_8900) ;  /* 0xffffffe4000c7947 */ /* 0x000fea000383ffff */
.L_x_8859:
[----:B--2---:R2:W3:Y:S02]  /*24d70*/  SYNCS.PHASECHK.TRANS64.TRYWAIT P3, [R2+URZ+0x32460], R3 ;  /* 0x03246003020075a7 */ /* 0x0044e4000806017f */
[----:B---3--:R-:W-:Y:S05]  /*24d80*/  @!P3 NANOSLEEP.SYNCS 0x989680 ;  /* 0x009896800000b95d */ /* 0x008fea0003900000 */
[----:B------:R-:W3:Y:S02]  /*24d90*/  @!P3 SYNCS.PHASECHK.TRANS64 P3, [R2+URZ+0x32460], R3 ;  /* 0x032460030200b5a7 */ /* 0x000ee4000806007f */
[----:B---3--:R-:W-:Y:S05]  /*24da0*/  @!P3 BRA `(.L_x_8859) ;  /* 0xfffffffc00f0b947 */ /* 0x008fea000383ffff */
[----:B------:R-:W-:Y:S05]  /*24db0*/  BRA `(.L_x_8901) ;  /* 0xffffffe4005c7947 */ /* 0x000fea000383ffff */
.L_x_8865:
[----:B-1----:R1:W2:Y:S02]  /*24dc0*/  SYNCS.PHASECHK.TRANS64.TRYWAIT P3, [R3+URZ+0x32440], R2 ;  /* 0x03244002030075a7 */ /* 0x0022a4000806017f */
[----:B--2---:R-:W-:Y:S05]  /*24dd0*/  @!P3 NANOSLEEP.SYNCS 0x989680 ;  /* 0x009896800000b95d */ /* 0x004fea0003900000 */
[----:B------:R-:W2:Y:S02]  /*24de0*/  @!P3 SYNCS.PHASECHK.TRANS64 P3, [R3+URZ+0x32440], R2 ;  /* 0x032440020300b5a7 */ /* 0x000ea4000806007f */
[----:B--2---:R-:W-:Y:S05]  /*24df0*/  @!P3 BRA `(.L_x_8865) ;  /* 0xfffffffc00f0b947 */ /* 0x004fea000383ffff */
[----:B------:R-:W-:Y:S05]  /*24e00*/  BRA `(.L_x_8902) ;  /* 0xffffffe800847947 */ /* 0x000fea000383ffff */
.L_x_8867:
[----:B--2---:R2:W3:Y:S02]  /*24e10*/  SYNCS.PHASECHK.TRANS64.TRYWAIT P3, [R3+URZ+0x32460], R2 ;  /* 0x03246002030075a7 */ /* 0x0044e4000806017f */
[----:B---3--:R-:W-:Y:S05]  /*24e20*/  @!P3 NANOSLEEP.SYNCS 0x989680 ;  /* 0x009896800000b95d */ /* 0x008fea0003900000 */
[----:B------:R-:W3:Y:S02]  /*24e30*/  @!P3 SYNCS.PHASECHK.TRANS64 P3, [R3+URZ+0x32460], R2 ;  /* 0x032460020300b5a7 */ /* 0x000ee4000806007f */
[----:B---3--:R-:W-:Y:S05]  /*24e40*/  @!P3 BRA `(.L_x_8867) ;  /* 0xfffffffc00f0b947 */ /* 0x008fea000383ffff */
[----:B------:R-:W-:Y:S05]  /*24e50*/  BRA `(.L_x_8903) ;  /* 0xffffffe800d47947 */ /* 0x000fea000383ffff */
.L_x_8872:
[----:B-1----:R1:W2:Y:S02]  /*24e60*/  SYNCS.PHASECHK.TRANS64.TRYWAIT P3, [R2+URZ+0x32440], R3 ;  /* 0x03244003020075a7 */ /* 0x0022a4000806017f */
[----:B--2---:R-:W-:Y:S05]  /*24e70*/  @!P3 NANOSLEEP.SYNCS 0x989680 ;  /* 0x009896800000b95d */ /* 0x004fea0003900000 */
[----:B------:R-:W2:Y:S02]  /*24e80*/  @!P3 SYNCS.PHASECHK.TRANS64 P3, [R2+URZ+0x32440], R3 ;  /* 0x032440030200b5a7 */ /* 0x000ea4000806007f */
[----:B--2---:R-:W-:Y:S05]  /*24e90*/  @!P3 BRA `(.L_x_8872) ;  /* 0xfffffffc00f0b947 */ /* 0x004fea000383ffff */
[----:B------:R-:W-:Y:S05]  /*24ea0*/  BRA `(.L_x_8904) ;  /* 0xffffffec00e47947 */ /* 0x000fea000383ffff */
.L_x_8874:
[----:B--2---:R2:W3:Y:S02]  /*24eb0*/  SYNCS.PHASECHK.TRANS64.TRYWAIT P3, [R2+URZ+0x32460], R3 ;  /* 0x03246003020075a7 */ /* 0x0044e4000806017f */
[----:B---3--:R-:W-:Y:S05]  /*24ec0*/  @!P3 NANOSLEEP.SYNCS 0x989680 ;  /* 0x009896800000b95d */ /* 0x008fea0003900000 */
[----:B------:R-:W3:Y:S02]  /*24ed0*/  @!P3 SYNCS.PHASECHK.TRANS64 P3, [R2+URZ+0x32460], R3 ;  /* 0x032460030200b5a7 */ /* 0x000ee4000806007f */
[----:B---3--:R-:W-:Y:S05]  /*24ee0*/  @!P3 BRA `(.L_x_8874) ;  /* 0xfffffffc00f0b947 */ /* 0x008fea000383ffff */
[----:B------:R-:W-:Y:S05]  /*24ef0*/  BRA `(.L_x_8905) ;  /* 0xfffffff000347947 */ /* 0x000fea000383ffff */
.L_x_8879:
[----:B------:R-:W-:Y:S01]  /*24f00*/  BSSY B0, `(.L_x_8906) ;  /* 0x0000007000007945 */ /* 0x000fe20003800000 */
[----:B------:R-:W-:Y:S02]  /*24f10*/  IMAD.MOV.U32 R12, RZ, RZ, RZ ;  /* 0x000000ffff0c7224 */ /* 0x000fe400078e00ff */
[----:B------:R-:W-:Y:S02]  /*24f20*/  IMAD.MOV.U32 R11, RZ, RZ, 0x1f ;  /* 0x0000001fff0b7424 */ /* 0x000fe400078e00ff */
[----:B------:R-:W-:-:S07]  /*24f30*/  IMAD.MOV.U32 R15, RZ, RZ, -0x1 ;  /* 0xffffffffff0f7424 */ /* 0x000fce00078e00ff */
[----:B-12---:R-:W-:Y:S05]  /*24f40*/  WARPSYNC.COLLECTIVE R15, `(.L_x_8907) ;  /* 0x000000000f087348 */ /* 0x006fea0003c00000 */
[----:B------:R3:W4:Y:S02]  /*24f50*/  SHFL.IDX P6, R14, R13, R12, R11 ;  /* 0x0000000c0d0e7389 */ /* 0x00072400000c000b */
[----:B-1234-:R-:W-:Y:S01]  /*24f60*/  ENDCOLLECTIVE ;  /* 0x000000000000791b */ /* 0x01efe20003800000 */
.L_x_8907:
[----:B------:R-:W-:Y:S05]  /*24f70*/  BSYNC B0 ;  /* 0x0000000000007941 */ /* 0x000fea0003800000 */
.L_x_8906:
[----:B------:R-:W-:Y:S05]  /*24f80*/  BRA `(.L_x_8908) ;  /* 0xfffffff400287947 */ /* 0x000fea000383ffff */
.L_x_8881:
[----:B-1----:R1:W4:Y:S02]  /*24f90*/  SYNCS.PHASECHK.TRANS64.TRYWAIT P0, [R7+URZ+0x32420], R0 ;  /* 0x03242000070075a7 */ /* 0x002324000800017f */
[----:B----4-:R-:W-:Y:S05]  /*24fa0*/  @!P0 NANOSLEEP.SYNCS 0x989680 ;  /* 0x009896800000895d */ /* 0x010fea0003900000 */
[----:B------:R-:W4:Y:S02]  /*24fb0*/  @!P0 SYNCS.PHASECHK.TRANS64 P0, [R7+URZ+0x32420], R0 ;  /* 0x03242000070085a7 */ /* 0x000f24000800007f */
[----:B----4-:R-:W-:Y:S05]  /*24fc0*/  @!P0 BRA `(.L_x_8881) ;  /* 0xfffffffc00f08947 */ /* 0x010fea000383ffff */
[----:B------:R-:W-:Y:S05]  /*24fd0*/  BRA `(.L_x_8909) ;  /* 0xfffffff4007c7947 */ /* 0x000fea000383ffff */
.L_x_8885:
[----:B-1----:R1:W4:Y:S02]  /*24fe0*/  SYNCS.PHASECHK.TRANS64.TRYWAIT P0, [R5+URZ], R4 ;  /* 0x00000004050075a7 */ /* 0x002324000800017f */
[----:B----4-:R-:W-:Y:S05]  /*24ff0*/  @!P0 NANOSLEEP.SYNCS 0x989680 ;  /* 0x009896800000895d */ /* 0x010fea0003900000 */
[----:B------:R-:W4:Y:S02]  /*25000*/  @!P0 SYNCS.PHASECHK.TRANS64 P0, [R5+URZ], R4 ;  /* 0x00000004050085a7 */ /* 0x000f24000800007f */
[----:B----4-:R-:W-:Y:S05]  /*25010*/  @!P0 BRA `(.L_x_8885) ;  /* 0xfffffffc00f08947 */ /* 0x010fea000383ffff */
[----:B------:R-:W-:Y:S05]  /*25020*/  BRA `(.L_x_8910) ;  /* 0xfffffff400d07947 */ /* 0x000fea000383ffff */
.L_x_8886:
[----:B----4-:R4:W1:Y:S02]  /*25030*/  SYNCS.PHASECHK.TRANS64.TRYWAIT P0, [R3+URZ], R0 ;  /* 0x00000000030075a7 */ /* 0x010864000800017f */
[----:B-1----:R-:W-:Y:S05]  /*25040*/  @!P0 NANOSLEEP.SYNCS 0x989680 ;  /* 0x009896800000895d */ /* 0x002fea0003900000 */
[----:B------:R-:W1:Y:S02]  /*25050*/  @!P0 SYNCS.PHASECHK.TRANS64 P0, [R3+URZ], R0 ;  /* 0x00000000030085a7 */ /* 0x000e64000800007f */
[----:B-1----:R-:W-:Y:S05]  /*25060*/  @!P0 BRA `(.L_x_8886) ;  /* 0xfffffffc00f08947 */ /* 0x002fea000383ffff */
[----:B------:R-:W-:Y:S05]  /*25070*/  BRA `(.L_x_8911) ;  /* 0xfffffff400c47947 */ /* 0x000fea000383ffff */
.L_x_8888:
[----:B-1----:R1:W4:Y:S02]  /*25080*/  SYNCS.PHASECHK.TRANS64.TRYWAIT P0, [R5+URZ], R4 ;  /* 0x00000004050075a7 */ /* 0x002324000800017f */
[----:B----4-:R-:W-:Y:S05]  /*25090*/  @!P0 NANOSLEEP.SYNCS 0x989680 ;  /* 0x009896800000895d */ /* 0x010fea0003900000 */
[----:B------:R-:W4:Y:S02]  /*250a0*/  @!P0 SYNCS.PHASECHK.TRANS64 P0, [R5+URZ], R4 ;  /* 0x00000004050085a7 */ /* 0x000f24000800007f */
[----:B----4-:R-:W-:Y:S05]  /*250b0*/  @!P0 BRA `(.L_x_8888) ;  /* 0xfffffffc00f08947 */ /* 0x010fea000383ffff */
[----:B------:R-:W-:Y:S05]  /*250c0*/  BRA `(.L_x_8912) ;  /* 0xfffffff400c87947 */ /* 0x000fea000383ffff */
        .type           $_ZN7cutlass13device_kernelIN5flash11enable_sm90INS1_16FlashAttnFwdSm90INS1_25CollectiveMainloopFwdSm90ILi2EN4cute5tupleIJNS5_1CILi1EEES8_S8_EEENS6_IJNS7_ILi128EEENS7_ILi96EEENS7_ILi64EEEEEELi256ENS_6half_tEfNS_4arch4Sm90ELb0ELb1ELb1ELb0ELb0ELb0ELb1ELb1ELb0ELb0ELb0ELb0EEENS1_21CollectiveEpilogueFwdINS6_IJSA_NS7_ILi256EEESB_EEES9_SE_SG_Li256ELb0ELb0ELb0ELb0EEENS1_30DynamicPersistentTileSchedulerILi256ELi32ELb0ELb0ELb1EEEEEEEEEvNT_6ParamsE$_ZZN5flash25CollectiveMainloopFwdSm90ILi2EN4cute5tupleIJNS1_1CILi1EEES4_S4_EEENS2_IJNS3_ILi128EEENS3_ILi96EEENS3_ILi64EEEEEELi256EN7cutlass6half_tEfNSA_4arch4Sm90ELb0ELb1ELb1ELb0ELb0ELb0ELb1ELb1ELb0ELb0ELb0ELb0EE3mmaINS_16FlashAttnFwdSm90ISE_NS_21CollectiveEpilogueFwdINS2_IJS6_NS3_ILi256EEES7_EEES5_SB_SD_Li256ELb0ELb0ELb0ELb0EEENS_30DynamicPersistentTileSchedulerILi256ELi32ELb0ELb0ELb1EEEE13SharedStorageENS1_6TensorINS1_11ArrayEngineIfLm128EEENS1_6LayoutINS2_IJNS2_IJNS3_ILi2EEEST_NS3_ILi32EEEEEES4_S4_EEENS2_IJNS2_IJS4_ST_NS3_ILi4EEEEEENS3_ILi0EEESZ_EEEEEEENS_7SoftmaxILi2ELi0EEEEEbRKNSE_6ParamsENSA_25PipelineTmaAsyncNoClusterILi2ENSA_16PipelineTmaAsyncILi2EEEEES1B_RNSA_13PipelineStateILj2EEERT0_RT1_iRiRKNS_16SeqlenInfoQKNewKILb0ELb0EEENS2_IJiiiiEEERT_ENKUliT_T0_T1_E_clIZSF_ISO_S12_S14_EbS17_S1B_S1B_S1E_S1G_S1I_iS1J_S1N_S1O_S1Q_EUlRS1R_iE1_NS3_ILb0EEENS3_ILb1EEEEEDaiS1R_S1S_S1T_,@function
        .size           $_ZN7cutlass13device_kernelIN5flash11enable_sm90INS1_16FlashAttnFwdSm90INS1_25CollectiveMainloopFwdSm90ILi2EN4cute5tupleIJNS5_1CILi1EEES8_S8_EEENS6_IJNS7_ILi128EEENS7_ILi96EEENS7_ILi64EEEEEELi256ENS_6half_tEfNS_4arch4Sm90ELb0ELb1ELb1ELb0ELb0ELb0ELb1ELb1ELb0ELb0ELb0ELb0EEENS1_21CollectiveEpilogueFwdINS6_IJSA_NS7_ILi256EEESB_EEES9_SE_SG_Li256ELb0ELb0ELb0ELb0EEENS1_30DynamicPersistentTileSchedulerILi256ELi32ELb0ELb0ELb1EEEEEEEEEvNT_6ParamsE$_ZZN5flash25CollectiveMainloopFwdSm90ILi2EN4cute5tupleIJNS1_1CILi1EEES4_S4_EEENS2_IJNS3_ILi128EEENS3_ILi96EEENS3_ILi64EEEEEELi256EN7cutlass6half_tEfNSA_4arch4Sm90ELb0ELb1ELb1ELb0ELb0ELb0ELb1ELb1ELb0ELb0ELb0ELb0EE3mmaINS_16FlashAttnFwdSm90ISE_NS_21CollectiveEpilogueFwdINS2_IJS6_NS3_ILi256EEES7_EEES5_SB_SD_Li256ELb0ELb0ELb0ELb0EEENS_30DynamicPersistentTileSchedulerILi256ELi32ELb0ELb0ELb1EEEE13SharedStorageENS1_6TensorINS1_11ArrayEngineIfLm128EEENS1_6LayoutINS2_IJNS2_IJNS3_ILi2EEEST_NS3_ILi32EEEEEES4_S4_EEENS2_IJNS2_IJS4_ST_NS3_ILi4EEEEEENS3_ILi0EEESZ_EEEEEEENS_7SoftmaxILi2ELi0EEEEEbRKNSE_6ParamsENSA_25PipelineTmaAsyncNoClusterILi2ENSA_16PipelineTmaAsyncILi2EEEEES1B_RNSA_13PipelineStateILj2EEERT0_RT1_iRiRKNS_16SeqlenInfoQKNewKILb0ELb0EEENS2_IJiiiiEEERT_ENKUliT_T0_T1_E_clIZSF_ISO_S12_S14_EbS17_S1B_S1B_S1E_S1G_S1I_iS1J_S1N_S1O_S1Q_EUlRS1R_iE1_NS3_ILb0EEENS3_ILb1EEEEEDaiS1R_S1S_S1T_,(.L_x_11966 - $_ZN7cutlass13device_kernelIN5flash11enable_sm90INS1_16FlashAttnFwdSm90INS1_25CollectiveMainloopFwdSm90ILi2EN4cute5tupleIJNS5_1CILi1EEES8_S8_EEENS6_IJNS7_ILi128EEENS7_ILi96EEENS7_ILi64EEEEEELi256ENS_6half_tEfNS_4arch4Sm90ELb0ELb1ELb1ELb0ELb0ELb0ELb1ELb1ELb0ELb0ELb0ELb0EEENS1_21CollectiveEpilogueFwdINS6_IJSA_NS7_ILi256EEESB_EEES9_SE_SG_Li256ELb0ELb0ELb0ELb0EEENS1_30DynamicPersistentTileSchedulerILi256ELi32ELb0ELb0ELb1EEEEEEEEEvNT_6ParamsE$_ZZN5flash25CollectiveMainloopFwdSm90ILi2EN4cute5tupleIJNS1_1CILi1EEES4_S4_EEENS2_IJNS3_ILi128EEENS3_ILi96EEENS3_ILi64EEEEEELi256EN7cutlass6half_tEfNSA_4arch4Sm90ELb0ELb1ELb1ELb0ELb0ELb0ELb1ELb1ELb0ELb0ELb0ELb0EE3mmaINS_16FlashAttnFwdSm90ISE_NS_21CollectiveEpilogueFwdINS2_IJS6_NS3_ILi256EEES7_EEES5_SB_SD_Li256ELb0ELb0ELb0ELb0EEENS_30DynamicPersistentTileSchedulerILi256ELi32ELb0ELb0ELb1EEEE13SharedStorageENS1_6TensorINS1_11ArrayEngineIfLm128EEENS1_6LayoutINS2_IJNS2_IJNS3_ILi2EEEST_NS3_ILi32EEEEEES4_S4_EEENS2_IJNS2_IJS4_ST_NS3_ILi4EEEEEENS3_ILi0EEESZ_EEEEEEENS_7SoftmaxILi2ELi0EEEEEbRKNSE_6ParamsENSA_25PipelineTmaAsyncNoClusterILi2ENSA_16PipelineTmaAsyncILi2EEEEES1B_RNSA_13PipelineStateILj2EEERT0_RT1_iRiRKNS_16SeqlenInfoQKNewKILb0ELb0EEENS2_IJiiiiEEERT_ENKUliT_T0_T1_E_clIZSF_ISO_S12_S14_EbS17_S1B_S1B_S1E_S1G_S1I_iS1J_S1N_S1O_S1Q_EUlRS1R_iE1_NS3_ILb0EEENS3_ILb1EEEEEDaiS1R_S1S_S1T_)
$_ZN7cutlass13device_kernelIN5flash11enable_sm90INS1_16FlashAttnFwdSm90INS1_25CollectiveMainloopFwdSm90ILi2EN4cute5tupleIJNS5_1CILi1EEES8_S8_EEENS6_IJNS7_ILi128EEENS7_ILi96EEENS7_ILi64EEEEEELi256ENS_6half_tEfNS_4arch4Sm90ELb0ELb1ELb1ELb0ELb0ELb0ELb1ELb1ELb0ELb0ELb0ELb0EEENS1_21CollectiveEpilogueFwdINS6_IJSA_NS7_ILi256EEESB_EEES9_SE_SG_Li256ELb0ELb0ELb0ELb0EEENS1_30DynamicPersistentTileSchedulerILi256ELi32ELb0ELb0ELb1EEEEEEEEEvNT_6ParamsE$_ZZN5flash25CollectiveMainloopFwdSm90ILi2EN4cute5tupleIJNS1_1CILi1EEES4_S4_EEENS2_IJNS3_ILi128EEENS3_ILi96EEENS3_ILi64EEEEEELi256EN7cutlass6half_tEfNSA_4arch4Sm90ELb0ELb1ELb1ELb0ELb0ELb0ELb1ELb1ELb0ELb0ELb0ELb0EE3mmaINS_16FlashAttnFwdSm90ISE_NS_21CollectiveEpilogueFwdINS2_IJS6_NS3_ILi256EEES7_EEES5_SB_SD_Li256ELb0ELb0ELb0ELb0EEENS_30DynamicPersistentTileSchedulerILi256ELi32ELb0ELb0ELb1EEEE13SharedStorageENS1_6TensorINS1_11ArrayEngineIfLm128EEENS1_6LayoutINS2_IJNS2_IJNS3_ILi2EEEST_NS3_ILi32EEEEEES4_S4_EEENS2_IJNS2_IJS4_ST_NS3_ILi4EEEEEENS3_ILi0EEESZ_EEEEEEENS_7SoftmaxILi2ELi0EEEEEbRKNSE_6ParamsENSA_25PipelineTmaAsyncNoClusterILi2ENSA_16PipelineTmaAsyncILi2EEEEES1B_RNSA_13PipelineStateILj2EEERT0_RT1_iRiRKNS_16SeqlenInfoQKNewKILb0ELb0EEENS2_IJiiiiEEERT_ENKUliT_T0_T1_E_clIZSF_ISO_S12_S14_EbS17_S1B_S1B_S1E_S1G_S1I_iS1J_S1N_S1O_S1Q_EUlRS1R_iE1_NS3_ILb0EEENS3_ILb1EEEEEDaiS1R_S1S_S1T_:
[----:B------:R-:W-:Y:S05]  /*250d0*/  YIELD ;  /* 0x0000000000007946 */ /* 0x000fea0003800000 */
[----:B------:R-:W-:Y:S02]  /*250e0*/  ULDC UR4, c[0x0][0x20] ;  /* 0x0000080000047ab9 */ /* 0x000fe40000000800 */
[----:B------:R-:W-:-:S05]  /*250f0*/  VIADD R0, R0, -UR4 ;  /* 0x8000000400007c36 */ /* 0x000fca0008000000 */
[----:B------:R-:W2:Y:S01]  /*25100*/  LDL.64 R2, [R0] ;  /* 0x0000000000027983 */ /* 0x000ea20000100a00 */
[----:B------:R-:W1:Y:S02]  /*25110*/  LDC.64 R4, c[0x0][0x208] ;  /* 0x00008200ff047b82 */ /* 0x000e640000000a00 */
[----:B-1----:R-:W-:Y:S02]  /*25120*/  R2UR UR4, R4 ;  /* 0x00000000040472ca */ /* 0x002fe400000e0000 */
[----:B------:R-:W-:-:S13]  /*25130*/  R2UR UR5, R5 ;  /* 0x00000000050572ca */ /* 0x000fda00000e0000 */
[----:B--2---:R-:W2:Y:S01]  /*25140*/  LD.E R6, desc[UR4][R2.64] ;  /* 0x0000000402067980 */ /* 0x004ea2000c101900 */
[----:B------:R-:W-:Y:S02]  /*25150*/  R2UR UR4, R4 ;  /* 0x00000000040472ca */ /* 0x000fe400000e0000 */
[----:B------:R-:W-:Y:S01]  /*25160*/  R2UR UR5, R5 ;  /* 0x00000000050572ca */ /* 0x000fe200000e0000 */
[----:B--2---:R-:W-:-:S12]  /*25170*/  VIADD R11, R6, 0x1 ;  /* 0x00000001060b7836 */ /* 0x004fd80000000000 */
[----:B------:R-:W2:Y:S01]  /*25180*/  LD.E R6, desc[UR4][R2.64+0x8] ;  /* 0x0000080402067980 */ /* 0x000ea2000c101900 */
[----:B------:R-:W-:-:S13]  /*25190*/  ISETP.NE.AND P0, PT, R11, 0x2, PT ;  /* 0x000000020b00780c */ /* 0x000fda0003f05270 */
[----:B------:R-:W-:Y:S02]  /*251a0*/  @!P0 R2UR UR6, R4 ;  /* 0x00000000040682ca */ /* 0x000fe400000e0000 */
[----:B------:R-:W-:-:S13]  /*251b0*/  @!P0 R2UR UR7, R5 ;  /* 0x00000000050782ca */ /* 0x000fda00000e0000 */
[----:B------:R-:W3:Y:S01]  /*251c0*/  @!P0 LD.E R7, desc[UR6][R2.64+0x4] ;  /* 0x0000040602078980 */ /* 0x000ee2000c101900 */
[C---:B------:R-:W-:Y:S02]  /*251d0*/  R2UR UR4, R4.reuse ;  /* 0x00000000040472ca */ /* 0x040fe400000e0000 */
[C---:B------:R-:W-:Y:S02]  /*251e0*/  R2UR UR5, R5.reuse ;  /* 0x00000000050572ca */ /* 0x040fe400000e0000 */
[C---:B------:R-:W-:Y:S02]  /*251f0*/  R2UR UR6, R4.reuse ;  /* 0x00000000040672ca */ /* 0x040fe400000e0000 */
[C---:B------:R-:W-:Y:S02]  /*25200*/  R2UR UR7, R5.reuse ;  /* 0x00000000050772ca */ /* 0x040fe400000e0000 */
[----:B------:R-:W-:Y:S02]  /*25210*/  @!P0 R2UR UR8, R4 ;  /* 0x00000000040882ca */ /* 0x000fe400000e0000 */
[----:B------:R-:W-:-:S02]  /*25220*/  @!P0 R2UR UR9, R5 ;  /* 0x00000000050982ca */ /* 0x000fc400000e0000 */
[----:B------:R-:W-:Y:S02]  /*25230*/  @!P0 R2UR UR10, R4 ;  /* 0x00000000040a82ca */ /* 0x000fe400000e0000 */
[----:B------:R-:W-:Y:S01]  /*25240*/  @!P0 R2UR UR11, R5 ;  /* 0x00000000050b82ca */ /* 0x000fe200000e0000 */
[----:B------:R1:W-:Y:S08]  /*25250*/  ST.E desc[UR4][R2.64], R11 ;  /* 0x0000000b02007985 */ /* 0x0003f0000c101904 */
[----:B------:R4:W-:Y:S01]  /*25260*/  @!P0 ST.E desc[UR8][R2.64], RZ ;  /* 0x000000ff02008985 */ /* 0x0009e2000c101908 */
[----:B--2---:R-:W-:-:S05]  /*25270*/  VIADD R13, R6, 0x1 ;  /* 0x00000001060d7836 */ /* 0x004fca0000000000 */
[----:B------:R4:W-:Y:S01]  /*25280*/  ST.E desc[UR6][R2.64+0x8], R13 ;  /* 0x0000080d02007985 */ /* 0x0009e2000c101906 */
[----:B---3--:R-:W-:-:S05]  /*25290*/  @!P0 LOP3.LUT R15, R7, 0x1, RZ, 0x3c, !PT ;  /* 0x00000001070f8812 */ /* 0x008fca00078e3cff */
[----:B------:R4:W-:Y:S04]  /*252a0*/  @!P0 ST.E desc[UR10][R2.64+0x4], R15 ;  /* 0x0000040f02008985 */ /* 0x0009e8000c10190a */
[----:B------:R-:W2:Y:S01]  /*252b0*/  LDL.64 R8, [R0+0x18] ;  /* 0x0000180000087983 */ /* 0x000ea20000100a00 */
[----:B------:R-:W-:Y:S02]  /*252c0*/  R2UR UR4, R4 ;  /* 0x00000000040472ca */ /* 0x000fe400000e0000 */
[----:B------:R-:W-:Y:S01]  /*252d0*/  R2UR UR5, R5 ;  /* 0x00000000050572ca */ /* 0x000fe200000e0000 */
[----:B------:R-:W3:-:S12]  /*252e0*/  LDL.64 R6, [R0] ;  /* 0x0000000000067983 */ /* 0x000ed80000100a00 */
[----:B--2---:R-:W2:Y:S01]  /*252f0*/  LD.E R14, desc[UR4][R8.64+0x1c] ;  /* 0x00001c04080e7980 */ /* 0x004ea2000c101900 */
[C---:B------:R-:W-:Y:S02]  /*25300*/  R2UR UR4, R4.reuse ;  /* 0x00000000040472ca */ /* 0x040fe400000e0000 */
[C---:B------:R-:W-:Y:S02]  /*25310*/  R2UR UR5, R5.reuse ;  /* 0x00000000050572ca */ /* 0x040fe400000e0000 */
[----:B------:R-:W-:Y:S02]  /*25320*/  R2UR UR6, R4 ;  /* 0x00000000040672ca */ /* 0x000fe400000e0000 */
[----:B------:R-:W-:Y:S01]  /*25330*/  R2UR UR7, R5 ;  /* 0x00000000050772ca */ /* 0x000fe200000e0000 */
[----:B------:R-:W-:Y:S08]  /*25340*/  BSSY B3, `(.L_x_8913) ;  /* 0x0000007000037945 */ /* 0x000ff00003800000 */
[----:B---3--:R4:W5:Y:S04]  /*25350*/  LD.E R12, desc[UR4][R6.64] ;  /* 0x00000004060c7980 */ /* 0x008968000c101900 */
[----:B-1----:R4:W5:Y:S01]  /*25360*/  LD.E R11, desc[UR6][R6.64+0x4] ;  /* 0x00000406060b7980 */ /* 0x002962000c101900 */
[----:B--2---:R-:W-:-:S04]  /*25370*/  LOP3.LUT R14, R14, 0x1, RZ, 0xfc, !PT ;  /* 0x000000010e0e7812 */ /* 0x004fc800078efcff */
[----:B------:R-:W-:-:S13]  /*25380*/  ISETP.NE.AND P0, PT, R14, 0x3, PT ;  /* 0x000000030e00780c */ /* 0x000fda0003f05270 */
[----:B----4-:R-:W-:Y:S05]  /*25390*/  @!P0 BRA `(.L_x_8914) ;  /* 0x0000000000048947 */ /* 0x010fea0003800000 */
[----:B------:R-:W-:Y:S01]  /*253a0*/  BPT.TRAP 0x1 ;  /* 0x000000040000795c */ /* 0x000fe20000300000 */
.L_x_8914:
[----:B------:R-:W-:Y:S05]  /*253b0*/  BSYNC B3 ;  /* 0x0000000000037941 */ /* 0x000fea0003800000 */
.L_x_8913:
[----:B------:R-:W-:Y:S02]  /*253c0*/  R2UR UR4, R4 ;  /* 0x00000000040472ca */ /* 0x000fe400000e0000 */
[----:B------:R-:W-:-:S13]  /*253d0*/  R2UR UR5, R5 ;  /* 0x00000000050572ca */ /* 0x000fda00000e0000 */
[----:B------:R-:W2:Y:S01]  /*253e0*/  LD.E.64 R2, desc[UR4][R8.64+0x8] ;  /* 0x0000080408027980 */ /* 0x000ea2000c101b00 */
[----:B-----5:R-:W-:Y:S02]  /*253f0*/  SHF.L.U32 R13, R11, 0x1f, RZ ;  /* 0x0000001f0b0d7819 */ /* 0x020fe400000006ff */
[----:B--2---:R-:W-:-:S05]  /*25400*/  MOV R3, R2 ;  /* 0x0000000200037202 */ /* 0x004fca0000000f00 */
[----:B------:R-:W-:-:S04]  /*25410*/  IMAD R12, R12, 0x8, R3 ;  /* 0x000000080c0c7824 */ /* 0x000fc800078e0203 */
[----:B------:R1:W2:Y:S01]  /*25420*/  SYNCS.PHASECHK.TRANS64.TRYWAIT P0, [R12+URZ], R13 ;  /* 0x0000000d0c0075a7 */ /* 0x0002a2000800017f */
[----:B------:R-:W3:Y:S01]  /*25430*/  LD.E R11, desc[UR4][R8.64+0x1c] ;  /* 0x00001c04080b7980 */ /* 0x000ee2000c101900 */
[----:B------:R-:W-:Y:S02]  /*25440*/  R2UR UR6, R4 ;  /* 0x00000000040672ca */ /* 0x000fe400000e0000 */
[----:B------:R-:W-:Y:S01]  /*25450*/  R2UR UR7, R5 ;  /* 0x00000000050772ca */ /* 0x000fe200000e0000 */
[----:B------:R1:W5:Y:S01]  /*25460*/  LD.E R2, desc[UR4][R6.64] ;  /* 0x0000000406027980 */ /* 0x000362000c101900 */
[----:B------:R-:W-:Y:S11]  /*25470*/  BSSY B3, `(.L_x_8915) ;  /* 0x0000006000037945 */ /* 0x000ff60003800000 */
[----:B------:R1:W5:Y:S01]  /*25480*/  LD.E R3, desc[UR6][R6.64+0x4] ;  /* 0x0000040606037980 */ /* 0x000362000c101900 */
[----:B---3--:R-:W-:-:S04]  /*25490*/  LOP3.LUT R11, R11, 0x1, RZ, 0xfc, !PT ;  /* 0x000000010b0b7812 */ /* 0x008fc800078efcff */
[----:B------:R-:W-:-:S13]  /*254a0*/  ISETP.NE.AND P1, PT, R11, 0x3, PT ;  /* 0x000000030b00780c */ /* 0x000fda0003f25270 */
[----:B-12---:R-:W-:Y:S05]  /*254b0*/  @!P1 BRA `(.L_x_8916) ;  /* 0x0000000000049947 */ /* 0x006fea0003800000 */
[----:B------:R-:W-:Y:S01]  /*254c0*/  BPT.TRAP 0x1 ;  /* 0x000000040000795c */ /* 0x000fe20000300000 */
.L_x_8916:
[----:B------:R-:W-:Y:S05]  /*254d0*/  BSYNC B3 ;  /* 0x0000000000037941 */ /* 0x000fea0003800000 */
.L_x_8915:
[----:B------:R-:W-:Y:S04]  /*254e0*/  BSSY B3, `(.L_x_8917) ;  /* 0x000000a000037945 */ /* 0x000fe80003800000 */
[----:B------:R-:W-:Y:S05]  /*254f0*/  @P0 BRA `(.L_x_8918) ;  /* 0x0000000000200947 */ /* 0x000fea0003800000 */
[----:B------:R-:W-:Y:S02]  /*25500*/  R2UR UR4, R4 ;  /* 0x00000000040472ca */ /* 0x000fe400000e0000 */
[----:B------:R-:W-:-:S13]  /*25510*/  R2UR UR5, R5 ;  /* 0x00000000050572ca */ /* 0x000fda00000e0000 */
[----:B------:R-:W2:Y:S01]  /*25520*/  LD.E.64 R8, desc[UR4][R8.64+0x8] ;  /* 0x0000080408087980 */ /* 0x000ea2000c101b00 */
[----:B-----5:R-:W-:Y:S02]  /*25530*/  SHF.L.U32 R3, R3, 0x1f, RZ ;  /* 0x0000001f03037819 */ /* 0x020fe400000006ff */
[----:B--2---:R-:W-:-:S05]  /*25540*/  MOV R7, R8 ;  /* 0x0000000800077202 */ /* 0x004fca0000000f00 */
[----:B------:R-:W-:-:S04]  /*25550*/  IMAD R2, R2, 0x8, R7 ;  /* 0x0000000802027824 */ /* 0x000fc800078e0207 */
[----:B------:R-:W1:Y:S02]  /*25560*/  SYNCS.PHASECHK.TRANS64.TRYWAIT P0, [R2+URZ], R3 ;  /* 0x00000003020075a7 */ /* 0x000e64000800017f */
[----:B-1----:R-:W-:Y:S05]  /*25570*/  @!P0 BRA `(.L_x_8919) ;  /* 0x000001b400588947 */ /* 0x002fea0003800000 */
.L_x_8918:
[----:B------:R-:W-:Y:S05]  /*25580*/  BSYNC B3 ;  /* 0x0000000000037941 */ /* 0x000fea0003800000 */
.L_x_8917:
[----:B------:R-:W2:Y:S04]  /*25590*/  LDL.64 R8, [R0] ;  /* 0x0000000000087983 */ /* 0x000ea80000100a00 */
[----:B------:R-:W3:Y:S01]  /*255a0*/  LDL.64 R6, [R0+0x28] ;  /* 0x0000280000067983 */ /* 0x000ee20000100a00 */
[C---:B------:R-:W-:Y:S02]  /*255b0*/  R2UR UR6, R4.reuse ;  /* 0x00000000040672ca */ /* 0x040fe400000e0000 */
[C---:B------:R-:W-:Y:S01]  /*255c0*/  R2UR UR7, R5.reuse ;  /* 0x00000000050772ca */ /* 0x040fe200000e0000 */
[----:B-1---5:R-:W4:Y:S01]  /*255d0*/  LDL.64 R2, [R0+0x20] ;  /* 0x0000200000027983 */ /* 0x022f220000100a00 */
[C---:B------:R-:W-:Y:S02]  /*255e0*/  R2UR UR4, R4.reuse ;  /* 0x00000000040472ca */ /* 0x040fe400000e0000 */
[----:B------:R-:W-:Y:S01]  /*255f0*/  R2UR UR5, R5 ;  /* 0x00000000050572ca */ /* 0x000fe200000e0000 */
[----:B------:R-:W4:Y:S08]  /*25600*/  LDL.64 R12, [R0+0x8] ;  /* 0x00000800000c7983 */ /* 0x000f300000100a00 */
[----:B--2---:R-:W2:Y:S04]  /*25610*/  LD.E R9, desc[UR6][R8.64] ;  /* 0x0000000608097980 */ /* 0x004ea8000c101900 */
[----:B---3--:R-:W2:Y:S01]  /*25620*/  LD.E.64 R14, desc[UR4][R6.64] ;  /* 0x00000004060e7980 */ /* 0x008ea2000c101b00 */
[----:B------:R-:W-:Y:S05]  /*25630*/  WARPSYNC.ALL ;  /* 0x0000000000007948 */ /* 0x000fea0003800000 */
[----:B------:R-:W-:-:S02]  /*25640*/  R2UR UR4, R4 ;  /* 0x00000000040472ca */ /* 0x000fc400000e0000 */
[C---:B------:R-:W-:Y:S02]  /*25650*/  R2UR UR5, R5.reuse ;  /* 0x00000000050572ca */ /* 0x040fe400000e0000 */
[----:B------:R-:W-:Y:S02]  /*25660*/  R2UR UR6, R4 ;  /* 0x00000000040672ca */ /* 0x000fe400000e0000 */
[----:B------:R-:W-:-:S09]  /*25670*/  R2UR UR7, R5 ;  /* 0x00000000050772ca */ /* 0x000fd200000e0000 */
[----:B----4-:R1:W-:Y:S04]  /*25680*/  ST.E desc[UR4][R12.64], RZ ;  /* 0x000000ff0c007985 */ /* 0x0103e8000c101904 */
[----:B------:R-:W3:Y:S01]  /*25690*/  LD.E.64 R6, desc[UR6][R2.64] ;  /* 0x0000000602067980 */ /* 0x000ee2000c101b00 */
[----:B--2---:R-:W-:Y:S01]  /*256a0*/  IMAD R8, R9, 0x300, R14 ;  /* 0x0000030009087824 */ /* 0x004fe200078e020e */
[----:B------:R-:W-:Y:S01]  /*256b0*/  WARPGROUP.ARRIVE ;  /* 0x00000000000079c5 */ /* 0x000fe20000000000 */
[----:B------:R-:W-:Y:S01]  /*256c0*/  IMAD.MOV.U32 R9, RZ, RZ, R15 ;  /* 0x000000ffff097224 */ /* 0x000fe200078e000f */
[----:B------:R-:W-:Y:S01]  /*256d0*/  R2UR UR8, R4 ;  /* 0x00000000040872ca */ /* 0x000fe200000e0000 */
[----:B------:R-:W-:Y:S01]  /*256e0*/  IMAD.MOV.U32 R193, RZ, RZ, 0x1 ;  /* 0x00000001ffc17424 */ /* 0x000fe200078e00ff */
[----:B------:R-:W-:-:S02]  /*256f0*/  R2UR UR6, R8 ;  /* 0x00000000080672ca */ /* 0x000fc400000e0000 */
[----:B------:R-:W-:Y:S02]  /*25700*/  R2UR UR7, R9 ;  /* 0x00000000090772ca */ /* 0x000fe400000e0000 */
[C---:B------:R-:W-:Y:S02]  /*25710*/  R2UR UR9, R5.reuse ;  /* 0x00000000050972ca */ /* 0x040fe400000e0000 */
[----:B------:R-:W-:Y:S02]  /*25720*/  R2UR UR10, R4 ;  /* 0x00000000040a72ca */ /* 0x000fe400000e0000 */
[----:B------:R-:W-:Y:S02]  /*25730*/  R2UR UR11, R5 ;  /* 0x00000000050b72ca */ /* 0x000fe400000e0000 */
[----:B---3--:R-:W-:Y:S02]  /*25740*/  R2UR UR4, R6 ;  /* 0x00000000060472ca */ /* 0x008fe400000e0000 */
[----:B------:R-:W-:-:S13]  /*25750*/  R2UR UR5, R7 ;  /* 0x00000000070572ca */ /* 0x000fda00000e0000 */
[----:B------:R-:W-:Y:S03]  /*25760*/  HGMMA.64x96x16.F32 R24, gdesc[UR4], RZ, !UPT, gsb0 ;  /* 0x01600000041879f0 */ /* 0x000fe6000c0008ff */
[----:B------:R-:W-:Y:S02]  /*25770*/  WARPGROUP.DEPBAR.LE gsb0, 0x0 ;  /* 0x00008000000079c5 */ /* 0x000fe40000010000 */
[----:B------:R1:W-:Y:S04]  /*25780*/  ST.E desc[UR8][R12.64], R193 ;  /* 0x000000c10c007985 */ /* 0x0003e8000c101908 */
[----:B------:R-:W2:Y:S01]  /*25790*/  LD.E.64 R6, desc[UR10][R2.64] ;  /* 0x0000000a02067980 */ /* 0x000ea2000c101b00 */
[----:B------:R-:W-:Y:S01]  /*257a0*/  VIADD R14, R8, 0x2 ;  /* 0x00000002080e7836 */ /* 0x000fe20000000000 */
[----:B------:R-:W-:Y:S01]  /*257b0*/  R2UR UR7, R15 ;  /* 0x000000000f0772ca */ /* 0x000fe200000e0000 */
[----:B------:R-:W-:Y:S01]  /*257c0*/  WARPGROUP.ARRIVE ;  /* 0x00000000000079c5 */ /* 0x000fe20000000000 */
[----:B------:R-:W-:-:S02]  /*257d0*/  R2UR UR8, R4 ;  /* 0x00000000040872ca */ /* 0x000fc400000e0000 */
[----:B------:R-:W-:Y:S02]  /*257e0*/  R2UR UR6, R14 ;  /* 0x000000000e0672ca */ /* 0x000fe400000e0000 */
[C---:B------:R-:W-:Y:S02]  /*257f0*/  R2UR UR9, R5.reuse ;  /* 0x00000000050972ca */ /* 0x040fe400000e0000 */
[----:B------:R-:W-:Y:S02]  /*25800*/  R2UR UR10, R4 ;  /* 0x00000000040a72ca */ /* 0x000fe400000e0000 */
[----:B------:R-:W-:Y:S01]  /*25810*/  R2UR UR11, R5 ;  /* 0x00000000050b72ca */ /* 0x000fe200000e0000 */
[----:B--2---:R-:W-:Y:S01]  /*25820*/  VIADD R6, R6, 0x2 ;  /* 0x0000000206067836 */ /* 0x004fe20000000000 */
[----:B------:R-:W-:-:S04]  /*25830*/  R2UR UR5, R7 ;  /* 0x00000000070572ca */ /* 0x000fc800000e0000 */
[----:B------:R-:W-:-:S13]  /*25840*/  R2UR UR4, R6 ;  /* 0x00000000060472ca */ /* 0x000fda00000e0000 */
[----:B------:R-:W-:Y:S03]  /*25850*/  HGMMA.64x96x16.F32 R24, gdesc[UR4], R24, gsb0 ;  /* 0x01600000041879f0 */ /* 0x000fe60008000818 */
        /* <DEDUP_REMOVED lines=19> */
[----:B------:R-:W-:Y:S01]  /*25990*/  WARPGROUP.ARRIVE ;  /* 0x00000000000079c5 */ /* 0x000fe20000000000 */
[----:B------:R-:W-:Y:S01]  /*259a0*/  IMAD.MOV.U32 R9, RZ, RZ, R15 ;  /* 0x000000ffff097224 */ /* 0x000fe200078e000f */
[----:B------:R-:W-:-:S02]  /*259b0*/  R2UR UR8, R4 ;  /* 0x00000000040872ca */ /* 0x000fc400000e0000 */
[----:B------:R-:W-:Y:S02]  /*259c0*/  R2UR UR6, R8 ;  /* 0x00000000080672ca */ /* 0x000fe400000e0000 */
        /* <DEDUP_REMOVED lines=8> */
[----:B------:R-:W2:Y:S01]  /*25a50*/  LDL.64 R6, [R0+0x40] ;  /* 0x0000400000067983 */ /* 0x000ea20000100a00 */
[----:B------:R-:W-:-:S02]  /*25a60*/  R2UR UR4, R4 ;  /* 0x00000000040472ca */ /* 0x000fc400000e0000 */
        /* <DEDUP_REMOVED lines=9> */
[----:B------:R1:W5:Y:S01]  /*25b00*/  LD.E R14, desc[UR6][R2.64+0x4] ;  /* 0x00000406020e7980 */ /* 0x000362000c101900 */
[----:B--2---:R-:W-:-:S04]  /*25b10*/  LOP3.LUT R8, R8, 0x1, RZ, 0xfc, !PT ;  /* 0x0000000108087812 */ /* 0x004fc800078efcff */
[----:B------:R-:W-:-:S13]  /*25b20*/  ISETP.NE.AND P0, PT, R8, 0x3, PT ;  /* 0x000000030800780c */ /* 0x000fda0003f05270 */
[----:B-1----:R-:W-:Y:S05]  /*25b30*/  @!P0 BRA `(.L_x_8921) ;  /* 0x0000000000048947 */ /* 0x002fea0003800000 */
[----:B------:R-:W-:Y:S01]  /*25b40*/  BPT.TRAP 0x1 ;  /* 0x000000040000795c */ /* 0x000fe20000300000 */
.L_x_8921:
[----:B------:R-:W-:Y:S05]  /*25b50*/  BSYNC B3 ;  /* 0x0000000000037941 */ /* 0x000fea0003800000 */
.L_x_8920:
        /* <DEDUP_REMOVED lines=17> */
.L_x_8923:
[----:B------:R-:W-:Y:S05]  /*25c70*/  BSYNC B3 ;  /* 0x0000000000037941 */ /* 0x000fea0003800000 */
.L_x_8922:
        /* <DEDUP_REMOVED lines=10> */
.L_x_8925:
[----:B------:R-:W-:Y:S05]  /*25d20*/  BSYNC B3 ;  /* 0x0000000000037941 */ /* 0x000fea0003800000 */
.L_x_8924:
[----:B------:R-:W2:Y:S04]  /*25d30*/  LDL.64 R12, [R0] ;  /* 0x00000000000c7983 */ /* 0x000ea80000100a00 */
[----:B-1---5:R-:W3:Y:S01]  /*25d40*/  LDL.64 R8, [R0+0x58] ;  /* 0x0000580000087983 */ /* 0x022ee20000100a00 */
[C---:B------:R-:W-:Y:S02]  /*25d50*/  R2UR UR6, R4.reuse ;  /* 0x00000000040672ca */ /* 0x040fe400000e0000 */
[C---:B------:R-:W-:Y:S01]  /*25d60*/  R2UR UR7, R5.reuse ;  /* 0x00000000050772ca */ /* 0x040fe200000e0000 */
[----:B------:R-:W4:Y:S01]  /*25d70*/  LDL.64 R2, [R0+0x48] ;  /* 0x0000480000027983 */ /* 0x000f220000100a00 */
[C---:B------:R-:W-:Y:S02]  /*25d80*/  R2UR UR4, R4.reuse ;  /* 0x00000000040472ca */ /* 0x040fe400000e0000 */
[C---:B------:R-:W-:Y:S01]  /*25d90*/  R2UR UR5, R5.reuse ;  /* 0x00000000050572ca */ /* 0x040fe200000e0000 */
[----:B------:R-:W4:Y:S08]  /*25da0*/  LDL.64 R6, [R0+0x50] ;  /* 0x0000500000067983 */ /* 0x000f300000100a00 */
[----:B--2---:R-:W2:Y:S04]  /*25db0*/  LD.E R13, desc[UR6][R12.64] ;  /* 0x000000060c0d7980 */ /* 0x004ea8000c101900 */
[----:B---3--:R-:W2:Y:S01]  /*25dc0*/  LD.E.64 R14, desc[UR4][R8.64] ;  /* 0x00000004080e7980 */ /* 0x008ea2000c101b00 */
[----:B------:R-:W-:Y:S05]  /*25dd0*/  WARPSYNC.ALL ;  /* 0x0000000000007948 */ /* 0x000fea0003800000 */
[----:B------:R-:W-:Y:S01]  /*25de0*/  R2UR UR6, R4 ;  /* 0x00000000040672ca */ /* 0x000fe200000e0000 */
[----:B------:R-:W3:Y:S01]  /*25df0*/  LDL R19, [R1+0x470] ;  /* 0x0004700001137983 */ /* 0x000ee20000100800 */
[----:B------:R-:W-:-:S02]  /*25e00*/  R2UR UR7, R5 ;  /* 0x00000000050772ca */ /* 0x000fc400000e0000 */
[----:B------:R-:W-:Y:S01]  /*25e10*/  R2UR UR4, R4 ;  /* 0x00000000040472ca */ /* 0x000fe200000e0000 */
[----:B------:R-:W3:Y:S01]  /*25e20*/  LDL R18, [R1+0x474] ;  /* 0x0004740001127983 */ /* 0x000ee20000100800 */
[----:B------:R-:W-:-:S09]  /*25e30*/  R2UR UR5, R5 ;  /* 0x00000000050572ca */ /* 0x000fd200000e0000 */
[----:B----4-:R-:W4:Y:S04]  /*25e40*/  LD.E R11, desc[UR6][R2.64] ;  /* 0x00000006020b7980 */ /* 0x010f28000c101900 */
[----:B------:R-:W3:Y:S01]  /*25e50*/  LD.E.64 R8, desc[UR4][R6.64] ;  /* 0x0000000406087980 */ /* 0x000ee2000c101b00 */
[----:B--2---:R-:W-:Y:S01]  /*25e60*/  IMAD R12, R13, 0xc00, R14 ;  /* 0x00000c000d0c7824 */ /* 0x004fe200078e020e */
[----:B------:R-:W-:Y:S01]  /*25e70*/  WARPGROUP.ARRIVE ;  /* 0x00000000000079c5 */ /* 0x000fe20000000000 */
[----:B------:R-:W-:Y:S01]  /*25e80*/  IMAD.MOV.U32 R13, RZ, RZ, R15 ;  /* 0x000000ffff0d7224 */ /* 0x000fe200078e000f */
[----:B------:R-:W-:Y:S02]  /*25e90*/  R2UR UR8, R4 ;  /* 0x00000000040872ca */ /* 0x000fe400000e0000 */
[----:B------:R-:W-:-:S02]  /*25ea0*/  R2UR UR6, R12 ;  /* 0x000000000c0672ca */ /* 0x000fc400000e0000 */
[----:B------:R-:W-:Y:S02]  /*25eb0*/  R2UR UR7, R13 ;  /* 0x000000000d0772ca */ /* 0x000fe400000e0000 */
[C---:B------:R-:W-:Y:S02]  /*25ec0*/  R2UR UR9, R5.reuse ;  /* 0x00000000050972ca */ /* 0x040fe400000e0000 */
[----:B------:R-:W-:Y:S02]  /*25ed0*/  R2UR UR10, R4 ;  /* 0x00000000040a72ca */ /* 0x000fe400000e0000 */
[----:B------:R-:W-:Y:S02]  /*25ee0*/  R2UR UR11, R5 ;  /* 0x00000000050b72ca */ /* 0x000fe400000e0000 */
[----:B----4-:R-:W-:Y:S02]  /*25ef0*/  ISETP.NE.U32.AND P0, PT, R11, RZ, PT ;  /* 0x000000ff0b00720c */ /* 0x010fe40003f05070 */
[----:B---3--:R-:W-:-:S02]  /*25f00*/  R2UR UR4, R8 ;  /* 0x00000000080472ca */ /* 0x008fc400000e0000 */
[----:B------:R-:W-:-:S09]  /*25f10*/  R2UR UR5, R9 ;  /* 0x00000000090572ca */ /* 0x000fd200000e0000 */
[----:B------:R-:W-:-:S05]  /*25f20*/  VOTEU.ANY UP0, P0 ;  /* 0x00000000003f7886 */ /* 0x000fca0000000100 */
[----:B------:R-:W-:Y:S03]  /*25f30*/  HGMMA.64x96x16.F32 R24, gdesc[UR4], R24, UP0, gsb0 ;  /* 0x01600000041879f0 */ /* 0x000fe6000b800818 */
[----:B------:R-:W-:Y:S02]  /*25f40*/  WARPGROUP.DEPBAR.LE gsb0, 0x0 ;  /* 0x00008000000079c5 */ /* 0x000fe40000010000 */
[----:B------:R-:W-:Y:S04]  /*25f50*/  ST.E desc[UR8][R2.64], R193 ;  /* 0x000000c102007985 */ /* 0x000fe8000c101908 */
        /* <DEDUP_REMOVED lines=212> */
[----:B------:R-:W-:Y:S01]  /*26ca0*/  WARPGROUP.ARRIVE ;  /* 0x00000000000079c5 */ /* 0x000fe20000000000 */
[----:B------:R-:W-:-:S05]  /*26cb0*/  IMAD.MOV.U32 R13, RZ, RZ, R15 ;  /* 0x000000ffff0d7224 */ /* 0x000fca00078e000f */
[----:B------:R-:W1:Y:S01]  /*26cc0*/  S2R R199, SR_TID.X ;  /* 0x0000000000c77919 */ /* 0x000e620000002100 */
[----:B------:R-:W-:Y:S02]  /*26cd0*/  R2UR UR8, R4 ;  /* 0x00000000040872ca */ /* 0x000fe400000e0000 */
[----:B------:R-:W-:Y:S02]  /*26ce0*/  R2UR UR6, R12 ;  /* 0x000000000c0672ca */ /* 0x000fe400000e0000 */
[----:B------:R-:W-:Y:S02]  /*26cf0*/  R2UR UR7, R13 ;  /* 0x000000000d0772ca */ /* 0x000fe400000e0000 */
[----:B------:R-:W-:Y:S02]  /*26d00*/  R2UR UR9, R5 ;  /* 0x00000000050972ca */ /* 0x000fe400000e0000 */
[----:B------:R-:W-:Y:S02]  /*26d10*/  LOP3.LUT R163, R163, 0xfffbffff, RZ, 0xc0, !PT ;  /* 0xfffbffffa3a37812 */ /* 0x000fe400078ec0ff */
[----:B-1----:R-:W-:Y:S01]  /*26d20*/  LOP3.LUT P1, RZ, R199, 0x7f, RZ, 0xc0, !PT ;  /* 0x0000007fc7ff7812 */ /* 0x002fe2000782c0ff */
[----:B--2---:R-:W-:Y:S01]  /*26d30*/  VIADD R8, R8, 0xc06 ;  /* 0x00000c0608087836 */ /* 0x004fe20000000000 */
[----:B------:R-:W-:-:S02]  /*26d40*/  R2UR UR5, R9 ;  /* 0x00000000090572ca */ /* 0x000fc400000e0000 */
[----:B------:R-:W-:Y:S02]  /*26d50*/  SHF.R.U32.HI R11, RZ, 0x7, R199 ;  /* 0x00000007ff0b7819 */ /* 0x000fe400000116c7 */
[----:B------:R-:W-:Y:S01]  /*26d60*/  R2UR UR4, R8 ;  /* 0x00000000080472ca */ /* 0x000fe200000e0000 */
[----:B------:R-:W-:Y:S01]  /*26d70*/  IMAD.MOV.U32 R23, RZ, RZ, R158 ;  /* 0x000000ffff177224 */ /* 0x000fe200078e009e */
[C---:B------:R-:W-:Y:S02]  /*26d80*/  R2UR UR12, R4.reuse ;  /* 0x00000000040c72ca */ /* 0x040fe400000e0000 */
[C---:B------:R-:W-:Y:S02]  /*26d90*/  R2UR UR13, R5.reuse ;  /* 0x00000000050d72ca */ /* 0x040fe400000e0000 */
[----:B------:R-:W-:Y:S02]  /*26da0*/  R2UR UR10, R4 ;  /* 0x00000000040a72ca */ /* 0x000fe400000e0000 */
[----:B------:R-:W-:Y:S01]  /*26db0*/  R2UR UR11, R5 ;  /* 0x00000000050b72ca */ /* 0x000fe200000e0000 */
[----:B------:R-:W-:Y:S01]  /*26dc0*/  BSSY B3, `(.L_x_8927) ;  /* 0x00000d4000037945 */ /* 0x000fe20003800000 */
[----:B------:R-:W-:-:S03]  /*26dd0*/  @P1 LOP3.LUT R163, R163, 0x40000, RZ, 0xfc, !PT ;  /* 0x00040000a3a31812 */ /* 0x000fc600078efcff */
[----:B------:R-:W-:Y:S03]  /*26de0*/  HGMMA.64x96x16.F32 R24, gdesc[UR4], R24, gsb0 ;  /* 0x01600000041879f0 */ /* 0x000fe60008000818 */
[----:B------:R-:W-:Y:S02]  /*26df0*/  WARPGROUP.DEPBAR.LE gsb0, 0x0 ;  /* 0x00008000000079c5 */ /* 0x000fe40000010000 */
[----:B------:R1:W-:Y:S04]  /*26e00*/  ST.E desc[UR8][R2.64], R193 ;  /* 0x000000c102007985 */ /* 0x0003e8000c101908 */
[----:B------:R-:W2:Y:S04]  /*26e10*/  @!P1 LDL.64 R6, [R0+0x18] ;  /* 0x0000180000069983 */ /* 0x000ea80000100a00 */
[----:B------:R-:W3:Y:S01]  /*26e20*/  @!P1 LDL.64 R8, [R0] ;  /* 0x0000000000089983 */ /* 0x000ee20000100a00 */
[----:B------:R-:W-:-:S02]  /*26e30*/  @!P1 R2UR UR4, R4 ;  /* 0x00000000040492ca */ /* 0x000fc400000e0000 */
[C---:B------:R-:W-:Y:S02]  /*26e40*/  @!P1 R2UR UR5, R5.reuse ;  /* 0x00000000050592ca */ /* 0x040fe400000e0000 */
[----:B------:R-:W-:Y:S02]  /*26e50*/  @!P1 R2UR UR6, R4 ;  /* 0x00000000040692ca */ /* 0x000fe400000e0000 */
[----:B------:R-:W-:Y:S02]  /*26e60*/  @!P1 R2UR UR7, R5 ;  /* 0x00000000050792ca */ /* 0x000fe400000e0000 */
[----:B------:R-:W-:-:S05]  /*26e70*/  IADD3 R11, -R11, 0xb, RZ ;  /* 0x0000000b0b0b7810 */ /* 0x000fca0007ffe1ff */
[----:B------:R4:W-:Y:S06]  /*26e80*/  BAR.ARV R11, 0x100 ;  /* 0x0004000b0000751d */ /* 0x0009ec0000002000 */
[----:B--2---:R-:W2:Y:S04]  /*26e90*/  @!P1 LD.E.64 R6, desc[UR4][R6.64+0x30] ;  /* 0x0000300406069980 */ /* 0x004ea8000c101b00 */
[----:B---3--:R-:W1:Y:S01]  /*26ea0*/  @!P1 LD.E R8, desc[UR6][R8.64] ;  /* 0x0000000608089980 */ /* 0x008e62000c101900 */
[----:B--2---:R-:W-:-:S05]  /*26eb0*/  @!P1 MOV R13, R6 ;  /* 0x00000006000d9202 */ /* 0x004fca0000000f00 */
[----:B-1----:R-:W-:-:S05]  /*26ec0*/  @!P1 IMAD R2, R8, 0x8, R13 ;  /* 0x0000000808029824 */ /* 0x002fca00078e020d */
[----:B------:R-:W-:-:S04]  /*26ed0*/  @!P1 PRMT R2, RZ, 0x654, R2 ;  /* 0x00000654ff029816 */ /* 0x000fc80000000002 */
[----:B------:R1:W-:Y:S01]  /*26ee0*/  @!P1 SYNCS.ARRIVE.TRANS64.RED.A1T0 RZ, [R2+URZ], RZ ;  /* 0x000000ff02ff99a7 */ /* 0x0003e2000810043f */
[C---:B------:R-:W-:Y:S02]  /*26ef0*/  R2UR UR4, R4.reuse ;  /* 0x00000000040472ca */ /* 0x040fe400000e0000 */
[C---:B------:R-:W-:Y:S02]  /*26f00*/  R2UR UR5, R5.reuse ;  /* 0x00000000050572ca */ /* 0x040fe400000e0000 */
[C---:B------:R-:W-:Y:S02]  /*26f10*/  R2UR UR8, R4.reuse ;  /* 0x00000000040872ca */ /* 0x040fe400000e0000 */
[C---:B------:R-:W-:Y:S01]  /*26f20*/  R2UR UR9, R5.reuse ;  /* 0x00000000050972ca */ /* 0x040fe200000e0000 */
[----:B-1----:R-:W2:Y:S01]  /*26f30*/  LDL.64 R2, [R0+0x68] ;  /* 0x0000680000027983 */ /* 0x002ea20000100a00 */
[----:B------:R-:W-:Y:S02]  /*26f40*/  IMAD.MOV.U32 R8, RZ, RZ, R18 ;  /* 0x000000ffff087224 */ /* 0x000fe400078e0012 */
[----:B------:R-:W-:Y:S01]  /*26f50*/  IMAD.MOV.U32 R9, RZ, RZ, R19 ;  /* 0x000000ffff097224 */ /* 0x000fe200078e0013 */
[----:B------:R-:W-:Y:S01]  /*26f60*/  R2UR UR6, R4 ;  /* 0x00000000040672ca */ /* 0x000fe200000e0000 */
[----:B------:R-:W3:Y:S01]  /*26f70*/  LD.E R79, desc[UR10][R22.64+0x14] ;  /* 0x0000140a164f7980 */ /* 0x000ee2000c101900 */
[----:B------:R-:W-:-:S06]  /*26f80*/  R2UR UR7, R5 ;  /* 0x00000000050772ca */ /* 0x000fcc00000e0000 */
[----:B------:R1:W4:Y:S04]  /*26f90*/  LD.E R78, desc[UR8][R8.64] ;  /* 0x00000008084e7980 */ /* 0x000328000c101900 */
[----:B--2---:R-:W2:Y:S01]  /*26fa0*/  LD.E.64 R2, desc[UR4][R2.64] ;  /* 0x0000000402027980 */ /* 0x004ea2000c101b00 */
[C---:B------:R-:W-:Y:S02]  /*26fb0*/  R2UR UR4, R4.reuse ;  /* 0x00000000040472ca */ /* 0x040fe400000e0000 */
[C---:B------:R-:W-:Y:S01]  /*26fc0*/  R2UR UR5, R5.reuse ;  /* 0x00000000050572ca */ /* 0x040fe200000e0000 */
[----:B------:R-:W4:Y:S01]  /*26fd0*/  LD.E R6, desc[UR6][R22.64+0x4] ;  /* 0x0000040616067980 */ /* 0x000f22000c101900 */
[----:B------:R-:W-:Y:S02]  /*26fe0*/  R2UR UR8, R4 ;  /* 0x00000000040872ca */ /* 0x000fe400000e0000 */
[----:B------:R-:W-:-:S13]  /*26ff0*/  R2UR UR9, R5 ;  /* 0x00000000050972ca */ /* 0x000fda00000e0000 */
[----:B------:R-:W4:Y:S04]  /*27000*/  LD.E R76, desc[UR8][R22.64+0xc] ;  /* 0x00000c08164c7980 */ /* 0x000f28000c101900 */
[----:B--2---:R-:W2:Y:S01]  /*27010*/  LD.E R74, desc[UR4][R2.64] ;  /* 0x00000004024a7980 */ /* 0x004ea2000c101900 */
[----:B------:R-:W-:Y:S02]  /*27020*/  R2UR UR4, R4 ;  /* 0x00000000040472ca */ /* 0x000fe400000e0000 */
[----:B------:R-:W-:Y:S01]  /*27030*/  R2UR UR5, R5 ;  /* 0x00000000050572ca */ /* 0x000fe200000e0000 */
[----:B------:R-:W4:-:S12]  /*27040*/  LD.E R3, desc[UR12][R22.64+0x18] ;  /* 0x0000180c16037980 */ /* 0x000f18000c101900 */
[----:B------:R-:W4:Y:S01]  /*27050*/  LD.E R75, desc[UR4][R22.64] ;  /* 0x00000004164b7980 */ /* 0x000f22000c101900 */
[----:B------:R-:W-:Y:S02]  /*27060*/  R2UR UR4, R4 ;  /* 0x00000000040472ca */ /* 0x000fe400000e0000 */
[----:B------:R-:W-:-:S13]  /*27070*/  R2UR UR5, R5 ;  /* 0x00000000050572ca */ /* 0x000fda00000e0000 */
[----:B------:R-:W4:Y:S01]  /*27080*/  LD.E R7, desc[UR4][R22.64+0x8] ;  /* 0x0000080416077980 */ /* 0x000f22000c101900 */
[----:B------:R-:W-:Y:S02]  /*27090*/  R2UR UR4, R4 ;  /* 0x00000000040472ca */ /* 0x000fe400000e0000 */
[----:B------:R-:W-:-:S13]  /*270a0*/  R2UR UR5, R5 ;  /* 0x00000000050572ca */ /* 0x000fda00000e0000 */
[----:B------:R-:W4:Y:S01]  /*270b0*/  LD.E R77, desc[UR4][R22.64+0x10] ;  /* 0x00001004164d7980 */ /* 0x000f22000c101900 */
[----:B---3--:R-:W-:Y:S02]  /*270c0*/  IMAD R79, R10, -0x60, R79 ;  /* 0xffffffa00a4f7824 */ /* 0x008fe400078e024f */
[-C--:B--2---:R-:W-:Y:S01]  /*270d0*/  FMUL.FTZ R41, R41, R74.reuse ;  /* 0x0000004a29297220 */ /* 0x084fe20000410000 */
[-C--:B-1----:R-:W-:Y:S01]  /*270e0*/  FMUL.FTZ R9, R49, R74.reuse ;  /* 0x0000004a31097220 */ /* 0x082fe20000410000 */
[-C--:B------:R-:W-:Y:S01]  /*270f0*/  FMUL.FTZ R20, R53, R74.reuse ;  /* 0x0000004a35147220 */ /* 0x080fe20000410000 */
[-C--:B------:R-:W-:Y:S01]  /*27100*/  FMUL.FTZ R8, R25, R74.reuse ;  /* 0x0000004a19087220 */ /* 0x080fe20000410000 */
[-C--:B------:R-:W-:Y:S01]  /*27110*/  FMUL.FTZ R18, R35, R74.reuse ;  /* 0x0000004a23127220 */ /* 0x080fe20000410000 */
[-C--:B------:R-:W-:Y:S01]  /*27120*/  FMUL.FTZ R25, R39, R74.reuse ;  /* 0x0000004a27197220 */ /* 0x080fe20000410000 */
[----:B------:R-:W1:Y:S01]  /*27130*/  MUFU.TANH R35, R41 ;  /* 0x0000002900237308 */ /* 0x000e620000002400 */
[----:B------:R-:W-:-:S07]  /*27140*/  FMUL.FTZ R72, R42, R74 ;  /* 0x0000004a2a487220 */ /* 0x000fce0000410000 */
[----:B------:R2:W3:Y:S08]  /*27150*/  MUFU.TANH R39, R9 ;  /* 0x0000000900277308 */ /* 0x0004f00000002400 */
[----:B------:R4:W1:Y:S01]  /*27160*/  MUFU.TANH R41, R20 ;  /* 0x0000001400297308 */ /* 0x0008620000002400 */
[-C--:B--2---:R-:W-:Y:S01]  /*27170*/  FMUL.FTZ R9, R56, R74.reuse ;  /* 0x0000004a38097220 */ /* 0x084fe20000410000 */
[----:B------:R-:W-:Y:S01]  /*27180*/  FMUL.FTZ R12, R24, R74 ;  /* 0x0000004a180c7220 */ /* 0x000fe20000410000 */
[----:B----4-:R-:W-:-:S05]  /*27190*/  SHF.R.S32.HI R20, RZ, 0x1f, R75 ;  /* 0x0000001fff147819 */ /* 0x010fca000001144b */
[----:B------:R2:W4:Y:S02]  /*271a0*/  MUFU.TANH R42, R9 ;  /* 0x00000009002a7308 */ /* 0x0005240000002400 */
[----:B--2---:R-:W-:-:S04]  /*271b0*/  LEA.HI R9, R20, R75, RZ, 0x7 ;  /* 0x0000004b14097211 */ /* 0x004fc800078f38ff */
[----:B------:R-:W-:Y:S01]  /*271c0*/  LOP3.LUT R24, R9, 0xffffff80, RZ, 0xc0, !PT ;  /* 0xffffff8009187812 */ /* 0x000fe200078ec0ff */
[----:B------:R-:W-:-:S04]  /*271d0*/  FMUL.FTZ R2, R26, R74 ;  /* 0x0000004a1a027220 */ /* 0x000fc80000410000 */
[----:B------:R-:W-:Y:S02]  /*271e0*/  IMAD.IADD R75, R75, 0x1, -R24 ;  /* 0x000000014b4b7824 */ /* 0x000fe400078e0a18 */
[-C--:B------:R-:W-:Y:S01]  /*271f0*/  FMUL.FTZ R11, R27, R74.reuse ;  /* 0x0000004a1b0b7220 */ /* 0x080fe20000410000 */
[-C--:B------:R-:W-:Y:S02]  /*27200*/  FMUL.FTZ R28, R28, R74.reuse ;  /* 0x0000004a1c1c7220 */ /* 0x080fe40000410000 */
[----:B------:R-:W-:Y:S02]  /*27210*/  SHF.R.S32.HI R26, RZ, 0x1f, R75 ;  /* 0x0000001fff1a7819 */ /* 0x000fe4000001144b */
[----:B------:R2:W1:Y:S02]  /*27220*/  MUFU.TANH R80, R28 ;  /* 0x0000001c00507308 */ /* 0x0004640000002400 */
[CC--:B------:R-:W-:Y:S01]  /*27230*/  LEA.HI R27, R26.reuse, R75.reuse, RZ, 0x2 ;  /* 0x0000004b1a1b7211 */ /* 0x0c0fe200078f10ff */
[----:B------:R-:W-:Y:S01]  /*27240*/  FMUL.FTZ R29, R29, R74 ;  /* 0x0000004a1d1d7220 */ /* 0x000fe20000410000 */
[----:B------:R-:W-:-:S02]  /*27250*/  LEA.HI R26, R26, R75, RZ, 0x5 ;  /* 0x0000004b1a1a7211 */ /* 0x000fc400078f28ff */
[----:B--2---:R-:W-:Y:S02]  /*27260*/  LOP3.LUT R28, R27, 0x7ffffffc, RZ, 0xc0, !PT ;  /* 0x7ffffffc1b1c7812 */ /* 0x004fe400078ec0ff */
[----:B------:R2:W1:Y:S03]  /*27270*/  MUFU.TANH R81, R29 ;  /* 0x0000001d00517308 */ /* 0x0004660000002400 */
[----:B------:R-:W-:Y:S01]  /*27280*/  IMAD.IADD R75, R75, 0x1, -R28 ;  /* 0x000000014b4b7824 */ /* 0x000fe200078e0a1c */
[--C-:B------:R-:W-:Y:S02]  /*27290*/  SHF.R.S32.HI R28, RZ, 0x2, R27.reuse ;  /* 0x00000002ff1c7819 */ /* 0x100fe4000001141b */
[----:B--2---:R-:W-:Y:S02]  /*272a0*/  SHF.R.S32.HI R29, RZ, 0x1f, R27 ;  /* 0x0000001fff1d7819 */ /* 0x004fe4000001141b */
[----:B------:R-:W-:-:S02]  /*272b0*/  SHF.R.S32.HI R27, RZ, 0x5, R26 ;  /* 0x00000005ff1b7819 */ /* 0x000fc4000001141a */
[----:B------:R-:W-:Y:S02]  /*272c0*/  SHF.R.S32.HI R26, RZ, 0x7, R9 ;  /* 0x00000007ff1a7819 */ /* 0x000fe40000011409 */
[----:B------:R-:W-:Y:S01]  /*272d0*/  LEA.HI R29, R29, R28, RZ, 0x3 ;  /* 0x0000001c1d1d7211 */ /* 0x000fe200078f18ff */
[----:B------:R-:W-:Y:S01]  /*272e0*/  FMUL.FTZ R40, R40, R74 ;  /* 0x0000004a28287220 */ /* 0x000fe20000410000 */
[----:B------:R-:W-:Y:S01]  /*272f0*/  LEA.HI R9, R9, R26, RZ, 0x1 ;  /* 0x0000001a09097211 */ /* 0x000fe200078f08ff */
[-C--:B------:R-:W-:Y:S01]  /*27300*/  FMUL.FTZ R48, R48, R74.reuse ;  /* 0x0000004a30307220 */ /* 0x080fe20000410000 */
[-C--:B------:R-:W-:Y:S01]  /*27310*/  FMUL.FTZ R19, R52, R74.reuse ;  /* 0x0000004a34137220 */ /* 0x080fe20000410000 */
[----:B------:R-:W-:Y:S01]  /*27320*/  LOP3.LUT R29, R29, 0xfffffff8, RZ, 0xc0, !PT ;  /* 0xfffffff81d1d7812 */ /* 0x000fe200078ec0ff */
[-C--:B------:R-:W-:Y:S01]  /*27330*/  FMUL.FTZ R15, R34, R74.reuse ;  /* 0x0000004a220f7220 */ /* 0x080fe20000410000 */
[-C--:B------:R-:W-:Y:S01]  /*27340*/  FMUL.FTZ R21, R38, R74.reuse ;  /* 0x0000004a26157220 */ /* 0x080fe20000410000 */
[----:B------:R-:W2:Y:S01]  /*27350*/  MUFU.TANH R34, R40 ;  /* 0x0000002800227308 */ /* 0x000ea20000002400 */
[-C--:B------:R-:W-:Y:S01]  /*27360*/  FMUL.FTZ R49, R50, R74.reuse ;  /* 0x0000004a32317220 */ /* 0x080fe20000410000 */
[----:B------:R-:W-:Y:S01]  /*27370*/  LOP3.LUT R9, R9, 0x3fffffe, RZ, 0xc0, !PT ;  /* 0x03fffffe09097812 */ /* 0x000fe200078ec0ff */
[-C--:B------:R-:W-:Y:S01]  /*27380*/  FMUL.FTZ R50, R51, R74.reuse ;  /* 0x0000004a33327220 */ /* 0x080fe20000410000 */
[----:B------:R-:W-:Y:S01]  /*27390*/  FMUL.FTZ R52, R54, R74 ;  /* 0x0000004a36347220 */ /* 0x000fe20000410000 */
[----:B------:R-:W-:-:S02]  /*273a0*/  IMAD R78, R78, 0x8, R27 ;  /* 0x000000084e4e7824 */ /* 0x000fc400078e021b */
[-C--:B------:R-:W-:Y:S01]  /*273b0*/  FMUL.FTZ R13, R30, R74.reuse ;  /* 0x0000004a1e0d7220 */ /* 0x080fe20000410000 */
[-C--:B------:R-:W-:Y:S01]  /*273c0*/  FMUL.FTZ R14, R31, R74.reuse ;  /* 0x0000004a1f0e7220 */ /* 0x080fe20000410000 */
[----:B------:R-:W1:Y:S01]  /*273d0*/  MUFU.TANH R38, R48 ;  /* 0x0000003000267308 */ /* 0x000e620000002400 */
[-C--:B------:R-:W-:Y:S01]  /*273e0*/  FMUL.FTZ R36, R36, R74.reuse ;  /* 0x0000004a24247220 */ /* 0x080fe20000410000 */
[-C--:B------:R-:W-:Y:S01]  /*273f0*/  FMUL.FTZ R37, R37, R74.reuse ;  /* 0x0000004a25257220 */ /* 0x080fe20000410000 */
[-C--:B------:R-:W-:Y:S01]  /*27400*/  FMUL.FTZ R73, R43, R74.reuse ;  /* 0x0000004a2b497220 */ /* 0x080fe20000410000 */
[-C--:B------:R-:W-:Y:S01]  /*27410*/  FMUL.FTZ R44, R44, R74.reuse ;  /* 0x0000004a2c2c7220 */ /* 0x080fe20000410000 */
[-C--:B------:R-:W-:Y:S01]  /*27420*/  FMUL.FTZ R45, R45, R74.reuse ;  /* 0x0000004a2d2d7220 */ /* 0x080fe20000410000 */
[-C--:B------:R-:W-:Y:S01]  /*27430*/  FMUL.FTZ R46, R46, R74.reuse ;  /* 0x0000004a2e2e7220 */ /* 0x080fe20000410000 */
[-C--:B------:R-:W-:Y:S01]  /*27440*/  FMUL.FTZ R47, R47, R74.reuse ;  /* 0x0000004a2f2f7220 */ /* 0x080fe20000410000 */
[----:B------:R3:W1:Y:S01]  /*27450*/  MUFU.TANH R40, R19 ;  /* 0x0000001300287308 */ /* 0x0006620000002400 */
        /* <DEDUP_REMOVED lines=13> */
[----:B------:R-:W-:Y:S01]  /*27530*/  FMUL.FTZ R48, R70, R74 ;  /* 0x0000004a46307220 */ /* 0x000fe20000410000 */
[----:B------:R-:W-:-:S02]  /*27540*/  IMAD R27, R10, -0x60, R7 ;  /* 0xffffffa00a1b7824 */ /* 0x000fc400078e0207 */
[-C--:B------:R-:W-:Y:S01]  /*27550*/  FMUL.FTZ R51, R71, R74.reuse ;  /* 0x0000004a47337220 */ /* 0x080fe20000410000 */
[----:B------:R-:W-:Y:S02]  /*27560*/  IMAD.IADD R29, R28, 0x1, -R29 ;  /* 0x000000011c1d7824 */ /* 0x000fe400078e0a1d */
[-C--:B------:R-:W-:Y:S01]  /*27570*/  FMUL.FTZ R32, R32, R74.reuse ;  /* 0x0000004a20207220 */ /* 0x080fe20000410000 */
[-C--:B------:R-:W-:Y:S01]  /*27580*/  FMUL.FTZ R33, R33, R74.reuse ;  /* 0x0000004a21217220 */ /* 0x080fe20000410000 */
[----:B------:R-:W-:Y:S01]  /*27590*/  FMUL.FTZ R57, R57, R74 ;  /* 0x0000004a39397220 */ /* 0x000fe20000410000 */
[----:B------:R-:W-:Y:S01]  /*275a0*/  IMAD.IADD R9, R26, 0x1, -R9 ;  /* 0x000000011a097824 */ /* 0x000fe200078e0a09 */
[----:B------:R-:W-:Y:S01]  /*275b0*/  ISETP.GE.AND P0, PT, R3, 0x1, PT ;  /* 0x000000010300780c */ /* 0x000fe20003f06270 */
[----:B------:R-:W-:Y:S01]  /*275c0*/  IMAD.U32 R26, R78, 0x10, R29 ;  /* 0x000000104e1a7824 */ /* 0x000fe200078e001d */
[----:B------:R-:W-:Y:S01]  /*275d0*/  IADD3 R28, -R6, 0x1, R27 ;  /* 0x00000001061c7810 */ /* 0x000fe20007ffe11b */
[----:B------:R-:W3:Y:S04]  /*275e0*/  MUFU.TANH R12, R12 ;  /* 0x0000000c000c7308 */ /* 0x000ee80000002400 */
[----:B------:R-:W-:-:S04]  /*275f0*/  IMAD R28, R75, -0x2, R28 ;  /* 0xfffffffe4b1c7824 */ /* 0x000fc800078e021c */
        /* <DEDUP_REMOVED lines=37> */
[----:B------:R-:W-:-:S07]  /*27850*/  IMAD.IADD R66, R28, 0x1, R77 ;  /* 0x000000011c427824 */ /* 0x000fce00078e024d */
[----:B------:R4:W1:Y:S02]  /*27860*/  MUFU.TANH R43, R57 ;  /* 0x00000039002b7308 */ /* 0x0008640000002400 */
[----:B----4-:R-:W-:Y:S01]  /*27870*/  IMAD R57, R9, 0x40, R26 ;  /* 0x0000004009397824 */ /* 0x010fe200078e021a */
[----:B------:R-:W-:Y:S01]  /*27880*/  LOP3.LUT R9, RZ, R76, RZ, 0x33, !PT ;  /* 0x0000004cff097212 */ /* 0x000fe200078e33ff */
[----:B------:R-:W-:-:S04]  /*27890*/  IMAD R26, R10, -0x60, RZ ;  /* 0xffffffa00a1a7824 */ /* 0x000fc800078e02ff */
[----:B------:R-:W-:Y:S02]  /*278a0*/  IMAD.IADD R70, R28, 0x1, R9 ;  /* 0x000000011c467824 */ /* 0x000fe400078e0209 */
[----:B------:R-:W-:Y:S02]  /*278b0*/  IMAD R75, R75, -0x2, R26 ;  /* 0xfffffffe4b4b7824 */ /* 0x000fe400078e021a */
[--C-:B------:R-:W-:Y:S02]  /*278c0*/  IMAD.IADD R58, R66, 0x1, R57.reuse ;  /* 0x00000001423a7824 */ /* 0x100fe400078e0239 */
[----:B------:R-:W-:Y:S01]  /*278d0*/  IMAD.IADD R59, R70, 0x1, R57 ;  /* 0x00000001463b7824 */ /* 0x000fe200078e0239 */
[----:B-123--:R-:W-:Y:S06]  /*278e0*/  @!P0 BRA `(.L_x_8928) ;  /* 0x0000000000848947 */ /* 0x00efec0003800000 */
        /* <DEDUP_REMOVED lines=8> */
[C---:B------:R-:W-:Y:S02]  /*27970*/  R2UR UR4, R4.reuse ;  /* 0x00000000040472ca */ /* 0x040fe400000e0000 */
[C---:B------:R-:W-:Y:S02]  /*27980*/  R2UR UR5, R5.reuse ;  /* 0x00000000050572ca */ /* 0x040fe400000e0000 */
[----:B------:R-:W-:Y:S02]  /*27990*/  R2UR UR6, R4 ;  /* 0x00000000040672ca */ /* 0x000fe400000e0000 */
[----:B------:R-:W-:-:S09]  /*279a0*/  R2UR UR7, R5 ;  /* 0x00000000050772ca */ /* 0x000fd200000e0000 */
[----:B------:R-:W2:Y:S04]  /*279b0*/  LD.E R9, desc[UR4][R22.64+0x1c] ;  /* 0x00001c0416097980 */ /* 0x000ea8000c101900 */
[----:B------:R-:W3:Y:S01]  /*279c0*/  LD.E R28, desc[UR6][R22.64+0x20] ;  /* 0x00002006161c7980 */ /* 0x000ee2000c101900 */
[----:B--2---:R-:W-:-:S05]  /*279d0*/  IMAD.HI.U32 R9, R26, R9, RZ ;  /* 0x000000091a097227 */ /* 0x004fca00078e00ff */
[----:B---3--:R-:W-:-:S07]  /*279e0*/  SHF.R.U32.HI R26, RZ, R28, R9 ;  /* 0x0000001cff1a7219 */ /* 0x008fce0000011609 */
.L_x_8932:
[----:B------:R-:W-:Y:S05]  /*279f0*/  BSYNC B5 ;  /* 0x0000000000057941 */ /* 0x000fea0003800000 */
.L_x_8931:
[----:B------:R-:W-:Y:S01]  /*27a00*/  LOP3.LUT R26, RZ, R26, RZ, 0x33, !PT ;  /* 0x0000001aff1a7212 */ /* 0x000fe200078e33ff */
[----:B------:R-:W-:Y:S06]  /*27a10*/  BRA `(.L_x_8933) ;  /* 0x0000000000287947 */ /* 0x000fec0003800000 */
.L_x_8930:
[----:B------:R-:W-:-:S13]  /*27a20*/  ISETP.NE.AND P0, PT, R3, 0x1, PT ;  /* 0x000000010300780c */ /* 0x000fda0003f05270 */
        /* <DEDUP_REMOVED lines=9> */
.L_x_8933:
[----:B------:R-:W-:Y:S05]  /*27ac0*/  BSYNC B4 ;  /* 0x0000000000047941 */ /* 0x000fea0003800000 */
.L_x_8929:
[----:B------:R-:W-:-:S05]  /*27ad0*/  IMAD R26, R3, R26, R75 ;  /* 0x0000001a031a7224 */ /* 0x000fca00078e024b */
[----:B------:R-:W-:Y:S02]  /*27ae0*/  VIMNMX R59, R59, R26, !PT ;  /* 0x0000001a3b3b7248 */ /* 0x000fe40007fe0100 */
[----:B------:R-:W-:-:S07]  /*27af0*/  VIADDMNMX R58, R26, R3, R58, PT ;  /* 0x000000031a3a7246 */ /* 0x000fce000380013a */
.L_x_8928:
[----:B------:R-:W-:Y:S05]  /*27b00*/  BSYNC B3 ;  /* 0x0000000000037941 */ /* 0x000fea0003800000 */
.L_x_8927:
[----:B------:R-:W-:Y:S01]  /*27b10*/  ISETP.GE.AND P1, PT, R79, 0x9, PT ;  /* 0x000000094f00780c */ /* 0x000fe20003f26270 */
[----:B------:R-:W-:Y:S01]  /*27b20*/  VIADD R57, R57, 0x8 ;  /* 0x0000000839397836 */ /* 0x000fe20000000000 */
[----:B------:R-:W-:Y:S01]  /*27b30*/  ISETP.GE.AND P0, PT, R79, 0x2, PT ;  /* 0x000000024f00780c */ /* 0x000fe20003f06270 */
[----:B------:R-:W-:Y:S01]  /*27b40*/  BSSY B3, `(.L_x_8934) ;  /* 0x0000096000037945 */ /* 0x000fe20003800000 */
[C---:B------:R-:W-:Y:S02]  /*27b50*/  ISETP.GT.AND P2, PT, R59.reuse, 0x8, !P1 ;  /* 0x000000083b00780c */ /* 0x040fe40004f44270 */
[----:B------:R-:W-:Y:S02]  /*27b60*/  ISETP.GT.AND P3, PT, R59, 0x1, !P0 ;  /* 0x000000013b00780c */ /* 0x000fe40004764270 */
[----:B------:R-:W-:Y:S02]  /*27b70*/  ISETP.LT.OR P2, PT, R58, 0x9, P2 ;  /* 0x000000093a00780c */ /* 0x000fe40001741670 */
[----:B------:R-:W-:-:S02]  /*27b80*/  ISETP.GE.AND P4, PT, R79, 0xa, PT ;  /* 0x0000000a4f00780c */ /* 0x000fc40003f86270 */
[----:B------:R-:W-:Y:S02]  /*27b90*/  FSEL R28, R80, -INF , !P2 ;  /* 0xff800000501c7808 */ /* 0x000fe40005000000 */
        /* <DEDUP_REMOVED lines=105> */
[----:B------:R-:W-:-:S03]  /*28230*/  IMAD.IADD R59, R70, 0x1, R57 ;  /* 0x00000001463b7824 */ /* 0x000fc600078e0239 */
[----:B------:R-:W-:Y:S01]  /*28240*/  ISETP.LT.OR P6, PT, R58, 0x5a, P6 ;  /* 0x0000005a3a00780c */ /* 0x000fe200037c1670 */
[----:B------:R-:W-:-:S03]  /*28250*/  IMAD.IADD R58, R66, 0x1, R57 ;  /* 0x00000001423a7824 */ /* 0x000fc600078e0239 */
[----:B------:R-:W-:Y:S02]  /*28260*/  FSEL R12, R69, -INF , !P6 ;  /* 0xff800000450c7808 */ /* 0x000fe40007000000 */
[----:B------:R-:W-:-:S13]  /*28270*/  ISETP.GE.AND P6, PT, R3, 0x1, PT ;  /* 0x000000010300780c */ /* 0x000fda0003fc6270 */
[----:B------:R-:W-:Y:S05]  /*28280*/  @!P6 BRA `(.L_x_8935) ;  /* 0x000000000084e947 */ /* 0x000fea0003800000 */
[----:B------:R-:W-:Y:S01]  /*28290*/  IADD3 R6, -R6, R7, R57 ;  /* 0x0000000706067210 */ /* 0x000fe20007ffe139 */
        /* <DEDUP_REMOVED lines=15> */
.L_x_8939:
[----:B------:R-:W-:Y:S05]  /*28390*/  BSYNC B5 ;  /* 0x0000000000057941 */ /* 0x000fea0003800000 */
.L_x_8938:
[----:B------:R-:W-:Y:S01]  /*283a0*/  LOP3.LUT R6, RZ, R6, RZ, 0x33, !PT ;  /* 0x00000006ff067212 */ /* 0x000fe200078e33ff */
[----:B------:R-:W-:Y:S06]  /*283b0*/  BRA `(.L_x_8940) ;  /* 0x0000000000287947 */ /* 0x000fec0003800000 */
.L_x_8937:
        /* <DEDUP_REMOVED lines=10> */
.L_x_8940:
[----:B------:R-:W-:Y:S05]  /*28460*/  BSYNC B4 ;  /* 0x0000000000047941 */ /* 0x000fea0003800000 */
.L_x_8936:
[----:B------:R-:W-:-:S05]  /*28470*/  IMAD R6, R3, R6, R75 ;  /* 0x0000000603067224 */ /* 0x000fca00078e024b */
[----:B------:R-:W-:Y:S02]  /*28480*/  VIADDMNMX R58, R6, R3, R58, PT ;  /* 0x00000003063a7246 */ /* 0x000fe4000380013a */
[----:B------:R-:W-:-:S07]  /*28490*/  VIMNMX R59, R59, R6, !PT ;  /* 0x000000063b3b7248 */ /* 0x000fce0007fe0100 */
.L_x_8935:
[----:B------:R-:W-:Y:S05]  /*284a0*/  BSYNC B3 ;  /* 0x0000000000037941 */ /* 0x000fea0003800000 */
.L_x_8934:
[----:B------:R-:W2:Y:S01]  /*284b0*/  LDL.64 R6, [R0+0x70] ;  /* 0x0000700000067983 */ /* 0x000ea20000100a00 */
[C---:B------:R-:W-:Y:S02]  /*284c0*/  ISETP.GT.AND P0, PT, R59.reuse, 0x1, !P0 ;  /* 0x000000013b00780c */ /* 0x040fe40004704270 */
        /* <DEDUP_REMOVED lines=68> */
[----:B------:R-:W-:Y:S02]  /*28910*/  R2UR UR4, R4 ;  /* 0x00000000040472ca */ /* 0x000fe400000e0000 */
[----:B------:R-:W-:Y:S02]  /*28920*/  ISETP.LT.OR P0, PT, R58, 0x49, P0 ;  /* 0x000000493a00780c */ /* 0x000fe40000701670 */
[----:B------:R-:W-:Y:S02]  /*28930*/  R2UR UR5, R5 ;  /* 0x00000000050572ca */ /* 0x000fe400000e0000 */
[----:B------:R-:W-:-:S02]  /*28940*/  FSEL R60, R62, -INF , !P0 ;  /* 0xff8000003e3c7808 */ /* 0x000fc40004000000 */
[----:B------:R-:W-:Y:S02]  /*28950*/  ISETP.GT.AND P0, PT, R59, RZ, !P6 ;  /* 0x000000ff3b00720c */ /* 0x000fe40007704270 */
[----:B------:R-:W-:Y:S02]  /*28960*/  ISETP.NE.AND P6, PT, R61, RZ, PT ;  /* 0x000000ff3d00720c */ /* 0x000fe40003fc5270 */
[----:B------:R-:W-:-:S04]  /*28970*/  ISETP.LT.OR P0, PT, R58, 0x1, P0 ;  /* 0x000000013a00780c */ /* 0x000fc80000701670 */
[----:B------:R-:W-:Y:S02]  /*28980*/  FSEL R50, R2, -INF , !P0 ;  /* 0xff80000002327808 */ /* 0x000fe40004000000 */
[----:B--2---:R-:W2:Y:S01]  /*28990*/  LD.E.64 R2, desc[UR4][R6.64] ;  /* 0x0000000406027980 */ /* 0x004ea2000c101b00 */
[C---:B------:R-:W-:Y:S02]  /*289a0*/  ISETP.GT.AND P2, PT, R59.reuse, 0x49, !P2 ;  /* 0x000000493b00780c */ /* 0x040fe40005744270 */
[C---:B------:R-:W-:Y:S02]  /*289b0*/  ISETP.GT.AND P3, PT, R59.reuse, 0x50, !P3 ;  /* 0x000000503b00780c */ /* 0x040fe40005f64270 */
[C---:B------:R-:W-:Y:S02]  /*289c0*/  ISETP.LT.OR P2, PT, R58.reuse, 0x4a, P2 ;  /* 0x0000004a3a00780c */ /* 0x040fe40001741670 */
[----:B------:R-:W-:Y:S02]  /*289d0*/  ISETP.GT.AND P4, PT, R59, 0x51, !P4 ;  /* 0x000000513b00780c */ /* 0x000fe40006784270 */
[----:B------:R-:W-:-:S02]  /*289e0*/  ISETP.LT.OR P3, PT, R58, 0x51, P3 ;  /* 0x000000513a00780c */ /* 0x000fc40001f61670 */
[----:B------:R-:W-:Y:S02]  /*289f0*/  FSEL R19, R19, -INF , !P2 ;  /* 0xff80000013137808 */ /* 0x000fe40005000000 */
[C---:B------:R-:W-:Y:S02]  /*28a00*/  ISETP.GT.AND P5, PT, R59.reuse, 0x58, !P5 ;  /* 0x000000583b00780c */ /* 0x040fe40006fa4270 */
[----:B------:R-:W-:Y:S02]  /*28a10*/  ISETP.GT.AND P0, PT, R59, 0x59, !P6 ;  /* 0x000000593b00780c */ /* 0x000fe40007704270 */
[----:B------:R-:W-:Y:S02]  /*28a20*/  ISETP.LT.OR P4, PT, R58, 0x52, P4 ;  /* 0x000000523a00780c */ /* 0x000fe40002781670 */
[----:B------:R-:W-:Y:S02]  /*28a30*/  FSEL R20, R20, -INF , !P3 ;  /* 0xff80000014147808 */ /* 0x000fe40005800000 */
[----:B------:R-:W-:-:S02]  /*28a40*/  ISETP.LT.OR P5, PT, R58, 0x59, P5 ;  /* 0x000000593a00780c */ /* 0x000fc40002fa1670 */
[----:B------:R-:W-:Y:S02]  /*28a50*/  ISETP.LT.OR P0, PT, R58, 0x5a, P0 ;  /* 0x0000005a3a00780c */ /* 0x000fe40000701670 */
[----:B------:R-:W-:Y:S02]  /*28a60*/  FSEL R58, R24, -INF , !P4 ;  /* 0xff800000183a7808 */ /* 0x000fe40006000000 */
[----:B------:R-:W-:Y:S02]  /*28a70*/  FSEL R48, R48, -INF , !P5 ;  /* 0xff80000030307808 */ /* 0x000fe40006800000 */
[----:B------:R-:W-:Y:S02]  /*28a80*/  R2UR UR6, R4 ;  /* 0x00000000040672ca */ /* 0x000fe400000e0000 */
[----:B------:R-:W-:Y:S02]  /*28a90*/  R2UR UR7, R5 ;  /* 0x00000000050772ca */ /* 0x000fe400000e0000 */
[----:B------:R-:W-:-:S02]  /*28aa0*/  FSEL R51, R51, -INF , !P0 ;  /* 0xff80000033337808 */ /* 0x000fc40004000000 */
[----:B--2---:R-:W-:Y:S02]  /*28ab0*/  FMNMX.FTZ R62, R55, R2, !PT ;  /* 0x00000002373e7209 */ /* 0x004fe40007810000 */
[----:B------:R-:W-:Y:S02]  /*28ac0*/  FMNMX.FTZ R64, R50, R3, !PT ;  /* 0x0000000332407209 */ /* 0x000fe40007810000 */
        /* <DEDUP_REMOVED lines=38> */
[----:B------:R-:W-:Y:S01]  /*28d30*/  FMNMX.FTZ R62, R26, R25, !PT ;  /* 0x000000191a3e7209 */ /* 0x000fe20007810000 */
[----:B------:R-:W2:Y:S01]  /*28d40*/  LD.E R64, desc[UR4][R6.64+0x20] ;  /* 0x0000200406407980 */ /* 0x000ea2000c101900 */
[----:B------:R-:W-:-:S02]  /*28d50*/  FMNMX.FTZ R59, R20, R59, !PT ;  /* 0x0000003b143b7209 */ /* 0x000fc40007810000 */
[----:B------:R-:W-:Y:S02]  /*28d60*/  FMNMX.FTZ R25, R9, R62, !PT ;  /* 0x0000003e09197209 */ /* 0x000fe40007810000 */
[----:B------:R-:W-:Y:S02]  /*28d70*/  FMNMX.FTZ R59, R58, R59, !PT ;  /* 0x0000003b3a3b7209 */ /* 0x000fe40007810000 */
[----:B------:R-:W-:Y:S02]  /*28d80*/  FMNMX.FTZ R25, R8, R25, !PT ;  /* 0x0000001908197209 */ /* 0x000fe40007810000 */
[----:B------:R-:W-:Y:S02]  /*28d90*/  FMNMX.FTZ R24, R48, R59, !PT ;  /* 0x0000003b30187209 */ /* 0x000fe40007810000 */
[----:B------:R-:W-:Y:S02]  /*28da0*/  FMNMX.FTZ R62, R12, R25, !PT ;  /* 0x000000190c3e7209 */ /* 0x000fe40007810000 */
[----:B------:R-:W-:-:S03]  /*28db0*/  FMNMX.FTZ R63, R51, R24, !PT ;  /* 0x00000018333f7209 */ /* 0x000fc60007810000 */
[----:B------:R-:W1:Y:S04]  /*28dc0*/  SHFL.BFLY PT, R25, R62, 0x2, 0x1f ;  /* 0x0c401f003e197f89 */ /* 0x000e6800000e0000 */
[----:B------:R3:W-:Y:S04]  /*28dd0*/  ST.E.64 desc[UR4][R6.64], R62 ;  /* 0x0000003e06007985 */ /* 0x0007e8000c101b04 */
[----:B------:R-:W4:Y:S04]  /*28de0*/  LD.E R65, desc[UR6][R6.64+0x4] ;  /* 0x0000040606417980 */ /* 0x000f28000c101900 */
[----:B---3--:R-:W3:Y:S01]  /*28df0*/  LD.E R63, desc[UR4][R6.64+0x10] ;  /* 0x00001004063f7980 */ /* 0x008ee2000c101900 */
[----:B-1----:R-:W-:-:S03]  /*28e00*/  FMNMX.FTZ R25, R62, R25, !PT ;  /* 0x000000193e197209 */ /* 0x002fc60007810000 */
[----:B------:R-:W5:Y:S04]  /*28e10*/  LD.E R62, desc[UR6][R6.64+0x14] ;  /* 0x00001406063e7980 */ /* 0x000f68000c101900 */
[----:B------:R-:W1:Y:S02]  /*28e20*/  SHFL.BFLY PT, R24, R25, 0x1, 0x1f ;  /* 0x0c201f0019187f89 */ /* 0x000e6400000e0000 */
[----:B-1----:R-:W-:-:S05]  /*28e30*/  FMNMX.FTZ R59, R25, R24, !PT ;  /* 0x00000018193b7209 */ /* 0x002fca0007810000 */
[----:B------:R-:W-:Y:S04]  /*28e40*/  ST.E desc[UR4][R6.64], R59 ;  /* 0x0000003b06007985 */ /* 0x000fe8000c101904 */
[----:B------:R-:W2:Y:S01]  /*28e50*/  LD.E R61, desc[UR6][R6.64] ;  /* 0x00000006063d7980 */ /* 0x000ea2000c101900 */
[----:B------:R-:W-:Y:S02]  /*28e60*/  R2UR UR8, R4 ;  /* 0x00000000040872ca */ /* 0x000fe400000e0000 */
[----:B------:R-:W-:Y:S01]  /*28e70*/  R2UR UR9, R5 ;  /* 0x00000000050972ca */ /* 0x000fe200000e0000 */
[----:B----4-:R-:W1:Y:S02]  /*28e80*/  SHFL.BFLY PT, R24, R65, 0x2, 0x1f ;  /* 0x0c401f0041187f89 */ /* 0x010e6400000e0000 */
[----:B-1----:R-:W-:-:S05]  /*28e90*/  FMNMX.FTZ R25, R24, R65, !PT ;  /* 0x0000004118197209 */ /* 0x002fca0007810000 */
[----:B------:R-:W1:Y:S02]  /*28ea0*/  SHFL.BFLY PT, R24, R25, 0x1, 0x1f ;  /* 0x0c201f0019187f89 */ /* 0x000e6400000e0000 */
[----:B-1----:R-:W-:Y:S02]  /*28eb0*/  FMNMX.FTZ R59, R25, R24, !PT ;  /* 0x00000018193b7209 */ /* 0x002fe40007810000 */
[----:B--2---:R-:W-:Y:S02]  /*28ec0*/  FSETP.NEU.FTZ.AND P0, PT, R61, -INF , PT ;  /* 0xff8000003d00780b */ /* 0x004fe40003f1d000 */
[----:B------:R-:W-:Y:S02]  /*28ed0*/  FSETP.NEU.FTZ.AND P1, PT, R59, -INF , PT ;  /* 0xff8000003b00780b */ /* 0x000fe40003f3d000 */
[----:B------:R-:W-:Y:S02]  /*28ee0*/  FSEL R61, R61, RZ, P0 ;  /* 0x000000ff3d3d7208 */ /* 0x000fe40000000000 */
[----:B------:R-:W-:-:S03]  /*28ef0*/  FSEL R24, R59, RZ, P1 ;  /* 0x000000ff3b187208 */ /* 0x000fc60000800000 */
[----:B------:R-:W-:Y:S02]  /*28f00*/  FADD.FTZ R61, R2, -R61 ;  /* 0x8000003d023d7221 */ /* 0x000fe40000010000 */
[----:B------:R-:W-:Y:S02]  /*28f10*/  FADD.FTZ R3, R3, -R24 ;  /* 0x8000001803037221 */ /* 0x000fe40000010000 */
[----:B------:R-:W-:Y:S02]  /*28f20*/  FMUL.FTZ R24, R61, R64 ;  /* 0x000000403d187220 */ /* 0x000fe40000410000 */
[----:B------:R-:W-:-:S04]  /*28f30*/  FMUL.FTZ R64, R64, R3 ;  /* 0x0000000340407220 */ /* 0x000fc80000410000 */
[----:B------:R-:W3:Y:S08]  /*28f40*/  MUFU.EX2 R24, R24 ;  /* 0x0000001800187308 */ /* 0x000ef00000000800 */
[----:B------:R-:W5:Y:S01]  /*28f50*/  MUFU.EX2 R25, R64 ;  /* 0x0000004000197308 */ /* 0x000f620000000800 */
[----:B------:R-:W-:Y:S01]  /*28f60*/  ST.E desc[UR4][R6.64+0x4], R59 ;  /* 0x0000043b06007985 */ /* 0x000fe2000c101904 */
[----:B---3--:R-:W-:Y:S01]  /*28f70*/  FMUL.FTZ R63, R24, R63 ;  /* 0x0000003f183f7220 */ /* 0x008fe20000410000 */
[----:B-----5:R-:W-:-:S04]  /*28f80*/  FMUL.FTZ R61, R25, R62 ;  /* 0x0000003e193d7220 */ /* 0x020fc80000410000 */
[----:B------:R-:W-:Y:S04]  /*28f90*/  ST.E desc[UR6][R6.64+0x10], R63 ;  /* 0x0000103f06007985 */ /* 0x000fe8000c101906 */
[----:B------:R1:W-:Y:S04]  /*28fa0*/  ST.E desc[UR8][R6.64+0x14], R61 ;  /* 0x0000143d06007985 */ /* 0x0003e8000c101908 */
[----:B------:R-:W2:Y:S04]  /*28fb0*/  LDL.64 R2, [R0+0x70] ;  /* 0x0000700000027983 */ /* 0x000ea80000100a00 */
[----:B--2---:R-:W1:Y:S04]  /*28fc0*/  LD.E R65, desc[UR6][R2.64+0x20] ;  /* 0x0000200602417980 */ /* 0x004e68000c101900 */
[----:B------:R-:W1:Y:S04]  /*28fd0*/  LD.E R62, desc[UR4][R2.64] ;  /* 0x00000004023e7980 */ /* 0x000e68000c101900 */
[----:B------:R-:W2:Y:S04]  /*28fe0*/  LD.E R64, desc[UR8][R2.64+0x4] ;  /* 0x0000040802407980 */ /* 0x000ea8000c101900 */
[----:B------:R-:W3:Y:S04]  /*28ff0*/  LD.E R66, desc[UR4][R2.64+0x10] ;  /* 0x0000100402427980 */ /* 0x000ee8000c101900 */
[----:B------:R-:W4:Y:S01]  /*29000*/  LD.E R68, desc[UR6][R2.64+0x14] ;  /* 0x0000140602447980 */ /* 0x000f22000c101900 */
[C---:B-1----:R-:W-:Y:S01]  /*29010*/  FMUL.FTZ R6, R62.reuse, R65 ;  /* 0x000000413e067220 */ /* 0x042fe20000410000 */
[----:B------:R-:W-:-:S02]  /*29020*/  FSETP.NEU.FTZ.AND P0, PT, R62, -INF , PT ;  /* 0xff8000003e00780b */ /* 0x000fc40003f1d000 */
[----:B--2---:R-:W-:Y:S01]  /*29030*/  FSETP.NEU.FTZ.AND P1, PT, R64, -INF , PT ;  /* 0xff8000004000780b */ /* 0x004fe20003f3d000 */
[----:B------:R-:W-:Y:S01]  /*29040*/  FMUL.FTZ R64, R65, R64 ;  /* 0x0000004041407220 */ /* 0x000fe20000410000 */
[----:B------:R-:W-:-:S04]  /*29050*/  FSEL R6, R6, RZ, P0 ;  /* 0x000000ff06067208 */ /* 0x000fc80000000000 */
[----:B------:R-:W-:Y:S01]  /*29060*/  FSEL R64, R64, RZ, P1 ;  /* 0x000000ff40407208 */ /* 0x000fe20000800000 */
[-CC-:B------:R-:W-:Y:S01]  /*29070*/  FFMA.FTZ R217, R55, R65.reuse, -R6.reuse ;  /* 0x0000004137d97223 */ /* 0x180fe20000010806 */
[----:B------:R-:W-:-:S03]  /*29080*/  FFMA.FTZ R152, R27, R65, -R6 ;  /* 0x000000411b987223 */ /* 0x000fc60000010806 */
[-CC-:B------:R-:W-:Y:S01]  /*29090*/  FFMA.FTZ R153, R50, R65.reuse, -R64.reuse ;  /* 0x0000004132997223 */ /* 0x180fe20000010840 */
[-C--:B------:R-:W-:Y:S01]  /*290a0*/  FFMA.FTZ R202, R11, R65.reuse, -R64 ;  /* 0x000000410bca7223 */ /* 0x080fe20000010840 */
[----:B------:R-:W3:Y:S01]  /*290b0*/  MUFU.EX2 R217, R217 ;  /* 0x000000d900d97308 */ /* 0x000ee20000000800 */
[-C--:B------:R-:W-:Y:S01]  /*290c0*/  FFMA.FTZ R203, R28, R65.reuse, -R6 ;  /* 0x000000411ccb7223 */ /* 0x080fe20000010806 */
[-C--:B------:R-:W-:Y:S01]  /*290d0*/  FFMA.FTZ R216, R13, R65.reuse, -R64 ;  /* 0x000000410dd87223 */ /* 0x080fe20000010840 */
[----:B------:R-:W-:-:S05]  /*290e0*/  FFMA.FTZ R154, R29, R65, -R6 ;  /* 0x000000411d9a7223 */ /* 0x000fca0000010806 */
[----:B------:R-:W4:Y:S01]  /*290f0*/  MUFU.EX2 R153, R153 ;  /* 0x0000009900997308 */ /* 0x000f220000000800 */
[----:B------:R-:W-:-:S07]  /*29100*/  FFMA.FTZ R155, R14, R65, -R64 ;  /* 0x000000410e9b7223 */ /* 0x000fce0000010840 */
[----:B------:R-:W1:Y:S01]  /*29110*/  MUFU.EX2 R152, R152 ;  /* 0x0000009800987308 */ /* 0x000e620000000800 */
[----:B------:R-:W-:-:S07]  /*29120*/  FFMA.FTZ R15, R15, R65, -R64 ;  /* 0x000000410f0f7223 */ /* 0x000fce0000010840 */
[----:B------:R-:W2:Y:S01]  /*29130*/  MUFU.EX2 R202, R202 ;  /* 0x000000ca00ca7308 */ /* 0x000ea20000000800 */
[----:B------:R-:W-:-:S07]  /*29140*/  FFMA.FTZ R30, R30, R65, -R6 ;  /* 0x000000411e1e7223 */ /* 0x000fce0000010806 */
[----:B------:R-:W5:Y:S01]  /*29150*/  MUFU.EX2 R203, R203 ;  /* 0x000000cb00cb7308 */ /* 0x000f620000000800 */
[-CC-:B------:R-:W-:Y:S01]  /*29160*/  FFMA.FTZ R14, R18, R65.reuse, -R64.reuse ;  /* 0x00000041120e7223 */ /* 0x180fe20000010840 */
[----:B------:R-:W-:-:S06]  /*29170*/  FFMA.FTZ R13, R21, R65, -R64 ;  /* 0x00000041150d7223 */ /* 0x000fcc0000010840 */
[----:B------:R-:W5:Y:S01]  /*29180*/  MUFU.EX2 R216, R216 ;  /* 0x000000d800d87308 */ /* 0x000f620000000800 */
[-CC-:B------:R-:W-:Y:S01]  /*29190*/  FFMA.FTZ R31, R31, R65.reuse, -R6.reuse ;  /* 0x000000411f1f7223 */ /* 0x180fe20000010806 */
[----:B------:R-:W-:Y:S01]  /*291a0*/  FFMA.FTZ R190, R9, R65, -R6 ;  /* 0x0000004109be7223 */ /* 0x000fe20000010806 */
[----:B---3--:R-:W-:-:S05]  /*291b0*/  FADD.FTZ R7, R217, R66 ;  /* 0x00000042d9077221 */ /* 0x008fca0000010000 */
[----:B------:R-:W3:Y:S01]  /*291c0*/  MUFU.EX2 R154, R154 ;  /* 0x0000009a009a7308 */ /* 0x000ee20000000800 */
[----:B----4-:R-:W-:Y:S01]  /*291d0*/  FADD.FTZ R9, R153, R68 ;  /* 0x0000004499097221 */ /* 0x010fe20000010000 */
[----:B------:R-:W-:-:S06]  /*291e0*/  FFMA.FTZ R162, R20, R65, -R64 ;  /* 0x0000004114a27223 */ /* 0x000fcc0000010840 */
[----:B------:R-:W4:Y:S01]  /*291f0*/  MUFU.EX2 R155, R155 ;  /* 0x0000009b009b7308 */ /* 0x000f220000000800 */
[-CC-:B------:R-:W-:Y:S01]  /*29200*/  FFMA.FTZ R32, R32, R65.reuse, -R6.reuse ;  /* 0x0000004120207223 */ /* 0x180fe20000010806 */
[-CC-:B------:R-:W-:Y:S01]  /*29210*/  FFMA.FTZ R33, R33, R65.reuse, -R6.reuse ;  /* 0x0000004121217223 */ /* 0x180fe20000010806 */
[-CC-:B------:R-:W-:Y:S01]  /*29220*/  FFMA.FTZ R165, R34, R65.reuse, -R6.reuse ;  /* 0x0000004122a57223 */ /* 0x180fe20000010806 */
[----:B------:R-:W-:-:S04]  /*29230*/  FFMA.FTZ R164, R35, R65, -R6 ;  /* 0x0000004123a47223 */ /* 0x000fc80000010806 */
[----:B------:R-:W4:Y:S01]  /*29240*/  MUFU.EX2 R21, R30 ;  /* 0x0000001e00157308 */ /* 0x000f220000000800 */
[-CC-:B------:R-:W-:Y:S01]  /*29250*/  FFMA.FTZ R167, R36, R65.reuse, -R6.reuse ;  /* 0x0000004124a77223 */ /* 0x180fe20000010806 */
[-CC-:B------:R-:W-:Y:S01]  /*29260*/  FFMA.FTZ R166, R37, R65.reuse, -R6.reuse ;  /* 0x0000004125a67223 */ /* 0x180fe20000010806 */
[-CC-:B------:R-:W-:Y:S01]  /*29270*/  FFMA.FTZ R172, R38, R65.reuse, -R6.reuse ;  /* 0x0000004126ac7223 */ /* 0x180fe20000010806 */
[-CC-:B------:R-:W-:Y:S01]  /*29280*/  FFMA.FTZ R171, R39, R65.reuse, -R6.reuse ;  /* 0x0000004127ab7223 */ /* 0x180fe20000010806 */
[----:B------:R-:W-:-:S03]  /*29290*/  FFMA.FTZ R174, R40, R65, -R6 ;  /* 0x0000004128ae7223 */ /* 0x000fc60000010806 */
[----:B------:R-:W4:Y:S01]  /*292a0*/  MUFU.EX2 R15, R15 ;  /* 0x0000000f000f7308 */ /* 0x000f220000000800 */
        /* <DEDUP_REMOVED lines=8> */
[----:B------:R-:W4:Y:S01]  /*29330*/  MUFU.EX2 R20, R31 ;  /* 0x0000001f00147308 */ /* 0x000f220000000800 */
[----:B-1----:R-:W-:Y:S01]  /*29340*/  FADD.FTZ R6, R152, R7 ;  /* 0x0000000798067221 */ /* 0x002fe20000010000 */
[-CC-:B------:R-:W-:Y:S01]  /*29350*/  FFMA.FTZ R12, R23, R65.reuse, -R64.reuse ;  /* 0x00000041170c7223 */ /* 0x180fe20000010840 */
[----:B--2---:R-:W-:Y:S01]  /*29360*/  FADD.FTZ R9, R202, R9 ;  /* 0x00000009ca097221 */ /* 0x004fe20000010000 */
[----:B------:R-:W-:-:S04]  /*29370*/  FFMA.FTZ R23, R19, R65, -R64 ;  /* 0x0000004113177223 */ /* 0x000fc80000010840 */
[----:B------:R-:W1:Y:S01]  /*29380*/  MUFU.EX2 R14, R14 ;  /* 0x0000000e000e7308 */ /* 0x000e620000000800 */
[----:B-----5:R-:W-:Y:S01]  /*29390*/  FADD.FTZ R7, R203, R6 ;  /* 0x00000006cb077221 */ /* 0x020fe20000010000 */
[----:B------:R-:W-:Y:S01]  /*293a0*/  FADD.FTZ R6, R216, R9 ;  /* 0x00000009d8067221 */ /* 0x000fe20000010000 */
[----:B------:R-:W-:-:S05]  /*293b0*/  FFMA.FTZ R11, R72, R65, -R64 ;  /* 0x00000041480b7223 */ /* 0x000fca0000010840 */
[----:B------:R-:W2:Y:S01]  /*293c0*/  MUFU.EX2 R19, R32 ;  /* 0x0000002000137308 */ /* 0x000ea20000000800 */
[----:B---3--:R-:W-:Y:S01]  /*293d0*/  FADD.FTZ R8, R154, R7 ;  /* 0x000000079a087221 */ /* 0x008fe20000010000 */
[----:B----4-:R-:W-:-:S06]  /*293e0*/  FADD.FTZ R6, R155, R6 ;  /* 0x000000069b067221 */ /* 0x010fcc0000010000 */
[----:B------:R-:W3:Y:S01]  /*293f0*/  MUFU.EX2 R13, R13 ;  /* 0x0000000d000d7308 */ /* 0x000ee20000000800 */
[----:B------:R-:W-:Y:S01]  /*29400*/  FFMA.FTZ R168, R73, R65, -R64 ;  /* 0x0000004149a87223 */ /* 0x000fe20000010840 */
[----:B------:R-:W-:-:S06]  /*29410*/  FADD.FTZ R7, R21, R8 ;  /* 0x0000000815077221 */ /* 0x000fcc0000010000 */
[----:B------:R-:W4:Y:S01]  /*29420*/  MUFU.EX2 R18, R33 ;  /* 0x0000002100127308 */ /* 0x000f220000000800 */
[----:B------:R-:W-:Y:S01]  /*29430*/  FADD.FTZ R9, R15, R6 ;  /* 0x000000060f097221 */ /* 0x000fe20000010000 */
[----:B------:R-:W-:-:S06]  /*29440*/  FFMA.FTZ R170, R46, R65, -R64 ;  /* 0x000000412eaa7223 */ /* 0x000fcc0000010840 */
[----:B------:R-:W5:Y:S01]  /*29450*/  MUFU.EX2 R12, R12 ;  /* 0x0000000c000c7308 */ /* 0x000f620000000800 */
[----:B------:R-:W-:Y:S01]  /*29460*/  FADD.FTZ R6, R20, R7 ;  /* 0x0000000714067221 */ /* 0x000fe20000010000 */
[----:B-1----:R-:W-:-:S06]  /*29470*/  FADD.FTZ R8, R14, R9 ;  /* 0x000000090e087221 */ /* 0x002fcc0000010000 */
[----:B------:R-:W1:Y:S01]  /*29480*/  MUFU.EX2 R165, R165 ;  /* 0x000000a500a57308 */ /* 0x000e620000000800 */
[----:B------:R-:W-:-:S07]  /*29490*/  FFMA.FTZ R169, R47, R65, -R64 ;  /* 0x000000412fa97223 */ /* 0x000fce0000010840 */
[----:B------:R-:W1:Y:S01]  /*294a0*/  MUFU.EX2 R11, R11 ;  /* 0x0000000b000b7308 */ /* 0x000e620000000800 */
[----:B--2---:R-:W-:Y:S01]  /*294b0*/  FADD.FTZ R7, R19, R6 ;  /* 0x0000000613077221 */ /* 0x004fe20000010000 */
[----:B---3--:R-:W-:-:S06]  /*294c0*/  FADD.FTZ R9, R13, R8 ;  /* 0x000000080d097221 */ /* 0x008fcc0000010000 */
[----:B------:R-:W2:Y:S01]  /*294d0*/  MUFU.EX2 R164, R164 ;  /* 0x000000a400a47308 */ /* 0x000ea20000000800 */
[----:B------:R-:W-:-:S07]  /*294e0*/  FFMA.FTZ R176, R49, R65, -R64 ;  /* 0x0000004131b07223 */ /* 0x000fce0000010840 */
[----:B------:R-:W3:Y:S01]  /*294f0*/  MUFU.EX2 R168, R168 ;  /* 0x000000a800a87308 */ /* 0x000ee20000000800 */
[----:B----4-:R-:W-:Y:S01]  /*29500*/  FADD.FTZ R6, R18, R7 ;  /* 0x0000000712067221 */ /* 0x010fe20000010000 */
[----:B-----5:R-:W-:-:S06]  /*29510*/  FADD.FTZ R8, R12, R9 ;  /* 0x000000090c087221 */ /* 0x020fcc0000010000 */
[----:B------:R-:W4:Y:S01]  /*29520*/  MUFU.EX2 R167, R167 ;  /* 0x000000a700a77308 */ /* 0x000f220000000800 */
[----:B------:R-:W-:-:S07]  /*29530*/  FFMA.FTZ R175, R57, R65, -R64 ;  /* 0x0000004139af7223 */ /* 0x000fce0000010840 */
[----:B------:R-:W5:Y:S01]  /*29540*/  MUFU.EX2 R170, R170 ;  /* 0x000000aa00aa7308 */ /* 0x000f620000000800 */
[----:B-1----:R-:W-:Y:S01]  /*29550*/  FADD.FTZ R7, R165, R6 ;  /* 0x00000006a5077221 */ /* 0x002fe20000010000 */
[----:B------:R-:W-:-:S06]  /*29560*/  FADD.FTZ R9, R11, R8 ;  /* 0x000000080b097221 */ /* 0x000fcc0000010000 */
        /* <DEDUP_REMOVED lines=25> */
[----:B------:R-:W4:Y:S08]  /*29700*/  MUFU.EX2 R180, R180 ;  /* 0x000000b400b47308 */ /* 0x000f300000000800 */
[----:B------:R-:W5:Y:S01]  /*29710*/  MUFU.EX2 R183, R183 ;  /* 0x000000b700b77308 */ /* 0x000f620000000800 */
[----:B-1----:R-:W-:Y:S01]  /*29720*/  FADD.FTZ R6, R174, R7 ;  /* 0x00000007ae067221 */ /* 0x002fe20000010000 */
[----:B------:R-:W-:-:S06]  /*29730*/  FADD.FTZ R8, R178, R9 ;  /* 0x00000009b2087221 */ /* 0x000fcc0000010000 */
[----:B------:R-:W1:Y:S08]  /*29740*/  MUFU.EX2 R179, R179 ;  /* 0x000000b300b37308 */ /* 0x000e700000000800 */
        /* <DEDUP_REMOVED lines=18> */
[----:B------:R-:W2:Y:S08]  /*29870*/  MUFU.EX2 R190, R190 ;  /* 0x000000be00be7308 */ /* 0x000eb00000000800 */
        /* <DEDUP_REMOVED lines=10> */
[----:B---3--:R-:W-:-:S03]  /*29920*/  FADD.FTZ R7, R161, R6 ;  /* 0x00000006a1077221 */ /* 0x008fc60000010000 */
[----:B----4-:R-:W-:Y:S01]  /*29930*/  FADD.FTZ R9, R189, R8 ;  /* 0x00000008bd097221 */ /* 0x010fe20000010000 */
[----:B-----5:R-:W-:-:S03]  /*29940*/  FADD.FTZ R6, R160, R7 ;  /* 0x00000007a0067221 */ /* 0x020fc60000010000 */
[----:B-1----:R-:W-:Y:S01]  /*29950*/  FADD.FTZ R9, R188, R9 ;  /* 0x00000009bc097221 */ /* 0x002fe20000010000 */
[----:B------:R-:W-:-:S04]  /*29960*/  FADD.FTZ R27, R159, R6 ;  /* 0x000000069f1b7221 */ /* 0x000fc80000010000 */
[----:B------:R1:W-:Y:S04]  /*29970*/  ST.E desc[UR4][R2.64+0x10], R9 ;  /* 0x0000100902007985 */ /* 0x0003e8000c101904 */
[----:B------:R2:W-:Y:S04]  /*29980*/  ST.E desc[UR6][R2.64+0x14], R27 ;  /* 0x0000141b02007985 */ /* 0x0005e8000c101906 */
[----:B------:R-:W1:Y:S01]  /*29990*/  LDL.64 R6, [R0+0x80] ;  /* 0x0000800000067983 */ /* 0x000e620000100a00 */
[----:B------:R-:W-:Y:S02]  /*299a0*/  R2UR UR10, R4 ;  /* 0x00000000040a72ca */ /* 0x000fe400000e0000 */
[----:B------:R-:W-:-:S02]  /*299b0*/  R2UR UR11, R5 ;  /* 0x00000000050b72ca */ /* 0x000fc400000e0000 */
[C---:B------:R-:W-:Y:S02]  /*299c0*/  R2UR UR12, R4.reuse ;  /* 0x00000000040c72ca */ /* 0x040fe400000e0000 */
[----:B------:R-:W-:Y:S01]  /*299d0*/  R2UR UR13, R5 ;  /* 0x00000000050d72ca */ /* 0x000fe200000e0000 */
[----:B-1----:R-:W3:Y:S08]  /*299e0*/  LD.E R9, desc[UR8][R6.64+0x10] ;  /* 0x0000100806097980 */ /* 0x002ef0000c101900 */
[----:B--2---:R-:W2:Y:S04]  /*299f0*/  LD.E R3, desc[UR10][R6.64+0x14] ;  /* 0x0000140a06037980 */ /* 0x004ea8000c101900 */
[----:B------:R-:W4:Y:S01]  /*29a00*/  LD.E R27, desc[UR12][R6.64+0x20] ;  /* 0x0000200c061b7980 */ /* 0x000f22000c101900 */
[----:B------:R-:W-:-:S02]  /*29a10*/  R2UR UR18, R4 ;  /* 0x00000000041272ca */ /* 0x000fc400000e0000 */
[C---:B------:R-:W-:Y:S01]  /*29a20*/  R2UR UR19, R5.reuse ;  /* 0x00000000051372ca */ /* 0x040fe200000e0000 */
[----:B------:R-:W5:Y:S01]  /*29a30*/  LD.E R2, desc[UR6][R6.64+0x8] ;  /* 0x0000080606027980 */ /* 0x000f62000c101900 */
[C---:B------:R-:W-:Y:S02]  /*29a40*/  R2UR UR14, R4.reuse ;  /* 0x00000000040e72ca */ /* 0x040fe400000e0000 */
[C---:B------:R-:W-:Y:S01]  /*29a50*/  R2UR UR15, R5.reuse ;  /* 0x00000000050f72ca */ /* 0x040fe200000e0000 */
[----:B------:R-:W5:Y:S01]  /*29a60*/  LD.E R29, desc[UR4][R6.64] ;  /* 0x00000004061d7980 */ /* 0x000f62000c101900 */
[----:B------:R-:W-:Y:S02]  /*29a70*/  R2UR UR16, R4 ;  /* 0x00000000041072ca */ /* 0x000fe400000e0000 */
[----:B------:R-:W-:Y:S01]  /*29a80*/  R2UR UR17, R5 ;  /* 0x00000000051172ca */ /* 0x000fe200000e0000 */
        /* <DEDUP_REMOVED lines=38> */
[----:B---3--:R-:W-:-:S05]  /*29cf0*/  FMUL.FTZ R9, R24, R9 ;  /* 0x0000000918097220 */ /* 0x008fca0000410000 */
[----:B------:R1:W-:Y:S04]  /*29d00*/  ST.E desc[UR8][R6.64+0x10], R9 ;  /* 0x0000100906007985 */ /* 0x0003e8000c101908 */
[----:B-1----:R-:W3:Y:S01]  /*29d10*/  LD.E R9, desc[UR6][R6.64+0x154] ;  /* 0x0001540606097980 */ /* 0x002ee2000c101900 */
[C---:B--2---:R-:W-:Y:S01]  /*29d20*/  FMUL.FTZ R3, R24.reuse, R3 ;  /* 0x0000000318037220 */ /* 0x044fe20000410000 */
[----:B----4-:R-:W-:-:S04]  /*29d30*/  FMUL.FTZ R27, R24, R27 ;  /* 0x0000001b181b7220 */ /* 0x010fc80000410000 */
[----:B------:R1:W-:Y:S04]  /*29d40*/  ST.E desc[UR10][R6.64+0x14], R3 ;  /* 0x0000140306007985 */ /* 0x0003e8000c10190a */
[----:B------:R2:W-:Y:S04]  /*29d50*/  ST.E desc[UR12][R6.64+0x20], R27 ;  /* 0x0000201b06007985 */ /* 0x0005e8000c10190c */
[----:B-1----:R-:W4:Y:S04]  /*29d60*/  LD.E R3, desc[UR18][R6.64+0x150] ;  /* 0x0001501206037980 */ /* 0x002f28000c101900 */
[----:B--2---:R-:W2:Y:S01]  /*29d70*/  LD.E R27, desc[UR6][R6.64+0x160] ;  /* 0x00016006061b7980 */ /* 0x004ea2000c101900 */
[----:B---3--:R-:W-:-:S05]  /*29d80*/  FMUL.FTZ R9, R24, R9 ;  /* 0x0000000918097220 */ /* 0x008fca0000410000 */
[----:B------:R1:W-:Y:S04]  /*29d90*/  ST.E desc[UR4][R6.64+0x154], R9 ;  /* 0x0001540906007985 */ /* 0x0003e8000c101904 */
[----:B-1----:R-:W3:Y:S01]  /*29da0*/  LD.E R9, desc[UR6][R6.64+0x170] ;  /* 0x0001700606097980 */ /* 0x002ee2000c101900 */
[C---:B----4-:R-:W-:Y:S01]  /*29db0*/  FMUL.FTZ R3, R24.reuse, R3 ;  /* 0x0000000318037220 */ /* 0x050fe20000410000 */
[----:B--2---:R-:W-:-:S04]  /*29dc0*/  FMUL.FTZ R27, R24, R27 ;  /* 0x0000001b181b7220 */ /* 0x004fc80000410000 */
        /* <DEDUP_REMOVED lines=50> */
[----:B------:R5:W-:Y:S02]  /*2a0f0*/  ST.E desc[UR4][R6.64+0x1e4], R9 ;  /* 0x0001e40906007985 */ /* 0x000be4000c101904 */
[----:B-----5:R-:W-:Y:S02]  /*2a100*/  FMUL.FTZ R9, R25, R2 ;  /* 0x0000000219097220 */ /* 0x020fe40000410000 */
[----:B------:R-:W3:Y:S01]  /*2a110*/  LD.E R2, desc[UR6][R6.64+0xc] ;  /* 0x00000c0606027980 */ /* 0x000ee2000c101900 */
[C---:B----4-:R-:W-:Y:S01]  /*2a120*/  FMUL.FTZ R3, R24.reuse, R3 ;  /* 0x0000000318037220 */ /* 0x050fe20000410000 */
[----:B--2---:R-:W-:-:S04]  /*2a130*/  FMUL.FTZ R27, R24, R27 ;  /* 0x0000001b181b7220 */ /* 0x004fc80000410000 */
[----:B------:R1:W-:Y:S04]  /*2a140*/  ST.E desc[UR4][R6.64+0x1e0], R3 ;  /* 0x0001e00306007985 */ /* 0x0003e8000c101904 */
[----:B------:R3:W-:Y:S04]  /*2a150*/  ST.E desc[UR4][R6.64+0x1f0], R27 ;  /* 0x0001f01b06007985 */ /* 0x0007e8000c101904 */
[----:B-1----:R-:W2:Y:S01]  /*2a160*/  LD.E R3, desc[UR6][R6.64+0x1f4] ;  /* 0x0001f40606037980 */ /* 0x002ea2000c101900 */
[----:B---3--:R-:W-:-:S03]  /*2a170*/  FMUL.FTZ R27, R25, R2 ;  /* 0x00000002191b7220 */ /* 0x008fc60000410000 */
[----:B------:R-:W3:Y:S01]  /*2a180*/  LD.E R2, desc[UR6][R6.64+0x18] ;  /* 0x0000180606027980 */ /* 0x000ee2000c101900 */
[----:B--2---:R-:W-:-:S05]  /*2a190*/  FMUL.FTZ R3, R24, R3 ;  /* 0x0000000318037220 */ /* 0x004fca0000410000 */
[----:B------:R3:W-:Y:S02]  /*2a1a0*/  ST.E desc[UR4][R6.64+0x1f4], R3 ;  /* 0x0001f40306007985 */ /* 0x0007e4000c101904 */
[C---:B---3--:R-:W-:Y:S02]  /*2a1b0*/  FMUL.FTZ R3, R25.reuse, R2 ;  /* 0x0000000219037220 */ /* 0x048fe40000410000 */
[----:B------:R-:W2:Y:S04]  /*2a1c0*/  LD.E R2, desc[UR6][R6.64+0x1c] ;  /* 0x00001c0606027980 */ /* 0x000ea8000c101900 */
[----:B------:R2:W-:Y:S02]  /*2a1d0*/  ST.E desc[UR4][R6.64+0x8], R9 ;  /* 0x0000080906007985 */ /* 0x0005e4000c101904 */
[----:B--2---:R-:W-:-:S02]  /*2a1e0*/  FMUL.FTZ R9, R25, R2 ;  /* 0x0000000219097220 */ /* 0x004fc40000410000 */
[----:B------:R-:W2:Y:S04]  /*2a1f0*/  LD.E R2, desc[UR6][R6.64+0x28] ;  /* 0x0000280606027980 */ /* 0x000ea8000c101900 */
[----:B------:R2:W-:Y:S02]  /*2a200*/  ST.E desc[UR4][R6.64+0xc], R27 ;  /* 0x00000c1b06007985 */ /* 0x0005e4000c101904 */
[C---:B--2---:R-:W-:Y:S02]  /*2a210*/  FMUL.FTZ R27, R25.reuse, R2 ;  /* 0x00000002191b7220 */ /* 0x044fe40000410000 */
        /* <DEDUP_REMOVED lines=42> */
[----:B------:R-:W2:Y:S01]  /*2a4c0*/  LD.E R2, desc[UR6][R6.64+0x9c] ;  /* 0x00009c0606027980 */ /* 0x000ea2000c101900 */
        /* <DEDUP_REMOVED lines=80> */
[----:B------:R3:W-:Y:S01]  /*2a9d0*/  ST.E desc[UR4][R6.64+0x98], R9 ;  /* 0x0000980906007985 */ /* 0x0007e2000c101904 */
[----:B--2---:R-:W-:-:S05]  /*2a9e0*/  FMUL.FTZ R27, R25, R2 ;  /* 0x00000002191b7220 */ /* 0x004fca0000410000 */
[----:B------:R2:W-:Y:S04]  /*2a9f0*/  ST.E desc[UR4][R6.64+0x9c], R27 ;  /* 0x00009c1b06007985 */ /* 0x0005e8000c101904 */
[----:B------:R-:W1:Y:S02]  /*2aa00*/  LD.E R2, desc[UR6][R6.64+0xa8] ;  /* 0x0000a80606027980 */ /* 0x000e64000c101900 */
[----:B-1----:R-:W-:-:S05]  /*2aa10*/  FMUL.FTZ R3, R25, R2 ;  /* 0x0000000219037220 */ /* 0x002fca0000410000 */
[----:B------:R1:W-:Y:S04]  /*2aa20*/  ST.E desc[UR4][R6.64+0xa8], R3 ;  /* 0x0000a80306007985 */ /* 0x0003e8000c101904 */
[----:B------:R-:W3:Y:S02]  /*2aa30*/  LD.E R2, desc[UR6][R6.64+0xac] ;  /* 0x0000ac0606027980 */ /* 0x000ee4000c101900 */
[----:B---3--:R-:W-:-:S05]  /*2aa40*/  FMUL.FTZ R9, R25, R2 ;  /* 0x0000000219097220 */ /* 0x008fca0000410000 */
[----:B------:R3:W-:Y:S04]  /*2aa50*/  ST.E desc[UR4][R6.64+0xac], R9 ;  /* 0x0000ac0906007985 */ /* 0x0007e8000c101904 */
[----:B------:R-:W2:Y:S02]  /*2aa60*/  LD.E R2, desc[UR6][R6.64+0xb8] ;  /* 0x0000b80606027980 */ /* 0x000ea4000c101900 */
        /* <DEDUP_REMOVED lines=112> */
[----:B------:R-:W-:Y:S04]  /*2b170*/  ST.E desc[UR4][R6.64+0x1dc], R3 ;  /* 0x0001dc0306007985 */ /* 0x000fe8000c101904 */
[----:B------:R-:W3:Y:S02]  /*2b180*/  LD.E R2, desc[UR6][R6.64+0x1e8] ;  /* 0x0001e80606027980 */ /* 0x000ee4000c101900 */
[----:B---3--:R-:W-:-:S05]  /*2b190*/  FMUL.FTZ R9, R25, R2 ;  /* 0x0000000219097220 */ /* 0x008fca0000410000 */
[----:B------:R1:W-:Y:S04]  /*2b1a0*/  ST.E desc[UR4][R6.64+0x1e8], R9 ;  /* 0x0001e80906007985 */ /* 0x0003e8000c101904 */
[----:B------:R-:W2:Y:S02]  /*2b1b0*/  LD.E R2, desc[UR6][R6.64+0x1ec] ;  /* 0x0001ec0606027980 */ /* 0x000ea4000c101900 */
[----:B--2---:R-:W-:-:S05]  /*2b1c0*/  FMUL.FTZ R27, R25, R2 ;  /* 0x00000002191b7220 */ /* 0x004fca0000410000 */
[----:B------:R2:W-:Y:S04]  /*2b1d0*/  ST.E desc[UR4][R6.64+0x1ec], R27 ;  /* 0x0001ec1b06007985 */ /* 0x0005e8000c101904 */
[----:B------:R-:W3:Y:S02]  /*2b1e0*/  LD.E R2, desc[UR6][R6.64+0x1f8] ;  /* 0x0001f80606027980 */ /* 0x000ee4000c101900 */
[----:B---3--:R-:W-:-:S05]  /*2b1f0*/  FMUL.FTZ R29, R25, R2 ;  /* 0x00000002191d7220 */ /* 0x008fca0000410000 */
[----:B------:R-:W-:Y:S04]  /*2b200*/  ST.E desc[UR4][R6.64+0x1f8], R29 ;  /* 0x0001f81d06007985 */ /* 0x000fe8000c101904 */
[----:B------:R-:W1:Y:S01]  /*2b210*/  LD.E R2, desc[UR6][R6.64+0x1fc] ;  /* 0x0001fc0606027980 */ /* 0x000e62000c101900 */
[----:B------:R-:W-:Y:S01]  /*2b220*/  LEA.HI R28, R199, 0x8, RZ, 0x19 ;  /* 0x00000008c71c7811 */ /* 0x000fe200078fc8ff */
[----:B-1----:R-:W-:-:S05]  /*2b230*/  FMUL.FTZ R9, R25, R2 ;  /* 0x0000000219097220 */ /* 0x002fca0000410000 */
[----:B------:R1:W-:Y:S04]  /*2b240*/  ST.E desc[UR4][R6.64+0x1fc], R9 ;  /* 0x0001fc0906007985 */ /* 0x0003e8000c101904 */
[----:B------:R-:W3:Y:S01]  /*2b250*/  LDL.64 R2, [R0+0x80] ;  /* 0x0000800000027983 */ /* 0x000ee20000100a00 */
[----:B------:R4:W-:Y:S06]  /*2b260*/  BAR.SYNC.DEFER_BLOCKING R28, 0x100 ;  /* 0x0004001c0000751d */ /* 0x0009ec0000010000 */
[----:B--2---:R-:W2:Y:S04]  /*2b270*/  LDL.64 R26, [R0] ;  /* 0x00000000001a7983 */ /* 0x004ea80000100a00 */
[----:B------:R-:W5:Y:S04]  /*2b280*/  LDL.64 R24, [R0+0x98] ;  /* 0x0000980000187983 */ /* 0x000f680000100a00 */
[----:B-1----:R-:W4:Y:S04]  /*2b290*/  LDL.64 R8, [R0+0x88] ;  /* 0x0000880000087983 */ /* 0x002f280000100a00 */
[----:B---3--:R-:W3:Y:S04]  /*2b2a0*/  LD.E R29, desc[UR4][R2.64] ;  /* 0x00000004021d7980 */ /* 0x008ee8000c101900 */
[----:B--2---:R-:W2:Y:S04]  /*2b2b0*/  LD.E R219, desc[UR6][R26.64] ;  /* 0x000000061adb7980 */ /* 0x004ea8000c101900 */
[----:B-----5:R-:W2:Y:S04]  /*2b2c0*/  LD.E.64 R6, desc[UR4][R24.64] ;  /* 0x0000000418067980 */ /* 0x020ea8000c101b00 */
[----:B---3--:R1:W-:Y:S04]  /*2b2d0*/  ST.E desc[UR8][R2.64], R29 ;  /* 0x0000001d02007985 */ /* 0x0083e8000c101908 */
[----:B------:R-:W3:Y:S04]  /*2b2e0*/  LD.E R31, desc[UR10][R2.64+0x4] ;  /* 0x0000040a021f7980 */ /* 0x000ee8000c101900 */
[----:B---3--:R3:W-:Y:S04]  /*2b2f0*/  ST.E desc[UR4][R2.64+0x4], R31 ;  /* 0x0000041f02007985 */ /* 0x0087e8000c101904 */
[----:B------:R-:W5:Y:S04]  /*2b300*/  LD.E R33, desc[UR6][R2.64+0x8] ;  /* 0x0000080602217980 */ /* 0x000f68000c101900 */
[----:B-----5:R-:W-:Y:S04]  /*2b310*/  ST.E desc[UR4][R2.64+0x8], R33 ;  /* 0x0000082102007985 */ /* 0x020fe8000c101904 */
[----:B------:R-:W5:Y:S04]  /*2b320*/  LD.E R27, desc[UR6][R2.64+0xc] ;  /* 0x00000c06021b7980 */ /* 0x000f68000c101900 */
[----:B-----5:R5:W-:Y:S04]  /*2b330*/  ST.E desc[UR4][R2.64+0xc], R27 ;  /* 0x00000c1b02007985 */ /* 0x020be8000c101904 */
[----:B------:R-:W4:Y:S04]  /*2b340*/  LD.E R25, desc[UR6][R2.64+0x10] ;  /* 0x0000100602197980 */ /* 0x000f28000c101900 */
[----:B----4-:R4:W-:Y:S04]  /*2b350*/  ST.E desc[UR4][R2.64+0x10], R25 ;  /* 0x0000101902007985 */ /* 0x0109e8000c101904 */
[----:B-1----:R-:W2:Y:S04]  /*2b360*/  LD.E R29, desc[UR6][R2.64+0x14] ;  /* 0x00001406021d7980 */ /* 0x002ea8000c101900 */
[----:B--2---:R1:W-:Y:S04]  /*2b370*/  ST.E desc[UR4][R2.64+0x14], R29 ;  /* 0x0000141d02007985 */ /* 0x0043e8000c101904 */
[----:B---3--:R-:W2:Y:S04]  /*2b380*/  LD.E R31, desc[UR6][R2.64+0x18] ;  /* 0x00001806021f7980 */ /* 0x008ea8000c101900 */
[----:B--2---:R2:W-:Y:S04]  /*2b390*/  ST.E desc[UR4][R2.64+0x18], R31 ;  /* 0x0000181f02007985 */ /* 0x0045e8000c101904 */
[----:B-----5:R-:W3:Y:S04]  /*2b3a0*/  LD.E R27, desc[UR6][R2.64+0x1c] ;  /* 0x00001c06021b7980 */ /* 0x020ee8000c101900 */
[----:B---3--:R3:W-:Y:S04]  /*2b3b0*/  ST.E desc[UR4][R2.64+0x1c], R27 ;  /* 0x00001c1b02007985 */ /* 0x0087e8000c101904 */
[----:B----4-:R-:W4:Y:S04]  /*2b3c0*/  LD.E R25, desc[UR6][R2.64+0x20] ;  /* 0x0000200602197980 */ /* 0x010f28000c101900 */
[----:B----4-:R4:W-:Y:S04]  /*2b3d0*/  ST.E desc[UR4][R2.64+0x20], R25 ;  /* 0x0000201902007985 */ /* 0x0109e8000c101904 */
[----:B-1----:R-:W5:Y:S04]  /*2b3e0*/  LD.E R29, desc[UR6][R2.64+0x24] ;  /* 0x00002406021d7980 */ /* 0x002f68000c101900 */
[----:B-----5:R1:W-:Y:S04]  /*2b3f0*/  ST.E desc[UR4][R2.64+0x24], R29 ;  /* 0x0000241d02007985 */ /* 0x0203e8000c101904 */
[----:B--2---:R-:W2:Y:S04]  /*2b400*/  LD.E R31, desc[UR6][R2.64+0x28] ;  /* 0x00002806021f7980 */ /* 0x004ea8000c101900 */
[----:B--2---:R2:W-:Y:S04]  /*2b410*/  ST.E desc[UR4][R2.64+0x28], R31 ;  /* 0x0000281f02007985 */ /* 0x0045e8000c101904 */
[----:B---3--:R-:W3:Y:S04]  /*2b420*/  LD.E R27, desc[UR6][R2.64+0x2c] ;  /* 0x00002c06021b7980 */ /* 0x008ee8000c101900 */
        /* <DEDUP_REMOVED lines=228> */
[----:B-----5:R-:W-:Y:S04]  /*2c270*/  ST.E desc[UR4][R2.64+0x1f4], R29 ;  /* 0x0001f41d02007985 */ /* 0x020fe8000c101904 */
[----:B--2---:R-:W2:Y:S04]  /*2c280*/  LD.E R31, desc[UR6][R2.64+0x1f8] ;  /* 0x0001f806021f7980 */ /* 0x004ea8000c101900 */
[----:B--2---:R-:W-:Y:S04]  /*2c290*/  ST.E desc[UR4][R2.64+0x1f8], R31 ;  /* 0x0001f81f02007985 */ /* 0x004fe8000c101904 */
[----:B---3--:R-:W2:Y:S01]  /*2c2a0*/  LD.E R27, desc[UR6][R2.64+0x1fc] ;  /* 0x0001fc06021b7980 */ /* 0x008ea2000c101900 */
[----:B------:R-:W-:-:S02]  /*2c2b0*/  R2UR UR20, R4 ;  /* 0x00000000041472ca */ /* 0x000fc400000e0000 */
[C---:B------:R-:W-:Y:S02]  /*2c2c0*/  R2UR UR21, R5.reuse ;  /* 0x00000000051572ca */ /* 0x040fe400000e0000 */
[C---:B------:R-:W-:Y:S02]  /*2c2d0*/  R2UR UR22, R4.reuse ;  /* 0x00000000041672ca */ /* 0x040fe400000e0000 */
[C---:B------:R-:W-:Y:S02]  /*2c2e0*/  R2UR UR23, R5.reuse ;  /* 0x00000000051772ca */ /* 0x040fe400000e0000 */
[C---:B------:R-:W-:Y:S02]  /*2c2f0*/  R2UR UR24, R4.reuse ;  /* 0x00000000041872ca */ /* 0x040fe400000e0000 */
[----:B------:R-:W-:Y:S02]  /*2c300*/  R2UR UR25, R5 ;  /* 0x00000000051972ca */ /* 0x000fe400000e0000 */
        /* <DEDUP_REMOVED lines=20> */
[----:B------:R-:W-:Y:S02]  /*2c450*/  R2UR UR58, R4 ;  /* 0x00000000043a72ca */ /* 0x000fe400000e0000 */
[----:B------:R-:W-:Y:S01]  /*2c460*/  R2UR UR59, R5 ;  /* 0x00000000053b72ca */ /* 0x000fe200000e0000 */
[----:B--2---:R1:W-:Y:S04]  /*2c470*/  ST.E desc[UR4][R2.64+0x1fc], R27 ;  /* 0x0001fc1b02007985 */ /* 0x0043e8000c101904 */
[----:B------:R-:W2:Y:S04]  /*2c480*/  LD.E R218, desc[UR6][R8.64] ;  /* 0x0000000608da7980 */ /* 0x000ea8000c101900 */
[----:B------:R-:W3:Y:S04]  /*2c490*/  LD.E R24, desc[UR8][R2.64] ;  /* 0x0000000802187980 */ /* 0x000ee8000c101900 */
[----:B----4-:R-:W3:Y:S04]  /*2c4a0*/  LD.E R25, desc[UR10][R2.64+0x4] ;  /* 0x0000040a02197980 */ /* 0x010ee8000c101900 */
[----:B------:R-:W3:Y:S04]  /*2c4b0*/  LD.E R26, desc[UR12][R2.64+0x8] ;  /* 0x0000080c021a7980 */ /* 0x000ee8000c101900 */
[----:B-1----:R-:W3:Y:S04]  /*2c4c0*/  LD.E R27, desc[UR14][R2.64+0xc] ;  /* 0x00000c0e021b7980 */ /* 0x002ee8000c101900 */
        /* <DEDUP_REMOVED lines=124> */
[----:B------:R-:W-:Y:S01]  /*2cc90*/  IMAD R6, R219, 0xc00, R6 ;  /* 0x00000c00db067824 */ /* 0x000fe200078e0206 */
[----:B--2---:R-:W-:-:S02]  /*2cca0*/  ISETP.NE.U32.AND P0, PT, R218, RZ, PT ;  /* 0x000000ffda00720c */ /* 0x004fc40003f05070 */
[----:B------:R-:W-:Y:S02]  /*2ccb0*/  R2UR UR7, R7 ;  /* 0x00000000070772ca */ /* 0x000fe400000e0000 */
[----:B------:R-:W-:Y:S02]  /*2ccc0*/  R2UR UR6, R6 ;  /* 0x00000000060672ca */ /* 0x000fe400000e0000 */
[----:B------:R-:W-:Y:S02]  /*2ccd0*/  F2FP.F16.F32.PACK_AB R152, R152, R217 ;  /* 0x000000d99898723e */ /* 0x000fe400000000ff */
[----:B------:R-:W-:Y:S02]  /*2cce0*/  F2FP.F16.F32.PACK_AB R154, R154, R203 ;  /* 0x000000cb9a9a723e */ /* 0x000fe400000000ff */
[----:B------:R-:W-:Y:S02]  /*2ccf0*/  F2FP.F16.F32.PACK_AB R153, R202, R153 ;  /* 0x00000099ca99723e */ /* 0x000fe400000000ff */
[----:B------:R-:W-:Y:S01]  /*2cd00*/  F2FP.F16.F32.PACK_AB R155, R155, R216 ;  /* 0x000000d89b9b723e */ /* 0x000fe200000000ff */
[----:B------:R-:W-:Y:S01]  /*2cd10*/  VOTEU.ANY UP0, P0 ;  /* 0x00000000003f7886 */ /* 0x000fe20000000100 */
        /* <DEDUP_REMOVED lines=19> */
[----:B------:R-:W-:Y:S01]  /*2ce50*/  R2UR UR25, R5 ;  /* 0x00000000051972ca */ /* 0x000fe200000e0000 */
[----:B---3--:R-:W-:-:S06]  /*2ce60*/  WARPGROUP.ARRIVE ;  /* 0x00000000000079c5 */ /* 0x008fcc0000000000 */
[----:B------:R-:W-:Y:S01]  /*2ce70*/  HGMMA.64x256x16.F32 R24, R152, gdesc[UR4].tnspB, R24, UP0, gsb0 ;  /* 0x43e0000498187df0 */ /* 0x000fe2000b800818 */
        /* <DEDUP_REMOVED lines=17> */
[----:B------:R-:W-:Y:S01]  /*2cf90*/  R2UR UR55, R5 ;  /* 0x00000000053772ca */ /* 0x000fe200000e0000 */
[----:B------:R-:W-:-:S02]  /*2cfa0*/  WARPGROUP.DEPBAR.LE gsb0, 0x0 ;  /* 0x00008000000079c5 */ /* 0x000fc40000010000 */
[----:B------:R1:W-:Y:S01]  /*2cfb0*/  ST.E desc[UR4][R2.64], R24 ;  /* 0x0000001802007985 */ /* 0x0003e2000c101904 */
[C---:B------:R-:W-:Y:S02]  /*2cfc0*/  R2UR UR4, R4.reuse ;  /* 0x00000000040472ca */ /* 0x040fe400000e0000 */
[C---:B------:R-:W-:Y:S01]  /*2cfd0*/  R2UR UR5, R5.reuse ;  /* 0x00000000050572ca */ /* 0x040fe200000e0000 */
[----:B------:R2:W-:Y:S01]  /*2cfe0*/  ST.E desc[UR6][R2.64+0x4], R25 ;  /* 0x0000041902007985 */ /* 0x0005e2000c101906 */
[C---:B------:R-:W-:Y:S02]  /*2cff0*/  R2UR UR6, R4.reuse ;  /* 0x00000000040672ca */ /* 0x040fe400000e0000 */
[C---:B------:R-:W-:Y:S01]  /*2d000*/  R2UR UR7, R5.reuse ;  /* 0x00000000050772ca */ /* 0x040fe200000e0000 */
[----:B------:R3:W-:Y:S01]  /*2d010*/  ST.E desc[UR8][R2.64+0x8], R26 ;  /* 0x0000081a02007985 */ /* 0x0007e2000c101908 */
[C---:B------:R-:W-:Y:S02]  /*2d020*/  R2UR UR8, R4.reuse ;  /* 0x00000000040872ca */ /* 0x040fe400000e0000 */
[----:B------:R-:W-:Y:S01]  /*2d030*/  R2UR UR9, R5 ;  /* 0x00000000050972ca */ /* 0x000fe200000e0000 */
[----:B------:R4:W-:Y:S01]  /*2d040*/  ST.E desc[UR10][R2.64+0xc], R27 ;  /* 0x00000c1b02007985 */ /* 0x0009e2000c10190a */
[----:B------:R-:W-:-:S02]  /*2d050*/  R2UR UR10, R4 ;  /* 0x00000000040a72ca */ /* 0x000fc400000e0000 */
        /* <DEDUP_REMOVED lines=27> */
[----:B------:R-:W-:Y:S01]  /*2d210*/  R2UR UR7, R5 ;  /* 0x00000000050772ca */ /* 0x000fe200000e0000 */
[----:B------:R5:W-:Y:S04]  /*2d220*/  ST.E desc[UR8][R2.64+0x34], R37 ;  /* 0x0000342502007985 */ /* 0x000be8000c101908 */
[----:B------:R5:W-:Y:S04]  /*2d230*/  ST.E desc[UR10][R2.64+0x38], R38 ;  /* 0x0000382602007985 */ /* 0x000be8000c10190a */
[----:B------:R5:W-:Y:S04]  /*2d240*/  ST.E desc[UR12][R2.64+0x3c], R39 ;  /* 0x00003c2702007985 */ /* 0x000be8000c10190c */
[----:B------:R5:W-:Y:S04]  /*2d250*/  ST.E desc[UR14][R2.64+0x40], R40 ;  /* 0x0000402802007985 */ /* 0x000be8000c10190e */
[----:B------:R5:W-:Y:S04]  /*2d260*/  ST.E desc[UR16][R2.64+0x44], R41 ;  /* 0x0000442902007985 */ /* 0x000be8000c101910 */
[----:B------:R5:W-:Y:S01]  /*2d270*/  ST.E desc[UR18][R2.64+0x48], R42 ;  /* 0x0000482a02007985 */ /* 0x000be2000c101912 */
[----:B------:R-:W-:-:S03]  /*2d280*/  R2UR UR8, R4 ;  /* 0x00000000040872ca */ /* 0x000fc600000e0000 */
[----:B------:R5:W-:Y:S01]  /*2d290*/  ST.E desc[UR20][R2.64+0x4c], R43 ;  /* 0x00004c2b02007985 */ /* 0x000be2000c101914 */
[----:B------:R-:W-:-:S03]  /*2d2a0*/  R2UR UR9, R5 ;  /* 0x00000000050972ca */ /* 0x000fc600000e0000 */
[----:B------:R5:W-:Y:S04]  /*2d2b0*/  ST.E desc[UR22][R2.64+0x50], R44 ;  /* 0x0000502c02007985 */ /* 0x000be8000c101916 */
[----:B------:R5:W-:Y:S04]  /*2d2c0*/  ST.E desc[UR24][R2.64+0x54], R45 ;  /* 0x0000542d02007985 */ /* 0x000be8000c101918 */
[----:B------:R5:W-:Y:S01]  /*2d2d0*/  ST.E desc[UR4][R2.64+0x58], R46 ;  /* 0x0000582e02007985 */ /* 0x000be2000c101904 */
[C---:B------:R-:W-:Y:S02]  /*2d2e0*/  R2UR UR4, R4.reuse ;  /* 0x00000000040472ca */ /* 0x040fe400000e0000 */
[----:B------:R-:W-:Y:S01]  /*2d2f0*/  R2UR UR5, R5 ;  /* 0x00000000050572ca */ /* 0x000fe200000e0000 */
[----:B------:R5:W-:Y:S01]  /*2d300*/  ST.E desc[UR6][R2.64+0x5c], R47 ;  /* 0x00005c2f02007985 */ /* 0x000be2000c101906 */
        /* <DEDUP_REMOVED lines=13> */
[C---:B------:R-:W-:Y:S01]  /*2d3e0*/  R2UR UR21, R5.reuse ;  /* 0x00000000051572ca */ /* 0x040fe200000e0000 */
[----:B------:R5:W-:Y:S01]  /*2d3f0*/  ST.E desc[UR8][R2.64+0x60], R48 ;  /* 0x0000603002007985 */ /* 0x000be2000c101908 */
[C---:B------:R-:W-:Y:S02]  /*2d400*/  R2UR UR22, R4.reuse ;  /* 0x00000000041672ca */ /* 0x040fe400000e0000 */
[C---:B------:R-:W-:Y:S01]  /*2d410*/  R2UR UR23, R5.reuse ;  /* 0x00000000051772ca */ /* 0x040fe200000e0000 */
[----:B------:R5:W-:Y:S01]  /*2d420*/  ST.E desc[UR4][R2.64+0x64], R49 ;  /* 0x0000643102007985 */ /* 0x000be2000c101904 */
[C---:B------:R-:W-:Y:S02]  /*2d430*/  R2UR UR24, R4.reuse ;  /* 0x00000000041872ca */ /* 0x040fe400000e0000 */
[----:B------:R-:W-:Y:S02]  /*2d440*/  R2UR UR25, R5 ;  /* 0x00000000051972ca */ /* 0x000fe400000e0000 */
[----:B------:R-:W-:-:S02]  /*2d450*/  R2UR UR8, R4 ;  /* 0x00000000040872ca */ /* 0x000fc400000e0000 */
[C---:B------:R-:W-:Y:S02]  /*2d460*/  R2UR UR9, R5.reuse ;  /* 0x00000000050972ca */ /* 0x040fe400000e0000 */
[C---:B------:R-:W-:Y:S02]  /*2d470*/  R2UR UR4, R4.reuse ;  /* 0x00000000040472ca */ /* 0x040fe400000e0000 */
[----:B------:R-:W-:Y:S01]  /*2d480*/  R2UR UR5, R5 ;  /* 0x00000000050572ca */ /* 0x000fe200000e0000 */
        /* <DEDUP_REMOVED lines=8> */
[----:B------:R5:W-:Y:S04]  /*2d510*/  ST.E desc[UR20][R2.64+0x80], R56 ;  /* 0x0000803802007985 */ /* 0x000be8000c101914 */
[----:B------:R5:W-:Y:S04]  /*2d520*/  ST.E desc[UR22][R2.64+0x84], R57 ;  /* 0x0000843902007985 */ /* 0x000be8000c101916 */
[----:B------:R5:W-:Y:S01]  /*2d530*/  ST.E desc[UR24][R2.64+0x88], R58 ;  /* 0x0000883a02007985 */ /* 0x000be2000c101918 */
[----:B------:R-:W-:-:S03]  /*2d540*/  R2UR UR10, R4 ;  /* 0x00000000040a72ca */ /* 0x000fc600000e0000 */
[----:B------:R5:W-:Y:S01]  /*2d550*/  ST.E desc[UR8][R2.64+0x8c], R59 ;  /* 0x00008c3b02007985 */ /* 0x000be2000c101908 */
[C---:B------:R-:W-:Y:S02]  /*2d560*/  R2UR UR8, R4.reuse ;  /* 0x00000000040872ca */ /* 0x040fe400000e0000 */
[C---:B------:R-:W-:Y:S01]  /*2d570*/  R2UR UR9, R5.reuse ;  /* 0x00000000050972ca */ /* 0x040fe200000e0000 */
[----:B------:R5:W-:Y:S01]  /*2d580*/  ST.E desc[UR4][R2.64+0x90], R60 ;  /* 0x0000903c02007985 */ /* 0x000be2000c101904 */
        /* <DEDUP_REMOVED lines=289> */
[----:B------:R-:W-:Y:S01]  /*2e7a0*/  R2UR UR57, R5 ;  /* 0x00000000053972ca */ /* 0x000fe200000e0000 */
[----:B------:R-:W-:Y:S01]  /*2e7b0*/  ST.E desc[UR6][R8.64], R193 ;  /* 0x000000c108007985 */ /* 0x000fe2000c101906 */
[----:B------:R-:W-:-:S02]  /*2e7c0*/  R2UR UR60, R4 ;  /* 0x00000000043c72ca */ /* 0x000fc400000e0000 */
[C---:B------:R-:W-:Y:S01]  /*2e7d0*/  R2UR UR61, R5.reuse ;  /* 0x00000000053d72ca */ /* 0x040fe200000e0000 */
[----:B-1----:R-:W5:Y:S01]  /*2e7e0*/  LD.E R24, desc[UR8][R2.64] ;  /* 0x0000000802187980 */ /* 0x002f62000c101900 */
[C---:B------:R-:W-:Y:S02]  /*2e7f0*/  R2UR UR58, R4.reuse ;  /* 0x00000000043a72ca */ /* 0x040fe400000e0000 */
[C---:B------:R-:W-:Y:S01]  /*2e800*/  R2UR UR59, R5.reuse ;  /* 0x00000000053b72ca */ /* 0x040fe200000e0000 */
[----:B--2---:R-:W2:Y:S01]  /*2e810*/  LD.E R25, desc[UR10][R2.64+0x4] ;  /* 0x0000040a02197980 */ /* 0x004ea2000c101900 */
[C---:B------:R-:W-:Y:S02]  /*2e820*/  R2UR UR4, R4.reuse ;  /* 0x00000000040472ca */ /* 0x040fe400000e0000 */
[----:B------:R-:W-:Y:S01]  /*2e830*/  R2UR UR5, R5 ;  /* 0x00000000050572ca */ /* 0x000fe200000e0000 */
[----:B---3--:R-:W2:Y:S01]  /*2e840*/  LD.E R26, desc[UR12][R2.64+0x8] ;  /* 0x0000080c021a7980 */ /* 0x008ea2000c101900 */
[----:B------:R-:W-:-:S02]  /*2e850*/  R2UR UR6, R4 ;  /* 0x00000000040672ca */ /* 0x000fc400000e0000 */
[C---:B------:R-:W-:Y:S01]  /*2e860*/  R2UR UR7, R5.reuse ;  /* 0x00000000050772ca */ /* 0x040fe200000e0000 */
[----:B----4-:R-:W2:Y:S01]  /*2e870*/  LD.E R27, desc[UR14][R2.64+0xc] ;  /* 0x00000c0e021b7980 */ /* 0x010ea2000c101900 */
[C---:B------:R-:W-:Y:S02]  /*2e880*/  R2UR UR8, R4.reuse ;  /* 0x00000000040872ca */ /* 0x040fe400000e0000 */
[C---:B------:R-:W-:Y:S01]  /*2e890*/  R2UR UR9, R5.reuse ;  /* 0x00000000050972ca */ /* 0x040fe200000e0000 */
[----:B-----5:R-:W2:Y:S01]  /*2e8a0*/  LD.E R28, desc[UR16][R2.64+0x10] ;  /* 0x00001010021c7980 */ /* 0x020ea2000c101900 */
[C---:B------:R-:W-:Y:S02]  /*2e8b0*/  R2UR UR10, R4.reuse ;  /* 0x00000000040a72ca */ /* 0x040fe400000e0000 */
[----:B------:R-:W-:Y:S01]  /*2e8c0*/  R2UR UR11, R5 ;  /* 0x00000000050b72ca */ /* 0x000fe200000e0000 */
[----:B------:R-:W2:Y:S01]  /*2e8d0*/  LD.E R29, desc[UR18][R2.64+0x14] ;  /* 0x00001412021d7980 */ /* 0x000ea2000c101900 */
[----:B------:R-:W-:-:S02]  /*2e8e0*/  R2UR UR12, R4 ;  /* 0x00000000040c72ca */ /* 0x000fc400000e0000 */
[C---:B------:R-:W-:Y:S01]  /*2e8f0*/  R2UR UR13, R5.reuse ;  /* 0x00000000050d72ca */ /* 0x040fe200000e0000 */
[----:B------:R-:W2:Y:S01]  /*2e900*/  LD.E R30, desc[UR20][R2.64+0x18] ;  /* 0x00001814021e7980 */ /* 0x000ea2000c101900 */
[C---:B------:R-:W-:Y:S02]  /*2e910*/  R2UR UR14, R4.reuse ;  /* 0x00000000040e72ca */ /* 0x040fe400000e0000 */
[C---:B------:R-:W-:Y:S01]  /*2e920*/  R2UR UR15, R5.reuse ;  /* 0x00000000050f72ca */ /* 0x040fe200000e0000 */
[----:B------:R-:W2:Y:S01]  /*2e930*/  LD.E R31, desc[UR22][R2.64+0x1c] ;  /* 0x00001c16021f7980 */ /* 0x000ea2000c101900 */
        /* <DEDUP_REMOVED lines=303> */
[----:B------:R-:W-:Y:S02]  /*2fc30*/  R2UR UR56, R4 ;  /* 0x00000000043872ca */ /* 0x000fe400000e0000 */
[----:B------:R-:W-:Y:S01]  /*2fc40*/  R2UR UR57, R5 ;  /* 0x00000000053972ca */ /* 0x000fe200000e0000 */
        /* <DEDUP_REMOVED lines=19> */
[----:B------:R-:W-:-:S02]  /*2fd80*/  VIADD R152, R6, 0x80 ;  /* 0x0000008006987836 */ /* 0x000fc40000000000 */
[----:B------:R-:W-:-:S03]  /*2fd90*/  IMAD.MOV.U32 R153, RZ, RZ, R7 ;  /* 0x000000ffff997224 */ /* 0x000fc600078e0007 */
[----:B------:R-:W-:Y:S02]  /*2fda0*/  R2UR UR6, R152 ;  /* 0x00000000980672ca */ /* 0x000fe400000e0000 */
[----:B------:R-:W-:Y:S02]  /*2fdb0*/  R2UR UR7, R153 ;  /* 0x00000000990772ca */ /* 0x000fe400000e0000 */
[----:B------:R-:W-:Y:S02]  /*2fdc0*/  F2FP.F16.F32.PACK_AB R152, R20, R21 ;  /* 0x000000151498723e */ /* 0x000fe400000000ff */
[----:B------:R-:W-:Y:S02]  /*2fdd0*/  F2FP.F16.F32.PACK_AB R154, R18, R19 ;  /* 0x00000013129a723e */ /* 0x000fe400000000ff */
[----:B------:R-:W-:Y:S02]  /*2fde0*/  F2FP.F16.F32.PACK_AB R153, R14, R15 ;  /* 0x0000000f0e99723e */ /* 0x000fe400000000ff */
[----:B------:R-:W-:-:S02]  /*2fdf0*/  F2FP.F16.F32.PACK_AB R155, R12, R13 ;  /* 0x0000000d0c9b723e */ /* 0x000fc400000000ff */
        /* <DEDUP_REMOVED lines=18> */
[----:B------:R-:W-:Y:S02]  /*2ff20*/  R2UR UR24, R4 ;  /* 0x00000000041872ca */ /* 0x000fe400000e0000 */
[----:B------:R-:W-:Y:S01]  /*2ff30*/  R2UR UR25, R5 ;  /* 0x00000000051972ca */ /* 0x000fe200000e0000 */
[----:B--2---:R-:W-:-:S06]  /*2ff40*/  WARPGROUP.ARRIVE ;  /* 0x00000000000079c5 */ /* 0x004fcc0000000000 */
[----:B------:R-:W-:Y:S01]  /*2ff50*/  HGMMA.64x256x16.F32 R24, R152, gdesc[UR4].tnspB, R24, gsb0 ;  /* 0x43e0000498187df0 */ /* 0x000fe20008000818 */
        /* <DEDUP_REMOVED lines=2359> */
[C---:B------:R-:W-:Y:S01]  /*392d0*/  R2UR UR51, R5.reuse ;  /* 0x00000000053372ca */ /* 0x040fe200000e0000 */
[----:B------:R-:W-:Y:S02]  /*392e0*/  WARPGROUP.DEPBAR.LE gsb0, 0x0 ;  /* 0x00008000000079c5 */ /* 0x000fe40000010000 */
        /* <DEDUP_REMOVED lines=351> */
[----:B------:R-:W-:Y:S01]  /*3a8e0*/  ST.E desc[UR6][R2.64+0x1ec], R147 ;  /* 0x0001ec9302007985 */ /* 0x000fe2000c101906 */
[----:B------:R-:W-:-:S03]  /*3a8f0*/  R2UR UR5, R5 ;  /* 0x00000000050572ca */ /* 0x000fc600000e0000 */
[----:B------:R-:W-:Y:S01]  /*3a900*/  ST.E desc[UR8][R2.64+0x1f0], R148 ;  /* 0x0001f09402007985 */ /* 0x000fe2000c101908 */
[----:B------:R-:W-:-:S03]  /*3a910*/  R2UR UR6, R4 ;  /* 0x00000000040672ca */ /* 0x000fc600000e0000 */
[----:B------:R-:W-:Y:S01]  /*3a920*/  ST.E desc[UR10][R2.64+0x1f4], R149 ;  /* 0x0001f49502007985 */ /* 0x000fe2000c10190a */
[----:B------:R-:W-:-:S03]  /*3a930*/  R2UR UR7, R5 ;  /* 0x00000000050772ca */ /* 0x000fc600000e0000 */
[----:B------:R-:W-:Y:S01]  /*3a940*/  ST.E desc[UR12][R2.64+0x1f8], R150 ;  /* 0x0001f89602007985 */ /* 0x000fe2000c10190c */
[C---:B------:R-:W-:Y:S02]  /*3a950*/  R2UR UR8, R4.reuse ;  /* 0x00000000040872ca */ /* 0x040fe400000e0000 */
[C---:B------:R-:W-:Y:S01]  /*3a960*/  R2UR UR9, R5.reuse ;  /* 0x00000000050972ca */ /* 0x040fe200000e0000 */
[----:B------:R-:W-:Y:S01]  /*3a970*/  ST.E desc[UR14][R2.64+0x1fc], R151 ;  /* 0x0001fc9702007985 */ /* 0x000fe2000c10190e */
        /* <DEDUP_REMOVED lines=25> */
[----:B------:R-:W-:Y:S01]  /*3ab10*/  R2UR UR57, R5 ;  /* 0x00000000053972ca */ /* 0x000fe200000e0000 */
[----:B------:R5:W-:Y:S01]  /*3ab20*/  ST.E desc[UR4][R2.64+0x1e8], R146 ;  /* 0x0001e89202007985 */ /* 0x000be2000c101904 */
[----:B------:R-:W-:-:S03]  /*3ab30*/  R2UR UR60, R4 ;  /* 0x00000000043c72ca */ /* 0x000fc600000e0000 */
[----:B------:R-:W-:Y:S01]  /*3ab40*/  ST.E desc[UR6][R8.64], R193 ;  /* 0x000000c108007985 */ /* 0x000fe2000c101906 */
[C---:B------:R-:W-:Y:S02]  /*3ab50*/  R2UR UR61, R5.reuse ;  /* 0x00000000053d72ca */ /* 0x040fe400000e0000 */
        /* <DEDUP_REMOVED lines=324> */
[----:B------:R-:W-:Y:S01]  /*3bfa0*/  R2UR UR56, R4 ;  /* 0x00000000043872ca */ /* 0x000fe200000e0000 */
[----:B------:R-:W2:Y:S01]  /*3bfb0*/  LD.E R132, desc[UR4][R2.64+0x1b0] ;  /* 0x0001b00402847980 */ /* 0x000ea2000c101900 */
[----:B------:R-:W-:-:S03]  /*3bfc0*/  R2UR UR57, R5 ;  /* 0x00000000053972ca */ /* 0x000fc600000e0000 */
        /* <DEDUP_REMOVED lines=19> */
[----:B------:R-:W-:Y:S01]  /*3c100*/  VIADD R6, R6, 0x280 ;  /* 0x0000028006067836 */ /* 0x000fe20000000000 */
[----:B------:R-:W-:-:S04]  /*3c110*/  R2UR UR7, R7 ;  /* 0x00000000070772ca */ /* 0x000fc800000e0000 */
[----:B------:R-:W-:Y:S02]  /*3c120*/  R2UR UR6, R6 ;  /* 0x00000000060672ca */ /* 0x000fe400000e0000 */
[----:B------:R-:W-:Y:S02]  /*3c130*/  F2FP.F16.F32.PACK_AB R152, R190, R191 ;  /* 0x000000bfbe98723e */ /* 0x000fe400000000ff */
[----:B------:R-:W-:Y:S02]  /*3c140*/  F2FP.F16.F32.PACK_AB R154, R188, R189 ;  /* 0x000000bdbc9a723e */ /* 0x000fe400000000ff */
[----:B------:R-:W-:Y:S02]  /*3c150*/  F2FP.F16.F32.PACK_AB R153, R161, R162 ;  /* 0x000000a2a199723e */ /* 0x000fe400000000ff */
[----:B------:R-:W-:Y:S02]  /*3c160*/  F2FP.F16.F32.PACK_AB R155, R159, R160 ;  /* 0x000000a09f9b723e */ /* 0x000fe400000000ff */
        /* <DEDUP_REMOVED lines=27> */
[----:B------:R-:W-:Y:S01]  /*3c320*/  R2UR UR29, R5 ;  /* 0x00000000051d72ca */ /* 0x000fe200000e0000 */
[----:B------:R-:W-:-:S02]  /*3c330*/  WARPGROUP.DEPBAR.LE gsb0, 0x0 ;  /* 0x00008000000079c5 */ /* 0x000fc40000010000 */
[----:B------:R-:W-:Y:S01]  /*3c340*/  ST.E desc[UR4][R2.64], R24 ;  /* 0x0000001802007985 */ /* 0x000fe2000c101904 */
[C---:B------:R-:W-:Y:S02]  /*3c350*/  R2UR UR4, R4.reuse ;  /* 0x00000000040472ca */ /* 0x040fe400000e0000 */
[C---:B------:R-:W-:Y:S01]  /*3c360*/  R2UR UR5, R5.reuse ;  /* 0x00000000050572ca */ /* 0x040fe200000e0000 */
[----:B------:R-:W-:Y:S01]  /*3c370*/  ST.E desc[UR6][R2.64+0x4], R25 ;  /* 0x0000041902007985 */ /* 0x000fe2000c101906 */
[C---:B------:R-:W-:Y:S02]  /*3c380*/  R2UR UR6, R4.reuse ;  /* 0x00000000040672ca */ /* 0x040fe400000e0000 */
[----:B------:R-:W-:Y:S01]  /*3c390*/  R2UR UR7, R5 ;  /* 0x00000000050772ca */ /* 0x000fe200000e0000 */
[----:B------:R-:W-:Y:S04]  /*3c3a0*/  ST.E desc[UR8][R2.64+0x8], R26 ;  /* 0x0000081a02007985 */ /* 0x000fe8000c101908 */
[----:B------:R-:W-:Y:S04]  /*3c3b0*/  ST.E desc[UR10][R2.64+0xc], R27 ;  /* 0x00000c1b02007985 */ /* 0x000fe8000c10190a */
[----:B------:R-:W-:Y:S01]  /*3c3c0*/  ST.E desc[UR12][R2.64+0x10], R28 ;  /* 0x0000101c02007985 */ /* 0x000fe2000c10190c */
[----:B------:R-:W-:-:S03]  /*3c3d0*/  R2UR UR8, R4 ;  /* 0x00000000040872ca */ /* 0x000fc600000e0000 */
[----:B------:R-:W-:Y:S01]  /*3c3e0*/  ST.E desc[UR14][R2.64+0x14], R29 ;  /* 0x0000141d02007985 */ /* 0x000fe2000c10190e */
[----:B------:R-:W-:-:S03]  /*3c3f0*/  R2UR UR9, R5 ;  /* 0x00000000050972ca */ /* 0x000fc600000e0000 */
[----:B------:R-:W-:Y:S04]  /*3c400*/  ST.E desc[UR16][R2.64+0x18], R30 ;  /* 0x0000181e02007985 */ /* 0x000fe8000c101910 */
[----:B------:R-:W-:Y:S04]  /*3c410*/  ST.E desc[UR18][R2.64+0x1c], R31 ;  /* 0x00001c1f02007985 */ /* 0x000fe8000c101912 */
[----:B------:R-:W-:Y:S04]  /*3c420*/  ST.E desc[UR20][R2.64+0x20], R32 ;  /* 0x0000202002007985 */ /* 0x000fe8000c101914 */
[----:B------:R-:W-:Y:S04]  /*3c430*/  ST.E desc[UR22][R2.64+0x24], R33 ;  /* 0x0000242102007985 */ /* 0x000fe8000c101916 */
        /* <DEDUP_REMOVED lines=19> */
[----:B------:R-:W-:Y:S01]  /*3c570*/  ST.E desc[UR8][R2.64+0x34], R37 ;  /* 0x0000342502007985 */ /* 0x000fe2000c101908 */
        /* <DEDUP_REMOVED lines=8> */
[----:B------:R-:W-:Y:S01]  /*3c600*/  R2UR UR5, R5 ;  /* 0x00000000050572ca */ /* 0x000fe200000e0000 */
[----:B------:R-:W-:Y:S04]  /*3c610*/  ST.E desc[UR6][R2.64+0x3c], R39 ;  /* 0x00003c2702007985 */ /* 0x000fe8000c101906 */
[----:B------:R-:W-:Y:S04]  /*3c620*/  ST.E desc[UR10][R2.64+0x40], R40 ;  /* 0x0000402802007985 */ /* 0x000fe8000c10190a */
[----:B------:R-:W-:Y:S04]  /*3c630*/  ST.E desc[UR12][R2.64+0x44], R41 ;  /* 0x0000442902007985 */ /* 0x000fe8000c10190c */
        /* <DEDUP_REMOVED lines=8> */
[----:B------:R-:W-:Y:S01]  /*3c6c0*/  ST.E desc[UR8][R2.64+0x60], R48 ;  /* 0x0000603002007985 */ /* 0x000fe2000c101908 */
[C---:B------:R-:W-:Y:S02]  /*3c6d0*/  R2UR UR8, R4.reuse ;  /* 0x00000000040872ca */ /* 0x040fe400000e0000 */
[----:B------:R-:W-:Y:S01]  /*3c6e0*/  R2UR UR9, R5 ;  /* 0x00000000050972ca */ /* 0x000fe200000e0000 */
[----:B------:R-:W-:Y:S01]  /*3c6f0*/  ST.E desc[UR4][R2.64+0x64], R49 ;  /* 0x0000643102007985 */ /* 0x000fe2000c101904 */
        /* <DEDUP_REMOVED lines=14> */
[----:B------:R-:W-:Y:S01]  /*3c7e0*/  ST.E desc[UR6][R2.64+0x68], R50 ;  /* 0x0000683202007985 */ /* 0x000fe2000c101906 */
        /* <DEDUP_REMOVED lines=288> */
[----:B------:R-:W2:Y:S01]  /*3d9f0*/  LD.E R7, desc[UR28][R2.64] ;  /* 0x0000001c02077980 */ /* 0x000ea2000c101900 */
[----:B------:R-:W-:-:S02]  /*3da00*/  R2UR UR4, R4 ;  /* 0x00000000040472ca */ /* 0x000fc400000e0000 */
[C---:B------:R-:W-:Y:S02]  /*3da10*/  R2UR UR5, R5.reuse ;  /* 0x00000000050572ca */ /* 0x040fe400000e0000 */
[----:B------:R-:W-:Y:S02]  /*3da20*/  R2UR UR6, R4 ;  /* 0x00000000040672ca */ /* 0x000fe400000e0000 */
[----:B------:R-:W-:-:S09]  /*3da30*/  R2UR UR7, R5 ;  /* 0x00000000050772ca */ /* 0x000fd200000e0000 */
[----:B--2---:R2:W-:Y:S04]  /*3da40*/  ST.E desc[UR4][R2.64], R7 ;  /* 0x0000000702007985 */ /* 0x0045e8000c101904 */
[----:B------:R-:W3:Y:S01]  /*3da50*/  LD.E R11, desc[UR6][R2.64+0x4] ;  /* 0x00000406020b7980 */ /* 0x000ee2000c101900 */
[C---:B------:R-:W-:Y:S02]  /*3da60*/  R2UR UR4, R4.reuse ;  /* 0x00000000040472ca */ /* 0x040fe400000e0000 */
[C---:B------:R-:W-:Y:S02]  /*3da70*/  R2UR UR5, R5.reuse ;  /* 0x00000000050572ca */ /* 0x040fe400000e0000 */
[----:B------:R-:W-:Y:S02]  /*3da80*/  R2UR UR6, R4 ;  /* 0x00000000040672ca */ /* 0x000fe400000e0000 */
[----:B------:R-:W-:-:S09]  /*3da90*/  R2UR UR7, R5 ;  /* 0x00000000050772ca */ /* 0x000fd200000e0000 */
[----:B---3--:R3:W-:Y:S04]  /*3daa0*/  ST.E desc[UR4][R2.64+0x4], R11 ;  /* 0x0000040b02007985 */ /* 0x0087e8000c101904 */
[----:B------:R-:W4:Y:S01]  /*3dab0*/  LD.E R13, desc[UR6][R2.64+0x8] ;  /* 0x00000806020d7980 */ /* 0x000f22000c101900 */
[C---:B------:R-:W-:Y:S02]  /*3dac0*/  R2UR UR4, R4.reuse ;  /* 0x00000000040472ca */ /* 0x040fe400000e0000 */
[C---:B------:R-:W-:Y:S02]  /*3dad0*/  R2UR UR5, R5.reuse ;  /* 0x00000000050572ca */ /* 0x040fe400000e0000 */
[----:B------:R-:W-:Y:S02]  /*3dae0*/  R2UR UR6, R4 ;  /* 0x00000000040672ca */ /* 0x000fe400000e0000 */
[----:B------:R-:W-:-:S09]  /*3daf0*/  R2UR UR7, R5 ;  /* 0x00000000050772ca */ /* 0x000fd200000e0000 */
[----:B----4-:R4:W-:Y:S04]  /*3db00*/  ST.E desc[UR4][R2.64+0x8], R13 ;  /* 0x0000080d02007985 */ /* 0x0109e8000c101904 */
[----:B-1----:R-:W5:Y:S01]  /*3db10*/  LD.E R9, desc[UR6][R2.64+0xc] ;  /* 0x00000c0602097980 */ /* 0x002f62000c101900 */
[C---:B------:R-:W-:Y:S02]  /*3db20*/  R2UR UR4, R4.reuse ;  /* 0x00000000040472ca */ /* 0x040fe400000e0000 */
[C---:B------:R-:W-:Y:S02]  /*3db30*/  R2UR UR5, R5.reuse ;  /* 0x00000000050572ca */ /* 0x040fe400000e0000 */
[----:B------:R-:W-:Y:S02]  /*3db40*/  R2UR UR6, R4 ;  /* 0x00000000040672ca */ /* 0x000fe400000e0000 */
[----:B------:R-:W-:-:S09]  /*3db50*/  R2UR UR7, R5 ;  /* 0x00000000050772ca */ /* 0x000fd200000e0000 */
[----:B-----5:R1:W-:Y:S04]  /*3db60*/  ST.E desc[UR4][R2.64+0xc], R9 ;  /* 0x00000c0902007985 */ /* 0x0203e8000c101904 */
[----:B--2---:R-:W2:Y:S01]  /*3db70*/  LD.E R7, desc[UR6][R2.64+0x10] ;  /* 0x0000100602077980 */ /* 0x004ea2000c101900 */
[C---:B------:R-:W-:Y:S02]  /*3db80*/  R2UR UR4, R4.reuse ;  /* 0x00000000040472ca */ /* 0x040fe400000e0000 */
[C---:B------:R-:W-:Y:S02]  /*3db90*/  R2UR UR5, R5.reuse ;  /* 0x00000000050572ca */ /* 0x040fe400000e0000 */
[----:B------:R-:W-:Y:S02]  /*3dba0*/  R2UR UR6, R4 ;  /* 0x00000000040672ca */ /* 0x000fe400000e0000 */
[----:B------:R-:W-:-:S09]  /*3dbb0*/  R2UR UR7, R5 ;  /* 0x00000000050772ca */ /* 0x000fd200000e0000 */
[----:B--2---:R2:W-:Y:S04]  /*3dbc0*/  ST.E desc[UR4][R2.64+0x10], R7 ;  /* 0x0000100702007985 */ /* 0x0045e8000c101904 */
[----:B---3--:R-:W3:Y:S01]  /*3dbd0*/  LD.E R11, desc[UR6][R2.64+0x14] ;  /* 0x00001406020b7980 */ /* 0x008ee2000c101900 */
[C---:B------:R-:W-:Y:S02]  /*3dbe0*/  R2UR UR4, R4.reuse ;  /* 0x00000000040472ca */ /* 0x040fe400000e0000 */
[C---:B------:R-:W-:Y:S02]  /*3dbf0*/  R2UR UR5, R5.reuse ;  /* 0x00000000050572ca */ /* 0x040fe400000e0000 */
[----:B------:R-:W-:Y:S02]  /*3dc00*/  R2UR UR6, R4 ;  /* 0x00000000040672ca */ /* 0x000fe400000e0000 */
[----:B------:R-:W-:-:S09]  /*3dc10*/  R2UR UR7, R5 ;  /* 0x00000000050772ca */ /* 0x000fd200000e0000 */
[----:B---3--:R3:W-:Y:S04]  /*3dc20*/  ST.E desc[UR4][R2.64+0x14], R11 ;  /* 0x0000140b02007985 */ /* 0x0087e8000c101904 */
[----:B----4-:R-:W4:Y:S01]  /*3dc30*/  LD.E R13, desc[UR6][R2.64+0x18] ;  /* 0x00001806020d7980 */ /* 0x010f22000c101900 */
        /* <DEDUP_REMOVED lines=719> */
[----:B----4-:R-:W3:Y:S01]  /*40930*/  LD.E R13, desc[UR6][R2.64+0x1f8] ;  /* 0x0001f806020d7980 */ /* 0x010ee2000c101900 */
[C---:B------:R-:W-:Y:S02]  /*40940*/  R2UR UR4, R4.reuse ;  /* 0x00000000040472ca */ /* 0x040fe400000e0000 */
[C---:B------:R-:W-:Y:S02]  /*40950*/  R2UR UR5, R5.reuse ;  /* 0x00000000050572ca */ /* 0x040fe400000e0000 */
[----:B------:R-:W-:Y:S02]  /*40960*/  R2UR UR6, R4 ;  /* 0x00000000040672ca */ /* 0x000fe400000e0000 */
[----:B------:R-:W-:-:S02]  /*40970*/  R2UR UR7, R5 ;  /* 0x00000000050772ca */ /* 0x000fc400000e0000 */
[----:B------:R-:W-:-:S07]  /*40980*/  LOP3.LUT P6, RZ, R199, 0x7f, RZ, 0xc0, !PT ;  /* 0x0000007fc7ff7812 */ /* 0x000fce00078cc0ff */
[----:B---3--:R2:W-:Y:S04]  /*40990*/  ST.E desc[UR4][R2.64+0x1f8], R13 ;  /* 0x0001f80d02007985 */ /* 0x0085e8000c101904 */
[----:B-1----:R-:W3:Y:S01]  /*409a0*/  LD.E R9, desc[UR6][R2.64+0x1fc] ;  /* 0x0001fc0602097980 */ /* 0x002ee2000c101900 */
[----:B------:R-:W-:Y:S02]  /*409b0*/  R2UR UR4, R4 ;  /* 0x00000000040472ca */ /* 0x000fe400000e0000 */
[----:B------:R-:W-:-:S13]  /*409c0*/  R2UR UR5, R5 ;  /* 0x00000000050572ca */ /* 0x000fda00000e0000 */
[----:B---3--:R2:W-:Y:S01]  /*409d0*/  ST.E desc[UR4][R2.64+0x1fc], R9 ;  /* 0x0001fc0902007985 */ /* 0x0085e2000c101904 */
[----:B------:R-:W-:Y:S05]  /*409e0*/  @P6 BRA `(.L_x_8941) ;  /* 0x0000000000306947 */ /* 0x000fea0003800000 */
[----:B--2---:R-:W2:Y:S04]  /*409f0*/  LDL.64 R2, [R0+0x40] ;  /* 0x0000400000027983 */ /* 0x004ea80000100a00 */
[----:B------:R-:W3:Y:S01]  /*40a00*/  LDL.64 R6, [R0] ;  /* 0x0000000000067983 */ /* 0x000ee20000100a00 */
[C---:B------:R-:W-:Y:S02]  /*40a10*/  R2UR UR4, R4.reuse ;  /* 0x00000000040472ca */ /* 0x040fe400000e0000 */
[C---:B------:R-:W-:Y:S02]  /*40a20*/  R2UR UR5, R5.reuse ;  /* 0x00000000050572ca */ /* 0x040fe400000e0000 */
[----:B------:R-:W-:Y:S02]  /*40a30*/  R2UR UR6, R4 ;  /* 0x00000000040672ca */ /* 0x000fe400000e0000 */
[----:B------:R-:W-:-:S09]  /*40a40*/  R2UR UR7, R5 ;  /* 0x00000000050772ca */ /* 0x000fd200000e0000 */
[----:B--2---:R-:W2:Y:S04]  /*40a50*/  LD.E.64 R2, desc[UR4][R2.64+0x30] ;  /* 0x0000300402027980 */ /* 0x004ea8000c101b00 */
[----:B---3--:R-:W3:Y:S01]  /*40a60*/  LD.E R6, desc[UR6][R6.64] ;  /* 0x0000000606067980 */ /* 0x008ee2000c101900 */
[----:B--2---:R-:W-:-:S05]  /*40a70*/  MOV R5, R2 ;  /* 0x0000000200057202 */ /* 0x004fca0000000f00 */
[----:B---3--:R-:W-:-:S05]  /*40a80*/  IMAD R4, R6, 0x8, R5 ;  /* 0x0000000806047824 */ /* 0x008fca00078e0205 */
[----:B------:R-:W-:-:S04]  /*40a90*/  PRMT R4, RZ, 0x654, R4 ;  /* 0x00000654ff047816 */ /* 0x000fc80000000004 */
[----:B------:R1:W-:Y:S03]  /*40aa0*/  SYNCS.ARRIVE.TRANS64.RED.A1T0 RZ, [R4+URZ], RZ ;  /* 0x000000ff04ff79a7 */ /* 0x0003e6000810043f */
.L_x_8941:
[----:B--2---:R-:W-:Y:S02]  /*40ab0*/  IMAD.MOV.U32 R2, RZ, RZ, R201 ;  /* 0x000000ffff027224 */ /* 0x004fe400078e00c9 */
[----:B------:R-:W-:-:S04]  /*40ac0*/  IMAD.MOV.U32 R3, RZ, RZ, 0x0 ;  /* 0x00000000ff037424 */ /* 0x000fc800078e00ff */
[----:B-1----:R-:W-:Y:S05]  /*40ad0*/  RET.REL.NODEC R2 `(_ZN7cutlass13device_kernelIN5flash11enable_sm90INS1_16FlashAttnFwdSm90INS1_25CollectiveMainloopFwdSm90ILi2EN4cute5tupleIJNS5_1CILi1EEES8_S8_EEENS6_IJNS7_ILi128EEENS7_ILi96EEENS7_ILi64EEEEEELi256ENS_6half_tEfNS_4arch4Sm90ELb0ELb1ELb1ELb0ELb0ELb0ELb1ELb1ELb0ELb0ELb0ELb0EEENS1_21CollectiveEpilogueFwdINS6_IJSA_NS7_ILi256EEESB_EEES9_SE_SG_Li256ELb0ELb0ELb0ELb0EEENS1_30DynamicPersistentTileSchedulerILi256ELi32ELb0ELb0ELb1EEEEEEEEEvNT_6ParamsE) ;  /* 0xfffffbf402487950 */ /* 0x002fea0003c3ffff */
.L_x_8919:
[----:B-1----:R1:W2:Y:S02]  /*40ae0*/  SYNCS.PHASECHK.TRANS64.TRYWAIT P0, [R2+URZ], R3 ;  /* 0x00000003020075a7 */ /* 0x0022a4000800017f */
[----:B--2---:R-:W-:Y:S05]  /*40af0*/  @!P0 NANOSLEEP.SYNCS 0x989680 ;  /* 0x009896800000895d */ /* 0x004fea0003900000 */
[----:B------:R-:W2:Y:S02]  /*40b00*/  @!P0 SYNCS.PHASECHK.TRANS64 P0, [R2+URZ], R3 ;  /* 0x00000003020085a7 */ /* 0x000ea4000800007f */
[----:B--2---:R-:W-:Y:S05]  /*40b10*/  @!P0 BRA `(.L_x_8919) ;  /* 0xfffffffc00f08947 */ /* 0x004fea000383ffff */
[----:B------:R-:W-:Y:S05]  /*40b20*/  BRA `(.L_x_8918) ;  /* 0xfffffe4800947947 */ /* 0x000fea000383ffff */
.L_x_8926:
[----:B-1----:R1:W2:Y:S02]  /*40b30*/  SYNCS.PHASECHK.TRANS64.TRYWAIT P0, [R8+URZ], R9 ;  /* 0x00000009080075a7 */ /* 0x0022a4000800017f */
[----:B--2---:R-:W-:Y:S05]  /*40b40*/  @!P0 NANOSLEEP.SYNCS 0x989680 ;  /* 0x009896800000895d */ /* 0x004fea0003900000 */
[----:B------:R-:W2:Y:S02]  /*40b50*/  @!P0 SYNCS.PHASECHK.TRANS64 P0, [R8+URZ], R9 ;  /* 0x00000009080085a7 */ /* 0x000ea4000800007f */
[----:B--2---:R-:W-:Y:S05]  /*40b60*/  @!P0 BRA `(.L_x_8926) ;  /* 0xfffffffc00f08947 */ /* 0x004fea000383ffff */
[----:B------:R-:W-:Y:S05]  /*40b70*/  BRA `(.L_x_8925) ;  /* 0xfffffe5000687947 */ /* 0x000fea000383ffff */
.L_x_8942:
        /* <DEDUP_REMOVED lines=16> */
.L_x_11966:


//--------------------- .text._ZN7cutlass13device_kernelIN5flash11enable_sm90INS1_16FlashAttnFwdSm90INS1_25CollectiveMainloopFwdSm90ILi2EN4cute5tupleIJNS5_1CILi1EEES8_S8_EEENS6_IJNS7_ILi128EEENS7_ILi96EEENS7_ILi64EEEEEELi256ENS_6half_tEfNS_4arch4Sm90ELb0ELb1ELb1ELb1ELb0ELb0ELb0ELb1ELb0ELb0ELb0ELb0EEENS1_21CollectiveEpilogueFwdINS6_IJSA_NS7_ILi256EEESB_EEES9_SE_SG_Li256ELb1ELb0ELb0ELb0EEENS1_36VarlenDynamicPersistentTileSchedulerILi128ELi96ELi256ELi32ELb0ELb0ELb1ELb1ELb0ELb1EEEEEEEEEvNT_6ParamsE --------------------------
	.section	.text._ZN7cutlass13device_kernelIN5flash11enable_sm90INS1_16FlashAttnFwdSm90INS1_25CollectiveMainloopFwdSm90ILi2EN4cute5tupleIJNS5_1CILi1EEES8_S8_EEENS6_IJNS7_ILi128EEENS7_ILi96EEENS7_ILi64EEEEEELi256ENS_6half_tEfNS_4arch4Sm90ELb0ELb1ELb1ELb1ELb0ELb0ELb0ELb1ELb0ELb0ELb0ELb0EEENS1_21CollectiveEpilogueFwdINS6_IJSA_NS7_ILi256EEESB_EEES9_SE_SG_Li256ELb1ELb0ELb0ELb0EEENS1_36VarlenDynamicPersistentTileSchedulerILi128ELi96ELi256ELi32ELb0ELb0ELb1ELb1ELb0ELb1EEEEEEEEEvNT_6ParamsE,"ax",@progbits
	.align	128
.text._ZN7cutlass13device_kernelIN5flash11enable_sm90INS1_16FlashAttnFwdSm90INS1_25CollectiveMainloopFwdSm90ILi2EN4cute5tupleIJNS5_1CILi1EEES8_S8_EEENS6_IJNS7_ILi128EEENS7_ILi96EEENS7_ILi64EEEEEELi256ENS_6half_tEfNS_4arch4Sm90ELb0ELb1ELb1ELb1ELb0ELb0ELb0ELb1ELb0ELb0ELb0ELb0EEENS1_21CollectiveEpilogueFwdINS6_IJSA_NS7_ILi256EEESB_EEES9_SE_SG_Li256ELb1ELb0ELb0ELb0EEENS1_36VarlenDynamicPersistentTileSchedulerILi128ELi96ELi256ELi32ELb0ELb0ELb1ELb1ELb0ELb1EEEEEEEEEvNT_6ParamsE:
        .type           _ZN7cutlass13device_kernelIN5flash11enable_sm90INS1_16FlashAttnFwdSm90INS1_25CollectiveMainloopFwdSm90ILi2EN4cute5tupleIJNS5_1CILi1EEES8_S8_EEENS6_IJNS7_ILi128EEENS7_ILi96EEENS7_ILi64EEEEEELi256ENS_6half_tEfNS_4arch4Sm90ELb0ELb1ELb1ELb1ELb0ELb0ELb0ELb1ELb0ELb0ELb0ELb0EEENS1_21CollectiveEpilogueFwdINS6_IJSA_NS7_ILi256EEESB_EEES9_SE_SG_Li256ELb1ELb0ELb0ELb0EEENS1_36VarlenDynamicPersistentTileSchedulerILi128ELi96ELi256ELi32ELb0ELb0ELb1ELb1ELb0ELb1EEEEEEEEEvNT_6ParamsE,@function
        .size           _ZN7cutlass13device_kernelIN5flash11enable_sm90INS1_16FlashAttnFwdSm90INS1_25CollectiveMainloopFwdSm90ILi2EN4cute5tupleIJNS5_1CILi1EEES8_S8_EEENS6_IJNS7_ILi128EEENS7_ILi96EEENS7_ILi64EEEEEELi256ENS_6half_tEfNS_4arch4Sm90ELb0ELb1ELb1ELb1ELb0ELb0ELb0ELb1ELb0ELb0ELb0ELb0EEENS1_21CollectiveEpilogueFwdINS6_IJSA_NS7_ILi256EEESB_EEES9_SE_SG_Li256ELb1ELb0ELb0ELb0EEENS1_36VarlenDynamicPersistentTileSchedulerILi128ELi96ELi256ELi32ELb0ELb0ELb1ELb1ELb0ELb1EEEEEEEEEvNT_6ParamsE,(.L_x_11968 - _ZN7cutlass13device_kernelIN5flash11enable_sm90INS1_16FlashAttnFwdSm90INS1_25CollectiveMainloopFwdSm90ILi2EN4cute5tupleIJNS5_1CILi1EEES8_S8_EEENS6_IJNS7_ILi128EEENS7_ILi96EEENS7_ILi64EEEEEELi256ENS_6half_tEfNS_4arch4Sm90ELb0ELb1ELb1ELb1ELb0ELb0ELb0ELb1ELb0ELb0ELb0ELb0EEENS1_21CollectiveEpilogueFwdINS6_IJSA_NS7_ILi256EEESB_EEES9_SE_SG_Li256ELb1ELb0ELb0ELb0EEENS1_36VarlenDynamicPersistentTileSchedulerILi128ELi96ELi256ELi32ELb0ELb0ELb1ELb1ELb0ELb1EEEEEEEEEvNT_6ParamsE)
        .other          _ZN7cutlass13device_kernelIN5flash11enable_sm90INS1_16FlashAttnFwdSm90INS1_25CollectiveMainloopFwdSm90ILi2EN4cute5tupleIJNS5_1CILi1EEES8_S8_EEENS6_IJNS7_ILi128EEENS7_ILi96EEENS7_ILi64EEEEEELi256ENS_6half_tEfNS_4arch4Sm90ELb0ELb1ELb1ELb1ELb0ELb0ELb0ELb1ELb0ELb0ELb0ELb0EEENS1_21CollectiveEpilogueFwdINS6_IJSA_NS7_ILi256EEESB_EEES9_SE_SG_Li256ELb1ELb0ELb0ELb0EEENS1_36VarlenDynamicPersistentTileSchedulerILi128ELi96ELi256ELi32ELb0ELb0ELb1ELb1ELb0ELb1EEEEEEEEEvNT_6ParamsE,@"STO_CUDA_ENTRY STV_DEFAULT"
_ZN7cutlass13device_kernelIN5flash11enable_sm90INS1_16FlashAttnFwdSm90INS1_25CollectiveMainloopFwdSm90ILi2EN4cute5tupleIJNS5_1CILi1EEES8_S8_EEENS6_IJNS7_ILi128EEENS7_ILi96EEENS7_ILi64EEEEEELi256ENS_6half_tEfNS_4arch4Sm90ELb0ELb1ELb1ELb1ELb0ELb0ELb0ELb1ELb0ELb0ELb0ELb0EEENS1_21CollectiveEpilogueFwdINS6_IJSA_NS7_ILi256EEESB_EEES9_SE_SG_Li256ELb1ELb0ELb0ELb0EEENS1_36VarlenDynamicPersistentTileSchedulerILi128ELi96ELi256ELi32ELb0ELb0ELb1ELb1ELb0ELb1EEEEEEEEEvNT_6ParamsE:
        /* <DEDUP_REMOVED lines=21> */
.L_x_8944:
[----:B------:R-:W-:Y:S05]  /*0150*/  BSYNC B0 ;  /* 0x0000000000007941 */ /* 0x000fea0003800000 */
.L_x_8943:
        /* <DEDUP_REMOVED lines=41> */
.L_x_8945:
        /* <DEDUP_REMOVED lines=22> */
.L_x_8946:
        /* <DEDUP_REMOVED lines=18> */
.L_x_8947:
        /* <DEDUP_REMOVED lines=22> */
.L_x_8948:
        /* <DEDUP_REMOVED lines=22> */
.L_x_8949:
[----:B------:R-:W-:Y:S01]  /*0930*/  PLOP3.LUT P0, PT, PT, PT, UP0, 0x80, 0x0 ;  /* 0x000000000000781c */ /* 0x000fe20003f0f008 */
[----:B------:R-:W-:Y:S01]  /*0940*/  UMOV UR36, 0x1 ;  /* 0x0000000100247882 */ /* 0x000fe20000000000 */
[----:B------:R-:W-:Y:S01]  /*0950*/  NOP ;  /* 0x0000000000007918 */ /* 0x000fe20000000000 */
[----:B------:R-:W-:Y:S01]  /*0960*/  USEL UR36, UR36, 0x2, !UP0 ;  /* 0x0000000224247887 */ /* 0x000fe2000c000000 */
[----:B------:R-:W-:Y:S01]  /*0970*/  ULDC.64 UR38, c[0x0][0x208] ;  /* 0x0000820000267ab9 */ /* 0x000fe20000000a00 */
[----:B012-4-:R-:W-:Y:S08]  /*0980*/  BAR.SYNC.DEFER_BLOCKING 0x0 ;  /* 0x0000000000007b1d */ /* 0x017ff00000010000 */
[----:B------:R-:W-:Y:S05]  /*0990*/  @!P0 BRA `(.L_x_8950) ;  /* 0x0000010400f08947 */ /* 0x000fea0003800000 */
.L_x_8951:
        /* <DEDUP_REMOVED lines=8> */
[----:B-1----:R-:W-:Y:S01]  /*0a20*/  ULEA UR4, UR5, UR4, 0x18 ;  /* 0x0000000405047291 */ /* 0x002fe2000f8ec03f */
[----:B0-----:R-:W-:-:S04]  /*0a30*/  SHF.R.U32.HI R0, RZ, 0x7, R0 ;  /* 0x00000007ff007819 */ /* 0x001fc80000011600 */
[----:B------:R-:W-:-:S13]  /*0a40*/  ISETP.NE.AND P0, PT, R0, 0x1, PT ;  /* 0x000000010000780c */ /* 0x000fda0003f05270 */
[----:B------:R-:W-:Y:S08]  /*0a50*/  @!P0 BAR.ARV 0x9, 0x100 ;  /* 0x0244000000008b1d */ /* 0x000ff00000002000 */
[----:B------:R-:W-:Y:S06]  /*0a60*/  BAR.SYNC.DEFER_BLOCKING 0x5, 0x120 ;  /* 0x0144800000007b1d */ /* 0x000fec0000010000 */
        /* <DEDUP_REMOVED lines=8> */
[----:B------:R-:W-:Y:S01]  /*0af0*/  R2UR UR5, R203 ;  /* 0x00000000cb0572ca */ /* 0x000fe200000e0000 */
[----:B------:R-:W-:Y:S01]  /*0b00*/  UMOV UR41, URZ ;  /* 0x0000003f00297c82 */ /* 0x000fe20008000000 */
[----:B------:R-:W-:Y:S01]  /*0b10*/  UMOV UR40, URZ ;  /* 0x0000003f00287c82 */ /* 0x000fe20008000000 */
[----:B------:R-:W-:Y:S01]  /*0b20*/  UMOV UR37, URZ ;  /* 0x0000003f00257c82 */ /* 0x000fe20008000000 */
[----:B0-----:R-:W-:-:S05]  /*0b30*/  VIADD R209, R0, 0xffffff80 ;  /* 0xffffff8000d17836 */ /* 0x001fca0000000000 */
[----:B------:R-:W-:-:S04]  /*0b40*/  SHF.R.S32.HI R0, RZ, 0x1f, R209 ;  /* 0x0000001fff007819 */ /* 0x000fc800000114d1 */
[CC--:B------:R-:W-:Y:S02]  /*0b50*/  LEA.HI R2, R0.reuse, R209.reuse, RZ, 0x7 ;  /* 0x000000d100027211 */ /* 0x0c0fe400078f38ff */
[----:B------:R-:W-:Y:S02]  /*0b60*/  LEA.HI R3, R0, R209, RZ, 0x4 ;  /* 0x000000d100037211 */ /* 0x000fe400078f20ff */
[----:B------:R-:W-:Y:S02]  /*0b70*/  LOP3.LUT R4, R2, 0xffffff80, RZ, 0xc0, !PT ;  /* 0xffffff8002047812 */ /* 0x000fe400078ec0ff */
[----:B------:R-:W-:-:S03]  /*0b80*/  SHF.R.S32.HI R207, RZ, 0x7, R2 ;  /* 0x00000007ffcf7819 */ /* 0x000fc60000011402 */
        /* <DEDUP_REMOVED lines=10> */
[----:B------:R-:W-:-:S04]  /*0c30*/  LEA.HI R4, R4, R5, RZ, 0x3 ;  /* 0x0000000504047211 */ /* 0x000fc800078f18ff */
[----:B------:R-:W-:Y:S02]  /*0c40*/  LOP3.LUT R6, R4, 0xfffffff8, RZ, 0xc0, !PT ;  /* 0xfffffff804067812 */ /* 0x000fe400078ec0ff */
[CC--:B------:R-:W-:Y:S02]  /*0c50*/  LEA.HI R4, R0.reuse, R209.reuse, RZ, 0x5 ;  /* 0x000000d100047211 */ /* 0x0c0fe400078f28ff */
[----:B------:R-:W-:Y:S01]  /*0c60*/  LEA.HI R0, R0, R209, RZ, 0x3 ;  /* 0x000000d100007211 */ /* 0x000fe200078f18ff */
[----:B------:R-:W-:Y:S01]  /*0c70*/  IMAD.IADD R9, R5, 0x1, -R6 ;  /* 0x0000000105097824 */ /* 0x000fe200078e0a06 */
[----:B------:R-:W-:Y:S01]  /*0c80*/  SHF.R.S32.HI R6, RZ, 0x4, R3 ;  /* 0x00000004ff067819 */ /* 0x000fe20000011403 */
[----:B------:R-:W-:Y:S01]  /*0c90*/  IMAD.SHL.U32 R5, R4, 0x20, RZ ;  /* 0x0000002004057824 */ /* 0x000fe200078e00ff */
[C---:B------:R-:W-:Y:S01]  /*0ca0*/  LOP3.LUT R4, R3.reuse, 0x3fffff0, RZ, 0xc0, !PT ;  /* 0x03fffff003047812 */ /* 0x040fe200078ec0ff */
[----:B------:R-:W-:Y:S01]  /*0cb0*/  IMAD R9, R8, 0x10, R9 ;  /* 0x0000001008097824 */ /* 0x000fe200078e0209 */
[----:B------:R-:W-:-:S02]  /*0cc0*/  LEA.HI R3, R3, R6, RZ, 0x1 ;  /* 0x0000000603037211 */ /* 0x000fc400078f08ff */
[----:B------:R-:W-:Y:S01]  /*0cd0*/  LOP3.LUT R5, R5, 0xfffffc00, RZ, 0xc0, !PT ;  /* 0xfffffc0005057812 */ /* 0x000fe200078ec0ff */
[----:B------:R-:W-:Y:S01]  /*0ce0*/  IMAD.IADD R4, R209, 0x1, -R4 ;  /* 0x00000001d1047824 */ /* 0x000fe200078e0a04 */
[----:B------:R-:W-:Y:S01]  /*0cf0*/  LOP3.LUT R3, R3, 0x1ffffffe, RZ, 0xc0, !PT ;  /* 0x1ffffffe03037812 */ /* 0x000fe200078ec0ff */
[----:B------:R-:W-:Y:S01]  /*0d00*/  IMAD R206, R2, 0x40, R9 ;  /* 0x0000004002ce7824 */ /* 0x000fe200078e0209 */
[----:B------:R-:W-:Y:S01]  /*0d10*/  LOP3.LUT R2, R0, 0x1ffffff8, RZ, 0xc0, !PT ;  /* 0x1ffffff800027812 */ /* 0x000fe200078ec0ff */
[----:B------:R-:W-:Y:S01]  /*0d20*/  IMAD R4, R4, 0x40, R5 ;  /* 0x0000004004047824 */ /* 0x000fe200078e0205 */
[----:B------:R-:W-:Y:S01]  /*0d30*/  SHF.R.S32.HI R22, RZ, 0x3, R0 ;  /* 0x00000003ff167819 */ /* 0x000fe20000011400 */
[----:B------:R-:W-:Y:S02]  /*0d40*/  IMAD.IADD R3, R6, 0x1, -R3 ;  /* 0x0000000106037824 */ /* 0x000fe400078e0a03 */
[----:B------:R-:W-:Y:S02]  /*0d50*/  IMAD.IADD R2, R209, 0x1, -R2 ;  /* 0x00000001d1027824 */ /* 0x000fe400078e0a02 */
[----:B------:R-:W-:Y:S01]  /*0d60*/  IMAD R208, R3, 0x8, R4 ;  /* 0x0000000803d07824 */ /* 0x000fe200078e0204 */
[----:B------:R-:W-:Y:S01]  /*0d70*/  LOP3.LUT R4, R7, 0x7ffffffc, RZ, 0xc0, !PT ;  /* 0x7ffffffc07047812 */ /* 0x000fe200078ec0ff */
[----:B------:R-:W-:-:S04]  /*0d80*/  IMAD.SHL.U32 R19, R2, 0x8, RZ ;  /* 0x0000000802137824 */ /* 0x000fc800078e00ff */
[----:B------:R-:W-:-:S04]  /*0d90*/  IMAD.IADD R4, R205, 0x1, -R4 ;  /* 0x00000001cd047824 */ /* 0x000fc800078e0a04 */
[----:B------:R-:W-:-:S07]  /*0da0*/  IMAD.SHL.U32 R16, R4, 0x2, RZ ;  /* 0x0000000204107824 */ /* 0x000fce00078e00ff */
.L_x_9051:
[----:B------:R-:W-:Y:S01]  /*0db0*/  ULDC.64 UR8, c[0x0][0xa28] ;  /* 0x00028a0000087ab9 */ /* 0x000fe20000000a00 */
[----:B0-----:R-:W0:Y:S01]  /*0dc0*/  LDC R18, c[0x0][0x288] ;  /* 0x0000a200ff127b82 */ /* 0x001e220000000800 */
[----:B------:R-:W-:Y:S01]  /*0dd0*/  UISETP.NE.U32.AND UP0, UPT, UR8, URZ, UPT ;  /* 0x0000003f0800728c */ /* 0x000fe2000bf05070 */
[----:B--2--5:R-:W-:-:S03]  /*0de0*/  IMAD.MOV.U32 R8, RZ, RZ, RZ ;  /* 0x000000ffff087224 */ /* 0x024fc600078e00ff */
[----:B------:R-:W-:-:S03]  /*0df0*/  UISETP.NE.AND.EX UP0, UPT, UR9, URZ, UPT, UP0 ;  /* 0x0000003f0900728c */ /* 0x000fc6000bf05300 */
[----:B------:R-:W-:Y:S01]  /*0e00*/  ULDC.64 UR8, c[0x0][0xa18] ;  /* 0x0002860000087ab9 */ /* 0x000fe20000000a00 */
[----:B-1--4-:R-:W1:Y:S01]  /*0e10*/  LDC.64 R10, c[0x0][0x3f8] ;  /* 0x0000fe00ff0a7b82 */ /* 0x012e620000000a00 */
[----:B------:R-:W-:Y:S01]  /*0e20*/  UISETP.NE.U32.AND UP1, UPT, UR8, URZ, UPT ;  /* 0x0000003f0800728c */ /* 0x000fe2000bf25070 */
[----:B------:R-:W-:-:S03]  /*0e30*/  PLOP3.LUT P0, PT, PT, PT, UP0, 0x80, 0x0 ;  /* 0x000000000000781c */ /* 0x000fc60003f0f008 */
[----:B------:R-:W-:-:S03]  /*0e40*/  UISETP.NE.AND.EX UP1, UPT, UR9, URZ, UPT, UP1 ;  /* 0x0000003f0900728c */ /* 0x000fc6000bf25310 */
[----:B------:R-:W-:Y:S01]  /*0e50*/  @UP0 ULDC.64 UR8, c[0x0][0xa28] ;  /* 0x00028a0000080ab9 */ /* 0x000fe20000000a00 */
[----:B------:R-:W2:Y:S01]  /*0e60*/  LDC R0, c[0x0][0x404] ;  /* 0x00010100ff007b82 */ /* 0x000ea20000000800 */
[----:B------:R-:W-:Y:S01]  /*0e70*/  @UP0 UIMAD.WIDE UR8, UR5, 0x4, UR8 ;  /* 0x00000004050808a5 */ /* 0x000fe2000f8e0208 */
[----:B------:R-:W-:-:S05]  /*0e80*/  PLOP3.LUT P2, PT, PT, PT, UP1, 0x80, 0x0 ;  /* 0x000000000000781c */ /* 0x000fca0003f4f018 */
[----:B------:R-:W-:Y:S01]  /*0e90*/  @UP1 ULDC.64 UR10, c[0x0][0xa18] ;  /* 0x00028600000a1ab9 */ /* 0x000fe20000000a00 */
[----:B------:R-:W-:Y:S01]  /*0ea0*/  IMAD.U32 R4, RZ, RZ, UR8 ;  /* 0x00000008ff047e24 */ /* 0x000fe2000f8e00ff */
[----:B---3--:R-:W3:Y:S01]  /*0eb0*/  LDC R17, c[0x0][0x2e0] ;  /* 0x0000b800ff117b82 */ /* 0x008ee20000000800 */
[----:B------:R-:W-:Y:S01]  /*0ec0*/  IMAD.U32 R5, RZ, RZ, UR9 ;  /* 0x00000009ff057e24 */ /* 0x000fe2000f8e00ff */
[----:B------:R-:W-:-:S04]  /*0ed0*/  @UP1 UIMAD.WIDE UR8, UR5, 0x4, UR10 ;  /* 0x00000004050818a5 */ /* 0x000fc8000f8e020a */
[----:B------:R4:W5:Y:S02]  /*0ee0*/  @P0 LDG.E R8, desc[UR38][R4.64] ;  /* 0x0000002604080981 */ /* 0x000964000c1e1900 */
[----:B------:R-:W-:Y:S02]  /*0ef0*/  IMAD.U32 R6, RZ, RZ, UR8 ;  /* 0x00000008ff067e24 */ /* 0x000fe4000f8e00ff */
[----:B------:R-:W-:Y:S01]  /*0f00*/  IMAD.U32 R7, RZ, RZ, UR9 ;  /* 0x00000009ff077e24 */ /* 0x000fe2000f8e00ff */
[----:B------:R-:W-:-:S04]  /*0f10*/  ULDC.64 UR8, c[0x0][0xa20] ;  /* 0x0002880000087ab9 */ /* 0x000fc80000000a00 */
[----:B0-----:R4:W5:Y:S01]  /*0f20*/  @P2 LDG.E R18, desc[UR38][R6.64] ;  /* 0x0000002606122981 */ /* 0x001962000c1e1900 */
[----:B-1----:R-:W-:Y:S01]  /*0f30*/  ISETP.NE.U32.AND P0, PT, R10, RZ, PT ;  /* 0x000000ff0a00720c */ /* 0x002fe20003f05070 */
[----:B------:R-:W-:Y:S01]  /*0f40*/  UMOV UR44, UR6 ;  /* 0x00000006002c7c82 */ /* 0x000fe20008000000 */
[----:B------:R-:W-:Y:S02]  /*0f50*/  ISETP.NE.U32.AND P1, PT, RZ, UR8, PT ;  /* 0x00000008ff007c0c */ /* 0x000fe4000bf25070 */
[----:B------:R-:W-:Y:S02]  /*0f60*/  ISETP.NE.AND.EX P0, PT, R11, RZ, PT, P0 ;  /* 0x000000ff0b00720c */ /* 0x000fe40003f05300 */
[----:B------:R-:W-:Y:S02]  /*0f70*/  ISETP.NE.AND.EX P1, PT, RZ, UR9, PT, P1 ;  /* 0x00000009ff007c0c */ /* 0x000fe4000bf25310 */
[----:B--2---:R-:W-:Y:S01]  /*0f80*/  SEL R0, R0, 0x1, P0 ;  /* 0x0000000100007807 */ /* 0x004fe20000000000 */
[----:B----4-:R-:W-:Y:S10]  /*0f90*/  @P2 BRA `(.L_x_8952) ;  /* 0x00000000002c2947 */ /* 0x010ff40003800000 */
        /* <DEDUP_REMOVED lines=8> */
[----:B-----5:R-:W2:Y:S04]  /*1020*/  LDG.E R18, desc[UR38][R4.64] ;  /* 0x0000002604127981 */ /* 0x020ea8000c1e1900 */
[----:B------:R-:W2:Y:S02]  /*1030*/  LDG.E R3, desc[UR38][R4.64+0x4] ;  /* 0x0000042604037981 */ /* 0x000ea4000c1e1900 */
[----:B--2---:R-:W-:-:S07]  /*1040*/  IMAD.IADD R18, R3, 0x1, -R18 ;  /* 0x0000000103127824 */ /* 0x004fce00078e0a12 */
.L_x_8952:
[----:B------:R-:W-:Y:S01]  /*1050*/  UMOV UR43, UR5 ;  /* 0x00000005002b7c82 */ /* 0x000fe20008000000 */
[----:B---3--:R-:W-:Y:S02]  /*1060*/  IMAD R17, R0, R17, RZ ;  /* 0x0000001100117224 */ /* 0x008fe400078e02ff */
[----:B------:R-:W-:Y:S01]  /*1070*/  IMAD.MOV.U32 R204, RZ, RZ, R201 ;  /* 0x000000ffffcc7224 */ /* 0x000fe200078e00c9 */
[----:B------:R-:W-:Y:S06]  /*1080*/  @!P1 BRA `(.L_x_8953) ;  /* 0x0000000000189947 */ /* 0x000fec0003800000 */
[----:B------:R-:W-:Y:S02]  /*1090*/  ULDC.64 UR6, c[0x0][0xa20] ;  /* 0x0002880000067ab9 */ /* 0x000fe40000000a00 */
[----:B------:R-:W-:-:S06]  /*10a0*/  UIMAD.WIDE UR4, UR5, 0x4, UR6 ;  /* 0x00000004050478a5 */ /* 0x000fcc000f8e0206 */
[----:B------:R-:W-:Y:S02]  /*10b0*/  IMAD.U32 R4, RZ, RZ, UR4 ;  /* 0x00000004ff047e24 */ /* 0x000fe4000f8e00ff */
[----:B------:R-:W-:-:S05]  /*10c0*/  IMAD.U32 R5, RZ, RZ, UR5 ;  /* 0x00000005ff057e24 */ /* 0x000fca000f8e00ff */
[----:B------:R0:W5:Y:S01]  /*10d0*/  LDG.E R17, desc[UR38][R4.64] ;  /* 0x0000002604117981 */ /* 0x000162000c1e1900 */
[----:B------:R-:W-:Y:S05]  /*10e0*/  BRA `(.L_x_8954) ;  /* 0x00000000002c7947 */ /* 0x000fea0003800000 */
.L_x_8953:
        /* <DEDUP_REMOVED lines=9> */
[----:B------:R-:W2:Y:S02]  /*1180*/  LDG.E R0, desc[UR38][R4.64+0x4] ;  /* 0x0000042604007981 */ /* 0x000ea4000c1e1900 */
[----:B--2---:R-:W-:-:S07]  /*1190*/  IMAD.IADD R17, R0, 0x1, -R17 ;  /* 0x0000000100117824 */ /* 0x004fce00078e0a11 */
.L_x_8954:
[----:B------:R-:W1:Y:S01]  /*11a0*/  LDC.64 R6, c[0x0][0x9e0] ;  /* 0x00027800ff067b82 */ /* 0x000e620000000a00 */
[----:B-----5:R-:W-:Y:S01]  /*11b0*/  IMAD.IADD R17, R17, 0x1, -R8 ;  /* 0x0000000111117824 */ /* 0x020fe200078e0a08 */
[----:B------:R-:W-:-:S04]  /*11c0*/  LEA R0, R201, 0x80, 0x7 ;  /* 0x00000080c9007811 */ /* 0x000fc800078e38ff */
[----:B------:R-:W-:Y:S02]  /*11d0*/  IADD3 R9, R17, R0, -R18 ;  /* 0x0000000011097210 */ /* 0x000fe40007ffe812 */
        /* <DEDUP_REMOVED lines=8> */
[----:B0-----:R-:W0:Y:S02]  /*1260*/  @P0 LDC.64 R4, c[0x0][0x9e8] ;  /* 0x00027a00ff040b82 */ /* 0x001e240000000a00 */
[----:B0-----:R-:W-:-:S05]  /*1270*/  @P0 IMAD.HI.U32 R4, R3, R4, RZ ;  /* 0x0000000403040227 */ /* 0x001fca00078e00ff */
[----:B------:R-:W-:-:S04]  /*1280*/  @P0 SHF.R.U32.HI R3, RZ, R5, R4 ;  /* 0x00000005ff030219 */ /* 0x000fc80000011604 */
[----:B------:R-:W-:Y:S01]  /*1290*/  LOP3.LUT R3, RZ, R3, RZ, 0x33, !PT ;  /* 0x00000003ff037212 */ /* 0x000fe200078e33ff */
[----:B------:R-:W-:Y:S06]  /*12a0*/  BRA `(.L_x_8957) ;  /* 0x0000000000107947 */ /* 0x000fec0003800000 */
.L_x_8956:
[----:B------:R-:W-:-:S13]  /*12b0*/  ISETP.NE.AND P0, PT, R7, 0x1, PT ;  /* 0x000000010700780c */ /* 0x000fda0003f05270 */
[----:B0-----:R-:W0:Y:S02]  /*12c0*/  @P0 LDC.64 R4, c[0x0][0x9e8] ;  /* 0x00027a00ff040b82 */ /* 0x001e240000000a00 */
[----:B0-----:R-:W-:-:S05]  /*12d0*/  @P0 IMAD.HI.U32 R4, R3, R4, RZ ;  /* 0x0000000403040227 */ /* 0x001fca00078e00ff */
[----:B------:R-:W-:-:S07]  /*12e0*/  @P0 SHF.R.U32.HI R3, RZ, R5, R4 ;  /* 0x00000005ff030219 */ /* 0x000fce0000011604 */
.L_x_8957:
[----:B------:R-:W-:-:S05]  /*12f0*/  IMAD R3, R3, R7, R7 ;  /* 0x0000000703037224 */ /* 0x000fca00078e0207 */
[----:B------:R-:W-:-:S07]  /*1300*/  VIMNMX R0, R0, R3, PT ;  /* 0x0000000300007248 */ /* 0x000fce0003fe0100 */
.L_x_8955:
[----:B------:R-:W-:Y:S01]  /*1310*/  VIADD R3, R0, 0x5f ;  /* 0x0000005f00037836 */ /* 0x000fe20000000000 */
[----:B------:R-:W-:Y:S01]  /*1320*/  ULDC UR4, c[0x0][0x9dc] ;  /* 0x0002770000047ab9 */ /* 0x000fe20000000800 */
[----:B0-----:R-:W-:Y:S02]  /*1330*/  IMAD R4, R201, 0x80, -R18 ;  /* 0x00000080c9047824 */ /* 0x001fe400078e0a12 */
[C---:B------:R-:W-:Y:S02]  /*1340*/  VIADD R0, R17.reuse, 0x5f ;  /* 0x0000005f11007836 */ /* 0x040fe40000000000 */
[----:B------:R-:W-:Y:S02]  /*1350*/  IMAD.IADD R6, R17, 0x1, R4 ;  /* 0x0000000111067824 */ /* 0x000fe400078e0204 */
        /* <DEDUP_REMOVED lines=19> */
.L_x_8959:
[----:B------:R-:W-:-:S13]  /*1490*/  ISETP.NE.AND P0, PT, R7, 0x1, PT ;  /* 0x000000010700780c */ /* 0x000fda0003f05270 */
[----:B------:R-:W0:Y:S02]  /*14a0*/  @P0 LDC.64 R4, c[0x0][0x9e8] ;  /* 0x00027a00ff040b82 */ /* 0x000e240000000a00 */
[----:B0-----:R-:W-:-:S05]  /*14b0*/  @P0 IMAD.HI.U32 R0, R6, R4, RZ ;  /* 0x0000000406000227 */ /* 0x001fca00078e00ff */
[----:B------:R-:W-:-:S07]  /*14c0*/  @P0 SHF.R.U32.HI R6, RZ, R5, R0 ;  /* 0x00000005ff060219 */ /* 0x000fce0000011600 */
.L_x_8960:
[----:B------:R-:W-:-:S05]  /*14d0*/  IMAD R6, R6, R7, RZ ;  /* 0x0000000706067224 */ /* 0x000fca00078e02ff */
[----:B------:R-:W-:-:S13]  /*14e0*/  R2UR UR5, R6 ;  /* 0x00000000060572ca */ /* 0x000fda00000e0000 */
[----:B------:R-:W-:-:S04]  /*14f0*/  UISETP.LT.AND UP0, UPT, UR4, UR5, UPT ;  /* 0x000000050400728c */ /* 0x000fc8000bf01270 */
[----:B------:R-:W-:-:S12]  /*1500*/  USEL UR4, UR4, UR5, !UP0 ;  /* 0x0000000504047287 */ /* 0x000fd8000c000000 */
.L_x_8958:
[----:B------:R-:W-:Y:S01]  /*1510*/  UIMAD.WIDE UR4, UR4, 0x2aaaaaab, URZ ;  /* 0x2aaaaaab040478a5 */ /* 0x000fe2000f8e023f */
[----:B------:R-:W-:Y:S02]  /*1520*/  PLOP3.LUT P0, PT, PT, PT, PT, 0x80, 0x0 ;  /* 0x000000000000781c */ /* 0x000fe40003f0f070 */
[----:B------:R-:W-:Y:S02]  /*1530*/  CS2R R40, SRZ ;  /* 0x0000000000287805 */ /* 0x000fe4000001ff00 */
[----:B------:R-:W-:Y:S01]  /*1540*/  CS2R R20, SRZ ;  /* 0x0000000000147805 */ /* 0x000fe2000001ff00 */
        /* <DEDUP_REMOVED lines=104> */
.L_x_8962:
[----:B------:R-:W0:Y:S01]  /*1bd0*/  S2R R0, SR_CgaCtaId ;  /* 0x0000000000007919 */ /* 0x000e220000008800 */
[----:B------:R-:W-:Y:S01]  /*1be0*/  ULEA.HI UR4, UR41, UR41, URZ, 0x1 ;  /* 0x0000002929047291 */ /* 0x000fe2000f8f083f */
[----:B------:R-:W-:Y:S01]  /*1bf0*/  MOV R9, 0x400 ;  /* 0x0000040000097802 */ /* 0x000fe20000000f00 */
[----:B------:R-:W1:Y:S02]  /*1c00*/  S2R R20, SR_TID.X ;  /* 0x0000000000147919 */ /* 0x000e640000002100 */
[----:B------:R-:W-:-:S04]  /*1c10*/  ULOP3.LUT UR4, UR4, 0xfffffffe, URZ, 0xc0, !UPT ;  /* 0xfffffffe04047892 */ /* 0x000fc8000f8ec03f */
[----:B------:R-:W-:-:S06]  /*1c20*/  UIADD3 UR4, UR41, -UR4, URZ ;  /* 0x8000000429047290 */ /* 0x000fcc000fffe03f */
[----:B------:R-:W-:Y:S01]  /*1c30*/  IMAD.U32 R3, RZ, RZ, UR4 ;  /* 0x00000004ff037e24 */ /* 0x000fe2000f8e00ff */
[----:B0-----:R-:W-:-:S04]  /*1c40*/  LEA R9, R0, R9, 0x18 ;  /* 0x0000000900097211 */ /* 0x001fc800078ec0ff */
[----:B------:R-:W-:Y:S02]  /*1c50*/  SHF.L.U32 R0, R3, 0x1f, RZ ;  /* 0x0000001f03007819 */ /* 0x000fe400000006ff */
[----:B-1----:R-:W-:Y:S02]  /*1c60*/  SHF.R.U32.HI R20, RZ, 0x7, R20 ;  /* 0x00000007ff147819 */ /* 0x002fe40000011614 */
[----:B------:R-:W0:Y:S03]  /*1c70*/  SYNCS.PHASECHK.TRANS64.TRYWAIT P0, [R9+URZ+0x22800], R0 ;  /* 0x02280000090075a7 */ /* 0x000e26000800017f */
[----:B------:R-:W-:Y:S01]  /*1c80*/  VIADD R10, R20, 0x8 ;  /* 0x00000008140a7836 */ /* 0x000fe20000000000 */
[----:B0-----:R-:W-:Y:S06]  /*1c90*/  @!P0 BRA `(.L_x_8963) ;  /* 0x0000014000dc8947 */ /* 0x001fec0003800000 */
.L_x_9145:
[----:B0-----:R-:W-:Y:S01]  /*1ca0*/  IMAD.U32 R0, RZ, RZ, UR45 ;  /* 0x0000002dff007e24 */ /* 0x001fe2000f8e00ff */
[----:B------:R-:W-:Y:S05]  /*1cb0*/  WARPSYNC.ALL ;  /* 0x0000000000007948 */ /* 0x000fea0003800000 */
[----:B------:R0:W-:Y:S01]  /*1cc0*/  BAR.SYNC.DEFER_BLOCKING R10, 0x100 ;  /* 0x0004000a0000751d */ /* 0x0001e20000010000 */
[----:B------:R-:W-:-:S13]  /*1cd0*/  ISETP.NE.AND P0, PT, R0, 0x3, PT ;  /* 0x000000030000780c */ /* 0x000fda0003f05270 */
[----:B0-----:R-:W-:Y:S05]  /*1ce0*/  @!P0 BRA `(.L_x_8964) ;  /* 0x0000000000048947 */ /* 0x001fea0003800000 */
[----:B------:R-:W-:Y:S01]  /*1cf0*/  BPT.TRAP 0x1 ;  /* 0x000000040000795c */ /* 0x000fe20000300000 */
.L_x_8964:
[----:B------:R-:W-:Y:S02]  /*1d00*/  IMAD.U32 R12, RZ, RZ, UR40 ;  /* 0x00000028ff0c7e24 */ /* 0x000fe4000f8e00ff */
[----:B------:R-:W-:-:S03]  /*1d10*/  IMAD.U32 R0, RZ, RZ, UR37 ;  /* 0x00000025ff007e24 */ /* 0x000fc6000f8e00ff */
[----:B------:R-:W-:Y:S01]  /*1d20*/  SHF.L.U32 R12, R12, 0x1f, RZ ;  /* 0x0000001f0c0c7819 */ /* 0x000fe200000006ff */
[----:B------:R-:W-:-:S04]  /*1d30*/  IMAD R5, R0, 0x8, R9 ;  /* 0x0000000800057824 */ /* 0x000fc800078e0209 */
[----:B------:R0:W1:Y:S01]  /*1d40*/  SYNCS.PHASECHK.TRANS64.TRYWAIT P1, [R5+URZ+0x22830], R12 ;  /* 0x0228300c050075a7 */ /* 0x000062000802017f */
[----:B------:R-:W-:Y:S05]  /*1d50*/  @!P0 BRA `(.L_x_8965) ;  /* 0x0000000000048947 */ /* 0x000fea0003800000 */
[----:B------:R-:W-:Y:S01]  /*1d60*/  BPT.TRAP 0x1 ;  /* 0x000000040000795c */ /* 0x000fe20000300000 */
.L_x_8965:
[----:B-1----:R-:W-:Y:S05]  /*1d70*/  @P1 BRA `(.L_x_8966) ;  /* 0x0000000000081947 */ /* 0x002fea0003800000 */
[----:B------:R-:W1:Y:S02]  /*1d80*/  SYNCS.PHASECHK.TRANS64.TRYWAIT P1, [R5+URZ+0x22830], R12 ;  /* 0x0228300c050075a7 */ /* 0x000e64000802017f */
[----:B-1----:R-:W-:Y:S05]  /*1d90*/  @!P1 BRA `(.L_x_8967) ;  /* 0x0000014000b09947 */ /* 0x002fea0003800000 */
.L_x_8966:
[----:B------:R-:W-:Y:S01]  /*1da0*/  R2UR UR4, R9 ;  /* 0x00000000090472ca */ /* 0x000fe200000e0000 */
[----:B------:R-:W-:Y:S01]  /*1db0*/  ULOP3.LUT UR20, UR46, 0x10000, URZ, 0xfc, !UPT ;  /* 0x000100002e147892 */ /* 0x000fe2000f8efc3f */
[----:B------:R-:W-:Y:S01]  /*1dc0*/  WARPGROUP.ARRIVE ;  /* 0x00000000000079c5 */ /* 0x000fe20000000000 */
[----:B------:R-:W-:Y:S01]  /*1dd0*/  UMOV UR21, 0x40000040 ;  /* 0x4000004000157882 */ /* 0x000fe20000000000 */
[----:B------:R-:W-:Y:S01]  /*1de0*/  UMOV UR23, 0x40000040 ;  /* 0x4000004000177882 */ /* 0x000fe20000000000 */
[----:B------:R-:W-:-:S03]  /*1df0*/  UIADD3 UR8, UR20, 0x2, URZ ;  /* 0x0000000214087890 */ /* 0x000fc6000fffe03f */
[----:B------:R-:W2:Y:S01]  /*1e00*/  S2R R0, SR_TID.X ;  /* 0x0000000000007919 */ /* 0x000ea20000002100 */
[----:B------:R-:W-:Y:S01]  /*1e10*/  UMOV UR9, 0x40000040 ;  /* 0x4000004000097882 */ /* 0x000fe20000000000 */
[----:B------:R-:W-:Y:S01]  /*1e20*/  UMOV UR11, 0x40000040 ;  /* 0x40000040000b7882 */ /* 0x000fe20000000000 */
[----:B------:R-:W-:Y:S01]  /*1e30*/  UIADD3 UR12, UR20, 0x4, URZ ;  /* 0x00000004140c7890 */ /* 0x000fe2000fffe03f */
[----:B------:R-:W-:Y:S01]  /*1e40*/  IMAD.MOV.U32 R7, RZ, RZ, -0x60 ;  /* 0xffffffa0ff077424 */ /* 0x000fe200078e00ff */
[----:B------:R-:W-:Y:S01]  /*1e50*/  UMOV UR13, 0x40000040 ;  /* 0x40000040000d7882 */ /* 0x000fe20000000000 */
[----:B------:R-:W-:Y:S01]  /*1e60*/  UMOV UR15, 0x40000040 ;  /* 0x40000040000f7882 */ /* 0x000fe20000000000 */
[----:B------:R-:W-:Y:S01]  /*1e70*/  UIADD3 UR4, UR4, 0x1c400, URZ ;  /* 0x0001c40004047890 */ /* 0x000fe2000fffe03f */
[----:B------:R-:W-:Y:S01]  /*1e80*/  LOP3.LUT R2, R2, 0xfff7ffff, RZ, 0xc0, !PT ;  /* 0xfff7ffff02027812 */ /* 0x000fe200078ec0ff */
[----:B------:R-:W-:Y:S02]  /*1e90*/  UIADD3 UR16, UR20, 0x6, URZ ;  /* 0x0000000614107890 */ /* 0x000fe4000fffe03f */
[----:B------:R-:W-:Y:S01]  /*1ea0*/  USHF.R.U32.HI UR4, URZ, 0x4, UR4 ;  /* 0x000000043f047899 */ /* 0x000fe20008011604 */
[----:B------:R-:W-:Y:S01]  /*1eb0*/  UMOV UR17, 0x40000040 ;  /* 0x4000004000117882 */ /* 0x000fe20000000000 */
[----:B------:R-:W-:-:S02]  /*1ec0*/  UMOV UR19, 0x40000040 ;  /* 0x4000004000137882 */ /* 0x000fc40000000000 */
[----:B------:R-:W-:Y:S01]  /*1ed0*/  ULOP3.LUT UR4, UR4, 0x3fff, URZ, 0xc0, !UPT ;  /* 0x00003fff04047892 */ /* 0x000fe2000f8ec03f */
[----:B------:R-:W-:-:S03]  /*1ee0*/  ULDC.64 UR6, c[0x0][0x9d8] ;  /* 0x0002760000067ab9 */ /* 0x000fc60000000a00 */
[----:B------:R-:W-:-:S04]  /*1ef0*/  ULOP3.LUT UR4, UR4, 0x10000, URZ, 0xfc, !UPT ;  /* 0x0001000004047892 */ /* 0x000fc8000f8efc3f */
[----:B------:R-:W-:-:S04]  /*1f00*/  UIMAD UR22, UR37, 0x300, UR4 ;  /* 0x00000300251678a4 */ /* 0x000fc8000f8e0204 */
[----:B------:R-:W-:Y:S02]  /*1f10*/  UIADD3 UR10, UR22, 0x2, URZ ;  /* 0x00000002160a7890 */ /* 0x000fe4000fffe03f */
[----:B------:R-:W-:Y:S02]  /*1f20*/  UIADD3 UR14, UR22, 0x4, URZ ;  /* 0x00000004160e7890 */ /* 0x000fe4000fffe03f */
[----:B------:R-:W-:Y:S02]  /*1f30*/  UIADD3 UR18, UR22, 0x6, URZ ;  /* 0x0000000616127890 */ /* 0x000fe4000fffe03f */
[----:B------:R-:W-:Y:S01]  /*1f40*/  HGMMA.64x96x16.F32 R24, gdesc[UR20], RZ, !UPT, gsb0 ;  /* 0x01600000141879f0 */ /* 0x000fe2000c0008ff */
[----:B--2---:R-:W-:Y:S02]  /*1f50*/  LOP3.LUT P1, RZ, R0, 0x7f, RZ, 0xc0, !PT ;  /* 0x0000007f00ff7812 */ /* 0x004fe4000782c0ff */
[----:B------:R-:W-:-:S04]  /*1f60*/  SHF.R.U32.HI R6, RZ, 0x7, R0 ;  /* 0x00000007ff067819 */ /* 0x000fc80000011600 */
[----:B------:R-:W-:-:S07]  /*1f70*/  IADD3 R8, -R6, 0xb, RZ ;  /* 0x0000000b06087810 */ /* 0x000fce0007ffe1ff */
[----:B------:R-:W-:Y:S01]  /*1f80*/  @!P1 VIADD R0, R5, 0x22840 ;  /* 0x0002284005009836 */ /* 0x000fe20000000000 */
[----:B------:R-:W-:-:S04]  /*1f90*/  @P1 LOP3.LUT R2, R2, 0x80000, RZ, 0xfc, !PT ;  /* 0x0008000002021812 */ /* 0x000fc800078efcff */
[----:B------:R-:W-:Y:S01]  /*1fa0*/  @!P1 PRMT R0, RZ, 0x654, R0 ;  /* 0x00000654ff009816 */ /* 0x000fe20000000000 */
        /* <DEDUP_REMOVED lines=25> */
[----:B--2---:R-:W-:-:S02]  /*2140*/  IMAD R42, R176, R7, 0x60 ;  /* 0x00000060b02a7424 */ /* 0x004fc400078e0207 */
[----:B------:R-:W-:Y:S01]  /*2150*/  FMUL.FTZ R39, R39, UR6 ;  /* 0x0000000627277c20 */ /* 0x000fe20008410000 */
[----:B------:R-:W-:Y:S01]  /*2160*/  FMUL.FTZ R40, R40, UR6 ;  /* 0x0000000628287c20 */ /* 0x000fe20008410000 */
[----:B------:R-:W-:Y:S01]  /*2170*/  FMUL.FTZ R41, R41, UR6 ;  /* 0x0000000629297c20 */ /* 0x000fe20008410000 */
[----:B------:R-:W-:Y:S02]  /*2180*/  IMAD.IADD R7, R17, 0x1, R42 ;  /* 0x0000000111077824 */ /* 0x000fe400078e022a */
        /* <DEDUP_REMOVED lines=26> */
[----:B------:R4:W-:Y:S01]  /*2330*/  @!P1 SYNCS.ARRIVE.TRANS64.RED.A1T0 RZ, [R0+URZ], RZ ;  /* 0x000000ff00ff99a7 */ /* 0x0009e2000810043f */
[----:B------:R-:W-:Y:S01]  /*2340*/  PLOP3.LUT P1, PT, PT, PT, UP0, 0x40, 0x0 ;  /* 0x000000000000781c */ /* 0x000fe20003f2e808 */
[----:B------:R-:W0:Y:S01]  /*2350*/  MUFU.TANH R21, R35 ;  /* 0x0000002300157308 */ /* 0x000e220000002400 */
[----:B------:R-:W-:Y:S01]  /*2360*/  IADD3 R11, -R18, 0x1, R7 ;  /* 0x00000001120b7810 */ /* 0x000fe20007ffe107 */
        /* <DEDUP_REMOVED lines=9> */
[----:B------:R-:W-:Y:S01]  /*2400*/  ULOP3.LUT UR6, URZ, UR7, URZ, 0x33, !UPT ;  /* 0x000000073f067292 */ /* 0x000fe2000f8e333f */
[----:B------:R-:W-:-:S02]  /*2410*/  IMAD.IADD R11, R11, 0x1, -R16 ;  /* 0x000000010b0b7824 */ /* 0x000fc400078e0a10 */
[----:B----4-:R-:W-:Y:S02]  /*2420*/  IMAD R0, R201, 0x80, R206 ;  /* 0x00000080c9007824 */ /* 0x010fe400078e02ce */
        /* <DEDUP_REMOVED lines=42> */
[----:B-----5:R-:W-:-:S07]  /*26d0*/  IMAD.IADD R43, R7, 0x1, -R16 ;  /* 0x00000001072b7824 */ /* 0x020fce00078e0a10 */
[----:B------:R5:W0:Y:S01]  /*26e0*/  MUFU.TANH R31, R51 ;  /* 0x00000033001f7308 */ /* 0x000a220000002400 */
[----:B-1----:R-:W-:-:S05]  /*26f0*/  VIADD R50, R11, UR14 ;  /* 0x0000000e0b327c36 */ /* 0x002fca0008000000 */
[----:B------:R-:W-:Y:S02]  /*2700*/  VIADDMNMX R6, R0, R50, R43, PT ;  /* 0x0000003200067246 */ /* 0x000fe4000380012b */
[----:B------:R-:W1:Y:S01]  /*2710*/  MUFU.TANH R20, R34 ;  /* 0x0000002200147308 */ /* 0x000e620000002400 */
[----:B-----5:R-:W-:-:S04]  /*2720*/  VIADD R51, R11, UR6 ;  /* 0x000000060b337c36 */ /* 0x020fc80008000000 */
[----:B------:R-:W-:-:S03]  /*2730*/  IMAD.IADD R7, R51, 0x1, R0 ;  /* 0x0000000133077824 */ /* 0x000fc600078e0200 */
[----:B------:R5:W0:Y:S02]  /*2740*/  MUFU.TANH R34, R58 ;  /* 0x0000003a00227308 */ /* 0x000a240000002400 */
[----:B-----5:R-:W-:Y:S01]  /*2750*/  IMAD.IADD R58, R42, 0x1, -R16 ;  /* 0x000000012a3a7824 */ /* 0x020fe200078e0a10 */
[----:B-1234-:R-:W-:Y:S06]  /*2760*/  @P1 BRA `(.L_x_8968) ;  /* 0x0000000000541947 */ /* 0x01efec0003800000 */
        /* <DEDUP_REMOVED lines=12> */
.L_x_8970:
[----:B------:R-:W-:-:S06]  /*2830*/  UISETP.NE.AND UP1, UPT, UR15, 0x1, UPT ;  /* 0x000000010f00788c */ /* 0x000fcc000bf25270 */
[----:B------:R-:W-:-:S05]  /*2840*/  PLOP3.LUT P1, PT, PT, PT, UP1, 0x80, 0x0 ;  /* 0x000000000000781c */ /* 0x000fca0003f2f018 */
[----:B------:R-:W-:-:S08]  /*2850*/  @UP1 ULDC.64 UR10, c[0x0][0x9e8] ;  /* 0x00027a00000a1ab9 */ /* 0x000fd00000000a00 */
[----:B------:R-:W-:-:S05]  /*2860*/  @P1 IMAD.HI.U32 R59, R11, UR10, RZ ;  /* 0x0000000a0b3b1c27 */ /* 0x000fca000f8e00ff */
[----:B------:R-:W-:-:S07]  /*2870*/  @P1 SHF.R.U32.HI R11, RZ, UR11, R59 ;  /* 0x0000000bff0b1c19 */ /* 0x000fce000801163b */
.L_x_8971:
[----:B------:R-:W-:Y:S05]  /*2880*/  BSYNC B0 ;  /* 0x0000000000007941 */ /* 0x000fea0003800000 */
.L_x_8969:
[----:B------:R-:W-:-:S05]  /*2890*/  IMAD R11, R11, UR15, R58 ;  /* 0x0000000f0b0b7c24 */ /* 0x000fca000f8e023a */
[----:B------:R-:W-:Y:S02]  /*28a0*/  VIMNMX R7, R7, R11, !PT ;  /* 0x0000000b07077248 */ /* 0x000fe40007fe0100 */
[----:B------:R-:W-:-:S07]  /*28b0*/  VIADDMNMX R6, R11, UR15, R6, PT ;  /* 0x0000000f0b067c46 */ /* 0x000fce000b800106 */
.L_x_8968:
[C---:B------:R-:W-:Y:S02]  /*28c0*/  ISETP.GE.AND P1, PT, R42.reuse, 0x2, PT ;  /* 0x000000022a00780c */ /* 0x040fe40003f26270 */
[C---:B------:R-:W-:Y:S02]  /*28d0*/  ISETP.GE.AND P5, PT, R42.reuse, 0xa, PT ;  /* 0x0000000a2a00780c */ /* 0x040fe40003fa6270 */
[C---:B------:R-:W-:Y:S02]  /*28e0*/  ISETP.GT.AND P3, PT, R7.reuse, 0x1, !P1 ;  /* 0x000000010700780c */ /* 0x040fe40004f64270 */
[----:B------:R-:W-:Y:S02]  /*28f0*/  ISETP.GE.AND P2, PT, R42, 0x9, PT ;  /* 0x000000092a00780c */ /* 0x000fe40003f46270 */
[----:B------:R-:W-:Y:S02]  /*2900*/  ISETP.LT.OR P3, PT, R6, 0x2, P3 ;  /* 0x000000020600780c */ /* 0x000fe40001f61670 */
[----:B------:R-:W-:-:S02]  /*2910*/  ISETP.GT.AND P4, PT, R7, 0x8, !P2 ;  /* 0x000000080700780c */ /* 0x000fc40005784270 */
[----:B------:R-:W-:Y:S02]  /*2920*/  FSEL R59, R25, -INF , !P3 ;  /* 0xff800000193b7808 */ /* 0x000fe40005800000 */
[----:B------:R-:W-:Y:S02]  /*2930*/  ISETP.GT.AND P3, PT, R7, 0x9, !P5 ;  /* 0x000000090700780c */ /* 0x000fe40006f64270 */
[----:B------:R-:W-:Y:S02]  /*2940*/  P2R R25, PR, RZ, 0x20 ;  /* 0x00000020ff197803 */ /* 0x000fe40000000000 */
[----:B------:R-:W-:Y:S02]  /*2950*/  ISETP.LT.OR P3, PT, R6, 0xa, P3 ;  /* 0x0000000a0600780c */ /* 0x000fe40001f61670 */
[----:B------:R-:W-:Y:S02]  /*2960*/  ISETP.GE.AND P5, PT, R42, 0x11, PT ;  /* 0x000000112a00780c */ /* 0x000fe40003fa6270 */
[----:B0-----:R-:W-:-:S02]  /*2970*/  FSEL R73, R29, -INF , !P3 ;  /* 0xff8000001d497808 */ /* 0x001fc40005800000 */
        /* <DEDUP_REMOVED lines=122> */
.L_x_8974:
[----:B------:R-:W-:-:S06]  /*3120*/  UISETP.NE.AND UP1, UPT, UR15, 0x1, UPT ;  /* 0x000000010f00788c */ /* 0x000fcc000bf25270 */
[----:B------:R-:W-:-:S05]  /*3130*/  PLOP3.LUT P5, PT, PT, PT, UP1, 0x80, 0x0 ;  /* 0x000000000000781c */ /* 0x000fca0003faf018 */
[----:B------:R-:W-:-:S08]  /*3140*/  @UP1 ULDC.64 UR10, c[0x0][0x9e8] ;  /* 0x00027a00000a1ab9 */ /* 0x000fd00000000a00 */
[----:B------:R-:W-:Y:S01]  /*3150*/  @P5 IMAD.HI.U32 R24, R7, UR10, RZ ;  /* 0x0000000a07185c27 */ /* 0x000fe2000f8e00ff */
[----:B------:R-:W-:-:S13]  /*3160*/  PLOP3.LUT P5, PT, PT, PT, UP1, 0x80, 0x0 ;  /* 0x000000000000781c */ /* 0x000fda0003faf018 */
[----:B------:R-:W-:-:S07]  /*3170*/  @P5 SHF.R.U32.HI R7, RZ, UR11, R24 ;  /* 0x0000000bff075c19 */ /* 0x000fce0008011618 */
.L_x_8975:
[----:B------:R-:W-:Y:S05]  /*3180*/  BSYNC B0 ;  /* 0x0000000000007941 */ /* 0x000fea0003800000 */
.L_x_8973:
[----:B------:R-:W-:-:S05]  /*3190*/  IMAD R7, R7, UR15, R58 ;  /* 0x0000000f07077c24 */ /* 0x000fca000f8e023a */
[----:B------:R-:W-:Y:S02]  /*31a0*/  VIMNMX R11, R11, R7, !PT ;  /* 0x000000070b0b7248 */ /* 0x000fe40007fe0100 */
[----:B------:R-:W-:-:S07]  /*31b0*/  VIADDMNMX R6, R7, UR15, R6, PT ;  /* 0x0000000f07067c46 */ /* 0x000fce000b800106 */
.L_x_8972:
        /* <DEDUP_REMOVED lines=16> */
[----:B------:R-:W-:Y:S02]  /*32c0*/  ISETP.NE.AND P5, PT, R32, RZ, PT ;  /* 0x000000ff2000720c */ /* 0x000fe40003fa5270 */
[----:B------:R-:W-:Y:S02]  /*32d0*/  ISETP.LT.OR P1, PT, R6, 0x11, P1 ;  /* 0x000000110600780c */ /* 0x000fe40000f21670 */
[----:B------:R-:W-:-:S02]  /*32e0*/  FMNMX.FTZ R7, R73, R7, !PT ;  /* 0x0000000749077209 */ /* 0x000fc40007810000 */
[----:B------:R-:W-:Y:S02]  /*32f0*/  FSEL R20, R20, -INF , !P1 ;  /* 0xff80000014147808 */ /* 0x000fe40004800000 */
[----:B------:R-:W-:Y:S02]  /*3300*/  ISETP.GT.AND P1, PT, R11, 0x11, !P2 ;  /* 0x000000110b00780c */ /* 0x000fe40005724270 */
[----:B------:R-:W-:Y:S02]  /*3310*/  FMNMX.FTZ R7, R75, R7, !PT ;  /* 0x000000074b077209 */ /* 0x000fe40007810000 */
[----:B------:R-:W-:Y:S02]  /*3320*/  ISETP.LT.OR P1, PT, R6, 0x12, P1 ;  /* 0x000000120600780c */ /* 0x000fe40000f21670 */
[----:B------:R-:W-:Y:S02]  /*3330*/  FMNMX.FTZ R7, R77, R7, !PT ;  /* 0x000000074d077209 */ /* 0x000fe40007810000 */
[----:B------:R-:W-:-:S02]  /*3340*/  FSEL R21, R21, -INF , !P1 ;  /* 0xff80000015157808 */ /* 0x000fc40004800000 */
        /* <DEDUP_REMOVED lines=43> */
[----:B------:R-:W-:Y:S01]  /*3600*/  ISETP.GT.AND P6, PT, R11, RZ, !P6 ;  /* 0x000000ff0b00720c */ /* 0x000fe200077c4270 */
[----:B------:R-:W0:Y:S01]  /*3610*/  SHFL.BFLY PT, R36, R37, 0x2, 0x1f ;  /* 0x0c401f0025247f89 */ /* 0x000e2200000e0000 */
[C---:B------:R-:W-:Y:S02]  /*3620*/  ISETP.LT.OR P1, PT, R6.reuse, 0x31, P1 ;  /* 0x000000310600780c */ /* 0x040fe40000f21670 */
[----:B------:R-:W-:Y:S02]  /*3630*/  ISETP.LT.OR P6, PT, R6, 0x1, P6 ;  /* 0x000000010600780c */ /* 0x000fe400037c1670 */
        /* <DEDUP_REMOVED lines=9> */
[----:B------:R-:W-:Y:S02]  /*36d0*/  ISETP.NE.AND P2, PT, R53, RZ, PT ;  /* 0x000000ff3500720c */ /* 0x000fe40003f45270 */
[----:B------:R-:W-:Y:S02]  /*36e0*/  ISETP.GT.AND P1, PT, R11, 0x38, !P1 ;  /* 0x000000380b00780c */ /* 0x000fe40004f24270 */
[----:B0-----:R-:W-:Y:S02]  /*36f0*/  FMNMX.FTZ R39, R37, R36, !PT ;  /* 0x0000002425277209 */ /* 0x001fe40007810000 */
[----:B------:R-:W-:Y:S02]  /*3700*/  FMNMX.FTZ R37, R15, R38, !PT ;  /* 0x000000260f257209 */ /* 0x000fe40007810000 */
[----:B------:R-:W-:Y:S01]  /*3710*/  ISETP.LT.OR P1, PT, R6, 0x39, P1 ;  /* 0x000000390600780c */ /* 0x000fe20000f21670 */
[----:B------:R-:W0:Y:S01]  /*3720*/  SHFL.BFLY PT, R36, R39, 0x1, 0x1f ;  /* 0x0c201f0027247f89 */ /* 0x000e2200000e0000 */
        /* <DEDUP_REMOVED lines=13> */
[----:B------:R-:W-:Y:S02]  /*3800*/  ISETP.NE.AND P5, PT, R56, RZ, PT ;  /* 0x000000ff3800720c */ /* 0x000fe40003fa5270 */
[----:B------:R-:W-:Y:S02]  /*3810*/  FSEL R34, R34, -INF , !P1 ;  /* 0xff80000022227808 */ /* 0x000fe40004800000 */
[----:B------:R-:W-:Y:S02]  /*3820*/  FMNMX.FTZ R38, R28, R37, !PT ;  /* 0x000000251c267209 */ /* 0x000fe40007810000 */
[----:B------:R-:W-:Y:S02]  /*3830*/  ISETP.GT.AND P1, PT, R11, 0x41, !P5 ;  /* 0x000000410b00780c */ /* 0x000fe40006f24270 */
[----:B0-----:R-:W-:Y:S02]  /*3840*/  FMNMX.FTZ R7, R39, R36, !PT ;  /* 0x0000002427077209 */ /* 0x001fe40007810000 */
[----:B------:R-:W-:-:S02]  /*3850*/  FMNMX.FTZ R37, R29, R38, !PT ;  /* 0x000000261d257209 */ /* 0x000fc40007810000 */
[----:B------:R-:W-:Y:S01]  /*3860*/  ISETP.LT.OR P1, PT, R6, 0x42, P1 ;  /* 0x000000420600780c */ /* 0x000fe20000f21670 */
[----:B------:R-:W-:Y:S01]  /*3870*/  FMUL.FTZ R36, R7, UR7 ;  /* 0x0000000707247c20 */ /* 0x000fe20008410000 */
[----:B------:R-:W-:Y:S02]  /*3880*/  FMNMX.FTZ R38, R30, R37, !PT ;  /* 0x000000251e267209 */ /* 0x000fe40007810000 */
[----:B------:R-:W-:Y:S02]  /*3890*/  FSEL R35, R35, -INF , !P1 ;  /* 0xff80000023237808 */ /* 0x000fe40004800000 */
        /* <DEDUP_REMOVED lines=9> */
[----:B------:R-:W-:Y:S01]  /*3930*/  ISETP.NE.AND P6, PT, R60, RZ, PT ;  /* 0x000000ff3c00720c */ /* 0x000fe20003fc5270 */
[----:B------:R0:W-:Y:S01]  /*3940*/  MUFU.EX2 R152, R40 ;  /* 0x0000002800987308 */ /* 0x0001e20000000800 */
[----:B------:R-:W-:Y:S01]  /*3950*/  FMNMX.FTZ R37, R33, R38, !PT ;  /* 0x0000002621257209 */ /* 0x000fe20007810000 */
[--C-:B------:R-:W-:Y:S01]  /*3960*/  FFMA.FTZ R39, R59, UR7, -R42.reuse ;  /* 0x000000073b277c23 */ /* 0x100fe2000801082a */
[----:B------:R-:W-:Y:S01]  /*3970*/  ISETP.NE.AND P2, PT, R72, RZ, PT ;  /* 0x000000ff4800720c */ /* 0x000fe20003f45270 */
[--C-:B------:R-:W-:Y:S01]  /*3980*/  FFMA.FTZ R48, R89, UR7, -R42.reuse ;  /* 0x0000000759307c23 */ /* 0x100fe2000801082a */
[----:B------:R-:W-:Y:S01]  /*3990*/  ISETP.NE.AND P5, PT, R64, RZ, PT ;  /* 0x000000ff4000720c */ /* 0x000fe20003fa5270 */
[--C-:B------:R-:W-:Y:S01]  /*39a0*/  FFMA.FTZ R44, R73, UR7, -R42.reuse ;  /* 0x00000007492c7c23 */ /* 0x100fe2000801082a */
[----:B------:R-:W-:Y:S01]  /*39b0*/  FSEL R36, R62, -INF , !P1 ;  /* 0xff8000003e247808 */ /* 0x000fe20004800000 */
[----:B------:R1:W-:Y:S01]  /*39c0*/  MUFU.EX2 R154, R41 ;  /* 0x00000029009a7308 */ /* 0x0003e20000000800 */
[----:B------:R-:W-:Y:S01]  /*39d0*/  ISETP.GT.AND P1, PT, R11, 0x49, !P6 ;  /* 0x000000490b00780c */ /* 0x000fe20007724270 */
[--C-:B0-----:R-:W-:Y:S01]  /*39e0*/  FFMA.FTZ R40, R75, UR7, -R42.reuse ;  /* 0x000000074b287c23 */ /* 0x101fe2000801082a */
[----:B------:R-:W-:Y:S01]  /*39f0*/  FMNMX.FTZ R38, R34, R37, !PT ;  /* 0x0000002522267209 */ /* 0x000fe20007810000 */
[--C-:B------:R-:W-:Y:S01]  /*3a00*/  FFMA.FTZ R58, R61, UR7, -R42.reuse ;  /* 0x000000073d3a7c23 */ /* 0x100fe2000801082a */
[----:B------:R-:W-:Y:S01]  /*3a10*/  ISETP.GT.AND P2, PT, R11, 0x50, !P2 ;  /* 0x000000500b00780c */ /* 0x000fe20005744270 */
[--C-:B------:R-:W-:Y:S01]  /*3a20*/  FFMA.FTZ R60, R65, UR7, -R42.reuse ;  /* 0x00000007413c7c23 */ /* 0x100fe2000801082a */
[C---:B------:R-:W-:Y:S01]  /*3a30*/  ISETP.GT.AND P3, PT, R11.reuse, 0x51, !P3 ;  /* 0x000000510b00780c */ /* 0x040fe20005f64270 */
[----:B------:R0:W-:Y:S01]  /*3a40*/  MUFU.EX2 R156, R40 ;  /* 0x00000028009c7308 */ /* 0x0001e20000000800 */
[----:B------:R-:W-:Y:S01]  /*3a50*/  ISETP.GT.AND P4, PT, R11, 0x58, !P4 ;  /* 0x000000580b00780c */ /* 0x000fe20006784270 */
[--C-:B-1----:R-:W-:Y:S01]  /*3a60*/  FFMA.FTZ R41, R79, UR7, -R42.reuse ;  /* 0x000000074f297c23 */ /* 0x102fe2000801082a */
[----:B------:R-:W-:Y:S01]  /*3a70*/  ISETP.GT.AND P5, PT, R11, 0x59, !P5 ;  /* 0x000000590b00780c */ /* 0x000fe20006fa4270 */
[--C-:B------:R-:W-:Y:S01]  /*3a80*/  FFMA.FTZ R46, R85, UR7, -R42.reuse ;  /* 0x00000007552e7c23 */ /* 0x100fe2000801082a */
[C---:B------:R-:W-:Y:S01]  /*3a90*/  ISETP.LT.OR P1, PT, R6.reuse, 0x4a, P1 ;  /* 0x0000004a0600780c */ /* 0x040fe20000f21670 */
[--C-:B------:R-:W-:Y:S01]  /*3aa0*/  FFMA.FTZ R50, R91, UR7, -R42.reuse ;  /* 0x000000075b327c23 */ /* 0x100fe2000801082a */
[----:B------:R-:W-:Y:S01]  /*3ab0*/  FMNMX.FTZ R11, R35, R38, !PT ;  /* 0x00000026230b7209 */ /* 0x000fe20007810000 */
[----:B------:R1:W-:Y:S01]  /*3ac0*/  MUFU.EX2 R43, R39 ;  /* 0x00000027002b7308 */ /* 0x0003e20000000800 */
[----:B------:R-:W-:Y:S01]  /*3ad0*/  ISETP.LT.OR P2, PT, R6, 0x51, P2 ;  /* 0x000000510600780c */ /* 0x000fe20001741670 */
[--C-:B0-----:R-:W-:Y:S01]  /*3ae0*/  FFMA.FTZ R40, R81, UR7, -R42.reuse ;  /* 0x0000000751287c23 */ /* 0x101fe2000801082a */
[----:B------:R-:W-:Y:S01]  /*3af0*/  FSEL R4, R4, -INF , !P1 ;  /* 0xff80000004047808 */ /* 0x000fe20004800000 */
[--C-:B------:R-:W-:Y:S01]  /*3b00*/  FFMA.FTZ R52, R95, UR7, -R42.reuse ;  /* 0x000000075f347c23 */ /* 0x100fe2000801082a */
[----:B------:R-:W-:Y:S01]  /*3b10*/  FMNMX.FTZ R37, R36, R11, !PT ;  /* 0x0000000b24257209 */ /* 0x000fe20007810000 */
[--C-:B------:R-:W-:Y:S01]  /*3b20*/  FFMA.FTZ R54, R97, UR7, -R42.reuse ;  /* 0x0000000761367c23 */ /* 0x100fe2000801082a */
[----:B------:R-:W-:Y:S01]  /*3b30*/  ISETP.LT.OR P3, PT, R6, 0x52, P3 ;  /* 0x000000520600780c */ /* 0x000fe20001f61670 */
[----:B------:R0:W-:Y:S01]  /*3b40*/  MUFU.EX2 R49, R40 ;  /* 0x0000002800317308 */ /* 0x0001e20000000800 */
[----:B------:R-:W-:Y:S01]  /*3b50*/  FSEL R11, R66, -INF , !P2 ;  /* 0xff800000420b7808 */ /* 0x000fe20005000000 */
[--C-:B-1----:R-:W-:Y:S01]  /*3b60*/  FFMA.FTZ R39, R77, UR7, -R42.reuse ;  /* 0x000000074d277c23 */ /* 0x102fe2000801082a */
[----:B------:R-:W-:Y:S01]  /*3b70*/  FMNMX.FTZ R38, R4, R37, !PT ;  /* 0x0000002504267209 */ /* 0x000fe20007810000 */
[----:B------:R-:W-:Y:S01]  /*3b80*/  FFMA.FTZ R56, R99, UR7, -R42 ;  /* 0x0000000763387c23 */ /* 0x000fe2000801082a */
[----:B------:R-:W-:-:S02]  /*3b90*/  ISETP.LT.OR P4, PT, R6, 0x59, P4 ;  /* 0x000000590600780c */ /* 0x000fc40002781670 */
[----:B------:R-:W-:Y:S01]  /*3ba0*/  FSEL R37, R67, -INF , !P3 ;  /* 0xff80000043257808 */ /* 0x000fe20005800000 */
[----:B------:R1:W-:Y:S01]  /*3bb0*/  MUFU.EX2 R158, R41 ;  /* 0x00000029009e7308 */ /* 0x0003e20000000800 */
[----:B0-----:R-:W-:Y:S02]  /*3bc0*/  FMNMX.FTZ R40, R11, R38, !PT ;  /* 0x000000260b287209 */ /* 0x001fe40007810000 */
[----:B------:R-:W-:Y:S02]  /*3bd0*/  ISETP.LT.OR P5, PT, R6, 0x5a, P5 ;  /* 0x0000005a0600780c */ /* 0x000fe40002fa1670 */
[----:B------:R-:W-:-:S03]  /*3be0*/  FSEL R38, R70, -INF , !P4 ;  /* 0xff80000046267808 */ /* 0x000fc60006000000 */
[----:B------:R0:W-:Y:S01]  /*3bf0*/  MUFU.EX2 R47, R39 ;  /* 0x00000027002f7308 */ /* 0x0001e20000000800 */
[----:B-1----:R-:W-:Y:S01]  /*3c00*/  FMNMX.FTZ R41, R37, R40, !PT ;  /* 0x0000002825297209 */ /* 0x002fe20007810000 */
[----:B------:R-:W-:-:S03]  /*3c10*/  FFMA.FTZ R40, R87, UR7, -R42 ;  /* 0x0000000757287c23 */ /* 0x000fc6000801082a */
[----:B------:R-:W-:-:S03]  /*3c20*/  FMNMX.FTZ R6, R38, R41, !PT ;  /* 0x0000002926067209 */ /* 0x000fc60007810000 */
[----:B------:R1:W-:Y:S01]  /*3c30*/  MUFU.EX2 R53, R48 ;  /* 0x0000003000357308 */ /* 0x0003e20000000800 */
[----:B0-----:R-:W-:-:S04]  /*3c40*/  FSEL R39, R71, -INF , !P5 ;  /* 0xff80000047277808 */ /* 0x001fc80006800000 */
[----:B------:R-:W-:-:S03]  /*3c50*/  FMNMX.FTZ R6, R39, R6, !PT ;  /* 0x0000000627067209 */ /* 0x000fc60007810000 */
[----:B------:R0:W-:Y:S01]  /*3c60*/  MUFU.EX2 R45, R44 ;  /* 0x0000002c002d7308 */ /* 0x0001e20000000800 */
[--C-:B-1----:R-:W-:Y:S01]  /*3c70*/  FFMA.FTZ R48, R101, UR7, -R42.reuse ;  /* 0x0000000765307c23 */ /* 0x102fe2000801082a */
[----:B------:R-:W1:Y:S06]  /*3c80*/  SHFL.BFLY PT, R41, R6, 0x2, 0x1f ;  /* 0x0c401f0006297f89 */ /* 0x000e6c00000e0000 */
[----:B------:R-:W-:Y:S01]  /*3c90*/  MUFU.EX2 R59, R48 ;  /* 0x00000030003b7308 */ /* 0x000fe20000000800 */
[----:B0-----:R-:W-:-:S07]  /*3ca0*/  FFMA.FTZ R44, R83, UR7, -R42 ;  /* 0x00000007532c7c23 */ /* 0x001fce000801082a */
[----:B------:R-:W-:Y:S08]  /*3cb0*/  MUFU.EX2 R61, R58 ;  /* 0x0000003a003d7308 */ /* 0x000ff00000000800 */
[----:B------:R-:W-:Y:S01]  /*3cc0*/  MUFU.EX2 R63, R60 ;  /* 0x0000003c003f7308 */ /* 0x000fe20000000800 */
[----:B-1----:R-:W-:-:S05]  /*3cd0*/  FMNMX.FTZ R41, R6, R41, !PT ;  /* 0x0000002906297209 */ /* 0x002fca0007810000 */
[----:B------:R-:W0:Y:S02]  /*3ce0*/  SHFL.BFLY PT, R6, R41, 0x1, 0x1f ;  /* 0x0c201f0029067f89 */ /* 0x000e2400000e0000 */
[----:B------:R-:W-:Y:S08]  /*3cf0*/  MUFU.EX2 R44, R44 ;  /* 0x0000002c002c7308 */ /* 0x000ff00000000800 */
[----:B------:R1:W2:Y:S08]  /*3d00*/  MUFU.EX2 R51, R46 ;  /* 0x0000002e00337308 */ /* 0x0002b00000000800 */
[----:B------:R-:W3:Y:S01]  /*3d10*/  MUFU.EX2 R40, R40 ;  /* 0x0000002800287308 */ /* 0x000ee20000000800 */
[----:B-1----:R-:W-:Y:S01]  /*3d20*/  FFMA.FTZ R46, R93, UR7, -R42 ;  /* 0x000000075d2e7c23 */ /* 0x002fe2000801082a */
[----:B0-----:R-:W-:-:S06]  /*3d30*/  FMNMX.FTZ R6, R41, R6, !PT ;  /* 0x0000000629067209 */ /* 0x001fcc0007810000 */
[----:B------:R-:W-:Y:S01]  /*3d40*/  MUFU.EX2 R50, R50 ;  /* 0x0000003200327308 */ /* 0x000fe20000000800 */
[----:B------:R-:W-:Y:S01]  /*3d50*/  FFMA.FTZ R41, R107, UR7, -R42 ;  /* 0x000000076b297c23 */ /* 0x000fe2000801082a */
[----:B--2---:R-:W-:Y:S01]  /*3d60*/  F2FP.F16.F32.PACK_AB R160, R51, R44 ;  /* 0x0000002c33a0723e */ /* 0x004fe200000000ff */
[C---:B------:R-:W-:Y:S01]  /*3d70*/  FMUL.FTZ R48, R6.reuse, UR7 ;  /* 0x0000000706307c20 */ /* 0x040fe20008410000 */
[----:B------:R-:W-:-:S04]  /*3d80*/  FSETP.NEU.FTZ.AND P1, PT, R6, -INF , PT ;  /* 0xff8000000600780b */ /* 0x000fc80003f3d000 */
[----:B------:R0:W1:Y:S01]  /*3d90*/  MUFU.EX2 R55, R46 ;  /* 0x0000002e00377308 */ /* 0x0000620000000800 */
[----:B------:R-:W-:Y:S02]  /*3da0*/  FSEL R48, R48, RZ, P1 ;  /* 0x000000ff30307208 */ /* 0x000fe40000800000 */
[----:B---3--:R-:W-:-:S03]  /*3db0*/  F2FP.F16.F32.PACK_AB R162, R53, R40 ;  /* 0x0000002835a2723e */ /* 0x008fc600000000ff */
        /* <DEDUP_REMOVED lines=17> */
[----:B0-----:R-:W-:Y:S01]  /*3ed0*/  FFMA.FTZ R46, R103, UR7, -R42 ;  /* 0x00000007672e7c23 */ /* 0x001fe2000801082a */
        /* <DEDUP_REMOVED lines=8> */
[----:B------:R-:W-:Y:S01]  /*3f60*/  FFMA.FTZ R39, R39, UR7, -R48 ;  /* 0x0000000727277c23 */ /* 0x000fe20008010830 */
[----:B-1----:R-:W-:-:S03]  /*3f70*/  F2FP.F16.F32.PACK_AB R164, R55, R50 ;  /* 0x0000003237a4723e */ /* 0x002fc600000000ff */
[----:B------:R-:W1:Y:S01]  /*3f80*/  MUFU.EX2 R13, R13 ;  /* 0x0000000d000d7308 */ /* 0x000e620000000800 */
[----:B0-----:R-:W-:Y:S01]  /*3f90*/  FADD.FTZ R15, R152, R43 ;  /* 0x0000002b980f7221 */ /* 0x001fe20000010000 */
[----:B------:R-:W-:Y:S02]  /*3fa0*/  F2FP.F16.F32.PACK_AB R152, R43, R152 ;  /* 0x000000982b98723e */ /* 0x000fe400000000ff */
[----:B--2---:R-:W-:Y:S01]  /*3fb0*/  F2FP.F16.F32.PACK_AB R153, R14, R3 ;  /* 0x000000030e99723e */ /* 0x004fe200000000ff */
[----:B------:R-:W-:Y:S01]  /*3fc0*/  FADD.FTZ R60, R154, R15 ;  /* 0x0000000f9a3c7221 */ /* 0x000fe20000010000 */
[C---:B------:R-:W-:Y:S02]  /*3fd0*/  F2FP.F16.F32.PACK_AB R154, R45.reuse, R154 ;  /* 0x0000009a2d9a723e */ /* 0x040fe400000000ff */
[----:B------:R-:W0:Y:S01]  /*3fe0*/  MUFU.EX2 R20, R20 ;  /* 0x0000001400147308 */ /* 0x000e220000000800 */
[----:B------:R-:W-:Y:S01]  /*3ff0*/  FADD.FTZ R15, R45, R60 ;  /* 0x0000003c2d0f7221 */ /* 0x000fe20000010000 */
[----:B------:R-:W-:-:S03]  /*4000*/  FADD.FTZ R60, R3, R14 ;  /* 0x0000000e033c7221 */ /* 0x000fc60000010000 */
[----:B------:R-:W-:Y:S01]  /*4010*/  FADD.FTZ R62, R156, R15 ;  /* 0x0000000f9c3e7221 */ /* 0x000fe20000010000 */
[C---:B------:R-:W-:Y:S02]  /*4020*/  F2FP.F16.F32.PACK_AB R156, R47.reuse, R156 ;  /* 0x0000009c2f9c723e */ /* 0x040fe400000000ff */
[----:B------:R-:W2:Y:S01]  /*4030*/  MUFU.EX2 R21, R21 ;  /* 0x0000001500157308 */ /* 0x000ea20000000800 */
[----:B------:R-:W-:Y:S01]  /*4040*/  FADD.FTZ R65, R47, R62 ;  /* 0x0000003e2f417221 */ /* 0x000fe20000010000 */
[----:B-1----:R-:W-:Y:S01]  /*4050*/  FADD.FTZ R15, R13, R60 ;  /* 0x0000003c0d0f7221 */ /* 0x002fe20000010000 */
[----:B------:R-:W-:Y:S02]  /*4060*/  F2FP.F16.F32.PACK_AB R155, R58, R13 ;  /* 0x0000000d3a9b723e */ /* 0x000fe400000000ff */
[----:B------:R-:W-:Y:S01]  /*4070*/  FADD.FTZ R60, R158, R65 ;  /* 0x000000419e3c7221 */ /* 0x000fe20000010000 */
[----:B------:R-:W-:Y:S01]  /*4080*/  FADD.FTZ R15, R58, R15 ;  /* 0x0000000f3a0f7221 */ /* 0x000fe20000010000 */
[C---:B------:R-:W-:Y:S01]  /*4090*/  F2FP.F16.F32.PACK_AB R158, R49.reuse, R158 ;  /* 0x0000009e319e723e */ /* 0x040fe200000000ff */
[----:B------:R-:W1:Y:S01]  /*40a0*/  MUFU.EX2 R24, R24 ;  /* 0x0000001800187308 */ /* 0x000e620000000800 */
[----:B------:R-:W-:Y:S01]  /*40b0*/  FADD.FTZ R65, R49, R60 ;  /* 0x0000003c31417221 */ /* 0x000fe20000010000 */
[----:B0-----:R-:W-:-:S03]  /*40c0*/  FADD.FTZ R60, R20, R15 ;  /* 0x0000000f143c7221 */ /* 0x001fc60000010000 */
[----:B------:R-:W-:-:S03]  /*40d0*/  FADD.FTZ R62, R44, R65 ;  /* 0x000000412c3e7221 */ /* 0x000fc60000010000 */
[----:B------:R-:W0:Y:S01]  /*40e0*/  MUFU.EX2 R25, R25 ;  /* 0x0000001900197308 */ /* 0x000e220000000800 */
[----:B--2---:R-:W-:Y:S01]  /*40f0*/  FADD.FTZ R15, R21, R60 ;  /* 0x0000003c150f7221 */ /* 0x004fe20000010000 */
[----:B------:R-:W-:Y:S01]  /*4100*/  FADD.FTZ R65, R51, R62 ;  /* 0x0000003e33417221 */ /* 0x000fe20000010000 */
[----:B------:R-:W-:-:S03]  /*4110*/  F2FP.F16.F32.PACK_AB R157, R21, R20 ;  /* 0x00000014159d723e */ /* 0x000fc600000000ff */
[----:B------:R-:W-:Y:S02]  /*4120*/  FADD.FTZ R62, R40, R65 ;  /* 0x00000041283e7221 */ /* 0x000fe40000010000 */
[----:B------:R-:W2:Y:S01]  /*4130*/  MUFU.EX2 R26, R26 ;  /* 0x0000001a001a7308 */ /* 0x000ea20000000800 */
[----:B-1----:R-:W-:Y:S01]  /*4140*/  FADD.FTZ R60, R24, R15 ;  /* 0x0000000f183c7221 */ /* 0x002fe20000010000 */
[----:B------:R-:W-:-:S04]  /*4150*/  FADD.FTZ R65, R53, R62 ;  /* 0x0000003e35417221 */ /* 0x000fc80000010000 */
[----:B------:R-:W-:Y:S02]  /*4160*/  FADD.FTZ R62, R50, R65 ;  /* 0x00000041323e7221 */ /* 0x000fe40000010000 */
[----:B------:R-:W1:Y:S01]  /*4170*/  MUFU.EX2 R27, R27 ;  /* 0x0000001b001b7308 */ /* 0x000e620000000800 */
[----:B0-----:R-:W-:Y:S01]  /*4180*/  FADD.FTZ R15, R25, R60 ;  /* 0x0000003c190f7221 */ /* 0x001fe20000010000 */
[----:B------:R-:W-:Y:S01]  /*4190*/  FADD.FTZ R65, R55, R62 ;  /* 0x0000003e37417221 */ /* 0x000fe20000010000 */
[----:B------:R-:W-:-:S05]  /*41a0*/  F2FP.F16.F32.PACK_AB R159, R25, R24 ;  /* 0x00000018199f723e */ /* 0x000fca00000000ff */
[----:B------:R-:W0:Y:S01]  /*41b0*/  MUFU.EX2 R28, R28 ;  /* 0x0000001c001c7308 */ /* 0x000e220000000800 */
[----:B--2---:R-:W-:-:S07]  /*41c0*/  FADD.FTZ R60, R26, R15 ;  /* 0x0000000f1a3c7221 */ /* 0x004fce0000010000 */
[----:B------:R-:W2:Y:S01]  /*41d0*/  MUFU.EX2 R52, R52 ;  /* 0x0000003400347308 */ /* 0x000ea20000000800 */
[C---:B-1----:R-:W-:Y:S01]  /*41e0*/  FADD.FTZ R15, R27.reuse, R60 ;  /* 0x0000003c1b0f7221 */ /* 0x042fe20000010000 */
[----:B------:R-:W-:-:S06]  /*41f0*/  F2FP.F16.F32.PACK_AB R161, R27, R26 ;  /* 0x0000001a1ba1723e */ /* 0x000fcc00000000ff */
[----:B------:R-:W1:Y:S01]  /*4200*/  MUFU.EX2 R29, R29 ;  /* 0x0000001d001d7308 */ /* 0x000e620000000800 */
[----:B0-----:R-:W-:Y:S01]  /*4210*/  FADD.FTZ R60, R28, R15 ;  /* 0x0000000f1c3c7221 */ /* 0x001fe20000010000 */
[----:B------:R-:W-:-:S06]  /*4220*/  FFMA.FTZ R15, R38, UR7, -R48 ;  /* 0x00000007260f7c23 */ /* 0x000fcc0008010830 */
[----:B------:R0:W3:Y:S01]  /*4230*/  MUFU.EX2 R57, R54 ;  /* 0x0000003600397308 */ /* 0x0000e20000000800 */
[----:B--2---:R-:W-:-:S07]  /*4240*/  FADD.FTZ R62, R52, R65 ;  /* 0x00000041343e7221 */ /* 0x004fce0000010000 */
[----:B------:R-:W2:Y:S01]  /*4250*/  MUFU.EX2 R30, R30 ;  /* 0x0000001e001e7308 */ /* 0x000ea20000000800 */
[----:B0-----:R-:W-:Y:S01]  /*4260*/  FFMA.FTZ R54, R105, UR7, -R42 ;  /* 0x0000000769367c23 */ /* 0x001fe2000801082a */
[----:B-1----:R-:W-:Y:S01]  /*4270*/  FADD.FTZ R65, R29, R60 ;  /* 0x0000003c1d417221 */ /* 0x002fe20000010000 */
[----:B------:R-:W-:Y:S01]  /*4280*/  FFMA.FTZ R42, R69, UR7, -R42 ;  /* 0x00000007452a7c23 */ /* 0x000fe2000801082a */
[----:B------:R-:W-:-:S04]  /*4290*/  F2FP.F16.F32.PACK_AB R163, R29, R28 ;  /* 0x0000001c1da3723e */ /* 0x000fc800000000ff */
[----:B------:R-:W0:Y:S01]  /*42a0*/  MUFU.EX2 R56, R56 ;  /* 0x0000003800387308 */ /* 0x000e220000000800 */
[C---:B---3--:R-:W-:Y:S01]  /*42b0*/  FADD.FTZ R67, R57.reuse, R62 ;  /* 0x0000003e39437221 */ /* 0x048fe20000010000 */
[----:B------:R-:W-:-:S06]  /*42c0*/  F2FP.F16.F32.PACK_AB R166, R57, R52 ;  /* 0x0000003439a6723e */ /* 0x000fcc00000000ff */
[----:B------:R-:W1:Y:S01]  /*42d0*/  MUFU.EX2 R31, R31 ;  /* 0x0000001f001f7308 */ /* 0x000e620000000800 */
[----:B--2---:R-:W-:-:S07]  /*42e0*/  FADD.FTZ R38, R30, R65 ;  /* 0x000000411e267221 */ /* 0x004fce0000010000 */
[----:B------:R-:W-:Y:S01]  /*42f0*/  MUFU.EX2 R32, R32 ;  /* 0x0000002000207308 */ /* 0x000fe20000000800 */
[----:B0-----:R-:W-:Y:S01]  /*4300*/  FADD.FTZ R48, R56, R67 ;  /* 0x0000004338307221 */ /* 0x001fe20000010000 */
[----:B------:R-:W-:-:S03]  /*4310*/  F2FP.F16.F32.PACK_AB R168, R59, R56 ;  /* 0x000000383ba8723e */ /* 0x000fc600000000ff */
[----:B------:R-:W-:-:S03]  /*4320*/  FADD.FTZ R45, R59, R48 ;  /* 0x000000303b2d7221 */ /* 0x000fc60000010000 */
[----:B------:R-:W0:Y:S01]  /*4330*/  MUFU.EX2 R46, R46 ;  /* 0x0000002e002e7308 */ /* 0x000e220000000800 */
[C---:B-1----:R-:W-:Y:S01]  /*4340*/  FADD.FTZ R43, R31.reuse, R38 ;  /* 0x000000261f2b7221 */ /* 0x042fe20000010000 */
[----:B------:R-:W-:-:S06]  /*4350*/  F2FP.F16.F32.PACK_AB R165, R31, R30 ;  /* 0x0000001e1fa5723e */ /* 0x000fcc00000000ff */
[----:B------:R-:W1:Y:S08]  /*4360*/  MUFU.EX2 R33, R33 ;  /* 0x0000002100217308 */ /* 0x000e700000000800 */
[----:B------:R-:W-:Y:S01]  /*4370*/  MUFU.EX2 R34, R34 ;  /* 0x0000002200227308 */ /* 0x000fe20000000800 */
[----:B0-----:R-:W-:Y:S01]  /*4380*/  FADD.FTZ R48, R46, R45 ;  /* 0x0000002d2e307221 */ /* 0x001fe20000010000 */
[----:B------:R-:W-:-:S03]  /*4390*/  F2FP.F16.F32.PACK_AB R170, R61, R46 ;  /* 0x0000002e3daa723e */ /* 0x000fc600000000ff */
[----:B------:R-:W-:-:S03]  /*43a0*/  FADD.FTZ R45, R61, R48 ;  /* 0x000000303d2d7221 */ /* 0x000fc60000010000 */
[----:B------:R-:W0:Y:S01]  /*43b0*/  MUFU.EX2 R54, R54 ;  /* 0x0000003600367308 */ /* 0x000e220000000800 */
[----:B-1----:R-:W-:-:S07]  /*43c0*/  F2FP.F16.F32.PACK_AB R167, R33, R32 ;  /* 0x0000002021a7723e */ /* 0x002fce00000000ff */
[----:B------:R-:W1:Y:S08]  /*43d0*/  MUFU.EX2 R35, R35 ;  /* 0x0000002300237308 */ /* 0x000e700000000800 */
[----:B------:R-:W2:Y:S01]  /*43e0*/  MUFU.EX2 R36, R36 ;  /* 0x0000002400247308 */ /* 0x000ea20000000800 */
[----:B0-----:R-:W-:Y:S01]  /*43f0*/  FADD.FTZ R40, R54, R45 ;  /* 0x0000002d36287221 */ /* 0x001fe20000010000 */
[----:B------:R-:W-:-:S03]  /*4400*/  F2FP.F16.F32.PACK_AB R172, R63, R54 ;  /* 0x000000363fac723e */ /* 0x000fc600000000ff */
[----:B------:R-:W-:-:S03]  /*4410*/  FADD.FTZ R40, R63, R40 ;  /* 0x000000283f287221 */ /* 0x000fc60000010000 */
[----:B------:R0:W3:Y:S01]  /*4420*/  MUFU.EX2 R171, R4 ;  /* 0x0000000400ab7308 */ /* 0x0000e20000000800 */
[----:B-1----:R-:W-:-:S07]  /*4430*/  F2FP.F16.F32.PACK_AB R169, R35, R34 ;  /* 0x0000002223a9723e */ /* 0x002fce00000000ff */
[----:B------:R-:W1:Y:S01]  /*4440*/  MUFU.EX2 R41, R41 ;  /* 0x0000002900297308 */ /* 0x000e620000000800 */
[----:B0-----:R-:W-:-:S04]  /*4450*/  FADD.FTZ R4, R32, R43 ;  /* 0x0000002b20047221 */ /* 0x001fc80000010000 */
[----:B------:R-:W-:-:S03]  /*4460*/  FADD.FTZ R43, R33, R4 ;  /* 0x00000004212b7221 */ /* 0x000fc60000010000 */
[----:B------:R-:W0:Y:S01]  /*4470*/  MUFU.EX2 R11, R11 ;  /* 0x0000000b000b7308 */ /* 0x000e220000000800 */
[----:B------:R-:W-:-:S04]  /*4480*/  FADD.FTZ R4, R34, R43 ;  /* 0x0000002b22047221 */ /* 0x000fc80000010000 */
[----:B------:R-:W-:-:S03]  /*4490*/  FADD.FTZ R43, R35, R4 ;  /* 0x00000004232b7221 */ /* 0x000fc60000010000 */
[----:B------:R1:W4:Y:S01]  /*44a0*/  MUFU.EX2 R38, R37 ;  /* 0x0000002500267308 */ /* 0x0003220000000800 */
[----:B--2---:R-:W-:-:S04]  /*44b0*/  FADD.FTZ R4, R36, R43 ;  /* 0x0000002b24047221 */ /* 0x004fc80000010000 */
[C---:B---3--:R-:W-:Y:S01]  /*44c0*/  FADD.FTZ R44, R171.reuse, R4 ;  /* 0x00000004ab2c7221 */ /* 0x048fe20000010000 */
[----:B------:R-:W-:Y:S02]  /*44d0*/  F2FP.F16.F32.PACK_AB R171, R171, R36 ;  /* 0x00000024abab723e */ /* 0x000fe400000000ff */
[----:B------:R-:W2:Y:S01]  /*44e0*/  MUFU.EX2 R15, R15 ;  /* 0x0000000f000f7308 */ /* 0x000ea20000000800 */
[----:B-1----:R-:W-:Y:S01]  /*44f0*/  FADD.FTZ R37, R41, R40 ;  /* 0x0000002829257221 */ /* 0x002fe20000010000 */
[----:B0-----:R-:W-:-:S06]  /*4500*/  FADD.FTZ R3, R11, R44 ;  /* 0x0000002c0b037221 */ /* 0x001fcc0000010000 */
[----:B------:R-:W0:Y:S01]  /*4510*/  MUFU.EX2 R42, R42 ;  /* 0x0000002a002a7308 */ /* 0x000e220000000800 */
[C---:B----4-:R-:W-:Y:S01]  /*4520*/  FADD.FTZ R14, R38.reuse, R3 ;  /* 0x00000003260e7221 */ /* 0x050fe20000010000 */
[----:B------:R-:W-:-:S06]  /*4530*/  F2FP.F16.F32.PACK_AB R173, R38, R11 ;  /* 0x0000000b26ad723e */ /* 0x000fcc00000000ff */
[----:B------:R-:W1:Y:S01]  /*4540*/  MUFU.EX2 R40, R39 ;  /* 0x0000002700287308 */ /* 0x000e620000000800 */
[----:B--2---:R-:W-:Y:S01]  /*4550*/  FADD.FTZ R3, R15, R14 ;  /* 0x0000000e0f037221 */ /* 0x004fe20000010000 */
[C---:B0-----:R-:W-:Y:S01]  /*4560*/  FADD.FTZ R4, R42.reuse, R37 ;  /* 0x000000252a047221 */ /* 0x041fe20000010000 */
[----:B------:R-:W-:Y:S02]  /*4570*/  F2FP.F16.F32.PACK_AB R174, R42, R41 ;  /* 0x000000292aae723e */ /* 0x000fe400000000ff */
[C---:B-1----:R-:W-:Y:S01]  /*4580*/  FADD.FTZ R3, R40.reuse, R3 ;  /* 0x0000000328037221 */ /* 0x042fe20000010000 */
[----:B------:R-:W-:Y:S01]  /*4590*/  F2FP.F16.F32.PACK_AB R175, R40, R15 ;  /* 0x0000000f28af723e */ /* 0x000fe200000000ff */
[----:B------:R-:W-:Y:S06]  /*45a0*/  @!P0 BRA `(.L_x_8976) ;  /* 0x0000000000048947 */ /* 0x000fec0003800000 */
[----:B------:R-:W-:Y:S01]  /*45b0*/  BPT.TRAP 0x1 ;  /* 0x000000040000795c */ /* 0x000fe20000300000 */
.L_x_8976:
[----:B------:R0:W1:Y:S01]  /*45c0*/  SYNCS.PHASECHK.TRANS64.TRYWAIT P1, [R5+URZ+0x22850], R12 ;  /* 0x0228500c050075a7 */ /* 0x000062000802017f */
[----:B------:R-:W-:Y:S05]  /*45d0*/  @!P0 BRA `(.L_x_8977) ;  /* 0x0000000000048947 */ /* 0x000fea0003800000 */
[----:B------:R-:W-:Y:S01]  /*45e0*/  BPT.TRAP 0x1 ;  /* 0x000000040000795c */ /* 0x000fe20000300000 */
.L_x_8977:
[----:B-1----:R-:W-:Y:S05]  /*45f0*/  @P1 BRA `(.L_x_8978) ;  /* 0x0000000000081947 */ /* 0x002fea0003800000 */
[----:B------:R-:W1:Y:S02]  /*4600*/  SYNCS.PHASECHK.TRANS64.TRYWAIT P1, [R5+URZ+0x22850], R12 ;  /* 0x0228500c050075a7 */ /* 0x000e64000802017f */
[----:B-1----:R-:W-:Y:S05]  /*4610*/  @!P1 BRA `(.L_x_8979) ;  /* 0x0000011800a49947 */ /* 0x002fea0003800000 */
.L_x_8978:
[----:B------:R-:W-:Y:S01]  /*4620*/  R2UR UR5, R9 ;  /* 0x00000000090572ca */ /* 0x000fe200000e0000 */
[----:B------:R2:W-:Y:S01]  /*4630*/  BAR.SYNC.DEFER_BLOCKING R10, 0x100 ;  /* 0x0004000a0000751d */ /* 0x0005e20000010000 */
[----:B------:R-:W-:-:S05]  /*4640*/  IMAD.IADD R9, R17, 0x1, -R18 ;  /* 0x0000000111097824 */ /* 0x000fca00078e0a12 */
[----:B------:R-:W-:Y:S01]  /*4650*/  UMOV UR11, 0x40000040 ;  /* 0x40000040000b7882 */ /* 0x000fe20000000000 */
[----:B------:R-:W3:Y:S05]  /*4660*/  S2R R11, SR_TID.X ;  /* 0x00000000000b7919 */ /* 0x000eea0000002100 */
        /* <DEDUP_REMOVED lines=10> */
[----:B---3--:R-:W-:Y:S01]  /*4710*/  LOP3.LUT P1, RZ, R11, 0x7f, RZ, 0xc0, !PT ;  /* 0x0000007f0bff7812 */ /* 0x008fe2000782c0ff */
[----:B------:R-:W-:-:S12]  /*4720*/  IMAD R11, R201, 0x80, R9 ;  /* 0x00000080c90b7824 */ /* 0x000fd800078e0209 */
[----:B01----:R-:W-:-:S05]  /*4730*/  @!P1 VIADD R5, R5, 0x22860 ;  /* 0x0002286005059836 */ /* 0x003fca0000000000 */
        /* <DEDUP_REMOVED lines=33> */
[----:B0-----:R-:W-:-:S12]  /*4950*/  VIADD R5, R176, 0xfffffffe ;  /* 0xfffffffeb0057836 */ /* 0x001fd80000000000 */
[----:B--2---:R-:W-:Y:S05]  /*4960*/  @P1 BRA `(.L_x_8980) ;  /* 0x0000000000481947 */ /* 0x004fea0003800000 */
        /* <DEDUP_REMOVED lines=11> */
.L_x_8981:
[----:B------:R-:W-:-:S11]  /*4a20*/  UISETP.NE.AND UP1, UPT, UR15, 0x1, UPT ;  /* 0x000000010f00788c */ /* 0x000fd6000bf25270 */
[----:B------:R-:W-:Y:S02]  /*4a30*/  @UP1 ULDC.64 UR22, c[0x0][0x9e8] ;  /* 0x00027a0000161ab9 */ /* 0x000fe40000000a00 */
[----:B------:R-:W-:-:S04]  /*4a40*/  UIMAD.WIDE.U32 UR10, UR18, UR22, URZ ;  /* 0x00000016120a72a5 */ /* 0x000fc8000f8e003f */
[----:B------:R-:W-:-:S12]  /*4a50*/  @UP1 USHF.R.U32.HI UR18, URZ, UR23, UR11 ;  /* 0x000000173f121299 */ /* 0x000fd8000801160b */
.L_x_8982:
[----:B------:R-:W-:-:S04]  /*4a60*/  UIMAD UR15, UR18, UR15, UR15 ;  /* 0x0000000f120f72a4 */ /* 0x000fc8000f8e020f */
[----:B------:R-:W-:-:S04]  /*4a70*/  UISETP.LT.AND UP1, UPT, UR14, UR15, UPT ;  /* 0x0000000f0e00728c */ /* 0x000fc8000bf21270 */
[----:B------:R-:W-:-:S12]  /*4a80*/  USEL UR14, UR14, UR15, UP1 ;  /* 0x0000000f0e0e7287 */ /* 0x000fd80008800000 */
.L_x_8980:
        /* <DEDUP_REMOVED lines=11> */
[----:B------:R-:W-:Y:S01]  /*4b40*/  VIADD R13, R15, 0x8 ;  /* 0x000000080f0d7836 */ /* 0x000fe20000000000 */
[----:B------:R-:W-:-:S04]  /*4b50*/  ULDC UR27, c[0x0][0x9e0] ;  /* 0x00027800001b7ab9 */ /* 0x000fc80000000800 */
[----:B------:R-:W-:-:S07]  /*4b60*/  LOP3.LUT R11, RZ, R13, RZ, 0x33, !PT ;  /* 0x0000000dff0b7212 */ /* 0x000fce00078e33ff */
.L_x_9000:
[----:B------:R-:W-:-:S04]  /*4b70*/  UIADD3 UR37, UR37, 0x1, URZ ;  /* 0x0000000125257890 */ /* 0x000fc8000fffe03f */
[----:B------:R-:W-:-:S04]  /*4b80*/  UISETP.NE.AND UP1, UPT, UR37, 0x2, UPT ;  /* 0x000000022500788c */ /* 0x000fc8000bf25270 */
[----:B------:R-:W-:Y:S02]  /*4b90*/  USEL UR10, URZ, 0x1, UP1 ;  /* 0x000000013f0a7887 */ /* 0x000fe40008800000 */
[----:B------:R-:W-:Y:S02]  /*4ba0*/  USEL UR37, UR37, URZ, UP1 ;  /* 0x0000003f25257287 */ /* 0x000fe40008800000 */
[----:B------:R-:W-:Y:S01]  /*4bb0*/  ULOP3.LUT UR40, UR40, UR10, URZ, 0x3c, !UPT ;  /* 0x0000000a28287292 */ /* 0x000fe2000f8e3c3f */
[----:B0-----:R-:W-:Y:S11]  /*4bc0*/  @!P0 BRA `(.L_x_8984) ;  /* 0x0000000000048947 */ /* 0x001ff60003800000 */
[----:B------:R-:W-:Y:S01]  /*4bd0*/  BPT.TRAP 0x1 ;  /* 0x000000040000795c */ /* 0x000fe20000300000 */
.L_x_8984:
        /* <DEDUP_REMOVED lines=9> */
.L_x_8985:
[----:B-1----:R-:W-:Y:S05]  /*4c70*/  @P1 BRA `(.L_x_8986) ;  /* 0x0000000000081947 */ /* 0x002fea0003800000 */
[----:B------:R-:W1:Y:S02]  /*4c80*/  SYNCS.PHASECHK.TRANS64.TRYWAIT P1, [UR28+0x22830], R10 ;  /* 0x0228300aff0075a7 */ /* 0x000e64000802015c */
[----:B-1----:R-:W-:Y:S05]  /*4c90*/  @!P1 BRA `(.L_x_8987) ;  /* 0x0000011400189947 */ /* 0x002fea0003800000 */
.L_x_8986:
[----:B------:R-:W-:Y:S01]  /*4ca0*/  UIMAD UR22, UR37, 0x300, UR4 ;  /* 0x00000300251678a4 */ /* 0x000fe2000f8e0204 */
[----:B------:R-:W-:Y:S01]  /*4cb0*/  WARPGROUP.ARRIVE ;  /* 0x00000000000079c5 */ /* 0x000fe20000000000 */
[----:B------:R-:W-:Y:S01]  /*4cc0*/  UMOV UR23, 0x40000040 ;  /* 0x4000004000177882 */ /* 0x000fe20000000000 */
[----:B------:R-:W-:Y:S01]  /*4cd0*/  UMOV UR11, 0x40000040 ;  /* 0x40000040000b7882 */ /* 0x000fe20000000000 */
[----:B------:R-:W-:-:S03]  /*4ce0*/  UIADD3 UR10, UR22, 0x2, URZ ;  /* 0x00000002160a7890 */ /* 0x000fc6000fffe03f */
[----:B------:R-:W2:Y:S01]  /*4cf0*/  S2R R8, SR_TID.X ;  /* 0x0000000000087919 */ /* 0x000ea20000002100 */
[----:B------:R-:W-:Y:S01]  /*4d00*/  UIADD3 UR14, UR22, 0x4, URZ ;  /* 0x00000004160e7890 */ /* 0x000fe2000fffe03f */
[----:B-1----:R-:W-:Y:S01]  /*4d10*/  IMAD R21, R5, -0x60, R17 ;  /* 0xffffffa005157824 */ /* 0x002fe200078e0211 */
[----:B------:R-:W-:Y:S01]  /*4d20*/  UMOV UR15, 0x40000040 ;  /* 0x40000040000f7882 */ /* 0x000fe20000000000 */
[----:B------:R-:W-:Y:S01]  /*4d30*/  HGMMA.64x96x16.F32 R152, gdesc[UR20], RZ, !UPT, gsb0 ;  /* 0x01600000149879f0 */ /* 0x000fe2000c0008ff */
[----:B------:R-:W-:Y:S01]  /*4d40*/  UIADD3 UR18, UR22, 0x6, URZ ;  /* 0x0000000616127890 */ /* 0x000fe2000fffe03f */
[----:B------:R-:W-:Y:S01]  /*4d50*/  UMOV UR19, 0x40000040 ;  /* 0x4000004000137882 */ /* 0x000fe20000000000 */
[----:B------:R-:W-:-:S05]  /*4d60*/  IADD3 R21, -R18, 0x1, R21 ;  /* 0x0000000112157810 */ /* 0x000fca0007ffe115 */
[----:B------:R-:W-:Y:S01]  /*4d70*/  IMAD.IADD R21, R21, 0x1, -R16 ;  /* 0x0000000115157824 */ /* 0x000fe200078e0a10 */
[----:B--2---:R-:W-:Y:S02]  /*4d80*/  LOP3.LUT P1, RZ, R8, 0x7f, RZ, 0xc0, !PT ;  /* 0x0000007f08ff7812 */ /* 0x004fe4000782c0ff */
[----:B------:R-:W-:-:S04]  /*4d90*/  SHF.R.U32.HI R8, RZ, 0x7, R8 ;  /* 0x00000007ff087819 */ /* 0x000fc80000011608 */
        /* <DEDUP_REMOVED lines=12> */
[----:B------:R-:W-:Y:S02]  /*4e60*/  IMAD.U32 R177, RZ, RZ, UR28 ;  /* 0x0000001cffb17e24 */ /* 0x000fe4000f8e00ff */
        /* <DEDUP_REMOVED lines=52> */
[----:B------:R-:W2:Y:S01]  /*51b0*/  MUFU.TANH R152, R152 ;  /* 0x0000009800987308 */ /* 0x000ea20000002400 */
[----:B------:R-:W-:-:S02]  /*51c0*/  VIADD R195, R21, UR27 ;  /* 0x0000001b15c37c36 */ /* 0x000fc40008000000 */
        /* <DEDUP_REMOVED lines=54> */
[----:B------:R-:W-:Y:S02]  /*5530*/  IMAD.U32 R212, RZ, RZ, UR25 ;  /* 0x00000019ffd47e24 */ /* 0x000fe4000f8e00ff */
[----:B------:R-:W-:-:S03]  /*5540*/  IMAD.IADD R197, R0, 0x1, R9 ;  /* 0x0000000100c57824 */ /* 0x000fc600078e0209 */
[----:B------:R-:W-:Y:S02]  /*5550*/  ISETP.NE.AND P1, PT, R212, 0x1, PT ;  /* 0x00000001d400780c */ /* 0x000fe40003f25270 */
[----:B------:R-:W-:-:S11]  /*5560*/  LOP3.LUT R197, RZ, R197, RZ, 0x33, !PT ;  /* 0x000000c5ffc57212 */ /* 0x000fd600078e33ff */
[----:B------:R-:W1:Y:S02]  /*5570*/  @P1 LDC.64 R20, c[0x0][0x9e8] ;  /* 0x00027a00ff141b82 */ /* 0x000e640000000a00 */
[----:B-1----:R-:W-:-:S05]  /*5580*/  @P1 IMAD.HI.U32 R20, R197, R20, RZ ;  /* 0x00000014c5141227 */ /* 0x002fca00078e00ff */
[----:B------:R-:W-:-:S04]  /*5590*/  @P1 SHF.R.U32.HI R197, RZ, R21, R20 ;  /* 0x00000015ffc51219 */ /* 0x000fc80000011614 */
[----:B------:R-:W-:Y:S01]  /*55a0*/  LOP3.LUT R20, RZ, R197, RZ, 0x33, !PT ;  /* 0x000000c5ff147212 */ /* 0x000fe200078e33ff */
[----:B------:R-:W-:Y:S06]  /*55b0*/  BRA `(.L_x_8991) ;  /* 0x0000000000187947 */ /* 0x000fec0003800000 */
.L_x_8990:
[----:B------:R-:W-:-:S05]  /*55c0*/  IMAD.U32 R212, RZ, RZ, UR25 ;  /* 0x00000019ffd47e24 */ /* 0x000fca000f8e00ff */
[----:B------:R-:W-:-:S13]  /*55d0*/  ISETP.NE.AND P1, PT, R212, 0x1, PT ;  /* 0x00000001d400780c */ /* 0x000fda0003f25270 */
[----:B------:R-:W1:Y:S02]  /*55e0*/  @P1 LDC.64 R20, c[0x0][0x9e8] ;  /* 0x00027a00ff141b82 */ /* 0x000e640000000a00 */
[----:B-1----:R-:W-:-:S04]  /*55f0*/  @P1 IMAD.HI.U32 R194, R15, R20, RZ ;  /* 0x000000140fc21227 */ /* 0x002fc800078e00ff */
[----:B------:R-:W-:Y:S01]  /*5600*/  IMAD.MOV.U32 R20, RZ, RZ, R15 ;  /* 0x000000ffff147224 */ /* 0x000fe200078e000f */
[----:B------:R-:W-:-:S07]  /*5610*/  @P1 SHF.R.U32.HI R20, RZ, R21, R194 ;  /* 0x00000015ff141219 */ /* 0x000fce00000116c2 */
.L_x_8991:
[----:B------:R-:W-:Y:S05]  /*5620*/  BSYNC B0 ;  /* 0x0000000000007941 */ /* 0x000fea0003800000 */
.L_x_8989:
[----:B------:R-:W-:-:S04]  /*5630*/  IMAD R21, R5, -0x60, -R16 ;  /* 0xffffffa005157824 */ /* 0x000fc800078e0a10 */
[----:B------:R-:W-:-:S05]  /*5640*/  IMAD R21, R20, R212, R21 ;  /* 0x000000d414157224 */ /* 0x000fca00078e0215 */
[----:B------:R-:W-:Y:S02]  /*5650*/  VIADDMNMX R198, R21, R212, R198, PT ;  /* 0x000000d415c67246 */ /* 0x000fe400038001c6 */
[----:B------:R-:W-:-:S07]  /*5660*/  VIMNMX R196, R196, R21, !PT ;  /* 0x00000015c4c47248 */ /* 0x000fce0007fe0100 */
.L_x_8988:
[----:B------:R-:W-:Y:S01]  /*5670*/  IMAD R197, R5, -0x60, RZ ;  /* 0xffffffa005c57824 */ /* 0x000fe200078e02ff */
[----:B------:R-:W-:Y:S02]  /*5680*/  LOP3.LUT R2, R2, 0xfffbffff, RZ, 0xc0, !PT ;  /* 0xfffbffff02027812 */ /* 0x000fe400078ec0ff */
[----:B------:R-:W-:Y:S02]  /*5690*/  IADD3 R195, R195, 0x8, R0 ;  /* 0x00000008c3c37810 */ /* 0x000fe40007ffe000 */
        /* <DEDUP_REMOVED lines=17> */
[----:B0-----:R-:W-:Y:S02]  /*57b0*/  FSEL R156, R156, -INF , !P2 ;  /* 0xff8000009c9c7808 */ /* 0x001fe40005000000 */
        /* <DEDUP_REMOVED lines=106> */
[----:B------:R-:W-:Y:S02]  /*5e60*/  ISETP.GE.AND P5, PT, R197, 0x59, PT ;  /* 0x00000059c500780c */ /* 0x000fe40003fa6270 */
[----:B------:R-:W-:Y:S02]  /*5e70*/  IADD3 R191, R199, 0x8, R0 ;  /* 0x00000008c7bf7810 */ /* 0x000fe40007ffe000 */
[----:B------:R-:W-:-:S04]  /*5e80*/  ISETP.GT.AND P6, PT, R196, 0x58, !P5 ;  /* 0x00000058c400780c */ /* 0x000fc80006fc4270 */
[----:B------:R-:W-:-:S04]  /*5e90*/  ISETP.LT.OR P6, PT, R198, 0x59, P6 ;  /* 0x00000059c600780c */ /* 0x000fc800037c1670 */
[----:B------:R-:W-:Y:S02]  /*5ea0*/  FSEL R192, R192, -INF , !P6 ;  /* 0xff800000c0c07808 */ /* 0x000fe40007000000 */
[----:B------:R-:W-:-:S13]  /*5eb0*/  ISETP.GE.AND P6, PT, R197, 0x5a, PT ;  /* 0x0000005ac500780c */ /* 0x000fda0003fc6270 */
[----:B------:R-:W-:Y:S02]  /*5ec0*/  @P6 LOP3.LUT R2, R2, 0x1, RZ, 0xfc, !PT ;  /* 0x0000000102026812 */ /* 0x000fe400078efcff */
[----:B------:R-:W-:-:S04]  /*5ed0*/  ISETP.GT.AND P6, PT, R196, 0x59, !P6 ;  /* 0x00000059c400780c */ /* 0x000fc800077c4270 */
[----:B------:R-:W-:-:S04]  /*5ee0*/  ISETP.LT.OR P6, PT, R198, 0x5a, P6 ;  /* 0x0000005ac600780c */ /* 0x000fc800037c1670 */
[----:B------:R-:W-:Y:S02]  /*5ef0*/  FSEL R193, R193, -INF , !P6 ;  /* 0xff800000c1c17808 */ /* 0x000fe40007000000 */
[----:B------:R-:W-:-:S13]  /*5f00*/  PLOP3.LUT P6, PT, PT, PT, UP0, 0x40, 0x0 ;  /* 0x000000000000781c */ /* 0x000fda0003fce808 */
[----:B------:R-:W-:Y:S05]  /*5f10*/  @P6 BRA `(.L_x_8992) ;  /* 0x0000000000586947 */ /* 0x000fea0003800000 */
        /* <DEDUP_REMOVED lines=11> */
.L_x_8994:
[----:B------:R-:W-:-:S05]  /*5fd0*/  IMAD.U32 R198, RZ, RZ, UR25 ;  /* 0x00000019ffc67e24 */ /* 0x000fca000f8e00ff */
[----:B------:R-:W-:-:S13]  /*5fe0*/  ISETP.NE.AND P6, PT, R198, 0x1, PT ;  /* 0x00000001c600780c */ /* 0x000fda0003fc5270 */
[----:B------:R-:W0:Y:S02]  /*5ff0*/  @P6 LDC.64 R20, c[0x0][0x9e8] ;  /* 0x00027a00ff146b82 */ /* 0x000e240000000a00 */
[----:B0-----:R-:W-:-:S04]  /*6000*/  @P6 IMAD.HI.U32 R196, R13, R20, RZ ;  /* 0x000000140dc46227 */ /* 0x001fc800078e00ff */
[----:B------:R-:W-:Y:S01]  /*6010*/  IMAD.MOV.U32 R20, RZ, RZ, R13 ;  /* 0x000000ffff147224 */ /* 0x000fe200078e000d */
[----:B------:R-:W-:-:S07]  /*6020*/  @P6 SHF.R.U32.HI R20, RZ, R21, R196 ;  /* 0x00000015ff146219 */ /* 0x000fce00000116c4 */
.L_x_8995:
[----:B------:R-:W-:Y:S05]  /*6030*/  BSYNC B0 ;  /* 0x0000000000007941 */ /* 0x000fea0003800000 */
.L_x_8993:
[----:B------:R-:W-:-:S04]  /*6040*/  IMAD.IADD R197, R197, 0x1, -R16 ;  /* 0x00000001c5c57824 */ /* 0x000fc800078e0a10 */
[----:B------:R-:W-:-:S05]  /*6050*/  IMAD R20, R20, R198, R197 ;  /* 0x000000c614147224 */ /* 0x000fca00078e02c5 */
[----:B------:R-:W-:Y:S02]  /*6060*/  VIADDMNMX R195, R20, R198, R195, PT ;  /* 0x000000c614c37246 */ /* 0x000fe400038001c3 */
[----:B------:R-:W-:-:S07]  /*6070*/  VIMNMX R191, R191, R20, !PT ;  /* 0x00000014bfbf7248 */ /* 0x000fce0007fe0100 */
.L_x_8992:
[----:B------:R-:W-:Y:S02]  /*6080*/  ISETP.GT.AND P1, PT, R191, 0x1, !P1 ;  /* 0x00000001bf00780c */ /* 0x000fe40004f24270 */
[----:B------:R-:W-:Y:S02]  /*6090*/  LOP3.LUT P6, RZ, R2, 0x10000, RZ, 0xc0, !PT ;  /* 0x0001000002ff7812 */ /* 0x000fe400078cc0ff */
[----:B------:R-:W-:Y:S02]  /*60a0*/  ISETP.LT.OR P1, PT, R195, 0x2, P1 ;  /* 0x00000002c300780c */ /* 0x000fe40000f21670 */
[----:B------:R-:W-:Y:S02]  /*60b0*/  ISETP.GT.AND P2, PT, R191, 0x49, !P2 ;  /* 0x00000049bf00780c */ /* 0x000fe40005744270 */
        /* <DEDUP_REMOVED lines=55> */
[----:B------:R-:W-:-:S02]  /*6430*/  LOP3.LUT P1, RZ, R2, 0x2000, RZ, 0xc0, !PT ;  /* 0x0000200002ff7812 */ /* 0x000fc4000782c0ff */
[----:B------:R-:W-:Y:S02]  /*6440*/  FMNMX.FTZ R196, R193, R14, !PT ;  /* 0x0000000ec1c47209 */ /* 0x000fe40007810000 */
[----:B------:R-:W-:Y:S02]  /*6450*/  ISETP.GT.AND P1, PT, R191, 0x28, !P1 ;  /* 0x00000028bf00780c */ /* 0x000fe40004f24270 */
[----:B------:R-:W-:Y:S01]  /*6460*/  LOP3.LUT P6, RZ, R2, 0x20, RZ, 0xc0, !PT ;  /* 0x0000002002ff7812 */ /* 0x000fe200078cc0ff */
[----:B------:R-:W0:Y:S01]  /*6470*/  SHFL.BFLY PT, R21, R196, 0x2, 0x1f ;  /* 0x0c401f00c4157f89 */ /* 0x000e2200000e0000 */
[C---:B------:R-:W-:Y:S02]  /*6480*/  ISETP.LT.OR P1, PT, R195.reuse, 0x29, P1 ;  /* 0x00000029c300780c */ /* 0x040fe40000f21670 */
[----:B------:R-:W-:Y:S02]  /*6490*/  ISETP.LT.OR P2, PT, R195, 0x4a, P2 ;  /* 0x0000004ac300780c */ /* 0x000fe40001741670 */
[----:B------:R-:W-:-:S02]  /*64a0*/  FSEL R170, R170, -INF , !P1 ;  /* 0xff800000aaaa7808 */ /* 0x000fc40004800000 */
[----:B------:R-:W-:Y:S02]  /*64b0*/  LOP3.LUT P1, RZ, R2, 0x1000, RZ, 0xc0, !PT ;  /* 0x0000100002ff7812 */ /* 0x000fe4000782c0ff */
[C---:B------:R-:W-:Y:S02]  /*64c0*/  ISETP.GT.AND P3, PT, R191.reuse, 0x50, !P3 ;  /* 0x00000050bf00780c */ /* 0x040fe40005f64270 */
[----:B------:R-:W-:Y:S02]  /*64d0*/  ISETP.GT.AND P1, PT, R191, 0x29, !P1 ;  /* 0x00000029bf00780c */ /* 0x000fe40004f24270 */
[----:B------:R-:W-:Y:S02]  /*64e0*/  FSEL R183, R183, -INF , !P2 ;  /* 0xff800000b7b77808 */ /* 0x000fe40005000000 */
[----:B------:R-:W-:Y:S02]  /*64f0*/  ISETP.LT.OR P1, PT, R195, 0x2a, P1 ;  /* 0x0000002ac300780c */ /* 0x000fe40000f21670 */
[----:B------:R-:W-:-:S02]  /*6500*/  ISETP.GT.AND P4, PT, R191, 0x51, !P4 ;  /* 0x00000051bf00780c */ /* 0x000fc40006784270 */
[----:B------:R-:W-:Y:S02]  /*6510*/  FSEL R171, R171, -INF , !P1 ;  /* 0xff800000abab7808 */ /* 0x000fe40004800000 */
[----:B------:R-:W-:Y:S02]  /*6520*/  LOP3.LUT P1, RZ, R2, 0x800, RZ, 0xc0, !PT ;  /* 0x0000080002ff7812 */ /* 0x000fe4000782c0ff */
[----:B------:R-:W-:Y:S02]  /*6530*/  ISETP.LT.OR P3, PT, R195, 0x51, P3 ;  /* 0x00000051c300780c */ /* 0x000fe40001f61670 */
[----:B------:R-:W-:Y:S02]  /*6540*/  ISETP.GT.AND P1, PT, R191, 0x30, !P1 ;  /* 0x00000030bf00780c */ /* 0x000fe40004f24270 */
[----:B0-----:R-:W-:Y:S02]  /*6550*/  FMNMX.FTZ R198, R196, R21, !PT ;  /* 0x00000015c4c67209 */ /* 0x001fe40007810000 */
[----:B------:R-:W-:-:S02]  /*6560*/  ISETP.LT.OR P1, PT, R195, 0x31, P1 ;  /* 0x00000031c300780c */ /* 0x000fc40000f21670 */
[----:B------:R-:W-:Y:S01]  /*6570*/  ISETP.GT.AND P5, PT, R191, 0x58, !P5 ;  /* 0x00000058bf00780c */ /* 0x000fe20006fa4270 */
[----:B------:R-:W0:Y:S01]  /*6580*/  SHFL.BFLY PT, R21, R198, 0x1, 0x1f ;  /* 0x0c201f00c6157f89 */ /* 0x000e2200000e0000 */
[----:B------:R-:W-:Y:S02]  /*6590*/  FSEL R174, R174, -INF , !P1 ;  /* 0xff800000aeae7808 */ /* 0x000fe40004800000 */
[----:B------:R-:W-:Y:S02]  /*65a0*/  LOP3.LUT P1, RZ, R2, 0x400, RZ, 0xc0, !PT ;  /* 0x0000040002ff7812 */ /* 0x000fe4000782c0ff */
[----:B------:R-:W-:Y:S02]  /*65b0*/  ISETP.LT.OR P4, PT, R195, 0x52, P4 ;  /* 0x00000052c300780c */ /* 0x000fe40002781670 */
[----:B------:R-:W-:Y:S02]  /*65c0*/  ISETP.GT.AND P1, PT, R191, 0x31, !P1 ;  /* 0x00000031bf00780c */ /* 0x000fe40004f24270 */
[----:B------:R-:W-:-:S02]  /*65d0*/  FSEL R184, R184, -INF , !P3 ;  /* 0xff800000b8b87808 */ /* 0x000fc40005800000 */
[C---:B------:R-:W-:Y:S02]  /*65e0*/  ISETP.LT.OR P1, PT, R195.reuse, 0x32, P1 ;  /* 0x00000032c300780c */ /* 0x040fe40000f21670 */
[----:B------:R-:W-:Y:S02]  /*65f0*/  ISETP.LT.OR P5, PT, R195, 0x59, P5 ;  /* 0x00000059c300780c */ /* 0x000fe40002fa1670 */
[----:B------:R-:W-:Y:S02]  /*6600*/  FSEL R175, R175, -INF , !P1 ;  /* 0xff800000afaf7808 */ /* 0x000fe40004800000 */
[----:B------:R-:W-:Y:S02]  /*6610*/  LOP3.LUT P1, RZ, R2, 0x200, RZ, 0xc0, !PT ;  /* 0x0000020002ff7812 */ /* 0x000fe4000782c0ff */
[----:B------:R-:W-:Y:S02]  /*6620*/  FSEL R185, R185, -INF , !P4 ;  /* 0xff800000b9b97808 */ /* 0x000fe40006000000 */
[----:B------:R-:W-:-:S02]  /*6630*/  ISETP.GT.AND P1, PT, R191, 0x38, !P1 ;  /* 0x00000038bf00780c */ /* 0x000fc40004f24270 */
[----:B0-----:R-:W-:Y:S02]  /*6640*/  FMNMX.FTZ R14, R198, R21, !PT ;  /* 0x00000015c60e7209 */ /* 0x001fe40007810000 */
[----:B------:R-:W-:-:S03]  /*6650*/  ISETP.LT.OR P1, PT, R195, 0x39, P1 ;  /* 0x00000039c300780c */ /* 0x000fc60000f21670 */
[----:B------:R-:W-:Y:S01]  /*6660*/  FMUL.FTZ R197, R14, UR7 ;  /* 0x000000070ec57c20 */ /* 0x000fe20008410000 */
        /* <DEDUP_REMOVED lines=27> */
[--C-:B------:R-:W-:Y:S01]  /*6820*/  FFMA.FTZ R199, R152, UR7, -R197.reuse ;  /* 0x0000000798c77c23 */ /* 0x100fe200080108c5 */
[----:B------:R-:W-:Y:S01]  /*6830*/  FMNMX.FTZ R12, R154, R213, !PT ;  /* 0x000000d59a0c7209 */ /* 0x000fe20007810000 */
[--C-:B------:R-:W-:Y:S01]  /*6840*/  FFMA.FTZ R152, R153, UR7, -R197.reuse ;  /* 0x0000000799987c23 */ /* 0x100fe200080108c5 */
[--C-:B------:R-:W-:Y:S01]  /*6850*/  FFMA.FTZ R196, R156, UR7, -R197.reuse ;  /* 0x000000079cc47c23 */ /* 0x100fe200080108c5 */
[--C-:B------:R-:W-:Y:S01]  /*6860*/  FFMA.FTZ R198, R160, UR7, -R197.reuse ;  /* 0x00000007a0c67c23 */ /* 0x100fe200080108c5 */
[----:B------:R-:W-:Y:S01]  /*6870*/  FMNMX.FTZ R153, R155, R12, !PT ;  /* 0x0000000c9b997209 */ /* 0x000fe20007810000 */
[--C-:B------:R-:W-:Y:S01]  /*6880*/  FFMA.FTZ R191, R172, UR7, -R197.reuse ;  /* 0x00000007acbf7c23 */ /* 0x100fe200080108c5 */
[----:B------:R0:W-:Y:S01]  /*6890*/  MUFU.EX2 R12, R196 ;  /* 0x000000c4000c7308 */ /* 0x0001e20000000800 */
[----:B------:R-:W-:Y:S01]  /*68a0*/  FSEL R195, R186, -INF , !P5 ;  /* 0xff800000bac37808 */ /* 0x000fe20006800000 */
[--C-:B------:R-:W-:Y:S01]  /*68b0*/  FFMA.FTZ R186, R203, UR7, -R197.reuse ;  /* 0x00000007cbba7c23 */ /* 0x100fe200080108c5 */
[----:B------:R-:W-:Y:S01]  /*68c0*/  FMNMX.FTZ R156, R158, R153, !PT ;  /* 0x000000999e9c7209 */ /* 0x000fe20007810000 */
[--C-:B------:R-:W-:Y:S01]  /*68d0*/  FFMA.FTZ R153, R157, UR7, -R197.reuse ;  /* 0x000000079d997c23 */ /* 0x100fe200080108c5 */
[--C-:B------:R-:W-:Y:S01]  /*68e0*/  FFMA.FTZ R203, R194, UR7, -R197.reuse ;  /* 0x00000007c2cb7c23 */ /* 0x100fe200080108c5 */
[----:B------:R-:W-:Y:S01]  /*68f0*/  FSEL R194, R14, RZ, P1 ;  /* 0x000000ff0ec27208 */ /* 0x000fe20000800000 */
[--C-:B------:R-:W-:Y:S01]  /*6900*/  FFMA.FTZ R188, R188, UR7, -R197.reuse ;  /* 0x00000007bcbc7c23 */ /* 0x100fe200080108c5 */
[----:B------:R-:W-:Y:S01]  /*6910*/  FMNMX.FTZ R157, R159, R156, !PT ;  /* 0x0000009c9f9d7209 */ /* 0x000fe20007810000 */
[----:B0-----:R-:W-:Y:S01]  /*6920*/  FFMA.FTZ R196, R164, UR7, -R197 ;  /* 0x00000007a4c47c23 */ /* 0x001fe200080108c5 */
[----:B------:R-:W-:Y:S01]  /*6930*/  MUFU.EX2 R199, R199 ;  /* 0x000000c700c77308 */ /* 0x000fe20000000800 */
[----:B------:R-:W-:Y:S01]  /*6940*/  FADD.FTZ R194, -R194, R7 ;  /* 0x00000007c2c27221 */ /* 0x000fe20000010100 */
[----:B------:R-:W-:Y:S01]  /*6950*/  FMNMX.FTZ R156, R162, R157, !PT ;  /* 0x0000009da29c7209 */ /* 0x000fe20007810000 */
[--C-:B------:R-:W-:Y:S01]  /*6960*/  FFMA.FTZ R189, R189, UR7, -R197.reuse ;  /* 0x00000007bdbd7c23 */ /* 0x100fe200080108c5 */
[----:B------:R-:W-:-:S02]  /*6970*/  FFMA.FTZ R190, R190, UR7, -R197 ;  /* 0x00000007bebe7c23 */ /* 0x000fc400080108c5 */
[----:B------:R-:W-:Y:S02]  /*6980*/  FMNMX.FTZ R157, R163, R156, !PT ;  /* 0x0000009ca39d7209 */ /* 0x000fe40007810000 */
[----:B------:R0:W-:Y:S02]  /*6990*/  MUFU.EX2 R156, R198 ;  /* 0x000000c6009c7308 */ /* 0x0001e40000000800 */
[----:B------:R-:W-:Y:S01]  /*69a0*/  FMNMX.FTZ R160, R166, R157, !PT ;  /* 0x0000009da6a07209 */ /* 0x000fe20007810000 */
[----:B------:R-:W-:-:S03]  /*69b0*/  FFMA.FTZ R157, R161, UR7, -R197 ;  /* 0x00000007a19d7c23 */ /* 0x000fc600080108c5 */
[----:B------:R-:W-:Y:S02]  /*69c0*/  FMNMX.FTZ R161, R167, R160, !PT ;  /* 0x000000a0a7a17209 */ /* 0x000fe40007810000 */
[----:B------:R-:W-:Y:S01]  /*69d0*/  MUFU.EX2 R152, R152 ;  /* 0x0000009800987308 */ /* 0x000fe20000000800 */
[----:B0-----:R-:W-:Y:S01]  /*69e0*/  FFMA.FTZ R198, R168, UR7, -R197 ;  /* 0x00000007a8c67c23 */ /* 0x001fe200080108c5 */
[----:B------:R-:W-:-:S04]  /*69f0*/  FMNMX.FTZ R160, R170, R161, !PT ;  /* 0x000000a1aaa07209 */ /* 0x000fc80007810000 */
[----:B------:R-:W-:Y:S02]  /*6a00*/  FMNMX.FTZ R161, R171, R160, !PT ;  /* 0x000000a0aba17209 */ /* 0x000fe40007810000 */
[----:B------:R-:W-:Y:S02]  /*6a10*/  MUFU.EX2 R153, R153 ;  /* 0x0000009900997308 */ /* 0x000fe40000000800 */
[----:B------:R-:W-:Y:S01]  /*6a20*/  FMNMX.FTZ R164, R174, R161, !PT ;  /* 0x000000a1aea47209 */ /* 0x000fe20007810000 */
[----:B------:R-:W-:-:S03]  /*6a30*/  FFMA.FTZ R161, R165, UR7, -R197 ;  /* 0x00000007a5a17c23 */ /* 0x000fc600080108c5 */
[----:B------:R-:W-:Y:S02]  /*6a40*/  FMNMX.FTZ R165, R175, R164, !PT ;  /* 0x000000a4afa57209 */ /* 0x000fe40007810000 */
[----:B------:R-:W-:Y:S02]  /*6a50*/  MUFU.EX2 R157, R157 ;  /* 0x0000009d009d7308 */ /* 0x000fe40000000800 */
[----:B------:R-:W-:-:S04]  /*6a60*/  FMNMX.FTZ R164, R178, R165, !PT ;  /* 0x000000a5b2a47209 */ /* 0x000fc80007810000 */
[----:B------:R-:W-:Y:S02]  /*6a70*/  FMNMX.FTZ R165, R179, R164, !PT ;  /* 0x000000a4b3a57209 */ /* 0x000fe40007810000 */
[----:B------:R0:W-:Y:S02]  /*6a80*/  MUFU.EX2 R164, R198 ;  /* 0x000000c600a47308 */ /* 0x0001e40000000800 */
[----:B------:R-:W-:Y:S01]  /*6a90*/  FMNMX.FTZ R168, R180, R165, !PT ;  /* 0x000000a5b4a87209 */ /* 0x000fe20007810000 */
[----:B------:R-:W-:-:S03]  /*6aa0*/  FFMA.FTZ R165, R169, UR7, -R197 ;  /* 0x00000007a9a57c23 */ /* 0x000fc600080108c5 */
[----:B------:R-:W-:Y:S02]  /*6ab0*/  FMNMX.FTZ R169, R181, R168, !PT ;  /* 0x000000a8b5a97209 */ /* 0x000fe40007810000 */
[----:B------:R1:W-:Y:S01]  /*6ac0*/  MUFU.EX2 R160, R196 ;  /* 0x000000c400a07308 */ /* 0x0003e20000000800 */
[----:B0-----:R-:W-:Y:S01]  /*6ad0*/  FSEL R198, R187, -INF , !P2 ;  /* 0xff800000bbc67808 */ /* 0x001fe20005000000 */
[--C-:B------:R-:W-:Y:S01]  /*6ae0*/  FFMA.FTZ R187, R202, UR7, -R197.reuse ;  /* 0x00000007cabb7c23 */ /* 0x100fe200080108c5 */
[----:B------:R-:W-:Y:S01]  /*6af0*/  FMNMX.FTZ R168, R182, R169, !PT ;  /* 0x000000a9b6a87209 */ /* 0x000fe20007810000 */
[--C-:B------:R-:W-:Y:S01]  /*6b00*/  FFMA.FTZ R202, R192, UR7, -R197.reuse ;  /* 0x00000007c0ca7c23 */ /* 0x100fe200080108c5 */
[----:B------:R-:W-:Y:S01]  /*6b10*/  FMUL.FTZ R192, R194, UR7 ;  /* 0x00000007c2c07c20 */ /* 0x000fe20008410000 */
[--C-:B------:R-:W-:Y:S01]  /*6b20*/  FFMA.FTZ R194, R193, UR7, -R197.reuse ;  /* 0x00000007c1c27c23 */ /* 0x100fe200080108c5 */
[----:B------:R-:W-:Y:S01]  /*6b30*/  FMNMX.FTZ R169, R183, R168, !PT ;  /* 0x000000a8b7a97209 */ /* 0x000fe20007810000 */
[----:B------:R-:W-:Y:S01]  /*6b40*/  MUFU.EX2 R161, R161 ;  /* 0x000000a100a17308 */ /* 0x000fe20000000800 */
[----:B-1----:R-:W-:-:S02]  /*6b50*/  FFMA.FTZ R196, R210, UR7, -R197 ;  /* 0x00000007d2c47c23 */ /* 0x002fc400080108c5 */
[----:B------:R-:W-:Y:S01]  /*6b60*/  FMNMX.FTZ R172, R184, R169, !PT ;  /* 0x000000a9b8ac7209 */ /* 0x000fe20007810000 */
[----:B------:R-:W-:-:S03]  /*6b70*/  FFMA.FTZ R169, R173, UR7, -R197 ;  /* 0x00000007ada97c23 */ /* 0x000fc600080108c5 */
[----:B------:R-:W-:Y:S01]  /*6b80*/  FMNMX.FTZ R172, R185, R172, !PT ;  /* 0x000000acb9ac7209 */ /* 0x000fe20007810000 */
[----:B------:R-:W0:Y:S03]  /*6b90*/  MUFU.EX2 R192, R192 ;  /* 0x000000c000c07308 */ /* 0x000e260000000800 */
[----:B------:R-:W-:Y:S01]  /*6ba0*/  FMNMX.FTZ R173, R195, R172, !PT ;  /* 0x000000acc3ad7209 */ /* 0x000fe20007810000 */
[----:B------:R-:W-:-:S03]  /*6bb0*/  FFMA.FTZ R172, R176, UR7, -R197 ;  /* 0x00000007b0ac7c23 */ /* 0x000fc600080108c5 */
[----:B------:R-:W-:Y:S01]  /*6bc0*/  FMNMX.FTZ R176, R198, R173, !PT ;  /* 0x000000adc6b07209 */ /* 0x000fe20007810000 */
[----:B------:R1:W-:Y:S01]  /*6bd0*/  MUFU.EX2 R168, R191 ;  /* 0x000000bf00a87308 */ /* 0x0003e20000000800 */
[----:B------:R-:W-:-:S03]  /*6be0*/  FFMA.FTZ R173, R200, UR7, -R197 ;  /* 0x00000007c8ad7c23 */ /* 0x000fc600080108c5 */
[----:B------:R-:W2:Y:S04]  /*6bf0*/  SHFL.BFLY PT, R213, R176, 0x2, 0x1f ;  /* 0x0c401f00b0d57f89 */ /* 0x000ea800000e0000 */
[----:B------:R-:W3:Y:S01]  /*6c00*/  MUFU.EX2 R165, R165 ;  /* 0x000000a500a57308 */ /* 0x000ee20000000800 */
[----:B0-----:R-:W-:Y:S01]  /*6c10*/  FFMA.FTZ R193, R192, R4, R199 ;  /* 0x00000004c0c17223 */ /* 0x001fe200000100c7 */
[----:B-1----:R-:W-:Y:S01]  /*6c20*/  FFMA.FTZ R191, R211, UR7, -R197 ;  /* 0x00000007d3bf7c23 */ /* 0x002fe200080108c5 */
[-C--:B------:R-:W-:Y:S01]  /*6c30*/  FMUL.FTZ R24, R24, R192.reuse ;  /* 0x000000c018187220 */ /* 0x080fe20000410000 */
[-C--:B------:R-:W-:Y:S01]  /*6c40*/  FMUL.FTZ R25, R25, R192.reuse ;  /* 0x000000c019197220 */ /* 0x080fe20000410000 */
[C---:B------:R-:W-:Y:S01]  /*6c50*/  FADD.FTZ R193, R152.reuse, R193 ;  /* 0x000000c198c17221 */ /* 0x040fe20000010000 */
[----:B------:R-:W-:Y:S01]  /*6c60*/  F2FP.F16.F32.PACK_AB R152, R152, R199 ;  /* 0x000000c79898723e */ /* 0x000fe200000000ff */
        /* <DEDUP_REMOVED lines=10> */
[----:B------:R-:W-:Y:S01]  /*6d10*/  FADD.FTZ R4, R156, R193 ;  /* 0x000000c19c047221 */ /* 0x000fe20000010000 */
[C---:B------:R-:W-:Y:S01]  /*6d20*/  F2FP.F16.F32.PACK_AB R156, R157.reuse, R156 ;  /* 0x0000009c9d9c723e */ /* 0x040fe200000000ff */
[-C--:B------:R-:W-:Y:S01]  /*6d30*/  FMUL.FTZ R40, R40, R192.reuse ;  /* 0x000000c028287220 */ /* 0x080fe20000410000 */
[----:B--2---:R-:W-:Y:S01]  /*6d40*/  FMNMX.FTZ R213, R176, R213, !PT ;  /* 0x000000d5b0d57209 */ /* 0x004fe20007810000 */
[----:B------:R-:W-:Y:S01]  /*6d50*/  FADD.FTZ R211, R157, R4 ;  /* 0x000000049dd37221 */ /* 0x000fe20000010000 */
[-C--:B------:R-:W-:Y:S01]  /*6d60*/  FMUL.FTZ R41, R41, R192.reuse ;  /* 0x000000c029297220 */ /* 0x080fe20000410000 */
[-C--:B------:R-:W-:Y:S01]  /*6d70*/  FMUL.FTZ R44, R44, R192.reuse ;  /* 0x000000c02c2c7220 */ /* 0x080fe20000410000 */
[----:B------:R-:W2:Y:S01]  /*6d80*/  MUFU.EX2 R173, R173 ;  /* 0x000000ad00ad7308 */ /* 0x000ea20000000800 */
[----:B------:R-:W4:Y:S01]  /*6d90*/  SHFL.BFLY PT, R176, R213, 0x1, 0x1f ;  /* 0x0c201f00d5b07f89 */ /* 0x000f2200000e0000 */
[----:B------:R-:W-:Y:S01]  /*6da0*/  FADD.FTZ R4, R160, R211 ;  /* 0x000000d3a0047221 */ /* 0x000fe20000010000 */
[-C--:B------:R-:W-:Y:S01]  /*6db0*/  FMUL.FTZ R45, R45, R192.reuse ;  /* 0x000000c02d2d7220 */ /* 0x080fe20000410000 */
[-C--:B------:R-:W-:Y:S01]  /*6dc0*/  FMUL.FTZ R48, R48, R192.reuse ;  /* 0x000000c030307220 */ /* 0x080fe20000410000 */
[-C--:B------:R-:W-:Y:S01]  /*6dd0*/  FMUL.FTZ R49, R49, R192.reuse ;  /* 0x000000c031317220 */ /* 0x080fe20000410000 */
[----:B------:R-:W-:Y:S01]  /*6de0*/  FADD.FTZ R211, R161, R4 ;  /* 0x00000004a1d37221 */ /* 0x000fe20000010000 */
[-C--:B------:R-:W-:Y:S01]  /*6df0*/  FMUL.FTZ R52, R52, R192.reuse ;  /* 0x000000c034347220 */ /* 0x080fe20000410000 */
[----:B------:R-:W5:Y:S01]  /*6e00*/  MUFU.EX2 R186, R186 ;  /* 0x000000ba00ba7308 */ /* 0x000f620000000800 */
[-C--:B------:R-:W-:Y:S01]  /*6e10*/  FMUL.FTZ R53, R53, R192.reuse ;  /* 0x000000c035357220 */ /* 0x080fe20000410000 */
[----:B------:R-:W-:Y:S01]  /*6e20*/  FADD.FTZ R4, R164, R211 ;  /* 0x000000d3a4047221 */ /* 0x000fe20000010000 */
        /* <DEDUP_REMOVED lines=15> */
[----:B---3--:R-:W-:Y:S01]  /*6f20*/  FADD.FTZ R213, R165, R4 ;  /* 0x00000004a5d57221 */ /* 0x008fe20000010000 */
[-C--:B------:R-:W-:Y:S01]  /*6f30*/  FMUL.FTZ R80, R80, R192.reuse ;  /* 0x000000c050507220 */ /* 0x080fe20000410000 */
[-C--:B------:R-:W-:Y:S01]  /*6f40*/  FMUL.FTZ R81, R81, R192.reuse ;  /* 0x000000c051517220 */ /* 0x080fe20000410000 */
[C---:B------:R-:W-:Y:S01]  /*6f50*/  FSETP.NEU.FTZ.AND P1, PT, R176.reuse, -INF , PT ;  /* 0xff800000b000780b */ /* 0x040fe20003f3d000 */
[----:B------:R-:W-:Y:S01]  /*6f60*/  FMUL.FTZ R200, R176, UR7 ;  /* 0x00000007b0c87c20 */ /* 0x000fe20008410000 */
[----:B------:R-:W-:Y:S01]  /*6f70*/  FADD.FTZ R4, R168, R213 ;  /* 0x000000d5a8047221 */ /* 0x000fe20000010000 */
[----:B------:R-:W3:Y:S01]  /*6f80*/  MUFU.EX2 R196, R196 ;  /* 0x000000c400c47308 */ /* 0x000ee20000000800 */
[----:B------:R-:W-:Y:S01]  /*6f90*/  FSEL R211, R176, RZ, P1 ;  /* 0x000000ffb0d37208 */ /* 0x000fe20000800000 */
[-C--:B------:R-:W-:Y:S01]  /*6fa0*/  FMUL.FTZ R84, R84, R192.reuse ;  /* 0x000000c054547220 */ /* 0x080fe20000410000 */
[----:B------:R-:W-:Y:S01]  /*6fb0*/  FSEL R197, R200, RZ, P1 ;  /* 0x000000ffc8c57208 */ /* 0x000fe20000800000 */
[----:B0-----:R-:W-:Y:S01]  /*6fc0*/  FADD.FTZ R213, R169, R4 ;  /* 0x00000004a9d57221 */ /* 0x001fe20000010000 */
[-C--:B------:R-:W-:Y:S01]  /*6fd0*/  FMUL.FTZ R85, R85, R192.reuse ;  /* 0x000000c055557220 */ /* 0x080fe20000410000 */
[----:B------:R-:W-:Y:S01]  /*6fe0*/  FADD.FTZ R4, -R211, R6 ;  /* 0x00000006d3047221 */ /* 0x000fe20000010100 */
[----:B------:R-:W-:Y:S01]  /*6ff0*/  FMUL.FTZ R88, R88, R192 ;  /* 0x000000c058587220 */ /* 0x000fe20000410000 */
[--C-:B------:R-:W-:Y:S01]  /*7000*/  FFMA.FTZ R200, R21, UR7, -R197.reuse ;  /* 0x0000000715c87c23 */ /* 0x100fe200080108c5 */
[--C-:B------:R-:W-:Y:S01]  /*7010*/  FFMA.FTZ R21, R20, UR7, -R197.reuse ;  /* 0x0000000714157c23 */ /* 0x100fe200080108c5 */
[----:B------:R-:W-:Y:S01]  /*7020*/  FFMA.FTZ R20, R154, UR7, -R197 ;  /* 0x000000079a147c23 */ /* 0x000fe200080108c5 */
[----:B-1----:R-:W-:Y:S01]  /*7030*/  FADD.FTZ R154, R172, R213 ;  /* 0x000000d5ac9a7221 */ /* 0x002fe20000010000 */
[--C-:B------:R-:W-:Y:S01]  /*7040*/  FFMA.FTZ R193, R158, UR7, -R197.reuse ;  /* 0x000000079ec17c23 */ /* 0x100fe200080108c5 */
[--C-:B------:R-:W-:Y:S01]  /*7050*/  FFMA.FTZ R158, R167, UR7, -R197.reuse ;  /* 0x00000007a79e7c23 */ /* 0x100fe200080108c5 */
[----:B------:R-:W0:Y:S01]  /*7060*/  MUFU.EX2 R188, R188 ;  /* 0x000000bc00bc7308 */ /* 0x000e220000000800 */
[----:B--2---:R-:W-:Y:S01]  /*7070*/  FADD.FTZ R167, R173, R154 ;  /* 0x0000009aada77221 */ /* 0x004fe20000010000 */
[--C-:B------:R-:W-:Y:S01]  /*7080*/  FFMA.FTZ R6, R163, UR7, -R197.reuse ;  /* 0x00000007a3067c23 */ /* 0x100fe200080108c5 */
[--C-:B------:R-:W-:Y:S01]  /*7090*/  FFMA.FTZ R163, R166, UR7, -R197.reuse ;  /* 0x00000007a6a37c23 */ /* 0x100fe200080108c5 */
[----:B------:R-:W-:Y:S01]  /*70a0*/  FFMA.FTZ R155, R155, UR7, -R197 ;  /* 0x000000079b9b7c23 */ /* 0x000fe200080108c5 */
[----:B-----5:R-:W-:Y:S01]  /*70b0*/  FADD.FTZ R154, R186, R167 ;  /* 0x000000a7ba9a7221 */ /* 0x020fe20000010000 */
[--C-:B------:R-:W-:Y:S01]  /*70c0*/  FFMA.FTZ R167, R178, UR7, -R197.reuse ;  /* 0x00000007b2a77c23 */ /* 0x100fe200080108c5 */
[--C-:B------:R-:W-:Y:S01]  /*70d0*/  FFMA.FTZ R170, R170, UR7, -R197.reuse ;  /* 0x00000007aaaa7c23 */ /* 0x100fe200080108c5 */
[----:B------:R-:W1:Y:S01]  /*70e0*/  MUFU.EX2 R189, R189 ;  /* 0x000000bd00bd7308 */ /* 0x000e620000000800 */
[----:B------:R-:W-:Y:S01]  /*70f0*/  FADD.FTZ R154, R187, R154 ;  /* 0x0000009abb9a7221 */ /* 0x000fe20000010000 */
[--C-:B------:R-:W-:Y:S01]  /*7100*/  FFMA.FTZ R210, R171, UR7, -R197.reuse ;  /* 0x00000007abd27c23 */ /* 0x100fe200080108c5 */
[--C-:B------:R-:W-:Y:S01]  /*7110*/  FFMA.FTZ R171, R174, UR7, -R197.reuse ;  /* 0x00000007aeab7c23 */ /* 0x100fe200080108c5 */
[--C-:B------:R-:W-:Y:S01]  /*7120*/  FFMA.FTZ R175, R175, UR7, -R197.reuse ;  /* 0x00000007afaf7c23 */ /* 0x100fe200080108c5 */
[----:B------:R-:W-:Y:S01]  /*7130*/  FADD.FTZ R211, R191, R154 ;  /* 0x0000009abfd37221 */ /* 0x000fe20000010000 */
[----:B------:R-:W-:Y:S01]  /*7140*/  F2FP.F16.F32.PACK_AB R154, R153, R12 ;  /* 0x0000000c999a723e */ /* 0x000fe200000000ff */
[----:B------:R-:W-:Y:S01]  /*7150*/  FFMA.FTZ R180, R180, UR7, -R197 ;  /* 0x00000007b4b47c23 */ /* 0x000fe200080108c5 */
[----:B------:R-:W2:Y:S01]  /*7160*/  MUFU.EX2 R190, R190 ;  /* 0x000000be00be7308 */ /* 0x000ea20000000800 */
[----:B---3--:R-:W-:Y:S01]  /*7170*/  FADD.FTZ R211, R196, R211 ;  /* 0x000000d3c4d37221 */ /* 0x008fe20000010000 */
[--C-:B------:R-:W-:Y:S01]  /*7180*/  FFMA.FTZ R179, R179, UR7, -R197.reuse ;  /* 0x00000007b3b37c23 */ /* 0x100fe200080108c5 */
[--C-:B------:R-:W-:Y:S01]  /*7190*/  FFMA.FTZ R181, R181, UR7, -R197.reuse ;  /* 0x00000007b5b57c23 */ /* 0x100fe200080108c5 */
[--C-:B------:R-:W-:Y:S01]  /*71a0*/  FFMA.FTZ R182, R182, UR7, -R197.reuse ;  /* 0x00000007b6b67c23 */ /* 0x100fe200080108c5 */
[--C-:B------:R-:W-:Y:S01]  /*71b0*/  FFMA.FTZ R183, R183, UR7, -R197.reuse ;  /* 0x00000007b7b77c23 */ /* 0x100fe200080108c5 */
[--C-:B------:R-:W-:Y:S01]  /*71c0*/  FFMA.FTZ R184, R184, UR7, -R197.reuse ;  /* 0x00000007b8b87c23 */ /* 0x100fe200080108c5 */
[--C-:B------:R-:W-:Y:S01]  /*71d0*/  FFMA.FTZ R185, R185, UR7, -R197.reuse ;  /* 0x00000007b9b97c23 */ /* 0x100fe200080108c5 */
[----:B------:R-:W3:Y:S01]  /*71e0*/  MUFU.EX2 R203, R203 ;  /* 0x000000cb00cb7308 */ /* 0x000ee20000000800 */
[--C-:B------:R-:W-:Y:S01]  /*71f0*/  FFMA.FTZ R195, R195, UR7, -R197.reuse ;  /* 0x00000007c3c37c23 */ /* 0x100fe200080108c5 */
        /* <DEDUP_REMOVED lines=15> */
[--C-:B----4-:R-:W-:Y:S01]  /*72f0*/  FFMA.FTZ R202, R159, UR7, -R197.reuse ;  /* 0x000000079fca7c23 */ /* 0x110fe200080108c5 */
[----:B------:R-:W-:Y:S01]  /*7300*/  FFMA.FTZ R159, R162, UR7, -R197 ;  /* 0x00000007a29f7c23 */ /* 0x000fe200080108c5 */
[----:B0-----:R-:W-:Y:S01]  /*7310*/  FADD.FTZ R162, R188, R211 ;  /* 0x000000d3bca27221 */ /* 0x001fe20000010000 */
[----:B------:R-:W-:Y:S01]  /*7320*/  FFMA.FTZ R197, R198, UR7, -R197 ;  /* 0x00000007c6c57c23 */ /* 0x000fe200080108c5 */
[-C--:B------:R-:W-:Y:S01]  /*7330*/  FMUL.FTZ R116, R116, R192.reuse ;  /* 0x000000c074747220 */ /* 0x080fe20000410000 */
[----:B------:R-:W-:Y:S01]  /*7340*/  FMUL.FTZ R117, R117, R192 ;  /* 0x000000c075757220 */ /* 0x000fe20000410000 */
[----:B-1----:R-:W-:Y:S01]  /*7350*/  FADD.FTZ R153, R189, R162 ;  /* 0x000000a2bd997221 */ /* 0x002fe20000010000 */
[----:B------:R-:W-:Y:S01]  /*7360*/  MUFU.EX2 R200, R200 ;  /* 0x000000c800c87308 */ /* 0x000fe20000000800 */
[----:B--2---:R-:W-:Y:S01]  /*7370*/  F2FP.F16.F32.PACK_AB R158, R161, R160 ;  /* 0x000000a0a19e723e */ /* 0x004fe200000000ff */
[----:B------:R-:W-:Y:S01]  /*7380*/  FMUL.FTZ R120, R120, R192 ;  /* 0x000000c078787220 */ /* 0x000fe20000410000 */
[----:B------:R-:W-:Y:S01]  /*7390*/  FADD.FTZ R166, R190, R153 ;  /* 0x00000099bea67221 */ /* 0x000fe20000010000 */
[----:B------:R-:W-:Y:S01]  /*73a0*/  F2FP.F16.F32.PACK_AB R160, R165, R164 ;  /* 0x000000a4a5a0723e */ /* 0x000fe200000000ff */
[----:B------:R-:W-:Y:S01]  /*73b0*/  FMUL.FTZ R121, R121, R192 ;  /* 0x000000c079797220 */ /* 0x000fe20000410000 */
[----:B------:R-:W-:Y:S01]  /*73c0*/  F2FP.F16.F32.PACK_AB R164, R173, R172 ;  /* 0x000000acada4723e */ /* 0x000fe200000000ff */
[----:B---3--:R-:W-:Y:S01]  /*73d0*/  FADD.FTZ R172, R203, R166 ;  /* 0x000000a6cbac7221 */ /* 0x008fe20000010000 */
[----:B------:R-:W-:Y:S01]  /*73e0*/  F2FP.F16.F32.PACK_AB R166, R187, R186 ;  /* 0x000000babba6723e */ /* 0x000fe200000000ff */
[----:B------:R-:W-:Y:S01]  /*73f0*/  FMUL.FTZ R187, R4, UR7 ;  /* 0x0000000704bb7c20 */ /* 0x000fe20008410000 */
[----:B------:R-:W-:Y:S01]  /*7400*/  MUFU.EX2 R21, R21 ;  /* 0x0000001500157308 */ /* 0x000fe20000000800 */
[----:B-----5:R-:W-:Y:S01]  /*7410*/  FADD.FTZ R153, R7, R172 ;  /* 0x000000ac07997221 */ /* 0x020fe20000010000 */
[----:B------:R-:W-:Y:S01]  /*7420*/  F2FP.F16.F32.PACK_AB R172, R203, R190 ;  /* 0x000000becbac723e */ /* 0x000fe200000000ff */
[----:B------:R-:W-:Y:S01]  /*7430*/  FMUL.FTZ R124, R124, R192 ;  /* 0x000000c07c7c7220 */ /* 0x000fe20000410000 */
[----:B------:R-:W-:Y:S01]  /*7440*/  F2FP.F16.F32.PACK_AB R162, R169, R168 ;  /* 0x000000a8a9a2723e */ /* 0x000fe200000000ff */
[-C--:B------:R-:W-:Y:S01]  /*7450*/  FMUL.FTZ R125, R125, R192.reuse ;  /* 0x000000c07d7d7220 */ /* 0x080fe20000410000 */
        /* <DEDUP_REMOVED lines=14> */
[----:B------:R-:W-:-:S04]  /*7540*/  FMUL.FTZ R149, R149, R192 ;  /* 0x000000c095957220 */ /* 0x000fc80000410000 */
[----:B------:R-:W2:Y:S01]  /*7550*/  MUFU.EX2 R155, R155 ;  /* 0x0000009b009b7308 */ /* 0x000ea20000000800 */
[-C--:B0-----:R-:W-:Y:S01]  /*7560*/  FMUL.FTZ R26, R26, R187.reuse ;  /* 0x000000bb1a1a7220 */ /* 0x081fe20000410000 */
        /* <DEDUP_REMOVED lines=15> */
[----:B0-----:R-:W-:Y:S01]  /*7660*/  F2FP.F16.F32.PACK_AB R170, R189, R188 ;  /* 0x000000bcbdaa723e */ /* 0x001fe200000000ff */
[----:B------:R-:W-:Y:S01]  /*7670*/  FFMA.FTZ R188, R187, R3, R200 ;  /* 0x00000003bbbc7223 */ /* 0x000fe200000100c8 */
[-C--:B------:R-:W-:Y:S01]  /*7680*/  FMUL.FTZ R54, R54, R187.reuse ;  /* 0x000000bb36367220 */ /* 0x080fe20000410000 */
[-C--:B------:R-:W-:Y:S01]  /*7690*/  FMUL.FTZ R55, R55, R187.reuse ;  /* 0x000000bb37377220 */ /* 0x080fe20000410000 */
[-C--:B------:R-:W-:Y:S01]  /*76a0*/  FMUL.FTZ R58, R58, R187.reuse ;  /* 0x000000bb3a3a7220 */ /* 0x080fe20000410000 */
[----:B------:R-:W-:Y:S01]  /*76b0*/  FADD.FTZ R3, R21, R188 ;  /* 0x000000bc15037221 */ /* 0x000fe20000010000 */
[-C--:B------:R-:W-:Y:S01]  /*76c0*/  FMUL.FTZ R59, R59, R187.reuse ;  /* 0x000000bb3b3b7220 */ /* 0x080fe20000410000 */
[----:B------:R-:W0:Y:S01]  /*76d0*/  MUFU.EX2 R202, R202 ;  /* 0x000000ca00ca7308 */ /* 0x000e220000000800 */
[-C--:B------:R-:W-:Y:S01]  /*76e0*/  FMUL.FTZ R62, R62, R187.reuse ;  /* 0x000000bb3e3e7220 */ /* 0x080fe20000410000 */
[----:B-1----:R-:W-:Y:S01]  /*76f0*/  FADD.FTZ R190, R20, R3 ;  /* 0x0000000314be7221 */ /* 0x002fe20000010000 */
[-C--:B------:R-:W-:Y:S01]  /*7700*/  FMUL.FTZ R63, R63, R187.reuse ;  /* 0x000000bb3f3f7220 */ /* 0x080fe20000410000 */
[-C--:B------:R-:W-:Y:S01]  /*7710*/  FMUL.FTZ R66, R66, R187.reuse ;  /* 0x000000bb42427220 */ /* 0x080fe20000410000 */
[-C--:B------:R-:W-:Y:S01]  /*7720*/  FMUL.FTZ R67, R67, R187.reuse ;  /* 0x000000bb43437220 */ /* 0x080fe20000410000 */
[C---:B--2---:R-:W-:Y:S01]  /*7730*/  FADD.FTZ R190, R155.reuse, R190 ;  /* 0x000000be9bbe7221 */ /* 0x044fe20000010000 */
        /* <DEDUP_REMOVED lines=40> */
[----:B------:R-:W-:Y:S01]  /*79c0*/  FMUL.FTZ R119, R119, R187 ;  /* 0x000000bb77777220 */ /* 0x000fe20000410000 */
[----:B------:R-:W-:Y:S01]  /*79d0*/  MUFU.EX2 R171, R171 ;  /* 0x000000ab00ab7308 */ /* 0x000fe20000000800 */
[----:B-1----:R-:W-:Y:S01]  /*79e0*/  FADD.FTZ R3, R163, R194 ;  /* 0x000000c2a3037221 */ /* 0x002fe20000010000 */
[----:B------:R-:W-:Y:S01]  /*79f0*/  F2FP.F16.F32.PACK_AB R161, R178, R163 ;  /* 0x000000a3b2a1723e */ /* 0x000fe200000000ff */
[-C--:B------:R-:W-:Y:S01]  /*7a00*/  FMUL.FTZ R122, R122, R187.reuse ;  /* 0x000000bb7a7a7220 */ /* 0x080fe20000410000 */
[-C--:B------:R-:W-:Y:S01]  /*7a10*/  FMUL.FTZ R123, R123, R187.reuse ;  /* 0x000000bb7b7b7220 */ /* 0x080fe20000410000 */
[----:B------:R-:W-:Y:S01]  /*7a20*/  FADD.FTZ R3, R178, R3 ;  /* 0x00000003b2037221 */ /* 0x000fe20000010000 */
[-C--:B------:R-:W-:Y:S01]  /*7a30*/  FMUL.FTZ R126, R126, R187.reuse ;  /* 0x000000bb7e7e7220 */ /* 0x080fe20000410000 */
        /* <DEDUP_REMOVED lines=15> */
[----:B------:R-:W-:-:S02]  /*7b30*/  FMUL.FTZ R151, R151, R187 ;  /* 0x000000bb97977220 */ /* 0x000fc40000410000 */
[----:B------:R2:W-:Y:S08]  /*7b40*/  MUFU.EX2 R169, R180 ;  /* 0x000000b400a97308 */ /* 0x0005f00000000800 */
[----:B------:R-:W3:Y:S01]  /*7b50*/  MUFU.EX2 R188, R179 ;  /* 0x000000b300bc7308 */ /* 0x000ee20000000800 */
[----:B--2---:R-:W-:-:S04]  /*7b60*/  FADD.FTZ R180, R12, R3 ;  /* 0x000000030cb47221 */ /* 0x004fc80000010000 */
[----:B------:R-:W-:Y:S01]  /*7b70*/  FADD.FTZ R180, R165, R180 ;  /* 0x000000b4a5b47221 */ /* 0x000fe20000010000 */
[----:B0-----:R-:W-:Y:S02]  /*7b80*/  F2FP.F16.F32.PACK_AB R165, R186, R171 ;  /* 0x000000abbaa5723e */ /* 0x001fe400000000ff */
[----:B------:R-:W0:Y:S01]  /*7b90*/  MUFU.EX2 R190, R181 ;  /* 0x000000b500be7308 */ /* 0x000e220000000800 */
[----:B------:R-:W-:-:S04]  /*7ba0*/  FADD.FTZ R3, R171, R180 ;  /* 0x000000b4ab037221 */ /* 0x000fc80000010000 */
[----:B------:R-:W-:-:S03]  /*7bb0*/  FADD.FTZ R180, R186, R3 ;  /* 0x00000003bab47221 */ /* 0x000fc60000010000 */
[----:B------:R-:W2:Y:S01]  /*7bc0*/  MUFU.EX2 R182, R182 ;  /* 0x000000b600b67308 */ /* 0x000ea20000000800 */
[----:B-1----:R-:W-:Y:S01]  /*7bd0*/  FADD.FTZ R3, R167, R180 ;  /* 0x000000b4a7037221 */ /* 0x002fe20000010000 */
[----:B---3--:R-:W-:-:S03]  /*7be0*/  F2FP.F16.F32.PACK_AB R167, R188, R167 ;  /* 0x000000a7bca7723e */ /* 0x008fc600000000ff */
[----:B------:R-:W-:-:S03]  /*7bf0*/  FADD.FTZ R194, R188, R3 ;  /* 0x00000003bcc27221 */ /* 0x000fc60000010000 */
[----:B------:R-:W1:Y:S01]  /*7c00*/  MUFU.EX2 R183, R183 ;  /* 0x000000b700b77308 */ /* 0x000e620000000800 */
[----:B------:R-:W-:Y:S01]  /*7c10*/  FADD.FTZ R3, R169, R194 ;  /* 0x000000c2a9037221 */ /* 0x000fe20000010000 */
[----:B0-----:R-:W-:-:S03]  /*7c20*/  F2FP.F16.F32.PACK_AB R169, R190, R169 ;  /* 0x000000a9bea9723e */ /* 0x001fc600000000ff */
[----:B------:R-:W-:-:S03]  /*7c30*/  FADD.FTZ R3, R190, R3 ;  /* 0x00000003be037221 */ /* 0x000fc60000010000 */
[----:B------:R-:W0:Y:S01]  /*7c40*/  MUFU.EX2 R173, R184 ;  /* 0x000000b800ad7308 */ /* 0x000e220000000800 */
[----:B--2---:R-:W-:-:S07]  /*7c50*/  FADD.FTZ R194, R182, R3 ;  /* 0x00000003b6c27221 */ /* 0x004fce0000010000 */
[----:B------:R-:W2:Y:S01]  /*7c60*/  MUFU.EX2 R180, R185 ;  /* 0x000000b900b47308 */ /* 0x000ea20000000800 */
[C---:B-1----:R-:W-:Y:S01]  /*7c70*/  FADD.FTZ R194, R183.reuse, R194 ;  /* 0x000000c2b7c27221 */ /* 0x042fe20000010000 */
[----:B------:R-:W-:-:S06]  /*7c80*/  F2FP.F16.F32.PACK_AB R171, R183, R182 ;  /* 0x000000b6b7ab723e */ /* 0x000fcc00000000ff */
[----:B------:R-:W1:Y:S01]  /*7c90*/  MUFU.EX2 R175, R195 ;  /* 0x000000c300af7308 */ /* 0x000e620000000800 */
[----:B0-----:R-:W-:-:S07]  /*7ca0*/  FADD.FTZ R3, R173, R194 ;  /* 0x000000c2ad037221 */ /* 0x001fce0000010000 */
[----:B------:R-:W0:Y:S01]  /*7cb0*/  MUFU.EX2 R184, R197 ;  /* 0x000000c500b87308 */ /* 0x000e220000000800 */
[C---:B--2---:R-:W-:Y:S01]  /*7cc0*/  FADD.FTZ R6, R180.reuse, R3 ;  /* 0x00000003b4067221 */ /* 0x044fe20000010000 */
[----:B------:R-:W-:-:S03]  /*7cd0*/  F2FP.F16.F32.PACK_AB R173, R180, R173 ;  /* 0x000000adb4ad723e */ /* 0x000fc600000000ff */
[----:B-1----:R-:W-:-:S04]  /*7ce0*/  FADD.FTZ R3, R175, R6 ;  /* 0x00000006af037221 */ /* 0x002fc80000010000 */
[C---:B0-----:R-:W-:Y:S01]  /*7cf0*/  FADD.FTZ R3, R184.reuse, R3 ;  /* 0x00000003b8037221 */ /* 0x041fe20000010000 */
[----:B------:R-:W-:Y:S01]  /*7d00*/  F2FP.F16.F32.PACK_AB R175, R184, R175 ;  /* 0x000000afb8af723e */ /* 0x000fe200000000ff */
[----:B------:R-:W-:Y:S06]  /*7d10*/  @!P0 BRA `(.L_x_8996) ;  /* 0x0000000000048947 */ /* 0x000fec0003800000 */
[----:B------:R-:W-:Y:S01]  /*7d20*/  BPT.TRAP 0x1 ;  /* 0x000000040000795c */ /* 0x000fe20000300000 */
.L_x_8996:
[----:B------:R0:W1:Y:S01]  /*7d30*/  SYNCS.PHASECHK.TRANS64.TRYWAIT P1, [UR28+0x22850], R10 ;  /* 0x0228500aff0075a7 */ /* 0x000062000802015c */
[----:B------:R-:W-:Y:S05]  /*7d40*/  @!P0 BRA `(.L_x_8997) ;  /* 0x0000000000048947 */ /* 0x000fea0003800000 */
[----:B------:R-:W-:Y:S01]  /*7d50*/  BPT.TRAP 0x1 ;  /* 0x000000040000795c */ /* 0x000fe20000300000 */
.L_x_8997:
[----:B-1----:R-:W-:Y:S05]  /*7d60*/  @P1 BRA `(.L_x_8998) ;  /* 0x0000000000081947 */ /* 0x002fea0003800000 */
[----:B------:R-:W1:Y:S02]  /*7d70*/  SYNCS.PHASECHK.TRANS64.TRYWAIT P1, [UR28+0x22850], R10 ;  /* 0x0228500aff0075a7 */ /* 0x000e64000802015c */
[----:B-1----:R-:W-:Y:S05]  /*7d80*/  @!P1 BRA `(.L_x_8999) ;  /* 0x000000e000f49947 */ /* 0x002fea0003800000 */
.L_x_8998:
[----:B------:R-:W2:Y:S01]  /*7d90*/  S2R R6, SR_TID.X ;  /* 0x0000000000067919 */ /* 0x000ea20000002100 */
[----:B------:R-:W-:Y:S01]  /*7da0*/  UIMAD UR14, UR37, 0xc00, UR5 ;  /* 0x00000c00250e78a4 */ /* 0x000fe2000f8e0205 */
[----:B------:R-:W-:Y:S01]  /*7db0*/  UMOV UR11, 0x40000040 ;  /* 0x40000040000b7882 */ /* 0x000fe20000000000 */
[----:B------:R-:W3:Y:S05]  /*7dc0*/  S2R R7, SR_TID.X ;  /* 0x0000000000077919 */ /* 0x000eea0000002100 */
[----:B------:R-:W-:Y:S01]  /*7dd0*/  UMOV UR10, UR14 ;  /* 0x0000000e000a7c82 */ /* 0x000fe20008000000 */
[----:B--2---:R-:W-:Y:S02]  /*7de0*/  SHF.R.U32.HI R6, RZ, 0x7, R6 ;  /* 0x00000007ff067819 */ /* 0x004fe40000011606 */
[----:B---3--:R-:W-:-:S03]  /*7df0*/  LOP3.LUT P1, RZ, R7, 0x7f, RZ, 0xc0, !PT ;  /* 0x0000007f07ff7812 */ /* 0x008fc6000782c0ff */
[----:B------:R-:W-:Y:S02]  /*7e00*/  VIADD R6, R6, 0x8 ;  /* 0x0000000806067836 */ /* 0x000fe40000000000 */
[----:B------:R-:W-:-:S03]  /*7e10*/  IMAD.MOV.U32 R7, RZ, RZ, R14 ;  /* 0x000000ffff077224 */ /* 0x000fc600078e000e */
[----:B------:R2:W-:Y:S05]  /*7e20*/  BAR.SYNC.DEFER_BLOCKING R6, 0x100 ;  /* 0x000400060000751d */ /* 0x0005ea0000010000 */
[----:B-1----:R-:W-:Y:S02]  /*7e30*/  @!P1 VIADD R177, R177, 0x22860 ;  /* 0x00022860b1b19836 */ /* 0x002fe40000000000 */
[----:B--2---:R-:W-:-:S03]  /*7e40*/  IMAD.MOV.U32 R6, RZ, RZ, R176 ;  /* 0x000000ffff067224 */ /* 0x004fc600078e00b0 */
[----:B------:R-:W-:Y:S01]  /*7e50*/  @!P1 PRMT R177, RZ, 0x654, R177 ;  /* 0x00000654ffb19816 */ /* 0x000fe200000000b1 */
        /* <DEDUP_REMOVED lines=36> */
[----:B-1----:R-:W-:Y:S05]  /*80a0*/  @P1 BRA `(.L_x_9000) ;  /* 0xffffffc800b01947 */ /* 0x002fea000383ffff */
[----:B------:R-:W-:Y:S02]  /*80b0*/  IMAD.MOV.U32 R6, RZ, RZ, R176 ;  /* 0x000000ffff067224 */ /* 0x000fe400078e00b0 */
[----:B------:R-:W-:-:S07]  /*80c0*/  IMAD.MOV.U32 R7, RZ, RZ, R14 ;  /* 0x000000ffff077224 */ /* 0x000fce00078e000e */
.L_x_8983:
[----:B0-----:R-:W-:Y:S01]  /*80d0*/  IADD3 R10, R17, 0x80, -R18 ;  /* 0x00000080110a7810 */ /* 0x001fe20007ffe812 */
[----:B------:R-:W-:Y:S01]  /*80e0*/  ULDC UR18, c[0x0][0x9e4] ;  /* 0x0002790000127ab9 */ /* 0x000fe20000000800 */
[----:B------:R-:W-:Y:S01]  /*80f0*/  ULDC UR15, c[0x0][0x9dc] ;  /* 0x00027700000f7ab9 */ /* 0x000fe20000000800 */
[----:B------:R-:W-:Y:S02]  /*8100*/  UISETP.GE.AND UP0, UPT, UR18, 0x1, UPT ;  /* 0x000000011200788c */ /* 0x000fe4000bf06270 */
[----:B------:R-:W-:-:S04]  /*8110*/  IMAD R10, R201, 0x80, R10 ;  /* 0x00000080c90a7824 */ /* 0x000fc800078e020a */
[----:B------:R-:W-:Y:S02]  /*8120*/  PLOP3.LUT P1, PT, PT, PT, UP0, 0x40, 0x0 ;  /* 0x000000000000781c */ /* 0x000fe40003f2e808 */
[----:B------:R-:W-:-:S13]  /*8130*/  R2UR UR14, R10 ;  /* 0x000000000a0e72ca */ /* 0x000fda00000e0000 */
[----:B------:R-:W-:Y:S01]  /*8140*/  UIADD3 UR15, UR14, -UR15, URZ ;  /* 0x8000000f0e0f7290 */ /* 0x000fe2000fffe03f */
[----:B------:R-:W-:Y:S11]  /*8150*/  @P1 BRA `(.L_x_9001) ;  /* 0x0000000000441947 */ /* 0x000ff60003800000 */
        /* <DEDUP_REMOVED lines=10> */
.L_x_9002:
[----:B------:R-:W-:-:S11]  /*8200*/  UISETP.NE.AND UP1, UPT, UR18, 0x1, UPT ;  /* 0x000000011200788c */ /* 0x000fd6000bf25270 */
[----:B------:R-:W-:Y:S02]  /*8210*/  @UP1 ULDC.64 UR22, c[0x0][0x9e8] ;  /* 0x00027a0000161ab9 */ /* 0x000fe40000000a00 */
[----:B------:R-:W-:-:S04]  /*8220*/  UIMAD.WIDE.U32 UR10, UR14, UR22, URZ ;  /* 0x000000160e0a72a5 */ /* 0x000fc8000f8e003f */
[----:B------:R-:W-:-:S12]  /*8230*/  @UP1 USHF.R.U32.HI UR14, URZ, UR23, UR11 ;  /* 0x000000173f0e1299 */ /* 0x000fd8000801160b */
.L_x_9003:
[----:B------:R-:W-:-:S04]  /*8240*/  UIMAD UR14, UR14, UR18, URZ ;  /* 0x000000120e0e72a4 */ /* 0x000fc8000f8e023f */
[----:B------:R-:W-:-:S04]  /*8250*/  UISETP.LT.AND UP1, UPT, UR15, UR14, UPT ;  /* 0x0000000e0f00728c */ /* 0x000fc8000bf21270 */
[----:B------:R-:W-:-:S12]  /*8260*/  USEL UR15, UR15, UR14, !UP1 ;  /* 0x0000000e0f0f7287 */ /* 0x000fd8000c800000 */
.L_x_9001:
        /* <DEDUP_REMOVED lines=13> */
.L_x_9013:
[----:B------:R-:W-:Y:S01]  /*8340*/  UIADD3 UR37, UR37, 0x1, URZ ;  /* 0x0000000125257890 */ /* 0x000fe2000fffe03f */
[C---:B------:R-:W-:Y:S01]  /*8350*/  ISETP.GT.AND P1, PT, R9.reuse, UR24, PT ;  /* 0x0000001809007c0c */ /* 0x040fe2000bf24270 */
[----:B------:R-:W-:Y:S02]  /*8360*/  VIADD R9, R9, 0xffffffff ;  /* 0xffffffff09097836 */ /* 0x000fe40000000000 */
[----:B------:R-:W-:-:S04]  /*8370*/  UISETP.NE.AND UP1, UPT, UR37, 0x2, UPT ;  /* 0x000000022500788c */ /* 0x000fc8000bf25270 */
[----:B------:R-:W-:Y:S02]  /*8380*/  USEL UR10, URZ, 0x1, UP1 ;  /* 0x000000013f0a7887 */ /* 0x000fe40008800000 */
[----:B------:R-:W-:Y:S02]  /*8390*/  USEL UR37, UR37, URZ, UP1 ;  /* 0x0000003f25257287 */ /* 0x000fe40008800000 */
[----:B------:R-:W-:Y:S01]  /*83a0*/  ULOP3.LUT UR40, UR40, UR10, URZ, 0x3c, !UPT ;  /* 0x0000000a28287292 */ /* 0x000fe2000f8e3c3f */
[----:B-1----:R-:W-:Y:S11]  /*83b0*/  @!P0 BRA `(.L_x_9005) ;  /* 0x0000000000048947 */ /* 0x002ff60003800000 */
[----:B------:R-:W-:Y:S01]  /*83c0*/  BPT.TRAP 0x1 ;  /* 0x000000040000795c */ /* 0x000fe20000300000 */
.L_x_9005:
        /* <DEDUP_REMOVED lines=9> */
.L_x_9006:
[----:B-1----:R-:W-:Y:S05]  /*8460*/  @P2 BRA `(.L_x_9007) ;  /* 0x0000000000082947 */ /* 0x002fea0003800000 */
[----:B------:R-:W1:Y:S02]  /*8470*/  SYNCS.PHASECHK.TRANS64.TRYWAIT P2, [UR25+0x22830], R5 ;  /* 0x02283005ff0075a7 */ /* 0x000e640008040159 */
[----:B-1----:R-:W-:Y:S05]  /*8480*/  @!P2 BRA `(.L_x_9008) ;  /* 0x000000dc0048a947 */ /* 0x002fea0003800000 */
.L_x_9007:
[----:B------:R-:W-:Y:S01]  /*8490*/  UIMAD UR22, UR37, 0x300, UR4 ;  /* 0x00000300251678a4 */ /* 0x000fe2000f8e0204 */
[----:B------:R-:W-:Y:S01]  /*84a0*/  WARPGROUP.ARRIVE ;  /* 0x00000000000079c5 */ /* 0x000fe20000000000 */
[----:B------:R-:W-:Y:S01]  /*84b0*/  UMOV UR23, 0x40000040 ;  /* 0x4000004000177882 */ /* 0x000fe20000000000 */
[----:B------:R-:W-:Y:S01]  /*84c0*/  UMOV UR11, 0x40000040 ;  /* 0x40000040000b7882 */ /* 0x000fe20000000000 */
[----:B------:R-:W-:-:S03]  /*84d0*/  UIADD3 UR10, UR22, 0x2, URZ ;  /* 0x00000002160a7890 */ /* 0x000fc6000fffe03f */
[----:B------:R-:W2:Y:S01]  /*84e0*/  S2R R213, SR_TID.X ;  /* 0x0000000000d57919 */ /* 0x000ea20000002100 */
[----:B------:R-:W-:Y:S01]  /*84f0*/  UIADD3 UR14, UR22, 0x4, URZ ;  /* 0x00000004160e7890 */ /* 0x000fe2000fffe03f */
[----:B------:R-:W-:Y:S01]  /*8500*/  IMAD.U32 R214, RZ, RZ, UR25 ;  /* 0x00000019ffd67e24 */ /* 0x000fe2000f8e00ff */
[----:B------:R-:W-:Y:S01]  /*8510*/  UMOV UR15, 0x40000040 ;  /* 0x40000040000f7882 */ /* 0x000fe20000000000 */
[----:B------:R-:W-:Y:S01]  /*8520*/  HGMMA.64x96x16.F32 R152, gdesc[UR20], RZ, !UPT, gsb0 ;  /* 0x01600000149879f0 */ /* 0x000fe2000c0008ff */
[----:B------:R-:W-:Y:S01]  /*8530*/  UIADD3 UR18, UR22, 0x6, URZ ;  /* 0x0000000616127890 */ /* 0x000fe2000fffe03f */
[----:B------:R-:W-:Y:S01]  /*8540*/  UMOV UR19, 0x40000040 ;  /* 0x4000004000137882 */ /* 0x000fe20000000000 */
[----:B--2---:R-:W-:Y:S02]  /*8550*/  LOP3.LUT P2, RZ, R213, 0x7f, RZ, 0xc0, !PT ;  /* 0x0000007fd5ff7812 */ /* 0x004fe4000784c0ff */
[----:B------:R-:W-:Y:S01]  /*8560*/  SHF.R.U32.HI R213, RZ, 0x7, R213 ;  /* 0x00000007ffd57819 */ /* 0x000fe200000116d5 */
        /* <DEDUP_REMOVED lines=87> */
[----:B------:R-:W-:Y:S01]  /*8ae0*/  FMUL.FTZ R168, R175, UR26 ;  /* 0x0000001aafa87c20 */ /* 0x000fe20008410000 */
[----:B------:R-:W-:-:S05]  /*8af0*/  FMUL.FTZ R175, R190, UR26 ;  /* 0x0000001abeaf7c20 */ /* 0x000fca0008410000 */
        /* <DEDUP_REMOVED lines=15> */
[----:B---3--:R-:W-:Y:S01]  /*8bf0*/  FMNMX.FTZ R7, R167, R172, !PT ;  /* 0x000000aca7077209 */ /* 0x008fe20007810000 */
[----:B------:R-:W-:Y:S01]  /*8c00*/  FMUL.FTZ R172, R183, UR26 ;  /* 0x0000001ab7ac7c20 */ /* 0x000fe20008410000 */
[----:B------:R-:W-:-:S03]  /*8c10*/  FMUL.FTZ R183, R198, UR26 ;  /* 0x0000001ac6b77c20 */ /* 0x000fc60008410000 */
[----:B------:R-:W3:Y:S02]  /*8c20*/  SHFL.BFLY PT, R178, R7, 0x2, 0x1f ;  /* 0x0c401f0007b27f89 */ /* 0x000ee400000e0000 */
[----:B------:R-:W4:Y:S01]  /*8c30*/  MUFU.TANH R15, R15 ;  /* 0x0000000f000f7308 */ /* 0x000f220000002400 */
[----:B-1----:R-:W-:-:S07]  /*8c40*/  FMNMX.FTZ R189, R8, R11, !PT ;  /* 0x0000000b08bd7209 */ /* 0x002fce0007810000 */
[----:B------:R-:W1:Y:S08]  /*8c50*/  MUFU.TANH R21, R21 ;  /* 0x0000001500157308 */ /* 0x000e700000002400 */
[----:B------:R-:W5:Y:S01]  /*8c60*/  MUFU.TANH R153, R153 ;  /* 0x0000009900997308 */ /* 0x000f620000002400 */
[----:B---3--:R-:W-:Y:S01]  /*8c70*/  FMNMX.FTZ R187, R7, R178, !PT ;  /* 0x000000b207bb7209 */ /* 0x008fe20007810000 */
[----:B------:R-:W-:-:S06]  /*8c80*/  FMUL.FTZ R178, R191, UR26 ;  /* 0x0000001abfb27c20 */ /* 0x000fcc0008410000 */
[----:B------:R-:W3:Y:S01]  /*8c90*/  MUFU.TANH R155, R155 ;  /* 0x0000009b009b7308 */ /* 0x000ee20000002400 */
[----:B------:R-:W0:Y:S07]  /*8ca0*/  SHFL.BFLY PT, R190, R187, 0x1, 0x1f ;  /* 0x0c201f00bbbe7f89 */ /* 0x000e2e00000e0000 */
[----:B------:R-:W3:Y:S08]  /*8cb0*/  MUFU.TANH R158, R158 ;  /* 0x0000009e009e7308 */ /* 0x000ef00000002400 */
[----:B------:R-:W3:Y:S08]  /*8cc0*/  MUFU.TANH R159, R159 ;  /* 0x0000009f009f7308 */ /* 0x000ef00000002400 */
[----:B------:R-:W3:Y:S01]  /*8cd0*/  MUFU.TANH R162, R162 ;  /* 0x000000a200a27308 */ /* 0x000ee20000002400 */
[----:B0-----:R-:W-:-:S02]  /*8ce0*/  FMNMX.FTZ R7, R187, R190, !PT ;  /* 0x000000bebb077209 */ /* 0x001fc40007810000 */
[----:B--2---:R-:W-:-:S03]  /*8cf0*/  FMNMX.FTZ R190, R12, R189, !PT ;  /* 0x000000bd0cbe7209 */ /* 0x004fc60007810000 */
[----:B------:R-:W-:Y:S01]  /*8d00*/  FADD.FTZ R10, -R7, R10 ;  /* 0x0000000a070a7221 */ /* 0x000fe20000010100 */
[----:B----4-:R-:W-:Y:S01]  /*8d10*/  FMNMX.FTZ R190, R15, R190, !PT ;  /* 0x000000be0fbe7209 */ /* 0x010fe20007810000 */
[----:B------:R-:W-:Y:S01]  /*8d20*/  FMUL.FTZ R211, R7, UR7 ;  /* 0x0000000707d37c20 */ /* 0x000fe20008410000 */
[----:B------:R-:W0:Y:S01]  /*8d30*/  MUFU.TANH R163, R163 ;  /* 0x000000a300a37308 */ /* 0x000e220000002400 */
[----:B------:R-:W-:Y:S01]  /*8d40*/  FMUL.FTZ R187, R10, UR7 ;  /* 0x000000070abb7c20 */ /* 0x000fe20008410000 */
[----:B-1----:R-:W-:Y:S01]  /*8d50*/  FMNMX.FTZ R190, R21, R190, !PT ;  /* 0x000000be15be7209 */ /* 0x002fe20007810000 */
[--C-:B------:R-:W-:Y:S01]  /*8d60*/  FFMA.FTZ R10, R13, UR7, -R211.reuse ;  /* 0x000000070d0a7c23 */ /* 0x100fe200080108d3 */
[--C-:B------:R-:W-:Y:S01]  /*8d70*/  FFMA.FTZ R13, R6, UR7, -R211.reuse ;  /* 0x00000007060d7c23 */ /* 0x100fe200080108d3 */
[--C-:B------:R-:W-:Y:S01]  /*8d80*/  FFMA.FTZ R194, R201, UR7, -R211.reuse ;  /* 0x00000007c9c27c23 */ /* 0x100fe200080108d3 */
[----:B-----5:R-:W-:Y:S01]  /*8d90*/  FMNMX.FTZ R190, R153, R190, !PT ;  /* 0x000000be99be7209 */ /* 0x020fe20007810000 */
[--C-:B------:R-:W-:Y:S01]  /*8da0*/  FFMA.FTZ R14, R14, UR7, -R211.reuse ;  /* 0x000000070e0e7c23 */ /* 0x100fe200080108d3 */
[----:B------:R-:W1:Y:S01]  /*8db0*/  MUFU.TANH R165, R165 ;  /* 0x000000a500a57308 */ /* 0x000e620000002400 */
[--C-:B------:R-:W-:Y:S01]  /*8dc0*/  FFMA.FTZ R154, R154, UR7, -R211.reuse ;  /* 0x000000079a9a7c23 */ /* 0x100fe200080108d3 */
[----:B---3--:R-:W-:Y:S01]  /*8dd0*/  FMNMX.FTZ R189, R155, R190, !PT ;  /* 0x000000be9bbd7209 */ /* 0x008fe20007810000 */
[--C-:B------:R-:W-:Y:S01]  /*8de0*/  FFMA.FTZ R199, R188, UR7, -R211.reuse ;  /* 0x00000007bcc77c23 */ /* 0x100fe200080108d3 */
[--C-:B------:R-:W-:Y:S01]  /*8df0*/  FFMA.FTZ R188, R167, UR7, -R211.reuse ;  /* 0x00000007a7bc7c23 */ /* 0x100fe200080108d3 */
[--C-:B------:R-:W-:Y:S01]  /*8e00*/  FFMA.FTZ R190, R156, UR7, -R211.reuse ;  /* 0x000000079cbe7c23 */ /* 0x100fe200080108d3 */
[----:B------:R-:W-:Y:S01]  /*8e10*/  FMNMX.FTZ R6, R158, R189, !PT ;  /* 0x000000bd9e067209 */ /* 0x000fe20007810000 */
[--C-:B------:R-:W-:Y:S01]  /*8e20*/  FFMA.FTZ R189, R20, UR7, -R211.reuse ;  /* 0x0000000714bd7c23 */ /* 0x100fe200080108d3 */
[----:B------:R-:W2:Y:S01]  /*8e30*/  MUFU.TANH R168, R168 ;  /* 0x000000a800a87308 */ /* 0x000ea20000002400 */
[--C-:B------:R-:W-:Y:S01]  /*8e40*/  FFMA.FTZ R20, R152, UR7, -R211.reuse ;  /* 0x0000000798147c23 */ /* 0x100fe200080108d3 */
[----:B------:R-:W-:Y:S01]  /*8e50*/  FMNMX.FTZ R191, R159, R6, !PT ;  /* 0x000000069fbf7209 */ /* 0x000fe20007810000 */
[--C-:B------:R-:W-:Y:S01]  /*8e60*/  FFMA.FTZ R152, R166, UR7, -R211.reuse ;  /* 0x00000007a6987c23 */ /* 0x100fe200080108d3 */
[--C-:B------:R-:W-:Y:S01]  /*8e70*/  FFMA.FTZ R166, R200, UR7, -R211.reuse ;  /* 0x00000007c8a67c23 */ /* 0x100fe200080108d3 */
[--C-:B------:R-:W-:Y:S01]  /*8e80*/  FFMA.FTZ R157, R157, UR7, -R211.reuse ;  /* 0x000000079d9d7c23 */ /* 0x100fe200080108d3 */
[----:B------:R-:W-:Y:S01]  /*8e90*/  FMNMX.FTZ R6, R162, R191, !PT ;  /* 0x000000bfa2067209 */ /* 0x000fe20007810000 */
[--C-:B------:R-:W-:Y:S01]  /*8ea0*/  FFMA.FTZ R160, R160, UR7, -R211.reuse ;  /* 0x00000007a0a07c23 */ /* 0x100fe200080108d3 */
[----:B------:R-:W3:Y:S01]  /*8eb0*/  MUFU.TANH R169, R169 ;  /* 0x000000a900a97308 */ /* 0x000ee20000002400 */
[--C-:B------:R-:W-:Y:S01]  /*8ec0*/  FFMA.FTZ R192, R202, UR7, -R211.reuse ;  /* 0x00000007cac07c23 */ /* 0x100fe200080108d3 */
[----:B0-----:R-:W-:Y:S01]  /*8ed0*/  FMNMX.FTZ R6, R163, R6, !PT ;  /* 0x00000006a3067209 */ /* 0x001fe20007810000 */
[--C-:B------:R-:W-:Y:S01]  /*8ee0*/  FFMA.FTZ R161, R161, UR7, -R211.reuse ;  /* 0x00000007a1a17c23 */ /* 0x100fe200080108d3 */
[--C-:B------:R-:W-:Y:S01]  /*8ef0*/  FFMA.FTZ R164, R164, UR7, -R211.reuse ;  /* 0x00000007a4a47c23 */ /* 0x100fe200080108d3 */
[--C-:B------:R-:W-:Y:S01]  /*8f00*/  FFMA.FTZ R195, R203, UR7, -R211.reuse ;  /* 0x00000007cbc37c23 */ /* 0x100fe200080108d3 */
[----:B-1----:R-:W-:Y:S01]  /*8f10*/  FMNMX.FTZ R191, R165, R6, !PT ;  /* 0x00000006a5bf7209 */ /* 0x002fe20007810000 */
[--C-:B------:R-:W-:Y:S01]  /*8f20*/  FFMA.FTZ R177, R177, UR7, -R211.reuse ;  /* 0x00000007b1b17c23 */ /* 0x100fe200080108d3 */
[----:B------:R-:W0:Y:S01]  /*8f30*/  MUFU.TANH R170, R170 ;  /* 0x000000aa00aa7308 */ /* 0x000e220000002400 */
[--C-:B------:R-:W-:Y:S01]  /*8f40*/  FFMA.FTZ R176, R176, UR7, -R211.reuse ;  /* 0x00000007b0b07c23 */ /* 0x100fe200080108d3 */
[----:B--2---:R-:W-:Y:S01]  /*8f50*/  FMNMX.FTZ R6, R168, R191, !PT ;  /* 0x000000bfa8067209 */ /* 0x004fe20007810000 */
[--C-:B------:R-:W-:Y:S01]  /*8f60*/  FFMA.FTZ R180, R180, UR7, -R211.reuse ;  /* 0x00000007b4b47c23 */ /* 0x100fe200080108d3 */
[--C-:B------:R-:W-:Y:S01]  /*8f70*/  FFMA.FTZ R185, R185, UR7, -R211.reuse ;  /* 0x00000007b9b97c23 */ /* 0x100fe200080108d3 */
[----:B------:R-:W-:-:S03]  /*8f80*/  FFMA.FTZ R181, R181, UR7, -R211 ;  /* 0x00000007b5b57c23 */ /* 0x000fc600080108d3 */
[----:B------:R-:W1:Y:S01]  /*8f90*/  MUFU.TANH R171, R171 ;  /* 0x000000ab00ab7308 */ /* 0x000e620000002400 */
[----:B---3--:R-:W-:-:S07]  /*8fa0*/  FMNMX.FTZ R193, R169, R6, !PT ;  /* 0x00000006a9c17209 */ /* 0x008fce0007810000 */
        /* <DEDUP_REMOVED lines=18> */
[----:B------:R-:W2:Y:S01]  /*90d0*/  MUFU.EX2 R187, R187 ;  /* 0x000000bb00bb7308 */ /* 0x000ea20000000800 */
[----:B0-----:R-:W-:-:S07]  /*90e0*/  FMNMX.FTZ R193, R183, R6, !PT ;  /* 0x00000006b7c17209 */ /* 0x001fce0007810000 */
[----:B------:R-:W0:Y:S01]  /*90f0*/  MUFU.EX2 R10, R10 ;  /* 0x0000000a000a7308 */ /* 0x000e220000000800 */
[----:B-1----:R-:W-:-:S05]  /*9100*/  FMNMX.FTZ R6, R186, R193, !PT ;  /* 0x000000c1ba067209 */ /* 0x002fca0007810000 */
[----:B------:R-:W1:Y:S02]  /*9110*/  SHFL.BFLY PT, R197, R6, 0x2, 0x1f ;  /* 0x0c401f0006c57f89 */ /* 0x000e6400000e0000 */
[----:B------:R1:W-:Y:S01]  /*9120*/  MUFU.EX2 R193, R152 ;  /* 0x0000009800c17308 */ /* 0x0003e20000000800 */
        /* <DEDUP_REMOVED lines=8> */
[----:B0-----:R-:W-:Y:S01]  /*91b0*/  FFMA.FTZ R4, R187, R4, R10 ;  /* 0x00000004bb047223 */ /* 0x001fe2000001000a */
        /* <DEDUP_REMOVED lines=14> */
[----:B------:R-:W0:Y:S01]  /*92a0*/  MUFU.EX2 R189, R189 ;  /* 0x000000bd00bd7308 */ /* 0x000e220000000800 */
        /* <DEDUP_REMOVED lines=24> */
[----:B0-----:R-:W-:Y:S01]  /*9430*/  F2FP.F16.F32.PACK_AB R154, R189, R14 ;  /* 0x0000000ebd9a723e */ /* 0x001fe200000000ff */
        /* <DEDUP_REMOVED lines=16> */
[----:B------:R-:W-:Y:S01]  /*9540*/  MUFU.EX2 R184, R184 ;  /* 0x000000b800b87308 */ /* 0x000fe20000000800 */
[----:B------:R-:W-:Y:S01]  /*9550*/  @!P2 VIADD R153, R214, 0x22840 ;  /* 0x00022840d699a836 */ /* 0x000fe20000000000 */
[----:B------:R-:W-:Y:S01]  /*9560*/  IADD3 R8, -R213, 0xb, RZ ;  /* 0x0000000bd5087810 */ /* 0x000fe20007ffe1ff */
[--C-:B------:R-:W-:Y:S01]  /*9570*/  FFMA.FTZ R198, R155, UR7, -R152.reuse ;  /* 0x000000079bc67c23 */ /* 0x100fe20008010898 */
[--C-:B------:R-:W-:Y:S01]  /*9580*/  FFMA.FTZ R167, R158, UR7, -R152.reuse ;  /* 0x000000079ea77c23 */ /* 0x100fe20008010898 */
[--C-:B------:R-:W-:Y:S01]  /*9590*/  FFMA.FTZ R200, R159, UR7, -R152.reuse ;  /* 0x000000079fc87c23 */ /* 0x100fe20008010898 */
[----:B------:R-:W-:Y:S01]  /*95a0*/  @!P2 PRMT R153, RZ, 0x654, R153 ;  /* 0x00000654ff99a816 */ /* 0x000fe20000000099 */
[----:B------:R0:W-:Y:S06]  /*95b0*/  BAR.ARV R8, 0x100 ;  /* 0x000400080000751d */ /* 0x0001ec0000002000 */
[----:B------:R-:W1:Y:S01]  /*95c0*/  MUFU.EX2 R11, R11 ;  /* 0x0000000b000b7308 */ /* 0x000e620000000800 */
[----:B------:R2:W-:Y:S01]  /*95d0*/  @!P2 SYNCS.ARRIVE.TRANS64.RED.A1T0 RZ, [R153+URZ], RZ ;  /* 0x000000ff99ffa9a7 */ /* 0x0005e2000810043f */
[--C-:B------:R-:W-:Y:S01]  /*95e0*/  FFMA.FTZ R201, R162, UR7, -R152.reuse ;  /* 0x00000007a2c97c23 */ /* 0x100fe20008010898 */
[--C-:B------:R-:W-:Y:S01]  /*95f0*/  FFMA.FTZ R202, R163, UR7, -R152.reuse ;  /* 0x00000007a3ca7c23 */ /* 0x100fe20008010898 */
[--C-:B------:R-:W-:Y:S01]  /*9600*/  FFMA.FTZ R163, R165, UR7, -R152.reuse ;  /* 0x00000007a5a37c23 */ /* 0x100fe20008010898 */
[--C-:B------:R-:W-:Y:S01]  /*9610*/  FFMA.FTZ R210, R168, UR7, -R152.reuse ;  /* 0x00000007a8d27c23 */ /* 0x100fe20008010898 */
[--C-:B------:R-:W-:Y:S01]  /*9620*/  FFMA.FTZ R165, R169, UR7, -R152.reuse ;  /* 0x00000007a9a57c23 */ /* 0x100fe20008010898 */
[----:B------:R-:W-:Y:S01]  /*9630*/  FFMA.FTZ R212, R170, UR7, -R152 ;  /* 0x00000007aad47c23 */ /* 0x000fe20008010898 */
[----:B------:R-:W3:Y:S01]  /*9640*/  MUFU.EX2 R12, R12 ;  /* 0x0000000c000c7308 */ /* 0x000ee20000000800 */
[----:B--2---:R-:W-:Y:S01]  /*9650*/  FADD.FTZ R153, R13, R4 ;  /* 0x000000040d997221 */ /* 0x004fe20000010000 */
[--C-:B------:R-:W-:Y:S01]  /*9660*/  FFMA.FTZ R169, R171, UR7, -R152.reuse ;  /* 0x00000007aba97c23 */ /* 0x100fe20008010898 */
[--C-:B------:R-:W-:Y:S01]  /*9670*/  FFMA.FTZ R216, R172, UR7, -R152.reuse ;  /* 0x00000007acd87c23 */ /* 0x100fe20008010898 */
[--C-:B------:R-:W-:Y:S01]  /*9680*/  FFMA.FTZ R171, R173, UR7, -R152.reuse ;  /* 0x00000007adab7c23 */ /* 0x100fe20008010898 */
[----:B------:R-:W-:Y:S01]  /*9690*/  FADD.FTZ R4, R14, R153 ;  /* 0x000000990e047221 */ /* 0x000fe20000010000 */
[--C-:B------:R-:W-:Y:S01]  /*96a0*/  FFMA.FTZ R218, R174, UR7, -R152.reuse ;  /* 0x00000007aeda7c23 */ /* 0x100fe20008010898 */
[----:B------:R-:W-:Y:S01]  /*96b0*/  FFMA.FTZ R173, R175, UR7, -R152 ;  /* 0x00000007afad7c23 */ /* 0x000fe20008010898 */
[----:B------:R-:W2:Y:S01]  /*96c0*/  MUFU.EX2 R15, R15 ;  /* 0x0000000f000f7308 */ /* 0x000ea20000000800 */
[----:B-1----:R-:W-:Y:S01]  /*96d0*/  FFMA.FTZ R3, R184, R3, R11 ;  /* 0x00000003b8037223 */ /* 0x002fe2000001000b */
[----:B------:R-:W-:Y:S01]  /*96e0*/  FADD.FTZ R153, R189, R4 ;  /* 0x00000004bd997221 */ /* 0x000fe20000010000 */
[--C-:B------:R-:W-:Y:S01]  /*96f0*/  FFMA.FTZ R178, R178, UR7, -R152.reuse ;  /* 0x00000007b2b27c23 */ /* 0x100fe20008010898 */
[--C-:B------:R-:W-:Y:S01]  /*9700*/  FFMA.FTZ R175, R179, UR7, -R152.reuse ;  /* 0x00000007b3af7c23 */ /* 0x100fe20008010898 */
[--C-:B------:R-:W-:Y:S01]  /*9710*/  FFMA.FTZ R182, R182, UR7, -R152.reuse ;  /* 0x00000007b6b67c23 */ /* 0x100fe20008010898 */
[----:B------:R-:W-:Y:S01]  /*9720*/  FADD.FTZ R4, R20, R153 ;  /* 0x0000009914047221 */ /* 0x000fe20000010000 */
[----:B------:R-:W-:Y:S01]  /*9730*/  FFMA.FTZ R183, R183, UR7, -R152 ;  /* 0x00000007b7b77c23 */ /* 0x000fe20008010898 */
[----:B------:R-:W1:Y:S01]  /*9740*/  MUFU.EX2 R196, R196 ;  /* 0x000000c400c47308 */ /* 0x000e620000000800 */
[----:B---3--:R-:W-:Y:S01]  /*9750*/  FADD.FTZ R14, R12, R3 ;  /* 0x000000030c0e7221 */ /* 0x008fe20000010000 */
[----:B------:R-:W-:Y:S01]  /*9760*/  FADD.FTZ R153, R191, R4 ;  /* 0x00000004bf997221 */ /* 0x000fe20000010000 */
[----:B------:R-:W-:Y:S01]  /*9770*/  FFMA.FTZ R186, R186, UR7, -R152 ;  /* 0x00000007baba7c23 */ /* 0x000fe20008010898 */
[----:B------:R-:W-:Y:S01]  /*9780*/  F2FP.F16.F32.PACK_AB R152, R13, R10 ;  /* 0x0000000a0d98723e */ /* 0x000fe200000000ff */
[-C--:B------:R-:W-:Y:S01]  /*9790*/  FMUL.FTZ R112, R112, R187.reuse ;  /* 0x000000bb70707220 */ /* 0x080fe20000410000 */
[----:B------:R-:W-:Y:S01]  /*97a0*/  FADD.FTZ R4, R190, R153 ;  /* 0x00000099be047221 */ /* 0x000fe20000010000 */
[----:B------:R-:W-:Y:S01]  /*97b0*/  F2FP.F16.F32.PACK_AB R158, R157, R190 ;  /* 0x000000be9d9e723e */ /* 0x000fe200000000ff */
[----:B------:R-:W3:Y:S01]  /*97c0*/  MUFU.EX2 R21, R21 ;  /* 0x0000001500157308 */ /* 0x000ee20000000800 */
[----:B--2---:R-:W-:Y:S01]  /*97d0*/  FADD.FTZ R3, R15, R14 ;  /* 0x0000000e0f037221 */ /* 0x004fe20000010000 */
[----:B------:R-:W-:Y:S01]  /*97e0*/  FADD.FTZ R153, R157, R4 ;  /* 0x000000049d997221 */ /* 0x000fe20000010000 */
        /* <DEDUP_REMOVED lines=24> */
[----:B------:R-:W-:Y:S01]  /*9970*/  FMUL.FTZ R149, R149, R187 ;  /* 0x000000bb95957220 */ /* 0x000fe20000410000 */
        /* <DEDUP_REMOVED lines=57> */
[----:B------:R-:W-:Y:S01]  /*9d10*/  FADD.FTZ R153, R193, R4 ;  /* 0x00000004c1997221 */ /* 0x000fe20000010000 */
        /* <DEDUP_REMOVED lines=32> */
[----:B------:R-:W-:Y:S01]  /*9f20*/  FMUL.FTZ R151, R151, R184 ;  /* 0x000000b897977220 */ /* 0x000fe20000410000 */
[----:B------:R-:W-:Y:S01]  /*9f30*/  F2FP.F16.F32.PACK_AB R155, R196, R15 ;  /* 0x0000000fc49b723e */ /* 0x000fe200000000ff */
[----:B------:R-:W3:Y:S01]  /*9f40*/  MUFU.EX2 R177, R177 ;  /* 0x000000b100b17308 */ /* 0x000ee20000000800 */
[C---:B--2---:R-:W-:Y:S01]  /*9f50*/  FADD.FTZ R4, R195.reuse, R4 ;  /* 0x00000004c3047221 */ /* 0x044fe20000010000 */
[----:B------:R-:W-:-:S02]  /*9f60*/  F2FP.F16.F32.PACK_AB R164, R195, R166 ;  /* 0x000000a6c3a4723e */ /* 0x000fc400000000ff */
[----:B------:R-:W-:Y:S02]  /*9f70*/  F2FP.F16.F32.PACK_AB R157, R198, R21 ;  /* 0x00000015c69d723e */ /* 0x000fe400000000ff */
[----:B------:R-:W-:Y:S02]  /*9f80*/  F2FP.F16.F32.PACK_AB R161, R202, R201 ;  /* 0x000000c9caa1723e */ /* 0x000fe400000000ff */
[----:B------:R-:W2:Y:S01]  /*9f90*/  MUFU.EX2 R169, R169 ;  /* 0x000000a900a97308 */ /* 0x000ea20000000800 */
[----:B-1----:R-:W-:Y:S01]  /*9fa0*/  FADD.FTZ R14, R212, R3 ;  /* 0x00000003d40e7221 */ /* 0x002fe20000010000 */
[----:B------:R-:W-:Y:S02]  /*9fb0*/  F2FP.F16.F32.PACK_AB R163, R210, R163 ;  /* 0x000000a3d2a3723e */ /* 0x000fe400000000ff */
[----:B------:R-:W-:-:S04]  /*9fc0*/  F2FP.F16.F32.PACK_AB R165, R212, R165 ;  /* 0x000000a5d4a5723e */ /* 0x000fc800000000ff */
        /* <DEDUP_REMOVED lines=44> */
[----:B-1----:R-:W-:Y:S01]  /*a290*/  FADD.FTZ R3, R183, R12 ;  /* 0x0000000cb7037221 */ /* 0x002fe20000010000 */
[C---:B---3--:R-:W-:Y:S01]  /*a2a0*/  FADD.FTZ R4, R188.reuse, R13 ;  /* 0x0000000dbc047221 */ /* 0x048fe20000010000 */
[----:B------:R-:W-:Y:S02]  /*a2b0*/  F2FP.F16.F32.PACK_AB R174, R188, R181 ;  /* 0x000000b5bcae723e */ /* 0x000fe400000000ff */
[C---:B--2---:R-:W-:Y:S01]  /*a2c0*/  FADD.FTZ R3, R186.reuse, R3 ;  /* 0x00000003ba037221 */ /* 0x044fe20000010000 */
[----:B------:R-:W-:Y:S01]  /*a2d0*/  F2FP.F16.F32.PACK_AB R175, R186, R183 ;  /* 0x000000b7baaf723e */ /* 0x000fe200000000ff */
[----:B0-----:R-:W-:Y:S06]  /*a2e0*/  @!P0 BRA `(.L_x_9009) ;  /* 0x0000000000048947 */ /* 0x001fec0003800000 */
[----:B------:R-:W-:Y:S01]  /*a2f0*/  BPT.TRAP 0x1 ;  /* 0x000000040000795c */ /* 0x000fe20000300000 */
.L_x_9009:
[----:B------:R0:W1:Y:S01]  /*a300*/  SYNCS.PHASECHK.TRANS64.TRYWAIT P2, [UR25+0x22850], R5 ;  /* 0x02285005ff0075a7 */ /* 0x0000620008040159 */
[----:B------:R-:W-:Y:S05]  /*a310*/  @!P0 BRA `(.L_x_9010) ;  /* 0x0000000000048947 */ /* 0x000fea0003800000 */
[----:B------:R-:W-:Y:S01]  /*a320*/  BPT.TRAP 0x1 ;  /* 0x000000040000795c */ /* 0x000fe20000300000 */
.L_x_9010:
[----:B-1----:R-:W-:Y:S05]  /*a330*/  @P2 BRA `(.L_x_9011) ;  /* 0x0000000000082947 */ /* 0x002fea0003800000 */
[----:B------:R-:W1:Y:S02]  /*a340*/  SYNCS.PHASECHK.TRANS64.TRYWAIT P2, [UR25+0x22850], R5 ;  /* 0x02285005ff0075a7 */ /* 0x000e640008040159 */
[----:B-1----:R-:W-:Y:S05]  /*a350*/  @!P2 BRA `(.L_x_9012) ;  /* 0x000000bc00aca947 */ /* 0x002fea0003800000 */
.L_x_9011:
[----:B------:R-:W2:Y:S01]  /*a360*/  S2R R10, SR_TID.X ;  /* 0x00000000000a7919 */ /* 0x000ea20000002100 */
[----:B------:R-:W-:Y:S01]  /*a370*/  UIMAD UR14, UR37, 0xc00, UR5 ;  /* 0x00000c00250e78a4 */ /* 0x000fe2000f8e0205 */
[----:B------:R-:W-:Y:S01]  /*a380*/  IMAD.MOV.U32 R11, RZ, RZ, R6 ;  /* 0x000000ffff0b7224 */ /* 0x000fe200078e0006 */
[----:B------:R-:W-:-:S05]  /*a390*/  UMOV UR11, 0x40000040 ;  /* 0x40000040000b7882 */ /* 0x000fca0000000000 */
[----:B------:R-:W-:Y:S01]  /*a3a0*/  UMOV UR10, UR14 ;  /* 0x0000000e000a7c82 */ /* 0x000fe20008000000 */
[----:B--2---:R-:W-:-:S05]  /*a3b0*/  SHF.R.U32.HI R10, RZ, 0x7, R10 ;  /* 0x00000007ff0a7819 */ /* 0x004fca000001160a */
[----:B01----:R-:W-:Y:S02]  /*a3c0*/  VIADD R5, R10, 0x8 ;  /* 0x000000080a057836 */ /* 0x003fe40000000000 */
[----:B------:R-:W0:Y:S03]  /*a3d0*/  S2R R10, SR_TID.X ;  /* 0x00000000000a7919 */ /* 0x000e260000002100 */
[----:B------:R1:W-:Y:S06]  /*a3e0*/  BAR.SYNC.DEFER_BLOCKING R5, 0x100 ;  /* 0x000400050000751d */ /* 0x0003ec0000010000 */
[----:B------:R-:W-:Y:S01]  /*a3f0*/  WARPGROUP.ARRIVE ;  /* 0x00000000000079c5 */ /* 0x000fe20000000000 */
[----:B0-----:R-:W-:Y:S01]  /*a400*/  LOP3.LUT P2, RZ, R10, 0x7f, RZ, 0xc0, !PT ;  /* 0x0000007f0aff7812 */ /* 0x001fe2000784c0ff */
        /* <DEDUP_REMOVED lines=36> */
[----:B-1----:R-:W-:-:S07]  /*a650*/  IMAD.MOV.U32 R5, RZ, RZ, R9 ;  /* 0x000000ffff057224 */ /* 0x002fce00078e0009 */
.L_x_9004:
[----:B------:R-:W-:-:S13]  /*a660*/  ISETP.GE.AND P1, PT, R5, UR42, PT ;  /* 0x0000002a05007c0c */ /* 0x000fda000bf26270 */
[----:B------:R-:W-:Y:S05]  /*a670*/  @!P1 BRA `(.L_x_9014) ;  /* 0x0000003400749947 */ /* 0x000fea0003800000 */
[----:B------:R-:W-:Y:S01]  /*a680*/  IMAD.IADD R13, R17, 0x1, -R18 ;  /* 0x00000001110d7824 */ /* 0x000fe200078e0a12 */
[----:B------:R-:W-:Y:S01]  /*a690*/  ULDC UR26, c[0x0][0x9e4] ;  /* 0x00027900001a7ab9 */ /* 0x000fe20000000800 */
[----:B------:R-:W-:Y:S01]  /*a6a0*/  IMAD.MOV.U32 R12, RZ, RZ, R6 ;  /* 0x000000ffff0c7224 */ /* 0x000fe200078e0006 */
[----:B------:R-:W-:Y:S01]  /*a6b0*/  ULDC UR7, c[0x0][0x988] ;  /* 0x0002620000077ab9 */ /* 0x000fe20000000800 */
[----:B------:R-:W-:Y:S01]  /*a6c0*/  IMAD.MOV.U32 R10, RZ, RZ, R7 ;  /* 0x000000ffff0a7224 */ /* 0x000fe200078e0007 */
[----:B------:R-:W-:Y:S01]  /*a6d0*/  IADD3 R15, R13, 0x8, R0 ;  /* 0x000000080d0f7810 */ /* 0x000fe20007ffe000 */
[----:B------:R-:W-:Y:S01]  /*a6e0*/  IMAD.IADD R13, R0, 0x1, R13 ;  /* 0x00000001000d7824 */ /* 0x000fe200078e020d */
[----:B------:R-:W-:Y:S01]  /*a6f0*/  ULDC UR25, c[0x0][0x9d8] ;  /* 0x0002760000197ab9 */ /* 0x000fe20000000800 */
[----:B------:R-:W-:Y:S01]  /*a700*/  ULDC UR24, c[0x0][0x9e0] ;  /* 0x0002780000187ab9 */ /* 0x000fe20000000800 */
[----:B------:R-:W-:-:S07]  /*a710*/  LOP3.LUT R11, RZ, R15, RZ, 0x33, !PT ;  /* 0x0000000fff0b7212 */ /* 0x000fce00078e33ff */
.L_x_9031:
[----:B------:R-:W-:-:S04]  /*a720*/  UIADD3 UR37, UR37, 0x1, URZ ;  /* 0x0000000125257890 */ /* 0x000fc8000fffe03f */
[----:B------:R-:W-:-:S04]  /*a730*/  UISETP.NE.AND UP1, UPT, UR37, 0x2, UPT ;  /* 0x000000022500788c */ /* 0x000fc8000bf25270 */
[----:B------:R-:W-:Y:S02]  /*a740*/  USEL UR10, URZ, 0x1, UP1 ;  /* 0x000000013f0a7887 */ /* 0x000fe40008800000 */
[----:B------:R-:W-:Y:S02]  /*a750*/  USEL UR37, UR37, URZ, UP1 ;  /* 0x0000003f25257287 */ /* 0x000fe40008800000 */
[----:B------:R-:W-:Y:S01]  /*a760*/  ULOP3.LUT UR40, UR40, UR10, URZ, 0x3c, !UPT ;  /* 0x0000000a28287292 */ /* 0x000fe2000f8e3c3f */
[----:B------:R-:W-:Y:S11]  /*a770*/  @!P0 BRA `(.L_x_9015) ;  /* 0x0000000000048947 */ /* 0x000ff60003800000 */
[----:B------:R-:W-:Y:S01]  /*a780*/  BPT.TRAP 0x1 ;  /* 0x000000040000795c */ /* 0x000fe20000300000 */
.L_x_9015:
        /* <DEDUP_REMOVED lines=9> */
.L_x_9016:
[----:B-1----:R-:W-:Y:S05]  /*a820*/  @P1 BRA `(.L_x_9017) ;  /* 0x0000000000081947 */ /* 0x002fea0003800000 */
[----:B------:R-:W1:Y:S02]  /*a830*/  SYNCS.PHASECHK.TRANS64.TRYWAIT P1, [UR27+0x22830], R9 ;  /* 0x02283009ff0075a7 */ /* 0x000e64000802015b */
[----:B-1----:R-:W-:Y:S05]  /*a840*/  @!P1 BRA `(.L_x_9018) ;  /* 0x000000b800849947 */ /* 0x002fea0003800000 */
.L_x_9017:
[----:B------:R-:W-:Y:S01]  /*a850*/  UIMAD UR22, UR37, 0x300, UR4 ;  /* 0x00000300251678a4 */ /* 0x000fe2000f8e0204 */
[----:B------:R-:W-:Y:S01]  /*a860*/  WARPGROUP.ARRIVE ;  /* 0x00000000000079c5 */ /* 0x000fe20000000000 */
[----:B------:R-:W-:Y:S01]  /*a870*/  UMOV UR23, 0x40000040 ;  /* 0x4000004000177882 */ /* 0x000fe20000000000 */
[----:B------:R-:W-:Y:S01]  /*a880*/  UMOV UR11, 0x40000040 ;  /* 0x40000040000b7882 */ /* 0x000fe20000000000 */
[----:B------:R-:W-:-:S03]  /*a890*/  UIADD3 UR10, UR22, 0x2, URZ ;  /* 0x00000002160a7890 */ /* 0x000fc6000fffe03f */
[----:B-1----:R-:W1:Y:S01]  /*a8a0*/  S2R R6, SR_TID.X ;  /* 0x0000000000067919 */ /* 0x002e620000002100 */
[----:B------:R-:W-:Y:S01]  /*a8b0*/  UIADD3 UR14, UR22, 0x4, URZ ;  /* 0x00000004160e7890 */ /* 0x000fe2000fffe03f */
[----:B------:R-:W-:Y:S01]  /*a8c0*/  UMOV UR15, 0x40000040 ;  /* 0x40000040000f7882 */ /* 0x000fe20000000000 */
[----:B------:R-:W-:Y:S01]  /*a8d0*/  HGMMA.64x96x16.F32 R152, gdesc[UR20], RZ, !UPT, gsb0 ;  /* 0x01600000149879f0 */ /* 0x000fe2000c0008ff */
[----:B------:R-:W-:Y:S01]  /*a8e0*/  UIADD3 UR18, UR22, 0x6, URZ ;  /* 0x0000000616127890 */ /* 0x000fe2000fffe03f */
[----:B------:R-:W-:Y:S01]  /*a8f0*/  UMOV UR19, 0x40000040 ;  /* 0x4000004000137882 */ /* 0x000fe20000000000 */
[----:B-1----:R-:W-:Y:S02]  /*a900*/  LOP3.LUT P1, RZ, R6, 0x7f, RZ, 0xc0, !PT ;  /* 0x0000007f06ff7812 */ /* 0x002fe4000782c0ff */
[----:B------:R-:W-:-:S04]  /*a910*/  SHF.R.U32.HI R7, RZ, 0x7, R6 ;  /* 0x00000007ff077819 */ /* 0x000fc80000011606 */
[----:B------:R-:W-:Y:S01]  /*a920*/  IADD3 R8, -R7, 0xb, RZ ;  /* 0x0000000b07087810 */ /* 0x000fe20007ffe1ff */
[----:B------:R-:W-:-:S05]  /*a930*/  IMAD R7, R5, -0x60, R17 ;  /* 0xffffffa005077824 */ /* 0x000fca00078e0211 */
[----:B------:R-:W-:-:S05]  /*a940*/  IADD3 R7, -R18, 0x1, R7 ;  /* 0x0000000112077810 */ /* 0x000fca0007ffe107 */
[----:B------:R-:W-:Y:S01]  /*a950*/  IMAD.IADD R7, R7, 0x1, -R16 ;  /* 0x0000000107077824 */ /* 0x000fe200078e0a10 */
        /* <DEDUP_REMOVED lines=129> */
.L_x_9021:
[----:B------:R-:W-:-:S05]  /*b170*/  IMAD.U32 R180, RZ, RZ, UR26 ;  /* 0x0000001affb47e24 */ /* 0x000fca000f8e00ff */
[----:B------:R-:W-:-:S13]  /*b180*/  ISETP.NE.AND P1, PT, R180, 0x1, PT ;  /* 0x00000001b400780c */ /* 0x000fda0003f25270 */
[----:B------:R-:W1:Y:S02]  /*b190*/  @P1 LDC.64 R6, c[0x0][0x9e8] ;  /* 0x00027a00ff061b82 */ /* 0x000e640000000a00 */
[----:B-1----:R-:W-:-:S04]  /*b1a0*/  @P1 IMAD.HI.U32 R178, R13, R6, RZ ;  /* 0x000000060db21227 */ /* 0x002fc800078e00ff */
[----:B------:R-:W-:Y:S01]  /*b1b0*/  IMAD.MOV.U32 R6, RZ, RZ, R13 ;  /* 0x000000ffff067224 */ /* 0x000fe200078e000d */
[----:B------:R-:W-:-:S07]  /*b1c0*/  @P1 SHF.R.U32.HI R6, RZ, R7, R178 ;  /* 0x00000007ff061219 */ /* 0x000fce00000116b2 */
.L_x_9022:
[----:B------:R-:W-:Y:S05]  /*b1d0*/  BSYNC B0 ;  /* 0x0000000000007941 */ /* 0x000fea0003800000 */
.L_x_9020:
[----:B------:R-:W-:-:S04]  /*b1e0*/  IMAD R7, R5, -0x60, -R16 ;  /* 0xffffffa005077824 */ /* 0x000fc800078e0a10 */
[----:B------:R-:W-:-:S05]  /*b1f0*/  IMAD R7, R6, R180, R7 ;  /* 0x000000b406077224 */ /* 0x000fca00078e0207 */
[----:B------:R-:W-:Y:S02]  /*b200*/  VIADDMNMX R196, R7, R180, R196, PT ;  /* 0x000000b407c47246 */ /* 0x000fe400038001c4 */
[----:B------:R-:W-:-:S07]  /*b210*/  VIMNMX R198, R198, R7, !PT ;  /* 0x00000007c6c67248 */ /* 0x000fce0007fe0100 */
.L_x_9019:
[----:B------:R-:W-:Y:S01]  /*b220*/  IMAD R195, R5, -0x60, RZ ;  /* 0xffffffa005c37824 */ /* 0x000fe200078e02ff */
[----:B------:R-:W-:-:S04]  /*b230*/  LOP3.LUT R2, R2, 0xfffbffff, RZ, 0xc0, !PT ;  /* 0xfffbffff02027812 */ /* 0x000fc800078ec0ff */
        /* <DEDUP_REMOVED lines=11> */
[C---:B------:R-:W-:Y:S02]  /*b2f0*/  ISETP.GE.AND P4, PT, R195.reuse, 0xa, PT ;  /* 0x0000000ac300780c */ /* 0x040fe40003f86270 */
        /* <DEDUP_REMOVED lines=89> */
[----:B------:R-:W-:Y:S02]  /*b890*/  ISETP.GT.AND P2, PT, R198, 0x41, !P3 ;  /* 0x00000041c600780c */ /* 0x000fe40005f44270 */
[----:B------:R-:W-:-:S02]  /*b8a0*/  IADD3 R184, R197, 0x8, R0 ;  /* 0x00000008c5b87810 */ /* 0x000fc40007ffe000 */
        /* <DEDUP_REMOVED lines=27> */
[----:B------:R-:W-:-:S11]  /*ba60*/  IADD3 R193, R199, 0x8, R0 ;  /* 0x00000008c7c17810 */ /* 0x000fd60007ffe000 */
        /* <DEDUP_REMOVED lines=17> */
.L_x_9025:
[----:B------:R-:W-:-:S05]  /*bb80*/  IMAD.U32 R196, RZ, RZ, UR26 ;  /* 0x0000001affc47e24 */ /* 0x000fca000f8e00ff */
[----:B------:R-:W-:-:S13]  /*bb90*/  ISETP.NE.AND P6, PT, R196, 0x1, PT ;  /* 0x00000001c400780c */ /* 0x000fda0003fc5270 */
[----:B------:R-:W0:Y:S02]  /*bba0*/  @P6 LDC.64 R6, c[0x0][0x9e8] ;  /* 0x00027a00ff066b82 */ /* 0x000e240000000a00 */
[----:B0-----:R-:W-:-:S04]  /*bbb0*/  @P6 IMAD.HI.U32 R194, R15, R6, RZ ;  /* 0x000000060fc26227 */ /* 0x001fc800078e00ff */
[----:B------:R-:W-:Y:S01]  /*bbc0*/  IMAD.MOV.U32 R6, RZ, RZ, R15 ;  /* 0x000000ffff067224 */ /* 0x000fe200078e000f */
[----:B------:R-:W-:-:S07]  /*bbd0*/  @P6 SHF.R.U32.HI R6, RZ, R7, R194 ;  /* 0x00000007ff066219 */ /* 0x000fce00000116c2 */
.L_x_9026:
[----:B------:R-:W-:Y:S05]  /*bbe0*/  BSYNC B0 ;  /* 0x0000000000007941 */ /* 0x000fea0003800000 */
.L_x_9024:
[----:B------:R-:W-:-:S04]  /*bbf0*/  IMAD.IADD R195, R195, 0x1, -R16 ;  /* 0x00000001c3c37824 */ /* 0x000fc800078e0a10 */
[----:B------:R-:W-:-:S05]  /*bc00*/  IMAD R195, R6, R196, R195 ;  /* 0x000000c406c37224 */ /* 0x000fca00078e02c3 */
[----:B------:R-:W-:Y:S02]  /*bc10*/  VIADDMNMX R193, R195, R196, R193, PT ;  /* 0x000000c4c3c17246 */ /* 0x000fe400038001c1 */
[----:B------:R-:W-:-:S07]  /*bc20*/  VIMNMX R184, R184, R195, !PT ;  /* 0x000000c3b8b87248 */ /* 0x000fce0007fe0100 */
.L_x_9023:
[----:B------:R-:W-:Y:S02]  /*bc30*/  ISETP.GT.AND P1, PT, R184, 0x1, !P1 ;  /* 0x00000001b800780c */ /* 0x000fe40004f24270 */
        /* <DEDUP_REMOVED lines=59> */
[----:B------:R-:W0:Y:S01]  /*bff0*/  SHFL.BFLY PT, R7, R6, 0x2, 0x1f ;  /* 0x0c401f0006077f89 */ /* 0x000e2200000e0000 */
        /* <DEDUP_REMOVED lines=10> */
[----:B------:R-:W-:Y:S02]  /*c0a0*/  ISETP.LT.OR P1, PT, R193, 0x2a, P1 ;  /* 0x0000002ac100780c */ /* 0x000fe40000f21670 */
[----:B------:R-:W-:Y:S02]  /*c0b0*/  ISETP.GT.AND P4, PT, R184, 0x51, !P4 ;  /* 0x00000051b800780c */ /* 0x000fe40006784270 */
[----:B------:R-:W-:-:S02]  /*c0c0*/  FSEL R164, R164, -INF , !P1 ;  /* 0xff800000a4a47808 */ /* 0x000fc40004800000 */
[----:B------:R-:W-:Y:S02]  /*c0d0*/  LOP3.LUT P1, RZ, R2, 0x800, RZ, 0xc0, !PT ;  /* 0x0000080002ff7812 */ /* 0x000fe4000782c0ff */
[----:B0-----:R-:W-:Y:S02]  /*c0e0*/  FMNMX.FTZ R194, R6, R7, !PT ;  /* 0x0000000706c27209 */ /* 0x001fe40007810000 */
[C---:B------:R-:W-:Y:S02]  /*c0f0*/  ISETP.GT.AND P1, PT, R184.reuse, 0x30, !P1 ;  /* 0x00000030b800780c */ /* 0x040fe40004f24270 */
[C---:B------:R-:W-:Y:S01]  /*c100*/  ISETP.LT.OR P3, PT, R193.reuse, 0x51, P3 ;  /* 0x00000051c100780c */ /* 0x040fe20001f61670 */
[----:B------:R-:W0:Y:S01]  /*c110*/  SHFL.BFLY PT, R7, R194, 0x1, 0x1f ;  /* 0x0c201f00c2077f89 */ /* 0x000e2200000e0000 */
[----:B------:R-:W-:Y:S02]  /*c120*/  ISETP.LT.OR P1, PT, R193, 0x31, P1 ;  /* 0x00000031c100780c */ /* 0x000fe40000f21670 */
[----:B------:R-:W-:-:S02]  /*c130*/  ISETP.GT.AND P5, PT, R184, 0x58, !P5 ;  /* 0x00000058b800780c */ /* 0x000fc40006fa4270 */
[----:B------:R-:W-:Y:S02]  /*c140*/  FSEL R165, R165, -INF , !P1 ;  /* 0xff800000a5a57808 */ /* 0x000fe40004800000 */
[----:B------:R-:W-:Y:S02]  /*c150*/  LOP3.LUT P1, RZ, R2, 0x400, RZ, 0xc0, !PT ;  /* 0x0000040002ff7812 */ /* 0x000fe4000782c0ff */
[C---:B------:R-:W-:Y:S02]  /*c160*/  ISETP.LT.OR P4, PT, R193.reuse, 0x52, P4 ;  /* 0x00000052c100780c */ /* 0x040fe40002781670 */
[----:B------:R-:W-:Y:S02]  /*c170*/  ISETP.GT.AND P1, PT, R184, 0x31, !P1 ;  /* 0x00000031b800780c */ /* 0x000fe40004f24270 */
[C---:B------:R-:W-:Y:S02]  /*c180*/  ISETP.LT.OR P5, PT, R193.reuse, 0x59, P5 ;  /* 0x00000059c100780c */ /* 0x040fe40002fa1670 */
[----:B------:R-:W-:-:S02]  /*c190*/  ISETP.LT.OR P1, PT, R193, 0x32, P1 ;  /* 0x00000032c100780c */ /* 0x000fc40000f21670 */
[----:B------:R-:W-:Y:S02]  /*c1a0*/  FSEL R198, R174, -INF , !P4 ;  /* 0xff800000aec67808 */ /* 0x000fe40006000000 */
[----:B------:R-:W-:Y:S02]  /*c1b0*/  FSEL R166, R166, -INF , !P1 ;  /* 0xff800000a6a67808 */ /* 0x000fe40004800000 */
[----:B------:R-:W-:Y:S02]  /*c1c0*/  LOP3.LUT P1, RZ, R2, 0x200, RZ, 0xc0, !PT ;  /* 0x0000020002ff7812 */ /* 0x000fe4000782c0ff */
[----:B0-----:R-:W-:Y:S02]  /*c1d0*/  FMNMX.FTZ R7, R194, R7, !PT ;  /* 0x00000007c2077209 */ /* 0x001fe40007810000 */
        /* <DEDUP_REMOVED lines=49> */
[----:B------:R-:W-:Y:S01]  /*c4f0*/  FFMA.FTZ R152, R152, UR7, -R212 ;  /* 0x0000000798987c23 */ /* 0x000fe200080108d4 */
[----:B------:R-:W-:Y:S01]  /*c500*/  MUFU.EX2 R14, R14 ;  /* 0x0000000e000e7308 */ /* 0x000fe20000000800 */
[----:B------:R-:W-:Y:S01]  /*c510*/  FADD.FTZ R189, -R189, R10 ;  /* 0x0000000abdbd7221 */ /* 0x000fe20000010100 */
[----:B------:R-:W-:Y:S01]  /*c520*/  FMNMX.FTZ R6, R160, R195, !PT ;  /* 0x000000c3a0067209 */ /* 0x000fe20007810000 */
[--C-:B------:R-:W-:Y:S01]  /*c530*/  FFMA.FTZ R203, R203, UR7, -R212.reuse ;  /* 0x00000007cbcb7c23 */ /* 0x100fe200080108d4 */
[--C-:B------:R-:W-:Y:S01]  /*c540*/  FFMA.FTZ R202, R202, UR7, -R212.reuse ;  /* 0x00000007caca7c23 */ /* 0x100fe200080108d4 */
[----:B------:R-:W-:Y:S01]  /*c550*/  FMUL.FTZ R10, R189, UR7 ;  /* 0x00000007bd0a7c20 */ /* 0x000fe20008410000 */
[----:B------:R-:W-:Y:S01]  /*c560*/  FMNMX.FTZ R195, R161, R6, !PT ;  /* 0x00000006a1c37209 */ /* 0x000fe20007810000 */
[--C-:B------:R-:W-:Y:S01]  /*c570*/  FFMA.FTZ R196, R211, UR7, -R212.reuse ;  /* 0x00000007d3c47c23 */ /* 0x100fe200080108d4 */
[----:B------:R-:W-:Y:S01]  /*c580*/  MUFU.EX2 R21, R21 ;  /* 0x0000001500157308 */ /* 0x000fe20000000800 */
[--C-:B------:R-:W-:Y:S01]  /*c590*/  FFMA.FTZ R210, R210, UR7, -R212.reuse ;  /* 0x00000007d2d27c23 */ /* 0x100fe200080108d4 */
[----:B------:R-:W-:Y:S01]  /*c5a0*/  FMNMX.FTZ R6, R162, R195, !PT ;  /* 0x000000c3a2067209 */ /* 0x000fe20007810000 */
[--C-:B------:R-:W-:Y:S01]  /*c5b0*/  FFMA.FTZ R187, R187, UR7, -R212.reuse ;  /* 0x00000007bbbb7c23 */ /* 0x100fe200080108d4 */
[----:B------:R-:W-:-:S02]  /*c5c0*/  FFMA.FTZ R185, R185, UR7, -R212 ;  /* 0x00000007b9b97c23 */ /* 0x000fc400080108d4 */
[----:B------:R-:W-:Y:S02]  /*c5d0*/  FMNMX.FTZ R197, R163, R6, !PT ;  /* 0x00000006a3c57209 */ /* 0x000fe40007810000 */
[----:B------:R0:W-:Y:S02]  /*c5e0*/  MUFU.EX2 R195, R200 ;  /* 0x000000c800c37308 */ /* 0x0001e40000000800 */
[----:B------:R-:W-:-:S04]  /*c5f0*/  FMNMX.FTZ R6, R164, R197, !PT ;  /* 0x000000c5a4067209 */ /* 0x000fc80007810000 */
[----:B------:R-:W-:Y:S02]  /*c600*/  FMNMX.FTZ R197, R165, R6, !PT ;  /* 0x00000006a5c57209 */ /* 0x000fe40007810000 */
[----:B------:R-:W1:Y:S01]  /*c610*/  MUFU.EX2 R10, R10 ;  /* 0x0000000a000a7308 */ /* 0x000e620000000800 */
[----:B0-----:R-:W-:Y:S01]  /*c620*/  FSEL R200, R177, -INF , !P2 ;  /* 0xff800000b1c87808 */ /* 0x001fe20005000000 */
[--C-:B------:R-:W-:Y:S01]  /*c630*/  FFMA.FTZ R177, R182, UR7, -R212.reuse ;  /* 0x00000007b6b17c23 */ /* 0x100fe200080108d4 */
[----:B------:R-:W-:Y:S01]  /*c640*/  FMNMX.FTZ R6, R166, R197, !PT ;  /* 0x000000c5a6067209 */ /* 0x000fe20007810000 */
[----:B------:R-:W-:-:S03]  /*c650*/  FFMA.FTZ R182, R191, UR7, -R212 ;  /* 0x00000007bfb67c23 */ /* 0x000fc600080108d4 */
[----:B------:R-:W-:Y:S01]  /*c660*/  FMNMX.FTZ R199, R167, R6, !PT ;  /* 0x00000006a7c77209 */ /* 0x000fe20007810000 */
[----:B------:R-:W0:Y:S03]  /*c670*/  MUFU.EX2 R152, R152 ;  /* 0x0000009800987308 */ /* 0x000e260000000800 */
[----:B------:R-:W-:-:S04]  /*c680*/  FMNMX.FTZ R6, R168, R199, !PT ;  /* 0x000000c7a8067209 */ /* 0x000fc80007810000 */
[----:B------:R-:W-:Y:S01]  /*c690*/  FMNMX.FTZ R199, R169, R6, !PT ;  /* 0x00000006a9c77209 */ /* 0x000fe20007810000 */
[----:B------:R-:W2:Y:S01]  /*c6a0*/  MUFU.EX2 R155, R194 ;  /* 0x000000c2009b7308 */ /* 0x000ea20000000800 */
[----:B-1----:R-:W-:Y:S01]  /*c6b0*/  FFMA.FTZ R189, R10, R4, R21 ;  /* 0x000000040abd7223 */ /* 0x002fe20000010015 */
[-C--:B------:R-:W-:Y:S01]  /*c6c0*/  FMUL.FTZ R24, R24, R10.reuse ;  /* 0x0000000a18187220 */ /* 0x080fe20000410000 */
[----:B------:R-:W-:Y:S01]  /*c6d0*/  FMNMX.FTZ R6, R170, R199, !PT ;  /* 0x000000c7aa067209 */ /* 0x000fe20007810000 */
[-C--:B------:R-:W-:Y:S01]  /*c6e0*/  FMUL.FTZ R25, R25, R10.reuse ;  /* 0x0000000a19197220 */ /* 0x080fe20000410000 */
[-C--:B------:R-:W-:Y:S01]  /*c6f0*/  FMUL.FTZ R28, R28, R10.reuse ;  /* 0x0000000a1c1c7220 */ /* 0x080fe20000410000 */
[----:B------:R-:W-:Y:S01]  /*c700*/  FMUL.FTZ R29, R29, R10 ;  /* 0x0000000a1d1d7220 */ /* 0x000fe20000410000 */
[----:B------:R-:W-:Y:S01]  /*c710*/  FMNMX.FTZ R201, R171, R6, !PT ;  /* 0x00000006abc97209 */ /* 0x000fe20007810000 */
[----:B------:R-:W1:Y:S01]  /*c720*/  MUFU.EX2 R156, R156 ;  /* 0x0000009c009c7308 */ /* 0x000e620000000800 */
[C---:B0-----:R-:W-:Y:S01]  /*c730*/  FADD.FTZ R189, R152.reuse, R189 ;  /* 0x000000bd98bd7221 */ /* 0x041fe20000010000 */
[----:B------:R-:W-:Y:S01]  /*c740*/  F2FP.F16.F32.PACK_AB R152, R152, R21 ;  /* 0x000000159898723e */ /* 0x000fe200000000ff */
[-C--:B------:R-:W-:Y:S01]  /*c750*/  FMUL.FTZ R32, R32, R10.reuse ;  /* 0x0000000a20207220 */ /* 0x080fe20000410000 */
[----:B------:R-:W-:Y:S01]  /*c760*/  FMNMX.FTZ R201, R172, R201, !PT ;  /* 0x000000c9acc97209 */ /* 0x000fe20007810000 */
[----:B------:R-:W-:Y:S01]  /*c770*/  FADD.FTZ R4, R14, R189 ;  /* 0x000000bd0e047221 */ /* 0x000fe20000010000 */
[-C--:B------:R-:W-:Y:S01]  /*c780*/  FMUL.FTZ R33, R33, R10.reuse ;  /* 0x0000000a21217220 */ /* 0x080fe20000410000 */
[-C--:B------:R-:W-:Y:S01]  /*c790*/  FMUL.FTZ R36, R36, R10.reuse ;  /* 0x0000000a24247220 */ /* 0x080fe20000410000 */
[----:B------:R-:W-:Y:S01]  /*c7a0*/  FMNMX.FTZ R201, R184, R201, !PT ;  /* 0x000000c9b8c97209 */ /* 0x000fe20007810000 */
[----:B------:R0:W-:Y:S01]  /*c7b0*/  MUFU.EX2 R194, R203 ;  /* 0x000000cb00c27308 */ /* 0x0001e20000000800 */
[-C--:B------:R-:W-:Y:S01]  /*c7c0*/  FMUL.FTZ R37, R37, R10.reuse ;  /* 0x0000000a25257220 */ /* 0x080fe20000410000 */
[-C--:B------:R-:W-:Y:S01]  /*c7d0*/  FMUL.FTZ R40, R40, R10.reuse ;  /* 0x0000000a28287220 */ /* 0x080fe20000410000 */
[----:B------:R-:W-:Y:S01]  /*c7e0*/  FMNMX.FTZ R6, R198, R201, !PT ;  /* 0x000000c9c6067209 */ /* 0x000fe20007810000 */
[--C-:B------:R-:W-:Y:S01]  /*c7f0*/  FFMA.FTZ R201, R180, UR7, -R212.reuse ;  /* 0x00000007b4c97c23 */ /* 0x100fe200080108d4 */
[--C-:B------:R-:W-:Y:S01]  /*c800*/  FFMA.FTZ R180, R192, UR7, -R212.reuse ;  /* 0x00000007c0b47c23 */ /* 0x100fe200080108d4 */
[----:B------:R-:W-:Y:S01]  /*c810*/  FMUL.FTZ R41, R41, R10 ;  /* 0x0000000a29297220 */ /* 0x000fe20000410000 */
[----:B------:R-:W-:Y:S01]  /*c820*/  FMNMX.FTZ R175, R193, R6, !PT ;  /* 0x00000006c1af7209 */ /* 0x000fe20007810000 */
[----:B------:R-:W-:Y:S01]  /*c830*/  MUFU.EX2 R197, R202 ;  /* 0x000000ca00c57308 */ /* 0x000fe20000000800 */
[-C--:B------:R-:W-:Y:S01]  /*c840*/  FMUL.FTZ R44, R44, R10.reuse ;  /* 0x0000000a2c2c7220 */ /* 0x080fe20000410000 */
[-C--:B------:R-:W-:Y:S01]  /*c850*/  FMUL.FTZ R45, R45, R10.reuse ;  /* 0x0000000a2d2d7220 */ /* 0x080fe20000410000 */
[----:B------:R-:W-:Y:S01]  /*c860*/  FMNMX.FTZ R6, R200, R175, !PT ;  /* 0x000000afc8067209 */ /* 0x000fe20007810000 */
[-C--:B------:R-:W-:Y:S01]  /*c870*/  FMUL.FTZ R48, R48, R10.reuse ;  /* 0x0000000a30307220 */ /* 0x080fe20000410000 */
[-C--:B------:R-:W-:Y:S01]  /*c880*/  FMUL.FTZ R49, R49, R10.reuse ;  /* 0x0000000a31317220 */ /* 0x080fe20000410000 */
[-C--:B------:R-:W-:Y:S01]  /*c890*/  FMUL.FTZ R52, R52, R10.reuse ;  /* 0x0000000a34347220 */ /* 0x080fe20000410000 */
[-C--:B------:R-:W-:Y:S01]  /*c8a0*/  FMUL.FTZ R53, R53, R10.reuse ;  /* 0x0000000a35357220 */ /* 0x080fe20000410000 */
[----:B------:R-:W3:Y:S01]  /*c8b0*/  SHFL.BFLY PT, R181, R6, 0x2, 0x1f ;  /* 0x0c401f0006b57f89 */ /* 0x000ee200000e0000 */
        /* <DEDUP_REMOVED lines=23> */
[----:B---3--:R-:W-:Y:S01]  /*ca30*/  FMNMX.FTZ R191, R6, R181, !PT ;  /* 0x000000b506bf7209 */ /* 0x008fe20007810000 */
[--C-:B------:R-:W-:Y:S01]  /*ca40*/  FFMA.FTZ R181, R190, UR7, -R212.reuse ;  /* 0x00000007beb57c23 */ /* 0x100fe200080108d4 */
[----:B------:R-:W-:Y:S01]  /*ca50*/  FFMA.FTZ R190, R183, UR7, -R212 ;  /* 0x00000007b7be7c23 */ /* 0x000fe200080108d4 */
[----:B------:R-:W-:Y:S01]  /*ca60*/  MUFU.EX2 R174, R174 ;  /* 0x000000ae00ae7308 */ /* 0x000fe20000000800 */
[-C--:B------:R-:W-:Y:S01]  /*ca70*/  FMUL.FTZ R96, R96, R10.reuse ;  /* 0x0000000a60607220 */ /* 0x080fe20000410000 */
[----:B------:R-:W3:Y:S01]  /*ca80*/  SHFL.BFLY PT, R6, R191, 0x1, 0x1f ;  /* 0x0c201f00bf067f89 */ /* 0x000ee200000e0000 */
        /* <DEDUP_REMOVED lines=32> */
[-C--:B------:R-:W-:Y:S01]  /*cc90*/  FMUL.FTZ R148, R148, R10.reuse ;  /* 0x0000000a94947220 */ /* 0x080fe20000410000 */
[----:B------:R-:W-:Y:S01]  /*cca0*/  FSEL R191, R191, RZ, P1 ;  /* 0x000000ffbfbf7208 */ /* 0x000fe20000800000 */
[----:B------:R-:W-:-:S03]  /*ccb0*/  FMUL.FTZ R149, R149, R10 ;  /* 0x0000000a95957220 */ /* 0x000fc60000410000 */
[----:B------:R-:W-:Y:S01]  /*ccc0*/  MUFU.EX2 R179, R179 ;  /* 0x000000b300b37308 */ /* 0x000fe20000000800 */
[--C-:B------:R-:W-:Y:S01]  /*ccd0*/  FFMA.FTZ R183, R20, UR7, -R191.reuse ;  /* 0x0000000714b77c23 */ /* 0x100fe200080108bf */
[--C-:B------:R-:W-:Y:S01]  /*cce0*/  FFMA.FTZ R20, R153, UR7, -R191.reuse ;  /* 0x0000000799147c23 */ /* 0x100fe200080108bf */
[----:B--2---:R-:W-:Y:S01]  /*ccf0*/  FADD.FTZ R153, R155, R4 ;  /* 0x000000049b997221 */ /* 0x004fe20000010000 */
[--C-:B------:R-:W-:Y:S01]  /*cd00*/  FFMA.FTZ R189, R154, UR7, -R191.reuse ;  /* 0x000000079abd7c23 */ /* 0x100fe200080108bf */
[--C-:B------:R-:W-:Y:S01]  /*cd10*/  FFMA.FTZ R211, R163, UR7, -R191.reuse ;  /* 0x00000007a3d37c23 */ /* 0x100fe200080108bf */
[----:B0-----:R-:W-:Y:S01]  /*cd20*/  FFMA.FTZ R203, R166, UR7, -R191 ;  /* 0x00000007a6cb7c23 */ /* 0x001fe200080108bf */
[----:B-1----:R-:W-:Y:S01]  /*cd30*/  FADD.FTZ R4, R156, R153 ;  /* 0x000000999c047221 */ /* 0x002fe20000010000 */
[----:B------:R-:W0:Y:S01]  /*cd40*/  MUFU.EX2 R182, R182 ;  /* 0x000000b600b67308 */ /* 0x000e220000000800 */
[----:B---3--:R-:W-:Y:S01]  /*cd50*/  F2FP.F16.F32.PACK_AB R166, R180, R177 ;  /* 0x000000b1b4a6723e */ /* 0x008fe200000000ff */
        /* <DEDUP_REMOVED lines=14> */
[----:B------:R-:W-:Y:S01]  /*ce40*/  FSEL R153, R6, RZ, P1 ;  /* 0x000000ff06997208 */ /* 0x000fe20000800000 */
[----:B------:R-:W2:Y:S01]  /*ce50*/  MUFU.EX2 R186, R186 ;  /* 0x000000ba00ba7308 */ /* 0x000ea20000000800 */
[--C-:B------:R-:W-:Y:S01]  /*ce60*/  FFMA.FTZ R169, R169, UR7, -R191.reuse ;  /* 0x00000007a9a97c23 */ /* 0x100fe200080108bf */
[----:B------:R-:W-:Y:S01]  /*ce70*/  FADD.FTZ R4, R199, R4 ;  /* 0x00000004c7047221 */ /* 0x000fe20000010000 */
[--C-:B------:R-:W-:Y:S01]  /*ce80*/  FFMA.FTZ R171, R171, UR7, -R191.reuse ;  /* 0x00000007abab7c23 */ /* 0x100fe200080108bf */
[--C-:B------:R-:W-:Y:S01]  /*ce90*/  FFMA.FTZ R198, R198, UR7, -R191.reuse ;  /* 0x00000007c6c67c23 */ /* 0x100fe200080108bf */
[--C-:B------:R-:W-:Y:S01]  /*cea0*/  FFMA.FTZ R193, R193, UR7, -R191.reuse ;  /* 0x00000007c1c17c23 */ /* 0x100fe200080108bf */
[----:B------:R-:W-:Y:S01]  /*ceb0*/  FADD.FTZ R201, R173, R4 ;  /* 0x00000004adc97221 */ /* 0x000fe20000010000 */
[----:B------:R-:W-:Y:S01]  /*cec0*/  FADD.FTZ R4, -R153, R12 ;  /* 0x0000000c99047221 */ /* 0x000fe20000010100 */
[----:B------:R-:W-:Y:S01]  /*ced0*/  MUFU.EX2 R192, R192 ;  /* 0x000000c000c07308 */ /* 0x000fe20000000800 */
[----:B------:R-:W-:Y:S01]  /*cee0*/  FFMA.FTZ R12, R160, UR7, -R191 ;  /* 0x00000007a00c7c23 */ /* 0x000fe200080108bf */
[----:B------:R-:W-:Y:S01]  /*cef0*/  FADD.FTZ R154, R174, R201 ;  /* 0x000000c9ae9a7221 */ /* 0x000fe20000010000 */
[--C-:B------:R-:W-:Y:S01]  /*cf00*/  FFMA.FTZ R201, R165, UR7, -R191.reuse ;  /* 0x00000007a5c97c23 */ /* 0x100fe200080108bf */
[----:B------:R-:W-:Y:S01]  /*cf10*/  FFMA.FTZ R165, R172, UR7, -R191 ;  /* 0x00000007aca57c23 */ /* 0x000fe200080108bf */
[----:B------:R-:W-:Y:S01]  /*cf20*/  F2FP.F16.F32.PACK_AB R156, R195, R156 ;  /* 0x0000009cc39c723e */ /* 0x000fe200000000ff */
[----:B------:R-:W-:Y:S01]  /*cf30*/  FADD.FTZ R153, R175, R154 ;  /* 0x0000009aaf997221 */ /* 0x000fe20000010000 */
[----:B------:R-:W-:Y:S01]  /*cf40*/  F2FP.F16.F32.PACK_AB R158, R197, R194 ;  /* 0x000000c2c59e723e */ /* 0x000fe200000000ff */
[----:B------:R-:W3:Y:S01]  /*cf50*/  MUFU.EX2 R187, R187 ;  /* 0x000000bb00bb7308 */ /* 0x000ee20000000800 */
[----:B------:R-:W-:Y:S01]  /*cf60*/  F2FP.F16.F32.PACK_AB R160, R199, R196 ;  /* 0x000000c4c7a0723e */ /* 0x000fe200000000ff */
[----:B------:R-:W-:Y:S01]  /*cf70*/  FADD.FTZ R154, R178, R153 ;  /* 0x00000099b29a7221 */ /* 0x000fe20000010000 */
[----:B------:R-:W-:Y:S01]  /*cf80*/  FFMA.FTZ R153, R168, UR7, -R191 ;  /* 0x00000007a8997c23 */ /* 0x000fe200080108bf */
[----:B0-----:R-:W-:-:S02]  /*cf90*/  F2FP.F16.F32.PACK_AB R168, R182, R179 ;  /* 0x000000b3b6a8723e */ /* 0x001fc400000000ff */
[----:B------:R-:W-:Y:S01]  /*cfa0*/  FADD.FTZ R163, R177, R154 ;  /* 0x0000009ab1a37221 */ /* 0x000fe20000010000 */
[----:B------:R-:W-:Y:S01]  /*cfb0*/  FMUL.FTZ R177, R4, UR7 ;  /* 0x0000000704b17c20 */ /* 0x000fe20008410000 */
[----:B------:R-:W-:Y:S02]  /*cfc0*/  MUFU.EX2 R183, R183 ;  /* 0x000000b700b77308 */ /* 0x000fe40000000800 */
[----:B------:R-:W-:Y:S01]  /*cfd0*/  FADD.FTZ R154, R180, R163 ;  /* 0x000000a3b49a7221 */ /* 0x000fe20000010000 */
[--C-:B------:R-:W-:Y:S01]  /*cfe0*/  FFMA.FTZ R163, R170, UR7, -R191.reuse ;  /* 0x00000007aaa37c23 */ /* 0x100fe200080108bf */
[----:B------:R-:W-:Y:S02]  /*cff0*/  FFMA.FTZ R191, R200, UR7, -R191 ;  /* 0x00000007c8bf7c23 */ /* 0x000fe400080108bf */
[----:B------:R-:W-:Y:S02]  /*d000*/  FADD.FTZ R213, R179, R154 ;  /* 0x0000009ab3d57221 */ /* 0x000fe40000010000 */
[----:B------:R-:W0:Y:S02]  /*d010*/  MUFU.EX2 R177, R177 ;  /* 0x000000b100b17308 */ /* 0x000e240000000800 */
[----:B------:R-:W-:-:S04]  /*d020*/  FADD.FTZ R154, R182, R213 ;  /* 0x000000d5b69a7221 */ /* 0x000fc80000010000 */
[----:B-1----:R-:W-:Y:S01]  /*d030*/  FADD.FTZ R213, R181, R154 ;  /* 0x0000009ab5d57221 */ /* 0x002fe20000010000 */
[----:B------:R-:W-:Y:S01]  /*d040*/  F2FP.F16.F32.PACK_AB R154, R155, R14 ;  /* 0x0000000e9b9a723e */ /* 0x000fe200000000ff */
[----:B------:R-:W1:Y:S02]  /*d050*/  MUFU.EX2 R188, R188 ;  /* 0x000000bc00bc7308 */ /* 0x000e640000000800 */
[----:B--2---:R-:W-:-:S04]  /*d060*/  FADD.FTZ R164, R186, R213 ;  /* 0x000000d5baa47221 */ /* 0x004fc80000010000 */
[----:B---3--:R-:W-:Y:S01]  /*d070*/  FADD.FTZ R155, R187, R164 ;  /* 0x000000a4bb9b7221 */ /* 0x008fe20000010000 */
[----:B------:R-:W-:Y:S01]  /*d080*/  F2FP.F16.F32.PACK_AB R164, R178, R175 ;  /* 0x000000afb2a4723e */ /* 0x000fe200000000ff */
[----:B------:R-:W2:Y:S01]  /*d090*/  MUFU.EX2 R20, R20 ;  /* 0x0000001400147308 */ /* 0x000ea20000000800 */
[----:B0-----:R-:W-:Y:S01]  /*d0a0*/  FFMA.FTZ R180, R177, R3, R192 ;  /* 0x00000003b1b47223 */ /* 0x001fe200000100c0 */
[-C--:B------:R-:W-:Y:S01]  /*d0b0*/  FMUL.FTZ R26, R26, R177.reuse ;  /* 0x000000b11a1a7220 */ /* 0x080fe20000410000 */
[-C--:B------:R-:W-:Y:S01]  /*d0c0*/  FMUL.FTZ R27, R27, R177.reuse ;  /* 0x000000b11b1b7220 */ /* 0x080fe20000410000 */
[-C--:B------:R-:W-:Y:S01]  /*d0d0*/  FMUL.FTZ R30, R30, R177.reuse ;  /* 0x000000b11e1e7220 */ /* 0x080fe20000410000 */
[----:B------:R-:W-:Y:S01]  /*d0e0*/  FADD.FTZ R3, R183, R180 ;  /* 0x000000b4b7037221 */ /* 0x000fe20000010000 */
        /* <DEDUP_REMOVED lines=53> */
[----:B------:R-:W-:Y:S01]  /*d440*/  FMUL.FTZ R103, R103, R177 ;  /* 0x000000b167677220 */ /* 0x000fe20000410000 */
[----:B------:R-:W-:Y:S01]  /*d450*/  F2FP.F16.F32.PACK_AB R157, R202, R157 ;  /* 0x0000009dca9d723e */ /* 0x000fe200000000ff */
        /* <DEDUP_REMOVED lines=20> */
[----:B---3--:R-:W-:Y:S01]  /*d5a0*/  F2FP.F16.F32.PACK_AB R162, R174, R173 ;  /* 0x000000adaea2723e */ /* 0x008fe200000000ff */
[----:B------:R-:W-:Y:S01]  /*d5b0*/  FMUL.FTZ R139, R139, R177 ;  /* 0x000000b18b8b7220 */ /* 0x000fe20000410000 */
[----:B------:R-:W-:Y:S01]  /*d5c0*/  F2FP.F16.F32.PACK_AB R174, R190, R185 ;  /* 0x000000b9beae723e */ /* 0x000fe200000000ff */
[-C--:B------:R-:W-:Y:S01]  /*d5d0*/  FMUL.FTZ R142, R142, R177.reuse ;  /* 0x000000b18e8e7220 */ /* 0x080fe20000410000 */
[-C--:B------:R-:W-:Y:S01]  /*d5e0*/  FMUL.FTZ R143, R143, R177.reuse ;  /* 0x000000b18f8f7220 */ /* 0x080fe20000410000 */
[-C--:B------:R-:W-:Y:S01]  /*d5f0*/  FMUL.FTZ R146, R146, R177.reuse ;  /* 0x000000b192927220 */ /* 0x080fe20000410000 */
[-C--:B------:R-:W-:Y:S01]  /*d600*/  FMUL.FTZ R147, R147, R177.reuse ;  /* 0x000000b193937220 */ /* 0x080fe20000410000 */
[----:B------:R2:W-:Y:S01]  /*d610*/  MUFU.EX2 R3, R153 ;  /* 0x0000009900037308 */ /* 0x0005e20000000800 */
[-C--:B------:R-:W-:Y:S01]  /*d620*/  FMUL.FTZ R150, R150, R177.reuse ;  /* 0x000000b196967220 */ /* 0x080fe20000410000 */
[----:B------:R-:W-:-:S06]  /*d630*/  FMUL.FTZ R151, R151, R177 ;  /* 0x000000b197977220 */ /* 0x000fcc0000410000 */
[----:B------:R-:W3:Y:S01]  /*d640*/  MUFU.EX2 R21, R212 ;  /* 0x000000d400157308 */ /* 0x000ee20000000800 */
[----:B--2---:R-:W-:Y:S01]  /*d650*/  FADD.FTZ R153, R159, R180 ;  /* 0x000000b49f997221 */ /* 0x004fe20000010000 */
[----:B0-----:R-:W-:-:S03]  /*d660*/  F2FP.F16.F32.PACK_AB R159, R12, R159 ;  /* 0x0000009f0c9f723e */ /* 0x001fc600000000ff */
[----:B------:R-:W-:-:S03]  /*d670*/  FADD.FTZ R182, R12, R153 ;  /* 0x000000990cb67221 */ /* 0x000fc60000010000 */
[----:B------:R-:W0:Y:S01]  /*d680*/  MUFU.EX2 R201, R201 ;  /* 0x000000c900c97308 */ /* 0x000e220000000800 */
[----:B-1----:R-:W-:Y:S01]  /*d690*/  FADD.FTZ R153, R161, R182 ;  /* 0x000000b6a1997221 */ /* 0x002fe20000010000 */
[----:B----4-:R-:W-:-:S03]  /*d6a0*/  F2FP.F16.F32.PACK_AB R161, R184, R161 ;  /* 0x000000a1b8a1723e */ /* 0x010fc600000000ff */
[----:B------:R-:W-:-:S03]  /*d6b0*/  FADD.FTZ R153, R184, R153 ;  /* 0x00000099b8997221 */ /* 0x000fc60000010000 */
[----:B------:R-:W1:Y:S01]  /*d6c0*/  MUFU.EX2 R178, R203 ;  /* 0x000000cb00b27308 */ /* 0x000e620000000800 */
[----:B-----5:R-:W-:-:S04]  /*d6d0*/  FADD.FTZ R186, R14, R153 ;  /* 0x000000990eba7221 */ /* 0x020fc80000010000 */
[----:B---3--:R-:W-:-:S03]  /*d6e0*/  FADD.FTZ R186, R21, R186 ;  /* 0x000000ba15ba7221 */ /* 0x008fc60000010000 */
[----:B------:R-:W2:Y:S01]  /*d6f0*/  MUFU.EX2 R210, R210 ;  /* 0x000000d200d27308 */ /* 0x000ea20000000800 */
[----:B0-----:R-:W-:-:S07]  /*d700*/  FADD.FTZ R153, R201, R186 ;  /* 0x000000bac9997221 */ /* 0x001fce0000010000 */
[----:B------:R-:W0:Y:S01]  /*d710*/  MUFU.EX2 R169, R169 ;  /* 0x000000a900a97308 */ /* 0x000e220000000800 */
[----:B-1----:R-:W-:-:S07]  /*d720*/  FADD.FTZ R153, R178, R153 ;  /* 0x00000099b2997221 */ /* 0x002fce0000010000 */
[----:B------:R-:W1:Y:S01]  /*d730*/  MUFU.EX2 R180, R163 ;  /* 0x000000a300b47308 */ /* 0x000e620000000800 */
[----:B--2---:R-:W-:-:S04]  /*d740*/  FADD.FTZ R186, R210, R153 ;  /* 0x00000099d2ba7221 */ /* 0x004fc80000010000 */
[----:B------:R-:W-:-:S03]  /*d750*/  FADD.FTZ R186, R3, R186 ;  /* 0x000000ba03ba7221 */ /* 0x000fc60000010000 */
[----:B------:R-:W2:Y:S01]  /*d760*/  MUFU.EX2 R171, R171 ;  /* 0x000000ab00ab7308 */ /* 0x000ea20000000800 */
[----:B0-----:R-:W-:-:S07]  /*d770*/  FADD.FTZ R153, R169, R186 ;  /* 0x000000baa9997221 */ /* 0x001fce0000010000 */
[----:B------:R0:W3:Y:S01]  /*d780*/  MUFU.EX2 R182, R165 ;  /* 0x000000a500b67308 */ /* 0x0000e20000000800 */
[C---:B-1----:R-:W-:Y:S01]  /*d790*/  FADD.FTZ R186, R180.reuse, R153 ;  /* 0x00000099b4ba7221 */ /* 0x042fe20000010000 */
[----:B------:R-:W-:-:S06]  /*d7a0*/  F2FP.F16.F32.PACK_AB R169, R180, R169 ;  /* 0x000000a9b4a9723e */ /* 0x000fcc00000000ff */
[----:B------:R1:W4:Y:S01]  /*d7b0*/  MUFU.EX2 R173, R167 ;  /* 0x000000a700ad7308 */ /* 0x0003220000000800 */
[----:B--2---:R-:W-:Y:S01]  /*d7c0*/  FADD.FTZ R153, R171, R186 ;  /* 0x000000baab997221 */ /* 0x004fe20000010000 */
[----:B0-----:R-:W-:-:S06]  /*d7d0*/  F2FP.F16.F32.PACK_AB R165, R178, R201 ;  /* 0x000000c9b2a5723e */ /* 0x001fcc00000000ff */
[----:B------:R-:W0:Y:S01]  /*d7e0*/  MUFU.EX2 R198, R198 ;  /* 0x000000c600c67308 */ /* 0x000e220000000800 */
[C---:B---3--:R-:W-:Y:S01]  /*d7f0*/  FADD.FTZ R188, R182.reuse, R153 ;  /* 0x00000099b6bc7221 */ /* 0x048fe20000010000 */
[----:B-1----:R-:W-:Y:S02]  /*d800*/  F2FP.F16.F32.PACK_AB R167, R3, R210 ;  /* 0x000000d203a7723e */ /* 0x002fe400000000ff */
[----:B------:R-:W-:Y:S02]  /*d810*/  F2FP.F16.F32.PACK_AB R153, R183, R192 ;  /* 0x000000c0b799723e */ /* 0x000fe400000000ff */
[----:B------:R-:W-:Y:S02]  /*d820*/  F2FP.F16.F32.PACK_AB R171, R182, R171 ;  /* 0x000000abb6ab723e */ /* 0x000fe400000000ff */
[----:B------:R-:W1:Y:S01]  /*d830*/  MUFU.EX2 R175, R193 ;  /* 0x000000c100af7308 */ /* 0x000e620000000800 */
[----:B----4-:R-:W-:-:S07]  /*d840*/  FADD.FTZ R163, R173, R188 ;  /* 0x000000bcada37221 */ /* 0x010fce0000010000 */
[----:B------:R-:W2:Y:S01]  /*d850*/  MUFU.EX2 R186, R191 ;  /* 0x000000bf00ba7308 */ /* 0x000ea20000000800 */
[C---:B0-----:R-:W-:Y:S01]  /*d860*/  FADD.FTZ R10, R198.reuse, R163 ;  /* 0x000000a3c60a7221 */ /* 0x041fe20000010000 */
[----:B------:R-:W-:Y:S02]  /*d870*/  F2FP.F16.F32.PACK_AB R163, R21, R14 ;  /* 0x0000000e15a3723e */ /* 0x000fe400000000ff */
[----:B------:R-:W-:Y:S01]  /*d880*/  F2FP.F16.F32.PACK_AB R173, R198, R173 ;  /* 0x000000adc6ad723e */ /* 0x000fe200000000ff */
[----:B-1----:R-:W-:-:S04]  /*d890*/  FADD.FTZ R3, R175, R10 ;  /* 0x0000000aaf037221 */ /* 0x002fc80000010000 */
[C---:B--2---:R-:W-:Y:S01]  /*d8a0*/  FADD.FTZ R3, R186.reuse, R3 ;  /* 0x00000003ba037221 */ /* 0x044fe20000010000 */
[----:B------:R-:W-:Y:S01]  /*d8b0*/  F2FP.F16.F32.PACK_AB R175, R186, R175 ;  /* 0x000000afbaaf723e */ /* 0x000fe200000000ff */
[----:B------:R-:W-:Y:S06]  /*d8c0*/  @!P0 BRA `(.L_x_9027) ;  /* 0x0000000000048947 */ /* 0x000fec0003800000 */
[----:B------:R-:W-:Y:S01]  /*d8d0*/  BPT.TRAP 0x1 ;  /* 0x000000040000795c */ /* 0x000fe20000300000 */
.L_x_9027:
[----:B------:R0:W1:Y:S01]  /*d8e0*/  SYNCS.PHASECHK.TRANS64.TRYWAIT P1, [UR27+0x22850], R9 ;  /* 0x02285009ff0075a7 */ /* 0x000062000802015b */
[----:B------:R-:W-:Y:S05]  /*d8f0*/  @!P0 BRA `(.L_x_9028) ;  /* 0x0000000000048947 */ /* 0x000fea0003800000 */
[----:B------:R-:W-:Y:S01]  /*d900*/  BPT.TRAP 0x1 ;  /* 0x000000040000795c */ /* 0x000fe20000300000 */
.L_x_9028:
[----:B-1----:R-:W-:Y:S05]  /*d910*/  @P1 BRA `(.L_x_9029) ;  /* 0x0000000000081947 */ /* 0x002fea0003800000 */
[----:B------:R-:W1:Y:S02]  /*d920*/  SYNCS.PHASECHK.TRANS64.TRYWAIT P1, [UR27+0x22850], R9 ;  /* 0x02285009ff0075a7 */ /* 0x000e64000802015b */
[----:B-1----:R-:W-:Y:S05]  /*d930*/  @!P1 BRA `(.L_x_9030) ;  /* 0x0000008800609947 */ /* 0x002fea0003800000 */
.L_x_9029:
        /* <DEDUP_REMOVED lines=49> */
.L_x_9014:
[----:B------:R-:W0:Y:S01]  /*dc50*/  SHFL.BFLY PT, R5, R4, 0x2, 0x1f ;  /* 0x0c401f0004057f89 */ /* 0x000e2200000e0000 */
[----:B------:R-:W-:Y:S01]  /*dc60*/  IMAD.MOV.U32 R17, RZ, RZ, RZ ;  /* 0x000000ffff117224 */ /* 0x000fe200078e00ff */
[----:B------:R-:W-:Y:S01]  /*dc70*/  UIADD3 UR37, UR37, 0x1, URZ ;  /* 0x0000000125257890 */ /* 0x000fe2000fffe03f */
[----:B------:R-:W-:Y:S01]  /*dc80*/  IMAD.MOV.U32 R13, RZ, RZ, RZ ;  /* 0x000000ffff0d7224 */ /* 0x000fe200078e00ff */
[----:B------:R-:W1:Y:S01]  /*dc90*/  SHFL.BFLY PT, R10, R3, 0x2, 0x1f ;  /* 0x0c401f00030a7f89 */ /* 0x000e6200000e0000 */
[----:B------:R-:W-:Y:S01]  /*dca0*/  IMAD.U32 R18, RZ, RZ, UR7 ;  /* 0x00000007ff127e24 */ /* 0x000fe2000f8e00ff */
[----:B------:R-:W-:Y:S01]  /*dcb0*/  UISETP.NE.AND UP0, UPT, UR37, 0x2, UPT ;  /* 0x000000022500788c */ /* 0x000fe2000bf05270 */
[----:B------:R-:W-:Y:S01]  /*dcc0*/  IMAD.MOV.U32 R20, RZ, RZ, -0x800000 ;  /* 0xff800000ff147424 */ /* 0x000fe200078e00ff */
[----:B------:R2:W-:Y:S06]  /*dcd0*/  BAR.ARV R8, 0x100 ;  /* 0x000400080000751d */ /* 0x0005ec0000002000 */
[----:B------:R-:W-:-:S02]  /*dce0*/  USEL UR4, URZ, 0x1, UP0 ;  /* 0x000000013f047887 */ /* 0x000fc40008000000 */
[----:B------:R-:W-:Y:S06]  /*dcf0*/  BAR.ARV 0x8, 0x120 ;  /* 0x0204800000007b1d */ /* 0x000fec0000002000 */
[----:B------:R-:W-:Y:S01]  /*dd00*/  PLOP3.LUT P0, PT, PT, PT, PT, 0x8, 0x0 ;  /* 0x000000000000781c */ /* 0x000fe20003f0e170 */
[----:B------:R-:W-:Y:S01]  /*dd10*/  UIADD3 UR41, UR41, 0x1, URZ ;  /* 0x0000000129297890 */ /* 0x000fe2000fffe03f */
[----:B0-----:R-:W-:Y:S01]  /*dd20*/  FADD.FTZ R5, R5, R4 ;  /* 0x0000000405057221 */ /* 0x001fe20000010000 */
[----:B------:R-:W-:Y:S02]  /*dd30*/  USEL UR37, UR37, URZ, UP0 ;  /* 0x0000003f25257287 */ /* 0x000fe40008000000 */
[----:B------:R-:W-:Y:S01]  /*dd40*/  ULOP3.LUT UR40, UR40, UR4, URZ, 0x3c, !UPT ;  /* 0x0000000428287292 */ /* 0x000fe2000f8e3c3f */
[----:B-1----:R-:W-:Y:S01]  /*dd50*/  FADD.FTZ R10, R10, R3 ;  /* 0x000000030a0a7221 */ /* 0x002fe20000010000 */
[----:B------:R-:W0:Y:S04]  /*dd60*/  SHFL.BFLY PT, R0, R5, 0x1, 0x1f ;  /* 0x0c201f0005007f89 */ /* 0x000e2800000e0000 */
[----:B------:R-:W1:Y:S01]  /*dd70*/  SHFL.BFLY PT, R9, R10, 0x1, 0x1f ;  /* 0x0c201f000a097f89 */ /* 0x000e6200000e0000 */
[----:B0-----:R-:W-:Y:S01]  /*dd80*/  FADD.FTZ R152, R5, R0 ;  /* 0x0000000005987221 */ /* 0x001fe20000010000 */
[----:B-1----:R-:W-:-:S04]  /*dd90*/  FADD.FTZ R153, R10, R9 ;  /* 0x000000090a997221 */ /* 0x002fc80000010000 */
[----:B------:R-:W-:Y:S02]  /*dda0*/  FSETP.NE.FTZ.AND P1, PT, R152, RZ, PT ;  /* 0x000000ff9800720b */ /* 0x000fe40003f35000 */
[----:B------:R-:W-:-:S11]  /*ddb0*/  FSETP.NE.FTZ.AND P2, PT, R153, RZ, PT ;  /* 0x000000ff9900720b */ /* 0x000fd60003f55000 */
[----:B------:R-:W0:Y:S01]  /*ddc0*/  @P1 MUFU.RCP R17, R152 ;  /* 0x0000009800111308 */ /* 0x000e220000001000 */
[----:B------:R-:W-:-:S07]  /*ddd0*/  @P1 FMUL.FTZ R18, R18, 0.69314718246459960938 ;  /* 0x3f31721812121820 */ /* 0x000fce0000410000 */
[----:B------:R-:W1:Y:S01]  /*dde0*/  @P2 MUFU.RCP R13, R153 ;  /* 0x00000099000d2308 */ /* 0x000e620000001000 */
        /* <DEDUP_REMOVED lines=64> */
[----:B------:R-:W0:Y:S01]  /*e1f0*/  @P2 MUFU.LG2 R44, R153 ;  /* 0x00000099002c2308 */ /* 0x000e220000000c00 */
[----:B------:R-:W-:-:S02]  /*e200*/  IMAD.U32 R52, RZ, RZ, UR7 ;  /* 0x00000007ff347e24 */ /* 0x000fc4000f8e00ff */
[-C--:B-1----:R-:W-:Y:S01]  /*e210*/  FMUL.FTZ R175, R27, R13.reuse ;  /* 0x0000000d1baf7220 */ /* 0x082fe20000410000 */
[-C--:B------:R-:W-:Y:S01]  /*e220*/  FMUL.FTZ R159, R79, R13.reuse ;  /* 0x0000000d4f9f7220 */ /* 0x080fe20000410000 */
[-C--:B------:R-:W-:Y:S01]  /*e230*/  FMUL.FTZ R161, R75, R13.reuse ;  /* 0x0000000d4ba17220 */ /* 0x080fe20000410000 */
[----:B------:R-:W-:Y:S01]  /*e240*/  @P2 FMUL.FTZ R52, R52, 0.69314718246459960938 ;  /* 0x3f31721834342820 */ /* 0x000fe20000410000 */
[-C--:B------:R-:W-:Y:S01]  /*e250*/  FMUL.FTZ R79, R83, R13.reuse ;  /* 0x0000000d534f7220 */ /* 0x080fe20000410000 */
[----:B------:R-:W-:Y:S01]  /*e260*/  IMAD.MOV.U32 R40, RZ, RZ, -0x800000 ;  /* 0xff800000ff287424 */ /* 0x000fe200078e00ff */
        /* <DEDUP_REMOVED lines=65> */
.L_x_8961:
        /* <DEDUP_REMOVED lines=75> */
[----:B------:R-:W-:Y:S02]  /*eb30*/  LOP3.LUT R44, R95, 0x380, RZ, 0xc0, !PT ;  /* 0x000003805f2c7812 */ /* 0x000fe400078ec0ff */
[----:B------:R-:W-:Y:S02]  /*eb40*/  LOP3.LUT R38, R13, R18, RZ, 0x3c, !PT ;  /* 0x000000120d267212 */ /* 0x000fe400078e3cff */
[----:B------:R-:W-:Y:S02]  /*eb50*/  LOP3.LUT R13, R50, 0x380, RZ, 0xc0, !PT ;  /* 0x00000380320d7812 */ /* 0x000fe400078ec0ff */
        /* <DEDUP_REMOVED lines=10> */
[----:B------:R-:W-:Y:S02]  /*ec00*/  MOV R13, R6 ;  /* 0x00000006000d7202 */ /* 0x000fe40000000f00 */
[----:B------:R-:W-:Y:S02]  /*ec10*/  LOP3.LUT R7, R191, 0x380, RZ, 0xc0, !PT ;  /* 0x00000380bf077812 */ /* 0x000fe400078ec0ff */
[----:B------:R-:W-:Y:S02]  /*ec20*/  LOP3.LUT R62, R18, R185, RZ, 0x3c, !PT ;  /* 0x000000b9123e7212 */ /* 0x000fe400078e3cff */
[----:B------:R-:W-:-:S02]  /*ec30*/  LOP3.LUT R18, R193, 0x380, RZ, 0xc0, !PT ;  /* 0x00000380c1127812 */ /* 0x000fc400078ec0ff */
[----:B------:R-:W-:Y:S02]  /*ec40*/  LOP3.LUT R46, R177, 0x380, RZ, 0xc0, !PT ;  /* 0x00000380b12e7812 */ /* 0x000fe400078ec0ff */
[----:B------:R-:W-:Y:S02]  /*ec50*/  LOP3.LUT R26, R94, 0x380, RZ, 0xc0, !PT ;  /* 0x000003805e1a7812 */ /* 0x000fe400078ec0ff */
[----:B------:R-:W-:Y:S02]  /*ec60*/  F2FP.F16.F32.PACK_AB R6, R29, R0 ;  /* 0x000000001d06723e */ /* 0x000fe400000000ff */
[----:B------:R-:W-:Y:S02]  /*ec70*/  SHF.R.U64 R0, R7, 0x3, RZ ;  /* 0x0000000307007819 */ /* 0x000fe400000012ff */
[----:B------:R-:W-:Y:S02]  /*ec80*/  SHF.R.U64 R42, R42, 0x3, RZ ;  /* 0x000000032a2a7819 */ /* 0x000fe400000012ff */
        /* <DEDUP_REMOVED lines=9> */
[----:B------:R-:W-:Y:S02]  /*ed20*/  LOP3.LUT R44, R44, R95, RZ, 0x3c, !PT ;  /* 0x0000005f2c2c7212 */ /* 0x000fe400078e3cff */
[----:B------:R-:W-:Y:S02]  /*ed30*/  SHF.R.U64 R54, R54, 0x3, RZ ;  /* 0x0000000336367819 */ /* 0x000fe400000012ff */
[----:B------:R-:W-:Y:S02]  /*ed40*/  LOP3.LUT R64, R187, 0x380, RZ, 0xc0, !PT ;  /* 0x00000380bb407812 */ /* 0x000fe400078ec0ff */
[----:B------:R-:W-:Y:S02]  /*ed50*/  LOP3.LUT R26, R18, R193, RZ, 0x3c, !PT ;  /* 0x000000c1121a7212 */ /* 0x000fe400078e3cff */
[----:B------:R-:W-:Y:S01]  /*ed60*/  LOP3.LUT R46, R46, R177, RZ, 0x3c, !PT ;  /* 0x000000b12e2e7212 */ /* 0x000fe200078e3cff */
[----:B------:R0:W-:Y:S01]  /*ed70*/  STSM.16.M88.4 [R13], R4 ;  /* 0x000000040d007844 */ /* 0x0001e20000000200 */
[----:B------:R-:W-:-:S02]  /*ed80*/  SHF.R.U64 R56, R56, 0x3, RZ ;  /* 0x0000000338387819 */ /* 0x000fc400000012ff */
[----:B------:R-:W-:Y:S02]  /*ed90*/  LOP3.LUT R66, R189, 0x380, RZ, 0xc0, !PT ;  /* 0x00000380bd427812 */ /* 0x000fe400078ec0ff */
[----:B------:R-:W-:Y:S02]  /*eda0*/  LOP3.LUT R30, R29, R94, RZ, 0x3c, !PT ;  /* 0x0000005e1d1e7212 */ /* 0x000fe400078e3cff */
[----:B------:R-:W-:Y:S02]  /*edb0*/  MOV R38, R38 ;  /* 0x0000002600267202 */ /* 0x000fe40000000f00 */
[----:B------:R-:W-:Y:S02]  /*edc0*/  MOV R42, R42 ;  /* 0x0000002a002a7202 */ /* 0x000fe40000000f00 */
[----:B------:R-:W-:Y:S02]  /*edd0*/  LOP3.LUT R54, R54, R181, RZ, 0x3c, !PT ;  /* 0x000000b536367212 */ /* 0x000fe400078e3cff */
[----:B------:R-:W-:-:S02]  /*ede0*/  SHF.R.U64 R64, R64, 0x3, RZ ;  /* 0x0000000340407819 */ /* 0x000fc400000012ff */
[----:B------:R-:W-:Y:S02]  /*edf0*/  MOV R44, R44 ;  /* 0x0000002c002c7202 */ /* 0x000fe40000000f00 */
[----:B0-----:R-:W-:Y:S02]  /*ee00*/  F2FP.F16.F32.PACK_AB R4, R33, R32 ;  /* 0x000000202104723e */ /* 0x001fe400000000ff */
[----:B------:R-:W-:Y:S02]  /*ee10*/  F2FP.F16.F32.PACK_AB R5, R171, R158 ;  /* 0x0000009eab05723e */ /* 0x000fe400000000ff */
[----:B------:R-:W-:Y:S02]  /*ee20*/  F2FP.F16.F32.PACK_AB R6, R37, R36 ;  /* 0x000000242506723e */ /* 0x000fe400000000ff */
[----:B------:R-:W-:Y:S02]  /*ee30*/  F2FP.F16.F32.PACK_AB R7, R170, R157 ;  /* 0x0000009daa07723e */ /* 0x000fe400000000ff */
[----:B------:R-:W-:-:S02]  /*ee40*/  MOV R32, R26 ;  /* 0x0000001a00207202 */ /* 0x000fc40000000f00 */
[----:B------:R-:W-:Y:S01]  /*ee50*/  F2FP.F16.F32.PACK_AB R13, R167, R154 ;  /* 0x0000009aa70d723e */ /* 0x000fe200000000ff */
[----:B------:R0:W-:Y:S01]  /*ee60*/  STSM.16.M88.4 [R38], R4 ;  /* 0x0000000426007844 */ /* 0x0001e20000000200 */
[----:B------:R-:W-:Y:S02]  /*ee70*/  LOP3.LUT R56, R56, R183, RZ, 0x3c, !PT ;  /* 0x000000b738387212 */ /* 0x000fe400078e3cff */
[----:B------:R-:W-:Y:S01]  /*ee80*/  SHF.R.U64 R66, R66, 0x3, RZ ;  /* 0x0000000342427819 */ /* 0x000fe200000012ff */
[----:B------:R-:W-:Y:S01]  /*ee90*/  STSM.16.M88.4 [R42], R8 ;  /* 0x000000082a007844 */ /* 0x000fe20000000200 */
[----:B------:R-:W-:Y:S02]  /*eea0*/  MOV R46, R46 ;  /* 0x0000002e002e7202 */ /* 0x000fe40000000f00 */
[----:B------:R-:W-:Y:S01]  /*eeb0*/  MOV R18, R30 ;  /* 0x0000001e00127202 */ /* 0x000fe20000000f00 */
[----:B------:R-:W-:Y:S01]  /*eec0*/  STSM.16.M88.4 [R44], R12 ;  /* 0x0000000c2c007844 */ /* 0x000fe20000000200 */
[----:B------:R-:W-:-:S02]  /*eed0*/  F2FP.F16.F32.PACK_AB R26, R61, R60 ;  /* 0x0000003c3d1a723e */ /* 0x000fc400000000ff */
[----:B------:R-:W-:Y:S02]  /*eee0*/  F2FP.F16.F32.PACK_AB R27, R165, R152 ;  /* 0x00000098a51b723e */ /* 0x000fe400000000ff */
[----:B------:R-:W-:Y:S02]  /*eef0*/  MOV R50, R50 ;  /* 0x0000003200327202 */ /* 0x000fe40000000f00 */
[----:B------:R-:W-:Y:S01]  /*ef00*/  F2FP.F16.F32.PACK_AB R29, R163, R48 ;  /* 0x00000030a31d723e */ /* 0x000fe200000000ff */
[----:B------:R-:W-:Y:S01]  /*ef10*/  STSM.16.M88.4 [R46], R24 ;  /* 0x000000182e007844 */ /* 0x000fe20000000200 */
[----:B------:R-:W-:Y:S02]  /*ef20*/  F2FP.F16.F32.PACK_AB R30, R69, R68 ;  /* 0x00000044451e723e */ /* 0x000fe400000000ff */
[----:B------:R-:W-:Y:S02]  /*ef30*/  F2FP.F16.F32.PACK_AB R31, R162, R41 ;  /* 0x00000029a21f723e */ /* 0x000fe400000000ff */
[----:B------:R-:W-:-:S02]  /*ef40*/  MOV R52, R52 ;  /* 0x0000003400347202 */ /* 0x000fc40000000f00 */
[----:B0-----:R-:W-:Y:S01]  /*ef50*/  F2FP.F16.F32.PACK_AB R4, R73, R72 ;  /* 0x000000484904723e */ /* 0x001fe200000000ff */
[----:B------:R-:W-:Y:S01]  /*ef60*/  STSM.16.M88.4 [R50], R28 ;  /* 0x0000001c32007844 */ /* 0x000fe20000000200 */
[----:B------:R-:W-:Y:S02]  /*ef70*/  F2FP.F16.F32.PACK_AB R5, R161, R74 ;  /* 0x0000004aa105723e */ /* 0x000fe400000000ff */
[----:B------:R-:W-:Y:S02]  /*ef80*/  F2FP.F16.F32.PACK_AB R6, R77, R76 ;  /* 0x0000004c4d06723e */ /* 0x000fe400000000ff */
[----:B------:R-:W-:Y:S02]  /*ef90*/  F2FP.F16.F32.PACK_AB R7, R159, R78 ;  /* 0x0000004e9f07723e */ /* 0x000fe400000000ff */
[----:B------:R-:W-:Y:S02]  /*efa0*/  LOP3.LUT R64, R64, R187, RZ, 0x3c, !PT ;  /* 0x000000bb40407212 */ /* 0x000fe400078e3cff */
[----:B------:R-:W-:Y:S01]  /*efb0*/  MOV R54, R54 ;  /* 0x0000003600367202 */ /* 0x000fe20000000f00 */
[----:B------:R0:W-:Y:S01]  /*efc0*/  STSM.16.M88.4 [R52], R4 ;  /* 0x0000000434007844 */ /* 0x0001e20000000200 */
[----:B------:R-:W-:-:S02]  /*efd0*/  LOP3.LUT R66, R66, R189, RZ, 0x3c, !PT ;  /* 0x000000bd42427212 */ /* 0x000fc400078e3cff */
[----:B------:R-:W-:Y:S01]  /*efe0*/  MOV R56, R56 ;  /* 0x0000003800387202 */ /* 0x000fe20000000f00 */
[----:B------:R1:W-:Y:S01]  /*eff0*/  STSM.16.M88.4 [R54], R80 ;  /* 0x0000005036007844 */ /* 0x0003e20000000200 */
[----:B------:R-:W-:Y:S02]  /*f000*/  F2FP.F16.F32.PACK_AB R91, R86, R91 ;  /* 0x0000005b565b723e */ /* 0x000fe400000000ff */
[----:B------:R-:W-:Y:S02]  /*f010*/  F2FP.F16.F32.PACK_AB R97, R99, R98 ;  /* 0x000000626361723e */ /* 0x000fe400000000ff */
[----:B------:R-:W-:Y:S01]  /*f020*/  F2FP.F16.F32.PACK_AB R104, R105, R104 ;  /* 0x000000686968723e */ /* 0x000fe200000000ff */
[----:B------:R1:W-:Y:S01]  /*f030*/  STSM.16.M88.4 [R56], R88 ;  /* 0x0000005838007844 */ /* 0x0003e20000000200 */
[----:B------:R-:W-:Y:S02]  /*f040*/  LOP3.LUT R70, R0, R191, RZ, 0x3c, !PT ;  /* 0x000000bf00467212 */ /* 0x000fe400078e3cff */
[----:B------:R-:W-:-:S02]  /*f050*/  MOV R58, R58 ;  /* 0x0000003a003a7202 */ /* 0x000fc40000000f00 */
[----:B------:R-:W-:Y:S01]  /*f060*/  F2FP.F16.F32.PACK_AB R98, R101, R100 ;  /* 0x000000646562723e */ /* 0x000fe200000000ff */
[----:B0-----:R-:W-:Y:S01]  /*f070*/  IMAD.U32 R4, RZ, RZ, UR8 ;  /* 0x00000008ff047e24 */ /* 0x001fe2000f8e00ff */
[----:B------:R-:W-:Y:S01]  /*f080*/  F2FP.F16.F32.PACK_AB R99, R103, R102 ;  /* 0x000000666763723e */ /* 0x000fe200000000ff */
[----:B------:R-:W-:Y:S01]  /*f090*/  IMAD.U32 R5, RZ, RZ, UR9 ;  /* 0x00000009ff057e24 */ /* 0x000fe2000f8e00ff */
[----:B------:R-:W-:Y:S01]  /*f0a0*/  F2FP.F16.F32.PACK_AB R105, R107, R106 ;  /* 0x0000006a6b69723e */ /* 0x000fe200000000ff */
[----:B------:R-:W-:Y:S01]  /*f0b0*/  ULDC.64 UR8, c[0x0][0xbe0] ;  /* 0x0002f80000087ab9 */ /* 0x000fe20000000a00 */
        /* <DEDUP_REMOVED lines=31> */
[----:B------:R-:W-:Y:S01]  /*f2b0*/  F2FP.F16.F32.PACK_AB R147, R151, R150 ;  /* 0x000000969793723e */ /* 0x000fe200000000ff */
[----:B------:R-:W-:Y:S01]  /*f2c0*/  UISETP.NE.U32.AND UP1, UPT, UR8, URZ, UPT ;  /* 0x0000003f0800728c */ /* 0x000fe2000bf25070 */
[----:B------:R-:W0:Y:S01]  /*f2d0*/  LDC R3, c[0x0][0xa88] ;  /* 0x0002a200ff037b82 */ /* 0x000e220000000800 */
[----:B------:R-:W-:Y:S02]  /*f2e0*/  PLOP3.LUT P1, PT, PT, PT, UP0, 0x80, 0x0 ;  /* 0x000000000000781c */ /* 0x000fe40003f2f008 */
[----:B------:R1:W-:Y:S05]  /*f2f0*/  STSM.16.M88.4 [R18], R144 ;  /* 0x0000009012007844 */ /* 0x0003ea0000000200 */
[----:B------:R-:W-:Y:S01]  /*f300*/  BAR.SYNC.DEFER_BLOCKING 0x1, 0x100 ;  /* 0x0044000000007b1d */ /* 0x000fe20000010000 */
[----:B------:R-:W-:Y:S01]  /*f310*/  UISETP.NE.AND.EX UP1, UPT, UR9, URZ, UPT, UP1 ;  /* 0x0000003f0900728c */ /* 0x000fe2000bf25310 */
[----:B------:R-:W-:-:S05]  /*f320*/  IMAD R7, R22, 0x40, R19 ;  /* 0x0000004016077824 */ /* 0x000fca00078e0213 */
[----:B------:R-:W-:-:S05]  /*f330*/  PLOP3.LUT P2, PT, PT, PT, UP1, 0x80, 0x0 ;  /* 0x000000000000781c */ /* 0x000fca0003f4f018 */
[----:B------:R-:W-:Y:S02]  /*f340*/  @UP1 ULDC.64 UR8, c[0x0][0xbe0] ;  /* 0x0002f80000081ab9 */ /* 0x000fe40000000a00 */
[----:B------:R-:W-:Y:S01]  /*f350*/  @UP1 UIMAD.WIDE UR8, UR43, 0x4, UR8 ;  /* 0x000000042b0818a5 */ /* 0x000fe2000f8e0208 */
[----:B------:R-:W-:-:S05]  /*f360*/  IMAD.WIDE R34, R7, 0x2, R34 ;  /* 0x0000000207227825 */ /* 0x000fca00078e0222 */
[----:B------:R-:W-:Y:S02]  /*f370*/  IMAD.U32 R6, RZ, RZ, UR8 ;  /* 0x00000008ff067e24 */ /* 0x000fe4000f8e00ff */
[----:B------:R-:W-:Y:S01]  /*f380*/  IMAD.U32 R7, RZ, RZ, UR9 ;  /* 0x00000009ff077e24 */ /* 0x000fe2000f8e00ff */
[----:B------:R-:W2:Y:S01]  /*f390*/  @P1 LDG.E R0, desc[UR38][R4.64] ;  /* 0x0000002604001981 */ /* 0x000ea2000c1e1900 */
[----:B------:R-:W-:Y:S01]  /*f3a0*/  UMOV UR4, URZ ;  /* 0x0000003f00047c82 */ /* 0x000fe20008000000 */
[----:B------:R-:W-:Y:S02]  /*f3b0*/  IADD3 R13, P0, R34, 0x1000, RZ ;  /* 0x00001000220d7810 */ /* 0x000fe40007f1e0ff */
[----:B0-----:R1:W5:Y:S01]  /*f3c0*/  @P2 LDG.E R3, desc[UR38][R6.64] ;  /* 0x0000002606032981 */ /* 0x001362000c1e1900 */
[----:B--2---:R-:W-:Y:S01]  /*f3d0*/  @P1 R2UR UR4, R0 ;  /* 0x00000000000412ca */ /* 0x004fe200000e0000 */
[----:B-1----:R-:W-:-:S14]  /*f3e0*/  @P2 BRA `(.L_x_9034) ;  /* 0x0000000000102947 */ /* 0x002fdc0003800000 */
[----:B------:R-:W-:Y:S05]  /*f3f0*/  @!P1 BRA `(.L_x_9034) ;  /* 0x00000000000c9947 */ /* 0x000fea0003800000 */
[----:B------:R-:W2:Y:S04]  /*f400*/  LDG.E R0, desc[UR38][R4.64] ;  /* 0x0000002604007981 */ /* 0x000ea8000c1e1900 */
[----:B-----5:R-:W2:Y:S02]  /*f410*/  LDG.E R3, desc[UR38][R4.64+0x4] ;  /* 0x0000042604037981 */ /* 0x020ea4000c1e1900 */
[----:B--2---:R-:W-:-:S07]  /*f420*/  IMAD.IADD R3, R3, 0x1, -R0 ;  /* 0x0000000103037824 */ /* 0x004fce00078e0a00 */
.L_x_9034:
        /* <DEDUP_REMOVED lines=9> */
[----:B------:R-:W-:Y:S01]  /*f4c0*/  SHF.R.S32.HI R0, RZ, 0x1f, R6 ;  /* 0x0000001fff007819 */ /* 0x000fe20000011406 */
[----:B------:R-:W-:Y:S01]  /*f4d0*/  UIMAD.WIDE.U32 UR8, UR44, UR12, UR10 ;  /* 0x0000000c2c0872a5 */ /* 0x000fe2000f8e000a */
[----:B------:R-:W-:Y:S01]  /*f4e0*/  SHF.R.U64 R4, R4, 0x3, RZ ;  /* 0x0000000304047819 */ /* 0x000fe200000012ff */
[----:B------:R-:W-:Y:S01]  /*f4f0*/  UIMAD UR10, UR44, UR13, UR7 ;  /* 0x0000000d2c0a72a4 */ /* 0x000fe2000f8e0207 */
[----:B------:R-:W-:Y:S01]  /*f500*/  LOP3.LUT R12, R13, 0x380, RZ, 0xc0, !PT ;  /* 0x000003800d0c7812 */ /* 0x000fe200078ec0ff */
[----:B------:R-:W-:Y:S01]  /*f510*/  USHF.R.S32.HI UR7, URZ, 0x1f, UR43 ;  /* 0x0000001f3f077899 */ /* 0x000fe2000801142b */
[----:B------:R-:W-:Y:S01]  /*f520*/  LOP3.LUT R4, R4, R5, RZ, 0x3c, !PT ;  /* 0x0000000504047212 */ /* 0x000fe200078e3cff */
[----:B------:R-:W-:Y:S01]  /*f530*/  ULDC.64 UR12, c[0x0][0xb78] ;  /* 0x0002de00000c7ab9 */ /* 0x000fe20000000a00 */
[----:B------:R-:W-:Y:S01]  /*f540*/  UIADD3 UR9, UR9, UR10, URZ ;  /* 0x0000000a09097290 */ /* 0x000fe2000fffe03f */
[----:B------:R-:W-:Y:S01]  /*f550*/  IADD3 R9, P1, R34, 0x2000, RZ ;  /* 0x0000200022097810 */ /* 0x000fe20007f3e0ff */
[----:B------:R-:W-:Y:S01]  /*f560*/  USEL UR16, UR7, URZ, !UP0 ;  /* 0x0000003f07107287 */ /* 0x000fe2000c000000 */
[----:B------:R-:W-:Y:S01]  /*f570*/  SHF.R.U64 R12, R12, 0x3, RZ ;  /* 0x000000030c0c7819 */ /* 0x000fe200000012ff */
[----:B------:R-:W-:Y:S01]  /*f580*/  UIMAD.WIDE.U32 UR8, UR15, UR12, UR8 ;  /* 0x0000000c0f0872a5 */ /* 0x000fe2000f8e0008 */
[----:B------:R-:W-:Y:S01]  /*f590*/  LOP3.LUT R8, R9, 0x380, RZ, 0xc0, !PT ;  /* 0x0000038009087812 */ /* 0x000fe200078ec0ff */
[----:B------:R-:W-:Y:S01]  /*f5a0*/  UIMAD UR7, UR16, UR12, URZ ;  /* 0x0000000c100772a4 */ /* 0x000fe2000f8e023f */
[----:B------:R-:W-:Y:S01]  /*f5b0*/  LOP3.LUT R12, R12, R13, RZ, 0x3c, !PT ;  /* 0x0000000d0c0c7212 */ /* 0x000fe200078e3cff */
[----:B------:R-:W-:Y:S01]  /*f5c0*/  IMAD.X R13, RZ, RZ, R35, P0 ;  /* 0x000000ffff0d7224 */ /* 0x000fe200000e0623 */
[----:B------:R-:W-:Y:S01]  /*f5d0*/  SHF.R.U64 R8, R8, 0x3, RZ ;  /* 0x0000000308087819 */ /* 0x000fe200000012ff */
[----:B------:R-:W-:Y:S01]  /*f5e0*/  UIMAD UR7, UR15, UR13, UR7 ;  /* 0x0000000d0f0772a4 */ /* 0x000fe2000f8e0207 */
[----:B------:R-:W-:-:S02]  /*f5f0*/  IADD3 R5, P3, R6, UR8, RZ ;  /* 0x0000000806057c10 */ /* 0x000fc4000ff7e0ff */
[C---:B------:R-:W-:Y:S02]  /*f600*/  IADD3 R69, P0, R34.reuse, 0x8000, RZ ;  /* 0x0000800022457810 */ /* 0x040fe40007f1e0ff */
[C---:B------:R-:W-:Y:S01]  /*f610*/  IADD3 R61, P6, R34.reuse, 0x4000, RZ ;  /* 0x00004000223d7810 */ /* 0x040fe20007fde0ff */
[----:B------:R-:W-:Y:S01]  /*f620*/  IMAD.U32 R7, RZ, RZ, UR7 ;  /* 0x00000007ff077e24 */ /* 0x000fe2000f8e00ff */
[C---:B------:R-:W-:Y:S02]  /*f630*/  IADD3 R37, P5, R34.reuse, 0x5000, RZ ;  /* 0x0000500022257810 */ /* 0x040fe40007fbe0ff */
[----:B------:R-:W-:Y:S02]  /*f640*/  IADD3 R33, P4, R34, 0x6000, RZ ;  /* 0x0000600022217810 */ /* 0x000fe40007f9e0ff */
[----:B------:R-:W-:Y:S01]  /*f650*/  IADD3.X R0, R0, UR9, R7, P3, !PT ;  /* 0x0000000900007c10 */ /* 0x000fe20009ffe407 */
[----:B------:R-:W-:Y:S01]  /*f660*/  ULDC.64 UR8, c[0x0][0xb40] ;  /* 0x0002d00000087ab9 */ /* 0x000fe20000000a00 */
[----:B------:R-:W-:Y:S01]  /*f670*/  LOP3.LUT R8, R8, R9, RZ, 0x3c, !PT ;  /* 0x0000000908087212 */ /* 0x000fe200078e3cff */
[----:B------:R-:W-:Y:S01]  /*f680*/  IMAD.X R9, RZ, RZ, R35, P1 ;  /* 0x000000ffff097224 */ /* 0x000fe200008e0623 */
[----:B------:R-:W-:-:S02]  /*f690*/  LEA R46, P3, R5, UR8, 0x2 ;  /* 0x00000008052e7c11 */ /* 0x000fc4000f8610ff */
[C---:B------:R-:W-:Y:S02]  /*f6a0*/  IADD3 R57, P1, R34.reuse, 0x9000, RZ ;  /* 0x0000900022397810 */ /* 0x040fe40007f3e0ff */
[----:B------:R-:W-:Y:S01]  /*f6b0*/  LEA.HI.X R47, R5, UR9, R0, 0x2, P3 ;  /* 0x00000009052f7c11 */ /* 0x000fe200098f1400 */
[----:B------:R-:W-:Y:S01]  /*f6c0*/  IMAD.X R5, RZ, RZ, R35, P2 ;  /* 0x000000ffff057224 */ /* 0x000fe200010e0623 */
[----:B------:R-:W-:Y:S01]  /*f6d0*/  IADD3 R25, P3, R34, 0x7000, RZ ;  /* 0x0000700022197810 */ /* 0x000fe20007f7e0ff */
[----:B------:R-:W-:Y:S01]  /*f6e0*/  VIADD R0, R6, 0x8 ;  /* 0x0000000806007836 */ /* 0x000fe20000000000 */
[----:B------:R-:W-:Y:S01]  /*f6f0*/  IADD3 R49, P2, R34, 0xa000, RZ ;  /* 0x0000a00022317810 */ /* 0x000fe20007f5e0ff */
[----:B------:R-:W-:Y:S01]  /*f700*/  ULDC.64 UR8, c[0x0][0xaa0] ;  /* 0x0002a80000087ab9 */ /* 0x000fe20000000a00 */
[----:B------:R-:W-:Y:S02]  /*f710*/  LOP3.LUT R68, R69, 0x380, RZ, 0xc0, !PT ;  /* 0x0000038045447812 */ /* 0x000fe400078ec0ff */
[----:B------:R-:W-:-:S02]  /*f720*/  LOP3.LUT R60, R61, 0x380, RZ, 0xc0, !PT ;  /* 0x000003803d3c7812 */ /* 0x000fc400078ec0ff */
[----:B------:R-:W-:Y:S02]  /*f730*/  LOP3.LUT R36, R37, 0x380, RZ, 0xc0, !PT ;  /* 0x0000038025247812 */ /* 0x000fe400078ec0ff */
        /* <DEDUP_REMOVED lines=8> */
[----:B------:R-:W-:Y:S02]  /*f7c0*/  SHF.R.U64 R24, R24, 0x3, RZ ;  /* 0x0000000318187819 */ /* 0x000fe400000012ff */
[----:B------:R-:W-:Y:S02]  /*f7d0*/  SHF.R.U64 R48, R48, 0x3, RZ ;  /* 0x0000000330307819 */ /* 0x000fe400000012ff */
[----:B------:R-:W-:-:S02]  /*f7e0*/  SHF.R.U64 R56, R56, 0x3, RZ ;  /* 0x0000000338387819 */ /* 0x000fc400000012ff */
        /* <DEDUP_REMOVED lines=12> */
[----:B------:R-:W-:-:S02]  /*f8b0*/  LOP3.LUT P0, RZ, R205, 0x3, RZ, 0xc0, !PT ;  /* 0x00000003cdff7812 */ /* 0x000fc4000780c0ff */
[C---:B------:R-:W-:Y:S02]  /*f8c0*/  IADD3 R43, P6, R34.reuse, 0xb000, RZ ;  /* 0x0000b000222b7810 */ /* 0x040fe40007fde0ff */
[C---:B------:R-:W-:Y:S02]  /*f8d0*/  IADD3 R73, P5, R34.reuse, 0xc000, RZ ;  /* 0x0000c00022497810 */ /* 0x040fe40007fbe0ff */
[C---:B------:R-:W-:Y:S02]  /*f8e0*/  IADD3 R65, P4, R34.reuse, 0xd000, RZ ;  /* 0x0000d00022417810 */ /* 0x040fe40007f9e0ff */
[----:B------:R-:W-:Y:S02]  /*f8f0*/  IADD3 R53, P3, R34, 0xe000, RZ ;  /* 0x0000e00022357810 */ /* 0x000fe40007f7e0ff */
[----:B------:R-:W-:Y:S01]  /*f900*/  LOP3.LUT R56, R56, R57, RZ, 0x3c, !PT ;  /* 0x0000003938387212 */ /* 0x000fe200078e3cff */
[----:B------:R-:W-:Y:S01]  /*f910*/  IMAD.X R57, RZ, RZ, R35, P1 ;  /* 0x000000ffff397224 */ /* 0x000fe200008e0623 */
[----:B------:R-:W-:-:S02]  /*f920*/  IADD3 R7, P2, R34, 0xf000, RZ ;  /* 0x0000f00022077810 */ /* 0x000fc40007f5e0ff */
[----:B-----5:R-:W-:Y:S02]  /*f930*/  ISETP.GE.OR P1, PT, R6, R3, P0 ;  /* 0x000000030600720c */ /* 0x020fe40000726670 */
[----:B------:R-:W-:Y:S01]  /*f940*/  LOP3.LUT R42, R43, 0x380, RZ, 0xc0, !PT ;  /* 0x000003802b2a7812 */ /* 0x000fe200078ec0ff */
[----:B------:R-:W-:Y:S01]  /*f950*/  IMAD.X R45, RZ, RZ, R35, P2 ;  /* 0x000000ffff2d7224 */ /* 0x000fe200010e0623 */
[----:B------:R-:W-:Y:S02]  /*f960*/  LOP3.LUT R72, R73, 0x380, RZ, 0xc0, !PT ;  /* 0x0000038049487812 */ /* 0x000fe400078ec0ff */
[----:B------:R-:W-:Y:S02]  /*f970*/  LOP3.LUT R64, R65, 0x380, RZ, 0xc0, !PT ;  /* 0x0000038041407812 */ /* 0x000fe400078ec0ff */
[----:B------:R-:W-:Y:S02]  /*f980*/  LOP3.LUT R52, R53, 0x380, RZ, 0xc0, !PT ;  /* 0x0000038035347812 */ /* 0x000fe400078ec0ff */
[----:B------:R-:W-:-:S02]  /*f990*/  LOP3.LUT R29, R34, 0x380, RZ, 0xc0, !PT ;  /* 0x00000380221d7812 */ /* 0x000fc400078ec0ff */
[----:B------:R-:W-:Y:S01]  /*f9a0*/  ISETP.GE.OR P0, PT, R0, R3, P0 ;  /* 0x000000030000720c */ /* 0x000fe20000706670 */
[----:B------:R-:W-:Y:S01]  /*f9b0*/  UIMAD UR7, UR11, UR8, URZ ;  /* 0x000000080b0772a4 */ /* 0x000fe2000f8e023f */
[----:B------:R-:W-:Y:S01]  /*f9c0*/  LOP3.LUT R0, R7, 0x380, RZ, 0xc0, !PT ;  /* 0x0000038007007812 */ /* 0x000fe200078ec0ff */
[----:B------:R0:W-:Y:S01]  /*f9d0*/  @!P1 STG.E desc[UR38][R46.64], R20 ;  /* 0x000000142e009986 */ /* 0x0001e2000c101926 */
        /* <DEDUP_REMOVED lines=18> */
[----:B------:R-:W-:Y:S01]  /*fb00*/  IMAD.U32 R23, RZ, RZ, UR8 ;  /* 0x00000008ff177e24 */ /* 0x000fe2000f8e00ff */
[--C-:B------:R-:W-:Y:S01]  /*fb10*/  SHF.R.S32.HI R21, RZ, 0x1f, R19.reuse ;  /* 0x0000001fff157819 */ /* 0x100fe20000011413 */
[----:B0-----:R-:W-:Y:S01]  /*fb20*/  IMAD.MOV.U32 R20, RZ, RZ, R19 ;  /* 0x000000ffff147224 */ /* 0x001fe200078e0013 */
[----:B------:R-:W5:Y:S01]  /*fb30*/  LD.E.128 R12, desc[UR38][R12.64] ;  /* 0x000000260c0c7980 */ /* 0x000f62000c101d00 */
[----:B------:R-:W-:-:S03]  /*fb40*/  UIMAD UR7, UR4, UR9, UR7 ;  /* 0x00000009040772a4 */ /* 0x000fc6000f8e0207 */
[----:B------:R-:W5:Y:S01]  /*fb50*/  LD.E.128 R28, desc[UR38][R28.64] ;  /* 0x000000261c1c7980 */ /* 0x000f62000c101d00 */
[----:B------:R-:W-:Y:S01]  /*fb60*/  IMAD.WIDE.U32 R20, R23, UR4, R20 ;  /* 0x0000000417147c25 */ /* 0x000fe2000f8e0014 */
        /* <DEDUP_REMOVED lines=20> */
[----:B0-----:R-:W0:Y:S01]  /*fcb0*/  FENCE.VIEW.ASYNC.S ;  /* 0x00000000000073c6 */ /* 0x001e220000000000 */
[----:B------:R-:W-:Y:S01]  /*fcc0*/  UIMAD UR4, UR14, UR8, URZ ;  /* 0x000000080e0472a4 */ /* 0x000fe2000f8e023f */
[----:B------:R-:W-:-:S02]  /*fcd0*/  VIADD R21, R21, UR7 ;  /* 0x0000000715157c36 */ /* 0x000fc40008000000 */
[----:B------:R-:W-:Y:S01]  /*fce0*/  IMAD.U32 R77, RZ, RZ, UR8 ;  /* 0x00000008ff4d7e24 */ /* 0x000fe2000f8e00ff */
[----:B------:R-:W-:Y:S01]  /*fcf0*/  UIMAD UR4, UR44, UR9, UR4 ;  /* 0x000000092c0472a4 */ /* 0x000fe2000f8e0204 */
[----:B------:R-:W-:Y:S02]  /*fd00*/  IMAD R23, R204, -0x80, R3 ;  /* 0xffffff80cc177824 */ /* 0x000fe400078e0203 */
[----:B------:R-:W-:Y:S01]  /*fd10*/  IMAD.WIDE.U32 R20, R77, UR44, R20 ;  /* 0x0000002c4d147c25 */ /* 0x000fe2000f8e0014 */
[----:B------:R-:W-:-:S03]  /*fd20*/  ULDC.64 UR8, c[0x0][0xae8] ;  /* 0x0002ba0000087ab9 */ /* 0x000fc60000000a00 */
[C---:B------:R-:W-:Y:S01]  /*fd30*/  VIADD R0, R22.reuse, 0x20 ;  /* 0x0000002016007836 */ /* 0x040fe20000000000 */
[-C--:B------:R-:W-:Y:S01]  /*fd40*/  ISETP.GE.AND P3, PT, R22, R23.reuse, PT ;  /* 0x000000171600720c */ /* 0x080fe20003f66270 */
[----:B------:R-:W-:Y:S01]  /*fd50*/  VIADD R21, R21, UR4 ;  /* 0x0000000415157c36 */ /* 0x000fe20008000000 */
[----:B------:R-:W-:Y:S01]  /*fd60*/  UIMAD UR4, UR16, UR8, URZ ;  /* 0x00000008100472a4 */ /* 0x000fe2000f8e023f */
[----:B------:R-:W-:Y:S01]  /*fd70*/  VIADD R17, R17, 0x22820 ;  /* 0x0002282011117836 */ /* 0x000fe20000000000 */
[----:B------:R-:W-:Y:S01]  /*fd80*/  ISETP.GE.AND P0, PT, R0, R23, PT ;  /* 0x000000170000720c */ /* 0x000fe20003f06270 */
[C---:B------:R-:W-:Y:S02]  /*fd90*/  VIADD R0, R22.reuse, 0x40 ;  /* 0x0000004016007836 */ /* 0x040fe40000000000 */
[----:B------:R-:W-:Y:S02]  /*fda0*/  VIADD R3, R22, 0x60 ;  /* 0x0000006016037836 */ /* 0x000fe40000000000 */
[----:B------:R-:W-:Y:S01]  /*fdb0*/  IMAD.U32 R79, RZ, RZ, UR8 ;  /* 0x00000008ff4f7e24 */ /* 0x000fe2000f8e00ff */
[----:B------:R-:W-:Y:S01]  /*fdc0*/  UIMAD UR4, UR15, UR9, UR4 ;  /* 0x000000090f0472a4 */ /* 0x000fe2000f8e0204 */
[----:B------:R-:W-:-:S02]  /*fdd0*/  PRMT R17, RZ, 0x654, R17 ;  /* 0x00000654ff117816 */ /* 0x000fc40000000011 */
[----:B------:R-:W-:Y:S01]  /*fde0*/  IMAD.WIDE.U32 R78, R79, UR15, R20 ;  /* 0x0000000f4f4e7c25 */ /* 0x000fe2000f8e0014 */
[-C--:B------:R-:W-:Y:S01]  /*fdf0*/  ISETP.GE.AND P1, PT, R0, R23.reuse, PT ;  /* 0x000000170000720c */ /* 0x080fe20003f26270 */
[----:B0-----:R0:W-:Y:S01]  /*fe00*/  SYNCS.ARRIVE.TRANS64.RED.A1T0 RZ, [R17+URZ], RZ ;  /* 0x000000ff11ff79a7 */ /* 0x0011e2000810043f */
[----:B------:R-:W-:Y:S02]  /*fe10*/  ISETP.GE.AND P2, PT, R3, R23, PT ;  /* 0x000000170300720c */ /* 0x000fe40003f46270 */
[--C-:B------:R-:W-:Y:S01]  /*fe20*/  SHF.R.S32.HI R23, RZ, 0x1f, R22.reuse ;  /* 0x0000001fff177819 */ /* 0x100fe20000011416 */
[----:B------:R-:W-:Y:S01]  /*fe30*/  BSSY B1, `(.L_x_9035) ;  /* 0x000001a000017945 */ /* 0x000fe20003800000 */
[----:B0-----:R-:W-:Y:S02]  /*fe40*/  VIADD R17, R79, UR4 ;  /* 0x000000044f117c36 */ /* 0x001fe40008000000 */
[----:B------:R-:W-:Y:S01]  /*fe50*/  IMAD.WIDE R76, R204, 0x80, R22 ;  /* 0x00000080cc4c7825 */ /* 0x000fe200078e0216 */
[----:B------:R-:W-:Y:S06]  /*fe60*/  @P3 BRA `(.L_x_9036) ;  /* 0x0000000000583947 */ /* 0x000fec0003800000 */
        /* <DEDUP_REMOVED lines=22> */
.L_x_9036:
[----:B------:R-:W-:Y:S05]  /*ffd0*/  BSYNC B1 ;  /* 0x0000000000017941 */ /* 0x000fea0003800000 */
.L_x_9035:
[----:B------:R-:W-:Y:S04]  /*ffe0*/  BSSY B1, `(.L_x_9037) ;  /* 0x000001a000017945 */ /* 0x000fe80003800000 */
[----:B------:R-:W-:Y:S05]  /*fff0*/  @P0 BRA `(.L_x_9038) ;  /* 0x0000000000600947 */ /* 0x000fea0003800000 */
[----:B------:R-:W-:Y:S01]  /*10000*/  IADD3 R3, P0, R76, 0x20, RZ ;  /* 0x000000204c037810 */ /* 0x000fe20007f1e0ff */
[C---:B------:R-:W-:Y:S01]  /*10010*/  VIADD R20, R19.reuse, 0x80 ;  /* 0x0000008013147836 */ /* 0x040fe20000000000 */
[----:B------:R-:W-:Y:S01]  /*10020*/  ULDC UR4, c[0x0][0xa8c] ;  /* 0x0002a30000047ab9 */ /* 0x000fe20000000800 */
[C---:B------:R-:W-:Y:S01]  /*10030*/  VIADD R18, R19.reuse, 0x40 ;  /* 0x0000004013127836 */ /* 0x040fe20000000000 */
        /* <DEDUP_REMOVED lines=20> */
.L_x_9038:
[----:B------:R-:W-:Y:S05]  /*10180*/  BSYNC B1 ;  /* 0x0000000000017941 */ /* 0x000fea0003800000 */
.L_x_9037:
        /* <DEDUP_REMOVED lines=26> */
.L_x_9040:
[----:B------:R-:W-:Y:S05]  /*10330*/  BSYNC B1 ;  /* 0x0000000000017941 */ /* 0x000fea0003800000 */
.L_x_9039:
        /* <DEDUP_REMOVED lines=27> */
.L_x_9033:
[----:B------:R-:W-:Y:S01]  /*104f0*/  ULDC.64 UR8, c[0x0][0xbd8] ;  /* 0x0002f60000087ab9 */ /* 0x000fe20000000a00 */
[----:B------:R-:W-:Y:S01]  /*10500*/  IMAD.MOV.U32 R9, RZ, RZ, RZ ;  /* 0x000000ffff097224 */ /* 0x000fe200078e00ff */
[----:B------:R-:W-:-:S04]  /*10510*/  UISETP.NE.U32.AND UP0, UPT, UR8, URZ, UPT ;  /* 0x0000003f0800728c */ /* 0x000fc8000bf05070 */
[----:B------:R-:W-:-:S03]  /*10520*/  UISETP.NE.AND.EX UP0, UPT, UR9, URZ, UPT, UP0 ;  /* 0x0000003f0900728c */ /* 0x000fc6000bf05300 */
[----:B------:R-:W-:Y:S02]  /*10530*/  ULDC.64 UR8, c[0x0][0xbd8] ;  /* 0x0002f60000087ab9 */ /* 0x000fe40000000a00 */
[----:B------:R-:W-:Y:S01]  /*10540*/  UIMAD.WIDE UR8, UR43, 0x4, UR8 ;  /* 0x000000042b0878a5 */ /* 0x000fe2000f8e0208 */
[----:B------:R-:W0:Y:S01]  /*10550*/  LDC R3, c[0x0][0xa88] ;  /* 0x0002a200ff037b82 */ /* 0x000e220000000800 */
[----:B------:R-:W-:-:S04]  /*10560*/  PLOP3.LUT P1, PT, PT, PT, UP0, 0x80, 0x0 ;  /* 0x000000000000781c */ /* 0x000fc80003f2f008 */
[----:B------:R-:W-:Y:S02]  /*10570*/  IMAD.U32 R4, RZ, RZ, UR8 ;  /* 0x00000008ff047e24 */ /* 0x000fe4000f8e00ff */
[----:B------:R-:W-:Y:S01]  /*10580*/  IMAD.U32 R5, RZ, RZ, UR9 ;  /* 0x00000009ff057e24 */ /* 0x000fe2000f8e00ff */
[----:B------:R-:W-:Y:S02]  /*10590*/  ULDC.64 UR8, c[0x0][0xbe0] ;  /* 0x0002f80000087ab9 */ /* 0x000fe40000000a00 */
[----:B------:R-:W-:-:S04]  /*105a0*/  UISETP.NE.U32.AND UP1, UPT, UR8, URZ, UPT ;  /* 0x0000003f0800728c */ /* 0x000fc8000bf25070 */
[----:B------:R-:W-:Y:S01]  /*105b0*/  UISETP.NE.AND.EX UP1, UPT, UR9, URZ, UPT, UP1 ;  /* 0x0000003f0900728c */ /* 0x000fe2000bf25310 */
[----:B------:R1:W5:Y:S05]  /*105c0*/  @P1 LDG.E R9, desc[UR38][R4.64] ;  /* 0x0000002604091981 */ /* 0x00036a000c1e1900 */
[----:B------:R-:W-:-:S05]  /*105d0*/  PLOP3.LUT P2, PT, PT, PT, UP1, 0x80, 0x0 ;  /* 0x000000000000781c */ /* 0x000fca0003f4f018 */
[----:B------:R-:W-:Y:S02]  /*105e0*/  @UP1 ULDC.64 UR8, c[0x0][0xbe0] ;  /* 0x0002f80000081ab9 */ /* 0x000fe40000000a00 */
[----:B------:R-:W-:-:S06]  /*105f0*/  @UP1 UIMAD.WIDE UR8, UR43, 0x4, UR8 ;  /* 0x000000042b0818a5 */ /* 0x000fcc000f8e0208 */
[----:B------:R-:W-:Y:S02]  /*10600*/  IMAD.U32 R6, RZ, RZ, UR8 ;  /* 0x00000008ff067e24 */ /* 0x000fe4000f8e00ff */
[----:B------:R-:W-:-:S05]  /*10610*/  IMAD.U32 R7, RZ, RZ, UR9 ;  /* 0x00000009ff077e24 */ /* 0x000fca000f8e00ff */
[----:B0-----:R1:W5:Y:S01]  /*10620*/  @P2 LDG.E R3, desc[UR38][R6.64] ;  /* 0x0000002606032981 */ /* 0x001362000c1e1900 */
[----:B------:R-:W-:Y:S01]  /*10630*/  USHF.R.S32.HI UR8, URZ, 0x1f, UR44 ;  /* 0x0000001f3f087899 */ /* 0x000fe2000801142c */
[----:B------:R-:W-:Y:S01]  /*10640*/  ISETP.GT.AND P0, PT, R209, 0x7f, PT ;  /* 0x0000007fd100780c */ /* 0x000fe20003f04270 */
[----:B------:R-:W-:-:S12]  /*10650*/  @P2 BRA `(.L_x_9042) ;  /* 0x0000000000102947 */ /* 0x000fd80003800000 */
[----:B------:R-:W-:Y:S05]  /*10660*/  @!P1 BRA `(.L_x_9042) ;  /* 0x00000000000c9947 */ /* 0x000fea0003800000 */
[----:B------:R-:W2:Y:S04]  /*10670*/  LDG.E R0, desc[UR38][R4.64] ;  /* 0x0000002604007981 */ /* 0x000ea8000c1e1900 */
[----:B-----5:R-:W2:Y:S02]  /*10680*/  LDG.E R3, desc[UR38][R4.64+0x4] ;  /* 0x0000042604037981 */ /* 0x020ea4000c1e1900 */
[----:B--2---:R-:W-:-:S07]  /*10690*/  IMAD.IADD R3, R3, 0x1, -R0 ;  /* 0x0000000103037824 */ /* 0x004fce00078e0a00 */
.L_x_9042:
        /* <DEDUP_REMOVED lines=8> */
[----:B0-----:R-:W-:-:S04]  /*10720*/  IMAD R0, R204, 0x80, R0 ;  /* 0x00000080cc007824 */ /* 0x001fc800078e0200 */
[----:B------:R-:W-:-:S05]  /*10730*/  VIADD R0, R0, 0xffffff80 ;  /* 0xffffff8000007836 */ /* 0x000fca0000000000 */
        /* <DEDUP_REMOVED lines=21> */
.L_x_9044:
[----:B------:R-:W-:Y:S05]  /*10890*/  BSYNC B1 ;  /* 0x0000000000017941 */ /* 0x000fea0003800000 */
.L_x_9043:
        /* <DEDUP_REMOVED lines=9> */
[----:B------:R-:W-:Y:S01]  /*10930*/  UIMAD UR4, UR8, UR12, URZ ;  /* 0x0000000c080472a4 */ /* 0x000fe2000f8e023f */
[----:B------:R-:W-:Y:S01]  /*10940*/  IMAD.IADD R5, R5, 0x1, R9 ;  /* 0x0000000105057824 */ /* 0x000fe200078e0209 */
[----:B------:R-:W-:Y:S01]  /*10950*/  SHF.R.S32.HI R9, RZ, 0x1f, R22 ;  /* 0x0000001fff097819 */ /* 0x000fe20000011416 */
[----:B------:R-:W-:Y:S01]  /*10960*/  IMAD.U32 R7, RZ, RZ, UR12 ;  /* 0x0000000cff077e24 */ /* 0x000fe2000f8e00ff */
[----:B------:R-:W-:Y:S01]  /*10970*/  UIMAD UR4, UR44, UR13, UR4 ;  /* 0x0000000d2c0472a4 */ /* 0x000fe2000f8e0204 */
[C---:B------:R-:W-:Y:S01]  /*10980*/  ISETP.GE.AND P2, PT, R22.reuse, R11, PT ;  /* 0x0000000b1600720c */ /* 0x040fe20003f46270 */
[----:B------:R-:W-:Y:S01]  /*10990*/  VIADD R6, R22, 0x40 ;  /* 0x0000004016067836 */ /* 0x000fe20000000000 */
[----:B------:R-:W-:Y:S01]  /*109a0*/  ULDC.64 UR12, c[0x0][0xae8] ;  /* 0x0002ba00000c7ab9 */ /* 0x000fe20000000a00 */
[----:B------:R-:W-:-:S03]  /*109b0*/  IMAD.WIDE.U32 R4, R7, UR44, R4 ;  /* 0x0000002c07047c25 */ /* 0x000fc6000f8e0004 */
[-C--:B------:R-:W-:Y:S01]  /*109c0*/  ISETP.GE.AND P0, PT, R6, R11.reuse, PT ;  /* 0x0000000b0600720c */ /* 0x080fe20003f06270 */
[----:B------:R-:W-:Y:S01]  /*109d0*/  VIADD R5, R5, UR4 ;  /* 0x0000000405057c36 */ /* 0x000fe20008000000 */
[----:B------:R-:W-:Y:S02]  /*109e0*/  UIMAD UR4, UR9, UR12, URZ ;  /* 0x0000000c090472a4 */ /* 0x000fe4000f8e023f */
[----:B------:R-:W-:Y:S02]  /*109f0*/  IMAD.U32 R7, RZ, RZ, UR12 ;  /* 0x0000000cff077e24 */ /* 0x000fe4000f8e00ff */
        /* <DEDUP_REMOVED lines=31> */
.L_x_9046:
[----:B------:R-:W-:Y:S05]  /*10bf0*/  BSYNC B1 ;  /* 0x0000000000017941 */ /* 0x000fea0003800000 */
.L_x_9045:
        /* <DEDUP_REMOVED lines=27> */
.L_x_9048:
[----:B------:R-:W-:Y:S05]  /*10db0*/  BSYNC B1 ;  /* 0x0000000000017941 */ /* 0x000fea0003800000 */
.L_x_9047:
        /* <DEDUP_REMOVED lines=26> */
.L_x_9050:
[----:B------:R-:W-:Y:S05]  /*10f60*/  BSYNC B1 ;  /* 0x0000000000017941 */ /* 0x000fea0003800000 */
.L_x_9049:
[----:B------:R-:W-:Y:S05]  /*10f70*/  @P2 BRA `(.L_x_9041) ;  /* 0x0000000000602947 */ /* 0x000fea0003800000 */
[----:B------:R-:W-:Y:S01]  /*10f80*/  IADD3 R3, P0, R8, 0x60, RZ ;  /* 0x0000006008037810 */ /* 0x000fe20007f1e0ff */
[C---:B------:R-:W-:Y:S01]  /*10f90*/  VIADD R0, R19.reuse, 0x40 ;  /* 0x0000004013007836 */ /* 0x040fe20000000000 */
[----:B------:R-:W-:Y:S01]  /*10fa0*/  ULDC UR4, c[0x0][0xa8c] ;  /* 0x0002a30000047ab9 */ /* 0x000fe20000000800 */
[----:B------:R-:W-:Y:S01]  /*10fb0*/  ULDC.64 UR8, c[0x0][0xad8] ;  /* 0x0002b60000087ab9 */ /* 0x000fe20000000a00 */
[----:B------:R-:W-:Y:S01]  /*10fc0*/  IMAD.MOV.U32 R4, RZ, RZ, R6 ;  /* 0x000000ffff047224 */ /* 0x000fe200078e0006 */
[C---:B------:R-:W-:Y:S01]  /*10fd0*/  ISETP.GE.AND P1, PT, R19.reuse, UR4, PT ;  /* 0x0000000413007c0c */ /* 0x040fe2000bf26270 */
        /* <DEDUP_REMOVED lines=18> */
.L_x_9041:
[----:B------:R-:W-:Y:S05]  /*11100*/  BSYNC B0 ;  /* 0x0000000000007941 */ /* 0x000fea0003800000 */
.L_x_9032:
[----:B------:R-:W-:Y:S02]  /*11110*/  ULDC UR4, c[0x0][0xc14] ;  /* 0x0003050000047ab9 */ /* 0x000fe40000000800 */
[----:B------:R-:W-:-:S06]  /*11120*/  UISETP.GE.AND UP0, UPT, UR5, UR4, UPT ;  /* 0x000000040500728c */ /* 0x000fcc000bf06270 */
[----:B------:R-:W-:-:S13]  /*11130*/  PLOP3.LUT P0, PT, PT, PT, UP0, 0x80, 0x0 ;  /* 0x000000000000781c */ /* 0x000fda0003f0f008 */
[----:B------:R-:W-:Y:S05]  /*11140*/  @!P0 BRA `(.L_x_9051) ;  /* 0xfffffefc00188947 */ /* 0x000fea000383ffff */
[----:B------:R-:W-:Y:S05]  /*11150*/  EXIT ;  /* 0x000000000000794d */ /* 0x000fea0003800000 */
.L_x_8950:
        /* <DEDUP_REMOVED lines=61> */
.L_x_9056:
        /* <DEDUP_REMOVED lines=15> */
.L_x_9055:
[----:B------:R-:W-:Y:S05]  /*11620*/  BSYNC B0 ;  /* 0x0000000000007941 */ /* 0x000fea0003800000 */
.L_x_9054:
        /* <DEDUP_REMOVED lines=26> */
.L_x_9052:
[----:B------:R-:W-:Y:S02]  /*117d0*/  IMAD.IADD R7, R3, 0x1, -R4 ;  /* 0x0000000103077824 */ /* 0x000fe400078e0a04 */
[----:B------:R-:W0:Y:S02]  /*117e0*/  LDC.64 R4, c[0x0][0xc68] ;  /* 0x00031a00ff047b82 */ /* 0x000e240000000a00 */
[----:B------:R-:W-:-:S05]  /*117f0*/  IMAD R3, R0, UR4, R7 ;  /* 0x0000000400037c24 */ /* 0x000fca000f8e0207 */
[----:B------:R-:W-:-:S13]  /*11800*/  ISETP.GT.AND P0, PT, R3, UR6, PT ;  /* 0x0000000603007c0c */ /* 0x000fda000bf04270 */
        /* <DEDUP_REMOVED lines=16> */
.L_x_9057:
[----:B-12---:R-:W-:Y:S02]  /*11910*/  IMAD.MOV R0, RZ, RZ, -R5 ;  /* 0x000000ffff007224 */ /* 0x006fe400078e0a05 */
[----:B---3--:R-:W-:Y:S02]  /*11920*/  IMAD R16, R16, UR4, R7 ;  /* 0x0000000410107c24 */ /* 0x008fe4000f8e0207 */
[----:B------:R-:W-:Y:S01]  /*11930*/  IMAD R3, R0, R11, RZ ;  /* 0x0000000b00037224 */ /* 0x000fe200078e02ff */
[----:B------:R-:W-:Y:S01]  /*11940*/  IABS R0, R6 ;  /* 0x0000000600007213 */ /* 0x000fe20000000000 */
[----:B------:R-:W-:-:S04]  /*11950*/  IMAD.MOV.U32 R4, RZ, RZ, RZ ;  /* 0x000000ffff047224 */ /* 0x000fc800078e00ff */
        /* <DEDUP_REMOVED lines=51> */
.L_x_9053:
[----:B------:R-:W-:Y:S02]  /*11c90*/  IMAD.MOV.U32 R17, RZ, RZ, RZ ;  /* 0x000000ffff117224 */ /* 0x000fe400078e00ff */
[----:B------:R-:W-:Y:S02]  /*11ca0*/  IMAD.U32 R16, RZ, RZ, UR6 ;  /* 0x00000006ff107e24 */ /* 0x000fe4000f8e00ff */
[----:B------:R-:W-:-:S07]  /*11cb0*/  IMAD.MOV.U32 R18, RZ, RZ, RZ ;  /* 0x000000ffff127224 */ /* 0x000fce00078e00ff */
.L_x_9058:
        /* <DEDUP_REMOVED lines=20> */
.L_x_9132:
        /* <DEDUP_REMOVED lines=39> */
[----:B--2---:R-:W-:-:S07]  /*12070*/  IMAD.IADD R0, R0, 0x1, -R7 ;  /* 0x0000000100007824 */ /* 0x004fce00078e0a07 */
.L_x_9060:
        /* <DEDUP_REMOVED lines=14> */
.L_x_9061:
[----:B------:R-:W-:Y:S05]  /*12160*/  @!P0 BRA `(.L_x_9062) ;  /* 0x00000000000c8947 */ /* 0x000fea0003800000 */
[----:B-1----:R-:W2:Y:S04]  /*12170*/  LDG.E R6, desc[UR38][R2.64] ;  /* 0x0000002602067981 */ /* 0x002ea8000c1e1900 */
[----:B------:R-:W2:Y:S02]  /*12180*/  LDG.E R5, desc[UR38][R2.64+0x4] ;  /* 0x0000042602057981 */ /* 0x000ea4000c1e1900 */
[----:B--2---:R-:W-:-:S07]  /*12190*/  IMAD.IADD R5, R5, 0x1, -R6 ;  /* 0x0000000105057824 */ /* 0x004fce00078e0a06 */
.L_x_9062:
        /* <DEDUP_REMOVED lines=18> */
.L_x_9065:
[----:B------:R-:W-:-:S13]  /*122c0*/  ISETP.NE.AND P1, PT, R3, 0x1, PT ;  /* 0x000000010300780c */ /* 0x000fda0003f25270 */
[----:B------:R-:W1:Y:S02]  /*122d0*/  @P1 LDC.64 R4, c[0x0][0x9e8] ;  /* 0x00027a00ff041b82 */ /* 0x000e640000000a00 */
[----:B-1----:R-:W-:-:S05]  /*122e0*/  @P1 IMAD.HI.U32 R4, R6, R4, RZ ;  /* 0x0000000406041227 */ /* 0x002fca00078e00ff */
[----:B------:R-:W-:-:S07]  /*122f0*/  @P1 SHF.R.U32.HI R6, RZ, R5, R4 ;  /* 0x00000005ff061219 */ /* 0x000fce0000011604 */
.L_x_9066:
[----:B------:R-:W-:Y:S05]  /*12300*/  BSYNC B0 ;  /* 0x0000000000007941 */ /* 0x000fea0003800000 */
.L_x_9064:
[----:B------:R-:W-:-:S05]  /*12310*/  IMAD R5, R6, R3, R3 ;  /* 0x0000000306057224 */ /* 0x000fca00078e0203 */
[----:B------:R-:W-:-:S07]  /*12320*/  VIMNMX R2, R2, R5, PT ;  /* 0x0000000502027248 */ /* 0x000fce0003fe0100 */
.L_x_9063:
        /* <DEDUP_REMOVED lines=8> */
[----:B------:R-:W-:-:S03]  /*123b0*/  LEA.HI.SX32 R4, R4, R5, 0x1c ;  /* 0x0000000504047211 */ /* 0x000fc600078fe2ff */
[----:B------:R-:W-:Y:S01]  /*123c0*/  VIADD R0, R7, -UR4 ;  /* 0x8000000407007c36 */ /* 0x000fe20008000000 */
[----:B------:R-:W-:-:S04]  /*123d0*/  SHF.R.U32.HI R5, RZ, 0x1f, R2 ;  /* 0x0000001fff057819 */ /* 0x000fc80000011602 */
[----:B------:R-:W-:-:S04]  /*123e0*/  LEA.HI.SX32 R5, R2, R5, 0x1c ;  /* 0x0000000502057211 */ /* 0x000fc800078fe2ff */
        /* <DEDUP_REMOVED lines=13> */
.L_x_9069:
[----:B------:R-:W-:-:S13]  /*124c0*/  ISETP.NE.AND P0, PT, R3, 0x1, PT ;  /* 0x000000010300780c */ /* 0x000fda0003f05270 */
[----:B------:R-:W2:Y:S02]  /*124d0*/  @P0 LDC.64 R4, c[0x0][0x9e8] ;  /* 0x00027a00ff040b82 */ /* 0x000ea40000000a00 */
[----:B--2---:R-:W-:-:S05]  /*124e0*/  @P0 IMAD.HI.U32 R4, R7, R4, RZ ;  /* 0x0000000407040227 */ /* 0x004fca00078e00ff */
[----:B------:R-:W-:-:S07]  /*124f0*/  @P0 SHF.R.U32.HI R7, RZ, R5, R4 ;  /* 0x00000005ff070219 */ /* 0x000fce0000011604 */
.L_x_9070:
[----:B------:R-:W-:Y:S05]  /*12500*/  BSYNC B0 ;  /* 0x0000000000007941 */ /* 0x000fea0003800000 */
.L_x_9068:
[----:B------:R-:W-:-:S05]  /*12510*/  IMAD R3, R7, R3, RZ ;  /* 0x0000000307037224 */ /* 0x000fca00078e02ff */
[----:B------:R-:W-:-:S07]  /*12520*/  VIMNMX R0, R0, R3, !PT ;  /* 0x0000000300007248 */ /* 0x000fce0007fe0100 */
.L_x_9067:
        /* <DEDUP_REMOVED lines=25> */
.L_x_9072:
        /* <DEDUP_REMOVED lines=17> */
[----:B------:R-:W-:Y:S02]  /*127d0*/  IMAD.U32 R11, RZ, RZ, UR5 ;  /* 0x00000005ff0b7e24 */ /* 0x000fe4000f8e00ff */
[----:B------:R-:W-:Y:S02]  /*127e0*/  IMAD.MOV.U32 R8, RZ, RZ, 0x70 ;  /* 0x00000070ff087424 */ /* 0x000fe400078e00ff */
[----:B------:R-:W-:Y:S02]  /*127f0*/  IMAD.MOV.U32 R12, RZ, RZ, 0x1 ;  /* 0x00000001ff0c7424 */ /* 0x000fe400078e00ff */
[----:B0-----:R-:W-:-:S07]  /*12800*/  IMAD.MOV.U32 R13, RZ, RZ, RZ ;  /* 0x000000ffff0d7224 */ /* 0x001fce00078e00ff */
[----:B------:R-:W-:-:S07]  /*12810*/  LEPC R20, `(.L_x_9074) ;  /* 0x000000001014794e */ /* 0x000fce0000000000 */
[----:B--2---:R-:W-:Y:S05]  /*12820*/  CALL.ABS.NOINC R2 ;  /* 0x0000000002007343 */ /* 0x004fea0003c00000 */
.L_x_9074:
        /* <DEDUP_REMOVED lines=14> */
[----:B------:R-:W-:Y:S02]  /*12910*/  IMAD.U32 R11, RZ, RZ, UR5 ;  /* 0x00000005ff0b7e24 */ /* 0x000fe4000f8e00ff */
[----:B------:R-:W-:Y:S02]  /*12920*/  IMAD.MOV.U32 R8, RZ, RZ, 0x70 ;  /* 0x00000070ff087424 */ /* 0x000fe400078e00ff */
[----:B------:R-:W-:Y:S02]  /*12930*/  IMAD.MOV.U32 R12, RZ, RZ, 0x1 ;  /* 0x00000001ff0c7424 */ /* 0x000fe400078e00ff */
[----:B0-2---:R-:W-:-:S07]  /*12940*/  IMAD.MOV.U32 R13, RZ, RZ, RZ ;  /* 0x000000ffff0d7224 */ /* 0x005fce00078e00ff */
[----:B------:R-:W-:-:S07]  /*12950*/  LEPC R20, `(.L_x_9076) ;  /* 0x000000001014794e */ /* 0x000fce0000000000 */
[----:B---3--:R-:W-:Y:S05]  /*12960*/  CALL.ABS.NOINC R2 ;  /* 0x0000000002007343 */ /* 0x008fea0003c00000 */
.L_x_9076:
        /* <DEDUP_REMOVED lines=16> */
.L_x_9075:
[----:B------:R-:W2:Y:S01]  /*12a70*/  LDL.LU R7, [R1+0x1c] ;  /* 0x00001c0001077983 */ /* 0x000ea20000300800 */
[----:B------:R-:W3:Y:S01]  /*12a80*/  LDC R0, c[0x0][0x428] ;  /* 0x00010a00ff007b82 */ /* 0x000ee20000000800 */
[----:B------:R-:W-:Y:S01]  /*12a90*/  ULDC.64 UR4, c[0x0][0x9f8] ;  /* 0x00027e0000047ab9 */ /* 0x000fe20000000a00 */
[----:B------:R-:W-:Y:S01]  /*12aa0*/  IMAD.MOV.U32 R4, RZ, RZ, R19 ;  /* 0x000000ffff047224 */ /* 0x000fe200078e0013 */
[----:B-1----:R-:W1:Y:S01]  /*12ab0*/  S2R R6, SR_TID.X ;  /* 0x0000000000067919 */ /* 0x002e620000002100 */
[----:B---3--:R-:W-:Y:S01]  /*12ac0*/  ISETP.NE.AND P0, PT, R0, 0x1, PT ;  /* 0x000000010000780c */ /* 0x008fe20003f05270 */
[----:B------:R-:W-:Y:S01]  /*12ad0*/  IMAD.MOV.U32 R0, RZ, RZ, R18 ;  /* 0x000000ffff007224 */ /* 0x000fe200078e0012 */
[----:B-1----:R-:W-:-:S11]  /*12ae0*/  LOP3.LUT R6, R6, 0x1f, RZ, 0xc0, !PT ;  /* 0x0000001f06067812 */ /* 0x002fd600078ec0ff */
        /* <DEDUP_REMOVED lines=20> */
.L_x_9077:
        /* <DEDUP_REMOVED lines=19> */
.L_x_9148:
[----:B------:R-:W-:Y:S01]  /*12d60*/  UMOV UR4, 0xffffffff ;  /* 0xffffffff00047882 */ /* 0x000fe20000000000 */
[----:B------:R-:W-:Y:S02]  /*12d70*/  SHF.R.S32.HI R5, RZ, 0x1f, R4 ;  /* 0x0000001fff057819 */ /* 0x000fe40000011404 */
[----:B------:R-:W-:Y:S05]  /*12d80*/  BRA.DIV UR4, `(.L_x_9079) ;  /* 0x0000003604947947 */ /* 0x000fea000b800000 */
[----:B------:R-:W-:-:S13]  /*12d90*/  ELECT P6, URZ, PT ;  /* 0x00000000003f782f */ /* 0x000fda00038c0000 */
.L_x_9151:
        /* <DEDUP_REMOVED lines=22> */
.L_x_9081:
        /* <DEDUP_REMOVED lines=9> */
.L_x_9152:
        /* <DEDUP_REMOVED lines=11> */
.L_x_9083:
        /* <DEDUP_REMOVED lines=17> */
[----:B------:R-:W-:-:S04]  /*13150*/  UIMAD UR11, UR11, 0x60, UR4 ;  /* 0x000000600b0b78a4 */ /* 0x000fc8000f8e0204 */
[----:B------:R-:W-:Y:S01]  /*13160*/  UIADD3 UR8, UR8, 0x1c400, URZ ;  /* 0x0001c40008087890 */ /* 0x000fe2000fffe03f */
[----:B------:R-:W-:-:S08]  /*13170*/  UMOV UR4, 0x0 ;  /* 0x0000000000047882 */ /* 0x000fd00000000000 */
[----:B------:R1:W-:Y:S02]  /*13180*/  UTMALDG.4D [UR8], [UR6], desc[UR4] ;  /* 0x00000408060075b4 */ /* 0x0003e40008019000 */
[----:B-1----:R-:W-:Y:S01]  /*13190*/  NOP ;  /* 0x0000000000007918 */ /* 0x002fe20000000000 */
.L_x_9080:
        /* <DEDUP_REMOVED lines=28> */
[----:B------:R-:W2:Y:S02]  /*13360*/  SYNCS.PHASECHK.TRANS64.TRYWAIT P0, [R10+URZ+0x22820], R6 ;  /* 0x022820060a0075a7 */ /* 0x000ea4000800017f */
[----:B-12---:R-:W-:Y:S05]  /*13370*/  @!P0 BRA `(.L_x_9085) ;  /* 0x00000030004c8947 */ /* 0x006fea0003800000 */
.L_x_9153:
[----:B------:R-:W-:Y:S05]  /*13380*/  BSYNC B0 ;  /* 0x0000000000007941 */ /* 0x000fea0003800000 */
.L_x_9084:
        /* <DEDUP_REMOVED lines=11> */
.L_x_9154:
        /* <DEDUP_REMOVED lines=11> */
.L_x_9089:
        /* <DEDUP_REMOVED lines=37> */
.L_x_9087:
[----:B------:R-:W-:Y:S05]  /*13740*/  BSYNC B0 ;  /* 0x0000000000007941 */ /* 0x000fea0003800000 */
.L_x_9086:
        /* <DEDUP_REMOVED lines=41> */
[----:B------:R-:W-:Y:S01]  /*139e0*/  LEA R2, P0, R6, R2, 0x2 ;  /* 0x0000000206027211 */ /* 0x000fe200078010ff */
[----:B------:R-:W-:-:S03]  /*139f0*/  IMAD.MOV R7, RZ, RZ, -R9 ;  /* 0x000000ffff077224 */ /* 0x000fc600078e0a09 */
[----:B------:R-:W-:Y:S01]  /*13a00*/  LEA.HI.X R3, R6, R3, R11, 0x2, P0 ;  /* 0x0000000306037211 */ /* 0x000fe200000f140b */
[----:B------:R-:W-:-:S04]  /*13a10*/  IMAD R8, R12, R7, R8 ;  /* 0x000000070c087224 */ /* 0x000fc800078e0208 */
[----:B------:R1:W5:Y:S04]  /*13a20*/  LDG.E R7, desc[UR38][R2.64] ;  /* 0x0000002602077981 */ /* 0x000368000c1e1900 */
.L_x_9096:
[----:B-1----:R-:W1:Y:S01]  /*13a30*/  S2R R3, SR_CgaCtaId ;  /* 0x0000000000037919 */ /* 0x002e620000008800 */
[----:B------:R-:W-:-:S04]  /*13a40*/  MOV R2, 0x400 ;  /* 0x0000040000027802 */ /* 0x000fc80000000f00 */
[----:B-1----:R-:W-:Y:S02]  /*13a50*/  LEA R2, R3, R2, 0x18 ;  /* 0x0000000203027211 */ /* 0x002fe400078ec0ff */
[----:B------:R-:W-:-:S03]  /*13a60*/  SHF.L.U32 R3, R13, 0x1f, RZ ;  /* 0x0000001f0d037819 */ /* 0x000fc600000006ff */
[----:B------:R-:W-:-:S04]  /*13a70*/  IMAD R2, R14, 0x8, R2 ;  /* 0x000000080e027824 */ /* 0x000fc800078e0202 */
[----:B------:R-:W1:Y:S02]  /*13a80*/  SYNCS.PHASECHK.TRANS64.TRYWAIT P0, [R2+URZ+0x22840], R3 ;  /* 0x02284003020075a7 */ /* 0x000e64000800017f */
[----:B-1----:R-:W-:Y:S05]  /*13a90*/  @!P0 BRA `(.L_x_9097) ;  /* 0x0000002800b88947 */ /* 0x002fea0003800000 */
.L_x_9155:
        /* <DEDUP_REMOVED lines=11> */
.L_x_9098:
        /* <DEDUP_REMOVED lines=22> */
.L_x_9156:
        /* <DEDUP_REMOVED lines=8> */
.L_x_9100:
        /* <DEDUP_REMOVED lines=34> */
.L_x_9095:
[----:B------:R-:W-:Y:S05]  /*13f50*/  BSYNC B2 ;  /* 0x0000000000027941 */ /* 0x000fea0003800000 */
.L_x_9094:
[----:B------:R-:W2:Y:S02]  /*13f60*/  LDL R2, [R1+0x14] ;  /* 0x0000140001027983 */ /* 0x000ea40000100800 */
[----:B--2---:R-:W-:-:S07]  /*13f70*/  VIADD R8, R2, 0xfffffffd ;  /* 0xfffffffd02087836 */ /* 0x004fce0000000000 */
.L_x_9093:
[----:B------:R-:W-:Y:S05]  /*13f80*/  BSYNC B1 ;  /* 0x0000000000017941 */ /* 0x000fea0003800000 */
.L_x_9092:
[----:B------:R-:W2:Y:S01]  /*13f90*/  LDL.LU R2, [R1+0x14] ;  /* 0x0000140001027983 */ /* 0x000ea20000300800 */
[----:B------:R-:W-:Y:S01]  /*13fa0*/  VIADD R10, R10, 0xfffffffe ;  /* 0xfffffffe0a0a7836 */ /* 0x000fe20000000000 */
[----:B--2---:R-:W-:-:S04]  /*13fb0*/  LOP3.LUT R3, RZ, R2, RZ, 0x33, !PT ;  /* 0x00000002ff037212 */ /* 0x004fc800078e33ff */
[----:B------:R-:W-:-:S13]  /*13fc0*/  ISETP.NE.AND P0, PT, R10, R3, PT ;  /* 0x000000030a00720c */ /* 0x000fda0003f05270 */
[----:B------:R-:W-:Y:S05]  /*13fd0*/  @!P0 BRA `(.L_x_9091) ;  /* 0x0000000c00a08947 */ /* 0x000fea0003800000 */
.L_x_9115:
        /* <DEDUP_REMOVED lines=32> */
.L_x_9103:
[----:B------:R-:W2:Y:S01]  /*141e0*/  S2R R3, SR_CgaCtaId ;  /* 0x0000000000037919 */ /* 0x000ea20000008800 */
[----:B------:R-:W-:-:S04]  /*141f0*/  MOV R2, 0x400 ;  /* 0x0000040000027802 */ /* 0x000fc80000000f00 */
[----:B--2---:R-:W-:Y:S02]  /*14200*/  LEA R2, R3, R2, 0x18 ;  /* 0x0000000203027211 */ /* 0x004fe400078ec0ff */
[----:B------:R-:W-:-:S03]  /*14210*/  SHF.L.U32 R3, R10, 0x1f, RZ ;  /* 0x0000001f0a037819 */ /* 0x000fc600000006ff */
[----:B------:R-:W-:-:S04]  /*14220*/  IMAD R2, R9, 0x8, R2 ;  /* 0x0000000809027824 */ /* 0x000fc800078e0202 */
[----:B------:R-:W2:Y:S02]  /*14230*/  SYNCS.PHASECHK.TRANS64.TRYWAIT P0, [R2+URZ+0x22840], R3 ;  /* 0x02284003020075a7 */ /* 0x000ea4000800017f */
[----:B--2---:R-:W-:Y:S05]  /*14240*/  @!P0 BRA `(.L_x_9104) ;  /* 0x0000002000f48947 */ /* 0x004fea0003800000 */
.L_x_9157:
[----:B-1----:R-:W1:Y:S02]  /*14250*/  S2R R6, SR_TID.X ;  /* 0x0000000000067919 */ /* 0x002e640000002100 */
        /* <DEDUP_REMOVED lines=8> */
[----:B---3--:R-:W-:Y:S05]  /*142e0*/  @!P1 BRA `(.L_x_9105) ;  /* 0x0000000000049947 */ /* 0x008fea0003800000 */
[----:B------:R-:W-:Y:S01]  /*142f0*/  BPT.TRAP 0x1 ;  /* 0x000000040000795c */ /* 0x000fe20000300000 */
.L_x_9105:
        /* <DEDUP_REMOVED lines=21> */
.L_x_9158:
        /* <DEDUP_REMOVED lines=8> */
.L_x_9107:
        /* <DEDUP_REMOVED lines=33> */
.L_x_9102:
[----:B------:R-:W-:Y:S05]  /*146e0*/  BSYNC B1 ;  /* 0x0000000000017941 */ /* 0x000fea0003800000 */
.L_x_9101:
        /* <DEDUP_REMOVED lines=30> */
[----:B------:R-:W-:-:S06]  /*148d0*/  LEA.HI.X R7, R2, UR5, R3, 0x2, P0 ;  /* 0x0000000502077c11 */ /* 0x000fcc00080f1403 */
[----:B------:R2:W5:Y:S03]  /*148e0*/  LDG.E R7, desc[UR38][R6.64] ;  /* 0x0000002606077981 */ /* 0x000566000c1e1900 */
.L_x_9110:
[----:B------:R-:W3:Y:S01]  /*148f0*/  S2R R3, SR_CgaCtaId ;  /* 0x0000000000037919 */ /* 0x000ee20000008800 */
[----:B------:R-:W-:-:S04]  /*14900*/  MOV R2, 0x400 ;  /* 0x0000040000027802 */ /* 0x000fc80000000f00 */
[----:B---3--:R-:W-:Y:S02]  /*14910*/  LEA R2, R3, R2, 0x18 ;  /* 0x0000000203027211 */ /* 0x008fe400078ec0ff */
[----:B------:R-:W-:-:S03]  /*14920*/  SHF.L.U32 R3, R11, 0x1f, RZ ;  /* 0x0000001f0b037819 */ /* 0x000fc600000006ff */
[----:B------:R-:W-:-:S04]  /*14930*/  IMAD R2, R12, 0x8, R2 ;  /* 0x000000080c027824 */ /* 0x000fc800078e0202 */
[----:B------:R-:W3:Y:S02]  /*14940*/  SYNCS.PHASECHK.TRANS64.TRYWAIT P0, [R2+URZ+0x22840], R3 ;  /* 0x02284003020075a7 */ /* 0x000ee4000800017f */
[----:B---3--:R-:W-:Y:S05]  /*14950*/  @!P0 BRA `(.L_x_9111) ;  /* 0x0000001c00588947 */ /* 0x008fea0003800000 */
.L_x_9159:
        /* <DEDUP_REMOVED lines=11> */
.L_x_9112:
        /* <DEDUP_REMOVED lines=22> */
.L_x_9160:
        /* <DEDUP_REMOVED lines=8> */
.L_x_9114:
        /* <DEDUP_REMOVED lines=34> */
.L_x_9109:
[----:B------:R-:W-:Y:S05]  /*14e10*/  BSYNC B1 ;  /* 0x0000000000017941 */ /* 0x000fea0003800000 */
.L_x_9108:
[----:B------:R-:W2:Y:S01]  /*14e20*/  LDL R2, [R1+0xc] ;  /* 0x00000c0001027983 */ /* 0x000ea20000100800 */
[----:B------:R-:W-:Y:S01]  /*14e30*/  VIADD R8, R8, 0xfffffffe ;  /* 0xfffffffe08087836 */ /* 0x000fe20000000000 */
[----:B--2---:R-:W-:-:S13]  /*14e40*/  ISETP.GT.AND P0, PT, R9, R2, PT ;  /* 0x000000020900720c */ /* 0x004fda0003f04270 */
[----:B------:R-:W-:Y:S05]  /*14e50*/  @P0 BRA `(.L_x_9115) ;  /* 0xfffffff000600947 */ /* 0x000fea000383ffff */
.L_x_9091:
[----:B------:R-:W-:Y:S05]  /*14e60*/  BSYNC B0 ;  /* 0x0000000000007941 */ /* 0x000fea0003800000 */
.L_x_9090:
        /* <DEDUP_REMOVED lines=23> */
.L_x_9117:
[----:B------:R-:W-:Y:S05]  /*14fe0*/  BSYNC B0 ;  /* 0x0000000000007941 */ /* 0x000fea0003800000 */
.L_x_9116:
[----:B--2---:R-:W2:Y:S02]  /*14ff0*/  LDL.LU R2, [R1+0x4] ;  /* 0x0000040001027983 */ /* 0x004ea40000300800 */
[----:B--2---:R-:W-:-:S05]  /*15000*/  LOP3.LUT R2, R2, R0, RZ, 0x3c, !PT ;  /* 0x0000000002027212 */ /* 0x004fca00078e3cff */
[----:B------:R2:W-:Y:S02]  /*15010*/  STL [R1+0x4], R2 ;  /* 0x0000040201007387 */ /* 0x0005e40000100800 */
.L_x_9073:
[----:B------:R-:W-:Y:S05]  /*15020*/  BSYNC B6 ;  /* 0x0000000000067941 */ /* 0x000fea0003800000 */
.L_x_9071:
[----:B------:R-:W-:-:S03]  /*15030*/  UMOV UR4, 0xffffffff ;  /* 0xffffffff00047882 */ /* 0x000fc60000000000 */
[----:B------:R-:W-:Y:S05]  /*15040*/  BRA.DIV UR4, `(.L_x_9118) ;  /* 0x0000001604c47947 */ /* 0x000fea000b800000 */
[----:B------:R3:W4:Y:S04]  /*15050*/  SHFL.IDX PT, R4, R16, RZ, 0x1f ;  /* 0x00001fff10047589 */ /* 0x00072800000e0000 */
[----:B------:R3:W0:Y:S02]  /*15060*/  SHFL.IDX PT, R7, R16, 0x1, 0x1f ;  /* 0x00201f0010077f89 */ /* 0x00062400000e0000 */
.L_x_9164:
        /* <DEDUP_REMOVED lines=10> */
[----:B--2---:R-:W1:Y:S02]  /*15110*/  LDC.64 R2, c[0x0][0xc58] ;  /* 0x00031600ff027b82 */ /* 0x004e640000000a00 */
[----:B-1----:R-:W-:-:S05]  /*15120*/  IMAD.WIDE R2, R5, 0x4, R2 ;  /* 0x0000000405027825 */ /* 0x002fca00078e0202 */
[----:B------:R1:W5:Y:S02]  /*15130*/  LDG.E R17, desc[UR38][R2.64] ;  /* 0x0000002602117981 */ /* 0x000364000c1e1900 */
.L_x_9120:
[----:B------:R-:W-:Y:S05]  /*15140*/  BSYNC B0 ;  /* 0x0000000000007941 */ /* 0x000fea0003800000 */
.L_x_9119:
        /* <DEDUP_REMOVED lines=23> */
.L_x_9172:
[----:B------:R-:W-:Y:S02]  /*152c0*/  ULDC UR4, c[0x0][0xc10] ;  /* 0x0003040000047ab9 */ /* 0x000fe40000000800 */
[----:B------:R-:W-:-:S04]  /*152d0*/  IMAD.U32 R5, RZ, RZ, UR4 ;  /* 0x00000004ff057e24 */ /* 0x000fc8000f8e00ff */
[----:B-1----:R-:W-:-:S04]  /*152e0*/  IMAD R14, R14, R5, RZ ;  /* 0x000000050e0e7224 */ /* 0x002fc800078e02ff */
[----:B------:R-:W-:-:S05]  /*152f0*/  IMAD.IADD R7, R7, 0x1, R14 ;  /* 0x0000000107077824 */ /* 0x000fca00078e020e */
[----:B----4-:R-:W-:-:S13]  /*15300*/  ISETP.GT.AND P0, PT, R7, R4, PT ;  /* 0x000000040700720c */ /* 0x010fda0003f04270 */
[----:B------:R-:W-:Y:S05]  /*15310*/  @P0 BRA `(.L_x_9122) ;  /* 0x0000000000b40947 */ /* 0x000fea0003800000 */
[----:B------:R-:W1:Y:S02]  /*15320*/  LDC R0, c[0x0][0xc14] ;  /* 0x00030500ff007b82 */ /* 0x000e640000000800 */
.L_x_9127:
        /* <DEDUP_REMOVED lines=14> */
.L_x_9125:
[----:B------:R-:W-:Y:S05]  /*15410*/  BSYNC B0 ;  /* 0x0000000000007941 */ /* 0x000fea0003800000 */
.L_x_9124:
        /* <DEDUP_REMOVED lines=23> */
.L_x_9180:
[----:B------:R-:W-:Y:S02]  /*15590*/  ULDC UR4, c[0x0][0xc10] ;  /* 0x0003040000047ab9 */ /* 0x000fe40000000800 */
[----:B------:R-:W-:-:S04]  /*155a0*/  IMAD.U32 R5, RZ, RZ, UR4 ;  /* 0x00000004ff057e24 */ /* 0x000fc8000f8e00ff */
[----:B-1----:R-:W-:-:S04]  /*155b0*/  IMAD R14, R14, R5, RZ ;  /* 0x000000050e0e7224 */ /* 0x002fc800078e02ff */
[----:B------:R-:W-:-:S05]  /*155c0*/  IMAD.IADD R7, R14, 0x1, R7 ;  /* 0x000000010e077824 */ /* 0x000fca00078e0207 */
[----:B------:R-:W-:-:S13]  /*155d0*/  ISETP.GT.AND P0, PT, R7, R4, PT ;  /* 0x000000040700720c */ /* 0x000fda0003f04270 */
[----:B------:R-:W-:Y:S05]  /*155e0*/  @!P0 BRA `(.L_x_9127) ;  /* 0xfffffffc00508947 */ /* 0x000fea000383ffff */
.L_x_9122:
        /* <DEDUP_REMOVED lines=8> */
.L_x_9184:
[----:B------:R-:W-:Y:S01]  /*15670*/  ISETP.NE.AND P0, PT, R3, RZ, PT ;  /* 0x000000ff0300720c */ /* 0x000fe20003f05270 */
[----:B------:R-:W-:-:S12]  /*15680*/  IMAD.MOV.U32 R7, RZ, RZ, RZ ;  /* 0x000000ffff077224 */ /* 0x000fd800078e00ff */
[----:B------:R-:W-:Y:S05]  /*15690*/  @!P0 BRA `(.L_x_9129) ;  /* 0x0000000000108947 */ /* 0x000fea0003800000 */
[----:B------:R-:W-:Y:S01]  /*156a0*/  UMOV UR4, 0xffffffff ;  /* 0xffffffff00047882 */ /* 0x000fe20000000000 */
[----:B------:R-:W-:Y:S02]  /*156b0*/  VIADD R12, R6, 0xffffffff ;  /* 0xffffffff060c7836 */ /* 0x000fe40000000000 */
[----:B------:R-:W-:Y:S05]  /*156c0*/  BRA.DIV UR4, `(.L_x_9130) ;  /* 0x0000001a04587947 */ /* 0x000fea000b800000 */
[----:B------:R3:W4:Y:S02]  /*156d0*/  SHFL.IDX PT, R7, R2, R12, 0x1f ;  /* 0x00001f0c02077589 */ /* 0x00072400000e0000 */
.L_x_9129:
[----:B0--3--:R-:W0:Y:S01]  /*156e0*/  LDC.64 R2, c[0x0][0xc68] ;  /* 0x00031a00ff027b82 */ /* 0x009e220000000a00 */
[----:B------:R-:W-:-:S04]  /*156f0*/  IMAD.IADD R19, R6, 0x1, R19 ;  /* 0x0000000106137824 */ /* 0x000fc800078e0213 */
        /* <DEDUP_REMOVED lines=65> */
.L_x_9123:
[----:B------:R-:W-:Y:S01]  /*15b10*/  UMOV UR4, URZ ;  /* 0x0000003f00047c82 */ /* 0x000fe20008000000 */
[----:B------:R-:W-:Y:S01]  /*15b20*/  UMOV UR5, URZ ;  /* 0x0000003f00057c82 */ /* 0x000fe20008000000 */
[----:B------:R-:W-:Y:S01]  /*15b30*/  ULDC UR6, c[0x0][0xc14] ;  /* 0x0003050000067ab9 */ /* 0x000fe20000000800 */
[----:B---3--:R-:W-:Y:S02]  /*15b40*/  IMAD.MOV.U32 R16, RZ, RZ, R4 ;  /* 0x000000ffff107224 */ /* 0x008fe400078e0004 */
[----:B------:R-:W-:Y:S02]  /*15b50*/  IMAD.U32 R17, RZ, RZ, UR4 ;  /* 0x00000004ff117e24 */ /* 0x000fe4000f8e00ff */
[----:B------:R-:W-:Y:S02]  /*15b60*/  IMAD.U32 R18, RZ, RZ, UR5 ;  /* 0x00000005ff127e24 */ /* 0x000fe4000f8e00ff */
[----:B------:R-:W-:-:S07]  /*15b70*/  IMAD.U32 R19, RZ, RZ, UR6 ;  /* 0x00000006ff137e24 */ /* 0x000fce000f8e00ff */
.L_x_9131:
        /* <DEDUP_REMOVED lines=12> */
.L_x_9059:
        /* <DEDUP_REMOVED lines=12> */
.L_x_9187:
[----:B------:R-:W-:Y:S05]  /*15d00*/  BSYNC B0 ;  /* 0x0000000000007941 */ /* 0x000fea0003800000 */
.L_x_9133:
[----:B------:R-:W-:-:S03]  /*15d10*/  UMOV UR4, 0xffffffff ;  /* 0xffffffff00047882 */ /* 0x000fc60000000000 */
[----:B------:R-:W-:Y:S05]  /*15d20*/  BRA.DIV UR4, `(.L_x_9135) ;  /* 0x0000001204fc7947 */ /* 0x000fea000b800000 */
[----:B------:R-:W2:Y:S02]  /*15d30*/  S2R R2, SR_TID.X ;  /* 0x0000000000027919 */ /* 0x000ea40000002100 */
[----:B--2---:R-:W-:-:S04]  /*15d40*/  SHF.R.U32.HI R2, RZ, 0x5, R2 ;  /* 0x00000005ff027819 */ /* 0x004fc80000011602 */
[----:B------:R-:W-:-:S05]  /*15d50*/  LOP3.LUT R2, R2, 0x3, RZ, 0xc0, !PT ;  /* 0x0000000302027812 */ /* 0x000fca00078ec0ff */
[----:B------:R2:W3:Y:S02]  /*15d60*/  SHFL.IDX PT, R14, R2, RZ, 0x1f ;  /* 0x00001fff020e7589 */ /* 0x0004e400000e0000 */
.L_x_9190:
[----:B---3--:R-:W-:Y:S01]  /*15d70*/  ISETP.NE.AND P0, PT, R14, RZ, PT ;  /* 0x000000ff0e00720c */ /* 0x008fe20003f05270 */
[----:B------:R-:W-:-:S12]  /*15d80*/  BSSY B0, `(.L_x_9136) ;  /* 0x0000027000007945 */ /* 0x000fd80003800000 */
[----:B------:R-:W-:Y:S05]  /*15d90*/  @P0 BRA `(.L_x_9137) ;  /* 0x0000000000940947 */ /* 0x000fea0003800000 */
[----:B------:R-:W-:-:S03]  /*15da0*/  UMOV UR4, 0xffffffff ;  /* 0xffffffff00047882 */ /* 0x000fc60000000000 */
[----:B------:R-:W-:Y:S05]  /*15db0*/  BRA.DIV UR4, `(.L_x_9138) ;  /* 0x00000016040c7947 */ /* 0x000fea000b800000 */
[----:B------:R-:W-:-:S13]  /*15dc0*/  ELECT P6, URZ, PT ;  /* 0x00000000003f782f */ /* 0x000fda00038c0000 */
.L_x_9193:
[----:B------:R-:W-:Y:S05]  /*15dd0*/  @!P6 BRA `(.L_x_9137) ;  /* 0x000000000084e947 */ /* 0x000fea0003800000 */
[----:B------:R-:W-:-:S06]  /*15de0*/  ULOP3.LUT UR4, UR36, 0x2, URZ, 0xfc, !UPT ;  /* 0x0000000224047892 */ /* 0x000fcc000f8efc3f */
[----:B--2---:R-:W-:-:S05]  /*15df0*/  IMAD.U32 R2, RZ, RZ, UR4 ;  /* 0x00000004ff027e24 */ /* 0x004fca000f8e00ff */
[----:B------:R-:W-:-:S13]  /*15e00*/  ISETP.NE.AND P2, PT, R2, 0x3, PT ;  /* 0x000000030200780c */ /* 0x000fda0003f45270 */
[----:B------:R-:W-:Y:S05]  /*15e10*/  @!P2 BRA `(.L_x_9139) ;  /* 0x000000000004a947 */ /* 0x000fea0003800000 */
[----:B------:R-:W-:Y:S01]  /*15e20*/  BPT.TRAP 0x1 ;  /* 0x000000040000795c */ /* 0x000fe20000300000 */
.L_x_9139:
        /* <DEDUP_REMOVED lines=14> */
.L_x_9194:
[----:B------:R-:W2:Y:S02]  /*15f10*/  SYNCS.PHASECHK.TRANS64.TRYWAIT P0, [R7+URZ], R2 ;  /* 0x00000002070075a7 */ /* 0x000ea4000800017f */
[----:B--2---:R-:W-:Y:S05]  /*15f20*/  @!P0 BRA `(.L_x_9141) ;  /* 0x0000001000e48947 */ /* 0x004fea0003800000 */
.L_x_9195:
[----:B------:R-:W-:Y:S05]  /*15f30*/  @!P2 BRA `(.L_x_9142) ;  /* 0x000000000004a947 */ /* 0x000fea0003800000 */
[----:B------:R-:W-:Y:S01]  /*15f40*/  BPT.TRAP 0x1 ;  /* 0x000000040000795c */ /* 0x000fe20000300000 */
.L_x_9142:
[----:B------:R-:W3:Y:S01]  /*15f50*/  LDL.LU R4, [R1] ;  /* 0x0000000001047983 */ /* 0x000ee20000300800 */
[----:B------:R-:W-:-:S04]  /*15f60*/  VIADD R0, R0, 0x22860 ;  /* 0x0002286000007836 */ /* 0x000fc80000000000 */
[----:B---3--:R-:W-:-:S04]  /*15f70*/  IMAD R4, R4, 0x8, R0 ;  /* 0x0000000804047824 */ /* 0x008fc800078e0200 */
[----:B------:R-:W3:Y:S02]  /*15f80*/  SYNCS.PHASECHK.TRANS64.TRYWAIT P0, [R4+URZ], R5 ;  /* 0x00000005040075a7 */ /* 0x000ee4000800017f */
[----:B---3--:R-:W-:Y:S05]  /*15f90*/  @!P0 BRA `(.L_x_9143) ;  /* 0x0000001000dc8947 */ /* 0x008fea0003800000 */
.L_x_9196:
[----:B------:R-:W-:-:S07]  /*15fa0*/  IMAD R3, R3, 0x8, R0 ;  /* 0x0000000803037824 */ /* 0x000fce00078e0200 */
.L_x_9144:
[----:B----4-:R4:W0:Y:S02]  /*15fb0*/  SYNCS.PHASECHK.TRANS64.TRYWAIT P0, [R3+URZ], R2 ;  /* 0x00000002030075a7 */ /* 0x010824000800017f */
[----:B0-----:R-:W-:Y:S05]  /*15fc0*/  @!P0 NANOSLEEP.SYNCS 0x989680 ;  /* 0x009896800000895d */ /* 0x001fea0003900000 */
[----:B------:R-:W0:Y:S02]  /*15fd0*/  @!P0 SYNCS.PHASECHK.TRANS64 P0, [R3+URZ], R2 ;  /* 0x00000002030085a7 */ /* 0x000e24000800007f */
[----:B0-----:R-:W-:Y:S05]  /*15fe0*/  @!P0 BRA `(.L_x_9144) ;  /* 0xfffffffc00f08947 */ /* 0x001fea000383ffff */
.L_x_9137:
[----:B------:R-:W-:Y:S05]  /*15ff0*/  BSYNC B0 ;  /* 0x0000000000007941 */ /* 0x000fea0003800000 */
.L_x_9136:
[----:B------:R-:W-:Y:S05]  /*16000*/  EXIT ;  /* 0x000000000000794d */ /* 0x000fea0003800000 */
.L_x_8963:
[----:B0-----:R0:W1:Y:S02]  /*16010*/  SYNCS.PHASECHK.TRANS64.TRYWAIT P0, [R9+URZ+0x22800], R0 ;  /* 0x02280000090075a7 */ /* 0x001064000800017f */
[----:B-1----:R-:W-:Y:S05]  /*16020*/  @!P0 NANOSLEEP.SYNCS 0x989680 ;  /* 0x009896800000895d */ /* 0x002fea0003900000 */
[----:B------:R-:W1:Y:S02]  /*16030*/  @!P0 SYNCS.PHASECHK.TRANS64 P0, [R9+URZ+0x22800], R0 ;  /* 0x02280000090085a7 */ /* 0x000e64000800007f */
[----:B-1----:R-:W-:Y:S05]  /*16040*/  @!P0 BRA `(.L_x_8963) ;  /* 0xfffffffc00f08947 */ /* 0x002fea000383ffff */
[----:B------:R-:W-:Y:S05]  /*16050*/  BRA `(.L_x_9145) ;  /* 0xfffffebc00107947 */ /* 0x000fea000383ffff */
.L_x_8967:
[----:B-1----:R1:W2:Y:S02]  /*16060*/  SYNCS.PHASECHK.TRANS64.TRYWAIT P1, [R5+URZ+0x22830], R12 ;  /* 0x0228300c050075a7 */ /* 0x0022a4000802017f */
[----:B--2---:R-:W-:Y:S05]  /*16070*/  @!P1 NANOSLEEP.SYNCS 0x989680 ;  /* 0x009896800000995d */ /* 0x004fea0003900000 */
[----:B------:R-:W2:Y:S02]  /*16080*/  @!P1 SYNCS.PHASECHK.TRANS64 P1, [R5+URZ+0x22830], R12 ;  /* 0x0228300c050095a7 */ /* 0x000ea4000802007f */
[----:B--2---:R-:W-:Y:S05]  /*16090*/  @!P1 BRA `(.L_x_8967) ;  /* 0xfffffffc00f09947 */ /* 0x004fea000383ffff */
[----:B------:R-:W-:Y:S05]  /*160a0*/  BRA `(.L_x_8966) ;  /* 0xfffffebc003c7947 */ /* 0x000fea000383ffff */
.L_x_8979:
[----:B-1----:R1:W2:Y:S02]  /*160b0*/  SYNCS.PHASECHK.TRANS64.TRYWAIT P1, [R5+URZ+0x22850], R12 ;  /* 0x0228500c050075a7 */ /* 0x0022a4000802017f */
[----:B--2---:R-:W-:Y:S05]  /*160c0*/  @!P1 NANOSLEEP.SYNCS 0x989680 ;  /* 0x009896800000995d */ /* 0x004fea0003900000 */
[----:B------:R-:W2:Y:S02]  /*160d0*/  @!P1 SYNCS.PHASECHK.TRANS64 P1, [R5+URZ+0x22850], R12 ;  /* 0x0228500c050095a7 */ /* 0x000ea4000802007f */
[----:B--2---:R-:W-:Y:S05]  /*160e0*/  @!P1 BRA `(.L_x_8979) ;  /* 0xfffffffc00f09947 */ /* 0x004fea000383ffff */
[----:B------:R-:W-:Y:S05]  /*160f0*/  BRA `(.L_x_8978) ;  /* 0xfffffee400487947 */ /* 0x000fea000383ffff */
.L_x_8987:
[----:B-1----:R-:W-:-:S04]  /*16100*/  IMAD.U32 R21, RZ, RZ, UR28 ;  /* 0x0000001cff157e24 */ /* 0x002fc8000f8e00ff */
[----:B------:R1:W2:Y:S03]  /*16110*/  SYNCS.PHASECHK.TRANS64.TRYWAIT P1, [R21+URZ+0x22830], R10 ;  /* 0x0228300a150075a7 */ /* 0x0002a6000802017f */
[----:B--2---:R-:W-:Y:S05]  /*16120*/  @!P1 NANOSLEEP.SYNCS 0x989680 ;  /* 0x009896800000995d */ /* 0x004fea0003900000 */
[----:B------:R-:W2:Y:S02]  /*16130*/  @!P1 SYNCS.PHASECHK.TRANS64 P1, [R21+URZ+0x22830], R10 ;  /* 0x0228300a150095a7 */ /* 0x000ea4000802007f */
[----:B--2---:R-:W-:Y:S05]  /*16140*/  @!P1 BRA `(.L_x_8987) ;  /* 0xfffffffc00ec9947 */ /* 0x004fea000383ffff */
[----:B------:R-:W-:Y:S05]  /*16150*/  BRA `(.L_x_8986) ;  /* 0xfffffee800d07947 */ /* 0x000fea000383ffff */
.L_x_8999:
[----:B-1----:R1:W2:Y:S02]  /*16160*/  SYNCS.PHASECHK.TRANS64.TRYWAIT P1, [R177+URZ+0x22850], R10 ;  /* 0x0228500ab10075a7 */ /* 0x0022a4000802017f */
[----:B--2---:R-:W-:Y:S05]  /*16170*/  @!P1 NANOSLEEP.SYNCS 0x989680 ;  /* 0x009896800000995d */ /* 0x004fea0003900000 */
[----:B------:R-:W2:Y:S02]  /*16180*/  @!P1 SYNCS.PHASECHK.TRANS64 P1, [R177+URZ+0x22850], R10 ;  /* 0x0228500ab10095a7 */ /* 0x000ea4000802007f */
[----:B--2---:R-:W-:Y:S05]  /*16190*/  @!P1 BRA `(.L_x_8999) ;  /* 0xfffffffc00f09947 */ /* 0x004fea000383ffff */
[----:B------:R-:W-:Y:S05]  /*161a0*/  BRA `(.L_x_8998) ;  /* 0xffffff1800f87947 */ /* 0x000fea000383ffff */
.L_x_9008:
[----:B-1----:R-:W-:-:S04]  /*161b0*/  IMAD.U32 R6, RZ, RZ, UR25 ;  /* 0x00000019ff067e24 */ /* 0x002fc8000f8e00ff */
[----:B------:R1:W2:Y:S03]  /*161c0*/  SYNCS.PHASECHK.TRANS64.TRYWAIT P2, [R6+URZ+0x22830], R5 ;  /* 0x02283005060075a7 */ /* 0x0002a6000804017f */
[----:B--2---:R-:W-:Y:S05]  /*161d0*/  @!P2 NANOSLEEP.SYNCS 0x989680 ;  /* 0x009896800000a95d */ /* 0x004fea0003900000 */
[----:B------:R-:W2:Y:S02]  /*161e0*/  @!P2 SYNCS.PHASECHK.TRANS64 P2, [R6+URZ+0x22830], R5 ;  /* 0x022830050600a5a7 */ /* 0x000ea4000804007f */
[----:B--2---:R-:W-:Y:S05]  /*161f0*/  @!P2 BRA `(.L_x_9008) ;  /* 0xfffffffc00eca947 */ /* 0x004fea000383ffff */
[----:B------:R-:W-:Y:S05]  /*16200*/  BRA `(.L_x_9007) ;  /* 0xffffff2000a07947 */ /* 0x000fea000383ffff */
.L_x_9012:
[----:B-1----:R1:W2:Y:S02]  /*16210*/  SYNCS.PHASECHK.TRANS64.TRYWAIT P2, [R214+URZ+0x22850], R5 ;  /* 0x02285005d60075a7 */ /* 0x0022a4000804017f */
[----:B--2---:R-:W-:Y:S05]  /*16220*/  @!P2 NANOSLEEP.SYNCS 0x989680 ;  /* 0x009896800000a95d */ /* 0x004fea0003900000 */
[----:B------:R-:W2:Y:S02]  /*16230*/  @!P2 SYNCS.PHASECHK.TRANS64 P2, [R214+URZ+0x22850], R5 ;  /* 0x02285005d600a5a7 */ /* 0x000ea4000804007f */
[----:B--2---:R-:W-:Y:S05]  /*16240*/  @!P2 BRA `(.L_x_9012) ;  /* 0xfffffffc00f0a947 */ /* 0x004fea000383ffff */
[----:B------:R-:W-:Y:S05]  /*16250*/  BRA `(.L_x_9011) ;  /* 0xffffff4000407947 */ /* 0x000fea000383ffff */
.L_x_9018:
[----:B-1----:R-:W-:-:S04]  /*16260*/  IMAD.U32 R6, RZ, RZ, UR27 ;  /* 0x0000001bff067e24 */ /* 0x002fc8000f8e00ff */
[----:B------:R1:W2:Y:S03]  /*16270*/  SYNCS.PHASECHK.TRANS64.TRYWAIT P1, [R6+URZ+0x22830], R9 ;  /* 0x02283009060075a7 */ /* 0x0002a6000802017f */
[----:B--2---:R-:W-:Y:S05]  /*16280*/  @!P1 NANOSLEEP.SYNCS 0x989680 ;  /* 0x009896800000995d */ /* 0x004fea0003900000 */
[----:B------:R-:W2:Y:S02]  /*16290*/  @!P1 SYNCS.PHASECHK.TRANS64 P1, [R6+URZ+0x22830], R9 ;  /* 0x02283009060095a7 */ /* 0x000ea4000802007f */
[----:B--2---:R-:W-:Y:S05]  /*162a0*/  @!P1 BRA `(.L_x_9018) ;  /* 0xfffffffc00ec9947 */ /* 0x004fea000383ffff */
[----:B------:R-:W-:Y:S05]  /*162b0*/  BRA `(.L_x_9017) ;  /* 0xffffff4400647947 */ /* 0x000fea000383ffff */
.L_x_9030:
[----:B-1----:R1:W2:Y:S02]  /*162c0*/  SYNCS.PHASECHK.TRANS64.TRYWAIT P1, [R176+URZ+0x22850], R9 ;  /* 0x02285009b00075a7 */ /* 0x0022a4000802017f */
[----:B--2---:R-:W-:Y:S05]  /*162d0*/  @!P1 NANOSLEEP.SYNCS 0x989680 ;  /* 0x009896800000995d */ /* 0x004fea0003900000 */
[----:B------:R-:W2:Y:S02]  /*162e0*/  @!P1 SYNCS.PHASECHK.TRANS64 P1, [R176+URZ+0x22850], R9 ;  /* 0x02285009b00095a7 */ /* 0x000ea4000802007f */
[----:B--2---:R-:W-:Y:S05]  /*162f0*/  @!P1 BRA `(.L_x_9030) ;  /* 0xfffffffc00f09947 */ /* 0x004fea000383ffff */
[----:B------:R-:W-:Y:S05]  /*16300*/  BRA `(.L_x_9029) ;  /* 0xffffff74008c7947 */ /* 0x000fea000383ffff */
.L_x_9078:
        /* <DEDUP_REMOVED lines=11> */
.L_x_9147:
[----:B------:R-:W-:Y:S05]  /*163c0*/  BSYNC B0 ;  /* 0x0000000000007941 */ /* 0x000fea0003800000 */
.L_x_9146:
[----:B------:R-:W-:Y:S05]  /*163d0*/  BRA `(.L_x_9148) ;  /* 0xffffffc800607947 */ /* 0x000fea000383ffff */
.L_x_9079:
[----:B------:R-:W-:Y:S01]  /*163e0*/  BSSY B0, `(.L_x_9149) ;  /* 0x0000006000007945 */ /* 0x000fe20003800000 */
[----:B------:R-:W-:-:S07]  /*163f0*/  IMAD.MOV.U32 R15, RZ, RZ, -0x1 ;  /* 0xffffffffff0f7424 */ /* 0x000fce00078e00ff */
[----:B0-----:R-:W-:Y:S05]  /*16400*/  WARPSYNC.COLLECTIVE R15, `(.L_x_9150) ;  /* 0x000000000f0c7348 */ /* 0x001fea0003c00000 */
[----:B------:R-:W-:Y:S02]  /*16410*/  ELECT P6, UR62, PT ;  /* 0x00000000003e782f */ /* 0x000fe400038c0000 */
[----:B------:R-:W-:Y:S01]  /*16420*/  MOV R14, UR62 ;  /* 0x0000003e000e7c02 */ /* 0x000fe20008000f00 */
[----:B0-----:R-:W-:Y:S10]  /*16430*/  ENDCOLLECTIVE ;  /* 0x000000000000791b */ /* 0x001ff40003800000 */
.L_x_9150:
[----:B------:R-:W-:Y:S05]  /*16440*/  BSYNC B0 ;  /* 0x0000000000007941 */ /* 0x000fea0003800000 */
.L_x_9149:
[----:B------:R-:W-:Y:S05]  /*16450*/  BRA `(.L_x_9151) ;  /* 0xffffffc800507947 */ /* 0x000fea000383ffff */
.L_x_9082:
[----:B-1----:R1:W2:Y:S02]  /*16460*/  SYNCS.PHASECHK.TRANS64.TRYWAIT P0, [R9+URZ+0x22840], R10 ;  /* 0x0228400a090075a7 */ /* 0x0022a4000800017f */
[----:B--2---:R-:W-:Y:S05]  /*16470*/  @!P0 NANOSLEEP.SYNCS 0x989680 ;  /* 0x009896800000895d */ /* 0x004fea0003900000 */
[----:B------:R-:W2:Y:S02]  /*16480*/  @!P0 SYNCS.PHASECHK.TRANS64 P0, [R9+URZ+0x22840], R10 ;  /* 0x0228400a090085a7 */ /* 0x000ea4000800007f */
[----:B--2---:R-:W-:Y:S05]  /*16490*/  @!P0 BRA `(.L_x_9082) ;  /* 0xfffffffc00f08947 */ /* 0x004fea000383ffff */
[----:B------:R-:W-:Y:S05]  /*164a0*/  BRA `(.L_x_9152) ;  /* 0xffffffc800b87947 */ /* 0x000fea000383ffff */
.L_x_9085:
        /* <DEDUP_REMOVED lines=8> */
.L_x_9088:
[----:B-1----:R1:W2:Y:S02]  /*16530*/  SYNCS.PHASECHK.TRANS64.TRYWAIT P0, [R6+URZ+0x22860], R9 ;  /* 0x02286009060075a7 */ /* 0x0022a4000800017f */
[----:B--2---:R-:W-:Y:S05]  /*16540*/  @!P0 NANOSLEEP.SYNCS 0x989680 ;  /* 0x009896800000895d */ /* 0x004fea0003900000 */
[----:B------:R-:W2:Y:S02]  /*16550*/  @!P0 SYNCS.PHASECHK.TRANS64 P0, [R6+URZ+0x22860], R9 ;  /* 0x02286009060085a7 */ /* 0x000ea4000800007f */
[----:B--2---:R-:W-:Y:S05]  /*16560*/  @!P0 BRA `(.L_x_9088) ;  /* 0xfffffffc00f08947 */ /* 0x004fea000383ffff */
[----:B------:R-:W-:Y:S05]  /*16570*/  BRA `(.L_x_9154) ;  /* 0xffffffcc00b07947 */ /* 0x000fea000383ffff */
.L_x_9097:
[----:B-1----:R1:W2:Y:S02]  /*16580*/  SYNCS.PHASECHK.TRANS64.TRYWAIT P0, [R2+URZ+0x22840], R3 ;  /* 0x02284003020075a7 */ /* 0x0022a4000800017f */
[----:B--2---:R-:W-:Y:S05]  /*16590*/  @!P0 NANOSLEEP.SYNCS 0x989680 ;  /* 0x009896800000895d */ /* 0x004fea0003900000 */
[----:B------:R-:W2:Y:S02]  /*165a0*/  @!P0 SYNCS.PHASECHK.TRANS64 P0, [R2+URZ+0x22840], R3 ;  /* 0x02284003020085a7 */ /* 0x000ea4000800007f */
[----:B--2---:R-:W-:Y:S05]  /*165b0*/  @!P0 BRA `(.L_x_9097) ;  /* 0xfffffffc00f08947 */ /* 0x004fea000383ffff */
[----:B------:R-:W-:Y:S05]  /*165c0*/  BRA `(.L_x_9155) ;  /* 0xffffffd400347947 */ /* 0x000fea000383ffff */
.L_x_9099:
[----:B--2---:R2:W3:Y:S02]  /*165d0*/  SYNCS.PHASECHK.TRANS64.TRYWAIT P0, [R2+URZ+0x22860], R3 ;  /* 0x02286003020075a7 */ /* 0x0044e4000800017f */
[----:B---3--:R-:W-:Y:S05]  /*165e0*/  @!P0 NANOSLEEP.SYNCS 0x989680 ;  /* 0x009896800000895d */ /* 0x008fea0003900000 */
[----:B------:R-:W3:Y:S02]  /*165f0*/  @!P0 SYNCS.PHASECHK.TRANS64 P0, [R2+URZ+0x22860], R3 ;  /* 0x02286003020085a7 */ /* 0x000ee4000800007f */
[----:B---3--:R-:W-:Y:S05]  /*16600*/  @!P0 BRA `(.L_x_9099) ;  /* 0xfffffffc00f08947 */ /* 0x008fea000383ffff */
[----:B------:R-:W-:Y:S05]  /*16610*/  BRA `(.L_x_9156) ;  /* 0xffffffd400a47947 */ /* 0x000fea000383ffff */
.L_x_9104:
[----:B--2---:R2:W3:Y:S02]  /*16620*/  SYNCS.PHASECHK.TRANS64.TRYWAIT P0, [R2+URZ+0x22840], R3 ;  /* 0x02284003020075a7 */ /* 0x0044e4000800017f */
[----:B---3--:R-:W-:Y:S05]  /*16630*/  @!P0 NANOSLEEP.SYNCS 0x989680 ;  /* 0x009896800000895d */ /* 0x008fea0003900000 */
[----:B------:R-:W3:Y:S02]  /*16640*/  @!P0 SYNCS.PHASECHK.TRANS64 P0, [R2+URZ+0x22840], R3 ;  /* 0x02284003020085a7 */ /* 0x000ee4000800007f */
[----:B---3--:R-:W-:Y:S05]  /*16650*/  @!P0 BRA `(.L_x_9104) ;  /* 0xfffffffc00f08947 */ /* 0x008fea000383ffff */
[----:B------:R-:W-:Y:S05]  /*16660*/  BRA `(.L_x_9157) ;  /* 0xffffffd800f87947 */ /* 0x000fea000383ffff */
.L_x_9106:
[----:B0-----:R0:W1:Y:S02]  /*16670*/  SYNCS.PHASECHK.TRANS64.TRYWAIT P1, [R2+URZ+0x22860], R3 ;  /* 0x02286003020075a7 */ /* 0x001064000802017f */
[----:B-1----:R-:W-:Y:S05]  /*16680*/  @!P1 NANOSLEEP.SYNCS 0x989680 ;  /* 0x009896800000995d */ /* 0x002fea0003900000 */
[----:B------:R-:W1:Y:S02]  /*16690*/  @!P1 SYNCS.PHASECHK.TRANS64 P1, [R2+URZ+0x22860], R3 ;  /* 0x02286003020095a7 */ /* 0x000e64000802007f */
[----:B-1----:R-:W-:Y:S05]  /*166a0*/  @!P1 BRA `(.L_x_9106) ;  /* 0xfffffffc00f09947 */ /* 0x002fea000383ffff */
[----:B------:R-:W-:Y:S05]  /*166b0*/  BRA `(.L_x_9158) ;  /* 0xffffffdc00647947 */ /* 0x000fea000383ffff */
.L_x_9111:
[----:B---3--:R3:W4:Y:S02]  /*166c0*/  SYNCS.PHASECHK.TRANS64.TRYWAIT P0, [R2+URZ+0x22840], R3 ;  /* 0x02284003020075a7 */ /* 0x008724000800017f */
[----:B----4-:R-:W-:Y:S05]  /*166d0*/  @!P0 NANOSLEEP.SYNCS 0x989680 ;  /* 0x009896800000895d */ /* 0x010fea0003900000 */
[----:B------:R-:W4:Y:S02]  /*166e0*/  @!P0 SYNCS.PHASECHK.TRANS64 P0, [R2+URZ+0x22840], R3 ;  /* 0x02284003020085a7 */ /* 0x000f24000800007f */
[----:B----4-:R-:W-:Y:S05]  /*166f0*/  @!P0 BRA `(.L_x_9111) ;  /* 0xfffffffc00f08947 */ /* 0x010fea000383ffff */
[----:B------:R-:W-:Y:S05]  /*16700*/  BRA `(.L_x_9159) ;  /* 0xffffffe000947947 */ /* 0x000fea000383ffff */
.L_x_9113:
[----:B0-----:R0:W1:Y:S02]  /*16710*/  SYNCS.PHASECHK.TRANS64.TRYWAIT P1, [R2+URZ+0x22860], R3 ;  /* 0x02286003020075a7 */ /* 0x001064000802017f */
[----:B-1----:R-:W-:Y:S05]  /*16720*/  @!P1 NANOSLEEP.SYNCS 0x989680 ;  /* 0x009896800000995d */ /* 0x002fea0003900000 */
[----:B------:R-:W1:Y:S02]  /*16730*/  @!P1 SYNCS.PHASECHK.TRANS64 P1, [R2+URZ+0x22860], R3 ;  /* 0x02286003020095a7 */ /* 0x000e64000802007f */
[----:B-1----:R-:W-:Y:S05]  /*16740*/  @!P1 BRA `(.L_x_9113) ;  /* 0xfffffffc00f09947 */ /* 0x002fea000383ffff */
[----:B------:R-:W-:Y:S05]  /*16750*/  BRA `(.L_x_9160) ;  /* 0xffffffe400047947 */ /* 0x000fea000383ffff */
.L_x_9118:
        /* <DEDUP_REMOVED lines=8> */
.L_x_9162:
[----:B------:R-:W-:Y:S05]  /*167e0*/  BSYNC B0 ;  /* 0x0000000000007941 */ /* 0x000fea0003800000 */
.L_x_9161:
        /* <DEDUP_REMOVED lines=8> */
.L_x_9163:
[----:B------:R-:W-:Y:S01]  /*16870*/  IMAD.MOV.U32 R7, RZ, RZ, R14 ;  /* 0x000000ffff077224 */ /* 0x000fe200078e000e */
[----:B------:R-:W-:Y:S06]  /*16880*/  BRA `(.L_x_9164) ;  /* 0xffffffe400f87947 */ /* 0x000fec000383ffff */
.L_x_9121:
        /* <DEDUP_REMOVED lines=8> */
.L_x_9166:
[----:B------:R-:W-:Y:S05]  /*16910*/  BSYNC B0 ;  /* 0x0000000000007941 */ /* 0x000fea0003800000 */
.L_x_9165:
        /* <DEDUP_REMOVED lines=10> */
.L_x_9167:
        /* <DEDUP_REMOVED lines=8> */
.L_x_9168:
        /* <DEDUP_REMOVED lines=8> */
.L_x_9169:
        /* <DEDUP_REMOVED lines=8> */
.L_x_9170:
        /* <DEDUP_REMOVED lines=8> */
.L_x_9171:
[----:B------:R-:W-:Y:S05]  /*16bc0*/  BRA `(.L_x_9172) ;  /* 0xffffffe400bc7947 */ /* 0x000fea000383ffff */
.L_x_9126:
[----:B------:R-:W-:Y:S01]  /*16bd0*/  BSSY B0, `(.L_x_9173) ;  /* 0x0000008000007945 */ /* 0x000fe20003800000 */
[----:B-----5:R-:W-:Y:S02]  /*16be0*/  IMAD.MOV.U32 R13, RZ, RZ, R17 ;  /* 0x000000ffff0d7224 */ /* 0x020fe400078e0011 */
[----:B------:R-:W-:Y:S02]  /*16bf0*/  IMAD.MOV.U32 R12, RZ, RZ, 0x1 ;  /* 0x00000001ff0c7424 */ /* 0x000fe400078e00ff */
[----:B------:R-:W-:Y:S02]  /*16c00*/  IMAD.MOV.U32 R11, RZ, RZ, RZ ;  /* 0x000000ffff0b7224 */ /* 0x000fe400078e00ff */
[----:B------:R-:W-:-:S07]  /*16c10*/  IMAD.MOV.U32 R15, RZ, RZ, -0x1 ;  /* 0xffffffffff0f7424 */ /* 0x000fce00078e00ff */
[----:B0--3--:R-:W-:Y:S05]  /*16c20*/  WARPSYNC.COLLECTIVE R15, `(.L_x_9174) ;  /* 0x000000000f087348 */ /* 0x009fea0003c00000 */
[----:B------:R1:W2:Y:S02]  /*16c30*/  SHFL.UP P6, R14, R13, R12, R11 ;  /* 0x0400000c0d0e7389 */ /* 0x0002a400000c000b */
[----:B0123--:R-:W-:Y:S01]  /*16c40*/  ENDCOLLECTIVE ;  /* 0x000000000000791b */ /* 0x00ffe20003800000 */
.L_x_9174:
[----:B------:R-:W-:Y:S05]  /*16c50*/  BSYNC B0 ;  /* 0x0000000000007941 */ /* 0x000fea0003800000 */
.L_x_9173:
        /* <DEDUP_REMOVED lines=10> */
.L_x_9175:
        /* <DEDUP_REMOVED lines=8> */
.L_x_9176:
        /* <DEDUP_REMOVED lines=8> */
.L_x_9177:
        /* <DEDUP_REMOVED lines=8> */
.L_x_9178:
        /* <DEDUP_REMOVED lines=8> */
.L_x_9179:
[----:B------:R-:W-:Y:S05]  /*16f00*/  BRA `(.L_x_9180) ;  /* 0xffffffe400a07947 */ /* 0x000fea000383ffff */
.L_x_9128:
[----:B------:R-:W-:Y:S01]  /*16f10*/  BSSY B0, `(.L_x_9181) ;  /* 0x0000006000007945 */ /* 0x000fe20003800000 */
[----:B------:R-:W-:Y:S01]  /*16f20*/  PLOP3.LUT P6, PT, P6, PT, PT, 0x8, 0x0 ;  /* 0x000000000000781c */ /* 0x000fe200037ce170 */
[----:B------:R-:W-:-:S12]  /*16f30*/  IMAD.MOV.U32 R15, RZ, RZ, -0x1 ;  /* 0xffffffffff0f7424 */ /* 0x000fd800078e00ff */
[----:B0-----:R-:W-:Y:S05]  /*16f40*/  WARPSYNC.COLLECTIVE R15, `(.L_x_9182) ;  /* 0x000000000f087348 */ /* 0x001fea0003c00000 */
[----:B------:R-:W-:Y:S01]  /*16f50*/  VOTE.ANY R14, PT, P6 ;  /* 0x00000000000e7806 */ /* 0x000fe200030e0100 */
[----:B0-----:R-:W-:Y:S06]  /*16f60*/  ENDCOLLECTIVE ;  /* 0x000000000000791b */ /* 0x001fec0003800000 */
.L_x_9182:
[----:B------:R-:W-:Y:S05]  /*16f70*/  BSYNC B0 ;  /* 0x0000000000007941 */ /* 0x000fea0003800000 */
.L_x_9181:
        /* <DEDUP_REMOVED lines=9> */
.L_x_9183:
[----:B------:R-:W-:Y:S01]  /*17010*/  IMAD.MOV.U32 R17, RZ, RZ, R14 ;  /* 0x000000ffff117224 */ /* 0x000fe200078e000e */
[----:B------:R-:W-:Y:S06]  /*17020*/  BRA `(.L_x_9184) ;  /* 0xffffffe400907947 */ /* 0x000fec000383ffff */
.L_x_9130:
[----:B------:R-:W-:Y:S01]  /*17030*/  BSSY B0, `(.L_x_9185) ;  /* 0x0000007000007945 */ /* 0x000fe20003800000 */
[----:B------:R-:W-:Y:S02]  /*17040*/  IMAD.MOV.U32 R13, RZ, RZ, R2 ;  /* 0x000000ffff0d7224 */ /* 0x000fe400078e0002 */
[----:B------:R-:W-:Y:S02]  /*17050*/  IMAD.MOV.U32 R11, RZ, RZ, 0x1f ;  /* 0x0000001fff0b7424 */ /* 0x000fe400078e00ff */
[----:B------:R-:W-:-:S07]  /*17060*/  IMAD.MOV.U32 R15, RZ, RZ, -0x1 ;  /* 0xffffffffff0f7424 */ /* 0x000fce00078e00ff */
[----:B012---:R-:W-:Y:S05]  /*17070*/  WARPSYNC.COLLECTIVE R15, `(.L_x_9186) ;  /* 0x000000000f087348 */ /* 0x007fea0003c00000 */
[----:B------:R3:W4:Y:S02]  /*17080*/  SHFL.IDX P6, R14, R13, R12, R11 ;  /* 0x0000000c0d0e7389 */ /* 0x00072400000c000b */
[----:B01234-:R-:W-:Y:S01]  /*17090*/  ENDCOLLECTIVE ;  /* 0x000000000000791b */ /* 0x01ffe20003800000 */
.L_x_9186:
[----:B------:R-:W-:Y:S05]  /*170a0*/  BSYNC B0 ;  /* 0x0000000000007941 */ /* 0x000fea0003800000 */
.L_x_9185:
[----:B------:R-:W-:Y:S01]  /*170b0*/  IMAD.MOV.U32 R7, RZ, RZ, R14 ;  /* 0x000000ffff077224 */ /* 0x000fe200078e000e */
[----:B------:R-:W-:Y:S06]  /*170c0*/  BRA `(.L_x_9129) ;  /* 0xffffffe400847947 */ /* 0x000fec000383ffff */
.L_x_9134:
[----:B-1----:R1:W2:Y:S02]  /*170d0*/  SYNCS.PHASECHK.TRANS64.TRYWAIT P0, [R0+URZ+0x22820], R3 ;  /* 0x02282003000075a7 */ /* 0x0022a4000800017f */
[----:B--2---:R-:W-:Y:S05]  /*170e0*/  @!P0 NANOSLEEP.SYNCS 0x989680 ;  /* 0x009896800000895d */ /* 0x004fea0003900000 */
[----:B------:R-:W2:Y:S02]  /*170f0*/  @!P0 SYNCS.PHASECHK.TRANS64 P0, [R0+URZ+0x22820], R3 ;  /* 0x02282003000085a7 */ /* 0x000ea4000800007f */
[----:B--2---:R-:W-:Y:S05]  /*17100*/  @!P0 BRA `(.L_x_9134) ;  /* 0xfffffffc00f08947 */ /* 0x004fea000383ffff */
[----:B------:R-:W-:Y:S05]  /*17110*/  BRA `(.L_x_9187) ;  /* 0xffffffe800f87947 */ /* 0x000fea000383ffff */
.L_x_9135:
        /* <DEDUP_REMOVED lines=11> */
.L_x_9189:
[----:B------:R-:W-:Y:S05]  /*171d0*/  BSYNC B0 ;  /* 0x0000000000007941 */ /* 0x000fea0003800000 */
.L_x_9188:
[----:B------:R-:W-:Y:S05]  /*171e0*/  BRA `(.L_x_9190) ;  /* 0xffffffe800e07947 */ /* 0x000fea000383ffff */
.L_x_9138:
[----:B------:R-:W-:Y:S01]  /*171f0*/  BSSY B1, `(.L_x_9191) ;  /* 0x0000006000017945 */ /* 0x000fe20003800000 */
[----:B------:R-:W-:-:S07]  /*17200*/  IMAD.MOV.U32 R15, RZ, RZ, -0x1 ;  /* 0xffffffffff0f7424 */ /* 0x000fce00078e00ff */
[----:B012---:R-:W-:Y:S05]  /*17210*/  WARPSYNC.COLLECTIVE R15, `(.L_x_9192) ;  /* 0x000000000f0c7348 */ /* 0x007fea0003c00000 */
[----:B------:R-:W-:Y:S02]  /*17220*/  ELECT P6, UR62, PT ;  /* 0x00000000003e782f */ /* 0x000fe400038c0000 */
[----:B------:R-:W-:Y:S01]  /*17230*/  MOV R14, UR62 ;  /* 0x0000003e000e7c02 */ /* 0x000fe20008000f00 */
[----:B012---:R-:W-:Y:S10]  /*17240*/  ENDCOLLECTIVE ;  /* 0x000000000000791b */ /* 0x007ff40003800000 */
.L_x_9192:
[----:B------:R-:W-:Y:S05]  /*17250*/  BSYNC B1 ;  /* 0x0000000000017941 */ /* 0x000fea0003800000 */
.L_x_9191:
[----:B------:R-:W-:Y:S05]  /*17260*/  BRA `(.L_x_9193) ;  /* 0xffffffe800d87947 */ /* 0x000fea000383ffff */
.L_x_9140:
[----:B-1----:R1:W2:Y:S02]  /*17270*/  SYNCS.PHASECHK.TRANS64.TRYWAIT P0, [R6+URZ], R5 ;  /* 0x00000005060075a7 */ /* 0x0022a4000800017f */
[----:B--2---:R-:W-:Y:S05]  /*17280*/  @!P0 NANOSLEEP.SYNCS 0x989680 ;  /* 0x009896800000895d */ /* 0x004fea0003900000 */
[----:B------:R-:W2:Y:S02]  /*17290*/  @!P0 SYNCS.PHASECHK.TRANS64 P0, [R6+URZ], R5 ;  /* 0x00000005060085a7 */ /* 0x000ea4000800007f */
[----:B--2---:R-:W-:Y:S05]  /*172a0*/  @!P0 BRA `(.L_x_9140) ;  /* 0xfffffffc00f08947 */ /* 0x004fea000383ffff */
[----:B------:R-:W-:Y:S05]  /*172b0*/  BRA `(.L_x_9194) ;  /* 0xffffffec00147947 */ /* 0x000fea000383ffff */
.L_x_9141:
[----:B--2---:R2:W3:Y:S02]  /*172c0*/  SYNCS.PHASECHK.TRANS64.TRYWAIT P0, [R7+URZ], R2 ;  /* 0x00000002070075a7 */ /* 0x0044e4000800017f */
[----:B---3--:R-:W-:Y:S05]  /*172d0*/  @!P0 NANOSLEEP.SYNCS 0x989680 ;  /* 0x009896800000895d */ /* 0x008fea0003900000 */
[----:B------:R-:W3:Y:S02]  /*172e0*/  @!P0 SYNCS.PHASECHK.TRANS64 P0, [R7+URZ], R2 ;  /* 0x00000002070085a7 */ /* 0x000ee4000800007f */
[----:B---3--:R-:W-:Y:S05]  /*172f0*/  @!P0 BRA `(.L_x_9141) ;  /* 0xfffffffc00f08947 */ /* 0x008fea000383ffff */
[----:B------:R-:W-:Y:S05]  /*17300*/  BRA `(.L_x_9195) ;  /* 0xffffffec00087947 */ /* 0x000fea000383ffff */
.L_x_9143:
[----:B---3--:R3:W4:Y:S02]  /*17310*/  SYNCS.PHASECHK.TRANS64.TRYWAIT P0, [R4+URZ], R5 ;  /* 0x00000005040075a7 */ /* 0x008724000800017f */
[----:B----4-:R-:W-:Y:S05]  /*17320*/  @!P0 NANOSLEEP.SYNCS 0x989680 ;  /* 0x009896800000895d */ /* 0x010fea0003900000 */
[----:B------:R-:W4:Y:S02]  /*17330*/  @!P0 SYNCS.PHASECHK.TRANS64 P0, [R4+URZ], R5 ;  /* 0x00000005040085a7 */ /* 0x000f24000800007f */
[----:B----4-:R-:W-:Y:S05]  /*17340*/  @!P0 BRA `(.L_x_9143) ;  /* 0xfffffffc00f08947 */ /* 0x010fea000383ffff */
[----:B------:R-:W-:Y:S05]  /*17350*/  BRA `(.L_x_9196) ;  /* 0xffffffec00107947 */ /* 0x000fea000383ffff */
.L_x_9197:
        /* <DEDUP_REMOVED lines=10> */
.L_x_11968:


//--------------------- .text._ZN7cutlass13device_kernelIN5flash11enable_sm90INS1_16FlashAttnFwdSm90INS1_25CollectiveMainloopFwdSm90ILi2EN4cute5tupleIJNS5_1CILi1EEES8_S8_EEENS6_IJNS7_ILi128EEENS7_ILi96EEENS7_ILi64EEEEEELi256ENS_6half_tEfNS_4arch4Sm90ELb0ELb1ELb1ELb1ELb0ELb1ELb0ELb1ELb0ELb0ELb0ELb0EEENS1_21CollectiveEpilogueFwdINS6_IJSA_NS7_ILi256EEESB_EEES9_SE_SG_Li256ELb1ELb0ELb0ELb0EEENS1_36VarlenDynamicPersistentTileSchedulerILi128ELi96ELi256ELi32ELb0ELb0ELb1ELb1ELb0ELb1EEEEEEEEEvNT_6ParamsE --------------------------
	.section	.text._ZN7cutlass13device_kernelIN5flash11enable_sm90INS1_16FlashAttnFwdSm90INS1_25CollectiveMainloopFwdSm90ILi2EN4cute5tupleIJNS5_1CILi1EEES8_S8_EEENS6_IJNS7_ILi128EEENS7_ILi96EEENS7_ILi64EEEEEELi256ENS_6half_tEfNS_4arch4Sm90ELb0ELb1ELb1ELb1ELb0ELb1ELb0ELb1ELb0ELb0ELb0ELb0EEENS1_21CollectiveEpilogueFwdINS6_IJSA_NS7_ILi256EEESB_EEES9_SE_SG_Li256ELb1ELb0ELb0ELb0EEENS1_36VarlenDynamicPersistentTileSchedulerILi128ELi96ELi256ELi32ELb0ELb0ELb1ELb1ELb0ELb1EEEEEEEEEvNT_6ParamsE,"ax",@progbits
	.align	128
.text._ZN7cutlass13device_kernelIN5flash11enable_sm90INS1_16FlashAttnFwdSm90INS1_25CollectiveMainloopFwdSm90ILi2EN4cute5tupleIJNS5_1CILi1EEES8_S8_EEENS6_IJNS7_ILi128EEENS7_ILi96EEENS7_ILi64EEEEEELi256ENS_6half_tEfNS_4arch4Sm90ELb0ELb1ELb1ELb1ELb0ELb1ELb0ELb1ELb0ELb0ELb0ELb0EEENS1_21CollectiveEpilogueFwdINS6_IJSA_NS7_ILi256EEESB_EEES9_SE_SG_Li256ELb1ELb0ELb0ELb0EEENS1_36VarlenDynamicPersistentTileSchedulerILi128ELi96ELi256ELi32ELb0ELb0ELb1ELb1ELb0ELb1EEEEEEEEEvNT_6ParamsE:
        .type           _ZN7cutlass13device_kernelIN5flash11enable_sm90INS1_16FlashAttnFwdSm90INS1_25CollectiveMainloopFwdSm90ILi2EN4cute5tupleIJNS5_1CILi1EEES8_S8_EEENS6_IJNS7_ILi128EEENS7_ILi96EEENS7_ILi64EEEEEELi256ENS_6half_tEfNS_4arch4Sm90ELb0ELb1ELb1ELb1ELb0ELb1ELb0ELb1ELb0ELb0ELb0ELb0EEENS1_21CollectiveEpilogueFwdINS6_IJSA_NS7_ILi256EEESB_EEES9_SE_SG_Li256ELb1ELb0ELb0ELb0EEENS1_36VarlenDynamicPersistentTileSchedulerILi128ELi96ELi256ELi32ELb0ELb0ELb1ELb1ELb0ELb1EEEEEEEEEvNT_6ParamsE,@function
        .size           _ZN7cutlass13device_kernelIN5flash11enable_sm90INS1_16FlashAttnFwdSm90INS1_25CollectiveMainloopFwdSm90ILi2EN4cute5tupleIJNS5_1CILi1EEES8_S8_EEENS6_IJNS7_ILi128EEENS7_ILi96EEENS7_ILi64EEEEEELi256ENS_6half_tEfNS_4arch4Sm90ELb0ELb1ELb1ELb1ELb0ELb1ELb0ELb1ELb0ELb0ELb0ELb0EEENS1_21CollectiveEpilogueFwdINS6_IJSA_NS7_ILi256EEESB_EEES9_SE_SG_Li256ELb1ELb0ELb0ELb0EEENS1_36VarlenDynamicPersistentTileSchedulerILi128ELi96ELi256ELi32ELb0ELb0ELb1ELb1ELb0ELb1EEEEEEEEEvNT_6ParamsE,(.L_x_11969 - _ZN7cutlass13device_kernelIN5flash11enable_sm90INS1_16FlashAttnFwdSm90INS1_25CollectiveMainloopFwdSm90ILi2EN4cute5tupleIJNS5_1CILi1EEES8_S8_EEENS6_IJNS7_ILi128EEENS7_ILi96EEENS7_ILi64EEEEEELi256ENS_6half_tEfNS_4arch4Sm90ELb0ELb1ELb1ELb1ELb0ELb1ELb0ELb1ELb0ELb0ELb0ELb0EEENS1_21CollectiveEpilogueFwdINS6_IJSA_NS7_ILi256EEESB_EEES9_SE_SG_Li256ELb1ELb0ELb0ELb0EEENS1_36VarlenDynamicPersistentTileSchedulerILi128ELi96ELi256ELi32ELb0ELb0ELb1ELb1ELb0ELb1EEEEEEEEEvNT_6ParamsE)
        .other          _ZN7cutlass13device_kernelIN5flash11enable_sm90INS1_16FlashAttnFwdSm90INS1_25CollectiveMainloopFwdSm90ILi2EN4cute5tupleIJNS5_1CILi1EEES8_S8_EEENS6_IJNS7_ILi128EEENS7_ILi96EEENS7_ILi64EEEEEELi256ENS_6half_tEfNS_4arch4Sm90ELb0ELb1ELb1ELb1ELb0ELb1ELb0ELb1ELb0ELb0ELb0ELb0EEENS1_21CollectiveEpilogueFwdINS6_IJSA_NS7_ILi256EEESB_EEES9_SE_SG_Li256ELb1ELb0ELb0ELb0EEENS1_36VarlenDynamicPersistentTileSchedulerILi128ELi96ELi256ELi32ELb0ELb0ELb1ELb1ELb0ELb1EEEEEEEEEvNT_6ParamsE,@"STO_CUDA_ENTRY STV_DEFAULT"
_ZN7cutlass13device_kernelIN5flash11enable_sm90INS1_16FlashAttnFwdSm90INS1_25CollectiveMainloopFwdSm90ILi2EN4cute5tupleIJNS5_1CILi1EEES8_S8_EEENS6_IJNS7_ILi128EEENS7_ILi96EEENS7_ILi64EEEEEELi256ENS_6half_tEfNS_4arch4Sm90ELb0ELb1ELb1ELb1ELb0ELb1ELb0ELb1ELb0ELb0ELb0ELb0EEENS1_21CollectiveEpilogueFwdINS6_IJSA_NS7_ILi256EEESB_EEES9_SE_SG_Li256ELb1ELb0ELb0ELb0EEENS1_36VarlenDynamicPersistentTileSchedulerILi128ELi96ELi256ELi32ELb0ELb0ELb1ELb1ELb0ELb1EEEEEEEEEvNT_6ParamsE:
        /* <DEDUP_REMOVED lines=26> */
.L_x_9199:
[----:B------:R-:W-:Y:S05]  /*01a0*/  BSYNC B0 ;  /* 0x0000000000007941 */ /* 0x000fea0003800000 */
.L_x_9198:
[----:B------:R-:W-:Y:S01]  /*01b0*/  VOTEU.ANY UP0, P0 ;  /* 0x00000000003f7886 */ /* 0x000fe20000000100 */
[----:B------:R-:W0:Y:S01]  /*01c0*/  SHFL.IDX PT, R2, R0, RZ, 0x1f ;  /* 0x00001fff00027589 */ /* 0x000e2200000e0000 */
[----:B------:R-:W-:Y:S01]  /*01d0*/  UMOV UR4, 0x1 ;  /* 0x0000000100047882 */ /* 0x000fe20000000000 */
[----:B------:R-:W-:Y:S01]  /*01e0*/  UMOV UR7, 0x100 ;  /* 0x0000010000077882 */ /* 0x000fe20000000000 */
[----:B------:R-:W-:Y:S01]  /*01f0*/  SHF.R.U32.HI R4, RZ, 0x7, R3 ;  /* 0x00000007ff047819 */ /* 0x000fe20000011603 */
[----:B------:R-:W1:Y:S01]  /*0200*/  @UP0 S2UR UR8, SR_CgaCtaId ;  /* 0x00000000000809c3 */ /* 0x000e620000008800 */
[----:B------:R-:W-:Y:S01]  /*0210*/  @UP0 UMOV UR6, 0x400 ;  /* 0x0000040000060882 */ /* 0x000fe20000000000 */
[----:B------:R-:W-:-:S04]  /*0220*/  @UP0 UIADD3 UR4, -UR4, 0x100000, URZ ;  /* 0x0010000004040890 */ /* 0x000fc8000fffe13f */
[----:B------:R-:W-:Y:S02]  /*0230*/  @UP0 USHF.L.U32 UR5, UR4, 0xb, URZ ;  /* 0x0000000b04050899 */ /* 0x000fe4000800063f */
[----:B------:R-:W-:Y:S01]  /*0240*/  @UP0 USHF.L.U32 UR4, UR4, 0x1, URZ ;  /* 0x0000000104040899 */ /* 0x000fe2000800063f */
[----:B------:R-:W-:Y:S01]  /*0250*/  VOTEU.ANY UP1, P0 ;  /* 0x00000000003f7886 */ /* 0x000fe20000020100 */
[----:B0-----:R-:W-:Y:S02]  /*0260*/  ISETP.NE.AND P1, PT, R2, RZ, PT ;  /* 0x000000ff0200720c */ /* 0x001fe40003f25270 */
[----:B------:R0:W2:Y:S01]  /*0270*/  SHFL.IDX PT, R2, R4, RZ, 0x1f ;  /* 0x00001fff04027589 */ /* 0x0000a200000e0000 */
[----:B-1----:R-:W-:Y:S02]  /*0280*/  @UP0 ULEA UR8, UR8, UR6, 0x18 ;  /* 0x0000000608080291 */ /* 0x002fe4000f8ec03f */
[----:B------:R-:W-:-:S04]  /*0290*/  @UP0 UIADD3 UR6, -UR7, 0x100000, URZ ;  /* 0x0010000007060890 */ /* 0x000fc8000fffe13f */
[----:B------:R-:W-:Y:S02]  /*02a0*/  @UP0 USHF.L.U32 UR7, UR6, 0xb, URZ ;  /* 0x0000000b06070899 */ /* 0x000fe4000800063f */
[----:B------:R-:W-:Y:S01]  /*02b0*/  @UP0 USHF.L.U32 UR6, UR6, 0x1, URZ ;  /* 0x0000000106060899 */ /* 0x000fe2000800063f */
[----:B------:R-:W-:Y:S01]  /*02c0*/  VOTEU.ANY UP0, P0 ;  /* 0x00000000003f7886 */ /* 0x000fe20000000100 */
[----:B------:R-:W1:Y:S04]  /*02d0*/  FENCE.VIEW.ASYNC.S ;  /* 0x00000000000073c6 */ /* 0x000e680000000000 */
[----:B-1----:R0:W1:Y:S06]  /*02e0*/  @UP0 SYNCS.EXCH.64 URZ, [UR8+0x22800], UR4 ;  /* 0x02280004083f05b2 */ /* 0x00206c0008000100 */
[----:B------:R0:W3:Y:S02]  /*02f0*/  @UP1 SYNCS.EXCH.64 URZ, [UR8+0x22820], UR6 ;  /* 0x02282006083f15b2 */ /* 0x0000e40008000100 */
[----:B0-----:R-:W-:Y:S05]  /*0300*/  @P1 BRA `(.L_x_9200) ;  /* 0x0000000000481947 */ /* 0x001fea0003800000 */
[----:B------:R-:W0:Y:S01]  /*0310*/  S2UR UR5, SR_CgaCtaId ;  /* 0x00000000000579c3 */ /* 0x000e220000008800 */
        /* <DEDUP_REMOVED lines=15> */
[----:B------:R0:W0:Y:S01]  /*0410*/  SYNCS.EXCH.64 URZ, [UR8+0x22848], UR4 ;  /* 0x02284804083f75b2 */ /* 0x0000220008000100 */
[----:B------:R-:W-:Y:S01]  /*0420*/  NOP ;  /* 0x0000000000007918 */ /* 0x000fe20000000000 */
.L_x_9200:
        /* <DEDUP_REMOVED lines=22> */
.L_x_9201:
        /* <DEDUP_REMOVED lines=18> */
.L_x_9202:
        /* <DEDUP_REMOVED lines=22> */
.L_x_9203:
        /* <DEDUP_REMOVED lines=22> */
.L_x_9204:
[----:B--2---:R-:W-:Y:S01]  /*0970*/  ISETP.NE.AND P0, PT, R2, RZ, PT ;  /* 0x000000ff0200720c */ /* 0x004fe20003f05270 */
[----:B------:R-:W-:Y:S01]  /*0980*/  IMAD.MOV.U32 R2, RZ, RZ, 0x1 ;  /* 0x00000001ff027424 */ /* 0x000fe200078e00ff */
[----:B------:R-:W-:Y:S01]  /*0990*/  NOP ;  /* 0x0000000000007918 */ /* 0x000fe20000000000 */
[----:B------:R-:W-:Y:S01]  /*09a0*/  ULDC.64 UR52, c[0x0][0x208] ;  /* 0x0000820000347ab9 */ /* 0x000fe20000000a00 */
[----:B------:R-:W-:Y:S02]  /*09b0*/  BSSY B7, `(.L_x_9205) ;  /* 0x0001e24000077945 */ /* 0x000fe40003800000 */
[----:B------:R-:W-:-:S05]  /*09c0*/  SEL R2, R2, 0x2, !P0 ;  /* 0x0000000202027807 */ /* 0x000fca0004000000 */
[----:B------:R2:W-:Y:S01]  /*09d0*/  STL [R1+0x2c], R2 ;  /* 0x00002c0201007387 */ /* 0x0005e20000100800 */
[----:B01-34-:R-:W-:Y:S06]  /*09e0*/  BAR.SYNC.DEFER_BLOCKING 0x0 ;  /* 0x0000000000007b1d */ /* 0x01bfec0000010000 */
[----:B------:R-:W-:Y:S05]  /*09f0*/  @!P0 BRA `(.L_x_9206) ;  /* 0x0000018000448947 */ /* 0x000fea0003800000 */
.L_x_9207:
[----:B------:R-:W-:-:S08]  /*0a00*/  NOP ;  /* 0x0000000000007918 */ /* 0x000fd00000000000 */
[----:B------:R-:W0:Y:S02]  /*0a10*/  USETMAXREG.TRY_ALLOC.CTAPOOL UP0, 0xf0 ;  /* 0x000000f0000079c8 */ /* 0x000e240008000600 */
[----:B0-----:R-:W-:-:S13]  /*0a20*/  PLOP3.LUT P0, PT, PT, PT, UP0, 0x80, 0x0 ;  /* 0x000000000000781c */ /* 0x001fda0003f0f008 */
[----:B------:R-:W-:Y:S05]  /*0a30*/  @!P0 BRA `(.L_x_9207) ;  /* 0xfffffffc00f08947 */ /* 0x000fea000383ffff */
[----:B------:R-:W-:Y:S01]  /*0a40*/  SHF.R.U32.HI R0, RZ, 0x7, R3 ;  /* 0x00000007ff007819 */ /* 0x000fe20000011603 */
[----:B------:R-:W0:Y:S08]  /*0a50*/  S2UR UR5, SR_CgaCtaId ;  /* 0x00000000000579c3 */ /* 0x000e300000008800 */
[----:B------:R-:W-:Y:S06]  /*0a60*/  BAR.ARV 0x8, 0x120 ;  /* 0x0204800000007b1d */ /* 0x000fec0000002000 */
[----:B------:R-:W-:Y:S01]  /*0a70*/  ISETP.NE.AND P0, PT, R0, 0x1, PT ;  /* 0x000000010000780c */ /* 0x000fe20003f05270 */
[----:B------:R-:W-:Y:S01]  /*0a80*/  UMOV UR4, 0x400 ;  /* 0x0000040000047882 */ /* 0x000fe20000000000 */
[----:B--2---:R-:W-:-:S11]  /*0a90*/  LOP3.LUT R2, R2, 0xffdfffff, RZ, 0xc0, !PT ;  /* 0xffdfffff02027812 */ /* 0x004fd600078ec0ff */
[----:B------:R-:W-:Y:S06]  /*0aa0*/  @!P0 BAR.ARV 0x9, 0x100 ;  /* 0x0244000000008b1d */ /* 0x000fec0000002000 */
[----:B0-----:R-:W-:Y:S01]  /*0ab0*/  ULEA UR4, UR5, UR4, 0x18 ;  /* 0x0000000405047291 */ /* 0x001fe2000f8ec03f */
[----:B------:R-:W-:Y:S01]  /*0ac0*/  @P0 LOP3.LUT R2, R2, 0x200000, RZ, 0xfc, !PT ;  /* 0x0020000002020812 */ /* 0x000fe200078efcff */
[----:B------:R-:W-:Y:S04]  /*0ad0*/  BAR.SYNC.DEFER_BLOCKING 0x5, 0x120 ;  /* 0x0144800000007b1d */ /* 0x000fe80000010000 */
[----:B------:R-:W-:-:S02]  /*0ae0*/  IMAD.U32 R17, RZ, RZ, UR4 ;  /* 0x00000004ff117e24 */ /* 0x000fc4000f8e00ff */
[----:B------:R-:W-:-:S03]  /*0af0*/  ULDC UR4, c[0x0][0xc14] ;  /* 0x0003050000047ab9 */ /* 0x000fc60000000800 */
[----:B------:R-:W0:Y:S01]  /*0b00*/  LDS.128 R208, [R17+0x228d0] ;  /* 0x0228d00011d07984 */ /* 0x000e220000000c00 */
[----:B------:R-:W-:Y:S06]  /*0b10*/  BAR.ARV 0x4, 0x120 ;  /* 0x0104800000007b1d */ /* 0x000fec0000002000 */
[----:B0-----:R-:W-:-:S13]  /*0b20*/  ISETP.GE.AND P0, PT, R211, UR4, PT ;  /* 0x00000004d3007c0c */ /* 0x001fda000bf06270 */
[----:B------:R-:W-:Y:S05]  /*0b30*/  @P0 BRA `(.L_x_9208) ;  /* 0x000001e0002c0947 */ /* 0x000fea0003800000 */
[----:B------:R-:W2:Y:S01]  /*0b40*/  LDL.LU R13, [R1+0x2c] ;  /* 0x00002c00010d7983 */ /* 0x000ea20000300800 */
[----:B------:R-:W-:Y:S02]  /*0b50*/  VIADD R12, R3, 0xffffff80 ;  /* 0xffffff80030c7836 */ /* 0x000fe40000000000 */
[----:B------:R-:W-:Y:S02]  /*0b60*/  IMAD.MOV.U32 R233, RZ, RZ, RZ ;  /* 0x000000ffffe97224 */ /* 0x000fe400078e00ff */
[----:B------:R-:W-:Y:S01]  /*0b70*/  IMAD.MOV.U32 R22, RZ, RZ, RZ ;  /* 0x000000ffff167224 */ /* 0x000fe200078e00ff */
[----:B------:R-:W-:Y:S01]  /*0b80*/  SHF.R.S32.HI R0, RZ, 0x1f, R12 ;  /* 0x0000001fff007819 */ /* 0x000fe2000001140c */
[----:B------:R-:W-:Y:S02]  /*0b90*/  IMAD.MOV.U32 R203, RZ, RZ, RZ ;  /* 0x000000ffffcb7224 */ /* 0x000fe400078e00ff */
[----:B------:R-:W-:Y:S01]  /*0ba0*/  IMAD.MOV.U32 R200, RZ, RZ, RZ ;  /* 0x000000ffffc87224 */ /* 0x000fe200078e00ff */
[CC--:B------:R-:W-:Y:S01]  /*0bb0*/  LEA.HI R3, R0.reuse, R12.reuse, RZ, 0x7 ;  /* 0x0000000c00037211 */ /* 0x0c0fe200078f38ff */
[----:B------:R-:W-:Y:S01]  /*0bc0*/  IMAD.MOV.U32 R16, RZ, RZ, RZ ;  /* 0x000000ffff107224 */ /* 0x000fe200078e00ff */
[----:B------:R-:W-:-:S02]  /*0bd0*/  LEA.HI R220, R0, R12, RZ, 0x5 ;  /* 0x0000000c00dc7211 */ /* 0x000fc400078f28ff */
        /* <DEDUP_REMOVED lines=14> */
[----:B------:R-:W-:Y:S02]  /*0cc0*/  LEA.HI R4, R0, R12, RZ, 0x4 ;  /* 0x0000000c00047211 */ /* 0x000fe400078f20ff */
[----:B------:R-:W-:Y:S02]  /*0cd0*/  LOP3.LUT R10, R7, 0xfffffff8, RZ, 0xc0, !PT ;  /* 0xfffffff8070a7812 */ /* 0x000fe400078ec0ff */
[----:B------:R-:W-:Y:S02]  /*0ce0*/  SHF.R.S32.HI R7, RZ, 0x4, R4 ;  /* 0x00000004ff077819 */ /* 0x000fe40000011404 */
[----:B------:R-:W-:Y:S01]  /*0cf0*/  LOP3.LUT R8, R8, 0x7ffffffc, RZ, 0xc0, !PT ;  /* 0x7ffffffc08087812 */ /* 0x000fe200078ec0ff */
[----:B------:R-:W-:Y:S01]  /*0d00*/  IMAD.IADD R9, R5, 0x1, -R10 ;  /* 0x0000000105097824 */ /* 0x000fe200078e0a0a */
[----:B------:R-:W-:-:S02]  /*0d10*/  LOP3.LUT R5, R4, 0x3fffff0, RZ, 0xc0, !PT ;  /* 0x03fffff004057812 */ /* 0x000fc400078ec0ff */
[----:B------:R-:W-:Y:S01]  /*0d20*/  LEA.HI R4, R4, R7, RZ, 0x1 ;  /* 0x0000000704047211 */ /* 0x000fe200078f08ff */
[----:B------:R-:W-:Y:S01]  /*0d30*/  IMAD R6, R6, 0x10, R9 ;  /* 0x0000001006067824 */ /* 0x000fe200078e0209 */
[----:B------:R-:W-:Y:S01]  /*0d40*/  IADD3 R8, R11, -R8, RZ ;  /* 0x800000080b087210 */ /* 0x000fe20007ffe0ff */
[----:B------:R-:W-:Y:S01]  /*0d50*/  IMAD.IADD R5, R12, 0x1, -R5 ;  /* 0x000000010c057824 */ /* 0x000fe200078e0a05 */
[----:B------:R-:W-:Y:S02]  /*0d60*/  LOP3.LUT R4, R4, 0x1ffffffe, RZ, 0xc0, !PT ;  /* 0x1ffffffe04047812 */ /* 0x000fe400078ec0ff */
[----:B------:R-:W-:Y:S01]  /*0d70*/  LEA R3, R3, R6, 0x6 ;  /* 0x0000000603037211 */ /* 0x000fe200078e30ff */
[----:B------:R-:W-:Y:S02]  /*0d80*/  IMAD R5, R220, 0x10, R5 ;  /* 0x00000010dc057824 */ /* 0x000fe400078e0205 */
[----:B------:R-:W-:Y:S02]  /*0d90*/  IMAD.IADD R4, R7, 0x1, -R4 ;  /* 0x0000000107047824 */ /* 0x000fe400078e0a04 */
[----:B------:R0:W-:Y:S01]  /*0da0*/  STL [R1+0xc], R3 ;  /* 0x00000c0301007387 */ /* 0x0001e20000100800 */
[----:B------:R-:W-:-:S02]  /*0db0*/  IMAD.SHL.U32 R201, R8, 0x2, RZ ;  /* 0x0000000208c97824 */ /* 0x000fc400078e00ff */
[----:B------:R-:W-:Y:S01]  /*0dc0*/  IMAD R5, R5, 0x8, R4 ;  /* 0x0000000805057824 */ /* 0x000fe200078e0204 */
[CC--:B0-----:R-:W-:Y:S02]  /*0dd0*/  LEA.HI R3, R0.reuse, R12.reuse, RZ, 0x2 ;  /* 0x0000000c00037211 */ /* 0x0c1fe400078f10ff */
[----:B------:R-:W-:Y:S02]  /*0de0*/  LEA.HI R0, R0, R12, RZ, 0x3 ;  /* 0x0000000c00007211 */ /* 0x000fe400078f18ff */
[--C-:B------:R-:W-:Y:S02]  /*0df0*/  SHF.R.S32.HI R23, RZ, 0x2, R3.reuse ;  /* 0x00000002ff177819 */ /* 0x100fe40000011403 */
[----:B------:R-:W-:Y:S02]  /*0e00*/  LOP3.LUT R237, R3, 0xfffffffc, RZ, 0xc0, !PT ;  /* 0xfffffffc03ed7812 */ /* 0x000fe400078ec0ff */
[----:B------:R-:W-:Y:S01]  /*0e10*/  SHF.R.S32.HI R4, RZ, 0x1f, R3 ;  /* 0x0000001fff047819 */ /* 0x000fe20000011403 */
[----:B------:R-:W-:Y:S01]  /*0e20*/  VIADD R232, R23, 0x40 ;  /* 0x0000004017e87836 */ /* 0x000fe20000000000 */
[----:B------:R-:W-:Y:S01]  /*0e30*/  SHF.R.S32.HI R216, RZ, 0x3, R0 ;  /* 0x00000003ffd87819 */ /* 0x000fe20000011400 */
[----:B------:R-:W-:Y:S01]  /*0e40*/  IMAD.IADD R237, R12, 0x1, -R237 ;  /* 0x000000010ced7824 */ /* 0x000fe200078e0aed */
[----:B------:R-:W-:Y:S01]  /*0e50*/  LOP3.LUT R0, R0, 0x1ffffff8, RZ, 0xc0, !PT ;  /* 0x1ffffff800007812 */ /* 0x000fe200078ec0ff */
[----:B------:R-:W-:Y:S01]  /*0e60*/  IMAD.SHL.U32 R218, R232, 0x40, RZ ;  /* 0x00000040e8da7824 */ /* 0x000fe200078e00ff */
[----:B------:R-:W-:Y:S01]  /*0e70*/  SHF.R.S32.HI R3, RZ, 0x1f, R232 ;  /* 0x0000001fff037819 */ /* 0x000fe200000114e8 */
[----:B------:R-:W-:Y:S01]  /*0e80*/  IMAD.SHL.U32 R18, R237, 0x8, RZ ;  /* 0x00000008ed127824 */ /* 0x000fe200078e00ff */
[----:B------:R-:W-:Y:S01]  /*0e90*/  LEA.HI R4, R4, R23, RZ, 0x3 ;  /* 0x0000001704047211 */ /* 0x000fe200078f18ff */
[----:B------:R-:W-:Y:S01]  /*0ea0*/  IMAD.IADD R0, R12, 0x1, -R0 ;  /* 0x000000010c007824 */ /* 0x000fe200078e0a00 */
[----:B------:R-:W-:-:S02]  /*0eb0*/  LEA.HI R3, R3, R232, RZ, 0x3 ;  /* 0x000000e803037211 */ /* 0x000fc400078f18ff */
[----:B------:R-:W-:Y:S01]  /*0ec0*/  LOP3.LUT R218, R218, 0x1c0, RZ, 0xc0, !PT ;  /* 0x000001c0dada7812 */ /* 0x000fe200078ec0ff */
[----:B------:R-:W-:Y:S01]  /*0ed0*/  IMAD.SHL.U32 R206, R0, 0x8, RZ ;  /* 0x0000000800ce7824 */ /* 0x000fe200078e00ff */
[----:B------:R-:W-:Y:S01]  /*0ee0*/  LOP3.LUT R4, R4, 0xfffffff8, RZ, 0xc0, !PT ;  /* 0xfffffff804047812 */ /* 0x000fe200078ec0ff */
[----:B------:R-:W-:Y:S01]  /*0ef0*/  IMAD.SHL.U32 R3, R3, 0x40, RZ ;  /* 0x0000004003037824 */ /* 0x000fe200078e00ff */
[----:B------:R-:W-:Y:S02]  /*0f00*/  SHF.R.U32.HI R7, RZ, 0x3, R218 ;  /* 0x00000003ff077819 */ /* 0x000fe400000116da */
[----:B------:R-:W-:Y:S01]  /*0f10*/  LOP3.LUT R6, R218, 0x38, R18, 0xf8, !PT ;  /* 0x00000038da067812 */ /* 0x000fe200078ef812 */
[----:B------:R-:W-:Y:S01]  /*0f20*/  IMAD.IADD R236, R23, 0x1, -R4 ;  /* 0x0000000117ec7824 */ /* 0x000fe200078e0a04 */
[----:B------:R-:W-:Y:S01]  /*0f30*/  LOP3.LUT R221, R3, 0xfffffe00, RZ, 0xc0, !PT ;  /* 0xfffffe0003dd7812 */ /* 0x000fe200078ec0ff */
[----:B------:R-:W-:Y:S01]  /*0f40*/  IMAD.SHL.U32 R3, R5, 0x8, RZ ;  /* 0x0000000805037824 */ /* 0x000fe200078e00ff */
[----:B------:R-:W-:-:S02]  /*0f50*/  SHF.R.S32.HI R234, RZ, 0x1f, R23 ;  /* 0x0000001fffea7819 */ /* 0x000fc40000011417 */
[----:B------:R-:W-:Y:S02]  /*0f60*/  LOP3.LUT R6, R221, R6, R7, 0xf6, !PT ;  /* 0x00000006dd067212 */ /* 0x000fe400078ef607 */
[----:B------:R0:W-:Y:S03]  /*0f70*/  STL [R1+0x14], R3 ;  /* 0x0000140301007387 */ /* 0x0001e60000100800 */
[----:B------:R-:W-:-:S05]  /*0f80*/  IMAD R0, R6, 0x2, R17 ;  /* 0x0000000206007824 */ /* 0x000fca00078e0211 */
[----:B------:R0:W-:Y:S02]  /*0f90*/  STL [R1+0x8], R0 ;  /* 0x0000080001007387 */ /* 0x0001e40000100800 */
[----:B0-2---:R-:W-:-:S07]  /*0fa0*/  LOP3.LUT R202, R13, 0x1, RZ, 0xfc, !PT ;  /* 0x000000010dca7812 */ /* 0x005fce00078efcff */
.L_x_9421:
[----:B------:R-:W-:Y:S05]  /*0fb0*/  YIELD ;  /* 0x0000000000007946 */ /* 0x000fea0003800000 */
[----:B------:R-:W-:Y:S01]  /*0fc0*/  ULDC.64 UR4, c[0x0][0xa28] ;  /* 0x00028a0000047ab9 */ /* 0x000fe20000000a00 */
[----:B0---45:R-:W0:Y:S01]  /*0fd0*/  LDC.64 R6, c[0x0][0xa08] ;  /* 0x00028200ff067b82 */ /* 0x031e220000000a00 */
[----:B------:R-:W-:Y:S01]  /*0fe0*/  ISETP.NE.U32.AND P1, PT, RZ, UR4, PT ;  /* 0x00000004ff007c0c */ /* 0x000fe2000bf25070 */
[----:B------:R-:W-:Y:S02]  /*0ff0*/  IMAD.MOV.U32 R3, RZ, RZ, RZ ;  /* 0x000000ffff037224 */ /* 0x000fe400078e00ff */
[----:B------:R-:W-:Y:S01]  /*1000*/  IMAD.MOV.U32 R25, RZ, RZ, RZ ;  /* 0x000000ffff197224 */ /* 0x000fe200078e00ff */
[----:B------:R-:W-:Y:S01]  /*1010*/  ISETP.NE.AND.EX P1, PT, RZ, UR5, PT, P1 ;  /* 0x00000005ff007c0c */ /* 0x000fe2000bf25310 */
[----:B------:R-:W-:-:S02]  /*1020*/  ULDC.64 UR4, c[0x0][0xa18] ;  /* 0x0002860000047ab9 */ /* 0x000fc40000000a00 */
[----:B------:R-:W-:-:S04]  /*1030*/  ISETP.NE.U32.AND P2, PT, RZ, UR4, PT ;  /* 0x00000004ff007c0c */ /* 0x000fc8000bf45070 */
[----:B------:R-:W-:Y:S01]  /*1040*/  ISETP.NE.AND.EX P2, PT, RZ, UR5, PT, P2 ;  /* 0x00000005ff007c0c */ /* 0x000fe2000bf45320 */
[----:B------:R-:W-:Y:S02]  /*1050*/  ULDC.64 UR4, c[0x0][0xa08] ;  /* 0x0002820000047ab9 */ /* 0x000fe40000000a00 */
[----:B------:R-:W-:-:S03]  /*1060*/  ISETP.NE.U32.AND P0, PT, RZ, UR4, PT ;  /* 0x00000004ff007c0c */ /* 0x000fc6000bf05070 */
[----:B------:R-:W1:Y:S01]  /*1070*/  @P1 LDC.64 R4, c[0x0][0xa28] ;  /* 0x00028a00ff041b82 */ /* 0x000e620000000a00 */
[----:B------:R-:W-:Y:S01]  /*1080*/  ISETP.NE.AND.EX P0, PT, RZ, UR5, PT, P0 ;  /* 0x00000005ff007c0c */ /* 0x000fe2000bf05300 */
[----:B0-23--:R-:W-:-:S06]  /*1090*/  IMAD.WIDE R10, R211, 0x4, R6 ;  /* 0x00000004d30a7825 */ /* 0x00dfcc00078e0206 */
        /* <DEDUP_REMOVED lines=17> */
[----:B------:R-:W-:Y:S01]  /*11b0*/  IMAD.U32 R24, RZ, RZ, UR4 ;  /* 0x00000004ff187e24 */ /* 0x000fe2000f8e00ff */
        /* <DEDUP_REMOVED lines=10> */
.L_x_9209:
[----:B------:R-:W-:Y:S01]  /*1260*/  ULDC.64 UR4, c[0x0][0xa20] ;  /* 0x0002880000047ab9 */ /* 0x000fe20000000a00 */
[----:B------:R-:W-:Y:S01]  /*1270*/  IMAD.MOV.U32 R235, RZ, RZ, R209 ;  /* 0x000000ffffeb7224 */ /* 0x000fe200078e00d1 */
[----:B------:R-:W-:Y:S01]  /*1280*/  ISETP.NE.U32.AND P1, PT, RZ, UR4, PT ;  /* 0x00000004ff007c0c */ /* 0x000fe2000bf25070 */
[----:B------:R-:W-:Y:S01]  /*1290*/  IMAD.MOV.U32 R222, RZ, RZ, R210 ;  /* 0x000000ffffde7224 */ /* 0x000fe200078e00d2 */
[----:B------:R-:W-:Y:S02]  /*12a0*/  MOV R231, R211 ;  /* 0x000000d300e77202 */ /* 0x000fe40000000f00 */
[----:B------:R-:W-:-:S13]  /*12b0*/  ISETP.NE.AND.EX P1, PT, RZ, UR5, PT, P1 ;  /* 0x00000005ff007c0c */ /* 0x000fda000bf25310 */
[----:B------:R-:W-:Y:S05]  /*12c0*/  @!P1 BRA `(.L_x_9210) ;  /* 0x0000000000109947 */ /* 0x000fea0003800000 */
[----:B------:R-:W0:Y:S02]  /*12d0*/  LDC.64 R4, c[0x0][0xa20] ;  /* 0x00028800ff047b82 */ /* 0x000e240000000a00 */
[----:B0-----:R-:W-:-:S05]  /*12e0*/  IMAD.WIDE R4, R211, 0x4, R4 ;  /* 0x00000004d3047825 */ /* 0x001fca00078e0204 */
[----:B------:R0:W5:Y:S01]  /*12f0*/  LDG.E R24, desc[UR52][R4.64] ;  /* 0x0000003404187981 */ /* 0x000162000c1e1900 */
[----:B------:R-:W-:Y:S05]  /*1300*/  BRA `(.L_x_9211) ;  /* 0x0000000000107947 */ /* 0x000fea0003800000 */
.L_x_9210:
[----:B------:R-:W-:Y:S05]  /*1310*/  @!P0 BRA `(.L_x_9211) ;  /* 0x00000000000c8947 */ /* 0x000fea0003800000 */
[----:B------:R-:W2:Y:S04]  /*1320*/  LDG.E R5, desc[UR52][R10.64] ;  /* 0x000000340a057981 */ /* 0x000ea8000c1e1900 */
[----:B------:R-:W2:Y:S02]  /*1330*/  LDG.E R24, desc[UR52][R10.64+0x4] ;  /* 0x000004340a187981 */ /* 0x000ea4000c1e1900 */
[----:B--2---:R-:W-:-:S07]  /*1340*/  IMAD.IADD R24, R24, 0x1, -R5 ;  /* 0x0000000118187824 */ /* 0x004fce00078e0a05 */
.L_x_9211:
        /* <DEDUP_REMOVED lines=24> */
[----:B------:R-:W-:Y:S01]  /*14d0*/  LEA.HI.SX32 R178, R0, R3, 0x1c ;  /* 0x0000000300b27211 */ /* 0x000fe200078fe2ff */
[----:B------:R-:W-:Y:S01]  /*14e0*/  IMAD.IADD R0, R63, 0x1, R10 ;  /* 0x000000013f007824 */ /* 0x000fe200078e020a */
        /* <DEDUP_REMOVED lines=12> */
.L_x_9214:
[----:B------:R-:W-:-:S13]  /*15b0*/  ISETP.NE.AND P0, PT, R11, 0x1, PT ;  /* 0x000000010b00780c */ /* 0x000fda0003f05270 */
[----:B------:R-:W0:Y:S02]  /*15c0*/  @P0 LDC.64 R4, c[0x0][0x9e8] ;  /* 0x00027a00ff040b82 */ /* 0x000e240000000a00 */
[----:B0-----:R-:W-:-:S05]  /*15d0*/  @P0 IMAD.HI.U32 R4, R3, R4, RZ ;  /* 0x0000000403040227 */ /* 0x001fca00078e00ff */
[----:B------:R-:W-:-:S07]  /*15e0*/  @P0 SHF.R.U32.HI R3, RZ, R5, R4 ;  /* 0x00000005ff030219 */ /* 0x000fce0000011604 */
.L_x_9215:
[----:B------:R-:W-:Y:S05]  /*15f0*/  BSYNC B0 ;  /* 0x0000000000007941 */ /* 0x000fea0003800000 */
.L_x_9213:
[----:B------:R-:W-:-:S05]  /*1600*/  IMAD R3, R3, R11, R11 ;  /* 0x0000000b03037224 */ /* 0x000fca00078e020b */
[----:B------:R-:W-:-:S07]  /*1610*/  VIMNMX R0, R0, R3, PT ;  /* 0x0000000300007248 */ /* 0x000fce0003fe0100 */
.L_x_9212:
        /* <DEDUP_REMOVED lines=15> */
.L_x_9218:
[----:B------:R-:W-:Y:S02]  /*1710*/  ISETP.NE.AND P0, PT, R11, 0x1, PT ;  /* 0x000000010b00780c */ /* 0x000fe40003f05270 */
[----:B------:R-:W-:-:S11]  /*1720*/  MOV R4, R59 ;  /* 0x0000003b00047202 */ /* 0x000fd60000000f00 */
[----:B------:R-:W0:Y:S02]  /*1730*/  @P0 LDC.64 R6, c[0x0][0x9e8] ;  /* 0x00027a00ff060b82 */ /* 0x000e240000000a00 */
[----:B0-----:R-:W-:-:S05]  /*1740*/  @P0 IMAD.HI.U32 R6, R59, R6, RZ ;  /* 0x000000063b060227 */ /* 0x001fca00078e00ff */
[----:B------:R-:W-:-:S07]  /*1750*/  @P0 SHF.R.U32.HI R4, RZ, R7, R6 ;  /* 0x00000007ff040219 */ /* 0x000fce0000011606 */
.L_x_9219:
[----:B------:R-:W-:Y:S05]  /*1760*/  BSYNC B0 ;  /* 0x0000000000007941 */ /* 0x000fea0003800000 */
.L_x_9217:
[----:B------:R-:W-:-:S05]  /*1770*/  IMAD R4, R4, R11, RZ ;  /* 0x0000000b04047224 */ /* 0x000fca00078e02ff */
[----:B------:R-:W-:-:S07]  /*1780*/  VIMNMX R3, R3, R4, !PT ;  /* 0x0000000403037248 */ /* 0x000fce0007fe0100 */
.L_x_9216:
        /* <DEDUP_REMOVED lines=43> */
[----:B-1---5:R-:W-:Y:S05]  /*1a40*/  CALL.ABS.NOINC R14 ;  /* 0x000000000e007343 */ /* 0x022fea0003c00000 */
.L_x_9222:
[----:B------:R-:W-:Y:S05]  /*1a50*/  BSYNC B6 ;  /* 0x0000000000067941 */ /* 0x000fea0003800000 */
.L_x_9221:
        /* <DEDUP_REMOVED lines=20> */
.L_x_9224:
[----:B------:R-:W-:Y:S05]  /*1ba0*/  BSYNC B6 ;  /* 0x0000000000067941 */ /* 0x000fea0003800000 */
.L_x_9223:
        /* <DEDUP_REMOVED lines=8> */
[----:B------:R-:W-:Y:S01]  /*1c30*/  ULDC.64 UR4, c[0x0][0x2f8] ;  /* 0x0000be0000047ab9 */ /* 0x000fe20000000a00 */
[----:B------:R-:W-:Y:S01]  /*1c40*/  SHF.R.S32.HI R19, RZ, 0x1f, R18 ;  /* 0x0000001fff137819 */ /* 0x000fe20000011412 */
[C---:B------:R-:W-:Y:S01]  /*1c50*/  VIADD R99, R18.reuse, 0x20 ;  /* 0x0000002012637836 */ /* 0x040fe20000000000 */
[----:B------:R-:W3:Y:S08]  /*1c60*/  LDC R27, c[0x0][0x3d4] ;  /* 0x0000f500ff1b7b82 */ /* 0x000ef00000000800 */
[----:B------:R-:W4:Y:S01]  /*1c70*/  @P0 LDC.64 R4, c[0x0][0x9f8] ;  /* 0x00027e00ff040b82 */ /* 0x000f220000000a00 */
[----:B------:R-:W-:-:S02]  /*1c80*/  VIADD R98, R18, 0x40 ;  /* 0x0000004012627836 */ /* 0x000fc40000000000 */
[C---:B------:R-:W-:Y:S02]  /*1c90*/  VIADD R96, R18.reuse, 0x60 ;  /* 0x0000006012607836 */ /* 0x040fe40000000000 */
[C---:B------:R-:W-:Y:S02]  /*1ca0*/  VIADD R94, R18.reuse, 0x80 ;  /* 0x00000080125e7836 */ /* 0x040fe40000000000 */
[----:B------:R-:W-:Y:S01]  /*1cb0*/  VIADD R92, R18, 0xa0 ;  /* 0x000000a0125c7836 */ /* 0x000fe20000000000 */
[----:B------:R-:W3:Y:S08]  /*1cc0*/  LDC.64 R54, c[0x0][0x3d8] ;  /* 0x0000f600ff367b82 */ /* 0x000ef00000000a00 */
[----:B------:R-:W3:Y:S01]  /*1cd0*/  LDC.64 R24, c[0x0][0x3e8] ;  /* 0x0000fa00ff187b82 */ /* 0x000ee20000000a00 */
[----:B----4-:R-:W-:-:S05]  /*1ce0*/  @P0 IMAD.WIDE R4, R211, 0x4, R4 ;  /* 0x00000004d3040825 */ /* 0x010fca00078e0204 */
[----:B------:R4:W3:Y:S01]  /*1cf0*/  @P0 LDG.E R211, desc[UR52][R4.64] ;  /* 0x0000003404d30981 */ /* 0x0008e2000c1e1900 */
[----:B0-----:R-:W-:Y:S01]  /*1d00*/  ISETP.NE.AND P0, PT, R0, 0x1, PT ;  /* 0x000000010000780c */ /* 0x001fe20003f05270 */
[----:B------:R-:W-:Y:S01]  /*1d10*/  IMAD.SHL.U32 R28, R237, 0x4, RZ ;  /* 0x00000004ed1c7824 */ /* 0x000fe200078e00ff */
[----:B------:R-:W-:Y:S01]  /*1d20*/  SHF.R.S32.HI R33, RZ, 0x1f, R56 ;  /* 0x0000001fff217819 */ /* 0x000fe20000011438 */
[----:B------:R-:W-:Y:S01]  /*1d30*/  IMAD.SHL.U32 R89, R236, 0x40, RZ ;  /* 0x00000040ec597824 */ /* 0x000fe200078e00ff */
[----:B--2---:R-:W-:Y:S01]  /*1d40*/  SHF.R.U32.HI R26, RZ, 0x7, R26 ;  /* 0x00000007ff1a7819 */ /* 0x004fe2000001161a */
[----:B------:R-:W-:Y:S01]  /*1d50*/  IMAD.MOV.U32 R80, RZ, RZ, 0x20 ;  /* 0x00000020ff507424 */ /* 0x000fe200078e00ff */
[----:B------:R-:W-:Y:S01]  /*1d60*/  SHF.R.S32.HI R29, RZ, 0x1f, R28 ;  /* 0x0000001fff1d7819 */ /* 0x000fe2000001141c */
[-C--:B-1----:R-:W-:Y:S01]  /*1d70*/  IMAD R6, R33, R42.reuse, RZ ;  /* 0x0000002a21067224 */ /* 0x082fe200078e02ff */
[----:B------:R-:W-:Y:S01]  /*1d80*/  ISETP.NE.AND P6, PT, R26, 0x1, PT ;  /* 0x000000011a00780c */ /* 0x000fe20003fc5270 */
[----:B----4-:R-:W-:Y:S01]  /*1d90*/  IMAD.WIDE.U32 R4, R56, R42, RZ ;  /* 0x0000002a38047225 */ /* 0x010fe200078e00ff */
[----:B------:R-:W-:-:S02]  /*1da0*/  LOP3.LUT R89, R89, 0x1c0, RZ, 0xc0, !PT ;  /* 0x000001c059597812 */ /* 0x000fc400078ec0ff */
[----:B------:R-:W-:Y:S01]  /*1db0*/  SHF.L.U64.HI R88, R42, 0x6, R43 ;  /* 0x000000062a587819 */ /* 0x000fe2000001022b */
[----:B------:R-:W0:Y:S01]  /*1dc0*/  @P0 LDC R3, c[0x0][0x42c] ;  /* 0x00010b00ff030b82 */ /* 0x000e220000000800 */
[----:B------:R-:W-:Y:S01]  /*1dd0*/  SHF.R.U32.HI R82, RZ, 0x3, R89 ;  /* 0x00000003ff527819 */ /* 0x000fe20000011659 */
[----:B---3--:R-:W-:Y:S01]  /*1de0*/  IMAD.WIDE.U32 R10, R23, R24, R18 ;  /* 0x00000018170a7225 */ /* 0x008fe200078e0012 */
[----:B------:R-:W-:Y:S02]  /*1df0*/  SHF.L.U64.HI R84, R24, 0x6, R25 ;  /* 0x0000000618547819 */ /* 0x000fe40000010219 */
[----:B------:R-:W-:Y:S01]  /*1e00*/  SHF.L.U64.HI R87, R54, 0x6, R55 ;  /* 0x0000000636577819 */ /* 0x000fe20000010237 */
[----:B------:R-:W-:Y:S01]  /*1e10*/  VIADD R81, R26, 0x8 ;  /* 0x000000081a517836 */ /* 0x000fe20000000000 */
[----:B------:R-:W-:Y:S01]  /*1e20*/  SHF.R.U32.HI R26, RZ, 0x3, R218 ;  /* 0x00000003ff1a7819 */ /* 0x000fe200000116da */
[----:B------:R-:W1:Y:S01]  /*1e30*/  @P0 LDC R7, c[0x0][0x430] ;  /* 0x00010c00ff070b82 */ /* 0x000e620000000800 */
[----:B------:R-:W-:Y:S01]  /*1e40*/  IMAD R77, R43, 0x60, RZ ;  /* 0x000000602b4d7824 */ /* 0x000fe200078e02ff */
[----:B------:R-:W-:Y:S01]  /*1e50*/  SHF.R.S32.HI R83, RZ, 0x1f, R232 ;  /* 0x0000001fff537819 */ /* 0x000fe200000114e8 */
[----:B------:R-:W-:-:S02]  /*1e60*/  IMAD.SHL.U32 R86, R42, 0x40, RZ ;  /* 0x000000402a567824 */ /* 0x000fc400078e00ff */
[----:B------:R-:W-:Y:S02]  /*1e70*/  IMAD.SHL.U32 R85, R54, 0x40, RZ ;  /* 0x0000004036557824 */ /* 0x000fe400078e00ff */
[----:B------:R-:W-:-:S04]  /*1e80*/  IMAD.WIDE.U32 R48, R24, 0x60, RZ ;  /* 0x0000006018307825 */ /* 0x000fc800078e00ff */
[----:B------:R-:W-:Y:S02]  /*1e90*/  IMAD.SHL.U32 R91, R24, 0x40, RZ ;  /* 0x00000040185b7824 */ /* 0x000fe400078e00ff */
[----:B------:R-:W-:Y:S02]  /*1ea0*/  IMAD.SHL.U32 R78, R27, 0x2, RZ ;  /* 0x000000021b4e7824 */ /* 0x000fe400078e00ff */
[----:B0-----:R-:W-:-:S04]  /*1eb0*/  @P0 IMAD.HI.U32 R0, R210, R3, RZ ;  /* 0x00000003d2000227 */ /* 0x001fc800078e00ff */
[----:B------:R-:W-:Y:S02]  /*1ec0*/  IMAD R3, R56, R43, R6 ;  /* 0x0000002b38037224 */ /* 0x000fe400078e0206 */
[----:B------:R-:W-:Y:S01]  /*1ed0*/  IMAD R6, R234, R42, RZ ;  /* 0x0000002aea067224 */ /* 0x000fe200078e02ff */
[----:B-1----:R-:W-:Y:S01]  /*1ee0*/  @P0 SHF.R.U32.HI R210, RZ, R7, R0 ;  /* 0x00000007ffd20219 */ /* 0x002fe20000011600 */
        /* <DEDUP_REMOVED lines=9> */
[----:B------:R-:W-:Y:S02]  /*1f80*/  IADD3 R5, R5, R3, RZ ;  /* 0x0000000305057210 */ /* 0x000fe40007ffe0ff */
        /* <DEDUP_REMOVED lines=9> */
[----:B------:R-:W-:Y:S01]  /*2020*/  IMAD.IADD R97, R21, 0x1, R97 ;  /* 0x0000000115617824 */ /* 0x000fe200078e0261 */
[----:B------:R-:W-:Y:S01]  /*2030*/  @!P6 BAR.SYNC.DEFER_BLOCKING 0x9, 0x100 ;  /* 0x024400000000eb1d */ /* 0x000fe20000010000 */
[----:B------:R-:W-:Y:S01]  /*2040*/  ISETP.GE.AND P1, PT, R99, UR4, PT ;  /* 0x0000000463007c0c */ /* 0x000fe2000bf26270 */
[----:B------:R-:W-:Y:S01]  /*2050*/  IMAD.WIDE.U32 R42, R42, 0x60, RZ ;  /* 0x000000602a2a7825 */ /* 0x000fe200078e00ff */
[----:B------:R-:W-:-:S02]  /*2060*/  IADD3 R95, P0, R20, R4, RZ ;  /* 0x00000004145f7210 */ /* 0x000fc40007f1e0ff */
[----:B------:R-:W-:Y:S01]  /*2070*/  SEL R3, RZ, 0xffffffff, P1 ;  /* 0xffffffffff037807 */ /* 0x000fe20000800000 */
[----:B------:R-:W-:Y:S01]  /*2080*/  ULDC.64 UR6, c[0x0][0x320] ;  /* 0x0000c80000067ab9 */ /* 0x000fe20000000a00 */
[----:B------:R-:W-:Y:S01]  /*2090*/  IADD3.X R93, R97, R5, R6, P0, !PT ;  /* 0x00000005615d7210 */ /* 0x000fe200007fe406 */
[C---:B------:R-:W-:Y:S01]  /*20a0*/  VIADD R6, R18.reuse, 0xe0 ;  /* 0x000000e012067836 */ /* 0x040fe20000000000 */
[----:B------:R-:W-:Y:S01]  /*20b0*/  ISETP.GE.AND P0, PT, R18, UR4, PT ;  /* 0x0000000412007c0c */ /* 0x000fe2000bf06270 */
[----:B------:R-:W-:Y:S01]  /*20c0*/  IMAD.SHL.U32 R5, R3, 0x2, RZ ;  /* 0x0000000203057824 */ /* 0x000fe200078e00ff */
[----:B------:R-:W-:Y:S01]  /*20d0*/  ISETP.GE.AND P1, PT, R96, UR4, PT ;  /* 0x0000000460007c0c */ /* 0x000fe2000bf26270 */
[----:B------:R-:W-:Y:S01]  /*20e0*/  IMAD R3, R7, UR6, RZ ;  /* 0x0000000607037c24 */ /* 0x000fe2000f8e02ff */
[----:B------:R-:W-:Y:S01]  /*20f0*/  SEL R0, RZ, 0x1, P0 ;  /* 0x00000001ff007807 */ /* 0x000fe20000000000 */
[----:B------:R-:W-:Y:S01]  /*2100*/  VIADD R4, R18, 0xc0 ;  /* 0x000000c012047836 */ /* 0x000fe20000000000 */
[----:B------:R-:W-:Y:S01]  /*2110*/  ISETP.GE.AND P0, PT, R98, UR4, PT ;  /* 0x0000000462007c0c */ /* 0x000fe2000bf06270 */
[----:B------:R-:W-:Y:S01]  /*2120*/  IMAD R7, R210, UR7, R3 ;  /* 0x00000007d2077c24 */ /* 0x000fe2000f8e0203 */
[----:B------:R-:W-:-:S02]  /*2130*/  ISETP.GE.AND P3, PT, R6, UR4, PT ;  /* 0x0000000406007c0c */ /* 0x000fc4000bf66270 */
[----:B------:R-:W-:Y:S02]  /*2140*/  LOP3.LUT R0, R5, 0x2, R0, 0xe2, !PT ;  /* 0x0000000205007812 */ /* 0x000fe400078ee200 */
[----:B------:R-:W-:Y:S02]  /*2150*/  SEL R3, RZ, 0x4, P0 ;  /* 0x00000004ff037807 */ /* 0x000fe40000000000 */
[----:B------:R-:W-:Y:S02]  /*2160*/  SEL R6, RZ, 0x8, P1 ;  /* 0x00000008ff067807 */ /* 0x000fe40000800000 */
[----:B------:R-:W-:Y:S02]  /*2170*/  ISETP.GE.AND P0, PT, R94, UR4, PT ;  /* 0x000000045e007c0c */ /* 0x000fe4000bf06270 */
[----:B------:R-:W-:Y:S02]  /*2180*/  ISETP.GE.AND P1, PT, R92, UR4, PT ;  /* 0x000000045c007c0c */ /* 0x000fe4000bf26270 */
[----:B------:R-:W-:-:S02]  /*2190*/  LOP3.LUT R0, R6, R0, R3, 0xfe, !PT ;  /* 0x0000000006007212 */ /* 0x000fc400078efe03 */
[----:B------:R-:W-:Y:S02]  /*21a0*/  SEL R3, RZ, 0x10, P0 ;  /* 0x00000010ff037807 */ /* 0x000fe40000000000 */
[----:B------:R-:W-:Y:S02]  /*21b0*/  SEL R6, RZ, 0x20, P1 ;  /* 0x00000020ff067807 */ /* 0x000fe40000800000 */
[----:B------:R-:W-:Y:S01]  /*21c0*/  ISETP.GE.AND P2, PT, R4, UR4, PT ;  /* 0x0000000404007c0c */ /* 0x000fe2000bf46270 */
[----:B------:R-:W-:Y:S01]  /*21d0*/  IMAD.WIDE.U32 R4, R210, UR6, R18 ;  /* 0x00000006d2047c25 */ /* 0x000fe2000f8e0012 */
[----:B------:R-:W-:Y:S01]  /*21e0*/  LOP3.LUT R3, R6, R0, R3, 0xfe, !PT ;  /* 0x0000000006037212 */ /* 0x000fe200078efe03 */
[----:B------:R-:W-:Y:S01]  /*21f0*/  ULDC.64 UR4, c[0x0][0x328] ;  /* 0x0000ca0000047ab9 */ /* 0x000fe20000000a00 */
[----:B------:R-:W-:Y:S01]  /*2200*/  SEL R0, RZ, 0x40, P2 ;  /* 0x00000040ff007807 */ /* 0x000fe20001000000 */
[----:B------:R-:W-:Y:S01]  /*2210*/  IMAD.IADD R5, R5, 0x1, R7 ;  /* 0x0000000105057824 */ /* 0x000fe200078e0207 */
[----:B------:R-:W-:Y:S01]  /*2220*/  ISETP.GE.AND P0, PT, R18, R27, PT ;  /* 0x0000001b1200720c */ /* 0x000fe20003f06270 */
[----:B------:R-:W-:Y:S01]  /*2230*/  IMAD R7, R8, UR4, RZ ;  /* 0x0000000408077c24 */ /* 0x000fe2000f8e02ff */
[----:B------:R-:W-:Y:S01]  /*2240*/  LOP3.LUT R0, R3, R0, RZ, 0xfc, !PT ;  /* 0x0000000003007212 */ /* 0x000fe200078efcff */
[----:B------:R-:W-:Y:S01]  /*2250*/  IMAD.WIDE.U32 R8, R23, R54, R18 ;  /* 0x0000003617087225 */ /* 0x000fe200078e0012 */
[----:B------:R-:W-:-:S02]  /*2260*/  SEL R3, R27, RZ, P0 ;  /* 0x000000ff1b037207 */ /* 0x000fc40000000000 */
[----:B------:R-:W-:Y:S01]  /*2270*/  LOP3.LUT P1, RZ, R236, 0x4, RZ, 0xc0, !PT ;  /* 0x00000004ecff7812 */ /* 0x000fe2000782c0ff */
[----:B------:R-:W-:Y:S01]  /*2280*/  IMAD R65, R41, UR5, R7 ;  /* 0x0000000529417c24 */ /* 0x000fe2000f8e0207 */
[----:B------:R-:W-:Y:S01]  /*2290*/  IADD3 R56, P2, R23, R56, RZ ;  /* 0x0000003817387210 */ /* 0x000fe20007f5e0ff */
[----:B------:R-:W-:Y:S01]  /*22a0*/  IMAD.WIDE.U32 R40, R41, UR4, R4 ;  /* 0x0000000429287c25 */ /* 0x000fe2000f8e0004 */
[----:B------:R-:W-:Y:S01]  /*22b0*/  SEL R80, R80, 0xffffffe0, !P1 ;  /* 0xffffffe050507807 */ /* 0x000fe20004800000 */
[----:B------:R-:W-:Y:S01]  /*22c0*/  ULDC UR4, c[0x0][0x2e4] ;  /* 0x0000b90000047ab9 */ /* 0x000fe20000000800 */
[----:B------:R-:W-:Y:S01]  /*22d0*/  IADD3 R77, R43, R77, RZ ;  /* 0x0000004d2b4d7210 */ /* 0x000fe20007ffe0ff */
[C---:B------:R-:W-:Y:S01]  /*22e0*/  IMAD.IADD R3, R18.reuse, 0x1, R3 ;  /* 0x0000000112037824 */ /* 0x040fe200078e0203 */
[----:B------:R-:W-:Y:S01]  /*22f0*/  ISETP.GE.AND P1, PT, R18, UR4, PT ;  /* 0x0000000412007c0c */ /* 0x000fe2000bf26270 */
[C---:B------:R-:W-:Y:S02]  /*2300*/  IMAD R4, R234.reuse, R54, RZ ;  /* 0x00000036ea047224 */ /* 0x040fe400078e02ff */
[----:B------:R-:W-:Y:S01]  /*2310*/  IMAD R6, R234, R24, RZ ;  /* 0x00000018ea067224 */ /* 0x000fe200078e02ff */
[----:B------:R-:W-:Y:S01]  /*2320*/  SHF.R.S32.HI R12, RZ, 0x1f, R3 ;  /* 0x0000001fff0c7819 */ /* 0x000fe20000011403 */
[----:B------:R-:W-:-:S02]  /*2330*/  IMAD R13, R23, R55, R4 ;  /* 0x00000037170d7224 */ /* 0x000fc400078e0204 */
[----:B------:R-:W-:Y:S01]  /*2340*/  IMAD.WIDE.U32 R4, R23, R54, R28 ;  /* 0x0000003617047225 */ /* 0x000fe200078e001c */
[----:B------:R-:W-:Y:S02]  /*2350*/  LEA.HI R12, R12, R3, RZ, 0x3 ;  /* 0x000000030c0c7211 */ /* 0x000fe400078f18ff */
[----:B------:R-:W-:Y:S01]  /*2360*/  LOP3.LUT R3, R89, 0x18, R18, 0xf8, !PT ;  /* 0x0000001859037812 */ /* 0x000fe200078ef812 */
[----:B------:R-:W-:Y:S01]  /*2370*/  IMAD.IADD R9, R13, 0x1, R9 ;  /* 0x000000010d097824 */ /* 0x000fe200078e0209 */
[----:B------:R-:W-:Y:S01]  /*2380*/  SHF.R.S32.HI R70, RZ, 0x3, R12 ;  /* 0x00000003ff467819 */ /* 0x000fe2000001140c */
[----:B------:R-:W-:Y:S01]  /*2390*/  IMAD.IADD R5, R5, 0x1, R13 ;  /* 0x0000000105057824 */ /* 0x000fe200078e020d */
[----:B-----5:R-:W-:Y:S01]  /*23a0*/  SHF.R.S32.HI R13, RZ, 0x1f, R31 ;  /* 0x0000001fff0d7819 */ /* 0x020fe2000001141f */
[----:B------:R-:W-:Y:S01]  /*23b0*/  IMAD R15, R23, R25, R6 ;  /* 0x00000019170f7224 */ /* 0x000fe200078e0206 */
[----:B------:R-:W-:Y:S01]  /*23c0*/  LOP3.LUT R3, R3, R82, RZ, 0x3c, !PT ;  /* 0x0000005203037212 */ /* 0x000fe200078e3cff */
[----:B------:R-:W-:Y:S01]  /*23d0*/  IMAD.WIDE.U32 R6, R23, R24, R28 ;  /* 0x0000001817067225 */ /* 0x000fe200078e001c */
[----:B------:R-:W-:-:S03]  /*23e0*/  LOP3.LUT R71, R12, 0xfffffff8, RZ, 0xc0, !PT ;  /* 0xfffffff80c477812 */ /* 0x000fc600078ec0ff */
[----:B------:R-:W-:Y:S01]  /*23f0*/  IMAD R14, R13, R24, RZ ;  /* 0x000000180d0e7224 */ /* 0x000fe200078e02ff */
[----:B------:R-:W-:Y:S01]  /*2400*/  IADD3 R7, R7, R15, RZ ;  /* 0x0000000f07077210 */ /* 0x000fe20007ffe0ff */
[----:B------:R-:W-:Y:S01]  /*2410*/  IMAD.IADD R11, R15, 0x1, R11 ;  /* 0x000000010f0b7824 */ /* 0x000fe200078e020b */
[----:B------:R-:W-:Y:S01]  /*2420*/  SHF.R.S32.HI R64, RZ, 0x1f, R71 ;  /* 0x0000001fff407819 */ /* 0x000fe20000011447 */
[----:B------:R-:W-:Y:S01]  /*2430*/  IMAD R79, R220, 0x200, R3 ;  /* 0x00000200dc4f7824 */ /* 0x000fe200078e0203 */
[----:B------:R-:W-:Y:S01]  /*2440*/  LOP3.LUT R3, R89, 0x38, R12, 0xf8, !PT ;  /* 0x0000003859037812 */ /* 0x000fe200078ef80c */
[----:B------:R-:W-:Y:S01]  /*2450*/  IMAD R15, R31, R25, R14 ;  /* 0x000000191f0f7224 */ /* 0x000fe200078e020e */
[----:B------:R-:W-:Y:S01]  /*2460*/  LOP3.LUT R12, R218, 0x38, R12, 0xf8, !PT ;  /* 0x00000038da0c7812 */ /* 0x000fe200078ef80c */
[----:B------:R-:W-:Y:S01]  /*2470*/  IMAD R14, R13, R54, RZ ;  /* 0x000000360d0e7224 */ /* 0x000fe200078e02ff */
[----:B------:R-:W-:Y:S01]  /*2480*/  LOP3.LUT R69, R3, R82, RZ, 0x3c, !PT ;  /* 0x0000005203457212 */ /* 0x000fe200078e3cff */
[----:B------:R-:W-:Y:S01]  /*2490*/  IMAD.WIDE.U32 R44, R31, R24, R10 ;  /* 0x000000181f2c7225 */ /* 0x000fe200078e000a */
[----:B------:R-:W-:-:S02]  /*24a0*/  LOP3.LUT R12, R12, R26, RZ, 0x3c, !PT ;  /* 0x0000001a0c0c7212 */ /* 0x000fc400078e3cff */
[----:B------:R-:W-:Y:S01]  /*24b0*/  SEL R3, RZ, 0xffffff80, P3 ;  /* 0xffffff80ff037807 */ /* 0x000fe20001800000 */
[----:B------:R-:W-:-:S03]  /*24c0*/  IMAD.WIDE.U32 R46, R31, R24, R6 ;  /* 0x000000181f2e7225 */ /* 0x000fc600078e0006 */
[C---:B------:R-:W-:Y:S01]  /*24d0*/  LOP3.LUT R3, R0.reuse, 0x80, R3, 0xc8, !PT ;  /* 0x0000008000037812 */ /* 0x040fe200078ec803 */
[----:B------:R-:W-:Y:S01]  /*24e0*/  IMAD R7, R31, R55, R14 ;  /* 0x000000371f077224 */ /* 0x000fe200078e020e */
[----:B------:R-:W-:Y:S01]  /*24f0*/  LOP3.LUT R0, R0, 0x40, RZ, 0xc0, !PT ;  /* 0x0000004000007812 */ /* 0x000fe200078ec0ff */
[----:B------:R-:W-:Y:S02]  /*2500*/  IMAD R11, R55, 0x60, RZ ;  /* 0x00000060370b7824 */ /* 0x000fe400078e02ff */
[----:B------:R-:W-:-:S04]  /*2510*/  IMAD.WIDE.U32 R50, R31, R54, R8 ;  /* 0x000000361f327225 */ /* 0x000fc800078e0008 */
[----:B------:R-:W-:-:S04]  /*2520*/  IMAD.WIDE.U32 R52, R31, R54, R4 ;  /* 0x000000361f347225 */ /* 0x000fc800078e0004 */
[----:B------:R-:W-:Y:S02]  /*2530*/  IMAD R25, R25, 0x60, RZ ;  /* 0x0000006019197824 */ /* 0x000fe400078e02ff */
        /* <DEDUP_REMOVED lines=9> */
[----:B------:R-:W-:Y:S02]  /*25d0*/  IMAD.IADD R66, R53, 0x1, R7 ;  /* 0x0000000135427824 */ /* 0x000fe400078e0207 */
[----:B------:R-:W-:Y:S02]  /*25e0*/  IMAD R69, R220, 0x200, R69 ;  /* 0x00000200dc457824 */ /* 0x000fe400078e0245 */
[----:B------:R-:W-:Y:S02]  /*25f0*/  IMAD.IADD R67, R221, 0x1, R12 ;  /* 0x00000001dd437824 */ /* 0x000fe400078e020c */
[----:B------:R-:W-:-:S07]  /*2600*/  IMAD.IADD R65, R41, 0x1, R65 ;  /* 0x0000000129417824 */ /* 0x000fce00078e0241 */
.L_x_9272:
[----:B0-----:R-:W0:Y:S01]  /*2610*/  LDC.64 R102, c[0x0][0x2d8] ;  /* 0x0000b600ff667b82 */ /* 0x001e220000000a00 */
        /* <DEDUP_REMOVED lines=8> */
[CC--:B------:R-:W-:Y:S02]  /*26a0*/  IADD3 R4, P3, P4, R95.reuse, R106.reuse, R86 ;  /* 0x0000006a5f047210 */ /* 0x0c0fe40007c7e056 */
[----:B------:R-:W-:Y:S01]  /*26b0*/  IADD3 R6, P5, R95, R106, RZ ;  /* 0x0000006a5f067210 */ /* 0x000fe20007fbe0ff */
[----:B------:R-:W-:-:S05]  /*26c0*/  IMAD.IADD R109, R107, 0x1, R5 ;  /* 0x000000016b6d7824 */ /* 0x000fca00078e0205 */
[----:B------:R-:W-:Y:S02]  /*26d0*/  IADD3.X R5, R93, R109, R88, P3, P4 ;  /* 0x0000006d5d057210 */ /* 0x000fe40001fe8458 */
[CC--:B0-----:R-:W-:Y:S02]  /*26e0*/  LEA R12, P3, R4.reuse, R102.reuse, 0x1 ;  /* 0x00000066040c7211 */ /* 0x0c1fe400078608ff */
[----:B------:R-:W-:Y:S02]  /*26f0*/  IADD3.X R7, R109, R93, RZ, P5, !PT ;  /* 0x0000005d6d077210 */ /* 0x000fe40002ffe4ff */
[----:B------:R-:W-:Y:S01]  /*2700*/  LEA.HI.X R13, R4, R103, R5, 0x1, P3 ;  /* 0x00000067040d7211 */ /* 0x000fe200018f0c05 */
[----:B------:R-:W-:Y:S01]  /*2710*/  IMAD R5, R22, 0x1800, R79 ;  /* 0x0000180016057824 */ /* 0x000fe200078e024f */
[----:B-1----:R-:W-:Y:S02]  /*2720*/  ISETP.GE.AND P3, PT, R105, 0x1, PT ;  /* 0x000000016900780c */ /* 0x002fe40003f66270 */
[----:B------:R-:W-:Y:S01]  /*2730*/  LEA R14, P5, R6, R102, 0x1 ;  /* 0x00000066060e7211 */ /* 0x000fe200078a08ff */
[----:B------:R-:W-:Y:S01]  /*2740*/  IMAD R108, R5, 0x2, R30 ;  /* 0x00000002056c7824 */ /* 0x000fe200078e021e */
[----:B------:R-:W-:-:S02]  /*2750*/  ISETP.GT.AND P4, PT, R61, R58, PT ;  /* 0x0000003a3d00720c */ /* 0x000fc40003f84270 */
[----:B------:R-:W-:Y:S01]  /*2760*/  LEA.HI.X R15, R6, R103, R7, 0x1, P5 ;  /* 0x00000067060f7211 */ /* 0x000fe200028f0c07 */
[----:B------:R-:W-:Y:S01]  /*2770*/  IMAD R7, R22, 0x1800, R75 ;  /* 0x0000180016077824 */ /* 0x000fe200078e024b */
[----:B------:R-:W-:-:S03]  /*2780*/  P2R R100, PR, RZ, 0x10 ;  /* 0x00000010ff647803 */ /* 0x000fc60000000000 */
[----:B------:R-:W-:Y:S02]  /*2790*/  IMAD R104, R7, 0x2, R30 ;  /* 0x0000000207687824 */ /* 0x000fe400078e021e */
[----:B---34-:R-:W-:Y:S05]  /*27a0*/  @!P3 BRA `(.L_x_9226) ;  /* 0x0000002400d0b947 */ /* 0x018fea0003800000 */
        /* <DEDUP_REMOVED lines=9> */
[----:B------:R-:W-:-:S04]  /*2840*/  IMAD.WIDE.U32 R4, R48, R61, RZ ;  /* 0x0000003d30047225 */ /* 0x000fc800078e00ff */
[----:B------:R-:W-:Y:S02]  /*2850*/  IMAD.IADD R111, R7, 0x1, R9 ;  /* 0x00000001076f7824 */ /* 0x000fe400078e0209 */
        /* <DEDUP_REMOVED lines=31> */
.L_x_9229:
[----:B------:R-:W-:Y:S05]  /*2a50*/  BSYNC B1 ;  /* 0x0000000000017941 */ /* 0x000fea0003800000 */
.L_x_9228:
[----:B------:R-:W-:Y:S01]  /*2a60*/  ISETP.GE.AND P5, PT, R232, R101, PT ;  /* 0x00000065e800720c */ /* 0x000fe20003fa6270 */
[----:B------:R-:W-:Y:S01]  /*2a70*/  BSSY B1, `(.L_x_9230) ;  /* 0x000001c000017945 */ /* 0x000fe20003800000 */
[----:B------:R-:W-:Y:S02]  /*2a80*/  CS2R R26, SRZ ;  /* 0x00000000001a7805 */ /* 0x000fe4000001ff00 */
[----:B0-----:R-:W-:Y:S01]  /*2a90*/  CS2R R8, SRZ ;  /* 0x0000000000087805 */ /* 0x001fe2000001ff00 */
[----:B-----5:R-:W-:Y:S01]  /*2aa0*/  IMAD.MOV.U32 R102, RZ, RZ, R34 ;  /* 0x000000ffff667224 */ /* 0x020fe200078e0022 */
[----:B------:R-:W-:Y:S01]  /*2ab0*/  CS2R R24, SRZ ;  /* 0x0000000000187805 */ /* 0x000fe2000001ff00 */
[----:B------:R-:W-:-:S06]  /*2ac0*/  IMAD.MOV.U32 R103, RZ, RZ, R35 ;  /* 0x000000ffff677224 */ /* 0x000fcc00078e0023 */
        /* <DEDUP_REMOVED lines=22> */
.L_x_9231:
[----:B------:R-:W-:Y:S05]  /*2c30*/  BSYNC B1 ;  /* 0x0000000000017941 */ /* 0x000fea0003800000 */
.L_x_9230:
[----:B0-----:R-:W-:Y:S01]  /*2c40*/  IMAD.MOV.U32 R4, RZ, RZ, R38 ;  /* 0x000000ffff047224 */ /* 0x001fe200078e0026 */
[----:B------:R-:W-:Y:S01]  /*2c50*/  ISETP.NE.AND P3, PT, R202, 0x3, PT ;  /* 0x00000003ca00780c */ /* 0x000fe20003f65270 */
[----:B------:R-:W-:Y:S01]  /*2c60*/  IMAD.MOV.U32 R5, RZ, RZ, R39 ;  /* 0x000000ffff057224 */ /* 0x000fe200078e0027 */
[----:B------:R-:W-:Y:S01]  /*2c70*/  PRMT R118, R102, 0x5410, R103 ;  /* 0x0000541066767816 */ /* 0x000fe20000000067 */
[----:B------:R-:W-:Y:S02]  /*2c80*/  IMAD.MOV.U32 R6, RZ, RZ, R36 ;  /* 0x000000ffff067224 */ /* 0x000fe400078e0024 */
[----:B------:R-:W-:Y:S01]  /*2c90*/  IMAD.MOV.U32 R7, RZ, RZ, R37 ;  /* 0x000000ffff077224 */ /* 0x000fe200078e0025 */
[----:B------:R-:W-:Y:S01]  /*2ca0*/  PRMT R109, R4, 0x5410, R5 ;  /* 0x00005410046d7816 */ /* 0x000fe20000000005 */
[----:B------:R-:W-:Y:S01]  /*2cb0*/  IMAD.MOV.U32 R5, RZ, RZ, R33 ;  /* 0x000000ffff057224 */ /* 0x000fe200078e0021 */
[----:B------:R-:W-:Y:S02]  /*2cc0*/  MOV R4, R32 ;  /* 0x0000002000047202 */ /* 0x000fe40000000f00 */
[----:B------:R-:W-:Y:S01]  /*2cd0*/  PRMT R115, R6, 0x5410, R7 ;  /* 0x0000541006737816 */ /* 0x000fe20000000007 */
[----:B-----5:R-:W-:Y:S01]  /*2ce0*/  IMAD.MOV.U32 R6, RZ, RZ, R26 ;  /* 0x000000ffff067224 */ /* 0x020fe200078e001a */
[----:B------:R-:W-:Y:S01]  /*2cf0*/  PRMT R119, R4, 0x5410, R5 ;  /* 0x0000541004777816 */ /* 0x000fe20000000005 */
[----:B------:R-:W-:-:S02]  /*2d00*/  IMAD.MOV.U32 R4, RZ, RZ, R10 ;  /* 0x000000ffff047224 */ /* 0x000fc400078e000a */
[----:B------:R-:W-:Y:S01]  /*2d10*/  IMAD.MOV.U32 R5, RZ, RZ, R11 ;  /* 0x000000ffff057224 */ /* 0x000fe200078e000b */
[----:B------:R-:W-:Y:S01]  /*2d20*/  PRMT R107, R107, 0x5410, R6 ;  /* 0x000054106b6b7816 */ /* 0x000fe20000000006 */
[----:B------:R-:W-:Y:S02]  /*2d30*/  IMAD.MOV.U32 R7, RZ, RZ, R27 ;  /* 0x000000ffff077224 */ /* 0x000fe400078e001b */
[----:B------:R-:W-:Y:S01]  /*2d40*/  IMAD.MOV.U32 R6, RZ, RZ, R24 ;  /* 0x000000ffff067224 */ /* 0x000fe200078e0018 */
[----:B------:R-:W-:Y:S01]  /*2d50*/  PRMT R102, R4, 0x5410, R5 ;  /* 0x0000541004667816 */ /* 0x000fe20000000005 */
[----:B------:R-:W-:Y:S01]  /*2d60*/  IMAD.MOV.U32 R4, RZ, RZ, R8 ;  /* 0x000000ffff047224 */ /* 0x000fe200078e0008 */
[----:B------:R-:W-:Y:S01]  /*2d70*/  PRMT R106, R7, 0x7610, R106 ;  /* 0x00007610076a7816 */ /* 0x000fe2000000006a */
[----:B------:R-:W-:Y:S01]  /*2d80*/  IMAD.MOV.U32 R5, RZ, RZ, R9 ;  /* 0x000000ffff057224 */ /* 0x000fe200078e0009 */
[----:B------:R-:W-:Y:S01]  /*2d90*/  PRMT R107, R6, 0x7610, R107 ;  /* 0x00007610066b7816 */ /* 0x000fe2000000006b */
[----:B------:R-:W-:-:S03]  /*2da0*/  IMAD.MOV.U32 R7, RZ, RZ, R25 ;  /* 0x000000ffff077224 */ /* 0x000fc600078e0019 */
[----:B------:R-:W-:Y:S02]  /*2db0*/  PRMT R103, R4, 0x5410, R5 ;  /* 0x0000541004677816 */ /* 0x000fe40000000005 */
[----:B------:R-:W-:Y:S01]  /*2dc0*/  PRMT R106, R106, 0x5410, R7 ;  /* 0x000054106a6a7816 */ /* 0x000fe20000000007 */
[----:B------:R-:W-:Y:S06]  /*2dd0*/  @!P3 BRA `(.L_x_9232) ;  /* 0x000000000004b947 */ /* 0x000fec0003800000 */
[----:B------:R-:W-:Y:S01]  /*2de0*/  BPT.TRAP 0x1 ;  /* 0x000000040000795c */ /* 0x000fe20000300000 */
.L_x_9232:
[----:B------:R-:W-:Y:S01]  /*2df0*/  IMAD R90, R22, 0x8, R17 ;  /* 0x00000008165a7824 */ /* 0x000fe200078e0211 */
[----:B------:R-:W-:Y:S01]  /*2e00*/  SHF.L.U32 R111, R203, 0x1f, RZ ;  /* 0x0000001fcb6f7819 */ /* 0x000fe200000006ff */
[----:B------:R-:W-:Y:S03]  /*2e10*/  BSSY B1, `(.L_x_9233) ;  /* 0x0000003000017945 */ /* 0x000fe60003800000 */
[----:B------:R-:W0:Y:S02]  /*2e20*/  SYNCS.PHASECHK.TRANS64.TRYWAIT P6, [R90+URZ+0x22890], R111 ;  /* 0x0228906f5a0075a7 */ /* 0x000e2400080c017f */
[----:B0-----:R-:W-:Y:S05]  /*2e30*/  @!P6 BRA `(.L_x_9234) ;  /* 0x000001bc0074e947 */ /* 0x001fea0003800000 */
.L_x_9540:
[----:B------:R-:W-:Y:S05]  /*2e40*/  BSYNC B1 ;  /* 0x0000000000017941 */ /* 0x000fea0003800000 */
.L_x_9233:
        /* <DEDUP_REMOVED lines=49> */
.L_x_9240:
[----:B------:R-:W-:Y:S05]  /*3160*/  BSYNC B3 ;  /* 0x0000000000037941 */ /* 0x000fea0003800000 */
.L_x_9239:
[----:B--2---:R1:W-:Y:S02]  /*3170*/  STG.E.128 desc[UR52][R14.64], R4 ;  /* 0x000000040e007986 */ /* 0x0043e4000c101d34 */
.L_x_9238:
[----:B------:R-:W-:Y:S05]  /*3180*/  BSYNC B2 ;  /* 0x0000000000027941 */ /* 0x000fea0003800000 */
.L_x_9237:
        /* <DEDUP_REMOVED lines=47> */
.L_x_9242:
[----:B------:R-:W-:Y:S05]  /*3480*/  BSYNC B2 ;  /* 0x0000000000027941 */ /* 0x000fea0003800000 */
.L_x_9241:
[----:B--2---:R2:W-:Y:S02]  /*3490*/  STG.E.128 desc[UR52][R14.64+0x40], R4 ;  /* 0x000040040e007986 */ /* 0x0045e4000c101d34 */
.L_x_9236:
[----:B------:R-:W-:Y:S05]  /*34a0*/  BSYNC B1 ;  /* 0x0000000000017941 */ /* 0x000fea0003800000 */
.L_x_9235:
        /* <DEDUP_REMOVED lines=48> */
.L_x_9247:
[----:B------:R-:W-:Y:S05]  /*37b0*/  BSYNC B2 ;  /* 0x0000000000027941 */ /* 0x000fea0003800000 */
.L_x_9246:
[----:B--2---:R3:W-:Y:S02]  /*37c0*/  STG.E.128 desc[UR52][R12.64], R4 ;  /* 0x000000040c007986 */ /* 0x0047e4000c101d34 */
.L_x_9245:
[----:B------:R-:W-:Y:S05]  /*37d0*/  BSYNC B1 ;  /* 0x0000000000017941 */ /* 0x000fea0003800000 */
.L_x_9244:
        /* <DEDUP_REMOVED lines=47> */
.L_x_9249:
[----:B------:R-:W-:Y:S05]  /*3ad0*/  BSYNC B1 ;  /* 0x0000000000017941 */ /* 0x000fea0003800000 */
.L_x_9248:
[----:B--2---:R4:W-:Y:S01]  /*3ae0*/  STG.E.128 desc[UR52][R12.64+0x40], R4 ;  /* 0x000040040c007986 */ /* 0x0049e2000c101d34 */
[----:B------:R-:W-:Y:S05]  /*3af0*/  BRA `(.L_x_9243) ;  /* 0x0000001400607947 */ /* 0x000fea0003800000 */
.L_x_9227:
[----:B------:R-:W-:Y:S02]  /*3b00*/  ISETP.GE.AND P3, PT, R232, R101, PT ;  /* 0x00000065e800720c */ /* 0x000fe40003f66270 */
[----:B------:R-:W-:Y:S02]  /*3b10*/  CS2R R14, SRZ ;  /* 0x00000000000e7805 */ /* 0x000fe4000001ff00 */
[----:B------:R-:W-:Y:S02]  /*3b20*/  CS2R R12, SRZ ;  /* 0x00000000000c7805 */ /* 0x000fe4000001ff00 */
[----:B------:R-:W-:Y:S02]  /*3b30*/  CS2R R26, SRZ ;  /* 0x00000000001a7805 */ /* 0x000fe4000001ff00 */
[----:B------:R-:W-:Y:S02]  /*3b40*/  ISETP.GE.OR P3, PT, R18, R105, P3 ;  /* 0x000000691200720c */ /* 0x000fe40001f66670 */
[----:B------:R-:W-:-:S11]  /*3b50*/  CS2R R24, SRZ ;  /* 0x0000000000187805 */ /* 0x000fd6000001ff00 */
        /* <DEDUP_REMOVED lines=12> */
[----:B--2---:R-:W-:-:S04]  /*3c20*/  @!P4 LEA R32, P5, R6, R32, 0x1 ;  /* 0x000000200620c211 */ /* 0x004fc800078a08ff */
[----:B------:R-:W-:Y:S02]  /*3c30*/  @!P4 LEA.HI.X R33, R6, R33, R7, 0x1, P5 ;  /* 0x000000210621c211 */ /* 0x000fe400028f0c07 */
[----:B------:R-:W-:-:S03]  /*3c40*/  @!P4 IADD3 R4, P5, R44, R4, RZ ;  /* 0x000000042c04c210 */ /* 0x000fc60007fbe0ff */
[----:B------:R-:W2:Y:S02]  /*3c50*/  @!P4 LDG.E.128 R12, desc[UR52][R32.64] ;  /* 0x00000034200cc981 */ /* 0x000ea4000c1e1d00 */
[----:B------:R-:W-:Y:S01]  /*3c60*/  @!P4 IMAD.X R6, R113, 0x1, R73, P5 ;  /* 0x000000017106c824 */ /* 0x000fe200028e0649 */
[----:B---3--:R-:W-:-:S04]  /*3c70*/  @!P4 LEA R34, P5, R4, R34, 0x1 ;  /* 0x000000220422c211 */ /* 0x008fc800078a08ff */
[----:B------:R-:W-:-:S05]  /*3c80*/  @!P4 LEA.HI.X R35, R4, R35, R6, 0x1, P5 ;  /* 0x000000230423c211 */ /* 0x000fca00028f0c06 */
[----:B------:R3:W4:Y:S01]  /*3c90*/  @!P4 LDG.E.128 R24, desc[UR52][R34.64] ;  /* 0x000000342218c981 */ /* 0x000722000c1e1d00 */
[C---:B0-----:R-:W-:Y:S02]  /*3ca0*/  @!P3 LEA R36, P4, R5.reuse, R36, 0x1 ;  /* 0x000000240524b211 */ /* 0x041fe400078808ff */
[----:B------:R-:W-:Y:S02]  /*3cb0*/  CS2R R6, SRZ ;  /* 0x0000000000067805 */ /* 0x000fe4000001ff00 */
[----:B------:R-:W-:Y:S02]  /*3cc0*/  @!P3 LEA.HI.X R37, R5, R37, R10, 0x1, P4 ;  /* 0x000000250525b211 */ /* 0x000fe400020f0c0a */
[----:B------:R-:W-:Y:S02]  /*3cd0*/  CS2R R4, SRZ ;  /* 0x0000000000047805 */ /* 0x000fe4000001ff00 */
[----:B-1----:R-:W-:Y:S02]  /*3ce0*/  @!P3 LEA R38, P4, R8, R38, 0x1 ;  /* 0x000000260826b211 */ /* 0x002fe400078808ff */
[----:B------:R-:W-:-:S02]  /*3cf0*/  CS2R R10, SRZ ;  /* 0x00000000000a7805 */ /* 0x000fc4000001ff00 */
[----:B------:R-:W-:Y:S01]  /*3d00*/  @!P3 LEA.HI.X R39, R8, R39, R9, 0x1, P4 ;  /* 0x000000270827b211 */ /* 0x000fe200020f0c09 */
[----:B------:R-:W5:Y:S01]  /*3d10*/  @!P3 LDG.E.128 R4, desc[UR52][R36.64] ;  /* 0x000000342404b981 */ /* 0x000f62000c1e1d00 */
[----:B------:R-:W-:-:S06]  /*3d20*/  CS2R R8, SRZ ;  /* 0x0000000000087805 */ /* 0x000fcc000001ff00 */
[----:B------:R-:W5:Y:S01]  /*3d30*/  @!P3 LDG.E.128 R8, desc[UR52][R38.64] ;  /* 0x000000342608b981 */ /* 0x000f62000c1e1d00 */
[----:B------:R-:W-:Y:S02]  /*3d40*/  ISETP.NE.AND P3, PT, R202, 0x3, PT ;  /* 0x00000003ca00780c */ /* 0x000fe40003f65270 */
[----:B------:R-:W-:Y:S01]  /*3d50*/  ISETP.GE.AND P4, PT, R18, R105, PT ;  /* 0x000000691200720c */ /* 0x000fe20003f86270 */
[----:B--2---:R-:W-:Y:S02]  /*3d60*/  IMAD.MOV.U32 R32, RZ, RZ, R14 ;  /* 0x000000ffff207224 */ /* 0x004fe400078e000e */
[----:B---3--:R-:W-:Y:S02]  /*3d70*/  IMAD.MOV.U32 R34, RZ, RZ, R12 ;  /* 0x000000ffff227224 */ /* 0x008fe400078e000c */
[----:B------:R-:W-:Y:S02]  /*3d80*/  IMAD.MOV.U32 R35, RZ, RZ, R13 ;  /* 0x000000ffff237224 */ /* 0x000fe400078e000d */
[----:B------:R-:W-:Y:S01]  /*3d90*/  IMAD.MOV.U32 R33, RZ, RZ, R15 ;  /* 0x000000ffff217224 */ /* 0x000fe200078e000f */
[----:B------:R-:W-:-:S02]  /*3da0*/  PRMT R121, R32, 0x7610, R121 ;  /* 0x0000761020797816 */ /* 0x000fc40000000079 */
[----:B------:R-:W-:Y:S02]  /*3db0*/  PRMT R133, R34, 0x7610, R133 ;  /* 0x0000761022857816 */ /* 0x000fe40000000085 */
[----:B------:R-:W-:Y:S01]  /*3dc0*/  PRMT R123, R35, 0x7610, R123 ;  /* 0x00007610237b7816 */ /* 0x000fe2000000007b */
[----:B----4-:R-:W-:Y:S01]  /*3dd0*/  IMAD.MOV.U32 R32, RZ, RZ, R26 ;  /* 0x000000ffff207224 */ /* 0x010fe200078e001a */
        /* <DEDUP_REMOVED lines=8> */
[----:B-----5:R-:W-:Y:S02]  /*3e60*/  IMAD.MOV.U32 R32, RZ, RZ, R6 ;  /* 0x000000ffff207224 */ /* 0x020fe400078e0006 */
[----:B------:R-:W-:Y:S02]  /*3e70*/  IMAD.MOV.U32 R33, RZ, RZ, R7 ;  /* 0x000000ffff217224 */ /* 0x000fe400078e0007 */
[----:B------:R-:W-:Y:S02]  /*3e80*/  IMAD.MOV.U32 R34, RZ, RZ, R4 ;  /* 0x000000ffff227224 */ /* 0x000fe400078e0004 */
[----:B------:R-:W-:Y:S01]  /*3e90*/  IMAD.MOV.U32 R35, RZ, RZ, R5 ;  /* 0x000000ffff237224 */ /* 0x000fe200078e0005 */
[----:B------:R-:W-:Y:S01]  /*3ea0*/  PRMT R110, R32, 0x5410, R33 ;  /* 0x00005410206e7816 */ /* 0x000fe20000000021 */
[----:B------:R-:W-:-:S02]  /*3eb0*/  IMAD.MOV.U32 R32, RZ, RZ, R10 ;  /* 0x000000ffff207224 */ /* 0x000fc400078e000a */
        /* <DEDUP_REMOVED lines=8> */
.L_x_9250:
[----:B------:R-:W-:Y:S01]  /*3f40*/  IMAD R90, R22, 0x8, R17 ;  /* 0x00000008165a7824 */ /* 0x000fe200078e0211 */
[----:B------:R-:W-:Y:S01]  /*3f50*/  SHF.L.U32 R111, R203, 0x1f, RZ ;  /* 0x0000001fcb6f7819 */ /* 0x000fe200000006ff */
[----:B------:R-:W0:Y:S01]  /*3f60*/  LDC R113, c[0x0][0x2e4] ;  /* 0x0000b900ff717b82 */ /* 0x000e220000000800 */
[----:B------:R-:W-:Y:S01]  /*3f70*/  BSSY B1, `(.L_x_9251) ;  /* 0x0000006000017945 */ /* 0x000fe20003800000 */
[----:B------:R-:W-:Y:S01]  /*3f80*/  IMAD.MOV.U32 R107, RZ, RZ, R109 ;  /* 0x000000ffff6b7224 */ /* 0x000fe200078e006d */
[----:B------:R-:W1:Y:S05]  /*3f90*/  SYNCS.PHASECHK.TRANS64.TRYWAIT P5, [R90+URZ+0x22890], R111 ;  /* 0x0228906f5a0075a7 */ /* 0x000e6a00080a017f */
[----:B------:R-:W2:Y:S01]  /*3fa0*/  LDC.64 R104, c[0x0][0x2f0] ;  /* 0x0000bc00ff687b82 */ /* 0x000ea20000000a00 */
[----:B0-----:R-:W-:Y:S01]  /*3fb0*/  IADD3 R115, -R78, R113, RZ ;  /* 0x000000714e737210 */ /* 0x001fe20007ffe1ff */
[----:B-1----:R-:W-:Y:S06]  /*3fc0*/  @!P5 BRA `(.L_x_9252) ;  /* 0x000001ac0024d947 */ /* 0x002fec0003800000 */
.L_x_9541:
[----:B------:R-:W-:Y:S05]  /*3fd0*/  BSYNC B1 ;  /* 0x0000000000017941 */ /* 0x000fea0003800000 */
.L_x_9251:
        /* <DEDUP_REMOVED lines=11> */
[----:B------:R-:W-:Y:S01]  /*4090*/  LEA.HI R33, R33, R32, RZ, 0x4 ;  /* 0x0000002021217211 */ /* 0x000fe200078f20ff */
[----:B------:R-:W-:Y:S01]  /*40a0*/  IMAD R32, R22, 0x1800, R69 ;  /* 0x0000180016207824 */ /* 0x000fe200078e0245 */
[----:B------:R-:W-:Y:S02]  /*40b0*/  IADD3.X R118, R97, R120, R64, P5, P6 ;  /* 0x0000007861767210 */ /* 0x000fe40002fec440 */
[----:B------:R-:W-:Y:S01]  /*40c0*/  LEA.HI.SX32 R33, R33, R70, 0x1c ;  /* 0x0000004621217211 */ /* 0x000fe200078fe2ff */
[----:B------:R-:W-:-:S04]  /*40d0*/  IMAD R32, R32, 0x2, R17 ;  /* 0x0000000220207824 */ /* 0x000fc800078e0211 */
[----:B------:R-:W-:-:S05]  /*40e0*/  IMAD.SHL.U32 R119, R33, 0x8, RZ ;  /* 0x0000000821777824 */ /* 0x000fca00078e00ff */
[----:B------:R-:W-:-:S04]  /*40f0*/  LOP3.LUT R33, R89, 0x38, R119, 0xf8, !PT ;  /* 0x0000003859217812 */ /* 0x000fc800078ef877 */
[----:B------:R-:W-:-:S05]  /*4100*/  LOP3.LUT R33, R33, R82, RZ, 0x3c, !PT ;  /* 0x0000005221217212 */ /* 0x000fca00078e3cff */
[----:B------:R-:W-:-:S04]  /*4110*/  IMAD R33, R220, 0x200, R33 ;  /* 0x00000200dc217824 */ /* 0x000fc800078e0221 */
        /* <DEDUP_REMOVED lines=69> */
[----:B------:R-:W-:-:S02]  /*4570*/  HADD2.F32 R25, -RZ, R129.H0_H0 ;  /* 0x20000081ff197230 */ /* 0x000fc40000004100 */
[----:B------:R-:W-:Y:S02]  /*4580*/  HADD2.F32 R12, -RZ, R34.H0_H0 ;  /* 0x20000022ff0c7230 */ /* 0x000fe40000004100 */
        /* <DEDUP_REMOVED lines=11> */
[----:B------:R-:W-:Y:S01]  /*4640*/  FFMA.FTZ R25, R38, R15, R25 ;  /* 0x0000000f26197223 */ /* 0x000fe20000010019 */
[----:B------:R-:W-:-:S02]  /*4650*/  IMAD.MOV.U32 R33, RZ, RZ, R122 ;  /* 0x000000ffff217224 */ /* 0x000fc400078e007a */
[----:B------:R-:W-:Y:S01]  /*4660*/  F2FP.F16.F32.PACK_AB R34, R34, R35 ;  /* 0x000000232222723e */ /* 0x000fe200000000ff */
[----:B------:R-:W-:Y:S01]  /*4670*/  IMAD.MOV.U32 R35, RZ, RZ, R125 ;  /* 0x000000ffff237224 */ /* 0x000fe200078e007d */
[----:B------:R-:W-:-:S07]  /*4680*/  F2FP.F16.F32.PACK_AB R38, R25, R26 ;  /* 0x0000001a1926723e */ /* 0x000fce00000000ff */
.L_x_9256:
[----:B------:R-:W-:Y:S05]  /*4690*/  BSYNC B2 ;  /* 0x0000000000027941 */ /* 0x000fea0003800000 */
.L_x_9255:
        /* <DEDUP_REMOVED lines=12> */
.L_x_9254:
[----:B------:R-:W-:Y:S05]  /*4760*/  BSYNC B1 ;  /* 0x0000000000017941 */ /* 0x000fea0003800000 */
.L_x_9253:
[C---:B------:R-:W-:Y:S01]  /*4770*/  ISETP.GE.OR P5, PT, R232.reuse, R101, P1 ;  /* 0x00000065e800720c */ /* 0x040fe20000fa6670 */
        /* <DEDUP_REMOVED lines=20> */
[----:B------:R-:W-:Y:S02]  /*48c0*/  IMAD R14, R22, 0x1800, R13 ;  /* 0x00001800160e7824 */ /* 0x000fe400078e020d */
        /* <DEDUP_REMOVED lines=83> */
[----:B------:R-:W-:Y:S02]  /*4e00*/  MOV R13, R36 ;  /* 0x00000024000d7202 */ /* 0x000fe40000000f00 */
[----:B------:R-:W-:Y:S01]  /*4e10*/  F2FP.F16.F32.PACK_AB R14, R14, R15 ;  /* 0x0000000f0e0e723e */ /* 0x000fe200000000ff */
[----:B------:R-:W-:Y:S01]  /*4e20*/  IMAD.MOV.U32 R15, RZ, RZ, R10 ;  /* 0x000000ffff0f7224 */ /* 0x000fe200078e000a */
[----:B------:R-:W-:-:S07]  /*4e30*/  F2FP.F16.F32.PACK_AB R26, R9, R114 ;  /* 0x00000072091a723e */ /* 0x000fce00000000ff */
.L_x_9258:
[----:B------:R-:W-:Y:S05]  /*4e40*/  BSYNC B1 ;  /* 0x0000000000017941 */ /* 0x000fea0003800000 */
.L_x_9257:
        /* <DEDUP_REMOVED lines=10> */
.L_x_9226:
[----:B------:R-:W-:-:S13]  /*4ef0*/  ISETP.NE.AND P3, PT, R202, 0x3, PT ;  /* 0x00000003ca00780c */ /* 0x000fda0003f65270 */
[----:B------:R-:W-:Y:S05]  /*4f00*/  @!P3 BRA `(.L_x_9259) ;  /* 0x000000000004b947 */ /* 0x000fea0003800000 */
[----:B------:R-:W-:Y:S01]  /*4f10*/  BPT.TRAP 0x1 ;  /* 0x000000040000795c */ /* 0x000fe20000300000 */
.L_x_9259:
[----:B------:R-:W-:Y:S01]  /*4f20*/  IMAD R90, R22, 0x8, R17 ;  /* 0x00000008165a7824 */ /* 0x000fe200078e0211 */
[----:B------:R-:W-:Y:S01]  /*4f30*/  SHF.L.U32 R111, R203, 0x1f, RZ ;  /* 0x0000001fcb6f7819 */ /* 0x000fe200000006ff */
[----:B------:R-:W-:Y:S01]  /*4f40*/  IMAD R101, R61, -0x60, R60 ;  /* 0xffffffa03d657824 */ /* 0x000fe200078e023c */
[----:B------:R-:W-:Y:S02]  /*4f50*/  BSSY B1, `(.L_x_9260) ;  /* 0x0000004000017945 */ /* 0x000fe40003800000 */
[----:B------:R-:W0:Y:S02]  /*4f60*/  SYNCS.PHASECHK.TRANS64.TRYWAIT P4, [R90+URZ+0x22890], R111 ;  /* 0x0228906f5a0075a7 */ /* 0x000e24000808017f */
[----:B------:R-:W-:Y:S01]  /*4f70*/  VIMNMX R101, R101, 0x60, PT ;  /* 0x0000006065657848 */ /* 0x000fe20003fe0100 */
[----:B0-----:R-:W-:Y:S06]  /*4f80*/  @!P4 BRA `(.L_x_9261) ;  /* 0x0000019c0048c947 */ /* 0x001fec0003800000 */
.L_x_9542:
[----:B------:R-:W-:Y:S05]  /*4f90*/  BSYNC B1 ;  /* 0x0000000000017941 */ /* 0x000fea0003800000 */
.L_x_9260:
        /* <DEDUP_REMOVED lines=8> */
.L_x_9263:
[----:B------:R-:W-:Y:S05]  /*5020*/  BSYNC B1 ;  /* 0x0000000000017941 */ /* 0x000fea0003800000 */
.L_x_9262:
[----:B------:R-:W-:Y:S05]  /*5030*/  @P4 BRA `(.L_x_9243) ;  /* 0x0000000000104947 */ /* 0x000fea0003800000 */
[----:B-1----:R-:W1:Y:S04]  /*5040*/  @!P1 LDS.128 R4, [R108+0x2000] ;  /* 0x002000006c049984 */ /* 0x002e680000000c00 */
[----:B------:R-:W2:Y:S04]  /*5050*/  @!P2 LDS.128 R8, [R104+0x2000] ;  /* 0x002000006808a984 */ /* 0x000ea80000000c00 */
[----:B-1----:R1:W-:Y:S04]  /*5060*/  @!P1 STG.E.128 desc[UR52][R12.64], R4 ;  /* 0x000000040c009986 */ /* 0x0023e8000c101d34 */
[----:B--2---:R1:W-:Y:S02]  /*5070*/  @!P2 STG.E.128 desc[UR52][R12.64+0x40], R8 ;  /* 0x000040080c00a986 */ /* 0x0043e4000c101d34 */
.L_x_9243:
[----:B------:R-:W-:Y:S05]  /*5080*/  BSYNC B0 ;  /* 0x0000000000007941 */ /* 0x000fea0003800000 */
.L_x_9225:
        /* <DEDUP_REMOVED lines=17> */
.L_x_9265:
[----:B------:R-:W-:Y:S05]  /*51a0*/  BSYNC B0 ;  /* 0x0000000000007941 */ /* 0x000fea0003800000 */
.L_x_9264:
[----:B------:R-:W2:Y:S01]  /*51b0*/  SYNCS.PHASECHK.TRANS64.TRYWAIT P3, [R90+URZ+0x228b0], R111 ;  /* 0x0228b06f5a0075a7 */ /* 0x000ea2000806017f */
[----:B------:R-:W-:Y:S01]  /*51c0*/  ULDC UR50, c[0x0][0x310] ;  /* 0x0000c40000327ab9 */ /* 0x000fe20000000800 */
[----:B------:R-:W-:Y:S01]  /*51d0*/  ULDC.64 UR48, c[0x0][0x318] ;  /* 0x0000c60000307ab9 */ /* 0x000fe20000000a00 */
[----:B------:R-:W-:Y:S01]  /*51e0*/  ULDC.64 UR46, c[0x0][0x308] ;  /* 0x0000c200002e7ab9 */ /* 0x000fe20000000a00 */
[----:B------:R-:W-:Y:S01]  /*51f0*/  BSSY B0, `(.L_x_9266) ;  /* 0x0000003000007945 */ /* 0x000fe20003800000 */
[----:B------:R-:W-:-:S03]  /*5200*/  IMAD R5, R22, 0x6000, R79 ;  /* 0x0000600016057824 */ /* 0x000fc600078e024f */
[----:B--2---:R-:W-:Y:S05]  /*5210*/  @!P3 BRA `(.L_x_9267) ;  /* 0x0000019800b8b947 */ /* 0x004fea0003800000 */
.L_x_9543:
[----:B------:R-:W-:Y:S05]  /*5220*/  BSYNC B0 ;  /* 0x0000000000007941 */ /* 0x000fea0003800000 */
.L_x_9266:
[----:B------:R-:W-:Y:S01]  /*5230*/  ISETP.GE.AND P3, PT, R23, R101, PT ;  /* 0x000000651700720c */ /* 0x000fe20003f66270 */
[----:B------:R-:W-:Y:S01]  /*5240*/  IMAD.IADD R7, R80, 0x1, R5 ;  /* 0x0000000150077824 */ /* 0x000fe200078e0205 */
[----:B------:R-:W-:Y:S01]  /*5250*/  BSSY B0, `(.L_x_9268) ;  /* 0x0000025000007945 */ /* 0x000fe20003800000 */
[----:B------:R-:W-:Y:S02]  /*5260*/  IMAD R36, R5, 0x2, R62 ;  /* 0x0000000205247824 */ /* 0x000fe400078e023e */
[----:B------:R-:W-:-:S04]  /*5270*/  IMAD.WIDE R32, R61, 0x60, R56 ;  /* 0x000000603d207825 */ /* 0x000fc800078e0238 */
[----:B------:R-:W-:-:S04]  /*5280*/  IMAD R37, R7, 0x2, R62 ;  /* 0x0000000207257824 */ /* 0x000fc800078e023e */
[----:B------:R-:W-:Y:S05]  /*5290*/  @P3 BRA `(.L_x_9269) ;  /* 0x0000000000803947 */ /* 0x000fea0003800000 */
[----:B------:R-:W-:Y:S02]  /*52a0*/  IMAD R7, R33, UR48, RZ ;  /* 0x0000003021077c24 */ /* 0x000fe4000f8e02ff */
[----:B-1----:R-:W-:Y:S02]  /*52b0*/  IMAD.MOV.U32 R4, RZ, RZ, R40 ;  /* 0x000000ffff047224 */ /* 0x002fe400078e0028 */
[----:B------:R-:W-:Y:S02]  /*52c0*/  IMAD.MOV.U32 R5, RZ, RZ, R65 ;  /* 0x000000ffff057224 */ /* 0x000fe400078e0041 */
[C---:B------:R-:W-:Y:S02]  /*52d0*/  IMAD R7, R32.reuse, UR49, R7 ;  /* 0x0000003120077c24 */ /* 0x040fe4000f8e0207 */
[----:B------:R-:W-:-:S04]  /*52e0*/  IMAD.WIDE.U32 R4, R32, UR48, R4 ;  /* 0x0000003020047c25 */ /* 0x000fc8000f8e0004 */
[----:B------:R-:W-:Y:S01]  /*52f0*/  IMAD.IADD R5, R5, 0x1, R7 ;  /* 0x0000000105057824 */ /* 0x000fe200078e0207 */
[----:B------:R-:W-:-:S04]  /*5300*/  LEA R34, P3, R4, UR46, 0x1 ;  /* 0x0000002e04227c11 */ /* 0x000fc8000f8608ff */
[----:B------:R-:W-:Y:S02]  /*5310*/  LEA.HI.X R35, R4, UR47, R5, 0x1, P3 ;  /* 0x0000002f04237c11 */ /* 0x000fe400098f0c05 */
[----:B------:R-:W-:-:S13]  /*5320*/  ISETP.GE.AND P3, PT, R18, UR50, PT ;  /* 0x0000003212007c0c */ /* 0x000fda000bf66270 */
[----:B------:R-:W1:Y:S04]  /*5330*/  @!P3 LDS.128 R4, [R36] ;  /* 0x000000002404b984 */ /* 0x000e680000000c00 */
[----:B-1----:R-:W-:Y:S01]  /*5340*/  @!P3 STG.E.128 desc[UR52][R34.64], R4 ;  /* 0x000000042200b986 */ /* 0x002fe2000c101d34 */
[----:B------:R-:W-:-:S13]  /*5350*/  ISETP.GE.AND P3, PT, R99, UR50, PT ;  /* 0x0000003263007c0c */ /* 0x000fda000bf66270 */
[----:B------:R-:W1:Y:S04]  /*5360*/  @!P3 LDS.128 R8, [R37] ;  /* 0x000000002508b984 */ /* 0x000e680000000c00 */
[----:B-1----:R-:W-:Y:S01]  /*5370*/  @!P3 STG.E.128 desc[UR52][R34.64+0x40], R8 ;  /* 0x000040082200b986 */ /* 0x002fe2000c101d34 */
[----:B------:R-:W-:-:S13]  /*5380*/  ISETP.GE.AND P3, PT, R98, UR50, PT ;  /* 0x0000003262007c0c */ /* 0x000fda000bf66270 */
[----:B------:R-:W1:Y:S04]  /*5390*/  @!P3 LDS.128 R12, [R36+0x3000] ;  /* 0x00300000240cb984 */ /* 0x000e680000000c00 */
        /* <DEDUP_REMOVED lines=10> */
[----:B------:R-:W-:-:S13]  /*5440*/  ISETP.NE.AND P3, PT, R0, RZ, PT ;  /* 0x000000ff0000720c */ /* 0x000fda0003f65270 */
[----:B------:R-:W1:Y:S04]  /*5450*/  @P3 LDS.128 R12, [R36+0x9000] ;  /* 0x00900000240c3984 */ /* 0x000e680000000c00 */
[----:B-1----:R-:W-:Y:S01]  /*5460*/  @P3 STG.E.128 desc[UR52][R34.64+0x180], R12 ;  /* 0x0001800c22003986 */ /* 0x002fe2000c101d34 */
[----:B------:R-:W-:-:S13]  /*5470*/  ISETP.NE.AND P3, PT, R3, RZ, PT ;  /* 0x000000ff0300720c */ /* 0x000fda0003f65270 */
[----:B------:R-:W1:Y:S04]  /*5480*/  @P3 LDS.128 R24, [R37+0x9000] ;  /* 0x0090000025183984 */ /* 0x000e680000000c00 */
[----:B-1----:R3:W-:Y:S02]  /*5490*/  @P3 STG.E.128 desc[UR52][R34.64+0x1c0], R24 ;  /* 0x0001c01822003986 */ /* 0x0027e4000c101d34 */
.L_x_9269:
[----:B------:R-:W-:Y:S05]  /*54a0*/  BSYNC B0 ;  /* 0x0000000000007941 */ /* 0x000fea0003800000 */
.L_x_9268:
[----:B------:R-:W-:Y:S01]  /*54b0*/  ISETP.GE.AND P3, PT, R232, R101, PT ;  /* 0x00000065e800720c */ /* 0x000fe20003f66270 */
[----:B------:R-:W-:-:S12]  /*54c0*/  BSSY B0, `(.L_x_9270) ;  /* 0x0000024000007945 */ /* 0x000fd80003800000 */
[----:B------:R-:W-:Y:S05]  /*54d0*/  @P3 BRA `(.L_x_9271) ;  /* 0x0000000000883947 */ /* 0x000fea0003800000 */
[----:B------:R-:W-:Y:S01]  /*54e0*/  IADD3 R7, P3, R32, 0x40, RZ ;  /* 0x0000004020077810 */ /* 0x000fe20007f7e0ff */
[----:B-1----:R-:W-:Y:S02]  /*54f0*/  IMAD.MOV.U32 R4, RZ, RZ, R40 ;  /* 0x000000ffff047224 */ /* 0x002fe400078e0028 */
        /* <DEDUP_REMOVED lines=18> */
[----:B---3--:R-:W1:Y:S04]  /*5620*/  @P3 LDS.128 R24, [R36+0xb000] ;  /* 0x00b0000024183984 */ /* 0x008e680000000c00 */
[----:B-1----:R-:W-:Y:S01]  /*5630*/  @P3 STG.E.128 desc[UR52][R32.64+0x180], R24 ;  /* 0x0001801820003986 */ /* 0x002fe2000c101d34 */
        /* <DEDUP_REMOVED lines=11> */
[----:B-1----:R4:W-:Y:S02]  /*56f0*/  @P3 STG.E.128 desc[UR52][R32.64+0x1c0], R24 ;  /* 0x0001c01820003986 */ /* 0x0029e4000c101d34 */
.L_x_9271:
[----:B------:R-:W-:Y:S05]  /*5700*/  BSYNC B0 ;  /* 0x0000000000007941 */ /* 0x000fea0003800000 */
.L_x_9270:
[----:B------:R-:W-:Y:S01]  /*5710*/  @!PT LDS RZ, [RZ] ;  /* 0x00000000fffff984 */ /* 0x000fe20000000800 */
[----:B------:R-:W-:Y:S01]  /*5720*/  @!PT LDS RZ, [RZ] ;  /* 0x00000000fffff984 */ /* 0x000fe20000000800 */
[----:B------:R-:W-:Y:S01]  /*5730*/  @!PT LDS RZ, [RZ] ;  /* 0x00000000fffff984 */ /* 0x000fe20000000800 */
[----:B------:R-:W-:Y:S01]  /*5740*/  @!PT LDS RZ, [RZ] ;  /* 0x00000000fffff984 */ /* 0x000fe20000000800 */
[----:B------:R5:W-:Y:S06]  /*5750*/  MEMBAR.ALL.CTA ;  /* 0x0000000000007992 */ /* 0x000bec0000008000 */
[----:B-----5:R-:W5:Y:S02]  /*5760*/  FENCE.VIEW.ASYNC.S ;  /* 0x00000000000073c6 */ /* 0x020f640000000000 */
[----:B-----5:R1:W-:Y:S01]  /*5770*/  BAR.SYNC.DEFER_BLOCKING R81, 0x80 ;  /* 0x000200510000751d */ /* 0x0203e20000010000 */
[----:B------:R-:W-:Y:S01]  /*5780*/  ISETP.NE.AND P5, PT, R100, RZ, PT ;  /* 0x000000ff6400720c */ /* 0x000fe20003fa5270 */
[----:B------:R-:W-:-:S02]  /*5790*/  VIADD R22, R22, 0x1 ;  /* 0x0000000116167836 */ /* 0x000fc40000000000 */
[----:B0-2---:R-:W-:-:S03]  /*57a0*/  @!P4 VIADD R90, R90, 0x228c0 ;  /* 0x000228c05a5ac836 */ /* 0x005fc60000000000 */
[C---:B------:R-:W-:Y:S02]  /*57b0*/  ISETP.NE.AND P3, PT, R22.reuse, 0x2, PT ;  /* 0x000000021600780c */ /* 0x040fe40003f65270 */
[----:B------:R-:W-:Y:S02]  /*57c0*/  @!P4 PRMT R90, RZ, 0x654, R90 ;  /* 0x00000654ff5ac816 */ /* 0x000fe4000000005a */
[----:B-1----:R-:W-:Y:S02]  /*57d0*/  SEL R4, RZ, 0x1, P3 ;  /* 0x00000001ff047807 */ /* 0x002fe40001800000 */
[----:B------:R-:W-:Y:S02]  /*57e0*/  SEL R22, R22, RZ, P3 ;  /* 0x000000ff16167207 */ /* 0x000fe40001800000 */
[----:B------:R-:W-:Y:S01]  /*57f0*/  LOP3.LUT R203, R203, R4, RZ, 0x3c, !PT ;  /* 0x00000004cbcb7212 */ /* 0x000fe200078e3cff */
[----:B------:R0:W-:Y:S01]  /*5800*/  @!P4 SYNCS.ARRIVE.TRANS64.RED.A1T0 RZ, [R90+URZ], RZ ;  /* 0x000000ff5affc9a7 */ /* 0x0001e2000810043f */
[----:B------:R-:W-:Y:S05]  /*5810*/  @P5 BRA `(.L_x_9272) ;  /* 0xffffffcc007c5947 */ /* 0x000fea000383ffff */
[----:B------:R-:W1:Y:S01]  /*5820*/  S2R R5, SR_TID.X ;  /* 0x0000000000057919 */ /* 0x000e620000002100 */
[----:B------:R-:W-:Y:S02]  /*5830*/  PLOP3.LUT P0, PT, PT, PT, PT, 0x8, 0x0 ;  /* 0x000000000000781c */ /* 0x000fe40003f0e170 */
[----:B-1----:R-:W-:-:S04]  /*5840*/  SHF.R.U32.HI R5, RZ, 0x7, R5 ;  /* 0x00000007ff057819 */ /* 0x002fc80000011605 */
[----:B------:R-:W-:-:S13]  /*5850*/  ISETP.NE.AND P5, PT, R5, 0x1, PT ;  /* 0x000000010500780c */ /* 0x000fda0003fa5270 */
[----:B------:R-:W-:Y:S06]  /*5860*/  @!P5 BAR.ARV 0x9, 0x100 ;  /* 0x024400000000db1d */ /* 0x000fec0000002000 */
.L_x_9220:
[----:B------:R-:W1:Y:S02]  /*5870*/  LDC.64 R4, c[0x0][0x9e0] ;  /* 0x00027800ff047b82 */ /* 0x000e640000000a00 */
[----:B-1----:R-:W-:Y:S01]  /*5880*/  ISETP.GE.AND P1, PT, R5, 0x1, PT ;  /* 0x000000010500780c */ /* 0x002fe20003f26270 */
[----:B------:R-:W-:-:S12]  /*5890*/  @P0 BRA `(.L_x_9273) ;  /* 0x00000000000c0947 */ /* 0x000fd80003800000 */
[----:B------:R-:W1:Y:S01]  /*58a0*/  FENCE.VIEW.ASYNC.G ;  /* 0x00000000000073c6 */ /* 0x000e620000000100 */
[----:B------:R-:W-:Y:S05]  /*58b0*/  WARPSYNC.ALL ;  /* 0x0000000000007948 */ /* 0x000fea0003800000 */
[----:B-1----:R-:W-:Y:S06]  /*58c0*/  BAR.ARV 0xc, 0x120 ;  /* 0x0304800000007b1d */ /* 0x002fec0000002000 */
.L_x_9273:
[----:B------:R-:W-:Y:S01]  /*58d0*/  IMAD.IADD R0, R63, 0x1, R4 ;  /* 0x000000013f007824 */ /* 0x000fe200078e0204 */
[----:B------:R-:W-:Y:S06]  /*58e0*/  @!P1 BRA `(.L_x_9274) ;  /* 0x0000000000489947 */ /* 0x000fec0003800000 */
[C---:B------:R-:W-:Y:S01]  /*58f0*/  ISETP.GT.AND P0, PT, R63.reuse, RZ, PT ;  /* 0x000000ff3f00720c */ /* 0x040fe20003f04270 */
[----:B------:R-:W-:Y:S01]  /*5900*/  BSSY B0, `(.L_x_9275) ;  /* 0x000000e000007945 */ /* 0x000fe20003800000 */
[----:B------:R-:W-:-:S11]  /*5910*/  VIADD R3, R63, 0xffffffff ;  /* 0xffffffff3f037836 */ /* 0x000fd60000000000 */
        /* <DEDUP_REMOVED lines=8> */
.L_x_9276:
[----:B------:R-:W-:-:S13]  /*59a0*/  ISETP.NE.AND P0, PT, R5, 0x1, PT ;  /* 0x000000010500780c */ /* 0x000fda0003f05270 */
[----:B------:R-:W1:Y:S02]  /*59b0*/  @P0 LDC.64 R6, c[0x0][0x9e8] ;  /* 0x00027a00ff060b82 */ /* 0x000e640000000a00 */
[----:B-1----:R-:W-:-:S05]  /*59c0*/  @P0 IMAD.HI.U32 R4, R3, R6, RZ ;  /* 0x0000000603040227 */ /* 0x002fca00078e00ff */
[----:B------:R-:W-:-:S07]  /*59d0*/  @P0 SHF.R.U32.HI R3, RZ, R7, R4 ;  /* 0x00000007ff030219 */ /* 0x000fce0000011604 */
.L_x_9277:
[----:B------:R-:W-:Y:S05]  /*59e0*/  BSYNC B0 ;  /* 0x0000000000007941 */ /* 0x000fea0003800000 */
.L_x_9275:
[----:B------:R-:W-:-:S05]  /*59f0*/  IMAD R3, R3, R5, R5 ;  /* 0x0000000503037224 */ /* 0x000fca00078e0205 */
[----:B------:R-:W-:-:S07]  /*5a00*/  VIMNMX R0, R0, R3, PT ;  /* 0x0000000300007248 */ /* 0x000fce0003fe0100 */
.L_x_9274:
        /* <DEDUP_REMOVED lines=18> */
.L_x_9280:
[----:B------:R-:W-:-:S13]  /*5b30*/  ISETP.NE.AND P0, PT, R5, 0x1, PT ;  /* 0x000000010500780c */ /* 0x000fda0003f05270 */
[----:B------:R-:W1:Y:S02]  /*5b40*/  @P0 LDC.64 R6, c[0x0][0x9e8] ;  /* 0x00027a00ff060b82 */ /* 0x000e640000000a00 */
[----:B-1----:R-:W-:-:S05]  /*5b50*/  @P0 IMAD.HI.U32 R6, R59, R6, RZ ;  /* 0x000000063b060227 */ /* 0x002fca00078e00ff */
[----:B------:R-:W-:-:S07]  /*5b60*/  @P0 SHF.R.U32.HI R59, RZ, R7, R6 ;  /* 0x00000007ff3b0219 */ /* 0x000fce0000011606 */
.L_x_9281:
[----:B------:R-:W-:Y:S05]  /*5b70*/  BSYNC B0 ;  /* 0x0000000000007941 */ /* 0x000fea0003800000 */
.L_x_9279:
[----:B------:R-:W-:-:S05]  /*5b80*/  IMAD R59, R59, R5, RZ ;  /* 0x000000053b3b7224 */ /* 0x000fca00078e02ff */
[----:B------:R-:W-:-:S07]  /*5b90*/  VIMNMX R0, R0, R59, !PT ;  /* 0x0000003b00007248 */ /* 0x000fce0007fe0100 */
.L_x_9278:
        /* <DEDUP_REMOVED lines=11> */
[----:B------:R-:W-:Y:S01]  /*5c50*/  CS2R R140, SRZ ;  /* 0x00000000008c7805 */ /* 0x000fe2000001ff00 */
[----:B------:R-:W-:Y:S01]  /*5c60*/  IMAD.MOV.U32 R0, RZ, RZ, RZ ;  /* 0x000000ffff007224 */ /* 0x000fe200078e00ff */
[----:B------:R-:W-:Y:S02]  /*5c70*/  VIMNMX R219, RZ, R219, !PT ;  /* 0x000000dbffdb7248 */ /* 0x000fe40007fe0100 */
[----:B------:R-:W-:Y:S02]  /*5c80*/  CS2R R138, SRZ ;  /* 0x00000000008a7805 */ /* 0x000fe4000001ff00 */
        /* <DEDUP_REMOVED lines=52> */
[----:B---3--:R-:W-:Y:S02]  /*5fd0*/  CS2R R34, SRZ ;  /* 0x0000000000227805 */ /* 0x008fe4000001ff00 */
[----:B------:R-:W-:Y:S02]  /*5fe0*/  CS2R R36, SRZ ;  /* 0x0000000000247805 */ /* 0x000fe4000001ff00 */
[----:B----4-:R-:W-:Y:S02]  /*5ff0*/  CS2R R32, SRZ ;  /* 0x0000000000207805 */ /* 0x010fe4000001ff00 */
[----:B------:R-:W-:-:S02]  /*6000*/  CS2R R26, SRZ ;  /* 0x00000000001a7805 */ /* 0x000fc4000001ff00 */
[----:B------:R-:W-:Y:S02]  /*6010*/  CS2R R28, SRZ ;  /* 0x00000000001c7805 */ /* 0x000fe4000001ff00 */
[----:B------:R-:W-:Y:S01]  /*6020*/  CS2R R24, SRZ ;  /* 0x0000000000187805 */ /* 0x000fe2000001ff00 */
[----:B------:R-:W-:Y:S06]  /*6030*/  @!P1 BRA `(.L_x_9282) ;  /* 0x0000010000349947 */ /* 0x000fec0003800000 */
[----:B------:R-:W-:-:S03]  /*6040*/  UMOV UR4, 0xffffffff ;  /* 0xffffffff00047882 */ /* 0x000fc60000000000 */
[----:B------:R-:W-:Y:S05]  /*6050*/  BRA.DIV UR4, `(.L_x_9283) ;  /* 0x0000018e043c7947 */ /* 0x000fea000b800000 */
[----:B------:R-:W1:Y:S02]  /*6060*/  S2R R3, SR_TID.X ;  /* 0x0000000000037919 */ /* 0x000e640000002100 */
[----:B-1----:R-:W-:-:S05]  /*6070*/  VIADD R3, R3, 0xffffff80 ;  /* 0xffffff8003037836 */ /* 0x002fca0000000000 */
[----:B------:R-:W-:-:S04]  /*6080*/  SHF.R.S32.HI R0, RZ, 0x1f, R3 ;  /* 0x0000001fff007819 */ /* 0x000fc80000011403 */
[----:B------:R-:W-:-:S04]  /*6090*/  LEA.HI R0, R0, R3, RZ, 0x7 ;  /* 0x0000000300007211 */ /* 0x000fc800078f38ff */
[----:B------:R-:W-:-:S05]  /*60a0*/  SHF.R.S32.HI R0, RZ, 0x7, R0 ;  /* 0x00000007ff007819 */ /* 0x000fca0000011400 */
[----:B------:R1:W2:Y:S02]  /*60b0*/  SHFL.IDX PT, R14, R0, RZ, 0x1f ;  /* 0x00001fff000e7589 */ /* 0x0002a400000e0000 */
.L_x_9546:
[----:B-12---:R-:W-:Y:S01]  /*60c0*/  LEA.HI R0, R14, R14, RZ, 0x1 ;  /* 0x0000000e0e007211 */ /* 0x006fe200078f08ff */
[----:B------:R-:W-:Y:S01]  /*60d0*/  BSSY B6, `(.L_x_9284) ;  /* 0x0000019000067945 */ /* 0x000fe20003800000 */
[----:B------:R-:W-:Y:S02]  /*60e0*/  IADD3 R26, R17, 0x18400, RZ ;  /* 0x00018400111a7810 */ /* 0x000fe40007ffe0ff */
[----:B------:R-:W-:Y:S02]  /*60f0*/  LOP3.LUT R3, R0, 0x1e, RZ, 0xc0, !PT ;  /* 0x0000001e00037812 */ /* 0x000fe400078ec0ff */
[----:B------:R-:W-:-:S03]  /*6100*/  LOP3.LUT P0, RZ, R26, 0x1bf, RZ, 0xc0, !PT ;  /* 0x000001bf1aff7812 */ /* 0x000fc6000780c0ff */
[----:B------:R-:W-:-:S04]  /*6110*/  IMAD.IADD R3, R14, 0x1, -R3 ;  /* 0x000000010e037824 */ /* 0x000fc800078e0a03 */
[----:B------:R-:W-:-:S05]  /*6120*/  IMAD R3, R3, 0x2000, R26 ;  /* 0x0000200003037824 */ /* 0x000fca00078e021a */
        /* <DEDUP_REMOVED lines=18> */
[----:B0-2--5:R-:W-:Y:S05]  /*6250*/  CALL.ABS.NOINC R14 ;  /* 0x000000000e007343 */ /* 0x025fea0003c00000 */
.L_x_9285:
[----:B------:R-:W-:Y:S05]  /*6260*/  BSYNC B6 ;  /* 0x0000000000067941 */ /* 0x000fea0003800000 */
.L_x_9284:
        /* <DEDUP_REMOVED lines=12> */
.L_x_9289:
[----:B--2---:R2:W3:Y:S02]  /*6330*/  SYNCS.PHASECHK.TRANS64.TRYWAIT P0, [R17+URZ+0x22800], R0 ;  /* 0x02280000110075a7 */ /* 0x0044e4000800017f */
[----:B---3--:R-:W-:Y:S05]  /*6340*/  @!P0 NANOSLEEP.SYNCS 0x989680 ;  /* 0x009896800000895d */ /* 0x008fea0003900000 */
[----:B------:R-:W3:Y:S02]  /*6350*/  @!P0 SYNCS.PHASECHK.TRANS64 P0, [R17+URZ+0x22800], R0 ;  /* 0x02280000110085a7 */ /* 0x000ee4000800007f */
[----:B---3--:R-:W-:Y:S05]  /*6360*/  @!P0 BRA `(.L_x_9289) ;  /* 0xfffffffc00f08947 */ /* 0x008fea000383ffff */
.L_x_9288:
[----:B------:R-:W-:Y:S05]  /*6370*/  BSYNC B0 ;  /* 0x0000000000007941 */ /* 0x000fea0003800000 */
.L_x_9287:
[----:B------:R-:W-:Y:S05]  /*6380*/  BRA `(.L_x_9290) ;  /* 0x0000002c00507947 */ /* 0x000fea0003800000 */
.L_x_9286:
[----:B------:R-:W1:Y:S01]  /*6390*/  LDC.64 R12, c[0x0][0x3d8] ;  /* 0x0000f600ff0c7b82 */ /* 0x000e620000000a00 */
[----:B-----5:R-:W-:Y:S01]  /*63a0*/  SHF.R.S32.HI R3, RZ, 0x1f, R31 ;  /* 0x0000001fff037819 */ /* 0x020fe2000001141f */
[--C-:B------:R-:W-:Y:S01]  /*63b0*/  IMAD.MOV.U32 R4, RZ, RZ, R18.reuse ;  /* 0x000000ffff047224 */ /* 0x100fe200078e0012 */
[----:B------:R-:W-:Y:S01]  /*63c0*/  SHF.L.U32 R24, R237, 0x2, RZ ;  /* 0x00000002ed187819 */ /* 0x000fe200000006ff */
[----:B------:R-:W-:Y:S01]  /*63d0*/  BSSY B6, `(.L_x_9291) ;  /* 0x0000032000067945 */ /* 0x000fe20003800000 */
[----:B------:R-:W-:Y:S02]  /*63e0*/  SHF.R.S32.HI R5, RZ, 0x1f, R18 ;  /* 0x0000001fff057819 */ /* 0x000fe40000011412 */
[----:B------:R-:W-:Y:S01]  /*63f0*/  LOP3.LUT P0, RZ, R26, 0x3ff, RZ, 0xc0, !PT ;  /* 0x000003ff1aff7812 */ /* 0x000fe2000780c0ff */
[----:B------:R-:W2:Y:S01]  /*6400*/  LDC.64 R14, c[0x0][0x3e8] ;  /* 0x0000fa00ff0e7b82 */ /* 0x000ea20000000a00 */
[----:B------:R-:W-:Y:S01]  /*6410*/  SHF.R.S32.HI R25, RZ, 0x1f, R24 ;  /* 0x0000001fff197819 */ /* 0x000fe20000011418 */
[-C--:B-1----:R-:W-:Y:S01]  /*6420*/  IMAD R8, R234, R12.reuse, RZ ;  /* 0x0000000cea087224 */ /* 0x082fe200078e02ff */
[----:B------:R-:W-:Y:S01]  /*6430*/  SHF.L.U64.HI R56, R12, 0x6, R13 ;  /* 0x000000060c387819 */ /* 0x000fe2000001020d */
[----:B------:R-:W-:-:S02]  /*6440*/  IMAD R0, R3, R12, RZ ;  /* 0x0000000c03007224 */ /* 0x000fc400078e02ff */
[----:B------:R-:W-:Y:S02]  /*6450*/  IMAD R48, R23, R13, R8 ;  /* 0x0000000d17307224 */ /* 0x000fe400078e0208 */
[----:B------:R-:W-:Y:S01]  /*6460*/  IMAD.WIDE.U32 R44, R31, R12, RZ ;  /* 0x0000000c1f2c7225 */ /* 0x000fe200078e00ff */
[----:B--2---:R-:W-:-:S03]  /*6470*/  SHF.L.U64.HI R57, R14, 0x6, R15 ;  /* 0x000000060e397819 */ /* 0x004fc6000001020f */
        /* <DEDUP_REMOVED lines=36> */
[----:B-1----:R-:W-:-:S07]  /*66c0*/  IMAD.MOV.U32 R13, RZ, RZ, RZ ;  /* 0x000000ffff0d7224 */ /* 0x002fce00078e00ff */
[----:B------:R-:W-:-:S07]  /*66d0*/  LEPC R20, `(.L_x_9292) ;  /* 0x000000001014794e */ /* 0x000fce0000000000 */
[----:B0-2---:R-:W-:Y:S05]  /*66e0*/  CALL.ABS.NOINC R14 ;  /* 0x000000000e007343 */ /* 0x005fea0003c00000 */
.L_x_9292:
[----:B------:R-:W-:Y:S05]  /*66f0*/  BSYNC B6 ;  /* 0x0000000000067941 */ /* 0x000fea0003800000 */
.L_x_9291:
[----:B------:R-:W1:Y:S01]  /*6700*/  LDC.64 R6, c[0x0][0x3d8] ;  /* 0x0000f600ff067b82 */ /* 0x000e620000000a00 */
[----:B------:R-:W-:Y:S01]  /*6710*/  SHF.R.S32.HI R3, RZ, 0x1f, R209 ;  /* 0x0000001fff037819 */ /* 0x000fe200000114d1 */
[----:B------:R-:W-:Y:S01]  /*6720*/  ULDC.U8 UR4, c[0x0][0x3f0] ;  /* 0x0000fc0000047ab9 */ /* 0x000fe20000000000 */
[----:B------:R-:W-:Y:S01]  /*6730*/  BSSY B0, `(.L_x_9293) ;  /* 0x0000291000007945 */ /* 0x000fe20003800000 */
[----:B------:R-:W-:-:S04]  /*6740*/  ISETP.NE.AND P0, PT, RZ, UR4, PT ;  /* 0x00000004ff007c0c */ /* 0x000fc8000bf05270 */
[----:B------:R-:W2:Y:S01]  /*6750*/  LDC.64 R4, c[0x0][0x3e8] ;  /* 0x0000fa00ff047b82 */ /* 0x000ea20000000a00 */
[-C--:B-1----:R-:W-:Y:S02]  /*6760*/  IMAD R0, R3, R6.reuse, RZ ;  /* 0x0000000603007224 */ /* 0x082fe400078e02ff */
[----:B------:R-:W-:-:S04]  /*6770*/  IMAD.WIDE.U32 R8, R209, R6, RZ ;  /* 0x00000006d1087225 */ /* 0x000fc800078e00ff */
[----:B------:R-:W-:Y:S02]  /*6780*/  IMAD.SHL.U32 R53, R8, 0x80, RZ ;  /* 0x0000008008357824 */ /* 0x000fe400078e00ff */
[-C--:B--2---:R-:W-:Y:S02]  /*6790*/  IMAD R12, R3, R4.reuse, RZ ;  /* 0x00000004030c7224 */ /* 0x084fe400078e02ff */
        /* <DEDUP_REMOVED lines=11> */
[----:B------:R-:W1:Y:S01]  /*6850*/  LDC R0, c[0x0][0x428] ;  /* 0x00010a00ff007b82 */ /* 0x000e620000000800 */
[-C--:B------:R-:W-:Y:S01]  /*6860*/  ISETP.GE.AND P0, PT, R23, R8.reuse, PT ;  /* 0x000000081700720c */ /* 0x080fe20003f06270 */
[----:B------:R-:W-:Y:S01]  /*6870*/  BSSY B1, `(.L_x_9295) ;  /* 0x000002d000017945 */ /* 0x000fe20003800000 */
[----:B------:R-:W-:Y:S01]  /*6880*/  ISETP.GE.AND P1, PT, R232, R8, PT ;  /* 0x00000008e800720c */ /* 0x000fe20003f26270 */
[----:B------:R-:W-:Y:S01]  /*6890*/  IMAD.MOV.U32 R11, RZ, RZ, R41 ;  /* 0x000000ffff0b7224 */ /* 0x000fe200078e0029 */
[----:B------:R-:W-:Y:S01]  /*68a0*/  CS2R R32, SRZ ;  /* 0x0000000000207805 */ /* 0x000fe2000001ff00 */
        /* <DEDUP_REMOVED lines=8> */
[----:B-1----:R-:W-:Y:S01]  /*6930*/  ISETP.NE.AND P2, PT, R0, 0x1, PT ;  /* 0x000000010000780c */ /* 0x002fe20003f45270 */
[----:B------:R-:W-:-:S04]  /*6940*/  IMAD R0, R209, 0x80, R23 ;  /* 0x00000080d1007824 */ /* 0x000fc800078e0217 */
[----:B------:R-:W-:-:S08]  /*6950*/  IMAD R3, R237, 0x40, R0 ;  /* 0x00000040ed037824 */ /* 0x000fd000078e0200 */
[----:B------:R-:W1:Y:S08]  /*6960*/  @P2 LDC R10, c[0x0][0x42c] ;  /* 0x00010b00ff0a2b82 */ /* 0x000e700000000800 */
[----:B------:R-:W2:Y:S01]  /*6970*/  @P2 LDC R9, c[0x0][0x430] ;  /* 0x00010c00ff092b82 */ /* 0x000ea20000000800 */
[----:B-1----:R-:W-:-:S04]  /*6980*/  @P2 IMAD.HI.U32 R0, R3, R10, RZ ;  /* 0x0000000a03002227 */ /* 0x002fc800078e00ff */
[----:B------:R-:W-:Y:S01]  /*6990*/  IMAD.MOV.U32 R10, RZ, RZ, R44 ;  /* 0x000000ffff0a7224 */ /* 0x000fe200078e002c */
[----:B--2---:R-:W-:Y:S02]  /*69a0*/  @P2 SHF.R.U32.HI R3, RZ, R9, R0 ;  /* 0x00000009ff032219 */ /* 0x004fe40000011600 */
[----:B------:R-:W-:Y:S02]  /*69b0*/  CS2R R8, SRZ ;  /* 0x0000000000087805 */ /* 0x000fe4000001ff00 */
[----:B------:R-:W-:Y:S01]  /*69c0*/  SHF.R.S32.HI R41, RZ, 0x1f, R3 ;  /* 0x0000001fff297819 */ /* 0x000fe20000011403 */
[----:B------:R-:W-:Y:S06]  /*69d0*/  @P0 BRA `(.L_x_9296) ;  /* 0x0000000000580947 */ /* 0x000fec0003800000 */
[----:B------:R-:W-:Y:S01]  /*69e0*/  IADD3 R15, P2, R53, R46, RZ ;  /* 0x0000002e350f7210 */ /* 0x000fe20007f5e0ff */
[----:B------:R-:W-:Y:S01]  /*69f0*/  VIADD R0, R24, 0x10 ;  /* 0x0000001018007836 */ /* 0x000fe20000000000 */
[----:B------:R-:W-:Y:S01]  /*6a00*/  ULDC UR4, c[0x0][0x3d4] ;  /* 0x0000f50000047ab9 */ /* 0x000fe20000000800 */
[----:B------:R-:W-:Y:S01]  /*6a10*/  ULDC.64 UR6, c[0x0][0x3c8] ;  /* 0x0000f20000067ab9 */ /* 0x000fe20000000a00 */
[----:B------:R-:W-:Y:S02]  /*6a20*/  IADD3.X R30, R51, R48, RZ, P2, !PT ;  /* 0x00000030331e7210 */ /* 0x000fe400017fe4ff */
[----:B------:R-:W-:Y:S02]  /*6a30*/  CS2R R36, SRZ ;  /* 0x0000000000247805 */ /* 0x000fe4000001ff00 */
[----:B------:R-:W-:Y:S02]  /*6a40*/  ISETP.GE.AND P2, PT, R0, UR4, PT ;  /* 0x0000000400007c0c */ /* 0x000fe4000bf46270 */
[----:B------:R-:W-:-:S02]  /*6a50*/  CS2R R32, SRZ ;  /* 0x0000000000207805 */ /* 0x000fc4000001ff00 */
[----:B------:R-:W-:Y:S02]  /*6a60*/  IADD3 R0, P4, R54, R49, RZ ;  /* 0x0000003136007210 */ /* 0x000fe40007f9e0ff */
[----:B------:R-:W-:Y:S02]  /*6a70*/  CS2R R34, SRZ ;  /* 0x0000000000227805 */ /* 0x000fe4000001ff00 */
[C---:B------:R-:W-:Y:S02]  /*6a80*/  LEA R14, P3, R15.reuse, UR6, 0x1 ;  /* 0x000000060f0e7c11 */ /* 0x040fe4000f8608ff */
[----:B------:R-:W-:Y:S01]  /*6a90*/  ISETP.GE.AND P5, PT, R24, UR4, PT ;  /* 0x0000000418007c0c */ /* 0x000fe2000bfa6270 */
[----:B------:R-:W-:Y:S01]  /*6aa0*/  ULDC.64 UR4, c[0x0][0x3e0] ;  /* 0x0000f80000047ab9 */ /* 0x000fe20000000a00 */
[----:B------:R-:W-:Y:S01]  /*6ab0*/  LEA.HI.X R15, R15, UR7, R30, 0x1, P3 ;  /* 0x000000070f0f7c11 */ /* 0x000fe200098f0c1e */
[----:B------:R-:W-:Y:S01]  /*6ac0*/  IMAD.X R31, R52, 0x1, R50, P4 ;  /* 0x00000001341f7824 */ /* 0x000fe200020e0632 */
[----:B------:R-:W-:-:S03]  /*6ad0*/  LEA R38, P3, R0, UR4, 0x1 ;  /* 0x0000000400267c11 */ /* 0x000fc6000f8608ff */
[----:B------:R1:W5:Y:S01]  /*6ae0*/  @!P2 LDG.E.64 R32, desc[UR52][R14.64+0x20] ;  /* 0x000020340e20a981 */ /* 0x000362000c1e1b00 */
[----:B------:R-:W-:Y:S02]  /*6af0*/  LEA.HI.X R39, R0, UR5, R31, 0x1, P3 ;  /* 0x0000000500277c11 */ /* 0x000fe400098f0c1f */
[----:B------:R-:W-:-:S03]  /*6b00*/  CS2R R30, SRZ ;  /* 0x00000000001e7805 */ /* 0x000fc6000001ff00 */
[----:B------:R1:W5:Y:S04]  /*6b10*/  @!P5 LDG.E.64 R36, desc[UR52][R14.64] ;  /* 0x000000340e24d981 */ /* 0x000368000c1e1b00 */
[----:B------:R1:W5:Y:S04]  /*6b20*/  @!P5 LDG.E.64 R34, desc[UR52][R38.64] ;  /* 0x000000342622d981 */ /* 0x000368000c1e1b00 */
[----:B------:R1:W5:Y:S02]  /*6b30*/  @!P2 LDG.E.64 R30, desc[UR52][R38.64+0x20] ;  /* 0x00002034261ea981 */ /* 0x000364000c1e1b00 */
.L_x_9296:
[----:B------:R-:W-:Y:S05]  /*6b40*/  BSYNC B1 ;  /* 0x0000000000017941 */ /* 0x000fea0003800000 */
.L_x_9295:
[----:B------:R-:W-:Y:S04]  /*6b50*/  BSSY B1, `(.L_x_9297) ;  /* 0x0000018000017945 */ /* 0x000fe80003800000 */
[----:B------:R-:W-:Y:S05]  /*6b60*/  @P1 BRA `(.L_x_9298) ;  /* 0x0000000000581947 */ /* 0x000fea0003800000 */
[----:B------:R-:W-:Y:S01]  /*6b70*/  IADD3 R0, P4, P5, R49, R59, R54 ;  /* 0x0000003b31007210 */ /* 0x000fe20007d9e036 */
[----:B-1----:R-:W-:Y:S01]  /*6b80*/  VIADD R14, R24, 0x10 ;  /* 0x00000010180e7836 */ /* 0x002fe20000000000 */
        /* <DEDUP_REMOVED lines=20> */
.L_x_9298:
[----:B------:R-:W-:Y:S05]  /*6cd0*/  BSYNC B1 ;  /* 0x0000000000017941 */ /* 0x000fea0003800000 */
.L_x_9297:
[----:B------:R-:W-:Y:S01]  /*6ce0*/  IMAD.WIDE.U32 R10, R3, R6, R10 ;  /* 0x00000006030a7225 */ /* 0x000fe200078e000a */
[----:B------:R-:W-:Y:S01]  /*6cf0*/  LEA.HI R0, R233, R233, RZ, 0x1 ;  /* 0x000000e9e9007211 */ /* 0x000fe200078f08ff */
[----:B------:R-:W-:Y:S01]  /*6d00*/  ULDC.64 UR4, c[0x0][0x3c8] ;  /* 0x0000f20000047ab9 */ /* 0x000fe20000000a00 */
[----:B------:R-:W-:Y:S01]  /*6d10*/  ULDC.64 UR6, c[0x0][0x3e0] ;  /* 0x0000f80000067ab9 */ /* 0x000fe20000000a00 */
[----:B------:R-:W-:-:S04]  /*6d20*/  IMAD.WIDE.U32 R12, R3, R4, R12 ;  /* 0x00000004030c7225 */ /* 0x000fc800078e000c */
[C---:B------:R-:W-:Y:S02]  /*6d30*/  IMAD R6, R41.reuse, R6, RZ ;  /* 0x0000000629067224 */ /* 0x040fe400078e02ff */
[----:B------:R-:W-:Y:S02]  /*6d40*/  IMAD R4, R41, R4, RZ ;  /* 0x0000000429047224 */ /* 0x000fe400078e02ff */
[----:B-12---:R-:W-:Y:S02]  /*6d50*/  IMAD.SHL.U32 R14, R236, 0x40, RZ ;  /* 0x00000040ec0e7824 */ /* 0x006fe400078e00ff */
[C---:B------:R-:W-:Y:S01]  /*6d60*/  IMAD R7, R3.reuse, R7, R6 ;  /* 0x0000000703077224 */ /* 0x040fe200078e0206 */
[----:B------:R-:W-:Y:S01]  /*6d70*/  LOP3.LUT R6, R0, 0xfffffffe, RZ, 0xc0, !PT ;  /* 0xfffffffe00067812 */ /* 0x000fe200078ec0ff */
[----:B------:R-:W-:Y:S01]  /*6d80*/  IMAD R3, R3, R5, R4 ;  /* 0x0000000503037224 */ /* 0x000fe200078e0204 */
[----:B------:R-:W-:Y:S01]  /*6d90*/  LOP3.LUT R15, R14, 0x1c0, RZ, 0xc0, !PT ;  /* 0x000001c00e0f7812 */ /* 0x000fe200078ec0ff */
[----:B------:R-:W-:Y:S01]  /*6da0*/  IMAD.IADD R5, R11, 0x1, R7 ;  /* 0x000000010b057824 */ /* 0x000fe200078e0207 */
[----:B------:R-:W-:Y:S01]  /*6db0*/  LEA R4, P2, R10, UR4, 0x1 ;  /* 0x000000040a047c11 */ /* 0x000fe2000f8408ff */
[----:B------:R-:W-:Y:S01]  /*6dc0*/  IMAD.IADD R3, R13, 0x1, R3 ;  /* 0x000000010d037824 */ /* 0x000fe200078e0203 */
[----:B------:R-:W-:Y:S01]  /*6dd0*/  LEA R0, P3, R12, UR6, 0x1 ;  /* 0x000000060c007c11 */ /* 0x000fe2000f8608ff */
[----:B------:R-:W-:Y:S01]  /*6de0*/  IMAD.IADD R6, R233, 0x1, -R6 ;  /* 0x00000001e9067824 */ /* 0x000fe200078e0a06 */
[----:B------:R-:W-:Y:S01]  /*6df0*/  LOP3.LUT R14, R15, 0x18, R18, 0xf8, !PT ;  /* 0x000000180f0e7812 */ /* 0x000fe200078ef812 */
[----:B------:R-:W-:Y:S01]  /*6e00*/  UMOV UR4, 0xffffffff ;  /* 0xffffffff00047882 */ /* 0x000fe20000000000 */
[----:B------:R-:W-:-:S02]  /*6e10*/  SHF.R.U32.HI R15, RZ, 0x3, R15 ;  /* 0x00000003ff0f7819 */ /* 0x000fc4000001160f */
[----:B------:R-:W-:Y:S02]  /*6e20*/  LEA.HI.X R5, R10, UR5, R5, 0x1, P2 ;  /* 0x000000050a057c11 */ /* 0x000fe400090f0c05 */
[----:B------:R-:W-:Y:S02]  /*6e30*/  LEA.HI.X R3, R12, UR7, R3, 0x1, P3 ;  /* 0x000000070c037c11 */ /* 0x000fe400098f0c03 */
[----:B------:R-:W-:Y:S02]  /*6e40*/  LOP3.LUT R7, R14, R15, RZ, 0x3c, !PT ;  /* 0x0000000f0e077212 */ /* 0x000fe400078e3cff */
[----:B------:R-:W-:Y:S01]  /*6e50*/  SHF.L.U32 R6, R6, 0x1f, RZ ;  /* 0x0000001f06067819 */ /* 0x000fe200000006ff */
[----:B------:R-:W-:Y:S06]  /*6e60*/  BRA.DIV UR4, `(.L_x_9299) ;  /* 0x0000017e04f47947 */ /* 0x000fec000b800000 */
.L_x_9549:
[----:B------:R-:W-:-:S03]  /*6e70*/  UMOV UR4, 0xffffffff ;  /* 0xffffffff00047882 */ /* 0x000fc60000000000 */
[----:B------:R-:W-:Y:S05]  /*6e80*/  BRA.DIV UR4, `(.L_x_9300) ;  /* 0x0000018204147947 */ /* 0x000fea000b800000 */
.L_x_9552:
[----:B------:R-:W-:-:S03]  /*6e90*/  UMOV UR4, 0xffffffff ;  /* 0xffffffff00047882 */ /* 0x000fc60000000000 */
[----:B------:R-:W-:Y:S05]  /*6ea0*/  BRA.DIV UR4, `(.L_x_9301) ;  /* 0x0000018204347947 */ /* 0x000fea000b800000 */
.L_x_9555:
[----:B------:R-:W-:-:S03]  /*6eb0*/  UMOV UR4, 0xffffffff ;  /* 0xffffffff00047882 */ /* 0x000fc60000000000 */
[----:B------:R-:W-:Y:S05]  /*6ec0*/  BRA.DIV UR4, `(.L_x_9302) ;  /* 0x0000018204547947 */ /* 0x000fea000b800000 */
.L_x_9558:
[----:B------:R-:W-:-:S03]  /*6ed0*/  UMOV UR4, 0xffffffff ;  /* 0xffffffff00047882 */ /* 0x000fc60000000000 */
[----:B------:R-:W-:Y:S05]  /*6ee0*/  BRA.DIV UR4, `(.L_x_9303) ;  /* 0x0000018204747947 */ /* 0x000fea000b800000 */
.L_x_9561:
[----:B------:R-:W-:-:S03]  /*6ef0*/  UMOV UR4, 0xffffffff ;  /* 0xffffffff00047882 */ /* 0x000fc60000000000 */
[----:B------:R-:W-:Y:S05]  /*6f00*/  BRA.DIV UR4, `(.L_x_9304) ;  /* 0x0000018204947947 */ /* 0x000fea000b800000 */
.L_x_9564:
[----:B------:R-:W-:-:S03]  /*6f10*/  UMOV UR4, 0xffffffff ;  /* 0xffffffff00047882 */ /* 0x000fc60000000000 */
[----:B------:R-:W-:Y:S05]  /*6f20*/  BRA.DIV UR4, `(.L_x_9305) ;  /* 0x0000018204b47947 */ /* 0x000fea000b800000 */
.L_x_9567:
[----:B------:R-:W-:-:S03]  /*6f30*/  UMOV UR4, 0xffffffff ;  /* 0xffffffff00047882 */ /* 0x000fc60000000000 */
[----:B------:R-:W-:Y:S05]  /*6f40*/  BRA.DIV UR4, `(.L_x_9306) ;  /* 0x0000018204d47947 */ /* 0x000fea000b800000 */
.L_x_9570:
[----:B------:R-:W1:Y:S01]  /*6f50*/  SYNCS.PHASECHK.TRANS64.TRYWAIT P2, [R17+URZ+0x22800], R6 ;  /* 0x02280006110075a7 */ /* 0x000e62000804017f */
[----:B-----5:R-:W-:Y:S01]  /*6f60*/  IMAD.MOV.U32 R0, RZ, RZ, R32 ;  /* 0x000000ffff007224 */ /* 0x020fe200078e0020 */
[----:B------:R-:W-:Y:S01]  /*6f70*/  LOP3.LUT P3, RZ, R236, 0x4, RZ, 0xc0, !PT ;  /* 0x00000004ecff7812 */ /* 0x000fe2000786c0ff */
[----:B------:R-:W-:Y:S01]  /*6f80*/  IMAD.MOV.U32 R3, RZ, RZ, R33 ;  /* 0x000000ffff037224 */ /* 0x000fe200078e0021 */
[----:B------:R-:W-:Y:S01]  /*6f90*/  BSSY B1, `(.L_x_9307) ;  /* 0x000001f000017945 */ /* 0x000fe20003800000 */
[----:B------:R-:W-:Y:S02]  /*6fa0*/  IMAD.MOV.U32 R5, RZ, RZ, R37 ;  /* 0x000000ffff057224 */ /* 0x000fe400078e0025 */
[----:B------:R-:W-:Y:S01]  /*6fb0*/  IMAD.MOV.U32 R4, RZ, RZ, R36 ;  /* 0x000000ffff047224 */ /* 0x000fe200078e0024 */
[----:B------:R-:W-:Y:S01]  /*6fc0*/  PRMT R43, R0, 0x5410, R3 ;  /* 0x00005410002b7816 */ /* 0x000fe20000000003 */
[----:B------:R-:W-:Y:S01]  /*6fd0*/  IMAD.MOV.U32 R3, RZ, RZ, R30 ;  /* 0x000000ffff037224 */ /* 0x000fe200078e001e */
[----:B------:R-:W-:Y:S01]  /*6fe0*/  PRMT R44, R5, 0x7610, R44 ;  /* 0x00007610052c7816 */ /* 0x000fe2000000002c */
[----:B------:R-:W-:Y:S01]  /*6ff0*/  IMAD R0, R220, 0x200, R7 ;  /* 0x00000200dc007824 */ /* 0x000fe200078e0207 */
        /* <DEDUP_REMOVED lines=9> */
[----:B------:R-:W-:-:S02]  /*7090*/  VIADD R4, R3, 0x18400 ;  /* 0x0001840003047836 */ /* 0x000fc40000000000 */
[----:B------:R-:W-:Y:S01]  /*70a0*/  IMAD.MOV.U32 R11, RZ, RZ, R9 ;  /* 0x000000ffff0b7224 */ /* 0x000fe200078e0009 */
[----:B------:R-:W-:Y:S01]  /*70b0*/  PRMT R45, R45, 0x5410, R5 ;  /* 0x000054102d2d7816 */ /* 0x000fe20000000005 */
[----:B------:R-:W-:Y:S02]  /*70c0*/  VIADD R0, R3, 0x18440 ;  /* 0x0001844003007836 */ /* 0x000fe40000000000 */
[----:B------:R-:W-:Y:S01]  /*70d0*/  @P3 VIADD R0, R4, 0xffffffc0 ;  /* 0xffffffc004003836 */ /* 0x000fe20000000000 */
[----:B------:R-:W-:Y:S01]  /*70e0*/  PRMT R46, R7, 0x5410, R11 ;  /* 0x00005410072e7816 */ /* 0x000fe2000000000b */
[----:B------:R-:W-:Y:S02]  /*70f0*/  IMAD.MOV.U32 R4, RZ, RZ, R26 ;  /* 0x000000ffff047224 */ /* 0x000fe400078e001a */
[----:B------:R-:W-:Y:S02]  /*7100*/  IMAD.MOV.U32 R5, RZ, RZ, R27 ;  /* 0x000000ffff057224 */ /* 0x000fe400078e001b */
[----:B------:R-:W-:-:S02]  /*7110*/  IMAD.MOV.U32 R7, RZ, RZ, R20 ;  /* 0x000000ffff077224 */ /* 0x000fc400078e0014 */
[----:B------:R-:W-:Y:S01]  /*7120*/  IMAD.MOV.U32 R11, RZ, RZ, R21 ;  /* 0x000000ffff0b7224 */ /* 0x000fe200078e0015 */
[----:B------:R-:W-:Y:S01]  /*7130*/  PRMT R47, R4, 0x5410, R5 ;  /* 0x00005410042f7816 */ /* 0x000fe20000000005 */
[----:B------:R-:W-:Y:S01]  /*7140*/  IMAD.MOV.U32 R5, RZ, RZ, R29 ;  /* 0x000000ffff057224 */ /* 0x000fe200078e001d */
[----:B------:R-:W-:Y:S02]  /*7150*/  MOV R4, R28 ;  /* 0x0000001c00047202 */ /* 0x000fe40000000f00 */
[----:B------:R-:W-:Y:S01]  /*7160*/  PRMT R48, R7, 0x5410, R11 ;  /* 0x0000541007307816 */ /* 0x000fe2000000000b */
[----:B-1----:R-:W-:Y:S06]  /*7170*/  @!P2 BRA `(.L_x_9308) ;  /* 0x000001800070a947 */ /* 0x002fec0003800000 */
.L_x_9571:
[----:B------:R-:W-:Y:S05]  /*7180*/  BSYNC B1 ;  /* 0x0000000000017941 */ /* 0x000fea0003800000 */
.L_x_9307:
[----:B------:R-:W-:Y:S01]  /*7190*/  BSSY B1, `(.L_x_9309) ;  /* 0x000005f000017945 */ /* 0x000fe20003800000 */
[----:B------:R-:W-:-:S03]  /*71a0*/  PRMT R49, R4, 0x5410, R5 ;  /* 0x0000541004317816 */ /* 0x000fc60000000005 */
[----:B------:R-:W-:Y:S05]  /*71b0*/  @P0 BRA `(.L_x_9310) ;  /* 0x0000000400700947 */ /* 0x000fea0003800000 */
[----:B------:R-:W2:Y:S01]  /*71c0*/  LDC R5, c[0x0][0x3d4] ;  /* 0x0000f500ff057b82 */ /* 0x000ea20000000800 */
[C---:B------:R-:W-:Y:S01]  /*71d0*/  VIADD R4, R24.reuse, 0x10 ;  /* 0x0000001018047836 */ /* 0x040fe20000000000 */
[----:B------:R-:W-:Y:S01]  /*71e0*/  BSSY B2, `(.L_x_9311) ;  /* 0x000002e000027945 */ /* 0x000fe20003800000 */
[----:B--2---:R-:W-:-:S03]  /*71f0*/  ISETP.GE.AND P0, PT, R24, R5, PT ;  /* 0x000000051800720c */ /* 0x004fc60003f06270 */
[----:B------:R-:W-:-:S10]  /*7200*/  ISETP.GE.AND P2, PT, R4, R5, PT ;  /* 0x000000050400720c */ /* 0x000fd40003f46270 */
[----:B------:R-:W-:Y:S05]  /*7210*/  @P0 BRA `(.L_x_9312) ;  /* 0x0000000000a80947 */ /* 0x000fea0003800000 */
[----:B-1----:R-:W1:Y:S01]  /*7220*/  LDS.128 R4, [R3+0x18400] ;  /* 0x0184000003047984 */ /* 0x002e620000000c00 */
        /* <DEDUP_REMOVED lines=8> */
[--C-:B-1----:R-:W-:Y:S02]  /*72b0*/  HADD2.F32 R12, -RZ, R7.reuse.H0_H0 ;  /* 0x20000007ff0c7230 */ /* 0x102fe40000004100 */
        /* <DEDUP_REMOVED lines=11> */
[----:B------:R-:W-:Y:S02]  /*7370*/  HADD2.F32 R6, -RZ, R5.H0_H0 ;  /* 0x20000005ff067230 */ /* 0x000fe40000004100 */
        /* <DEDUP_REMOVED lines=20> */
.L_x_9312:
[----:B------:R-:W-:Y:S05]  /*74c0*/  BSYNC B2 ;  /* 0x0000000000027941 */ /* 0x000fea0003800000 */
.L_x_9311:
[----:B------:R-:W-:Y:S05]  /*74d0*/  @P2 BRA `(.L_x_9310) ;  /* 0x0000000000a82947 */ /* 0x000fea0003800000 */
[----:B-12---:R-:W1:Y:S01]  /*74e0*/  LDS.128 R4, [R0] ;  /* 0x0000000000047984 */ /* 0x006e620000000c00 */
        /* <DEDUP_REMOVED lines=41> */
.L_x_9310:
[----:B------:R-:W-:Y:S05]  /*7780*/  BSYNC B1 ;  /* 0x0000000000017941 */ /* 0x000fea0003800000 */
.L_x_9309:
[----:B------:R-:W-:Y:S05]  /*7790*/  @P1 BRA `(.L_x_9313) ;  /* 0x0000001800281947 */ /* 0x000fea0003800000 */
[----:B--23--:R-:W2:Y:S01]  /*77a0*/  LDC R5, c[0x0][0x3d4] ;  /* 0x0000f500ff057b82 */ /* 0x00cea20000000800 */
        /* <DEDUP_REMOVED lines=14> */
[----:B-1----:R-:W-:-:S02]  /*7890*/  HADD2.F32 R12, -RZ, R7.H0_H0 ;  /* 0x20000007ff0c7230 */ /* 0x002fc40000004100 */
        /* <DEDUP_REMOVED lines=32> */
.L_x_9315:
[----:B------:R-:W-:Y:S05]  /*7aa0*/  BSYNC B1 ;  /* 0x0000000000017941 */ /* 0x000fea0003800000 */
.L_x_9314:
[----:B------:R-:W-:Y:S05]  /*7ab0*/  @P1 BRA `(.L_x_9313) ;  /* 0x0000001400601947 */ /* 0x000fea0003800000 */
[----:B-1----:R-:W1:Y:S01]  /*7ac0*/  LDS.128 R4, [R0+0x2000] ;  /* 0x0020000000047984 */ /* 0x002e620000000c00 */
        /* <DEDUP_REMOVED lines=8> */
[----:B-1----:R-:W-:-:S02]  /*7b50*/  HADD2.F32 R10, -RZ, R7.H1_H1 ;  /* 0x30000007ff0a7230 */ /* 0x002fc40000004100 */
[--C-:B--2---:R-:W-:Y:S02]  /*7b60*/  HADD2.F32 R3, -RZ, R4.reuse.H0_H0 ;  /* 0x20000004ff037230 */ /* 0x104fe40000004100 */
        /* <DEDUP_REMOVED lines=32> */
.L_x_9294:
[----:B------:R-:W1:Y:S01]  /*7d70*/  LDC R43, c[0x0][0x3d4] ;  /* 0x0000f500ff2b7b82 */ /* 0x000e620000000800 */
[----:B------:R-:W-:Y:S01]  /*7d80*/  ULDC.64 UR4, c[0x0][0x3c8] ;  /* 0x0000f20000047ab9 */ /* 0x000fe20000000a00 */
[----:B------:R-:W-:Y:S01]  /*7d90*/  ULDC.64 UR6, c[0x0][0x3e0] ;  /* 0x0000f80000067ab9 */ /* 0x000fe20000000a00 */
[----:B------:R-:W-:Y:S02]  /*7da0*/  CS2R R32, SRZ ;  /* 0x0000000000207805 */ /* 0x000fe4000001ff00 */
[----:B------:R-:W-:Y:S02]  /*7db0*/  CS2R R34, SRZ ;  /* 0x0000000000227805 */ /* 0x000fe4000001ff00 */
[----:B-1----:R-:W-:-:S04]  /*7dc0*/  ISETP.GE.AND P0, PT, R18, R43, PT ;  /* 0x0000002b1200720c */ /* 0x002fc80003f06270 */
[-C--:B------:R-:W-:Y:S02]  /*7dd0*/  ISETP.GE.OR P1, PT, R232, R8.reuse, P0 ;  /* 0x00000008e800720c */ /* 0x080fe40000726670 */
[----:B------:R-:W-:-:S11]  /*7de0*/  ISETP.GE.OR P0, PT, R23, R8, P0 ;  /* 0x000000081700720c */ /* 0x000fd60000706670 */
[----:B------:R-:W1:Y:S01]  /*7df0*/  @!P1 LDC.64 R14, c[0x0][0x3c8] ;  /* 0x0000f200ff0e9b82 */ /* 0x000e620000000a00 */
[----:B------:R-:W-:Y:S02]  /*7e00*/  @!P1 IADD3 R13, P2, P3, R26, R55, R53 ;  /* 0x000000371a0d9210 */ /* 0x000fe40007b5e035 */
[----:B------:R-:W-:Y:S02]  /*7e10*/  @!P0 IADD3 R9, P5, R53, R26, RZ ;  /* 0x0000001a35098210 */ /* 0x000fe40007fbe0ff */
[----:B------:R-:W-:Y:S02]  /*7e20*/  @!P1 IADD3.X R20, R27, R56, R51, P2, P3 ;  /* 0x000000381b149210 */ /* 0x000fe400017e6433 */
[----:B------:R-:W-:Y:S01]  /*7e30*/  @!P1 IADD3 R0, P3, P4, R28, R59, R54 ;  /* 0x0000003b1c009210 */ /* 0x000fe20007c7e036 */
[----:B------:R-:W2:Y:S01]  /*7e40*/  @!P1 LDC.64 R30, c[0x0][0x3e0] ;  /* 0x0000f800ff1e9b82 */ /* 0x000ea20000000a00 */
[----:B------:R-:W-:Y:S01]  /*7e50*/  @!P0 IADD3 R11, P2, R54, R28, RZ ;  /* 0x0000001c360b8210 */ /* 0x000fe20007f5e0ff */
[----:B------:R-:W-:Y:S01]  /*7e60*/  @!P0 IMAD.X R10, R51, 0x1, R27, P5 ;  /* 0x00000001330a8824 */ /* 0x000fe200028e061b */
[----:B------:R-:W-:-:S02]  /*7e70*/  @!P1 IADD3.X R3, R29, R57, R52, P3, P4 ;  /* 0x000000391d039210 */ /* 0x000fc40001fe8434 */
[C---:B------:R-:W-:Y:S01]  /*7e80*/  @!P0 LEA R8, P5, R9.reuse, UR4, 0x1 ;  /* 0x0000000409088c11 */ /* 0x040fe2000f8a08ff */
[----:B------:R-:W-:Y:S01]  /*7e90*/  @!P0 IMAD.X R24, R52, 0x1, R29, P2 ;  /* 0x0000000134188824 */ /* 0x000fe200010e061d */
[----:B------:R-:W-:Y:S02]  /*7ea0*/  CS2R R28, SRZ ;  /* 0x00000000001c7805 */ /* 0x000fe4000001ff00 */
[----:B------:R-:W-:Y:S02]  /*7eb0*/  @!P0 LEA.HI.X R9, R9, UR5, R10, 0x1, P5 ;  /* 0x0000000509098c11 */ /* 0x000fe4000a8f0c0a */
[----:B------:R-:W-:-:S03]  /*7ec0*/  @!P0 LEA R10, P2, R11, UR6, 0x1 ;  /* 0x000000060b0a8c11 */ /* 0x000fc6000f8408ff */
[----:B------:R3:W5:Y:S01]  /*7ed0*/  @!P0 LDG.E.128 R32, desc[UR52][R8.64] ;  /* 0x0000003408208981 */ /* 0x000762000c1e1d00 */
[----:B------:R-:W-:Y:S02]  /*7ee0*/  @!P0 LEA.HI.X R11, R11, UR7, R24, 0x1, P2 ;  /* 0x000000070b0b8c11 */ /* 0x000fe400090f0c18 */
[----:B-1----:R-:W-:-:S04]  /*7ef0*/  @!P1 LEA R12, P3, R13, R14, 0x1 ;  /* 0x0000000e0d0c9211 */ /* 0x002fc800078608ff */
[----:B------:R-:W-:Y:S02]  /*7f00*/  @!P1 LEA.HI.X R13, R13, R15, R20, 0x1, P3 ;  /* 0x0000000f0d0d9211 */ /* 0x000fe400018f0c14 */
[----:B--2---:R-:W-:-:S04]  /*7f10*/  @!P1 LEA R14, P4, R0, R30, 0x1 ;  /* 0x0000001e000e9211 */ /* 0x004fc800078808ff */
[----:B------:R-:W-:Y:S02]  /*7f20*/  @!P1 LEA.HI.X R15, R0, R31, R3, 0x1, P4 ;  /* 0x0000001f000f9211 */ /* 0x000fe400020f0c03 */
[----:B------:R-:W-:Y:S01]  /*7f30*/  CS2R R30, SRZ ;  /* 0x00000000001e7805 */ /* 0x000fe2000001ff00 */
[----:B------:R-:W1:Y:S05]  /*7f40*/  LDC R0, c[0x0][0x428] ;  /* 0x00010a00ff007b82 */ /* 0x000e6a0000000800 */
[----:B------:R-:W5:Y:S01]  /*7f50*/  @!P1 LDG.E.128 R28, desc[UR52][R14.64] ;  /* 0x000000340e1c9981 */ /* 0x000f62000c1e1d00 */
[----:B-1----:R-:W-:-:S13]  /*7f60*/  ISETP.NE.AND P2, PT, R0, 0x1, PT ;  /* 0x000000010000780c */ /* 0x002fda0003f45270 */
[----:B---3--:R-:W1:Y:S08]  /*7f70*/  @P2 LDC R8, c[0x0][0x42c] ;  /* 0x00010b00ff082b82 */ /* 0x008e700000000800 */
[----:B------:R-:W2:Y:S01]  /*7f80*/  @P2 LDC R9, c[0x0][0x430] ;  /* 0x00010c00ff092b82 */ /* 0x000ea20000000800 */
[----:B------:R-:W-:-:S04]  /*7f90*/  IMAD R0, R209, 0x80, R23 ;  /* 0x00000080d1007824 */ /* 0x000fc800078e0217 */
[----:B------:R-:W-:Y:S01]  /*7fa0*/  IMAD R3, R237, 0x40, R0 ;  /* 0x00000040ed037824 */ /* 0x000fe200078e0200 */
[----:B------:R-:W-:Y:S02]  /*7fb0*/  CS2R R36, SRZ ;  /* 0x0000000000247805 */ /* 0x000fe4000001ff00 */
[----:B------:R-:W-:Y:S02]  /*7fc0*/  CS2R R38, SRZ ;  /* 0x0000000000267805 */ /* 0x000fe4000001ff00 */
[----:B------:R-:W-:Y:S02]  /*7fd0*/  CS2R R24, SRZ ;  /* 0x0000000000187805 */ /* 0x000fe4000001ff00 */
[----:B------:R-:W-:Y:S02]  /*7fe0*/  CS2R R26, SRZ ;  /* 0x00000000001a7805 */ /* 0x000fe4000001ff00 */
[----:B------:R3:W5:Y:S01]  /*7ff0*/  @!P0 LDG.E.128 R36, desc[UR52][R10.64] ;  /* 0x000000340a248981 */ /* 0x000762000c1e1d00 */
[----:B-1----:R-:W-:-:S03]  /*8000*/  @P2 IMAD.HI.U32 R0, R3, R8, RZ ;  /* 0x0000000803002227 */ /* 0x002fc600078e00ff */
[----:B------:R1:W5:Y:S02]  /*8010*/  @!P1 LDG.E.128 R24, desc[UR52][R12.64] ;  /* 0x000000340c189981 */ /* 0x000364000c1e1d00 */
[----:B--2---:R-:W-:-:S04]  /*8020*/  @P2 SHF.R.U32.HI R3, RZ, R9, R0 ;  /* 0x00000009ff032219 */ /* 0x004fc80000011600 */
[----:B------:R-:W-:Y:S01]  /*8030*/  SHF.R.S32.HI R21, RZ, 0x1f, R3 ;  /* 0x0000001fff157819 */ /* 0x000fe20000011403 */
[----:B------:R-:W-:Y:S02]  /*8040*/  IMAD.MOV.U32 R8, RZ, RZ, R44 ;  /* 0x000000ffff087224 */ /* 0x000fe400078e002c */
[----:B------:R-:W-:Y:S02]  /*8050*/  IMAD.MOV.U32 R9, RZ, RZ, R41 ;  /* 0x000000ffff097224 */ /* 0x000fe400078e0029 */
[----:B---3--:R-:W-:Y:S02]  /*8060*/  IMAD.MOV.U32 R10, RZ, RZ, R42 ;  /* 0x000000ffff0a7224 */ /* 0x008fe400078e002a */
[----:B------:R-:W-:Y:S02]  /*8070*/  IMAD.MOV.U32 R11, RZ, RZ, R47 ;  /* 0x000000ffff0b7224 */ /* 0x000fe400078e002f */
[C---:B------:R-:W-:Y:S02]  /*8080*/  IMAD R0, R21.reuse, R6, RZ ;  /* 0x0000000615007224 */ /* 0x040fe400078e02ff */
[----:B-1----:R-:W-:-:S02]  /*8090*/  IMAD R12, R21, R4, RZ ;  /* 0x00000004150c7224 */ /* 0x002fc400078e02ff */
        /* <DEDUP_REMOVED lines=13> */
.L_x_9574:
[----:B------:R-:W-:-:S03]  /*8170*/  UMOV UR4, 0xffffffff ;  /* 0xffffffff00047882 */ /* 0x000fc60000000000 */
[----:B------:R-:W-:Y:S05]  /*8180*/  BRA.DIV UR4, `(.L_x_9317) ;  /* 0x0000017204a87947 */ /* 0x000fea000b800000 */
.L_x_9577:
[----:B------:R-:W-:-:S03]  /*8190*/  UMOV UR4, 0xffffffff ;  /* 0xffffffff00047882 */ /* 0x000fc60000000000 */
[----:B------:R-:W-:Y:S05]  /*81a0*/  BRA.DIV UR4, `(.L_x_9318) ;  /* 0x0000017204c87947 */ /* 0x000fea000b800000 */
.L_x_9580:
[----:B------:R-:W-:-:S03]  /*81b0*/  UMOV UR4, 0xffffffff ;  /* 0xffffffff00047882 */ /* 0x000fc60000000000 */
[----:B------:R-:W-:Y:S05]  /*81c0*/  BRA.DIV UR4, `(.L_x_9319) ;  /* 0x0000017204e87947 */ /* 0x000fea000b800000 */
.L_x_9583:
[----:B------:R-:W-:-:S03]  /*81d0*/  UMOV UR4, 0xffffffff ;  /* 0xffffffff00047882 */ /* 0x000fc60000000000 */
[----:B------:R-:W-:Y:S05]  /*81e0*/  BRA.DIV UR4, `(.L_x_9320) ;  /* 0x0000017604087947 */ /* 0x000fea000b800000 */
.L_x_9586:
[----:B------:R-:W-:Y:S01]  /*81f0*/  UMOV UR4, 0xffffffff ;  /* 0xffffffff00047882 */ /* 0x000fe20000000000 */
[----:B------:R-:W-:Y:S02]  /*8200*/  LOP3.LUT R6, R6, 0xfffffffe, RZ, 0xc0, !PT ;  /* 0xfffffffe06067812 */ /* 0x000fe400078ec0ff */
[----:B------:R-:W-:Y:S05]  /*8210*/  BRA.DIV UR4, `(.L_x_9321) ;  /* 0x0000017604247947 */ /* 0x000fea000b800000 */
.L_x_9589:
[----:B------:R-:W-:Y:S01]  /*8220*/  UMOV UR4, 0xffffffff ;  /* 0xffffffff00047882 */ /* 0x000fe20000000000 */
[----:B------:R-:W-:Y:S02]  /*8230*/  IMAD.IADD R4, R233, 0x1, -R6 ;  /* 0x00000001e9047824 */ /* 0x000fe400078e0a06 */
[----:B------:R-:W-:Y:S05]  /*8240*/  BRA.DIV UR4, `(.L_x_9322) ;  /* 0x0000017604407947 */ /* 0x000fea000b800000 */
.L_x_9592:
[----:B------:R-:W-:Y:S01]  /*8250*/  UMOV UR4, 0xffffffff ;  /* 0xffffffff00047882 */ /* 0x000fe20000000000 */
[----:B------:R-:W-:Y:S02]  /*8260*/  SHF.L.U32 R4, R4, 0x1f, RZ ;  /* 0x0000001f04047819 */ /* 0x000fe400000006ff */
[----:B------:R-:W-:Y:S05]  /*8270*/  BRA.DIV UR4, `(.L_x_9323) ;  /* 0x00000176045c7947 */ /* 0x000fea000b800000 */
.L_x_9595:
[----:B------:R-:W1:Y:S01]  /*8280*/  SYNCS.PHASECHK.TRANS64.TRYWAIT P2, [R17+URZ+0x22800], R4 ;  /* 0x02280004110075a7 */ /* 0x000e62000804017f */
[----:B-----5:R-:W-:Y:S01]  /*8290*/  IMAD.MOV.U32 R0, RZ, RZ, R32 ;  /* 0x000000ffff007224 */ /* 0x020fe200078e0020 */
[----:B------:R-:W-:Y:S01]  /*82a0*/  BSSY B1, `(.L_x_9324) ;  /* 0x000001a000017945 */ /* 0x000fe20003800000 */
[----:B------:R-:W-:Y:S02]  /*82b0*/  IMAD.MOV.U32 R3, RZ, RZ, R33 ;  /* 0x000000ffff037224 */ /* 0x000fe400078e0021 */
[----:B------:R-:W-:Y:S01]  /*82c0*/  IMAD.MOV.U32 R5, RZ, RZ, R34 ;  /* 0x000000ffff057224 */ /* 0x000fe200078e0022 */
[----:B------:R-:W-:Y:S01]  /*82d0*/  PRMT R51, R51, 0x5410, R0 ;  /* 0x0000541033337816 */ /* 0x000fe20000000000 */
        /* <DEDUP_REMOVED lines=21> */
[----:B-1----:R-:W-:Y:S06]  /*8430*/  @!P2 BRA `(.L_x_9325) ;  /* 0x000001740014a947 */ /* 0x002fec0003800000 */
.L_x_9596:
[----:B------:R-:W-:Y:S05]  /*8440*/  BSYNC B1 ;  /* 0x0000000000017941 */ /* 0x000fea0003800000 */
.L_x_9324:
[----:B------:R-:W-:Y:S01]  /*8450*/  BSSY B1, `(.L_x_9326) ;  /* 0x0000063000017945 */ /* 0x000fe20003800000 */
[----:B------:R-:W-:Y:S01]  /*8460*/  IMAD.MOV.U32 R56, RZ, RZ, R30 ;  /* 0x000000ffff387224 */ /* 0x000fe200078e001e */
[----:B------:R-:W-:Y:S01]  /*8470*/  LOP3.LUT R3, R0, 0x38, RZ, 0xc0, !PT ;  /* 0x0000003800037812 */ /* 0x000fe200078ec0ff */
[----:B------:R-:W-:Y:S01]  /*8480*/  IMAD.MOV.U32 R57, RZ, RZ, R31 ;  /* 0x000000ffff397224 */ /* 0x000fe200078e001f */
[----:B------:R-:W-:Y:S06]  /*8490*/  @P0 BRA `(.L_x_9327) ;  /* 0x0000000400780947 */ /* 0x000fec0003800000 */
[----:B------:R-:W-:Y:S01]  /*84a0*/  IMAD.SHL.U32 R0, R236, 0x40, RZ ;  /* 0x00000040ec007824 */ /* 0x000fe200078e00ff */
[--C-:B------:R-:W-:Y:S02]  /*84b0*/  SHF.R.U64 R49, R32, 0x10, R33.reuse ;  /* 0x0000001020317819 */ /* 0x100fe40000001221 */
[----:B------:R-:W-:Y:S01]  /*84c0*/  SHF.R.U32.HI R42, RZ, 0x10, R33 ;  /* 0x00000010ff2a7819 */ /* 0x000fe20000011621 */
[--C-:B------:R-:W-:Y:S01]  /*84d0*/  HADD2.F32 R33, -RZ, R15.reuse.H1_H1 ;  /* 0x3000000fff217230 */ /* 0x100fe20000004100 */
[----:B-1----:R-:W-:Y:S02]  /*84e0*/  LOP3.LUT R4, R0, 0x1c0, RZ, 0xc0, !PT ;  /* 0x000001c000047812 */ /* 0x002fe400078ec0ff */
[----:B------:R-:W-:Y:S01]  /*84f0*/  SHF.R.U64 R48, R34, 0x10, R35 ;  /* 0x0000001022307819 */ /* 0x000fe20000001223 */
[----:B------:R-:W-:Y:S01]  /*8500*/  HADD2.F32 R34, -RZ, R15.H0_H0 ;  /* 0x2000000fff227230 */ /* 0x000fe20000004100 */
[----:B------:R-:W-:Y:S02]  /*8510*/  LOP3.LUT R0, R4, 0x38, R18, 0xf8, !PT ;  /* 0x0000003804007812 */ /* 0x000fe400078ef812 */
[----:B------:R-:W-:-:S02]  /*8520*/  SHF.R.U32.HI R7, RZ, 0x3, R4 ;  /* 0x00000003ff077819 */ /* 0x000fc40000011604 */
[--C-:B------:R-:W-:Y:S02]  /*8530*/  SHF.R.U64 R46, R36, 0x10, R37.reuse ;  /* 0x00000010242e7819 */ /* 0x100fe40000001225 */
[----:B------:R-:W-:Y:S02]  /*8540*/  LOP3.LUT R5, R0, R7, RZ, 0x3c, !PT ;  /* 0x0000000700057212 */ /* 0x000fe400078e3cff */
[----:B------:R-:W-:Y:S02]  /*8550*/  SHF.R.U32.HI R36, RZ, 0x10, R37 ;  /* 0x00000010ff247819 */ /* 0x000fe40000011625 */
[----:B------:R-:W-:Y:S01]  /*8560*/  SHF.R.U64 R45, R38, 0x10, R39 ;  /* 0x00000010262d7819 */ /* 0x000fe20000001227 */
[----:B------:R-:W-:Y:S01]  /*8570*/  IMAD R0, R220, 0x200, R5 ;  /* 0x00000200dc007824 */ /* 0x000fe200078e0205 */
[----:B------:R-:W-:Y:S02]  /*8580*/  LOP3.LUT R5, R7, R3, R4, 0x1e, !PT ;  /* 0x0000000307057212 */ /* 0x000fe400078e1e04 */
[----:B------:R-:W-:Y:S01]  /*8590*/  SHF.R.U32.HI R41, RZ, 0x10, R39 ;  /* 0x00000010ff297819 */ /* 0x000fe20000011627 */
[----:B------:R-:W-:Y:S01]  /*85a0*/  IMAD R43, R0, 0x2, R17 ;  /* 0x00000002002b7824 */ /* 0x000fe200078e0211 */
[----:B------:R-:W-:Y:S01]  /*85b0*/  SHF.R.U32.HI R47, RZ, 0x10, R35 ;  /* 0x00000010ff2f7819 */ /* 0x000fe20000011623 */
[----:B------:R-:W-:-:S02]  /*85c0*/  IMAD R0, R220, 0x200, R5 ;  /* 0x00000200dc007824 */ /* 0x000fc400078e0205 */
[----:B------:R-:W-:Y:S01]  /*85d0*/  HADD2.F32 R35, -RZ, R36.H0_H0 ;  /* 0x20000024ff237230 */ /* 0x000fe20000004100 */
[----:B------:R-:W1:Y:S01]  /*85e0*/  LDS.128 R8, [R43+0x18400] ;  /* 0x018400002b087984 */ /* 0x000e620000000c00 */
[----:B------:R-:W-:Y:S02]  /*85f0*/  IMAD R44, R0, 0x2, R17 ;  /* 0x00000002002c7824 */ /* 0x000fe400078e0211 */
[----:B------:R-:W-:-:S03]  /*8600*/  HADD2.F32 R36, -RZ, R51.H0_H0 ;  /* 0x20000033ff247230 */ /* 0x000fc60000004100 */
        /* <DEDUP_REMOVED lines=12> */
[----:B------:R-:W-:Y:S01]  /*86d0*/  FFMA.FTZ R39, R12, R34, R39 ;  /* 0x000000220c277223 */ /* 0x000fe20000010027 */
[----:B------:R-:W-:Y:S02]  /*86e0*/  HADD2.F32 R12, -RZ, R52.H1_H1 ;  /* 0x30000034ff0c7230 */ /* 0x000fe40000004100 */
[----:B------:R-:W-:Y:S01]  /*86f0*/  FMUL.FTZ R42, R21, R36 ;  /* 0x00000024152a7220 */ /* 0x000fe20000410000 */
[----:B------:R-:W-:-:S02]  /*8700*/  HADD2.F32 R32, -RZ, R7.H1_H1 ;  /* 0x30000007ff207230 */ /* 0x000fc40000004100 */
[-C--:B------:R-:W-:Y:S01]  /*8710*/  FMUL.FTZ R20, R20, R15.reuse ;  /* 0x0000000f14147220 */ /* 0x080fe20000410000 */
[----:B------:R-:W-:Y:S02]  /*8720*/  HADD2.F32 R33, -RZ, R41.H0_H0 ;  /* 0x20000029ff217230 */ /* 0x000fe40000004100 */
[-C--:B------:R-:W-:Y:S01]  /*8730*/  FMUL.FTZ R21, R21, R12.reuse ;  /* 0x0000000c15157220 */ /* 0x080fe20000410000 */
[C---:B------:R-:W-:Y:S01]  /*8740*/  FFMA.FTZ R38, R9.reuse, R15, -R38 ;  /* 0x0000000f09267223 */ /* 0x040fe20000010826 */
[----:B------:R-:W-:Y:S02]  /*8750*/  HADD2.F32 R14, -RZ, R11.H1_H1 ;  /* 0x3000000bff0e7230 */ /* 0x000fe40000004100 */
[----:B------:R-:W-:Y:S01]  /*8760*/  FFMA.FTZ R34, R9, R35, R20 ;  /* 0x0000002309227223 */ /* 0x000fe20000010014 */
[C---:B------:R-:W-:Y:S01]  /*8770*/  FFMA.FTZ R42, R13.reuse, R12, -R42 ;  /* 0x0000000c0d2a7223 */ /* 0x040fe2000001082a */
[----:B------:R-:W-:Y:S02]  /*8780*/  HADD2.F32 R15, -RZ, R47.H0_H0 ;  /* 0x2000002fff0f7230 */ /* 0x000fe40000004100 */
[----:B------:R-:W-:Y:S01]  /*8790*/  FFMA.FTZ R36, R13, R36, R21 ;  /* 0x000000240d247223 */ /* 0x000fe20000010015 */
[----:B------:R-:W-:-:S02]  /*87a0*/  HADD2.F32 R5, -RZ, R4.H0_H0 ;  /* 0x20000004ff057230 */ /* 0x000fc40000004100 */
[C---:B------:R-:W-:Y:S01]  /*87b0*/  FMUL.FTZ R21, R32.reuse, R33 ;  /* 0x0000002120157220 */ /* 0x040fe20000410000 */
[----:B------:R-:W-:Y:S02]  /*87c0*/  HADD2.F32 R9, -RZ, R51.H1_H1 ;  /* 0x30000033ff097230 */ /* 0x000fe40000004100 */
[-C--:B------:R-:W-:Y:S01]  /*87d0*/  FMUL.FTZ R41, R32, R15.reuse ;  /* 0x0000000f20297220 */ /* 0x080fe20000410000 */
[----:B------:R-:W-:Y:S02]  /*87e0*/  HADD2.F32 R13, -RZ, R50.H0_H0 ;  /* 0x20000032ff0d7230 */ /* 0x000fe40000004100 */
[----:B------:R-:W-:Y:S01]  /*87f0*/  FFMA.FTZ R35, R14, R15, -R21 ;  /* 0x0000000f0e237223 */ /* 0x000fe20000010815 */
[----:B------:R-:W-:Y:S02]  /*8800*/  HADD2.F32 R0, -RZ, R8.H0_H0 ;  /* 0x20000008ff007230 */ /* 0x000fe40000004100 */
[----:B------:R-:W-:Y:S01]  /*8810*/  FMUL.FTZ R32, R5, R9 ;  /* 0x0000000905207220 */ /* 0x000fe20000410000 */
[----:B------:R-:W-:-:S02]  /*8820*/  HADD2.F32 R7, -RZ, R6.H0_H0 ;  /* 0x20000006ff077230 */ /* 0x000fc40000004100 */
[----:B------:R-:W-:Y:S01]  /*8830*/  FMUL.FTZ R15, R5, R13 ;  /* 0x0000000d050f7220 */ /* 0x000fe20000410000 */
[----:B------:R-:W-:Y:S02]  /*8840*/  HADD2.F32 R20, -RZ, R50.H1_H1 ;  /* 0x30000032ff147230 */ /* 0x000fe40000004100 */
        /* <DEDUP_REMOVED lines=35> */
.L_x_9327:
[----:B------:R-:W-:Y:S05]  /*8a80*/  BSYNC B1 ;  /* 0x0000000000017941 */ /* 0x000fea0003800000 */
.L_x_9326:
[----:B------:R-:W-:Y:S01]  /*8a90*/  PRMT R41, R56, 0x5410, R57 ;  /* 0x0000541038297816 */ /* 0x000fe20000000039 */
[----:B------:R-:W-:Y:S06]  /*8aa0*/  @P1 BRA `(.L_x_9313) ;  /* 0x0000000400641947 */ /* 0x000fec0003800000 */
[----:B------:R-:W3:Y:S01]  /*8ab0*/  LDL R42, [R1+0x8] ;  /* 0x00000800012a7983 */ /* 0x000ee20000100800 */
[----:B------:R-:W-:-:S04]  /*8ac0*/  SHF.R.U32.HI R0, RZ, 0x3, R218 ;  /* 0x00000003ff007819 */ /* 0x000fc800000116da */
[----:B------:R-:W-:-:S05]  /*8ad0*/  LOP3.LUT R0, R0, R3, R218, 0x1e, !PT ;  /* 0x0000000300007212 */ /* 0x000fca00078e1eda */
[----:B------:R-:W-:-:S04]  /*8ae0*/  IMAD.IADD R0, R221, 0x1, R0 ;  /* 0x00000001dd007824 */ /* 0x000fc800078e0200 */
[----:B------:R-:W-:-:S05]  /*8af0*/  IMAD R0, R0, 0x2, R17 ;  /* 0x0000000200007824 */ /* 0x000fca00078e0211 */
[----:B-12---:R-:W1:Y:S01]  /*8b00*/  LDS.128 R4, [R0+0x18400] ;  /* 0x0184000000047984 */ /* 0x006e620000000c00 */
[----:B------:R-:W-:Y:S02]  /*8b10*/  SHF.R.U64 R37, R28, 0x10, R29 ;  /* 0x000000101c257819 */ /* 0x000fe4000000121d */
[--C-:B------:R-:W-:Y:S02]  /*8b20*/  SHF.R.U64 R39, R24, 0x10, R25.reuse ;  /* 0x0000001018277819 */ /* 0x100fe40000001219 */
[----:B------:R-:W-:Y:S01]  /*8b30*/  SHF.R.U32.HI R32, RZ, 0x10, R25 ;  /* 0x00000010ff207819 */ /* 0x000fe20000011619 */
[----:B------:R-:W-:Y:S01]  /*8b40*/  HADD2.F32 R25, -RZ, R54.H1_H1 ;  /* 0x30000036ff197230 */ /* 0x000fe20000004100 */
[----:B------:R-:W-:Y:S02]  /*8b50*/  SHF.R.U32.HI R28, RZ, 0x10, R29 ;  /* 0x00000010ff1c7819 */ /* 0x000fe4000001161d */
[--C-:B------:R-:W-:Y:S02]  /*8b60*/  SHF.R.U64 R38, R26, 0x10, R27.reuse ;  /* 0x000000101a267819 */ /* 0x100fe4000000121b */
[----:B------:R-:W-:Y:S01]  /*8b70*/  SHF.R.U32.HI R36, RZ, 0x10, R27 ;  /* 0x00000010ff247819 */ /* 0x000fe2000001161b */
[--C-:B------:R-:W-:Y:S01]  /*8b80*/  HADD2.F32 R27, -RZ, R53.reuse.H1_H1 ;  /* 0x30000035ff1b7230 */ /* 0x100fe20000004100 */
[--C-:B------:R-:W-:Y:S01]  /*8b90*/  SHF.R.U64 R35, R30, 0x10, R31.reuse ;  /* 0x000000101e237819 */ /* 0x100fe2000000121f */
[----:B------:R-:W-:Y:S01]  /*8ba0*/  HADD2.F32 R28, -RZ, R28.H0_H0 ;  /* 0x2000001cff1c7230 */ /* 0x000fe20000004100 */
[----:B------:R-:W-:Y:S01]  /*8bb0*/  SHF.R.U32.HI R33, RZ, 0x10, R31 ;  /* 0x00000010ff217819 */ /* 0x000fe2000001161f */
[----:B------:R-:W-:-:S02]  /*8bc0*/  HADD2.F32 R26, -RZ, R53.H0_H0 ;  /* 0x20000035ff1a7230 */ /* 0x000fc40000004100 */
[--C-:B-1----:R-:W-:Y:S02]  /*8bd0*/  HADD2.F32 R15, -RZ, R5.reuse.H0_H0 ;  /* 0x20000005ff0f7230 */ /* 0x102fe40000004100 */
[----:B------:R-:W-:-:S03]  /*8be0*/  HADD2.F32 R20, -RZ, R5.H1_H1 ;  /* 0x30000005ff147230 */ /* 0x000fc60000004100 */
[C---:B------:R-:W-:Y:S01]  /*8bf0*/  FMUL.FTZ R29, R15.reuse, R27 ;  /* 0x0000001b0f1d7220 */ /* 0x040fe20000410000 */
[----:B------:R-:W-:Y:S01]  /*8c00*/  FMUL.FTZ R31, R15, R25 ;  /* 0x000000190f1f7220 */ /* 0x000fe20000410000 */
[----:B------:R-:W-:Y:S02]  /*8c10*/  HADD2.F32 R15, -RZ, R32.H0_H0 ;  /* 0x20000020ff0f7230 */ /* 0x000fe40000004100 */
[C---:B------:R-:W-:Y:S01]  /*8c20*/  FMUL.FTZ R30, R20.reuse, R28 ;  /* 0x0000001c141e7220 */ /* 0x040fe20000410000 */
[----:B------:R-:W-:Y:S02]  /*8c30*/  HADD2.F32 R5, -RZ, R4.H0_H0 ;  /* 0x20000004ff057230 */ /* 0x000fe40000004100 */
[----:B------:R-:W-:Y:S02]  /*8c40*/  HADD2.F32 R21, -RZ, R6.H0_H0 ;  /* 0x20000006ff157230 */ /* 0x000fe40000004100 */
[----:B------:R-:W-:Y:S01]  /*8c50*/  FMUL.FTZ R34, R20, R15 ;  /* 0x0000000f14227220 */ /* 0x000fe20000410000 */
[----:B------:R-:W-:-:S02]  /*8c60*/  HADD2.F32 R20, -RZ, R41.H0_H0 ;  /* 0x20000029ff147230 */ /* 0x000fc40000004100 */
[--C-:B------:R-:W-:Y:S02]  /*8c70*/  HADD2.F32 R24, -RZ, R7.reuse.H0_H0 ;  /* 0x20000007ff187230 */ /* 0x100fe40000004100 */
[----:B------:R-:W-:Y:S02]  /*8c80*/  HADD2.F32 R7, -RZ, R7.H1_H1 ;  /* 0x30000007ff077230 */ /* 0x000fe40000004100 */
[----:B------:R-:W-:Y:S02]  /*8c90*/  HADD2.F32 R4, -RZ, R4.H1_H1 ;  /* 0x30000004ff047230 */ /* 0x000fe40000004100 */
[----:B------:R-:W-:Y:S01]  /*8ca0*/  HADD2.F32 R6, -RZ, R6.H1_H1 ;  /* 0x30000006ff067230 */ /* 0x000fe20000004100 */
[----:B---3--:R-:W1:Y:S02]  /*8cb0*/  LDS.128 R8, [R42+0x18400] ;  /* 0x018400002a087984 */ /* 0x008e640000000c00 */
[--C-:B-1----:R-:W-:Y:S02]  /*8cc0*/  HADD2.F32 R12, -RZ, R9.reuse.H0_H0 ;  /* 0x20000009ff0c7230 */ /* 0x102fe40000004100 */
[----:B------:R-:W-:-:S03]  /*8cd0*/  HADD2.F32 R9, -RZ, R9.H1_H1 ;  /* 0x30000009ff097230 */ /* 0x000fc60000004100 */
[C---:B------:R-:W-:Y:S01]  /*8ce0*/  FFMA.FTZ R29, R12.reuse, R25, -R29 ;  /* 0x000000190c1d7223 */ /* 0x040fe2000001081d */
[----:B------:R-:W-:Y:S01]  /*8cf0*/  FFMA.FTZ R31, R12, R27, R31 ;  /* 0x0000001b0c1f7223 */ /* 0x000fe2000001001f */
[----:B------:R-:W-:Y:S02]  /*8d00*/  HADD2.F32 R12, -RZ, R54.H0_H0 ;  /* 0x20000036ff0c7230 */ /* 0x000fe40000004100 */
[----:B------:R-:W-:Y:S01]  /*8d10*/  FFMA.FTZ R32, R9, R15, -R30 ;  /* 0x0000000f09207223 */ /* 0x000fe2000001081e */
[----:B------:R-:W-:Y:S02]  /*8d20*/  HADD2.F32 R3, -RZ, R8.H0_H0 ;  /* 0x20000008ff037230 */ /* 0x000fe40000004100 */
[C---:B------:R-:W-:Y:S01]  /*8d30*/  FMUL.FTZ R30, R5.reuse, R26 ;  /* 0x0000001a051e7220 */ /* 0x040fe20000410000 */
[----:B------:R-:W-:-:S03]  /*8d40*/  FMUL.FTZ R5, R5, R12 ;  /* 0x0000000c05057220 */ /* 0x000fc60000410000 */
[C---:B------:R-:W-:Y:S01]  /*8d50*/  FFMA.FTZ R30, R3.reuse, R12, -R30 ;  /* 0x0000000c031e7223 */ /* 0x040fe2000001081e */
[----:B------:R-:W-:Y:S02]  /*8d60*/  HADD2.F32 R12, -RZ, R55.H0_H0 ;  /* 0x20000037ff0c7230 */ /* 0x000fe40000004100 */
[----:B------:R-:W-:Y:S01]  /*8d70*/  FFMA.FTZ R15, R3, R26, R5 ;  /* 0x0000001a030f7223 */ /* 0x000fe20000010005 */
[----:B------:R-:W-:Y:S02]  /*8d80*/  HADD2.F32 R13, -RZ, R10.H0_H0 ;  /* 0x2000000aff0d7230 */ /* 0x000fe40000004100 */
[----:B------:R-:W-:Y:S01]  /*8d90*/  FMUL.FTZ R26, R21, R20 ;  /* 0x00000014151a7220 */ /* 0x000fe20000410000 */
[----:B------:R-:W-:Y:S02]  /*8da0*/  HADD2.F32 R5, -RZ, R41.H1_H1 ;  /* 0x30000029ff057230 */ /* 0x000fe40000004100 */
[----:B------:R-:W-:Y:S02]  /*8db0*/  HADD2.F32 R3, -RZ, R55.H1_H1 ;  /* 0x30000037ff037230 */ /* 0x000fe40000004100 */
[----:B------:R-:W-:Y:S01]  /*8dc0*/  FFMA.FTZ R34, R9, R28, R34 ;  /* 0x0000001c09227223 */ /* 0x000fe20000010022 */
[----:B------:R-:W-:Y:S01]  /*8dd0*/  FMUL.FTZ R28, R21, R12 ;  /* 0x0000000c151c7220 */ /* 0x000fe20000410000 */
[----:B------:R-:W-:-:S02]  /*8de0*/  HADD2.F32 R14, -RZ, R11.H0_H0 ;  /* 0x2000000bff0e7230 */ /* 0x000fc40000004100 */
        /* <DEDUP_REMOVED lines=8> */
[----:B------:R-:W-:-:S02]  /*8e70*/  HADD2.F32 R11, -RZ, R11.H1_H1 ;  /* 0x3000000bff0b7230 */ /* 0x000fc40000004100 */
[C---:B------:R-:W-:Y:S01]  /*8e80*/  FMUL.FTZ R36, R7.reuse, R26 ;  /* 0x0000001a07247220 */ /* 0x040fe20000410000 */
[-C--:B------:R-:W-:Y:S01]  /*8e90*/  FMUL.FTZ R14, R7, R12.reuse ;  /* 0x0000000c070e7220 */ /* 0x080fe20000410000 */
[----:B------:R-:W-:Y:S02]  /*8ea0*/  HADD2.F32 R7, -RZ, R37.H0_H0 ;  /* 0x20000025ff077230 */ /* 0x000fe40000004100 */
[----:B------:R-:W-:Y:S02]  /*8eb0*/  HADD2.F32 R9, -RZ, R35.H0_H0 ;  /* 0x20000023ff097230 */ /* 0x000fe40000004100 */
[----:B------:R-:W-:Y:S02]  /*8ec0*/  HADD2.F32 R3, -RZ, R39.H0_H0 ;  /* 0x20000027ff037230 */ /* 0x000fe40000004100 */
[----:B------:R-:W-:Y:S02]  /*8ed0*/  HADD2.F32 R5, -RZ, R38.H0_H0 ;  /* 0x20000026ff057230 */ /* 0x000fe40000004100 */
[----:B------:R-:W-:Y:S01]  /*8ee0*/  FFMA.FTZ R25, R11, R12, -R36 ;  /* 0x0000000c0b197223 */ /* 0x000fe20000010824 */
[----:B------:R-:W-:-:S02]  /*8ef0*/  HADD2.F32 R8, -RZ, R8.H1_H1 ;  /* 0x30000008ff087230 */ /* 0x000fc40000004100 */
[----:B------:R-:W-:Y:S01]  /*8f00*/  FFMA.FTZ R27, R11, R26, R14 ;  /* 0x0000001a0b1b7223 */ /* 0x000fe2000001000e */
[----:B------:R-:W-:Y:S02]  /*8f10*/  HADD2.F32 R10, -RZ, R10.H1_H1 ;  /* 0x3000000aff0a7230 */ /* 0x000fe40000004100 */
        /* <DEDUP_REMOVED lines=18> */
.L_x_9313:
[----:B------:R-:W-:Y:S05]  /*9040*/  BSYNC B0 ;  /* 0x0000000000007941 */ /* 0x000fea0003800000 */
.L_x_9293:
        /* <DEDUP_REMOVED lines=8> */
.L_x_9290:
[----:B-1234-:R-:W1:Y:S01]  /*90d0*/  S2R R0, SR_TID.X ;  /* 0x0000000000007919 */ /* 0x01ee620000002100 */
[----:B------:R-:W-:Y:S01]  /*90e0*/  ISETP.NE.AND P0, PT, R202, 0x3, PT ;  /* 0x00000003ca00780c */ /* 0x000fe20003f05270 */
[----:B------:R-:W-:Y:S05]  /*90f0*/  WARPSYNC.ALL ;  /* 0x0000000000007948 */ /* 0x000fea0003800000 */
[----:B-1----:R-:W-:-:S04]  /*9100*/  SHF.R.U32.HI R0, RZ, 0x7, R0 ;  /* 0x00000007ff007819 */ /* 0x002fc80000011600 */
[----:B------:R-:W-:-:S05]  /*9110*/  IADD3 R179, R0, 0x8, RZ ;  /* 0x0000000800b37810 */ /* 0x000fca0007ffe0ff */
[----:B------:R1:W-:Y:S06]  /*9120*/  BAR.SYNC.DEFER_BLOCKING R179, 0x100 ;  /* 0x000400b30000751d */ /* 0x0003ec0000010000 */
[----:B------:R-:W-:Y:S05]  /*9130*/  @!P0 BRA `(.L_x_9328) ;  /* 0x0000000000048947 */ /* 0x000fea0003800000 */
[----:B------:R-:W-:Y:S01]  /*9140*/  BPT.TRAP 0x1 ;  /* 0x000000040000795c */ /* 0x000fe20000300000 */
.L_x_9328:
[----:B------:R-:W-:Y:S01]  /*9150*/  IMAD R5, R16, 0x8, R17 ;  /* 0x0000000810057824 */ /* 0x000fe200078e0211 */
[----:B------:R-:W-:-:S04]  /*9160*/  SHF.L.U32 R20, R200, 0x1f, RZ ;  /* 0x0000001fc8147819 */ /* 0x000fc800000006ff */
[----:B------:R2:W3:Y:S01]  /*9170*/  SYNCS.PHASECHK.TRANS64.TRYWAIT P2, [R5+URZ+0x22830], R20 ;  /* 0x02283014050075a7 */ /* 0x0004e2000804017f */
[----:B------:R-:W-:Y:S05]  /*9180*/  @!P0 BRA `(.L_x_9329) ;  /* 0x0000000000048947 */ /* 0x000fea0003800000 */
[----:B------:R-:W-:Y:S01]  /*9190*/  BPT.TRAP 0x1 ;  /* 0x000000040000795c */ /* 0x000fe20000300000 */
.L_x_9329:
[----:B------:R-:W4:Y:S01]  /*91a0*/  S2R R3, SR_TID.X ;  /* 0x0000000000037919 */ /* 0x000f220000002100 */
[----:B------:R-:W-:-:S05]  /*91b0*/  VIADD R0, R17, 0x1c400 ;  /* 0x0001c40011007836 */ /* 0x000fca0000000000 */
[----:B------:R-:W-:-:S04]  /*91c0*/  SHF.R.U32.HI R0, RZ, 0x4, R0 ;  /* 0x00000004ff007819 */ /* 0x000fc80000011600 */
[----:B------:R-:W-:Y:S02]  /*91d0*/  LOP3.LUT R0, R0, 0x3fff, RZ, 0xc0, !PT ;  /* 0x00003fff00007812 */ /* 0x000fe400078ec0ff */
[----:B----4-:R-:W-:-:S04]  /*91e0*/  LOP3.LUT R3, R3, 0x7f, RZ, 0xc0, !PT ;  /* 0x0000007f03037812 */ /* 0x010fc800078ec0ff */
[----:B------:R-:W-:Y:S01]  /*91f0*/  ISETP.NE.AND P1, PT, R3, RZ, PT ;  /* 0x000000ff0300720c */ /* 0x000fe20003f25270 */
[----:B---3--:R-:W-:-:S12]  /*9200*/  @P2 BRA `(.L_x_9330) ;  /* 0x0000000000082947 */ /* 0x008fd80003800000 */
[----:B------:R-:W3:Y:S02]  /*9210*/  SYNCS.PHASECHK.TRANS64.TRYWAIT P2, [R5+URZ+0x22830], R20 ;  /* 0x02283014050075a7 */ /* 0x000ee4000804017f */
[----:B---3--:R-:W-:Y:S05]  /*9220*/  @!P2 BRA `(.L_x_9331) ;  /* 0x0000016400aca947 */ /* 0x008fea0003800000 */
.L_x_9330:
[----:B------:R-:W-:Y:S05]  /*9230*/  WARPSYNC.ALL ;  /* 0x0000000000007948 */ /* 0x000fea0003800000 */
[----:B------:R-:W-:-:S05]  /*9240*/  LOP3.LUT R21, R0, 0x10000, RZ, 0xfc, !PT ;  /* 0x0001000000157812 */ /* 0x000fca00078efcff */
[----:B------:R-:W-:Y:S01]  /*9250*/  IMAD R8, R16, 0x300, R21 ;  /* 0x0000030010087824 */ /* 0x000fe200078e0215 */
[----:B------:R-:W-:Y:S01]  /*9260*/  LOP3.LUT R6, R40, 0x10000, RZ, 0xfc, !PT ;  /* 0x0001000028067812 */ /* 0x000fe200078efcff */
[----:B------:R-:W-:Y:S01]  /*9270*/  IMAD.MOV.U32 R9, RZ, RZ, 0x40000040 ;  /* 0x40000040ff097424 */ /* 0x000fe200078e00ff */
[----:B------:R-:W4:Y:S01]  /*9280*/  LDL R80, [R1+0xc] ;  /* 0x00000c0001507983 */ /* 0x000f220000100800 */
[----:B------:R-:W-:Y:S01]  /*9290*/  IMAD.MOV.U32 R7, RZ, RZ, 0x40000040 ;  /* 0x40000040ff077424 */ /* 0x000fe200078e00ff */
        /* <DEDUP_REMOVED lines=8> */
[----:B------:R-:W0:Y:S01]  /*9320*/  S2R R81, SR_TID.X ;  /* 0x0000000000517919 */ /* 0x000e220000002100 */
[----:B------:R-:W-:Y:S01]  /*9330*/  IMAD.MOV.U32 R15, RZ, RZ, 0x40000040 ;  /* 0x40000040ff0f7424 */ /* 0x000fe200078e00ff */
[----:B------:R-:W1:Y:S01]  /*9340*/  LDC.64 R180, c[0x0][0x9e0] ;  /* 0x00027800ffb47b82 */ /* 0x000e620000000a00 */
[----:B------:R-:W-:Y:S01]  /*9350*/  VIADD R12, R6, 0x4 ;  /* 0x00000004060c7836 */ /* 0x000fe20000000000 */
[----:B------:R-:W-:Y:S01]  /*9360*/  LOP3.LUT R2, R2, 0xffefffff, RZ, 0xc0, !PT ;  /* 0xffefffff02027812 */ /* 0x000fe200078ec0ff */
[----:B------:R-:W-:-:S02]  /*9370*/  IMAD.MOV.U32 R13, RZ, RZ, 0x40000040 ;  /* 0x40000040ff0d7424 */ /* 0x000fc400078e00ff */
[----:B------:R-:W-:Y:S02]  /*9380*/  IMAD.MOV.U32 R9, RZ, RZ, 0x40000040 ;  /* 0x40000040ff097424 */ /* 0x000fe400078e00ff */
[----:B------:R-:W-:Y:S02]  /*9390*/  @!P1 VIADD R0, R5, 0x22840 ;  /* 0x0002284005009836 */ /* 0x000fe40000000000 */
[----:B------:R-:W-:Y:S01]  /*93a0*/  HGMMA.64x96x16.F32 R24, gdesc[UR4], RZ, !UPT, gsb0 ;  /* 0x01600000041879f0 */ /* 0x000fe2000c0008ff */
[----:B------:R-:W-:Y:S01]  /*93b0*/  R2UR UR6, R10 ;  /* 0x000000000a0672ca */ /* 0x000fe200000e0000 */
[----:B------:R-:W-:Y:S01]  /*93c0*/  VIADD R10, R8, 0x4 ;  /* 0x00000004080a7836 */ /* 0x000fe20000000000 */
[----:B------:R-:W-:Y:S01]  /*93d0*/  R2UR UR7, R11 ;  /* 0x000000000b0772ca */ /* 0x000fe200000e0000 */
[----:B------:R-:W-:Y:S01]  /*93e0*/  IMAD.MOV.U32 R11, RZ, RZ, 0x40000040 ;  /* 0x40000040ff0b7424 */ /* 0x000fe200078e00ff */
[----:B------:R-:W-:Y:S02]  /*93f0*/  R2UR UR4, R14 ;  /* 0x000000000e0472ca */ /* 0x000fe400000e0000 */
[----:B------:R-:W-:-:S02]  /*9400*/  R2UR UR5, R15 ;  /* 0x000000000f0572ca */ /* 0x000fc400000e0000 */
[----:B------:R-:W-:Y:S02]  /*9410*/  @!P1 PRMT R0, RZ, 0x654, R0 ;  /* 0x00000654ff009816 */ /* 0x000fe40000000000 */
[----:B-1----:R-:W-:Y:S02]  /*9420*/  ISETP.GE.AND P2, PT, R181, 0x1, PT ;  /* 0x00000001b500780c */ /* 0x002fe40003f46270 */
[----:B0-----:R-:W-:-:S04]  /*9430*/  SHF.R.U32.HI R81, RZ, 0x7, R81 ;  /* 0x00000007ff517819 */ /* 0x001fc80000011651 */
[----:B------:R-:W-:-:S07]  /*9440*/  IADD3 R176, -R81, 0xb, RZ ;  /* 0x0000000b51b07810 */ /* 0x000fce0007ffe1ff */
[----:B------:R-:W-:Y:S01]  /*9450*/  @P2 LOP3.LUT R2, R2, 0x100000, RZ, 0xfc, !PT ;  /* 0x0010000002022812 */ /* 0x000fe200078efcff */
[----:B------:R-:W-:Y:S02]  /*9460*/  WARPGROUP.DEPBAR.LE gsb0, 0x0 ;  /* 0x00008000000079c5 */ /* 0x000fe40000010000 */
[----:B------:R-:W-:-:S06]  /*9470*/  WARPGROUP.ARRIVE ;  /* 0x00000000000079c5 */ /* 0x000fcc0000000000 */
[----:B------:R-:W-:Y:S01]  /*9480*/  HGMMA.64x96x16.F32 R24, gdesc[UR4], R24, gsb0 ;  /* 0x01600000041879f0 */ /* 0x000fe20008000818 */
[----:B------:R-:W-:Y:S02]  /*9490*/  R2UR UR6, R10 ;  /* 0x000000000a0672ca */ /* 0x000fe400000e0000 */
[----:B------:R-:W-:Y:S01]  /*94a0*/  R2UR UR7, R11 ;  /* 0x000000000b0772ca */ /* 0x000fe200000e0000 */
[----:B------:R-:W-:Y:S01]  /*94b0*/  IMAD.MOV.U32 R11, RZ, RZ, 0x40000040 ;  /* 0x40000040ff0b7424 */ /* 0x000fe200078e00ff */
[----:B------:R-:W-:Y:S02]  /*94c0*/  R2UR UR4, R12 ;  /* 0x000000000c0472ca */ /* 0x000fe400000e0000 */
[----:B------:R-:W-:Y:S02]  /*94d0*/  R2UR UR5, R13 ;  /* 0x000000000d0572ca */ /* 0x000fe400000e0000 */
[----:B------:R-:W-:Y:S01]  /*94e0*/  IADD3 R10, R8, 0x6, RZ ;  /* 0x00000006080a7810 */ /* 0x000fe20007ffe0ff */
        /* <DEDUP_REMOVED lines=11> */
[----:B------:R-:W-:Y:S02]  /*95a0*/  ULDC.64 UR4, c[0x0][0x9d8] ;  /* 0x0002760000047ab9 */ /* 0x000fe40000000a00 */
[----:B------:R-:W-:Y:S01]  /*95b0*/  ULOP3.LUT UR51, URZ, UR5, URZ, 0x33, !UPT ;  /* 0x000000053f337292 */ /* 0x000fe2000f8e333f */
        /* <DEDUP_REMOVED lines=14> */
[----:B0-----:R-:W-:-:S02]  /*96a0*/  IMAD.MOV.U32 R29, RZ, RZ, -0x60 ;  /* 0xffffffa0ff1d7424 */ /* 0x001fc400078e00ff */
[----:B------:R-:W-:Y:S01]  /*96b0*/  FMUL.FTZ R24, R31, UR4 ;  /* 0x000000041f187c20 */ /* 0x000fe20008410000 */
[----:B------:R-:W-:Y:S01]  /*96c0*/  FMUL.FTZ R30, R42, UR4 ;  /* 0x000000042a1e7c20 */ /* 0x000fe20008410000 */
[----:B------:R-:W-:Y:S01]  /*96d0*/  FMUL.FTZ R26, R35, UR4 ;  /* 0x00000004231a7c20 */ /* 0x000fe20008410000 */
[----:B------:R-:W-:Y:S01]  /*96e0*/  FMUL.FTZ R37, R37, UR4 ;  /* 0x0000000425257c20 */ /* 0x000fe20008410000 */
[----:B------:R-:W-:Y:S01]  /*96f0*/  FMUL.FTZ R27, R38, UR4 ;  /* 0x00000004261b7c20 */ /* 0x000fe20008410000 */
[----:B------:R-:W-:Y:S01]  /*9700*/  FMUL.FTZ R41, R41, UR4 ;  /* 0x0000000429297c20 */ /* 0x000fe20008410000 */
[----:B------:R0:W1:Y:S01]  /*9710*/  MUFU.TANH R73, R25 ;  /* 0x0000001900497308 */ /* 0x0000620000002400 */
[----:B--2---:R-:W-:Y:S01]  /*9720*/  FMUL.FTZ R40, R47, UR4 ;  /* 0x000000042f287c20 */ /* 0x004fe20008410000 */
[----:B------:R-:W-:Y:S01]  /*9730*/  FMUL.FTZ R44, R44, UR4 ;  /* 0x000000042c2c7c20 */ /* 0x000fe20008410000 */
[----:B------:R-:W-:Y:S01]  /*9740*/  FMUL.FTZ R45, R45, UR4 ;  /* 0x000000042d2d7c20 */ /* 0x000fe20008410000 */
[----:B------:R-:W-:Y:S01]  /*9750*/  FMUL.FTZ R42, R46, UR4 ;  /* 0x000000042e2a7c20 */ /* 0x000fe20008410000 */
[----:B------:R-:W-:Y:S01]  /*9760*/  FMUL.FTZ R48, R48, UR4 ;  /* 0x0000000430307c20 */ /* 0x000fe20008410000 */
[----:B------:R-:W-:Y:S01]  /*9770*/  FMUL.FTZ R49, R49, UR4 ;  /* 0x0000000431317c20 */ /* 0x000fe20008410000 */
[----:B------:R-:W-:Y:S01]  /*9780*/  FMUL.FTZ R50, R50, UR4 ;  /* 0x0000000432327c20 */ /* 0x000fe20008410000 */
[----:B------:R2:W1:Y:S01]  /*9790*/  MUFU.TANH R47, R58 ;  /* 0x0000003a002f7308 */ /* 0x0004620000002400 */
[----:B0-----:R-:W-:Y:S01]  /*97a0*/  FMUL.FTZ R25, R34, UR4 ;  /* 0x0000000422197c20 */ /* 0x001fe20008410000 */
[----:B------:R-:W-:Y:S01]  /*97b0*/  FMUL.FTZ R51, R51, UR4 ;  /* 0x0000000433337c20 */ /* 0x000fe20008410000 */
[----:B------:R-:W-:Y:S01]  /*97c0*/  FMUL.FTZ R52, R52, UR4 ;  /* 0x0000000434347c20 */ /* 0x000fe20008410000 */
[----:B------:R-:W-:Y:S01]  /*97d0*/  FMUL.FTZ R53, R53, UR4 ;  /* 0x0000000435357c20 */ /* 0x000fe20008410000 */
[----:B------:R-:W-:Y:S01]  /*97e0*/  FMUL.FTZ R55, R55, UR4 ;  /* 0x0000000437377c20 */ /* 0x000fe20008410000 */
[----:B------:R-:W-:Y:S01]  /*97f0*/  FMUL.FTZ R56, R56, UR4 ;  /* 0x0000000438387c20 */ /* 0x000fe20008410000 */
[----:B------:R-:W-:Y:S01]  /*9800*/  FMUL.FTZ R57, R57, UR4 ;  /* 0x0000000439397c20 */ /* 0x000fe20008410000 */
[----:B------:R0:W1:Y:S01]  /*9810*/  MUFU.TANH R78, R36 ;  /* 0x00000024004e7308 */ /* 0x0000620000002400 */
[----:B--2---:R-:W-:-:S02]  /*9820*/  IMAD R58, R178, R29, 0x60 ;  /* 0x00000060b23a7424 */ /* 0x004fc400078e021d */
[----:B------:R-:W-:Y:S01]  /*9830*/  FMUL.FTZ R59, R59, UR4 ;  /* 0x000000043b3b7c20 */ /* 0x000fe20008410000 */
[----:B------:R-:W-:Y:S01]  /*9840*/  FMUL.FTZ R63, R63, UR4 ;  /* 0x000000043f3f7c20 */ /* 0x000fe20008410000 */
[----:B------:R-:W-:Y:S01]  /*9850*/  FMUL.FTZ R64, R64, UR4 ;  /* 0x0000000440407c20 */ /* 0x000fe20008410000 */
[----:B------:R-:W-:Y:S01]  /*9860*/  FMUL.FTZ R65, R65, UR4 ;  /* 0x0000000441417c20 */ /* 0x000fe20008410000 */
[----:B------:R-:W-:Y:S01]  /*9870*/  FMUL.FTZ R34, R66, UR4 ;  /* 0x0000000442227c20 */ /* 0x000fe20008410000 */
[----:B------:R-:W-:Y:S01]  /*9880*/  FMUL.FTZ R11, R67, UR4 ;  /* 0x00000004430b7c20 */ /* 0x000fe20008410000 */
[----:B------:R2:W1:Y:S01]  /*9890*/  MUFU.TANH R74, R28 ;  /* 0x0000001c004a7308 */ /* 0x0004620000002400 */
[----:B0-----:R-:W-:Y:S02]  /*98a0*/  IMAD.IADD R36, R204, 0x1, R58 ;  /* 0x00000001cc247824 */ /* 0x001fe400078e023a */
[----:B------:R-:W-:Y:S01]  /*98b0*/  FMUL.FTZ R68, R68, UR4 ;  /* 0x0000000444447c20 */ /* 0x000fe20008410000 */
[----:B------:R-:W-:Y:S01]  /*98c0*/  FMUL.FTZ R31, R70, UR4 ;  /* 0x00000004461f7c20 */ /* 0x000fe20008410000 */
[----:B------:R-:W-:Y:S01]  /*98d0*/  FMUL.FTZ R29, R71, UR4 ;  /* 0x00000004471d7c20 */ /* 0x000fe20008410000 */
[----:B------:R-:W-:Y:S01]  /*98e0*/  FMUL.FTZ R60, R60, UR4 ;  /* 0x000000043c3c7c20 */ /* 0x000fe20008410000 */
[----:B------:R-:W-:Y:S01]  /*98f0*/  FMUL.FTZ R69, R69, UR4 ;  /* 0x0000000445457c20 */ /* 0x000fe20008410000 */
[----:B------:R0:W-:Y:S06]  /*9900*/  BAR.ARV R176, 0x100 ;  /* 0x000400b00000751d */ /* 0x0001ec0000002000 */
[----:B------:R3:W0:Y:S01]  /*9910*/  MUFU.TANH R76, R32 ;  /* 0x00000020004c7308 */ /* 0x0006220000002400 */
[----:B--2---:R-:W-:Y:S01]  /*9920*/  FMUL.FTZ R28, R39, UR4 ;  /* 0x00000004271c7c20 */ /* 0x004fe20008410000 */
[----:B------:R2:W-:Y:S01]  /*9930*/  @!P1 SYNCS.ARRIVE.TRANS64.RED.A1T0 RZ, [R0+URZ], RZ ;  /* 0x000000ff00ff99a7 */ /* 0x0005e2000810043f */
[----:B------:R-:W-:Y:S01]  /*9940*/  FMUL.FTZ R33, R33, UR4 ;  /* 0x0000000421217c20 */ /* 0x000fe20008410000 */
[----:B------:R-:W-:Y:S01]  /*9950*/  FMUL.FTZ R54, R54, UR4 ;  /* 0x0000000436367c20 */ /* 0x000fe20008410000 */
[----:B------:R-:W-:Y:S01]  /*9960*/  FMUL.FTZ R61, R61, UR4 ;  /* 0x000000043d3d7c20 */ /* 0x000fe20008410000 */
[----:B------:R-:W-:Y:S01]  /*9970*/  FMUL.FTZ R62, R62, UR4 ;  /* 0x000000043e3e7c20 */ /* 0x000fe20008410000 */
[----:B------:R-:W-:Y:S01]  /*9980*/  IMAD.IADD R96, R36, 0x1, -R201 ;  /* 0x0000000124607824 */ /* 0x000fe200078e0ac9 */
[----:B------:R-:W0:Y:S01]  /*9990*/  MUFU.TANH R39, R50 ;  /* 0x0000003200277308 */ /* 0x000e220000002400 */
[----:B---3--:R-:W-:Y:S01]  /*99a0*/  FMUL.FTZ R32, R43, UR4 ;  /* 0x000000042b207c20 */ /* 0x008fe20008410000 */
[----:B--2---:R-:W-:-:S06]  /*99b0*/  IADD3 R0, -R205, 0x1, R36 ;  /* 0x00000001cd007810 */ /* 0x004fcc0007ffe124 */
[----:B------:R-:W2:Y:S08]  /*99c0*/  MUFU.TANH R72, R72 ;  /* 0x0000004800487308 */ /* 0x000eb00000002400 */
        /* <DEDUP_REMOVED lines=37> */
[----:B-1----:R-:W-:-:S02]  /*9c20*/  IMAD.IADD R33, R0, 0x1, -R201 ;  /* 0x0000000100217824 */ /* 0x002fc400078e0ac9 */
[----:B----4-:R-:W-:Y:S02]  /*9c30*/  IMAD R0, R209, 0x80, R80 ;  /* 0x00000080d1007824 */ /* 0x010fe400078e0250 */
[----:B------:R-:W-:-:S03]  /*9c40*/  VIADD R67, R33, UR51 ;  /* 0x0000003321437c36 */ /* 0x000fc60008000000 */
[----:B------:R1:W4:Y:S08]  /*9c50*/  MUFU.TANH R54, R61 ;  /* 0x0000003d00367308 */ /* 0x0003300000002400 */
[----:B------:R2:W0:Y:S01]  /*9c60*/  MUFU.TANH R79, R62 ;  /* 0x0000003e004f7308 */ /* 0x0004220000002400 */
[----:B-1----:R-:W-:Y:S01]  /*9c70*/  IMAD.IADD R61, R33, 0x1, R180 ;  /* 0x00000001213d7824 */ /* 0x002fe200078e02b4 */
[----:B------:R-:W-:-:S04]  /*9c80*/  IADD3 R33, R67, R0, RZ ;  /* 0x0000000043217210 */ /* 0x000fc80007ffe0ff */
[----:B------:R-:W-:Y:S01]  /*9c90*/  VIADDMNMX R36, R0, R61, R96, PT ;  /* 0x0000003d00247246 */ /* 0x000fe20003800160 */
[----:B--2---:R-:W-:Y:S01]  /*9ca0*/  IMAD.IADD R62, R58, 0x1, -R201 ;  /* 0x000000013a3e7824 */ /* 0x004fe200078e0ac9 */
[----:B---34-:R-:W-:Y:S06]  /*9cb0*/  @!P2 BRA `(.L_x_9332) ;  /* 0x00000000004ca947 */ /* 0x018fec0003800000 */
[----:B------:R-:W-:Y:S01]  /*9cc0*/  IADD3 R35, R0, R204, -R205 ;  /* 0x000000cc00237210 */ /* 0x000fe20007ffe8cd */
        /* <DEDUP_REMOVED lines=10> */
.L_x_9334:
[----:B------:R-:W-:-:S13]  /*9d70*/  ISETP.NE.AND P2, PT, R181, 0x1, PT ;  /* 0x00000001b500780c */ /* 0x000fda0003f45270 */
[----:B------:R-:W1:Y:S02]  /*9d80*/  @P2 LDC.64 R70, c[0x0][0x9e8] ;  /* 0x00027a00ff462b82 */ /* 0x000e640000000a00 */
[----:B-1----:R-:W-:-:S05]  /*9d90*/  @P2 IMAD.HI.U32 R38, R35, R70, RZ ;  /* 0x0000004623262227 */ /* 0x002fca00078e00ff */
[----:B------:R-:W-:-:S07]  /*9da0*/  @P2 SHF.R.U32.HI R35, RZ, R71, R38 ;  /* 0x00000047ff232219 */ /* 0x000fce0000011626 */
.L_x_9335:
[----:B------:R-:W-:Y:S05]  /*9db0*/  BSYNC B0 ;  /* 0x0000000000007941 */ /* 0x000fea0003800000 */
.L_x_9333:
[----:B------:R-:W-:-:S05]  /*9dc0*/  IMAD R38, R35, R181, R62 ;  /* 0x000000b523267224 */ /* 0x000fca00078e023e */
[----:B------:R-:W-:Y:S02]  /*9dd0*/  VIMNMX R33, R33, R38, !PT ;  /* 0x0000002621217248 */ /* 0x000fe40007fe0100 */
[----:B------:R-:W-:-:S07]  /*9de0*/  VIADDMNMX R36, R38, R181, R36, PT ;  /* 0x000000b526247246 */ /* 0x000fce0003800124 */
.L_x_9332:
[C---:B------:R-:W-:Y:S02]  /*9df0*/  ISETP.GE.AND P2, PT, R58.reuse, 0x2, PT ;  /* 0x000000023a00780c */ /* 0x040fe40003f46270 */
[----:B------:R-:W-:Y:S02]  /*9e00*/  ISETP.GE.AND P4, PT, R58, 0x9, PT ;  /* 0x000000093a00780c */ /* 0x000fe40003f86270 */
[----:B------:R-:W-:Y:S02]  /*9e10*/  ISETP.GT.AND P3, PT, R33, 0x1, !P2 ;  /* 0x000000012100780c */ /* 0x000fe40005764270 */
[----:B------:R-:W-:Y:S02]  /*9e20*/  P2R R38, PR, RZ, 0x10 ;  /* 0x00000010ff267803 */ /* 0x000fe40000000000 */
[----:B------:R-:W-:Y:S02]  /*9e30*/  ISETP.LT.OR P3, PT, R36, 0x2, P3 ;  /* 0x000000022400780c */ /* 0x000fe40001f61670 */
[----:B------:R-:W-:-:S02]  /*9e40*/  ISETP.GE.AND P6, PT, R58, 0x1, PT ;  /* 0x000000013a00780c */ /* 0x000fc40003fc6270 */
[----:B------:R-:W-:Y:S02]  /*9e50*/  FSEL R98, R73, -INF , !P3 ;  /* 0xff80000049627808 */ /* 0x000fe40005800000 */
[----:B------:R-:W-:Y:S02]  /*9e60*/  ISETP.GT.AND P3, PT, R33, 0x8, !P4 ;  /* 0x000000082100780c */ /* 0x000fe40006764270 */
[----:B------:R-:W-:Y:S02]  /*9e70*/  ISETP.GE.AND P4, PT, R58, 0xa, PT ;  /* 0x0000000a3a00780c */ /* 0x000fe40003f86270 */
[----:B------:R-:W-:Y:S02]  /*9e80*/  ISETP.LT.OR P3, PT, R36, 0x9, P3 ;  /* 0x000000092400780c */ /* 0x000fe40001f61670 */
[----:B------:R-:W-:Y:S02]  /*9e90*/  P2R R69, PR, RZ, 0x10 ;  /* 0x00000010ff457803 */ /* 0x000fe40000000000 */
[----:B------:R-:W-:-:S02]  /*9ea0*/  FSEL R154, R74, -INF , !P3 ;  /* 0xff8000004a9a7808 */ /* 0x000fc40005800000 */
[----:B------:R-:W-:Y:S02]  /*9eb0*/  ISETP.GT.AND P3, PT, R33, 0x9, !P4 ;  /* 0x000000092100780c */ /* 0x000fe40006764270 */
[----:B------:R-:W-:Y:S02]  /*9ec0*/  ISETP.GE.AND P4, PT, R58, 0x11, PT ;  /* 0x000000113a00780c */ /* 0x000fe40003f86270 */
[----:B------:R-:W-:Y:S02]  /*9ed0*/  ISETP.LT.OR P3, PT, R36, 0xa, P3 ;  /* 0x0000000a2400780c */ /* 0x000fe40001f61670 */
[----:B------:R-:W-:Y:S02]  /*9ee0*/  P2R R71, PR, RZ, 0x10 ;  /* 0x00000010ff477803 */ /* 0x000fe40000000000 */
[----:B------:R-:W-:Y:S02]  /*9ef0*/  FSEL R100, R75, -INF , !P3 ;  /* 0xff8000004b647808 */ /* 0x000fe40005800000 */
[----:B------:R-:W-:-:S02]  /*9f00*/  ISETP.GT.AND P3, PT, R33, 0x10, !P4 ;  /* 0x000000102100780c */ /* 0x000fc40006764270 */
[----:B------:R-:W-:Y:S02]  /*9f10*/  ISETP.GE.AND P4, PT, R58, 0x12, PT ;  /* 0x000000123a00780c */ /* 0x000fe40003f86270 */
[----:B------:R-:W-:Y:S02]  /*9f20*/  ISETP.LT.OR P3, PT, R36, 0x11, P3 ;  /* 0x000000112400780c */ /* 0x000fe40001f61670 */
[----:B------:R-:W-:Y:S02]  /*9f30*/  P2R R73, PR, RZ, 0x10 ;  /* 0x00000010ff497803 */ /* 0x000fe40000000000 */
[----:B0-----:R-:W-:Y:S02]  /*9f40*/  FSEL R156, R76, -INF , !P3 ;  /* 0xff8000004c9c7808 */ /* 0x001fe40005800000 */
[----:B------:R-:W-:Y:S02]  /*9f50*/  ISETP.GT.AND P3, PT, R33, 0x11, !P4 ;  /* 0x000000112100780c */ /* 0x000fe40006764270 */
[----:B------:R-:W-:-:S02]  /*9f60*/  ISETP.GE.AND P4, PT, R58, 0x19, PT ;  /* 0x000000193a00780c */ /* 0x000fc40003f86270 */
[----:B------:R-:W-:Y:S02]  /*9f70*/  ISETP.LT.OR P3, PT, R36, 0x12, P3 ;  /* 0x000000122400780c */ /* 0x000fe40001f61670 */
[----:B------:R-:W-:Y:S02]  /*9f80*/  P2R R75, PR, RZ, 0x10 ;  /* 0x00000010ff4b7803 */ /* 0x000fe40000000000 */
[----:B------:R-:W-:Y:S02]  /*9f90*/  FSEL R102, R77, -INF , !P3 ;  /* 0xff8000004d667808 */ /* 0x000fe40005800000 */
[----:B------:R-:W-:Y:S02]  /*9fa0*/  ISETP.GT.AND P3, PT, R33, 0x18, !P4 ;  /* 0x000000182100780c */ /* 0x000fe40006764270 */
[----:B------:R-:W-:Y:S02]  /*9fb0*/  ISETP.GE.AND P4, PT, R58, 0x1a, PT ;  /* 0x0000001a3a00780c */ /* 0x000fe40003f86270 */
[----:B------:R-:W-:-:S02]  /*9fc0*/  ISETP.LT.OR P3, PT, R36, 0x19, P3 ;  /* 0x000000192400780c */ /* 0x000fc40001f61670 */
[----:B------:R-:W-:Y:S02]  /*9fd0*/  P2R R77, PR, RZ, 0x10 ;  /* 0x00000010ff4d7803 */ /* 0x000fe40000000000 */
[----:B------:R-:W-:Y:S02]  /*9fe0*/  FSEL R158, R78, -INF , !P3 ;  /* 0xff8000004e9e7808 */ /* 0x000fe40005800000 */
[----:B------:R-:W-:Y:S02]  /*9ff0*/  ISETP.GT.AND P3, PT, R33, 0x19, !P4 ;  /* 0x000000192100780c */ /* 0x000fe40006764270 */
[----:B------:R-:W-:Y:S02]  /*a000*/  ISETP.GE.AND P4, PT, R58, 0x21, PT ;  /* 0x000000213a00780c */ /* 0x000fe40003f86270 */
[----:B------:R-:W-:Y:S02]  /*a010*/  ISETP.LT.OR P3, PT, R36, 0x1a, P3 ;  /* 0x0000001a2400780c */ /* 0x000fe40001f61670 */
[----:B------:R-:W-:-:S02]  /*a020*/  P2R R76, PR, RZ, 0x10 ;  /* 0x00000010ff4c7803 */ /* 0x000fc40000000000 */
        /* <DEDUP_REMOVED lines=8> */
[----:B------:R-:W-:-:S04]  /*a0b0*/  ISETP.LT.OR P3, PT, R36, 0x22, P3 ;  /* 0x000000222400780c */ /* 0x000fc80001f61670 */
        /* <DEDUP_REMOVED lines=73> */
[----:B------:R-:W-:Y:S02]  /*a550*/  ISETP.GE.AND P5, PT, R181, 0x1, PT ;  /* 0x00000001b500780c */ /* 0x000fe40003fa6270 */
[----:B------:R-:W-:-:S11]  /*a560*/  IADD3 R33, R67, 0x8, R0 ;  /* 0x0000000843217810 */ /* 0x000fd60007ffe000 */
[----:B------:R-:W-:Y:S05]  /*a570*/  @!P5 BRA `(.L_x_9336) ;  /* 0x000000000050d947 */ /* 0x000fea0003800000 */
[----:B------:R-:W-:Y:S01]  /*a580*/  IADD3 R35, R0, R204, -R205 ;  /* 0x000000cc00237210 */ /* 0x000fe20007ffe8cd */
[----:B------:R-:W-:Y:S04]  /*a590*/  BSSY B0, `(.L_x_9337) ;  /* 0x000000f000007945 */ /* 0x000fe80003800000 */
        /* <DEDUP_REMOVED lines=10> */
.L_x_9338:
[----:B------:R-:W-:-:S13]  /*a640*/  ISETP.NE.AND P5, PT, R181, 0x1, PT ;  /* 0x00000001b500780c */ /* 0x000fda0003fa5270 */
[----:B------:R-:W0:Y:S02]  /*a650*/  @P5 LDC.64 R36, c[0x0][0x9e8] ;  /* 0x00027a00ff245b82 */ /* 0x000e240000000a00 */
[----:B0-----:R-:W-:-:S05]  /*a660*/  @P5 IMAD.HI.U32 R36, R35, R36, RZ ;  /* 0x0000002423245227 */ /* 0x001fca00078e00ff */
[----:B------:R-:W-:-:S07]  /*a670*/  @P5 SHF.R.U32.HI R35, RZ, R37, R36 ;  /* 0x00000025ff235219 */ /* 0x000fce0000011624 */
.L_x_9339:
[----:B------:R-:W-:Y:S05]  /*a680*/  BSYNC B0 ;  /* 0x0000000000007941 */ /* 0x000fea0003800000 */
.L_x_9337:
[----:B------:R-:W-:-:S05]  /*a690*/  IMAD R36, R35, R181, R62 ;  /* 0x000000b523247224 */ /* 0x000fca00078e023e */
[----:B------:R-:W-:Y:S02]  /*a6a0*/  VIMNMX R33, R33, R36, !PT ;  /* 0x0000002421217248 */ /* 0x000fe40007fe0100 */
[----:B------:R-:W-:-:S07]  /*a6b0*/  VIADDMNMX R96, R36, R181, R96, PT ;  /* 0x000000b524607246 */ /* 0x000fce0003800160 */
.L_x_9336:
[C---:B------:R-:W-:Y:S01]  /*a6c0*/  ISETP.GT.AND P2, PT, R33.reuse, 0x1, !P2 ;  /* 0x000000012100780c */ /* 0x040fe20005744270 */
[----:B------:R-:W-:Y:S01]  /*a6d0*/  ULDC UR4, c[0x0][0x988] ;  /* 0x0002620000047ab9 */ /* 0x000fe20000000800 */
[----:B------:R-:W-:Y:S01]  /*a6e0*/  ISETP.NE.AND P5, PT, R76, RZ, PT ;  /* 0x000000ff4c00720c */ /* 0x000fe20003fa5270 */
[----:B------:R-:W-:Y:S01]  /*a6f0*/  IMAD.U32 R177, RZ, RZ, UR4 ;  /* 0x00000004ffb17e24 */ /* 0x000fe2000f8e00ff */
[----:B------:R-:W-:Y:S02]  /*a700*/  ISETP.LT.OR P2, PT, R96, 0x2, P2 ;  /* 0x000000026000780c */ /* 0x000fe40001741670 */
[----:B------:R-:W-:Y:S02]  /*a710*/  ISETP.GT.AND P6, PT, R33, RZ, !P6 ;  /* 0x000000ff2100720c */ /* 0x000fe400077c4270 */
[----:B------:R-:W-:Y:S02]  /*a720*/  FSEL R84, R4, -INF , !P2 ;  /* 0xff80000004547808 */ /* 0x000fe40005000000 */
[----:B------:R-:W-:-:S02]  /*a730*/  ISETP.NE.AND P2, PT, R38, RZ, PT ;  /* 0x000000ff2600720c */ /* 0x000fc40003f45270 */
[C---:B------:R-:W-:Y:S02]  /*a740*/  ISETP.LT.OR P6, PT, R96.reuse, 0x1, P6 ;  /* 0x000000016000780c */ /* 0x040fe400037c1670 */
[----:B------:R-:W-:Y:S02]  /*a750*/  ISETP.GT.AND P2, PT, R33, 0x8, !P2 ;  /* 0x000000082100780c */ /* 0x000fe40005744270 */
[----:B------:R-:W-:Y:S02]  /*a760*/  FSEL R35, R3, -INF , !P6 ;  /* 0xff80000003237808 */ /* 0x000fe40007000000 */
        /* <DEDUP_REMOVED lines=36> */
[----:B------:R-:W-:Y:S02]  /*a9b0*/  FMNMX.FTZ R3, R66, R3, !PT ;  /* 0x0000000342037209 */ /* 0x000fe40007810000 */
[----:B------:R-:W-:Y:S02]  /*a9c0*/  FSEL R62, R28, -INF , !P2 ;  /* 0xff8000001c3e7808 */ /* 0x000fe40005000000 */
[----:B------:R-:W-:-:S02]  /*a9d0*/  ISETP.GT.AND P2, PT, R33, 0x20, !P5 ;  /* 0x000000202100780c */ /* 0x000fc40006f44270 */
[----:B------:R-:W-:Y:S02]  /*a9e0*/  ISETP.NE.AND P5, PT, R44, RZ, PT ;  /* 0x000000ff2c00720c */ /* 0x000fe40003fa5270 */
        /* <DEDUP_REMOVED lines=17> */
[----:B------:R-:W-:Y:S01]  /*ab00*/  ISETP.NE.AND P2, PT, R83, RZ, PT ;  /* 0x000000ff5300720c */ /* 0x000fe20003f45270 */
[----:B------:R-:W0:Y:S01]  /*ab10*/  SHFL.BFLY PT, R10, R3, 0x2, 0x1f ;  /* 0x0c401f00030a7f89 */ /* 0x000e2200000e0000 */
[C---:B------:R-:W-:Y:S02]  /*ab20*/  ISETP.GT.AND P3, PT, R33.reuse, 0x51, !P3 ;  /* 0x000000512100780c */ /* 0x040fe40005f64270 */
[C---:B------:R-:W-:Y:S02]  /*ab30*/  ISETP.GT.AND P2, PT, R33.reuse, 0x29, !P2 ;  /* 0x000000292100780c */ /* 0x040fe40005744270 */
[----:B------:R-:W-:Y:S02]  /*ab40*/  ISETP.GT.AND P4, PT, R33, 0x58, !P4 ;  /* 0x000000582100780c */ /* 0x000fe40006784270 */
[C---:B------:R-:W-:Y:S02]  /*ab50*/  ISETP.LT.OR P2, PT, R96.reuse, 0x2a, P2 ;  /* 0x0000002a6000780c */ /* 0x040fe40001741670 */
[----:B------:R-:W-:-:S02]  /*ab60*/  ISETP.LT.OR P3, PT, R96, 0x52, P3 ;  /* 0x000000526000780c */ /* 0x000fc40001f61670 */
[----:B------:R-:W-:Y:S02]  /*ab70*/  FSEL R40, R40, -INF , !P2 ;  /* 0xff80000028287808 */ /* 0x000fe40005000000 */
[----:B------:R-:W-:Y:S02]  /*ab80*/  ISETP.NE.AND P2, PT, R45, RZ, PT ;  /* 0x000000ff2d00720c */ /* 0x000fe40003f45270 */
[----:B------:R-:W-:Y:S02]  /*ab90*/  ISETP.LT.OR P4, PT, R96, 0x59, P4 ;  /* 0x000000596000780c */ /* 0x000fe40002781670 */
[----:B------:R-:W-:-:S04]  /*aba0*/  ISETP.GT.AND P2, PT, R33, 0x30, !P2 ;  /* 0x000000302100780c */ /* 0x000fc80005744270 */
[----:B------:R-:W-:Y:S02]  /*abb0*/  ISETP.LT.OR P2, PT, R96, 0x31, P2 ;  /* 0x000000316000780c */ /* 0x000fe40001741670 */
[----:B0-----:R-:W-:Y:S02]  /*abc0*/  FMNMX.FTZ R25, R3, R10, !PT ;  /* 0x0000000a03197209 */ /* 0x001fe40007810000 */
[----:B------:R-:W-:Y:S02]  /*abd0*/  FSEL R38, R39, -INF , !P2 ;  /* 0xff80000027267808 */ /* 0x000fe40005000000 */
[----:B------:R-:W-:Y:S01]  /*abe0*/  ISETP.NE.AND P2, PT, R85, RZ, PT ;  /* 0x000000ff5500720c */ /* 0x000fe20003f45270 */
[----:B------:R-:W0:Y:S01]  /*abf0*/  SHFL.BFLY PT, R10, R25, 0x1, 0x1f ;  /* 0x0c201f00190a7f89 */ /* 0x000e2200000e0000 */
[----:B------:R-:W-:Y:S02]  /*ac00*/  FMNMX.FTZ R3, R35, R84, !PT ;  /* 0x0000005423037209 */ /* 0x000fe40007810000 */
[----:B------:R-:W-:-:S02]  /*ac10*/  ISETP.GT.AND P2, PT, R33, 0x31, !P2 ;  /* 0x000000312100780c */ /* 0x000fc40005744270 */
[----:B------:R-:W-:Y:S02]  /*ac20*/  FMNMX.FTZ R3, R80, R3, !PT ;  /* 0x0000000350037209 */ /* 0x000fe40007810000 */
[----:B------:R-:W-:Y:S02]  /*ac30*/  ISETP.LT.OR P2, PT, R96, 0x32, P2 ;  /* 0x000000326000780c */ /* 0x000fe40001741670 */
        /* <DEDUP_REMOVED lines=34> */
[----:B------:R-:W-:Y:S02]  /*ae60*/  FMNMX.FTZ R27, R58, R25, !PT ;  /* 0x000000193a1b7209 */ /* 0x000fe40007810000 */
[----:B------:R-:W-:Y:S01]  /*ae70*/  ISETP.GT.AND P2, PT, R33, 0x50, !P5 ;  /* 0x000000502100780c */ /* 0x000fe20006f44270 */
[--C-:B------:R-:W-:Y:S01]  /*ae80*/  FFMA.FTZ R37, R98, R177, -R39.reuse ;  /* 0x000000b162257223 */ /* 0x100fe20000010827 */
[----:B------:R-:W-:Y:S01]  /*ae90*/  FMNMX.FTZ R27, R44, R27, !PT ;  /* 0x0000001b2c1b7209 */ /* 0x000fe20007810000 */
[--C-:B------:R-:W-:Y:S01]  /*aea0*/  FFMA.FTZ R43, R102, R177, -R39.reuse ;  /* 0x000000b1662b7223 */ /* 0x100fe20000010827 */
[----:B------:R-:W-:Y:S01]  /*aeb0*/  ISETP.LT.OR P2, PT, R96, 0x51, P2 ;  /* 0x000000516000780c */ /* 0x000fe20001741670 */
[----:B------:R0:W-:Y:S01]  /*aec0*/  MUFU.EX2 R3, R37 ;  /* 0x0000002500037308 */ /* 0x0001e20000000800 */
[----:B------:R-:W-:Y:S01]  /*aed0*/  FMNMX.FTZ R27, R42, R27, !PT ;  /* 0x0000001b2a1b7209 */ /* 0x000fe20007810000 */
[-CC-:B------:R-:W-:Y:S01]  /*aee0*/  FFMA.FTZ R41, R100, R177.reuse, -R39.reuse ;  /* 0x000000b164297223 */ /* 0x180fe20000010827 */
[----:B------:R-:W-:Y:S01]  /*aef0*/  ISETP.NE.AND P5, PT, R65, RZ, PT ;  /* 0x000000ff4100720c */ /* 0x000fe20003fa5270 */
[--C-:B------:R-:W-:Y:S01]  /*af00*/  FFMA.FTZ R94, R94, R177, -R39.reuse ;  /* 0x000000b15e5e7223 */ /* 0x100fe20000010827 */
[----:B------:R-:W-:Y:S01]  /*af10*/  FMNMX.FTZ R27, R40, R27, !PT ;  /* 0x0000001b281b7209 */ /* 0x000fe20007810000 */
[--C-:B------:R-:W-:Y:S01]  /*af20*/  FFMA.FTZ R152, R152, R177, -R39.reuse ;  /* 0x000000b198987223 */ /* 0x100fe20000010827 */
[----:B------:R-:W-:Y:S01]  /*af30*/  FSEL R34, R34, -INF , !P2 ;  /* 0xff80000022227808 */ /* 0x000fe20005000000 */
[----:B------:R-:W-:Y:S01]  /*af40*/  MUFU.EX2 R25, R41 ;  /* 0x0000002900197308 */ /* 0x000fe20000000800 */
[----:B0-----:R-:W-:Y:S01]  /*af50*/  FMNMX.FTZ R37, R38, R27, !PT ;  /* 0x0000001b26257209 */ /* 0x001fe20007810000 */
[-CC-:B------:R-:W-:Y:S01]  /*af60*/  FFMA.FTZ R154, R154, R177.reuse, -R39.reuse ;  /* 0x000000b19a9a7223 */ /* 0x180fe20000010827 */
        /* <DEDUP_REMOVED lines=15> */
[-CC-:B0-----:R-:W-:Y:S01]  /*b060*/  FFMA.FTZ R43, R92, R177.reuse, -R39.reuse ;  /* 0x000000b15c2b7223 */ /* 0x181fe20000010827 */
        /* <DEDUP_REMOVED lines=8> */
[----:B-1----:R-:W-:Y:S01]  /*b0f0*/  FSEL R94, R29, -INF , !P2 ;  /* 0xff8000001d5e7808 */ /* 0x002fe20005000000 */
[--C-:B------:R-:W-:Y:S01]  /*b100*/  FFMA.FTZ R29, R86, R177, -R39.reuse ;  /* 0x000000b1561d7223 */ /* 0x100fe20000010827 */
[----:B------:R-:W-:Y:S01]  /*b110*/  FMNMX.FTZ R37, R4, R37, !PT ;  /* 0x0000002504257209 */ /* 0x000fe20007810000 */
[-CC-:B------:R-:W-:Y:S01]  /*b120*/  FFMA.FTZ R60, R60, R177.reuse, -R39.reuse ;  /* 0x000000b13c3c7223 */ /* 0x180fe20000010827 */
[--C-:B------:R-:W-:Y:S01]  /*b130*/  FFMA.FTZ R56, R56, R177, -R39.reuse ;  /* 0x000000b138387223 */ /* 0x100fe20000010827 */
[----:B------:R-:W0:Y:S01]  /*b140*/  MUFU.EX2 R152, R152 ;  /* 0x0000009800987308 */ /* 0x000e220000000800 */
[----:B------:R-:W-:Y:S01]  /*b150*/  FMNMX.FTZ R37, R34, R37, !PT ;  /* 0x0000002522257209 */ /* 0x000fe20007810000 */
[-CC-:B------:R-:W-:Y:S01]  /*b160*/  FFMA.FTZ R54, R54, R177.reuse, -R39.reuse ;  /* 0x000000b136367223 */ /* 0x180fe20000010827 */
[-CC-:B------:R-:W-:Y:S01]  /*b170*/  FFMA.FTZ R52, R52, R177.reuse, -R39.reuse ;  /* 0x000000b134347223 */ /* 0x180fe20000010827 */
[--C-:B------:R-:W-:Y:S01]  /*b180*/  FFMA.FTZ R46, R46, R177, -R39.reuse ;  /* 0x000000b12e2e7223 */ /* 0x100fe20000010827 */
[----:B------:R-:W-:Y:S01]  /*b190*/  FMNMX.FTZ R37, R92, R37, !PT ;  /* 0x000000255c257209 */ /* 0x000fe20007810000 */
[----:B------:R-:W-:-:S02]  /*b1a0*/  FFMA.FTZ R39, R50, R177, -R39 ;  /* 0x000000b132277223 */ /* 0x000fc40000010827 */
[----:B------:R-:W1:Y:S01]  /*b1b0*/  MUFU.EX2 R154, R154 ;  /* 0x0000009a009a7308 */ /* 0x000e620000000800 */
[----:B------:R-:W-:-:S04]  /*b1c0*/  FMNMX.FTZ R37, R90, R37, !PT ;  /* 0x000000255a257209 */ /* 0x000fc80007810000 */
[----:B------:R-:W-:-:S03]  /*b1d0*/  FMNMX.FTZ R37, R94, R37, !PT ;  /* 0x000000255e257209 */ /* 0x000fc60007810000 */
[----:B------:R-:W-:Y:S01]  /*b1e0*/  MUFU.EX2 R156, R156 ;  /* 0x0000009c009c7308 */ /* 0x000fe20000000800 */
[----:B0-----:R-:W-:Y:S01]  /*b1f0*/  FADD.FTZ R51, R152, R3 ;  /* 0x0000000398337221 */ /* 0x001fe20000010000 */
[----:B------:R-:W0:Y:S01]  /*b200*/  SHFL.BFLY PT, R86, R37, 0x2, 0x1f ;  /* 0x0c401f0025567f89 */ /* 0x000e2200000e0000 */
[----:B------:R-:W-:-:S05]  /*b210*/  F2FP.F16.F32.PACK_AB R152, R3, R152 ;  /* 0x000000980398723e */ /* 0x000fca00000000ff */
[----:B------:R-:W-:Y:S08]  /*b220*/  MUFU.EX2 R158, R158 ;  /* 0x0000009e009e7308 */ /* 0x000ff00000000800 */
[----:B------:R1:W-:Y:S08]  /*b230*/  MUFU.EX2 R47, R48 ;  /* 0x00000030002f7308 */ /* 0x0003f00000000800 */
[----:B------:R-:W-:Y:S01]  /*b240*/  MUFU.EX2 R43, R43 ;  /* 0x0000002b002b7308 */ /* 0x000fe20000000800 */
[----:B-1----:R-:W-:Y:S01]  /*b250*/  FADD.FTZ R48, R154, R51 ;  /* 0x000000339a307221 */ /* 0x002fe20000010000 */
[----:B0-----:R-:W-:-:S02]  /*b260*/  FMNMX.FTZ R86, R37, R86, !PT ;  /* 0x0000005625567209 */ /* 0x001fc40007810000 */
[C---:B------:R-:W-:Y:S01]  /*b270*/  F2FP.F16.F32.PACK_AB R154, R25.reuse, R154 ;  /* 0x0000009a199a723e */ /* 0x040fe200000000ff */
[----:B------:R-:W-:Y:S02]  /*b280*/  FADD.FTZ R51, R25, R48 ;  /* 0x0000003019337221 */ /* 0x000fe40000010000 */
[----:B------:R-:W0:Y:S01]  /*b290*/  SHFL.BFLY PT, R11, R86, 0x1, 0x1f ;  /* 0x0c201f00560b7f89 */ /* 0x000e2200000e0000 */
[----:B------:R-:W-:Y:S08]  /*b2a0*/  MUFU.EX2 R88, R88 ;  /* 0x0000005800587308 */ /* 0x000ff00000000800 */
[----:B------:R-:W1:Y:S08]  /*b2b0*/  MUFU.EX2 R29, R29 ;  /* 0x0000001d001d7308 */ /* 0x000e700000000800 */
[----:B------:R-:W-:Y:S01]  /*b2c0*/  MUFU.EX2 R82, R82 ;  /* 0x0000005200527308 */ /* 0x000fe20000000800 */
[----:B0-----:R-:W-:-:S07]  /*b2d0*/  FMNMX.FTZ R11, R86, R11, !PT ;  /* 0x0000000b560b7209 */ /* 0x001fce0007810000 */
[----:B------:R-:W0:Y:S01]  /*b2e0*/  MUFU.EX2 R31, R78 ;  /* 0x0000004e001f7308 */ /* 0x000e220000000800 */
[----:B-1----:R-:W-:Y:S02]  /*b2f0*/  F2FP.F16.F32.PACK_AB R162, R29, R88 ;  /* 0x000000581da2723e */ /* 0x002fe400000000ff */
[C---:B------:R-:W-:Y:S01]  /*b300*/  FSETP.NEU.FTZ.AND P2, PT, R11.reuse, -INF , PT ;  /* 0xff8000000b00780b */ /* 0x040fe20003f5d000 */
[----:B------:R-:W-:-:S04]  /*b310*/  FMUL.FTZ R49, R11, R177 ;  /* 0x000000b10b317220 */ /* 0x000fc80000410000 */
[----:B------:R-:W-:Y:S01]  /*b320*/  MUFU.EX2 R74, R74 ;  /* 0x0000004a004a7308 */ /* 0x000fe20000000800 */
        /* <DEDUP_REMOVED lines=24> */
[-CC-:B------:R-:W-:Y:S01]  /*b4b0*/  FFMA.FTZ R34, R34, R177.reuse, -R49.reuse ;  /* 0x000000b122227223 */ /* 0x180fe20000010831 */
[-CC-:B------:R-:W-:Y:S01]  /*b4c0*/  FFMA.FTZ R92, R92, R177.reuse, -R49.reuse ;  /* 0x000000b15c5c7223 */ /* 0x180fe20000010831 */
[-CC-:B------:R-:W-:Y:S01]  /*b4d0*/  FFMA.FTZ R90, R90, R177.reuse, -R49.reuse ;  /* 0x000000b15a5a7223 */ /* 0x180fe20000010831 */
[----:B------:R-:W-:Y:S01]  /*b4e0*/  FFMA.FTZ R49, R94, R177, -R49 ;  /* 0x000000b15e317223 */ /* 0x000fe20000010831 */
[----:B0-----:R-:W-:-:S03]  /*b4f0*/  F2FP.F16.F32.PACK_AB R164, R31, R82 ;  /* 0x000000521fa4723e */ /* 0x001fc600000000ff */
[----:B------:R-:W0:Y:S01]  /*b500*/  MUFU.EX2 R155, R76 ;  /* 0x0000004c009b7308 */ /* 0x000e220000000800 */
[----:B-1----:R-:W-:-:S07]  /*b510*/  F2FP.F16.F32.PACK_AB R153, R84, R35 ;  /* 0x000000235499723e */ /* 0x002fce00000000ff */
[----:B------:R-:W1:Y:S08]  /*b520*/  MUFU.EX2 R72, R72 ;  /* 0x0000004800487308 */ /* 0x000e700000000800 */
[----:B------:R3:W-:Y:S08]  /*b530*/  MUFU.EX2 R161, R44 ;  /* 0x0000002c00a17308 */ /* 0x0007f00000000800 */
[----:B------:R-:W4:Y:S01]  /*b540*/  MUFU.EX2 R157, R68 ;  /* 0x00000044009d7308 */ /* 0x000f220000000800 */
[----:B---3--:R-:W-:Y:S01]  /*b550*/  FADD.FTZ R44, R156, R51 ;  /* 0x000000339c2c7221 */ /* 0x008fe20000010000 */
[----:B------:R-:W-:Y:S01]  /*b560*/  FADD.FTZ R51, R35, R84 ;  /* 0x0000005423337221 */ /* 0x000fe20000010000 */
[----:B------:R-:W-:-:S02]  /*b570*/  F2FP.F16.F32.PACK_AB R156, R27, R156 ;  /* 0x0000009c1b9c723e */ /* 0x000fc400000000ff */
[----:B------:R-:W-:-:S03]  /*b580*/  FADD.FTZ R53, R27, R44 ;  /* 0x0000002c1b357221 */ /* 0x000fc60000010000 */
[----:B------:R-:W3:Y:S01]  /*b590*/  MUFU.EX2 R64, R64 ;  /* 0x0000004000407308 */ /* 0x000ee20000000800 */
[----:B------:R-:W-:Y:S01]  /*b5a0*/  FADD.FTZ R44, R158, R53 ;  /* 0x000000359e2c7221 */ /* 0x000fe20000010000 */
[----:B------:R-:W-:-:S03]  /*b5b0*/  F2FP.F16.F32.PACK_AB R158, R41, R158 ;  /* 0x0000009e299e723e */ /* 0x000fc600000000ff */
[----:B------:R-:W-:-:S03]  /*b5c0*/  FADD.FTZ R44, R41, R44 ;  /* 0x0000002c292c7221 */ /* 0x000fc60000010000 */
[----:B------:R2:W-:Y:S01]  /*b5d0*/  MUFU.EX2 R163, R40 ;  /* 0x0000002800a37308 */ /* 0x0005e20000000800 */
[----:B------:R-:W-:-:S04]  /*b5e0*/  FADD.FTZ R53, R43, R44 ;  /* 0x0000002c2b357221 */ /* 0x000fc80000010000 */
[C---:B------:R-:W-:Y:S01]  /*b5f0*/  FADD.FTZ R53, R160.reuse, R53 ;  /* 0x00000035a0357221 */ /* 0x040fe20000010000 */
[----:B------:R-:W-:Y:S02]  /*b600*/  F2FP.F16.F32.PACK_AB R160, R160, R43 ;  /* 0x0000002ba0a0723e */ /* 0x000fe400000000ff */
[----:B------:R-:W5:Y:S01]  /*b610*/  MUFU.EX2 R159, R62 ;  /* 0x0000003e009f7308 */ /* 0x000f620000000800 */
[----:B--2---:R-:W-:-:S04]  /*b620*/  FADD.FTZ R40, R80, R51 ;  /* 0x0000003350287221 */ /* 0x004fc80000010000 */
[C---:B0-----:R-:W-:Y:S01]  /*b630*/  FADD.FTZ R51, R155.reuse, R40 ;  /* 0x000000289b337221 */ /* 0x041fe20000010000 */
[----:B------:R-:W-:Y:S02]  /*b640*/  F2FP.F16.F32.PACK_AB R155, R155, R80 ;  /* 0x000000509b9b723e */ /* 0x000fe400000000ff */
[----:B------:R-:W0:Y:S08]  /*b650*/  MUFU.EX2 R58, R58 ;  /* 0x0000003a003a7308 */ /* 0x000e300000000800 */
[----:B------:R1:W-:Y:S08]  /*b660*/  MUFU.EX2 R165, R36 ;  /* 0x0000002400a57308 */ /* 0x0003f00000000800 */
[----:B------:R-:W2:Y:S01]  /*b670*/  MUFU.EX2 R42, R42 ;  /* 0x0000002a002a7308 */ /* 0x000ea20000000800 */
[----:B-1----:R-:W-:-:S04]  /*b680*/  FADD.FTZ R36, R72, R51 ;  /* 0x0000003348247221 */ /* 0x002fc80000010000 */
[C---:B----4-:R-:W-:Y:S01]  /*b690*/  FADD.FTZ R51, R157.reuse, R36 ;  /* 0x000000249d337221 */ /* 0x050fe20000010000 */
[----:B------:R-:W-:Y:S02]  /*b6a0*/  F2FP.F16.F32.PACK_AB R157, R157, R72 ;  /* 0x000000489d9d723e */ /* 0x000fe400000000ff */
[----:B------:R1:W-:Y:S01]  /*b6b0*/  MUFU.EX2 R167, R26 ;  /* 0x0000001a00a77308 */ /* 0x0003e20000000800 */
[----:B---3--:R-:W-:-:S04]  /*b6c0*/  FADD.FTZ R36, R64, R51 ;  /* 0x0000003340247221 */ /* 0x008fc80000010000 */
[C---:B-----5:R-:W-:Y:S01]  /*b6d0*/  FADD.FTZ R51, R159.reuse, R36 ;  /* 0x000000249f337221 */ /* 0x060fe20000010000 */
[----:B------:R-:W-:Y:S02]  /*b6e0*/  F2FP.F16.F32.PACK_AB R159, R159, R64 ;  /* 0x000000409f9f723e */ /* 0x000fe400000000ff */
[----:B------:R-:W3:Y:S01]  /*b6f0*/  MUFU.EX2 R33, R70 ;  /* 0x0000004600217308 */ /* 0x000ee20000000800 */
[----:B-1----:R-:W-:-:S04]  /*b700*/  FADD.FTZ R26, R88, R53 ;  /* 0x00000035581a7221 */ /* 0x002fc80000010000 */
[----:B------:R-:W-:Y:S01]  /*b710*/  FADD.FTZ R53, R29, R26 ;  /* 0x0000001a1d357221 */ /* 0x000fe20000010000 */
[----:B0-----:R-:W-:Y:S02]  /*b720*/  FADD.FTZ R26, R58, R51 ;  /* 0x000000333a1a7221 */ /* 0x001fe40000010000 */
[----:B------:R-:W0:Y:S01]  /*b730*/  MUFU.EX2 R38, R38 ;  /* 0x0000002600267308 */ /* 0x000e220000000800 */
[----:B------:R-:W-:Y:S01]  /*b740*/  FADD.FTZ R36, R82, R53 ;  /* 0x0000003552247221 */ /* 0x000fe20000010000 */
[C---:B------:R-:W-:Y:S01]  /*b750*/  FADD.FTZ R51, R161.reuse, R26 ;  /* 0x0000001aa1337221 */ /* 0x040fe20000010000 */
[----:B------:R-:W-:Y:S02]  /*b760*/  F2FP.F16.F32.PACK_AB R161, R161, R58 ;  /* 0x0000003aa1a1723e */ /* 0x000fe400000000ff */
[----:B------:R-:W-:Y:S01]  /*b770*/  FADD.FTZ R53, R31, R36 ;  /* 0x000000241f357221 */ /* 0x000fe20000010000 */
[----:B--2---:R-:W-:Y:S02]  /*b780*/  FADD.FTZ R26, R42, R51 ;  /* 0x000000332a1a7221 */ /* 0x004fe40000010000 */
[----:B------:R-:W-:Y:S01]  /*b790*/  MUFU.EX2 R66, R66 ;  /* 0x0000004200427308 */ /* 0x000fe20000000800 */
[----:B---3--:R-:W-:Y:S01]  /*b7a0*/  F2FP.F16.F32.PACK_AB R166, R33, R74 ;  /* 0x0000004a21a6723e */ /* 0x008fe200000000ff */
[C---:B------:R-:W-:Y:S01]  /*b7b0*/  FADD.FTZ R51, R163.reuse, R26 ;  /* 0x0000001aa3337221 */ /* 0x040fe20000010000 */
[----:B------:R-:W-:-:S05]  /*b7c0*/  F2FP.F16.F32.PACK_AB R163, R163, R42 ;  /* 0x0000002aa3a3723e */ /* 0x000fca00000000ff */
[----:B------:R-:W1:Y:S01]  /*b7d0*/  MUFU.EX2 R37, R60 ;  /* 0x0000003c00257308 */ /* 0x000e620000000800 */
[----:B0-----:R-:W-:-:S04]  /*b7e0*/  FADD.FTZ R26, R38, R51 ;  /* 0x00000033261a7221 */ /* 0x001fc80000010000 */
[C---:B------:R-:W-:Y:S01]  /*b7f0*/  FADD.FTZ R3, R165.reuse, R26 ;  /* 0x0000001aa5037221 */ /* 0x040fe20000010000 */
[----:B------:R-:W-:Y:S02]  /*b800*/  F2FP.F16.F32.PACK_AB R165, R165, R38 ;  /* 0x00000026a5a5723e */ /* 0x000fe400000000ff */
[----:B------:R-:W-:Y:S08]  /*b810*/  MUFU.EX2 R24, R24 ;  /* 0x0000001800187308 */ /* 0x000ff00000000800 */
[----:B------:R-:W0:Y:S01]  /*b820*/  MUFU.EX2 R56, R56 ;  /* 0x0000003800387308 */ /* 0x000e220000000800 */
[----:B-1----:R-:W-:-:S07]  /*b830*/  F2FP.F16.F32.PACK_AB R168, R37, R66 ;  /* 0x0000004225a8723e */ /* 0x002fce00000000ff */
[----:B------:R1:W-:Y:S08]  /*b840*/  MUFU.EX2 R169, R28 ;  /* 0x0000001c00a97308 */ /* 0x0003f00000000800 */
[----:B------:R-:W2:Y:S01]  /*b850*/  MUFU.EX2 R45, R54 ;  /* 0x00000036002d7308 */ /* 0x000ea20000000800 */
[----:B-1----:R-:W-:-:S04]  /*b860*/  FADD.FTZ R28, R74, R53 ;  /* 0x000000354a1c7221 */ /* 0x002fc80000010000 */
[----:B------:R-:W-:-:S03]  /*b870*/  FADD.FTZ R53, R33, R28 ;  /* 0x0000001c21357221 */ /* 0x000fc60000010000 */
[----:B------:R-:W-:Y:S01]  /*b880*/  MUFU.EX2 R32, R32 ;  /* 0x0000002000207308 */ /* 0x000fe20000000800 */
[----:B------:R-:W-:-:S04]  /*b890*/  FADD.FTZ R28, R66, R53 ;  /* 0x00000035421c7221 */ /* 0x000fc80000010000 */
[----:B------:R-:W-:-:S03]  /*b8a0*/  FADD.FTZ R25, R37, R28 ;  /* 0x0000001c25197221 */ /* 0x000fc60000010000 */
[----:B------:R-:W1:Y:S01]  /*b8b0*/  MUFU.EX2 R52, R52 ;  /* 0x0000003400347308 */ /* 0x000e620000000800 */
[----:B0-----:R-:W-:Y:S01]  /*b8c0*/  FADD.FTZ R26, R56, R25 ;  /* 0x00000019381a7221 */ /* 0x001fe20000010000 */
[----:B--2---:R-:W-:-:S03]  /*b8d0*/  F2FP.F16.F32.PACK_AB R170, R45, R56 ;  /* 0x000000382daa723e */ /* 0x004fc600000000ff */
[----:B------:R-:W-:-:S03]  /*b8e0*/  FADD.FTZ R25, R45, R26 ;  /* 0x0000001a2d197221 */ /* 0x000fc60000010000 */
[----:B------:R-:W0:Y:S08]  /*b8f0*/  MUFU.EX2 R30, R30 ;  /* 0x0000001e001e7308 */ /* 0x000e300000000800 */
[----:B------:R2:W-:Y:S01]  /*b900*/  MUFU.EX2 R171, R4 ;  /* 0x0000000400ab7308 */ /* 0x0005e20000000800 */
[----:B-1----:R-:W-:Y:S01]  /*b910*/  FADD.FTZ R26, R52, R25 ;  /* 0x00000019341a7221 */ /* 0x002fe20000010000 */
[----:B------:R-:W-:-:S03]  /*b920*/  F2FP.F16.F32.PACK_AB R172, R47, R52 ;  /* 0x000000342fac723e */ /* 0x000fc600000000ff */
[----:B------:R-:W-:-:S03]  /*b930*/  FADD.FTZ R25, R47, R26 ;  /* 0x0000001a2f197221 */ /* 0x000fc60000010000 */
[----:B------:R-:W1:Y:S01]  /*b940*/  MUFU.EX2 R46, R46 ;  /* 0x0000002e002e7308 */ /* 0x000e620000000800 */
        /* <DEDUP_REMOVED lines=8> */
[----:B0-----:R-:W-:Y:S01]  /*b9d0*/  FADD.FTZ R4, R30, R3 ;  /* 0x000000031e047221 */ /* 0x001fe20000010000 */
[----:B-1----:R-:W-:-:S03]  /*b9e0*/  FADD.FTZ R26, R46, R25 ;  /* 0x000000192e1a7221 */ /* 0x002fc60000010000 */
[C---:B------:R-:W-:Y:S01]  /*b9f0*/  FADD.FTZ R3, R171.reuse, R4 ;  /* 0x00000004ab037221 */ /* 0x040fe20000010000 */
[----:B------:R-:W-:Y:S02]  /*ba00*/  F2FP.F16.F32.PACK_AB R171, R171, R30 ;  /* 0x0000001eabab723e */ /* 0x000fe400000000ff */
[----:B------:R-:W0:Y:S01]  /*ba10*/  MUFU.EX2 R173, R92 ;  /* 0x0000005c00ad7308 */ /* 0x000e220000000800 */
[C---:B--2---:R-:W-:Y:S01]  /*ba20*/  FADD.FTZ R4, R39.reuse, R26 ;  /* 0x0000001a27047221 */ /* 0x044fe20000010000 */
[----:B------:R-:W-:-:S06]  /*ba30*/  F2FP.F16.F32.PACK_AB R174, R39, R46 ;  /* 0x0000002e27ae723e */ /* 0x000fcc00000000ff */
[----:B------:R-:W1:Y:S01]  /*ba40*/  MUFU.EX2 R90, R90 ;  /* 0x0000005a005a7308 */ /* 0x000e620000000800 */
[----:B---3--:R-:W-:-:S07]  /*ba50*/  FADD.FTZ R26, R34, R3 ;  /* 0x00000003221a7221 */ /* 0x008fce0000010000 */
[----:B------:R-:W2:Y:S01]  /*ba60*/  MUFU.EX2 R49, R49 ;  /* 0x0000003100317308 */ /* 0x000ea20000000800 */
[C---:B0-----:R-:W-:Y:S01]  /*ba70*/  FADD.FTZ R3, R173.reuse, R26 ;  /* 0x0000001aad037221 */ /* 0x041fe20000010000 */
[----:B------:R-:W-:-:S03]  /*ba80*/  F2FP.F16.F32.PACK_AB R173, R173, R34 ;  /* 0x00000022adad723e */ /* 0x000fc600000000ff */
[----:B-1----:R-:W-:-:S04]  /*ba90*/  FADD.FTZ R24, R90, R3 ;  /* 0x000000035a187221 */ /* 0x002fc80000010000 */
[C---:B--2---:R-:W-:Y:S01]  /*baa0*/  FADD.FTZ R3, R49.reuse, R24 ;  /* 0x0000001831037221 */ /* 0x044fe20000010000 */
[----:B------:R-:W-:Y:S01]  /*bab0*/  F2FP.F16.F32.PACK_AB R175, R49, R90 ;  /* 0x0000005a31af723e */ /* 0x000fe200000000ff */
[----:B------:R-:W-:Y:S06]  /*bac0*/  @!P0 BRA `(.L_x_9340) ;  /* 0x0000000000048947 */ /* 0x000fec0003800000 */
[----:B------:R-:W-:Y:S01]  /*bad0*/  BPT.TRAP 0x1 ;  /* 0x000000040000795c */ /* 0x000fe20000300000 */
.L_x_9340:
[----:B------:R0:W1:Y:S01]  /*bae0*/  SYNCS.PHASECHK.TRANS64.TRYWAIT P2, [R5+URZ+0x22850], R20 ;  /* 0x02285014050075a7 */ /* 0x000062000804017f */
[----:B------:R-:W-:Y:S05]  /*baf0*/  @!P0 BRA `(.L_x_9341) ;  /* 0x0000000000048947 */ /* 0x000fea0003800000 */
[----:B------:R-:W-:Y:S01]  /*bb00*/  BPT.TRAP 0x1 ;  /* 0x000000040000795c */ /* 0x000fe20000300000 */
.L_x_9341:
[----:B------:R-:W-:Y:S04]  /*bb10*/  BSSY B0, `(.L_x_9342) ;  /* 0x0000004000007945 */ /* 0x000fe80003800000 */
[----:B-1----:R-:W-:Y:S05]  /*bb20*/  @P2 BRA `(.L_x_9343) ;  /* 0x0000000000082947 */ /* 0x002fea0003800000 */
[----:B------:R-:W1:Y:S02]  /*bb30*/  SYNCS.PHASECHK.TRANS64.TRYWAIT P2, [R5+URZ+0x22850], R20 ;  /* 0x02285014050075a7 */ /* 0x000e64000804017f */
[----:B-1----:R-:W-:Y:S05]  /*bb40*/  @!P2 BRA `(.L_x_9344) ;  /* 0x0000013c0078a947 */ /* 0x002fea0003800000 */
.L_x_9343:
[----:B------:R-:W-:Y:S05]  /*bb50*/  BSYNC B0 ;  /* 0x0000000000007941 */ /* 0x000fea0003800000 */
.L_x_9342:
[----:B------:R-:W-:Y:S05]  /*bb60*/  WARPSYNC.ALL ;  /* 0x0000000000007948 */ /* 0x000fea0003800000 */
[----:B01----:R-:W-:Y:S01]  /*bb70*/  VIADD R20, R17, 0x400 ;  /* 0x0000040011147836 */ /* 0x003fe20000000000 */
[----:B------:R0:W-:Y:S01]  /*bb80*/  BAR.SYNC.DEFER_BLOCKING R179, 0x100 ;  /* 0x000400b30000751d */ /* 0x0001e20000010000 */
[----:B------:R-:W-:Y:S01]  /*bb90*/  IMAD.MOV.U32 R183, RZ, RZ, 0x40000040 ;  /* 0x40000040ffb77424 */ /* 0x000fe200078e00ff */
[----:B------:R-:W-:Y:S01]  /*bba0*/  ISETP.GE.AND P2, PT, R181, 0x1, PT ;  /* 0x00000001b500780c */ /* 0x000fe20003f46270 */
[----:B------:R-:W-:Y:S01]  /*bbb0*/  @!P1 VIADD R5, R5, 0x22860 ;  /* 0x0002286005059836 */ /* 0x000fe20000000000 */
[----:B------:R-:W-:Y:S01]  /*bbc0*/  SHF.R.U32.HI R20, RZ, 0x4, R20 ;  /* 0x00000004ff147819 */ /* 0x000fe20000011614 */
[----:B------:R-:W-:Y:S01]  /*bbd0*/  IMAD.IADD R211, R204, 0x1, -R205 ;  /* 0x00000001ccd37824 */ /* 0x000fe200078e0acd */
[----:B------:R-:W-:Y:S01]  /*bbe0*/  R2UR UR7, R183 ;  /* 0x00000000b70772ca */ /* 0x000fe200000e0000 */
[----:B------:R-:W-:Y:S01]  /*bbf0*/  IMAD.MOV.U32 R183, RZ, RZ, 0x40000040 ;  /* 0x40000040ffb77424 */ /* 0x000fe200078e00ff */
[----:B------:R-:W-:-:S02]  /*bc00*/  LOP3.LUT R20, R20, 0x3fff, RZ, 0xc0, !PT ;  /* 0x00003fff14147812 */ /* 0x000fc400078ec0ff */
[----:B------:R-:W-:Y:S02]  /*bc10*/  @!P1 PRMT R5, RZ, 0x654, R5 ;  /* 0x00000654ff059816 */ /* 0x000fe40000000005 */
[----:B------:R-:W-:-:S05]  /*bc20*/  LOP3.LUT R20, R20, 0x3000000, RZ, 0xfc, !PT ;  /* 0x0300000014147812 */ /* 0x000fca00078efcff */
[----:B------:R-:W-:-:S05]  /*bc30*/  IMAD R182, R16, 0xc00, R20 ;  /* 0x00000c0010b67824 */ /* 0x000fca00078e0214 */
[----:B------:R-:W-:Y:S01]  /*bc40*/  R2UR UR6, R182 ;  /* 0x00000000b60672ca */ /* 0x000fe200000e0000 */
[----:B------:R-:W-:-:S12]  /*bc50*/  WARPGROUP.ARRIVE ;  /* 0x00000000000079c5 */ /* 0x000fd80000000000 */
[----:B------:R-:W-:Y:S03]  /*bc60*/  HGMMA.64x256x16.F32 R24, R152, gdesc[UR4].tnspB, RZ, !UPT, gsb0 ;  /* 0x43e0000498187df0 */ /* 0x000fe6000c0008ff */
[----:B------:R-:W-:Y:S02]  /*bc70*/  WARPGROUP.DEPBAR.LE gsb0, 0x0 ;  /* 0x00008000000079c5 */ /* 0x000fe40000010000 */
[----:B------:R-:W-:Y:S01]  /*bc80*/  VIADD R152, R182, 0x80 ;  /* 0x00000080b6987836 */ /* 0x000fe20000000000 */
[----:B------:R-:W-:Y:S01]  /*bc90*/  WARPGROUP.ARRIVE ;  /* 0x00000000000079c5 */ /* 0x000fe20000000000 */
[----:B------:R-:W-:Y:S02]  /*bca0*/  IMAD.MOV.U32 R153, RZ, RZ, 0x40000040 ;  /* 0x40000040ff997424 */ /* 0x000fe400078e00ff */
[----:B------:R-:W-:Y:S01]  /*bcb0*/  IMAD R155, R209, 0x80, R211 ;  /* 0x00000080d19b7824 */ /* 0x000fe200078e02d3 */
[----:B------:R-:W-:Y:S01]  /*bcc0*/  R2UR UR6, R152 ;  /* 0x00000000980672ca */ /* 0x000fe200000e0000 */
[----:B------:R-:W-:Y:S01]  /*bcd0*/  VIADD R152, R182, 0x100 ;  /* 0x00000100b6987836 */ /* 0x000fe20000000000 */
[----:B------:R-:W-:Y:S01]  /*bce0*/  R2UR UR7, R153 ;  /* 0x00000000990772ca */ /* 0x000fe200000e0000 */
[----:B------:R-:W-:-:S02]  /*bcf0*/  IMAD.MOV.U32 R153, RZ, RZ, 0x40000040 ;  /* 0x40000040ff997424 */ /* 0x000fc400078e00ff */
[----:B------:R-:W-:-:S13]  /*bd00*/  IMAD.IADD R180, R155, 0x1, R180 ;  /* 0x000000019bb47824 */ /* 0x000fda00078e02b4 */
        /* <DEDUP_REMOVED lines=31> */
[----:B------:R1:W-:Y:S02]  /*bf00*/  @!P1 SYNCS.ARRIVE.TRANS64.RED.A1T0 RZ, [R5+URZ], RZ ;  /* 0x000000ff05ff99a7 */ /* 0x0003e4000810043f */
[----:B-1----:R-:W-:Y:S01]  /*bf10*/  VIADD R5, R178, 0xfffffffe ;  /* 0xfffffffeb2057836 */ /* 0x002fe20000000000 */
        /* <DEDUP_REMOVED lines=12> */
.L_x_9347:
[----:B------:R-:W-:-:S13]  /*bfe0*/  ISETP.NE.AND P2, PT, R181, 0x1, PT ;  /* 0x00000001b500780c */ /* 0x000fda0003f45270 */
[----:B------:R-:W0:Y:S02]  /*bff0*/  @P2 LDC.64 R152, c[0x0][0x9e8] ;  /* 0x00027a00ff982b82 */ /* 0x000e240000000a00 */
[----:B0-----:R-:W-:-:S05]  /*c000*/  @P2 IMAD.HI.U32 R152, R154, R152, RZ ;  /* 0x000000989a982227 */ /* 0x001fca00078e00ff */
[----:B------:R-:W-:-:S07]  /*c010*/  @P2 SHF.R.U32.HI R154, RZ, R153, R152 ;  /* 0x00000099ff9a2219 */ /* 0x000fce0000011698 */
.L_x_9348:
[----:B------:R-:W-:Y:S05]  /*c020*/  BSYNC B0 ;  /* 0x0000000000007941 */ /* 0x000fea0003800000 */
.L_x_9346:
[----:B------:R-:W-:-:S05]  /*c030*/  IMAD R181, R154, R181, R181 ;  /* 0x000000b59ab57224 */ /* 0x000fca00078e02b5 */
[----:B------:R-:W-:-:S07]  /*c040*/  VIMNMX R180, R180, R181, PT ;  /* 0x000000b5b4b47248 */ /* 0x000fce0003fe0100 */
.L_x_9345:
        /* <DEDUP_REMOVED lines=13> */
[----:B------:R-:W-:-:S04]  /*c120*/  VIMNMX R215, R219, R180, !PT ;  /* 0x000000b4dbd77248 */ /* 0x000fc80007fe0100 */
[----:B------:R-:W-:-:S13]  /*c130*/  ISETP.GE.AND P2, PT, R5, R215, PT ;  /* 0x000000d70500720c */ /* 0x000fda0003f46270 */
[----:B------:R-:W-:Y:S05]  /*c140*/  @!P2 BRA `(.L_x_9349) ;  /* 0x0000003400cca947 */ /* 0x000fea0003800000 */
[----:B------:R-:W-:-:S04]  /*c150*/  IMAD.IADD R214, R0, 0x1, R211 ;  /* 0x0000000100d67824 */ /* 0x000fc800078e02d3 */
[----:B------:R-:W-:-:S07]  /*c160*/  VIADD R208, R214, 0x8 ;  /* 0x00000008d6d07836 */ /* 0x000fce0000000000 */
.L_x_9367:
[----:B------:R-:W-:Y:S01]  /*c170*/  VIADD R16, R16, 0x1 ;  /* 0x0000000110107836 */ /* 0x000fe20000000000 */
[----:B------:R-:W-:Y:S05]  /*c180*/  YIELD ;  /* 0x0000000000007946 */ /* 0x000fea0003800000 */
[----:B------:R-:W-:-:S04]  /*c190*/  ISETP.NE.AND P2, PT, R16, 0x2, PT ;  /* 0x000000021000780c */ /* 0x000fc80003f45270 */
[----:B------:R-:W-:Y:S02]  /*c1a0*/  SEL R153, RZ, 0x1, P2 ;  /* 0x00000001ff997807 */ /* 0x000fe40001000000 */
[----:B------:R-:W-:Y:S02]  /*c1b0*/  SEL R16, R16, RZ, P2 ;  /* 0x000000ff10107207 */ /* 0x000fe40001000000 */
[----:B------:R-:W-:Y:S01]  /*c1c0*/  LOP3.LUT R200, R200, R153, RZ, 0x3c, !PT ;  /* 0x00000099c8c87212 */ /* 0x000fe200078e3cff */
[----:B0-----:R-:W-:Y:S06]  /*c1d0*/  @!P0 BRA `(.L_x_9350) ;  /* 0x0000000000048947 */ /* 0x001fec0003800000 */
[----:B------:R-:W-:Y:S01]  /*c1e0*/  BPT.TRAP 0x1 ;  /* 0x000000040000795c */ /* 0x000fe20000300000 */
.L_x_9350:
[----:B------:R-:W-:Y:S02]  /*c1f0*/  LEA R210, R16, R17, 0x3 ;  /* 0x0000001110d27211 */ /* 0x000fe400078e18ff */
[----:B------:R-:W-:-:S04]  /*c200*/  SHF.L.U32 R207, R200, 0x1f, RZ ;  /* 0x0000001fc8cf7819 */ /* 0x000fc800000006ff */
[----:B------:R0:W1:Y:S01]  /*c210*/  SYNCS.PHASECHK.TRANS64.TRYWAIT P2, [R210+URZ+0x22830], R207 ;  /* 0x022830cfd20075a7 */ /* 0x000062000804017f */
[----:B------:R-:W-:Y:S05]  /*c220*/  @!P0 BRA `(.L_x_9351) ;  /* 0x0000000000048947 */ /* 0x000fea0003800000 */
[----:B------:R-:W-:Y:S01]  /*c230*/  BPT.TRAP 0x1 ;  /* 0x000000040000795c */ /* 0x000fe20000300000 */
.L_x_9351:
[----:B------:R-:W-:Y:S02]  /*c240*/  IMAD R212, R16, 0x300, R21 ;  /* 0x0000030010d47824 */ /* 0x000fe400078e0215 */
[----:B------:R-:W-:Y:S01]  /*c250*/  IMAD.MOV.U32 R213, RZ, RZ, 0x40000040 ;  /* 0x40000040ffd57424 */ /* 0x000fe200078e00ff */
[----:B-1----:R-:W-:Y:S06]  /*c260*/  @P2 BRA `(.L_x_9352) ;  /* 0x0000000000082947 */ /* 0x002fec0003800000 */
[----:B------:R-:W1:Y:S02]  /*c270*/  SYNCS.PHASECHK.TRANS64.TRYWAIT P2, [R210+URZ+0x22830], R207 ;  /* 0x022830cfd20075a7 */ /* 0x000e64000804017f */
[----:B-1----:R-:W-:Y:S05]  /*c280*/  @!P2 BRA `(.L_x_9353) ;  /* 0x0000013400bca947 */ /* 0x002fea0003800000 */
.L_x_9352:
[----:B------:R-:W-:Y:S05]  /*c290*/  WARPSYNC.ALL ;  /* 0x0000000000007948 */ /* 0x000fea0003800000 */
[C---:B------:R-:W-:Y:S01]  /*c2a0*/  R2UR UR6, R212.reuse ;  /* 0x00000000d40672ca */ /* 0x040fe200000e0000 */
[C---:B------:R-:W-:Y:S01]  /*c2b0*/  VIADD R152, R212.reuse, 0x2 ;  /* 0x00000002d4987836 */ /* 0x040fe20000000000 */
[----:B------:R-:W-:Y:S01]  /*c2c0*/  R2UR UR7, R213 ;  /* 0x00000000d50772ca */ /* 0x000fe200000e0000 */
[----:B------:R-:W-:Y:S01]  /*c2d0*/  VIADD R154, R212, 0x4 ;  /* 0x00000004d49a7836 */ /* 0x000fe20000000000 */
[----:B------:R-:W-:Y:S01]  /*c2e0*/  R2UR UR4, R6 ;  /* 0x00000000060472ca */ /* 0x000fe200000e0000 */
[----:B------:R-:W-:Y:S01]  /*c2f0*/  IMAD.MOV.U32 R153, RZ, RZ, 0x40000040 ;  /* 0x40000040ff997424 */ /* 0x000fe200078e00ff */
[----:B------:R-:W-:Y:S01]  /*c300*/  R2UR UR5, R7 ;  /* 0x00000000070572ca */ /* 0x000fe200000e0000 */
[----:B------:R-:W-:Y:S01]  /*c310*/  IMAD.MOV.U32 R155, RZ, RZ, 0x40000040 ;  /* 0x40000040ff9b7424 */ /* 0x000fe200078e00ff */
[----:B------:R-:W-:Y:S01]  /*c320*/  R2UR UR10, R152 ;  /* 0x00000000980a72ca */ /* 0x000fe200000e0000 */
[----:B------:R-:W-:Y:S01]  /*c330*/  VIADD R212, R212, 0x6 ;  /* 0x00000006d4d47836 */ /* 0x000fe20000000000 */
[----:B------:R-:W-:Y:S01]  /*c340*/  R2UR UR11, R153 ;  /* 0x00000000990b72ca */ /* 0x000fe200000e0000 */
[----:B------:R-:W-:Y:S01]  /*c350*/  IMAD.MOV.U32 R213, RZ, RZ, 0x40000040 ;  /* 0x40000040ffd57424 */ /* 0x000fe200078e00ff */
[----:B------:R-:W-:Y:S01]  /*c360*/  R2UR UR14, R154 ;  /* 0x000000009a0e72ca */ /* 0x000fe200000e0000 */
[----:B------:R-:W2:Y:S01]  /*c370*/  S2R R228, SR_TID.X ;  /* 0x0000000000e47919 */ /* 0x000ea20000002100 */
[----:B------:R-:W-:-:S02]  /*c380*/  R2UR UR15, R155 ;  /* 0x000000009b0f72ca */ /* 0x000fc400000e0000 */
[----:B------:R-:W-:Y:S01]  /*c390*/  WARPGROUP.ARRIVE ;  /* 0x00000000000079c5 */ /* 0x000fe20000000000 */
[----:B------:R-:W-:Y:S02]  /*c3a0*/  R2UR UR8, R14 ;  /* 0x000000000e0872ca */ /* 0x000fe400000e0000 */
[----:B------:R-:W-:Y:S02]  /*c3b0*/  R2UR UR9, R15 ;  /* 0x000000000f0972ca */ /* 0x000fe400000e0000 */
[----:B------:R-:W-:Y:S01]  /*c3c0*/  R2UR UR12, R12 ;  /* 0x000000000c0c72ca */ /* 0x000fe200000e0000 */
[----:B------:R-:W-:Y:S01]  /*c3d0*/  HGMMA.64x96x16.F32 R152, gdesc[UR4], RZ, !UPT, gsb0 ;  /* 0x01600000049879f0 */ /* 0x000fe2000c0008ff */
[----:B------:R-:W-:Y:S02]  /*c3e0*/  R2UR UR13, R13 ;  /* 0x000000000d0d72ca */ /* 0x000fe400000e0000 */
[----:B------:R-:W-:Y:S02]  /*c3f0*/  R2UR UR6, R212 ;  /* 0x00000000d40672ca */ /* 0x000fe400000e0000 */
[----:B------:R-:W-:-:S02]  /*c400*/  R2UR UR7, R213 ;  /* 0x00000000d50772ca */ /* 0x000fc400000e0000 */
[----:B------:R-:W-:Y:S02]  /*c410*/  R2UR UR4, R8 ;  /* 0x00000000080472ca */ /* 0x000fe400000e0000 */
[----:B------:R-:W-:Y:S02]  /*c420*/  R2UR UR5, R9 ;  /* 0x00000000090572ca */ /* 0x000fe400000e0000 */
[----:B------:R-:W-:Y:S02]  /*c430*/  LOP3.LUT P2, RZ, R2, 0x100000, RZ, 0xc0, !PT ;  /* 0x0010000002ff7812 */ /* 0x000fe4000784c0ff */
[----:B--2---:R-:W-:Y:S01]  /*c440*/  SHF.R.U32.HI R228, RZ, 0x7, R228 ;  /* 0x00000007ffe47819 */ /* 0x004fe200000116e4 */
        /* <DEDUP_REMOVED lines=26> */
[----:B------:R-:W-:Y:S01]  /*c5f0*/  IADD3 R176, -R228, 0xb, RZ ;  /* 0x0000000be4b07810 */ /* 0x000fe20007ffe1ff */
[----:B------:R-:W-:Y:S01]  /*c600*/  FMUL.FTZ R224, R180, UR36 ;  /* 0x00000024b4e07c20 */ /* 0x000fe20008410000 */
[----:B------:R-:W-:Y:S01]  /*c610*/  FMUL.FTZ R225, R181, UR36 ;  /* 0x00000024b5e17c20 */ /* 0x000fe20008410000 */
[----:B------:R-:W-:Y:S01]  /*c620*/  @!P1 PRMT R166, RZ, 0x654, R166 ;  /* 0x00000654ffa69816 */ /* 0x000fe200000000a6 */
[----:B------:R-:W-:Y:S01]  /*c630*/  FMUL.FTZ R180, R182, UR36 ;  /* 0x00000024b6b47c20 */ /* 0x000fe20008410000 */
[----:B------:R-:W-:Y:S01]  /*c640*/  FMUL.FTZ R181, R183, UR36 ;  /* 0x00000024b7b57c20 */ /* 0x000fe20008410000 */
[----:B------:R-:W-:Y:S01]  /*c650*/  FMUL.FTZ R182, R186, UR36 ;  /* 0x00000024bab67c20 */ /* 0x000fe20008410000 */
[----:B------:R2:W-:Y:S06]  /*c660*/  BAR.ARV R176, 0x100 ;  /* 0x000400b00000751d */ /* 0x0005ec0000002000 */
[----:B------:R-:W-:Y:S01]  /*c670*/  FMUL.FTZ R183, R187, UR36 ;  /* 0x00000024bbb77c20 */ /* 0x000fe20008410000 */
[----:B------:R-:W-:Y:S01]  /*c680*/  FMUL.FTZ R226, R189, UR36 ;  /* 0x00000024bde27c20 */ /* 0x000fe20008410000 */
[----:B------:R-:W-:Y:S01]  /*c690*/  FMUL.FTZ R186, R190, UR36 ;  /* 0x00000024beba7c20 */ /* 0x000fe20008410000 */
[----:B------:R3:W-:Y:S01]  /*c6a0*/  @!P1 SYNCS.ARRIVE.TRANS64.RED.A1T0 RZ, [R166+URZ], RZ ;  /* 0x000000ffa6ff99a7 */ /* 0x0007e2000810043f */
[----:B------:R-:W-:Y:S01]  /*c6b0*/  FMUL.FTZ R187, R191, UR36 ;  /* 0x00000024bfbb7c20 */ /* 0x000fe20008410000 */
[----:B------:R-:W-:Y:S01]  /*c6c0*/  FMUL.FTZ R227, R193, UR36 ;  /* 0x00000024c1e37c20 */ /* 0x000fe20008410000 */
[----:B------:R-:W-:Y:S01]  /*c6d0*/  FMUL.FTZ R190, R194, UR36 ;  /* 0x00000024c2be7c20 */ /* 0x000fe20008410000 */
[----:B------:R-:W-:Y:S01]  /*c6e0*/  FMUL.FTZ R189, R195, UR36 ;  /* 0x00000024c3bd7c20 */ /* 0x000fe20008410000 */
[----:B------:R-:W-:Y:S01]  /*c6f0*/  FMUL.FTZ R152, R152, UR36 ;  /* 0x0000002498987c20 */ /* 0x000fe20008410000 */
[----:B------:R-:W-:Y:S01]  /*c700*/  FMUL.FTZ R213, R167, UR36 ;  /* 0x00000024a7d57c20 */ /* 0x000fe20008410000 */
[----:B------:R-:W-:Y:S01]  /*c710*/  FMUL.FTZ R168, R168, UR36 ;  /* 0x00000024a8a87c20 */ /* 0x000fe20008410000 */
[----:B---3--:R-:W-:-:S02]  /*c720*/  IMAD R166, R5, -0x60, R204 ;  /* 0xffffffa005a67824 */ /* 0x008fc400078e02cc */
        /* <DEDUP_REMOVED lines=18> */
[----:B------:R-:W-:Y:S01]  /*c850*/  IADD3 R166, -R205, 0x1, R166 ;  /* 0x00000001cda67810 */ /* 0x000fe20007ffe1a6 */
[----:B------:R-:W3:Y:S04]  /*c860*/  MUFU.TANH R152, R152 ;  /* 0x0000009800987308 */ /* 0x000ee80000002400 */
[----:B------:R-:W-:-:S04]  /*c870*/  IMAD.IADD R166, R166, 0x1, -R201 ;  /* 0x00000001a6a67824 */ /* 0x000fc800078e0ac9 */
[----:B------:R-:W4:Y:S01]  /*c880*/  MUFU.TANH R212, R212 ;  /* 0x000000d400d47308 */ /* 0x000f220000002400 */
        /* <DEDUP_REMOVED lines=63> */
.L_x_9356:
[----:B------:R-:W-:-:S05]  /*cc80*/  IMAD.U32 R229, RZ, RZ, UR41 ;  /* 0x00000029ffe57e24 */ /* 0x000fca000f8e00ff */
[----:B------:R-:W-:-:S13]  /*cc90*/  ISETP.NE.AND P2, PT, R229, 0x1, PT ;  /* 0x00000001e500780c */ /* 0x000fda0003f45270 */
[----:B------:R-:W2:Y:S02]  /*cca0*/  @P2 LDC.64 R166, c[0x0][0x9e8] ;  /* 0x00027a00ffa62b82 */ /* 0x000ea40000000a00 */
[----:B--2---:R-:W-:-:S05]  /*ccb0*/  @P2 IMAD.HI.U32 R166, R196, R166, RZ ;  /* 0x000000a6c4a62227 */ /* 0x004fca00078e00ff */
[----:B------:R-:W-:-:S07]  /*ccc0*/  @P2 SHF.R.U32.HI R196, RZ, R167, R166 ;  /* 0x000000a7ffc42219 */ /* 0x000fce00000116a6 */
.L_x_9357:
[----:B------:R-:W-:Y:S05]  /*ccd0*/  BSYNC B0 ;  /* 0x0000000000007941 */ /* 0x000fea0003800000 */
.L_x_9355:
[----:B------:R-:W-:-:S04]  /*cce0*/  IMAD R166, R5, -0x60, -R201 ;  /* 0xffffffa005a67824 */ /* 0x000fc800078e0ac9 */
[----:B------:R-:W-:-:S05]  /*ccf0*/  IMAD R166, R196, R229, R166 ;  /* 0x000000e5c4a67224 */ /* 0x000fca00078e02a6 */
[----:B------:R-:W-:Y:S02]  /*cd00*/  VIMNMX R197, R197, R166, !PT ;  /* 0x000000a6c5c57248 */ /* 0x000fe40007fe0100 */
[----:B------:R-:W-:-:S07]  /*cd10*/  VIADDMNMX R198, R166, R229, R198, PT ;  /* 0x000000e5a6c67246 */ /* 0x000fce00038001c6 */
.L_x_9354:
[----:B------:R-:W-:Y:S01]  /*cd20*/  IMAD R196, R5, -0x60, RZ ;  /* 0xffffffa005c47824 */ /* 0x000fe200078e02ff */
[----:B------:R-:W-:Y:S02]  /*cd30*/  LOP3.LUT R2, R2, 0xfff7ffff, RZ, 0xc0, !PT ;  /* 0xfff7ffff02027812 */ /* 0x000fe400078ec0ff */
[--C-:B------:R-:W-:Y:S02]  /*cd40*/  IADD3 R228, R228, 0x8, R0.reuse ;  /* 0x00000008e4e47810 */ /* 0x100fe40007ffe000 */
[C---:B------:R-:W-:Y:S02]  /*cd50*/  ISETP.GE.AND P2, PT, R196.reuse, 0x1, PT ;  /* 0x00000001c400780c */ /* 0x040fe40003f46270 */
[----:B------:R-:W-:Y:S02]  /*cd60*/  ISETP.GE.AND P4, PT, R196, 0x9, PT ;  /* 0x00000009c400780c */ /* 0x000fe40003f86270 */
[----:B------:R-:W-:-:S09]  /*cd70*/  IADD3 R199, R199, 0x8, R0 ;  /* 0x00000008c7c77810 */ /* 0x000fd20007ffe000 */
[----:B------:R-:W-:Y:S02]  /*cd80*/  @P2 LOP3.LUT R2, R2, 0x80000, RZ, 0xfc, !PT ;  /* 0x0008000002022812 */ /* 0x000fe400078efcff */
[----:B------:R-:W-:Y:S02]  /*cd90*/  ISETP.GT.AND P2, PT, R197, RZ, !P2 ;  /* 0x000000ffc500720c */ /* 0x000fe40005744270 */
[----:B------:R-:W-:Y:S02]  /*cda0*/  LOP3.LUT R2, R2, 0xfffffffd, RZ, 0xc0, !PT ;  /* 0xfffffffd02027812 */ /* 0x000fe400078ec0ff */
[----:B------:R-:W-:Y:S02]  /*cdb0*/  ISETP.LT.OR P3, PT, R198, 0x1, P2 ;  /* 0x00000001c600780c */ /* 0x000fe40001761670 */
[----:B------:R-:W-:Y:S02]  /*cdc0*/  ISETP.GE.AND P2, PT, R196, 0x2, PT ;  /* 0x00000002c400780c */ /* 0x000fe40003f46270 */
[----:B------:R-:W-:-:S02]  /*cdd0*/  FSEL R152, R152, -INF , !P3 ;  /* 0xff80000098987808 */ /* 0x000fc40005800000 */
[C---:B------:R-:W-:Y:S02]  /*cde0*/  ISETP.GT.AND P3, PT, R197.reuse, 0x1, !P2 ;  /* 0x00000001c500780c */ /* 0x040fe40005764270 */
[----:B------:R-:W-:Y:S02]  /*cdf0*/  @P4 LOP3.LUT R2, R2, 0x2, RZ, 0xfc, !PT ;  /* 0x0000000202024812 */ /* 0x000fe400078efcff */
[----:B------:R-:W-:Y:S02]  /*ce00*/  ISETP.LT.OR P3, PT, R198, 0x2, P3 ;  /* 0x00000002c600780c */ /* 0x000fe40001f61670 */
[----:B------:R-:W-:Y:S02]  /*ce10*/  LOP3.LUT R2, R2, 0xfffffffb, RZ, 0xc0, !PT ;  /* 0xfffffffb02027812 */ /* 0x000fe400078ec0ff */
[----:B------:R-:W-:Y:S02]  /*ce20*/  FSEL R212, R212, -INF , !P3 ;  /* 0xff800000d4d47808 */ /* 0x000fe40005800000 */
[----:B------:R-:W-:-:S02]  /*ce30*/  ISETP.GT.AND P3, PT, R197, 0x8, !P4 ;  /* 0x00000008c500780c */ /* 0x000fc40006764270 */
[----:B------:R-:W-:Y:S02]  /*ce40*/  ISETP.GE.AND P4, PT, R196, 0xa, PT ;  /* 0x0000000ac400780c */ /* 0x000fe40003f86270 */
[----:B------:R-:W-:-:S04]  /*ce50*/  ISETP.LT.OR P3, PT, R198, 0x9, P3 ;  /* 0x00000009c600780c */ /* 0x000fc80001f61670 */
[----:B0-----:R-:W-:Y:S02]  /*ce60*/  FSEL R155, R155, -INF , !P3 ;  /* 0xff8000009b9b7808 */ /* 0x001fe40005800000 */
        /* <DEDUP_REMOVED lines=132> */
.L_x_9360:
[----:B------:R-:W-:Y:S02]  /*d6b0*/  IMAD.U32 R177, RZ, RZ, UR41 ;  /* 0x00000029ffb17e24 */ /* 0x000fe4000f8e00ff */
[----:B------:R-:W-:-:S03]  /*d6c0*/  IMAD.MOV.U32 R197, RZ, RZ, R208 ;  /* 0x000000ffffc57224 */ /* 0x000fc600078e00d0 */
[----:B------:R-:W-:-:S13]  /*d6d0*/  ISETP.NE.AND P6, PT, R177, 0x1, PT ;  /* 0x00000001b100780c */ /* 0x000fda0003fc5270 */
[----:B------:R-:W0:Y:S02]  /*d6e0*/  @P6 LDC.64 R166, c[0x0][0x9e8] ;  /* 0x00027a00ffa66b82 */ /* 0x000e240000000a00 */
[----:B0-----:R-:W-:-:S05]  /*d6f0*/  @P6 IMAD.HI.U32 R166, R208, R166, RZ ;  /* 0x000000a6d0a66227 */ /* 0x001fca00078e00ff */
[----:B------:R-:W-:-:S07]  /*d700*/  @P6 SHF.R.U32.HI R197, RZ, R167, R166 ;  /* 0x000000a7ffc56219 */ /* 0x000fce00000116a6 */
.L_x_9361:
[----:B------:R-:W-:Y:S05]  /*d710*/  BSYNC B0 ;  /* 0x0000000000007941 */ /* 0x000fea0003800000 */
.L_x_9359:
[----:B------:R-:W-:-:S04]  /*d720*/  IMAD.IADD R196, R196, 0x1, -R201 ;  /* 0x00000001c4c47824 */ /* 0x000fc800078e0ac9 */
[----:B------:R-:W-:-:S05]  /*d730*/  IMAD R196, R197, R177, R196 ;  /* 0x000000b1c5c47224 */ /* 0x000fca00078e02c4 */
[----:B------:R-:W-:Y:S02]  /*d740*/  VIMNMX R199, R199, R196, !PT ;  /* 0x000000c4c7c77248 */ /* 0x000fe40007fe0100 */
[----:B------:R-:W-:-:S07]  /*d750*/  VIADDMNMX R228, R196, R177, R228, PT ;  /* 0x000000b1c4e47246 */ /* 0x000fce00038001e4 */
.L_x_9358:
[----:B------:R-:W-:Y:S02]  /*d760*/  ISETP.GT.AND P2, PT, R199, 0x1, !P2 ;  /* 0x00000001c700780c */ /* 0x000fe40005744270 */
[----:B------:R-:W-:Y:S02]  /*d770*/  FMNMX.FTZ R167, R152, R10, !PT ;  /* 0x0000000a98a77209 */ /* 0x000fe40007810000 */
[----:B------:R-:W-:Y:S02]  /*d780*/  ISETP.LT.OR P2, PT, R228, 0x2, P2 ;  /* 0x00000002e400780c */ /* 0x000fe40001741670 */
[----:B------:R-:W-:Y:S02]  /*d790*/  LOP3.LUT P6, RZ, R2, 0x8000, RZ, 0xc0, !PT ;  /* 0x0000800002ff7812 */ /* 0x000fe400078cc0ff */
        /* <DEDUP_REMOVED lines=71> */
[----:B0-----:R-:W-:Y:S02]  /*dc10*/  FMNMX.FTZ R177, R167, R177, !PT ;  /* 0x000000b1a7b17209 */ /* 0x001fe40007810000 */
[----:B------:R-:W-:Y:S02]  /*dc20*/  ISETP.GT.AND P2, PT, R199, 0x30, !P2 ;  /* 0x00000030c700780c */ /* 0x000fe40005744270 */
[C---:B------:R-:W-:Y:S02]  /*dc30*/  ISETP.LT.OR P4, PT, R228.reuse, 0x52, P4 ;  /* 0x00000052e400780c */ /* 0x040fe40002781670 */
[C---:B------:R-:W-:Y:S02]  /*dc40*/  ISETP.LT.OR P2, PT, R228.reuse, 0x31, P2 ;  /* 0x00000031e400780c */ /* 0x040fe40001741670 */
[----:B------:R-:W-:-:S02]  /*dc50*/  ISETP.LT.OR P5, PT, R228, 0x59, P5 ;  /* 0x00000059e400780c */ /* 0x000fc40002fa1670 */
[----:B------:R-:W-:Y:S02]  /*dc60*/  FSEL R166, R178, -INF , !P2 ;  /* 0xff800000b2a67808 */ /* 0x000fe40005000000 */
[----:B------:R-:W-:Y:S01]  /*dc70*/  LOP3.LUT P2, RZ, R2, 0x400, RZ, 0xc0, !PT ;  /* 0x0000040002ff7812 */ /* 0x000fe2000784c0ff */
[----:B------:R-:W0:Y:S01]  /*dc80*/  SHFL.BFLY PT, R178, R177, 0x1, 0x1f ;  /* 0x0c201f00b1b27f89 */ /* 0x000e2200000e0000 */
[----:B------:R-:W-:Y:S02]  /*dc90*/  FSEL R189, R189, -INF , !P4 ;  /* 0xff800000bdbd7808 */ /* 0x000fe40006000000 */
[----:B------:R-:W-:Y:S02]  /*dca0*/  ISETP.GT.AND P2, PT, R199, 0x31, !P2 ;  /* 0x00000031c700780c */ /* 0x000fe40005744270 */
[----:B------:R-:W-:Y:S02]  /*dcb0*/  FSEL R191, R191, -INF , !P5 ;  /* 0xff800000bfbf7808 */ /* 0x000fe40006800000 */
[----:B------:R-:W-:-:S04]  /*dcc0*/  ISETP.LT.OR P2, PT, R228, 0x32, P2 ;  /* 0x00000032e400780c */ /* 0x000fc80001741670 */
[----:B------:R-:W-:Y:S02]  /*dcd0*/  FSEL R179, R179, -INF , !P2 ;  /* 0xff800000b3b37808 */ /* 0x000fe40005000000 */
[----:B------:R-:W-:-:S04]  /*dce0*/  LOP3.LUT P2, RZ, R2, 0x200, RZ, 0xc0, !PT ;  /* 0x0000020002ff7812 */ /* 0x000fc8000784c0ff */
[----:B------:R-:W-:-:S04]  /*dcf0*/  ISETP.GT.AND P2, PT, R199, 0x38, !P2 ;  /* 0x00000038c700780c */ /* 0x000fc80005744270 */
[----:B------:R-:W-:Y:S02]  /*dd00*/  ISETP.LT.OR P2, PT, R228, 0x39, P2 ;  /* 0x00000039e400780c */ /* 0x000fe40001741670 */
[----:B0-----:R-:W-:Y:S01]  /*dd10*/  FMNMX.FTZ R178, R177, R178, !PT ;  /* 0x000000b2b1b27209 */ /* 0x001fe20007810000 */
[----:B------:R-:W-:Y:S01]  /*dd20*/  IMAD.U32 R177, RZ, RZ, UR42 ;  /* 0x0000002affb17e24 */ /* 0x000fe2000f8e00ff */
        /* <DEDUP_REMOVED lines=21> */
[----:B------:R-:W-:-:S04]  /*de80*/  FSETP.NEU.FTZ.AND P2, PT, R178, -INF , PT ;  /* 0xff800000b200780b */ /* 0x000fc80003f5d000 */
[----:B------:R-:W-:-:S05]  /*de90*/  FSEL R167, R178, RZ, P2 ;  /* 0x000000ffb2a77208 */ /* 0x000fca0001000000 */
[----:B------:R-:W-:Y:S01]  /*dea0*/  FADD.FTZ R167, -R167, R10 ;  /* 0x0000000aa7a77221 */ /* 0x000fe20000010100 */
[----:B------:R-:W-:-:S05]  /*deb0*/  FMUL.FTZ R10, R178, R177 ;  /* 0x000000b1b20a7220 */ /* 0x000fca0000410000 */
[----:B------:R-:W-:Y:S02]  /*dec0*/  FSEL R10, R10, RZ, P2 ;  /* 0x000000ff0a0a7208 */ /* 0x000fe40001000000 */
[----:B------:R-:W-:-:S03]  /*ded0*/  LOP3.LUT P2, RZ, R2, 0x80000, RZ, 0xc0, !PT ;  /* 0x0008000002ff7812 */ /* 0x000fc6000784c0ff */
[-CC-:B------:R-:W-:Y:S01]  /*dee0*/  FFMA.FTZ R152, R152, R177.reuse, -R10.reuse ;  /* 0x000000b198987223 */ /* 0x180fe2000001080a */
[----:B------:R-:W-:Y:S01]  /*def0*/  ISETP.GT.AND P2, PT, R199, RZ, !P2 ;  /* 0x000000ffc700720c */ /* 0x000fe20005744270 */
[-CC-:B------:R-:W-:Y:S01]  /*df00*/  FFMA.FTZ R212, R212, R177.reuse, -R10.reuse ;  /* 0x000000b1d4d47223 */ /* 0x180fe2000001080a */
[-CC-:B------:R-:W-:Y:S01]  /*df10*/  FFMA.FTZ R155, R155, R177.reuse, -R10.reuse ;  /* 0x000000b19b9b7223 */ /* 0x180fe2000001080a */
[-CC-:B------:R-:W-:Y:S01]  /*df20*/  FFMA.FTZ R156, R156, R177.reuse, -R10.reuse ;  /* 0x000000b19c9c7223 */ /* 0x180fe2000001080a */
[----:B------:R-:W-:Y:S01]  /*df30*/  ISETP.LT.OR P2, PT, R228, 0x1, P2 ;  /* 0x00000001e400780c */ /* 0x000fe20001741670 */
[-CC-:B------:R-:W-:Y:S01]  /*df40*/  FFMA.FTZ R159, R159, R177.reuse, -R10.reuse ;  /* 0x000000b19f9f7223 */ /* 0x180fe2000001080a */
[-CC-:B------:R-:W-:Y:S01]  /*df50*/  FFMA.FTZ R160, R160, R177.reuse, -R10.reuse ;  /* 0x000000b1a0a07223 */ /* 0x180fe2000001080a */
[-CC-:B------:R-:W-:Y:S01]  /*df60*/  FFMA.FTZ R163, R163, R177.reuse, -R10.reuse ;  /* 0x000000b1a3a37223 */ /* 0x180fe2000001080a */
[----:B------:R-:W-:Y:S01]  /*df70*/  FSEL R153, R153, -INF , !P2 ;  /* 0xff80000099997808 */ /* 0x000fe20005000000 */
        /* <DEDUP_REMOVED lines=18> */
[----:B------:R-:W-:Y:S01]  /*e0a0*/  FMNMX.FTZ R167, R153, R11, !PT ;  /* 0x0000000b99a77209 */ /* 0x000fe20007810000 */
[----:B------:R-:W-:Y:S01]  /*e0b0*/  MUFU.EX2 R152, R152 ;  /* 0x0000009800987308 */ /* 0x000fe20000000800 */
[----:B------:R-:W-:-:S02]  /*e0c0*/  ISETP.GT.AND P2, PT, R199, 0x59, !P6 ;  /* 0x00000059c700780c */ /* 0x000fc40007744270 */
[----:B------:R-:W-:Y:S02]  /*e0d0*/  FMNMX.FTZ R167, R154, R167, !PT ;  /* 0x000000a79aa77209 */ /* 0x000fe40007810000 */
[----:B------:R-:W-:Y:S02]  /*e0e0*/  ISETP.LT.OR P2, PT, R228, 0x5a, P2 ;  /* 0x0000005ae400780c */ /* 0x000fe40001741670 */
[----:B------:R-:W-:Y:S01]  /*e0f0*/  FMNMX.FTZ R167, R157, R167, !PT ;  /* 0x000000a79da77209 */ /* 0x000fe20007810000 */
[----:B------:R-:W0:Y:S01]  /*e100*/  MUFU.EX2 R10, R10 ;  /* 0x0000000a000a7308 */ /* 0x000e220000000800 */
[----:B------:R-:W-:Y:S02]  /*e110*/  FSEL R193, R193, -INF , !P2 ;  /* 0xff800000c1c17808 */ /* 0x000fe40005000000 */
[----:B------:R-:W-:-:S04]  /*e120*/  FMNMX.FTZ R167, R158, R167, !PT ;  /* 0x000000a79ea77209 */ /* 0x000fc80007810000 */
[----:B------:R-:W-:Y:S01]  /*e130*/  FMNMX.FTZ R167, R161, R167, !PT ;  /* 0x000000a7a1a77209 */ /* 0x000fe20007810000 */
[----:B------:R-:W2:Y:S03]  /*e140*/  MUFU.EX2 R212, R212 ;  /* 0x000000d400d47308 */ /* 0x000ea60000000800 */
[----:B------:R-:W-:-:S04]  /*e150*/  FMNMX.FTZ R167, R162, R167, !PT ;  /* 0x000000a7a2a77209 */ /* 0x000fc80007810000 */
[----:B------:R-:W-:Y:S01]  /*e160*/  FMNMX.FTZ R167, R165, R167, !PT ;  /* 0x000000a7a5a77209 */ /* 0x000fe20007810000 */
[----:B------:R-:W3:Y:S01]  /*e170*/  MUFU.EX2 R155, R155 ;  /* 0x0000009b009b7308 */ /* 0x000ee20000000800 */
[----:B0-----:R-:W-:Y:S01]  /*e180*/  FFMA.FTZ R4, R10, R4, R152 ;  /* 0x000000040a047223 */ /* 0x001fe20000010098 */
[-C--:B------:R-:W-:Y:S01]  /*e190*/  FMUL.FTZ R24, R24, R10.reuse ;  /* 0x0000000a18187220 */ /* 0x080fe20000410000 */
[----:B------:R-:W-:Y:S01]  /*e1a0*/  FMNMX.FTZ R167, R213, R167, !PT ;  /* 0x000000a7d5a77209 */ /* 0x000fe20007810000 */
[-C--:B------:R-:W-:Y:S01]  /*e1b0*/  FMUL.FTZ R25, R25, R10.reuse ;  /* 0x0000000a19197220 */ /* 0x080fe20000410000 */
[-C--:B------:R-:W-:Y:S01]  /*e1c0*/  FMUL.FTZ R28, R28, R10.reuse ;  /* 0x0000000a1c1c7220 */ /* 0x080fe20000410000 */
[----:B------:R-:W-:Y:S01]  /*e1d0*/  FMUL.FTZ R29, R29, R10 ;  /* 0x0000000a1d1d7220 */ /* 0x000fe20000410000 */
[----:B------:R-:W-:Y:S01]  /*e1e0*/  FMNMX.FTZ R167, R170, R167, !PT ;  /* 0x000000a7aaa77209 */ /* 0x000fe20007810000 */
[----:B------:R-:W0:Y:S01]  /*e1f0*/  MUFU.EX2 R156, R156 ;  /* 0x0000009c009c7308 */ /* 0x000e220000000800 */
[C---:B--2---:R-:W-:Y:S01]  /*e200*/  FADD.FTZ R4, R212.reuse, R4 ;  /* 0x00000004d4047221 */ /* 0x044fe20000010000 */
[----:B------:R-:W-:Y:S01]  /*e210*/  F2FP.F16.F32.PACK_AB R152, R212, R152 ;  /* 0x00000098d498723e */ /* 0x000fe200000000ff */
[-C--:B------:R-:W-:Y:S01]  /*e220*/  FMUL.FTZ R32, R32, R10.reuse ;  /* 0x0000000a20207220 */ /* 0x080fe20000410000 */
[----:B------:R-:W-:Y:S01]  /*e230*/  FMNMX.FTZ R167, R171, R167, !PT ;  /* 0x000000a7aba77209 */ /* 0x000fe20007810000 */
[-C--:B------:R-:W-:Y:S01]  /*e240*/  FMUL.FTZ R33, R33, R10.reuse ;  /* 0x0000000a21217220 */ /* 0x080fe20000410000 */
[-C--:B------:R-:W-:Y:S01]  /*e250*/  FMUL.FTZ R36, R36, R10.reuse ;  /* 0x0000000a24247220 */ /* 0x080fe20000410000 */
[-C--:B------:R-:W-:Y:S01]  /*e260*/  FMUL.FTZ R37, R37, R10.reuse ;  /* 0x0000000a25257220 */ /* 0x080fe20000410000 */
[----:B------:R-:W-:Y:S01]  /*e270*/  FMNMX.FTZ R167, R174, R167, !PT ;  /* 0x000000a7aea77209 */ /* 0x000fe20007810000 */
[----:B------:R-:W2:Y:S01]  /*e280*/  MUFU.EX2 R159, R159 ;  /* 0x0000009f009f7308 */ /* 0x000ea20000000800 */
[----:B---3--:R-:W-:Y:S01]  /*e290*/  FADD.FTZ R4, R155, R4 ;  /* 0x000000049b047221 */ /* 0x008fe20000010000 */
[-C--:B------:R-:W-:Y:S01]  /*e2a0*/  FMUL.FTZ R40, R40, R10.reuse ;  /* 0x0000000a28287220 */ /* 0x080fe20000410000 */
[----:B------:R-:W-:Y:S01]  /*e2b0*/  FMNMX.FTZ R167, R175, R167, !PT ;  /* 0x000000a7afa77209 */ /* 0x000fe20007810000 */
[-C--:B------:R-:W-:Y:S01]  /*e2c0*/  FMUL.FTZ R41, R41, R10.reuse ;  /* 0x0000000a29297220 */ /* 0x080fe20000410000 */
[-C--:B------:R-:W-:Y:S01]  /*e2d0*/  FMUL.FTZ R44, R44, R10.reuse ;  /* 0x0000000a2c2c7220 */ /* 0x080fe20000410000 */
[-C--:B------:R-:W-:Y:S01]  /*e2e0*/  FMUL.FTZ R45, R45, R10.reuse ;  /* 0x0000000a2d2d7220 */ /* 0x080fe20000410000 */
[----:B------:R-:W-:Y:S01]  /*e2f0*/  FMNMX.FTZ R167, R166, R167, !PT ;  /* 0x000000a7a6a77209 */ /* 0x000fe20007810000 */
[----:B------:R-:W3:Y:S01]  /*e300*/  MUFU.EX2 R160, R160 ;  /* 0x000000a000a07308 */ /* 0x000ee20000000800 */
[----:B0-----:R-:W-:Y:S01]  /*e310*/  FADD.FTZ R4, R156, R4 ;  /* 0x000000049c047221 */ /* 0x001fe20000010000 */
[-C--:B------:R-:W-:Y:S01]  /*e320*/  FMUL.FTZ R48, R48, R10.reuse ;  /* 0x0000000a30307220 */ /* 0x080fe20000410000 */
[----:B------:R-:W-:Y:S01]  /*e330*/  FMNMX.FTZ R167, R179, R167, !PT ;  /* 0x000000a7b3a77209 */ /* 0x000fe20007810000 */
[-C--:B------:R-:W-:Y:S01]  /*e340*/  FMUL.FTZ R49, R49, R10.reuse ;  /* 0x0000000a31317220 */ /* 0x080fe20000410000 */
[-C--:B------:R-:W-:Y:S01]  /*e350*/  FMUL.FTZ R52, R52, R10.reuse ;  /* 0x0000000a34347220 */ /* 0x080fe20000410000 */
[-C--:B------:R-:W-:Y:S01]  /*e360*/  FMUL.FTZ R53, R53, R10.reuse ;  /* 0x0000000a35357220 */ /* 0x080fe20000410000 */
[----:B------:R-:W-:Y:S01]  /*e370*/  FMNMX.FTZ R167, R180, R167, !PT ;  /* 0x000000a7b4a77209 */ /* 0x000fe20007810000 */
[----:B------:R-:W0:Y:S01]  /*e380*/  MUFU.EX2 R163, R163 ;  /* 0x000000a300a37308 */ /* 0x000e220000000800 */
[----:B--2---:R-:W-:Y:S01]  /*e390*/  FADD.FTZ R4, R159, R4 ;  /* 0x000000049f047221 */ /* 0x004fe20000010000 */
        /* <DEDUP_REMOVED lines=22> */
[----:B------:R0:W-:Y:S01]  /*e500*/  MUFU.EX2 R197, R184 ;  /* 0x000000b800c57308 */ /* 0x0001e20000000800 */
        /* <DEDUP_REMOVED lines=14> */
[-C--:B------:R-:W-:Y:S01]  /*e5f0*/  FMUL.FTZ R96, R96, R10.reuse ;  /* 0x0000000a60607220 */ /* 0x080fe20000410000 */
[----:B------:R-:W3:Y:S01]  /*e600*/  SHFL.BFLY PT, R196, R167, 0x2, 0x1f ;  /* 0x0c401f00a7c47f89 */ /* 0x000ee200000e0000 */
        /* <DEDUP_REMOVED lines=23> */
[----:B---3--:R-:W-:Y:S01]  /*e780*/  FMNMX.FTZ R167, R167, R196, !PT ;  /* 0x000000c4a7a77209 */ /* 0x008fe20007810000 */
[----:B------:R-:W3:Y:S01]  /*e790*/  MUFU.EX2 R229, R229 ;  /* 0x000000e500e57308 */ /* 0x000ee20000000800 */
[-C--:B------:R-:W-:Y:S01]  /*e7a0*/  FMUL.FTZ R137, R137, R10.reuse ;  /* 0x0000000a89897220 */ /* 0x080fe20000410000 */
[-C--:B------:R-:W-:Y:S01]  /*e7b0*/  FMUL.FTZ R140, R140, R10.reuse ;  /* 0x0000000a8c8c7220 */ /* 0x080fe20000410000 */
[-C--:B------:R-:W-:Y:S01]  /*e7c0*/  FMUL.FTZ R141, R141, R10.reuse ;  /* 0x0000000a8d8d7220 */ /* 0x080fe20000410000 */
[----:B------:R-:W0:Y:S01]  /*e7d0*/  SHFL.BFLY PT, R196, R167, 0x1, 0x1f ;  /* 0x0c201f00a7c47f89 */ /* 0x000e2200000e0000 */
[-C--:B------:R-:W-:Y:S01]  /*e7e0*/  FMUL.FTZ R144, R144, R10.reuse ;  /* 0x0000000a90907220 */ /* 0x080fe20000410000 */
[-C--:B------:R-:W-:Y:S01]  /*e7f0*/  FMUL.FTZ R145, R145, R10.reuse ;  /* 0x0000000a91917220 */ /* 0x080fe20000410000 */
[-C--:B------:R-:W-:Y:S01]  /*e800*/  FMUL.FTZ R148, R148, R10.reuse ;  /* 0x0000000a94947220 */ /* 0x080fe20000410000 */
[----:B------:R-:W3:Y:S01]  /*e810*/  MUFU.EX2 R224, R224 ;  /* 0x000000e000e07308 */ /* 0x000ee20000000800 */
[----:B------:R-:W-:-:S07]  /*e820*/  FMUL.FTZ R149, R149, R10 ;  /* 0x0000000a95957220 */ /* 0x000fce0000410000 */
[----:B------:R-:W3:Y:S08]  /*e830*/  MUFU.EX2 R225, R225 ;  /* 0x000000e100e17308 */ /* 0x000ef00000000800 */
[----:B------:R-:W-:Y:S01]  /*e840*/  MUFU.EX2 R185, R185 ;  /* 0x000000b900b97308 */ /* 0x000fe20000000800 */
[----:B0-----:R-:W-:-:S04]  /*e850*/  FMNMX.FTZ R184, R167, R196, !PT ;  /* 0x000000c4a7b87209 */ /* 0x001fc80007810000 */
[C---:B------:R-:W-:Y:S01]  /*e860*/  FSETP.NEU.FTZ.AND P2, PT, R184.reuse, -INF , PT ;  /* 0xff800000b800780b */ /* 0x040fe20003f5d000 */
[----:B------:R-:W-:Y:S02]  /*e870*/  FMUL.FTZ R196, R184, R177 ;  /* 0x000000b1b8c47220 */ /* 0x000fe40000410000 */
[----:B------:R-:W-:Y:S03]  /*e880*/  MUFU.EX2 R188, R188 ;  /* 0x000000bc00bc7308 */ /* 0x000fe60000000800 */
[----:B------:R-:W-:-:S05]  /*e890*/  FSEL R196, R196, RZ, P2 ;  /* 0x000000ffc4c47208 */ /* 0x000fca0001000000 */
[----:B------:R-:W-:Y:S01]  /*e8a0*/  MUFU.EX2 R226, R226 ;  /* 0x000000e200e27308 */ /* 0x000fe20000000800 */
[--C-:B------:R-:W-:Y:S01]  /*e8b0*/  FFMA.FTZ R167, R154, R177, -R196.reuse ;  /* 0x000000b19aa77223 */ /* 0x100fe200000108c4 */
[----:B------:R-:W-:Y:S01]  /*e8c0*/  F2FP.F16.F32.PACK_AB R154, R156, R155 ;  /* 0x0000009b9c9a723e */ /* 0x000fe200000000ff */
[----:B------:R-:W-:Y:S01]  /*e8d0*/  FFMA.FTZ R212, R157, R177, -R196 ;  /* 0x000000b19dd47223 */ /* 0x000fe200000108c4 */
[----:B------:R-:W-:Y:S01]  /*e8e0*/  F2FP.F16.F32.PACK_AB R156, R160, R159 ;  /* 0x0000009fa09c723e */ /* 0x000fe200000000ff */
[----:B--2---:R-:W-:Y:S01]  /*e8f0*/  FADD.FTZ R159, R169, R4 ;  /* 0x00000004a99f7221 */ /* 0x004fe20000010000 */
[--C-:B------:R-:W-:Y:S01]  /*e900*/  FFMA.FTZ R157, R158, R177, -R196.reuse ;  /* 0x000000b19e9d7223 */ /* 0x100fe200000108c4 */
[----:B------:R-:W-:Y:S01]  /*e910*/  F2FP.F16.F32.PACK_AB R158, R164, R163 ;  /* 0x000000a3a49e723e */ /* 0x000fe200000000ff */
[----:B------:R-:W-:Y:S01]  /*e920*/  MUFU.EX2 R192, R192 ;  /* 0x000000c000c07308 */ /* 0x000fe20000000800 */
[----:B----4-:R-:W-:Y:S01]  /*e930*/  FADD.FTZ R4, R172, R159 ;  /* 0x0000009fac047221 */ /* 0x010fe20000010000 */
[-CC-:B------:R-:W-:Y:S01]  /*e940*/  FFMA.FTZ R228, R153, R177.reuse, -R196.reuse ;  /* 0x000000b199e47223 */ /* 0x180fe200000108c4 */
[-CC-:B------:R-:W-:Y:S01]  /*e950*/  FFMA.FTZ R153, R174, R177.reuse, -R196.reuse ;  /* 0x000000b1ae997223 */ /* 0x180fe200000108c4 */
[-C--:B------:R-:W-:Y:S01]  /*e960*/  FFMA.FTZ R199, R161, R177.reuse, -R196 ;  /* 0x000000b1a1c77223 */ /* 0x080fe200000108c4 */
[C---:B-----5:R-:W-:Y:S01]  /*e970*/  FADD.FTZ R4, R173.reuse, R4 ;  /* 0x00000004ad047221 */ /* 0x060fe20000010000 */
[-C--:B------:R-:W-:Y:S01]  /*e980*/  FFMA.FTZ R161, R162, R177.reuse, -R196 ;  /* 0x000000b1a2a17223 */ /* 0x080fe200000108c4 */
[----:B------:R-:W-:Y:S01]  /*e990*/  F2FP.F16.F32.PACK_AB R162, R173, R172 ;  /* 0x000000acada2723e */ /* 0x000fe200000000ff */
        /* <DEDUP_REMOVED lines=17> */
[----:B------:R-:W-:Y:S01]  /*eab0*/  FADD.FTZ R4, R197, R4 ;  /* 0x00000004c5047221 */ /* 0x000fe20000010000 */
[----:B0-----:R-:W-:Y:S01]  /*eac0*/  F2FP.F16.F32.PACK_AB R172, R227, R192 ;  /* 0x000000c0e3ac723e */ /* 0x001fe200000000ff */
[-CC-:B------:R-:W-:Y:S01]  /*ead0*/  FFMA.FTZ R183, R183, R177.reuse, -R196.reuse ;  /* 0x000000b1b7b77223 */ /* 0x180fe200000108c4 */
        /* <DEDUP_REMOVED lines=8> */
[----:B------:R-:W-:Y:S01]  /*eb60*/  FFMA.FTZ R193, R193, R177, -R196 ;  /* 0x000000b1c1c17223 */ /* 0x000fe200000108c4 */
[C---:B------:R-:W-:Y:S01]  /*eb70*/  FADD.FTZ R163, R226.reuse, R163 ;  /* 0x000000a3e2a37221 */ /* 0x040fe20000010000 */
[----:B------:R-:W-:-:S02]  /*eb80*/  F2FP.F16.F32.PACK_AB R170, R226, R188 ;  /* 0x000000bce2aa723e */ /* 0x000fc400000000ff */
[----:B------:R-:W-:Y:S01]  /*eb90*/  MUFU.EX2 R167, R167 ;  /* 0x000000a700a77308 */ /* 0x000fe20000000800 */
[----:B------:R-:W-:Y:S01]  /*eba0*/  FADD.FTZ R4, R192, R163 ;  /* 0x000000a3c0047221 */ /* 0x000fe20000010000 */
[----:B------:R-:W-:Y:S02]  /*ebb0*/  FSEL R192, R184, RZ, P2 ;  /* 0x000000ffb8c07208 */ /* 0x000fe40001000000 */
[----:B------:R-:W-:Y:S01]  /*ebc0*/  F2FP.F16.F32.PACK_AB R160, R169, R168 ;  /* 0x000000a8a9a0723e */ /* 0x000fe200000000ff */
[----:B------:R-:W-:Y:S01]  /*ebd0*/  FADD.FTZ R163, R227, R4 ;  /* 0x00000004e3a37221 */ /* 0x000fe20000010000 */
[----:B------:R-:W-:Y:S02]  /*ebe0*/  F2FP.F16.F32.PACK_AB R164, R229, R223 ;  /* 0x000000dfe5a4723e */ /* 0x000fe400000000ff */
[----:B------:R-:W-:Y:S01]  /*ebf0*/  MUFU.EX2 R155, R212 ;  /* 0x000000d4009b7308 */ /* 0x000fe20000000800 */
[----:B-1----:R-:W-:Y:S01]  /*ec00*/  FADD.FTZ R163, R194, R163 ;  /* 0x000000a3c2a37221 */ /* 0x002fe20000010000 */
[----:B------:R-:W-:-:S02]  /*ec10*/  F2FP.F16.F32.PACK_AB R166, R225, R224 ;  /* 0x000000e0e1a6723e */ /* 0x000fc400000000ff */
[----:B------:R-:W-:Y:S01]  /*ec20*/  F2FP.F16.F32.PACK_AB R168, R185, R197 ;  /* 0x000000c5b9a8723e */ /* 0x000fe200000000ff */
[C---:B--2---:R-:W-:Y:S01]  /*ec30*/  FADD.FTZ R4, R174.reuse, R163 ;  /* 0x000000a3ae047221 */ /* 0x044fe20000010000 */
[----:B------:R-:W-:Y:S01]  /*ec40*/  F2FP.F16.F32.PACK_AB R174, R174, R194 ;  /* 0x000000c2aeae723e */ /* 0x000fe200000000ff */
[----:B------:R-:W-:Y:S01]  /*ec50*/  FADD.FTZ R194, -R192, R11 ;  /* 0x0000000bc0c27221 */ /* 0x000fe20000010100 */
[----:B------:R-:W-:Y:S03]  /*ec60*/  MUFU.EX2 R157, R157 ;  /* 0x0000009d009d7308 */ /* 0x000fe60000000800 */
[----:B------:R-:W-:-:S05]  /*ec70*/  FMUL.FTZ R11, R194, R177 ;  /* 0x000000b1c20b7220 */ /* 0x000fca0000410000 */
[----:B------:R-:W-:Y:S08]  /*ec80*/  MUFU.EX2 R199, R199 ;  /* 0x000000c700c77308 */ /* 0x000ff00000000800 */
[----:B------:R-:W0:Y:S08]  /*ec90*/  MUFU.EX2 R11, R11 ;  /* 0x0000000b000b7308 */ /* 0x000e300000000800 */
[----:B------:R-:W1:Y:S08]  /*eca0*/  MUFU.EX2 R161, R161 ;  /* 0x000000a100a17308 */ /* 0x000e700000000800 */
        /* <DEDUP_REMOVED lines=9> */
[----:B------:R-:W-:Y:S01]  /*ed40*/  FADD.FTZ R194, R155, R194 ;  /* 0x000000c29bc27221 */ /* 0x000fe20000010000 */
[----:B------:R-:W-:Y:S01]  /*ed50*/  F2FP.F16.F32.PACK_AB R155, R157, R155 ;  /* 0x0000009b9d9b723e */ /* 0x000fe200000000ff */
[-C--:B------:R-:W-:Y:S01]  /*ed60*/  FMUL.FTZ R35, R35, R11.reuse ;  /* 0x0000000b23237220 */ /* 0x080fe20000410000 */
[----:B------:R-:W-:Y:S01]  /*ed70*/  FMUL.FTZ R38, R38, R11 ;  /* 0x0000000b26267220 */ /* 0x000fe20000410000 */
[----:B------:R-:W-:Y:S01]  /*ed80*/  FADD.FTZ R194, R157, R194 ;  /* 0x000000c29dc27221 */ /* 0x000fe20000010000 */
[----:B-1----:R-:W-:Y:S01]  /*ed90*/  F2FP.F16.F32.PACK_AB R157, R161, R199 ;  /* 0x000000c7a19d723e */ /* 0x002fe200000000ff */
[-C--:B------:R-:W-:Y:S01]  /*eda0*/  FMUL.FTZ R39, R39, R11.reuse ;  /* 0x0000000b27277220 */ /* 0x080fe20000410000 */
[----:B------:R-:W1:Y:S01]  /*edb0*/  MUFU.EX2 R165, R165 ;  /* 0x000000a500a57308 */ /* 0x000e620000000800 */
[----:B------:R-:W-:Y:S01]  /*edc0*/  FADD.FTZ R194, R199, R194 ;  /* 0x000000c2c7c27221 */ /* 0x000fe20000010000 */
[-C--:B------:R-:W-:Y:S01]  /*edd0*/  FMUL.FTZ R42, R42, R11.reuse ;  /* 0x0000000b2a2a7220 */ /* 0x080fe20000410000 */
[-C--:B------:R-:W-:Y:S01]  /*ede0*/  FMUL.FTZ R43, R43, R11.reuse ;  /* 0x0000000b2b2b7220 */ /* 0x080fe20000410000 */
[-C--:B------:R-:W-:Y:S01]  /*edf0*/  FMUL.FTZ R46, R46, R11.reuse ;  /* 0x0000000b2e2e7220 */ /* 0x080fe20000410000 */
[----:B------:R-:W-:Y:S01]  /*ee00*/  FADD.FTZ R194, R161, R194 ;  /* 0x000000c2a1c27221 */ /* 0x000fe20000010000 */
[-C--:B------:R-:W-:Y:S01]  /*ee10*/  FMUL.FTZ R47, R47, R11.reuse ;  /* 0x0000000b2f2f7220 */ /* 0x080fe20000410000 */
[----:B------:R-:W-:Y:S01]  /*ee20*/  FMUL.FTZ R50, R50, R11 ;  /* 0x0000000b32327220 */ /* 0x000fe20000410000 */
[----:B------:R-:W3:Y:S01]  /*ee30*/  MUFU.EX2 R188, R171 ;  /* 0x000000ab00bc7308 */ /* 0x000ee20000000800 */
[----:B--2---:R-:W-:Y:S01]  /*ee40*/  FADD.FTZ R3, R159, R194 ;  /* 0x000000c29f037221 */ /* 0x004fe20000010000 */
[----:B0-----:R-:W-:Y:S01]  /*ee50*/  F2FP.F16.F32.PACK_AB R159, R196, R159 ;  /* 0x0000009fc49f723e */ /* 0x001fe200000000ff */
[-C--:B------:R-:W-:Y:S01]  /*ee60*/  FMUL.FTZ R51, R51, R11.reuse ;  /* 0x0000000b33337220 */ /* 0x080fe20000410000 */
[-C--:B------:R-:W-:Y:S01]  /*ee70*/  FMUL.FTZ R54, R54, R11.reuse ;  /* 0x0000000b36367220 */ /* 0x080fe20000410000 */
[----:B------:R-:W-:Y:S01]  /*ee80*/  FADD.FTZ R198, R196, R3 ;  /* 0x00000003c4c67221 */ /* 0x000fe20000010000 */
        /* <DEDUP_REMOVED lines=10> */
[----:B------:R-:W-:Y:S01]  /*ef30*/  MUFU.EX2 R192, R175 ;  /* 0x000000af00c07308 */ /* 0x000fe20000000800 */
[----:B---3--:R-:W-:Y:S01]  /*ef40*/  F2FP.F16.F32.PACK_AB R161, R188, R165 ;  /* 0x000000a5bca1723e */ /* 0x008fe200000000ff */
[-C--:B------:R-:W-:Y:S01]  /*ef50*/  FMUL.FTZ R71, R71, R11.reuse ;  /* 0x0000000b47477220 */ /* 0x080fe20000410000 */
[----:B0-----:R-:W-:Y:S01]  /*ef60*/  F2FP.F16.F32.PACK_AB R153, R167, R228 ;  /* 0x000000e4a799723e */ /* 0x001fe200000000ff */
        /* <DEDUP_REMOVED lines=30> */
[----:B0-----:R-:W-:Y:S01]  /*f150*/  F2FP.F16.F32.PACK_AB R165, R179, R230 ;  /* 0x000000e6b3a5723e */ /* 0x001fe200000000ff */
[-C--:B------:R-:W-:Y:S01]  /*f160*/  FMUL.FTZ R123, R123, R11.reuse ;  /* 0x0000000b7b7b7220 */ /* 0x080fe20000410000 */
[----:B------:R-:W-:Y:S01]  /*f170*/  FMUL.FTZ R126, R126, R11 ;  /* 0x0000000b7e7e7220 */ /* 0x000fe20000410000 */
[----:B------:R-:W-:Y:S01]  /*f180*/  FADD.FTZ R3, R163, R182 ;  /* 0x000000b6a3037221 */ /* 0x000fe20000010000 */
[C---:B------:R-:W-:Y:S01]  /*f190*/  F2FP.F16.F32.PACK_AB R163, R192.reuse, R163 ;  /* 0x000000a3c0a3723e */ /* 0x040fe200000000ff */
[-C--:B------:R-:W-:Y:S01]  /*f1a0*/  FMUL.FTZ R127, R127, R11.reuse ;  /* 0x0000000b7f7f7220 */ /* 0x080fe20000410000 */
[----:B------:R-:W0:Y:S01]  /*f1b0*/  MUFU.EX2 R181, R181 ;  /* 0x000000b500b57308 */ /* 0x000e220000000800 */
[----:B------:R-:W-:Y:S01]  /*f1c0*/  FADD.FTZ R3, R192, R3 ;  /* 0x00000003c0037221 */ /* 0x000fe20000010000 */
        /* <DEDUP_REMOVED lines=12> */
[----:B------:R-:W-:-:S02]  /*f290*/  FMUL.FTZ R151, R151, R11 ;  /* 0x0000000b97977220 */ /* 0x000fc40000410000 */
[----:B------:R-:W2:Y:S01]  /*f2a0*/  MUFU.EX2 R194, R183 ;  /* 0x000000b700c27308 */ /* 0x000ea20000000800 */
[----:B-1----:R-:W-:Y:S01]  /*f2b0*/  FADD.FTZ R186, R230, R3 ;  /* 0x00000003e6ba7221 */ /* 0x002fe20000010000 */
[----:B0-----:R-:W-:-:S03]  /*f2c0*/  F2FP.F16.F32.PACK_AB R167, R181, R180 ;  /* 0x000000b4b5a7723e */ /* 0x001fc600000000ff */
[----:B------:R-:W-:-:S03]  /*f2d0*/  FADD.FTZ R3, R179, R186 ;  /* 0x000000bab3037221 */ /* 0x000fc60000010000 */
[----:B------:R-:W0:Y:S01]  /*f2e0*/  MUFU.EX2 R182, R187 ;  /* 0x000000bb00b67308 */ /* 0x000e220000000800 */
[----:B------:R-:W-:-:S04]  /*f2f0*/  FADD.FTZ R186, R180, R3 ;  /* 0x00000003b4ba7221 */ /* 0x000fc80000010000 */
[----:B------:R-:W-:-:S03]  /*f300*/  FADD.FTZ R186, R181, R186 ;  /* 0x000000bab5ba7221 */ /* 0x000fc60000010000 */
[----:B------:R1:W3:Y:S01]  /*f310*/  MUFU.EX2 R173, R190 ;  /* 0x000000be00ad7308 */ /* 0x0002e20000000800 */
[----:B------:R-:W-:Y:S01]  /*f320*/  FADD.FTZ R3, R169, R186 ;  /* 0x000000baa9037221 */ /* 0x000fe20000010000 */
[----:B--2---:R-:W-:-:S03]  /*f330*/  F2FP.F16.F32.PACK_AB R169, R194, R169 ;  /* 0x000000a9c2a9723e */ /* 0x004fc600000000ff */
[----:B------:R-:W-:-:S03]  /*f340*/  FADD.FTZ R186, R194, R3 ;  /* 0x00000003c2ba7221 */ /* 0x000fc60000010000 */
[----:B------:R-:W2:Y:S01]  /*f350*/  MUFU.EX2 R10, R189 ;  /* 0x000000bd000a7308 */ /* 0x000ea20000000800 */
[----:B------:R-:W-:Y:S01]  /*f360*/  FADD.FTZ R3, R171, R186 ;  /* 0x000000baab037221 */ /* 0x000fe20000010000 */
[----:B0-----:R-:W-:-:S03]  /*f370*/  F2FP.F16.F32.PACK_AB R171, R182, R171 ;  /* 0x000000abb6ab723e */ /* 0x001fc600000000ff */
[----:B-1----:R-:W-:-:S03]  /*f380*/  FADD.FTZ R190, R182, R3 ;  /* 0x00000003b6be7221 */ /* 0x002fc60000010000 */
[----:B------:R-:W0:Y:S01]  /*f390*/  MUFU.EX2 R175, R191 ;  /* 0x000000bf00af7308 */ /* 0x000e220000000800 */
[----:B---3--:R-:W-:-:S07]  /*f3a0*/  FADD.FTZ R3, R173, R190 ;  /* 0x000000bead037221 */ /* 0x008fce0000010000 */
[----:B------:R-:W1:Y:S01]  /*f3b0*/  MUFU.EX2 R186, R193 ;  /* 0x000000c100ba7308 */ /* 0x000e620000000800 */
[C---:B--2---:R-:W-:Y:S01]  /*f3c0*/  FADD.FTZ R188, R10.reuse, R3 ;  /* 0x000000030abc7221 */ /* 0x044fe20000010000 */
[----:B------:R-:W-:-:S03]  /*f3d0*/  F2FP.F16.F32.PACK_AB R173, R10, R173 ;  /* 0x000000ad0aad723e */ /* 0x000fc600000000ff */
[----:B0-----:R-:W-:-:S04]  /*f3e0*/  FADD.FTZ R3, R175, R188 ;  /* 0x000000bcaf037221 */ /* 0x001fc80000010000 */
[C---:B-1----:R-:W-:Y:S01]  /*f3f0*/  FADD.FTZ R3, R186.reuse, R3 ;  /* 0x00000003ba037221 */ /* 0x042fe20000010000 */
[----:B------:R-:W-:Y:S01]  /*f400*/  F2FP.F16.F32.PACK_AB R175, R186, R175 ;  /* 0x000000afbaaf723e */ /* 0x000fe200000000ff */
[----:B------:R-:W-:Y:S06]  /*f410*/  @!P0 BRA `(.L_x_9362) ;  /* 0x0000000000048947 */ /* 0x000fec0003800000 */
[----:B------:R-:W-:Y:S01]  /*f420*/  BPT.TRAP 0x1 ;  /* 0x000000040000795c */ /* 0x000fe20000300000 */
.L_x_9362:
[----:B------:R0:W1:Y:S01]  /*f430*/  SYNCS.PHASECHK.TRANS64.TRYWAIT P2, [R210+URZ+0x22850], R207 ;  /* 0x022850cfd20075a7 */ /* 0x000062000804017f */
[----:B------:R-:W-:Y:S05]  /*f440*/  @!P0 BRA `(.L_x_9363) ;  /* 0x0000000000048947 */ /* 0x000fea0003800000 */
[----:B------:R-:W-:Y:S01]  /*f450*/  BPT.TRAP 0x1 ;  /* 0x000000040000795c */ /* 0x000fe20000300000 */
.L_x_9363:
[----:B------:R-:W-:Y:S04]  /*f460*/  BSSY B0, `(.L_x_9364) ;  /* 0x0000004000007945 */ /* 0x000fe80003800000 */
[----:B-1----:R-:W-:Y:S05]  /*f470*/  @P2 BRA `(.L_x_9365) ;  /* 0x0000000000082947 */ /* 0x002fea0003800000 */
[----:B------:R-:W1:Y:S02]  /*f480*/  SYNCS.PHASECHK.TRANS64.TRYWAIT P2, [R210+URZ+0x22850], R207 ;  /* 0x022850cfd20075a7 */ /* 0x000e64000804017f */
[----:B-1----:R-:W-:Y:S05]  /*f490*/  @!P2 BRA `(.L_x_9366) ;  /* 0x00000104004ca947 */ /* 0x002fea0003800000 */
.L_x_9365:
[----:B------:R-:W-:Y:S05]  /*f4a0*/  BSYNC B0 ;  /* 0x0000000000007941 */ /* 0x000fea0003800000 */
.L_x_9364:
[----:B------:R-:W2:Y:S01]  /*f4b0*/  S2R R179, SR_TID.X ;  /* 0x0000000000b37919 */ /* 0x000ea20000002100 */
[----:B------:R-:W-:Y:S01]  /*f4c0*/  IMAD.MOV.U32 R11, RZ, RZ, 0x40000040 ;  /* 0x40000040ff0b7424 */ /* 0x000fe200078e00ff */
[----:B------:R-:W-:Y:S05]  /*f4d0*/  WARPSYNC.ALL ;  /* 0x0000000000007948 */ /* 0x000fea0003800000 */
[----:B------:R-:W-:Y:S01]  /*f4e0*/  R2UR UR7, R11 ;  /* 0x000000000b0772ca */ /* 0x000fe200000e0000 */
[----:B------:R-:W-:Y:S01]  /*f4f0*/  IMAD R10, R16, 0xc00, R20 ;  /* 0x00000c00100a7824 */ /* 0x000fe200078e0214 */
[----:B------:R-:W-:Y:S01]  /*f500*/  ISETP.GT.AND P2, PT, R5, R215, PT ;  /* 0x000000d70500720c */ /* 0x000fe20003f44270 */
[----:B01----:R-:W-:-:S02]  /*f510*/  @!P1 VIADD R210, R210, 0x22860 ;  /* 0x00022860d2d29836 */ /* 0x003fc40000000000 */
[----:B------:R-:W-:Y:S01]  /*f520*/  VIADD R5, R5, 0xffffffff ;  /* 0xffffffff05057836 */ /* 0x000fe20000000000 */
[----:B------:R-:W-:Y:S02]  /*f530*/  R2UR UR6, R10 ;  /* 0x000000000a0672ca */ /* 0x000fe400000e0000 */
[----:B------:R-:W-:Y:S02]  /*f540*/  @!P1 PRMT R210, RZ, 0x654, R210 ;  /* 0x00000654ffd29816 */ /* 0x000fe400000000d2 */
[----:B--2---:R-:W-:-:S05]  /*f550*/  SHF.R.U32.HI R179, RZ, 0x7, R179 ;  /* 0x00000007ffb37819 */ /* 0x004fca00000116b3 */
[----:B------:R-:W-:-:S05]  /*f560*/  VIADD R11, R179, 0x8 ;  /* 0x00000008b30b7836 */ /* 0x000fca0000000000 */
[----:B------:R0:W-:Y:S02]  /*f570*/  BAR.SYNC.DEFER_BLOCKING R11, 0x100 ;  /* 0x0004000b0000751d */ /* 0x0001e40000010000 */
[----:B0-----:R-:W-:-:S04]  /*f580*/  IMAD.MOV.U32 R11, RZ, RZ, 0x40000040 ;  /* 0x40000040ff0b7424 */ /* 0x001fc800078e00ff */
[----:B------:R-:W-:-:S06]  /*f590*/  WARPGROUP.ARRIVE ;  /* 0x00000000000079c5 */ /* 0x000fcc0000000000 */
[----:B------:R-:W-:Y:S03]  /*f5a0*/  HGMMA.64x256x16.F32 R24, R152, gdesc[UR4].tnspB, R24, gsb0 ;  /* 0x43e0000498187df0 */ /* 0x000fe60008000818 */
[----:B------:R-:W-:Y:S02]  /*f5b0*/  WARPGROUP.DEPBAR.LE gsb0, 0x0 ;  /* 0x00008000000079c5 */ /* 0x000fe40000010000 */
[----:B------:R-:W-:Y:S01]  /*f5c0*/  VIADD R152, R10, 0x80 ;  /* 0x000000800a987836 */ /* 0x000fe20000000000 */
[----:B------:R-:W-:Y:S01]  /*f5d0*/  MOV R153, 0x40000040 ;  /* 0x4000004000997802 */ /* 0x000fe20000000f00 */
[----:B------:R-:W-:-:S03]  /*f5e0*/  WARPGROUP.ARRIVE ;  /* 0x00000000000079c5 */ /* 0x000fc60000000000 */
[----:B------:R-:W-:Y:S01]  /*f5f0*/  R2UR UR6, R152 ;  /* 0x00000000980672ca */ /* 0x000fe200000e0000 */
[----:B------:R-:W-:Y:S01]  /*f600*/  VIADD R152, R10, 0x100 ;  /* 0x000001000a987836 */ /* 0x000fe20000000000 */
[----:B------:R-:W-:Y:S01]  /*f610*/  R2UR UR7, R153 ;  /* 0x00000000990772ca */ /* 0x000fe200000e0000 */
[----:B------:R-:W-:-:S15]  /*f620*/  IMAD.MOV.U32 R153, RZ, RZ, 0x40000040 ;  /* 0x40000040ff997424 */ /* 0x000fde00078e00ff */
        /* <DEDUP_REMOVED lines=12> */
[----:B------:R-:W-:Y:S02]  /*f6f0*/  IMAD.MOV.U32 R153, RZ, RZ, 0x40000040 ;  /* 0x40000040ff997424 */ /* 0x000fe400078e00ff */
        /* <DEDUP_REMOVED lines=11> */
[----:B------:R-:W-:Y:S01]  /*f7b0*/  R2UR UR6, R10 ;  /* 0x000000000a0672ca */ /* 0x000fe200000e0000 */
[----:B------:R-:W-:Y:S01]  /*f7c0*/  IMAD.MOV.U32 R10, RZ, RZ, R178 ;  /* 0x000000ffff0a7224 */ /* 0x000fe200078e00b2 */
[----:B------:R-:W-:Y:S01]  /*f7d0*/  R2UR UR7, R11 ;  /* 0x000000000b0772ca */ /* 0x000fe200000e0000 */
[----:B------:R-:W-:Y:S01]  /*f7e0*/  IMAD.MOV.U32 R11, RZ, RZ, R184 ;  /* 0x000000ffff0b7224 */ /* 0x000fe200078e00b8 */
[----:B------:R-:W-:Y:S02]  /*f7f0*/  WARPGROUP.DEPBAR.LE gsb0, 0x0 ;  /* 0x00008000000079c5 */ /* 0x000fe40000010000 */
[----:B------:R-:W-:-:S15]  /*f800*/  WARPGROUP.ARRIVE ;  /* 0x00000000000079c5 */ /* 0x000fde0000000000 */
[----:B------:R-:W-:-:S06]  /*f810*/  NOP ;  /* 0x0000000000007918 */ /* 0x000fcc0000000000 */
[----:B------:R-:W-:Y:S03]  /*f820*/  HGMMA.64x256x16.F32 R24, R172, gdesc[UR4].tnspB, R24, gsb0 ;  /* 0x43e00004ac187df0 */ /* 0x000fe60008000818 */
[----:B------:R-:W-:Y:S02]  /*f830*/  WARPGROUP.DEPBAR.LE gsb0, 0x0 ;  /* 0x00008000000079c5 */ /* 0x000fe40000010000 */
[----:B------:R0:W-:Y:S01]  /*f840*/  @!P1 SYNCS.ARRIVE.TRANS64.RED.A1T0 RZ, [R210+URZ], RZ ;  /* 0x000000ffd2ff99a7 */ /* 0x0001e2000810043f */
[----:B------:R-:W-:Y:S05]  /*f850*/  @P2 BRA `(.L_x_9367) ;  /* 0xffffffc800442947 */ /* 0x000fea000383ffff */
[----:B------:R-:W-:Y:S01]  /*f860*/  MOV R11, R184 ;  /* 0x000000b8000b7202 */ /* 0x000fe20000000f00 */
[----:B------:R-:W-:-:S07]  /*f870*/  IMAD.MOV.U32 R10, RZ, RZ, R178 ;  /* 0x000000ffff0a7224 */ /* 0x000fce00078e00b2 */
.L_x_9349:
[----:B------:R-:W1:Y:S01]  /*f880*/  LDC R226, c[0x0][0x9e4] ;  /* 0x00027900ffe27b82 */ /* 0x000e620000000800 */
[----:B------:R-:W-:Y:S01]  /*f890*/  IADD3 R152, R204, 0x80, -R205 ;  /* 0x00000080cc987810 */ /* 0x000fe20007ffe8cd */
[----:B------:R-:W-:Y:S01]  /*f8a0*/  ULDC UR4, c[0x0][0x9dc] ;  /* 0x0002770000047ab9 */ /* 0x000fe20000000800 */
[----:B------:R-:W-:-:S03]  /*f8b0*/  LOP3.LUT R2, R2, 0xffefffff, RZ, 0xc0, !PT ;  /* 0xffefffff02027812 */ /* 0x000fc600078ec0ff */
[----:B------:R-:W-:-:S04]  /*f8c0*/  IMAD R152, R209, 0x80, R152 ;  /* 0x00000080d1987824 */ /* 0x000fc800078e0298 */
[----:B------:R-:W-:Y:S01]  /*f8d0*/  VIADD R154, R152, -UR4 ;  /* 0x80000004989a7c36 */ /* 0x000fe20008000000 */
[----:B-1----:R-:W-:-:S13]  /*f8e0*/  ISETP.GE.AND P2, PT, R226, 0x1, PT ;  /* 0x00000001e200780c */ /* 0x002fda0003f46270 */
[----:B------:R-:W-:Y:S01]  /*f8f0*/  @P2 LOP3.LUT R2, R2, 0x100000, RZ, 0xfc, !PT ;  /* 0x0010000002022812 */ /* 0x000fe200078efcff */
[----:B------:R-:W-:Y:S06]  /*f900*/  @!P2 BRA `(.L_x_9368) ;  /* 0x000000000048a947 */ /* 0x000fec0003800000 */
[----:B------:R-:W-:Y:S01]  /*f910*/  IMAD.MOV.U32 R155, RZ, RZ, R152 ;  /* 0x000000ffff9b7224 */ /* 0x000fe200078e0098 */
[----:B------:R-:W-:Y:S04]  /*f920*/  BSSY B0, `(.L_x_9369) ;  /* 0x000000e000007945 */ /* 0x000fe80003800000 */
        /* <DEDUP_REMOVED lines=9> */
.L_x_9370:
[----:B------:R-:W-:-:S13]  /*f9c0*/  ISETP.NE.AND P2, PT, R226, 0x1, PT ;  /* 0x00000001e200780c */ /* 0x000fda0003f45270 */
[----:B------:R-:W1:Y:S02]  /*f9d0*/  @P2 LDC.64 R152, c[0x0][0x9e8] ;  /* 0x00027a00ff982b82 */ /* 0x000e640000000a00 */
[----:B-1----:R-:W-:-:S05]  /*f9e0*/  @P2 IMAD.HI.U32 R152, R155, R152, RZ ;  /* 0x000000989b982227 */ /* 0x002fca00078e00ff */
[----:B------:R-:W-:-:S07]  /*f9f0*/  @P2 SHF.R.U32.HI R155, RZ, R153, R152 ;  /* 0x00000099ff9b2219 */ /* 0x000fce0000011698 */
.L_x_9371:
[----:B------:R-:W-:Y:S05]  /*fa00*/  BSYNC B0 ;  /* 0x0000000000007941 */ /* 0x000fea0003800000 */
.L_x_9369:
[----:B------:R-:W-:-:S05]  /*fa10*/  IMAD R155, R155, R226, RZ ;  /* 0x000000e29b9b7224 */ /* 0x000fca00078e02ff */
[----:B------:R-:W-:-:S07]  /*fa20*/  VIMNMX R154, R154, R155, !PT ;  /* 0x0000009b9a9a7248 */ /* 0x000fce0007fe0100 */
.L_x_9368:
[----:B------:R-:W-:-:S04]  /*fa30*/  VIADD R154, R154, 0x5f ;  /* 0x0000005f9a9a7836 */ /* 0x000fc80000000000 */
[----:B------:R-:W-:-:S05]  /*fa40*/  IMAD.HI R154, R154, 0x2aaaaaab, RZ ;  /* 0x2aaaaaab9a9a7827 */ /* 0x000fca00078e02ff */
[----:B------:R-:W-:-:S04]  /*fa50*/  SHF.R.U32.HI R153, RZ, 0x1f, R154 ;  /* 0x0000001fff997819 */ /* 0x000fc8000001169a */
[----:B------:R-:W-:-:S04]  /*fa60*/  LEA.HI.SX32 R154, R154, R153, 0x1c ;  /* 0x000000999a9a7211 */ /* 0x000fc800078fe2ff */
[----:B------:R-:W-:-:S04]  /*fa70*/  VIMNMX R207, R219, R154, !PT ;  /* 0x0000009adbcf7248 */ /* 0x000fc80007fe0100 */
[----:B------:R-:W-:-:S13]  /*fa80*/  ISETP.GE.AND P2, PT, R5, R207, PT ;  /* 0x000000cf0500720c */ /* 0x000fda0003f46270 */
[----:B------:R-:W-:Y:S05]  /*fa90*/  @!P2 BRA `(.L_x_9372) ;  /* 0x00000024003ca947 */ /* 0x000fea0003800000 */
[----:B------:R-:W-:Y:S02]  /*faa0*/  IMAD.MOV.U32 R212, RZ, RZ, R11 ;  /* 0x000000ffffd47224 */ /* 0x000fe400078e000b */
[----:B------:R-:W-:Y:S02]  /*fab0*/  IMAD.MOV.U32 R213, RZ, RZ, R10 ;  /* 0x000000ffffd57224 */ /* 0x000fe400078e000a */
[----:B------:R-:W-:-:S07]  /*fac0*/  IMAD.MOV.U32 R209, RZ, RZ, R5 ;  /* 0x000000ffffd17224 */ /* 0x000fce00078e0005 */
.L_x_9382:
[----:B------:R-:W-:Y:S01]  /*fad0*/  VIADD R16, R16, 0x1 ;  /* 0x0000000110107836 */ /* 0x000fe20000000000 */
[----:B------:R-:W-:Y:S05]  /*fae0*/  YIELD ;  /* 0x0000000000007946 */ /* 0x000fea0003800000 */
[----:B------:R-:W-:Y:S01]  /*faf0*/  ISETP.NE.AND P3, PT, R16, 0x2, PT ;  /* 0x000000021000780c */ /* 0x000fe20003f65270 */
[----:B------:R-:W-:Y:S02]  /*fb00*/  IMAD.MOV.U32 R10, RZ, RZ, R209 ;  /* 0x000000ffff0a7224 */ /* 0x000fe400078e00d1 */
[----:B------:R-:W-:Y:S01]  /*fb10*/  VIADD R209, R209, 0xffffffff ;  /* 0xffffffffd1d17836 */ /* 0x000fe20000000000 */
[----:B-1----:R-:W-:-:S02]  /*fb20*/  SEL R5, RZ, 0x1, P3 ;  /* 0x00000001ff057807 */ /* 0x002fc40001800000 */
[----:B------:R-:W-:Y:S02]  /*fb30*/  ISETP.GT.AND P2, PT, R10, R207, PT ;  /* 0x000000cf0a00720c */ /* 0x000fe40003f44270 */
[----:B------:R-:W-:Y:S02]  /*fb40*/  LOP3.LUT R200, R200, R5, RZ, 0x3c, !PT ;  /* 0x00000005c8c87212 */ /* 0x000fe400078e3cff */
[----:B------:R-:W-:Y:S01]  /*fb50*/  SEL R16, R16, RZ, P3 ;  /* 0x000000ff10107207 */ /* 0x000fe20001800000 */
[----:B------:R-:W-:Y:S08]  /*fb60*/  @!P0 BRA `(.L_x_9373) ;  /* 0x0000000000048947 */ /* 0x000ff00003800000 */
[----:B------:R-:W-:Y:S01]  /*fb70*/  BPT.TRAP 0x1 ;  /* 0x000000040000795c */ /* 0x000fe20000300000 */
.L_x_9373:
[----:B------:R-:W-:Y:S01]  /*fb80*/  IMAD R5, R16, 0x8, R17 ;  /* 0x0000000810057824 */ /* 0x000fe200078e0211 */
[----:B------:R-:W-:-:S04]  /*fb90*/  SHF.L.U32 R208, R200, 0x1f, RZ ;  /* 0x0000001fc8d07819 */ /* 0x000fc800000006ff */
[----:B------:R1:W2:Y:S01]  /*fba0*/  SYNCS.PHASECHK.TRANS64.TRYWAIT P3, [R5+URZ+0x22830], R208 ;  /* 0x022830d0050075a7 */ /* 0x0002a2000806017f */
[----:B------:R-:W-:Y:S05]  /*fbb0*/  @!P0 BRA `(.L_x_9374) ;  /* 0x0000000000048947 */ /* 0x000fea0003800000 */
[----:B------:R-:W-:Y:S01]  /*fbc0*/  BPT.TRAP 0x1 ;  /* 0x000000040000795c */ /* 0x000fe20000300000 */
.L_x_9374:
[----:B------:R-:W-:Y:S01]  /*fbd0*/  IMAD R10, R16, 0x300, R21 ;  /* 0x00000300100a7824 */ /* 0x000fe200078e0215 */
[----:B------:R-:W-:Y:S01]  /*fbe0*/  MOV R11, 0x40000040 ;  /* 0x40000040000b7802 */ /* 0x000fe20000000f00 */
[----:B--2---:R-:W-:Y:S06]  /*fbf0*/  @P3 BRA `(.L_x_9375) ;  /* 0x0000000000083947 */ /* 0x004fec0003800000 */
[----:B------:R-:W2:Y:S02]  /*fc00*/  SYNCS.PHASECHK.TRANS64.TRYWAIT P3, [R5+URZ+0x22830], R208 ;  /* 0x022830d0050075a7 */ /* 0x000ea4000806017f */
[----:B--2---:R-:W-:Y:S05]  /*fc10*/  @!P3 BRA `(.L_x_9376) ;  /* 0x000000fc0080b947 */ /* 0x004fea0003800000 */
.L_x_9375:
[----:B------:R-:W-:Y:S05]  /*fc20*/  WARPSYNC.ALL ;  /* 0x0000000000007948 */ /* 0x000fea0003800000 */
[C---:B------:R-:W-:Y:S01]  /*fc30*/  R2UR UR6, R10.reuse ;  /* 0x000000000a0672ca */ /* 0x040fe200000e0000 */
[----:B------:R-:W-:Y:S01]  /*fc40*/  WARPGROUP.ARRIVE ;  /* 0x00000000000079c5 */ /* 0x000fe20000000000 */
[----:B------:R-:W-:Y:S01]  /*fc50*/  R2UR UR7, R11 ;  /* 0x000000000b0772ca */ /* 0x000fe200000e0000 */
[----:B0-----:R-:W-:Y:S01]  /*fc60*/  VIADD R210, R10, 0x2 ;  /* 0x000000020ad27836 */ /* 0x001fe20000000000 */
[----:B------:R-:W-:Y:S01]  /*fc70*/  R2UR UR4, R6 ;  /* 0x00000000060472ca */ /* 0x000fe200000e0000 */
[----:B------:R-:W-:Y:S01]  /*fc80*/  IMAD.MOV.U32 R211, RZ, RZ, 0x40000040 ;  /* 0x40000040ffd37424 */ /* 0x000fe200078e00ff */
[----:B------:R-:W-:Y:S01]  /*fc90*/  R2UR UR5, R7 ;  /* 0x00000000070572ca */ /* 0x000fe200000e0000 */
[----:B------:R-:W-:Y:S01]  /*fca0*/  IMAD.MOV.U32 R11, RZ, RZ, 0x40000040 ;  /* 0x40000040ff0b7424 */ /* 0x000fe200078e00ff */
[----:B------:R-:W0:Y:S11]  /*fcb0*/  S2R R225, SR_TID.X ;  /* 0x0000000000e17919 */ /* 0x000e360000002100 */
[----:B------:R-:W-:Y:S01]  /*fcc0*/  HGMMA.64x96x16.F32 R152, gdesc[UR4], RZ, !UPT, gsb0 ;  /* 0x01600000049879f0 */ /* 0x000fe2000c0008ff */
[----:B------:R-:W-:Y:S01]  /*fcd0*/  R2UR UR6, R210 ;  /* 0x00000000d20672ca */ /* 0x000fe200000e0000 */
[----:B------:R-:W-:Y:S01]  /*fce0*/  VIADD R210, R10, 0x4 ;  /* 0x000000040ad27836 */ /* 0x000fe20000000000 */
[----:B------:R-:W-:Y:S01]  /*fcf0*/  R2UR UR7, R211 ;  /* 0x00000000d30772ca */ /* 0x000fe200000e0000 */
[----:B------:R-:W-:Y:S01]  /*fd00*/  IMAD.MOV.U32 R211, RZ, RZ, 0x40000040 ;  /* 0x40000040ffd37424 */ /* 0x000fe200078e00ff */
[----:B------:R-:W-:Y:S01]  /*fd10*/  R2UR UR4, R14 ;  /* 0x000000000e0472ca */ /* 0x000fe200000e0000 */
[----:B------:R-:W-:Y:S01]  /*fd20*/  VIADD R10, R10, 0x6 ;  /* 0x000000060a0a7836 */ /* 0x000fe20000000000 */
[----:B------:R-:W-:-:S02]  /*fd30*/  R2UR UR5, R15 ;  /* 0x000000000f0572ca */ /* 0x000fc400000e0000 */
[----:B0-----:R-:W-:Y:S01]  /*fd40*/  SHF.R.U32.HI R225, RZ, 0x7, R225 ;  /* 0x00000007ffe17819 */ /* 0x001fe200000116e1 */
[----:B------:R-:W-:Y:S02]  /*fd50*/  WARPGROUP.DEPBAR.LE gsb0, 0x0 ;  /* 0x00008000000079c5 */ /* 0x000fe40000010000 */
[----:B------:R-:W-:-:S08]  /*fd60*/  WARPGROUP.ARRIVE ;  /* 0x00000000000079c5 */ /* 0x000fd00000000000 */
        /* <DEDUP_REMOVED lines=73> */
[----:B---3--:R-:W-:Y:S01]  /*10200*/  FMNMX.FTZ R177, R159, R10, !PT ;  /* 0x0000000a9fb17209 */ /* 0x008fe20007810000 */
[----:B------:R-:W-:Y:S01]  /*10210*/  FMUL.FTZ R197, R198, UR38 ;  /* 0x00000026c6c57c20 */ /* 0x000fe20008410000 */
[----:B------:R-:W-:-:S05]  /*10220*/  FMUL.FTZ R199, R199, UR38 ;  /* 0x00000026c7c77c20 */ /* 0x000fca0008410000 */
        /* <DEDUP_REMOVED lines=37> */
[----:B----4-:R-:W-:-:S05]  /*10480*/  FMNMX.FTZ R10, R196, R177, !PT ;  /* 0x000000b1c40a7209 */ /* 0x010fca0007810000 */
[----:B------:R-:W4:Y:S02]  /*10490*/  SHFL.BFLY PT, R177, R10, 0x2, 0x1f ;  /* 0x0c401f000ab17f89 */ /* 0x000f2400000e0000 */
[----:B------:R-:W5:Y:S08]  /*104a0*/  MUFU.TANH R157, R157 ;  /* 0x0000009d009d7308 */ /* 0x000f700000002400 */
[----:B------:R-:W1:Y:S08]  /*104b0*/  MUFU.TANH R158, R158 ;  /* 0x0000009e009e7308 */ /* 0x000e700000002400 */
[----:B------:R-:W2:Y:S01]  /*104c0*/  MUFU.TANH R161, R161 ;  /* 0x000000a100a17308 */ /* 0x000ea20000002400 */
[----:B----4-:R-:W-:-:S07]  /*104d0*/  FMNMX.FTZ R10, R10, R177, !PT ;  /* 0x000000b10a0a7209 */ /* 0x010fce0007810000 */
[----:B------:R-:W4:Y:S01]  /*104e0*/  MUFU.TANH R162, R162 ;  /* 0x000000a200a27308 */ /* 0x000f220000002400 */
[----:B------:R-:W0:Y:S07]  /*104f0*/  SHFL.BFLY PT, R177, R10, 0x1, 0x1f ;  /* 0x0c201f000ab17f89 */ /* 0x000e2e00000e0000 */
[----:B------:R-:W4:Y:S08]  /*10500*/  MUFU.TANH R165, R165 ;  /* 0x000000a500a57308 */ /* 0x000f300000002400 */
[----:B------:R-:W4:Y:S08]  /*10510*/  MUFU.TANH R166, R166 ;  /* 0x000000a600a67308 */ /* 0x000f300000002400 */
[----:B------:R-:W4:Y:S01]  /*10520*/  MUFU.TANH R169, R169 ;  /* 0x000000a900a97308 */ /* 0x000f220000002400 */
[----:B0-----:R-:W-:Y:S01]  /*10530*/  FMNMX.FTZ R10, R10, R177, !PT ;  /* 0x000000b10a0a7209 */ /* 0x001fe20007810000 */
[----:B------:R-:W-:-:S04]  /*10540*/  IMAD.U32 R177, RZ, RZ, UR43 ;  /* 0x0000002bffb17e24 */ /* 0x000fc8000f8e00ff */
[CC--:B------:R-:W-:Y:S02]  /*10550*/  FMUL.FTZ R214, R10.reuse, R177.reuse ;  /* 0x000000b10ad67220 */ /* 0x0c0fe40000410000 */
[----:B------:R-:W0:Y:S01]  /*10560*/  MUFU.TANH R170, R170 ;  /* 0x000000aa00aa7308 */ /* 0x000e220000002400 */
[----:B------:R-:W-:Y:S01]  /*10570*/  FADD.FTZ R198, -R10, R213 ;  /* 0x000000d50ac67221 */ /* 0x000fe20000010100 */
[-CC-:B------:R-:W-:Y:S01]  /*10580*/  FFMA.FTZ R211, R11, R177.reuse, -R214.reuse ;  /* 0x000000b10bd37223 */ /* 0x180fe200000108d6 */
[----:B------:R-:W-:Y:S02]  /*10590*/  FMNMX.FTZ R11, R153, R212, !PT ;  /* 0x000000d4990b7209 */ /* 0x000fe40007810000 */
[-C--:B------:R-:W-:Y:S01]  /*105a0*/  FMUL.FTZ R198, R198, R177.reuse ;  /* 0x000000b1c6c67220 */ /* 0x080fe20000410000 */
[-CC-:B------:R-:W-:Y:S01]  /*105b0*/  FFMA.FTZ R213, R176, R177.reuse, -R214.reuse ;  /* 0x000000b1b0d57223 */ /* 0x180fe200000108d6 */
[--C-:B------:R-:W-:Y:S01]  /*105c0*/  FFMA.FTZ R152, R152, R177, -R214.reuse ;  /* 0x000000b198987223 */ /* 0x100fe200000108d6 */
[----:B---3--:R-:W-:Y:S01]  /*105d0*/  FMNMX.FTZ R11, R154, R11, !PT ;  /* 0x0000000b9a0b7209 */ /* 0x008fe20007810000 */
[----:B------:R-:W3:Y:S01]  /*105e0*/  MUFU.TANH R173, R173 ;  /* 0x000000ad00ad7308 */ /* 0x000ee20000002400 */
[-CC-:B------:R-:W-:Y:S01]  /*105f0*/  FFMA.FTZ R155, R155, R177.reuse, -R214.reuse ;  /* 0x000000b19b9b7223 */ /* 0x180fe200000108d6 */
[--C-:B------:R-:W-:Y:S01]  /*10600*/  FFMA.FTZ R156, R156, R177, -R214.reuse ;  /* 0x000000b19c9c7223 */ /* 0x100fe200000108d6 */
[----:B-----5:R-:W-:Y:S01]  /*10610*/  FMNMX.FTZ R11, R157, R11, !PT ;  /* 0x0000000b9d0b7209 */ /* 0x020fe20007810000 */
[-CC-:B------:R-:W-:Y:S01]  /*10620*/  FFMA.FTZ R159, R159, R177.reuse, -R214.reuse ;  /* 0x000000b19f9f7223 */ /* 0x180fe200000108d6 */
[-CC-:B------:R-:W-:Y:S01]  /*10630*/  FFMA.FTZ R160, R160, R177.reuse, -R214.reuse ;  /* 0x000000b1a0a07223 */ /* 0x180fe200000108d6 */
[--C-:B------:R-:W-:Y:S01]  /*10640*/  FFMA.FTZ R163, R163, R177, -R214.reuse ;  /* 0x000000b1a3a37223 */ /* 0x100fe200000108d6 */
[----:B-1----:R-:W-:Y:S01]  /*10650*/  FMNMX.FTZ R11, R158, R11, !PT ;  /* 0x0000000b9e0b7209 */ /* 0x002fe20007810000 */
[----:B------:R-:W1:Y:S01]  /*10660*/  MUFU.TANH R175, R175 ;  /* 0x000000af00af7308 */ /* 0x000e620000002400 */
[-CC-:B------:R-:W-:Y:S01]  /*10670*/  FFMA.FTZ R164, R164, R177.reuse, -R214.reuse ;  /* 0x000000b1a4a47223 */ /* 0x180fe200000108d6 */
[--C-:B------:R-:W-:Y:S01]  /*10680*/  FFMA.FTZ R167, R167, R177, -R214.reuse ;  /* 0x000000b1a7a77223 */ /* 0x100fe200000108d6 */
[----:B--2---:R-:W-:Y:S01]  /*10690*/  FMNMX.FTZ R11, R161, R11, !PT ;  /* 0x0000000ba10b7209 */ /* 0x004fe20007810000 */
[-CC-:B------:R-:W-:Y:S01]  /*106a0*/  FFMA.FTZ R168, R168, R177.reuse, -R214.reuse ;  /* 0x000000b1a8a87223 */ /* 0x180fe200000108d6 */
[-CC-:B------:R-:W-:Y:S01]  /*106b0*/  FFMA.FTZ R171, R171, R177.reuse, -R214.reuse ;  /* 0x000000b1abab7223 */ /* 0x180fe200000108d6 */
[--C-:B------:R-:W-:Y:S01]  /*106c0*/  FFMA.FTZ R172, R172, R177, -R214.reuse ;  /* 0x000000b1acac7223 */ /* 0x100fe200000108d6 */
[----:B----4-:R-:W-:Y:S01]  /*106d0*/  FMNMX.FTZ R11, R162, R11, !PT ;  /* 0x0000000ba20b7209 */ /* 0x010fe20007810000 */
[----:B------:R-:W2:Y:S01]  /*106e0*/  MUFU.TANH R178, R178 ;  /* 0x000000b200b27308 */ /* 0x000ea20000002400 */
[-CC-:B------:R-:W-:Y:S01]  /*106f0*/  FFMA.FTZ R174, R174, R177.reuse, -R214.reuse ;  /* 0x000000b1aeae7223 */ /* 0x180fe200000108d6 */
[--C-:B------:R-:W-:Y:S01]  /*10700*/  FFMA.FTZ R180, R180, R177, -R214.reuse ;  /* 0x000000b1b4b47223 */ /* 0x100fe200000108d6 */
[----:B------:R-:W-:Y:S01]  /*10710*/  FMNMX.FTZ R11, R165, R11, !PT ;  /* 0x0000000ba50b7209 */ /* 0x000fe20007810000 */
[-CC-:B------:R-:W-:Y:S01]  /*10720*/  FFMA.FTZ R181, R181, R177.reuse, -R214.reuse ;  /* 0x000000b1b5b57223 */ /* 0x180fe200000108d6 */
[-CC-:B------:R-:W-:Y:S01]  /*10730*/  FFMA.FTZ R184, R184, R177.reuse, -R214.reuse ;  /* 0x000000b1b8b87223 */ /* 0x180fe200000108d6 */
[--C-:B------:R-:W-:Y:S01]  /*10740*/  FFMA.FTZ R185, R185, R177, -R214.reuse ;  /* 0x000000b1b9b97223 */ /* 0x100fe200000108d6 */
[----:B------:R-:W-:Y:S01]  /*10750*/  FMNMX.FTZ R11, R166, R11, !PT ;  /* 0x0000000ba60b7209 */ /* 0x000fe20007810000 */
[----:B------:R-:W4:Y:S01]  /*10760*/  MUFU.TANH R179, R179 ;  /* 0x000000b300b37308 */ /* 0x000f220000002400 */
[-CC-:B------:R-:W-:Y:S01]  /*10770*/  FFMA.FTZ R188, R188, R177.reuse, -R214.reuse ;  /* 0x000000b1bcbc7223 */ /* 0x180fe200000108d6 */
[--C-:B------:R-:W-:Y:S01]  /*10780*/  FFMA.FTZ R189, R189, R177, -R214.reuse ;  /* 0x000000b1bdbd7223 */ /* 0x100fe200000108d6 */
[----:B------:R-:W-:Y:S01]  /*10790*/  FMNMX.FTZ R11, R169, R11, !PT ;  /* 0x0000000ba90b7209 */ /* 0x000fe20007810000 */
[-CC-:B------:R-:W-:Y:S01]  /*107a0*/  FFMA.FTZ R192, R192, R177.reuse, -R214.reuse ;  /* 0x000000b1c0c07223 */ /* 0x180fe200000108d6 */
[-CC-:B------:R-:W-:Y:S01]  /*107b0*/  FFMA.FTZ R210, R210, R177.reuse, -R214.reuse ;  /* 0x000000b1d2d27223 */ /* 0x180fe200000108d6 */
[--C-:B------:R-:W-:Y:S01]  /*107c0*/  FFMA.FTZ R193, R193, R177, -R214.reuse ;  /* 0x000000b1c1c17223 */ /* 0x100fe200000108d6 */
[----:B0-----:R-:W-:Y:S01]  /*107d0*/  FMNMX.FTZ R11, R170, R11, !PT ;  /* 0x0000000baa0b7209 */ /* 0x001fe20007810000 */
[----:B------:R-:W0:Y:S01]  /*107e0*/  MUFU.TANH R182, R182 ;  /* 0x000000b600b67308 */ /* 0x000e220000002400 */
[----:B------:R-:W-:-:S02]  /*107f0*/  FFMA.FTZ R196, R196, R177, -R214 ;  /* 0x000000b1c4c47223 */ /* 0x000fc400000108d6 */
[----:B---3--:R-:W-:-:S04]  /*10800*/  FMNMX.FTZ R11, R173, R11, !PT ;  /* 0x0000000bad0b7209 */ /* 0x008fc80007810000 */
[----:B-1----:R-:W-:Y:S01]  /*10810*/  FMNMX.FTZ R11, R175, R11, !PT ;  /* 0x0000000baf0b7209 */ /* 0x002fe20007810000 */
[----:B------:R-:W1:Y:S03]  /*10820*/  MUFU.TANH R183, R183 ;  /* 0x000000b700b77308 */ /* 0x000e660000002400 */
[----:B--2---:R-:W-:-:S04]  /*10830*/  FMNMX.FTZ R11, R178, R11, !PT ;  /* 0x0000000bb20b7209 */ /* 0x004fc80007810000 */
[----:B----4-:R-:W-:Y:S01]  /*10840*/  FMNMX.FTZ R11, R179, R11, !PT ;  /* 0x0000000bb30b7209 */ /* 0x010fe20007810000 */
[----:B------:R-:W2:Y:S03]  /*10850*/  MUFU.TANH R186, R186 ;  /* 0x000000ba00ba7308 */ /* 0x000ea60000002400 */
[----:B0-----:R-:W-:-:S05]  /*10860*/  FMNMX.FTZ R11, R182, R11, !PT ;  /* 0x0000000bb60b7209 */ /* 0x001fca0007810000 */
        /* <DEDUP_REMOVED lines=14> */
[----:B------:R-:W1:Y:S01]  /*10950*/  MUFU.EX2 R198, R198 ;  /* 0x000000c600c67308 */ /* 0x000e620000000800 */
[----:B--2---:R-:W-:-:S07]  /*10960*/  FMNMX.FTZ R11, R197, R11, !PT ;  /* 0x0000000bc50b7209 */ /* 0x004fce0007810000 */
[----:B------:R-:W2:Y:S01]  /*10970*/  MUFU.EX2 R211, R211 ;  /* 0x000000d300d37308 */ /* 0x000ea20000000800 */
[----:B0-----:R-:W-:-:S05]  /*10980*/  FMNMX.FTZ R11, R199, R11, !PT ;  /* 0x0000000bc70b7209 */ /* 0x001fca0007810000 */
[----:B------:R-:W0:Y:S02]  /*10990*/  SHFL.BFLY PT, R215, R11, 0x2, 0x1f ;  /* 0x0c401f000bd77f89 */ /* 0x000e2400000e0000 */
[----:B------:R-:W3:Y:S01]  /*109a0*/  MUFU.EX2 R152, R152 ;  /* 0x0000009800987308 */ /* 0x000ee20000000800 */
[-C--:B-1----:R-:W-:Y:S01]  /*109b0*/  FMUL.FTZ R24, R24, R198.reuse ;  /* 0x000000c618187220 */ /* 0x082fe20000410000 */
[-C--:B------:R-:W-:Y:S01]  /*109c0*/  FMUL.FTZ R25, R25, R198.reuse ;  /* 0x000000c619197220 */ /* 0x080fe20000410000 */
[-C--:B------:R-:W-:Y:S01]  /*109d0*/  FMUL.FTZ R28, R28, R198.reuse ;  /* 0x000000c61c1c7220 */ /* 0x080fe20000410000 */
[-C--:B------:R-:W-:Y:S01]  /*109e0*/  FMUL.FTZ R29, R29, R198.reuse ;  /* 0x000000c61d1d7220 */ /* 0x080fe20000410000 */
[-C--:B------:R-:W-:Y:S01]  /*109f0*/  FMUL.FTZ R32, R32, R198.reuse ;  /* 0x000000c620207220 */ /* 0x080fe20000410000 */
[-C--:B------:R-:W-:Y:S01]  /*10a00*/  FMUL.FTZ R33, R33, R198.reuse ;  /* 0x000000c621217220 */ /* 0x080fe20000410000 */
[----:B------:R-:W-:Y:S01]  /*10a10*/  FMUL.FTZ R36, R36, R198 ;  /* 0x000000c624247220 */ /* 0x000fe20000410000 */
        /* <DEDUP_REMOVED lines=14> */
[----:B0-----:R-:W-:Y:S01]  /*10b00*/  FMNMX.FTZ R11, R11, R215, !PT ;  /* 0x000000d70b0b7209 */ /* 0x001fe20007810000 */
[-C--:B------:R-:W-:Y:S01]  /*10b10*/  FMUL.FTZ R56, R56, R198.reuse ;  /* 0x000000c638387220 */ /* 0x080fe20000410000 */
[----:B------:R-:W0:Y:S01]  /*10b20*/  MUFU.EX2 R159, R159 ;  /* 0x0000009f009f7308 */ /* 0x000e220000000800 */
[----:B-1----:R-:W-:Y:S01]  /*10b30*/  FADD.FTZ R4, R155, R4 ;  /* 0x000000049b047221 */ /* 0x002fe20000010000 */
[-C--:B------:R-:W-:Y:S01]  /*10b40*/  FMUL.FTZ R57, R57, R198.reuse ;  /* 0x000000c639397220 */ /* 0x080fe20000410000 */
[----:B------:R-:W1:Y:S01]  /*10b50*/  SHFL.BFLY PT, R176, R11, 0x1, 0x1f ;  /* 0x0c201f000bb07f89 */ /* 0x000e6200000e0000 */
        /* <DEDUP_REMOVED lines=22> */
[----:B------:R-:W-:Y:S01]  /*10cc0*/  FMUL.FTZ R92, R92, R198 ;  /* 0x000000c65c5c7220 */ /* 0x000fe20000410000 */
[----:B-1----:R-:W-:Y:S01]  /*10cd0*/  FMNMX.FTZ R11, R11, R176, !PT ;  /* 0x000000b00b0b7209 */ /* 0x002fe20007810000 */
[-C--:B------:R-:W-:Y:S01]  /*10ce0*/  FMUL.FTZ R93, R93, R198.reuse ;  /* 0x000000c65d5d7220 */ /* 0x080fe20000410000 */
[-C--:B------:R-:W-:Y:S01]  /*10cf0*/  FMUL.FTZ R96, R96, R198.reuse ;  /* 0x000000c660607220 */ /* 0x080fe20000410000 */
[-C--:B------:R-:W-:Y:S01]  /*10d00*/  FMUL.FTZ R97, R97, R198.reuse ;  /* 0x000000c661617220 */ /* 0x080fe20000410000 */
[-C--:B------:R-:W-:Y:S01]  /*10d10*/  FMUL.FTZ R100, R100, R198.reuse ;  /* 0x000000c664647220 */ /* 0x080fe20000410000 */
[----:B------:R-:W-:Y:S01]  /*10d20*/  FADD.FTZ R176, -R11, R212 ;  /* 0x000000d40bb07221 */ /* 0x000fe20000010100 */
        /* <DEDUP_REMOVED lines=8> */
[-CC-:B------:R-:W-:Y:S01]  /*10db0*/  FFMA.FTZ R214, R154, R177.reuse, -R176.reuse ;  /* 0x000000b19ad67223 */ /* 0x180fe200000108b0 */
[-CC-:B------:R-:W-:Y:S01]  /*10dc0*/  FFMA.FTZ R154, R178, R177.reuse, -R176.reuse ;  /* 0x000000b1b29a7223 */ /* 0x180fe200000108b0 */
        /* <DEDUP_REMOVED lines=36> */
[----:B------:R-:W-:Y:S01]  /*11010*/  FFMA.FTZ R187, R187, R177, -R176 ;  /* 0x000000b1bbbb7223 */ /* 0x000fe200000108b0 */
[----:B------:R-:W4:Y:S01]  /*11020*/  MUFU.EX2 R172, R172 ;  /* 0x000000ac00ac7308 */ /* 0x000f220000000800 */
[----:B-----5:R-:W-:Y:S01]  /*11030*/  F2FP.F16.F32.PACK_AB R154, R156, R155 ;  /* 0x0000009b9c9a723e */ /* 0x020fe200000000ff */
[----:B--2---:R-:W-:Y:S01]  /*11040*/  FADD.FTZ R155, R163, R4 ;  /* 0x00000004a39b7221 */ /* 0x004fe20000010000 */
[-CC-:B------:R-:W-:Y:S01]  /*11050*/  FFMA.FTZ R190, R190, R177.reuse, -R176.reuse ;  /* 0x000000b1bebe7223 */ /* 0x180fe200000108b0 */
[-CC-:B------:R-:W-:Y:S01]  /*11060*/  FFMA.FTZ R191, R191, R177.reuse, -R176.reuse ;  /* 0x000000b1bfbf7223 */ /* 0x180fe200000108b0 */
[-CC-:B------:R-:W-:Y:S01]  /*11070*/  FFMA.FTZ R194, R194, R177.reuse, -R176.reuse ;  /* 0x000000b1c2c27223 */ /* 0x180fe200000108b0 */
[----:B0-----:R-:W-:Y:S01]  /*11080*/  FADD.FTZ R4, R164, R155 ;  /* 0x0000009ba4047221 */ /* 0x001fe20000010000 */
[-CC-:B------:R-:W-:Y:S01]  /*11090*/  FFMA.FTZ R195, R195, R177.reuse, -R176.reuse ;  /* 0x000000b1c3c37223 */ /* 0x180fe200000108b0 */
[----:B------:R-:W0:Y:S01]  /*110a0*/  MUFU.EX2 R174, R174 ;  /* 0x000000ae00ae7308 */ /* 0x000e220000000800 */
[-C--:B------:R-:W-:Y:S01]  /*110b0*/  FFMA.FTZ R197, R197, R177.reuse, -R176 ;  /* 0x000000b1c5c57223 */ /* 0x080fe200000108b0 */
[----:B-1----:R-:W-:Y:S01]  /*110c0*/  FADD.FTZ R155, R167, R4 ;  /* 0x00000004a79b7221 */ /* 0x002fe20000010000 */
[----:B------:R-:W-:Y:S01]  /*110d0*/  FFMA.FTZ R199, R199, R177, -R176 ;  /* 0x000000b1c7c77223 */ /* 0x000fe200000108b0 */
[----:B------:R-:W-:-:S02]  /*110e0*/  F2FP.F16.F32.PACK_AB R156, R160, R159 ;  /* 0x0000009fa09c723e */ /* 0x000fc400000000ff */
[C---:B---3--:R-:W-:Y:S01]  /*110f0*/  FADD.FTZ R4, R168.reuse, R155 ;  /* 0x0000009ba8047221 */ /* 0x048fe20000010000 */
[----:B------:R-:W-:Y:S01]  /*11100*/  F2FP.F16.F32.PACK_AB R160, R168, R167 ;  /* 0x000000a7a8a0723e */ /* 0x000fe200000000ff */
[----:B------:R-:W1:Y:S02]  /*11110*/  MUFU.EX2 R213, R213 ;  /* 0x000000d500d57308 */ /* 0x000e640000000800 */
[----:B----4-:R-:W-:-:S04]  /*11120*/  FADD.FTZ R155, R171, R4 ;  /* 0x00000004ab9b7221 */ /* 0x010fc80000010000 */
[----:B------:R-:W-:Y:S02]  /*11130*/  FADD.FTZ R155, R172, R155 ;  /* 0x0000009bac9b7221 */ /* 0x000fe40000010000 */
[----:B------:R-:W-:Y:S02]  /*11140*/  MUFU.EX2 R212, R196 ;  /* 0x000000c400d47308 */ /* 0x000fe40000000800 */
[----:B0-----:R-:W-:-:S06]  /*11150*/  FADD.FTZ R4, R174, R155 ;  /* 0x0000009bae047221 */ /* 0x001fcc0000010000 */
[----:B------:R0:W2:Y:S01]  /*11160*/  MUFU.EX2 R196, R223 ;  /* 0x000000df00c47308 */ /* 0x0000a20000000800 */
[----:B-1----:R-:W-:-:S07]  /*11170*/  FADD.FTZ R155, R213, R4 ;  /* 0x00000004d59b7221 */ /* 0x002fce0000010000 */
[----:B------:R-:W1:Y:S01]  /*11180*/  MUFU.EX2 R153, R153 ;  /* 0x0000009900997308 */ /* 0x000e620000000800 */
[-CC-:B0-----:R-:W-:Y:S01]  /*11190*/  FFMA.FTZ R223, R162, R177.reuse, -R176.reuse ;  /* 0x000000b1a2df7223 */ /* 0x181fe200000108b0 */
[----:B------:R-:W-:Y:S01]  /*111a0*/  FFMA.FTZ R162, R175, R177, -R176 ;  /* 0x000000b1afa27223 */ /* 0x000fe200000108b0 */
[----:B------:R-:W-:-:S05]  /*111b0*/  IADD3 R176, -R225, 0xb, RZ ;  /* 0x0000000be1b07810 */ /* 0x000fca0007ffe1ff */
[----:B------:R-:W0:Y:S01]  /*111c0*/  MUFU.EX2 R180, R180 ;  /* 0x000000b400b47308 */ /* 0x000e220000000800 */
        /* <DEDUP_REMOVED lines=8> */
[----:B-1----:R-:W-:Y:S01]  /*11250*/  FFMA.FTZ R3, R196, R3, R153 ;  /* 0x00000003c4037223 */ /* 0x002fe20000010099 */
        /* <DEDUP_REMOVED lines=31> */
[----:B--2---:R-:W-:-:S02]  /*11450*/  @!P1 VIADD R166, R5, 0x22840 ;  /* 0x0002284005a69836 */ /* 0x004fc40000000000 */
[-C--:B------:R-:W-:Y:S01]  /*11460*/  FMUL.FTZ R90, R90, R196.reuse ;  /* 0x000000c45a5a7220 */ /* 0x080fe20000410000 */
[-C--:B------:R-:W-:Y:S01]  /*11470*/  FMUL.FTZ R91, R91, R196.reuse ;  /* 0x000000c45b5b7220 */ /* 0x080fe20000410000 */
[-C--:B------:R-:W-:Y:S01]  /*11480*/  FMUL.FTZ R94, R94, R196.reuse ;  /* 0x000000c45e5e7220 */ /* 0x080fe20000410000 */
[-C--:B------:R-:W-:Y:S01]  /*11490*/  FMUL.FTZ R95, R95, R196.reuse ;  /* 0x000000c45f5f7220 */ /* 0x080fe20000410000 */
[----:B------:R-:W-:Y:S01]  /*114a0*/  @!P1 PRMT R166, RZ, 0x654, R166 ;  /* 0x00000654ffa69816 */ /* 0x000fe200000000a6 */
[----:B------:R2:W-:Y:S06]  /*114b0*/  BAR.ARV R176, 0x100 ;  /* 0x000400b00000751d */ /* 0x0005ec0000002000 */
[----:B------:R-:W4:Y:S01]  /*114c0*/  MUFU.EX2 R161, R161 ;  /* 0x000000a100a17308 */ /* 0x000f220000000800 */
[----:B------:R5:W-:Y:S01]  /*114d0*/  @!P1 SYNCS.ARRIVE.TRANS64.RED.A1T0 RZ, [R166+URZ], RZ ;  /* 0x000000ffa6ff99a7 */ /* 0x000be2000810043f */
[-C--:B------:R-:W-:Y:S01]  /*114e0*/  FMUL.FTZ R98, R98, R196.reuse ;  /* 0x000000c462627220 */ /* 0x080fe20000410000 */
[-C--:B------:R-:W-:Y:S01]  /*114f0*/  FMUL.FTZ R99, R99, R196.reuse ;  /* 0x000000c463637220 */ /* 0x080fe20000410000 */
[-C--:B------:R-:W-:Y:S01]  /*11500*/  FMUL.FTZ R102, R102, R196.reuse ;  /* 0x000000c466667220 */ /* 0x080fe20000410000 */
[-C--:B------:R-:W-:Y:S01]  /*11510*/  FMUL.FTZ R103, R103, R196.reuse ;  /* 0x000000c467677220 */ /* 0x080fe20000410000 */
[-C--:B------:R-:W-:Y:S01]  /*11520*/  FMUL.FTZ R106, R106, R196.reuse ;  /* 0x000000c46a6a7220 */ /* 0x080fe20000410000 */
[----:B------:R-:W-:Y:S01]  /*11530*/  FMUL.FTZ R107, R107, R196 ;  /* 0x000000c46b6b7220 */ /* 0x000fe20000410000 */
[----:B------:R-:W2:Y:S01]  /*11540*/  MUFU.EX2 R223, R223 ;  /* 0x000000df00df7308 */ /* 0x000ea20000000800 */
[----:B-----5:R-:W-:Y:S01]  /*11550*/  F2FP.F16.F32.PACK_AB R166, R181, R180 ;  /* 0x000000b4b5a6723e */ /* 0x020fe200000000ff */
[----:B-1----:R-:W-:Y:S01]  /*11560*/  FADD.FTZ R180, R214, R3 ;  /* 0x00000003d6b47221 */ /* 0x002fe20000010000 */
[-C--:B------:R-:W-:Y:S01]  /*11570*/  FMUL.FTZ R110, R110, R196.reuse ;  /* 0x000000c46e6e7220 */ /* 0x080fe20000410000 */
[-C--:B------:R-:W-:Y:S01]  /*11580*/  FMUL.FTZ R111, R111, R196.reuse ;  /* 0x000000c46f6f7220 */ /* 0x080fe20000410000 */
[-C--:B------:R-:W-:Y:S01]  /*11590*/  FMUL.FTZ R114, R114, R196.reuse ;  /* 0x000000c472727220 */ /* 0x080fe20000410000 */
[----:B0-----:R-:W-:Y:S01]  /*115a0*/  FADD.FTZ R180, R157, R180 ;  /* 0x000000b49db47221 */ /* 0x001fe20000010000 */
[-C--:B------:R-:W-:Y:S01]  /*115b0*/  FMUL.FTZ R115, R115, R196.reuse ;  /* 0x000000c473737220 */ /* 0x080fe20000410000 */
[----:B------:R-:W0:Y:S01]  /*115c0*/  MUFU.EX2 R165, R165 ;  /* 0x000000a500a57308 */ /* 0x000e220000000800 */
[-C--:B------:R-:W-:Y:S01]  /*115d0*/  FMUL.FTZ R118, R118, R196.reuse ;  /* 0x000000c476767220 */ /* 0x080fe20000410000 */
[----:B---3--:R-:W-:Y:S01]  /*115e0*/  FADD.FTZ R180, R215, R180 ;  /* 0x000000b4d7b47221 */ /* 0x008fe20000010000 */
[-C--:B------:R-:W-:Y:S01]  /*115f0*/  FMUL.FTZ R119, R119, R196.reuse ;  /* 0x000000c477777220 */ /* 0x080fe20000410000 */
[-C--:B------:R-:W-:Y:S01]  /*11600*/  FMUL.FTZ R122, R122, R196.reuse ;  /* 0x000000c47a7a7220 */ /* 0x080fe20000410000 */
[-C--:B------:R-:W-:Y:S01]  /*11610*/  FMUL.FTZ R123, R123, R196.reuse ;  /* 0x000000c47b7b7220 */ /* 0x080fe20000410000 */
[----:B----4-:R-:W-:Y:S01]  /*11620*/  FADD.FTZ R180, R161, R180 ;  /* 0x000000b4a1b47221 */ /* 0x010fe20000010000 */
[-C--:B------:R-:W-:Y:S01]  /*11630*/  FMUL.FTZ R126, R126, R196.reuse ;  /* 0x000000c47e7e7220 */ /* 0x080fe20000410000 */
[----:B------:R-:W1:Y:S01]  /*11640*/  MUFU.EX2 R169, R224 ;  /* 0x000000e000a97308 */ /* 0x000e620000000800 */
[-C--:B------:R-:W-:Y:S01]  /*11650*/  FMUL.FTZ R127, R127, R196.reuse ;  /* 0x000000c47f7f7220 */ /* 0x080fe20000410000 */
[----:B--2---:R-:W-:Y:S01]  /*11660*/  FADD.FTZ R180, R223, R180 ;  /* 0x000000b4dfb47221 */ /* 0x004fe20000010000 */
        /* <DEDUP_REMOVED lines=18> */
[----:B------:R-:W-:-:S03]  /*11790*/  FADD.FTZ R3, R175, R180 ;  /* 0x000000b4af037221 */ /* 0x000fc60000010000 */
[----:B------:R1:W3:Y:S01]  /*117a0*/  MUFU.EX2 R179, R162 ;  /* 0x000000a200b37308 */ /* 0x0002e20000000800 */
[----:B--2---:R-:W-:-:S07]  /*117b0*/  FADD.FTZ R180, R178, R3 ;  /* 0x00000003b2b47221 */ /* 0x004fce0000010000 */
[----:B------:R2:W4:Y:S01]  /*117c0*/  MUFU.EX2 R211, R158 ;  /* 0x0000009e00d37308 */ /* 0x0005220000000800 */
[----:B0-----:R-:W-:Y:S01]  /*117d0*/  FADD.FTZ R180, R173, R180 ;  /* 0x000000b4adb47221 */ /* 0x001fe20000010000 */
[----:B-1----:R-:W-:-:S06]  /*117e0*/  F2FP.F16.F32.PACK_AB R162, R172, R171 ;  /* 0x000000abaca2723e */ /* 0x002fcc00000000ff */
[----:B------:R-:W0:Y:S01]  /*117f0*/  MUFU.EX2 R182, R182 ;  /* 0x000000b600b67308 */ /* 0x000e220000000800 */
[----:B---3--:R-:W-:Y:S01]  /*11800*/  FADD.FTZ R3, R179, R180 ;  /* 0x000000b4b3037221 */ /* 0x008fe20000010000 */
[----:B--2---:R-:W-:Y:S02]  /*11810*/  F2FP.F16.F32.PACK_AB R158, R164, R163 ;  /* 0x000000a3a49e723e */ /* 0x004fe400000000ff */
[----:B------:R-:W-:Y:S01]  /*11820*/  F2FP.F16.F32.PACK_AB R164, R213, R174 ;  /* 0x000000aed5a4723e */ /* 0x000fe200000000ff */
[----:B------:R-:W-:Y:S01]  /*11830*/  FADD.FTZ R180, R198, R3 ;  /* 0x00000003c6b47221 */ /* 0x000fe20000010000 */
[----:B------:R-:W-:Y:S02]  /*11840*/  F2FP.F16.F32.PACK_AB R163, R179, R173 ;  /* 0x000000adb3a3723e */ /* 0x000fe400000000ff */
[----:B------:R-:W1:Y:S01]  /*11850*/  MUFU.EX2 R184, R184 ;  /* 0x000000b800b87308 */ /* 0x000e620000000800 */
[C---:B----4-:R-:W-:Y:S01]  /*11860*/  FADD.FTZ R3, R211.reuse, R180 ;  /* 0x000000b4d3037221 */ /* 0x050fe20000010000 */
        /* <DEDUP_REMOVED lines=34> */
[----:B-1----:R-:W-:Y:S01]  /*11a90*/  FADD.FTZ R155, R193, R4 ;  /* 0x00000004c19b7221 */ /* 0x002fe20000010000 */
[----:B------:R-:W-:-:S03]  /*11aa0*/  F2FP.F16.F32.PACK_AB R174, R212, R193 ;  /* 0x000000c1d4ae723e */ /* 0x000fc600000000ff */
[----:B------:R-:W-:Y:S01]  /*11ab0*/  FADD.FTZ R4, R212, R155 ;  /* 0x0000009bd4047221 */ /* 0x000fe20000010000 */
[----:B------:R-:W-:Y:S02]  /*11ac0*/  F2FP.F16.F32.PACK_AB R155, R215, R157 ;  /* 0x0000009dd79b723e */ /* 0x000fe400000000ff */
[----:B------:R-:W1:Y:S01]  /*11ad0*/  MUFU.EX2 R180, R199 ;  /* 0x000000c700b47308 */ /* 0x000e620000000800 */
[----:B--2---:R-:W-:Y:S01]  /*11ae0*/  FADD.FTZ R184, R195, R184 ;  /* 0x000000b8c3b87221 */ /* 0x004fe20000010000 */
[----:B------:R-:W-:Y:S02]  /*11af0*/  F2FP.F16.F32.PACK_AB R157, R223, R161 ;  /* 0x000000a1df9d723e */ /* 0x000fe400000000ff */
[----:B------:R-:W-:Y:S02]  /*11b00*/  F2FP.F16.F32.PACK_AB R161, R178, R175 ;  /* 0x000000afb2a1723e */ /* 0x000fe400000000ff */
[----:B------:R-:W-:Y:S01]  /*11b10*/  F2FP.F16.F32.PACK_AB R173, R195, R194 ;  /* 0x000000c2c3ad723e */ /* 0x000fe200000000ff */
[----:B0-----:R-:W-:-:S04]  /*11b20*/  FADD.FTZ R3, R197, R184 ;  /* 0x000000b8c5037221 */ /* 0x001fc80000010000 */
[C---:B-1----:R-:W-:Y:S01]  /*11b30*/  FADD.FTZ R3, R180.reuse, R3 ;  /* 0x00000003b4037221 */ /* 0x042fe20000010000 */
[----:B------:R-:W-:Y:S01]  /*11b40*/  F2FP.F16.F32.PACK_AB R175, R180, R197 ;  /* 0x000000c5b4af723e */ /* 0x000fe200000000ff */
[----:B------:R-:W-:Y:S06]  /*11b50*/  @!P0 BRA `(.L_x_9377) ;  /* 0x0000000000048947 */ /* 0x000fec0003800000 */
[----:B------:R-:W-:Y:S01]  /*11b60*/  BPT.TRAP 0x1 ;  /* 0x000000040000795c */ /* 0x000fe20000300000 */
.L_x_9377:
[----:B------:R0:W1:Y:S01]  /*11b70*/  SYNCS.PHASECHK.TRANS64.TRYWAIT P3, [R5+URZ+0x22850], R208 ;  /* 0x022850d0050075a7 */ /* 0x000062000806017f */
[----:B------:R-:W-:Y:S05]  /*11b80*/  @!P0 BRA `(.L_x_9378) ;  /* 0x0000000000048947 */ /* 0x000fea0003800000 */
[----:B------:R-:W-:Y:S01]  /*11b90*/  BPT.TRAP 0x1 ;  /* 0x000000040000795c */ /* 0x000fe20000300000 */
.L_x_9378:
[----:B------:R-:W-:Y:S04]  /*11ba0*/  BSSY B0, `(.L_x_9379) ;  /* 0x0000004000007945 */ /* 0x000fe80003800000 */
[----:B-1----:R-:W-:Y:S05]  /*11bb0*/  @P3 BRA `(.L_x_9380) ;  /* 0x0000000000083947 */ /* 0x002fea0003800000 */
[----:B------:R-:W1:Y:S02]  /*11bc0*/  SYNCS.PHASECHK.TRANS64.TRYWAIT P3, [R5+URZ+0x22850], R208 ;  /* 0x022850d0050075a7 */ /* 0x000e64000806017f */
[----:B-1----:R-:W-:Y:S05]  /*11bd0*/  @!P3 BRA `(.L_x_9381) ;  /* 0x000000dc00a4b947 */ /* 0x002fea0003800000 */
.L_x_9380:
[----:B------:R-:W-:Y:S05]  /*11be0*/  BSYNC B0 ;  /* 0x0000000000007941 */ /* 0x000fea0003800000 */
.L_x_9379:
[----:B------:R-:W2:Y:S01]  /*11bf0*/  S2R R180, SR_TID.X ;  /* 0x0000000000b47919 */ /* 0x000ea20000002100 */
[----:B------:R-:W-:Y:S01]  /*11c00*/  IMAD.MOV.U32 R179, RZ, RZ, 0x40000040 ;  /* 0x40000040ffb37424 */ /* 0x000fe200078e00ff */
[----:B------:R-:W-:Y:S05]  /*11c10*/  WARPSYNC.ALL ;  /* 0x0000000000007948 */ /* 0x000fea0003800000 */
[----:B------:R-:W-:Y:S01]  /*11c20*/  R2UR UR7, R179 ;  /* 0x00000000b30772ca */ /* 0x000fe200000e0000 */
[----:B------:R-:W-:Y:S02]  /*11c30*/  IMAD R178, R16, 0xc00, R20 ;  /* 0x00000c0010b27824 */ /* 0x000fe400078e0214 */
[----:B01----:R-:W-:-:S02]  /*11c40*/  @!P1 VIADD R5, R5, 0x22860 ;  /* 0x0002286005059836 */ /* 0x003fc40000000000 */
[----:B------:R-:W-:Y:S01]  /*11c50*/  IMAD.MOV.U32 R212, RZ, RZ, R11 ;  /* 0x000000ffffd47224 */ /* 0x000fe200078e000b */
[----:B------:R-:W-:Y:S01]  /*11c60*/  R2UR UR6, R178 ;  /* 0x00000000b20672ca */ /* 0x000fe200000e0000 */
[----:B------:R-:W-:Y:S01]  /*11c70*/  IMAD.MOV.U32 R213, RZ, RZ, R10 ;  /* 0x000000ffffd57224 */ /* 0x000fe200078e000a */
        /* <DEDUP_REMOVED lines=48> */
[----:B-1----:R-:W-:-:S07]  /*11f80*/  IMAD.MOV.U32 R5, RZ, RZ, R209 ;  /* 0x000000ffff057224 */ /* 0x002fce00078e00d1 */
.L_x_9372:
[----:B------:R-:W-:-:S13]  /*11f90*/  ISETP.GE.AND P2, PT, R5, R219, PT ;  /* 0x000000db0500720c */ /* 0x000fda0003f46270 */
[----:B------:R-:W-:Y:S05]  /*11fa0*/  @!P2 BRA `(.L_x_9383) ;  /* 0x0000003400d0a947 */ /* 0x000fea0003800000 */
[----:B------:R-:W-:Y:S01]  /*11fb0*/  VIADD R207, R0, 0x8 ;  /* 0x0000000800cf7836 */ /* 0x000fe20000000000 */
[----:B------:R-:W-:Y:S01]  /*11fc0*/  MOV R212, R11 ;  /* 0x0000000b00d47202 */ /* 0x000fe20000000f00 */
[----:B------:R-:W-:-:S03]  /*11fd0*/  IMAD.MOV.U32 R213, RZ, RZ, R10 ;  /* 0x000000ffffd57224 */ /* 0x000fc600078e000a */
[----:B------:R-:W-:-:S07]  /*11fe0*/  IADD3 R207, R207, R204, -R205 ;  /* 0x000000cccfcf7210 */ /* 0x000fce0007ffe8cd */
.L_x_9401:
[----:B------:R-:W-:Y:S01]  /*11ff0*/  VIADD R16, R16, 0x1 ;  /* 0x0000000110107836 */ /* 0x000fe20000000000 */
[----:B------:R-:W-:Y:S05]  /*12000*/  YIELD ;  /* 0x0000000000007946 */ /* 0x000fea0003800000 */
[----:B------:R-:W-:-:S04]  /*12010*/  ISETP.NE.AND P2, PT, R16, 0x2, PT ;  /* 0x000000021000780c */ /* 0x000fc80003f45270 */
[----:B------:R-:W-:Y:S02]  /*12020*/  SEL R11, RZ, 0x1, P2 ;  /* 0x00000001ff0b7807 */ /* 0x000fe40001000000 */
[----:B------:R-:W-:Y:S02]  /*12030*/  SEL R16, R16, RZ, P2 ;  /* 0x000000ff10107207 */ /* 0x000fe40001000000 */
[----:B------:R-:W-:Y:S01]  /*12040*/  LOP3.LUT R200, R200, R11, RZ, 0x3c, !PT ;  /* 0x0000000bc8c87212 */ /* 0x000fe200078e3cff */
[----:B-1----:R-:W-:Y:S06]  /*12050*/  @!P0 BRA `(.L_x_9384) ;  /* 0x0000000000048947 */ /* 0x002fec0003800000 */
[----:B------:R-:W-:Y:S01]  /*12060*/  BPT.TRAP 0x1 ;  /* 0x000000040000795c */ /* 0x000fe20000300000 */
.L_x_9384:
[----:B------:R-:W-:Y:S01]  /*12070*/  IMAD R208, R16, 0x8, R17 ;  /* 0x0000000810d07824 */ /* 0x000fe200078e0211 */
[----:B------:R-:W-:-:S04]  /*12080*/  SHF.L.U32 R209, R200, 0x1f, RZ ;  /* 0x0000001fc8d17819 */ /* 0x000fc800000006ff */
[----:B------:R1:W2:Y:S01]  /*12090*/  SYNCS.PHASECHK.TRANS64.TRYWAIT P2, [R208+URZ+0x22830], R209 ;  /* 0x022830d1d00075a7 */ /* 0x0002a2000804017f */
[----:B------:R-:W-:Y:S05]  /*120a0*/  @!P0 BRA `(.L_x_9385) ;  /* 0x0000000000048947 */ /* 0x000fea0003800000 */
[----:B------:R-:W-:Y:S01]  /*120b0*/  BPT.TRAP 0x1 ;  /* 0x000000040000795c */ /* 0x000fe20000300000 */
.L_x_9385:
[----:B------:R-:W-:Y:S02]  /*120c0*/  IMAD R10, R16, 0x300, R21 ;  /* 0x00000300100a7824 */ /* 0x000fe400078e0215 */
[----:B------:R-:W-:Y:S01]  /*120d0*/  IMAD.MOV.U32 R11, RZ, RZ, 0x40000040 ;  /* 0x40000040ff0b7424 */ /* 0x000fe200078e00ff */
[----:B--2---:R-:W-:Y:S06]  /*120e0*/  @P2 BRA `(.L_x_9386) ;  /* 0x0000000000082947 */ /* 0x004fec0003800000 */
[----:B------:R-:W2:Y:S02]  /*120f0*/  SYNCS.PHASECHK.TRANS64.TRYWAIT P2, [R208+URZ+0x22830], R209 ;  /* 0x022830d1d00075a7 */ /* 0x000ea4000804017f */
[----:B--2---:R-:W-:Y:S05]  /*12100*/  @!P2 BRA `(.L_x_9387) ;  /* 0x000000d8006ca947 */ /* 0x004fea0003800000 */
.L_x_9386:
        /* <DEDUP_REMOVED lines=9> */
[----:B------:R-:W0:Y:S01]  /*121a0*/  S2R R224, SR_TID.X ;  /* 0x0000000000e07919 */ /* 0x000e220000002100 */
[----:B------:R-:W-:-:S10]  /*121b0*/  ISETP.GE.AND P2, PT, R226, 0x1, PT ;  /* 0x00000001e200780c */ /* 0x000fd40003f46270 */
[----:B------:R-:W-:Y:S01]  /*121c0*/  HGMMA.64x96x16.F32 R152, gdesc[UR4], RZ, !UPT, gsb0 ;  /* 0x01600000049879f0 */ /* 0x000fe2000c0008ff */
[----:B------:R-:W-:Y:S01]  /*121d0*/  R2UR UR6, R210 ;  /* 0x00000000d20672ca */ /* 0x000fe200000e0000 */
[----:B------:R-:W-:Y:S01]  /*121e0*/  VIADD R210, R10, 0x4 ;  /* 0x000000040ad27836 */ /* 0x000fe20000000000 */
[----:B------:R-:W-:Y:S01]  /*121f0*/  R2UR UR7, R211 ;  /* 0x00000000d30772ca */ /* 0x000fe200000e0000 */
[----:B------:R-:W-:Y:S01]  /*12200*/  IMAD.MOV.U32 R211, RZ, RZ, 0x40000040 ;  /* 0x40000040ffd37424 */ /* 0x000fe200078e00ff */
[----:B------:R-:W-:Y:S01]  /*12210*/  R2UR UR4, R14 ;  /* 0x000000000e0472ca */ /* 0x000fe200000e0000 */
[----:B------:R-:W-:Y:S01]  /*12220*/  VIADD R10, R10, 0x6 ;  /* 0x000000060a0a7836 */ /* 0x000fe20000000000 */
[----:B------:R-:W-:Y:S02]  /*12230*/  R2UR UR5, R15 ;  /* 0x000000000f0572ca */ /* 0x000fe400000e0000 */
[----:B0-----:R-:W-:Y:S01]  /*12240*/  SHF.R.U32.HI R224, RZ, 0x7, R224 ;  /* 0x00000007ffe07819 */ /* 0x001fe200000116e0 */
[----:B------:R-:W-:-:S02]  /*12250*/  WARPGROUP.DEPBAR.LE gsb0, 0x0 ;  /* 0x00008000000079c5 */ /* 0x000fc40000010000 */
        /* <DEDUP_REMOVED lines=75> */
[C---:B------:R-:W-:Y:S01]  /*12710*/  IADD3 R224, R166.reuse, UR40, RZ ;  /* 0x00000028a6e07c10 */ /* 0x040fe2000fffe0ff */
[----:B------:R-:W-:-:S04]  /*12720*/  VIADD R199, R166, UR51 ;  /* 0x00000033a6c77c36 */ /* 0x000fc80008000000 */
[C---:B------:R-:W-:Y:S02]  /*12730*/  IMAD.IADD R198, R0.reuse, 0x1, R224 ;  /* 0x0000000100c67824 */ /* 0x040fe400078e02e0 */
[----:B------:R-:W0:Y:S01]  /*12740*/  MUFU.TANH R152, R152 ;  /* 0x0000009800987308 */ /* 0x000e220000002400 */
[----:B------:R-:W-:-:S07]  /*12750*/  IMAD.IADD R197, R0, 0x1, R199 ;  /* 0x0000000100c57824 */ /* 0x000fce00078e02c7 */
        /* <DEDUP_REMOVED lines=50> */
[----:B------:R-:W-:Y:S01]  /*12a80*/  IMAD.U32 R225, RZ, RZ, UR44 ;  /* 0x0000002cffe17e24 */ /* 0x000fe2000f8e00ff */
[----:B------:R-:W-:-:S04]  /*12a90*/  LOP3.LUT R196, RZ, R196, RZ, 0x33, !PT ;  /* 0x000000c4ffc47212 */ /* 0x000fc800078e33ff */
[----:B------:R-:W-:-:S13]  /*12aa0*/  ISETP.NE.AND P2, PT, R225, 0x1, PT ;  /* 0x00000001e100780c */ /* 0x000fda0003f45270 */
[----:B------:R-:W3:Y:S02]  /*12ab0*/  @P2 LDC.64 R166, c[0x0][0x9e8] ;  /* 0x00027a00ffa62b82 */ /* 0x000ee40000000a00 */
[----:B---3--:R-:W-:-:S05]  /*12ac0*/  @P2 IMAD.HI.U32 R166, R196, R166, RZ ;  /* 0x000000a6c4a62227 */ /* 0x008fca00078e00ff */
[----:B------:R-:W-:-:S04]  /*12ad0*/  @P2 SHF.R.U32.HI R196, RZ, R167, R166 ;  /* 0x000000a7ffc42219 */ /* 0x000fc800000116a6 */
[----:B------:R-:W-:Y:S01]  /*12ae0*/  LOP3.LUT R196, RZ, R196, RZ, 0x33, !PT ;  /* 0x000000c4ffc47212 */ /* 0x000fe200078e33ff */
[----:B------:R-:W-:Y:S06]  /*12af0*/  BRA `(.L_x_9391) ;  /* 0x0000000000147947 */ /* 0x000fec0003800000 */
.L_x_9390:
[----:B------:R-:W-:-:S05]  /*12b00*/  IMAD.U32 R225, RZ, RZ, UR44 ;  /* 0x0000002cffe17e24 */ /* 0x000fca000f8e00ff */
[----:B------:R-:W-:-:S13]  /*12b10*/  ISETP.NE.AND P2, PT, R225, 0x1, PT ;  /* 0x00000001e100780c */ /* 0x000fda0003f45270 */
[----:B------:R-:W3:Y:S02]  /*12b20*/  @P2 LDC.64 R166, c[0x0][0x9e8] ;  /* 0x00027a00ffa62b82 */ /* 0x000ee40000000a00 */
[----:B---3--:R-:W-:-:S05]  /*12b30*/  @P2 IMAD.HI.U32 R166, R196, R166, RZ ;  /* 0x000000a6c4a62227 */ /* 0x008fca00078e00ff */
[----:B------:R-:W-:-:S07]  /*12b40*/  @P2 SHF.R.U32.HI R196, RZ, R167, R166 ;  /* 0x000000a7ffc42219 */ /* 0x000fce00000116a6 */
.L_x_9391:
[----:B------:R-:W-:Y:S05]  /*12b50*/  BSYNC B0 ;  /* 0x0000000000007941 */ /* 0x000fea0003800000 */
.L_x_9389:
[----:B------:R-:W-:-:S04]  /*12b60*/  IMAD R166, R5, -0x60, -R201 ;  /* 0xffffffa005a67824 */ /* 0x000fc800078e0ac9 */
[----:B------:R-:W-:-:S05]  /*12b70*/  IMAD R166, R196, R225, R166 ;  /* 0x000000e1c4a67224 */ /* 0x000fca00078e02a6 */
[----:B------:R-:W-:Y:S02]  /*12b80*/  VIMNMX R197, R197, R166, !PT ;  /* 0x000000a6c5c57248 */ /* 0x000fe40007fe0100 */
[----:B------:R-:W-:-:S07]  /*12b90*/  VIADDMNMX R198, R166, R225, R198, PT ;  /* 0x000000e1a6c67246 */ /* 0x000fce00038001c6 */
.L_x_9388:
        /* <DEDUP_REMOVED lines=12> */
[----:B------:R-:W-:Y:S02]  /*12c60*/  ISETP.GT.AND P3, PT, R197, 0x1, !P2 ;  /* 0x00000001c500780c */ /* 0x000fe40005764270 */
        /* <DEDUP_REMOVED lines=141> */
.L_x_9394:
[----:B------:R-:W-:Y:S02]  /*13540*/  IMAD.U32 R177, RZ, RZ, UR44 ;  /* 0x0000002cffb17e24 */ /* 0x000fe4000f8e00ff */
[----:B------:R-:W-:-:S03]  /*13550*/  IMAD.MOV.U32 R197, RZ, RZ, R207 ;  /* 0x000000ffffc57224 */ /* 0x000fc600078e00cf */
[----:B------:R-:W-:-:S13]  /*13560*/  ISETP.NE.AND P6, PT, R177, 0x1, PT ;  /* 0x00000001b100780c */ /* 0x000fda0003fc5270 */
[----:B------:R-:W0:Y:S02]  /*13570*/  @P6 LDC.64 R10, c[0x0][0x9e8] ;  /* 0x00027a00ff0a6b82 */ /* 0x000e240000000a00 */
[----:B0-----:R-:W-:-:S05]  /*13580*/  @P6 IMAD.HI.U32 R10, R207, R10, RZ ;  /* 0x0000000acf0a6227 */ /* 0x001fca00078e00ff */
[----:B------:R-:W-:-:S07]  /*13590*/  @P6 SHF.R.U32.HI R197, RZ, R11, R10 ;  /* 0x0000000bffc56219 */ /* 0x000fce000001160a */
.L_x_9395:
[----:B------:R-:W-:Y:S05]  /*135a0*/  BSYNC B0 ;  /* 0x0000000000007941 */ /* 0x000fea0003800000 */
.L_x_9393:
[----:B------:R-:W-:-:S04]  /*135b0*/  IMAD.IADD R196, R196, 0x1, -R201 ;  /* 0x00000001c4c47824 */ /* 0x000fc800078e0ac9 */
[----:B------:R-:W-:-:S05]  /*135c0*/  IMAD R196, R197, R177, R196 ;  /* 0x000000b1c5c47224 */ /* 0x000fca00078e02c4 */
[----:B------:R-:W-:Y:S02]  /*135d0*/  VIADDMNMX R224, R196, R177, R224, PT ;  /* 0x000000b1c4e07246 */ /* 0x000fe400038001e0 */
[----:B------:R-:W-:-:S07]  /*135e0*/  VIMNMX R199, R199, R196, !PT ;  /* 0x000000c4c7c77248 */ /* 0x000fce0007fe0100 */
.L_x_9392:
        /* <DEDUP_REMOVED lines=56> */
[C---:B------:R-:W-:Y:S02]  /*13970*/  ISETP.GT.AND P2, PT, R199.reuse, 0x21, !P2 ;  /* 0x00000021c700780c */ /* 0x040fe40005744270 */
[----:B------:R-:W-:Y:S02]  /*13980*/  FMNMX.FTZ R10, R194, R11, !PT ;  /* 0x0000000bc20a7209 */ /* 0x000fe40007810000 */
[----:B------:R-:W-:Y:S02]  /*13990*/  ISETP.LT.OR P2, PT, R224, 0x22, P2 ;  /* 0x00000022e000780c */ /* 0x000fe40001741670 */
[----:B------:R-:W-:Y:S01]  /*139a0*/  ISETP.GT.AND P3, PT, R199, 0x50, !P3 ;  /* 0x00000050c700780c */ /* 0x000fe20005f64270 */
[----:B------:R-:W0:Y:S01]  /*139b0*/  SHFL.BFLY PT, R11, R10, 0x2, 0x1f ;  /* 0x0c401f000a0b7f89 */ /* 0x000e2200000e0000 */
[----:B------:R-:W-:-:S02]  /*139c0*/  FSEL R171, R171, -INF , !P2 ;  /* 0xff800000abab7808 */ /* 0x000fc40005000000 */
[----:B------:R-:W-:Y:S02]  /*139d0*/  ISETP.GT.AND P2, PT, R199, 0x28, !P6 ;  /* 0x00000028c700780c */ /* 0x000fe40007744270 */
[----:B------:R-:W-:Y:S02]  /*139e0*/  LOP3.LUT P6, RZ, R2, 0x80000, RZ, 0xc0, !PT ;  /* 0x0008000002ff7812 */ /* 0x000fe400078cc0ff */
        /* <DEDUP_REMOVED lines=12> */
[----:B------:R-:W-:Y:S02]  /*13ab0*/  ISETP.GT.AND P2, PT, R199, 0x30, !P2 ;  /* 0x00000030c700780c */ /* 0x000fe40005744270 */
[C---:B------:R-:W-:Y:S01]  /*13ac0*/  ISETP.LT.OR P4, PT, R224.reuse, 0x52, P4 ;  /* 0x00000052e000780c */ /* 0x040fe20002781670 */
[----:B------:R-:W0:Y:S01]  /*13ad0*/  SHFL.BFLY PT, R177, R10, 0x1, 0x1f ;  /* 0x0c201f000ab17f89 */ /* 0x000e2200000e0000 */
[C---:B------:R-:W-:Y:S02]  /*13ae0*/  ISETP.LT.OR P2, PT, R224.reuse, 0x31, P2 ;  /* 0x00000031e000780c */ /* 0x040fe40001741670 */
[----:B------:R-:W-:-:S02]  /*13af0*/  ISETP.LT.OR P5, PT, R224, 0x59, P5 ;  /* 0x00000059e000780c */ /* 0x000fc40002fa1670 */
[----:B------:R-:W-:Y:S02]  /*13b00*/  FSEL R178, R178, -INF , !P2 ;  /* 0xff800000b2b27808 */ /* 0x000fe40005000000 */
[----:B------:R-:W-:Y:S02]  /*13b10*/  LOP3.LUT P2, RZ, R2, 0x400, RZ, 0xc0, !PT ;  /* 0x0000040002ff7812 */ /* 0x000fe4000784c0ff */
[----:B------:R-:W-:Y:S02]  /*13b20*/  FSEL R190, R190, -INF , !P4 ;  /* 0xff800000bebe7808 */ /* 0x000fe40006000000 */
[----:B------:R-:W-:Y:S02]  /*13b30*/  ISETP.GT.AND P2, PT, R199, 0x31, !P2 ;  /* 0x00000031c700780c */ /* 0x000fe40005744270 */
[----:B------:R-:W-:Y:S02]  /*13b40*/  FSEL R192, R192, -INF , !P5 ;  /* 0xff800000c0c07808 */ /* 0x000fe40006800000 */
[----:B------:R-:W-:-:S04]  /*13b50*/  ISETP.LT.OR P2, PT, R224, 0x32, P2 ;  /* 0x00000032e000780c */ /* 0x000fc80001741670 */
[----:B------:R-:W-:Y:S02]  /*13b60*/  FSEL R179, R179, -INF , !P2 ;  /* 0xff800000b3b37808 */ /* 0x000fe40005000000 */
[----:B------:R-:W-:Y:S02]  /*13b70*/  LOP3.LUT P2, RZ, R2, 0x200, RZ, 0xc0, !PT ;  /* 0x0000020002ff7812 */ /* 0x000fe4000784c0ff */
[----:B0-----:R-:W-:Y:S01]  /*13b80*/  FMNMX.FTZ R10, R10, R177, !PT ;  /* 0x000000b10a0a7209 */ /* 0x001fe20007810000 */
[----:B------:R-:W-:Y:S01]  /*13b90*/  IMAD.U32 R177, RZ, RZ, UR45 ;  /* 0x0000002dffb17e24 */ /* 0x000fe2000f8e00ff */
[----:B------:R-:W-:Y:S02]  /*13ba0*/  ISETP.GT.AND P2, PT, R199, 0x38, !P2 ;  /* 0x00000038c700780c */ /* 0x000fe40005744270 */
[----:B------:R-:W-:Y:S02]  /*13bb0*/  FSETP.NEU.FTZ.AND P3, PT, R10, -INF , PT ;  /* 0xff8000000a00780b */ /* 0x000fe40003f7d000 */
[----:B------:R-:W-:-:S02]  /*13bc0*/  ISETP.LT.OR P2, PT, R224, 0x39, P2 ;  /* 0x00000039e000780c */ /* 0x000fc40001741670 */
[----:B------:R-:W-:Y:S02]  /*13bd0*/  FSEL R198, R10, RZ, P3 ;  /* 0x000000ff0ac67208 */ /* 0x000fe40001800000 */
        /* <DEDUP_REMOVED lines=21> */
[----:B------:R-:W-:Y:S02]  /*13d30*/  ISETP.GT.AND P2, PT, R199, RZ, !P6 ;  /* 0x000000ffc700720c */ /* 0x000fe40007744270 */
[----:B------:R-:W-:Y:S02]  /*13d40*/  LOP3.LUT P6, RZ, R2, 0x1, RZ, 0xc0, !PT ;  /* 0x0000000102ff7812 */ /* 0x000fe400078cc0ff */
[----:B------:R-:W-:-:S04]  /*13d50*/  ISETP.LT.OR P2, PT, R224, 0x1, P2 ;  /* 0x00000001e000780c */ /* 0x000fc80001741670 */
[----:B------:R-:W-:Y:S02]  /*13d60*/  FSEL R152, R152, -INF , !P2 ;  /* 0xff80000098987808 */ /* 0x000fe40005000000 */
[----:B------:R-:W-:Y:S02]  /*13d70*/  ISETP.GT.AND P2, PT, R199, 0x59, !P6 ;  /* 0x00000059c700780c */ /* 0x000fe40007744270 */
[----:B------:R-:W-:Y:S02]  /*13d80*/  FMNMX.FTZ R11, R152, R212, !PT ;  /* 0x000000d4980b7209 */ /* 0x000fe40007810000 */
[----:B------:R-:W-:Y:S02]  /*13d90*/  ISETP.LT.OR P2, PT, R224, 0x5a, P2 ;  /* 0x0000005ae000780c */ /* 0x000fe40001741670 */
[----:B------:R-:W-:Y:S02]  /*13da0*/  FMNMX.FTZ R11, R153, R11, !PT ;  /* 0x0000000b990b7209 */ /* 0x000fe40007810000 */
[----:B------:R-:W-:-:S02]  /*13db0*/  FSEL R193, R193, -INF , !P2 ;  /* 0xff800000c1c17808 */ /* 0x000fc40005000000 */
        /* <DEDUP_REMOVED lines=16> */
[----:B------:R-:W-:Y:S01]  /*13ec0*/  FMNMX.FTZ R196, R186, R11, !PT ;  /* 0x0000000bbac47209 */ /* 0x000fe20007810000 */
[----:B------:R-:W-:-:S03]  /*13ed0*/  FADD.FTZ R11, -R198, R213 ;  /* 0x000000d5c60b7221 */ /* 0x000fc60000010100 */
[----:B------:R-:W-:Y:S01]  /*13ee0*/  FMNMX.FTZ R196, R187, R196, !PT ;  /* 0x000000c4bbc47209 */ /* 0x000fe20007810000 */
[----:B------:R-:W-:-:S03]  /*13ef0*/  FMUL.FTZ R11, R11, R177 ;  /* 0x000000b10b0b7220 */ /* 0x000fc60000410000 */
[----:B------:R-:W-:Y:S01]  /*13f00*/  FMNMX.FTZ R197, R191, R196, !PT ;  /* 0x000000c4bfc57209 */ /* 0x000fe20007810000 */
[----:B------:R-:W-:-:S03]  /*13f10*/  FMUL.FTZ R196, R10, R177 ;  /* 0x000000b10ac47220 */ /* 0x000fc60000410000 */
[----:B------:R-:W-:Y:S02]  /*13f20*/  FMNMX.FTZ R197, R190, R197, !PT ;  /* 0x000000c5bec57209 */ /* 0x000fe40007810000 */
[----:B------:R-:W-:Y:S02]  /*13f30*/  FSEL R196, R196, RZ, P3 ;  /* 0x000000ffc4c47208 */ /* 0x000fe40001800000 */
[----:B------:R-:W-:-:S03]  /*13f40*/  FMNMX.FTZ R197, R192, R197, !PT ;  /* 0x000000c5c0c57209 */ /* 0x000fc60007810000 */
[--C-:B------:R-:W-:Y:S01]  /*13f50*/  FFMA.FTZ R166, R166, R177, -R196.reuse ;  /* 0x000000b1a6a67223 */ /* 0x100fe200000108c4 */
[----:B------:R-:W-:Y:S01]  /*13f60*/  FMNMX.FTZ R197, R193, R197, !PT ;  /* 0x000000c5c1c57209 */ /* 0x000fe20007810000 */
        /* <DEDUP_REMOVED lines=24> */
[----:B------:R-:W0:Y:S07]  /*140f0*/  SHFL.BFLY PT, R196, R197, 0x2, 0x1f ;  /* 0x0c401f00c5c47f89 */ /* 0x000e2e00000e0000 */
[----:B------:R-:W-:Y:S08]  /*14100*/  MUFU.EX2 R167, R167 ;  /* 0x000000a700a77308 */ /* 0x000ff00000000800 */
[----:B------:R-:W-:Y:S08]  /*14110*/  MUFU.EX2 R154, R154 ;  /* 0x0000009a009a7308 */ /* 0x000ff00000000800 */
[----:B------:R-:W-:Y:S01]  /*14120*/  MUFU.EX2 R155, R155 ;  /* 0x0000009b009b7308 */ /* 0x000fe20000000800 */
[----:B0-----:R-:W-:-:S05]  /*14130*/  FMNMX.FTZ R197, R197, R196, !PT ;  /* 0x000000c4c5c57209 */ /* 0x001fca0007810000 */
[----:B------:R-:W0:Y:S02]  /*14140*/  SHFL.BFLY PT, R198, R197, 0x1, 0x1f ;  /* 0x0c201f00c5c67f89 */ /* 0x000e2400000e0000 */
[----:B------:R-:W3:Y:S08]  /*14150*/  MUFU.EX2 R196, R11 ;  /* 0x0000000b00c47308 */ /* 0x000ef00000000800 */
[----:B------:R-:W4:Y:S08]  /*14160*/  MUFU.EX2 R158, R158 ;  /* 0x0000009e009e7308 */ /* 0x000f300000000800 */
[----:B------:R-:W5:Y:S01]  /*14170*/  MUFU.EX2 R159, R159 ;  /* 0x0000009f009f7308 */ /* 0x000f620000000800 */
[----:B---3--:R-:W-:Y:S01]  /*14180*/  FFMA.FTZ R4, R196, R4, R166 ;  /* 0x00000004c4047223 */ /* 0x008fe200000100a6 */
[-C--:B------:R-:W-:Y:S01]  /*14190*/  FMUL.FTZ R24, R24, R196.reuse ;  /* 0x000000c418187220 */ /* 0x080fe20000410000 */
[-C--:B------:R-:W-:Y:S01]  /*141a0*/  FMUL.FTZ R25, R25, R196.reuse ;  /* 0x000000c419197220 */ /* 0x080fe20000410000 */
[----:B------:R-:W-:Y:S01]  /*141b0*/  FMUL.FTZ R28, R28, R196 ;  /* 0x000000c41c1c7220 */ /* 0x000fe20000410000 */
[----:B------:R-:W-:Y:S01]  /*141c0*/  FADD.FTZ R4, R167, R4 ;  /* 0x00000004a7047221 */ /* 0x000fe20000010000 */
[----:B0-----:R-:W-:Y:S01]  /*141d0*/  FMNMX.FTZ R11, R197, R198, !PT ;  /* 0x000000c6c50b7209 */ /* 0x001fe20007810000 */
[----:B------:R-:W-:Y:S01]  /*141e0*/  FMUL.FTZ R29, R29, R196 ;  /* 0x000000c41d1d7220 */ /* 0x000fe20000410000 */
[----:B------:R-:W0:Y:S01]  /*141f0*/  MUFU.EX2 R162, R162 ;  /* 0x000000a200a27308 */ /* 0x000e220000000800 */
[----:B------:R-:W-:Y:S01]  /*14200*/  FADD.FTZ R4, R154, R4 ;  /* 0x000000049a047221 */ /* 0x000fe20000010000 */
[C---:B------:R-:W-:Y:S01]  /*14210*/  FSETP.NEU.FTZ.AND P2, PT, R11.reuse, -INF , PT ;  /* 0xff8000000b00780b */ /* 0x040fe20003f5d000 */
[-C--:B------:R-:W-:Y:S01]  /*14220*/  FMUL.FTZ R198, R11, R177.reuse ;  /* 0x000000b10bc67220 */ /* 0x080fe20000410000 */
[----:B------:R-:W-:Y:S01]  /*14230*/  F2FP.F16.F32.PACK_AB R154, R155, R154 ;  /* 0x0000009a9b9a723e */ /* 0x000fe200000000ff */
[-C--:B------:R-:W-:Y:S01]  /*14240*/  FMUL.FTZ R32, R32, R196.reuse ;  /* 0x000000c420207220 */ /* 0x080fe20000410000 */
[-C--:B------:R-:W-:Y:S01]  /*14250*/  FMUL.FTZ R33, R33, R196.reuse ;  /* 0x000000c421217220 */ /* 0x080fe20000410000 */
[-C--:B------:R-:W-:Y:S01]  /*14260*/  FMUL.FTZ R36, R36, R196.reuse ;  /* 0x000000c424247220 */ /* 0x080fe20000410000 */
[----:B------:R-:W-:Y:S01]  /*14270*/  FSEL R198, R198, RZ, P2 ;  /* 0x000000ffc6c67208 */ /* 0x000fe20001000000 */
[----:B------:R-:W3:Y:S01]  /*14280*/  MUFU.EX2 R163, R163 ;  /* 0x000000a300a37308 */ /* 0x000ee20000000800 */
[-C--:B------:R-:W-:Y:S01]  /*14290*/  FMUL.FTZ R37, R37, R196.reuse ;  /* 0x000000c425257220 */ /* 0x080fe20000410000 */
[-C--:B------:R-:W-:Y:S01]  /*142a0*/  FMUL.FTZ R40, R40, R196.reuse ;  /* 0x000000c428287220 */ /* 0x080fe20000410000 */
[----:B------:R-:W-:Y:S01]  /*142b0*/  FMUL.FTZ R41, R41, R196 ;  /* 0x000000c429297220 */ /* 0x000fe20000410000 */
        /* <DEDUP_REMOVED lines=13> */
[----:B-1----:R-:W-:Y:S01]  /*14390*/  F2FP.F16.F32.PACK_AB R152, R167, R166 ;  /* 0x000000a6a798723e */ /* 0x002fe200000000ff */
[----:B------:R-:W-:Y:S01]  /*143a0*/  FADD.FTZ R167, R155, R4 ;  /* 0x000000049ba77221 */ /* 0x000fe20000010000 */
[-CC-:B------:R-:W-:Y:S01]  /*143b0*/  FFMA.FTZ R175, R175, R177.reuse, -R198.reuse ;  /* 0x000000b1afaf7223 */ /* 0x180fe200000108c6 */
[-CC-:B------:R-:W-:Y:S01]  /*143c0*/  FFMA.FTZ R178, R178, R177.reuse, -R198.reuse ;  /* 0x000000b1b2b27223 */ /* 0x180fe200000108c6 */
[-CC-:B------:R-:W-:Y:S01]  /*143d0*/  FFMA.FTZ R179, R179, R177.reuse, -R198.reuse ;  /* 0x000000b1b3b37223 */ /* 0x180fe200000108c6 */
[----:B----4-:R-:W-:Y:S01]  /*143e0*/  FADD.FTZ R4, R158, R167 ;  /* 0x000000a79e047221 */ /* 0x010fe20000010000 */
[-CC-:B------:R-:W-:Y:S01]  /*143f0*/  FFMA.FTZ R180, R180, R177.reuse, -R198.reuse ;  /* 0x000000b1b4b47223 */ /* 0x180fe200000108c6 */
[----:B------:R-:W1:Y:S01]  /*14400*/  MUFU.EX2 R169, R169 ;  /* 0x000000a900a97308 */ /* 0x000e620000000800 */
[-C--:B------:R-:W-:Y:S01]  /*14410*/  FFMA.FTZ R181, R181, R177.reuse, -R198 ;  /* 0x000000b1b5b57223 */ /* 0x080fe200000108c6 */
[----:B-----5:R-:W-:Y:S01]  /*14420*/  FADD.FTZ R167, R159, R4 ;  /* 0x000000049fa77221 */ /* 0x020fe20000010000 */
[-CC-:B------:R-:W-:Y:S01]  /*14430*/  FFMA.FTZ R182, R182, R177.reuse, -R198.reuse ;  /* 0x000000b1b6b67223 */ /* 0x180fe200000108c6 */
[-CC-:B------:R-:W-:Y:S01]  /*14440*/  FFMA.FTZ R183, R183, R177.reuse, -R198.reuse ;  /* 0x000000b1b7b77223 */ /* 0x180fe200000108c6 */
[-CC-:B------:R-:W-:Y:S01]  /*14450*/  FFMA.FTZ R186, R186, R177.reuse, -R198.reuse ;  /* 0x000000b1baba7223 */ /* 0x180fe200000108c6 */
[----:B0-----:R-:W-:Y:S01]  /*14460*/  FADD.FTZ R4, R162, R167 ;  /* 0x000000a7a2047221 */ /* 0x001fe20000010000 */
[-CC-:B------:R-:W-:Y:S01]  /*14470*/  FFMA.FTZ R187, R187, R177.reuse, -R198.reuse ;  /* 0x000000b1bbbb7223 */ /* 0x180fe200000108c6 */
[----:B------:R-:W0:Y:S01]  /*14480*/  MUFU.EX2 R172, R172 ;  /* 0x000000ac00ac7308 */ /* 0x000e220000000800 */
[-CC-:B------:R-:W-:Y:S01]  /*14490*/  FFMA.FTZ R191, R191, R177.reuse, -R198.reuse ;  /* 0x000000b1bfbf7223 */ /* 0x180fe200000108c6 */
[-CC-:B------:R-:W-:Y:S01]  /*144a0*/  FFMA.FTZ R190, R190, R177.reuse, -R198.reuse ;  /* 0x000000b1bebe7223 */ /* 0x180fe200000108c6 */
[-CC-:B------:R-:W-:Y:S01]  /*144b0*/  FFMA.FTZ R192, R192, R177.reuse, -R198.reuse ;  /* 0x000000b1c0c07223 */ /* 0x180fe200000108c6 */
[----:B------:R-:W-:Y:S01]  /*144c0*/  FFMA.FTZ R193, R193, R177, -R198 ;  /* 0x000000b1c1c17223 */ /* 0x000fe200000108c6 */
        /* <DEDUP_REMOVED lines=12> */
[----:B----4-:R-:W-:Y:S01]  /*14590*/  F2FP.F16.F32.PACK_AB R156, R159, R158 ;  /* 0x0000009e9f9c723e */ /* 0x010fe200000000ff */
[C---:B---3--:R-:W-:Y:S01]  /*145a0*/  FADD.FTZ R159, R163.reuse, R4 ;  /* 0x00000004a39f7221 */ /* 0x048fe20000010000 */
[----:B------:R-:W-:Y:S01]  /*145b0*/  F2FP.F16.F32.PACK_AB R158, R163, R162 ;  /* 0x000000a2a39e723e */ /* 0x000fe200000000ff */
[-C--:B------:R-:W-:Y:S01]  /*145c0*/  FMUL.FTZ R64, R64, R196.reuse ;  /* 0x000000c440407220 */ /* 0x080fe20000410000 */
[-C--:B------:R-:W-:Y:S01]  /*145d0*/  FMUL.FTZ R65, R65, R196.reuse ;  /* 0x000000c441417220 */ /* 0x080fe20000410000 */
[----:B--2---:R-:W-:Y:S01]  /*145e0*/  FADD.FTZ R4, R168, R159 ;  /* 0x0000009fa8047221 */ /* 0x004fe20000010000 */
[-C--:B------:R-:W-:Y:S01]  /*145f0*/  FMUL.FTZ R68, R68, R196.reuse ;  /* 0x000000c444447220 */ /* 0x080fe20000410000 */
[----:B------:R-:W2:Y:S01]  /*14600*/  MUFU.EX2 R210, R210 ;  /* 0x000000d200d27308 */ /* 0x000ea20000000800 */
[-C--:B------:R-:W-:Y:S01]  /*14610*/  FMUL.FTZ R69, R69, R196.reuse ;  /* 0x000000c445457220 */ /* 0x080fe20000410000 */
[----:B-1----:R-:W-:Y:S01]  /*14620*/  FADD.FTZ R163, R169, R4 ;  /* 0x00000004a9a37221 */ /* 0x002fe20000010000 */
[-C--:B------:R-:W-:Y:S01]  /*14630*/  FMUL.FTZ R72, R72, R196.reuse ;  /* 0x000000c448487220 */ /* 0x080fe20000410000 */
[-C--:B------:R-:W-:Y:S01]  /*14640*/  FMUL.FTZ R73, R73, R196.reuse ;  /* 0x000000c449497220 */ /* 0x080fe20000410000 */
[-C--:B------:R-:W-:Y:S01]  /*14650*/  FMUL.FTZ R76, R76, R196.reuse ;  /* 0x000000c44c4c7220 */ /* 0x080fe20000410000 */
[----:B0-----:R-:W-:Y:S01]  /*14660*/  FADD.FTZ R4, R172, R163 ;  /* 0x000000a3ac047221 */ /* 0x001fe20000010000 */
[----:B------:R-:W-:Y:S01]  /*14670*/  FMUL.FTZ R77, R77, R196 ;  /* 0x000000c44d4d7220 */ /* 0x000fe20000410000 */
[----:B------:R-:W0:Y:S01]  /*14680*/  MUFU.EX2 R225, R225 ;  /* 0x000000e100e17308 */ /* 0x000e220000000800 */
[C---:B-----5:R-:W-:Y:S01]  /*14690*/  F2FP.F16.F32.PACK_AB R162, R173.reuse, R172 ;  /* 0x000000acada2723e */ /* 0x060fe200000000ff */
[----:B------:R-:W-:Y:S01]  /*146a0*/  FADD.FTZ R163, R173, R4 ;  /* 0x00000004ada37221 */ /* 0x000fe20000010000 */
[----:B------:R-:W-:Y:S01]  /*146b0*/  FSEL R173, R11, RZ, P2 ;  /* 0x000000ff0bad7208 */ /* 0x000fe20001000000 */
        /* <DEDUP_REMOVED lines=46> */
[----:B------:R-:W-:Y:S01]  /*149a0*/  FMUL.FTZ R149, R149, R196 ;  /* 0x000000c495957220 */ /* 0x000fe20000410000 */
[----:B------:R-:W-:-:S05]  /*149b0*/  F2FP.F16.F32.PACK_AB R166, R214, R211 ;  /* 0x000000d3d6a6723e */ /* 0x000fca00000000ff */
[----:B------:R3:W-:Y:S08]  /*149c0*/  MUFU.EX2 R159, R160 ;  /* 0x000000a0009f7308 */ /* 0x0007f00000000800 */
[----:B------:R-:W4:Y:S01]  /*149d0*/  MUFU.EX2 R215, R215 ;  /* 0x000000d700d77308 */ /* 0x000f220000000800 */
[----:B---3--:R-:W-:Y:S01]  /*149e0*/  F2FP.F16.F32.PACK_AB R160, R169, R168 ;  /* 0x000000a8a9a0723e */ /* 0x008fe200000000ff */
[C---:B-1----:R-:W-:Y:S01]  /*149f0*/  FADD.FTZ R169, R185.reuse, R4 ;  /* 0x00000004b9a97221 */ /* 0x042fe20000010000 */
[----:B------:R-:W-:-:S03]  /*14a00*/  F2FP.F16.F32.PACK_AB R168, R185, R184 ;  /* 0x000000b8b9a8723e */ /* 0x000fc600000000ff */
[----:B--2---:R-:W-:Y:S02]  /*14a10*/  FADD.FTZ R4, R188, R169 ;  /* 0x000000a9bc047221 */ /* 0x004fe40000010000 */
[----:B------:R1:W-:Y:S02]  /*14a20*/  MUFU.EX2 R167, R170 ;  /* 0x000000aa00a77308 */ /* 0x0003e40000000800 */
[----:B0-----:R-:W-:-:S06]  /*14a30*/  FADD.FTZ R4, R189, R4 ;  /* 0x00000004bd047221 */ /* 0x001fcc0000010000 */
[----:B------:R-:W0:Y:S01]  /*14a40*/  MUFU.EX2 R223, R223 ;  /* 0x000000df00df7308 */ /* 0x000e220000000800 */
[----:B-1----:R-:W-:Y:S01]  /*14a50*/  F2FP.F16.F32.PACK_AB R170, R189, R188 ;  /* 0x000000bcbdaa723e */ /* 0x002fe200000000ff */
[----:B------:R-:W-:Y:S01]  /*14a60*/  FADD.FTZ R188, -R173, R212 ;  /* 0x000000d4adbc7221 */ /* 0x000fe20000010100 */
[----:B----4-:R-:W-:-:S03]  /*14a70*/  FADD.FTZ R4, R215, R4 ;  /* 0x00000004d7047221 */ /* 0x010fc60000010000 */
[----:B------:R-:W-:Y:S02]  /*14a80*/  FMUL.FTZ R188, R188, R177 ;  /* 0x000000b1bcbc7220 */ /* 0x000fe40000410000 */
[----:B------:R-:W1:Y:S08]  /*14a90*/  MUFU.EX2 R195, R195 ;  /* 0x000000c300c37308 */ /* 0x000e700000000800 */
        /* <DEDUP_REMOVED lines=24> */
[----:B0-----:R-:W-:Y:S01]  /*14c20*/  F2FP.F16.F32.PACK_AB R174, R194, R195 ;  /* 0x000000c3c2ae723e */ /* 0x001fe200000000ff */
[----:B------:R-:W-:Y:S01]  /*14c30*/  FFMA.FTZ R194, R188, R3, R197 ;  /* 0x00000003bcc27223 */ /* 0x000fe200000100c5 */
[-C--:B------:R-:W-:Y:S01]  /*14c40*/  FMUL.FTZ R54, R54, R188.reuse ;  /* 0x000000bc36367220 */ /* 0x080fe20000410000 */
[-C--:B------:R-:W-:Y:S01]  /*14c50*/  FMUL.FTZ R55, R55, R188.reuse ;  /* 0x000000bc37377220 */ /* 0x080fe20000410000 */
[-C--:B------:R-:W-:Y:S01]  /*14c60*/  FMUL.FTZ R58, R58, R188.reuse ;  /* 0x000000bc3a3a7220 */ /* 0x080fe20000410000 */
[C---:B-1----:R-:W-:Y:S01]  /*14c70*/  FADD.FTZ R194, R153.reuse, R194 ;  /* 0x000000c299c27221 */ /* 0x042fe20000010000 */
[----:B------:R-:W-:Y:S01]  /*14c80*/  F2FP.F16.F32.PACK_AB R153, R153, R197 ;  /* 0x000000c59999723e */ /* 0x000fe200000000ff */
[----:B------:R0:W1:Y:S01]  /*14c90*/  MUFU.EX2 R163, R164 ;  /* 0x000000a400a37308 */ /* 0x0000620000000800 */
[-C--:B------:R-:W-:Y:S01]  /*14ca0*/  FMUL.FTZ R59, R59, R188.reuse ;  /* 0x000000bc3b3b7220 */ /* 0x080fe20000410000 */
[----:B------:R-:W-:Y:S01]  /*14cb0*/  FADD.FTZ R194, R155, R194 ;  /* 0x000000c29bc27221 */ /* 0x000fe20000010000 */
[----:B--2---:R-:W-:Y:S01]  /*14cc0*/  F2FP.F16.F32.PACK_AB R155, R157, R155 ;  /* 0x0000009b9d9b723e */ /* 0x004fe200000000ff */
[-C--:B------:R-:W-:Y:S01]  /*14cd0*/  FMUL.FTZ R62, R62, R188.reuse ;  /* 0x000000bc3e3e7220 */ /* 0x080fe20000410000 */
[-C--:B------:R-:W-:Y:S01]  /*14ce0*/  FMUL.FTZ R63, R63, R188.reuse ;  /* 0x000000bc3f3f7220 */ /* 0x080fe20000410000 */
[----:B------:R-:W-:Y:S01]  /*14cf0*/  FADD.FTZ R194, R157, R194 ;  /* 0x000000c29dc27221 */ /* 0x000fe20000010000 */
[----:B------:R-:W-:Y:S01]  /*14d00*/  FMUL.FTZ R66, R66, R188 ;  /* 0x000000bc42427220 */ /* 0x000fe20000410000 */
[----:B------:R-:W2:Y:S01]  /*14d10*/  MUFU.EX2 R165, R165 ;  /* 0x000000a500a57308 */ /* 0x000ea20000000800 */
[----:B---3--:R-:W-:Y:S01]  /*14d20*/  F2FP.F16.F32.PACK_AB R157, R161, R159 ;  /* 0x0000009fa19d723e */ /* 0x008fe200000000ff */
[----:B------:R-:W-:Y:S01]  /*14d30*/  FADD.FTZ R194, R159, R194 ;  /* 0x000000c29fc27221 */ /* 0x000fe20000010000 */
[----:B0-----:R-:W-:Y:S01]  /*14d40*/  F2FP.F16.F32.PACK_AB R164, R225, R210 ;  /* 0x000000d2e1a4723e */ /* 0x001fe200000000ff */
        /* <DEDUP_REMOVED lines=17> */
[----:B------:R-:W-:Y:S01]  /*14e60*/  FADD.FTZ R3, R167, R194 ;  /* 0x000000c2a7037221 */ /* 0x000fe20000010000 */
[-C--:B------:R-:W-:Y:S01]  /*14e70*/  FMUL.FTZ R90, R90, R188.reuse ;  /* 0x000000bc5a5a7220 */ /* 0x080fe20000410000 */
[-C--:B------:R-:W-:Y:S01]  /*14e80*/  FMUL.FTZ R91, R91, R188.reuse ;  /* 0x000000bc5b5b7220 */ /* 0x080fe20000410000 */
[----:B------:R-:W-:Y:S01]  /*14e90*/  MUFU.EX2 R178, R178 ;  /* 0x000000b200b27308 */ /* 0x000fe20000000800 */
[C---:B0-----:R-:W-:Y:S01]  /*14ea0*/  FADD.FTZ R194, R184.reuse, R3 ;  /* 0x00000003b8c27221 */ /* 0x041fe20000010000 */
[----:B------:R-:W-:Y:S01]  /*14eb0*/  F2FP.F16.F32.PACK_AB R161, R184, R167 ;  /* 0x000000a7b8a1723e */ /* 0x000fe200000000ff */
[-C--:B------:R-:W-:Y:S01]  /*14ec0*/  FMUL.FTZ R94, R94, R188.reuse ;  /* 0x000000bc5e5e7220 */ /* 0x080fe20000410000 */
[-C--:B------:R-:W-:Y:S01]  /*14ed0*/  FMUL.FTZ R95, R95, R188.reuse ;  /* 0x000000bc5f5f7220 */ /* 0x080fe20000410000 */
[----:B------:R-:W-:Y:S01]  /*14ee0*/  FADD.FTZ R3, R169, R194 ;  /* 0x000000c2a9037221 */ /* 0x000fe20000010000 */
        /* <DEDUP_REMOVED lines=36> */
[----:B------:R-:W-:-:S06]  /*15130*/  FMUL.FTZ R151, R151, R188 ;  /* 0x000000bc97977220 */ /* 0x000fcc0000410000 */
[----:B------:R-:W1:Y:S01]  /*15140*/  MUFU.EX2 R183, R183 ;  /* 0x000000b700b77308 */ /* 0x000e620000000800 */
[----:B--2---:R-:W-:-:S04]  /*15150*/  FADD.FTZ R186, R178, R3 ;  /* 0x00000003b2ba7221 */ /* 0x004fc80000010000 */
[----:B------:R-:W-:-:S03]  /*15160*/  FADD.FTZ R3, R179, R186 ;  /* 0x000000bab3037221 */ /* 0x000fc60000010000 */
[----:B------:R-:W2:Y:S01]  /*15170*/  MUFU.EX2 R194, R187 ;  /* 0x000000bb00c27308 */ /* 0x000ea20000000800 */
[----:B------:R-:W-:-:S04]  /*15180*/  FADD.FTZ R186, R180, R3 ;  /* 0x00000003b4ba7221 */ /* 0x000fc80000010000 */
[----:B------:R-:W-:-:S03]  /*15190*/  FADD.FTZ R3, R181, R186 ;  /* 0x000000bab5037221 */ /* 0x000fc60000010000 */
[----:B------:R-:W3:Y:S01]  /*151a0*/  MUFU.EX2 R173, R191 ;  /* 0x000000bf00ad7308 */ /* 0x000ee20000000800 */
[----:B0-----:R-:W-:Y:S01]  /*151b0*/  FADD.FTZ R186, R182, R3 ;  /* 0x00000003b6ba7221 */ /* 0x001fe20000010000 */
[----:B-1----:R-:W-:-:S03]  /*151c0*/  F2FP.F16.F32.PACK_AB R169, R183, R182 ;  /* 0x000000b6b7a9723e */ /* 0x002fc600000000ff */
[----:B------:R-:W-:-:S03]  /*151d0*/  FADD.FTZ R186, R183, R186 ;  /* 0x000000bab7ba7221 */ /* 0x000fc60000010000 */
[----:B------:R-:W0:Y:S01]  /*151e0*/  MUFU.EX2 R190, R190 ;  /* 0x000000be00be7308 */ /* 0x000e220000000800 */
[----:B------:R-:W-:Y:S01]  /*151f0*/  FADD.FTZ R3, R171, R186 ;  /* 0x000000baab037221 */ /* 0x000fe20000010000 */
[----:B--2---:R-:W-:-:S03]  /*15200*/  F2FP.F16.F32.PACK_AB R171, R194, R171 ;  /* 0x000000abc2ab723e */ /* 0x004fc600000000ff */
[----:B------:R-:W-:-:S03]  /*15210*/  FADD.FTZ R196, R194, R3 ;  /* 0x00000003c2c47221 */ /* 0x000fc60000010000 */
        /* <DEDUP_REMOVED lines=10> */
.L_x_9396:
[----:B------:R0:W1:Y:S01]  /*152c0*/  SYNCS.PHASECHK.TRANS64.TRYWAIT P2, [R208+URZ+0x22850], R209 ;  /* 0x022850d1d00075a7 */ /* 0x000062000804017f */
[----:B------:R-:W-:Y:S05]  /*152d0*/  @!P0 BRA `(.L_x_9397) ;  /* 0x0000000000048947 */ /* 0x000fea0003800000 */
[----:B------:R-:W-:Y:S01]  /*152e0*/  BPT.TRAP 0x1 ;  /* 0x000000040000795c */ /* 0x000fe20000300000 */
.L_x_9397:
[----:B------:R-:W-:Y:S04]  /*152f0*/  BSSY B0, `(.L_x_9398) ;  /* 0x0000004000007945 */ /* 0x000fe80003800000 */
[----:B-1----:R-:W-:Y:S05]  /*15300*/  @P2 BRA `(.L_x_9399) ;  /* 0x0000000000082947 */ /* 0x002fea0003800000 */
[----:B------:R-:W1:Y:S02]  /*15310*/  SYNCS.PHASECHK.TRANS64.TRYWAIT P2, [R208+URZ+0x22850], R209 ;  /* 0x022850d1d00075a7 */ /* 0x000e64000804017f */
[----:B-1----:R-:W-:Y:S05]  /*15320*/  @!P2 BRA `(.L_x_9400) ;  /* 0x000000a400f8a947 */ /* 0x002fea0003800000 */
.L_x_9399:
[----:B------:R-:W-:Y:S05]  /*15330*/  BSYNC B0 ;  /* 0x0000000000007941 */ /* 0x000fea0003800000 */
.L_x_9398:
[----:B------:R-:W2:Y:S01]  /*15340*/  S2R R180, SR_TID.X ;  /* 0x0000000000b47919 */ /* 0x000ea20000002100 */
[----:B------:R-:W-:Y:S01]  /*15350*/  IMAD.MOV.U32 R179, RZ, RZ, 0x40000040 ;  /* 0x40000040ffb37424 */ /* 0x000fe200078e00ff */
[----:B------:R-:W-:Y:S05]  /*15360*/  WARPSYNC.ALL ;  /* 0x0000000000007948 */ /* 0x000fea0003800000 */
[----:B------:R-:W-:Y:S01]  /*15370*/  R2UR UR7, R179 ;  /* 0x00000000b30772ca */ /* 0x000fe200000e0000 */
[----:B------:R-:W-:Y:S01]  /*15380*/  IMAD R178, R16, 0xc00, R20 ;  /* 0x00000c0010b27824 */ /* 0x000fe200078e0214 */
[C---:B------:R-:W-:Y:S01]  /*15390*/  ISETP.GT.AND P2, PT, R5.reuse, R219, PT ;  /* 0x000000db0500720c */ /* 0x040fe20003f44270 */
[----:B01----:R-:W-:Y:S01]  /*153a0*/  @!P1 VIADD R208, R208, 0x22860 ;  /* 0x00022860d0d09836 */ /* 0x003fe20000000000 */
[----:B------:R-:W-:Y:S01]  /*153b0*/  MOV R212, R11 ;  /* 0x0000000b00d47202 */ /* 0x000fe20000000f00 */
[----:B------:R-:W-:Y:S01]  /*153c0*/  VIADD R5, R5, 0xffffffff ;  /* 0xffffffff05057836 */ /* 0x000fe20000000000 */
[----:B------:R-:W-:Y:S01]  /*153d0*/  R2UR UR6, R178 ;  /* 0x00000000b20672ca */ /* 0x000fe200000e0000 */
[----:B------:R-:W-:Y:S01]  /*153e0*/  IMAD.MOV.U32 R213, RZ, RZ, R10 ;  /* 0x000000ffffd57224 */ /* 0x000fe200078e000a */
[----:B------:R-:W-:-:S02]  /*153f0*/  @!P1 PRMT R208, RZ, 0x654, R208 ;  /* 0x00000654ffd09816 */ /* 0x000fc400000000d0 */
[----:B--2---:R-:W-:-:S04]  /*15400*/  SHF.R.U32.HI R180, RZ, 0x7, R180 ;  /* 0x00000007ffb47819 */ /* 0x004fc800000116b4 */
[----:B------:R-:W-:-:S05]  /*15410*/  IADD3 R179, R180, 0x8, RZ ;  /* 0x00000008b4b37810 */ /* 0x000fca0007ffe0ff */
        /* <DEDUP_REMOVED lines=45> */
.L_x_9383:
[----:B------:R-:W-:Y:S05]  /*156f0*/  WARPSYNC.ALL ;  /* 0x0000000000007948 */ /* 0x000fea0003800000 */
[----:B------:R-:W2:Y:S01]  /*15700*/  SHFL.BFLY PT, R5, R4, 0x2, 0x1f ;  /* 0x0c401f0004057f89 */ /* 0x000ea200000e0000 */
[----:B------:R-:W-:Y:S01]  /*15710*/  IMAD.MOV.U32 R8, RZ, RZ, RZ ;  /* 0x000000ffff087224 */ /* 0x000fe200078e00ff */
[----:B------:R3:W-:Y:S06]  /*15720*/  BAR.ARV R176, 0x100 ;  /* 0x000400b00000751d */ /* 0x0007ec0000002000 */
[----:B------:R-:W-:-:S02]  /*15730*/  VIADD R16, R16, 0x1 ;  /* 0x0000000110107836 */ /* 0x000fc40000000000 */
[----:B------:R-:W-:Y:S06]  /*15740*/  BAR.ARV 0x8, 0x120 ;  /* 0x0204800000007b1d */ /* 0x000fec0000002000 */
[C---:B------:R-:W-:Y:S01]  /*15750*/  ISETP.NE.AND P1, PT, R16.reuse, 0x2, PT ;  /* 0x000000021000780c */ /* 0x040fe20003f25270 */
[----:B------:R-:W-:Y:S01]  /*15760*/  VIADD R233, R233, 0x1 ;  /* 0x00000001e9e97836 */ /* 0x000fe20000000000 */
[----:B------:R-:W4:Y:S01]  /*15770*/  SHFL.BFLY PT, R6, R3, 0x2, 0x1f ;  /* 0x0c401f0003067f89 */ /* 0x000f2200000e0000 */
[----:B------:R-:W-:Y:S02]  /*15780*/  PLOP3.LUT P0, PT, PT, PT, PT, 0x8, 0x0 ;  /* 0x000000000000781c */ /* 0x000fe40003f0e170 */
[----:B------:R-:W-:Y:S01]  /*15790*/  SEL R16, R16, RZ, P1 ;  /* 0x000000ff10107207 */ /* 0x000fe20000800000 */
[----:B--2---:R-:W-:Y:S01]  /*157a0*/  FADD.FTZ R0, R5, R4 ;  /* 0x0000000405007221 */ /* 0x004fe20000010000 */
[----:B------:R-:W-:-:S04]  /*157b0*/  IMAD.MOV.U32 R4, RZ, RZ, -0x800000 ;  /* 0xff800000ff047424 */ /* 0x000fc800078e00ff */
[----:B------:R-:W2:Y:S01]  /*157c0*/  SHFL.BFLY PT, R5, R0, 0x1, 0x1f ;  /* 0x0c201f0000057f89 */ /* 0x000ea200000e0000 */
[----:B----4-:R-:W-:Y:S01]  /*157d0*/  FADD.FTZ R7, R6, R3 ;  /* 0x0000000306077221 */ /* 0x010fe20000010000 */
[----:B------:R-:W-:-:S04]  /*157e0*/  SEL R3, RZ, 0x1, P1 ;  /* 0x00000001ff037807 */ /* 0x000fc80000800000 */
[----:B------:R-:W4:Y:S01]  /*157f0*/  SHFL.BFLY PT, R6, R7, 0x1, 0x1f ;  /* 0x0c201f0007067f89 */ /* 0x000f2200000e0000 */
[----:B------:R-:W-:Y:S01]  /*15800*/  LOP3.LUT R200, R200, R3, RZ, 0x3c, !PT ;  /* 0x00000003c8c87212 */ /* 0x000fe200078e3cff */
[----:B------:R-:W-:Y:S02]  /*15810*/  IMAD.MOV.U32 R3, RZ, RZ, -0x800000 ;  /* 0xff800000ff037424 */ /* 0x000fe400078e00ff */
[----:B--2---:R-:W-:Y:S01]  /*15820*/  FADD.FTZ R5, R0, R5 ;  /* 0x0000000500057221 */ /* 0x004fe20000010000 */
[----:B------:R-:W-:-:S04]  /*15830*/  IMAD.MOV.U32 R0, RZ, RZ, RZ ;  /* 0x000000ffff007224 */ /* 0x000fc800078e00ff */
[----:B------:R-:W-:-:S13]  /*15840*/  FSETP.NE.FTZ.AND P2, PT, R5, RZ, PT ;  /* 0x000000ff0500720b */ /* 0x000fda0003f55000 */
[----:B------:R-:W2:Y:S01]  /*15850*/  @P2 MUFU.RCP R8, R5 ;  /* 0x0000000500082308 */ /* 0x000ea20000001000 */
[----:B------:R-:W-:Y:S01]  /*15860*/  @P2 FMUL.FTZ R9, R177, 0.69314718246459960938 ;  /* 0x3f317218b1092820 */ /* 0x000fe20000410000 */
[----:B----4-:R-:W-:-:S05]  /*15870*/  FADD.FTZ R6, R7, R6 ;  /* 0x0000000607067221 */ /* 0x010fca0000010000 */
[----:B------:R-:W-:Y:S01]  /*15880*/  FSETP.NE.FTZ.AND P3, PT, R6, RZ, PT ;  /* 0x000000ff0600720b */ /* 0x000fe20003f75000 */
        /* <DEDUP_REMOVED lines=64> */
[----:B------:R-:W2:Y:S01]  /*15c90*/  @P3 MUFU.LG2 R12, R6 ;  /* 0x00000006000c3308 */ /* 0x000ea20000000c00 */
[----:B------:R-:W-:-:S07]  /*15ca0*/  @P3 FMUL.FTZ R177, R177, 0.69314718246459960938 ;  /* 0x3f317218b1b13820 */ /* 0x000fce0000410000 */
[----:B------:R-:W4:Y:S08]  /*15cb0*/  @P2 MUFU.LG2 R8, R5 ;  /* 0x0000000500082308 */ /* 0x000f300000000c00 */
[----:B------:R-:W5:Y:S01]  /*15cc0*/  @P3 MUFU.RCP R0, R6 ;  /* 0x0000000600003308 */ /* 0x000f620000001000 */
[----:B--2---:R-:W-:-:S04]  /*15cd0*/  @P3 FMUL.FTZ R12, R12, 0.69314718246459960938 ;  /* 0x3f3172180c0c3820 */ /* 0x004fc80000410000 */
[----:B------:R-:W-:Y:S01]  /*15ce0*/  @P3 FFMA.FTZ R4, R177, R11, R12 ;  /* 0x0000000bb1043223 */ /* 0x000fe2000001000c */
[----:B----4-:R-:W-:-:S04]  /*15cf0*/  @P2 FMUL.FTZ R8, R8, 0.69314718246459960938 ;  /* 0x3f31721808082820 */ /* 0x010fc80000410000 */
[----:B------:R-:W-:Y:S01]  /*15d00*/  @P2 FFMA.FTZ R3, R9, R10, R8 ;  /* 0x0000000a09032223 */ /* 0x000fe20000010008 */
        /* <DEDUP_REMOVED lines=63> */
[----:B---3--:R-:W-:-:S07]  /*16100*/  FMUL.FTZ R0, R151, R0 ;  /* 0x0000000097007220 */ /* 0x008fce0000410000 */
.L_x_9282:
[----:B------:R-:W-:Y:S05]  /*16110*/  WARPSYNC.ALL ;  /* 0x0000000000007948 */ /* 0x000fea0003800000 */
[----:B------:R-:W2:Y:S08]  /*16120*/  S2UR UR5, SR_CgaCtaId ;  /* 0x00000000000579c3 */ /* 0x000eb00000008800 */
[----:B------:R-:W-:Y:S06]  /*16130*/  BAR.SYNC.DEFER_BLOCKING 0x5, 0x120 ;  /* 0x0144800000007b1d */ /* 0x000fec0000010000 */
[----:B------:R-:W-:Y:S01]  /*16140*/  UMOV UR4, 0x400 ;  /* 0x0000040000047882 */ /* 0x000fe20000000000 */
[----:B------:R-:W-:Y:S01]  /*16150*/  BSSY B0, `(.L_x_9402) ;  /* 0x0000297000007945 */ /* 0x000fe20003800000 */
[----:B--2---:R-:W-:-:S06]  /*16160*/  ULEA UR4, UR5, UR4, 0x18 ;  /* 0x0000000405047291 */ /* 0x004fcc000f8ec03f */
[----:B------:R-:W-:-:S05]  /*16170*/  IMAD.U32 R17, RZ, RZ, UR4 ;  /* 0x00000004ff117e24 */ /* 0x000fca000f8e00ff */
[----:B01----:R0:W1:Y:S01]  /*16180*/  LDS.128 R208, [R17+0x228d0] ;  /* 0x0228d00011d07984 */ /* 0x0030620000000c00 */
        /* <DEDUP_REMOVED lines=10> */
[----:B------:R-:W4:Y:S01]  /*16230*/  LDC.64 R6, c[0x0][0xbd8] ;  /* 0x0002f600ff067b82 */ /* 0x000f220000000a00 */
        /* <DEDUP_REMOVED lines=12> */
[----:B---3--:R-:W-:Y:S02]  /*16300*/  MOV R9, R10 ;  /* 0x0000000a00097202 */ /* 0x008fe40000000f00 */
        /* <DEDUP_REMOVED lines=43> */
[----:B--2---:R-:W-:-:S03]  /*165c0*/  IMAD.WIDE R118, R11, 0x2, R8 ;  /* 0x000000020b767825 */ /* 0x004fc600078e0208 */
[C---:B------:R-:W-:Y:S02]  /*165d0*/  IADD3 R173, P1, R118.reuse, 0x20, RZ ;  /* 0x0000002076ad7810 */ /* 0x040fe40007f3e0ff */
[C---:B------:R-:W-:Y:S02]  /*165e0*/  IADD3 R175, P2, R118.reuse, 0x40, RZ ;  /* 0x0000004076af7810 */ /* 0x040fe40007f5e0ff */
[C---:B------:R-:W-:Y:S01]  /*165f0*/  IADD3 R177, P3, R118.reuse, 0x60, RZ ;  /* 0x0000006076b17810 */ /* 0x040fe20007f7e0ff */
[--C-:B------:R-:W-:Y:S01]  /*16600*/  IMAD.X R13, RZ, RZ, R119.reuse, P1 ;  /* 0x000000ffff0d7224 */ /* 0x100fe200008e0677 */
[C---:B------:R-:W-:Y:S01]  /*16610*/  IADD3 R183, P0, R118.reuse, 0x4040, RZ ;  /* 0x0000404076b77810 */ /* 0x040fe20007f1e0ff */
[--C-:B------:R-:W-:Y:S01]  /*16620*/  IMAD.X R15, RZ, RZ, R119.reuse, P2 ;  /* 0x000000ffff0f7224 */ /* 0x100fe200010e0677 */
[----:B------:R-:W-:Y:S01]  /*16630*/  LOP3.LUT R12, R173, 0x380, RZ, 0xc0, !PT ;  /* 0x00000380ad0c7812 */ /* 0x000fe200078ec0ff */
[--C-:B------:R-:W-:Y:S01]  /*16640*/  IMAD.X R21, RZ, RZ, R119.reuse, P3 ;  /* 0x000000ffff157224 */ /* 0x100fe200018e0677 */
[----:B------:R-:W-:Y:S01]  /*16650*/  IADD3 R179, P4, R118, 0x4000, RZ ;  /* 0x0000400076b37810 */ /* 0x000fe20007f9e0ff */
[----:B------:R-:W-:Y:S01]  /*16660*/  IMAD.X R47, RZ, RZ, R119, P0 ;  /* 0x000000ffff2f7224 */ /* 0x000fe200000e0677 */
[----:B------:R-:W-:-:S02]  /*16670*/  LOP3.LUT R14, R175, 0x380, RZ, 0xc0, !PT ;  /* 0x00000380af0e7812 */ /* 0x000fc400078ec0ff */
[----:B------:R-:W-:Y:S01]  /*16680*/  LOP3.LUT R20, R177, 0x380, RZ, 0xc0, !PT ;  /* 0x00000380b1147812 */ /* 0x000fe200078ec0ff */
[--C-:B-----5:R-:W-:Y:S01]  /*16690*/  IMAD.X R31, RZ, RZ, R119.reuse, P4 ;  /* 0x000000ffff1f7224 */ /* 0x120fe200020e0677 */
[----:B------:R-:W-:Y:S02]  /*166a0*/  IADD3 R10, P0, R118, 0xc000, RZ ;  /* 0x0000c000760a7810 */ /* 0x000fe40007f1e0ff */
[----:B------:R-:W-:Y:S02]  /*166b0*/  SHF.R.U64 R12, R12, 0x3, RZ ;  /* 0x000000030c0c7819 */ /* 0x000fe400000012ff */
[C---:B------:R-:W-:Y:S01]  /*166c0*/  IADD3 R185, P1, R118.reuse, 0x4060, RZ ;  /* 0x0000406076b97810 */ /* 0x040fe20007f3e0ff */
[--C-:B------:R-:W-:Y:S01]  /*166d0*/  IMAD.X R107, RZ, RZ, R119.reuse, P0 ;  /* 0x000000ffff6b7224 */ /* 0x100fe200000e0677 */
[----:B------:R-:W-:Y:S02]  /*166e0*/  IADD3 R90, P2, R118, 0x8000, RZ ;  /* 0x00008000765a7810 */ /* 0x000fe40007f5e0ff */
[----:B------:R-:W-:Y:S01]  /*166f0*/  SHF.R.U64 R14, R14, 0x3, RZ ;  /* 0x000000030e0e7819 */ /* 0x000fe200000012ff */
[--C-:B------:R-:W-:Y:S01]  /*16700*/  IMAD.X R87, RZ, RZ, R119.reuse, P1 ;  /* 0x000000ffff577224 */ /* 0x100fe200008e0677 */
[C---:B------:R-:W-:Y:S01]  /*16710*/  LOP3.LUT R11, R118.reuse, 0x380, RZ, 0xc0, !PT ;  /* 0x00000380760b7812 */ /* 0x040fe200078ec0ff */
[----:B------:R-:W-:Y:S01]  /*16720*/  IMAD.X R91, RZ, RZ, R119, P2 ;  /* 0x000000ffff5b7224 */ /* 0x000fe200010e0677 */
[----:B------:R-:W-:-:S02]  /*16730*/  IADD3 R94, P3, R118, 0x8020, RZ ;  /* 0x00008020765e7810 */ /* 0x000fc40007f7e0ff */
[----:B------:R-:W-:Y:S02]  /*16740*/  SHF.R.U64 R20, R20, 0x3, RZ ;  /* 0x0000000314147819 */ /* 0x000fe400000012ff */
[C---:B------:R-:W-:Y:S01]  /*16750*/  IADD3 R181, P5, R118.reuse, 0x4020, RZ ;  /* 0x0000402076b57810 */ /* 0x040fe20007fbe0ff */
[--C-:B------:R-:W-:Y:S01]  /*16760*/  IMAD.X R95, RZ, RZ, R119.reuse, P3 ;  /* 0x000000ffff5f7224 */ /* 0x100fe200018e0677 */
[----:B------:R-:W-:Y:S02]  /*16770*/  IADD3 R98, P4, R118, 0x8040, RZ ;  /* 0x0000804076627810 */ /* 0x000fe40007f9e0ff */
[----:B------:R-:W-:Y:S02]  /*16780*/  LOP3.LUT R12, R12, R173, RZ, 0x3c, !PT ;  /* 0x000000ad0c0c7212 */ /* 0x000fe400078e3cff */
[----:B------:R-:W-:Y:S01]  /*16790*/  LOP3.LUT R30, R179, 0x380, RZ, 0xc0, !PT ;  /* 0x00000380b31e7812 */ /* 0x000fe200078ec0ff */
[----:B------:R-:W-:Y:S01]  /*167a0*/  IMAD.X R99, RZ, RZ, R119, P4 ;  /* 0x000000ffff637224 */ /* 0x000fe200020e0677 */
[----:B------:R-:W-:-:S02]  /*167b0*/  LOP3.LUT R14, R14, R175, RZ, 0x3c, !PT ;  /* 0x000000af0e0e7212 */ /* 0x000fc400078e3cff */
[----:B------:R-:W-:Y:S02]  /*167c0*/  LOP3.LUT R173, R90, 0x380, RZ, 0xc0, !PT ;  /* 0x000003805aad7812 */ /* 0x000fe400078ec0ff */
[----:B------:R-:W-:Y:S02]  /*167d0*/  SHF.R.U64 R11, R11, 0x3, RZ ;  /* 0x000000030b0b7819 */ /* 0x000fe400000012ff */
[----:B------:R-:W-:Y:S02]  /*167e0*/  LOP3.LUT R20, R20, R177, RZ, 0x3c, !PT ;  /* 0x000000b114147212 */ /* 0x000fe400078e3cff */
[----:B------:R-:W-:Y:S02]  /*167f0*/  LOP3.LUT R175, R94, 0x380, RZ, 0xc0, !PT ;  /* 0x000003805eaf7812 */ /* 0x000fe400078ec0ff */
[----:B------:R-:W-:Y:S02]  /*16800*/  ISETP.NE.U32.AND P0, PT, RZ, UR4, PT ;  /* 0x00000004ff007c0c */ /* 0x000fe4000bf05070 */
[----:B------:R-:W-:-:S02]  /*16810*/  IADD3 R110, P1, R118, 0xc020, RZ ;  /* 0x0000c020766e7810 */ /* 0x000fc40007f3e0ff */
[----:B------:R-:W-:Y:S02]  /*16820*/  LOP3.LUT R38, R181, 0x380, RZ, 0xc0, !PT ;  /* 0x00000380b5267812 */ /* 0x000fe400078ec0ff */
[----:B------:R-:W-:Y:S01]  /*16830*/  LOP3.LUT R177, R98, 0x380, RZ, 0xc0, !PT ;  /* 0x0000038062b17812 */ /* 0x000fe200078ec0ff */
[----:B------:R-:W-:Y:S01]  /*16840*/  IMAD.X R111, RZ, RZ, R119, P1 ;  /* 0x000000ffff6f7224 */ /* 0x000fe200008e0677 */
[----:B------:R-:W-:Y:S02]  /*16850*/  IADD3.X R39, RZ, R119, RZ, P5, !PT ;  /* 0x00000077ff277210 */ /* 0x000fe40002ffe4ff */
[----:B------:R-:W-:Y:S02]  /*16860*/  LOP3.LUT R46, R183, 0x380, RZ, 0xc0, !PT ;  /* 0x00000380b72e7812 */ /* 0x000fe400078ec0ff */
[----:B------:R-:W-:Y:S02]  /*16870*/  SHF.R.U64 R30, R30, 0x3, RZ ;  /* 0x000000031e1e7819 */ /* 0x000fe400000012ff */
[----:B------:R-:W-:-:S02]  /*16880*/  IADD3 R102, P5, R118, 0x8060, RZ ;  /* 0x0000806076667810 */ /* 0x000fc40007fbe0ff */
[C---:B------:R-:W-:Y:S02]  /*16890*/  IADD3 R114, P2, R118.reuse, 0xc040, RZ ;  /* 0x0000c04076727810 */ /* 0x040fe40007f5e0ff */
[----:B------:R-:W-:Y:S01]  /*168a0*/  IADD3 R151, P3, R118, 0xc060, RZ ;  /* 0x0000c06076977810 */ /* 0x000fe20007f7e0ff */
[--C-:B------:R-:W-:Y:S01]  /*168b0*/  IMAD.X R103, RZ, RZ, R119.reuse, P5 ;  /* 0x000000ffff677224 */ /* 0x100fe200028e0677 */
[----:B------:R-:W-:Y:S01]  /*168c0*/  LOP3.LUT R86, R185, 0x380, RZ, 0xc0, !PT ;  /* 0x00000380b9567812 */ /* 0x000fe200078ec0ff */
[--C-:B------:R-:W-:Y:S01]  /*168d0*/  IMAD.X R115, RZ, RZ, R119.reuse, P2 ;  /* 0x000000ffff737224 */ /* 0x100fe200010e0677 */
[----:B------:R-:W-:Y:S02]  /*168e0*/  SHF.R.U64 R173, R173, 0x3, RZ ;  /* 0x00000003adad7819 */ /* 0x000fe400000012ff */
[----:B------:R-:W-:Y:S01]  /*168f0*/  LOP3.LUT R118, R11, R118, RZ, 0x3c, !PT ;  /* 0x000000760b767212 */ /* 0x000fe200078e3cff */
[----:B------:R-:W-:Y:S01]  /*16900*/  IMAD.X R11, RZ, RZ, R119, P3 ;  /* 0x000000ffff0b7224 */ /* 0x000fe200018e0677 */
[----:B------:R-:W-:-:S02]  /*16910*/  SHF.R.U64 R175, R175, 0x3, RZ ;  /* 0x00000003afaf7819 */ /* 0x000fc400000012ff */
[----:B------:R-:W-:Y:S01]  /*16920*/  ISETP.NE.AND.EX P0, PT, RZ, UR5, PT, P0 ;  /* 0x00000005ff007c0c */ /* 0x000fe2000bf05300 */
[----:B------:R-:W-:Y:S01]  /*16930*/  ULDC.64 UR4, c[0x0][0xbe0] ;  /* 0x0002f80000047ab9 */ /* 0x000fe20000000a00 */
[----:B------:R-:W-:Y:S02]  /*16940*/  SHF.R.U64 R38, R38, 0x3, RZ ;  /* 0x0000000326267819 */ /* 0x000fe400000012ff */
[----:B------:R-:W-:Y:S02]  /*16950*/  SHF.R.U64 R177, R177, 0x3, RZ ;  /* 0x00000003b1b17819 */ /* 0x000fe400000012ff */
[----:B------:R-:W-:Y:S02]  /*16960*/  SHF.R.U64 R46, R46, 0x3, RZ ;  /* 0x000000032e2e7819 */ /* 0x000fe400000012ff */
[----:B------:R-:W-:Y:S02]  /*16970*/  LOP3.LUT R30, R30, R179, RZ, 0x3c, !PT ;  /* 0x000000b31e1e7212 */ /* 0x000fe400078e3cff */
[----:B------:R-:W-:-:S02]  /*16980*/  SHF.R.U64 R86, R86, 0x3, RZ ;  /* 0x0000000356567819 */ /* 0x000fc400000012ff */
[----:B------:R-:W-:Y:S02]  /*16990*/  LOP3.LUT R179, R102, 0x380, RZ, 0xc0, !PT ;  /* 0x0000038066b37812 */ /* 0x000fe400078ec0ff */
[----:B------:R-:W-:Y:S02]  /*169a0*/  LOP3.LUT R90, R173, R90, RZ, 0x3c, !PT ;  /* 0x0000005aad5a7212 */ /* 0x000fe400078e3cff */
[----:B------:R-:W-:Y:S02]  /*169b0*/  ISETP.NE.U32.AND P1, PT, RZ, UR4, PT ;  /* 0x00000004ff007c0c */ /* 0x000fe4000bf25070 */
[----:B------:R-:W-:Y:S02]  /*169c0*/  LOP3.LUT R94, R175, R94, RZ, 0x3c, !PT ;  /* 0x0000005eaf5e7212 */ /* 0x000fe400078e3cff */
[----:B------:R-:W-:Y:S02]  /*169d0*/  LOP3.LUT R173, R10, 0x380, RZ, 0xc0, !PT ;  /* 0x000003800aad7812 */ /* 0x000fe400078ec0ff */
[----:B------:R-:W-:Y:S01]  /*169e0*/  MOV R118, R118 ;  /* 0x0000007600767202 */ /* 0x000fe20000000f00 */
[----:B------:R-:W-:Y:S01]  /*169f0*/  BAR.SYNC.DEFER_BLOCKING 0x1, 0x100 ;  /* 0x0044000000007b1d */ /* 0x000fe20000010000 */
[----:B------:R-:W-:-:S02]  /*16a00*/  LOP3.LUT R38, R38, R181, RZ, 0x3c, !PT ;  /* 0x000000b526267212 */ /* 0x000fc400078e3cff */
[----:B------:R-:W-:Y:S02]  /*16a10*/  LOP3.LUT R98, R177, R98, RZ, 0x3c, !PT ;  /* 0x00000062b1627212 */ /* 0x000fe400078e3cff */
[----:B------:R-:W-:Y:S02]  /*16a20*/  LOP3.LUT R175, R110, 0x380, RZ, 0xc0, !PT ;  /* 0x000003806eaf7812 */ /* 0x000fe400078ec0ff */
[----:B------:R-:W-:Y:S02]  /*16a30*/  MOV R28, R12 ;  /* 0x0000000c001c7202 */ /* 0x000fe40000000f00 */
[----:B------:R-:W-:Y:S02]  /*16a40*/  LOP3.LUT R46, R46, R183, RZ, 0x3c, !PT ;  /* 0x000000b72e2e7212 */ /* 0x000fe400078e3cff */
[----:B------:R-:W-:Y:S02]  /*16a50*/  LOP3.LUT R177, R114, 0x380, RZ, 0xc0, !PT ;  /* 0x0000038072b17812 */ /* 0x000fe400078ec0ff */
[----:B------:R-:W-:-:S02]  /*16a60*/  LOP3.LUT R174, R151, 0x380, RZ, 0xc0, !PT ;  /* 0x0000038097ae7812 */ /* 0x000fc400078ec0ff */
[----:B------:R-:W-:Y:S02]  /*16a70*/  MOV R14, R14 ;  /* 0x0000000e000e7202 */ /* 0x000fe40000000f00 */
[----:B------:R-:W-:Y:S02]  /*16a80*/  LOP3.LUT R86, R86, R185, RZ, 0x3c, !PT ;  /* 0x000000b956567212 */ /* 0x000fe400078e3cff */
[----:B------:R-:W-:Y:S02]  /*16a90*/  SHF.R.U64 R179, R179, 0x3, RZ ;  /* 0x00000003b3b37819 */ /* 0x000fe400000012ff */
[----:B------:R-:W-:Y:S02]  /*16aa0*/  MOV R20, R20 ;  /* 0x0000001400147202 */ /* 0x000fe40000000f00 */
[----:B------:R-:W-:Y:S01]  /*16ab0*/  ISETP.NE.AND.EX P1, PT, RZ, UR5, PT, P1 ;  /* 0x00000005ff007c0c */ /* 0x000fe2000bf25310 */
[----:B------:R-:W-:Y:S01]  /*16ac0*/  STSM.16.M88.4 [R118], R24 ;  /* 0x0000001876007844 */ /* 0x000fe20000000200 */
[----:B------:R-:W-:-:S02]  /*16ad0*/  SHF.R.U64 R173, R173, 0x3, RZ ;  /* 0x00000003adad7819 */ /* 0x000fc400000012ff */
[----:B------:R-:W-:Y:S01]  /*16ae0*/  MOV R30, R30 ;  /* 0x0000001e001e7202 */ /* 0x000fe20000000f00 */
[----:B------:R-:W-:Y:S01]  /*16af0*/  STSM.16.M88.4 [R28], R32 ;  /* 0x000000201c007844 */ /* 0x000fe20000000200 */
[----:B------:R-:W-:Y:S02]  /*16b00*/  SHF.R.U64 R175, R175, 0x3, RZ ;  /* 0x00000003afaf7819 */ /* 0x000fe400000012ff */
[----:B------:R-:W-:Y:S01]  /*16b10*/  MOV R38, R38 ;  /* 0x0000002600267202 */ /* 0x000fe20000000f00 */
[----:B------:R-:W-:Y:S01]  /*16b20*/  STSM.16.M88.4 [R14], R40 ;  /* 0x000000280e007844 */ /* 0x000fe20000000200 */
[----:B------:R-:W-:Y:S02]  /*16b30*/  SHF.R.U64 R177, R177, 0x3, RZ ;  /* 0x00000003b1b17819 */ /* 0x000fe400000012ff */
[----:B------:R-:W-:Y:S01]  /*16b40*/  SHF.R.U64 R174, R174, 0x3, RZ ;  /* 0x00000003aeae7819 */ /* 0x000fe200000012ff */
[----:B------:R2:W-:Y:S01]  /*16b50*/  STSM.16.M88.4 [R20], R48 ;  /* 0x0000003014007844 */ /* 0x0005e20000000200 */
[----:B------:R-:W-:-:S02]  /*16b60*/  MOV R46, R46 ;  /* 0x0000002e002e7202 */ /* 0x000fc40000000f00 */
[----:B------:R-:W-:Y:S01]  /*16b70*/  LOP3.LUT R102, R179, R102, RZ, 0x3c, !PT ;  /* 0x00000066b3667212 */ /* 0x000fe200078e3cff */
[----:B------:R-:W-:Y:S01]  /*16b80*/  STSM.16.M88.4 [R30], R56 ;  /* 0x000000381e007844 */ /* 0x000fe20000000200 */
[----:B------:R-:W-:Y:S02]  /*16b90*/  MOV R86, R86 ;  /* 0x0000005600567202 */ /* 0x000fe40000000f00 */
[----:B------:R-:W-:Y:S01]  /*16ba0*/  MOV R13, R90 ;  /* 0x0000005a000d7202 */ /* 0x000fe20000000f00 */
[----:B------:R-:W-:Y:S01]  /*16bb0*/  STSM.16.M88.4 [R38], R64 ;  /* 0x0000004026007844 */ /* 0x000fe20000000200 */
[----:B------:R-:W-:Y:S02]  /*16bc0*/  LOP3.LUT R106, R173, R10, RZ, 0x3c, !PT ;  /* 0x0000000aad6a7212 */ /* 0x000fe400078e3cff */
[----:B------:R-:W-:Y:S01]  /*16bd0*/  F2FP.F16.F32.PACK_AB R90, R93, R165 ;  /* 0x000000a55d5a723e */ /* 0x000fe200000000ff */
[----:B------:R-:W-:Y:S01]  /*16be0*/  STSM.16.M88.4 [R46], R72 ;  /* 0x000000482e007844 */ /* 0x000fe20000000200 */
[----:B------:R-:W-:-:S02]  /*16bf0*/  F2FP.F16.F32.PACK_AB R91, R152, R120 ;  /* 0x00000078985b723e */ /* 0x000fc400000000ff */
[----:B------:R-:W-:Y:S01]  /*16c00*/  LOP3.LUT R110, R175, R110, RZ, 0x3c, !PT ;  /* 0x0000006eaf6e7212 */ /* 0x000fe200078e3cff */
[----:B------:R-:W-:Y:S01]  /*16c10*/  STSM.16.M88.4 [R86], R80 ;  /* 0x0000005056007844 */ /* 0x000fe20000000200 */
[----:B------:R-:W-:Y:S01]  /*16c20*/  MOV R94, R94 ;  /* 0x0000005e005e7202 */ /* 0x000fe20000000f00 */
[----:B------:R-:W-:Y:S01]  /*16c30*/  ULDC UR4, c[0x0][0xa88] ;  /* 0x0002a20000047ab9 */ /* 0x000fe20000000800 */
[----:B------:R-:W-:Y:S01]  /*16c40*/  F2FP.F16.F32.PACK_AB R152, R97, R166 ;  /* 0x000000a66198723e */ /* 0x000fe200000000ff */
[----:B------:R3:W-:Y:S01]  /*16c50*/  STSM.16.M88.4 [R13], R88 ;  /* 0x000000580d007844 */ /* 0x0007e20000000200 */
[----:B------:R-:W-:Y:S01]  /*16c60*/  LOP3.LUT R114, R177, R114, RZ, 0x3c, !PT ;  /* 0x00000072b1727212 */ /* 0x000fe200078e3cff */
[----:B--2---:R-:W-:Y:S01]  /*16c70*/  IMAD.MOV.U32 R20, RZ, RZ, RZ ;  /* 0x000000ffff147224 */ /* 0x004fe200078e00ff */
[----:B------:R-:W-:Y:S01]  /*16c80*/  LOP3.LUT R10, R174, R151, RZ, 0x3c, !PT ;  /* 0x00000097ae0a7212 */ /* 0x000fe200078e3cff */
[----:B------:R2:W-:Y:S01]  /*16c90*/  STSM.16.M88.4 [R94], R152 ;  /* 0x000000985e007844 */ /* 0x0005e20000000200 */
[----:B------:R-:W-:-:S02]  /*16ca0*/  MOV R98, R98 ;  /* 0x0000006200627202 */ /* 0x000fc40000000f00 */
[----:B------:R-:W-:Y:S02]  /*16cb0*/  MOV R102, R102 ;  /* 0x0000006600667202 */ /* 0x000fe40000000f00 */
[----:B------:R-:W-:Y:S01]  /*16cc0*/  MOV R106, R106 ;  /* 0x0000006a006a7202 */ /* 0x000fe20000000f00 */
[----:B------:R2:W-:Y:S01]  /*16cd0*/  STSM.16.M88.4 [R98], R156 ;  /* 0x0000009c62007844 */ /* 0x0005e20000000200 */
[----:B------:R-:W-:Y:S02]  /*16ce0*/  F2FP.F16.F32.PACK_AB R173, R123, R122 ;  /* 0x0000007a7bad723e */ /* 0x000fe400000000ff */
[----:B------:R-:W-:Y:S01]  /*16cf0*/  F2FP.F16.F32.PACK_AB R174, R125, R124 ;  /* 0x0000007c7dae723e */ /* 0x000fe200000000ff */
[----:B------:R2:W-:Y:S01]  /*16d00*/  STSM.16.M88.4 [R102], R160 ;  /* 0x000000a066007844 */ /* 0x0005e20000000200 */
[----:B------:R-:W-:Y:S02]  /*16d10*/  F2FP.F16.F32.PACK_AB R175, R127, R126 ;  /* 0x0000007e7faf723e */ /* 0x000fe400000000ff */
[----:B------:R-:W-:-:S02]  /*16d20*/  MOV R110, R110 ;  /* 0x0000006e006e7202 */ /* 0x000fc40000000f00 */
[----:B------:R-:W-:Y:S01]  /*16d30*/  MOV R114, R114 ;  /* 0x0000007200727202 */ /* 0x000fe20000000f00 */
[----:B------:R2:W-:Y:S01]  /*16d40*/  STSM.16.M88.4 [R106], R172 ;  /* 0x000000ac6a007844 */ /* 0x0005e20000000200 */
[----:B------:R-:W-:Y:S01]  /*16d50*/  MOV R12, R10 ;  /* 0x0000000a000c7202 */ /* 0x000fe20000000f00 */
[----:B----4-:R-:W-:Y:S02]  /*16d60*/  IMAD.WIDE R10, R231, 0x4, R6 ;  /* 0x00000004e70a7825 */ /* 0x010fe400078e0206 */
[----:B------:R-:W4:Y:S01]  /*16d70*/  @P1 LDC.64 R6, c[0x0][0xbe0] ;  /* 0x0002f800ff061b82 */ /* 0x000f220000000a00 */
[----:B------:R2:W-:Y:S04]  /*16d80*/  STSM.16.M88.4 [R110], R128 ;  /* 0x000000806e007844 */ /* 0x0005e80000000200 */
[----:B------:R2:W-:Y:S04]  /*16d90*/  STSM.16.M88.4 [R114], R136 ;  /* 0x0000008872007844 */ /* 0x0005e80000000200 */
[----:B------:R2:W-:Y:S01]  /*16da0*/  STSM.16.M88.4 [R12], R144 ;  /* 0x000000900c007844 */ /* 0x0005e20000000200 */
[----:B------:R-:W-:Y:S01]  /*16db0*/  BAR.SYNC.DEFER_BLOCKING 0x1, 0x100 ;  /* 0x0044000000007b1d */ /* 0x000fe20000010000 */
[----:B------:R-:W-:-:S02]  /*16dc0*/  IMAD.U32 R0, RZ, RZ, UR4 ;  /* 0x00000004ff007e24 */ /* 0x000fc4000f8e00ff */
[----:B----4-:R-:W-:-:S03]  /*16dd0*/  @P1 IMAD.WIDE R6, R231, 0x4, R6 ;  /* 0x00000004e7061825 */ /* 0x010fc600078e0206 */
[----:B------:R2:W5:Y:S01]  /*16de0*/  @P0 LDG.E R20, desc[UR52][R10.64] ;  /* 0x000000340a140981 */ /* 0x000562000c1e1900 */
[----:B------:R-:W-:-:S03]  /*16df0*/  LEA R5, R216, R206, 0x6 ;  /* 0x000000ced8057211 */ /* 0x000fc600078e30ff */
[----:B------:R2:W5:Y:S02]  /*16e00*/  @P1 LDG.E R0, desc[UR52][R6.64] ;  /* 0x0000003406001981 */ /* 0x000564000c1e1900 */
[----:B------:R-:W-:-:S03]  /*16e10*/  IMAD.WIDE R8, R5, 0x2, R8 ;  /* 0x0000000205087825 */ /* 0x000fc600078e0208 */
[----:B---3--:R-:W-:Y:S01]  /*16e20*/  IADD3 R13, P4, R8, 0x1000, RZ ;  /* 0x00001000080d7810 */ /* 0x008fe20007f9e0ff */
[----:B------:R-:W-:-:S12]  /*16e30*/  @P1 BRA `(.L_x_9404) ;  /* 0x0000000000101947 */ /* 0x000fd80003800000 */
[----:B------:R-:W-:Y:S05]  /*16e40*/  @!P0 BRA `(.L_x_9404) ;  /* 0x00000000000c8947 */ /* 0x000fea0003800000 */
[----:B------:R-:W3:Y:S04]  /*16e50*/  LDG.E R5, desc[UR52][R10.64] ;  /* 0x000000340a057981 */ /* 0x000ee8000c1e1900 */
[----:B-----5:R-:W3:Y:S02]  /*16e60*/  LDG.E R0, desc[UR52][R10.64+0x4] ;  /* 0x000004340a007981 */ /* 0x020ee4000c1e1900 */
[----:B---3--:R-:W-:-:S07]  /*16e70*/  IMAD.IADD R0, R0, 0x1, -R5 ;  /* 0x0000000100007824 */ /* 0x008fce00078e0a05 */
.L_x_9404:
[----:B--2---:R-:W2:Y:S01]  /*16e80*/  LDL R10, [R1+0xc] ;  /* 0x00000c00010a7983 */ /* 0x004ea20000100800 */
[----:B------:R-:W-:Y:S01]  /*16e90*/  SHF.R.S32.HI R78, RZ, 0x1f, R222 ;  /* 0x0000001fff4e7819 */ /* 0x000fe200000114de */
[----:B------:R-:W-:Y:S01]  /*16ea0*/  ULDC.64 UR4, c[0x0][0xb70] ;  /* 0x0002dc0000047ab9 */ /* 0x000fe20000000a00 */
[--C-:B-----5:R-:W-:Y:S01]  /*16eb0*/  SHF.R.S32.HI R21, RZ, 0x1f, R20.reuse ;  /* 0x0000001fff157819 */ /* 0x120fe20000011414 */
[----:B------:R-:W3:Y:S01]  /*16ec0*/  S2R R15, SR_TID.X ;  /* 0x00000000000f7919 */ /* 0x000ee20000002100 */
[----:B------:R-:W-:Y:S01]  /*16ed0*/  SHF.R.S32.HI R5, RZ, 0x1f, R231 ;  /* 0x0000001fff057819 */ /* 0x000fe200000114e7 */
[----:B------:R-:W-:Y:S01]  /*16ee0*/  IMAD R7, R78, UR4, RZ ;  /* 0x000000044e077c24 */ /* 0x000fe2000f8e02ff */
[----:B------:R-:W-:Y:S02]  /*16ef0*/  SEL R80, R231, RZ, !P0 ;  /* 0x000000ffe7507207 */ /* 0x000fe40004000000 */
[----:B------:R-:W-:Y:S01]  /*16f00*/  SEL R81, R5, RZ, !P0 ;  /* 0x000000ff05517207 */ /* 0x000fe20004000000 */
[----:B------:R-:W-:Y:S01]  /*16f10*/  IMAD R11, R222, UR5, R7 ;  /* 0x00000005de0b7c24 */ /* 0x000fe2000f8e0207 */
[----:B------:R-:W-:Y:S01]  /*16f20*/  IADD3 R29, P0, R8, 0x3000, RZ ;  /* 0x00003000081d7810 */ /* 0x000fe20007f1e0ff */
[----:B------:R-:W-:Y:S01]  /*16f30*/  IMAD.WIDE.U32 R6, R222, UR4, R20 ;  /* 0x00000004de067c25 */ /* 0x000fe2000f8e0014 */
[----:B------:R-:W-:Y:S01]  /*16f40*/  ULDC.64 UR4, c[0x0][0xb78] ;  /* 0x0002de0000047ab9 */ /* 0x000fe20000000a00 */
[----:B------:R-:W-:-:S02]  /*16f50*/  IADD3 R25, P3, R8, 0x2000, RZ ;  /* 0x0000200008197810 */ /* 0x000fc40007f7e0ff */
[----:B------:R-:W-:Y:S01]  /*16f60*/  IMAD.IADD R7, R7, 0x1, R11 ;  /* 0x0000000107077824 */ /* 0x000fe200078e020b */
[C---:B------:R-:W-:Y:S01]  /*16f70*/  IADD3 R37, P2, R8.reuse, 0x5000, RZ ;  /* 0x0000500008257810 */ /* 0x040fe20007f5e0ff */
[----:B------:R-:W-:Y:S01]  /*16f80*/  IMAD R5, R81, UR4, RZ ;  /* 0x0000000451057c24 */ /* 0x000fe2000f8e02ff */
[----:B------:R-:W-:Y:S01]  /*16f90*/  IADD3 R33, P1, R8, 0x4000, RZ ;  /* 0x0000400008217810 */ /* 0x000fe20007f3e0ff */
[----:B------:R-:W-:Y:S01]  /*16fa0*/  IMAD.WIDE.U32 R6, R80, UR4, R6 ;  /* 0x0000000450067c25 */ /* 0x000fe2000f8e0006 */
        /* <DEDUP_REMOVED lines=8> */
[----:B---3--:R-:W-:Y:S02]  /*17030*/  IADD3 R15, R15, -0x80, RZ ;  /* 0xffffff800f0f7810 */ /* 0x008fe40007ffe0ff */
[----:B------:R-:W-:-:S02]  /*17040*/  SHF.R.U64 R36, R36, 0x3, RZ ;  /* 0x0000000324247819 */ /* 0x000fc400000012ff */
[----:B------:R-:W-:Y:S02]  /*17050*/  SHF.R.S32.HI R14, RZ, 0x1f, R15 ;  /* 0x0000001fff0e7819 */ /* 0x000fe4000001140f */
        /* <DEDUP_REMOVED lines=10> */
[----:B------:R-:W-:Y:S02]  /*17100*/  LEA.HI R14, R14, R15, RZ, 0x7 ;  /* 0x0000000f0e0e7211 */ /* 0x000fe400078f38ff */
[C---:B------:R-:W-:Y:S02]  /*17110*/  IADD3 R45, P4, R8.reuse, 0x7000, RZ ;  /* 0x00007000082d7810 */ /* 0x040fe40007f9e0ff */
[----:B------:R-:W-:Y:S02]  /*17120*/  IADD3 R49, P3, R8, 0x8000, RZ ;  /* 0x0000800008317810 */ /* 0x000fe40007f7e0ff */
[----:B------:R-:W-:Y:S01]  /*17130*/  LOP3.LUT R32, R32, R33, RZ, 0x3c, !PT ;  /* 0x0000002120207212 */ /* 0x000fe200078e3cff */
[----:B------:R-:W-:Y:S01]  /*17140*/  IMAD.X R33, RZ, RZ, R9, P1 ;  /* 0x000000ffff217224 */ /* 0x000fe200008e0609 */
[----:B------:R-:W-:Y:S02]  /*17150*/  IADD3 R57, P2, R8, 0xb000, RZ ;  /* 0x0000b00008397810 */ /* 0x000fe40007f5e0ff */
[----:B------:R-:W-:-:S02]  /*17160*/  LOP3.LUT R52, R53, 0x380, RZ, 0xc0, !PT ;  /* 0x0000038035347812 */ /* 0x000fc400078ec0ff */
[----:B------:R-:W-:Y:S02]  /*17170*/  LOP3.LUT R14, R14, 0xffffff80, RZ, 0xc0, !PT ;  /* 0xffffff800e0e7812 */ /* 0x000fe400078ec0ff */
[----:B------:R-:W-:Y:S02]  /*17180*/  LOP3.LUT R44, R45, 0x380, RZ, 0xc0, !PT ;  /* 0x000003802d2c7812 */ /* 0x000fe400078ec0ff */
[----:B------:R-:W-:Y:S01]  /*17190*/  LOP3.LUT R48, R49, 0x380, RZ, 0xc0, !PT ;  /* 0x0000038031307812 */ /* 0x000fe200078ec0ff */
[----:B------:R-:W-:Y:S01]  /*171a0*/  IMAD.IADD R14, R15, 0x1, -R14 ;  /* 0x000000010f0e7824 */ /* 0x000fe200078e0a0e */
        /* <DEDUP_REMOVED lines=15> */
[----:B------:R-:W-:Y:S02]  /*172a0*/  IADD3 R69, P3, R8, 0xe000, RZ ;  /* 0x0000e00008457810 */ /* 0x000fe40007f7e0ff */
[----:B------:R-:W-:Y:S02]  /*172b0*/  LOP3.LUT R64, R65, 0x380, RZ, 0xc0, !PT ;  /* 0x0000038041407812 */ /* 0x000fe400078ec0ff */
[----:B------:R-:W-:Y:S02]  /*172c0*/  LOP3.LUT R68, R69, 0x380, RZ, 0xc0, !PT ;  /* 0x0000038045447812 */ /* 0x000fe400078ec0ff */
[----:B------:R-:W-:Y:S02]  /*172d0*/  SHF.R.U64 R64, R64, 0x3, RZ ;  /* 0x0000000340407819 */ /* 0x000fe400000012ff */
[----:B------:R-:W-:-:S02]  /*172e0*/  SHF.R.U64 R68, R68, 0x3, RZ ;  /* 0x0000000344447819 */ /* 0x000fc400000012ff */
[----:B------:R-:W-:Y:S01]  /*172f0*/  LOP3.LUT R64, R64, R65, RZ, 0x3c, !PT ;  /* 0x0000004140407212 */ /* 0x000fe200078e3cff */
[--C-:B------:R-:W-:Y:S01]  /*17300*/  IMAD.X R65, RZ, RZ, R9.reuse, P4 ;  /* 0x000000ffff417224 */ /* 0x100fe200020e0609 */
[----:B------:R-:W-:Y:S01]  /*17310*/  LOP3.LUT R68, R68, R69, RZ, 0x3c, !PT ;  /* 0x0000004544447212 */ /* 0x000fe200078e3cff */
[----:B------:R-:W-:Y:S01]  /*17320*/  IMAD.X R69, RZ, RZ, R9, P3 ;  /* 0x000000ffff457224 */ /* 0x000fe200018e0609 */
[----:B------:R-:W-:Y:S01]  /*17330*/  SHF.R.S32.HI R207, RZ, 0x1f, R206 ;  /* 0x0000001fffcf7819 */ /* 0x000fe200000114ce */
[----:B------:R-:W-:-:S05]  /*17340*/  IMAD R83, R235, -0x80, R0 ;  /* 0xffffff80eb537824 */ /* 0x000fca00078e0200 */
[----:B------:R-:W-:Y:S02]  /*17350*/  ISETP.GE.AND P3, PT, R216, R83, PT ;  /* 0x00000053d800720c */ /* 0x000fe40003f66270 */
[----:B------:R-:W-:Y:S01]  /*17360*/  SHF.R.S32.HI R217, RZ, 0x1f, R216 ;  /* 0x0000001fffd97819 */ /* 0x000fe200000114d8 */
[----:B------:R-:W-:Y:S01]  /*17370*/  BSSY B1, `(.L_x_9405) ;  /* 0x000006b000017945 */ /* 0x000fe20003800000 */
[----:B--2---:R-:W-:Y:S02]  /*17380*/  IMAD R11, R235, 0x80, R10 ;  /* 0x00000080eb0b7824 */ /* 0x004fe400078e020a */
[----:B------:R-:W-:Y:S01]  /*17390*/  IMAD R10, R80, UR5, R5 ;  /* 0x00000005500a7c24 */ /* 0x000fe2000f8e0205 */
[----:B------:R-:W-:Y:S02]  /*173a0*/  ULDC.64 UR4, c[0x0][0xb40] ;  /* 0x0002d00000047ab9 */ /* 0x000fe40000000a00 */
[----:B------:R-:W-:Y:S02]  /*173b0*/  SHF.R.S32.HI R5, RZ, 0x1f, R11 ;  /* 0x0000001fff057819 */ /* 0x000fe4000001140b */
[----:B------:R-:W-:-:S04]  /*173c0*/  IADD3 R6, P5, R11, R6, RZ ;  /* 0x000000060b067210 */ /* 0x000fc80007fbe0ff */
[----:B------:R-:W-:Y:S02]  /*173d0*/  IADD3.X R5, R5, R7, R10, P5, !PT ;  /* 0x0000000705057210 */ /* 0x000fe40002ffe40a */
[----:B------:R-:W-:Y:S02]  /*173e0*/  LEA R58, P5, R6, UR4, 0x2 ;  /* 0x00000004063a7c11 */ /* 0x000fe4000f8a10ff */
[----:B------:R-:W-:Y:S02]  /*173f0*/  IADD3 R7, P1, R8, 0xa000, RZ ;  /* 0x0000a00008077810 */ /* 0x000fe40007f3e0ff */
[----:B------:R-:W-:Y:S01]  /*17400*/  LEA.HI.X R59, R6, UR5, R5, 0x2, P5 ;  /* 0x00000005063b7c11 */ /* 0x000fe2000a8f1405 */
[----:B------:R-:W-:Y:S01]  /*17410*/  VIADD R5, R11, 0x8 ;  /* 0x000000080b057836 */ /* 0x000fe20000000000 */
[----:B------:R-:W-:Y:S01]  /*17420*/  IADD3 R41, P5, R8, 0x6000, RZ ;  /* 0x0000600008297810 */ /* 0x000fe20007fbe0ff */
[----:B------:R-:W-:Y:S01]  /*17430*/  ULDC.64 UR4, c[0x0][0xaa0] ;  /* 0x0002a80000047ab9 */ /* 0x000fe20000000a00 */
[----:B------:R-:W-:-:S02]  /*17440*/  LOP3.LUT R6, R7, 0x380, RZ, 0xc0, !PT ;  /* 0x0000038007067812 */ /* 0x000fc400078ec0ff */
[----:B------:R-:W-:Y:S02]  /*17450*/  LOP3.LUT R40, R41, 0x380, RZ, 0xc0, !PT ;  /* 0x0000038029287812 */ /* 0x000fe400078ec0ff */
[----:B------:R-:W-:Y:S02]  /*17460*/  SHF.R.U64 R6, R6, 0x3, RZ ;  /* 0x0000000306067819 */ /* 0x000fe400000012ff */
[----:B------:R-:W-:Y:S02]  /*17470*/  SHF.R.U64 R40, R40, 0x3, RZ ;  /* 0x0000000328287819 */ /* 0x000fe400000012ff */
[----:B------:R-:W-:Y:S01]  /*17480*/  LOP3.LUT R6, R6, R7, RZ, 0x3c, !PT ;  /* 0x0000000706067212 */ /* 0x000fe200078e3cff */
[--C-:B------:R-:W-:Y:S01]  /*17490*/  IMAD.X R7, RZ, RZ, R9.reuse, P1 ;  /* 0x000000ffff077224 */ /* 0x100fe200008e0609 */
[----:B------:R-:W-:Y:S01]  /*174a0*/  LOP3.LUT R40, R40, R41, RZ, 0x3c, !PT ;  /* 0x0000002928287212 */ /* 0x000fe200078e3cff */
[----:B------:R-:W-:Y:S01]  /*174b0*/  IMAD.X R41, RZ, RZ, R9, P5 ;  /* 0x000000ffff297224 */ /* 0x000fe200028e0609 */
[----:B------:R-:W-:-:S02]  /*174c0*/  IADD3 R61, P5, R8, 0xc000, RZ ;  /* 0x0000c000083d7810 */ /* 0x000fc40007fbe0ff */
[C---:B------:R-:W-:Y:S02]  /*174d0*/  IADD3 R10, P2, R8.reuse, 0xf000, RZ ;  /* 0x0000f000080a7810 */ /* 0x040fe40007f5e0ff */
[-C--:B------:R-:W-:Y:S02]  /*174e0*/  ISETP.GE.OR P1, PT, R11, R0.reuse, P0 ;  /* 0x000000000b00720c */ /* 0x080fe40000726670 */
[----:B------:R-:W-:Y:S01]  /*174f0*/  LOP3.LUT R60, R61, 0x380, RZ, 0xc0, !PT ;  /* 0x000003803d3c7812 */ /* 0x000fe200078ec0ff */
[----:B------:R-:W-:Y:S01]  /*17500*/  IMAD.X R73, RZ, RZ, R9, P2 ;  /* 0x000000ffff497224 */ /* 0x000fe200010e0609 */
[----:B------:R-:W-:Y:S02]  /*17510*/  ISETP.GE.OR P0, PT, R5, R0, P0 ;  /* 0x000000000500720c */ /* 0x000fe40000706670 */
[----:B------:R-:W-:Y:S02]  /*17520*/  LOP3.LUT R11, R8, 0x380, RZ, 0xc0, !PT ;  /* 0x00000380080b7812 */ /* 0x000fe400078ec0ff */
[----:B------:R-:W-:-:S02]  /*17530*/  LOP3.LUT R5, R10, 0x380, RZ, 0xc0, !PT ;  /* 0x000003800a057812 */ /* 0x000fc400078ec0ff */
[----:B------:R-:W-:Y:S02]  /*17540*/  SHF.R.U64 R60, R60, 0x3, RZ ;  /* 0x000000033c3c7819 */ /* 0x000fe400000012ff */
[----:B------:R-:W-:Y:S01]  /*17550*/  SHF.R.U64 R11, R11, 0x3, RZ ;  /* 0x000000030b0b7819 */ /* 0x000fe200000012ff */
[----:B------:R-:W-:Y:S01]  /*17560*/  @!P1 STG.E desc[UR52][R58.64], R3 ;  /* 0x000000033a009986 */ /* 0x000fe2000c101934 */
[----:B------:R-:W-:Y:S02]  /*17570*/  SHF.R.U64 R5, R5, 0x3, RZ ;  /* 0x0000000305057819 */ /* 0x000fe400000012ff */
[----:B------:R-:W-:Y:S01]  /*17580*/  LOP3.LUT R60, R60, R61, RZ, 0x3c, !PT ;  /* 0x0000003d3c3c7212 */ /* 0x000fe200078e3cff */
[----:B------:R-:W-:Y:S01]  /*17590*/  IMAD.X R61, RZ, RZ, R9, P5 ;  /* 0x000000ffff3d7224 */ /* 0x000fe200028e0609 */
[----:B------:R-:W-:Y:S01]  /*175a0*/  LOP3.LUT R8, R11, R8, RZ, 0x3c, !PT ;  /* 0x000000080b087212 */ /* 0x000fe200078e3cff */
[----:B------:R2:W-:Y:S01]  /*175b0*/  @!P0 STG.E desc[UR52][R58.64+0x20], R4 ;  /* 0x000020043a008986 */ /* 0x0005e2000c101934 */
[----:B------:R-:W-:-:S03]  /*175c0*/  LOP3.LUT R72, R5, R10, RZ, 0x3c, !PT ;  /* 0x0000000a05487212 */ /* 0x000fc600078e3cff */
        /* <DEDUP_REMOVED lines=10> */
[----:B--2---:R-:W5:Y:S04]  /*17670*/  LD.E.128 R4, desc[UR52][R6.64] ;  /* 0x0000003406047980 */ /* 0x004f68000c101d00 */
[----:B------:R-:W5:Y:S04]  /*17680*/  LD.E.128 R56, desc[UR52][R56.64] ;  /* 0x0000003438387980 */ /* 0x000f68000c101d00 */
[----:B------:R-:W5:Y:S04]  /*17690*/  LD.E.128 R60, desc[UR52][R60.64] ;  /* 0x000000343c3c7980 */ /* 0x000f68000c101d00 */
[----:B------:R-:W5:Y:S04]  /*176a0*/  LD.E.128 R64, desc[UR52][R64.64] ;  /* 0x0000003440407980 */ /* 0x000f68000c101d00 */
[----:B------:R-:W5:Y:S04]  /*176b0*/  LD.E.128 R68, desc[UR52][R68.64] ;  /* 0x0000003444447980 */ /* 0x000f68000c101d00 */
[----:B------:R-:W5:Y:S01]  /*176c0*/  LD.E.128 R72, desc[UR52][R72.64] ;  /* 0x0000003448487980 */ /* 0x000f62000c101d00 */
[----:B------:R-:W-:Y:S01]  /*176d0*/  IMAD R3, R21, UR4, RZ ;  /* 0x0000000415037c24 */ /* 0x000fe2000f8e02ff */
[----:B------:R-:W-:Y:S01]  /*176e0*/  @!PT LDS RZ, [RZ] ;  /* 0x00000000fffff984 */ /* 0x000fe20000000800 */
[----:B------:R-:W-:Y:S01]  /*176f0*/  @!PT LDS RZ, [RZ] ;  /* 0x00000000fffff984 */ /* 0x000fe20000000800 */
[----:B------:R-:W-:Y:S01]  /*17700*/  @!PT LDS RZ, [RZ] ;  /* 0x00000000fffff984 */ /* 0x000fe20000000800 */
[----:B------:R-:W-:Y:S01]  /*17710*/  @!PT LDS RZ, [RZ] ;  /* 0x00000000fffff984 */ /* 0x000fe20000000800 */
[----:B------:R2:W-:Y:S06]  /*17720*/  MEMBAR.ALL.CTA ;  /* 0x0000000000007992 */ /* 0x0005ec0000008000 */
[----:B--2---:R-:W2:Y:S01]  /*17730*/  FENCE.VIEW.ASYNC.S ;  /* 0x00000000000073c6 */ /* 0x004ea20000000000 */
[----:B------:R-:W-:-:S04]  /*17740*/  IMAD.WIDE.U32 R76, R20, UR4, R206 ;  /* 0x00000004144c7c25 */ /* 0x000fc8000f8e00ce */
[----:B------:R-:W-:Y:S01]  /*17750*/  IMAD R3, R20, UR5, R3 ;  /* 0x0000000514037c24 */ /* 0x000fe2000f8e0203 */
[----:B------:R-:W-:Y:S01]  /*17760*/  ULDC.64 UR4, c[0x0][0xae0] ;  /* 0x0002b80000047ab9 */ /* 0x000fe20000000a00 */
[----:B------:R-:W-:Y:S02]  /*17770*/  VIADD R0, R216, 0x40 ;  /* 0x00000040d8007836 */ /* 0x000fe40000000000 */
[----:B------:R-:W-:Y:S02]  /*17780*/  IMAD R21, R78, UR4, RZ ;  /* 0x000000044e157c24 */ /* 0x000fe4000f8e02ff */
[----:B------:R-:W-:Y:S01]  /*17790*/  IMAD.IADD R77, R77, 0x1, R3 ;  /* 0x000000014d4d7824 */ /* 0x000fe200078e0203 */
[----:B------:R-:W-:Y:S01]  /*177a0*/  IADD3 R3, R216, 0x20, RZ ;  /* 0x00000020d8037810 */ /* 0x000fe20007ffe0ff */
[----:B------:R-:W-:Y:S01]  /*177b0*/  IMAD R79, R222, UR5, R21 ;  /* 0x00000005de4f7c24 */ /* 0x000fe2000f8e0215 */
[----:B------:R-:W-:Y:S01]  /*177c0*/  ISETP.GE.AND P0, PT, R0, R83, PT ;  /* 0x000000530000720c */ /* 0x000fe20003f06270 */
        /* <DEDUP_REMOVED lines=8> */
[----:B------:R-:W-:Y:S01]  /*17850*/  ISETP.GE.AND P1, PT, R78, R83, PT ;  /* 0x000000534e00720c */ /* 0x000fe20003f26270 */
[C---:B------:R-:W-:Y:S01]  /*17860*/  IMAD.WIDE.U32 R78, R80.reuse, UR4, R20 ;  /* 0x00000004504e7c25 */ /* 0x040fe2000f8e0014 */
[----:B--2---:R2:W-:Y:S03]  /*17870*/  SYNCS.ARRIVE.TRANS64.RED.A1T0 RZ, [R0+URZ], RZ ;  /* 0x000000ff00ff79a7 */ /* 0x0045e6000810043f */
[----:B------:R-:W-:-:S02]  /*17880*/  IMAD R3, R80, UR5, R3 ;  /* 0x0000000550037c24 */ /* 0x000fc4000f8e0203 */
[----:B------:R-:W-:-:S04]  /*17890*/  IMAD.WIDE R76, R235, 0x80, R216 ;  /* 0x00000080eb4c7825 */ /* 0x000fc800078e02d8 */
[----:B------:R-:W-:Y:S01]  /*178a0*/  IMAD.IADD R83, R79, 0x1, R3 ;  /* 0x000000014f537824 */ /* 0x000fe200078e0203 */
[----:B--2---:R-:W-:Y:S06]  /*178b0*/  @P3 BRA `(.L_x_9406) ;  /* 0x0000000000583947 */ /* 0x004fec0003800000 */
[----:B------:R-:W-:Y:S01]  /*178c0*/  ULDC.64 UR4, c[0x0][0xad8] ;  /* 0x0002b60000047ab9 */ /* 0x000fe20000000a00 */
[----:B------:R-:W-:Y:S01]  /*178d0*/  IMAD.MOV.U32 R20, RZ, RZ, R78 ;  /* 0x000000ffff147224 */ /* 0x000fe200078e004e */
[----:B------:R-:W-:Y:S01]  /*178e0*/  ULDC.64 UR6, c[0x0][0xa80] ;  /* 0x0002a00000067ab9 */ /* 0x000fe20000000a00 */
[----:B------:R-:W-:Y:S02]  /*178f0*/  IMAD.MOV.U32 R21, RZ, RZ, R83 ;  /* 0x000000ffff157224 */ /* 0x000fe400078e0053 */
[----:B------:R-:W-:Y:S02]  /*17900*/  IMAD R3, R77, UR4, RZ ;  /* 0x000000044d037c24 */ /* 0x000fe4000f8e02ff */
[----:B------:R-:W-:Y:S01]  /*17910*/  IMAD.WIDE.U32 R20, R76, UR4, R20 ;  /* 0x000000044c147c25 */ /* 0x000fe2000f8e0014 */
[----:B------:R-:W-:Y:S02]  /*17920*/  ULDC UR4, c[0x0][0xa8c] ;  /* 0x0002a30000047ab9 */ /* 0x000fe40000000800 */
[----:B------:R-:W-:Y:S01]  /*17930*/  ISETP.GE.AND P5, PT, R206, UR4, PT ;  /* 0x00000004ce007c0c */ /* 0x000fe2000bfa6270 */
[----:B------:R-:W-:Y:S01]  /*17940*/  IMAD R3, R76, UR5, R3 ;  /* 0x000000054c037c24 */ /* 0x000fe2000f8e0203 */
[----:B------:R-:W-:Y:S01]  /*17950*/  LEA R80, P3, R20, UR6, 0x1 ;  /* 0x0000000614507c11 */ /* 0x000fe2000f8608ff */
[----:B------:R-:W-:-:S02]  /*17960*/  VIADD R0, R206, 0x40 ;  /* 0x00000040ce007836 */ /* 0x000fc40000000000 */
[----:B------:R-:W-:-:S03]  /*17970*/  IMAD.IADD R3, R21, 0x1, R3 ;  /* 0x0000000115037824 */ /* 0x000fc600078e0203 */
[----:B------:R-:W-:Y:S01]  /*17980*/  ISETP.GE.AND P4, PT, R0, UR4, PT ;  /* 0x0000000400007c0c */ /* 0x000fe2000bf86270 */
[----:B------:R-:W-:Y:S01]  /*17990*/  VIADD R0, R206, 0xc0 ;  /* 0x000000c0ce007836 */ /* 0x000fe20000000000 */
[----:B------:R-:W-:Y:S01]  /*179a0*/  LEA.HI.X R81, R20, UR7, R3, 0x1, P3 ;  /* 0x0000000714517c11 */ /* 0x000fe200098f0c03 */
[----:B------:R-:W-:-:S04]  /*179b0*/  VIADD R3, R206, 0x80 ;  /* 0x00000080ce037836 */ /* 0x000fc80000000000 */
[----:B-----5:R2:W-:Y:S01]  /*179c0*/  @!P5 STG.E.128 desc[UR52][R80.64], R8 ;  /* 0x000000085000d986 */ /* 0x0205e2000c101d34 */
[----:B------:R-:W-:Y:S02]  /*179d0*/  ISETP.GE.AND P3, PT, R3, UR4, PT ;  /* 0x0000000403007c0c */ /* 0x000fe4000bf66270 */
[----:B------:R-:W-:-:S03]  /*179e0*/  ISETP.GE.AND P5, PT, R0, UR4, PT ;  /* 0x0000000400007c0c */ /* 0x000fc6000bfa6270 */
[----:B------:R2:W-:Y:S08]  /*179f0*/  @!P4 STG.E.128 desc[UR52][R80.64+0x80], R32 ;  /* 0x000080205000c986 */ /* 0x0005f0000c101d34 */
[----:B------:R2:W-:Y:S04]  /*17a00*/  @!P3 STG.E.128 desc[UR52][R80.64+0x100], R48 ;  /* 0x000100305000b986 */ /* 0x0005e8000c101d34 */
[----:B------:R2:W-:Y:S02]  /*17a10*/  @!P5 STG.E.128 desc[UR52][R80.64+0x180], R60 ;  /* 0x0001803c5000d986 */ /* 0x0005e4000c101d34 */
.L_x_9406:
[----:B------:R-:W-:Y:S05]  /*17a20*/  BSYNC B1 ;  /* 0x0000000000017941 */ /* 0x000fea0003800000 */
.L_x_9405:
[----:B------:R-:W-:Y:S04]  /*17a30*/  BSSY B1, `(.L_x_9407) ;  /* 0x000001a000017945 */ /* 0x000fe80003800000 */
[----:B------:R-:W-:Y:S05]  /*17a40*/  @P2 BRA `(.L_x_9408) ;  /* 0x0000000000602947 */ /* 0x000fea0003800000 */
[----:B------:R-:W-:Y:S01]  /*17a50*/  IADD3 R3, P2, R76, 0x20, RZ ;  /* 0x000000204c037810 */ /* 0x000fe20007f5e0ff */
[----:B------:R-:W-:Y:S01]  /*17a60*/  ULDC.64 UR6, c[0x0][0xad8] ;  /* 0x0002b60000067ab9 */ /* 0x000fe20000000a00 */
[----:B--2--5:R-:W-:Y:S01]  /*17a70*/  IMAD.MOV.U32 R8, RZ, RZ, R78 ;  /* 0x000000ffff087224 */ /* 0x024fe200078e004e */
[----:B------:R-:W-:Y:S01]  /*17a80*/  ULDC UR4, c[0x0][0xa8c] ;  /* 0x0002a30000047ab9 */ /* 0x000fe20000000800 */
[----:B------:R-:W-:Y:S01]  /*17a90*/  IADD3.X R0, RZ, R77, RZ, P2, !PT ;  /* 0x0000004dff007210 */ /* 0x000fe200017fe4ff */
[----:B------:R-:W-:Y:S01]  /*17aa0*/  IMAD.MOV.U32 R9, RZ, RZ, R83 ;  /* 0x000000ffff097224 */ /* 0x000fe200078e0053 */
        /* <DEDUP_REMOVED lines=18> */
.L_x_9408:
[----:B------:R-:W-:Y:S05]  /*17bd0*/  BSYNC B1 ;  /* 0x0000000000017941 */ /* 0x000fea0003800000 */
.L_x_9407:
[----:B------:R-:W-:Y:S04]  /*17be0*/  BSSY B1, `(.L_x_9409) ;  /* 0x000001a000017945 */ /* 0x000fe80003800000 */
[----:B------:R-:W-:Y:S05]  /*17bf0*/  @P0 BRA `(.L_x_9410) ;  /* 0x0000000000600947 */ /* 0x000fea0003800000 */
[----:B------:R-:W-:Y:S01]  /*17c00*/  IADD3 R3, P0, R76, 0x40, RZ ;  /* 0x000000404c037810 */ /* 0x000fe20007f1e0ff */
[C---:B--2--5:R-:W-:Y:S01]  /*17c10*/  VIADD R9, R206.reuse, 0x80 ;  /* 0x00000080ce097836 */ /* 0x064fe20000000000 */
[----:B------:R-:W-:Y:S01]  /*17c20*/  ULDC UR4, c[0x0][0xa8c] ;  /* 0x0002a30000047ab9 */ /* 0x000fe20000000800 */
[C---:B------:R-:W-:Y:S01]  /*17c30*/  VIADD R8, R206.reuse, 0x40 ;  /* 0x00000040ce087836 */ /* 0x040fe20000000000 */
[----:B------:R-:W-:Y:S01]  /*17c40*/  ULDC.64 UR6, c[0x0][0xad8] ;  /* 0x0002b60000067ab9 */ /* 0x000fe20000000a00 */
[----:B------:R-:W-:Y:S01]  /*17c50*/  IMAD.X R0, RZ, RZ, R77, P0 ;  /* 0x000000ffff007224 */ /* 0x000fe200000e064d */
[----:B------:R-:W-:Y:S01]  /*17c60*/  ISETP.GE.AND P4, PT, R9, UR4, PT ;  /* 0x0000000409007c0c */ /* 0x000fe2000bf86270 */
[----:B---3--:R-:W-:Y:S01]  /*17c70*/  VIADD R10, R206, 0xc0 ;  /* 0x000000c0ce0a7836 */ /* 0x008fe20000000000 */
        /* <DEDUP_REMOVED lines=16> */
.L_x_9410:
[----:B------:R-:W-:Y:S05]  /*17d80*/  BSYNC B1 ;  /* 0x0000000000017941 */ /* 0x000fea0003800000 */
.L_x_9409:
        /* <DEDUP_REMOVED lines=27> */
.L_x_9403:
[----:B------:R-:W-:Y:S01]  /*17f40*/  ULDC.64 UR4, c[0x0][0xbd8] ;  /* 0x0002f60000047ab9 */ /* 0x000fe20000000a00 */
[----:B------:R-:W2:Y:S01]  /*17f50*/  LDC.64 R4, c[0x0][0xbd8] ;  /* 0x0002f600ff047b82 */ /* 0x000ea20000000a00 */
[----:B------:R-:W-:Y:S01]  /*17f60*/  ISETP.NE.U32.AND P0, PT, RZ, UR4, PT ;  /* 0x00000004ff007c0c */ /* 0x000fe2000bf05070 */
[----:B------:R-:W-:-:S03]  /*17f70*/  IMAD.MOV.U32 R3, RZ, RZ, RZ ;  /* 0x000000ffff037224 */ /* 0x000fc600078e00ff */
[----:B------:R-:W-:Y:S01]  /*17f80*/  ISETP.NE.AND.EX P0, PT, RZ, UR5, PT, P0 ;  /* 0x00000005ff007c0c */ /* 0x000fe2000bf05300 */
[----:B------:R-:W-:Y:S02]  /*17f90*/  ULDC.64 UR4, c[0x0][0xbe0] ;  /* 0x0002f80000047ab9 */ /* 0x000fe40000000a00 */
[----:B------:R-:W-:-:S04]  /*17fa0*/  ISETP.NE.U32.AND P1, PT, RZ, UR4, PT ;  /* 0x00000004ff007c0c */ /* 0x000fc8000bf25070 */
[----:B------:R-:W-:Y:S01]  /*17fb0*/  ISETP.NE.AND.EX P1, PT, RZ, UR5, PT, P1 ;  /* 0x00000005ff007c0c */ /* 0x000fe2000bf25310 */
[----:B--2---:R-:W-:-:S12]  /*17fc0*/  IMAD.WIDE R4, R231, 0x4, R4 ;  /* 0x00000004e7047825 */ /* 0x004fd800078e0204 */
[----:B------:R-:W2:Y:S01]  /*17fd0*/  @P1 LDC.64 R6, c[0x0][0xbe0] ;  /* 0x0002f800ff061b82 */ /* 0x000ea20000000a00 */
[----:B------:R-:W-:Y:S02]  /*17fe0*/  ULDC UR4, c[0x0][0xa88] ;  /* 0x0002a20000047ab9 */ /* 0x000fe40000000800 */
[----:B------:R-:W-:Y:S01]  /*17ff0*/  IMAD.U32 R0, RZ, RZ, UR4 ;  /* 0x00000004ff007e24 */ /* 0x000fe2000f8e00ff */
[----:B------:R3:W5:Y:S01]  /*18000*/  @P0 LDG.E R3, desc[UR52][R4.64] ;  /* 0x0000003404030981 */ /* 0x000762000c1e1900 */
[----:B------:R-:W4:Y:S01]  /*18010*/  S2R R8, SR_TID.X ;  /* 0x0000000000087919 */ /* 0x000f220000002100 */
[----:B--2---:R-:W-:-:S05]  /*18020*/  @P1 IMAD.WIDE R6, R231, 0x4, R6 ;  /* 0x00000004e7061825 */ /* 0x004fca00078e0206 */
[----:B------:R3:W5:Y:S01]  /*18030*/  @P1 LDG.E R0, desc[UR52][R6.64] ;  /* 0x0000003406001981 */ /* 0x000762000c1e1900 */
[----:B----4-:R-:W-:-:S05]  /*18040*/  VIADD R8, R8, 0xffffff80 ;  /* 0xffffff8008087836 */ /* 0x010fca0000000000 */
[----:B------:R-:W-:Y:S01]  /*18050*/  ISETP.GT.AND P2, PT, R8, 0x7f, PT ;  /* 0x0000007f0800780c */ /* 0x000fe20003f44270 */
[----:B------:R-:W-:-:S12]  /*18060*/  @P1 BRA `(.L_x_9412) ;  /* 0x0000000000101947 */ /* 0x000fd80003800000 */
[----:B------:R-:W-:Y:S05]  /*18070*/  @!P0 BRA `(.L_x_9412) ;  /* 0x00000000000c8947 */ /* 0x000fea0003800000 */
[----:B---3--:R-:W2:Y:S04]  /*18080*/  LDG.E R7, desc[UR52][R4.64] ;  /* 0x0000003404077981 */ /* 0x008ea8000c1e1900 */
[----:B-----5:R-:W2:Y:S02]  /*18090*/  LDG.E R0, desc[UR52][R4.64+0x4] ;  /* 0x0000043404007981 */ /* 0x020ea4000c1e1900 */
[----:B--2---:R-:W-:-:S07]  /*180a0*/  IADD3 R0, -R7, R0, RZ ;  /* 0x0000000007007210 */ /* 0x004fce0007ffe1ff */
.L_x_9412:
[----:B---3--:R-:W-:Y:S01]  /*180b0*/  SHF.R.S32.HI R4, RZ, 0x1f, R231 ;  /* 0x0000001fff047819 */ /* 0x008fe200000114e7 */
        /* <DEDUP_REMOVED lines=29> */
.L_x_9414:
[----:B------:R-:W-:Y:S05]  /*18290*/  BSYNC B1 ;  /* 0x0000000000017941 */ /* 0x000fea0003800000 */
.L_x_9413:
[----:B------:R-:W-:Y:S01]  /*182a0*/  ULDC.64 UR4, c[0x0][0xaa0] ;  /* 0x0002a80000047ab9 */ /* 0x000fe20000000a00 */
[----:B------:R-:W-:Y:S01]  /*182b0*/  IMAD R13, R235, -0x80, R0 ;  /* 0xffffff80eb0d7824 */ /* 0x000fe200078e0200 */
[----:B------:R-:W-:Y:S01]  /*182c0*/  BSSY B1, `(.L_x_9415) ;  /* 0x000002d000017945 */ /* 0x000fe20003800000 */
[----:B--2---:R-:W-:Y:S02]  /*182d0*/  IMAD R6, R8, UR4, RZ ;  /* 0x0000000408067c24 */ /* 0x004fe4000f8e02ff */
[----:B------:R-:W-:Y:S01]  /*182e0*/  IMAD.WIDE.U32 R4, R3, UR4, R206 ;  /* 0x0000000403047c25 */ /* 0x000fe2000f8e00ce */
[----:B------:R-:W-:-:S03]  /*182f0*/  ISETP.GE.AND P1, PT, R216, R13, PT ;  /* 0x0000000dd800720c */ /* 0x000fc60003f26270 */
[----:B------:R-:W-:Y:S01]  /*18300*/  IMAD R3, R3, UR5, R6 ;  /* 0x0000000503037c24 */ /* 0x000fe2000f8e0206 */
[----:B------:R-:W-:Y:S01]  /*18310*/  ULDC.64 UR4, c[0x0][0xae0] ;  /* 0x0002b80000047ab9 */ /* 0x000fe20000000a00 */
[----:B------:R-:W-:Y:S02]  /*18320*/  VIADD R0, R216, 0x20 ;  /* 0x00000020d8007836 */ /* 0x000fe40000000000 */
[----:B------:R-:W-:Y:S01]  /*18330*/  IMAD R7, R9, UR4, RZ ;  /* 0x0000000409077c24 */ /* 0x000fe2000f8e02ff */
[----:B------:R-:W-:Y:S01]  /*18340*/  SHF.R.S32.HI R9, RZ, 0x1f, R216 ;  /* 0x0000001fff097819 */ /* 0x000fe200000114d8 */
[----:B------:R-:W-:Y:S01]  /*18350*/  IMAD.IADD R5, R5, 0x1, R3 ;  /* 0x0000000105057824 */ /* 0x000fe200078e0203 */
[----:B------:R-:W-:Y:S01]  /*18360*/  ISETP.GE.AND P0, PT, R0, R13, PT ;  /* 0x0000000d0000720c */ /* 0x000fe20003f06270 */
[C---:B------:R-:W-:Y:S02]  /*18370*/  IMAD R7, R222.reuse, UR5, R7 ;  /* 0x00000005de077c24 */ /* 0x040fe4000f8e0207 */
[----:B------:R-:W-:Y:S01]  /*18380*/  IMAD.WIDE.U32 R4, R222, UR4, R4 ;  /* 0x00000004de047c25 */ /* 0x000fe2000f8e0004 */
[----:B------:R-:W-:-:S03]  /*18390*/  ULDC.64 UR4, c[0x0][0xae8] ;  /* 0x0002ba0000047ab9 */ /* 0x000fc60000000a00 */
[----:B------:R-:W-:Y:S02]  /*183a0*/  IMAD.IADD R5, R5, 0x1, R7 ;  /* 0x0000000105057824 */ /* 0x000fe400078e0207 */
[----:B------:R-:W-:Y:S02]  /*183b0*/  IMAD R0, R10, UR4, RZ ;  /* 0x000000040a007c24 */ /* 0x000fe4000f8e02ff */
[----:B------:R-:W-:-:S04]  /*183c0*/  IMAD.WIDE.U32 R6, R11, UR4, R4 ;  /* 0x000000040b067c25 */ /* 0x000fc8000f8e0004 */
[----:B------:R-:W-:Y:S02]  /*183d0*/  IMAD R3, R11, UR5, R0 ;  /* 0x000000050b037c24 */ /* 0x000fe4000f8e0200 */
[----:B------:R-:W-:Y:S02]  /*183e0*/  IMAD.MOV.U32 R8, RZ, RZ, R216 ;  /* 0x000000ffff087224 */ /* 0x000fe400078e00d8 */
[----:B------:R-:W-:Y:S02]  /*183f0*/  VIADD R0, R216, 0x40 ;  /* 0x00000040d8007836 */ /* 0x000fe40000000000 */
[----:B------:R-:W-:-:S04]  /*18400*/  IMAD.WIDE R8, R235, 0x80, R8 ;  /* 0x00000080eb087825 */ /* 0x000fc800078e0208 */
        /* <DEDUP_REMOVED lines=24> */
.L_x_9416:
[----:B------:R-:W-:Y:S05]  /*18590*/  BSYNC B1 ;  /* 0x0000000000017941 */ /* 0x000fea0003800000 */
.L_x_9415:
[----:B------:R-:W-:Y:S01]  /*185a0*/  BSSY B1, `(.L_x_9417) ;  /* 0x000001c000017945 */ /* 0x000fe20003800000 */
[----:B------:R-:W-:Y:S01]  /*185b0*/  ISETP.GE.AND P1, PT, R0, R13, PT ;  /* 0x0000000d0000720c */ /* 0x000fe20003f26270 */
[----:B------:R-:W-:Y:S02]  /*185c0*/  VIADD R10, R216, 0x60 ;  /* 0x00000060d80a7836 */ /* 0x000fe40000000000 */
[----:B------:R-:W-:Y:S10]  /*185d0*/  @P0 BRA `(.L_x_9418) ;  /* 0x0000000000600947 */ /* 0x000ff40003800000 */
[----:B------:R-:W-:Y:S01]  /*185e0*/  IADD3 R3, P0, R8, 0x20, RZ ;  /* 0x0000002008037810 */ /* 0x000fe20007f1e0ff */
[C---:B------:R-:W-:Y:S01]  /*185f0*/  VIADD R5, R206.reuse, 0x80 ;  /* 0x00000080ce057836 */ /* 0x040fe20000000000 */
[----:B------:R-:W-:Y:S01]  /*18600*/  ULDC UR4, c[0x0][0xa8c] ;  /* 0x0002a30000047ab9 */ /* 0x000fe20000000800 */
[C---:B------:R-:W-:Y:S01]  /*18610*/  VIADD R4, R206.reuse, 0x40 ;  /* 0x00000040ce047836 */ /* 0x040fe20000000000 */
[----:B------:R-:W-:Y:S01]  /*18620*/  ULDC.64 UR6, c[0x0][0xad8] ;  /* 0x0002b60000067ab9 */ /* 0x000fe20000000a00 */
[----:B------:R-:W-:Y:S01]  /*18630*/  IMAD.X R0, RZ, RZ, R9, P0 ;  /* 0x000000ffff007224 */ /* 0x000fe200000e0609 */
[----:B------:R-:W-:Y:S01]  /*18640*/  ISETP.GE.AND P4, PT, R5, UR4, PT ;  /* 0x0000000405007c0c */ /* 0x000fe2000bf86270 */
[----:B------:R-:W-:Y:S01]  /*18650*/  VIADD R12, R206, 0xc0 ;  /* 0x000000c0ce0c7836 */ /* 0x000fe20000000000 */
        /* <DEDUP_REMOVED lines=16> */
.L_x_9418:
[----:B------:R-:W-:Y:S05]  /*18760*/  BSYNC B1 ;  /* 0x0000000000017941 */ /* 0x000fea0003800000 */
.L_x_9417:
        /* <DEDUP_REMOVED lines=27> */
.L_x_9420:
[----:B------:R-:W-:Y:S05]  /*18920*/  BSYNC B1 ;  /* 0x0000000000017941 */ /* 0x000fea0003800000 */
.L_x_9419:
        /* <DEDUP_REMOVED lines=25> */
.L_x_9411:
[----:B------:R-:W-:Y:S05]  /*18ac0*/  BSYNC B0 ;  /* 0x0000000000007941 */ /* 0x000fea0003800000 */
.L_x_9402:
[----:B------:R-:W-:Y:S02]  /*18ad0*/  ULDC UR4, c[0x0][0xc14] ;  /* 0x0003050000047ab9 */ /* 0x000fe40000000800 */
[----:B-1----:R-:W-:-:S13]  /*18ae0*/  ISETP.GE.AND P0, PT, R211, UR4, PT ;  /* 0x00000004d3007c0c */ /* 0x002fda000bf06270 */
[----:B------:R-:W-:Y:S05]  /*18af0*/  @!P0 BRA `(.L_x_9421) ;  /* 0xfffffe84002c8947 */ /* 0x000fea000383ffff */
[----:B------:R-:W-:Y:S05]  /*18b00*/  BRA `(.L_x_9208) ;  /* 0x0000006000387947 */ /* 0x000fea0003800000 */
.L_x_9206:
[----:B------:R-:W-:-:S08]  /*18b10*/  NOP ;  /* 0x0000000000007918 */ /* 0x000fd00000000000 */
[----:B--2---:R-:W0:-:S00]  /*18b20*/  USETMAXREG.DEALLOC.CTAPOOL 0x18 ;  /* 0x00000018000079c8 */ /* 0x004e0000080e0500 */
        /* <DEDUP_REMOVED lines=58> */
.L_x_9426:
        /* <DEDUP_REMOVED lines=15> */
.L_x_9425:
[----:B------:R-:W-:Y:S05]  /*18fc0*/  BSYNC B0 ;  /* 0x0000000000007941 */ /* 0x000fea0003800000 */
.L_x_9424:
        /* <DEDUP_REMOVED lines=26> */
.L_x_9422:
        /* <DEDUP_REMOVED lines=20> */
.L_x_9427:
        /* <DEDUP_REMOVED lines=51> */
[----:B------:R-:W-:-:S05]  /*195e0*/  IADD3 R8, -R8, RZ, RZ ;  /* 0x000000ff08087210 */ /* 0x000fca0007ffe1ff */
[----:B------:R-:W-:Y:S01]  /*195f0*/  IMAD R18, R5, R8, R0 ;  /* 0x0000000805127224 */ /* 0x000fe200078e0200 */
[----:B------:R-:W-:-:S05]  /*19600*/  LOP3.LUT R0, RZ, R5, RZ, 0x33, !PT ;  /* 0x00000005ff007212 */ /* 0x000fca00078e33ff */
[----:B------:R-:W-:Y:S01]  /*19610*/  IMAD.IADD R17, R17, 0x1, R0 ;  /* 0x0000000111117824 */ /* 0x000fe200078e0200 */
[----:B------:R-:W-:Y:S06]  /*19620*/  BRA `(.L_x_9428) ;  /* 0x00000000000c7947 */ /* 0x000fec0003800000 */
.L_x_9423:
[----:B------:R-:W-:Y:S02]  /*19630*/  IMAD.MOV.U32 R17, RZ, RZ, RZ ;  /* 0x000000ffff117224 */ /* 0x000fe400078e00ff */
[----:B------:R-:W-:Y:S02]  /*19640*/  IMAD.U32 R16, RZ, RZ, UR6 ;  /* 0x00000006ff107e24 */ /* 0x000fe4000f8e00ff */
[----:B------:R-:W-:-:S07]  /*19650*/  IMAD.MOV.U32 R18, RZ, RZ, RZ ;  /* 0x000000ffff127224 */ /* 0x000fce00078e00ff */
.L_x_9428:
        /* <DEDUP_REMOVED lines=22> */
.L_x_9529:
[----:B------:R-:W-:Y:S05]  /*197c0*/  YIELD ;  /* 0x0000000000007946 */ /* 0x000fea0003800000 */
[----:B------:R-:W-:Y:S01]  /*197d0*/  ULDC.64 UR4, c[0x0][0xa28] ;  /* 0x00028a0000047ab9 */ /* 0x000fe20000000a00 */
[----:B------:R-:W-:Y:S01]  /*197e0*/  IMAD.MOV.U32 R6, RZ, RZ, RZ ;  /* 0x000000ffff067224 */ /* 0x000fe200078e00ff */
        /* <DEDUP_REMOVED lines=39> */
[----:B------:R-:W2:Y:S04]  /*19a60*/  LDG.E R5, desc[UR52][R2.64] ;  /* 0x0000003402057981 */ /* 0x000ea8000c1e1900 */
[----:B-----5:R-:W2:Y:S02]  /*19a70*/  LDG.E R0, desc[UR52][R2.64+0x4] ;  /* 0x0000043402007981 */ /* 0x020ea4000c1e1900 */
[----:B--2---:R-:W-:-:S07]  /*19a80*/  IADD3 R0, -R5, R0, RZ ;  /* 0x0000000005007210 */ /* 0x004fce0007ffe1ff */
.L_x_9430:
        /* <DEDUP_REMOVED lines=10> */
[----:B------:R-:W-:Y:S01]  /*19b30*/  ISETP.NE.AND.EX P0, PT, RZ, UR5, PT, P0 ;  /* 0x00000005ff007c0c */ /* 0x000fe2000bf05300 */
[----:B---3-5:R-:W-:-:S05]  /*19b40*/  IMAD.IADD R8, R8, 0x1, R6 ;  /* 0x0000000108087824 */ /* 0x028fca00078e0206 */
[----:B------:R1:W-:Y:S07]  /*19b50*/  STL [R1+0x10], R8 ;  /* 0x0000100801007387 */ /* 0x0003ee0000100800 */
[----:B------:R-:W-:Y:S05]  /*19b60*/  @!P0 BRA `(.L_x_9431) ;  /* 0x0000000000108947 */ /* 0x000fea0003800000 */
[----:B------:R-:W2:Y:S02]  /*19b70*/  LDC.64 R4, c[0x0][0xa20] ;  /* 0x00028800ff047b82 */ /* 0x000ea40000000a00 */
[----:B--2---:R-:W-:-:S05]  /*19b80*/  IMAD.WIDE R4, R19, 0x4, R4 ;  /* 0x0000000413047825 */ /* 0x004fca00078e0204 */
[----:B------:R2:W5:Y:S01]  /*19b90*/  LDG.E R7, desc[UR52][R4.64] ;  /* 0x0000003404077981 */ /* 0x000562000c1e1900 */
[----:B------:R-:W-:Y:S05]  /*19ba0*/  BRA `(.L_x_9432) ;  /* 0x0000000000107947 */ /* 0x000fea0003800000 */
.L_x_9431:
[----:B------:R-:W-:Y:S05]  /*19bb0*/  @!P3 BRA `(.L_x_9432) ;  /* 0x00000000000cb947 */ /* 0x000fea0003800000 */
[----:B------:R-:W2:Y:S04]  /*19bc0*/  LDG.E R7, desc[UR52][R4.64] ;  /* 0x0000003404077981 */ /* 0x000ea8000c1e1900 */
[----:B------:R-:W2:Y:S02]  /*19bd0*/  LDG.E R4, desc[UR52][R4.64+0x4] ;  /* 0x0000043404047981 */ /* 0x000ea4000c1e1900 */
[----:B--2---:R-:W-:-:S07]  /*19be0*/  IMAD.IADD R7, R4, 0x1, -R7 ;  /* 0x0000000104077824 */ /* 0x004fce00078e0a07 */
.L_x_9432:
[----:B--2---:R-:W2:Y:S04]  /*19bf0*/  @P1 LDG.E R4, desc[UR52][R2.64] ;  /* 0x0000003402041981 */ /* 0x004ea8000c1e1900 */
[----:B-1----:R-:W2:Y:S01]  /*19c00*/  @P1 LDG.E R2, desc[UR52][R2.64+0x4] ;  /* 0x0000043402021981 */ /* 0x002ea2000c1e1900 */
[----:B-----5:R-:W-:Y:S02]  /*19c10*/  IMAD.IADD R5, R7, 0x1, -R6 ;  /* 0x0000000107057824 */ /* 0x020fe400078e0a06 */
[----:B--2---:R-:W-:Y:S01]  /*19c20*/  @P1 IMAD.IADD R9, R2, 0x1, -R4 ;  /* 0x0000000102091824 */ /* 0x004fe200078e0a04 */
[----:B------:R-:W-:-:S03]  /*19c30*/  LEA R4, R17, 0x80, 0x7 ;  /* 0x0000008011047811 */ /* 0x000fc600078e38ff */
[----:B------:R-:W-:-:S04]  /*19c40*/  IMAD.IADD R8, R5, 0x1, R9 ;  /* 0x0000000105087824 */ /* 0x000fc800078e0209 */
[C---:B------:R-:W-:Y:S01]  /*19c50*/  VIADD R20, R8.reuse, 0x5f ;  /* 0x0000005f08147836 */ /* 0x040fe20000000000 */
[----:B------:R-:W-:-:S03]  /*19c60*/  IADD3 R4, R8, R4, -R0 ;  /* 0x0000000408047210 */ /* 0x000fc60007ffe800 */
[----:B------:R-:W-:-:S05]  /*19c70*/  IMAD.HI R20, R20, 0x2aaaaaab, RZ ;  /* 0x2aaaaaab14147827 */ /* 0x000fca00078e02ff */
[----:B------:R-:W-:-:S04]  /*19c80*/  SHF.R.U32.HI R2, RZ, 0x1f, R20 ;  /* 0x0000001fff027819 */ /* 0x000fc80000011614 */
[----:B------:R-:W-:Y:S02]  /*19c90*/  LEA.HI.SX32 R20, R20, R2, 0x1c ;  /* 0x0000000214147211 */ /* 0x000fe400078fe2ff */
[----:B------:R-:W1:Y:S02]  /*19ca0*/  LDC.64 R2, c[0x0][0x9e0] ;  /* 0x00027800ff027b82 */ /* 0x000e640000000a00 */
[----:B-1----:R-:W-:Y:S01]  /*19cb0*/  ISETP.GE.AND P2, PT, R3, 0x1, PT ;  /* 0x000000010300780c */ /* 0x002fe20003f46270 */
        /* <DEDUP_REMOVED lines=13> */
.L_x_9435:
[----:B------:R-:W-:-:S13]  /*19d90*/  ISETP.NE.AND P0, PT, R3, 0x1, PT ;  /* 0x000000010300780c */ /* 0x000fda0003f05270 */
[----:B------:R-:W1:Y:S02]  /*19da0*/  @P0 LDC.64 R6, c[0x0][0x9e8] ;  /* 0x00027a00ff060b82 */ /* 0x000e640000000a00 */
[----:B-1----:R-:W-:-:S05]  /*19db0*/  @P0 IMAD.HI.U32 R6, R11, R6, RZ ;  /* 0x000000060b060227 */ /* 0x002fca00078e00ff */
[----:B------:R-:W-:-:S07]  /*19dc0*/  @P0 SHF.R.U32.HI R11, RZ, R7, R6 ;  /* 0x00000007ff0b0219 */ /* 0x000fce0000011606 */
.L_x_9436:
[----:B------:R-:W-:Y:S05]  /*19dd0*/  BSYNC B0 ;  /* 0x0000000000007941 */ /* 0x000fea0003800000 */
.L_x_9434:
[----:B------:R-:W-:-:S05]  /*19de0*/  IMAD R11, R11, R3, R3 ;  /* 0x000000030b0b7224 */ /* 0x000fca00078e0203 */
[----:B------:R-:W-:-:S07]  /*19df0*/  VIMNMX R2, R2, R11, PT ;  /* 0x0000000b02027248 */ /* 0x000fce0003fe0100 */
.L_x_9433:
        /* <DEDUP_REMOVED lines=15> */
.L_x_9439:
[----:B------:R-:W-:Y:S01]  /*19ef0*/  ISETP.NE.AND P0, PT, R3, 0x1, PT ;  /* 0x000000010300780c */ /* 0x000fe20003f05270 */
[----:B------:R-:W-:-:S12]  /*19f00*/  IMAD.MOV.U32 R11, RZ, RZ, R0 ;  /* 0x000000ffff0b7224 */ /* 0x000fd800078e0000 */
[----:B------:R-:W1:Y:S02]  /*19f10*/  @P0 LDC.64 R6, c[0x0][0x9e8] ;  /* 0x00027a00ff060b82 */ /* 0x000e640000000a00 */
[----:B-1----:R-:W-:-:S05]  /*19f20*/  @P0 IMAD.HI.U32 R6, R0, R6, RZ ;  /* 0x0000000600060227 */ /* 0x002fca00078e00ff */
[----:B------:R-:W-:-:S07]  /*19f30*/  @P0 SHF.R.U32.HI R11, RZ, R7, R6 ;  /* 0x00000007ff0b0219 */ /* 0x000fce0000011606 */
.L_x_9440:
[----:B------:R-:W-:Y:S05]  /*19f40*/  BSYNC B0 ;  /* 0x0000000000007941 */ /* 0x000fea0003800000 */
.L_x_9438:
[----:B------:R-:W-:-:S05]  /*19f50*/  IMAD R3, R11, R3, RZ ;  /* 0x000000030b037224 */ /* 0x000fca00078e02ff */
[----:B------:R-:W-:-:S07]  /*19f60*/  VIMNMX R8, R8, R3, !PT ;  /* 0x0000000308087248 */ /* 0x000fce0007fe0100 */
.L_x_9437:
        /* <DEDUP_REMOVED lines=9> */
[----:B------:R-:W-:-:S03]  /*1a000*/  LEA.HI.SX32 R2, R8, R2, 0x1c ;  /* 0x0000000208027211 */ /* 0x000fc600078fe2ff */
[----:B------:R-:W-:Y:S01]  /*1a010*/  IMAD R3, R3, 0x60, -R5 ;  /* 0x0000006003037824 */ /* 0x000fe200078e0a05 */
[----:B------:R-:W-:-:S04]  /*1a020*/  VIMNMX R2, RZ, R2, !PT ;  /* 0x00000002ff027248 */ /* 0x000fc80007fe0100 */
[----:B------:R-:W-:Y:S01]  /*1a030*/  VIMNMX R9, R3, R9, PT ;  /* 0x0000000903097248 */ /* 0x000fe20003fe0100 */
[----:B------:R-:W-:-:S05]  /*1a040*/  IMAD R2, R2, 0x60, -R5 ;  /* 0x0000006002027824 */ /* 0x000fca00078e0a05 */
[----:B------:R-:W-:-:S04]  /*1a050*/  VIMNMX R5, RZ, R2, !PT ;  /* 0x00000002ff057248 */ /* 0x000fc80007fe0100 */
[----:B------:R-:W-:Y:S01]  /*1a060*/  ISETP.GT.AND P0, PT, R9, R5, PT ;  /* 0x000000050900720c */ /* 0x000fe20003f04270 */
[----:B------:R-:W-:-:S05]  /*1a070*/  IMAD.WIDE.U32 R2, R5, -0x55555555, RZ ;  /* 0xaaaaaaab05027825 */ /* 0x000fca00078e00ff */
[----:B------:R-:W-:-:S05]  /*1a080*/  SHF.R.U32.HI R2, RZ, 0x6, R3 ;  /* 0x00000006ff027819 */ /* 0x000fca0000011603 */
[----:B------:R-:W-:Y:S02]  /*1a090*/  IMAD.MOV.U32 R3, RZ, RZ, R2 ;  /* 0x000000ffff037224 */ /* 0x000fe400078e0002 */
[----:B------:R-:W-:-:S04]  /*1a0a0*/  @P0 VIADD R5, R9, 0x5f ;  /* 0x0000005f09050836 */ /* 0x000fc80000000000 */
[----:B------:R-:W-:-:S05]  /*1a0b0*/  @P0 IMAD.HI R5, R5, 0x2aaaaaab, RZ ;  /* 0x2aaaaaab05050827 */ /* 0x000fca00078e02ff */
[----:B------:R-:W-:-:S04]  /*1a0c0*/  @P0 SHF.R.U32.HI R6, RZ, 0x1f, R5 ;  /* 0x0000001fff060819 */ /* 0x000fc80000011605 */
[----:B------:R-:W-:-:S04]  /*1a0d0*/  @P0 LEA.HI.SX32 R3, R5, R6, 0x1c ;  /* 0x0000000605030211 */ /* 0x000fc800078fe2ff */
        /* <DEDUP_REMOVED lines=12> */
.L_x_9599:
[----:B------:R-:W-:-:S03]  /*1a1a0*/  UMOV UR4, 0xffffffff ;  /* 0xffffffff00047882 */ /* 0x000fc60000000000 */
[----:B------:R-:W-:Y:S05]  /*1a1b0*/  BRA.DIV UR4, `(.L_x_9444) ;  /* 0x0000005a049c7947 */ /* 0x000fea000b800000 */
[----:B------:R-:W-:-:S13]  /*1a1c0*/  ELECT P6, URZ, PT ;  /* 0x00000000003f782f */ /* 0x000fda00038c0000 */
.L_x_9602:
[----:B------:R-:W2:Y:S01]  /*1a1d0*/  LDL R7, [R1+0x24] ;  /* 0x0000240001077983 */ /* 0x000ea20000100800 */
[----:B------:R-:W-:Y:S01]  /*1a1e0*/  MOV R9, 0x400 ;  /* 0x0000040000097802 */ /* 0x000fe20000000f00 */
[----:B------:R-:W-:Y:S01]  /*1a1f0*/  BSSY B1, `(.L_x_9445) ;  /* 0x000000a000017945 */ /* 0x000fe20003800000 */
[----:B--2---:R-:W-:-:S05]  /*1a200*/  VIADD R8, R7, 0x1 ;  /* 0x0000000107087836 */ /* 0x004fca0000000000 */
[----:B------:R-:W-:-:S04]  /*1a210*/  LEA.HI R7, R8, R8, RZ, 0x1 ;  /* 0x0000000808077211 */ /* 0x000fc800078f08ff */
[----:B------:R-:W-:-:S05]  /*1a220*/  LOP3.LUT R7, R7, 0xfffffffe, RZ, 0xc0, !PT ;  /* 0xfffffffe07077812 */ /* 0x000fca00078ec0ff */
[----:B------:R-:W-:Y:S02]  /*1a230*/  IMAD.IADD R8, R8, 0x1, -R7 ;  /* 0x0000000108087824 */ /* 0x000fe400078e0a07 */
[----:B------:R-:W1:Y:S03]  /*1a240*/  S2R R7, SR_CgaCtaId ;  /* 0x0000000000077919 */ /* 0x000e660000008800 */
[----:B------:R-:W-:Y:S02]  /*1a250*/  SHF.L.U32 R8, R8, 0x1f, RZ ;  /* 0x0000001f08087819 */ /* 0x000fe400000006ff */
[----:B-1----:R-:W-:-:S04]  /*1a260*/  LEA R7, R7, R9, 0x18 ;  /* 0x0000000907077211 */ /* 0x002fc800078ec0ff */
[----:B------:R-:W1:Y:S02]  /*1a270*/  SYNCS.PHASECHK.TRANS64.TRYWAIT P0, [R7+URZ+0x22820], R8 ;  /* 0x02282008070075a7 */ /* 0x000e64000800017f */
[----:B-1----:R-:W-:Y:S05]  /*1a280*/  @!P0 BRA `(.L_x_9446) ;  /* 0x0000005800888947 */ /* 0x002fea0003800000 */
.L_x_9603:
[----:B------:R-:W-:Y:S05]  /*1a290*/  BSYNC B1 ;  /* 0x0000000000017941 */ /* 0x000fea0003800000 */
.L_x_9445:
        /* <DEDUP_REMOVED lines=8> */
.L_x_9604:
        /* <DEDUP_REMOVED lines=11> */
.L_x_9450:
        /* <DEDUP_REMOVED lines=19> */
.L_x_9605:
        /* <DEDUP_REMOVED lines=8> */
.L_x_9452:
        /* <DEDUP_REMOVED lines=31> */
.L_x_9448:
[----:B------:R-:W-:Y:S05]  /*1a770*/  BSYNC B1 ;  /* 0x0000000000017941 */ /* 0x000fea0003800000 */
.L_x_9447:
        /* <DEDUP_REMOVED lines=16> */
.L_x_9459:
        /* <DEDUP_REMOVED lines=9> */
.L_x_9606:
        /* <DEDUP_REMOVED lines=11> */
.L_x_9456:
        /* <DEDUP_REMOVED lines=17> */
.L_x_9607:
        /* <DEDUP_REMOVED lines=8> */
.L_x_9458:
        /* <DEDUP_REMOVED lines=31> */
.L_x_9454:
[----:B------:R-:W-:Y:S05]  /*1ad40*/  BSYNC B1 ;  /* 0x0000000000017941 */ /* 0x000fea0003800000 */
.L_x_9453:
        /* <DEDUP_REMOVED lines=13> */
.L_x_9442:
[----:B------:R-:W-:Y:S05]  /*1ae20*/  BSYNC B0 ;  /* 0x0000000000007941 */ /* 0x000fea0003800000 */
.L_x_9441:
        /* <DEDUP_REMOVED lines=17> */
.L_x_9462:
[----:B------:R-:W-:-:S13]  /*1af40*/  ISETP.NE.AND P1, PT, R3, 0x1, PT ;  /* 0x000000010300780c */ /* 0x000fda0003f25270 */
[----:B------:R-:W2:Y:S02]  /*1af50*/  @P1 LDC.64 R4, c[0x0][0x9e8] ;  /* 0x00027a00ff041b82 */ /* 0x000ea40000000a00 */
[----:B--2---:R-:W-:-:S05]  /*1af60*/  @P1 IMAD.HI.U32 R4, R6, R4, RZ ;  /* 0x0000000406041227 */ /* 0x004fca00078e00ff */
[----:B------:R-:W-:-:S07]  /*1af70*/  @P1 SHF.R.U32.HI R6, RZ, R5, R4 ;  /* 0x00000005ff061219 */ /* 0x000fce0000011604 */
.L_x_9463:
[----:B------:R-:W-:Y:S05]  /*1af80*/  BSYNC B0 ;  /* 0x0000000000007941 */ /* 0x000fea0003800000 */
.L_x_9461:
[----:B------:R-:W-:-:S05]  /*1af90*/  IMAD R5, R6, R3, R3 ;  /* 0x0000000306057224 */ /* 0x000fca00078e0203 */
[----:B------:R-:W-:-:S07]  /*1afa0*/  VIMNMX R2, R2, R5, PT ;  /* 0x0000000502027248 */ /* 0x000fce0003fe0100 */
.L_x_9460:
        /* <DEDUP_REMOVED lines=19> */
.L_x_9466:
[----:B------:R-:W-:-:S13]  /*1b0e0*/  ISETP.NE.AND P0, PT, R3, 0x1, PT ;  /* 0x000000010300780c */ /* 0x000fda0003f05270 */
[----:B------:R-:W3:Y:S02]  /*1b0f0*/  @P0 LDC.64 R4, c[0x0][0x9e8] ;  /* 0x00027a00ff040b82 */ /* 0x000ee40000000a00 */
[----:B---3--:R-:W-:-:S05]  /*1b100*/  @P0 IMAD.HI.U32 R4, R0, R4, RZ ;  /* 0x0000000400040227 */ /* 0x008fca00078e00ff */
[----:B------:R-:W-:-:S07]  /*1b110*/  @P0 SHF.R.U32.HI R0, RZ, R5, R4 ;  /* 0x00000005ff000219 */ /* 0x000fce0000011604 */
.L_x_9467:
[----:B------:R-:W-:Y:S05]  /*1b120*/  BSYNC B0 ;  /* 0x0000000000007941 */ /* 0x000fea0003800000 */
.L_x_9465:
[----:B------:R-:W-:-:S05]  /*1b130*/  IMAD R3, R0, R3, RZ ;  /* 0x0000000300037224 */ /* 0x000fca00078e02ff */
[----:B------:R-:W-:-:S07]  /*1b140*/  VIMNMX R2, R2, R3, !PT ;  /* 0x0000000302027248 */ /* 0x000fce0007fe0100 */
.L_x_9464:
        /* <DEDUP_REMOVED lines=25> */
.L_x_9469:
        /* <DEDUP_REMOVED lines=12> */
[----:B------:R-:W-:Y:S01]  /*1b3a0*/  MOV R8, 0x70 ;  /* 0x0000007000087802 */ /* 0x000fe20000000f00 */
[----:B------:R-:W3:Y:S01]  /*1b3b0*/  LDC.64 R2, c[0x4][R2] ;  /* 0x0100000002027b82 */ /* 0x000ee20000000a00 */
[----:B------:R-:W-:Y:S02]  /*1b3c0*/  IMAD.U32 R5, RZ, RZ, UR7 ;  /* 0x00000007ff057e24 */ /* 0x000fe4000f8e00ff */
[----:B--2---:R-:W-:Y:S02]  /*1b3d0*/  IMAD.U32 R6, RZ, RZ, UR8 ;  /* 0x00000008ff067e24 */ /* 0x004fe4000f8e00ff */
[----:B------:R-:W-:-:S02]  /*1b3e0*/  IMAD.U32 R7, RZ, RZ, UR9 ;  /* 0x00000009ff077e24 */ /* 0x000fc4000f8e00ff */
[----:B------:R-:W-:Y:S02]  /*1b3f0*/  IMAD.U32 R10, RZ, RZ, UR4 ;  /* 0x00000004ff0a7e24 */ /* 0x000fe4000f8e00ff */
[----:B-1----:R-:W-:Y:S02]  /*1b400*/  IMAD.U32 R11, RZ, RZ, UR5 ;  /* 0x00000005ff0b7e24 */ /* 0x002fe4000f8e00ff */
[----:B------:R-:W-:Y:S02]  /*1b410*/  IMAD.MOV.U32 R12, RZ, RZ, 0x1 ;  /* 0x00000001ff0c7424 */ /* 0x000fe400078e00ff */
[----:B0-----:R-:W-:-:S07]  /*1b420*/  IMAD.MOV.U32 R13, RZ, RZ, RZ ;  /* 0x000000ffff0d7224 */ /* 0x001fce00078e00ff */
[----:B------:R-:W-:-:S07]  /*1b430*/  LEPC R20, `(.L_x_9471) ;  /* 0x000000001014794e */ /* 0x000fce0000000000 */
[----:B---3--:R-:W-:Y:S05]  /*1b440*/  CALL.ABS.NOINC R2 ;  /* 0x0000000002007343 */ /* 0x008fea0003c00000 */
.L_x_9471:
        /* <DEDUP_REMOVED lines=10> */
[----:B0-----:R-:W-:Y:S01]  /*1b4f0*/  MOV R13, RZ ;  /* 0x000000ff000d7202 */ /* 0x001fe20000000f00 */
[----:B------:R-:W-:Y:S02]  /*1b500*/  IMAD.U32 R5, RZ, RZ, UR7 ;  /* 0x00000007ff057e24 */ /* 0x000fe4000f8e00ff */
        /* <DEDUP_REMOVED lines=8> */
.L_x_9473:
        /* <DEDUP_REMOVED lines=16> */
.L_x_9472:
        /* <DEDUP_REMOVED lines=22> */
[----:B---3--:R-:W-:Y:S01]  /*1b7f0*/  IMAD R17, R17, 0x80, R4 ;  /* 0x0000008011117824 */ /* 0x008fe200078e0204 */
[----:B------:R-:W-:-:S06]  /*1b800*/  MOV R4, R19 ;  /* 0x0000001300047202 */ /* 0x000fcc0000000f00 */
[----:B------:R0:W5:Y:S01]  /*1b810*/  @P0 LDG.E R4, desc[UR52][R2.64] ;  /* 0x0000003402040981 */ /* 0x000162000c1e1900 */
[----:B------:R-:W-:-:S04]  /*1b820*/  ISETP.NE.U32.AND P0, PT, RZ, UR4, PT ;  /* 0x00000004ff007c0c */ /* 0x000fc8000bf05070 */
[----:B------:R-:W-:-:S04]  /*1b830*/  ISETP.NE.AND.EX P0, PT, RZ, UR5, PT, P0 ;  /* 0x00000005ff007c0c */ /* 0x000fc8000bf05300 */
[----:B0-----:R-:W-:-:S09]  /*1b840*/  SEL R2, R19, RZ, !P0 ;  /* 0x000000ff13027207 */ /* 0x001fd20004000000 */
.L_x_9474:
        /* <DEDUP_REMOVED lines=19> */
.L_x_9610:
[----:B------:R-:W-:Y:S01]  /*1b980*/  UMOV UR4, 0xffffffff ;  /* 0xffffffff00047882 */ /* 0x000fe20000000000 */
[----:B------:R-:W-:Y:S02]  /*1b990*/  SHF.R.S32.HI R8, RZ, 0x1f, R4 ;  /* 0x0000001fff087819 */ /* 0x000fe40000011404 */
[----:B------:R-:W-:Y:S05]  /*1b9a0*/  BRA.DIV UR4, `(.L_x_9476) ;  /* 0x0000004604587947 */ /* 0x000fea000b800000 */
[----:B------:R-:W-:-:S13]  /*1b9b0*/  ELECT P6, URZ, PT ;  /* 0x00000000003f782f */ /* 0x000fda00038c0000 */
.L_x_9613:
        /* <DEDUP_REMOVED lines=22> */
.L_x_9478:
        /* <DEDUP_REMOVED lines=9> */
.L_x_9614:
        /* <DEDUP_REMOVED lines=11> */
.L_x_9480:
        /* <DEDUP_REMOVED lines=21> */
[----:B0-----:R-:W-:Y:S01]  /*1bdb0*/  NOP ;  /* 0x0000000000007918 */ /* 0x001fe20000000000 */
.L_x_9477:
        /* <DEDUP_REMOVED lines=30> */
.L_x_9615:
[----:B------:R-:W-:Y:S05]  /*1bfa0*/  BSYNC B0 ;  /* 0x0000000000007941 */ /* 0x000fea0003800000 */
.L_x_9481:
        /* <DEDUP_REMOVED lines=11> */
.L_x_9616:
        /* <DEDUP_REMOVED lines=11> */
.L_x_9486:
        /* <DEDUP_REMOVED lines=37> */
.L_x_9484:
[----:B------:R-:W-:Y:S05]  /*1c360*/  BSYNC B0 ;  /* 0x0000000000007941 */ /* 0x000fea0003800000 */
.L_x_9483:
        /* <DEDUP_REMOVED lines=45> */
.L_x_9493:
[----:B------:R-:W2:Y:S01]  /*1c640*/  S2R R3, SR_CgaCtaId ;  /* 0x0000000000037919 */ /* 0x000ea20000008800 */
[----:B------:R-:W-:-:S04]  /*1c650*/  MOV R2, 0x400 ;  /* 0x0000040000027802 */ /* 0x000fc80000000f00 */
[----:B--2---:R-:W-:Y:S02]  /*1c660*/  LEA R2, R3, R2, 0x18 ;  /* 0x0000000203027211 */ /* 0x004fe400078ec0ff */
[----:B------:R-:W-:-:S03]  /*1c670*/  SHF.L.U32 R3, R12, 0x1f, RZ ;  /* 0x0000001f0c037819 */ /* 0x000fc600000006ff */
[----:B------:R-:W-:-:S04]  /*1c680*/  IMAD R2, R13, 0x8, R2 ;  /* 0x000000080d027824 */ /* 0x000fc800078e0202 */
[----:B------:R-:W2:Y:S02]  /*1c690*/  SYNCS.PHASECHK.TRANS64.TRYWAIT P0, [R2+URZ+0x22840], R3 ;  /* 0x02284003020075a7 */ /* 0x000ea4000800017f */
[----:B--2---:R-:W-:Y:S05]  /*1c6a0*/  @!P0 BRA `(.L_x_9494) ;  /* 0x0000003800808947 */ /* 0x004fea0003800000 */
.L_x_9617:
        /* <DEDUP_REMOVED lines=11> */
.L_x_9495:
        /* <DEDUP_REMOVED lines=22> */
.L_x_9618:
        /* <DEDUP_REMOVED lines=8> */
.L_x_9497:
        /* <DEDUP_REMOVED lines=34> */
.L_x_9492:
[----:B------:R-:W-:Y:S05]  /*1cb60*/  BSYNC B2 ;  /* 0x0000000000027941 */ /* 0x000fea0003800000 */
.L_x_9491:
[----:B------:R-:W2:Y:S02]  /*1cb70*/  LDL R2, [R1+0x20] ;  /* 0x0000200001027983 */ /* 0x000ea40000100800 */
[----:B--2---:R-:W-:-:S07]  /*1cb80*/  VIADD R5, R2, 0xfffffffd ;  /* 0xfffffffd02057836 */ /* 0x004fce0000000000 */
.L_x_9490:
[----:B------:R-:W-:Y:S05]  /*1cb90*/  BSYNC B1 ;  /* 0x0000000000017941 */ /* 0x000fea0003800000 */
.L_x_9489:
[----:B------:R-:W2:Y:S01]  /*1cba0*/  LDL.LU R2, [R1+0x20] ;  /* 0x0000200001027983 */ /* 0x000ea20000300800 */
[----:B------:R-:W-:Y:S02]  /*1cbb0*/  IADD3 R9, R9, -0x2, RZ ;  /* 0xfffffffe09097810 */ /* 0x000fe40007ffe0ff */
[----:B--2---:R-:W-:-:S04]  /*1cbc0*/  LOP3.LUT R2, RZ, R2, RZ, 0x33, !PT ;  /* 0x00000002ff027212 */ /* 0x004fc800078e33ff */
[----:B------:R-:W-:-:S13]  /*1cbd0*/  ISETP.NE.AND P0, PT, R9, R2, PT ;  /* 0x000000020900720c */ /* 0x000fda0003f05270 */
[----:B------:R-:W-:Y:S05]  /*1cbe0*/  @!P0 BRA `(.L_x_9488) ;  /* 0x0000000c00a08947 */ /* 0x000fea0003800000 */
.L_x_9512:
        /* <DEDUP_REMOVED lines=32> */
.L_x_9500:
[----:B------:R-:W3:Y:S01]  /*1cdf0*/  S2R R3, SR_CgaCtaId ;  /* 0x0000000000037919 */ /* 0x000ee20000008800 */
[----:B------:R-:W-:-:S04]  /*1ce00*/  MOV R2, 0x400 ;  /* 0x0000040000027802 */ /* 0x000fc80000000f00 */
[----:B---3--:R-:W-:Y:S02]  /*1ce10*/  LEA R2, R3, R2, 0x18 ;  /* 0x0000000203027211 */ /* 0x008fe400078ec0ff */
[----:B------:R-:W-:-:S03]  /*1ce20*/  SHF.L.U32 R3, R9, 0x1f, RZ ;  /* 0x0000001f09037819 */ /* 0x000fc600000006ff */
[----:B------:R-:W-:-:S04]  /*1ce30*/  IMAD R2, R10, 0x8, R2 ;  /* 0x000000080a027824 */ /* 0x000fc800078e0202 */
[----:B------:R-:W3:Y:S02]  /*1ce40*/  SYNCS.PHASECHK.TRANS64.TRYWAIT P0, [R2+URZ+0x22840], R3 ;  /* 0x02284003020075a7 */ /* 0x000ee4000800017f */
[----:B---3--:R-:W-:Y:S05]  /*1ce50*/  @!P0 BRA `(.L_x_9501) ;  /* 0x0000003000bc8947 */ /* 0x008fea0003800000 */
.L_x_9619:
        /* <DEDUP_REMOVED lines=11> */
.L_x_9502:
        /* <DEDUP_REMOVED lines=21> */
.L_x_9620:
        /* <DEDUP_REMOVED lines=8> */
.L_x_9504:
        /* <DEDUP_REMOVED lines=33> */
.L_x_9499:
[----:B------:R-:W-:Y:S05]  /*1d2f0*/  BSYNC B1 ;  /* 0x0000000000017941 */ /* 0x000fea0003800000 */
.L_x_9498:
        /* <DEDUP_REMOVED lines=32> */
.L_x_9507:
[----:B------:R-:W3:Y:S01]  /*1d500*/  S2R R3, SR_CgaCtaId ;  /* 0x0000000000037919 */ /* 0x000ee20000008800 */
[----:B------:R-:W-:-:S04]  /*1d510*/  MOV R2, 0x400 ;  /* 0x0000040000027802 */ /* 0x000fc80000000f00 */
[----:B---3--:R-:W-:Y:S02]  /*1d520*/  LEA R2, R3, R2, 0x18 ;  /* 0x0000000203027211 */ /* 0x008fe400078ec0ff */
[----:B------:R-:W-:-:S03]  /*1d530*/  SHF.L.U32 R3, R11, 0x1f, RZ ;  /* 0x0000001f0b037819 */ /* 0x000fc600000006ff */
[----:B------:R-:W-:-:S04]  /*1d540*/  IMAD R2, R12, 0x8, R2 ;  /* 0x000000080c027824 */ /* 0x000fc800078e0202 */
[----:B------:R-:W3:Y:S02]  /*1d550*/  SYNCS.PHASECHK.TRANS64.TRYWAIT P0, [R2+URZ+0x22840], R3 ;  /* 0x02284003020075a7 */ /* 0x000ee4000800017f */
[----:B---3--:R-:W-:Y:S05]  /*1d560*/  @!P0 BRA `(.L_x_9508) ;  /* 0x0000002c00208947 */ /* 0x008fea0003800000 */
.L_x_9621:
        /* <DEDUP_REMOVED lines=11> */
.L_x_9509:
        /* <DEDUP_REMOVED lines=22> */
.L_x_9622:
        /* <DEDUP_REMOVED lines=8> */
.L_x_9511:
        /* <DEDUP_REMOVED lines=34> */
.L_x_9506:
[----:B------:R-:W-:Y:S05]  /*1da20*/  BSYNC B1 ;  /* 0x0000000000017941 */ /* 0x000fea0003800000 */
.L_x_9505:
[----:B------:R-:W2:Y:S01]  /*1da30*/  LDL R2, [R1+0x18] ;  /* 0x0000180001027983 */ /* 0x000ea20000100800 */
[----:B------:R-:W-:Y:S01]  /*1da40*/  VIADD R5, R5, 0xfffffffe ;  /* 0xfffffffe05057836 */ /* 0x000fe20000000000 */
[----:B--2---:R-:W-:-:S13]  /*1da50*/  ISETP.GT.AND P0, PT, R9, R2, PT ;  /* 0x000000020900720c */ /* 0x004fda0003f04270 */
[----:B------:R-:W-:Y:S05]  /*1da60*/  @P0 BRA `(.L_x_9512) ;  /* 0xfffffff000600947 */ /* 0x000fea000383ffff */
.L_x_9488:
[----:B------:R-:W-:Y:S05]  /*1da70*/  BSYNC B0 ;  /* 0x0000000000007941 */ /* 0x000fea0003800000 */
.L_x_9487:
        /* <DEDUP_REMOVED lines=23> */
.L_x_9514:
[----:B------:R-:W-:Y:S05]  /*1dbf0*/  BSYNC B0 ;  /* 0x0000000000007941 */ /* 0x000fea0003800000 */
.L_x_9513:
[----:B--2---:R-:W2:Y:S02]  /*1dc00*/  LDL.LU R2, [R1+0x8] ;  /* 0x0000080001027983 */ /* 0x004ea40000300800 */
[----:B--2---:R-:W-:-:S05]  /*1dc10*/  LOP3.LUT R2, R2, R0, RZ, 0x3c, !PT ;  /* 0x0000000002027212 */ /* 0x004fca00078e3cff */
[----:B------:R3:W-:Y:S02]  /*1dc20*/  STL [R1+0x8], R2 ;  /* 0x0000080201007387 */ /* 0x0007e40000100800 */
.L_x_9470:
[----:B------:R-:W-:Y:S05]  /*1dc30*/  BSYNC B6 ;  /* 0x0000000000067941 */ /* 0x000fea0003800000 */
.L_x_9468:
[----:B------:R-:W-:-:S03]  /*1dc40*/  UMOV UR4, 0xffffffff ;  /* 0xffffffff00047882 */ /* 0x000fc60000000000 */
[----:B------:R-:W-:Y:S05]  /*1dc50*/  BRA.DIV UR4, `(.L_x_9515) ;  /* 0x00000026048c7947 */ /* 0x000fea000b800000 */
[----:B------:R4:W0:Y:S04]  /*1dc60*/  SHFL.IDX PT, R4, R16, RZ, 0x1f ;  /* 0x00001fff10047589 */ /* 0x00082800000e0000 */
[----:B------:R-:W0:Y:S02]  /*1dc70*/  SHFL.IDX PT, R16, R16, 0x1, 0x1f ;  /* 0x00201f0010107f89 */ /* 0x000e2400000e0000 */
.L_x_9626:
        /* <DEDUP_REMOVED lines=13> */
.L_x_9517:
[----:B------:R-:W-:Y:S05]  /*1dd50*/  BSYNC B0 ;  /* 0x0000000000007941 */ /* 0x000fea0003800000 */
.L_x_9516:
        /* <DEDUP_REMOVED lines=23> */
.L_x_9634:
[----:B------:R-:W-:Y:S02]  /*1ded0*/  ULDC UR4, c[0x0][0xc10] ;  /* 0x0003040000047ab9 */ /* 0x000fe40000000800 */
[----:B------:R-:W-:-:S04]  /*1dee0*/  IMAD.U32 R5, RZ, RZ, UR4 ;  /* 0x00000004ff057e24 */ /* 0x000fc8000f8e00ff */
[----:B--2---:R-:W-:-:S04]  /*1def0*/  IMAD R3, R14, R5, RZ ;  /* 0x000000050e037224 */ /* 0x004fc800078e02ff */
[----:B----4-:R-:W-:-:S05]  /*1df00*/  IMAD.IADD R16, R16, 0x1, R3 ;  /* 0x0000000110107824 */ /* 0x010fca00078e0203 */
[----:B------:R-:W-:-:S13]  /*1df10*/  ISETP.GT.AND P0, PT, R16, R4, PT ;  /* 0x000000041000720c */ /* 0x000fda0003f04270 */
[----:B------:R-:W-:Y:S05]  /*1df20*/  @P0 BRA `(.L_x_9519) ;  /* 0x0000000000b40947 */ /* 0x000fea0003800000 */
[----:B------:R-:W2:Y:S02]  /*1df30*/  LDC R0, c[0x0][0xc14] ;  /* 0x00030500ff007b82 */ /* 0x000ea40000000800 */
.L_x_9524:
[----:B------:R-:W-:-:S05]  /*1df40*/  VIADD R19, R19, 0x1f ;  /* 0x0000001f13137836 */ /* 0x000fca0000000000 */
[----:B--2---:R-:W-:-:S13]  /*1df50*/  ISETP.GE.AND P0, PT, R19, R0, PT ;  /* 0x000000001300720c */ /* 0x004fda0003f06270 */
[----:B------:R-:W-:Y:S05]  /*1df60*/  @P0 BRA `(.L_x_9520) ;  /* 0x0000000400ec0947 */ /* 0x000fea0003800000 */
[----:B------:R-:W2:Y:S01]  /*1df70*/  S2R R7, SR_TID.X ;  /* 0x0000000000077919 */ /* 0x000ea20000002100 */
[----:B------:R-:W-:Y:S01]  /*1df80*/  BSSY B0, `(.L_x_9521) ;  /* 0x000000a000007945 */ /* 0x000fe20003800000 */
[----:B------:R-:W-:Y:S01]  /*1df90*/  IMAD.MOV.U32 R17, RZ, RZ, RZ ;  /* 0x000000ffff117224 */ /* 0x000fe200078e00ff */
        /* <DEDUP_REMOVED lines=8> */
.L_x_9522:
[----:B------:R-:W-:Y:S05]  /*1e020*/  BSYNC B0 ;  /* 0x0000000000007941 */ /* 0x000fea0003800000 */
.L_x_9521:
[----:B------:R-:W-:-:S03]  /*1e030*/  UMOV UR4, 0xffffffff ;  /* 0xffffffff00047882 */ /* 0x000fc60000000000 */
[----:B------:R-:W-:Y:S05]  /*1e040*/  BRA.DIV UR4, `(.L_x_9523) ;  /* 0x0000002604ac7947 */ /* 0x000fea000b800000 */
[----:B-----5:R-:W3:Y:S01]  /*1e050*/  SHFL.UP PT, R14, R17, 0x1, RZ ;  /* 0x04200000110e7989 */ /* 0x020ee200000e00ff */
[C---:B------:R-:W-:Y:S02]  /*1e060*/  ISETP.NE.AND P0, PT, R7.reuse, RZ, PT ;  /* 0x000000ff0700720c */ /* 0x040fe40003f05270 */
[C---:B------:R-:W-:Y:S02]  /*1e070*/  ISETP.GE.U32.AND P1, PT, R7.reuse, 0x2, PT ;  /* 0x000000020700780c */ /* 0x040fe40003f26070 */
[----:B---3--:R-:W-:Y:S02]  /*1e080*/  SEL R14, R14, RZ, P0 ;  /* 0x000000ff0e0e7207 */ /* 0x008fe40000000000 */
[----:B------:R-:W-:-:S03]  /*1e090*/  ISETP.GE.U32.AND P0, PT, R7, 0x4, PT ;  /* 0x000000040700780c */ /* 0x000fc60003f06070 */
[----:B------:R-:W-:-:S05]  /*1e0a0*/  IMAD.IADD R13, R17, 0x1, R14 ;  /* 0x00000001110d7824 */ /* 0x000fca00078e020e */
[----:B------:R-:W3:Y:S02]  /*1e0b0*/  SHFL.UP PT, R14, R13, 0x2, RZ ;  /* 0x044000000d0e7989 */ /* 0x000ee400000e00ff */
[----:B---3--:R-:W-:Y:S02]  /*1e0c0*/  SEL R14, R14, RZ, P1 ;  /* 0x000000ff0e0e7207 */ /* 0x008fe40000800000 */
[----:B------:R-:W-:-:S03]  /*1e0d0*/  ISETP.GE.U32.AND P1, PT, R7, 0x8, PT ;  /* 0x000000080700780c */ /* 0x000fc60003f26070 */
[----:B--2---:R-:W-:-:S05]  /*1e0e0*/  IMAD.IADD R3, R13, 0x1, R14 ;  /* 0x000000010d037824 */ /* 0x004fca00078e020e */
[----:B------:R-:W2:Y:S02]  /*1e0f0*/  SHFL.UP PT, R14, R3, 0x4, RZ ;  /* 0x04800000030e7989 */ /* 0x000ea400000e00ff */
[----:B--2---:R-:W-:Y:S02]  /*1e100*/  SEL R14, R14, RZ, P0 ;  /* 0x000000ff0e0e7207 */ /* 0x004fe40000000000 */
[----:B------:R-:W-:-:S03]  /*1e110*/  ISETP.GE.U32.AND P0, PT, R7, 0x10, PT ;  /* 0x000000100700780c */ /* 0x000fc60003f06070 */
[----:B------:R-:W-:-:S05]  /*1e120*/  IMAD.IADD R5, R3, 0x1, R14 ;  /* 0x0000000103057824 */ /* 0x000fca00078e020e */
[----:B------:R-:W2:Y:S02]  /*1e130*/  SHFL.UP PT, R14, R5, 0x8, RZ ;  /* 0x05000000050e7989 */ /* 0x000ea400000e00ff */
[----:B--2---:R-:W-:-:S04]  /*1e140*/  SEL R6, R14, RZ, P1 ;  /* 0x000000ff0e067207 */ /* 0x004fc80000800000 */
[----:B------:R-:W-:-:S05]  /*1e150*/  IADD3 R6, R5, R6, RZ ;  /* 0x0000000605067210 */ /* 0x000fca0007ffe0ff */
[----:B------:R-:W2:Y:S02]  /*1e160*/  SHFL.UP PT, R14, R6, 0x10, RZ ;  /* 0x06000000060e7989 */ /* 0x000ea400000e00ff */
[----:B--2---:R-:W-:-:S05]  /*1e170*/  SEL R7, R14, RZ, P0 ;  /* 0x000000ff0e077207 */ /* 0x004fca0000000000 */
[----:B0-----:R-:W-:-:S05]  /*1e180*/  IMAD.IADD R2, R6, 0x1, R7 ;  /* 0x0000000106027824 */ /* 0x001fca00078e0207 */
[----:B------:R0:W2:Y:S02]  /*1e190*/  SHFL.IDX PT, R14, R2, 0x1f, 0x1f ;  /* 0x03e01f00020e7f89 */ /* 0x0000a400000e0000 */
.L_x_9642:
[----:B------:R-:W-:Y:S02]  /*1e1a0*/  ULDC UR4, c[0x0][0xc10] ;  /* 0x0003040000047ab9 */ /* 0x000fe40000000800 */
[----:B------:R-:W-:-:S04]  /*1e1b0*/  IMAD.U32 R5, RZ, RZ, UR4 ;  /* 0x00000004ff057e24 */ /* 0x000fc8000f8e00ff */
[----:B--2---:R-:W-:-:S04]  /*1e1c0*/  IMAD R3, R14, R5, RZ ;  /* 0x000000050e037224 */ /* 0x004fc800078e02ff */
[----:B------:R-:W-:-:S05]  /*1e1d0*/  IMAD.IADD R16, R3, 0x1, R16 ;  /* 0x0000000103107824 */ /* 0x000fca00078e0210 */
[----:B------:R-:W-:-:S13]  /*1e1e0*/  ISETP.GT.AND P0, PT, R16, R4, PT ;  /* 0x000000041000720c */ /* 0x000fda0003f04270 */
[----:B------:R-:W-:Y:S05]  /*1e1f0*/  @!P0 BRA `(.L_x_9524) ;  /* 0xfffffffc00508947 */ /* 0x000fea000383ffff */
.L_x_9519:
        /* <DEDUP_REMOVED lines=8> */
.L_x_9646:
[----:B------:R-:W-:Y:S01]  /*1e280*/  ISETP.NE.AND P0, PT, R3, RZ, PT ;  /* 0x000000ff0300720c */ /* 0x000fe20003f05270 */
[----:B------:R-:W-:-:S12]  /*1e290*/  IMAD.MOV.U32 R7, RZ, RZ, RZ ;  /* 0x000000ffff077224 */ /* 0x000fd800078e00ff */
[----:B------:R-:W-:Y:S05]  /*1e2a0*/  @!P0 BRA `(.L_x_9526) ;  /* 0x0000000000108947 */ /* 0x000fea0003800000 */
[----:B------:R-:W-:Y:S01]  /*1e2b0*/  UMOV UR4, 0xffffffff ;  /* 0xffffffff00047882 */ /* 0x000fe20000000000 */
[----:B------:R-:W-:Y:S02]  /*1e2c0*/  VIADD R12, R6, 0xffffffff ;  /* 0xffffffff060c7836 */ /* 0x000fe40000000000 */
[----:B------:R-:W-:Y:S05]  /*1e2d0*/  BRA.DIV UR4, `(.L_x_9527) ;  /* 0x0000002a04207947 */ /* 0x000fea000b800000 */
[----:B------:R4:W0:Y:S02]  /*1e2e0*/  SHFL.IDX PT, R7, R2, R12, 0x1f ;  /* 0x00001f0c02077589 */ /* 0x00082400000e0000 */
.L_x_9526:
[----:B0---4-:R-:W0:Y:S01]  /*1e2f0*/  LDC.64 R2, c[0x0][0xc68] ;  /* 0x00031a00ff027b82 */ /* 0x011e220000000a00 */
[----:B------:R-:W-:-:S04]  /*1e300*/  IMAD.IADD R19, R6, 0x1, R19 ;  /* 0x0000000106137824 */ /* 0x000fc800078e0213 */
[----:B0-----:R-:W-:-:S05]  /*1e310*/  IMAD.WIDE R2, R19, 0x4, R2 ;  /* 0x0000000413027825 */ /* 0x001fca00078e0202 */
[----:B-1----:R-:W2:Y:S01]  /*1e320*/  LDG.E R9, desc[UR52][R2.64] ;  /* 0x0000003402097981 */ /* 0x002ea2000c1e1900 */
        /* <DEDUP_REMOVED lines=53> */
[----:B------:R-:W-:Y:S01]  /*1e680*/  ISETP.GE.AND P0, PT, R3, RZ, PT ;  /* 0x000000ff0300720c */ /* 0x000fe20003f06270 */
[----:B------:R-:W-:-:S12]  /*1e690*/  IMAD.IADD R3, R6, 0x1, R4 ;  /* 0x0000000106037824 */ /* 0x000fd800078e0204 */
        /* <DEDUP_REMOVED lines=8> */
.L_x_9520:
[----:B------:R-:W-:Y:S01]  /*1e720*/  UMOV UR4, URZ ;  /* 0x0000003f00047c82 */ /* 0x000fe20008000000 */
[----:B------:R-:W-:Y:S01]  /*1e730*/  UMOV UR5, URZ ;  /* 0x0000003f00057c82 */ /* 0x000fe20008000000 */
[----:B------:R-:W-:Y:S01]  /*1e740*/  ULDC UR6, c[0x0][0xc14] ;  /* 0x0003050000067ab9 */ /* 0x000fe20000000800 */
[----:B------:R-:W-:Y:S02]  /*1e750*/  IMAD.MOV.U32 R16, RZ, RZ, R4 ;  /* 0x000000ffff107224 */ /* 0x000fe400078e0004 */
[----:B------:R-:W-:Y:S02]  /*1e760*/  IMAD.U32 R17, RZ, RZ, UR4 ;  /* 0x00000004ff117e24 */ /* 0x000fe4000f8e00ff */
[----:B------:R-:W-:Y:S02]  /*1e770*/  IMAD.U32 R18, RZ, RZ, UR5 ;  /* 0x00000005ff127e24 */ /* 0x000fe4000f8e00ff */
[----:B------:R-:W-:-:S07]  /*1e780*/  IMAD.U32 R19, RZ, RZ, UR6 ;  /* 0x00000006ff137e24 */ /* 0x000fce000f8e00ff */
.L_x_9528:
        /* <DEDUP_REMOVED lines=12> */
.L_x_9429:
        /* <DEDUP_REMOVED lines=12> */
.L_x_9649:
[----:B------:R-:W-:Y:S05]  /*1e910*/  BSYNC B0 ;  /* 0x0000000000007941 */ /* 0x000fea0003800000 */
.L_x_9530:
[----:B------:R-:W-:-:S03]  /*1e920*/  UMOV UR4, 0xffffffff ;  /* 0xffffffff00047882 */ /* 0x000fc60000000000 */
[----:B------:R-:W-:Y:S05]  /*1e930*/  BRA.DIV UR4, `(.L_x_9532) ;  /* 0x0000002204c47947 */ /* 0x000fea000b800000 */
[----:B------:R-:W2:Y:S02]  /*1e940*/  S2R R2, SR_TID.X ;  /* 0x0000000000027919 */ /* 0x000ea40000002100 */
[----:B--2---:R-:W-:-:S04]  /*1e950*/  SHF.R.U32.HI R2, RZ, 0x5, R2 ;  /* 0x00000005ff027819 */ /* 0x004fc80000011602 */
[----:B------:R-:W-:-:S05]  /*1e960*/  LOP3.LUT R2, R2, 0x3, RZ, 0xc0, !PT ;  /* 0x0000000302027812 */ /* 0x000fca00078ec0ff */
[----:B------:R2:W3:Y:S02]  /*1e970*/  SHFL.IDX PT, R14, R2, RZ, 0x1f ;  /* 0x00001fff020e7589 */ /* 0x0004e400000e0000 */
.L_x_9652:
[----:B---3--:R-:W-:-:S13]  /*1e980*/  ISETP.NE.AND P0, PT, R14, RZ, PT ;  /* 0x000000ff0e00720c */ /* 0x008fda0003f05270 */
[----:B------:R-:W-:Y:S05]  /*1e990*/  @P0 BRA `(.L_x_9208) ;  /* 0x0000000000940947 */ /* 0x000fea0003800000 */
[----:B------:R-:W-:-:S03]  /*1e9a0*/  UMOV UR4, 0xffffffff ;  /* 0xffffffff00047882 */ /* 0x000fc60000000000 */
[----:B------:R-:W-:Y:S05]  /*1e9b0*/  BRA.DIV UR4, `(.L_x_9533) ;  /* 0x0000002204d87947 */ /* 0x000fea000b800000 */
[----:B------:R-:W-:-:S13]  /*1e9c0*/  ELECT P6, URZ, PT ;  /* 0x00000000003f782f */ /* 0x000fda00038c0000 */
.L_x_9655:
[----:B------:R-:W-:Y:S05]  /*1e9d0*/  @!P6 BRA `(.L_x_9208) ;  /* 0x000000000084e947 */ /* 0x000fea0003800000 */
[----:B--2---:R-:W2:Y:S02]  /*1e9e0*/  LDL.LU R2, [R1+0x2c] ;  /* 0x00002c0001027983 */ /* 0x004ea40000300800 */
[----:B--2---:R-:W-:-:S04]  /*1e9f0*/  LOP3.LUT R2, R2, 0x2, RZ, 0xfc, !PT ;  /* 0x0000000202027812 */ /* 0x004fc800078efcff */
[----:B------:R-:W-:-:S13]  /*1ea00*/  ISETP.NE.AND P2, PT, R2, 0x3, PT ;  /* 0x000000030200780c */ /* 0x000fda0003f45270 */
[----:B------:R-:W-:Y:S05]  /*1ea10*/  @!P2 BRA `(.L_x_9534) ;  /* 0x000000000004a947 */ /* 0x000fea0003800000 */
[----:B------:R-:W-:Y:S01]  /*1ea20*/  BPT.TRAP 0x1 ;  /* 0x000000040000795c */ /* 0x000fe20000300000 */
.L_x_9534:
        /* <DEDUP_REMOVED lines=14> */
.L_x_9656:
[----:B------:R-:W2:Y:S02]  /*1eb10*/  SYNCS.PHASECHK.TRANS64.TRYWAIT P0, [R7+URZ], R2 ;  /* 0x00000002070075a7 */ /* 0x000ea4000800017f */
[----:B--2---:R-:W-:Y:S05]  /*1eb20*/  @!P0 BRA `(.L_x_9536) ;  /* 0x0000002000b08947 */ /* 0x004fea0003800000 */
.L_x_9657:
[----:B------:R-:W-:Y:S05]  /*1eb30*/  @!P2 BRA `(.L_x_9537) ;  /* 0x000000000004a947 */ /* 0x000fea0003800000 */
[----:B------:R-:W-:Y:S01]  /*1eb40*/  BPT.TRAP 0x1 ;  /* 0x000000040000795c */ /* 0x000fe20000300000 */
.L_x_9537:
[----:B------:R-:W3:Y:S01]  /*1eb50*/  LDL.LU R4, [R1] ;  /* 0x0000000001047983 */ /* 0x000ee20000300800 */
[----:B------:R-:W-:-:S04]  /*1eb60*/  VIADD R0, R0, 0x22860 ;  /* 0x0002286000007836 */ /* 0x000fc80000000000 */
[----:B---3--:R-:W-:-:S04]  /*1eb70*/  IMAD R4, R4, 0x8, R0 ;  /* 0x0000000804047824 */ /* 0x008fc800078e0200 */
[----:B------:R-:W3:Y:S02]  /*1eb80*/  SYNCS.PHASECHK.TRANS64.TRYWAIT P0, [R4+URZ], R5 ;  /* 0x00000005040075a7 */ /* 0x000ee4000800017f */
[----:B---3--:R-:W-:Y:S05]  /*1eb90*/  @!P0 BRA `(.L_x_9538) ;  /* 0x0000002000a88947 */ /* 0x008fea0003800000 */
.L_x_9658:
[----:B------:R-:W-:-:S07]  /*1eba0*/  IMAD R3, R3, 0x8, R0 ;  /* 0x0000000803037824 */ /* 0x000fce00078e0200 */
.L_x_9539:
[----:B----4-:R4:W0:Y:S02]  /*1ebb0*/  SYNCS.PHASECHK.TRANS64.TRYWAIT P0, [R3+URZ], R2 ;  /* 0x00000002030075a7 */ /* 0x010824000800017f */
[----:B0-----:R-:W-:Y:S05]  /*1ebc0*/  @!P0 NANOSLEEP.SYNCS 0x989680 ;  /* 0x009896800000895d */ /* 0x001fea0003900000 */
[----:B------:R-:W0:Y:S02]  /*1ebd0*/  @!P0 SYNCS.PHASECHK.TRANS64 P0, [R3+URZ], R2 ;  /* 0x00000002030085a7 */ /* 0x000e24000800007f */
[----:B0-----:R-:W-:Y:S05]  /*1ebe0*/  @!P0 BRA `(.L_x_9539) ;  /* 0xfffffffc00f08947 */ /* 0x001fea000383ffff */
.L_x_9208:
[----:B------:R-:W-:Y:S05]  /*1ebf0*/  BSYNC B7 ;  /* 0x0000000000077941 */ /* 0x000fea0003800000 */
.L_x_9205:
[----:B------:R-:W-:Y:S05]  /*1ec00*/  EXIT ;  /* 0x000000000000794d */ /* 0x000fea0003800000 */
.L_x_9234:
[----:B0-----:R0:W1:Y:S02]  /*1ec10*/  SYNCS.PHASECHK.TRANS64.TRYWAIT P6, [R90+URZ+0x22890], R111 ;  /* 0x0228906f5a0075a7 */ /* 0x00106400080c017f */
[----:B-1----:R-:W-:Y:S05]  /*1ec20*/  @!P6 NANOSLEEP.SYNCS 0x989680 ;  /* 0x009896800000e95d */ /* 0x002fea0003900000 */
[----:B------:R-:W1:Y:S02]  /*1ec30*/  @!P6 SYNCS.PHASECHK.TRANS64 P6, [R90+URZ+0x22890], R111 ;  /* 0x0228906f5a00e5a7 */ /* 0x000e6400080c007f */
[----:B-1----:R-:W-:Y:S05]  /*1ec40*/  @!P6 BRA `(.L_x_9234) ;  /* 0xfffffffc00f0e947 */ /* 0x002fea000383ffff */
[----:B------:R-:W-:Y:S05]  /*1ec50*/  BRA `(.L_x_9540) ;  /* 0xfffffe4000787947 */ /* 0x000fea000383ffff */
.L_x_9252:
[----:B0-----:R0:W1:Y:S02]  /*1ec60*/  SYNCS.PHASECHK.TRANS64.TRYWAIT P5, [R90+URZ+0x22890], R111 ;  /* 0x0228906f5a0075a7 */ /* 0x00106400080a017f */
[----:B-1----:R-:W-:Y:S05]  /*1ec70*/  @!P5 NANOSLEEP.SYNCS 0x989680 ;  /* 0x009896800000d95d */ /* 0x002fea0003900000 */
[----:B------:R-:W1:Y:S02]  /*1ec80*/  @!P5 SYNCS.PHASECHK.TRANS64 P5, [R90+URZ+0x22890], R111 ;  /* 0x0228906f5a00d5a7 */ /* 0x000e6400080a007f */
[----:B-1----:R-:W-:Y:S05]  /*1ec90*/  @!P5 BRA `(.L_x_9252) ;  /* 0xfffffffc00f0d947 */ /* 0x002fea000383ffff */
[----:B------:R-:W-:Y:S05]  /*1eca0*/  BRA `(.L_x_9541) ;  /* 0xfffffe5000c87947 */ /* 0x000fea000383ffff */
.L_x_9261:
[----:B0-----:R0:W1:Y:S02]  /*1ecb0*/  SYNCS.PHASECHK.TRANS64.TRYWAIT P4, [R90+URZ+0x22890], R111 ;  /* 0x0228906f5a0075a7 */ /* 0x001064000808017f */
[----:B-1----:R-:W-:Y:S05]  /*1ecc0*/  @!P4 NANOSLEEP.SYNCS 0x989680 ;  /* 0x009896800000c95d */ /* 0x002fea0003900000 */
[----:B------:R-:W1:Y:S02]  /*1ecd0*/  @!P4 SYNCS.PHASECHK.TRANS64 P4, [R90+URZ+0x22890], R111 ;  /* 0x0228906f5a00c5a7 */ /* 0x000e64000808007f */
[----:B-1----:R-:W-:Y:S05]  /*1ece0*/  @!P4 BRA `(.L_x_9261) ;  /* 0xfffffffc00f0c947 */ /* 0x002fea000383ffff */
[----:B------:R-:W-:Y:S05]  /*1ecf0*/  BRA `(.L_x_9542) ;  /* 0xfffffe6000a47947 */ /* 0x000fea000383ffff */
.L_x_9267:
[----:B--2---:R2:W3:Y:S02]  /*1ed00*/  SYNCS.PHASECHK.TRANS64.TRYWAIT P3, [R90+URZ+0x228b0], R111 ;  /* 0x0228b06f5a0075a7 */ /* 0x0044e4000806017f */
[----:B---3--:R-:W-:Y:S05]  /*1ed10*/  @!P3 NANOSLEEP.SYNCS 0x989680 ;  /* 0x009896800000b95d */ /* 0x008fea0003900000 */
[----:B------:R-:W3:Y:S02]  /*1ed20*/  @!P3 SYNCS.PHASECHK.TRANS64 P3, [R90+URZ+0x228b0], R111 ;  /* 0x0228b06f5a00b5a7 */ /* 0x000ee4000806007f */
[----:B---3--:R-:W-:Y:S05]  /*1ed30*/  @!P3 BRA `(.L_x_9267) ;  /* 0xfffffffc00f0b947 */ /* 0x008fea000383ffff */
[----:B------:R-:W-:Y:S05]  /*1ed40*/  BRA `(.L_x_9543) ;  /* 0xfffffe6400347947 */ /* 0x000fea000383ffff */
.L_x_9283:
[----:B------:R-:W1:Y:S01]  /*1ed50*/  S2R R9, SR_TID.X ;  /* 0x0000000000097919 */ /* 0x000e620000002100 */
[----:B------:R-:W-:Y:S01]  /*1ed60*/  BSSY B0, `(.L_x_9544) ;  /* 0x000000c000007945 */ /* 0x000fe20003800000 */
[----:B------:R-:W-:Y:S01]  /*1ed70*/  IMAD.MOV.U32 R12, RZ, RZ, RZ ;  /* 0x000000ffff0c7224 */ /* 0x000fe200078e00ff */
[----:B------:R-:W-:Y:S01]  /*1ed80*/  MOV R15, 0xffffffff ;  /* 0xffffffff000f7802 */ /* 0x000fe20000000f00 */
[----:B------:R-:W-:Y:S02]  /*1ed90*/  IMAD.MOV.U32 R11, RZ, RZ, 0x1f ;  /* 0x0000001fff0b7424 */ /* 0x000fe400078e00ff */
[----:B-1----:R-:W-:-:S05]  /*1eda0*/  VIADD R9, R9, 0xffffff80 ;  /* 0xffffff8009097836 */ /* 0x002fca0000000000 */
[----:B------:R-:W-:-:S04]  /*1edb0*/  SHF.R.S32.HI R8, RZ, 0x1f, R9 ;  /* 0x0000001fff087819 */ /* 0x000fc80000011409 */
[----:B------:R-:W-:-:S04]  /*1edc0*/  LEA.HI R8, R8, R9, RZ, 0x7 ;  /* 0x0000000908087211 */ /* 0x000fc800078f38ff */
[----:B------:R-:W-:-:S05]  /*1edd0*/  SHF.R.S32.HI R8, RZ, 0x7, R8 ;  /* 0x00000007ff087819 */ /* 0x000fca0000011408 */
[----:B------:R-:W-:-:S07]  /*1ede0*/  IMAD.MOV.U32 R13, RZ, RZ, R8 ;  /* 0x000000ffff0d7224 */ /* 0x000fce00078e0008 */
[----:B0----5:R-:W-:Y:S05]  /*1edf0*/  WARPSYNC.COLLECTIVE R15, `(.L_x_9545) ;  /* 0x000000000f087348 */ /* 0x021fea0003c00000 */
[----:B------:R1:W2:Y:S02]  /*1ee00*/  SHFL.IDX P6, R14, R13, R12, R11 ;  /* 0x0000000c0d0e7389 */ /* 0x0002a400000c000b */
[----:B012--5:R-:W-:Y:S01]  /*1ee10*/  ENDCOLLECTIVE ;  /* 0x000000000000791b */ /* 0x027fe20003800000 */
.L_x_9545:
[----:B------:R-:W-:Y:S05]  /*1ee20*/  BSYNC B0 ;  /* 0x0000000000007941 */ /* 0x000fea0003800000 */
.L_x_9544:
[----:B------:R-:W-:Y:S05]  /*1ee30*/  BRA `(.L_x_9546) ;  /* 0xfffffe7000a07947 */ /* 0x000fea000383ffff */
.L_x_9299:
        /* <DEDUP_REMOVED lines=8> */
.L_x_9548:
[----:B------:R-:W-:Y:S05]  /*1eec0*/  BSYNC B1 ;  /* 0x0000000000017941 */ /* 0x000fea0003800000 */
.L_x_9547:
[----:B------:R-:W-:Y:S05]  /*1eed0*/  BRA `(.L_x_9549) ;  /* 0xfffffe7c00e47947 */ /* 0x000fea000383ffff */
.L_x_9300:
        /* <DEDUP_REMOVED lines=8> */
.L_x_9551:
[----:B------:R-:W-:Y:S05]  /*1ef60*/  BSYNC B1 ;  /* 0x0000000000017941 */ /* 0x000fea0003800000 */
.L_x_9550:
[----:B------:R-:W-:Y:S05]  /*1ef70*/  BRA `(.L_x_9552) ;  /* 0xfffffe7c00c47947 */ /* 0x000fea000383ffff */
.L_x_9301:
        /* <DEDUP_REMOVED lines=8> */
.L_x_9554:
[----:B------:R-:W-:Y:S05]  /*1f000*/  BSYNC B1 ;  /* 0x0000000000017941 */ /* 0x000fea0003800000 */
.L_x_9553:
[----:B------:R-:W-:Y:S05]  /*1f010*/  BRA `(.L_x_9555) ;  /* 0xfffffe7c00a47947 */ /* 0x000fea000383ffff */
.L_x_9302:
        /* <DEDUP_REMOVED lines=8> */
.L_x_9557:
[----:B------:R-:W-:Y:S05]  /*1f0a0*/  BSYNC B1 ;  /* 0x0000000000017941 */ /* 0x000fea0003800000 */
.L_x_9556:
[----:B------:R-:W-:Y:S05]  /*1f0b0*/  BRA `(.L_x_9558) ;  /* 0xfffffe7c00847947 */ /* 0x000fea000383ffff */
.L_x_9303:
[----:B------:R-:W-:Y:S01]  /*1f0c0*/  BSSY B1, `(.L_x_9559) ;  /* 0x0000008000017945 */ /* 0x000fe20003800000 */
[----:B------:R-:W-:Y:S02]  /*1f0d0*/  IMAD.MOV.U32 R13, RZ, RZ, R5 ;  /* 0x000000ffff0d7224 */ /* 0x000fe400078e0005 */
[----:B------:R-:W-:Y:S02]  /*1f0e0*/  IMAD.MOV.U32 R12, RZ, RZ, 0x1 ;  /* 0x00000001ff0c7424 */ /* 0x000fe400078e00ff */
[----:B------:R-:W-:Y:S02]  /*1f0f0*/  IMAD.MOV.U32 R11, RZ, RZ, 0x1c1f ;  /* 0x00001c1fff0b7424 */ /* 0x000fe400078e00ff */
[----:B------:R-:W-:-:S07]  /*1f100*/  IMAD.MOV.U32 R15, RZ, RZ, -0x1 ;  /* 0xffffffffff0f7424 */ /* 0x000fce00078e00ff */
[----:B0----5:R-:W-:Y:S05]  /*1f110*/  WARPSYNC.COLLECTIVE R15, `(.L_x_9560) ;  /* 0x000000000f087348 */ /* 0x021fea0003c00000 */
[----:B------:R1:W2:Y:S02]  /*1f120*/  SHFL.IDX P6, R14, R13, R12, R11 ;  /* 0x0000000c0d0e7389 */ /* 0x0002a400000c000b */
[----:B012--5:R-:W-:Y:S01]  /*1f130*/  ENDCOLLECTIVE ;  /* 0x000000000000791b */ /* 0x027fe20003800000 */
.L_x_9560:
[----:B------:R-:W-:Y:S05]  /*1f140*/  BSYNC B1 ;  /* 0x0000000000017941 */ /* 0x000fea0003800000 */
.L_x_9559:
[----:B------:R-:W-:Y:S05]  /*1f150*/  BRA `(.L_x_9561) ;  /* 0xfffffe7c00647947 */ /* 0x000fea000383ffff */
.L_x_9304:
[----:B------:R-:W-:Y:S01]  /*1f160*/  BSSY B1, `(.L_x_9562) ;  /* 0x0000008000017945 */ /* 0x000fe20003800000 */
[----:B------:R-:W-:Y:S01]  /*1f170*/  IMAD.MOV.U32 R13, RZ, RZ, R4 ;  /* 0x000000ffff0d7224 */ /* 0x000fe200078e0004 */
[----:B------:R-:W-:Y:S01]  /*1f180*/  MOV R15, 0xffffffff ;  /* 0xffffffff000f7802 */ /* 0x000fe20000000f00 */
[----:B------:R-:W-:Y:S02]  /*1f190*/  IMAD.MOV.U32 R12, RZ, RZ, 0x1 ;  /* 0x00000001ff0c7424 */ /* 0x000fe400078e00ff */
[----:B------:R-:W-:-:S07]  /*1f1a0*/  IMAD.MOV.U32 R11, RZ, RZ, 0x1c1f ;  /* 0x00001c1fff0b7424 */ /* 0x000fce00078e00ff */
[----:B0----5:R-:W-:Y:S05]  /*1f1b0*/  WARPSYNC.COLLECTIVE R15, `(.L_x_9563) ;  /* 0x000000000f087348 */ /* 0x021fea0003c00000 */
[----:B------:R1:W2:Y:S02]  /*1f1c0*/  SHFL.IDX P6, R14, R13, R12, R11 ;  /* 0x0000000c0d0e7389 */ /* 0x0002a400000c000b */
[----:B012--5:R-:W-:Y:S01]  /*1f1d0*/  ENDCOLLECTIVE ;  /* 0x000000000000791b */ /* 0x027fe20003800000 */
.L_x_9563:
[----:B------:R-:W-:Y:S05]  /*1f1e0*/  BSYNC B1 ;  /* 0x0000000000017941 */ /* 0x000fea0003800000 */
.L_x_9562:
[----:B------:R-:W-:Y:S05]  /*1f1f0*/  BRA `(.L_x_9564) ;  /* 0xfffffe7c00447947 */ /* 0x000fea000383ffff */
.L_x_9305:
        /* <DEDUP_REMOVED lines=8> */
.L_x_9566:
[----:B------:R-:W-:Y:S05]  /*1f280*/  BSYNC B1 ;  /* 0x0000000000017941 */ /* 0x000fea0003800000 */
.L_x_9565:
[----:B------:R-:W-:Y:S05]  /*1f290*/  BRA `(.L_x_9567) ;  /* 0xfffffe7c00247947 */ /* 0x000fea000383ffff */
.L_x_9306:
        /* <DEDUP_REMOVED lines=8> */
.L_x_9569:
[----:B------:R-:W-:Y:S05]  /*1f320*/  BSYNC B1 ;  /* 0x0000000000017941 */ /* 0x000fea0003800000 */
.L_x_9568:
[----:B------:R-:W-:Y:S05]  /*1f330*/  BRA `(.L_x_9570) ;  /* 0xfffffe7c00047947 */ /* 0x000fea000383ffff */
.L_x_9308:
[----:B-1----:R1:W2:Y:S02]  /*1f340*/  SYNCS.PHASECHK.TRANS64.TRYWAIT P2, [R17+URZ+0x22800], R6 ;  /* 0x02280006110075a7 */ /* 0x0022a4000804017f */
[----:B--2---:R-:W-:Y:S05]  /*1f350*/  @!P2 NANOSLEEP.SYNCS 0x989680 ;  /* 0x009896800000a95d */ /* 0x004fea0003900000 */
[----:B------:R-:W2:Y:S02]  /*1f360*/  @!P2 SYNCS.PHASECHK.TRANS64 P2, [R17+URZ+0x22800], R6 ;  /* 0x022800061100a5a7 */ /* 0x000ea4000804007f */
[----:B--2---:R-:W-:Y:S05]  /*1f370*/  @!P2 BRA `(.L_x_9308) ;  /* 0xfffffffc00f0a947 */ /* 0x004fea000383ffff */
[----:B------:R-:W-:Y:S05]  /*1f380*/  BRA `(.L_x_9571) ;  /* 0xfffffe7c007c7947 */ /* 0x000fea000383ffff */
.L_x_9316:
        /* <DEDUP_REMOVED lines=8> */
.L_x_9573:
[----:B------:R-:W-:Y:S05]  /*1f410*/  BSYNC B1 ;  /* 0x0000000000017941 */ /* 0x000fea0003800000 */
.L_x_9572:
[----:B------:R-:W-:Y:S05]  /*1f420*/  BRA `(.L_x_9574) ;  /* 0xfffffe8c00507947 */ /* 0x000fea000383ffff */
.L_x_9317:
        /* <DEDUP_REMOVED lines=8> */
.L_x_9576:
[----:B------:R-:W-:Y:S05]  /*1f4b0*/  BSYNC B1 ;  /* 0x0000000000017941 */ /* 0x000fea0003800000 */
.L_x_9575:
[----:B------:R-:W-:Y:S05]  /*1f4c0*/  BRA `(.L_x_9577) ;  /* 0xfffffe8c00307947 */ /* 0x000fea000383ffff */
.L_x_9318:
        /* <DEDUP_REMOVED lines=8> */
.L_x_9579:
[----:B------:R-:W-:Y:S05]  /*1f550*/  BSYNC B1 ;  /* 0x0000000000017941 */ /* 0x000fea0003800000 */
.L_x_9578:
[----:B------:R-:W-:Y:S05]  /*1f560*/  BRA `(.L_x_9580) ;  /* 0xfffffe8c00107947 */ /* 0x000fea000383ffff */
.L_x_9319:
        /* <DEDUP_REMOVED lines=8> */
.L_x_9582:
[----:B------:R-:W-:Y:S05]  /*1f5f0*/  BSYNC B1 ;  /* 0x0000000000017941 */ /* 0x000fea0003800000 */
.L_x_9581:
[----:B------:R-:W-:Y:S05]  /*1f600*/  BRA `(.L_x_9583) ;  /* 0xfffffe8800f07947 */ /* 0x000fea000383ffff */
.L_x_9320:
        /* <DEDUP_REMOVED lines=8> */
.L_x_9585:
[----:B------:R-:W-:Y:S05]  /*1f690*/  BSYNC B1 ;  /* 0x0000000000017941 */ /* 0x000fea0003800000 */
.L_x_9584:
[----:B------:R-:W-:Y:S05]  /*1f6a0*/  BRA `(.L_x_9586) ;  /* 0xfffffe8800d07947 */ /* 0x000fea000383ffff */
.L_x_9321:
        /* <DEDUP_REMOVED lines=8> */
.L_x_9588:
[----:B------:R-:W-:Y:S05]  /*1f730*/  BSYNC B1 ;  /* 0x0000000000017941 */ /* 0x000fea0003800000 */
.L_x_9587:
[----:B------:R-:W-:Y:S05]  /*1f740*/  BRA `(.L_x_9589) ;  /* 0xfffffe8800b47947 */ /* 0x000fea000383ffff */
.L_x_9322:
        /* <DEDUP_REMOVED lines=8> */
.L_x_9591:
[----:B------:R-:W-:Y:S05]  /*1f7d0*/  BSYNC B1 ;  /* 0x0000000000017941 */ /* 0x000fea0003800000 */
.L_x_9590:
[----:B------:R-:W-:Y:S05]  /*1f7e0*/  BRA `(.L_x_9592) ;  /* 0xfffffe8800987947 */ /* 0x000fea000383ffff */
.L_x_9323:
        /* <DEDUP_REMOVED lines=8> */
.L_x_9594:
[----:B------:R-:W-:Y:S05]  /*1f870*/  BSYNC B1 ;  /* 0x0000000000017941 */ /* 0x000fea0003800000 */
.L_x_9593:
[----:B------:R-:W-:Y:S05]  /*1f880*/  BRA `(.L_x_9595) ;  /* 0xfffffe88007c7947 */ /* 0x000fea000383ffff */
.L_x_9325:
[----:B-1----:R1:W2:Y:S02]  /*1f890*/  SYNCS.PHASECHK.TRANS64.TRYWAIT P2, [R17+URZ+0x22800], R4 ;  /* 0x02280004110075a7 */ /* 0x0022a4000804017f */
[----:B--2---:R-:W-:Y:S05]  /*1f8a0*/  @!P2 NANOSLEEP.SYNCS 0x989680 ;  /* 0x009896800000a95d */ /* 0x004fea0003900000 */
[----:B------:R-:W2:Y:S02]  /*1f8b0*/  @!P2 SYNCS.PHASECHK.TRANS64 P2, [R17+URZ+0x22800], R4 ;  /* 0x022800041100a5a7 */ /* 0x000ea4000804007f */
[----:B--2---:R-:W-:Y:S05]  /*1f8c0*/  @!P2 BRA `(.L_x_9325) ;  /* 0xfffffffc00f0a947 */ /* 0x004fea000383ffff */
[----:B------:R-:W-:Y:S05]  /*1f8d0*/  BRA `(.L_x_9596) ;  /* 0xfffffe8800d87947 */ /* 0x000fea000383ffff */
.L_x_9331:
[----:B---3--:R3:W4:Y:S02]  /*1f8e0*/  SYNCS.PHASECHK.TRANS64.TRYWAIT P2, [R5+URZ+0x22830], R20 ;  /* 0x02283014050075a7 */ /* 0x008724000804017f */
[----:B----4-:R-:W-:Y:S05]  /*1f8f0*/  @!P2 NANOSLEEP.SYNCS 0x989680 ;  /* 0x009896800000a95d */ /* 0x010fea0003900000 */
[----:B------:R-:W4:Y:S02]  /*1f900*/  @!P2 SYNCS.PHASECHK.TRANS64 P2, [R5+URZ+0x22830], R20 ;  /* 0x022830140500a5a7 */ /* 0x000f24000804007f */
[----:B----4-:R-:W-:Y:S05]  /*1f910*/  @!P2 BRA `(.L_x_9331) ;  /* 0xfffffffc00f0a947 */ /* 0x010fea000383ffff */
[----:B------:R-:W-:Y:S05]  /*1f920*/  BRA `(.L_x_9330) ;  /* 0xfffffe9800407947 */ /* 0x000fea000383ffff */
.L_x_9344:
[----:B-1----:R1:W2:Y:S02]  /*1f930*/  SYNCS.PHASECHK.TRANS64.TRYWAIT P2, [R5+URZ+0x22850], R20 ;  /* 0x02285014050075a7 */ /* 0x0022a4000804017f */
[----:B--2---:R-:W-:Y:S05]  /*1f940*/  @!P2 NANOSLEEP.SYNCS 0x989680 ;  /* 0x009896800000a95d */ /* 0x004fea0003900000 */
[----:B------:R-:W2:Y:S02]  /*1f950*/  @!P2 SYNCS.PHASECHK.TRANS64 P2, [R5+URZ+0x22850], R20 ;  /* 0x022850140500a5a7 */ /* 0x000ea4000804007f */
[----:B--2---:R-:W-:Y:S05]  /*1f960*/  @!P2 BRA `(.L_x_9344) ;  /* 0xfffffffc00f0a947 */ /* 0x004fea000383ffff */
[----:B------:R-:W-:Y:S05]  /*1f970*/  BRA `(.L_x_9343) ;  /* 0xfffffec000747947 */ /* 0x000fea000383ffff */
.L_x_9353:
[----:B-1----:R1:W2:Y:S02]  /*1f980*/  SYNCS.PHASECHK.TRANS64.TRYWAIT P2, [R210+URZ+0x22830], R207 ;  /* 0x022830cfd20075a7 */ /* 0x0022a4000804017f */
[----:B--2---:R-:W-:Y:S05]  /*1f990*/  @!P2 NANOSLEEP.SYNCS 0x989680 ;  /* 0x009896800000a95d */ /* 0x004fea0003900000 */
[----:B------:R-:W2:Y:S02]  /*1f9a0*/  @!P2 SYNCS.PHASECHK.TRANS64 P2, [R210+URZ+0x22830], R207 ;  /* 0x022830cfd200a5a7 */ /* 0x000ea4000804007f */
[----:B--2---:R-:W-:Y:S05]  /*1f9b0*/  @!P2 BRA `(.L_x_9353) ;  /* 0xfffffffc00f0a947 */ /* 0x004fea000383ffff */
[----:B------:R-:W-:Y:S05]  /*1f9c0*/  BRA `(.L_x_9352) ;  /* 0xfffffec800307947 */ /* 0x000fea000383ffff */
.L_x_9366:
[----:B-1----:R1:W2:Y:S02]  /*1f9d0*/  SYNCS.PHASECHK.TRANS64.TRYWAIT P2, [R210+URZ+0x22850], R207 ;  /* 0x022850cfd20075a7 */ /* 0x0022a4000804017f */
[----:B--2---:R-:W-:Y:S05]  /*1f9e0*/  @!P2 NANOSLEEP.SYNCS 0x989680 ;  /* 0x009896800000a95d */ /* 0x004fea0003900000 */
[----:B------:R-:W2:Y:S02]  /*1f9f0*/  @!P2 SYNCS.PHASECHK.TRANS64 P2, [R210+URZ+0x22850], R207 ;  /* 0x022850cfd200a5a7 */ /* 0x000ea4000804007f */
[----:B--2---:R-:W-:Y:S05]  /*1fa00*/  @!P2 BRA `(.L_x_9366) ;  /* 0xfffffffc00f0a947 */ /* 0x004fea000383ffff */
[----:B------:R-:W-:Y:S05]  /*1fa10*/  BRA `(.L_x_9365) ;  /* 0xfffffef800a07947 */ /* 0x000fea000383ffff */
.L_x_9376:
[----:B--2---:R2:W3:Y:S02]  /*1fa20*/  SYNCS.PHASECHK.TRANS64.TRYWAIT P3, [R5+URZ+0x22830], R208 ;  /* 0x022830d0050075a7 */ /* 0x0044e4000806017f */
[----:B---3--:R-:W-:Y:S05]  /*1fa30*/  @!P3 NANOSLEEP.SYNCS 0x989680 ;  /* 0x009896800000b95d */ /* 0x008fea0003900000 */
[----:B------:R-:W3:Y:S02]  /*1fa40*/  @!P3 SYNCS.PHASECHK.TRANS64 P3, [R5+URZ+0x22830], R208 ;  /* 0x022830d00500b5a7 */ /* 0x000ee4000806007f */
[----:B---3--:R-:W-:Y:S05]  /*1fa50*/  @!P3 BRA `(.L_x_9376) ;  /* 0xfffffffc00f0b947 */ /* 0x008fea000383ffff */
[----:B------:R-:W-:Y:S05]  /*1fa60*/  BRA `(.L_x_9375) ;  /* 0xffffff00006c7947 */ /* 0x000fea000383ffff */
.L_x_9381:
[----:B-1----:R1:W2:Y:S02]  /*1fa70*/  SYNCS.PHASECHK.TRANS64.TRYWAIT P3, [R5+URZ+0x22850], R208 ;  /* 0x022850d0050075a7 */ /* 0x0022a4000806017f */
[----:B--2---:R-:W-:Y:S05]  /*1fa80*/  @!P3 NANOSLEEP.SYNCS 0x989680 ;  /* 0x009896800000b95d */ /* 0x004fea0003900000 */
[----:B------:R-:W2:Y:S02]  /*1fa90*/  @!P3 SYNCS.PHASECHK.TRANS64 P3, [R5+URZ+0x22850], R208 ;  /* 0x022850d00500b5a7 */ /* 0x000ea4000806007f */
[----:B--2---:R-:W-:Y:S05]  /*1faa0*/  @!P3 BRA `(.L_x_9381) ;  /* 0xfffffffc00f0b947 */ /* 0x004fea000383ffff */
[----:B------:R-:W-:Y:S05]  /*1fab0*/  BRA `(.L_x_9380) ;  /* 0xffffff2000487947 */ /* 0x000fea000383ffff */
.L_x_9387:
[----:B--2---:R2:W3:Y:S02]  /*1fac0*/  SYNCS.PHASECHK.TRANS64.TRYWAIT P2, [R208+URZ+0x22830], R209 ;  /* 0x022830d1d00075a7 */ /* 0x0044e4000804017f */
[----:B---3--:R-:W-:Y:S05]  /*1fad0*/  @!P2 NANOSLEEP.SYNCS 0x989680 ;  /* 0x009896800000a95d */ /* 0x008fea0003900000 */
[----:B------:R-:W3:Y:S02]  /*1fae0*/  @!P2 SYNCS.PHASECHK.TRANS64 P2, [R208+URZ+0x22830], R209 ;  /* 0x022830d1d000a5a7 */ /* 0x000ee4000804007f */
[----:B---3--:R-:W-:Y:S05]  /*1faf0*/  @!P2 BRA `(.L_x_9387) ;  /* 0xfffffffc00f0a947 */ /* 0x008fea000383ffff */
[----:B------:R-:W-:Y:S05]  /*1fb00*/  BRA `(.L_x_9386) ;  /* 0xffffff2400807947 */ /* 0x000fea000383ffff */
.L_x_9400:
[----:B-1----:R1:W2:Y:S02]  /*1fb10*/  SYNCS.PHASECHK.TRANS64.TRYWAIT P2, [R208+URZ+0x22850], R209 ;  /* 0x022850d1d00075a7 */ /* 0x0022a4000804017f */
[----:B--2---:R-:W-:Y:S05]  /*1fb20*/  @!P2 NANOSLEEP.SYNCS 0x989680 ;  /* 0x009896800000a95d */ /* 0x004fea0003900000 */
[----:B------:R-:W2:Y:S02]  /*1fb30*/  @!P2 SYNCS.PHASECHK.TRANS64 P2, [R208+URZ+0x22850], R209 ;  /* 0x022850d1d000a5a7 */ /* 0x000ea4000804007f */
[----:B--2---:R-:W-:Y:S05]  /*1fb40*/  @!P2 BRA `(.L_x_9400) ;  /* 0xfffffffc00f0a947 */ /* 0x004fea000383ffff */
[----:B------:R-:W-:Y:S05]  /*1fb50*/  BRA `(.L_x_9399) ;  /* 0xffffff5400f47947 */ /* 0x000fea000383ffff */
.L_x_9443:
[----:B------:R-:W1:Y:S01]  /*1fb60*/  S2R R11, SR_TID.X ;  /* 0x00000000000b7919 */ /* 0x000e620000002100 */
[----:B------:R-:W-:Y:S01]  /*1fb70*/  BSSY B1, `(.L_x_9597) ;  /* 0x000000a000017945 */ /* 0x000fe20003800000 */
[----:B------:R-:W-:Y:S02]  /*1fb80*/  IMAD.MOV.U32 R12, RZ, RZ, RZ ;  /* 0x000000ffff0c7224 */ /* 0x000fe400078e00ff */
[----:B------:R-:W-:Y:S01]  /*1fb90*/  IMAD.MOV.U32 R15, RZ, RZ, -0x1 ;  /* 0xffffffffff0f7424 */ /* 0x000fe200078e00ff */
[----:B-1----:R-:W-:-:S04]  /*1fba0*/  SHF.R.U32.HI R11, RZ, 0x5, R11 ;  /* 0x00000005ff0b7819 */ /* 0x002fc8000001160b */
[----:B------:R-:W-:-:S05]  /*1fbb0*/  LOP3.LUT R11, R11, 0x3, RZ, 0xc0, !PT ;  /* 0x000000030b0b7812 */ /* 0x000fca00078ec0ff */
[----:B0-----:R-:W-:Y:S02]  /*1fbc0*/  IMAD.MOV.U32 R13, RZ, RZ, R11 ;  /* 0x000000ffff0d7224 */ /* 0x001fe400078e000b */
[----:B------:R-:W-:-:S07]  /*1fbd0*/  IMAD.MOV.U32 R11, RZ, RZ, 0x1f ;  /* 0x0000001fff0b7424 */ /* 0x000fce00078e00ff */
[----:B------:R-:W-:Y:S05]  /*1fbe0*/  WARPSYNC.COLLECTIVE R15, `(.L_x_9598) ;  /* 0x000000000f087348 */ /* 0x000fea0003c00000 */
[----:B------:R0:W1:Y:S02]  /*1fbf0*/  SHFL.IDX P6, R14, R13, R12, R11 ;  /* 0x0000000c0d0e7389 */ /* 0x00006400000c000b */
[----:B01----:R-:W-:Y:S01]  /*1fc00*/  ENDCOLLECTIVE ;  /* 0x000000000000791b */ /* 0x003fe20003800000 */
.L_x_9598:
[----:B------:R-:W-:Y:S05]  /*1fc10*/  BSYNC B1 ;  /* 0x0000000000017941 */ /* 0x000fea0003800000 */
.L_x_9597:
[----:B------:R-:W-:Y:S05]  /*1fc20*/  BRA `(.L_x_9599) ;  /* 0xffffffa4005c7947 */ /* 0x000fea000383ffff */
.L_x_9444:
[----:B------:R-:W-:Y:S01]  /*1fc30*/  BSSY B1, `(.L_x_9600) ;  /* 0x0000006000017945 */ /* 0x000fe20003800000 */
[----:B------:R-:W-:-:S07]  /*1fc40*/  IMAD.MOV.U32 R15, RZ, RZ, -0x1 ;  /* 0xffffffffff0f7424 */ /* 0x000fce00078e00ff */
[----:B0-----:R-:W-:Y:S05]  /*1fc50*/  WARPSYNC.COLLECTIVE R15, `(.L_x_9601) ;  /* 0x000000000f0c7348 */ /* 0x001fea0003c00000 */
[----:B------:R-:W-:Y:S02]  /*1fc60*/  ELECT P6, UR62, PT ;  /* 0x00000000003e782f */ /* 0x000fe400038c0000 */
[----:B------:R-:W-:Y:S01]  /*1fc70*/  MOV R14, UR62 ;  /* 0x0000003e000e7c02 */ /* 0x000fe20008000f00 */
[----:B0-----:R-:W-:Y:S10]  /*1fc80*/  ENDCOLLECTIVE ;  /* 0x000000000000791b */ /* 0x001ff40003800000 */
.L_x_9601:
[----:B------:R-:W-:Y:S05]  /*1fc90*/  BSYNC B1 ;  /* 0x0000000000017941 */ /* 0x000fea0003800000 */
.L_x_9600:
[----:B------:R-:W-:Y:S05]  /*1fca0*/  BRA `(.L_x_9602) ;  /* 0xffffffa400487947 */ /* 0x000fea000383ffff */
.L_x_9446:
[----:B-1----:R1:W2:Y:S02]  /*1fcb0*/  SYNCS.PHASECHK.TRANS64.TRYWAIT P0, [R7+URZ+0x22820], R8 ;  /* 0x02282008070075a7 */ /* 0x0022a4000800017f */
[----:B--2---:R-:W-:Y:S05]  /*1fcc0*/  @!P0 NANOSLEEP.SYNCS 0x989680 ;  /* 0x009896800000895d */ /* 0x004fea0003900000 */
[----:B------:R-:W2:Y:S02]  /*1fcd0*/  @!P0 SYNCS.PHASECHK.TRANS64 P0, [R7+URZ+0x22820], R8 ;  /* 0x02282008070085a7 */ /* 0x000ea4000800007f */
[----:B--2---:R-:W-:Y:S05]  /*1fce0*/  @!P0 BRA `(.L_x_9446) ;  /* 0xfffffffc00f08947 */ /* 0x004fea000383ffff */
[----:B------:R-:W-:Y:S05]  /*1fcf0*/  BRA `(.L_x_9603) ;  /* 0xffffffa400647947 */ /* 0x000fea000383ffff */
.L_x_9449:
[----:B-1----:R1:W2:Y:S02]  /*1fd00*/  SYNCS.PHASECHK.TRANS64.TRYWAIT P0, [R8+URZ+0x228a0], R11 ;  /* 0x0228a00b080075a7 */ /* 0x0022a4000800017f */
[----:B--2---:R-:W-:Y:S05]  /*1fd10*/  @!P0 NANOSLEEP.SYNCS 0x989680 ;  /* 0x009896800000895d */ /* 0x004fea0003900000 */
[----:B------:R-:W2:Y:S02]  /*1fd20*/  @!P0 SYNCS.PHASECHK.TRANS64 P0, [R8+URZ+0x228a0], R11 ;  /* 0x0228a00b080085a7 */ /* 0x000ea4000800007f */
[----:B--2---:R-:W-:Y:S05]  /*1fd30*/  @!P0 BRA `(.L_x_9449) ;  /* 0xfffffffc00f08947 */ /* 0x004fea000383ffff */
[----:B------:R-:W-:Y:S05]  /*1fd40*/  BRA `(.L_x_9604) ;  /* 0xffffffa400747947 */ /* 0x000fea000383ffff */
.L_x_9451:
[----:B--2---:R2:W3:Y:S02]  /*1fd50*/  SYNCS.PHASECHK.TRANS64.TRYWAIT P0, [R8+URZ+0x228c0], R11 ;  /* 0x0228c00b080075a7 */ /* 0x0044e4000800017f */
[----:B---3--:R-:W-:Y:S05]  /*1fd60*/  @!P0 NANOSLEEP.SYNCS 0x989680 ;  /* 0x009896800000895d */ /* 0x008fea0003900000 */
[----:B------:R-:W3:Y:S02]  /*1fd70*/  @!P0 SYNCS.PHASECHK.TRANS64 P0, [R8+URZ+0x228c0], R11 ;  /* 0x0228c00b080085a7 */ /* 0x000ee4000800007f */
[----:B---3--:R-:W-:Y:S05]  /*1fd80*/  @!P0 BRA `(.L_x_9451) ;  /* 0xfffffffc00f08947 */ /* 0x008fea000383ffff */
[----:B------:R-:W-:Y:S05]  /*1fd90*/  BRA `(.L_x_9605) ;  /* 0xffffffa400d87947 */ /* 0x000fea000383ffff */
.L_x_9455:
[----:B-1----:R1:W2:Y:S02]  /*1fda0*/  SYNCS.PHASECHK.TRANS64.TRYWAIT P0, [R9+URZ+0x228a0], R10 ;  /* 0x0228a00a090075a7 */ /* 0x0022a4000800017f */
[----:B--2---:R-:W-:Y:S05]  /*1fdb0*/  @!P0 NANOSLEEP.SYNCS 0x989680 ;  /* 0x009896800000895d */ /* 0x004fea0003900000 */
[----:B------:R-:W2:Y:S02]  /*1fdc0*/  @!P0 SYNCS.PHASECHK.TRANS64 P0, [R9+URZ+0x228a0], R10 ;  /* 0x0228a00a090085a7 */ /* 0x000ea4000800007f */
[----:B--2---:R-:W-:Y:S05]  /*1fdd0*/  @!P0 BRA `(.L_x_9455) ;  /* 0xfffffffc00f08947 */ /* 0x004fea000383ffff */
[----:B------:R-:W-:Y:S05]  /*1fde0*/  BRA `(.L_x_9606) ;  /* 0xffffffa800c87947 */ /* 0x000fea000383ffff */
.L_x_9457:
[----:B--2---:R2:W3:Y:S02]  /*1fdf0*/  SYNCS.PHASECHK.TRANS64.TRYWAIT P1, [R9+URZ+0x228c0], R10 ;  /* 0x0228c00a090075a7 */ /* 0x0044e4000802017f */
[----:B---3--:R-:W-:Y:S05]  /*1fe00*/  @!P1 NANOSLEEP.SYNCS 0x989680 ;  /* 0x009896800000995d */ /* 0x008fea0003900000 */
[----:B------:R-:W3:Y:S02]  /*1fe10*/  @!P1 SYNCS.PHASECHK.TRANS64 P1, [R9+URZ+0x228c0], R10 ;  /* 0x0228c00a090095a7 */ /* 0x000ee4000802007f */
[----:B---3--:R-:W-:Y:S05]  /*1fe20*/  @!P1 BRA `(.L_x_9457) ;  /* 0xfffffffc00f09947 */ /* 0x008fea000383ffff */
[----:B------:R-:W-:Y:S05]  /*1fe30*/  BRA `(.L_x_9607) ;  /* 0xffffffac00247947 */ /* 0x000fea000383ffff */
.L_x_9475:
        /* <DEDUP_REMOVED lines=11> */
.L_x_9609:
[----:B------:R-:W-:Y:S05]  /*1fef0*/  BSYNC B0 ;  /* 0x0000000000007941 */ /* 0x000fea0003800000 */
.L_x_9608:
[----:B------:R-:W-:Y:S05]  /*1ff00*/  BRA `(.L_x_9610) ;  /* 0xffffffb8009c7947 */ /* 0x000fea000383ffff */
.L_x_9476:
[----:B------:R-:W-:Y:S01]  /*1ff10*/  BSSY B0, `(.L_x_9611) ;  /* 0x0000006000007945 */ /* 0x000fe20003800000 */
[----:B------:R-:W-:-:S07]  /*1ff20*/  IMAD.MOV.U32 R15, RZ, RZ, -0x1 ;  /* 0xffffffffff0f7424 */ /* 0x000fce00078e00ff */
[----:B-1----:R-:W-:Y:S05]  /*1ff30*/  WARPSYNC.COLLECTIVE R15, `(.L_x_9612) ;  /* 0x000000000f0c7348 */ /* 0x002fea0003c00000 */
[----:B------:R-:W-:Y:S02]  /*1ff40*/  ELECT P6, UR62, PT ;  /* 0x00000000003e782f */ /* 0x000fe400038c0000 */
[----:B------:R-:W-:Y:S01]  /*1ff50*/  MOV R14, UR62 ;  /* 0x0000003e000e7c02 */ /* 0x000fe20008000f00 */
[----:B-1----:R-:W-:Y:S10]  /*1ff60*/  ENDCOLLECTIVE ;  /* 0x000000000000791b */ /* 0x002ff40003800000 */
.L_x_9612:
[----:B------:R-:W-:Y:S05]  /*1ff70*/  BSYNC B0 ;  /* 0x0000000000007941 */ /* 0x000fea0003800000 */
.L_x_9611:
[----:B------:R-:W-:Y:S05]  /*1ff80*/  BRA `(.L_x_9613) ;  /* 0xffffffb8008c7947 */ /* 0x000fea000383ffff */
.L_x_9479:
[----:B0-----:R0:W1:Y:S02]  /*1ff90*/  SYNCS.PHASECHK.TRANS64.TRYWAIT P0, [R5+URZ+0x22840], R7 ;  /* 0x02284007050075a7 */ /* 0x001064000800017f */
[----:B-1----:R-:W-:Y:S05]  /*1ffa0*/  @!P0 NANOSLEEP.SYNCS 0x989680 ;  /* 0x009896800000895d */ /* 0x002fea0003900000 */
[----:B------:R-:W1:Y:S02]  /*1ffb0*/  @!P0 SYNCS.PHASECHK.TRANS64 P0, [R5+URZ+0x22840], R7 ;  /* 0x02284007050085a7 */ /* 0x000e64000800007f */
[----:B-1----:R-:W-:Y:S05]  /*1ffc0*/  @!P0 BRA `(.L_x_9479) ;  /* 0xfffffffc00f08947 */ /* 0x002fea000383ffff */
[----:B------:R-:W-:Y:S05]  /*1ffd0*/  BRA `(.L_x_9614) ;  /* 0xffffffb800f47947 */ /* 0x000fea000383ffff */
.L_x_9482:
        /* <DEDUP_REMOVED lines=8> */
.L_x_9485:
[----:B0-----:R0:W1:Y:S02]  /*20060*/  SYNCS.PHASECHK.TRANS64.TRYWAIT P0, [R2+URZ+0x22860], R5 ;  /* 0x02286005020075a7 */ /* 0x001064000800017f */
[----:B-1----:R-:W-:Y:S05]  /*20070*/  @!P0 NANOSLEEP.SYNCS 0x989680 ;  /* 0x009896800000895d */ /* 0x002fea0003900000 */
[----:B------:R-:W1:Y:S02]  /*20080*/  @!P0 SYNCS.PHASECHK.TRANS64 P0, [R2+URZ+0x22860], R5 ;  /* 0x02286005020085a7 */ /* 0x000e64000800007f */
[----:B-1----:R-:W-:Y:S05]  /*20090*/  @!P0 BRA `(.L_x_9485) ;  /* 0xfffffffc00f08947 */ /* 0x002fea000383ffff */
[----:B------:R-:W-:Y:S05]  /*200a0*/  BRA `(.L_x_9616) ;  /* 0xffffffbc00ec7947 */ /* 0x000fea000383ffff */
.L_x_9494:
[----:B--2---:R2:W3:Y:S02]  /*200b0*/  SYNCS.PHASECHK.TRANS64.TRYWAIT P0, [R2+URZ+0x22840], R3 ;  /* 0x02284003020075a7 */ /* 0x0044e4000800017f */
[----:B---3--:R-:W-:Y:S05]  /*200c0*/  @!P0 NANOSLEEP.SYNCS 0x989680 ;  /* 0x009896800000895d */ /* 0x008fea0003900000 */
[----:B------:R-:W3:Y:S02]  /*200d0*/  @!P0 SYNCS.PHASECHK.TRANS64 P0, [R2+URZ+0x22840], R3 ;  /* 0x02284003020085a7 */ /* 0x000ee4000800007f */
[----:B---3--:R-:W-:Y:S05]  /*200e0*/  @!P0 BRA `(.L_x_9494) ;  /* 0xfffffffc00f08947 */ /* 0x008fea000383ffff */
[----:B------:R-:W-:Y:S05]  /*200f0*/  BRA `(.L_x_9617) ;  /* 0xffffffc4006c7947 */ /* 0x000fea000383ffff */
.L_x_9496:
[----:B0-----:R0:W3:Y:S02]  /*20100*/  SYNCS.PHASECHK.TRANS64.TRYWAIT P0, [R2+URZ+0x22860], R3 ;  /* 0x02286003020075a7 */ /* 0x0010e4000800017f */
[----:B---3--:R-:W-:Y:S05]  /*20110*/  @!P0 NANOSLEEP.SYNCS 0x989680 ;  /* 0x009896800000895d */ /* 0x008fea0003900000 */
[----:B------:R-:W3:Y:S02]  /*20120*/  @!P0 SYNCS.PHASECHK.TRANS64 P0, [R2+URZ+0x22860], R3 ;  /* 0x02286003020085a7 */ /* 0x000ee4000800007f */
[----:B---3--:R-:W-:Y:S05]  /*20130*/  @!P0 BRA `(.L_x_9496) ;  /* 0xfffffffc00f08947 */ /* 0x008fea000383ffff */
[----:B------:R-:W-:Y:S05]  /*20140*/  BRA `(.L_x_9618) ;  /* 0xffffffc400dc7947 */ /* 0x000fea000383ffff */
.L_x_9501:
[----:B---3--:R3:W4:Y:S02]  /*20150*/  SYNCS.PHASECHK.TRANS64.TRYWAIT P0, [R2+URZ+0x22840], R3 ;  /* 0x02284003020075a7 */ /* 0x008724000800017f */
[----:B----4-:R-:W-:Y:S05]  /*20160*/  @!P0 NANOSLEEP.SYNCS 0x989680 ;  /* 0x009896800000895d */ /* 0x010fea0003900000 */
[----:B------:R-:W4:Y:S02]  /*20170*/  @!P0 SYNCS.PHASECHK.TRANS64 P0, [R2+URZ+0x22840], R3 ;  /* 0x02284003020085a7 */ /* 0x000f24000800007f */
[----:B----4-:R-:W-:Y:S05]  /*20180*/  @!P0 BRA `(.L_x_9501) ;  /* 0xfffffffc00f08947 */ /* 0x010fea000383ffff */
[----:B------:R-:W-:Y:S05]  /*20190*/  BRA `(.L_x_9619) ;  /* 0xffffffcc00307947 */ /* 0x000fea000383ffff */
.L_x_9503:
[----:B0-----:R0:W2:Y:S02]  /*201a0*/  SYNCS.PHASECHK.TRANS64.TRYWAIT P1, [R2+URZ+0x22860], R3 ;  /* 0x02286003020075a7 */ /* 0x0010a4000802017f */
[----:B--2---:R-:W-:Y:S05]  /*201b0*/  @!P1 NANOSLEEP.SYNCS 0x989680 ;  /* 0x009896800000995d */ /* 0x004fea0003900000 */
[----:B------:R-:W2:Y:S02]  /*201c0*/  @!P1 SYNCS.PHASECHK.TRANS64 P1, [R2+URZ+0x22860], R3 ;  /* 0x02286003020095a7 */ /* 0x000ea4000802007f */
[----:B--2---:R-:W-:Y:S05]  /*201d0*/  @!P1 BRA `(.L_x_9503) ;  /* 0xfffffffc00f09947 */ /* 0x004fea000383ffff */
[----:B------:R-:W-:Y:S05]  /*201e0*/  BRA `(.L_x_9620) ;  /* 0xffffffcc009c7947 */ /* 0x000fea000383ffff */
.L_x_9508:
[----:B---3--:R3:W4:Y:S02]  /*201f0*/  SYNCS.PHASECHK.TRANS64.TRYWAIT P0, [R2+URZ+0x22840], R3 ;  /* 0x02284003020075a7 */ /* 0x008724000800017f */
[----:B----4-:R-:W-:Y:S05]  /*20200*/  @!P0 NANOSLEEP.SYNCS 0x989680 ;  /* 0x009896800000895d */ /* 0x010fea0003900000 */
[----:B------:R-:W4:Y:S02]  /*20210*/  @!P0 SYNCS.PHASECHK.TRANS64 P0, [R2+URZ+0x22840], R3 ;  /* 0x02284003020085a7 */ /* 0x000f24000800007f */
[----:B----4-:R-:W-:Y:S05]  /*20220*/  @!P0 BRA `(.L_x_9508) ;  /* 0xfffffffc00f08947 */ /* 0x010fea000383ffff */
[----:B------:R-:W-:Y:S05]  /*20230*/  BRA `(.L_x_9621) ;  /* 0xffffffd000cc7947 */ /* 0x000fea000383ffff */
.L_x_9510:
[----:B0-----:R0:W2:Y:S02]  /*20240*/  SYNCS.PHASECHK.TRANS64.TRYWAIT P1, [R2+URZ+0x22860], R3 ;  /* 0x02286003020075a7 */ /* 0x0010a4000802017f */
[----:B--2---:R-:W-:Y:S05]  /*20250*/  @!P1 NANOSLEEP.SYNCS 0x989680 ;  /* 0x009896800000995d */ /* 0x004fea0003900000 */
[----:B------:R-:W2:Y:S02]  /*20260*/  @!P1 SYNCS.PHASECHK.TRANS64 P1, [R2+URZ+0x22860], R3 ;  /* 0x02286003020095a7 */ /* 0x000ea4000802007f */
[----:B--2---:R-:W-:Y:S05]  /*20270*/  @!P1 BRA `(.L_x_9510) ;  /* 0xfffffffc00f09947 */ /* 0x004fea000383ffff */
[----:B------:R-:W-:Y:S05]  /*20280*/  BRA `(.L_x_9622) ;  /* 0xffffffd4003c7947 */ /* 0x000fea000383ffff */
.L_x_9515:
        /* <DEDUP_REMOVED lines=8> */
.L_x_9624:
[----:B------:R-:W-:Y:S05]  /*20310*/  BSYNC B0 ;  /* 0x0000000000007941 */ /* 0x000fea0003800000 */
.L_x_9623:
        /* <DEDUP_REMOVED lines=8> */
.L_x_9625:
[----:B------:R-:W-:Y:S01]  /*203a0*/  MOV R16, R14 ;  /* 0x0000000e00107202 */ /* 0x000fe20000000f00 */
[----:B------:R-:W-:Y:S06]  /*203b0*/  BRA `(.L_x_9626) ;  /* 0xffffffd800307947 */ /* 0x000fec000383ffff */
.L_x_9518:
        /* <DEDUP_REMOVED lines=8> */
.L_x_9628:
[----:B------:R-:W-:Y:S05]  /*20440*/  BSYNC B0 ;  /* 0x0000000000007941 */ /* 0x000fea0003800000 */
.L_x_9627:
        /* <DEDUP_REMOVED lines=10> */
.L_x_9629:
        /* <DEDUP_REMOVED lines=8> */
.L_x_9630:
        /* <DEDUP_REMOVED lines=8> */
.L_x_9631:
        /* <DEDUP_REMOVED lines=8> */
.L_x_9632:
        /* <DEDUP_REMOVED lines=8> */
.L_x_9633:
[----:B------:R-:W-:Y:S05]  /*206f0*/  BRA `(.L_x_9634) ;  /* 0xffffffd400f47947 */ /* 0x000fea000383ffff */
.L_x_9523:
        /* <DEDUP_REMOVED lines=8> */
.L_x_9636:
[----:B------:R-:W-:Y:S05]  /*20780*/  BSYNC B0 ;  /* 0x0000000000007941 */ /* 0x000fea0003800000 */
.L_x_9635:
        /* <DEDUP_REMOVED lines=10> */
.L_x_9637:
        /* <DEDUP_REMOVED lines=8> */
.L_x_9638:
        /* <DEDUP_REMOVED lines=8> */
.L_x_9639:
        /* <DEDUP_REMOVED lines=8> */
.L_x_9640:
        /* <DEDUP_REMOVED lines=8> */
.L_x_9641:
[----:B------:R-:W-:Y:S05]  /*20a30*/  BRA `(.L_x_9642) ;  /* 0xffffffd400d87947 */ /* 0x000fea000383ffff */
.L_x_9525:
[----:B------:R-:W-:Y:S01]  /*20a40*/  BSSY B0, `(.L_x_9643) ;  /* 0x0000006000007945 */ /* 0x000fe20003800000 */
[----:B------:R-:W-:Y:S01]  /*20a50*/  PLOP3.LUT P6, PT, P6, PT, PT, 0x8, 0x0 ;  /* 0x000000000000781c */ /* 0x000fe200037ce170 */
[----:B------:R-:W-:-:S12]  /*20a60*/  IMAD.MOV.U32 R15, RZ, RZ, -0x1 ;  /* 0xffffffffff0f7424 */ /* 0x000fd800078e00ff */
[----:B01----:R-:W-:Y:S05]  /*20a70*/  WARPSYNC.COLLECTIVE R15, `(.L_x_9644) ;  /* 0x000000000f087348 */ /* 0x003fea0003c00000 */
[----:B------:R-:W-:Y:S01]  /*20a80*/  VOTE.ANY R14, PT, P6 ;  /* 0x00000000000e7806 */ /* 0x000fe200030e0100 */
[----:B01----:R-:W-:Y:S06]  /*20a90*/  ENDCOLLECTIVE ;  /* 0x000000000000791b */ /* 0x003fec0003800000 */
.L_x_9644:
[----:B------:R-:W-:Y:S05]  /*20aa0*/  BSYNC B0 ;  /* 0x0000000000007941 */ /* 0x000fea0003800000 */
.L_x_9643:
        /* <DEDUP_REMOVED lines=9> */
.L_x_9645:
[----:B------:R-:W-:Y:S01]  /*20b40*/  IMAD.MOV.U32 R17, RZ, RZ, R14 ;  /* 0x000000ffff117224 */ /* 0x000fe200078e000e */
[----:B------:R-:W-:Y:S06]  /*20b50*/  BRA `(.L_x_9646) ;  /* 0xffffffd400c87947 */ /* 0x000fec000383ffff */
.L_x_9527:
[----:B------:R-:W-:Y:S01]  /*20b60*/  BSSY B0, `(.L_x_9647) ;  /* 0x0000007000007945 */ /* 0x000fe20003800000 */
[----:B------:R-:W-:Y:S02]  /*20b70*/  IMAD.MOV.U32 R13, RZ, RZ, R2 ;  /* 0x000000ffff0d7224 */ /* 0x000fe400078e0002 */
[----:B-1----:R-:W-:Y:S02]  /*20b80*/  IMAD.MOV.U32 R11, RZ, RZ, 0x1f ;  /* 0x0000001fff0b7424 */ /* 0x002fe400078e00ff */
[----:B------:R-:W-:-:S07]  /*20b90*/  IMAD.MOV.U32 R15, RZ, RZ, -0x1 ;  /* 0xffffffffff0f7424 */ /* 0x000fce00078e00ff */
[----:B0-23--:R-:W-:Y:S05]  /*20ba0*/  WARPSYNC.COLLECTIVE R15, `(.L_x_9648) ;  /* 0x000000000f087348 */ /* 0x00dfea0003c00000 */
[----:B------:R1:W4:Y:S02]  /*20bb0*/  SHFL.IDX P6, R14, R13, R12, R11 ;  /* 0x0000000c0d0e7389 */ /* 0x00032400000c000b */
[----:B01234-:R-:W-:Y:S01]  /*20bc0*/  ENDCOLLECTIVE ;  /* 0x000000000000791b */ /* 0x01ffe20003800000 */
.L_x_9648:
[----:B------:R-:W-:Y:S05]  /*20bd0*/  BSYNC B0 ;  /* 0x0000000000007941 */ /* 0x000fea0003800000 */
.L_x_9647:
[----:B------:R-:W-:Y:S01]  /*20be0*/  IMAD.MOV.U32 R7, RZ, RZ, R14 ;  /* 0x000000ffff077224 */ /* 0x000fe200078e000e */
[----:B------:R-:W-:Y:S06]  /*20bf0*/  BRA `(.L_x_9526) ;  /* 0xffffffd400bc7947 */ /* 0x000fec000383ffff */
.L_x_9531:
[----:B-1----:R1:W2:Y:S02]  /*20c00*/  SYNCS.PHASECHK.TRANS64.TRYWAIT P0, [R0+URZ+0x22820], R3 ;  /* 0x02282003000075a7 */ /* 0x0022a4000800017f */
[----:B--2---:R-:W-:Y:S05]  /*20c10*/  @!P0 NANOSLEEP.SYNCS 0x989680 ;  /* 0x009896800000895d */ /* 0x004fea0003900000 */
[----:B------:R-:W2:Y:S02]  /*20c20*/  @!P0 SYNCS.PHASECHK.TRANS64 P0, [R0+URZ+0x22820], R3 ;  /* 0x02282003000085a7 */ /* 0x000ea4000800007f */
[----:B--2---:R-:W-:Y:S05]  /*20c30*/  @!P0 BRA `(.L_x_9531) ;  /* 0xfffffffc00f08947 */ /* 0x004fea000383ffff */
[----:B------:R-:W-:Y:S05]  /*20c40*/  BRA `(.L_x_9649) ;  /* 0xffffffdc00307947 */ /* 0x000fea000383ffff */
.L_x_9532:
        /* <DEDUP_REMOVED lines=11> */
.L_x_9651:
[----:B------:R-:W-:Y:S05]  /*20d00*/  BSYNC B0 ;  /* 0x0000000000007941 */ /* 0x000fea0003800000 */
.L_x_9650:
[----:B------:R-:W-:Y:S05]  /*20d10*/  BRA `(.L_x_9652) ;  /* 0xffffffdc00187947 */ /* 0x000fea000383ffff */
.L_x_9533:
[----:B------:R-:W-:Y:S01]  /*20d20*/  BSSY B0, `(.L_x_9653) ;  /* 0x0000006000007945 */ /* 0x000fe20003800000 */
[----:B------:R-:W-:-:S07]  /*20d30*/  IMAD.MOV.U32 R15, RZ, RZ, -0x1 ;  /* 0xffffffffff0f7424 */ /* 0x000fce00078e00ff */
[----:B012---:R-:W-:Y:S05]  /*20d40*/  WARPSYNC.COLLECTIVE R15, `(.L_x_9654) ;  /* 0x000000000f0c7348 */ /* 0x007fea0003c00000 */
[----:B------:R-:W-:Y:S02]  /*20d50*/  ELECT P6, UR62, PT ;  /* 0x00000000003e782f */ /* 0x000fe400038c0000 */
[----:B------:R-:W-:Y:S01]  /*20d60*/  MOV R14, UR62 ;  /* 0x0000003e000e7c02 */ /* 0x000fe20008000f00 */
[----:B012---:R-:W-:Y:S10]  /*20d70*/  ENDCOLLECTIVE ;  /* 0x000000000000791b */ /* 0x007ff40003800000 */
.L_x_9654:
[----:B------:R-:W-:Y:S05]  /*20d80*/  BSYNC B0 ;  /* 0x0000000000007941 */ /* 0x000fea0003800000 */
.L_x_9653:
[----:B------:R-:W-:Y:S05]  /*20d90*/  BRA `(.L_x_9655) ;  /* 0xffffffdc000c7947 */ /* 0x000fea000383ffff */
.L_x_9535:
[----:B-1----:R1:W2:Y:S02]  /*20da0*/  SYNCS.PHASECHK.TRANS64.TRYWAIT P0, [R6+URZ], R5 ;  /* 0x00000005060075a7 */ /* 0x0022a4000800017f */
[----:B--2---:R-:W-:Y:S05]  /*20db0*/  @!P0 NANOSLEEP.SYNCS 0x989680 ;  /* 0x009896800000895d */ /* 0x004fea0003900000 */
[----:B------:R-:W2:Y:S02]  /*20dc0*/  @!P0 SYNCS.PHASECHK.TRANS64 P0, [R6+URZ], R5 ;  /* 0x00000005060085a7 */ /* 0x000ea4000800007f */
[----:B--2---:R-:W-:Y:S05]  /*20dd0*/  @!P0 BRA `(.L_x_9535) ;  /* 0xfffffffc00f08947 */ /* 0x004fea000383ffff */
[----:B------:R-:W-:Y:S05]  /*20de0*/  BRA `(.L_x_9656) ;  /* 0xffffffdc00487947 */ /* 0x000fea000383ffff */
.L_x_9536:
[----:B--2---:R2:W3:Y:S02]  /*20df0*/  SYNCS.PHASECHK.TRANS64.TRYWAIT P0, [R7+URZ], R2 ;  /* 0x00000002070075a7 */ /* 0x0044e4000800017f */
[----:B---3--:R-:W-:Y:S05]  /*20e00*/  @!P0 NANOSLEEP.SYNCS 0x989680 ;  /* 0x009896800000895d */ /* 0x008fea0003900000 */
[----:B------:R-:W3:Y:S02]  /*20e10*/  @!P0 SYNCS.PHASECHK.TRANS64 P0, [R7+URZ], R2 ;  /* 0x00000002070085a7 */ /* 0x000ee4000800007f */
[----:B---3--:R-:W-:Y:S05]  /*20e20*/  @!P0 BRA `(.L_x_9536) ;  /* 0xfffffffc00f08947 */ /* 0x008fea000383ffff */
[----:B------:R-:W-:Y:S05]  /*20e30*/  BRA `(.L_x_9657) ;  /* 0xffffffdc003c7947 */ /* 0x000fea000383ffff */
.L_x_9538:
[----:B---3--:R3:W4:Y:S02]  /*20e40*/  SYNCS.PHASECHK.TRANS64.TRYWAIT P0, [R4+URZ], R5 ;  /* 0x00000005040075a7 */ /* 0x008724000800017f */
[----:B----4-:R-:W-:Y:S05]  /*20e50*/  @!P0 NANOSLEEP.SYNCS 0x989680 ;  /* 0x009896800000895d */ /* 0x010fea0003900000 */
[----:B------:R-:W4:Y:S02]  /*20e60*/  @!P0 SYNCS.PHASECHK.TRANS64 P0, [R4+URZ], R5 ;  /* 0x00000005040085a7 */ /* 0x000f24000800007f */
[----:B----4-:R-:W-:Y:S05]  /*20e70*/  @!P0 BRA `(.L_x_9538) ;  /* 0xfffffffc00f08947 */ /* 0x010fea000383ffff */
[----:B------:R-:W-:Y:S05]  /*20e80*/  BRA `(.L_x_9658) ;  /* 0xffffffdc00447947 */ /* 0x000fea000383ffff */
.L_x_9659:
        /* <DEDUP_REMOVED lines=15> */
.L_x_11969:


//--------------------- .text._ZN7cutlass13device_kernelIN5flash11enable_sm90INS1_16FlashAttnFwdSm90INS1_25CollectiveMainloopFwdSm90ILi2EN4cute5tupleIJNS5_1CILi1EEES8_S8_EEENS6_IJNS7_ILi128EEENS7_ILi96EEENS7_ILi64EEEEEELi256ENS_6half_tEfNS_4arch4Sm90ELb0ELb1ELb1ELb1ELb0ELb0ELb1ELb1ELb0ELb0ELb0ELb0EEENS1_21CollectiveEpilogueFwdINS6_IJSA_NS7_ILi256EEESB_EEES9_SE_SG_Li256ELb1ELb0ELb0ELb0EEENS1_36VarlenDynamicPersistentTileSchedulerILi128ELi96ELi256ELi32ELb0ELb0ELb1ELb1ELb0ELb1EEEEEEEEEvNT_6ParamsE --------------------------
	.section	.text._ZN7cutlass13device_kernelIN5flash11enable_sm90INS1_16FlashAttnFwdSm90INS1_25CollectiveMainloopFwdSm90ILi2EN4cute5tupleIJNS5_1CILi1EEES8_S8_EEENS6_IJNS7_ILi128EEENS7_ILi96EEENS7_ILi64EEEEEELi256ENS_6half_tEfNS_4arch4Sm90ELb0ELb1ELb1ELb1ELb0ELb0ELb1ELb1ELb0ELb0ELb0ELb0EEENS1_21CollectiveEpilogueFwdINS6_IJSA_NS7_ILi256EEESB_EEES9_SE_SG_Li256ELb1ELb0ELb0ELb0EEENS1_36VarlenDynamicPersistentTileSchedulerILi128ELi96ELi256ELi32ELb0ELb0ELb1ELb1ELb0ELb1EEEEEEEEEvNT_6ParamsE,"ax",@progbits
	.align	128
.text._ZN7cutlass13device_kernelIN5flash11enable_sm90INS1_16FlashAttnFwdSm90INS1_25CollectiveMainloopFwdSm90ILi2EN4cute5tupleIJNS5_1CILi1EEES8_S8_EEENS6_IJNS7_ILi128EEENS7_ILi96EEENS7_ILi64EEEEEELi256ENS_6half_tEfNS_4arch4Sm90ELb0ELb1ELb1ELb1ELb0ELb0ELb1ELb1ELb0ELb0ELb0ELb0EEENS1_21CollectiveEpilogueFwdINS6_IJSA_NS7_ILi256EEESB_EEES9_SE_SG_Li256ELb1ELb0ELb0ELb0EEENS1_36VarlenDynamicPersistentTileSchedulerILi128ELi96ELi256ELi32ELb0ELb0ELb1ELb1ELb0ELb1EEEEEEEEEvNT_6ParamsE:
        .type           _ZN7cutlass13device_kernelIN5flash11enable_sm90INS1_16FlashAttnFwdSm90INS1_25CollectiveMainloopFwdSm90ILi2EN4cute5tupleIJNS5_1CILi1EEES8_S8_EEENS6_IJNS7_ILi128EEENS7_ILi96EEENS7_ILi64EEEEEELi256ENS_6half_tEfNS_4arch4Sm90ELb0ELb1ELb1ELb1ELb0ELb0ELb1ELb1ELb0ELb0ELb0ELb0EEENS1_21CollectiveEpilogueFwdINS6_IJSA_NS7_ILi256EEESB_EEES9_SE_SG_Li256ELb1ELb0ELb0ELb0EEENS1_36VarlenDynamicPersistentTileSchedulerILi128ELi96ELi256ELi32ELb0ELb0ELb1ELb1ELb0ELb1EEEEEEEEEvNT_6ParamsE,@function
        .size           _ZN7cutlass13device_kernelIN5flash11enable_sm90INS1_16FlashAttnFwdSm90INS1_25CollectiveMainloopFwdSm90ILi2EN4cute5tupleIJNS5_1CILi1EEES8_S8_EEENS6_IJNS7_ILi128EEENS7_ILi96EEENS7_ILi64EEEEEELi256ENS_6half_tEfNS_4arch4Sm90ELb0ELb1ELb1ELb1ELb0ELb0ELb1ELb1ELb0ELb0ELb0ELb0EEENS1_21CollectiveEpilogueFwdINS6_IJSA_NS7_ILi256EEESB_EEES9_SE_SG_Li256ELb1ELb0ELb0ELb0EEENS1_36VarlenDynamicPersistentTileSchedulerILi128ELi96ELi256ELi32ELb0ELb0ELb1ELb1ELb0ELb1EEEEEEEEEvNT_6ParamsE,(.L_x_11970 - _ZN7cutlass13device_kernelIN5flash11enable_sm90INS1_16FlashAttnFwdSm90INS1_25CollectiveMainloopFwdSm90ILi2EN4cute5tupleIJNS5_1CILi1EEES8_S8_EEENS6_IJNS7_ILi128EEENS7_ILi96EEENS7_ILi64EEEEEELi256ENS_6half_tEfNS_4arch4Sm90ELb0ELb1ELb1ELb1ELb0ELb0ELb1ELb1ELb0ELb0ELb0ELb0EEENS1_21CollectiveEpilogueFwdINS6_IJSA_NS7_ILi256EEESB_EEES9_SE_SG_Li256ELb1ELb0ELb0ELb0EEENS1_36VarlenDynamicPersistentTileSchedulerILi128ELi96ELi256ELi32ELb0ELb0ELb1ELb1ELb0ELb1EEEEEEEEEvNT_6ParamsE)
        .other          _ZN7cutlass13device_kernelIN5flash11enable_sm90INS1_16FlashAttnFwdSm90INS1_25CollectiveMainloopFwdSm90ILi2EN4cute5tupleIJNS5_1CILi1EEES8_S8_EEENS6_IJNS7_ILi128EEENS7_ILi96EEENS7_ILi64EEEEEELi256ENS_6half_tEfNS_4arch4Sm90ELb0ELb1ELb1ELb1ELb0ELb0ELb1ELb1ELb0ELb0ELb0ELb0EEENS1_21CollectiveEpilogueFwdINS6_IJSA_NS7_ILi256EEESB_EEES9_SE_SG_Li256ELb1ELb0ELb0ELb0EEENS1_36VarlenDynamicPersistentTileSchedulerILi128ELi96ELi256ELi32ELb0ELb0ELb1ELb1ELb0ELb1EEEEEEEEEvNT_6ParamsE,@"STO_CUDA_ENTRY STV_DEFAULT"
_ZN7cutlass13device_kernelIN5flash11enable_sm90INS1_16FlashAttnFwdSm90INS1_25CollectiveMainloopFwdSm90ILi2EN4cute5tupleIJNS5_1CILi1EEES8_S8_EEENS6_IJNS7_ILi128EEENS7_ILi96EEENS7_ILi64EEEEEELi256ENS_6half_tEfNS_4arch4Sm90ELb0ELb1ELb1ELb1ELb0ELb0ELb1ELb1ELb0ELb0ELb0ELb0EEENS1_21CollectiveEpilogueFwdINS6_IJSA_NS7_ILi256EEESB_EEES9_SE_SG_Li256ELb1ELb0ELb0ELb0EEENS1_36VarlenDynamicPersistentTileSchedulerILi128ELi96ELi256ELi32ELb0ELb0ELb1ELb1ELb0ELb1EEEEEEEEEvNT_6ParamsE:
[----:B------:R-:W0:Y:S02]  /*0000*/  LDC R1, c[0x0][0x28] ;  /* 0x00000a00ff017b82 */ /* 0x000e240000000800 */
[----:B0-----:R-:W-:Y:S01]  /*0010*/  VIADD R1, R1, 0xfffffb70 ;  /* 0xfffffb7001017836 */ /* 0x001fe20000000000 */
[----:B------:R-:W0:Y:S01]  /*0020*/  S2R R3, SR_TID.X ;  /* 0x0000000000037919 */ /* 0x000e220000002100 */
[----:B------:R-:W-:Y:S01]  /*0030*/  ELECT P0, URZ, PT ;  /* 0x00000000003f782f */ /* 0x000fe20003800000 */
[----:B------:R-:W-:Y:S01]  /*0040*/  BSSY B0, `(.L_x_9660) ;  /* 0x0000018000007945 */ /* 0x000fe20003800000 */
[----:B------:R-:W-:Y:S02]  /*0050*/  ULDC UR4, c[0x0][0x20] ;  /* 0x0000080000047ab9 */ /* 0x000fe40000000800 */
[----:B------:R-:W-:Y:S01]  /*0060*/  IADD3 R16, P1, R1, UR4, RZ ;  /* 0x0000000401107c10 */ /* 0x000fe2000ff3e0ff */
[----:B------:R-:W-:-:S04]  /*0070*/  ULDC UR4, c[0x0][0x24] ;  /* 0x0000090000047ab9 */ /* 0x000fc80000000800 */
[----:B------:R-:W-:Y:S01]  /*0080*/  IMAD.X R17, RZ, RZ, UR4, P1 ;  /* 0x00000004ff117e24 */ /* 0x000fe200088e06ff */
        /* <DEDUP_REMOVED lines=19> */
.L_x_9661:
[----:B------:R-:W-:Y:S05]  /*01c0*/  BSYNC B0 ;  /* 0x0000000000007941 */ /* 0x000fea0003800000 */
.L_x_9660:
        /* <DEDUP_REMOVED lines=43> */
.L_x_9662:
        /* <DEDUP_REMOVED lines=22> */
.L_x_9663:
        /* <DEDUP_REMOVED lines=18> */
.L_x_9664:
        /* <DEDUP_REMOVED lines=22> */
.L_x_9665:
        /* <DEDUP_REMOVED lines=22> */
.L_x_9666:
[----:B------:R-:W-:Y:S01]  /*09c0*/  IADD3 R2, P0, R16, 0x70, RZ ;  /* 0x0000007010027810 */ /* 0x000fe20007f1e0ff */
[----:B------:R-:W-:Y:S01]  /*09d0*/  UMOV UR48, 0x1 ;  /* 0x0000000100307882 */ /* 0x000fe20000000000 */
[----:B------:R-:W-:Y:S01]  /*09e0*/  PLOP3.LUT P1, PT, PT, PT, UP0, 0x80, 0x0 ;  /* 0x000000000000781c */ /* 0x000fe20003f2f008 */
[----:B------:R-:W-:Y:S01]  /*09f0*/  NOP ;  /* 0x0000000000007918 */ /* 0x000fe20000000000 */
[----:B------:R-:W-:Y:S01]  /*0a00*/  USEL UR48, UR48, 0x2, !UP0 ;  /* 0x0000000230307887 */ /* 0x000fe2000c000000 */
[----:B------:R4:W-:Y:S01]  /*0a10*/  STL [R1+0x478], R2 ;  /* 0x0004780201007387 */ /* 0x0009e20000100800 */
[----:B------:R-:W-:Y:S01]  /*0a20*/  ULDC.64 UR54, c[0x0][0x208] ;  /* 0x0000820000367ab9 */ /* 0x000fe20000000a00 */
[----:B----4-:R-:W-:-:S05]  /*0a30*/  IMAD.X R2, RZ, RZ, R17, P0 ;  /* 0x000000ffff027224 */ /* 0x010fca00000e0611 */
[----:B------:R4:W-:Y:S01]  /*0a40*/  STL [R1+0x474], R2 ;  /* 0x0004740201007387 */ /* 0x0009e20000100800 */
[----:B0123--:R-:W-:Y:S06]  /*0a50*/  BAR.SYNC.DEFER_BLOCKING 0x0 ;  /* 0x0000000000007b1d */ /* 0x00ffec0000010000 */
[----:B------:R-:W-:Y:S05]  /*0a60*/  @!P1 BRA `(.L_x_9667) ;  /* 0x0000021c00849947 */ /* 0x000fea0003800000 */
.L_x_9668:
[----:B------:R-:W-:-:S08]  /*0a70*/  NOP ;  /* 0x0000000000007918 */ /* 0x000fd00000000000 */
[----:B------:R-:W0:Y:S02]  /*0a80*/  USETMAXREG.TRY_ALLOC.CTAPOOL UP0, 0xf0 ;  /* 0x000000f0000079c8 */ /* 0x000e240008000600 */
[----:B0-----:R-:W-:-:S13]  /*0a90*/  PLOP3.LUT P0, PT, PT, PT, UP0, 0x80, 0x0 ;  /* 0x000000000000781c */ /* 0x001fda0003f0f008 */
[----:B------:R-:W-:Y:S05]  /*0aa0*/  @!P0 BRA `(.L_x_9668) ;  /* 0xfffffffc00f08947 */ /* 0x000fea000383ffff */
[----:B------:R-:W-:Y:S01]  /*0ab0*/  ISETP.NE.AND P0, PT, R28, 0x1, PT ;  /* 0x000000011c00780c */ /* 0x000fe20003f05270 */
[----:B------:R-:W0:Y:S08]  /*0ac0*/  S2UR UR4, SR_CgaCtaId ;  /* 0x00000000000479c3 */ /* 0x000e300000008800 */
[----:B------:R-:W-:Y:S06]  /*0ad0*/  BAR.ARV 0x8, 0x120 ;  /* 0x0204800000007b1d */ /* 0x000fec0000002000 */
[----:B------:R-:W-:-:S02]  /*0ae0*/  UMOV UR44, 0x400 ;  /* 0x00000400002c7882 */ /* 0x000fc40000000000 */
[----:B------:R-:W-:Y:S08]  /*0af0*/  @!P0 BAR.ARV 0x9, 0x100 ;  /* 0x0244000000008b1d */ /* 0x000ff00000002000 */
[----:B------:R-:W-:Y:S01]  /*0b00*/  BAR.SYNC.DEFER_BLOCKING 0x5, 0x120 ;  /* 0x0144800000007b1d */ /* 0x000fe20000010000 */
[C---:B------:R-:W-:Y:S02]  /*0b10*/  IADD3 R200, P1, R16.reuse, 0x218, RZ ;  /* 0x0000021810c87810 */ /* 0x040fe40007f3e0ff */
[----:B------:R-:W-:Y:S01]  /*0b20*/  IADD3 R204, P2, R16, 0x224, RZ ;  /* 0x0000022410cc7810 */ /* 0x000fe20007f5e0ff */
[----:B0-----:R-:W-:-:S02]  /*0b30*/  ULEA UR44, UR4, UR44, 0x18 ;  /* 0x0000002c042c7291 */ /* 0x001fc4000f8ec03f */
[--C-:B------:R-:W-:Y:S01]  /*0b40*/  IMAD.X R201, RZ, RZ, R17.reuse, P1 ;  /* 0x000000ffffc97224 */ /* 0x100fe200008e0611 */
[----:B------:R-:W-:Y:S01]  /*0b50*/  ULDC UR4, c[0x0][0xd14] ;  /* 0x0003450000047ab9 */ /* 0x000fe20000000800 */
[----:B------:R-:W-:Y:S01]  /*0b60*/  STL.64 [R1+0x218], RZ ;  /* 0x000218ff01007387 */ /* 0x000fe20000100a00 */
[----:B------:R-:W-:-:S03]  /*0b70*/  IMAD.X R203, RZ, RZ, R17, P2 ;  /* 0x000000ffffcb7224 */ /* 0x000fc600010e0611 */
[----:B------:R-:W-:Y:S04]  /*0b80*/  STL [R1+0x220], RZ ;  /* 0x000220ff01007387 */ /* 0x000fe80000100800 */
[----:B------:R-:W-:Y:S04]  /*0b90*/  STL [R1+0x224], RZ ;  /* 0x000224ff01007387 */ /* 0x000fe80000100800 */
[----:B------:R-:W0:Y:S01]  /*0ba0*/  LDS.128 R8, [UR44+0x324d0] ;  /* 0x0324d02cff087984 */ /* 0x000e220008000c00 */
[----:B------:R-:W-:Y:S06]  /*0bb0*/  BAR.ARV 0x4, 0x120 ;  /* 0x0104800000007b1d */ /* 0x000fec0000002000 */
[----:B0-----:R-:W-:-:S13]  /*0bc0*/  ISETP.GE.AND P0, PT, R11, UR4, PT ;  /* 0x000000040b007c0c */ /* 0x001fda000bf06270 */
[----:B------:R-:W-:Y:S05]  /*0bd0*/  @P0 EXIT ;  /* 0x000000000000094d */ /* 0x000fea0003800000 */
[----:B------:R-:W0:Y:S01]  /*0be0*/  S2R R0, SR_TID.X ;  /* 0x0000000000007919 */ /* 0x000e220000002100 */
[----:B------:R-:W1:Y:S01]  /*0bf0*/  S2UR UR4, SR_SWINHI ;  /* 0x00000000000479c3 */ /* 0x000e620000002f00 */
[----:B------:R-:W-:Y:S01]  /*0c00*/  IMAD.MOV.U32 R193, RZ, RZ, 0x2 ;  /* 0x00000002ffc17424 */ /* 0x000fe200078e00ff */
[----:B------:R-:W-:Y:S01]  /*0c10*/  R2UR UR5, R9 ;  /* 0x00000000090572ca */ /* 0x000fe200000e0000 */
[----:B------:R-:W-:Y:S01]  /*0c20*/  VIADD R199, R28, 0x8 ;  /* 0x000000081cc77836 */ /* 0x000fe20000000000 */
[----:B------:R-:W-:Y:S02]  /*0c30*/  R2UR UR6, R11 ;  /* 0x000000000b0672ca */ /* 0x000fe400000e0000 */
[----:B------:R-:W-:Y:S02]  /*0c40*/  R2UR UR7, R10 ;  /* 0x000000000a0772ca */ /* 0x000fe400000e0000 */
[----:B------:R-:W-:Y:S01]  /*0c50*/  IADD3 R198, -R28, 0xb, RZ ;  /* 0x0000000b1cc67810 */ /* 0x000fe20007ffe1ff */
[----:B------:R-:W-:Y:S01]  /*0c60*/  UMOV UR36, UR44 ;  /* 0x0000002c00247c82 */ /* 0x000fe20008000000 */
[----:B-1----:R-:W-:Y:S01]  /*0c70*/  UMOV UR37, UR4 ;  /* 0x0000000400257c82 */ /* 0x002fe20008000000 */
[----:B0-----:R-:W-:-:S05]  /*0c80*/  VIADD R196, R0, 0xffffff80 ;  /* 0xffffff8000c47836 */ /* 0x001fca0000000000 */
[----:B------:R-:W-:-:S04]  /*0c90*/  SHF.R.S32.HI R29, RZ, 0x1f, R196 ;  /* 0x0000001fff1d7819 */ /* 0x000fc800000114c4 */
[CC--:B----4-:R-:W-:Y:S02]  /*0ca0*/  LEA.HI R2, R29.reuse, R196.reuse, RZ, 0x4 ;  /* 0x000000c41d027211 */ /* 0x0d0fe400078f20ff */
[CC--:B------:R-:W-:Y:S02]  /*0cb0*/  LEA.HI R3, R29.reuse, R196.reuse, RZ, 0x5 ;  /* 0x000000c41d037211 */ /* 0x0c0fe400078f28ff */
[----:B------:R-:W-:Y:S02]  /*0cc0*/  LEA.HI R0, R29, R196, RZ, 0x7 ;  /* 0x000000c41d007211 */ /* 0x000fe400078f38ff */
[----:B------:R-:W-:Y:S01]  /*0cd0*/  SHF.R.S32.HI R7, RZ, 0x4, R2 ;  /* 0x00000004ff077819 */ /* 0x000fe20000011402 */
[----:B------:R-:W-:Y:S01]  /*0ce0*/  IMAD.SHL.U32 R4, R3, 0x20, RZ ;  /* 0x0000002003047824 */ /* 0x000fe200078e00ff */
[----:B------:R-:W-:Y:S02]  /*0cf0*/  LOP3.LUT R3, R0, 0xffffff80, RZ, 0xc0, !PT ;  /* 0xffffff8000037812 */ /* 0x000fe400078ec0ff */
[----:B------:R-:W-:-:S02]  /*0d00*/  LOP3.LUT R5, R2, 0x3fffff0, RZ, 0xc0, !PT ;  /* 0x03fffff002057812 */ /* 0x000fc400078ec0ff */
[----:B------:R-:W-:Y:S01]  /*0d10*/  LEA.HI R2, R2, R7, RZ, 0x1 ;  /* 0x0000000702027211 */ /* 0x000fe200078f08ff */
[----:B------:R-:W-:Y:S01]  /*0d20*/  IMAD.IADD R202, R196, 0x1, -R3 ;  /* 0x00000001c4ca7824 */ /* 0x000fe200078e0a03 */
[----:B------:R-:W-:Y:S01]  /*0d30*/  LOP3.LUT R4, R4, 0xfffffc00, RZ, 0xc0, !PT ;  /* 0xfffffc0004047812 */ /* 0x000fe200078ec0ff */
[----:B------:R-:W-:Y:S01]  /*0d40*/  IMAD.IADD R5, R196, 0x1, -R5 ;  /* 0x00000001c4057824 */ /* 0x000fe200078e0a05 */
[----:B------:R-:W-:Y:S02]  /*0d50*/  LOP3.LUT R2, R2, 0x1ffffffe, RZ, 0xc0, !PT ;  /* 0x1ffffffe02027812 */ /* 0x000fe400078ec0ff */
[----:B------:R-:W-:Y:S01]  /*0d60*/  SHF.R.S32.HI R3, RZ, 0x1f, R202 ;  /* 0x0000001fff037819 */ /* 0x000fe200000114ca */
[----:B------:R-:W-:Y:S01]  /*0d70*/  IMAD R5, R5, 0x40, R4 ;  /* 0x0000004005057824 */ /* 0x000fe200078e0204 */
[----:B------:R-:W-:Y:S01]  /*0d80*/  SHF.R.S32.HI R207, RZ, 0x7, R0 ;  /* 0x00000007ffcf7819 */ /* 0x000fe20000011400 */
[----:B------:R-:W-:Y:S01]  /*0d90*/  IMAD.IADD R2, R7, 0x1, -R2 ;  /* 0x0000000107027824 */ /* 0x000fe200078e0a02 */
[----:B------:R-:W-:-:S02]  /*0da0*/  LEA.HI R30, R3, R202, RZ, 0x2 ;  /* 0x000000ca031e7211 */ /* 0x000fc400078f10ff */
[----:B------:R-:W-:Y:S01]  /*0db0*/  LEA.HI R3, R3, R202, RZ, 0x5 ;  /* 0x000000ca03037211 */ /* 0x000fe200078f28ff */
[----:B------:R-:W-:Y:S01]  /*0dc0*/  IMAD R192, R2, 0x8, R5 ;  /* 0x0000000802c07824 */ /* 0x000fe200078e0205 */
[--C-:B------:R-:W-:Y:S02]  /*0dd0*/  SHF.R.S32.HI R2, RZ, 0x2, R30.reuse ;  /* 0x00000002ff027819 */ /* 0x100fe4000001141e */
[----:B------:R-:W-:Y:S01]  /*0de0*/  SHF.R.S32.HI R5, RZ, 0x1f, R30 ;  /* 0x0000001fff057819 */ /* 0x000fe2000001141e */
[----:B------:R-:W-:Y:S01]  /*0df0*/  IMAD.WIDE R192, R192, R193, UR36 ;  /* 0x00000024c0c07e25 */ /* 0x000fe2000f8e02c1 */
[----:B------:R-:W-:Y:S02]  /*0e00*/  SHF.R.S32.HI R3, RZ, 0x5, R3 ;  /* 0x00000005ff037819 */ /* 0x000fe40000011403 */
[----:B------:R-:W-:Y:S02]  /*0e10*/  LEA.HI R5, R5, R2, RZ, 0x3 ;  /* 0x0000000205057211 */ /* 0x000fe400078f18ff */
[----:B------:R-:W-:-:S02]  /*0e20*/  IADD3 R7, P4, R192, 0x20, RZ ;  /* 0x00000020c0077810 */ /* 0x000fc40007f9e0ff */
[----:B------:R-:W-:Y:S02]  /*0e30*/  LOP3.LUT R5, R5, 0xfffffff8, RZ, 0xc0, !PT ;  /* 0xfffffff805057812 */ /* 0x000fe400078ec0ff */
[----:B------:R-:W-:Y:S02]  /*0e40*/  LOP3.LUT R4, R7, 0x380, RZ, 0xc0, !PT ;  /* 0x0000038007047812 */ /* 0x000fe400078ec0ff */
[----:B------:R-:W-:Y:S01]  /*0e50*/  IADD3 R9, P0, R192, 0x4000, RZ ;  /* 0x00004000c0097810 */ /* 0x000fe20007f1e0ff */
[----:B------:R-:W-:Y:S01]  /*0e60*/  IMAD.IADD R2, R2, 0x1, -R5 ;  /* 0x0000000102027824 */ /* 0x000fe200078e0a05 */
[----:B------:R-:W-:Y:S02]  /*0e70*/  SHF.R.U64 R4, R4, 0x3, RZ ;  /* 0x0000000304047819 */ /* 0x000fe400000012ff */
[----:B------:R-:W-:Y:S01]  /*0e80*/  LOP3.LUT R8, R9, 0x380, RZ, 0xc0, !PT ;  /* 0x0000038009087812 */ /* 0x000fe200078ec0ff */
[----:B------:R-:W-:Y:S01]  /*0e90*/  IMAD R31, R3, 0x10, R2 ;  /* 0x00000010031f7824 */ /* 0x000fe200078e0202 */
[----:B------:R-:W-:Y:S01]  /*0ea0*/  LOP3.LUT R2, R4, R7, RZ, 0x3c, !PT ;  /* 0x0000000704027212 */ /* 0x000fe200078e3cff */
[----:B------:R-:W-:Y:S01]  /*0eb0*/  IMAD.X R3, RZ, RZ, R193, P4 ;  /* 0x000000ffff037224 */ /* 0x000fe200020e06c1 */
[----:B------:R-:W-:-:S02]  /*0ec0*/  IADD3 R225, P1, R192, 0x4020, RZ ;  /* 0x00004020c0e17810 */ /* 0x000fc40007f3e0ff */
[C---:B------:R-:W-:Y:S02]  /*0ed0*/  IADD3 R5, P5, R192.reuse, 0x40, RZ ;  /* 0x00000040c0057810 */ /* 0x040fe40007fbe0ff */
[C---:B------:R-:W-:Y:S02]  /*0ee0*/  IADD3 R7, P6, R192.reuse, 0x60, RZ ;  /* 0x00000060c0077810 */ /* 0x040fe40007fde0ff */
[----:B------:R-:W-:Y:S02]  /*0ef0*/  IADD3 R11, P2, R192, 0x4040, RZ ;  /* 0x00004040c00b7810 */ /* 0x000fe40007f5e0ff */
[----:B------:R-:W-:Y:S02]  /*0f00*/  SHF.R.U64 R8, R8, 0x3, RZ ;  /* 0x0000000308087819 */ /* 0x000fe400000012ff */
[----:B------:R-:W-:Y:S02]  /*0f10*/  LOP3.LUT R224, R225, 0x380, RZ, 0xc0, !PT ;  /* 0x00000380e1e07812 */ /* 0x000fe400078ec0ff */
[----:B------:R-:W-:-:S02]  /*0f20*/  LOP3.LUT R4, R5, 0x380, RZ, 0xc0, !PT ;  /* 0x0000038005047812 */ /* 0x000fc400078ec0ff */
[----:B------:R-:W-:Y:S02]  /*0f30*/  LOP3.LUT R6, R7, 0x380, RZ, 0xc0, !PT ;  /* 0x0000038007067812 */ /* 0x000fe400078ec0ff */
[----:B------:R-:W-:Y:S02]  /*0f40*/  LOP3.LUT R10, R11, 0x380, RZ, 0xc0, !PT ;  /* 0x000003800b0a7812 */ /* 0x000fe400078ec0ff */
[----:B------:R-:W-:Y:S01]  /*0f50*/  LOP3.LUT R8, R8, R9, RZ, 0x3c, !PT ;  /* 0x0000000908087212 */ /* 0x000fe200078e3cff */
[----:B------:R-:W-:Y:S01]  /*0f60*/  IMAD.X R9, RZ, RZ, R193, P0 ;  /* 0x000000ffff097224 */ /* 0x000fe200000e06c1 */
[----:B------:R-:W-:Y:S02]  /*0f70*/  SHF.R.U64 R224, R224, 0x3, RZ ;  /* 0x00000003e0e07819 */ /* 0x000fe400000012ff */
[----:B------:R-:W-:Y:S02]  /*0f80*/  SHF.R.U64 R4, R4, 0x3, RZ ;  /* 0x0000000304047819 */ /* 0x000fe400000012ff */
[----:B------:R-:W-:-:S02]  /*0f90*/  SHF.R.U64 R6, R6, 0x3, RZ ;  /* 0x0000000306067819 */ /* 0x000fc400000012ff */
[----:B------:R-:W-:Y:S02]  /*0fa0*/  SHF.R.U64 R10, R10, 0x3, RZ ;  /* 0x000000030a0a7819 */ /* 0x000fe400000012ff */
[----:B------:R-:W-:Y:S02]  /*0fb0*/  IADD3 R23, P0, R192, 0x8060, RZ ;  /* 0x00008060c0177810 */ /* 0x000fe40007f1e0ff */
        /* <DEDUP_REMOVED lines=8> */
[----:B------:R-:W-:-:S02]  /*1040*/  LOP3.LUT R22, R23, 0x380, RZ, 0xc0, !PT ;  /* 0x0000038017167812 */ /* 0x000fc400078ec0ff */
[C---:B------:R-:W-:Y:S02]  /*1050*/  IADD3 R25, P1, R192.reuse, 0xc000, RZ ;  /* 0x0000c000c0197810 */ /* 0x040fe40007f3e0ff */
[C---:B------:R-:W-:Y:S02]  /*1060*/  IADD3 R13, P3, R192.reuse, 0x4060, RZ ;  /* 0x00004060c00d7810 */ /* 0x040fe40007f7e0ff */
[C---:B------:R-:W-:Y:S02]  /*1070*/  IADD3 R15, P4, R192.reuse, 0x8000, RZ ;  /* 0x00008000c00f7810 */ /* 0x040fe40007f9e0ff */
[C---:B------:R-:W-:Y:S02]  /*1080*/  IADD3 R19, P5, R192.reuse, 0x8020, RZ ;  /* 0x00008020c0137810 */ /* 0x040fe40007fbe0ff */
[C---:B------:R-:W-:Y:S02]  /*1090*/  IADD3 R21, P6, R192.reuse, 0x8040, RZ ;  /* 0x00008040c0157810 */ /* 0x040fe40007fde0ff */
[----:B------:R-:W-:-:S02]  /*10a0*/  IADD3 R27, P2, R192, 0xc020, RZ ;  /* 0x0000c020c01b7810 */ /* 0x000fc40007f5e0ff */
[----:B------:R-:W-:Y:S02]  /*10b0*/  SHF.R.U64 R22, R22, 0x3, RZ ;  /* 0x0000000316167819 */ /* 0x000fe400000012ff */
[----:B------:R-:W-:Y:S02]  /*10c0*/  LOP3.LUT R24, R25, 0x380, RZ, 0xc0, !PT ;  /* 0x0000038019187812 */ /* 0x000fe400078ec0ff */
[----:B------:R-:W-:Y:S02]  /*10d0*/  LOP3.LUT R12, R13, 0x380, RZ, 0xc0, !PT ;  /* 0x000003800d0c7812 */ /* 0x000fe400078ec0ff */
[----:B------:R-:W-:Y:S02]  /*10e0*/  LOP3.LUT R14, R15, 0x380, RZ, 0xc0, !PT ;  /* 0x000003800f0e7812 */ /* 0x000fe400078ec0ff */
[----:B------:R-:W-:Y:S02]  /*10f0*/  LOP3.LUT R18, R19, 0x380, RZ, 0xc0, !PT ;  /* 0x0000038013127812 */ /* 0x000fe400078ec0ff */
[----:B------:R-:W-:-:S02]  /*1100*/  LOP3.LUT R20, R21, 0x380, RZ, 0xc0, !PT ;  /* 0x0000038015147812 */ /* 0x000fc400078ec0ff */
[----:B------:R-:W-:Y:S02]  /*1110*/  LOP3.LUT R26, R27, 0x380, RZ, 0xc0, !PT ;  /* 0x000003801b1a7812 */ /* 0x000fe400078ec0ff */
[----:B------:R-:W-:Y:S02]  /*1120*/  LEA.HI R0, R0, R207, RZ, 0x1 ;  /* 0x000000cf00007211 */ /* 0x000fe400078f08ff */
[----:B------:R-:W-:Y:S02]  /*1130*/  LEA.HI R29, R29, R196, RZ, 0x3 ;  /* 0x000000c41d1d7211 */ /* 0x000fe400078f18ff */
[----:B------:R-:W-:Y:S01]  /*1140*/  LOP3.LUT R22, R22, R23, RZ, 0x3c, !PT ;  /* 0x0000001716167212 */ /* 0x000fe200078e3cff */
[----:B------:R-:W-:Y:S01]  /*1150*/  IMAD.X R23, RZ, RZ, R193, P0 ;  /* 0x000000ffff177224 */ /* 0x000fe200000e06c1 */
[----:B------:R-:W-:Y:S02]  /*1160*/  SHF.R.U64 R24, R24, 0x3, RZ ;  /* 0x0000000318187819 */ /* 0x000fe400000012ff */
[----:B------:R-:W-:-:S02]  /*1170*/  SHF.R.U64 R12, R12, 0x3, RZ ;  /* 0x000000030c0c7819 */ /* 0x000fc400000012ff */
[----:B------:R-:W-:Y:S02]  /*1180*/  SHF.R.U64 R14, R14, 0x3, RZ ;  /* 0x000000030e0e7819 */ /* 0x000fe400000012ff */
[----:B------:R-:W-:Y:S02]  /*1190*/  SHF.R.U64 R18, R18, 0x3, RZ ;  /* 0x0000000312127819 */ /* 0x000fe400000012ff */
[----:B------:R-:W-:Y:S02]  /*11a0*/  SHF.R.U64 R20, R20, 0x3, RZ ;  /* 0x0000000314147819 */ /* 0x000fe400000012ff */
[----:B------:R-:W-:Y:S02]  /*11b0*/  SHF.R.U64 R26, R26, 0x3, RZ ;  /* 0x000000031a1a7819 */ /* 0x000fe400000012ff */
[----:B------:R-:W-:Y:S02]  /*11c0*/  MOV R233, R2 ;  /* 0x0000000200e97202 */ /* 0x000fe40000000f00 */
[----:B------:R-:W-:-:S02]  /*11d0*/  MOV R232, R4 ;  /* 0x0000000400e87202 */ /* 0x000fc40000000f00 */
[----:B------:R-:W-:Y:S02]  /*11e0*/  LOP3.LUT R0, R0, 0x3fffffe, RZ, 0xc0, !PT ;  /* 0x03fffffe00007812 */ /* 0x000fe400078ec0ff */
        /* <DEDUP_REMOVED lines=15> */
[----:B------:R-:W-:Y:S01]  /*12e0*/  MOV R210, R22 ;  /* 0x0000001600d27202 */ /* 0x000fe20000000f00 */
[----:B------:R-:W-:Y:S01]  /*12f0*/  IMAD.IADD R5, R196, 0x1, -R5 ;  /* 0x00000001c4057824 */ /* 0x000fe200078e0a05 */
[----:B------:R-:W-:Y:S01]  /*1300*/  IADD3 R22, P0, R16, 0x13c, RZ ;  /* 0x0000013c10167810 */ /* 0x000fe20007f1e0ff */
[----:B------:R-:W-:Y:S01]  /*1310*/  IMAD.IADD R3, R202, 0x1, -R3 ;  /* 0x00000001ca037824 */ /* 0x000fe200078e0a03 */
[----:B------:R-:W-:Y:S01]  /*1320*/  IADD3 R206, P1, R16, 0x230, RZ ;  /* 0x0000023010ce7810 */ /* 0x000fe20007f3e0ff */
        /* <DEDUP_REMOVED lines=9> */
[----:B------:R-:W-:-:S02]  /*13c0*/  MOV R222, R12 ;  /* 0x0000000c00de7202 */ /* 0x000fc40000000f00 */
[----:B------:R-:W-:Y:S02]  /*13d0*/  MOV R221, R14 ;  /* 0x0000000e00dd7202 */ /* 0x000fe40000000f00 */
[----:B------:R-:W-:Y:S02]  /*13e0*/  MOV R220, R18 ;  /* 0x0000001200dc7202 */ /* 0x000fe40000000f00 */
[----:B------:R-:W-:Y:S02]  /*13f0*/  MOV R211, R20 ;  /* 0x0000001400d37202 */ /* 0x000fe40000000f00 */
[----:B------:R-:W-:Y:S02]  /*1400*/  MOV R209, R24 ;  /* 0x0000001800d17202 */ /* 0x000fe40000000f00 */
[----:B------:R-:W-:Y:S02]  /*1410*/  MOV R208, R26 ;  /* 0x0000001a00d07202 */ /* 0x000fe40000000f00 */
[----:B------:R-:W-:-:S07]  /*1420*/  SHF.R.S32.HI R190, RZ, 0x3, R29 ;  /* 0x00000003ffbe7819 */ /* 0x000fce000001141d */
.L_x_9794:
[----:B------:R-:W-:Y:S01]  /*1430*/  ULDC.64 UR8, c[0x0][0xb20] ;  /* 0x0002c80000087ab9 */ /* 0x000fe20000000a00 */
[----:B------:R-:W-:Y:S01]  /*1440*/  ULDC UR4, c[0x0][0x404] ;  /* 0x0001010000047ab9 */ /* 0x000fe20000000800 */
[----:B------:R-:W-:-:S04]  /*1450*/  UISETP.NE.U32.AND UP0, UPT, UR8, URZ, UPT ;  /* 0x0000003f0800728c */ /* 0x000fc8000bf05070 */
        /* <DEDUP_REMOVED lines=9> */
[----:B------:R-:W-:Y:S02]  /*14f0*/  IMAD.U32 R2, RZ, RZ, UR8 ;  /* 0x00000008ff027e24 */ /* 0x000fe4000f8e00ff */
[----:B------:R-:W-:Y:S01]  /*1500*/  IMAD.U32 R3, RZ, RZ, UR9 ;  /* 0x00000009ff037e24 */ /* 0x000fe2000f8e00ff */
[----:B------:R-:W-:-:S04]  /*1510*/  @UP1 UIMAD.WIDE UR8, UR6, 0x4, UR10 ;  /* 0x00000004060818a5 */ /* 0x000fc8000f8e020a */
[----:B--2---:R-:W2:Y:S02]  /*1520*/  @P0 LDG.E R2, desc[UR54][R2.64] ;  /* 0x0000003602020981 */ /* 0x004ea4000c1e1900 */
[----:B01-345:R-:W-:Y:S02]  /*1530*/  IMAD.U32 R4, RZ, RZ, UR8 ;  /* 0x00000008ff047e24 */ /* 0x03bfe4000f8e00ff */
        /* <DEDUP_REMOVED lines=10> */
[----:B------:R-:W-:Y:S01]  /*15e0*/  ISETP.NE.U32.AND P1, PT, RZ, UR8, PT ;  /* 0x00000008ff007c0c */ /* 0x000fe2000bf25070 */
[----:B------:R-:W-:-:S02]  /*15f0*/  ULDC UR8, c[0x0][0x2e0] ;  /* 0x0000b80000087ab9 */ /* 0x000fc40000000800 */
[----:B------:R-:W-:Y:S01]  /*1600*/  UIMAD UR4, UR4, UR8, URZ ;  /* 0x00000008040472a4 */ /* 0x000fe2000f8e023f */
[----:B------:R-:W-:Y:S02]  /*1610*/  ISETP.NE.AND.EX P1, PT, RZ, UR9, PT, P1 ;  /* 0x00000009ff007c0c */ /* 0x000fe4000bf25310 */
[----:B--2---:R-:W-:Y:S02]  /*1620*/  @P0 R2UR UR42, R2 ;  /* 0x00000000022a02ca */ /* 0x004fe400000e0000 */
        /* <DEDUP_REMOVED lines=15> */
.L_x_9669:
        /* <DEDUP_REMOVED lines=10> */
.L_x_9670:
        /* <DEDUP_REMOVED lines=13> */
.L_x_9671:
[----:B------:R-:W0:Y:S01]  /*1890*/  S2R R0, SR_TID.X ;  /* 0x0000000000007919 */ /* 0x000e220000002100 */
[----:B------:R-:W-:Y:S01]  /*18a0*/  UIADD3 UR6, UP2, UR36, 0x32450, URZ ;  /* 0x0003245024067890 */ /* 0x000fe2000ff5e03f */
[----:B------:R-:W-:Y:S01]  /*18b0*/  IMAD.MOV.U32 R2, RZ, RZ, 0x3000 ;  /* 0x00003000ff027424 */ /* 0x000fe200078e00ff */
[----:B------:R-:W-:Y:S01]  /*18c0*/  UIADD3 UR12, UP3, UR36, 0x32460, URZ ;  /* 0x00032460240c7890 */ /* 0x000fe2000ff7e03f */
[----:B------:R-:W-:Y:S01]  /*18d0*/  IMAD.U32 R3, RZ, RZ, UR48 ;  /* 0x00000030ff037e24 */ /* 0x000fe2000f8e00ff */
[----:B------:R-:W-:Y:S01]  /*18e0*/  UIADD3 UR8, UP0, UR36, 0x32430, URZ ;  /* 0x0003243024087890 */ /* 0x000fe2000ff1e03f */
[----:B------:R-:W-:Y:S01]  /*18f0*/  IMAD.MOV.U32 R8, RZ, RZ, 0x1 ;  /* 0x00000001ff087424 */ /* 0x000fe200078e00ff */
[----:B------:R-:W-:Y:S01]  /*1900*/  UIADD3 UR10, UP1, UR36, 0x32440, URZ ;  /* 0x00032440240a7890 */ /* 0x000fe2000ff3e03f */
[----:B------:R-:W-:Y:S01]  /*1910*/  IMAD.MOV.U32 R9, RZ, RZ, RZ ;  /* 0x000000ffff097224 */ /* 0x000fe200078e00ff */
[----:B------:R-:W-:Y:S01]  /*1920*/  UIADD3.X UR7, URZ, UR37, URZ, UP2, !UPT ;  /* 0x000000253f077290 */ /* 0x000fe200097fe43f */
[----:B------:R-:W-:Y:S01]  /*1930*/  IMAD.MOV.U32 R5, RZ, RZ, 0x100 ;  /* 0x00000100ff057424 */ /* 0x000fe200078e00ff */
[----:B------:R-:W-:Y:S01]  /*1940*/  UIADD3.X UR13, URZ, UR37, URZ, UP3, !UPT ;  /* 0x000000253f0d7290 */ /* 0x000fe20009ffe43f */
[----:B------:R-:W-:Y:S01]  /*1950*/  IMAD.MOV.U32 R6, RZ, RZ, 0x1 ;  /* 0x00000001ff067424 */ /* 0x000fe200078e00ff */
[----:B------:R-:W-:Y:S01]  /*1960*/  UIADD3.X UR9, URZ, UR37, URZ, UP0, !UPT ;  /* 0x000000253f097290 */ /* 0x000fe200087fe43f */
[----:B------:R-:W-:Y:S01]  /*1970*/  IMAD.MOV.U32 R7, RZ, RZ, RZ ;  /* 0x000000ffff077224 */ /* 0x000fe200078e00ff */
[----:B------:R-:W-:Y:S01]  /*1980*/  UIADD3.X UR11, URZ, UR37, URZ, UP1, !UPT ;  /* 0x000000253f0b7290 */ /* 0x000fe20008ffe43f */
[----:B------:R-:W-:Y:S01]  /*1990*/  IMAD.U32 R10, RZ, RZ, UR6 ;  /* 0x00000006ff0a7e24 */ /* 0x000fe2000f8e00ff */
[----:B------:R-:W-:Y:S01]  /*19a0*/  STL.64 [R1+0x18], R2 ;  /* 0x0000180201007387 */ /* 0x000fe20000100a00 */
[----:B------:R-:W-:Y:S01]  /*19b0*/  IMAD.U32 R18, RZ, RZ, UR12 ;  /* 0x0000000cff127e24 */ /* 0x000fe2000f8e00ff */
[----:B------:R-:W-:Y:S01]  /*19c0*/  UIADD3 UR42, -UR42, UR4, URZ ;  /* 0x000000042a2a7290 */ /* 0x000fe2000fffe13f */
[----:B------:R-:W-:Y:S01]  /*19d0*/  IMAD.U32 R11, RZ, RZ, UR7 ;  /* 0x00000007ff0b7e24 */ /* 0x000fe2000f8e00ff */
[----:B------:R1:W-:Y:S01]  /*19e0*/  STL.64 [R1+0x60], R8 ;  /* 0x0000600801007387 */ /* 0x0003e20000100a00 */
[----:B------:R-:W-:Y:S01]  /*19f0*/  IMAD.U32 R19, RZ, RZ, UR13 ;  /* 0x0000000dff137e24 */ /* 0x000fe2000f8e00ff */
[----:B------:R-:W-:Y:S01]  /*1a00*/  ULDC.64 UR6, c[0x0][0xad8] ;  /* 0x0002b60000067ab9 */ /* 0x000fe20000000a00 */
[----:B------:R-:W-:Y:S01]  /*1a10*/  IMAD.U32 R20, RZ, RZ, UR5 ;  /* 0x00000005ff147e24 */ /* 0x000fe2000f8e00ff */
[----:B------:R-:W-:Y:S01]  /*1a20*/  UISETP.GE.AND UP0, UPT, UR7, 0x1, UPT ;  /* 0x000000010700788c */ /* 0x000fe2000bf06270 */
[----:B------:R-:W-:Y:S01]  /*1a30*/  IMAD.MOV.U32 R12, RZ, RZ, 0xc000 ;  /* 0x0000c000ff0c7424 */ /* 0x000fe200078e00ff */
[----:B------:R-:W-:Y:S01]  /*1a40*/  STL.128 [R1+0x440], RZ ;  /* 0x000440ff01007387 */ /* 0x000fe20000100c00 */
[----:B------:R-:W-:Y:S01]  /*1a50*/  IMAD.U32 R13, RZ, RZ, UR48 ;  /* 0x00000030ff0d7e24 */ /* 0x000fe2000f8e00ff */
[----:B------:R-:W-:Y:S01]  /*1a60*/  ULEA UR4, UR5, 0x80, 0x7 ;  /* 0x0000008005047891 */ /* 0x000fe2000f8e383f */
[----:B------:R-:W-:Y:S01]  /*1a70*/  IMAD.MOV.U32 R15, RZ, RZ, 0x100 ;  /* 0x00000100ff0f7424 */ /* 0x000fe200078e00ff */
[----:B------:R-:W-:Y:S01]  /*1a80*/  STL [R1+0x70], R20 ;  /* 0x0000701401007387 */ /* 0x000fe20000100800 */
[----:B0-----:R-:W-:Y:S01]  /*1a90*/  LOP3.LUT R0, R0, 0x7f, RZ, 0xc0, !PT ;  /* 0x0000007f00007812 */ /* 0x001fe200078ec0ff */
[----:B-1----:R-:W-:Y:S01]  /*1aa0*/  IMAD.U32 R8, RZ, RZ, UR8 ;  /* 0x00000008ff087e24 */ /* 0x002fe2000f8e00ff */
[----:B------:R-:W-:Y:S01]  /*1ab0*/  PLOP3.LUT P2, PT, PT, PT, UP0, 0x80, 0x0 ;  /* 0x000000000000781c */ /* 0x000fe20003f4f008 */
[----:B------:R-:W-:Y:S01]  /*1ac0*/  IMAD.U32 R2, RZ, RZ, UR10 ;  /* 0x0000000aff027e24 */ /* 0x000fe2000f8e00ff */
[----:B------:R-:W-:Y:S01]  /*1ad0*/  ISETP.NE.AND P0, PT, R0, RZ, PT ;  /* 0x000000ff0000720c */ /* 0x000fe20003f05270 */
[----:B------:R-:W-:Y:S01]  /*1ae0*/  IMAD.U32 R9, RZ, RZ, UR9 ;  /* 0x00000009ff097e24 */ /* 0x000fe2000f8e00ff */
[----:B------:R-:W0:Y:S01]  /*1af0*/  LDC R0, c[0x0][0xa80] ;  /* 0x0002a000ff007b82 */ /* 0x000e220000000800 */
[----:B------:R-:W-:Y:S01]  /*1b00*/  IMAD.U32 R3, RZ, RZ, UR11 ;  /* 0x0000000bff037e24 */ /* 0x000fe2000f8e00ff */
[----:B------:R-:W-:Y:S01]  /*1b10*/  SEL R4, RZ, 0x1, P0 ;  /* 0x00000001ff047807 */ /* 0x000fe20000000000 */
[----:B------:R-:W-:Y:S01]  /*1b20*/  STL.128 [R1+0x450], RZ ;  /* 0x000450ff01007387 */ /* 0x000fe20000100c00 */
[----:B------:R-:W-:Y:S01]  /*1b30*/  UIADD3 UR8, UR42, UR4, -UR38 ;  /* 0x000000042a087290 */ /* 0x000fe2000fffe826 */
[----:B------:R-:W-:-:S02]  /*1b40*/  IADD3 R34, P0, R16, 0x440, RZ ;  /* 0x0000044010227810 */ /* 0x000fc40007f1e0ff */
[----:B------:R-:W-:Y:S01]  /*1b50*/  IMAD.MOV.U32 R14, RZ, RZ, R4 ;  /* 0x000000ffff0e7224 */ /* 0x000fe200078e0004 */
[----:B------:R1:W-:Y:S01]  /*1b60*/  STL.128 [R1+0x20], R4 ;  /* 0x0000200401007387 */ /* 0x0003e20000100c00 */
[----:B------:R-:W-:Y:S01]  /*1b70*/  IADD3 R32, P1, R16, 0x38, RZ ;  /* 0x0000003810207810 */ /* 0x000fe20007f3e0ff */
[----:B------:R-:W-:Y:S01]  /*1b80*/  UIADD3 UR6, UR8, UR6, URZ ;  /* 0x0000000608067290 */ /* 0x000fe2000fffe03f */
[--C-:B------:R-:W-:Y:S01]  /*1b90*/  IMAD.X R35, RZ, RZ, R17.reuse, P0 ;  /* 0x000000ffff237224 */ /* 0x100fe200000e0611 */
[----:B------:R2:W-:Y:S02]  /*1ba0*/  STL.128 [R1+0x50], R12 ;  /* 0x0000500c01007387 */ /* 0x0005e40000100c00 */
[----:B------:R-:W-:Y:S02]  /*1bb0*/  IMAD.X R33, RZ, RZ, R17, P1 ;  /* 0x000000ffff217224 */ /* 0x000fe400008e0611 */
[----:B------:R2:W-:Y:S04]  /*1bc0*/  STL.64 [R1+0x8], R8 ;  /* 0x0000080801007387 */ /* 0x0005e80000100a00 */
[----:B------:R2:W-:Y:S01]  /*1bd0*/  STL.64 [R1+0x10], R2 ;  /* 0x0000100201007387 */ /* 0x0005e20000100a00 */
[----:B-1----:R-:W-:-:S03]  /*1be0*/  IMAD.MOV.U32 R4, RZ, RZ, R10 ;  /* 0x000000ffff047224 */ /* 0x002fc600078e000a */
[----:B------:R2:W-:Y:S01]  /*1bf0*/  STL.64 [R1+0x30], R2 ;  /* 0x0000300201007387 */ /* 0x0005e20000100a00 */
[----:B------:R-:W-:Y:S02]  /*1c00*/  IMAD.MOV.U32 R5, RZ, RZ, R11 ;  /* 0x000000ffff057224 */ /* 0x000fe400078e000b */
[----:B------:R-:W-:Y:S01]  /*1c10*/  IMAD.MOV.U32 R6, RZ, RZ, R18 ;  /* 0x000000ffff067224 */ /* 0x000fe200078e0012 */
[----:B0-----:R2:W-:Y:S01]  /*1c20*/  STL [R1+0x460], R0 ;  /* 0x0004600001007387 */ /* 0x0015e20000100800 */
[----:B------:R-:W-:-:S03]  /*1c30*/  IMAD.MOV.U32 R7, RZ, RZ, R19 ;  /* 0x000000ffff077224 */ /* 0x000fc600078e0013 */
[----:B------:R2:W-:Y:S04]  /*1c40*/  STL.128 [R1+0x230], RZ ;  /* 0x000230ff01007387 */ /* 0x0005e80000100c00 */
[----:B------:R2:W-:Y:S04]  /*1c50*/  STL.128 [R1+0x40], R4 ;  /* 0x0000400401007387 */ /* 0x0005e80000100c00 */
[----:B------:R2:W-:Y:S04]  /*1c60*/  STL.64 [R1+0x68], R6 ;  /* 0x0000680601007387 */ /* 0x0005e80000100a00 */
        /* <DEDUP_REMOVED lines=44> */
.L_x_9673:
[----:B------:R-:W-:-:S11]  /*1f30*/  UISETP.NE.AND UP0, UPT, UR7, 0x1, UPT ;  /* 0x000000010700788c */ /* 0x000fd6000bf05270 */
[----:B------:R-:W-:Y:S02]  /*1f40*/  @UP0 ULDC.64 UR10, c[0x0][0xae0] ;  /* 0x0002b800000a0ab9 */ /* 0x000fe40000000a00 */
[----:B------:R-:W-:-:S04]  /*1f50*/  UIMAD.WIDE.U32 UR8, UR4, UR10, URZ ;  /* 0x0000000a040872a5 */ /* 0x000fc8000f8e003f */
[----:B------:R-:W-:-:S12]  /*1f60*/  @UP0 USHF.R.U32.HI UR4, URZ, UR11, UR9 ;  /* 0x0000000b3f040299 */ /* 0x000fd80008011609 */
.L_x_9674:
[----:B------:R-:W-:-:S04]  /*1f70*/  UIMAD UR4, UR4, UR7, UR7 ;  /* 0x00000007040472a4 */ /* 0x000fc8000f8e0207 */
[----:B------:R-:W-:-:S04]  /*1f80*/  UISETP.LT.AND UP0, UPT, UR6, UR4, UPT ;  /* 0x000000040600728c */ /* 0x000fc8000bf01270 */
[----:B------:R-:W-:-:S12]  /*1f90*/  USEL UR6, UR6, UR4, UP0 ;  /* 0x0000000406067287 */ /* 0x000fd80008000000 */
.L_x_9672:
[----:B------:R-:W-:Y:S02]  /*1fa0*/  UIADD3 UR8, UR42, 0x5f, URZ ;  /* 0x0000005f2a087890 */ /* 0x000fe4000fffe03f */
[----:B------:R-:W-:Y:S02]  /*1fb0*/  UIADD3 UR10, UR6, 0x5f, URZ ;  /* 0x0000005f060a7890 */ /* 0x000fe4000fffe03f */
[----:B------:R-:W-:Y:S02]  /*1fc0*/  UIMAD.WIDE UR8, UR8, 0x2aaaaaab, URZ ;  /* 0x2aaaaaab080878a5 */ /* 0x000fe4000f8e023f */
[----:B------:R-:W-:Y:S02]  /*1fd0*/  UIMAD.WIDE UR10, UR10, 0x2aaaaaab, URZ ;  /* 0x2aaaaaab0a0a78a5 */ /* 0x000fe4000f8e023f */
[----:B------:R-:W-:Y:S02]  /*1fe0*/  USHF.R.U32.HI UR4, URZ, 0x1f, UR9 ;  /* 0x0000001f3f047899 */ /* 0x000fe40008011609 */
[----:B------:R-:W-:-:S02]  /*1ff0*/  USHF.R.U32.HI UR6, URZ, 0x1f, UR11 ;  /* 0x0000001f3f067899 */ /* 0x000fc4000801160b */
[----:B------:R-:W-:Y:S02]  /*2000*/  ULEA UR5, UR5, -UR38, 0x7 ;  /* 0x8000002605057291 */ /* 0x000fe4000f8e383f */
[----:B------:R-:W-:Y:S02]  /*2010*/  ULEA.HI.SX32 UR4, UR9, UR4, 0x1c ;  /* 0x0000000409047291 */ /* 0x000fe4000f8fe23f */
[----:B------:R-:W-:Y:S02]  /*2020*/  ULEA.HI.SX32 UR6, UR11, UR6, 0x1c ;  /* 0x000000060b067291 */ /* 0x000fe4000f8fe23f */
[----:B------:R-:W-:Y:S02]  /*2030*/  UIADD3 UR5, UR42, UR5, URZ ;  /* 0x000000052a057290 */ /* 0x000fe4000fffe03f */
        /* <DEDUP_REMOVED lines=16> */
.L_x_9676:
[----:B------:R-:W-:-:S11]  /*2140*/  UISETP.NE.AND UP0, UPT, UR7, 0x1, UPT ;  /* 0x000000010700788c */ /* 0x000fd6000bf05270 */
[----:B------:R-:W-:Y:S02]  /*2150*/  @UP0 ULDC.64 UR10, c[0x0][0xae0] ;  /* 0x0002b800000a0ab9 */ /* 0x000fe40000000a00 */
[----:B------:R-:W-:-:S04]  /*2160*/  UIMAD.WIDE.U32 UR4, UR6, UR10, URZ ;  /* 0x0000000a060472a5 */ /* 0x000fc8000f8e003f */
[----:B------:R-:W-:-:S12]  /*2170*/  @UP0 USHF.R.U32.HI UR6, URZ, UR11, UR5 ;  /* 0x0000000b3f060299 */ /* 0x000fd80008011605 */
.L_x_9677:
[----:B------:R-:W-:-:S04]  /*2180*/  UIMAD UR6, UR6, UR7, URZ ;  /* 0x00000007060672a4 */ /* 0x000fc8000f8e023f */
[----:B------:R-:W-:-:S04]  /*2190*/  UISETP.LT.AND UP0, UPT, UR8, UR6, UPT ;  /* 0x000000060800728c */ /* 0x000fc8000bf01270 */
[----:B------:R-:W-:-:S12]  /*21a0*/  USEL UR8, UR8, UR6, !UP0 ;  /* 0x0000000608087287 */ /* 0x000fd8000c000000 */
.L_x_9675:
        /* <DEDUP_REMOVED lines=9> */
[----:B--2---:R-:W0:Y:S01]  /*2240*/  SHFL.IDX PT, R0, R207, RZ, 0x1f ;  /* 0x00001fffcf007589 */ /* 0x004e2200000e0000 */
        /* <DEDUP_REMOVED lines=23> */
[----:B0-----:R-:W-:Y:S01]  /*23c0*/  LEA.HI R2, R0, R0, RZ, 0x1 ;  /* 0x0000000000027211 */ /* 0x001fe200078f08ff */
[----:B------:R-:W-:Y:S01]  /*23d0*/  IMAD.U32 R14, RZ, RZ, UR5 ;  /* 0x00000005ff0e7e24 */ /* 0x000fe2000f8e00ff */
[----:B------:R-:W-:Y:S01]  /*23e0*/  ULOP3.LUT UP0, URZ, UR6, 0x1bf, URZ, 0xc0, !UPT ;  /* 0x000001bf063f7892 */ /* 0x000fe2000f80c03f */
[----:B------:R-:W-:Y:S01]  /*23f0*/  IMAD.MOV.U32 R15, RZ, RZ, 0x40000040 ;  /* 0x40000040ff0f7424 */ /* 0x000fe200078e00ff */
[----:B------:R-:W-:Y:S01]  /*2400*/  LOP3.LUT R3, R2, 0x7fffe, RZ, 0xc0, !PT ;  /* 0x0007fffe02037812 */ /* 0x000fe200078ec0ff */
[----:B------:R0:W-:Y:S01]  /*2410*/  STL.128 [R1+0xa0], R8 ;  /* 0x0000a00801007387 */ /* 0x0001e20000100c00 */
[----:B------:R-:W-:Y:S01]  /*2420*/  IMAD.X R44, RZ, RZ, R17, P1 ;  /* 0x000000ffff2c7224 */ /* 0x000fe200008e0611 */
[----:B------:R-:W-:Y:S01]  /*2430*/  IADD3 R30, P5, R16, 0x118, RZ ;  /* 0x00000118101e7810 */ /* 0x000fe20007fbe0ff */
[----:B-1----:R-:W-:Y:S01]  /*2440*/  IMAD.MOV.U32 R5, RZ, RZ, 0x40000040 ;  /* 0x40000040ff057424 */ /* 0x002fe200078e00ff */
[----:B------:R0:W-:Y:S01]  /*2450*/  STL.64 [R1+0x78], RZ ;  /* 0x000078ff01007387 */ /* 0x0001e20000100a00 */
[----:B------:R-:W-:Y:S01]  /*2460*/  IMAD.IADD R3, R0, 0x1, -R3 ;  /* 0x0000000100037824 */ /* 0x000fe200078e0a03 */
[----:B------:R-:W-:Y:S01]  /*2470*/  PLOP3.LUT P1, PT, PT, PT, UP0, 0x80, 0x0 ;  /* 0x000000000000781c */ /* 0x000fe20003f2f008 */
[----:B--2---:R-:W-:Y:S01]  /*2480*/  IMAD.MOV.U32 R13, RZ, RZ, 0x40000040 ;  /* 0x40000040ff0d7424 */ /* 0x004fe200078e00ff */
[----:B------:R0:W-:Y:S01]  /*2490*/  STL.128 [R1+0xb0], RZ ;  /* 0x0000b0ff01007387 */ /* 0x0001e20000100c00 */
[C---:B------:R-:W-:Y:S01]  /*24a0*/  IADD3 R28, P6, R16.reuse, 0x110, RZ ;  /* 0x00000110101c7810 */ /* 0x040fe20007fde0ff */
[--C-:B------:R-:W-:Y:S01]  /*24b0*/  IMAD.X R31, RZ, RZ, R17.reuse, P5 ;  /* 0x000000ffff1f7224 */ /* 0x100fe200028e0611 */
[----:B------:R-:W-:Y:S01]  /*24c0*/  LEA R3, R3, UR6, 0xd ;  /* 0x0000000603037c11 */ /* 0x000fe2000f8e68ff */
[----:B------:R0:W-:Y:S01]  /*24d0*/  STL.128 [R1+0xc0], RZ ;  /* 0x0000c0ff01007387 */ /* 0x0001e20000100c00 */
[----:B------:R-:W-:Y:S01]  /*24e0*/  IADD3 R24, P0, R16, 0xa8, RZ ;  /* 0x000000a810187810 */ /* 0x000fe20007f1e0ff */
[----:B------:R-:W-:Y:S01]  /*24f0*/  IMAD.X R45, RZ, RZ, R17, P6 ;  /* 0x000000ffff2d7224 */ /* 0x000fe200030e0611 */
[----:B------:R-:W-:Y:S01]  /*2500*/  SHF.R.U32.HI R0, RZ, 0x4, R3 ;  /* 0x00000004ff007819 */ /* 0x000fe20000011603 */
[----:B------:R-:W-:Y:S01]  /*2510*/  VIADD R2, R3, 0xa000 ;  /* 0x0000a00003027836 */ /* 0x000fe20000000000 */
[----:B------:R0:W-:Y:S01]  /*2520*/  STL.128 [R1+0xd0], RZ ;  /* 0x0000d0ff01007387 */ /* 0x0001e20000100c00 */
[----:B------:R-:W-:Y:S01]  /*2530*/  IMAD.X R25, RZ, RZ, R17, P0 ;  /* 0x000000ffff197224 */ /* 0x000fe200000e0611 */
[----:B------:R-:W-:-:S02]  /*2540*/  LOP3.LUT R0, R0, 0x3fff, RZ, 0xc0, !PT ;  /* 0x00003fff00007812 */ /* 0x000fc400078ec0ff */
[----:B------:R-:W-:Y:S01]  /*2550*/  SHF.R.U32.HI R2, RZ, 0x4, R2 ;  /* 0x00000004ff027819 */ /* 0x000fe20000011602 */
[----:B------:R0:W-:Y:S01]  /*2560*/  STL.128 [R1+0xe0], RZ ;  /* 0x0000e0ff01007387 */ /* 0x0001e20000100c00 */
[----:B------:R-:W-:Y:S02]  /*2570*/  LOP3.LUT R4, R0, 0x10000, RZ, 0xfc, !PT ;  /* 0x0001000000047812 */ /* 0x000fe400078efcff */
[----:B------:R-:W-:Y:S01]  /*2580*/  LOP3.LUT R2, R2, 0x3fff, RZ, 0xc0, !PT ;  /* 0x00003fff02027812 */ /* 0x000fe200078ec0ff */
[----:B------:R0:W-:Y:S01]  /*2590*/  STL.128 [R1+0xf0], RZ ;  /* 0x0000f0ff01007387 */ /* 0x0001e20000100c00 */
[----:B------:R-:W-:Y:S02]  /*25a0*/  IADD3 R23, P2, R16, 0x98, RZ ;  /* 0x0000009810177810 */ /* 0x000fe40007f5e0ff */
[----:B------:R-:W-:Y:S01]  /*25b0*/  LOP3.LUT R2, R2, 0x10000, RZ, 0xfc, !PT ;  /* 0x0001000002027812 */ /* 0x000fe200078efcff */
[----:B------:R0:W-:Y:S01]  /*25c0*/  STL.64 [R1+0x98], R4 ;  /* 0x0000980401007387 */ /* 0x0001e20000100a00 */
[C---:B------:R-:W-:Y:S01]  /*25d0*/  IADD3 R19, P3, R16.reuse, 0x90, RZ ;  /* 0x0000009010137810 */ /* 0x040fe20007f7e0ff */
[--C-:B------:R-:W-:Y:S01]  /*25e0*/  IMAD.X R42, RZ, RZ, R17.reuse, P2 ;  /* 0x000000ffff2a7224 */ /* 0x100fe200010e0611 */
[C---:B------:R-:W-:Y:S01]  /*25f0*/  IADD3 R26, P4, R16.reuse, 0x88, RZ ;  /* 0x00000088101a7810 */ /* 0x040fe20007f9e0ff */
[----:B------:R-:W-:Y:S01]  /*2600*/  IMAD.MOV.U32 R12, RZ, RZ, R2 ;  /* 0x000000ffff0c7224 */ /* 0x000fe200078e0002 */
[----:B------:R0:W-:Y:S01]  /*2610*/  STL.128 [R1+0x100], RZ ;  /* 0x000100ff01007387 */ /* 0x0001e20000100c00 */
[C---:B------:R-:W-:Y:S01]  /*2620*/  IADD3 R18, P5, R16.reuse, 0x80, RZ ;  /* 0x0000008010127810 */ /* 0x040fe20007fbe0ff */
[--C-:B------:R-:W-:Y:S01]  /*2630*/  IMAD.X R40, RZ, RZ, R17.reuse, P3 ;  /* 0x000000ffff287224 */ /* 0x100fe200018e0611 */
[C---:B------:R-:W-:Y:S01]  /*2640*/  IADD3 R36, P6, R16.reuse, 0x78, RZ ;  /* 0x0000007810247810 */ /* 0x040fe20007fde0ff */
[----:B------:R0:W-:Y:S01]  /*2650*/  STL.128 [R1+0x110], R12 ;  /* 0x0001100c01007387 */ /* 0x0001e20000100c00 */
[----:B------:R-:W-:Y:S01]  /*2660*/  IADD3 R38, P0, R16, 0xb0, RZ ;  /* 0x000000b010267810 */ /* 0x000fe20007f1e0ff */
[----:B------:R-:W-:-:S02]  /*2670*/  IMAD.X R43, RZ, RZ, R17, P4 ;  /* 0x000000ffff2b7224 */ /* 0x000fc400020e0611 */
[--C-:B------:R-:W-:Y:S02]  /*2680*/  IMAD.X R41, RZ, RZ, R17.reuse, P5 ;  /* 0x000000ffff297224 */ /* 0x100fe400028e0611 */
[--C-:B------:R-:W-:Y:S02]  /*2690*/  IMAD.X R37, RZ, RZ, R17.reuse, P6 ;  /* 0x000000ffff257224 */ /* 0x100fe400030e0611 */
[----:B------:R-:W-:Y:S01]  /*26a0*/  IMAD.X R39, RZ, RZ, R17, P0 ;  /* 0x000000ffff277224 */ /* 0x000fe200000e0611 */
[----:B------:R-:W-:Y:S06]  /*26b0*/  @!P1 BRA `(.L_x_9679) ;  /* 0x0000000000409947 */ /* 0x000fec0003800000 */
[----:B------:R-:W-:Y:S01]  /*26c0*/  MOV R0, 0x0 ;  /* 0x0000000000007802 */ /* 0x000fe20000000f00 */
[----:B------:R-:W-:Y:S01]  /*26d0*/  ULDC.64 UR4, c[0x4][0x108] ;  /* 0x0100420000047ab9 */ /* 0x000fe20000000a00 */
[----:B------:R-:W-:Y:S01]  /*26e0*/  ULDC.64 UR6, c[0x4][0x28] ;  /* 0x01000a0000067ab9 */ /* 0x000fe20000000a00 */
[----:B0-----:R-:W-:Y:S01]  /*26f0*/  IMAD.U32 R4, RZ, RZ, UR4 ;  /* 0x00000004ff047e24 */ /* 0x001fe2000f8e00ff */
        /* <DEDUP_REMOVED lines=12> */
.L_x_9679:
[----:B------:R-:W1:Y:S01]  /*27c0*/  S2R R20, SR_TID.X ;  /* 0x0000000000147919 */ /* 0x000e620000002100 */
[----:B0-----:R-:W0:Y:S01]  /*27d0*/  LDC.64 R14, c[0x0][0x428] ;  /* 0x00010a00ff0e7b82 */ /* 0x001e220000000a00 */
[----:B------:R-:W-:Y:S01]  /*27e0*/  IADD3 R8, P0, R16, 0x120, RZ ;  /* 0x0000012010087810 */ /* 0x000fe20007f1e0ff */
[----:B------:R-:W-:Y:S01]  /*27f0*/  ULDC UR4, c[0x0][0x20] ;  /* 0x0000080000047ab9 */ /* 0x000fe20000000800 */
[----:B------:R-:W-:Y:S01]  /*2800*/  IMAD.U32 R7, RZ, RZ, UR38 ;  /* 0x00000026ff077e24 */ /* 0x000fe2000f8e00ff */
[----:B------:R-:W-:Y:S01]  /*2810*/  STL.64 [R1+0x130], R36 ;  /* 0x0001302401007387 */ /* 0x000fe20000100a00 */
[----:B------:R-:W-:Y:S02]  /*2820*/  IMAD.U32 R13, RZ, RZ, UR42 ;  /* 0x0000002aff0d7e24 */ /* 0x000fe4000f8e00ff */
[--C-:B------:R-:W-:Y:S01]  /*2830*/  IMAD.X R9, RZ, RZ, R17.reuse, P0 ;  /* 0x000000ffff097224 */ /* 0x100fe200000e0611 */
[----:B------:R-:W2:Y:S01]  /*2840*/  LDC R21, c[0x0][0x430] ;  /* 0x00010c00ff157b82 */ /* 0x000ea20000000800 */
[----:B------:R-:W-:Y:S01]  /*2850*/  VIADD R6, R22, -UR4 ;  /* 0x8000000416067c36 */ /* 0x000fe20008000000 */
[----:B------:R-:W-:Y:S04]  /*2860*/  STL.64 [R1+0x120], R194 ;  /* 0x000120c201007387 */ /* 0x000fe80000100a00 */
[----:B------:R-:W-:Y:S02]  /*2870*/  STL.64 [R1+0x128], R8 ;  /* 0x0001280801007387 */ /* 0x000fe40000100a00 */
[----:B------:R-:W3:Y:S02]  /*2880*/  LDC.64 R10, c[0x0][0xad0] ;  /* 0x0002b400ff0a7b82 */ /* 0x000ee40000000a00 */
[----:B------:R-:W-:Y:S04]  /*2890*/  STL.U8 [R1+0x138], RZ ;  /* 0x000138ff01007387 */ /* 0x000fe80000100000 */
[----:B------:R4:W-:Y:S02]  /*28a0*/  STL [R6+0x4], R7 ;  /* 0x0000040706007387 */ /* 0x0009e40000100800 */
[----:B------:R-:W5:Y:S02]  /*28b0*/  LDC.64 R4, c[0x0][0xad8] ;  /* 0x0002b600ff047b82 */ /* 0x000f640000000a00 */
[----:B------:R0:W-:Y:S04]  /*28c0*/  STL [R6+0x8], R13 ;  /* 0x0000080d06007387 */ /* 0x0001e80000100800 */
[----:B0-----:R0:W-:Y:S01]  /*28d0*/  STL [R6+0x24], R14 ;  /* 0x0000240e06007387 */ /* 0x0011e20000100800 */
[----:B-1----:R-:W-:Y:S01]  /*28e0*/  VIADD R196, R20, 0xffffff80 ;  /* 0xffffff8014c47836 */ /* 0x002fe20000000000 */
[----:B------:R-:W1:Y:S02]  /*28f0*/  LDC.64 R2, c[0x0][0xae0] ;  /* 0x0002b800ff027b82 */ /* 0x000e640000000a00 */
[----:B------:R0:W-:Y:S04]  /*2900*/  STL [R6+0x28], R15 ;  /* 0x0000280f06007387 */ /* 0x0001e80000100800 */
[----:B--2---:R0:W-:Y:S04]  /*2910*/  STL [R6+0x2c], R21 ;  /* 0x00002c1506007387 */ /* 0x0041e80000100800 */
[----:B---3--:R0:W-:Y:S04]  /*2920*/  STL [R6+0xc], R11 ;  /* 0x00000c0b06007387 */ /* 0x0081e80000100800 */
[----:B------:R0:W-:Y:S04]  /*2930*/  STL [R6+0x14], RZ ;  /* 0x000014ff06007387 */ /* 0x0001e80000100800 */
[----:B------:R0:W-:Y:S04]  /*2940*/  STL [R6], R196 ;  /* 0x000000c406007387 */ /* 0x0001e80000100800 */
[----:B-----5:R0:W-:Y:S04]  /*2950*/  STL [R6+0x10], R4 ;  /* 0x0000100406007387 */ /* 0x0201e80000100800 */
[----:B------:R0:W-:Y:S04]  /*2960*/  STL [R6+0x18], R5 ;  /* 0x0000180506007387 */ /* 0x0001e80000100800 */
[----:B-1----:R0:W-:Y:S04]  /*2970*/  STL [R6+0x1c], R2 ;  /* 0x00001c0206007387 */ /* 0x0021e80000100800 */
[----:B------:R0:W-:Y:S04]  /*2980*/  STL [R6+0x20], R3 ;  /* 0x0000200306007387 */ /* 0x0001e80000100800 */
[----:B----4-:R-:W2:Y:S01]  /*2990*/  LDL R7, [R1+0x224] ;  /* 0x0002240001077983 */ /* 0x010ea20000100800 */
        /* <DEDUP_REMOVED lines=9> */
[----:B------:R-:W1:Y:S02]  /*2a30*/  SYNCS.PHASECHK.TRANS64.TRYWAIT P0, [UR44+0x32400], R0 ;  /* 0x03240000ff0075a7 */ /* 0x000e64000800016c */
[----:B01----:R-:W-:Y:S05]  /*2a40*/  @!P0 BRA `(.L_x_9681) ;  /* 0x0000024c00b48947 */ /* 0x003fea0003800000 */
.L_x_9888:
[----:B------:R-:W-:Y:S05]  /*2a50*/  BSYNC B0 ;  /* 0x0000000000007941 */ /* 0x000fea0003800000 */
.L_x_9680:
[----:B------:R-:W2:Y:S04]  /*2a60*/  LDL R29, [R1+0x1c] ;  /* 0x00001c00011d7983 */ /* 0x000ea80000100800 */
[----:B------:R1:W5:Y:S01]  /*2a70*/  LDL.64 R20, [R1+0x218] ;  /* 0x0002180001147983 */ /* 0x0003620000100a00 */
[----:B------:R-:W-:Y:S01]  /*2a80*/  IMAD.U32 R10, RZ, RZ, UR36 ;  /* 0x00000024ff0a7e24 */ /* 0x000fe2000f8e00ff */
[C---:B------:R-:W-:Y:S01]  /*2a90*/  IADD3 R14, P0, R16.reuse, 0x138, RZ ;  /* 0x00000138100e7810 */ /* 0x040fe20007f1e0ff */
[----:B------:R-:W-:Y:S01]  /*2aa0*/  IMAD.U32 R11, RZ, RZ, UR37 ;  /* 0x00000025ff0b7e24 */ /* 0x000fe2000f8e00ff */
[C---:B0-----:R-:W-:Y:S01]  /*2ab0*/  IADD3 R0, P1, R16.reuse, 0x430, RZ ;  /* 0x0000043010007810 */ /* 0x041fe20007f3e0ff */
[----:B------:R-:W-:Y:S01]  /*2ac0*/  IMAD.MOV.U32 R8, RZ, RZ, R27 ;  /* 0x000000ffff087224 */ /* 0x000fe200078e001b */
[----:B------:R-:W-:Y:S01]  /*2ad0*/  STL.64 [R1+0x210], R24 ;  /* 0x0002101801007387 */ /* 0x000fe20000100a00 */
[----:B------:R-:W-:Y:S01]  /*2ae0*/  IMAD.MOV.U32 R9, RZ, RZ, R44 ;  /* 0x000000ffff097224 */ /* 0x000fe200078e002c */
[----:B------:R-:W-:Y:S05]  /*2af0*/  WARPSYNC.ALL ;  /* 0x0000000000007948 */ /* 0x000fea0003800000 */
[----:B------:R0:W-:Y:S01]  /*2b00*/  STL.128 [R1+0x1a0], R8 ;  /* 0x0001a00801007387 */ /* 0x0001e20000100c00 */
[----:B------:R-:W-:Y:S01]  /*2b10*/  IMAD.X R15, RZ, RZ, R17, P0 ;  /* 0x000000ffff0f7224 */ /* 0x000fe200000e0611 */
[----:B------:R-:W-:Y:S01]  /*2b20*/  BSSY B0, `(.L_x_9682) ;  /* 0x000002c000007945 */ /* 0x000fe20003800000 */
[----:B------:R-:W-:Y:S01]  /*2b30*/  IMAD.MOV.U32 R12, RZ, RZ, R18 ;  /* 0x000000ffff0c7224 */ /* 0x000fe200078e0012 */
[----:B------:R-:W-:Y:S01]  /*2b40*/  IADD3 R18, P0, R16, 0x170, RZ ;  /* 0x0000017010127810 */ /* 0x000fe20007f1e0ff */
[----:B------:R-:W-:Y:S01]  /*2b50*/  IMAD.MOV.U32 R13, RZ, RZ, R41 ;  /* 0x000000ffff0d7224 */ /* 0x000fe200078e0029 */
[----:B------:R-:W-:Y:S01]  /*2b60*/  STL.64 [R1+0x178], R200 ;  /* 0x000178c801007387 */ /* 0x000fe20000100a00 */
[----:B------:R-:W-:-:S03]  /*2b70*/  IMAD.X R7, RZ, RZ, R17, P1 ;  /* 0x000000ffff077224 */ /* 0x000fc600008e0611 */
[----:B------:R3:W-:Y:S01]  /*2b80*/  STL.128 [R1+0x180], R12 ;  /* 0x0001800c01007387 */ /* 0x0007e20000100c00 */
[----:B0-----:R-:W-:Y:S02]  /*2b90*/  IMAD.MOV.U32 R10, RZ, RZ, R32 ;  /* 0x000000ffff0a7224 */ /* 0x001fe400078e0020 */
[----:B------:R-:W-:Y:S02]  /*2ba0*/  IMAD.MOV.U32 R11, RZ, RZ, R33 ;  /* 0x000000ffff0b7224 */ /* 0x000fe400078e0021 */
[----:B------:R-:W-:Y:S02]  /*2bb0*/  IMAD.MOV.U32 R8, RZ, RZ, R204 ;  /* 0x000000ffff087224 */ /* 0x000fe400078e00cc */
[----:B------:R-:W-:Y:S02]  /*2bc0*/  IMAD.MOV.U32 R9, RZ, RZ, R203 ;  /* 0x000000ffff097224 */ /* 0x000fe400078e00cb */
[----:B------:R-:W-:Y:S01]  /*2bd0*/  IMAD.MOV.U32 R32, RZ, RZ, R18 ;  /* 0x000000ffff207224 */ /* 0x000fe200078e0012 */
[----:B------:R1:W-:Y:S01]  /*2be0*/  BAR.SYNC.DEFER_BLOCKING R199, 0x100 ;  /* 0x000400c70000751d */ /* 0x0003e20000010000 */
[----:B---3--:R-:W-:Y:S01]  /*2bf0*/  IADD3 R12, P1, R16, 0x128, RZ ;  /* 0x00000128100c7810 */ /* 0x008fe20007f3e0ff */
[----:B------:R-:W-:-:S02]  /*2c00*/  IMAD.MOV.U32 R14, RZ, RZ, R206 ;  /* 0x000000ffff0e7224 */ /* 0x000fc400078e00ce */
[----:B------:R-:W-:Y:S02]  /*2c10*/  IMAD.MOV.U32 R15, RZ, RZ, R205 ;  /* 0x000000ffff0f7224 */ /* 0x000fe400078e00cd */
[----:B------:R-:W-:Y:S01]  /*2c20*/  IMAD.X R13, RZ, RZ, R17, P1 ;  /* 0x000000ffff0d7224 */ /* 0x000fe200008e0611 */
[----:B------:R0:W-:Y:S01]  /*2c30*/  STL.128 [R1+0x1b0], R8 ;  /* 0x0001b00801007387 */ /* 0x0001e20000100c00 */
[----:B------:R-:W-:-:S03]  /*2c40*/  IMAD.MOV.U32 R18, RZ, RZ, R23 ;  /* 0x000000ffff127224 */ /* 0x000fc600078e0017 */
[----:B------:R-:W-:Y:S01]  /*2c50*/  STL.128 [R1+0x1f0], R12 ;  /* 0x0001f00c01007387 */ /* 0x000fe20000100c00 */
[----:B0-----:R-:W-:Y:S02]  /*2c60*/  IMAD.MOV.U32 R8, RZ, RZ, R19 ;  /* 0x000000ffff087224 */ /* 0x001fe400078e0013 */
[----:B------:R-:W-:Y:S02]  /*2c70*/  IMAD.MOV.U32 R9, RZ, RZ, R40 ;  /* 0x000000ffff097224 */ /* 0x000fe400078e0028 */
[----:B------:R-:W-:Y:S02]  /*2c80*/  IMAD.MOV.U32 R10, RZ, RZ, R28 ;  /* 0x000000ffff0a7224 */ /* 0x000fe400078e001c */
[----:B------:R-:W-:Y:S02]  /*2c90*/  IMAD.MOV.U32 R11, RZ, RZ, R45 ;  /* 0x000000ffff0b7224 */ /* 0x000fe400078e002d */
[----:B------:R-:W-:-:S03]  /*2ca0*/  IMAD.X R19, RZ, RZ, R17, P0 ;  /* 0x000000ffff137224 */ /* 0x000fc600000e0611 */
[----:B------:R0:W-:Y:S01]  /*2cb0*/  STL.128 [R1+0x1c0], R8 ;  /* 0x0001c00801007387 */ /* 0x0001e20000100c00 */
[----:B------:R-:W-:Y:S02]  /*2cc0*/  IMAD.MOV.U32 R33, RZ, RZ, R19 ;  /* 0x000000ffff217224 */ /* 0x000fe400078e0013 */
[----:B------:R-:W-:-:S03]  /*2cd0*/  IMAD.MOV.U32 R19, RZ, RZ, R42 ;  /* 0x000000ffff137224 */ /* 0x000fc600078e002a */
[----:B------:R-:W-:Y:S04]  /*2ce0*/  STL.128 [R1+0x1e0], R32 ;  /* 0x0001e02001007387 */ /* 0x000fe80000100c00 */
[----:B------:R-:W-:Y:S01]  /*2cf0*/  STL.128 [R1+0x190], R16 ;  /* 0x0001901001007387 */ /* 0x000fe20000100c00 */
[----:B0-----:R-:W-:Y:S02]  /*2d00*/  IMAD.MOV.U32 R8, RZ, RZ, R30 ;  /* 0x000000ffff087224 */ /* 0x001fe400078e001e */
[----:B------:R-:W-:Y:S02]  /*2d10*/  IMAD.MOV.U32 R9, RZ, RZ, R31 ;  /* 0x000000ffff097224 */ /* 0x000fe400078e001f */
[----:B------:R-:W-:Y:S02]  /*2d20*/  IMAD.MOV.U32 R10, RZ, RZ, R0 ;  /* 0x000000ffff0a7224 */ /* 0x000fe400078e0000 */
[----:B------:R-:W-:-:S05]  /*2d30*/  IMAD.MOV.U32 R11, RZ, RZ, R7 ;  /* 0x000000ffff0b7224 */ /* 0x000fca00078e0007 */
[----:B------:R0:W-:Y:S02]  /*2d40*/  STL.128 [R1+0x1d0], R8 ;  /* 0x0001d00801007387 */ /* 0x0001e40000100c00 */
[----:B0-----:R-:W-:Y:S02]  /*2d50*/  IMAD.MOV.U32 R8, RZ, RZ, R26 ;  /* 0x000000ffff087224 */ /* 0x001fe400078e001a */
[----:B------:R-:W-:Y:S02]  /*2d60*/  IMAD.MOV.U32 R9, RZ, RZ, R43 ;  /* 0x000000ffff097224 */ /* 0x000fe400078e002b */
[----:B------:R-:W-:Y:S02]  /*2d70*/  IMAD.MOV.U32 R10, RZ, RZ, R38 ;  /* 0x000000ffff0a7224 */ /* 0x000fe400078e0026 */
[----:B------:R-:W-:-:S05]  /*2d80*/  IMAD.MOV.U32 R11, RZ, RZ, R39 ;  /* 0x000000ffff0b7224 */ /* 0x000fca00078e0027 */
[----:B------:R1:W-:Y:S01]  /*2d90*/  STL.128 [R1+0x200], R8 ;  /* 0x0002000801007387 */ /* 0x0003e20000100c00 */
[----:B--2---:R-:W-:-:S04]  /*2da0*/  LOP3.LUT R0, R29, 0x1, RZ, 0xfc, !PT ;  /* 0x000000011d007812 */ /* 0x004fc800078efcff */
[----:B------:R-:W-:-:S13]  /*2db0*/  ISETP.NE.AND P1, PT, R0, 0x3, PT ;  /* 0x000000030000780c */ /* 0x000fda0003f25270 */
[----:B-1----:R-:W-:Y:S05]  /*2dc0*/  @!P1 BRA `(.L_x_9683) ;  /* 0x0000000000049947 */ /* 0x002fea0003800000 */
[----:B------:R-:W-:Y:S01]  /*2dd0*/  BPT.TRAP 0x1 ;  /* 0x000000040000795c */ /* 0x000fe20000300000 */
.L_x_9683:
[----:B------:R-:W-:Y:S05]  /*2de0*/  BSYNC B0 ;  /* 0x0000000000007941 */ /* 0x000fea0003800000 */
.L_x_9682:
[----:B------:R-:W2:Y:S01]  /*2df0*/  LDL.64 R8, [R1+0x8] ;  /* 0x0000080001087983 */ /* 0x000ea20000100a00 */
[----:B-----5:R-:W-:Y:S01]  /*2e00*/  SHF.L.U32 R21, R21, 0x1f, RZ ;  /* 0x0000001f15157819 */ /* 0x020fe200000006ff */
[----:B------:R-:W-:Y:S01]  /*2e10*/  BSSY B0, `(.L_x_9684) ;  /* 0x0000006000007945 */ /* 0x000fe20003800000 */
[----:B--2---:R-:W-:-:S05]  /*2e20*/  MOV R7, R8 ;  /* 0x0000000800077202 */ /* 0x004fca0000000f00 */
[----:B------:R-:W-:-:S04]  /*2e30*/  IMAD R20, R20, 0x8, R7 ;  /* 0x0000000814147824 */ /* 0x000fc800078e0207 */
[----:B------:R0:W1:Y:S01]  /*2e40*/  SYNCS.PHASECHK.TRANS64.TRYWAIT P0, [R20+URZ], R21 ;  /* 0x00000015140075a7 */ /* 0x000062000800017f */
[----:B------:R-:W-:Y:S05]  /*2e50*/  @!P1 BRA `(.L_x_9685) ;  /* 0x0000000000049947 */ /* 0x000fea0003800000 */
[----:B------:R-:W-:Y:S01]  /*2e60*/  BPT.TRAP 0x1 ;  /* 0x000000040000795c */ /* 0x000fe20000300000 */
.L_x_9685:
[----:B------:R-:W-:Y:S05]  /*2e70*/  BSYNC B0 ;  /* 0x0000000000007941 */ /* 0x000fea0003800000 */
.L_x_9684:
[----:B------:R-:W-:Y:S04]  /*2e80*/  BSSY B0, `(.L_x_9686) ;  /* 0x0000004000007945 */ /* 0x000fe80003800000 */
[----:B-1----:R-:W-:Y:S05]  /*2e90*/  @P0 BRA `(.L_x_9687) ;  /* 0x0000000000080947 */ /* 0x002fea0003800000 */
[----:B------:R-:W1:Y:S02]  /*2ea0*/  SYNCS.PHASECHK.TRANS64.TRYWAIT P0, [R20+URZ], R21 ;  /* 0x00000015140075a7 */ /* 0x000e64000800017f */
[----:B-1----:R-:W-:Y:S05]  /*2eb0*/  @!P0 BRA `(.L_x_9688) ;  /* 0x0000024800b08947 */ /* 0x002fea0003800000 */
.L_x_9687:
[----:B------:R-:W-:Y:S05]  /*2ec0*/  BSYNC B0 ;  /* 0x0000000000007941 */ /* 0x000fea0003800000 */
.L_x_9686:
[----:B------:R-:W2:Y:S04]  /*2ed0*/  LDL R13, [R1+0x218] ;  /* 0x00021800010d7983 */ /* 0x000ea80000100800 */
[----:B------:R-:W2:Y:S01]  /*2ee0*/  LDL.64 R8, [R1+0xa0] ;  /* 0x0000a00001087983 */ /* 0x000ea20000100a00 */
[----:B------:R-:W-:Y:S05]  /*2ef0*/  WARPSYNC.ALL ;  /* 0x0000000000007948 */ /* 0x000fea0003800000 */
[----:B01----:R-:W3:Y:S04]  /*2f00*/  LDL.64 R20, [R1+0x98] ;  /* 0x0000980001147983 */ /* 0x003ee80000100a00 */
        /* <DEDUP_REMOVED lines=21> */
[C---:B------:R-:W-:Y:S01]  /*3060*/  VIADD R10, R8.reuse, 0x4 ;  /* 0x00000004080a7836 */ /* 0x040fe20000000000 */
        /* <DEDUP_REMOVED lines=30> */
[----:B------:R-:W1:Y:S02]  /*3250*/  SYNCS.PHASECHK.TRANS64.TRYWAIT P0, [UR44+0x32410], R7 ;  /* 0x03241007ff0075a7 */ /* 0x000e64000800016c */
[----:B01----:R-:W-:Y:S05]  /*3260*/  @!P0 BRA `(.L_x_9690) ;  /* 0x0000024400d88947 */ /* 0x003fea0003800000 */
.L_x_9889:
[----:B------:R-:W-:Y:S05]  /*3270*/  BSYNC B0 ;  /* 0x0000000000007941 */ /* 0x000fea0003800000 */
.L_x_9689:
[----:B0-----:R-:W2:Y:S04]  /*3280*/  LDL R7, [R1+0x54] ;  /* 0x0000540001077983 */ /* 0x001ea80000100800 */
[----:B------:R0:W5:Y:S01]  /*3290*/  LDL.64 R8, [R1+0x218] ;  /* 0x0002180001087983 */ /* 0x0001620000100a00 */
[----:B------:R-:W-:Y:S01]  /*32a0*/  BSSY B0, `(.L_x_9691) ;  /* 0x0000005000007945 */ /* 0x000fe20003800000 */
[----:B--2---:R-:W-:-:S04]  /*32b0*/  LOP3.LUT R7, R7, 0x1, RZ, 0xfc, !PT ;  /* 0x0000000107077812 */ /* 0x004fc800078efcff */
[----:B------:R-:W-:-:S13]  /*32c0*/  ISETP.NE.AND P1, PT, R7, 0x3, PT ;  /* 0x000000030700780c */ /* 0x000fda0003f25270 */
[----:B0-----:R-:W-:Y:S05]  /*32d0*/  @!P1 BRA `(.L_x_9692) ;  /* 0x0000000000049947 */ /* 0x001fea0003800000 */
[----:B------:R-:W-:Y:S01]  /*32e0*/  BPT.TRAP 0x1 ;  /* 0x000000040000795c */ /* 0x000fe20000300000 */
.L_x_9692:
[----:B------:R-:W-:Y:S05]  /*32f0*/  BSYNC B0 ;  /* 0x0000000000007941 */ /* 0x000fea0003800000 */
.L_x_9691:
        /* <DEDUP_REMOVED lines=8> */
.L_x_9694:
[----:B------:R-:W-:Y:S05]  /*3380*/  BSYNC B0 ;  /* 0x0000000000007941 */ /* 0x000fea0003800000 */
.L_x_9693:
[----:B------:R-:W-:Y:S04]  /*3390*/  BSSY B0, `(.L_x_9695) ;  /* 0x0000004000007945 */ /* 0x000fe80003800000 */
[----:B-1----:R-:W-:Y:S05]  /*33a0*/  @P0 BRA `(.L_x_9696) ;  /* 0x0000000000080947 */ /* 0x002fea0003800000 */
[----:B------:R-:W1:Y:S02]  /*33b0*/  SYNCS.PHASECHK.TRANS64.TRYWAIT P0, [R8+URZ], R9 ;  /* 0x00000009080075a7 */ /* 0x000e64000800017f */
[----:B-1----:R-:W-:Y:S05]  /*33c0*/  @!P0 BRA `(.L_x_9697) ;  /* 0x0000024400988947 */ /* 0x002fea0003800000 */
.L_x_9696:
[----:B------:R-:W-:Y:S05]  /*33d0*/  BSYNC B0 ;  /* 0x0000000000007941 */ /* 0x000fea0003800000 */
.L_x_9695:
[----:B------:R-:W2:Y:S04]  /*33e0*/  LDL R21, [R1+0x218] ;  /* 0x0002180001157983 */ /* 0x000ea80000100800 */
[----:B01----:R-:W2:Y:S04]  /*33f0*/  LDL.64 R8, [R1+0x118] ;  /* 0x0001180001087983 */ /* 0x003ea80000100a00 */
[----:B------:R-:W3:Y:S04]  /*3400*/  LDL R7, [R1+0x90] ;  /* 0x0000900001077983 */ /* 0x000ee80000100800 */
[----:B------:R-:W4:Y:S04]  /*3410*/  LDL.64 R10, [R1+0x110] ;  /* 0x00011000010a7983 */ /* 0x000f280000100a00 */
[----:B------:R-:W5:Y:S04]  /*3420*/  LDL.64 R12, [R1+0x110] ;  /* 0x00011000010c7983 */ /* 0x000f680000100a00 */
[----:B------:R-:W5:Y:S04]  /*3430*/  LDL.64 R14, [R1+0x110] ;  /* 0x00011000010e7983 */ /* 0x000f680000100a00 */
[----:B------:R-:W5:Y:S01]  /*3440*/  LDL.64 R18, [R1+0x110] ;  /* 0x0001100001127983 */ /* 0x000f620000100a00 */
[----:B------:R-:W-:Y:S05]  /*3450*/  WARPSYNC.ALL ;  /* 0x0000000000007948 */ /* 0x000fea0003800000 */
[----:B------:R-:W-:Y:S01]  /*3460*/  WARPGROUP.ARRIVE ;  /* 0x00000000000079c5 */ /* 0x000fe20000000000 */
[----:B--2---:R-:W-:Y:S01]  /*3470*/  IMAD R8, R21, 0xc00, R8 ;  /* 0x00000c0015087824 */ /* 0x004fe200078e0208 */
[----:B------:R-:W-:Y:S01]  /*3480*/  R2UR UR7, R9 ;  /* 0x00000000090772ca */ /* 0x000fe200000e0000 */
[----:B------:R-:W2:Y:S01]  /*3490*/  LDL.64 R20, [R1+0x110] ;  /* 0x0001100001147983 */ /* 0x000ea20000100a00 */
[----:B---3--:R-:W-:-:S02]  /*34a0*/  ISETP.NE.U32.AND P0, PT, R7, RZ, PT ;  /* 0x000000ff0700720c */ /* 0x008fc40003f05070 */
        /* <DEDUP_REMOVED lines=132> */
[----:B------:R-:W-:Y:S01]  /*3cf0*/  R2UR UR5, R21 ;  /* 0x00000000150572ca */ /* 0x000fe200000e0000 */
[----:B------:R-:W0:Y:S01]  /*3d00*/  S2R R23, SR_TID.X ;  /* 0x0000000000177919 */ /* 0x000e220000002100 */
[----:B---3--:R-:W-:Y:S01]  /*3d10*/  VIADD R12, R12, 0xc02 ;  /* 0x00000c020c0c7836 */ /* 0x008fe20000000000 */
[----:B------:R-:W-:Y:S02]  /*3d20*/  WARPGROUP.DEPBAR.LE gsb0, 0x0 ;  /* 0x00008000000079c5 */ /* 0x000fe40000010000 */
[----:B------:R-:W-:-:S08]  /*3d30*/  WARPGROUP.ARRIVE ;  /* 0x00000000000079c5 */ /* 0x000fd00000000000 */
[----:B------:R-:W-:Y:S01]  /*3d40*/  HGMMA.64x96x16.F32 R24, gdesc[UR4], R24, gsb0 ;  /* 0x01600000041879f0 */ /* 0x000fe20008000818 */
[----:B0-----:R-:W-:-:S04]  /*3d50*/  LOP3.LUT R23, R23, 0x7f, RZ, 0xc0, !PT ;  /* 0x0000007f17177812 */ /* 0x001fc800078ec0ff */
[----:B------:R-:W-:Y:S01]  /*3d60*/  ISETP.NE.AND P0, PT, R23, RZ, PT ;  /* 0x000000ff1700720c */ /* 0x000fe20003f05270 */
        /* <DEDUP_REMOVED lines=52> */
[----:B------:R-:W2:Y:S04]  /*40b0*/  LDL.64 R12, [R1+0x170] ;  /* 0x00017000010c7983 */ /* 0x000ea80000100a00 */
[----:B------:R-:W3:Y:S04]  /*40c0*/  LDL R14, [R6] ;  /* 0x00000000060e7983 */ /* 0x000ee80000100800 */
[----:B------:R-:W4:Y:S04]  /*40d0*/  LDL R9, [R6+0x8] ;  /* 0x0000080006097983 */ /* 0x000f280000100800 */
[----:B------:R-:W5:Y:S04]  /*40e0*/  LDL R20, [R1+0x70] ;  /* 0x0000700001147983 */ /* 0x000f680000100800 */
[----:B-1----:R-:W4:Y:S04]  /*40f0*/  LDL R7, [R6+0x18] ;  /* 0x0000180006077983 */ /* 0x002f280000100800 */
[----:B------:R-:W5:Y:S04]  /*4100*/  LDL R8, [R6+0x4] ;  /* 0x0000040006087983 */ /* 0x000f680000100800 */
[----:B------:R-:W5:Y:S04]  /*4110*/  LDL R18, [R6+0xc] ;  /* 0x00000c0006127983 */ /* 0x000f680000100800 */
[----:B------:R-:W5:Y:S04]  /*4120*/  LDL R15, [R6+0x10] ;  /* 0x00001000060f7983 */ /* 0x000f680000100800 */
[----:B------:R-:W5:Y:S04]  /*4130*/  LDL R19, [R6+0x14] ;  /* 0x0000140006137983 */ /* 0x000f680000100800 */
[----:B--2---:R3:W2:Y:S02]  /*4140*/  LD.E R12, desc[UR54][R12.64] ;  /* 0x000000360c0c7980 */ /* 0x0046a4000c101900 */
[----:B---3--:R-:W-:-:S04]  /*4150*/  SHF.R.S32.HI R13, RZ, 0x1f, R14 ;  /* 0x0000001fff0d7819 */ /* 0x008fc8000001140e */
        /* <DEDUP_REMOVED lines=9> */
[----:B----4-:R-:W-:Y:S01]  /*41f0*/  ISETP.GE.AND P1, PT, R7, 0x1, PT ;  /* 0x000000010700780c */ /* 0x010fe20003f26270 */
[----:B------:R-:W-:Y:S01]  /*4200*/  BSSY B0, `(.L_x_9698) ;  /* 0x0000095000007945 */ /* 0x000fe20003800000 */
[-C--:B--2---:R-:W-:Y:S01]  /*4210*/  FMUL.FTZ R10, R24, R12.reuse ;  /* 0x0000000c180a7220 */ /* 0x084fe20000410000 */
[----:B------:R-:W-:Y:S01]  /*4220*/  SHF.R.S32.HI R24, RZ, 0x1f, R21 ;  /* 0x0000001fff187819 */ /* 0x000fe20000011415 */
[----:B------:R-:W-:-:S03]  /*4230*/  FMUL.FTZ R11, R25, R12 ;  /* 0x0000000c190b7220 */ /* 0x000fc60000410000 */
[----:B------:R-:W-:Y:S01]  /*4240*/  LEA.HI R23, R24, R21, RZ, 0x2 ;  /* 0x0000001518177211 */ /* 0x000fe200078f10ff */
[----:B------:R-:W-:-:S03]  /*4250*/  FMUL.FTZ R95, R26, R12 ;  /* 0x0000000c1a5f7220 */ /* 0x000fc60000410000 */
[--C-:B------:R-:W-:Y:S02]  /*4260*/  SHF.R.S32.HI R25, RZ, 0x2, R23.reuse ;  /* 0x00000002ff197819 */ /* 0x100fe40000011417 */
[----:B------:R-:W-:Y:S02]  /*4270*/  SHF.R.S32.HI R26, RZ, 0x1f, R23 ;  /* 0x0000001fff1a7819 */ /* 0x000fe40000011417 */
[----:B------:R-:W-:Y:S02]  /*4280*/  LEA.HI R24, R24, R21, RZ, 0x5 ;  /* 0x0000001518187211 */ /* 0x000fe400078f28ff */
[----:B------:R-:W-:Y:S01]  /*4290*/  LEA.HI R26, R26, R25, RZ, 0x3 ;  /* 0x000000191a1a7211 */ /* 0x000fe200078f18ff */
[----:B------:R-:W-:Y:S01]  /*42a0*/  FMUL.FTZ R89, R27, R12 ;  /* 0x0000000c1b597220 */ /* 0x000fe20000410000 */
[----:B------:R-:W-:Y:S02]  /*42b0*/  SHF.R.S32.HI R27, RZ, 0x5, R24 ;  /* 0x00000005ff1b7819 */ /* 0x000fe40000011418 */
[----:B------:R-:W-:-:S02]  /*42c0*/  LOP3.LUT R26, R26, 0xfffffff8, RZ, 0xc0, !PT ;  /* 0xfffffff81a1a7812 */ /* 0x000fc400078ec0ff */
        /* <DEDUP_REMOVED lines=46> */
[----:B-----5:R-:W-:Y:S02]  /*45b0*/  IMAD R27, R20, 0x8, R27 ;  /* 0x00000008141b7824 */ /* 0x020fe400078e021b */
[----:B------:R-:W-:Y:S01]  /*45c0*/  FMUL.FTZ R181, R71, R12 ;  /* 0x0000000c47b57220 */ /* 0x000fe20000410000 */
[----:B------:R-:W-:Y:S01]  /*45d0*/  IMAD.IADD R14, R21, 0x1, -R14 ;  /* 0x00000001150e7824 */ /* 0x000fe200078e0a0e */
[----:B------:R-:W-:Y:S01]  /*45e0*/  IADD3 R21, -R8, 0x1, R23 ;  /* 0x0000000108157810 */ /* 0x000fe20007ffe117 */
[----:B------:R-:W-:Y:S01]  /*45f0*/  IMAD.U32 R26, R27, 0x10, R26 ;  /* 0x000000101b1a7824 */ /* 0x000fe200078e001a */
[----:B------:R-:W1:Y:S03]  /*4600*/  MUFU.TANH R10, R10 ;  /* 0x0000000a000a7308 */ /* 0x000e660000002400 */
[----:B------:R-:W-:Y:S01]  /*4610*/  IMAD R26, R13, 0x40, R26 ;  /* 0x000000400d1a7824 */ /* 0x000fe200078e021a */
[----:B------:R-:W-:Y:S01]  /*4620*/  LOP3.LUT R13, RZ, R18, RZ, 0x33, !PT ;  /* 0x00000012ff0d7212 */ /* 0x000fe200078e33ff */
[----:B------:R-:W-:-:S03]  /*4630*/  IMAD R12, R14, -0x2, R21 ;  /* 0xfffffffe0e0c7824 */ /* 0x000fc600078e0215 */
[----:B------:R-:W2:Y:S01]  /*4640*/  MUFU.TANH R11, R11 ;  /* 0x0000000b000b7308 */ /* 0x000ea20000002400 */
[----:B------:R-:W-:-:S07]  /*4650*/  IMAD R23, R14, -0x2, R23 ;  /* 0xfffffffe0e177824 */ /* 0x000fce00078e0217 */
[----:B------:R-:W3:Y:S01]  /*4660*/  MUFU.TANH R95, R95 ;  /* 0x0000005f005f7308 */ /* 0x000ee20000002400 */
[----:B------:R-:W-:-:S07]  /*4670*/  IMAD.IADD R18, R12, 0x1, R15 ;  /* 0x000000010c127824 */ /* 0x000fce00078e020f */
        /* <DEDUP_REMOVED lines=45> */
[----:B------:R-:W-:-:S02]  /*4950*/  IMAD.U32 R25, RZ, RZ, UR4 ;  /* 0x00000004ff197e24 */ /* 0x000fc4000f8e00ff */
[----:B------:R-:W-:Y:S02]  /*4960*/  IMAD.IADD R21, R12, 0x1, R13 ;  /* 0x000000010c157824 */ /* 0x000fe400078e020d */
[----:B------:R-:W-:Y:S01]  /*4970*/  VIADD R20, R19, UR4 ;  /* 0x0000000413147c36 */ /* 0x000fe20008000000 */
[----:B------:R-:W-:Y:S01]  /*4980*/  VIADDMNMX R12, R26, R18, R23, PT ;  /* 0x000000121a0c7246 */ /* 0x000fe20003800117 */
[----:B------:R-:W-:Y:S02]  /*4990*/  IMAD R24, R14, -0x2, R25 ;  /* 0xfffffffe0e187824 */ /* 0x000fe400078e0219 */
[----:B------:R-:W-:Y:S01]  /*49a0*/  IMAD.IADD R13, R21, 0x1, R26 ;  /* 0x00000001150d7824 */ /* 0x000fe200078e021a */
[----:B-1234-:R-:W-:Y:S06]  /*49b0*/  @!P1 BRA `(.L_x_9699) ;  /* 0x0000000000649947 */ /* 0x01efec0003800000 */
        /* <DEDUP_REMOVED lines=12> */
.L_x_9703:
[----:B------:R-:W-:Y:S05]  /*4a80*/  BSYNC B2 ;  /* 0x0000000000027941 */ /* 0x000fea0003800000 */
.L_x_9702:
[----:B------:R-:W-:Y:S01]  /*4a90*/  LOP3.LUT R14, RZ, R14, RZ, 0x33, !PT ;  /* 0x0000000eff0e7212 */ /* 0x000fe200078e33ff */
[----:B------:R-:W-:Y:S06]  /*4aa0*/  BRA `(.L_x_9704) ;  /* 0x0000000000187947 */ /* 0x000fec0003800000 */
.L_x_9701:
[----:B------:R-:W-:-:S13]  /*4ab0*/  ISETP.NE.AND P1, PT, R7, 0x1, PT ;  /* 0x000000010700780c */ /* 0x000fda0003f25270 */
[----:B------:R-:W-:Y:S05]  /*4ac0*/  @!P1 BRA `(.L_x_9704) ;  /* 0x0000000000109947 */ /* 0x000fea0003800000 */
[----:B------:R-:W2:Y:S04]  /*4ad0*/  LDL R15, [R6+0x1c] ;  /* 0x00001c00060f7983 */ /* 0x000ea80000100800 */
[----:B------:R-:W3:Y:S01]  /*4ae0*/  LDL R19, [R6+0x20] ;  /* 0x0000200006137983 */ /* 0x000ee20000100800 */
[----:B--2---:R-:W-:-:S05]  /*4af0*/  IMAD.HI.U32 R14, R14, R15, RZ ;  /* 0x0000000f0e0e7227 */ /* 0x004fca00078e00ff */
[----:B---3--:R-:W-:-:S07]  /*4b00*/  SHF.R.U32.HI R14, RZ, R19, R14 ;  /* 0x00000013ff0e7219 */ /* 0x008fce000001160e */
.L_x_9704:
[----:B------:R-:W-:Y:S05]  /*4b10*/  BSYNC B1 ;  /* 0x0000000000017941 */ /* 0x000fea0003800000 */
.L_x_9700:
[----:B------:R-:W-:-:S05]  /*4b20*/  IMAD R14, R7, R14, R24 ;  /* 0x0000000e070e7224 */ /* 0x000fca00078e0218 */
[----:B------:R-:W-:Y:S02]  /*4b30*/  VIMNMX R13, R13, R14, !PT ;  /* 0x0000000e0d0d7248 */ /* 0x000fe40007fe0100 */
[----:B------:R-:W-:-:S07]  /*4b40*/  VIADDMNMX R12, R14, R7, R12, PT ;  /* 0x000000070e0c7246 */ /* 0x000fce000380010c */
.L_x_9699:
[----:B------:R-:W-:Y:S05]  /*4b50*/  BSYNC B0 ;  /* 0x0000000000007941 */ /* 0x000fea0003800000 */
.L_x_9698:
[----:B------:R-:W-:Y:S01]  /*4b60*/  ISETP.GE.AND P1, PT, R20, 0x2, PT ;  /* 0x000000021400780c */ /* 0x000fe20003f26270 */
[----:B------:R-:W-:Y:S01]  /*4b70*/  VIADD R26, R26, 0x8 ;  /* 0x000000081a1a7836 */ /* 0x000fe20000000000 */
[C---:B------:R-:W-:Y:S01]  /*4b80*/  ISETP.GE.AND P5, PT, R20.reuse, 0xa, PT ;  /* 0x0000000a1400780c */ /* 0x040fe20003fa6270 */
[----:B------:R-:W-:Y:S01]  /*4b90*/  BSSY B0, `(.L_x_9705) ;  /* 0x000008f000007945 */ /* 0x000fe20003800000 */
[----:B------:R-:W-:Y:S02]  /*4ba0*/  ISETP.GT.AND P3, PT, R13, 0x1, !P1 ;  /* 0x000000010d00780c */ /* 0x000fe40004f64270 */
[----:B------:R-:W-:Y:S02]  /*4bb0*/  ISETP.GE.AND P2, PT, R20, 0x9, PT ;  /* 0x000000091400780c */ /* 0x000fe40003f46270 */
[----:B------:R-:W-:Y:S02]  /*4bc0*/  ISETP.LT.OR P3, PT, R12, 0x2, P3 ;  /* 0x000000020c00780c */ /* 0x000fe40001f61670 */
[----:B------:R-:W-:-:S02]  /*4bd0*/  P2R R15, PR, RZ, 0x20 ;  /* 0x00000020ff0f7803 */ /* 0x000fc40000000000 */
[----:B------:R-:W-:Y:S01]  /*4be0*/  FSEL R101, R11, -INF , !P3 ;  /* 0xff8000000b657808 */ /* 0x000fe20005800000 */
[----:B------:R-:W-:Y:S01]  /*4bf0*/  IMAD.IADD R11, R21, 0x1, R26 ;  /* 0x00000001150b7824 */ /* 0x000fe200078e021a */
[C---:B------:R-:W-:Y:S02]  /*4c00*/  ISETP.GT.AND P3, PT, R13.reuse, 0x9, !P5 ;  /* 0x000000090d00780c */ /* 0x040fe40006f64270 */
[----:B------:R-:W-:Y:S02]  /*4c10*/  ISETP.GT.AND P4, PT, R13, 0x8, !P2 ;  /* 0x000000080d00780c */ /* 0x000fe40005784270 */
        /* <DEDUP_REMOVED lines=102> */
[----:B------:R-:W-:Y:S02]  /*5280*/  VIADDMNMX R10, R26, R18, R23, PT ;  /* 0x000000121a0a7246 */ /* 0x000fe40003800117 */
        /* <DEDUP_REMOVED lines=18> */
.L_x_9710:
[----:B------:R-:W-:Y:S05]  /*53b0*/  BSYNC B2 ;  /* 0x0000000000027941 */ /* 0x000fea0003800000 */
.L_x_9709:
[----:B------:R-:W-:Y:S01]  /*53c0*/  LOP3.LUT R8, RZ, R8, RZ, 0x33, !PT ;  /* 0x00000008ff087212 */ /* 0x000fe200078e33ff */
[----:B------:R-:W-:Y:S06]  /*53d0*/  BRA `(.L_x_9711) ;  /* 0x0000000000187947 */ /* 0x000fec0003800000 */
.L_x_9708:
[----:B------:R-:W-:-:S13]  /*53e0*/  ISETP.NE.AND P6, PT, R7, 0x1, PT ;  /* 0x000000010700780c */ /* 0x000fda0003fc5270 */
[----:B------:R-:W-:Y:S05]  /*53f0*/  @!P6 BRA `(.L_x_9711) ;  /* 0x000000000010e947 */ /* 0x000fea0003800000 */
[----:B------:R-:W2:Y:S04]  /*5400*/  LDL R9, [R6+0x1c] ;  /* 0x00001c0006097983 */ /* 0x000ea80000100800 */
[----:B------:R-:W3:Y:S01]  /*5410*/  LDL R13, [R6+0x20] ;  /* 0x00002000060d7983 */ /* 0x000ee20000100800 */
[----:B--2---:R-:W-:-:S05]  /*5420*/  IMAD.HI.U32 R8, R8, R9, RZ ;  /* 0x0000000908087227 */ /* 0x004fca00078e00ff */
[----:B---3--:R-:W-:-:S07]  /*5430*/  SHF.R.U32.HI R8, RZ, R13, R8 ;  /* 0x0000000dff087219 */ /* 0x008fce0000011608 */
.L_x_9711:
[----:B------:R-:W-:Y:S05]  /*5440*/  BSYNC B1 ;  /* 0x0000000000017941 */ /* 0x000fea0003800000 */
.L_x_9707:
[----:B------:R-:W-:-:S05]  /*5450*/  IMAD R8, R7, R8, R24 ;  /* 0x0000000807087224 */ /* 0x000fca00078e0218 */
[----:B------:R-:W-:Y:S02]  /*5460*/  VIADDMNMX R10, R8, R7, R10, PT ;  /* 0x00000007080a7246 */ /* 0x000fe4000380010a */
[----:B------:R-:W-:-:S07]  /*5470*/  VIMNMX R11, R11, R8, !PT ;  /* 0x000000080b0b7248 */ /* 0x000fce0007fe0100 */
.L_x_9706:
[----:B------:R-:W-:Y:S05]  /*5480*/  BSYNC B0 ;  /* 0x0000000000007941 */ /* 0x000fea0003800000 */
.L_x_9705:
        /* <DEDUP_REMOVED lines=13> */
[----:B------:R-:W5:Y:S01]  /*5560*/  LDL R18, [R1+0x380] ;  /* 0x0003800001127983 */ /* 0x000f620000100800 */
[----:B------:R-:W-:Y:S02]  /*5570*/  ISETP.LT.OR P1, PT, R10, 0xa, P1 ;  /* 0x0000000a0a00780c */ /* 0x000fe40000f21670 */
[----:B------:R-:W-:Y:S01]  /*5580*/  ISETP.NE.AND P6, PT, R28, RZ, PT ;  /* 0x000000ff1c00720c */ /* 0x000fe20003fc5270 */
[----:B------:R-:W5:Y:S01]  /*5590*/  LDL R21, [R1+0x25c] ;  /* 0x00025c0001157983 */ /* 0x000f620000100800 */
[----:B------:R-:W-:-:S02]  /*55a0*/  FSEL R83, R83, -INF , !P1 ;  /* 0xff80000053537808 */ /* 0x000fc40004800000 */
[----:B------:R-:W-:Y:S01]  /*55b0*/  ISETP.NE.AND P1, PT, R19, RZ, PT ;  /* 0x000000ff1300720c */ /* 0x000fe20003f25270 */
[----:B------:R-:W5:Y:S01]  /*55c0*/  LDL R23, [R1+0x264] ;  /* 0x0002640001177983 */ /* 0x000f620000100800 */
[----:B------:R-:W-:Y:S02]  /*55d0*/  FMNMX.FTZ R8, R107, R101, !PT ;  /* 0x000000656b087209 */ /* 0x000fe40007810000 */
[----:B------:R-:W-:Y:S01]  /*55e0*/  ISETP.GT.AND P1, PT, R11, 0x10, !P1 ;  /* 0x000000100b00780c */ /* 0x000fe20004f24270 */
[----:B------:R-:W5:Y:S01]  /*55f0*/  LDL R19, [R1+0x258] ;  /* 0x0002580001137983 */ /* 0x000f620000100800 */
[----:B------:R-:W-:Y:S02]  /*5600*/  FMNMX.FTZ R8, R97, R8, !PT ;  /* 0x0000000861087209 */ /* 0x000fe40007810000 */
[----:B------:R-:W-:Y:S01]  /*5610*/  ISETP.LT.OR P1, PT, R10, 0x11, P1 ;  /* 0x000000110a00780c */ /* 0x000fe20000f21670 */
[----:B------:R-:W5:Y:S01]  /*5620*/  LDL R152, [R1+0x248] ;  /* 0x0002480001987983 */ /* 0x000f620000100800 */
[----:B------:R-:W-:-:S02]  /*5630*/  FMNMX.FTZ R7, R91, R8, !PT ;  /* 0x000000085b077209 */ /* 0x000fc40007810000 */
[----:B------:R-:W-:Y:S01]  /*5640*/  FSEL R182, R182, -INF , !P1 ;  /* 0xff800000b6b67808 */ /* 0x000fe20004800000 */
[----:B------:R-:W5:Y:S01]  /*5650*/  LDL R154, [R1+0x24c] ;  /* 0x00024c00019a7983 */ /* 0x000f620000100800 */
[----:B------:R-:W-:Y:S02]  /*5660*/  ISETP.NE.AND P1, PT, R25, RZ, PT ;  /* 0x000000ff1900720c */ /* 0x000fe40003f25270 */
[C---:B------:R-:W-:Y:S01]  /*5670*/  ISETP.GT.AND P3, PT, R11.reuse, 0x50, !P3 ;  /* 0x000000500b00780c */ /* 0x040fe20005f64270 */
[----:B------:R-:W5:Y:S01]  /*5680*/  LDL R144, [R1+0x234] ;  /* 0x0002340001907983 */ /* 0x000f620000100800 */
[C---:B------:R-:W-:Y:S02]  /*5690*/  ISETP.GT.AND P1, PT, R11.reuse, 0x11, !P1 ;  /* 0x000000110b00780c */ /* 0x040fe40004f24270 */
[----:B------:R-:W-:Y:S01]  /*56a0*/  ISETP.GT.AND P4, PT, R11, 0x51, !P4 ;  /* 0x000000510b00780c */ /* 0x000fe20006784270 */
[----:B------:R-:W5:Y:S01]  /*56b0*/  LDL R146, [R1+0x238] ;  /* 0x0002380001927983 */ /* 0x000f620000100800 */
[----:B------:R-:W-:-:S02]  /*56c0*/  ISETP.LT.OR P1, PT, R10, 0x12, P1 ;  /* 0x000000120a00780c */ /* 0x000fc40000f21670 */
[----:B------:R-:W-:Y:S01]  /*56d0*/  ISETP.LT.OR P3, PT, R10, 0x51, P3 ;  /* 0x000000510a00780c */ /* 0x000fe20001f61670 */
[----:B------:R-:W5:Y:S01]  /*56e0*/  LDL R148, [R1+0x23c] ;  /* 0x00023c0001947983 */ /* 0x000f620000100800 */
[----:B------:R-:W-:Y:S02]  /*56f0*/  FSEL R162, R162, -INF , !P1 ;  /* 0xff800000a2a27808 */ /* 0x000fe40004800000 */
[C---:B------:R-:W-:Y:S01]  /*5700*/  ISETP.GT.AND P1, PT, R11.reuse, 0x18, !P2 ;  /* 0x000000180b00780c */ /* 0x040fe20005724270 */
[----:B------:R-:W5:Y:S01]  /*5710*/  LDL R110, [R1+0x240] ;  /* 0x00024000016e7983 */ /* 0x000f620000100800 */
[----:B------:R-:W-:Y:S02]  /*5720*/  ISETP.NE.AND P2, PT, R14, RZ, PT ;  /* 0x000000ff0e00720c */ /* 0x000fe40003f45270 */
[----:B------:R-:W-:Y:S01]  /*5730*/  ISETP.LT.OR P1, PT, R10, 0x19, P1 ;  /* 0x000000190a00780c */ /* 0x000fe20000f21670 */
[----:B------:R-:W5:Y:S01]  /*5740*/  LDL R14, [R1+0x368] ;  /* 0x00036800010e7983 */ /* 0x000f620000100800 */
[----:B------:R-:W-:-:S02]  /*5750*/  ISETP.GT.AND P5, PT, R11, 0x58, !P5 ;  /* 0x000000580b00780c */ /* 0x000fc40006fa4270 */
[----:B------:R-:W-:Y:S01]  /*5760*/  FSEL R229, R229, -INF , !P1 ;  /* 0xff800000e5e57808 */ /* 0x000fe20004800000 */
[----:B------:R-:W5:Y:S01]  /*5770*/  LDL R150, [R1+0x244] ;  /* 0x0002440001967983 */ /* 0x000f620000100800 */
[----:B------:R-:W-:Y:S02]  /*5780*/  ISETP.GT.AND P1, PT, R11, 0x19, !P6 ;  /* 0x000000190b00780c */ /* 0x000fe40007724270 */
[----:B------:R-:W-:Y:S01]  /*5790*/  ISETP.NE.AND P6, PT, R38, RZ, PT ;  /* 0x000000ff2600720c */ /* 0x000fe20003fc5270 */
[----:B------:R-:W5:Y:S01]  /*57a0*/  LDL R112, [R1+0x250] ;  /* 0x0002500001707983 */ /* 0x000f620000100800 */
[C---:B------:R-:W-:Y:S02]  /*57b0*/  ISETP.LT.OR P1, PT, R10.reuse, 0x1a, P1 ;  /* 0x0000001a0a00780c */ /* 0x040fe40000f21670 */
[----:B------:R-:W-:Y:S01]  /*57c0*/  ISETP.LT.OR P4, PT, R10, 0x52, P4 ;  /* 0x000000520a00780c */ /* 0x000fe20002781670 */
[----:B------:R-:W5:Y:S01]  /*57d0*/  LDL R38, [R1+0x3e0] ;  /* 0x0003e00001267983 */ /* 0x000f620000100800 */
[----:B------:R-:W-:-:S02]  /*57e0*/  FSEL R228, R228, -INF , !P1 ;  /* 0xff800000e4e47808 */ /* 0x000fc40004800000 */
[----:B------:R-:W-:Y:S01]  /*57f0*/  ISETP.NE.AND P1, PT, R29, RZ, PT ;  /* 0x000000ff1d00720c */ /* 0x000fe20003f25270 */
[----:B------:R-:W5:Y:S01]  /*5800*/  LDL R114, [R1+0x260] ;  /* 0x0002600001727983 */ /* 0x000f620000100800 */
[----:B------:R-:W-:Y:S02]  /*5810*/  FSEL R178, R178, -INF , !P3 ;  /* 0xff800000b2b27808 */ /* 0x000fe40005800000 */
[----:B------:R-:W-:Y:S01]  /*5820*/  ISETP.GT.AND P1, PT, R11, 0x20, !P1 ;  /* 0x000000200b00780c */ /* 0x000fe20004f24270 */
[----:B------:R-:W5:Y:S01]  /*5830*/  LDL R25, [R1+0x268] ;  /* 0x0002680001197983 */ /* 0x000f620000100800 */
[C---:B------:R-:W-:Y:S02]  /*5840*/  ISETP.LT.OR P5, PT, R10.reuse, 0x59, P5 ;  /* 0x000000590a00780c */ /* 0x040fe40002fa1670 */
[----:B------:R-:W-:Y:S01]  /*5850*/  ISETP.LT.OR P1, PT, R10, 0x21, P1 ;  /* 0x000000210a00780c */ /* 0x000fe20000f21670 */
[----:B------:R-:W5:Y:S01]  /*5860*/  LDL R27, [R1+0x26c] ;  /* 0x00026c00011b7983 */ /* 0x000f620000100800 */
[----:B------:R-:W-:-:S02]  /*5870*/  FSEL R179, R179, -INF , !P4 ;  /* 0xff800000b3b37808 */ /* 0x000fc40006000000 */
[----:B------:R-:W-:Y:S01]  /*5880*/  FSEL R187, R187, -INF , !P1 ;  /* 0xff800000bbbb7808 */ /* 0x000fe20004800000 */
[----:B------:R-:W5:Y:S01]  /*5890*/  LDL R116, [R1+0x270] ;  /* 0x0002700001747983 */ /* 0x000f620000100800 */
[----:B------:R-:W-:Y:S02]  /*58a0*/  ISETP.NE.AND P1, PT, R30, RZ, PT ;  /* 0x000000ff1e00720c */ /* 0x000fe40003f25270 */
[----:B------:R-:W-:Y:S01]  /*58b0*/  FSEL R180, R180, -INF , !P5 ;  /* 0xff800000b4b47808 */ /* 0x000fe20006800000 */
[----:B------:R-:W5:Y:S01]  /*58c0*/  LDL R29, [R1+0x274] ;  /* 0x00027400011d7983 */ /* 0x000f620000100800 */
[----:B------:R-:W-:-:S03]  /*58d0*/  ISETP.GT.AND P1, PT, R11, 0x21, !P1 ;  /* 0x000000210b00780c */ /* 0x000fc60004f24270 */
[----:B------:R-:W5:Y:S01]  /*58e0*/  LDL R118, [R1+0x280] ;  /* 0x0002800001767983 */ /* 0x000f620000100800 */
[----:B------:R-:W-:-:S03]  /*58f0*/  ISETP.LT.OR P1, PT, R10, 0x22, P1 ;  /* 0x000000220a00780c */ /* 0x000fc60000f21670 */
[----:B------:R-:W5:Y:S01]  /*5900*/  LDL R120, [R1+0x290] ;  /* 0x0002900001787983 */ /* 0x000f620000100800 */
[----:B------:R-:W-:Y:S02]  /*5910*/  FSEL R188, R188, -INF , !P1 ;  /* 0xff800000bcbc7808 */ /* 0x000fe40004800000 */
[----:B------:R-:W-:Y:S01]  /*5920*/  ISETP.NE.AND P1, PT, R31, RZ, PT ;  /* 0x000000ff1f00720c */ /* 0x000fe20003f25270 */
[----:B------:R-:W5:Y:S03]  /*5930*/  LDL R41, [R1+0x294] ;  /* 0x0002940001297983 */ /* 0x000f660000100800 */
[----:B------:R-:W-:Y:S01]  /*5940*/  ISETP.GT.AND P1, PT, R11, 0x28, !P1 ;  /* 0x000000280b00780c */ /* 0x000fe20004f24270 */
[----:B------:R-:W5:Y:S03]  /*5950*/  LDL R31, [R1+0x278] ;  /* 0x00027800011f7983 */ /* 0x000f660000100800 */
[----:B------:R-:W-:Y:S01]  /*5960*/  ISETP.LT.OR P1, PT, R10, 0x29, P1 ;  /* 0x000000290a00780c */ /* 0x000fe20000f21670 */
[----:B------:R-:W5:Y:S03]  /*5970*/  LDL R43, [R1+0x298] ;  /* 0x00029800012b7983 */ /* 0x000f660000100800 */
[----:B------:R-:W-:Y:S01]  /*5980*/  FSEL R189, R189, -INF , !P1 ;  /* 0xff800000bdbd7808 */ /* 0x000fe20004800000 */
[----:B------:R-:W5:Y:S01]  /*5990*/  LDL R45, [R1+0x29c] ;  /* 0x00029c00012d7983 */ /* 0x000f620000100800 */
[----:B------:R-:W-:-:S03]  /*59a0*/  ISETP.NE.AND P1, PT, R32, RZ, PT ;  /* 0x000000ff2000720c */ /* 0x000fc60003f25270 */
        /* <DEDUP_REMOVED lines=38> */
[C---:B------:R-:W-:Y:S01]  /*5c10*/  ISETP.GT.AND P1, PT, R11.reuse, 0x40, !P1 ;  /* 0x000000400b00780c */ /* 0x040fe20004f24270 */
[----:B------:R-:W5:Y:S03]  /*5c20*/  LDL R37, [R1+0x288] ;  /* 0x0002880001257983 */ /* 0x000f660000100800 */
[----:B------:R-:W-:Y:S01]  /*5c30*/  ISETP.LT.OR P1, PT, R10, 0x41, P1 ;  /* 0x000000410a00780c */ /* 0x000fe20000f21670 */
[----:B------:R-:W5:Y:S03]  /*5c40*/  LDL R130, [R1+0x2e0] ;  /* 0x0002e00001827983 */ /* 0x000f660000100800 */
[----:B------:R-:W-:Y:S01]  /*5c50*/  FSEL R174, R174, -INF , !P1 ;  /* 0xff800000aeae7808 */ /* 0x000fe20004800000 */
[----:B------:R-:W5:Y:S01]  /*5c60*/  LDL R71, [R1+0x2e4] ;  /* 0x0002e40001477983 */ /* 0x000f620000100800 */
[----:B------:R-:W-:-:S02]  /*5c70*/  ISETP.GT.AND P1, PT, R11, RZ, !P2 ;  /* 0x000000ff0b00720c */ /* 0x000fc40005724270 */
[----:B------:R-:W-:Y:S01]  /*5c80*/  ISETP.NE.AND P2, PT, R40, RZ, PT ;  /* 0x000000ff2800720c */ /* 0x000fe20003f45270 */
[----:B------:R-:W5:Y:S01]  /*5c90*/  LDL R73, [R1+0x2e8] ;  /* 0x0002e80001497983 */ /* 0x000f620000100800 */
[----:B------:R-:W-:Y:S02]  /*5ca0*/  ISETP.LT.OR P1, PT, R10, 0x1, P1 ;  /* 0x000000010a00780c */ /* 0x000fe40000f21670 */
[----:B------:R-:W-:Y:S01]  /*5cb0*/  ISETP.GT.AND P2, PT, R11, 0x49, !P2 ;  /* 0x000000490b00780c */ /* 0x000fe20005744270 */
[----:B------:R-:W5:Y:S01]  /*5cc0*/  LDL R75, [R1+0x2ec] ;  /* 0x0002ec00014b7983 */ /* 0x000f620000100800 */
[----:B------:R-:W-:Y:S02]  /*5cd0*/  FSEL R95, R95, -INF , !P1 ;  /* 0xff8000005f5f7808 */ /* 0x000fe40004800000 */
[----:B------:R-:W-:Y:S01]  /*5ce0*/  ISETP.GT.AND P1, PT, R11, 0x41, !P6 ;  /* 0x000000410b00780c */ /* 0x000fe20007724270 */
[----:B------:R-:W5:Y:S01]  /*5cf0*/  LDL R132, [R1+0x2f0] ;  /* 0x0002f00001847983 */ /* 0x000f620000100800 */
[----:B------:R-:W-:-:S02]  /*5d00*/  FMNMX.FTZ R6, R95, R89, !PT ;  /* 0x000000595f067209 */ /* 0x000fc40007810000 */
[----:B------:R-:W-:Y:S01]  /*5d10*/  ISETP.LT.OR P1, PT, R10, 0x42, P1 ;  /* 0x000000420a00780c */ /* 0x000fe20000f21670 */
[----:B------:R-:W5:Y:S01]  /*5d20*/  LDL R77, [R1+0x2f4] ;  /* 0x0002f400014d7983 */ /* 0x000f620000100800 */
[----:B------:R-:W-:Y:S02]  /*5d30*/  FMNMX.FTZ R6, R87, R6, !PT ;  /* 0x0000000657067209 */ /* 0x000fe40007810000 */
[----:B------:R-:W-:Y:S01]  /*5d40*/  FSEL R175, R175, -INF , !P1 ;  /* 0xff800000afaf7808 */ /* 0x000fe20004800000 */
[----:B------:R-:W5:Y:S01]  /*5d50*/  LDL R79, [R1+0x2f8] ;  /* 0x0002f800014f7983 */ /* 0x000f620000100800 */
[----:B------:R-:W-:Y:S02]  /*5d60*/  FMNMX.FTZ R9, R83, R6, !PT ;  /* 0x0000000653097209 */ /* 0x000fe40007810000 */
[----:B------:R-:W-:Y:S01]  /*5d70*/  FMNMX.FTZ R6, R156, R7, !PT ;  /* 0x000000079c067209 */ /* 0x000fe20007810000 */
[----:B------:R-:W5:Y:S01]  /*5d80*/  LDL R81, [R1+0x2fc] ;  /* 0x0002fc0001517983 */ /* 0x000f620000100800 */
[----:B------:R-:W-:-:S02]  /*5d90*/  FMNMX.FTZ R9, R182, R9, !PT ;  /* 0x00000009b6097209 */ /* 0x000fc40007810000 */
[----:B------:R-:W-:Y:S01]  /*5da0*/  FMNMX.FTZ R6, R163, R6, !PT ;  /* 0x00000006a3067209 */ /* 0x000fe20007810000 */
[----:B------:R-:W5:Y:S01]  /*5db0*/  LDL R134, [R1+0x300] ;  /* 0x0003000001867983 */ /* 0x000f620000100800 */
[----:B------:R-:W-:Y:S02]  /*5dc0*/  FMNMX.FTZ R8, R162, R9, !PT ;  /* 0x00000009a2087209 */ /* 0x000fe40007810000 */
[----:B------:R-:W-:Y:S01]  /*5dd0*/  FMNMX.FTZ R7, R165, R6, !PT ;  /* 0x00000006a5077209 */ /* 0x000fe20007810000 */
        /* <DEDUP_REMOVED lines=23> */
[----:B------:R-:W-:Y:S01]  /*5f50*/  ISETP.NE.AND P1, PT, R39, RZ, PT ;  /* 0x000000ff2700720c */ /* 0x000fe20003f25270 */
[----:B------:R-:W5:Y:S01]  /*5f60*/  LDL R111, [R1+0x324] ;  /* 0x00032400016f7983 */ /* 0x000f620000100800 */
[----:B------:R-:W-:Y:S02]  /*5f70*/  FMNMX.FTZ R6, R214, R7, !PT ;  /* 0x00000007d6067209 */ /* 0x000fe40007810000 */
[----:B------:R-:W-:Y:S01]  /*5f80*/  FMNMX.FTZ R8, R218, R9, !PT ;  /* 0x00000009da087209 */ /* 0x000fe20007810000 */
[----:B------:R-:W5:Y:S01]  /*5f90*/  LDL R39, [R1+0x28c] ;  /* 0x00028c0001277983 */ /* 0x000f620000100800 */
[----:B------:R-:W-:Y:S02]  /*5fa0*/  ISETP.GT.AND P1, PT, R11, 0x48, !P1 ;  /* 0x000000480b00780c */ /* 0x000fe40004f24270 */
[----:B------:R-:W-:Y:S01]  /*5fb0*/  FMNMX.FTZ R7, R215, R6, !PT ;  /* 0x00000006d7077209 */ /* 0x000fe20007810000 */
[----:B------:R-:W5:Y:S01]  /*5fc0*/  LDL R113, [R1+0x328] ;  /* 0x0003280001717983 */ /* 0x000f620000100800 */
[----:B------:R-:W-:-:S02]  /*5fd0*/  FMNMX.FTZ R9, R219, R8, !PT ;  /* 0x00000008db097209 */ /* 0x000fc40007810000 */
[----:B------:R-:W-:Y:S01]  /*5fe0*/  ISETP.LT.OR P1, PT, R10, 0x49, P1 ;  /* 0x000000490a00780c */ /* 0x000fe20000f21670 */
[----:B------:R-:W5:Y:S01]  /*5ff0*/  LDL R115, [R1+0x32c] ;  /* 0x00032c0001737983 */ /* 0x000f620000100800 */
[----:B------:R-:W-:Y:S02]  /*6000*/  FMNMX.FTZ R7, R172, R7, !PT ;  /* 0x00000007ac077209 */ /* 0x000fe40007810000 */
[----:B------:R-:W-:Y:S01]  /*6010*/  FMNMX.FTZ R6, R174, R9, !PT ;  /* 0x00000009ae067209 */ /* 0x000fe20007810000 */
[----:B------:R-:W5:Y:S01]  /*6020*/  LDL R140, [R1+0x330] ;  /* 0x00033000018c7983 */ /* 0x000f620000100800 */
[----:B------:R-:W-:Y:S02]  /*6030*/  ISETP.LT.OR P2, PT, R10, 0x4a, P2 ;  /* 0x0000004a0a00780c */ /* 0x000fe40001741670 */
[----:B------:R-:W-:Y:S01]  /*6040*/  FSEL R176, R176, -INF , !P1 ;  /* 0xff800000b0b07808 */ /* 0x000fe20004800000 */
[----:B------:R-:W5:Y:S01]  /*6050*/  LDL R117, [R1+0x334] ;  /* 0x0003340001757983 */ /* 0x000f620000100800 */
[----:B------:R-:W-:-:S02]  /*6060*/  FMNMX.FTZ R7, R166, R7, !PT ;  /* 0x00000007a6077209 */ /* 0x000fc40007810000 */
[----:B------:R-:W-:Y:S01]  /*6070*/  FMNMX.FTZ R9, R175, R6, !PT ;  /* 0x00000006af097209 */ /* 0x000fe20007810000 */
[----:B------:R-:W5:Y:S01]  /*6080*/  LDL R119, [R1+0x338] ;  /* 0x0003380001777983 */ /* 0x000f620000100800 */
[----:B------:R-:W-:Y:S02]  /*6090*/  FSEL R177, R177, -INF , !P2 ;  /* 0xff800000b1b17808 */ /* 0x000fe40005000000 */
[----:B------:R-:W-:Y:S01]  /*60a0*/  FMNMX.FTZ R6, R168, R7, !PT ;  /* 0x00000007a8067209 */ /* 0x000fe20007810000 */
[----:B------:R-:W5:Y:S01]  /*60b0*/  LDL R121, [R1+0x33c] ;  /* 0x00033c0001797983 */ /* 0x000f620000100800 */
[----:B------:R-:W-:Y:S02]  /*60c0*/  FMNMX.FTZ R8, R176, R9, !PT ;  /* 0x00000009b0087209 */ /* 0x000fe40007810000 */
[----:B------:R-:W-:Y:S01]  /*60d0*/  ISETP.NE.AND P6, PT, R20, RZ, PT ;  /* 0x000000ff1400720c */ /* 0x000fe20003fc5270 */
[----:B------:R-:W5:Y:S01]  /*60e0*/  LDL R142, [R1+0x340] ;  /* 0x00034000018e7983 */ /* 0x000f620000100800 */
[----:B------:R-:W-:-:S02]  /*60f0*/  FMNMX.FTZ R6, R169, R6, !PT ;  /* 0x00000006a9067209 */ /* 0x000fc40007810000 */
[----:B------:R-:W-:Y:S01]  /*6100*/  FMNMX.FTZ R7, R177, R8, !PT ;  /* 0x00000008b1077209 */ /* 0x000fe20007810000 */
[----:B------:R-:W5:Y:S01]  /*6110*/  LDL R20, [R1+0x350] ;  /* 0x0003500001147983 */ /* 0x000f620000100800 */
[----:B------:R-:W-:Y:S02]  /*6120*/  ISETP.GT.AND P6, PT, R11, 0x59, !P6 ;  /* 0x000000590b00780c */ /* 0x000fe400077c4270 */
[----:B------:R-:W-:Y:S01]  /*6130*/  FMNMX.FTZ R6, R167, R6, !PT ;  /* 0x00000006a7067209 */ /* 0x000fe20007810000 */
[----:B------:R-:W5:Y:S01]  /*6140*/  LDL R123, [R1+0x344] ;  /* 0x00034400017b7983 */ /* 0x000f620000100800 */
[----:B------:R-:W-:Y:S02]  /*6150*/  FMNMX.FTZ R8, R178, R7, !PT ;  /* 0x00000007b2087209 */ /* 0x000fe40007810000 */
[----:B------:R-:W-:Y:S01]  /*6160*/  ISETP.LT.OR P6, PT, R10, 0x5a, P6 ;  /* 0x0000005a0a00780c */ /* 0x000fe200037c1670 */
        /* <DEDUP_REMOVED lines=8> */
[----:B------:R-:W-:Y:S01]  /*61f0*/  FMNMX.FTZ R8, R173, R8, !PT ;  /* 0x00000008ad087209 */ /* 0x000fe20007810000 */
[----:B------:R-:W5:Y:S01]  /*6200*/  LDL R108, [R1+0x358] ;  /* 0x00035800016c7983 */ /* 0x000f620000100800 */
[----:B------:R-:W-:-:S03]  /*6210*/  FMNMX.FTZ R9, R181, R6, !PT ;  /* 0x00000006b5097209 */ /* 0x000fc60007810000 */
[----:B------:R-:W5:Y:S04]  /*6220*/  LDL R100, [R1+0x35c] ;  /* 0x00035c0001647983 */ /* 0x000f680000100800 */
[----:B------:R-:W-:Y:S04]  /*6230*/  STL.64 [R1+0x440], R8 ;  /* 0x0004400801007387 */ /* 0x000fe80000100a00 */
[----:B------:R-:W3:Y:S04]  /*6240*/  LDL R15, [R1+0x444] ;  /* 0x00044400010f7983 */ /* 0x000ee80000100800 */
[----:B------:R-:W0:Y:S04]  /*6250*/  SHFL.BFLY PT, R7, R8, 0x2, 0x1f ;  /* 0x0c401f0008077f89 */ /* 0x000e2800000e0000 */
[----:B------:R-:W5:Y:S04]  /*6260*/  LDL R102, [R1+0x360] ;  /* 0x0003600001667983 */ /* 0x000f680000100800 */
[----:B------:R-:W5:Y:S04]  /*6270*/  LDL R104, [R1+0x364] ;  /* 0x0003640001687983 */ /* 0x000f680000100800 */
[----:B------:R-:W5:Y:S04]  /*6280*/  LDL R96, [R1+0x36c] ;  /* 0x00036c0001607983 */ /* 0x000f680000100800 */
[----:B------:R-:W5:Y:S04]  /*6290*/  LDL R98, [R1+0x370] ;  /* 0x0003700001627983 */ /* 0x000f680000100800 */
[----:B------:R-:W5:Y:S01]  /*62a0*/  LDL R90, [R1+0x374] ;  /* 0x00037400015a7983 */ /* 0x000f620000100800 */
[----:B0-----:R-:W-:-:S03]  /*62b0*/  FMNMX.FTZ R10, R8, R7, !PT ;  /* 0x00000007080a7209 */ /* 0x001fc60007810000 */
[----:B------:R-:W5:Y:S04]  /*62c0*/  LDL R92, [R1+0x378] ;  /* 0x00037800015c7983 */ /* 0x000f680000100800 */
[----:B------:R-:W0:Y:S04]  /*62d0*/  SHFL.BFLY PT, R11, R10, 0x1, 0x1f ;  /* 0x0c201f000a0b7f89 */ /* 0x000e2800000e0000 */
[----:B------:R-:W4:Y:S04]  /*62e0*/  LDL.64 R6, [R1+0xa8] ;  /* 0x0000a80001067983 */ /* 0x000f280000100a00 */
[----:B------:R-:W5:Y:S04]  /*62f0*/  LDL R94, [R1+0x37c] ;  /* 0x00037c00015e7983 */ /* 0x000f680000100800 */
[----:B------:R-:W5:Y:S04]  /*6300*/  LDL R86, [R1+0x384] ;  /* 0x0003840001567983 */ /* 0x000f680000100800 */
[----:B------:R-:W5:Y:S04]  /*6310*/  LDL R88, [R1+0x388] ;  /* 0x0003880001587983 */ /* 0x000f680000100800 */
[----:B------:R-:W5:Y:S01]  /*6320*/  LDL R84, [R1+0x38c] ;  /* 0x00038c0001547983 */ /* 0x000f620000100800 */
[----:B0-----:R-:W-:-:S03]  /*6330*/  FMNMX.FTZ R10, R10, R11, !PT ;  /* 0x0000000b0a0a7209 */ /* 0x001fc60007810000 */
[----:B------:R-:W5:Y:S04]  /*6340*/  LDL R80, [R1+0x390] ;  /* 0x0003900001507983 */ /* 0x000f680000100800 */
[----:B------:R-:W-:Y:S04]  /*6350*/  STL [R1+0x440], R10 ;  /* 0x0004400a01007387 */ /* 0x000fe80000100800 */
[----:B------:R-:W4:Y:S04]  /*6360*/  LDL R159, [R1+0x440] ;  /* 0x00044000019f7983 */ /* 0x000f280000100800 */
        /* <DEDUP_REMOVED lines=28> */
[----:B--2---:R0:W-:Y:S04]  /*6530*/  STL [R1+0x230], R12 ;  /* 0x0002300c01007387 */ /* 0x0041e80000100800 */
[----:B------:R-:W2:Y:S04]  /*6540*/  LDL R11, [R1+0x414] ;  /* 0x00041400010b7983 */ /* 0x000ea80000100800 */
[----:B------:R-:W2:Y:S04]  /*6550*/  LDL R234, [R1+0x408] ;  /* 0x0004080001ea7983 */ /* 0x000ea80000100800 */
[----:B0-----:R-:W2:Y:S04]  /*6560*/  LDL R12, [R1+0x428] ;  /* 0x00042800010c7983 */ /* 0x001ea80000100800 */
[----:B------:R-:W2:Y:S04]  /*6570*/  LDL R236, [R1+0x40c] ;  /* 0x00040c0001ec7983 */ /* 0x000ea80000100800 */
[----:B------:R-:W2:Y:S04]  /*6580*/  LDL R235, [R1+0x410] ;  /* 0x0004100001eb7983 */ /* 0x000ea80000100800 */
[----:B------:R-:W2:Y:S04]  /*6590*/  LDL R226, [R1+0x418] ;  /* 0x0004180001e27983 */ /* 0x000ea80000100800 */
[----:B------:R-:W2:Y:S04]  /*65a0*/  LDL R227, [R1+0x41c] ;  /* 0x00041c0001e37983 */ /* 0x000ea80000100800 */
[----:B------:R-:W2:Y:S04]  /*65b0*/  LDL R225, [R1+0x42c] ;  /* 0x00042c0001e17983 */ /* 0x000ea80000100800 */
[----:B---3--:R-:W0:Y:S02]  /*65c0*/  SHFL.BFLY PT, R8, R15, 0x2, 0x1f ;  /* 0x0c401f000f087f89 */ /* 0x008e2400000e0000 */
[----:B0-----:R-:W-:-:S05]  /*65d0*/  FMNMX.FTZ R8, R8, R15, !PT ;  /* 0x0000000f08087209 */ /* 0x001fca0007810000 */
[----:B------:R-:W0:Y:S02]  /*65e0*/  SHFL.BFLY PT, R9, R8, 0x1, 0x1f ;  /* 0x0c201f0008097f89 */ /* 0x000e2400000e0000 */
[----:B0-----:R-:W-:Y:S02]  /*65f0*/  FMNMX.FTZ R10, R8, R9, !PT ;  /* 0x00000009080a7209 */ /* 0x001fe40007810000 */
[----:B------:R-:W3:Y:S04]  /*6600*/  LDL R8, [R1+0x420] ;  /* 0x0004200001087983 */ /* 0x000ee80000100800 */
[----:B------:R-:W3:Y:S01]  /*6610*/  LDL R9, [R1+0x424] ;  /* 0x0004240001097983 */ /* 0x000ee20000100800 */
[----:B----4-:R-:W-:Y:S01]  /*6620*/  FSETP.NEU.FTZ.AND P1, PT, R159, -INF , PT ;  /* 0xff8000009f00780b */ /* 0x010fe20003f3d000 */
[----:B------:R-:W-:Y:S01]  /*6630*/  FMUL.FTZ R159, R158, R159 ;  /* 0x0000009f9e9f7220 */ /* 0x000fe20000410000 */
[----:B------:R-:W-:-:S04]  /*6640*/  IMAD R6, R13, 0xc00, R6 ;  /* 0x00000c000d067824 */ /* 0x000fc800078e0206 */
[----:B------:R-:W-:Y:S01]  /*6650*/  FSEL R159, R159, RZ, P1 ;  /* 0x000000ff9f9f7208 */ /* 0x000fe20000800000 */
[----:B-----5:R0:W-:Y:S01]  /*6660*/  STL [R1+0x254], R160 ;  /* 0x000254a001007387 */ /* 0x0201e20000100800 */
[----:B------:R-:W-:-:S03]  /*6670*/  FSETP.NEU.FTZ.AND P1, PT, R10, -INF , PT ;  /* 0xff8000000a00780b */ /* 0x000fc60003f3d000 */
[-CC-:B------:R-:W-:Y:S01]  /*6680*/  FFMA.FTZ R13, R101, R158.reuse, -R159.reuse ;  /* 0x0000009e650d7223 */ /* 0x180fe2000001089f */
[----:B------:R1:W-:Y:S01]  /*6690*/  STL [R1+0x350], R20 ;  /* 0x0003501401007387 */ /* 0x0003e20000100800 */
[-C--:B0-----:R-:W-:Y:S01]  /*66a0*/  FMUL.FTZ R160, R10, R158.reuse ;  /* 0x0000009e0aa07220 */ /* 0x081fe20000410000 */
[-CC-:B------:R-:W-:Y:S01]  /*66b0*/  FFMA.FTZ R15, R97, R158.reuse, -R159.reuse ;  /* 0x0000009e610f7223 */ /* 0x180fe2000001089f */
[----:B-1----:R0:W-:Y:S03]  /*66c0*/  MUFU.EX2 R20, R13 ;  /* 0x0000000d00147308 */ /* 0x0021e60000000800 */
[----:B------:R-:W-:Y:S01]  /*66d0*/  FSEL R160, R160, RZ, P1 ;  /* 0x000000ffa0a07208 */ /* 0x000fe20000800000 */
[----:B------:R1:W-:Y:S04]  /*66e0*/  STL [R1+0x368], R14 ;  /* 0x0003680e01007387 */ /* 0x0003e80000100800 */
[----:B------:R4:W-:Y:S01]  /*66f0*/  STL [R1+0x380], R18 ;  /* 0x0003801201007387 */ /* 0x0009e20000100800 */
[----:B0-----:R-:W-:-:S03]  /*6700*/  FFMA.FTZ R13, R91, R158, -R159 ;  /* 0x0000009e5b0d7223 */ /* 0x001fc6000001089f */
[----:B------:R0:W-:Y:S01]  /*6710*/  STL [R1+0x258], R19 ;  /* 0x0002581301007387 */ /* 0x0001e20000100800 */
[----:B-1----:R1:W-:Y:S03]  /*6720*/  MUFU.EX2 R14, R15 ;  /* 0x0000000f000e7308 */ /* 0x0023e60000000800 */
[----:B------:R5:W-:Y:S04]  /*6730*/  STL [R1+0x25c], R21 ;  /* 0x00025c1501007387 */ /* 0x000be80000100800 */
[----:B------:R5:W-:Y:S01]  /*6740*/  STL [R1+0x264], R23 ;  /* 0x0002641701007387 */ /* 0x000be20000100800 */
[----:B----4-:R4:W-:Y:S01]  /*6750*/  MUFU.EX2 R18, R13 ;  /* 0x0000000d00127308 */ /* 0x0109e20000000800 */
[-C--:B0-----:R-:W-:Y:S01]  /*6760*/  FFMA.FTZ R19, R107, R158.reuse, -R159 ;  /* 0x0000009e6b137223 */ /* 0x081fe2000001089f */
[-CC-:B-1----:R-:W-:Y:S01]  /*6770*/  FFMA.FTZ R15, R87, R158.reuse, -R160.reuse ;  /* 0x0000009e570f7223 */ /* 0x182fe200000108a0 */
[-CC-:B-----5:R-:W-:Y:S01]  /*6780*/  FFMA.FTZ R21, R95, R158.reuse, -R160.reuse ;  /* 0x0000009e5f157223 */ /* 0x1a0fe200000108a0 */
[-CC-:B------:R-:W-:Y:S01]  /*6790*/  FFMA.FTZ R23, R89, R158.reuse, -R160.reuse ;  /* 0x0000009e59177223 */ /* 0x180fe200000108a0 */
[----:B----4-:R-:W-:-:S03]  /*67a0*/  FFMA.FTZ R13, R83, R158, -R160 ;  /* 0x0000009e530d7223 */ /* 0x010fc600000108a0 */
[----:B------:R-:W-:Y:S08]  /*67b0*/  MUFU.EX2 R19, R19 ;  /* 0x0000001300137308 */ /* 0x000ff00000000800 */
[----:B------:R-:W-:Y:S08]  /*67c0*/  MUFU.EX2 R21, R21 ;  /* 0x0000001500157308 */ /* 0x000ff00000000800 */
[----:B------:R-:W0:Y:S08]  /*67d0*/  MUFU.EX2 R23, R23 ;  /* 0x0000001700177308 */ /* 0x000e300000000800 */
[----:B------:R-:W-:Y:S08]  /*67e0*/  MUFU.EX2 R15, R15 ;  /* 0x0000000f000f7308 */ /* 0x000ff00000000800 */
[----:B------:R-:W1:Y:S01]  /*67f0*/  MUFU.EX2 R13, R13 ;  /* 0x0000000d000d7308 */ /* 0x000e620000000800 */
[----:B------:R4:W-:Y:S01]  /*6800*/  STL [R1+0x28c], R39 ;  /* 0x00028c2701007387 */ /* 0x0009e20000100800 */
[----:B------:R-:W-:-:S02]  /*6810*/  R2UR UR6, R6 ;  /* 0x00000000060672ca */ /* 0x000fc400000e0000 */
[----:B------:R-:W-:Y:S01]  /*6820*/  R2UR UR7, R7 ;  /* 0x00000000070772ca */ /* 0x000fe200000e0000 */
[----:B------:R5:W-:Y:S01]  /*6830*/  STL [R1+0x3e0], R38 ;  /* 0x0003e02601007387 */ /* 0x000be20000100800 */
[----:B0-----:R-:W-:-:S03]  /*6840*/  F2FP.F16.F32.PACK_AB R153, R23, R21 ;  /* 0x000000151799723e */ /* 0x001fc600000000ff */
[----:B------:R0:W-:Y:S01]  /*6850*/  STL [R1+0x248], R152 ;  /* 0x0002489801007387 */ /* 0x0001e20000100800 */
[----:B----4-:R-:W-:-:S03]  /*6860*/  IMAD.MOV.U32 R39, RZ, RZ, R7 ;  /* 0x000000ffff277224 */ /* 0x010fc600078e0007 */
[----:B------:R4:W-:Y:S01]  /*6870*/  STL [R1+0x24c], R154 ;  /* 0x00024c9a01007387 */ /* 0x0009e20000100800 */
[----:B-----5:R-:W-:Y:S01]  /*6880*/  VIADD R38, R6, 0x80 ;  /* 0x0000008006267836 */ /* 0x020fe20000000000 */
[----:B-1----:R-:W-:Y:S02]  /*6890*/  F2FP.F16.F32.PACK_AB R155, R13, R15 ;  /* 0x0000000f0d9b723e */ /* 0x002fe400000000ff */
[----:B0-----:R-:W-:Y:S01]  /*68a0*/  F2FP.F16.F32.PACK_AB R152, R20, R19 ;  /* 0x000000131498723e */ /* 0x001fe200000000ff */
        /* <DEDUP_REMOVED lines=110> */
[----:B0-----:R-:W-:-:S06]  /*6f90*/  WARPGROUP.ARRIVE ;  /* 0x00000000000079c5 */ /* 0x001fcc0000000000 */
        /* <DEDUP_REMOVED lines=9> */
[----:B--2---:R0:W-:Y:S01]  /*7030*/  STL [R1+0x414], R11 ;  /* 0x0004140b01007387 */ /* 0x0041e20000100800 */
[----:B------:R-:W-:Y:S03]  /*7040*/  MUFU.EX2 R156, R156 ;  /* 0x0000009c009c7308 */ /* 0x000fe60000000800 */
[----:B------:R2:W-:Y:S05]  /*7050*/  STL [R1+0x428], R12 ;  /* 0x0004280c01007387 */ /* 0x0005ea0000100800 */
[----:B------:R-:W4:Y:S08]  /*7060*/  MUFU.EX2 R163, R163 ;  /* 0x000000a300a37308 */ /* 0x000f300000000800 */
[----:B------:R-:W-:Y:S08]  /*7070*/  MUFU.EX2 R165, R165 ;  /* 0x000000a500a57308 */ /* 0x000ff00000000800 */
[----:B------:R-:W5:Y:S08]  /*7080*/  MUFU.EX2 R164, R164 ;  /* 0x000000a400a47308 */ /* 0x000f700000000800 */
[----:B------:R-:W-:Y:S08]  /*7090*/  MUFU.EX2 R182, R182 ;  /* 0x000000b600b67308 */ /* 0x000ff00000000800 */
[----:B------:R-:W1:Y:S08]  /*70a0*/  MUFU.EX2 R162, R162 ;  /* 0x000000a200a27308 */ /* 0x000e700000000800 */
[----:B0-----:R-:W-:Y:S08]  /*70b0*/  MUFU.EX2 R11, R229 ;  /* 0x000000e5000b7308 */ /* 0x001ff00000000800 */
[----:B--2---:R-:W0:Y:S01]  /*70c0*/  MUFU.EX2 R12, R228 ;  /* 0x000000e4000c7308 */ /* 0x004e220000000800 */
[----:B------:R-:W-:Y:S04]  /*70d0*/  STL [R1+0x408], R234 ;  /* 0x000408ea01007387 */ /* 0x000fe80000100800 */
[----:B------:R-:W-:Y:S04]  /*70e0*/  STL [R1+0x40c], R236 ;  /* 0x00040cec01007387 */ /* 0x000fe80000100800 */
[----:B------:R-:W-:Y:S04]  /*70f0*/  STL [R1+0x410], R235 ;  /* 0x000410eb01007387 */ /* 0x000fe80000100800 */
[----:B------:R-:W-:Y:S04]  /*7100*/  STL [R1+0x418], R226 ;  /* 0x000418e201007387 */ /* 0x000fe80000100800 */
[----:B------:R-:W-:Y:S04]  /*7110*/  STL [R1+0x41c], R227 ;  /* 0x00041ce301007387 */ /* 0x000fe80000100800 */
[----:B---3--:R-:W-:Y:S04]  /*7120*/  STL [R1+0x420], R8 ;  /* 0x0004200801007387 */ /* 0x008fe80000100800 */
[----:B------:R-:W-:Y:S04]  /*7130*/  STL [R1+0x424], R9 ;  /* 0x0004240901007387 */ /* 0x000fe80000100800 */
[----:B------:R-:W-:Y:S01]  /*7140*/  STL [R1+0x42c], R225 ;  /* 0x00042ce101007387 */ /* 0x000fe20000100800 */
        /* <DEDUP_REMOVED lines=9> */
[----:B------:R-:W2:Y:S01]  /*71e0*/  MUFU.EX2 R184, R184 ;  /* 0x000000b800b87308 */ /* 0x000ea20000000800 */
[----:B------:R-:W-:-:S02]  /*71f0*/  WARPGROUP.DEPBAR.LE gsb0, 0x0 ;  /* 0x00008000000079c5 */ /* 0x000fc40000010000 */
[----:B----4-:R-:W-:Y:S02]  /*7200*/  F2FP.F16.F32.PACK_AB R152, R163, R156 ;  /* 0x0000009ca398723e */ /* 0x010fe400000000ff */
[----:B-----5:R-:W-:Y:S02]  /*7210*/  F2FP.F16.F32.PACK_AB R154, R164, R165 ;  /* 0x000000a5a49a723e */ /* 0x020fe400000000ff */
[----:B-1----:R-:W-:Y:S02]  /*7220*/  F2FP.F16.F32.PACK_AB R153, R162, R182 ;  /* 0x000000b6a299723e */ /* 0x002fe400000000ff */
[----:B0-----:R-:W-:Y:S01]  /*7230*/  F2FP.F16.F32.PACK_AB R155, R12, R11 ;  /* 0x0000000b0c9b723e */ /* 0x001fe200000000ff */
        /* <DEDUP_REMOVED lines=32> */
[----:B0-----:R-:W-:-:S06]  /*7440*/  WARPGROUP.ARRIVE ;  /* 0x00000000000079c5 */ /* 0x001fcc0000000000 */
[----:B------:R-:W-:Y:S01]  /*7450*/  HGMMA.64x256x16.F32 R24, R152, gdesc[UR8].tnspB, R24, gsb0 ;  /* 0x43e0000898187df0 */ /* 0x000fe20008000818 */
[----:B------:R-:W-:Y:S08]  /*7460*/  MUFU.EX2 R185, R185 ;  /* 0x000000b900b97308 */ /* 0x000ff00000000800 */
[----:B------:R-:W0:Y:S08]  /*7470*/  MUFU.EX2 R186, R186 ;  /* 0x000000ba00ba7308 */ /* 0x000e300000000800 */
[----:B------:R-:W-:Y:S08]  /*7480*/  MUFU.EX2 R187, R187 ;  /* 0x000000bb00bb7308 */ /* 0x000ff00000000800 */
[----:B------:R-:W1:Y:S08]  /*7490*/  MUFU.EX2 R188, R188 ;  /* 0x000000bc00bc7308 */ /* 0x000e700000000800 */
[----:B------:R-:W-:Y:S08]  /*74a0*/  MUFU.EX2 R189, R189 ;  /* 0x000000bd00bd7308 */ /* 0x000ff00000000800 */
[----:B------:R-:W3:Y:S01]  /*74b0*/  MUFU.EX2 R197, R197 ;  /* 0x000000c500c57308 */ /* 0x000ee20000000800 */
        /* <DEDUP_REMOVED lines=13> */
[----:B------:R-:W4:Y:S08]  /*7590*/  MUFU.EX2 R213, R213 ;  /* 0x000000d500d57308 */ /* 0x000f300000000800 */
[----:B------:R-:W-:Y:S08]  /*75a0*/  MUFU.EX2 R214, R214 ;  /* 0x000000d600d67308 */ /* 0x000ff00000000800 */
[----:B------:R-:W5:Y:S08]  /*75b0*/  MUFU.EX2 R215, R215 ;  /* 0x000000d700d77308 */ /* 0x000f700000000800 */
[----:B------:R-:W-:Y:S08]  /*75c0*/  MUFU.EX2 R216, R216 ;  /* 0x000000d800d87308 */ /* 0x000ff00000000800 */
[----:B------:R-:W5:Y:S08]  /*75d0*/  MUFU.EX2 R217, R217 ;  /* 0x000000d900d97308 */ /* 0x000f700000000800 */
[----:B------:R-:W-:Y:S01]  /*75e0*/  MUFU.EX2 R218, R218 ;  /* 0x000000da00da7308 */ /* 0x000fe20000000800 */
[----:B------:R-:W-:-:S02]  /*75f0*/  WARPGROUP.DEPBAR.LE gsb0, 0x0 ;  /* 0x00008000000079c5 */ /* 0x000fc40000010000 */
[----:B--2---:R-:W-:Y:S02]  /*7600*/  F2FP.F16.F32.PACK_AB R152, R184, R161 ;  /* 0x000000a1b898723e */ /* 0x004fe400000000ff */
[----:B0-----:R-:W-:Y:S02]  /*7610*/  F2FP.F16.F32.PACK_AB R154, R186, R185 ;  /* 0x000000b9ba9a723e */ /* 0x001fe400000000ff */
[----:B-1----:R-:W-:Y:S02]  /*7620*/  F2FP.F16.F32.PACK_AB R153, R188, R187 ;  /* 0x000000bbbc99723e */ /* 0x002fe400000000ff */
[----:B---3--:R-:W-:Y:S01]  /*7630*/  F2FP.F16.F32.PACK_AB R155, R197, R189 ;  /* 0x000000bdc59b723e */ /* 0x008fe200000000ff */
        /* <DEDUP_REMOVED lines=34> */
[----:B------:R-:W0:Y:S01]  /*7860*/  MUFU.EX2 R219, R219 ;  /* 0x000000db00db7308 */ /* 0x000e220000000800 */
[----:B------:R-:W-:Y:S02]  /*7870*/  VIADD R8, R6, 0x180 ;  /* 0x0000018006087836 */ /* 0x000fe40000000000 */
        /* <DEDUP_REMOVED lines=8> */
[----:B------:R-:W-:Y:S02]  /*7900*/  IMAD.MOV.U32 R9, RZ, RZ, R7 ;  /* 0x000000ffff097224 */ /* 0x000fe400078e0007 */
        /* <DEDUP_REMOVED lines=10> */
[----:B------:R-:W-:Y:S01]  /*79b0*/  FFMA.FTZ R160, R181, R158, -R160 ;  /* 0x0000009eb5a07223 */ /* 0x000fe200000108a0 */
[----:B------:R-:W-:Y:S08]  /*79c0*/  MUFU.EX2 R172, R172 ;  /* 0x000000ac00ac7308 */ /* 0x000ff00000000800 */
[----:B------:R-:W1:Y:S08]  /*79d0*/  MUFU.EX2 R166, R166 ;  /* 0x000000a600a67308 */ /* 0x000e700000000800 */
[----:B------:R-:W-:Y:S08]  /*79e0*/  MUFU.EX2 R168, R168 ;  /* 0x000000a800a87308 */ /* 0x000ff00000000800 */
[----:B------:R-:W2:Y:S08]  /*79f0*/  MUFU.EX2 R169, R169 ;  /* 0x000000a900a97308 */ /* 0x000eb00000000800 */
[----:B------:R-:W-:Y:S08]  /*7a00*/  MUFU.EX2 R174, R174 ;  /* 0x000000ae00ae7308 */ /* 0x000ff00000000800 */
[----:B------:R-:W3:Y:S08]  /*7a10*/  MUFU.EX2 R159, R175 ;  /* 0x000000af009f7308 */ /* 0x000ef00000000800 */
[----:B------:R-:W-:Y:S01]  /*7a20*/  MUFU.EX2 R158, R176 ;  /* 0x000000b0009e7308 */ /* 0x000fe20000000800 */
[----:B------:R-:W-:Y:S01]  /*7a30*/  VIADD R8, R6, 0x200 ;  /* 0x0000020006087836 */ /* 0x000fe20000000000 */
[----:B------:R-:W-:-:S02]  /*7a40*/  WARPGROUP.DEPBAR.LE gsb0, 0x0 ;  /* 0x00008000000079c5 */ /* 0x000fc40000010000 */
[----:B----4-:R-:W-:Y:S02]  /*7a50*/  F2FP.F16.F32.PACK_AB R152, R213, R212 ;  /* 0x000000d4d598723e */ /* 0x010fe400000000ff */
[----:B-----5:R-:W-:Y:S02]  /*7a60*/  F2FP.F16.F32.PACK_AB R154, R215, R214 ;  /* 0x000000d6d79a723e */ /* 0x020fe400000000ff */
[----:B------:R-:W-:Y:S02]  /*7a70*/  F2FP.F16.F32.PACK_AB R153, R217, R216 ;  /* 0x000000d8d999723e */ /* 0x000fe400000000ff */
        /* <DEDUP_REMOVED lines=35> */
[----:B------:R-:W-:Y:S02]  /*7cb0*/  R2UR UR7, R9 ;  /* 0x00000000090772ca */ /* 0x000fe400000e0000 */
[----:B------:R-:W0:Y:S01]  /*7cc0*/  MUFU.EX2 R9, R177 ;  /* 0x000000b100097308 */ /* 0x000e220000000800 */
[----:B------:R-:W-:Y:S01]  /*7cd0*/  R2UR UR6, R8 ;  /* 0x00000000080672ca */ /* 0x000fe200000e0000 */
[----:B------:R-:W-:Y:S01]  /*7ce0*/  FADD.FTZ R19, R19, R20 ;  /* 0x0000001413137221 */ /* 0x000fe20000010000 */
[----:B------:R-:W-:-:S04]  /*7cf0*/  FADD.FTZ R20, R21, R23 ;  /* 0x0000001715147221 */ /* 0x000fc80000010000 */
[----:B------:R-:W-:Y:S01]  /*7d00*/  FADD.FTZ R20, R15, R20 ;  /* 0x000000140f147221 */ /* 0x000fe20000010000 */
[----:B------:R-:W-:Y:S08]  /*7d10*/  MUFU.EX2 R8, R167 ;  /* 0x000000a700087308 */ /* 0x000ff00000000800 */
[----:B------:R-:W4:Y:S08]  /*7d20*/  MUFU.EX2 R171, R171 ;  /* 0x000000ab00ab7308 */ /* 0x000f300000000800 */
[----:B------:R-:W-:Y:S08]  /*7d30*/  MUFU.EX2 R170, R170 ;  /* 0x000000aa00aa7308 */ /* 0x000ff00000000800 */
[----:B------:R-:W5:Y:S08]  /*7d40*/  MUFU.EX2 R173, R173 ;  /* 0x000000ad00ad7308 */ /* 0x000f700000000800 */
[----:B------:R-:W-:Y:S08]  /*7d50*/  MUFU.EX2 R178, R178 ;  /* 0x000000b200b27308 */ /* 0x000ff00000000800 */
[----:B------:R-:W5:Y:S08]  /*7d60*/  MUFU.EX2 R179, R179 ;  /* 0x000000b300b37308 */ /* 0x000f700000000800 */
[----:B------:R-:W-:Y:S08]  /*7d70*/  MUFU.EX2 R180, R180 ;  /* 0x000000b400b47308 */ /* 0x000ff00000000800 */
[----:B------:R-:W5:Y:S01]  /*7d80*/  MUFU.EX2 R15, R160 ;  /* 0x000000a0000f7308 */ /* 0x000f620000000800 */
[----:B------:R-:W-:Y:S01]  /*7d90*/  VIADD R6, R6, 0x280 ;  /* 0x0000028006067836 */ /* 0x000fe20000000000 */
[----:B------:R-:W-:-:S02]  /*7da0*/  WARPGROUP.DEPBAR.LE gsb0, 0x0 ;  /* 0x00008000000079c5 */ /* 0x000fc40000010000 */
[----:B-1----:R-:W-:Y:S02]  /*7db0*/  F2FP.F16.F32.PACK_AB R152, R166, R172 ;  /* 0x000000aca698723e */ /* 0x002fe400000000ff */
[----:B--2---:R-:W-:Y:S02]  /*7dc0*/  F2FP.F16.F32.PACK_AB R154, R169, R168 ;  /* 0x000000a8a99a723e */ /* 0x004fe400000000ff */
[----:B---3--:R-:W-:Y:S02]  /*7dd0*/  F2FP.F16.F32.PACK_AB R153, R159, R174 ;  /* 0x000000ae9f99723e */ /* 0x008fe400000000ff */
        /* <DEDUP_REMOVED lines=36> */
[----:B------:R-:W-:Y:S01]  /*8020*/  R2UR UR7, R7 ;  /* 0x00000000070772ca */ /* 0x000fe200000e0000 */
[----:B------:R-:W-:Y:S01]  /*8030*/  FADD.FTZ R19, R14, R19 ;  /* 0x000000130e137221 */ /* 0x000fe20000010000 */
[----:B------:R-:W-:Y:S01]  /*8040*/  FADD.FTZ R13, R13, R20 ;  /* 0x000000140d0d7221 */ /* 0x000fe20000010000 */
[----:B------:R-:W2:Y:S02]  /*8050*/  @!P0 LDL.64 R6, [R1+0x68] ;  /* 0x0000680001068983 */ /* 0x000ea40000100a00 */
[----:B------:R-:W-:-:S04]  /*8060*/  FADD.FTZ R19, R18, R19 ;  /* 0x0000001312137221 */ /* 0x000fc80000010000 */
[----:B------:R-:W-:Y:S01]  /*8070*/  FADD.FTZ R156, R156, R19 ;  /* 0x000000139c9c7221 */ /* 0x000fe20000010000 */
[----:B------:R-:W-:Y:S02]  /*8080*/  FADD.FTZ R19, R182, R13 ;  /* 0x0000000db6137221 */ /* 0x000fe40000010000 */
[----:B------:R-:W3:Y:S01]  /*8090*/  @!P0 LDL R13, [R1+0x218] ;  /* 0x00021800010d8983 */ /* 0x000ee20000100800 */
[----:B------:R-:W-:Y:S02]  /*80a0*/  WARPGROUP.DEPBAR.LE gsb0, 0x0 ;  /* 0x00008000000079c5 */ /* 0x000fe40000010000 */
[----:B----4-:R-:W-:Y:S02]  /*80b0*/  F2FP.F16.F32.PACK_AB R152, R171, R8 ;  /* 0x00000008ab98723e */ /* 0x010fe400000000ff */
[----:B-----5:R-:W-:Y:S02]  /*80c0*/  F2FP.F16.F32.PACK_AB R154, R173, R170 ;  /* 0x000000aaad9a723e */ /* 0x020fe400000000ff */
[----:B------:R-:W-:-:S02]  /*80d0*/  F2FP.F16.F32.PACK_AB R153, R179, R178 ;  /* 0x000000b2b399723e */ /* 0x000fc400000000ff */
[----:B------:R-:W-:Y:S01]  /*80e0*/  F2FP.F16.F32.PACK_AB R155, R15, R180 ;  /* 0x000000b40f9b723e */ /* 0x000fe200000000ff */
        /* <DEDUP_REMOVED lines=79> */
[----:B------:R-:W4:Y:S04]  /*85e0*/  LDL R155, [R1+0x230] ;  /* 0x00023000019b7983 */ /* 0x000f280000100800 */
[----:B------:R-:W5:Y:S04]  /*85f0*/  LDL R153, [R1+0x234] ;  /* 0x0002340001997983 */ /* 0x000f680000100800 */
[----:B0-----:R-:W5:Y:S04]  /*8600*/  LDL R119, [R1+0x238] ;  /* 0x0002380001777983 */ /* 0x001f680000100800 */
        /* <DEDUP_REMOVED lines=124> */
[----:B------:R-:W5:Y:S01]  /*8dd0*/  LDL R18, [R1+0x42c] ;  /* 0x00042c0001127983 */ /* 0x000f620000100800 */
        /* <DEDUP_REMOVED lines=20> */
[----:B--2---:R-:W-:Y:S02]  /*8f20*/  @!P0 MOV R6, R6 ;  /* 0x0000000600068202 */ /* 0x004fe40000000f00 */
[----:B------:R-:W-:Y:S01]  /*8f30*/  FADD.FTZ R171, R171, R8 ;  /* 0x00000008abab7221 */ /* 0x000fe20000010000 */
[----:B------:R-:W-:Y:S02]  /*8f40*/  FADD.FTZ R179, R179, R178 ;  /* 0x000000b2b3b37221 */ /* 0x000fe40000010000 */
[----:B---3--:R-:W-:Y:S02]  /*8f50*/  @!P0 IMAD R13, R13, 0x8, R6 ;  /* 0x000000080d0d8824 */ /* 0x008fe400078e0206 */
        /* <DEDUP_REMOVED lines=14> */
[----:B----4-:R2:W-:Y:S04]  /*9040*/  STL [R1+0x230], R155 ;  /* 0x0002309b01007387 */ /* 0x0105e80000100800 */
        /* <DEDUP_REMOVED lines=128> */
[----:B0-----:R-:W3:Y:S01]  /*9850*/  LDL R0, [R1+0x70] ;  /* 0x0000700001007983 */ /* 0x001ee20000100800 */
[----:B------:R-:W-:Y:S01]  /*9860*/  ISETP.GE.AND P1, PT, R5, 0x1, PT ;  /* 0x000000010500780c */ /* 0x000fe20003f26270 */
[----:B------:R-:W-:Y:S01]  /*9870*/  IMAD.U32 R7, RZ, RZ, UR38 ;  /* 0x00000026ff077e24 */ /* 0x000fe2000f8e00ff */
[----:B------:R-:W-:-:S06]  /*9880*/  UIADD3 UR45, UR45, -0x2, URZ ;  /* 0xfffffffe2d2d7890 */ /* 0x000fcc000fffe03f */
[----:B-1----:R-:W-:Y:S02]  /*9890*/  IMAD.U32 R10, RZ, RZ, UR45 ;  /* 0x0000002dff0a7e24 */ /* 0x002fe4000f8e00ff */
[----:B---3--:R-:W-:-:S05]  /*98a0*/  IMAD.SHL.U32 R0, R0, 0x80, RZ ;  /* 0x0000008000007824 */ /* 0x008fca00078e00ff */
[----:B------:R-:W-:-:S05]  /*98b0*/  IADD3 R7, R0, UR42, -R7 ;  /* 0x0000002a00077c10 */ /* 0x000fca000fffe807 */
[----:B------:R-:W-:Y:S01]  /*98c0*/  IMAD.IADD R4, R7, 0x1, R4 ;  /* 0x0000000107047824 */ /* 0x000fe200078e0204 */
[----:B--2---:R-:W-:Y:S06]  /*98d0*/  @!P1 BRA `(.L_x_9712) ;  /* 0x0000000000409947 */ /* 0x004fec0003800000 */
        /* <DEDUP_REMOVED lines=10> */
.L_x_9714:
[----:B------:R-:W-:-:S13]  /*9980*/  ISETP.NE.AND P1, PT, R5, 0x1, PT ;  /* 0x000000010500780c */ /* 0x000fda0003f25270 */
[----:B------:R-:W-:-:S05]  /*9990*/  @P1 IMAD.HI.U32 R2, R6, R2, RZ ;  /* 0x0000000206021227 */ /* 0x000fca00078e00ff */
[----:B------:R-:W-:-:S07]  /*99a0*/  @P1 SHF.R.U32.HI R6, RZ, R3, R2 ;  /* 0x00000003ff061219 */ /* 0x000fce0000011602 */
.L_x_9715:
[----:B------:R-:W-:Y:S05]  /*99b0*/  BSYNC B0 ;  /* 0x0000000000007941 */ /* 0x000fea0003800000 */
.L_x_9713:
[----:B------:R-:W-:-:S05]  /*99c0*/  IMAD R5, R6, R5, R5 ;  /* 0x0000000506057224 */ /* 0x000fca00078e0205 */
[----:B------:R-:W-:-:S07]  /*99d0*/  VIMNMX R4, R4, R5, PT ;  /* 0x0000000504047248 */ /* 0x000fce0003fe0100 */
.L_x_9712:
        /* <DEDUP_REMOVED lines=8> */
.L_x_9720:
[----:B------:R-:W-:Y:S01]  /*9a60*/  BSSY B0, `(.L_x_9719) ;  /* 0x0000004000007945 */ /* 0x000fe20003800000 */
[----:B------:R-:W-:Y:S01]  /*9a70*/  VIADD R0, R16, 0x178 ;  /* 0x0000017810007836 */ /* 0x000fe20000000000 */
[----:B------:R-:W-:-:S07]  /*9a80*/  MOV R212, 0x9aa0 ;  /* 0x00009aa000d47802 */ /* 0x000fce0000000f00 */
[----:B------:R-:W-:Y:S05]  /*9a90*/  CALL.REL.NOINC `($_ZN7cutlass13device_kernelIN5flash11enable_sm90INS1_16FlashAttnFwdSm90INS1_25CollectiveMainloopFwdSm90ILi2EN4cute5tupleIJNS5_1CILi1EEES8_S8_EEENS6_IJNS7_ILi128EEENS7_ILi96EEENS7_ILi64EEEEEELi256ENS_6half_tEfNS_4arch4Sm90ELb0ELb1ELb1ELb1ELb0ELb0ELb1ELb1ELb0ELb0ELb0ELb0EEENS1_21CollectiveEpilogueFwdINS6_IJSA_NS7_ILi256EEESB_EEES9_SE_SG_Li256ELb1ELb0ELb0ELb0EEENS1_36VarlenDynamicPersistentTileSchedulerILi128ELi96ELi256ELi32ELb0ELb0ELb1ELb1ELb0ELb1EEEEEEEEEvNT_6ParamsE$_ZZN5flash25CollectiveMainloopFwdSm90ILi2EN4cute5tupleIJNS1_1CILi1EEES4_S4_EEENS2_IJNS3_ILi128EEENS3_ILi96EEENS3_ILi64EEEEEELi256EN7cutlass6half_tEfNSA_4arch4Sm90ELb0ELb1ELb1ELb1ELb0ELb0ELb1ELb1ELb0ELb0ELb0ELb0EE3mmaINS_16FlashAttnFwdSm90ISE_NS_21CollectiveEpilogueFwdINS2_IJS6_NS3_ILi256EEES7_EEES5_SB_SD_Li256ELb1ELb0ELb0ELb0EEENS_36VarlenDynamicPersistentTileSchedulerILi128ELi96ELi256ELi32ELb0ELb0ELb1ELb1ELb0ELb1EEEE13SharedStorageENS1_6TensorINS1_11ArrayEngineIfLm128EEENS1_6LayoutINS2_IJNS2_IJNS3_ILi2EEEST_NS3_ILi32EEEEEES4_S4_EEENS2_IJNS2_IJS4_ST_NS3_ILi4EEEEEENS3_ILi0EEESZ_EEEEEEENS_7SoftmaxILi2ELi0EEEEEbRKNSE_6ParamsENSA_25PipelineTmaAsyncNoClusterILi2ENSA_16PipelineTmaAsyncILi2EEEEES1B_RNSA_13PipelineStateILj2EEERT0_RT1_iRiRKNS_16SeqlenInfoQKNewKILb1ELb0EEENS2_IJiiiiEEERT_ENKUliT_T0_T1_E_clIZSF_ISO_S12_S14_EbS17_S1B_S1B_S1E_S1G_S1I_iS1J_S1N_S1O_S1Q_EUlRS1R_iE1_NS3_ILb0EEENS3_ILb1EEEEEDaiS1R_S1S_S1T_) ;  /* 0x000001f000587944 */ /* 0x000fea0003c00000 */
[----:B------:R-:W-:Y:S05]  /*9aa0*/  BSYNC B0 ;  /* 0x0000000000007941 */ /* 0x000fea0003800000 */
.L_x_9719:
[C---:B------:R-:W-:Y:S01]  /*9ab0*/  ISETP.GT.AND P1, PT, R10.reuse, R188, PT ;  /* 0x000000bc0a00720c */ /* 0x040fe20003f24270 */
[----:B------:R-:W-:-:S12]  /*9ac0*/  VIADD R10, R10, 0xffffffff ;  /* 0xffffffff0a0a7836 */ /* 0x000fd80000000000 */
[----:B------:R-:W-:Y:S05]  /*9ad0*/  @P1 BRA `(.L_x_9720) ;  /* 0xfffffffc00e01947 */ /* 0x000fea000383ffff */
[----:B------:R-:W-:Y:S05]  /*9ae0*/  BSYNC B1 ;  /* 0x0000000000017941 */ /* 0x000fea0003800000 */
.L_x_9718:
[----:B------:R-:W2:Y:S02]  /*9af0*/  LDL R0, [R1+0x70] ;  /* 0x0000700001007983 */ /* 0x000ea40000100800 */
[----:B--2---:R-:W-:-:S07]  /*9b00*/  IMAD.SHL.U32 R0, R0, 0x80, RZ ;  /* 0x0000008000007824 */ /* 0x004fce00078e00ff */
.L_x_9717:
[----:B------:R-:W-:Y:S05]  /*9b10*/  BSYNC B2 ;  /* 0x0000000000027941 */ /* 0x000fea0003800000 */
.L_x_9716:
[----:B------:R-:W0:Y:S01]  /*9b20*/  LDC R5, c[0x0][0xadc] ;  /* 0x0002b700ff057b82 */ /* 0x000e220000000800 */
[----:B------:R-:W-:-:S06]  /*9b30*/  UIADD3 UR4, UR42, 0x80, -UR38 ;  /* 0x000000802a047890 */ /* 0x000fcc000fffe826 */
[----:B------:R-:W-:Y:S01]  /*9b40*/  VIADD R0, R0, UR4 ;  /* 0x0000000400007c36 */ /* 0x000fe20008000000 */
[----:B------:R-:W-:-:S03]  /*9b50*/  ULDC UR4, c[0x0][0xad4] ;  /* 0x0002b50000047ab9 */ /* 0x000fc60000000800 */
[----:B------:R-:W-:Y:S01]  /*9b60*/  VIADD R2, R0, -UR4 ;  /* 0x8000000400027c36 */ /* 0x000fe20008000000 */
        /* <DEDUP_REMOVED lines=12> */
.L_x_9723:
[----:B------:R-:W-:-:S13]  /*9c30*/  ISETP.NE.AND P1, PT, R5, 0x1, PT ;  /* 0x000000010500780c */ /* 0x000fda0003f25270 */
[----:B------:R-:W0:Y:S02]  /*9c40*/  @P1 LDC.64 R6, c[0x0][0xae0] ;  /* 0x0002b800ff061b82 */ /* 0x000e240000000a00 */
[----:B0-----:R-:W-:-:S05]  /*9c50*/  @P1 IMAD.HI.U32 R4, R0, R6, RZ ;  /* 0x0000000600041227 */ /* 0x001fca00078e00ff */
[----:B------:R-:W-:-:S07]  /*9c60*/  @P1 SHF.R.U32.HI R0, RZ, R7, R4 ;  /* 0x00000007ff001219 */ /* 0x000fce0000011604 */
.L_x_9724:
[----:B------:R-:W-:Y:S05]  /*9c70*/  BSYNC B0 ;  /* 0x0000000000007941 */ /* 0x000fea0003800000 */
.L_x_9722:
[----:B------:R-:W-:-:S05]  /*9c80*/  IMAD R3, R0, R5, RZ ;  /* 0x0000000500037224 */ /* 0x000fca00078e02ff */
[----:B------:R-:W-:-:S07]  /*9c90*/  VIMNMX R2, R2, R3, !PT ;  /* 0x0000000302027248 */ /* 0x000fce0007fe0100 */
.L_x_9721:
[----:B------:R-:W-:-:S04]  /*9ca0*/  VIADD R2, R2, 0x5f ;  /* 0x0000005f02027836 */ /* 0x000fc80000000000 */
[----:B------:R-:W-:-:S05]  /*9cb0*/  IMAD.HI R2, R2, 0x2aaaaaab, RZ ;  /* 0x2aaaaaab02027827 */ /* 0x000fca00078e02ff */
[----:B------:R-:W-:-:S04]  /*9cc0*/  SHF.R.U32.HI R3, RZ, 0x1f, R2 ;  /* 0x0000001fff037819 */ /* 0x000fc80000011602 */
[----:B------:R-:W-:-:S04]  /*9cd0*/  LEA.HI.SX32 R2, R2, R3, 0x1c ;  /* 0x0000000302027211 */ /* 0x000fc800078fe2ff */
[----:B------:R-:W-:-:S04]  /*9ce0*/  VIMNMX R2, R2, UR43, !PT ;  /* 0x0000002b02027c48 */ /* 0x000fc8000ffe0100 */
[----:B------:R-:W-:-:S13]  /*9cf0*/  ISETP.GE.AND P1, PT, R10, R2, PT ;  /* 0x000000020a00720c */ /* 0x000fda0003f26270 */
[----:B------:R-:W-:Y:S05]  /*9d00*/  @!P1 BRA `(.L_x_9725) ;  /* 0x0000009c00749947 */ /* 0x000fea0003800000 */
.L_x_9742:
[----:B0-----:R-:W2:Y:S04]  /*9d10*/  LD.E R3, desc[UR54][R16.64+0x218] ;  /* 0x0002183610037980 */ /* 0x001ea8000c101900 */
[----:B-1----:R-:W3:Y:S01]  /*9d20*/  LD.E R0, desc[UR54][R16.64+0x220] ;  /* 0x0002203610007980 */ /* 0x002ee2000c101900 */
        /* <DEDUP_REMOVED lines=17> */
[----:B-1----:R-:W-:Y:S01]  /*9e40*/  @!P2 IMAD.MOV.U32 R3, RZ, RZ, RZ ;  /* 0x000000ffff03a224 */ /* 0x002fe200078e00ff */
[----:B--2---:R-:W-:-:S04]  /*9e50*/  LOP3.LUT R0, R0, 0x1, RZ, 0xfc, !PT ;  /* 0x0000000100007812 */ /* 0x004fc800078efcff */
[----:B------:R-:W-:-:S13]  /*9e60*/  ISETP.NE.AND P3, PT, R0, 0x3, PT ;  /* 0x000000030000780c */ /* 0x000fda0003f65270 */
[----:B0-----:R-:W-:Y:S05]  /*9e70*/  @!P3 BRA `(.L_x_9727) ;  /* 0x000000000004b947 */ /* 0x001fea0003800000 */
[----:B------:R-:W-:Y:S01]  /*9e80*/  BPT.TRAP 0x1 ;  /* 0x000000040000795c */ /* 0x000fe20000300000 */
.L_x_9727:
[----:B------:R-:W-:Y:S05]  /*9e90*/  BSYNC B0 ;  /* 0x0000000000007941 */ /* 0x000fea0003800000 */
.L_x_9726:
[----:B------:R-:W2:Y:S01]  /*9ea0*/  LD.E.64 R4, desc[UR54][R20.64+0x8] ;  /* 0x0000083614047980 */ /* 0x000ea2000c101b00 */
[----:B-----5:R-:W-:Y:S02]  /*9eb0*/  SHF.L.U32 R8, R9, 0x1f, RZ ;  /* 0x0000001f09087819 */ /* 0x020fe400000006ff */
[----:B--2---:R-:W-:-:S05]  /*9ec0*/  MOV R4, R4 ;  /* 0x0000000400047202 */ /* 0x004fca0000000f00 */
[----:B------:R-:W-:-:S04]  /*9ed0*/  IMAD R3, R3, 0x8, R4 ;  /* 0x0000000803037824 */ /* 0x000fc800078e0204 */
[----:B------:R0:W1:Y:S01]  /*9ee0*/  SYNCS.PHASECHK.TRANS64.TRYWAIT P2, [R3+URZ], R8 ;  /* 0x00000008030075a7 */ /* 0x000062000804017f */
[----:B------:R-:W2:Y:S04]  /*9ef0*/  LD.E R4, desc[UR54][R20.64+0x1c] ;  /* 0x00001c3614047980 */ /* 0x000ea8000c101900 */
[----:B------:R0:W5:Y:S04]  /*9f00*/  LD.E R0, desc[UR54][R16.64+0x218] ;  /* 0x0002183610007980 */ /* 0x000168000c101900 */
[----:B------:R0:W5:Y:S01]  /*9f10*/  LD.E R6, desc[UR54][R16.64+0x21c] ;  /* 0x00021c3610067980 */ /* 0x000162000c101900 */
[----:B------:R-:W-:Y:S01]  /*9f20*/  BSSY B0, `(.L_x_9728) ;  /* 0x0000005000007945 */ /* 0x000fe20003800000 */
[----:B--2---:R-:W-:-:S04]  /*9f30*/  LOP3.LUT R4, R4, 0x1, RZ, 0xfc, !PT ;  /* 0x0000000104047812 */ /* 0x004fc800078efcff */
[----:B------:R-:W-:-:S13]  /*9f40*/  ISETP.NE.AND P3, PT, R4, 0x3, PT ;  /* 0x000000030400780c */ /* 0x000fda0003f65270 */
[----:B01----:R-:W-:Y:S05]  /*9f50*/  @!P3 BRA `(.L_x_9729) ;  /* 0x000000000004b947 */ /* 0x003fea0003800000 */
[----:B------:R-:W-:Y:S01]  /*9f60*/  BPT.TRAP 0x1 ;  /* 0x000000040000795c */ /* 0x000fe20000300000 */
.L_x_9729:
[----:B------:R-:W-:Y:S05]  /*9f70*/  BSYNC B0 ;  /* 0x0000000000007941 */ /* 0x000fea0003800000 */
.L_x_9728:
[----:B------:R-:W-:Y:S04]  /*9f80*/  BSSY B0, `(.L_x_9730) ;  /* 0x0000008000007945 */ /* 0x000fe80003800000 */
[----:B------:R-:W-:Y:S05]  /*9f90*/  @P2 BRA `(.L_x_9731) ;  /* 0x0000000000182947 */ /* 0x000fea0003800000 */
[----:B------:R-:W2:Y:S01]  /*9fa0*/  LD.E.64 R4, desc[UR54][R20.64+0x8] ;  /* 0x0000083614047980 */ /* 0x000ea2000c101b00 */
[----:B-----5:R-:W-:Y:S02]  /*9fb0*/  SHF.L.U32 R3, R6, 0x1f, RZ ;  /* 0x0000001f06037819 */ /* 0x020fe400000006ff */
[----:B--2---:R-:W-:-:S05]  /*9fc0*/  MOV R5, R4 ;  /* 0x0000000400057202 */ /* 0x004fca0000000f00 */
[----:B------:R-:W-:-:S04]  /*9fd0*/  IMAD R0, R0, 0x8, R5 ;  /* 0x0000000800007824 */ /* 0x000fc800078e0205 */
[----:B------:R-:W0:Y:S02]  /*9fe0*/  SYNCS.PHASECHK.TRANS64.TRYWAIT P2, [R0+URZ], R3 ;  /* 0x00000003000075a7 */ /* 0x000e24000804017f */
[----:B0-----:R-:W-:Y:S05]  /*9ff0*/  @!P2 BRA `(.L_x_9732) ;  /* 0x000001d800a0a947 */ /* 0x001fea0003800000 */
.L_x_9731:
[----:B------:R-:W-:Y:S05]  /*a000*/  BSYNC B0 ;  /* 0x0000000000007941 */ /* 0x000fea0003800000 */
.L_x_9730:
        /* <DEDUP_REMOVED lines=14> */
[----:B0-----:R-:W-:Y:S01]  /*a0f0*/  IMAD.MOV.U32 R0, RZ, RZ, 0x1 ;  /* 0x00000001ff007424 */ /* 0x001fe200078e00ff */
        /* <DEDUP_REMOVED lines=42> */
[----:B0-----:R-:W-:Y:S05]  /*a3a0*/  @!P3 BRA `(.L_x_9734) ;  /* 0x000000000004b947 */ /* 0x001fea0003800000 */
[----:B------:R-:W-:Y:S01]  /*a3b0*/  BPT.TRAP 0x1 ;  /* 0x000000040000795c */ /* 0x000fe20000300000 */
.L_x_9734:
[----:B------:R-:W-:Y:S05]  /*a3c0*/  BSYNC B0 ;  /* 0x0000000000007941 */ /* 0x000fea0003800000 */
.L_x_9733:
[----:B------:R-:W2:Y:S01]  /*a3d0*/  LDL.64 R6, [R1+0x40] ;  /* 0x0000400001067983 */ /* 0x000ea20000100a00 */
[----:B-----5:R-:W-:Y:S02]  /*a3e0*/  SHF.L.U32 R8, R5, 0x1f, RZ ;  /* 0x0000001f05087819 */ /* 0x020fe400000006ff */
[----:B--2---:R-:W-:-:S05]  /*a3f0*/  MOV R6, R6 ;  /* 0x0000000600067202 */ /* 0x004fca0000000f00 */
[----:B------:R-:W-:-:S04]  /*a400*/  IMAD R3, R3, 0x8, R6 ;  /* 0x0000000803037824 */ /* 0x000fc800078e0206 */
[----:B------:R0:W1:Y:S01]  /*a410*/  SYNCS.PHASECHK.TRANS64.TRYWAIT P2, [R3+URZ], R8 ;  /* 0x00000008030075a7 */ /* 0x000062000804017f */
[----:B------:R0:W5:Y:S04]  /*a420*/  LD.E R4, desc[UR54][R16.64+0x218] ;  /* 0x0002183610047980 */ /* 0x000168000c101900 */
[----:B------:R0:W5:Y:S01]  /*a430*/  LD.E R5, desc[UR54][R16.64+0x21c] ;  /* 0x00021c3610057980 */ /* 0x000162000c101900 */
[----:B------:R-:W-:Y:S04]  /*a440*/  BSSY B0, `(.L_x_9735) ;  /* 0x0000003000007945 */ /* 0x000fe80003800000 */
[----:B------:R-:W-:Y:S05]  /*a450*/  @!P3 BRA `(.L_x_9736) ;  /* 0x000000000004b947 */ /* 0x000fea0003800000 */
[----:B------:R-:W-:Y:S01]  /*a460*/  BPT.TRAP 0x1 ;  /* 0x000000040000795c */ /* 0x000fe20000300000 */
.L_x_9736:
[----:B------:R-:W-:Y:S05]  /*a470*/  BSYNC B0 ;  /* 0x0000000000007941 */ /* 0x000fea0003800000 */
.L_x_9735:
[----:B------:R-:W-:Y:S04]  /*a480*/  BSSY B0, `(.L_x_9737) ;  /* 0x0000006000007945 */ /* 0x000fe80003800000 */
[----:B-1----:R-:W-:Y:S05]  /*a490*/  @P2 BRA `(.L_x_9738) ;  /* 0x0000000000102947 */ /* 0x002fea0003800000 */
[----:B-----5:R-:W-:Y:S01]  /*a4a0*/  IMAD R4, R4, 0x8, R6 ;  /* 0x0000000804047824 */ /* 0x020fe200078e0206 */
[----:B------:R-:W-:-:S04]  /*a4b0*/  SHF.L.U32 R5, R5, 0x1f, RZ ;  /* 0x0000001f05057819 */ /* 0x000fc800000006ff */
[----:B------:R-:W1:Y:S02]  /*a4c0*/  SYNCS.PHASECHK.TRANS64.TRYWAIT P2, [R4+URZ], R5 ;  /* 0x00000005040075a7 */ /* 0x000e64000804017f */
[----:B-1----:R-:W-:Y:S05]  /*a4d0*/  @!P2 BRA `(.L_x_9739) ;  /* 0x000001d4007ca947 */ /* 0x002fea0003800000 */
.L_x_9738:
[----:B------:R-:W-:Y:S05]  /*a4e0*/  BSYNC B0 ;  /* 0x0000000000007941 */ /* 0x000fea0003800000 */
.L_x_9737:
[----:B------:R-:W2:Y:S04]  /*a4f0*/  LD.E R11, desc[UR54][R16.64+0x218] ;  /* 0x00021836100b7980 */ /* 0x000ea8000c101900 */
[----:B------:R-:W2:Y:S04]  /*a500*/  LDL.64 R6, [R1+0x118] ;  /* 0x0001180001067983 */ /* 0x000ea80000100a00 */
[----:B0-----:R-:W3:Y:S04]  /*a510*/  LDL R3, [R1+0x90] ;  /* 0x0000900001037983 */ /* 0x001ee80000100800 */
[----:B-1---5:R-:W4:Y:S04]  /*a520*/  LDL.64 R4, [R1+0x110] ;  /* 0x0001100001047983 */ /* 0x022f280000100a00 */
[----:B------:R-:W4:Y:S04]  /*a530*/  LDL.64 R8, [R1+0x110] ;  /* 0x0001100001087983 */ /* 0x000f280000100a00 */
[----:B------:R-:W4:Y:S04]  /*a540*/  LDL.64 R12, [R1+0x110] ;  /* 0x00011000010c7983 */ /* 0x000f280000100a00 */
[----:B------:R-:W4:Y:S01]  /*a550*/  LDL.64 R14, [R1+0x110] ;  /* 0x00011000010e7983 */ /* 0x000f220000100a00 */
[----:B------:R-:W-:Y:S05]  /*a560*/  WARPSYNC.ALL ;  /* 0x0000000000007948 */ /* 0x000fea0003800000 */
[----:B------:R-:W-:Y:S01]  /*a570*/  WARPGROUP.ARRIVE ;  /* 0x00000000000079c5 */ /* 0x000fe20000000000 */
[----:B------:R-:W4:Y:S01]  /*a580*/  LDL.64 R18, [R1+0x110] ;  /* 0x0001100001127983 */ /* 0x000f220000100a00 */
[----:B--2---:R-:W-:Y:S01]  /*a590*/  IMAD R6, R11, 0xc00, R6 ;  /* 0x00000c000b067824 */ /* 0x004fe200078e0206 */
[----:B------:R-:W-:-:S02]  /*a5a0*/  R2UR UR7, R7 ;  /* 0x00000000070772ca */ /* 0x000fc400000e0000 */
[----:B---3--:R-:W-:Y:S02]  /*a5b0*/  ISETP.NE.U32.AND P2, PT, R3, RZ, PT ;  /* 0x000000ff0300720c */ /* 0x008fe40003f45070 */
[----:B------:R-:W-:Y:S02]  /*a5c0*/  R2UR UR6, R6 ;  /* 0x00000000060672ca */ /* 0x000fe400000e0000 */
[----:B----4-:R-:W-:Y:S02]  /*a5d0*/  R2UR UR4, R4 ;  /* 0x00000000040472ca */ /* 0x010fe400000e0000 */
        /* <DEDUP_REMOVED lines=161> */
[----:B------:R-:W-:Y:S04]  /*aff0*/  STL [R1+0x90], R0 ;  /* 0x0000900001007387 */ /* 0x000fe80000100800 */
[----:B------:R-:W-:Y:S01]  /*b000*/  STL [R1+0x90], R0 ;  /* 0x0000900001007387 */ /* 0x000fe20000100800 */
[----:B------:R-:W-:-:S02]  /*b010*/  WARPGROUP.DEPBAR.LE gsb0, 0x0 ;  /* 0x00008000000079c5 */ /* 0x000fc40000010000 */
[----:B------:R-:W-:-:S06]  /*b020*/  WARPGROUP.ARRIVE ;  /* 0x00000000000079c5 */ /* 0x000fcc0000000000 */
[----:B------:R-:W-:Y:S01]  /*b030*/  HGMMA.64x96x16.F32 R24, gdesc[UR4], R24, gsb0 ;  /* 0x01600000041879f0 */ /* 0x000fe20008000818 */
        /* <DEDUP_REMOVED lines=22> */
[----:B------:R-:W2:Y:S04]  /*b1a0*/  LDL.64 R12, [R1+0x170] ;  /* 0x00017000010c7983 */ /* 0x000ea80000100a00 */
[----:B------:R-:W3:Y:S04]  /*b1b0*/  LD.E.64 R4, desc[UR54][R16.64+0x440] ;  /* 0x0004403610047980 */ /* 0x000ee8000c101b00 */
        /* <DEDUP_REMOVED lines=64> */
[----:B--2---:R-:W2:Y:S02]  /*b5c0*/  LD.E R9, desc[UR54][R12.64] ;  /* 0x000000360c097980 */ /* 0x004ea4000c101900 */
[-C--:B--2---:R-:W-:Y:S01]  /*b5d0*/  FMUL.FTZ R7, R24, R9.reuse ;  /* 0x0000000918077220 */ /* 0x084fe20000410000 */
[-C--:B------:R-:W-:Y:S01]  /*b5e0*/  FMUL.FTZ R8, R25, R9.reuse ;  /* 0x0000000919087220 */ /* 0x080fe20000410000 */
[----:B------:R-:W-:-:S04]  /*b5f0*/  FMUL.FTZ R11, R28, R9 ;  /* 0x000000091c0b7220 */ /* 0x000fc80000410000 */
[----:B------:R-:W3:Y:S01]  /*b600*/  MUFU.TANH R7, R7 ;  /* 0x0000000700077308 */ /* 0x000ee20000002400 */
[-C--:B------:R-:W-:Y:S01]  /*b610*/  FMUL.FTZ R18, R29, R9.reuse ;  /* 0x000000091d127220 */ /* 0x080fe20000410000 */
[----:B------:R-:W-:-:S06]  /*b620*/  FMUL.FTZ R24, R32, R9 ;  /* 0x0000000920187220 */ /* 0x000fcc0000410000 */
[----:B------:R-:W2:Y:S01]  /*b630*/  MUFU.TANH R8, R8 ;  /* 0x0000000800087308 */ /* 0x000ea20000002400 */
[-C--:B------:R-:W-:Y:S01]  /*b640*/  FMUL.FTZ R6, R26, R9.reuse ;  /* 0x000000091a067220 */ /* 0x080fe20000410000 */
[----:B------:R-:W-:-:S06]  /*b650*/  FMUL.FTZ R26, R33, R9 ;  /* 0x00000009211a7220 */ /* 0x000fcc0000410000 */
[----:B------:R3:W0:Y:S01]  /*b660*/  MUFU.TANH R12, R11 ;  /* 0x0000000b000c7308 */ /* 0x0006220000002400 */
[----:B------:R-:W-:-:S07]  /*b670*/  FMUL.FTZ R28, R36, R9 ;  /* 0x00000009241c7220 */ /* 0x000fce0000410000 */
[----:B------:R-:W1:Y:S01]  /*b680*/  MUFU.TANH R18, R18 ;  /* 0x0000001200127308 */ /* 0x000e620000002400 */
[----:B---3--:R-:W-:Y:S01]  /*b690*/  FMNMX.FTZ R11, R7, R4, !PT ;  /* 0x00000004070b7209 */ /* 0x008fe20007810000 */
[-C--:B------:R-:W-:Y:S01]  /*b6a0*/  FMUL.FTZ R32, R37, R9.reuse ;  /* 0x0000000925207220 */ /* 0x080fe20000410000 */
[-C--:B------:R-:W-:Y:S01]  /*b6b0*/  FMUL.FTZ R40, R40, R9.reuse ;  /* 0x0000000928287220 */ /* 0x080fe20000410000 */
[----:B------:R-:W-:-:S04]  /*b6c0*/  FMUL.FTZ R76, R41, R9 ;  /* 0x00000009294c7220 */ /* 0x000fc80000410000 */
        /* <DEDUP_REMOVED lines=9> */
[----:B0-----:R-:W-:Y:S01]  /*b760*/  FMNMX.FTZ R11, R12, R11, !PT ;  /* 0x0000000b0c0b7209 */ /* 0x001fe20007810000 */
[-C--:B------:R-:W-:Y:S01]  /*b770*/  FMUL.FTZ R36, R53, R9.reuse ;  /* 0x0000000935247220 */ /* 0x080fe20000410000 */
[-C--:B------:R-:W-:Y:S01]  /*b780*/  FMUL.FTZ R72, R61, R9.reuse ;  /* 0x000000093d487220 */ /* 0x080fe20000410000 */
[-C--:B------:R-:W-:Y:S01]  /*b790*/  FMUL.FTZ R74, R64, R9.reuse ;  /* 0x00000009404a7220 */ /* 0x080fe20000410000 */
[-C--:B------:R-:W-:Y:S01]  /*b7a0*/  FMUL.FTZ R78, R65, R9.reuse ;  /* 0x00000009414e7220 */ /* 0x080fe20000410000 */
[-C--:B------:R-:W-:Y:S01]  /*b7b0*/  FMUL.FTZ R88, R68, R9.reuse ;  /* 0x0000000944587220 */ /* 0x080fe20000410000 */
[----:B------:R-:W-:Y:S01]  /*b7c0*/  FMUL.FTZ R90, R69, R9 ;  /* 0x00000009455a7220 */ /* 0x000fe20000410000 */
[----:B------:R-:W0:Y:S01]  /*b7d0*/  MUFU.TANH R28, R28 ;  /* 0x0000001c001c7308 */ /* 0x000e220000002400 */
[----:B-1----:R-:W-:Y:S01]  /*b7e0*/  FMNMX.FTZ R11, R18, R11, !PT ;  /* 0x0000000b120b7209 */ /* 0x002fe20007810000 */
[-C--:B------:R-:W-:Y:S01]  /*b7f0*/  FMUL.FTZ R130, R30, R9.reuse ;  /* 0x000000091e827220 */ /* 0x080fe20000410000 */
[-C--:B------:R-:W-:Y:S01]  /*b800*/  FMUL.FTZ R3, R27, R9.reuse ;  /* 0x000000091b037220 */ /* 0x080fe20000410000 */
[-C--:B------:R-:W-:Y:S01]  /*b810*/  FMUL.FTZ R132, R31, R9.reuse ;  /* 0x000000091f847220 */ /* 0x080fe20000410000 */
[-C--:B------:R-:W-:Y:S01]  /*b820*/  FMUL.FTZ R142, R34, R9.reuse ;  /* 0x00000009228e7220 */ /* 0x080fe20000410000 */
[-C--:B------:R-:W-:Y:S01]  /*b830*/  FMUL.FTZ R184, R35, R9.reuse ;  /* 0x0000000923b87220 */ /* 0x080fe20000410000 */
[----:B------:R-:W-:Y:S01]  /*b840*/  FMUL.FTZ R226, R38, R9 ;  /* 0x0000000926e27220 */ /* 0x000fe20000410000 */
[----:B------:R-:W1:Y:S01]  /*b850*/  MUFU.TANH R32, R32 ;  /* 0x0000002000207308 */ /* 0x000e620000002400 */
        /* <DEDUP_REMOVED lines=21> */
[----:B------:R-:W-:Y:S01]  /*b9b0*/  FMUL.FTZ R71, R71, R9 ;  /* 0x0000000947477220 */ /* 0x000fe20000410000 */
[----:B------:R-:W4:Y:S01]  /*b9c0*/  LD.E R33, desc[UR54][R16.64+0x238] ;  /* 0x0002383610217980 */ /* 0x000f22000c101900 */
[----:B------:R-:W0:Y:S01]  /*b9d0*/  MUFU.TANH R80, R80 ;  /* 0x0000005000507308 */ /* 0x000e220000002400 */
[----:B-1----:R-:W-:-:S02]  /*b9e0*/  FMNMX.FTZ R11, R32, R11, !PT ;  /* 0x0000000b200b7209 */ /* 0x002fc40007810000 */
[----:B------:R-:W4:Y:S04]  /*b9f0*/  LD.E R45, desc[UR54][R16.64+0x25c] ;  /* 0x00025c36102d7980 */ /* 0x000f28000c101900 */
[----:B------:R-:W4:Y:S01]  /*ba00*/  LD.E R41, desc[UR54][R16.64+0x26c] ;  /* 0x00026c3610297980 */ /* 0x000f22000c101900 */
[----:B------:R-:W1:Y:S01]  /*ba10*/  MUFU.TANH R82, R82 ;  /* 0x0000005200527308 */ /* 0x000e620000002400 */
[----:B---3--:R-:W-:Y:S01]  /*ba20*/  FMNMX.FTZ R11, R40, R11, !PT ;  /* 0x0000000b280b7209 */ /* 0x008fe20007810000 */
[----:B------:R-:W-:Y:S01]  /*ba30*/  FMUL.FTZ R48, R57, R9 ;  /* 0x0000000939307220 */ /* 0x000fe20000410000 */
[----:B------:R-:W3:Y:S04]  /*ba40*/  LD.E R34, desc[UR54][R16.64+0x250] ;  /* 0x0002503610227980 */ /* 0x000ee8000c101900 */
[----:B------:R-:W3:Y:S01]  /*ba50*/  LD.E R37, desc[UR54][R16.64+0x288] ;  /* 0x0002883610257980 */ /* 0x000ee2000c101900 */
[----:B------:R-:W1:Y:S01]  /*ba60*/  MUFU.TANH R84, R84 ;  /* 0x0000005400547308 */ /* 0x000e620000002400 */
[----:B--2---:R-:W-:-:S02]  /*ba70*/  FMNMX.FTZ R11, R76, R11, !PT ;  /* 0x0000000b4c0b7209 */ /* 0x004fc40007810000 */
[----:B------:R-:W2:Y:S04]  /*ba80*/  LD.E R38, desc[UR54][R16.64+0x260] ;  /* 0x0002603610267980 */ /* 0x000ea8000c101900 */
[----:B------:R-:W2:Y:S01]  /*ba90*/  LD.E R49, desc[UR54][R16.64+0x2b8] ;  /* 0x0002b83610317980 */ /* 0x000ea2000c101900 */
[----:B------:R-:W1:Y:S01]  /*baa0*/  MUFU.TANH R86, R86 ;  /* 0x0000005600567308 */ /* 0x000e620000002400 */
[----:B0-----:R-:W-:Y:S02]  /*bab0*/  FMNMX.FTZ R11, R80, R11, !PT ;  /* 0x0000000b500b7209 */ /* 0x001fe40007810000 */
[----:B------:R-:W3:Y:S05]  /*bac0*/  LD.E R42, desc[UR54][R16.64+0x264] ;  /* 0x00026436102a7980 */ /* 0x000eea000c101900 */
[----:B------:R-:W0:Y:S01]  /*bad0*/  MUFU.TANH R52, R52 ;  /* 0x0000003400347308 */ /* 0x000e220000002400 */
[----:B-1----:R-:W-:Y:S01]  /*bae0*/  FMNMX.FTZ R11, R82, R11, !PT ;  /* 0x0000000b520b7209 */ /* 0x002fe20007810000 */
[----:B------:R-:W2:Y:S04]  /*baf0*/  LD.E R50, desc[UR54][R16.64+0x284] ;  /* 0x0002843610327980 */ /* 0x000ea8000c101900 */
        /* <DEDUP_REMOVED lines=9> */
[----:B------:R-:W1:Y:S01]  /*bb90*/  MUFU.TANH R48, R48 ;  /* 0x0000003000307308 */ /* 0x000e620000002400 */
[----:B0-----:R-:W-:Y:S01]  /*bba0*/  FMNMX.FTZ R11, R52, R11, !PT ;  /* 0x0000000b340b7209 */ /* 0x001fe20007810000 */
[----:B------:R-:W2:Y:S06]  /*bbb0*/  LD.E R62, desc[UR54][R16.64+0x2c4] ;  /* 0x0002c436103e7980 */ /* 0x000eac000c101900 */
[----:B------:R-:W0:Y:S01]  /*bbc0*/  MUFU.TANH R60, R60 ;  /* 0x0000003c003c7308 */ /* 0x000e220000002400 */
[----:B-1----:R-:W-:Y:S01]  /*bbd0*/  FMNMX.FTZ R11, R36, R11, !PT ;  /* 0x0000000b240b7209 */ /* 0x002fe20007810000 */
[----:B------:R-:W2:Y:S04]  /*bbe0*/  LD.E R66, desc[UR54][R16.64+0x2d0] ;  /* 0x0002d03610427980 */ /* 0x000ea8000c101900 */
[----:B------:R-:W2:Y:S02]  /*bbf0*/  LD.E R61, desc[UR54][R16.64+0x2e8] ;  /* 0x0002e836103d7980 */ /* 0x000ea4000c101900 */
[----:B------:R-:W1:Y:S01]  /*bc00*/  MUFU.TANH R72, R72 ;  /* 0x0000004800487308 */ /* 0x000e620000002400 */
[----:B------:R-:W-:Y:S01]  /*bc10*/  FMNMX.FTZ R11, R44, R11, !PT ;  /* 0x0000000b2c0b7209 */ /* 0x000fe20007810000 */
[----:B------:R-:W2:Y:S06]  /*bc20*/  LD.E R68, desc[UR54][R16.64+0x2e0] ;  /* 0x0002e03610447980 */ /* 0x000eac000c101900 */
        /* <DEDUP_REMOVED lines=13> */
[----:B------:R-:W2:Y:S03]  /*bd00*/  LD.E R39, desc[UR54][R16.64+0x278] ;  /* 0x0002783610277980 */ /* 0x000ea6000c101900 */
[----:B------:R-:W-:Y:S01]  /*bd10*/  FMNMX.FTZ R11, R78, R11, !PT ;  /* 0x0000000b4e0b7209 */ /* 0x000fe20007810000 */
[----:B------:R-:W2:Y:S03]  /*bd20*/  LD.E R35, desc[UR54][R16.64+0x27c] ;  /* 0x00027c3610237980 */ /* 0x000ea6000c101900 */
[----:B0-----:R-:W-:Y:S01]  /*bd30*/  FMNMX.FTZ R11, R88, R11, !PT ;  /* 0x0000000b580b7209 */ /* 0x001fe20007810000 */
[----:B------:R-:W0:Y:S01]  /*bd40*/  MUFU.TANH R6, R6 ;  /* 0x0000000600067308 */ /* 0x000e220000002400 */
[----:B------:R-:W2:Y:S04]  /*bd50*/  LD.E R57, desc[UR54][R16.64+0x28c] ;  /* 0x00028c3610397980 */ /* 0x000ea8000c101900 */
[----:B------:R-:W2:Y:S01]  /*bd60*/  LD.E R55, desc[UR54][R16.64+0x298] ;  /* 0x0002983610377980 */ /* 0x000ea2000c101900 */
[----:B-1----:R-:W-:-:S02]  /*bd70*/  FMNMX.FTZ R13, R90, R11, !PT ;  /* 0x0000000b5a0d7209 */ /* 0x002fc40007810000 */
[----:B------:R-:W1:Y:S01]  /*bd80*/  MUFU.TANH R3, R3 ;  /* 0x0000000300037308 */ /* 0x000e620000002400 */
[----:B------:R-:W2:Y:S04]  /*bd90*/  LD.E R47, desc[UR54][R16.64+0x2a8] ;  /* 0x0002a836102f7980 */ /* 0x000ea8000c101900 */
[----:B------:R-:W0:Y:S03]  /*bda0*/  SHFL.BFLY PT, R14, R13, 0x2, 0x1f ;  /* 0x0c401f000d0e7f89 */ /* 0x000e2600000e0000 */
[----:B------:R-:W1:Y:S01]  /*bdb0*/  MUFU.TANH R130, R130 ;  /* 0x0000008200827308 */ /* 0x000e620000002400 */
[----:B------:R-:W2:Y:S04]  /*bdc0*/  LD.E R51, desc[UR54][R16.64+0x2ac] ;  /* 0x0002ac3610337980 */ /* 0x000ea8000c101900 */
[----:B------:R-:W2:Y:S03]  /*bdd0*/  LD.E R67, desc[UR54][R16.64+0x2c8] ;  /* 0x0002c83610437980 */ /* 0x000ea6000c101900 */
[----:B------:R-:W1:Y:S01]  /*bde0*/  MUFU.TANH R132, R132 ;  /* 0x0000008400847308 */ /* 0x000e620000002400 */
[----:B------:R-:W2:Y:S04]  /*bdf0*/  LD.E R59, desc[UR54][R16.64+0x2cc] ;  /* 0x0002cc36103b7980 */ /* 0x000ea8000c101900 */
[----:B------:R-:W2:Y:S01]  /*be00*/  LD.E R63, desc[UR54][R16.64+0x2dc] ;  /* 0x0002dc36103f7980 */ /* 0x000ea2000c101900 */
[----:B0-----:R-:W-:-:S05]  /*be10*/  FMNMX.FTZ R11, R13, R14, !PT ;  /* 0x0000000e0d0b7209 */ /* 0x001fca0007810000 */
[----:B------:R-:W0:Y:S01]  /*be20*/  SHFL.BFLY PT, R30, R11, 0x1, 0x1f ;  /* 0x0c201f000b1e7f89 */ /* 0x000e2200000e0000 */
[----:B------:R-:W1:Y:S01]  /*be30*/  MUFU.TANH R142, R142 ;  /* 0x0000008e008e7308 */ /* 0x000e620000002400 */
[----:B------:R-:W-:-:S07]  /*be40*/  FMNMX.FTZ R20, R6, R5, !PT ;  /* 0x0000000506147209 */ /* 0x000fce0007810000 */
[----:B------:R-:W1:Y:S08]  /*be50*/  MUFU.TANH R184, R184 ;  /* 0x000000b800b87308 */ /* 0x000e700000002400 */
[----:B------:R-:W1:Y:S01]  /*be60*/  MUFU.TANH R226, R226 ;  /* 0x000000e200e27308 */ /* 0x000e620000002400 */
[----:B0-----:R-:W-:Y:S02]  /*be70*/  FMNMX.FTZ R15, R11, R30, !PT ;  /* 0x0000001e0b0f7209 */ /* 0x001fe40007810000 */
[----:B-1----:R-:W-:-:S05]  /*be80*/  FMNMX.FTZ R11, R3, R20, !PT ;  /* 0x00000014030b7209 */ /* 0x002fca0007810000 */
[----:B------:R-:W0:Y:S01]  /*be90*/  MUFU.TANH R182, R182 ;  /* 0x000000b600b67308 */ /* 0x000e220000002400 */
[----:B------:R-:W-:-:S07]  /*bea0*/  FMUL.FTZ R14, R46, R9 ;  /* 0x000000092e0e7220 */ /* 0x000fce0000410000 */
[----:B------:R-:W1:Y:S01]  /*beb0*/  MUFU.TANH R176, R176 ;  /* 0x000000b000b07308 */ /* 0x000e620000002400 */
[----:B------:R-:W-:-:S07]  /*bec0*/  FMNMX.FTZ R11, R130, R11, !PT ;  /* 0x0000000b820b7209 */ /* 0x000fce0007810000 */
[----:B------:R-:W1:Y:S01]  /*bed0*/  MUFU.TANH R166, R166 ;  /* 0x000000a600a67308 */ /* 0x000e620000002400 */
[----:B------:R-:W-:-:S07]  /*bee0*/  FMNMX.FTZ R11, R132, R11, !PT ;  /* 0x0000000b840b7209 */ /* 0x000fce0007810000 */
[----:B------:R-:W-:Y:S01]  /*bef0*/  MUFU.TANH R158, R158 ;  /* 0x0000009e009e7308 */ /* 0x000fe20000002400 */
[----:B------:R-:W-:-:S07]  /*bf00*/  FMNMX.FTZ R11, R142, R11, !PT ;  /* 0x0000000b8e0b7209 */ /* 0x000fce0007810000 */
[----:B------:R-:W-:Y:S01]  /*bf10*/  MUFU.TANH R160, R160 ;  /* 0x000000a000a07308 */ /* 0x000fe20000002400 */
[----:B------:R-:W-:-:S07]  /*bf20*/  FMNMX.FTZ R11, R184, R11, !PT ;  /* 0x0000000bb80b7209 */ /* 0x000fce0007810000 */
[----:B------:R-:W-:Y:S01]  /*bf30*/  MUFU.TANH R168, R168 ;  /* 0x000000a800a87308 */ /* 0x000fe20000002400 */
[----:B------:R-:W-:-:S07]  /*bf40*/  FMNMX.FTZ R11, R226, R11, !PT ;  /* 0x0000000be20b7209 */ /* 0x000fce0007810000 */
[----:B------:R-:W-:Y:S01]  /*bf50*/  MUFU.TANH R174, R174 ;  /* 0x000000ae00ae7308 */ /* 0x000fe20000002400 */
[----:B0-----:R-:W-:-:S07]  /*bf60*/  FMNMX.FTZ R11, R182, R11, !PT ;  /* 0x0000000bb60b7209 */ /* 0x001fce0007810000 */
        /* <DEDUP_REMOVED lines=9> */
[----:B------:R-:W-:Y:S04]  /*c000*/  ST.E desc[UR54][R16.64+0x440], R13 ;  /* 0x0004400d10007985 */ /* 0x000fe8000c101936 */
[----:B------:R-:W3:Y:S03]  /*c010*/  LD.E R30, desc[UR54][R16.64+0x240] ;  /* 0x00024036101e7980 */ /* 0x000ee6000c101900 */
[----:B------:R-:W0:Y:S01]  /*c020*/  MUFU.TANH R14, R14 ;  /* 0x0000000e000e7308 */ /* 0x000e220000002400 */
[----:B-1----:R-:W-:Y:S01]  /*c030*/  FMNMX.FTZ R11, R176, R11, !PT ;  /* 0x0000000bb00b7209 */ /* 0x002fe20007810000 */
[----:B------:R-:W2:Y:S03]  /*c040*/  LD.E R46, desc[UR54][R16.64+0x280] ;  /* 0x00028036102e7980 */ /* 0x000ea6000c101900 */
[----:B------:R-:W-:-:S04]  /*c050*/  FMNMX.FTZ R11, R166, R11, !PT ;  /* 0x0000000ba60b7209 */ /* 0x000fc80007810000 */
[----:B0-----:R-:W-:-:S04]  /*c060*/  FMNMX.FTZ R11, R14, R11, !PT ;  /* 0x0000000b0e0b7209 */ /* 0x001fc80007810000 */
        /* <DEDUP_REMOVED lines=12> */
[----:B------:R0:W-:Y:S03]  /*c130*/  ST.E desc[UR54][R16.64+0x440], R15 ;  /* 0x0004400f10007985 */ /* 0x0001e6000c101936 */
[----:B------:R-:W-:Y:S01]  /*c140*/  FMNMX.FTZ R9, R71, R20, !PT ;  /* 0x0000001447097209 */ /* 0x000fe20007810000 */
[----:B------:R-:W4:Y:S04]  /*c150*/  LD.E R19, desc[UR54][R16.64+0x440] ;  /* 0x0004403610137980 */ /* 0x000f28000c101900 */
[----:B------:R-:W-:Y:S04]  /*c160*/  ST.E desc[UR54][R16.64+0x444], R9 ;  /* 0x0004440910007985 */ /* 0x000fe8000c101936 */
[----:B------:R-:W3:Y:S04]  /*c170*/  LD.E R11, desc[UR54][R16.64+0x444] ;  /* 0x00044436100b7980 */ /* 0x000ee8000c101900 */
[----:B0-----:R-:W2:Y:S04]  /*c180*/  LD.E R15, desc[UR54][R16.64+0x450] ;  /* 0x00045036100f7980 */ /* 0x001ea8000c101900 */
[----:B------:R-:W2:Y:S01]  /*c190*/  LD.E R20, desc[UR54][R16.64+0x454] ;  /* 0x0004543610147980 */ /* 0x000ea2000c101900 */
[----:B----4-:R-:W-:-:S04]  /*c1a0*/  FMUL.FTZ R27, R19, R21 ;  /* 0x00000015131b7220 */ /* 0x010fc80000410000 */
[----:B------:R-:W-:Y:S02]  /*c1b0*/  FFMA.FTZ R153, R8, R21, -R27 ;  /* 0x0000001508997223 */ /* 0x000fe4000001081b */
[----:B---3--:R-:W0:Y:S02]  /*c1c0*/  SHFL.BFLY PT, R8, R11, 0x2, 0x1f ;  /* 0x0c401f000b087f89 */ /* 0x008e2400000e0000 */
[----:B0-----:R-:W-:-:S05]  /*c1d0*/  FMNMX.FTZ R8, R11, R8, !PT ;  /* 0x000000080b087209 */ /* 0x001fca0007810000 */
[----:B------:R-:W0:Y:S01]  /*c1e0*/  SHFL.BFLY PT, R9, R8, 0x1, 0x1f ;  /* 0x0c201f0008097f89 */ /* 0x000e2200000e0000 */
[-C--:B------:R-:W-:Y:S01]  /*c1f0*/  FFMA.FTZ R29, R88, R21.reuse, -R27 ;  /* 0x00000015581d7223 */ /* 0x080fe2000001081b */
[----:B------:R-:W-:Y:S01]  /*c200*/  FADD.FTZ R4, R4, -R19 ;  /* 0x8000001304047221 */ /* 0x000fe20000010000 */
[----:B------:R-:W-:-:S03]  /*c210*/  FFMA.FTZ R152, R7, R21, -R27 ;  /* 0x0000001507987223 */ /* 0x000fc6000001081b */
[-C--:B------:R-:W-:Y:S01]  /*c220*/  FMUL.FTZ R4, R4, R21.reuse ;  /* 0x0000001504047220 */ /* 0x080fe20000410000 */
[----:B------:R-:W-:Y:S02]  /*c230*/  FFMA.FTZ R155, R12, R21, -R27 ;  /* 0x000000150c9b7223 */ /* 0x000fe4000001081b */
[----:B------:R-:W-:Y:S01]  /*c240*/  MUFU.EX2 R152, R152 ;  /* 0x0000009800987308 */ /* 0x000fe20000000800 */
[----:B0-----:R-:W-:-:S05]  /*c250*/  FMNMX.FTZ R88, R8, R9, !PT ;  /* 0x0000000908587209 */ /* 0x001fca0007810000 */
[----:B------:R-:W-:Y:S01]  /*c260*/  FADD.FTZ R100, R5, -R88 ;  /* 0x8000005805647221 */ /* 0x000fe20000010000 */
[-C--:B------:R-:W-:Y:S01]  /*c270*/  FMUL.FTZ R77, R88, R21.reuse ;  /* 0x00000015584d7220 */ /* 0x080fe20000410000 */
[----:B------:R-:W2:Y:S01]  /*c280*/  MUFU.EX2 R25, R4 ;  /* 0x0000000400197308 */ /* 0x000ea20000000800 */
[-C--:B------:R-:W-:Y:S01]  /*c290*/  FFMA.FTZ R154, R18, R21.reuse, -R27 ;  /* 0x00000015129a7223 */ /* 0x080fe2000001081b */
[----:B------:R-:W-:Y:S01]  /*c2a0*/  FMUL.FTZ R100, R21, R100 ;  /* 0x0000006415647220 */ /* 0x000fe20000410000 */
[-CC-:B------:R-:W-:Y:S01]  /*c2b0*/  FFMA.FTZ R185, R6, R21.reuse, -R77.reuse ;  /* 0x0000001506b97223 */ /* 0x180fe2000001084d */
[-CC-:B------:R-:W-:Y:S01]  /*c2c0*/  FFMA.FTZ R186, R3, R21.reuse, -R77.reuse ;  /* 0x0000001503ba7223 */ /* 0x180fe2000001084d */
[----:B------:R-:W-:-:S03]  /*c2d0*/  FFMA.FTZ R6, R130, R21, -R77 ;  /* 0x0000001582067223 */ /* 0x000fc6000001084d */
[----:B------:R-:W-:Y:S01]  /*c2e0*/  MUFU.EX2 R153, R153 ;  /* 0x0000009900997308 */ /* 0x000fe20000000800 */
[-C--:B------:R-:W-:Y:S01]  /*c2f0*/  FFMA.FTZ R181, R132, R21.reuse, -R77 ;  /* 0x0000001584b57223 */ /* 0x080fe2000001084d */
[-C--:B------:R-:W-:Y:S01]  /*c300*/  FFMA.FTZ R7, R24, R21.reuse, -R27 ;  /* 0x0000001518077223 */ /* 0x080fe2000001081b */
[----:B------:R-:W-:-:S05]  /*c310*/  FFMA.FTZ R179, R142, R21, -R77 ;  /* 0x000000158eb37223 */ /* 0x000fca000001084d */
[----:B------:R-:W-:Y:S01]  /*c320*/  MUFU.EX2 R155, R155 ;  /* 0x0000009b009b7308 */ /* 0x000fe20000000800 */
[-C--:B------:R-:W-:Y:S01]  /*c330*/  FFMA.FTZ R180, R26, R21.reuse, -R27 ;  /* 0x000000151ab47223 */ /* 0x080fe2000001081b */
[-CC-:B------:R-:W-:Y:S01]  /*c340*/  FFMA.FTZ R173, R176, R21.reuse, -R77.reuse ;  /* 0x00000015b0ad7223 */ /* 0x180fe2000001084d */
[-C--:B------:R-:W-:Y:S01]  /*c350*/  FFMA.FTZ R184, R184, R21.reuse, -R77 ;  /* 0x00000015b8b87223 */ /* 0x080fe2000001084d */
[-C--:B------:R-:W-:Y:S01]  /*c360*/  FFMA.FTZ R175, R28, R21.reuse, -R27 ;  /* 0x000000151caf7223 */ /* 0x080fe2000001081b */
[-C--:B------:R-:W-:Y:S01]  /*c370*/  FFMA.FTZ R177, R226, R21.reuse, -R77 ;  /* 0x00000015e2b17223 */ /* 0x080fe2000001084d */
[-C--:B------:R-:W-:Y:S01]  /*c380*/  FFMA.FTZ R178, R32, R21.reuse, -R27 ;  /* 0x0000001520b27223 */ /* 0x080fe2000001081b */
[-CC-:B------:R-:W-:Y:S01]  /*c390*/  FFMA.FTZ R182, R182, R21.reuse, -R77.reuse ;  /* 0x00000015b6b67223 */ /* 0x180fe2000001084d */
[----:B------:R-:W-:Y:S01]  /*c3a0*/  MUFU.EX2 R100, R100 ;  /* 0x0000006400647308 */ /* 0x000fe20000000800 */
[-CC-:B------:R-:W-:Y:S01]  /*c3b0*/  FFMA.FTZ R171, R14, R21.reuse, -R77.reuse ;  /* 0x000000150eab7223 */ /* 0x180fe2000001084d */
[-CC-:B------:R-:W-:Y:S01]  /*c3c0*/  FFMA.FTZ R85, R158, R21.reuse, -R77.reuse ;  /* 0x000000159e557223 */ /* 0x180fe2000001084d */
[-C--:B------:R-:W-:Y:S01]  /*c3d0*/  FFMA.FTZ R165, R160, R21.reuse, -R77 ;  /* 0x00000015a0a57223 */ /* 0x080fe2000001084d */
        /* <DEDUP_REMOVED lines=13> */
[-C--:B------:R-:W-:Y:S01]  /*c4b0*/  FFMA.FTZ R176, R166, R21.reuse, -R77 ;  /* 0x00000015a6b07223 */ /* 0x080fe2000001084d */
[-CC-:B------:R-:W-:Y:S01]  /*c4c0*/  FFMA.FTZ R11, R74, R21.reuse, -R27.reuse ;  /* 0x000000154a0b7223 */ /* 0x180fe2000001081b */
[-CC-:B------:R-:W-:Y:S01]  /*c4d0*/  FFMA.FTZ R12, R78, R21.reuse, -R27.reuse ;  /* 0x000000154e0c7223 */ /* 0x180fe2000001081b */
[-C--:B------:R-:W-:Y:S01]  /*c4e0*/  FFMA.FTZ R9, R90, R21.reuse, -R27 ;  /* 0x000000155a097223 */ /* 0x080fe2000001081b */
[-CC-:B------:R-:W-:Y:S01]  /*c4f0*/  FFMA.FTZ R168, R168, R21.reuse, -R77.reuse ;  /* 0x00000015a8a87223 */ /* 0x180fe2000001084d */
[-CC-:B------:R-:W-:Y:S01]  /*c500*/  FFMA.FTZ R163, R174, R21.reuse, -R77.reuse ;  /* 0x00000015aea37223 */ /* 0x180fe2000001084d */
[-CC-:B------:R-:W-:Y:S01]  /*c510*/  FFMA.FTZ R216, R216, R21.reuse, -R77.reuse ;  /* 0x00000015d8d87223 */ /* 0x180fe2000001084d */
[----:B------:R-:W3:Y:S01]  /*c520*/  MUFU.EX2 R6, R6 ;  /* 0x0000000600067308 */ /* 0x000ee20000000800 */
[--C-:B------:R-:W-:Y:S01]  /*c530*/  FFMA.FTZ R166, R214, R21, -R77.reuse ;  /* 0x00000015d6a67223 */ /* 0x100fe2000001084d */
[----:B--2---:R-:W-:Y:S01]  /*c540*/  FFMA.FTZ R214, R25, R15, R152 ;  /* 0x0000000f19d67223 */ /* 0x004fe20000010098 */
[-CC-:B------:R-:W-:Y:S01]  /*c550*/  FFMA.FTZ R228, R228, R21.reuse, -R77.reuse ;  /* 0x00000015e4e47223 */ /* 0x180fe2000001084d */
[-CC-:B------:R-:W-:Y:S01]  /*c560*/  FFMA.FTZ R236, R236, R21.reuse, -R77.reuse ;  /* 0x00000015ecec7223 */ /* 0x180fe2000001084d */
[-C--:B------:R-:W-:Y:S01]  /*c570*/  FFMA.FTZ R75, R23, R21.reuse, -R77 ;  /* 0x00000015174b7223 */ /* 0x080fe2000001084d */
[----:B------:R-:W2:Y:S02]  /*c580*/  LD.E R4, desc[UR54][R16.64+0x42c] ;  /* 0x00042c3610047980 */ /* 0x000ea4000c101900 */
[----:B------:R-:W4:Y:S01]  /*c590*/  MUFU.EX2 R154, R154 ;  /* 0x0000009a009a7308 */ /* 0x000f220000000800 */
[----:B0-----:R-:W-:Y:S01]  /*c5a0*/  FFMA.FTZ R15, R100, R20, R185 ;  /* 0x00000014640f7223 */ /* 0x001fe200000100b9 */
[-C--:B------:R-:W-:Y:S01]  /*c5b0*/  FFMA.FTZ R18, R60, R21.reuse, -R27 ;  /* 0x000000153c127223 */ /* 0x080fe2000001081b */
[-C--:B------:R-:W-:Y:S01]  /*c5c0*/  FFMA.FTZ R3, R73, R21.reuse, -R77 ;  /* 0x0000001549037223 */ /* 0x080fe2000001084d */
[----:B------:R-:W2:Y:S04]  /*c5d0*/  LD.E R24, desc[UR54][R16.64+0x424] ;  /* 0x0004243610187980 */ /* 0x000ea8000c101900 */
[----:B------:R-:W0:Y:S01]  /*c5e0*/  MUFU.EX2 R181, R181 ;  /* 0x000000b500b57308 */ /* 0x000e220000000800 */
[----:B------:R-:W-:Y:S01]  /*c5f0*/  FADD.FTZ R214, R153, R214 ;  /* 0x000000d699d67221 */ /* 0x000fe20000010000 */
[----:B-1----:R-:W-:Y:S01]  /*c600*/  FADD.FTZ R15, R186, R15 ;  /* 0x0000000fba0f7221 */ /* 0x002fe20000010000 */
[----:B------:R-:W2:Y:S04]  /*c610*/  LD.E R130, desc[UR54][R16.64+0x3c0] ;  /* 0x0003c03610827980 */ /* 0x000ea8000c101900 */
[----:B------:R-:W2:Y:S01]  /*c620*/  LD.E R132, desc[UR54][R16.64+0x3d0] ;  /* 0x0003d03610847980 */ /* 0x000ea2000c101900 */
[----:B------:R-:W1:Y:S01]  /*c630*/  MUFU.EX2 R7, R7 ;  /* 0x0000000700077308 */ /* 0x000e620000000800 */
[----:B------:R-:W-:-:S02]  /*c640*/  FFMA.FTZ R160, R218, R21, -R77 ;  /* 0x00000015daa07223 */ /* 0x000fc4000001084d */
[----:B------:R-:W2:Y:S04]  /*c650*/  LD.E R142, desc[UR54][R16.64+0x3f4] ;  /* 0x0003f436108e7980 */ /* 0x000ea8000c101900 */
[----:B------:R-:W2:Y:S01]  /*c660*/  LD.E R5, desc[UR54][R16.64+0x258] ;  /* 0x0002583610057980 */ /* 0x000ea2000c101900 */
[----:B------:R-:W1:Y:S01]  /*c670*/  MUFU.EX2 R179, R179 ;  /* 0x000000b300b37308 */ /* 0x000e620000000800 */
[-CC-:B------:R-:W-:Y:S01]  /*c680*/  FFMA.FTZ R158, R234, R21.reuse, -R77.reuse ;  /* 0x00000015ea9e7223 */ /* 0x180fe2000001084d */
[----:B------:R-:W-:Y:S01]  /*c690*/  FFMA.FTZ R14, R71, R21, -R77 ;  /* 0x00000015470e7223 */ /* 0x000fe2000001084d */
[----:B------:R-:W-:Y:S01]  /*c6a0*/  FADD.FTZ R21, R155, R214 ;  /* 0x000000d69b157221 */ /* 0x000fe20000010000 */
[----:B------:R-:W2:Y:S04]  /*c6b0*/  LD.E R26, desc[UR54][R16.64+0x230] ;  /* 0x00023036101a7980 */ /* 0x000ea8000c101900 */
[----:B------:R-:W1:Y:S01]  /*c6c0*/  MUFU.EX2 R180, R180 ;  /* 0x000000b400b47308 */ /* 0x000e620000000800 */
[----:B---3--:R-:W-:Y:S01]  /*c6d0*/  FADD.FTZ R20, R6, R15 ;  /* 0x0000000f06147221 */ /* 0x008fe20000010000 */
[----:B------:R-:W3:Y:S06]  /*c6e0*/  LD.E R36, desc[UR54][R16.64+0x254] ;  /* 0x0002543610247980 */ /* 0x000eec000c101900 */
[----:B------:R-:W1:Y:S01]  /*c6f0*/  MUFU.EX2 R184, R184 ;  /* 0x000000b800b87308 */ /* 0x000e620000000800 */
[----:B----4-:R-:W-:Y:S01]  /*c700*/  FADD.FTZ R214, R154, R21 ;  /* 0x000000159ad67221 */ /* 0x010fe20000010000 */
[----:B0-----:R-:W-:Y:S01]  /*c710*/  FADD.FTZ R20, R181, R20 ;  /* 0x00000014b5147221 */ /* 0x001fe20000010000 */
[----:B------:R-:W4:Y:S04]  /*c720*/  LD.E R28, desc[UR54][R16.64+0x234] ;  /* 0x00023436101c7980 */ /* 0x000f28000c101900 */
[----:B------:R-:W3:Y:S01]  /*c730*/  LD.E R32, desc[UR54][R16.64+0x244] ;  /* 0x0002443610207980 */ /* 0x000ee2000c101900 */
[----:B------:R-:W0:Y:S08]  /*c740*/  MUFU.EX2 R175, R175 ;  /* 0x000000af00af7308 */ /* 0x000e300000000800 */
[----:B------:R-:W0:Y:S01]  /*c750*/  MUFU.EX2 R177, R177 ;  /* 0x000000b100b17308 */ /* 0x000e220000000800 */
[----:B------:R-:W3:Y:S01]  /*c760*/  LD.E R40, desc[UR54][R16.64+0x270] ;  /* 0x0002703610287980 */ /* 0x000ee2000c101900 */
[----:B-1----:R-:W-:-:S06]  /*c770*/  FADD.FTZ R15, R7, R214 ;  /* 0x000000d6070f7221 */ /* 0x002fcc0000010000 */
[----:B------:R-:W1:Y:S01]  /*c780*/  MUFU.EX2 R178, R178 ;  /* 0x000000b200b27308 */ /* 0x000e620000000800 */
[----:B------:R-:W3:Y:S01]  /*c790*/  LD.E R44, desc[UR54][R16.64+0x274] ;  /* 0x00027436102c7980 */ /* 0x000ee2000c101900 */
[----:B------:R-:W-:-:S06]  /*c7a0*/  FADD.FTZ R21, R179, R20 ;  /* 0x00000014b3157221 */ /* 0x000fcc0000010000 */
[----:B------:R-:W1:Y:S01]  /*c7b0*/  MUFU.EX2 R182, R182 ;  /* 0x000000b600b67308 */ /* 0x000e620000000800 */
[----:B------:R-:W-:Y:S01]  /*c7c0*/  FADD.FTZ R20, R180, R15 ;  /* 0x0000000fb4147221 */ /* 0x000fe20000010000 */
[----:B------:R-:W-:Y:S01]  /*c7d0*/  FADD.FTZ R214, R184, R21 ;  /* 0x00000015b8d67221 */ /* 0x000fe20000010000 */
[----:B------:R-:W3:Y:S04]  /*c7e0*/  LD.E R52, desc[UR54][R16.64+0x290] ;  /* 0x0002903610347980 */ /* 0x000ee8000c101900 */
[----:B------:R-:W3:Y:S01]  /*c7f0*/  LD.E R48, desc[UR54][R16.64+0x2a0] ;  /* 0x0002a03610307980 */ /* 0x000ee2000c101900 */
[----:B------:R-:W1:Y:S08]  /*c800*/  MUFU.EX2 R172, R172 ;  /* 0x000000ac00ac7308 */ /* 0x000e700000000800 */
[----:B------:R-:W1:Y:S01]  /*c810*/  MUFU.EX2 R173, R173 ;  /* 0x000000ad00ad7308 */ /* 0x000e620000000800 */
[----:B------:R-:W3:Y:S01]  /*c820*/  LD.E R60, desc[UR54][R16.64+0x2c0] ;  /* 0x0002c036103c7980 */ /* 0x000ee2000c101900 */
[----:B0-----:R-:W-:-:S03]  /*c830*/  FADD.FTZ R15, R175, R20 ;  /* 0x00000014af0f7221 */ /* 0x001fc60000010000 */
[----:B------:R-:W3:Y:S03]  /*c840*/  LD.E R76, desc[UR54][R16.64+0x2d4] ;  /* 0x0002d436104c7980 */ /* 0x000ee6000c101900 */
[----:B------:R-:W0:Y:S01]  /*c850*/  MUFU.EX2 R176, R176 ;  /* 0x000000b000b07308 */ /* 0x000e220000000800 */
[----:B------:R-:W-:Y:S01]  /*c860*/  FADD.FTZ R21, R177, R214 ;  /* 0x000000d6b1157221 */ /* 0x000fe20000010000 */
[----:B------:R-:W3:Y:S01]  /*c870*/  LD.E R74, desc[UR54][R16.64+0x2e4] ;  /* 0x0002e436104a7980 */ /* 0x000ee2000c101900 */
[----:B-1----:R-:W-:-:S05]  /*c880*/  FADD.FTZ R15, R178, R15 ;  /* 0x0000000fb20f7221 */ /* 0x002fca0000010000 */
[----:B------:R-:W1:Y:S01]  /*c890*/  MUFU.EX2 R171, R171 ;  /* 0x000000ab00ab7308 */ /* 0x000e620000000800 */
[----:B------:R-:W3:Y:S01]  /*c8a0*/  LD.E R72, desc[UR54][R16.64+0x2f0] ;  /* 0x0002f03610487980 */ /* 0x000ee2000c101900 */
[----:B------:R-:W-:-:S03]  /*c8b0*/  FADD.FTZ R20, R182, R21 ;  /* 0x00000015b6147221 */ /* 0x000fc60000010000 */
[----:B------:R-:W3:Y:S03]  /*c8c0*/  LD.E R80, desc[UR54][R16.64+0x300] ;  /* 0x0003003610507980 */ /* 0x000ee6000c101900 */
[----:B------:R-:W1:Y:S01]  /*c8d0*/  MUFU.EX2 R174, R85 ;  /* 0x0000005500ae7308 */ /* 0x000e620000000800 */
[----:B------:R-:W3:Y:S04]  /*c8e0*/  LD.E R86, desc[UR54][R16.64+0x304] ;  /* 0x0003043610567980 */ /* 0x000ee8000c101900 */
[----:B------:R-:W3:Y:S04]  /*c8f0*/  LD.E R82, desc[UR54][R16.64+0x310] ;  /* 0x0003103610527980 */ /* 0x000ee8000c101900 */
[----:B------:R-:W3:Y:S04]  /*c900*/  LD.E R78, desc[UR54][R16.64+0x314] ;  /* 0x00031436104e7980 */ /* 0x000ee8000c101900 */
[----:B------:R-:W3:Y:S01]  /*c910*/  LD.E R84, desc[UR54][R16.64+0x320] ;  /* 0x0003203610547980 */ /* 0x000ee2000c101900 */
[----:B------:R-:W-:Y:S01]  /*c920*/  FADD.FTZ R214, R172, R15 ;  /* 0x0000000facd67221 */ /* 0x000fe20000010000 */
[----:B------:R-:W-:-:S02]  /*c930*/  FADD.FTZ R15, R173, R20 ;  /* 0x00000014ad0f7221 */ /* 0x000fc40000010000 */
[----:B------:R-:W3:Y:S02]  /*c940*/  LD.E R90, desc[UR54][R16.64+0x330] ;  /* 0x00033036105a7980 */ /* 0x000ee4000c101900 */
[----:B0-----:R-:W-:Y:S01]  /*c950*/  FADD.FTZ R20, R176, R15 ;  /* 0x0000000fb0147221 */ /* 0x001fe20000010000 */
[----:B------:R0:W-:Y:S01]  /*c960*/  MUFU.EX2 R8, R29 ;  /* 0x0000001d00087308 */ /* 0x0001e20000000800 */
[----:B------:R-:W3:Y:S02]  /*c970*/  LD.E R27, desc[UR54][R16.64+0x24c] ;  /* 0x00024c36101b7980 */ /* 0x000ee4000c101900 */
[----:B-1----:R-:W-:Y:S02]  /*c980*/  FADD.FTZ R141, R171, R20 ;  /* 0x00000014ab8d7221 */ /* 0x002fe40000010000 */
[----:B------:R-:W3:Y:S02]  /*c990*/  LD.E R71, desc[UR54][R16.64+0x2ec] ;  /* 0x0002ec3610477980 */ /* 0x000ee4000c101900 */
[----:B------:R-:W-:-:S02]  /*c9a0*/  FADD.FTZ R20, R174, R141 ;  /* 0x0000008dae147221 */ /* 0x000fc40000010000 */
[----:B0-----:R-:W3:Y:S04]  /*c9b0*/  LD.E R29, desc[UR54][R16.64+0x248] ;  /* 0x00024836101d7980 */ /* 0x001ee8000c101900 */
[----:B------:R-:W3:Y:S04]  /*c9c0*/  LD.E R73, desc[UR54][R16.64+0x2f8] ;  /* 0x0002f83610497980 */ /* 0x000ee8000c101900 */
[----:B------:R-:W3:Y:S04]  /*c9d0*/  LD.E R77, desc[UR54][R16.64+0x2fc] ;  /* 0x0002fc36104d7980 */ /* 0x000ee8000c101900 */
[----:B------:R-:W3:Y:S04]  /*c9e0*/  LD.E R85, desc[UR54][R16.64+0x31c] ;  /* 0x00031c3610557980 */ /* 0x000ee8000c101900 */
[----:B------:R-:W3:Y:S01]  /*c9f0*/  LD.E R141, desc[UR54][R16.64+0x3fc] ;  /* 0x0003fc36108d7980 */ /* 0x000ee2000c101900 */
[----:B------:R-:W0:Y:S08]  /*ca00*/  MUFU.EX2 R169, R169 ;  /* 0x000000a900a97308 */ /* 0x000e300000000800 */
[----:B------:R-:W1:Y:S08]  /*ca10*/  MUFU.EX2 R167, R167 ;  /* 0x000000a700a77308 */ /* 0x000e700000000800 */
[----:B------:R-:W1:Y:S01]  /*ca20*/  MUFU.EX2 R170, R170 ;  /* 0x000000aa00aa7308 */ /* 0x000e620000000800 */
[----:B0-----:R-:W-:-:S07]  /*ca30*/  FADD.FTZ R214, R169, R214 ;  /* 0x000000d6a9d67221 */ /* 0x001fce0000010000 */
[----:B------:R-:W0:Y:S08]  /*ca40*/  MUFU.EX2 R164, R164 ;  /* 0x000000a400a47308 */ /* 0x000e300000000800 */
[----:B------:R-:W0:Y:S01]  /*ca50*/  MUFU.EX2 R165, R165 ;  /* 0x000000a500a57308 */ /* 0x000e220000000800 */
[----:B-1----:R-:W-:-:S07]  /*ca60*/  FADD.FTZ R15, R167, R214 ;  /* 0x000000d6a70f7221 */ /* 0x002fce0000010000 */
[----:B------:R-:W1:Y:S08]  /*ca70*/  MUFU.EX2 R161, R161 ;  /* 0x000000a100a17308 */ /* 0x000e700000000800 */
[----:B------:R-:W1:Y:S01]  /*ca80*/  MUFU.EX2 R168, R168 ;  /* 0x000000a800a87308 */ /* 0x000e620000000800 */
[----:B------:R-:W-:-:S07]  /*ca90*/  FADD.FTZ R15, R170, R15 ;  /* 0x0000000faa0f7221 */ /* 0x000fce0000010000 */
[----:B------:R-:W1:Y:S08]  /*caa0*/  MUFU.EX2 R162, R162 ;  /* 0x000000a200a27308 */ /* 0x000e700000000800 */
[----:B------:R-:W1:Y:S01]  /*cab0*/  MUFU.EX2 R163, R163 ;  /* 0x000000a300a37308 */ /* 0x000e620000000800 */
[----:B0-----:R-:W-:Y:S01]  /*cac0*/  FADD.FTZ R214, R164, R15 ;  /* 0x0000000fa4d67221 */ /* 0x001fe20000010000 */
[----:B------:R-:W-:-:S06]  /*cad0*/  FADD.FTZ R187, R165, R20 ;  /* 0x00000014a5bb7221 */ /* 0x000fcc0000010000 */
[----:B------:R-:W0:Y:S08]  /*cae0*/  MUFU.EX2 R159, R159 ;  /* 0x0000009f009f7308 */ /* 0x000e300000000800 */
[----:B------:R-:W0:Y:S01]  /*caf0*/  MUFU.EX2 R166, R166 ;  /* 0x000000a600a67308 */ /* 0x000e220000000800 */
[----:B-1----:R-:W-:Y:S01]  /*cb00*/  FADD.FTZ R189, R161, R214 ;  /* 0x000000d6a1bd7221 */ /* 0x002fe20000010000 */
[----:B------:R-:W-:-:S06]  /*cb10*/  FADD.FTZ R20, R168, R187 ;  /* 0x000000bba8147221 */ /* 0x000fcc0000010000 */
[----:B------:R-:W1:Y:S08]  /*cb20*/  MUFU.EX2 R19, R19 ;  /* 0x0000001300137308 */ /* 0x000e700000000800 */
[----:B------:R1:W1:Y:S01]  /*cb30*/  MUFU.EX2 R23, R216 ;  /* 0x000000d800177308 */ /* 0x0002620000000800 */
[----:B------:R-:W-:Y:S01]  /*cb40*/  FADD.FTZ R214, R162, R189 ;  /* 0x000000bda2d67221 */ /* 0x000fe20000010000 */
[----:B------:R-:W-:-:S06]  /*cb50*/  FADD.FTZ R187, R163, R20 ;  /* 0x00000014a3bb7221 */ /* 0x000fcc0000010000 */
[----:B------:R-:W1:Y:S08]  /*cb60*/  MUFU.EX2 R156, R156 ;  /* 0x0000009c009c7308 */ /* 0x000e700000000800 */
[----:B------:R-:W1:Y:S01]  /*cb70*/  MUFU.EX2 R160, R160 ;  /* 0x000000a000a07308 */ /* 0x000e620000000800 */
[----:B0-----:R-:W-:Y:S01]  /*cb80*/  FADD.FTZ R214, R159, R214 ;  /* 0x000000d69fd67221 */ /* 0x001fe20000010000 */
[----:B-1----:R-:W-:-:S06]  /*cb90*/  FADD.FTZ R216, R166, R187 ;  /* 0x000000bba6d87221 */ /* 0x002fcc0000010000 */
[----:B------:R-:W0:Y:S08]  /*cba0*/  MUFU.EX2 R18, R18 ;  /* 0x0000001200127308 */ /* 0x000e300000000800 */
[----:B------:R-:W1:Y:S01]  /*cbb0*/  MUFU.EX2 R21, R228 ;  /* 0x000000e400157308 */ /* 0x000e620000000800 */
[----:B------:R-:W-:Y:S01]  /*cbc0*/  FADD.FTZ R187, R19, R214 ;  /* 0x000000d613bb7221 */ /* 0x000fe20000010000 */
[----:B------:R-:W-:-:S06]  /*cbd0*/  FADD.FTZ R189, R23, R216 ;  /* 0x000000d817bd7221 */ /* 0x000fcc0000010000 */
[----:B------:R-:W1:Y:S08]  /*cbe0*/  MUFU.EX2 R13, R13 ;  /* 0x0000000d000d7308 */ /* 0x000e700000000800 */
[----:B------:R-:W2:Y:S01]  /*cbf0*/  MUFU.EX2 R158, R158 ;  /* 0x0000009e009e7308 */ /* 0x000ea20000000800 */
[----:B------:R-:W-:Y:S01]  /*cc00*/  FADD.FTZ R187, R156, R187 ;  /* 0x000000bb9cbb7221 */ /* 0x000fe20000010000 */
[----:B------:R-:W-:-:S06]  /*cc10*/  FADD.FTZ R214, R160, R189 ;  /* 0x000000bda0d67221 */ /* 0x000fcc0000010000 */
[----:B------:R-:W2:Y:S08]  /*cc20*/  MUFU.EX2 R11, R11 ;  /* 0x0000000b000b7308 */ /* 0x000eb00000000800 */
[----:B------:R-:W2:Y:S01]  /*cc30*/  MUFU.EX2 R15, R236 ;  /* 0x000000ec000f7308 */ /* 0x000ea20000000800 */
[----:B0-----:R-:W-:Y:S01]  /*cc40*/  FADD.FTZ R216, R18, R187 ;  /* 0x000000bb12d87221 */ /* 0x001fe20000010000 */
[----:B-1----:R-:W-:-:S06]  /*cc50*/  FADD.FTZ R187, R21, R214 ;  /* 0x000000d615bb7221 */ /* 0x002fcc0000010000 */
[----:B------:R-:W0:Y:S08]  /*cc60*/  MUFU.EX2 R12, R12 ;  /* 0x0000000c000c7308 */ /* 0x000e300000000800 */
[----:B------:R1:W4:Y:S01]  /*cc70*/  MUFU.EX2 R20, R75 ;  /* 0x0000004b00147308 */ /* 0x0003220000000800 */
[----:B------:R-:W-:Y:S01]  /*cc80*/  FADD.FTZ R216, R13, R216 ;  /* 0x000000d80dd87221 */ /* 0x000fe20000010000 */
[----:B--2---:R-:W-:-:S06]  /*cc90*/  FADD.FTZ R214, R158, R187 ;  /* 0x000000bb9ed67221 */ /* 0x004fcc0000010000 */
[----:B------:R-:W2:Y:S01]  /*cca0*/  MUFU.EX2 R3, R3 ;  /* 0x0000000300037308 */ /* 0x000ea20000000800 */
[----:B-1----:R-:W-:Y:S01]  /*ccb0*/  FADD.FTZ R75, R11, R216 ;  /* 0x000000d80b4b7221 */ /* 0x002fe20000010000 */
[----:B------:R-:W-:-:S06]  /*ccc0*/  FADD.FTZ R187, R15, R214 ;  /* 0x000000d60fbb7221 */ /* 0x000fcc0000010000 */
[----:B------:R-:W1:Y:S01]  /*ccd0*/  MUFU.EX2 R14, R14 ;  /* 0x0000000e000e7308 */ /* 0x000e620000000800 */
[----:B0-----:R-:W-:Y:S01]  /*cce0*/  FADD.FTZ R75, R12, R75 ;  /* 0x0000004b0c4b7221 */ /* 0x001fe20000010000 */
[----:B----4-:R-:W-:-:S06]  /*ccf0*/  FADD.FTZ R214, R20, R187 ;  /* 0x000000bb14d67221 */ /* 0x010fcc0000010000 */
[----:B------:R-:W0:Y:S01]  /*cd00*/  MUFU.EX2 R9, R9 ;  /* 0x0000000900097308 */ /* 0x000e220000000800 */
[----:B------:R-:W-:Y:S01]  /*cd10*/  FADD.FTZ R216, R8, R75 ;  /* 0x0000004b08d87221 */ /* 0x000fe20000010000 */
[----:B--2---:R-:W-:Y:S01]  /*cd20*/  FADD.FTZ R75, R3, R214 ;  /* 0x000000d6034b7221 */ /* 0x004fe20000010000 */
[----:B------:R-:W-:-:S03]  /*cd30*/  FMUL.FTZ R217, R25, R24 ;  /* 0x0000001819d97220 */ /* 0x000fc60000410000 */
[----:B-1----:R-:W-:Y:S01]  /*cd40*/  FADD.FTZ R75, R14, R75 ;  /* 0x0000004b0e4b7221 */ /* 0x002fe20000010000 */
[----:B------:R-:W-:Y:S01]  /*cd50*/  FMUL.FTZ R219, R100, R4 ;  /* 0x0000000464db7220 */ /* 0x000fe20000410000 */
[----:B------:R-:W-:-:S03]  /*cd60*/  FMUL.FTZ R189, R25, R26 ;  /* 0x0000001a19bd7220 */ /* 0x000fc60000410000 */
[----:B------:R3:W-:Y:S01]  /*cd70*/  ST.E desc[UR54][R16.64+0x454], R75 ;  /* 0x0004544b10007985 */ /* 0x0007e2000c101936 */
[----:B0-----:R-:W-:-:S03]  /*cd80*/  FADD.FTZ R187, R9, R216 ;  /* 0x000000d809bb7221 */ /* 0x001fc60000010000 */
[----:B------:R0:W-:Y:S01]  /*cd90*/  ST.E desc[UR54][R16.64+0x424], R217 ;  /* 0x000424d910007985 */ /* 0x0001e2000c101936 */
[C---:B------:R-:W-:Y:S01]  /*cda0*/  FMUL.FTZ R197, R25.reuse, R28 ;  /* 0x0000001c19c57220 */ /* 0x040fe20000410000 */
[C---:B------:R-:W-:Y:S01]  /*cdb0*/  FMUL.FTZ R213, R25.reuse, R30 ;  /* 0x0000001e19d57220 */ /* 0x040fe20000410000 */
[C---:B---3--:R-:W-:Y:S01]  /*cdc0*/  FMUL.FTZ R75, R25.reuse, R36 ;  /* 0x00000024194b7220 */ /* 0x048fe20000410000 */
[----:B------:R1:W-:Y:S01]  /*cdd0*/  ST.E desc[UR54][R16.64+0x450], R187 ;  /* 0x000450bb10007985 */ /* 0x0003e2000c101936 */
[C---:B------:R-:W-:Y:S01]  /*cde0*/  FMUL.FTZ R215, R25.reuse, R32 ;  /* 0x0000002019d77220 */ /* 0x040fe20000410000 */
[C---:B------:R-:W-:Y:S01]  /*cdf0*/  FMUL.FTZ R225, R25.reuse, R44 ;  /* 0x0000002c19e17220 */ /* 0x040fe20000410000 */
[C---:B0-----:R-:W-:Y:S01]  /*ce00*/  FMUL.FTZ R217, R25.reuse, R42 ;  /* 0x0000002a19d97220 */ /* 0x041fe20000410000 */
[----:B------:R0:W-:Y:S01]  /*ce10*/  ST.E desc[UR54][R16.64+0x42c], R219 ;  /* 0x00042cdb10007985 */ /* 0x0001e2000c101936 */
[----:B------:R-:W-:-:S03]  /*ce20*/  FMUL.FTZ R227, R25, R46 ;  /* 0x0000002e19e37220 */ /* 0x000fc60000410000 */
[----:B------:R2:W-:Y:S04]  /*ce30*/  ST.E desc[UR54][R16.64+0x230], R189 ;  /* 0x000230bd10007985 */ /* 0x0005e8000c101936 */
[----:B------:R3:W-:Y:S01]  /*ce40*/  ST.E desc[UR54][R16.64+0x254], R75 ;  /* 0x0002544b10007985 */ /* 0x0007e2000c101936 */
[C---:B-1----:R-:W-:Y:S01]  /*ce50*/  FMUL.FTZ R187, R25.reuse, R34 ;  /* 0x0000002219bb7220 */ /* 0x042fe20000410000 */
[C---:B0-----:R-:W-:Y:S01]  /*ce60*/  FMUL.FTZ R219, R25.reuse, R40 ;  /* 0x0000002819db7220 */ /* 0x041fe20000410000 */
[C---:B--2---:R-:W-:Y:S01]  /*ce70*/  FMUL.FTZ R189, R25.reuse, R38 ;  /* 0x0000002619bd7220 */ /* 0x044fe20000410000 */
[C---:B---3--:R-:W-:Y:S01]  /*ce80*/  FMUL.FTZ R75, R25.reuse, R50 ;  /* 0x00000032194b7220 */ /* 0x048fe20000410000 */
[----:B------:R0:W-:Y:S04]  /*ce90*/  ST.E desc[UR54][R16.64+0x234], R197 ;  /* 0x000234c510007985 */ /* 0x0001e8000c101936 */
[----:B------:R1:W-:Y:S04]  /*cea0*/  ST.E desc[UR54][R16.64+0x240], R213 ;  /* 0x000240d510007985 */ /* 0x0003e8000c101936 */
[----:B------:R2:W-:Y:S04]  /*ceb0*/  ST.E desc[UR54][R16.64+0x244], R215 ;  /* 0x000244d710007985 */ /* 0x0005e8000c101936 */
[----:B------:R3:W-:Y:S01]  /*cec0*/  ST.E desc[UR54][R16.64+0x250], R187 ;  /* 0x000250bb10007985 */ /* 0x0007e2000c101936 */
[----:B0-----:R-:W-:-:S03]  /*ced0*/  FMUL.FTZ R197, R25, R54 ;  /* 0x0000003619c57220 */ /* 0x001fc60000410000 */
[----:B------:R0:W-:Y:S01]  /*cee0*/  ST.E desc[UR54][R16.64+0x260], R189 ;  /* 0x000260bd10007985 */ /* 0x0001e2000c101936 */
[----:B-1----:R-:W-:-:S03]  /*cef0*/  FMUL.FTZ R213, R25, R48 ;  /* 0x0000003019d57220 */ /* 0x002fc60000410000 */
[----:B------:R1:W-:Y:S01]  /*cf00*/  ST.E desc[UR54][R16.64+0x264], R217 ;  /* 0x000264d910007985 */ /* 0x0003e2000c101936 */
[----:B--2---:R-:W-:-:S03]  /*cf10*/  FMUL.FTZ R215, R25, R56 ;  /* 0x0000003819d77220 */ /* 0x004fc60000410000 */
[----:B------:R2:W-:Y:S01]  /*cf20*/  ST.E desc[UR54][R16.64+0x270], R219 ;  /* 0x000270db10007985 */ /* 0x0005e2000c101936 */
[----:B---3--:R-:W-:-:S03]  /*cf30*/  FMUL.FTZ R187, R25, R52 ;  /* 0x0000003419bb7220 */ /* 0x008fc60000410000 */
[----:B------:R3:W-:Y:S01]  /*cf40*/  ST.E desc[UR54][R16.64+0x274], R225 ;  /* 0x000274e110007985 */ /* 0x0007e2000c101936 */
[----:B0-----:R-:W-:-:S03]  /*cf50*/  FMUL.FTZ R189, R25, R58 ;  /* 0x0000003a19bd7220 */ /* 0x001fc60000410000 */
[----:B------:R0:W-:Y:S01]  /*cf60*/  ST.E desc[UR54][R16.64+0x280], R227 ;  /* 0x000280e310007985 */ /* 0x0001e2000c101936 */
[----:B-1----:R-:W-:-:S03]  /*cf70*/  FMUL.FTZ R217, R25, R64 ;  /* 0x0000004019d97220 */ /* 0x002fc60000410000 */
[----:B------:R1:W-:Y:S01]  /*cf80*/  ST.E desc[UR54][R16.64+0x284], R75 ;  /* 0x0002844b10007985 */ /* 0x0003e2000c101936 */
[C---:B--2---:R-:W-:Y:S01]  /*cf90*/  FMUL.FTZ R219, R25.reuse, R60 ;  /* 0x0000003c19db7220 */ /* 0x044fe20000410000 */
[C---:B---3--:R-:W-:Y:S01]  /*cfa0*/  FMUL.FTZ R225, R25.reuse, R62 ;  /* 0x0000003e19e17220 */ /* 0x048fe20000410000 */
[C---:B0-----:R-:W-:Y:S01]  /*cfb0*/  FMUL.FTZ R227, R25.reuse, R66 ;  /* 0x0000004219e37220 */ /* 0x041fe20000410000 */
[C---:B-1----:R-:W-:Y:S01]  /*cfc0*/  FMUL.FTZ R75, R25.reuse, R76 ;  /* 0x0000004c194b7220 */ /* 0x042fe20000410000 */
        /* <DEDUP_REMOVED lines=59> */
[----:B-1----:R-:W-:Y:S01]  /*d380*/  FMUL.FTZ R75, R25, R140 ;  /* 0x0000008c194b7220 */ /* 0x002fe20000410000 */
        /* <DEDUP_REMOVED lines=10> */
[C---:B0-----:R-:W-:Y:S01]  /*d430*/  FMUL.FTZ R187, R25.reuse, R132 ;  /* 0x0000008419bb7220 */ /* 0x041fe20000410000 */
        /* <DEDUP_REMOVED lines=9> */
[C---:B------:R-:W-:Y:S02]  /*d4d0*/  FMUL.FTZ R35, R100.reuse, R35 ;  /* 0x0000002364237220 */ /* 0x040fe40000410000 */
[----:B------:R3:W-:Y:S01]  /*d4e0*/  ST.E desc[UR54][R16.64+0x3b4], R225 ;  /* 0x0003b4e110007985 */ /* 0x0007e2000c101936 */
[----:B0-----:R-:W-:Y:S01]  /*d4f0*/  FMUL.FTZ R189, R25, R150 ;  /* 0x0000009619bd7220 */ /* 0x001fe20000410000 */
[----:B------:R-:W-:-:S02]  /*d500*/  FMUL.FTZ R37, R100, R37 ;  /* 0x0000002564257220 */ /* 0x000fc40000410000 */
[----:B------:R0:W-:Y:S01]  /*d510*/  ST.E desc[UR54][R16.64+0x3c0], R227 ;  /* 0x0003c0e310007985 */ /* 0x0001e2000c101936 */
[C---:B-1----:R-:W-:Y:S01]  /*d520*/  FMUL.FTZ R217, R25.reuse, R142 ;  /* 0x0000008e19d97220 */ /* 0x042fe20000410000 */
[C---:B------:R-:W-:Y:S02]  /*d530*/  FMUL.FTZ R57, R100.reuse, R57 ;  /* 0x0000003964397220 */ /* 0x040fe40000410000 */
[----:B------:R1:W-:Y:S01]  /*d540*/  ST.E desc[UR54][R16.64+0x3c4], R75 ;  /* 0x0003c44b10007985 */ /* 0x0003e2000c101936 */
[C---:B--2---:R-:W-:Y:S01]  /*d550*/  FMUL.FTZ R219, R25.reuse, R148 ;  /* 0x0000009419db7220 */ /* 0x044fe20000410000 */
[C---:B------:R-:W-:Y:S01]  /*d560*/  FMUL.FTZ R55, R100.reuse, R55 ;  /* 0x0000003764377220 */ /* 0x040fe20000410000 */
[C---:B------:R-:W-:Y:S01]  /*d570*/  FMUL.FTZ R53, R100.reuse, R53 ;  /* 0x0000003564357220 */ /* 0x040fe20000410000 */
[C---:B---3--:R-:W-:Y:S01]  /*d580*/  FMUL.FTZ R225, R25.reuse, R146 ;  /* 0x0000009219e17220 */ /* 0x048fe20000410000 */
[C---:B------:R-:W-:Y:S01]  /*d590*/  FMUL.FTZ R47, R100.reuse, R47 ;  /* 0x0000002f642f7220 */ /* 0x040fe20000410000 */
[C---:B------:R-:W-:Y:S01]  /*d5a0*/  FMUL.FTZ R51, R100.reuse, R51 ;  /* 0x0000003364337220 */ /* 0x040fe20000410000 */
[C---:B------:R-:W-:Y:S01]  /*d5b0*/  FMUL.FTZ R49, R100.reuse, R49 ;  /* 0x0000003164317220 */ /* 0x040fe20000410000 */
[C---:B0-----:R-:W-:Y:S01]  /*d5c0*/  FMUL.FTZ R227, R25.reuse, R144 ;  /* 0x0000009019e37220 */ /* 0x041fe20000410000 */
[C---:B------:R-:W-:Y:S01]  /*d5d0*/  FMUL.FTZ R69, R100.reuse, R69 ;  /* 0x0000004564457220 */ /* 0x040fe20000410000 */
[C---:B------:R-:W-:Y:S01]  /*d5e0*/  FMUL.FTZ R67, R100.reuse, R67 ;  /* 0x0000004364437220 */ /* 0x040fe20000410000 */
[C---:B------:R-:W-:Y:S01]  /*d5f0*/  FMUL.FTZ R59, R100.reuse, R59 ;  /* 0x0000003b643b7220 */ /* 0x040fe20000410000 */
[C---:B-1----:R-:W-:Y:S01]  /*d600*/  FMUL.FTZ R75, R25.reuse, R212 ;  /* 0x000000d4194b7220 */ /* 0x042fe20000410000 */
        /* <DEDUP_REMOVED lines=66> */
[----:B------:R2:W-:Y:S04]  /*da30*/  ST.E desc[UR54][R16.64+0x288], R37 ;  /* 0x0002882510007985 */ /* 0x0005e8000c101936 */
        /* <DEDUP_REMOVED lines=48> */
[----:B------:R4:W-:Y:S04]  /*dd40*/  ST.E desc[UR54][R16.64+0x40c], R143 ;  /* 0x00040c8f10007985 */ /* 0x0009e8000c101936 */
[----:B------:R-:W-:Y:S04]  /*dd50*/  ST.E desc[UR54][R16.64+0x418], R149 ;  /* 0x0004189510007985 */ /* 0x000fe8000c101936 */
[----:B------:R-:W-:Y:S04]  /*dd60*/  ST.E desc[UR54][R16.64+0x41c], R147 ;  /* 0x00041c9310007985 */ /* 0x000fe8000c101936 */
[----:B------:R4:W-:Y:S01]  /*dd70*/  ST.E desc[UR54][R16.64+0x428], R145 ;  /* 0x0004289110007985 */ /* 0x0009e2000c101936 */
[----:B------:R1:W-:Y:S06]  /*dd80*/  BAR.SYNC.DEFER_BLOCKING R199, 0x100 ;  /* 0x000400c70000751d */ /* 0x0003ec0000010000 */
[----:B0-----:R-:W4:Y:S04]  /*dd90*/  LD.E R5, desc[UR54][R16.64+0x230] ;  /* 0x0002303610057980 */ /* 0x001f28000c101900 */
[----:B------:R-:W4:Y:S04]  /*dda0*/  LD.E R25, desc[UR54][R16.64+0x234] ;  /* 0x0002343610197980 */ /* 0x000f28000c101900 */
[----:B------:R-:W4:Y:S04]  /*ddb0*/  LD.E R27, desc[UR54][R16.64+0x238] ;  /* 0x00023836101b7980 */ /* 0x000f28000c101900 */
[----:B------:R-:W4:Y:S04]  /*ddc0*/  LD.E R29, desc[UR54][R16.64+0x23c] ;  /* 0x00023c36101d7980 */ /* 0x000f28000c101900 */
[----:B------:R-:W4:Y:S04]  /*ddd0*/  LD.E R31, desc[UR54][R16.64+0x240] ;  /* 0x00024036101f7980 */ /* 0x000f28000c101900 */
[----:B------:R-:W4:Y:S04]  /*dde0*/  LD.E R33, desc[UR54][R16.64+0x244] ;  /* 0x0002443610217980 */ /* 0x000f28000c101900 */
[----:B-1----:R-:W4:Y:S04]  /*ddf0*/  LD.E R35, desc[UR54][R16.64+0x248] ;  /* 0x0002483610237980 */ /* 0x002f28000c101900 */
[----:B--2---:R-:W2:Y:S04]  /*de00*/  LD.E R37, desc[UR54][R16.64+0x24c] ;  /* 0x00024c3610257980 */ /* 0x004ea8000c101900 */
[----:B------:R-:W2:Y:S04]  /*de10*/  LD.E R39, desc[UR54][R16.64+0x250] ;  /* 0x0002503610277980 */ /* 0x000ea8000c101900 */
[----:B------:R-:W2:Y:S04]  /*de20*/  LD.E R41, desc[UR54][R16.64+0x254] ;  /* 0x0002543610297980 */ /* 0x000ea8000c101900 */
[----:B------:R-:W2:Y:S04]  /*de30*/  LD.E R43, desc[UR54][R16.64+0x258] ;  /* 0x00025836102b7980 */ /* 0x000ea8000c101900 */
[----:B------:R-:W2:Y:S04]  /*de40*/  LD.E R45, desc[UR54][R16.64+0x25c] ;  /* 0x00025c36102d7980 */ /* 0x000ea8000c101900 */
        /* <DEDUP_REMOVED lines=121> */
[----:B------:R-:W-:Y:S04]  /*e5e0*/  ST.E desc[UR54][R16.64+0x244], R33 ;  /* 0x0002442110007985 */ /* 0x000fe8000c101936 */
[----:B------:R-:W-:Y:S04]  /*e5f0*/  ST.E desc[UR54][R16.64+0x248], R35 ;  /* 0x0002482310007985 */ /* 0x000fe8000c101936 */
[----:B--2---:R-:W-:Y:S04]  /*e600*/  ST.E desc[UR54][R16.64+0x24c], R37 ;  /* 0x00024c2510007985 */ /* 0x004fe8000c101936 */
[----:B------:R-:W-:Y:S04]  /*e610*/  ST.E desc[UR54][R16.64+0x250], R39 ;  /* 0x0002502710007985 */ /* 0x000fe8000c101936 */
[----:B------:R-:W-:Y:S04]  /*e620*/  ST.E desc[UR54][R16.64+0x254], R41 ;  /* 0x0002542910007985 */ /* 0x000fe8000c101936 */
[----:B------:R-:W-:Y:S04]  /*e630*/  ST.E desc[UR54][R16.64+0x258], R43 ;  /* 0x0002582b10007985 */ /* 0x000fe8000c101936 */
[----:B------:R-:W-:Y:S04]  /*e640*/  ST.E desc[UR54][R16.64+0x25c], R45 ;  /* 0x00025c2d10007985 */ /* 0x000fe8000c101936 */
[----:B---3--:R-:W-:Y:S04]  /*e650*/  ST.E desc[UR54][R16.64+0x260], R47 ;  /* 0x0002602f10007985 */ /* 0x008fe8000c101936 */
        /* <DEDUP_REMOVED lines=115> */
[----:B0-----:R-:W4:Y:S04]  /*ed90*/  LD.E R187, desc[UR54][R16.64+0x218] ;  /* 0x0002183610bb7980 */ /* 0x001f28000c101900 */
[----:B-1----:R-:W4:Y:S04]  /*eda0*/  LD.E.64 R4, desc[UR54][R16.64+0xa8] ;  /* 0x0000a83610047980 */ /* 0x002f28000c101b00 */
[----:B------:R-:W4:Y:S04]  /*edb0*/  LDL R188, [R1+0x88] ;  /* 0x0000880001bc7983 */ /* 0x000f280000100800 */
[----:B--2---:R-:W2:Y:S04]  /*edc0*/  LD.E R24, desc[UR54][R16.64+0x230] ;  /* 0x0002303610187980 */ /* 0x004ea8000c101900 */
[----:B------:R-:W2:Y:S04]  /*edd0*/  LD.E R25, desc[UR54][R16.64+0x234] ;  /* 0x0002343610197980 */ /* 0x000ea8000c101900 */
[----:B---3--:R-:W2:Y:S04]  /*ede0*/  LD.E R26, desc[UR54][R16.64+0x238] ;  /* 0x00023836101a7980 */ /* 0x008ea8000c101900 */
[----:B------:R-:W2:Y:S04]  /*edf0*/  LD.E R27, desc[UR54][R16.64+0x23c] ;  /* 0x00023c36101b7980 */ /* 0x000ea8000c101900 */
[----:B----4-:R-:W2:Y:S04]  /*ee00*/  LD.E R28, desc[UR54][R16.64+0x240] ;  /* 0x00024036101c7980 */ /* 0x010ea8000c101900 */
        /* <DEDUP_REMOVED lines=272> */
[----:B0-----:R-:W-:-:S06]  /*ff10*/  WARPGROUP.ARRIVE ;  /* 0x00000000000079c5 */ /* 0x001fcc0000000000 */
        /* <DEDUP_REMOVED lines=700> */
[----:B0-----:R-:W4:Y:S04]  /*12ae0*/  LD.E R25, desc[UR54][R16.64+0x258] ;  /* 0x0002583610197980 */ /* 0x001f28000c101900 */
        /* <DEDUP_REMOVED lines=247> */
[----:B0-----:R-:W2:Y:S04]  /*13a60*/  LDL.64 R4, [R1+0x68] ;  /* 0x0000680001047983 */ /* 0x001ea80000100a00 */
[----:B------:R-:W3:Y:S01]  /*13a70*/  LD.E R0, desc[UR54][R16.64+0x218] ;  /* 0x0002183610007980 */ /* 0x000ee2000c101900 */
[----:B--2---:R-:W-:-:S05]  /*13a80*/  MOV R3, R4 ;  /* 0x0000000400037202 */ /* 0x004fca0000000f00 */
[----:B---3--:R-:W-:-:S05]  /*13a90*/  IMAD R0, R0, 0x8, R3 ;  /* 0x0000000800007824 */ /* 0x008fca00078e0203 */
[----:B------:R-:W-:-:S04]  /*13aa0*/  PRMT R0, RZ, 0x654, R0 ;  /* 0x00000654ff007816 */ /* 0x000fc80000000000 */
[----:B------:R1:W-:Y:S03]  /*13ab0*/  SYNCS.ARRIVE.TRANS64.RED.A1T0 RZ, [R0+URZ], RZ ;  /* 0x000000ff00ff79a7 */ /* 0x0003e6000810043f */
.L_x_9741:
[----:B------:R-:W-:Y:S05]  /*13ac0*/  BSYNC B0 ;  /* 0x0000000000007941 */ /* 0x000fea0003800000 */
.L_x_9740:
[----:B------:R-:W-:Y:S05]  /*13ad0*/  @P1 BRA `(.L_x_9742) ;  /* 0xffffff60008c1947 */ /* 0x000fea000383ffff */
.L_x_9725:
[----:B------:R-:W-:-:S13]  /*13ae0*/  ISETP.GE.AND P1, PT, R10, UR43, PT ;  /* 0x0000002b0a007c0c */ /* 0x000fda000bf26270 */
[----:B------:R-:W-:Y:S05]  /*13af0*/  @!P1 BRA `(.L_x_9743) ;  /* 0x000000b000649947 */ /* 0x000fea0003800000 */
[----:B0-----:R0:W5:Y:S02]  /*13b00*/  LDL.64 R2, [R1+0x178] ;  /* 0x0001780001027983 */ /* 0x0011640000100a00 */
.L_x_9774:
[----:B0----5:R-:W2:Y:S04]  /*13b10*/  LD.E R5, desc[UR54][R2.64] ;  /* 0x0000003602057980 */ /* 0x021ea8000c101900 */
        /* <DEDUP_REMOVED lines=13> */
[----:B------:R-:W-:Y:S05]  /*13bf0*/  YIELD ;  /* 0x0000000000007946 */ /* 0x000fea0003800000 */
[----:B------:R-:W-:Y:S01]  /*13c00*/  BSSY B0, `(.L_x_9744) ;  /* 0x0000006000007945 */ /* 0x000fe20003800000 */
[----:B---3--:R-:W-:Y:S01]  /*13c10*/  @!P1 IMAD.MOV.U32 R5, RZ, RZ, RZ ;  /* 0x000000ffff059224 */ /* 0x008fe200078e00ff */
[----:B--2---:R-:W-:-:S04]  /*13c20*/  LOP3.LUT R0, R0, 0x1, RZ, 0xfc, !PT ;  /* 0x0000000100007812 */ /* 0x004fc800078efcff */
[----:B------:R-:W-:-:S13]  /*13c30*/  ISETP.NE.AND P2, PT, R0, 0x3, PT ;  /* 0x000000030000780c */ /* 0x000fda0003f45270 */
[----:B-1----:R-:W-:Y:S05]  /*13c40*/  @!P2 BRA `(.L_x_9745) ;  /* 0x000000000004a947 */ /* 0x002fea0003800000 */
[----:B------:R-:W-:Y:S01]  /*13c50*/  BPT.TRAP 0x1 ;  /* 0x000000040000795c */ /* 0x000fe20000300000 */
.L_x_9745:
[----:B------:R-:W-:Y:S05]  /*13c60*/  BSYNC B0 ;  /* 0x0000000000007941 */ /* 0x000fea0003800000 */
.L_x_9744:
        /* <DEDUP_REMOVED lines=13> */
.L_x_9747:
[----:B------:R-:W-:Y:S05]  /*13d40*/  BSYNC B0 ;  /* 0x0000000000007941 */ /* 0x000fea0003800000 */
.L_x_9746:
        /* <DEDUP_REMOVED lines=8> */
.L_x_9749:
[----:B------:R-:W-:Y:S05]  /*13dd0*/  BSYNC B0 ;  /* 0x0000000000007941 */ /* 0x000fea0003800000 */
.L_x_9748:
[----:B------:R-:W2:Y:S04]  /*13de0*/  LD.E R5, desc[UR54][R2.64] ;  /* 0x0000003602057980 */ /* 0x000ea8000c101900 */
[----:B------:R-:W2:Y:S01]  /*13df0*/  LDL.64 R8, [R1+0xa0] ;  /* 0x0000a00001087983 */ /* 0x000ea20000100a00 */
[----:B------:R-:W-:Y:S05]  /*13e00*/  WARPSYNC.ALL ;  /* 0x0000000000007948 */ /* 0x000fea0003800000 */
[----:B------:R-:W3:Y:S04]  /*13e10*/  LDL.64 R18, [R1+0x98] ;  /* 0x0000980001127983 */ /* 0x000ee80000100a00 */
[----:B-1---5:R-:W4:Y:S04]  /*13e20*/  LDL.64 R6, [R1+0x98] ;  /* 0x0000980001067983 */ /* 0x022f280000100a00 */
[----:B------:R-:W4:Y:S01]  /*13e30*/  LDL.64 R12, [R1+0x98] ;  /* 0x00009800010c7983 */ /* 0x000f220000100a00 */
[----:B--2---:R-:W-:-:S03]  /*13e40*/  IMAD R4, R5, 0x300, R8 ;  /* 0x0000030005047824 */ /* 0x004fc600078e0208 */
[----:B------:R-:W2:Y:S01]  /*13e50*/  LDL.64 R14, [R1+0x98] ;  /* 0x00009800010e7983 */ /* 0x000ea20000100a00 */
        /* <DEDUP_REMOVED lines=11> */
[----:B---3--:R-:W-:-:S02]  /*13f10*/  R2UR UR4, R18 ;  /* 0x00000000120472ca */ /* 0x008fc400000e0000 */
[----:B------:R-:W-:Y:S01]  /*13f20*/  R2UR UR5, R19 ;  /* 0x00000000130572ca */ /* 0x000fe200000e0000 */
[----:B------:R-:W3:-:S12]  /*13f30*/  LDL R18, [R1+0x54] ;  /* 0x0000540001127983 */ /* 0x000ed80000100800 */
        /* <DEDUP_REMOVED lines=31> */
[----:B---3--:R-:W-:-:S04]  /*14130*/  LOP3.LUT R18, R18, 0x1, RZ, 0xfc, !PT ;  /* 0x0000000112127812 */ /* 0x008fc800078efcff */
[----:B------:R-:W-:Y:S01]  /*14140*/  ISETP.NE.AND P2, PT, R18, 0x3, PT ;  /* 0x000000031200780c */ /* 0x000fe20003f45270 */
[----:B------:R-:W-:Y:S01]  /*14150*/  BSSY B0, `(.L_x_9751) ;  /* 0x0000004000007945 */ /* 0x000fe20003800000 */
[----:B------:R-:W-:-:S11]  /*14160*/  WARPGROUP.DEPBAR.LE gsb0, 0x0 ;  /* 0x00008000000079c5 */ /* 0x000fd60000010000 */
[----:B-1----:R-:W-:Y:S05]  /*14170*/  @!P2 BRA `(.L_x_9752) ;  /* 0x000000000004a947 */ /* 0x002fea0003800000 */
[----:B------:R-:W-:Y:S01]  /*14180*/  BPT.TRAP 0x1 ;  /* 0x000000040000795c */ /* 0x000fe20000300000 */
.L_x_9752:
[----:B------:R-:W-:Y:S05]  /*14190*/  BSYNC B0 ;  /* 0x0000000000007941 */ /* 0x000fea0003800000 */
.L_x_9751:
        /* <DEDUP_REMOVED lines=10> */
.L_x_9754:
[----:B------:R-:W-:Y:S05]  /*14240*/  BSYNC B0 ;  /* 0x0000000000007941 */ /* 0x000fea0003800000 */
.L_x_9753:
[----:B------:R-:W-:Y:S04]  /*14250*/  BSSY B0, `(.L_x_9755) ;  /* 0x0000006000007945 */ /* 0x000fe80003800000 */
[----:B--2---:R-:W-:Y:S05]  /*14260*/  @P1 BRA `(.L_x_9756) ;  /* 0x0000000000101947 */ /* 0x004fea0003800000 */
[----:B-----5:R-:W-:Y:S01]  /*14270*/  IMAD R4, R4, 0x8, R7 ;  /* 0x0000000804047824 */ /* 0x020fe200078e0207 */
[----:B-1----:R-:W-:-:S04]  /*14280*/  SHF.L.U32 R5, R6, 0x1f, RZ ;  /* 0x0000001f06057819 */ /* 0x002fc800000006ff */
[----:B------:R-:W1:Y:S02]  /*14290*/  SYNCS.PHASECHK.TRANS64.TRYWAIT P1, [R4+URZ], R5 ;  /* 0x00000005040075a7 */ /* 0x000e64000802017f */
[----:B-1----:R-:W-:Y:S05]  /*142a0*/  @!P1 BRA `(.L_x_9757) ;  /* 0x0000013800309947 */ /* 0x002fea0003800000 */
.L_x_9756:
[----:B------:R-:W-:Y:S05]  /*142b0*/  BSYNC B0 ;  /* 0x0000000000007941 */ /* 0x000fea0003800000 */
.L_x_9755:
        /* <DEDUP_REMOVED lines=203> */
[----:B------:R-:W3:Y:S01]  /*14f70*/  LDL.64 R8, [R1+0x170] ;  /* 0x0001700001087983 */ /* 0x000ee20000100a00 */
[----:B------:R-:W-:Y:S02]  /*14f80*/  ULDC UR4, c[0x0][0x20] ;  /* 0x0000080000047ab9 */ /* 0x000fe40000000800 */
[----:B------:R-:W-:Y:S01]  /*14f90*/  VIADD R7, R22, -UR4 ;  /* 0x8000000416077c36 */ /* 0x000fe20008000000 */
[----:B------:R-:W4:Y:S04]  /*14fa0*/  LDL R18, [R1+0x70] ;  /* 0x0000700001127983 */ /* 0x000f280000100800 */
[----:B------:R-:W4:Y:S04]  /*14fb0*/  LDL R12, [R7] ;  /* 0x00000000070c7983 */ /* 0x000f280000100800 */
[----:B------:R-:W4:Y:S04]  /*14fc0*/  LDL R6, [R7+0x8] ;  /* 0x0000080007067983 */ /* 0x000f280000100800 */
[----:B--2---:R-:W2:Y:S04]  /*14fd0*/  LDL R4, [R7+0x18] ;  /* 0x0000180007047983 */ /* 0x004ea80000100800 */
[----:B------:R-:W2:Y:S04]  /*14fe0*/  LDL R5, [R7+0x4] ;  /* 0x0000040007057983 */ /* 0x000ea80000100800 */
[----:B------:R-:W2:Y:S04]  /*14ff0*/  LDL R14, [R7+0xc] ;  /* 0x00000c00070e7983 */ /* 0x000ea80000100800 */
[----:B------:R-:W2:Y:S04]  /*15000*/  LDL R13, [R7+0x10] ;  /* 0x00001000070d7983 */ /* 0x000ea80000100800 */
[----:B------:R-:W2:Y:S04]  /*15010*/  LDL R15, [R7+0x14] ;  /* 0x00001400070f7983 */ /* 0x000ea80000100800 */
[----:B---3--:R-:W3:Y:S01]  /*15020*/  LD.E R11, desc[UR54][R8.64] ;  /* 0x00000036080b7980 */ /* 0x008ee2000c101900 */
[----:B----4-:R-:W-:-:S04]  /*15030*/  SHF.R.S32.HI R23, RZ, 0x1f, R12 ;  /* 0x0000001fff177819 */ /* 0x010fc8000001140c */
[----:B------:R-:W-:Y:S02]  /*15040*/  LEA.HI R23, R23, R12, RZ, 0x7 ;  /* 0x0000000c17177211 */ /* 0x000fe400078f38ff */
[----:B--2---:R-:W-:Y:S01]  /*15050*/  ISETP.GE.AND P2, PT, R4, 0x1, PT ;  /* 0x000000010400780c */ /* 0x004fe20003f46270 */
[----:B------:R-:W-:Y:S01]  /*15060*/  BSSY B0, `(.L_x_9758) ;  /* 0x000009a000007945 */ /* 0x000fe20003800000 */
[-C--:B---3--:R-:W-:Y:S01]  /*15070*/  FMUL.FTZ R9, R25, R11.reuse ;  /* 0x0000000b19097220 */ /* 0x088fe20000410000 */
[----:B------:R-:W-:Y:S01]  /*15080*/  LOP3.LUT R25, R23, 0xffffff80, RZ, 0xc0, !PT ;  /* 0xffffff8017197812 */ /* 0x000fe200078ec0ff */
[----:B------:R-:W-:-:S04]  /*15090*/  FMUL.FTZ R8, R24, R11 ;  /* 0x0000000b18087220 */ /* 0x000fc80000410000 */
[----:B------:R-:W-:Y:S02]  /*150a0*/  IMAD.IADD R25, R12, 0x1, -R25 ;  /* 0x000000010c197824 */ /* 0x000fe400078e0a19 */
[-C--:B------:R-:W-:Y:S01]  /*150b0*/  FMUL.FTZ R87, R27, R11.reuse ;  /* 0x0000000b1b577220 */ /* 0x080fe20000410000 */
[-C--:B------:R-:W-:Y:S02]  /*150c0*/  FMUL.FTZ R28, R28, R11.reuse ;  /* 0x0000000b1c1c7220 */ /* 0x080fe40000410000 */
[----:B------:R-:W-:Y:S01]  /*150d0*/  SHF.R.S32.HI R24, RZ, 0x1f, R25 ;  /* 0x0000001fff187819 */ /* 0x000fe20000011419 */
[----:B------:R-:W-:-:S03]  /*150e0*/  FMUL.FTZ R29, R29, R11 ;  /* 0x0000000b1d1d7220 */ /* 0x000fc60000410000 */
[----:B------:R-:W-:Y:S01]  /*150f0*/  LEA.HI R27, R24, R25, RZ, 0x2 ;  /* 0x00000019181b7211 */ /* 0x000fe200078f10ff */
[----:B------:R2:W3:Y:S01]  /*15100*/  MUFU.TANH R72, R28 ;  /* 0x0000001c00487308 */ /* 0x0004e20000002400 */
[----:B------:R-:W-:Y:S02]  /*15110*/  FMUL.FTZ R89, R30, R11 ;  /* 0x0000000b1e597220 */ /* 0x000fe40000410000 */
[----:B------:R-:W-:-:S05]  /*15120*/  LOP3.LUT R30, R27, 0x7ffffffc, RZ, 0xc0, !PT ;  /* 0x7ffffffc1b1e7812 */ /* 0x000fca00078ec0ff */
[----:B------:R4:W0:Y:S01]  /*15130*/  MUFU.TANH R73, R29 ;  /* 0x0000001d00497308 */ /* 0x0008220000002400 */
[----:B--2---:R-:W-:Y:S02]  /*15140*/  SHF.R.S32.HI R28, RZ, 0x2, R27 ;  /* 0x00000002ff1c7819 */ /* 0x004fe4000001141b */
[----:B------:R-:W-:Y:S02]  /*15150*/  SHF.R.S32.HI R12, RZ, 0x7, R23 ;  /* 0x00000007ff0c7819 */ /* 0x000fe40000011417 */
[----:B------:R-:W-:Y:S02]  /*15160*/  LEA.HI R24, R24, R25, RZ, 0x5 ;  /* 0x0000001918187211 */ /* 0x000fe400078f28ff */
[----:B----4-:R-:W-:Y:S01]  /*15170*/  SHF.R.S32.HI R29, RZ, 0x1f, R27 ;  /* 0x0000001fff1d7819 */ /* 0x010fe2000001141b */
[----:B------:R-:W-:-:S03]  /*15180*/  IMAD.IADD R30, R25, 0x1, -R30 ;  /* 0x00000001191e7824 */ /* 0x000fc600078e0a1e */
[----:B------:R-:W-:Y:S02]  /*15190*/  LEA.HI R29, R29, R28, RZ, 0x3 ;  /* 0x0000001c1d1d7211 */ /* 0x000fe400078f18ff */
[----:B------:R-:W-:Y:S02]  /*151a0*/  LEA.HI R23, R23, R12, RZ, 0x1 ;  /* 0x0000000c17177211 */ /* 0x000fe400078f08ff */
[----:B------:R-:W-:Y:S02]  /*151b0*/  LOP3.LUT R29, R29, 0xfffffff8, RZ, 0xc0, !PT ;  /* 0xfffffff81d1d7812 */ /* 0x000fe400078ec0ff */
[----:B------:R-:W-:Y:S01]  /*151c0*/  SHF.R.S32.HI R25, RZ, 0x5, R24 ;  /* 0x00000005ff197819 */ /* 0x000fe20000011418 */
        /* <DEDUP_REMOVED lines=37> */
[----:B------:R-:W-:Y:S02]  /*15420*/  IMAD R24, R10, -0x60, R6 ;  /* 0xffffffa00a187824 */ /* 0x000fe400078e0206 */
[-C--:B------:R-:W-:Y:S01]  /*15430*/  FMUL.FTZ R149, R71, R11.reuse ;  /* 0x0000000b47957220 */ /* 0x080fe20000410000 */
[----:B------:R-:W-:Y:S02]  /*15440*/  IMAD R18, R18, 0x8, R25 ;  /* 0x0000000812127824 */ /* 0x000fe400078e0219 */
        /* <DEDUP_REMOVED lines=9> */
[----:B------:R-:W2:Y:S03]  /*154e0*/  MUFU.TANH R8, R8 ;  /* 0x0000000800087308 */ /* 0x000ea60000002400 */
[----:B------:R-:W-:Y:S01]  /*154f0*/  IMAD R18, R23, 0x40, R18 ;  /* 0x0000004017127824 */ /* 0x000fe200078e0212 */
[----:B------:R-:W-:-:S04]  /*15500*/  LOP3.LUT R23, RZ, R14, RZ, 0x33, !PT ;  /* 0x0000000eff177212 */ /* 0x000fc800078e33ff */
[----:B------:R-:W4:Y:S01]  /*15510*/  MUFU.TANH R9, R9 ;  /* 0x0000000900097308 */ /* 0x000f220000002400 */
[----:B------:R-:W-:-:S07]  /*15520*/  IMAD R12, R30, -0x2, R11 ;  /* 0xfffffffe1e0c7824 */ /* 0x000fce00078e020b */
[----:B------:R-:W0:Y:S01]  /*15530*/  MUFU.TANH R26, R26 ;  /* 0x0000001a001a7308 */ /* 0x000e220000002400 */
[----:B------:R-:W-:-:S07]  /*15540*/  IMAD R11, R10, -0x60, RZ ;  /* 0xffffffa00a0b7824 */ /* 0x000fce00078e02ff */
        /* <DEDUP_REMOVED lines=42> */
[----:B------:R-:W-:-:S02]  /*157f0*/  IMAD.IADD R67, R12, 0x1, R23 ;  /* 0x000000010c437824 */ /* 0x000fc400078e0217 */
[----:B------:R-:W-:-:S05]  /*15800*/  IMAD R30, R30, -0x2, R11 ;  /* 0xfffffffe1e1e7824 */ /* 0x000fca00078e020b */
[----:B------:R1:W0:Y:S01]  /*15810*/  MUFU.TANH R51, R65 ;  /* 0x0000004100337308 */ /* 0x0002220000002400 */
[----:B------:R-:W-:Y:S02]  /*15820*/  IMAD R28, R10, -0x60, R15 ;  /* 0xffffffa00a1c7824 */ /* 0x000fe400078e020f */
[----:B-1----:R-:W-:Y:S02]  /*15830*/  IMAD.IADD R65, R12, 0x1, R13 ;  /* 0x000000010c417824 */ /* 0x002fe400078e020d */
[--C-:B------:R-:W-:Y:S02]  /*15840*/  IMAD.IADD R12, R67, 0x1, R18.reuse ;  /* 0x00000001430c7824 */ /* 0x100fe400078e0212 */
        /* <DEDUP_REMOVED lines=14> */
.L_x_9763:
[----:B------:R-:W-:Y:S05]  /*15930*/  BSYNC B2 ;  /* 0x0000000000027941 */ /* 0x000fea0003800000 */
.L_x_9762:
[----:B------:R-:W-:Y:S01]  /*15940*/  LOP3.LUT R13, RZ, R13, RZ, 0x33, !PT ;  /* 0x0000000dff0d7212 */ /* 0x000fe200078e33ff */
[----:B------:R-:W-:Y:S06]  /*15950*/  BRA `(.L_x_9764) ;  /* 0x0000000000187947 */ /* 0x000fec0003800000 */
.L_x_9761:
[----:B------:R-:W-:-:S13]  /*15960*/  ISETP.NE.AND P1, PT, R4, 0x1, PT ;  /* 0x000000010400780c */ /* 0x000fda0003f25270 */
[----:B------:R-:W-:Y:S05]  /*15970*/  @!P1 BRA `(.L_x_9764) ;  /* 0x0000000000109947 */ /* 0x000fea0003800000 */
[----:B------:R-:W2:Y:S04]  /*15980*/  LDL R14, [R7+0x1c] ;  /* 0x00001c00070e7983 */ /* 0x000ea80000100800 */
[----:B------:R-:W3:Y:S01]  /*15990*/  LDL R24, [R7+0x20] ;  /* 0x0000200007187983 */ /* 0x000ee20000100800 */
[----:B--2---:R-:W-:-:S05]  /*159a0*/  IMAD.HI.U32 R13, R13, R14, RZ ;  /* 0x0000000e0d0d7227 */ /* 0x004fca00078e00ff */
[----:B---3--:R-:W-:-:S07]  /*159b0*/  SHF.R.U32.HI R13, RZ, R24, R13 ;  /* 0x00000018ff0d7219 */ /* 0x008fce000001160d */
.L_x_9764:
[----:B------:R-:W-:Y:S05]  /*159c0*/  BSYNC B1 ;  /* 0x0000000000017941 */ /* 0x000fea0003800000 */
.L_x_9760:
[----:B------:R-:W-:-:S05]  /*159d0*/  IMAD R13, R4, R13, R30 ;  /* 0x0000000d040d7224 */ /* 0x000fca00078e021e */
[----:B------:R-:W-:Y:S02]  /*159e0*/  VIMNMX R12, R12, R13, !PT ;  /* 0x0000000d0c0c7248 */ /* 0x000fe40007fe0100 */
[----:B------:R-:W-:-:S07]  /*159f0*/  VIADDMNMX R11, R13, R4, R11, PT ;  /* 0x000000040d0b7246 */ /* 0x000fce000380010b */
.L_x_9759:
[----:B------:R-:W-:Y:S05]  /*15a00*/  BSYNC B0 ;  /* 0x0000000000007941 */ /* 0x000fea0003800000 */
.L_x_9758:
        /* <DEDUP_REMOVED lines=133> */
.L_x_9770:
[----:B------:R-:W-:Y:S05]  /*16260*/  BSYNC B2 ;  /* 0x0000000000027941 */ /* 0x000fea0003800000 */
.L_x_9769:
[----:B------:R-:W-:Y:S01]  /*16270*/  LOP3.LUT R5, RZ, R5, RZ, 0x33, !PT ;  /* 0x00000005ff057212 */ /* 0x000fe200078e33ff */
[----:B------:R-:W-:Y:S06]  /*16280*/  BRA `(.L_x_9771) ;  /* 0x0000000000187947 */ /* 0x000fec0003800000 */
.L_x_9768:
[----:B------:R-:W-:-:S13]  /*16290*/  ISETP.NE.AND P6, PT, R4, 0x1, PT ;  /* 0x000000010400780c */ /* 0x000fda0003fc5270 */
[----:B------:R-:W-:Y:S05]  /*162a0*/  @!P6 BRA `(.L_x_9771) ;  /* 0x000000000010e947 */ /* 0x000fea0003800000 */
[----:B------:R-:W2:Y:S04]  /*162b0*/  LDL R6, [R7+0x1c] ;  /* 0x00001c0007067983 */ /* 0x000ea80000100800 */
[----:B------:R-:W3:Y:S01]  /*162c0*/  LDL R12, [R7+0x20] ;  /* 0x00002000070c7983 */ /* 0x000ee20000100800 */
[----:B--2---:R-:W-:-:S05]  /*162d0*/  IMAD.HI.U32 R5, R5, R6, RZ ;  /* 0x0000000605057227 */ /* 0x004fca00078e00ff */
[----:B---3--:R-:W-:-:S07]  /*162e0*/  SHF.R.U32.HI R5, RZ, R12, R5 ;  /* 0x0000000cff057219 */ /* 0x008fce0000011605 */
.L_x_9771:
[----:B------:R-:W-:Y:S05]  /*162f0*/  BSYNC B1 ;  /* 0x0000000000017941 */ /* 0x000fea0003800000 */
.L_x_9767:
[----:B------:R-:W-:-:S05]  /*16300*/  IMAD R5, R4, R5, R30 ;  /* 0x0000000504057224 */ /* 0x000fca00078e021e */
[----:B------:R-:W-:Y:S02]  /*16310*/  VIADDMNMX R9, R5, R4, R9, PT ;  /* 0x0000000405097246 */ /* 0x000fe40003800109 */
[----:B------:R-:W-:-:S07]  /*16320*/  VIMNMX R8, R8, R5, !PT ;  /* 0x0000000508087248 */ /* 0x000fce0007fe0100 */
.L_x_9766:
[----:B------:R-:W-:Y:S05]  /*16330*/  BSYNC B0 ;  /* 0x0000000000007941 */ /* 0x000fea0003800000 */
.L_x_9765:
        /* <DEDUP_REMOVED lines=12> */
[----:B------:R-:W5:Y:S01]  /*16400*/  LD.E R68, desc[UR54][R16.64+0x248] ;  /* 0x0002483610447980 */ /* 0x000f62000c101900 */
[----:B------:R-:W-:Y:S02]  /*16410*/  ISETP.NE.AND P2, PT, R46, RZ, PT ;  /* 0x000000ff2e00720c */ /* 0x000fe40003f45270 */
[----:B------:R-:W-:Y:S01]  /*16420*/  ISETP.LT.OR P1, PT, R9, 0xa, P1 ;  /* 0x0000000a0900780c */ /* 0x000fe20000f21670 */
[----:B------:R-:W5:Y:S01]  /*16430*/  LD.E R46, desc[UR54][R16.64+0x2b4] ;  /* 0x0002b436102e7980 */ /* 0x000f62000c101900 */
[----:B------:R-:W-:Y:S02]  /*16440*/  ISETP.NE.AND P6, PT, R36, RZ, PT ;  /* 0x000000ff2400720c */ /* 0x000fe40003fc5270 */
[----:B------:R-:W-:Y:S01]  /*16450*/  FSEL R99, R99, -INF , !P1 ;  /* 0xff80000063637808 */ /* 0x000fe20004800000 */
[----:B------:R-:W5:Y:S01]  /*16460*/  LD.E R64, desc[UR54][R16.64+0x25c] ;  /* 0x00025c3610407980 */ /* 0x000f62000c101900 */
        /* <DEDUP_REMOVED lines=33> */
[----:B------:R-:W-:Y:S01]  /*16680*/  ISETP.LT.OR P4, PT, R9, 0x52, P4 ;  /* 0x000000520900780c */ /* 0x000fe20002781670 */
[----:B------:R-:W5:Y:S01]  /*16690*/  LD.E R50, desc[UR54][R16.64+0x2d4] ;  /* 0x0002d43610327980 */ /* 0x000f62000c101900 */
[----:B------:R-:W-:-:S02]  /*166a0*/  ISETP.GT.AND P1, PT, R8, 0x20, !P1 ;  /* 0x000000200800780c */ /* 0x000fc40004f24270 */
[C---:B------:R-:W-:Y:S01]  /*166b0*/  ISETP.LT.OR P5, PT, R9.reuse, 0x59, P5 ;  /* 0x000000590900780c */ /* 0x040fe20002fa1670 */
[----:B------:R-:W5:Y:S01]  /*166c0*/  LD.E R88, desc[UR54][R16.64+0x2bc] ;  /* 0x0002bc3610587980 */ /* 0x000f62000c101900 */
[----:B------:R-:W-:-:S03]  /*166d0*/  ISETP.LT.OR P1, PT, R9, 0x21, P1 ;  /* 0x000000210900780c */ /* 0x000fc60000f21670 */
[----:B------:R-:W5:Y:S01]  /*166e0*/  LD.E R84, desc[UR54][R16.64+0x2c8] ;  /* 0x0002c83610547980 */ /* 0x000f62000c101900 */
[----:B------:R-:W-:Y:S02]  /*166f0*/  FSEL R133, R133, -INF , !P1 ;  /* 0xff80000085857808 */ /* 0x000fe40004800000 */
[----:B------:R-:W-:Y:S01]  /*16700*/  ISETP.NE.AND P1, PT, R40, RZ, PT ;  /* 0x000000ff2800720c */ /* 0x000fe20003f25270 */
[----:B------:R-:W5:Y:S03]  /*16710*/  LD.E R96, desc[UR54][R16.64+0x2cc] ;  /* 0x0002cc3610607980 */ /* 0x000f66000c101900 */
[----:B------:R-:W-:Y:S01]  /*16720*/  ISETP.GT.AND P1, PT, R8, 0x21, !P1 ;  /* 0x000000210800780c */ /* 0x000fe20004f24270 */
[----:B------:R-:W4:Y:S03]  /*16730*/  LD.E R40, desc[UR54][R16.64+0x294] ;  /* 0x0002943610287980 */ /* 0x000f26000c101900 */
[----:B------:R-:W-:Y:S01]  /*16740*/  ISETP.LT.OR P1, PT, R9, 0x22, P1 ;  /* 0x000000220900780c */ /* 0x000fe20000f21670 */
[----:B------:R-:W5:Y:S03]  /*16750*/  LD.E R102, desc[UR54][R16.64+0x2d8] ;  /* 0x0002d83610667980 */ /* 0x000f66000c101900 */
[----:B------:R-:W-:Y:S01]  /*16760*/  FSEL R125, R125, -INF , !P1 ;  /* 0xff8000007d7d7808 */ /* 0x000fe20004800000 */
[----:B------:R-:W5:Y:S01]  /*16770*/  LD.E R100, desc[UR54][R16.64+0x2dc] ;  /* 0x0002dc3610647980 */ /* 0x000f62000c101900 */
[----:B------:R-:W-:-:S02]  /*16780*/  ISETP.NE.AND P1, PT, R54, RZ, PT ;  /* 0x000000ff3600720c */ /* 0x000fc40003f25270 */
[----:B------:R-:W-:Y:S01]  /*16790*/  FSEL R143, R143, -INF , !P3 ;  /* 0xff8000008f8f7808 */ /* 0x000fe20005800000 */
        /* <DEDUP_REMOVED lines=52> */
[----:B------:R-:W4:Y:S01]  /*16ae0*/  LD.E R34, desc[UR54][R16.64+0x260] ;  /* 0x0002603610227980 */ /* 0x000f22000c101900 */
[----:B------:R-:W-:Y:S02]  /*16af0*/  ISETP.NE.AND P2, PT, R66, RZ, PT ;  /* 0x000000ff4200720c */ /* 0x000fe40003f45270 */
[----:B------:R-:W-:Y:S01]  /*16b00*/  ISETP.LT.OR P1, PT, R9, 0x42, P1 ;  /* 0x000000420900780c */ /* 0x000fe20000f21670 */
[----:B------:R-:W5:Y:S03]  /*16b10*/  LD.E R66, desc[UR54][R16.64+0x24c] ;  /* 0x00024c3610427980 */ /* 0x000f66000c101900 */
[----:B------:R-:W-:Y:S01]  /*16b20*/  FSEL R127, R127, -INF , !P1 ;  /* 0xff8000007f7f7808 */ /* 0x000fe20004800000 */
[----:B------:R-:W5:Y:S01]  /*16b30*/  LD.E R142, desc[UR54][R16.64+0x388] ;  /* 0x00038836108e7980 */ /* 0x000f62000c101900 */
[----:B------:R-:W-:-:S03]  /*16b40*/  ISETP.GT.AND P1, PT, R8, RZ, !P6 ;  /* 0x000000ff0800720c */ /* 0x000fc60007724270 */
[----:B------:R-:W5:Y:S01]  /*16b50*/  LD.E R144, desc[UR54][R16.64+0x38c] ;  /* 0x00038c3610907980 */ /* 0x000f62000c101900 */
[----:B------:R-:W-:-:S03]  /*16b60*/  ISETP.LT.OR P1, PT, R9, 0x1, P1 ;  /* 0x000000010900780c */ /* 0x000fc60000f21670 */
[----:B------:R-:W5:Y:S01]  /*16b70*/  LD.E R146, desc[UR54][R16.64+0x398] ;  /* 0x0003983610927980 */ /* 0x000f62000c101900 */
[----:B------:R-:W-:Y:S02]  /*16b80*/  FSEL R6, R26, -INF , !P1 ;  /* 0xff8000001a067808 */ /* 0x000fe40004800000 */
[----:B------:R-:W-:Y:S01]  /*16b90*/  ISETP.NE.AND P1, PT, R62, RZ, PT ;  /* 0x000000ff3e00720c */ /* 0x000fe20003f25270 */
        /* <DEDUP_REMOVED lines=22> */
[----:B------:R-:W-:Y:S02]  /*16d00*/  ISETP.GT.AND P2, PT, R8, 0x49, !P2 ;  /* 0x000000490800780c */ /* 0x000fe40005744270 */
[----:B------:R-:W-:Y:S01]  /*16d10*/  FMNMX.FTZ R12, R63, R12, !PT ;  /* 0x0000000c3f0c7209 */ /* 0x000fe20007810000 */
[----:B------:R-:W2:Y:S01]  /*16d20*/  LD.E R24, desc[UR54][R16.64+0x234] ;  /* 0x0002343610187980 */ /* 0x000ea2000c101900 */
[----:B------:R-:W-:Y:S02]  /*16d30*/  ISETP.NE.AND P6, PT, R28, RZ, PT ;  /* 0x000000ff1c00720c */ /* 0x000fe40003fc5270 */
[----:B------:R-:W-:Y:S01]  /*16d40*/  FMNMX.FTZ R12, R61, R12, !PT ;  /* 0x0000000c3d0c7209 */ /* 0x000fe20007810000 */
[----:B------:R-:W2:Y:S03]  /*16d50*/  LD.E R28, desc[UR54][R16.64+0x42c] ;  /* 0x00042c36101c7980 */ /* 0x000ea6000c101900 */
        /* <DEDUP_REMOVED lines=27> */
[----:B------:R-:W2:Y:S01]  /*16f10*/  LD.E R234, desc[UR54][R16.64+0x3e8] ;  /* 0x0003e83610ea7980 */ /* 0x000ea2000c101900 */
[----:B------:R-:W-:-:S02]  /*16f20*/  FMNMX.FTZ R14, R6, R5, !PT ;  /* 0x00000005060e7209 */ /* 0x000fc40007810000 */
[----:B------:R-:W-:Y:S01]  /*16f30*/  FMNMX.FTZ R12, R37, R12, !PT ;  /* 0x0000000c250c7209 */ /* 0x000fe20007810000 */
[----:B------:R-:W2:Y:S01]  /*16f40*/  LD.E R236, desc[UR54][R16.64+0x3ec] ;  /* 0x0003ec3610ec7980 */ /* 0x000ea2000c101900 */
        /* <DEDUP_REMOVED lines=22> */
[----:B------:R-:W-:Y:S01]  /*170b0*/  ISETP.GT.AND P1, PT, R8, 0x48, !P1 ;  /* 0x000000480800780c */ /* 0x000fe20004f24270 */
[----:B------:R-:W0:Y:S01]  /*170c0*/  SHFL.BFLY PT, R65, R18, 0x1, 0x1f ;  /* 0x0c201f0012417f89 */ /* 0x000e2200000e0000 */
[----:B------:R-:W-:Y:S02]  /*170d0*/  FMNMX.FTZ R14, R129, R14, !PT ;  /* 0x0000000e810e7209 */ /* 0x000fe40007810000 */
[----:B------:R-:W-:-:S02]  /*170e0*/  ISETP.LT.OR P1, PT, R9, 0x49, P1 ;  /* 0x000000490900780c */ /* 0x000fc40000f21670 */
[----:B------:R-:W-:Y:S02]  /*170f0*/  ISETP.LT.OR P2, PT, R9, 0x4a, P2 ;  /* 0x0000004a0900780c */ /* 0x000fe40001741670 */
[----:B------:R-:W-:Y:S01]  /*17100*/  FSEL R145, R145, -INF , !P4 ;  /* 0xff80000091917808 */ /* 0x000fe20006000000 */
[----:B------:R1:W-:Y:S01]  /*17110*/  ST.E desc[UR54][R16.64+0x440], R7 ;  /* 0x0004400710007985 */ /* 0x0003e2000c101936 */
[----:B------:R-:W-:Y:S02]  /*17120*/  FMNMX.FTZ R14, R131, R14, !PT ;  /* 0x0000000e830e7209 */ /* 0x000fe40007810000 */
[----:B------:R-:W-:Y:S01]  /*17130*/  FSEL R139, R139, -INF , !P1 ;  /* 0xff8000008b8b7808 */ /* 0x000fe20004800000 */
[----:B------:R-:W3:Y:S01]  /*17140*/  LD.E R12, desc[UR54][R16.64+0x460] ;  /* 0x00046036100c7980 */ /* 0x000ee2000c101900 */
[----:B------:R-:W-:Y:S02]  /*17150*/  FMNMX.FTZ R14, R127, R14, !PT ;  /* 0x0000000e7f0e7209 */ /* 0x000fe40007810000 */
[----:B------:R-:W-:-:S02]  /*17160*/  FSEL R141, R141, -INF , !P2 ;  /* 0xff8000008d8d7808 */ /* 0x000fc40005000000 */
[----:B------:R-:W-:-:S04]  /*17170*/  FMNMX.FTZ R14, R139, R14, !PT ;  /* 0x0000000e8b0e7209 */ /* 0x000fc80007810000 */
[----:B------:R-:W-:Y:S02]  /*17180*/  FMNMX.FTZ R14, R141, R14, !PT ;  /* 0x0000000e8d0e7209 */ /* 0x000fe40007810000 */
[----:B------:R-:W-:Y:S02]  /*17190*/  ISETP.GT.AND P1, PT, R8, 0x59, !P6 ;  /* 0x000000590800780c */ /* 0x000fe40007724270 */
[----:B------:R-:W-:Y:S01]  /*171a0*/  FMNMX.FTZ R14, R143, R14, !PT ;  /* 0x0000000e8f0e7209 */ /* 0x000fe20007810000 */
[----:B------:R-:W4:Y:S01]  /*171b0*/  LD.E R8, desc[UR54][R16.64+0x454] ;  /* 0x0004543610087980 */ /* 0x000f22000c101900 */
[----:B0-----:R-:W-:Y:S02]  /*171c0*/  FMNMX.FTZ R65, R18, R65, !PT ;  /* 0x0000004112417209 */ /* 0x001fe40007810000 */
[----:B------:R-:W-:Y:S02]  /*171d0*/  ISETP.LT.OR P1, PT, R9, 0x5a, P1 ;  /* 0x0000005a0900780c */ /* 0x000fe40000f21670 */
[----:B------:R-:W-:-:S02]  /*171e0*/  FSEL R147, R147, -INF , !P5 ;  /* 0xff80000093937808 */ /* 0x000fc40006800000 */
[----:B------:R-:W-:Y:S01]  /*171f0*/  FMNMX.FTZ R14, R145, R14, !PT ;  /* 0x0000000e910e7209 */ /* 0x000fe20007810000 */
[----:B------:R0:W-:Y:S01]  /*17200*/  ST.E desc[UR54][R16.64+0x440], R65 ;  /* 0x0004404110007985 */ /* 0x0001e2000c101936 */
[----:B------:R-:W-:Y:S02]  /*17210*/  FSEL R149, R149, -INF , !P1 ;  /* 0xff80000095957808 */ /* 0x000fe40004800000 */
[----:B------:R-:W-:Y:S01]  /*17220*/  FMNMX.FTZ R14, R147, R14, !PT ;  /* 0x0000000e930e7209 */ /* 0x000fe20007810000 */
[----:B------:R-:W3:Y:S03]  /*17230*/  LD.E R67, desc[UR54][R16.64+0x440] ;  /* 0x0004403610437980 */ /* 0x000ee6000c101900 */
[----:B-1----:R-:W-:Y:S01]  /*17240*/  FMNMX.FTZ R7, R149, R14, !PT ;  /* 0x0000000e95077209 */ /* 0x002fe20007810000 */
[----:B------:R-:W5:Y:S04]  /*17250*/  LD.E R9, desc[UR54][R16.64+0x450] ;  /* 0x0004503610097980 */ /* 0x000f68000c101900 */
[----:B------:R-:W-:Y:S04]  /*17260*/  ST.E desc[UR54][R16.64+0x444], R7 ;  /* 0x0004440710007985 */ /* 0x000fe8000c101936 */
[----:B------:R-:W2:Y:S04]  /*17270*/  LD.E R14, desc[UR54][R16.64+0x444] ;  /* 0x00044436100e7980 */ /* 0x000ea8000c101900 */
[----:B0-----:R-:W4:Y:S01]  /*17280*/  LD.E R65, desc[UR54][R16.64+0x360] ;  /* 0x0003603610417980 */ /* 0x001f22000c101900 */
[C---:B---3--:R-:W-:Y:S01]  /*17290*/  FMUL.FTZ R18, R67.reuse, R12 ;  /* 0x0000000c43127220 */ /* 0x048fe20000410000 */
[----:B------:R-:W-:-:S04]  /*172a0*/  FSETP.NEU.FTZ.AND P1, PT, R67, -INF , PT ;  /* 0xff8000004300780b */ /* 0x000fc80003f3d000 */
[----:B------:R-:W-:-:S05]  /*172b0*/  FSEL R20, R18, RZ, P1 ;  /* 0x000000ff12147208 */ /* 0x000fca0000800000 */
[-CC-:B------:R-:W-:Y:S02]  /*172c0*/  FFMA.FTZ R176, R43, R12.reuse, -R20.reuse ;  /* 0x0000000c2bb07223 */ /* 0x180fe40000010814 */
[----:B--2---:R-:W0:Y:S01]  /*172d0*/  SHFL.BFLY PT, R43, R14, 0x2, 0x1f ;  /* 0x0c401f000e2b7f89 */ /* 0x004e2200000e0000 */
[-CC-:B------:R-:W-:Y:S01]  /*172e0*/  FFMA.FTZ R153, R59, R12.reuse, -R20.reuse ;  /* 0x0000000c3b997223 */ /* 0x180fe20000010814 */
[----:B------:R-:W-:Y:S02]  /*172f0*/  FSEL R67, R67, RZ, P1 ;  /* 0x000000ff43437208 */ /* 0x000fe40000800000 */
[----:B0-----:R-:W-:Y:S01]  /*17300*/  FMNMX.FTZ R14, R14, R43, !PT ;  /* 0x0000002b0e0e7209 */ /* 0x001fe20007810000 */
[-CC-:B------:R-:W-:Y:S01]  /*17310*/  FFMA.FTZ R187, R187, R12.reuse, -R20.reuse ;  /* 0x0000000cbbbb7223 */ /* 0x180fe20000010814 */
[-CC-:B------:R-:W-:Y:S01]  /*17320*/  FFMA.FTZ R152, R63, R12.reuse, -R20.reuse ;  /* 0x0000000c3f987223 */ /* 0x180fe20000010814 */
[-CC-:B------:R-:W-:Y:S01]  /*17330*/  FFMA.FTZ R154, R61, R12.reuse, -R20.reuse ;  /* 0x0000000c3d9a7223 */ /* 0x180fe20000010814 */
[-CC-:B------:R-:W-:Y:S01]  /*17340*/  FFMA.FTZ R182, R55, R12.reuse, -R20.reuse ;  /* 0x0000000c37b67223 */ /* 0x180fe20000010814 */
[----:B------:R-:W0:Y:S01]  /*17350*/  SHFL.BFLY PT, R59, R14, 0x1, 0x1f ;  /* 0x0c201f000e3b7f89 */ /* 0x000e2200000e0000 */
        /* <DEDUP_REMOVED lines=17> */
[----:B------:R-:W-:Y:S01]  /*17470*/  FADD.FTZ R67, R4, -R67 ;  /* 0x8000004304437221 */ /* 0x000fe20000010000 */
[-C--:B------:R-:W-:Y:S01]  /*17480*/  FFMA.FTZ R20, R57, R12.reuse, -R20 ;  /* 0x0000000c39147223 */ /* 0x080fe20000010814 */
[----:B------:R-:W-:Y:S01]  /*17490*/  MUFU.EX2 R187, R187 ;  /* 0x000000bb00bb7308 */ /* 0x000fe20000000800 */
[----:B------:R-:W2:Y:S01]  /*174a0*/  LD.E R29, desc[UR54][R16.64+0x424] ;  /* 0x00042436101d7980 */ /* 0x000ea2000c101900 */
[----:B------:R-:W-:Y:S01]  /*174b0*/  FMUL.FTZ R4, R67, R12 ;  /* 0x0000000c43047220 */ /* 0x000fe20000410000 */
[----:B0-----:R-:W-:-:S02]  /*174c0*/  FMNMX.FTZ R57, R14, R59, !PT ;  /* 0x0000003b0e397209 */ /* 0x001fc40007810000 */
[----:B------:R-:W3:Y:S02]  /*174d0*/  LD.E R31, desc[UR54][R16.64+0x240] ;  /* 0x00024036101f7980 */ /* 0x000ee4000c101900 */
[C---:B------:R-:W-:Y:S01]  /*174e0*/  FSETP.NEU.FTZ.AND P1, PT, R57.reuse, -INF , PT ;  /* 0xff8000003900780b */ /* 0x040fe20003f3d000 */
[CC--:B------:R-:W-:Y:S01]  /*174f0*/  FMUL.FTZ R58, R57.reuse, R12.reuse ;  /* 0x0000000c393a7220 */ /* 0x0c0fe20000410000 */
[----:B------:R0:W-:Y:S01]  /*17500*/  MUFU.EX2 R14, R20 ;  /* 0x00000014000e7308 */ /* 0x0001e20000000800 */
[----:B------:R-:W3:Y:S03]  /*17510*/  LD.E R33, desc[UR54][R16.64+0x250] ;  /* 0x0002503610217980 */ /* 0x000ee6000c101900 */
[----:B------:R-:W-:Y:S01]  /*17520*/  FSEL R104, R58, RZ, P1 ;  /* 0x000000ff3a687208 */ /* 0x000fe20000800000 */
[----:B------:R-:W3:Y:S03]  /*17530*/  LD.E R27, desc[UR54][R16.64+0x264] ;  /* 0x00026436101b7980 */ /* 0x000ee6000c101900 */
[----:B------:R-:W5:Y:S01]  /*17540*/  MUFU.EX2 R4, R4 ;  /* 0x0000000400047308 */ /* 0x000f620000000800 */
[----:B0-----:R-:W-:Y:S01]  /*17550*/  FSEL R20, R57, RZ, P1 ;  /* 0x000000ff39147208 */ /* 0x001fe20000800000 */
[-C--:B------:R-:W-:Y:S01]  /*17560*/  FFMA.FTZ R164, R121, R12.reuse, -R104 ;  /* 0x0000000c79a47223 */ /* 0x080fe20000010868 */
[----:B------:R-:W3:Y:S03]  /*17570*/  LD.E R25, desc[UR54][R16.64+0x270] ;  /* 0x0002703610197980 */ /* 0x000ee6000c101900 */
[----:B------:R-:W-:Y:S01]  /*17580*/  FADD.FTZ R151, R5, -R20 ;  /* 0x8000001405977221 */ /* 0x000fe20000010000 */
[----:B------:R-:W3:Y:S01]  /*17590*/  LD.E R43, desc[UR54][R16.64+0x2b0] ;  /* 0x0002b036102b7980 */ /* 0x000ee2000c101900 */
[----:B------:R-:W0:Y:S01]  /*175a0*/  MUFU.EX2 R152, R152 ;  /* 0x0000009800987308 */ /* 0x000e220000000800 */
[-CC-:B------:R-:W-:Y:S01]  /*175b0*/  FFMA.FTZ R185, R6, R12.reuse, -R104.reuse ;  /* 0x0000000c06b97223 */ /* 0x180fe20000010868 */
[----:B------:R-:W-:Y:S01]  /*175c0*/  FMUL.FTZ R121, R12, R151 ;  /* 0x000000970c797220 */ /* 0x000fe20000410000 */
[-CC-:B------:R-:W-:Y:S01]  /*175d0*/  FFMA.FTZ R186, R87, R12.reuse, -R104.reuse ;  /* 0x0000000c57ba7223 */ /* 0x180fe20000010868 */
[----:B------:R-:W3:Y:S04]  /*175e0*/  LD.E R63, desc[UR54][R16.64+0x364] ;  /* 0x00036436103f7980 */ /* 0x000ee8000c101900 */
[----:B------:R-:W1:Y:S01]  /*175f0*/  MUFU.EX2 R154, R154 ;  /* 0x0000009a009a7308 */ /* 0x000e620000000800 */
[----:B------:R-:W-:Y:S01]  /*17600*/  FFMA.FTZ R155, R89, R12, -R104 ;  /* 0x0000000c599b7223 */ /* 0x000fe20000010868 */
[----:B-----5:R-:W-:-:S06]  /*17610*/  FFMA.FTZ R9, R4, R9, R187 ;  /* 0x0000000904097223 */ /* 0x020fcc00000100bb */
[----:B------:R-:W5:Y:S01]  /*17620*/  MUFU.EX2 R153, R153 ;  /* 0x0000009900997308 */ /* 0x000f620000000800 */
[-CC-:B------:R-:W-:Y:S01]  /*17630*/  FFMA.FTZ R6, R99, R12.reuse, -R104.reuse ;  /* 0x0000000c63067223 */ /* 0x180fe20000010868 */
[----:B0-----:R-:W-:Y:S01]  /*17640*/  FADD.FTZ R9, R152, R9 ;  /* 0x0000000998097221 */ /* 0x001fe20000010000 */
[----:B------:R-:W3:Y:S04]  /*17650*/  LD.E R55, desc[UR54][R16.64+0x314] ;  /* 0x0003143610377980 */ /* 0x000ee8000c101900 */
[----:B------:R-:W3:Y:S01]  /*17660*/  LD.E R61, desc[UR54][R16.64+0x370] ;  /* 0x00037036103d7980 */ /* 0x000ee2000c101900 */
[----:B------:R-:W-:Y:S01]  /*17670*/  MUFU.EX2 R185, R185 ;  /* 0x000000b900b97308 */ /* 0x000fe20000000800 */
[----:B------:R-:W-:-:S07]  /*17680*/  FFMA.FTZ R169, R11, R12, -R104 ;  /* 0x0000000c0ba97223 */ /* 0x000fce0000010868 */
[----:B------:R-:W-:Y:S01]  /*17690*/  MUFU.EX2 R182, R182 ;  /* 0x000000b600b67308 */ /* 0x000fe20000000800 */
[-CC-:B------:R-:W-:Y:S01]  /*176a0*/  FFMA.FTZ R170, R19, R12.reuse, -R104.reuse ;  /* 0x0000000c13aa7223 */ /* 0x180fe20000010868 */
[-CC-:B------:R-:W-:Y:S01]  /*176b0*/  FFMA.FTZ R163, R21, R12.reuse, -R104.reuse ;  /* 0x0000000c15a37223 */ /* 0x180fe20000010868 */
[-CC-:B------:R-:W-:Y:S01]  /*176c0*/  FFMA.FTZ R179, R109, R12.reuse, -R104.reuse ;  /* 0x0000000c6db37223 */ /* 0x180fe20000010868 */
[-CC-:B------:R-:W-:Y:S01]  /*176d0*/  FFMA.FTZ R184, R115, R12.reuse, -R104.reuse ;  /* 0x0000000c73b87223 */ /* 0x180fe20000010868 */
[----:B------:R-:W3:Y:S03]  /*176e0*/  LD.E R53, desc[UR54][R16.64+0x300] ;  /* 0x0003003610357980 */ /* 0x000ee6000c101900 */
[----:B------:R-:W4:Y:S01]  /*176f0*/  MUFU.EX2 R121, R121 ;  /* 0x0000007900797308 */ /* 0x000f220000000800 */
[-CC-:B------:R-:W-:Y:S01]  /*17700*/  FFMA.FTZ R180, R137, R12.reuse, -R104.reuse ;  /* 0x0000000c89b47223 */ /* 0x180fe20000010868 */
[-CC-:B------:R-:W-:Y:S01]  /*17710*/  FFMA.FTZ R181, R135, R12.reuse, -R104.reuse ;  /* 0x0000000c87b57223 */ /* 0x180fe20000010868 */
[-CC-:B------:R-:W-:Y:S01]  /*17720*/  FFMA.FTZ R171, R133, R12.reuse, -R104.reuse ;  /* 0x0000000c85ab7223 */ /* 0x180fe20000010868 */
[----:B------:R-:W-:-:S04]  /*17730*/  FFMA.FTZ R172, R125, R12, -R104 ;  /* 0x0000000c7dac7223 */ /* 0x000fc80000010868 */
        /* <DEDUP_REMOVED lines=11> */
[----:B------:R-:W-:Y:S01]  /*177f0*/  FFMA.FTZ R149, R149, R12, -R104 ;  /* 0x0000000c95957223 */ /* 0x000fe20000010868 */
[----:B-1----:R-:W-:Y:S01]  /*17800*/  FADD.FTZ R12, R154, R9 ;  /* 0x000000099a0c7221 */ /* 0x002fe20000010000 */
[----:B------:R-:W3:Y:S03]  /*17810*/  LD.E R35, desc[UR54][R16.64+0x274] ;  /* 0x0002743610237980 */ /* 0x000ee6000c101900 */
[----:B------:R-:W1:Y:S01]  /*17820*/  MUFU.EX2 R155, R155 ;  /* 0x0000009b009b7308 */ /* 0x000e620000000800 */
[----:B-----5:R-:W-:Y:S01]  /*17830*/  FADD.FTZ R123, R153, R12 ;  /* 0x0000000c997b7221 */ /* 0x020fe20000010000 */
[----:B------:R-:W5:Y:S06]  /*17840*/  LD.E R49, desc[UR54][R16.64+0x2e4] ;  /* 0x0002e43610317980 */ /* 0x000f6c000c101900 */
[----:B------:R-:W1:Y:S01]  /*17850*/  MUFU.EX2 R178, R178 ;  /* 0x000000b200b27308 */ /* 0x000e620000000800 */
[----:B----4-:R-:W-:Y:S01]  /*17860*/  FFMA.FTZ R9, R121, R8, R185 ;  /* 0x0000000879097223 */ /* 0x010fe200000100b9 */
[----:B------:R-:W-:Y:S01]  /*17870*/  FADD.FTZ R12, R182, R123 ;  /* 0x0000007bb60c7221 */ /* 0x000fe20000010000 */
[----:B------:R-:W4:Y:S04]  /*17880*/  LD.E R37, desc[UR54][R16.64+0x284] ;  /* 0x0002843610257980 */ /* 0x000f28000c101900 */
[----:B------:R-:W5:Y:S01]  /*17890*/  LD.E R39, desc[UR54][R16.64+0x290] ;  /* 0x0002903610277980 */ /* 0x000f62000c101900 */
[----:B------:R-:W1:Y:S03]  /*178a0*/  MUFU.EX2 R6, R6 ;  /* 0x0000000600067308 */ /* 0x000e660000000800 */
[----:B------:R-:W5:Y:S04]  /*178b0*/  LD.E R47, desc[UR54][R16.64+0x2e0] ;  /* 0x0002e036102f7980 */ /* 0x000f68000c101900 */
[----:B------:R-:W5:Y:S01]  /*178c0*/  LD.E R41, desc[UR54][R16.64+0x2a4] ;  /* 0x0002a43610297980 */ /* 0x000f62000c101900 */
[----:B------:R-:W1:Y:S01]  /*178d0*/  MUFU.EX2 R177, R177 ;  /* 0x000000b100b17308 */ /* 0x000e620000000800 */
[----:B0-----:R-:W-:Y:S01]  /*178e0*/  FADD.FTZ R8, R186, R9 ;  /* 0x00000009ba087221 */ /* 0x001fe20000010000 */
[----:B------:R-:W-:Y:S01]  /*178f0*/  FADD.FTZ R123, R7, R12 ;  /* 0x0000000c077b7221 */ /* 0x000fe20000010000 */
[----:B------:R-:W5:Y:S04]  /*17900*/  LD.E R5, desc[UR54][R16.64+0x420] ;  /* 0x0004203610057980 */ /* 0x000f68000c101900 */
[----:B------:R-:W5:Y:S01]  /*17910*/  LD.E R58, desc[UR54][R16.64+0x238] ;  /* 0x00023836103a7980 */ /* 0x000f62000c101900 */
[----:B------:R-:W0:Y:S03]  /*17920*/  MUFU.EX2 R179, R179 ;  /* 0x000000b300b37308 */ /* 0x000e260000000800 */
[----:B------:R-:W5:Y:S04]  /*17930*/  LD.E R45, desc[UR54][R16.64+0x2c0] ;  /* 0x0002c036102d7980 */ /* 0x000f68000c101900 */
[----:B------:R-:W5:Y:S01]  /*17940*/  LD.E R51, desc[UR54][R16.64+0x2f4] ;  /* 0x0002f43610337980 */ /* 0x000f62000c101900 */
[----:B------:R-:W0:Y:S01]  /*17950*/  MUFU.EX2 R175, R175 ;  /* 0x000000af00af7308 */ /* 0x000e220000000800 */
[----:B-1----:R-:W-:Y:S01]  /*17960*/  FADD.FTZ R9, R155, R8 ;  /* 0x000000089b097221 */ /* 0x002fe20000010000 */
[----:B------:R-:W-:Y:S01]  /*17970*/  FADD.FTZ R12, R178, R123 ;  /* 0x0000007bb20c7221 */ /* 0x000fe20000010000 */
[----:B------:R-:W5:Y:S04]  /*17980*/  LD.E R104, desc[UR54][R16.64+0x2ec] ;  /* 0x0002ec3610687980 */ /* 0x000f68000c101900 */
[----:B------:R-:W5:Y:S01]  /*17990*/  LD.E R67, desc[UR54][R16.64+0x350] ;  /* 0x0003503610437980 */ /* 0x000f62000c101900 */
[----:B------:R-:W1:Y:S08]  /*179a0*/  MUFU.EX2 R184, R184 ;  /* 0x000000b800b87308 */ /* 0x000e700000000800 */
[----:B------:R-:W1:Y:S01]  /*179b0*/  MUFU.EX2 R176, R176 ;  /* 0x000000b000b07308 */ /* 0x000e620000000800 */
[----:B------:R-:W-:Y:S01]  /*179c0*/  FADD.FTZ R8, R6, R9 ;  /* 0x0000000906087221 */ /* 0x000fe20000010000 */
[----:B------:R-:W-:Y:S01]  /*179d0*/  FADD.FTZ R12, R177, R12 ;  /* 0x0000000cb10c7221 */ /* 0x000fe20000010000 */
[----:B------:R-:W5:Y:S04]  /*179e0*/  LD.E R59, desc[UR54][R16.64+0x354] ;  /* 0x00035436103b7980 */ /* 0x000f68000c101900 */
[----:B------:R-:W5:Y:S01]  /*179f0*/  LD.E R87, desc[UR54][R16.64+0x394] ;  /* 0x0003943610577980 */ /* 0x000f62000c101900 */
[----:B------:R-:W1:Y:S08]  /*17a00*/  MUFU.EX2 R180, R180 ;  /* 0x000000b400b47308 */ /* 0x000e700000000800 */
[----:B------:R-:W1:Y:S01]  /*17a10*/  MUFU.EX2 R173, R173 ;  /* 0x000000ad00ad7308 */ /* 0x000e620000000800 */
[----:B0-----:R-:W-:Y:S01]  /*17a20*/  FADD.FTZ R9, R179, R8 ;  /* 0x00000008b3097221 */ /* 0x001fe20000010000 */
[----:B------:R-:W-:Y:S01]  /*17a30*/  FADD.FTZ R123, R175, R12 ;  /* 0x0000000caf7b7221 */ /* 0x000fe20000010000 */
[----:B------:R-:W5:Y:S05]  /*17a40*/  LD.E R89, desc[UR54][R16.64+0x3a4] ;  /* 0x0003a43610597980 */ /* 0x000f6a000c101900 */
[----:B------:R-:W0:Y:S01]  /*17a50*/  MUFU.EX2 R174, R174 ;  /* 0x000000ae00ae7308 */ /* 0x000e220000000800 */
[----:B-1----:R-:W-:Y:S01]  /*17a60*/  FADD.FTZ R9, R184, R9 ;  /* 0x00000009b8097221 */ /* 0x002fe20000010000 */
[----:B------:R-:W-:Y:S01]  /*17a70*/  FADD.FTZ R12, R176, R123 ;  /* 0x0000007bb00c7221 */ /* 0x000fe20000010000 */
[----:B------:R-:W5:Y:S05]  /*17a80*/  LD.E R99, desc[UR54][R16.64+0x3d0] ;  /* 0x0003d03610637980 */ /* 0x000f6a000c101900 */
[----:B------:R-:W1:Y:S01]  /*17a90*/  MUFU.EX2 R168, R168 ;  /* 0x000000a800a87308 */ /* 0x000e620000000800 */
[----:B------:R-:W-:Y:S01]  /*17aa0*/  FADD.FTZ R8, R180, R9 ;  /* 0x00000009b4087221 */ /* 0x000fe20000010000 */
[----:B------:R-:W-:Y:S01]  /*17ab0*/  FADD.FTZ R9, R173, R12 ;  /* 0x0000000cad097221 */ /* 0x000fe20000010000 */
[----:B------:R-:W5:Y:S04]  /*17ac0*/  LD.E R109, desc[UR54][R16.64+0x3f4] ;  /* 0x0003f436106d7980 */ /* 0x000f68000c101900 */
[----:B------:R-:W5:Y:S01]  /*17ad0*/  LD.E R115, desc[UR54][R16.64+0x410] ;  /* 0x0004103610737980 */ /* 0x000f62000c101900 */
[----:B------:R-:W1:Y:S01]  /*17ae0*/  MUFU.EX2 R167, R167 ;  /* 0x000000a700a77308 */ /* 0x000e620000000800 */
[----:B0-----:R-:W-:-:S02]  /*17af0*/  FADD.FTZ R123, R174, R9 ;  /* 0x00000009ae7b7221 */ /* 0x001fc40000010000 */
[----:B------:R-:W5:Y:S04]  /*17b00*/  LD.E R125, desc[UR54][R16.64+0x3fc] ;  /* 0x0003fc36107d7980 */ /* 0x000f68000c101900 */
[----:B------:R-:W5:Y:S01]  /*17b10*/  LD.E R135, desc[UR54][R16.64+0x408] ;  /* 0x0004083610877980 */ /* 0x000f62000c101900 */
[----:B------:R-:W0:Y:S01]  /*17b20*/  MUFU.EX2 R166, R166 ;  /* 0x000000a600a67308 */ /* 0x000e220000000800 */
[----:B-1----:R-:W-:Y:S02]  /*17b30*/  FADD.FTZ R12, R168, R123 ;  /* 0x0000007ba80c7221 */ /* 0x002fe40000010000 */
[----:B------:R-:W5:Y:S04]  /*17b40*/  LD.E R123, desc[UR54][R16.64+0x3f8] ;  /* 0x0003f836107b7980 */ /* 0x000f68000c101900 */
[----:B------:R-:W5:Y:S01]  /*17b50*/  LD.E R133, desc[UR54][R16.64+0x418] ;  /* 0x0004183610857980 */ /* 0x000f62000c101900 */
[----:B------:R-:W-:-:S03]  /*17b60*/  FADD.FTZ R127, R167, R12 ;  /* 0x0000000ca77f7221 */ /* 0x000fc60000010000 */
[----:B------:R-:W5:Y:S04]  /*17b70*/  LD.E R131, desc[UR54][R16.64+0x41c] ;  /* 0x00041c3610837980 */ /* 0x000f68000c101900 */
[----:B------:R-:W5:Y:S01]  /*17b80*/  LD.E R129, desc[UR54][R16.64+0x428] ;  /* 0x0004283610817980 */ /* 0x000f62000c101900 */
[----:B0-----:R-:W-:-:S03]  /*17b90*/  FADD.FTZ R12, R166, R127 ;  /* 0x0000007fa60c7221 */ /* 0x001fc60000010000 */
[----:B------:R-:W5:Y:S01]  /*17ba0*/  LD.E R127, desc[UR54][R16.64+0x40c] ;  /* 0x00040c36107f7980 */ /* 0x000f62000c101900 */
[----:B------:R-:W0:Y:S08]  /*17bb0*/  MUFU.EX2 R181, R181 ;  /* 0x000000b500b57308 */ /* 0x000e300000000800 */
[----:B------:R-:W1:Y:S08]  /*17bc0*/  MUFU.EX2 R171, R171 ;  /* 0x000000ab00ab7308 */ /* 0x000e700000000800 */
[----:B------:R-:W1:Y:S01]  /*17bd0*/  MUFU.EX2 R172, R172 ;  /* 0x000000ac00ac7308 */ /* 0x000e620000000800 */
[----:B0-----:R-:W-:-:S07]  /*17be0*/  FADD.FTZ R8, R181, R8 ;  /* 0x00000008b5087221 */ /* 0x001fce0000010000 */
[----:B------:R-:W0:Y:S01]  /*17bf0*/  MUFU.EX2 R169, R169 ;  /* 0x000000a900a97308 */ /* 0x000e220000000800 */
[----:B-1----:R-:W-:-:S07]  /*17c00*/  FADD.FTZ R9, R171, R8 ;  /* 0x00000008ab097221 */ /* 0x002fce0000010000 */
[----:B------:R-:W1:Y:S08]  /*17c10*/  MUFU.EX2 R170, R170 ;  /* 0x000000aa00aa7308 */ /* 0x000e700000000800 */
[----:B------:R-:W1:Y:S01]  /*17c20*/  MUFU.EX2 R165, R165 ;  /* 0x000000a500a57308 */ /* 0x000e620000000800 */
[----:B------:R-:W-:-:S07]  /*17c30*/  FADD.FTZ R8, R172, R9 ;  /* 0x00000009ac087221 */ /* 0x000fce0000010000 */
[----:B------:R-:W2:Y:S01]  /*17c40*/  MUFU.EX2 R160, R160 ;  /* 0x000000a000a07308 */ /* 0x000ea20000000800 */
[----:B0-----:R-:W-:-:S07]  /*17c50*/  FADD.FTZ R9, R169, R8 ;  /* 0x00000008a9097221 */ /* 0x001fce0000010000 */
[----:B------:R-:W0:Y:S08]  /*17c60*/  MUFU.EX2 R163, R163 ;  /* 0x000000a300a37308 */ /* 0x000e300000000800 */
[----:B------:R-:W3:Y:S01]  /*17c70*/  MUFU.EX2 R159, R159 ;  /* 0x0000009f009f7308 */ /* 0x000ee20000000800 */
[----:B-1----:R-:W-:-:S07]  /*17c80*/  FADD.FTZ R8, R170, R9 ;  /* 0x00000009aa087221 */ /* 0x002fce0000010000 */
[----:B------:R-:W1:Y:S01]  /*17c90*/  MUFU.EX2 R164, R164 ;  /* 0x000000a400a47308 */ /* 0x000e620000000800 */
[----:B------:R-:W-:-:S07]  /*17ca0*/  FADD.FTZ R9, R165, R12 ;  /* 0x0000000ca5097221 */ /* 0x000fce0000010000 */
[----:B------:R-:W1:Y:S08]  /*17cb0*/  MUFU.EX2 R158, R158 ;  /* 0x0000009e009e7308 */ /* 0x000e700000000800 */
[----:B------:R-:W1:Y:S01]  /*17cc0*/  MUFU.EX2 R161, R161 ;  /* 0x000000a100a17308 */ /* 0x000e620000000800 */
[C---:B--2---:R-:W-:Y:S01]  /*17cd0*/  FMUL.FTZ R141, R4.reuse, R29 ;  /* 0x0000001d048d7220 */ /* 0x044fe20000410000 */
[----:B------:R-:W-:Y:S01]  /*17ce0*/  FMUL.FTZ R29, R4, R30 ;  /* 0x0000001e041d7220 */ /* 0x000fe20000410000 */
[----:B------:R-:W-:-:S05]  /*17cf0*/  FADD.FTZ R12, R160, R9 ;  /* 0x00000009a00c7221 */ /* 0x000fca0000010000 */
[----:B------:R-:W2:Y:S01]  /*17d00*/  MUFU.EX2 R23, R23 ;  /* 0x0000001700177308 */ /* 0x000ea20000000800 */
[----:B0-----:R-:W-:Y:S01]  /*17d10*/  FADD.FTZ R9, R163, R8 ;  /* 0x00000008a3097221 */ /* 0x001fe20000010000 */
[----:B------:R0:W-:Y:S06]  /*17d20*/  ST.E desc[UR54][R16.64+0x230], R29 ;  /* 0x0002301d10007985 */ /* 0x0001ec000c101936 */
[----:B------:R-:W2:Y:S01]  /*17d30*/  MUFU.EX2 R162, R162 ;  /* 0x000000a200a27308 */ /* 0x000ea20000000800 */
[C---:B---3--:R-:W-:Y:S01]  /*17d40*/  FMUL.FTZ R31, R4.reuse, R31 ;  /* 0x0000001f041f7220 */ /* 0x048fe20000410000 */
[C---:B------:R-:W-:Y:S01]  /*17d50*/  FMUL.FTZ R33, R4.reuse, R33 ;  /* 0x0000002104217220 */ /* 0x040fe20000410000 */
[C---:B------:R-:W-:Y:S01]  /*17d60*/  FMUL.FTZ R27, R4.reuse, R27 ;  /* 0x0000001b041b7220 */ /* 0x040fe20000410000 */
[----:B------:R-:W-:-:S04]  /*17d70*/  FMUL.FTZ R25, R4, R25 ;  /* 0x0000001904197220 */ /* 0x000fc80000410000 */
[----:B------:R-:W3:Y:S01]  /*17d80*/  MUFU.EX2 R15, R15 ;  /* 0x0000000f000f7308 */ /* 0x000ee20000000800 */
[----:B0-----:R-:W-:Y:S01]  /*17d90*/  FMUL.FTZ R29, R4, R34 ;  /* 0x00000022041d7220 */ /* 0x001fe20000410000 */
[----:B------:R-:W-:Y:S01]  /*17da0*/  FADD.FTZ R137, R159, R12 ;  /* 0x0000000c9f897221 */ /* 0x000fe20000010000 */
[----:B-1----:R-:W-:-:S05]  /*17db0*/  FADD.FTZ R8, R164, R9 ;  /* 0x00000009a4087221 */ /* 0x002fca0000010000 */
[----:B------:R-:W0:Y:S01]  /*17dc0*/  MUFU.EX2 R21, R21 ;  /* 0x0000001500157308 */ /* 0x000e220000000800 */
[----:B------:R-:W-:Y:S01]  /*17dd0*/  FADD.FTZ R12, R158, R137 ;  /* 0x000000899e0c7221 */ /* 0x000fe20000010000 */
[----:B------:R1:W-:Y:S06]  /*17de0*/  ST.E desc[UR54][R16.64+0x240], R31 ;  /* 0x0002401f10007985 */ /* 0x0003ec000c101936 */
[----:B------:R-:W0:Y:S01]  /*17df0*/  MUFU.EX2 R18, R18 ;  /* 0x0000001200127308 */ /* 0x000e220000000800 */
[----:B------:R2:W-:Y:S01]  /*17e00*/  ST.E desc[UR54][R16.64+0x250], R33 ;  /* 0x0002502110007985 */ /* 0x0005e2000c101936 */
[----:B------:R-:W-:-:S06]  /*17e10*/  FADD.FTZ R9, R161, R8 ;  /* 0x00000008a1097221 */ /* 0x000fcc0000010000 */
[----:B------:R-:W0:Y:S01]  /*17e20*/  MUFU.EX2 R156, R156 ;  /* 0x0000009c009c7308 */ /* 0x000e220000000800 */
[----:B------:R0:W-:Y:S01]  /*17e30*/  ST.E desc[UR54][R16.64+0x260], R29 ;  /* 0x0002601d10007985 */ /* 0x0001e2000c101936 */
[----:B-1----:R-:W-:-:S03]  /*17e40*/  FMUL.FTZ R31, R4, R40 ;  /* 0x00000028041f7220 */ /* 0x002fc60000410000 */
[----:B------:R1:W-:Y:S01]  /*17e50*/  ST.E desc[UR54][R16.64+0x264], R27 ;  /* 0x0002641b10007985 */ /* 0x0003e2000c101936 */
[C---:B--2---:R-:W-:Y:S02]  /*17e60*/  FMUL.FTZ R33, R4.reuse, R38 ;  /* 0x0000002604217220 */ /* 0x044fe40000410000 */
[----:B------:R-:W2:Y:S01]  /*17e70*/  MUFU.EX2 R13, R13 ;  /* 0x0000000d000d7308 */ /* 0x000ea20000000800 */
[----:B------:R1:W-:Y:S01]  /*17e80*/  ST.E desc[UR54][R16.64+0x270], R25 ;  /* 0x0002701910007985 */ /* 0x0003e2000c101936 */
[----:B------:R-:W-:Y:S01]  /*17e90*/  FADD.FTZ R137, R23, R12 ;  /* 0x0000000c17897221 */ /* 0x000fe20000010000 */
[----:B0-----:R-:W-:-:S05]  /*17ea0*/  FMUL.FTZ R29, R4, R42 ;  /* 0x0000002a041d7220 */ /* 0x001fca0000410000 */
[----:B------:R-:W0:Y:S01]  /*17eb0*/  MUFU.EX2 R19, R19 ;  /* 0x0000001300137308 */ /* 0x000e220000000800 */
[C---:B-1----:R-:W-:Y:S01]  /*17ec0*/  FMUL.FTZ R27, R4.reuse, R44 ;  /* 0x0000002c041b7220 */ /* 0x042fe20000410000 */
[----:B------:R-:W-:Y:S01]  /*17ed0*/  FMUL.FTZ R25, R4, R46 ;  /* 0x0000002e04197220 */ /* 0x000fe20000410000 */
[----:B------:R-:W-:-:S05]  /*17ee0*/  FADD.FTZ R8, R162, R9 ;  /* 0x00000009a2087221 */ /* 0x000fca0000010000 */
[----:B------:R-:W1:Y:S01]  /*17ef0*/  MUFU.EX2 R20, R20 ;  /* 0x0000001400147308 */ /* 0x000e620000000800 */
[----:B------:R2:W-:Y:S01]  /*17f00*/  ST.E desc[UR54][R16.64+0x294], R31 ;  /* 0x0002941f10007985 */ /* 0x0005e2000c101936 */
[----:B---3--:R-:W-:-:S03]  /*17f10*/  FADD.FTZ R137, R15, R137 ;  /* 0x000000890f897221 */ /* 0x008fc60000010000 */
[----:B------:R3:W-:Y:S01]  /*17f20*/  ST.E desc[UR54][R16.64+0x2a0], R33 ;  /* 0x0002a02110007985 */ /* 0x0007e2000c101936 */
[----:B------:R-:W-:-:S03]  /*17f30*/  FADD.FTZ R9, R21, R8 ;  /* 0x0000000815097221 */ /* 0x000fc60000010000 */
[----:B------:R0:W-:Y:S01]  /*17f40*/  ST.E desc[UR54][R16.64+0x2b4], R25 ;  /* 0x0002b41910007985 */ /* 0x0001e2000c101936 */
[----:B------:R-:W1:Y:S03]  /*17f50*/  MUFU.EX2 R11, R11 ;  /* 0x0000000b000b7308 */ /* 0x000e660000000800 */
[----:B------:R4:W-:Y:S01]  /*17f60*/  ST.E desc[UR54][R16.64+0x2c4], R27 ;  /* 0x0002c41b10007985 */ /* 0x0009e2000c101936 */
[C---:B------:R-:W-:Y:S01]  /*17f70*/  FMUL.FTZ R35, R4.reuse, R35 ;  /* 0x0000002304237220 */ /* 0x040fe20000410000 */
[C---:B--2---:R-:W-:Y:S02]  /*17f80*/  FMUL.FTZ R31, R4.reuse, R50 ;  /* 0x00000032041f7220 */ /* 0x044fe40000410000 */
[----:B------:R2:W-:Y:S01]  /*17f90*/  ST.E desc[UR54][R16.64+0x2d0], R29 ;  /* 0x0002d01d10007985 */ /* 0x0005e2000c101936 */
[C---:B---3--:R-:W-:Y:S01]  /*17fa0*/  FMUL.FTZ R33, R4.reuse, R48 ;  /* 0x0000003004217220 */ /* 0x048fe20000410000 */
[C---:B0-----:R-:W-:Y:S01]  /*17fb0*/  FMUL.FTZ R25, R4.reuse, R52 ;  /* 0x0000003404197220 */ /* 0x041fe20000410000 */
[C---:B----4-:R-:W-:Y:S01]  /*17fc0*/  FMUL.FTZ R27, R4.reuse, R56 ;  /* 0x00000038041b7220 */ /* 0x050fe20000410000 */
[----:B--2---:R-:W-:Y:S01]  /*17fd0*/  FMUL.FTZ R29, R4, R54 ;  /* 0x00000036041d7220 */ /* 0x004fe20000410000 */
[----:B------:R-:W0:Y:S01]  /*17fe0*/  MUFU.EX2 R12, R145 ;  /* 0x00000091000c7308 */ /* 0x000e220000000800 */
[----:B------:R-:W-:Y:S01]  /*17ff0*/  FADD.FTZ R137, R18, R137 ;  /* 0x0000008912897221 */ /* 0x000fe20000010000 */
[----:B------:R2:W-:Y:S01]  /*18000*/  ST.E desc[UR54][R16.64+0x274], R35 ;  /* 0x0002742310007985 */ /* 0x0005e2000c101936 */
[----:B------:R-:W-:Y:S01]  /*18010*/  FADD.FTZ R9, R156, R9 ;  /* 0x000000099c097221 */ /* 0x000fe20000010000 */
[C---:B------:R-:W-:Y:S01]  /*18020*/  FMUL.FTZ R37, R4.reuse, R37 ;  /* 0x0000002504257220 */ /* 0x040fe20000410000 */
[C---:B-----5:R-:W-:Y:S01]  /*18030*/  FMUL.FTZ R39, R4.reuse, R39 ;  /* 0x0000002704277220 */ /* 0x060fe20000410000 */
[----:B------:R3:W-:Y:S01]  /*18040*/  ST.E desc[UR54][R16.64+0x2d4], R31 ;  /* 0x0002d41f10007985 */ /* 0x0007e2000c101936 */
[----:B------:R-:W-:-:S03]  /*18050*/  FMUL.FTZ R41, R4, R41 ;  /* 0x0000002904297220 */ /* 0x000fc60000410000 */
[----:B------:R4:W-:Y:S01]  /*18060*/  ST.E desc[UR54][R16.64+0x2f0], R33 ;  /* 0x0002f02110007985 */ /* 0x0009e2000c101936 */
[----:B------:R-:W-:-:S03]  /*18070*/  FMUL.FTZ R5, R4, R5 ;  /* 0x0000000504057220 */ /* 0x000fc60000410000 */
[----:B------:R5:W-:Y:S01]  /*18080*/  ST.E desc[UR54][R16.64+0x304], R25 ;  /* 0x0003041910007985 */ /* 0x000be2000c101936 */
[----:B--2---:R-:W-:-:S03]  /*18090*/  FMUL.FTZ R35, R121, R64 ;  /* 0x0000004079237220 */ /* 0x004fc60000410000 */
[----:B------:R2:W-:Y:S01]  /*180a0*/  ST.E desc[UR54][R16.64+0x310], R27 ;  /* 0x0003101b10007985 */ /* 0x0005e2000c101936 */
[----:B---3--:R-:W-:-:S03]  /*180b0*/  FMUL.FTZ R31, R121, R66 ;  /* 0x00000042791f7220 */ /* 0x008fc60000410000 */
[----:B------:R3:W-:Y:S01]  /*180c0*/  ST.E desc[UR54][R16.64+0x320], R29 ;  /* 0x0003201d10007985 */ /* 0x0007e2000c101936 */
[C---:B----4-:R-:W-:Y:S01]  /*180d0*/  FMUL.FTZ R33, R121.reuse, R60 ;  /* 0x0000003c79217220 */ /* 0x050fe20000410000 */
[C---:B-----5:R-:W-:Y:S01]  /*180e0*/  FMUL.FTZ R25, R121.reuse, R58 ;  /* 0x0000003a79197220 */ /* 0x060fe20000410000 */
[----:B------:R-:W4:Y:S01]  /*180f0*/  MUFU.EX2 R8, R147 ;  /* 0x0000009300087308 */ /* 0x000f220000000800 */
[----:B--2---:R-:W-:Y:S01]  /*18100*/  FMUL.FTZ R27, R121, R70 ;  /* 0x00000046791b7220 */ /* 0x004fe20000410000 */
[----:B------:R-:W-:Y:S01]  /*18110*/  FADD.FTZ R139, R13, R137 ;  /* 0x000000890d8b7221 */ /* 0x000fe20000010000 */
[----:B---3--:R-:W-:Y:S01]  /*18120*/  FMUL.FTZ R29, R121, R68 ;  /* 0x00000044791d7220 */ /* 0x008fe20000410000 */
[----:B------:R-:W-:Y:S01]  /*18130*/  FADD.FTZ R137, R19, R9 ;  /* 0x0000000913897221 */ /* 0x000fe20000010000 */
[----:B------:R2:W-:Y:S03]  /*18140*/  ST.E desc[UR54][R16.64+0x284], R37 ;  /* 0x0002842510007985 */ /* 0x0005e6000c101936 */
[----:B------:R-:W3:Y:S01]  /*18150*/  MUFU.EX2 R9, R149 ;  /* 0x0000009500097308 */ /* 0x000ee20000000800 */
[----:B------:R5:W-:Y:S01]  /*18160*/  ST.E desc[UR54][R16.64+0x290], R39 ;  /* 0x0002902710007985 */ /* 0x000be2000c101936 */
[----:B-1----:R-:W-:-:S03]  /*18170*/  FADD.FTZ R137, R20, R137 ;  /* 0x0000008914897221 */ /* 0x002fc60000010000 */
[----:B------:R1:W-:Y:S04]  /*18180*/  ST.E desc[UR54][R16.64+0x2a4], R41 ;  /* 0x0002a42910007985 */ /* 0x0003e8000c101936 */
[----:B------:R0:W-:Y:S01]  /*18190*/  ST.E desc[UR54][R16.64+0x420], R5 ;  /* 0x0004200510007985 */ /* 0x0001e2000c101936 */
[----:B--2---:R-:W-:-:S03]  /*181a0*/  FMUL.FTZ R37, R121, R62 ;  /* 0x0000003e79257220 */ /* 0x004fc60000410000 */
[----:B------:R2:W-:Y:S01]  /*181b0*/  ST.E desc[UR54][R16.64+0x238], R25 ;  /* 0x0002381910007985 */ /* 0x0005e2000c101936 */
[----:B-----5:R-:W-:-:S03]  /*181c0*/  FMUL.FTZ R39, R121, R82 ;  /* 0x0000005279277220 */ /* 0x020fc60000410000 */
[----:B------:R5:W-:Y:S01]  /*181d0*/  ST.E desc[UR54][R16.64+0x23c], R27 ;  /* 0x00023c1b10007985 */ /* 0x000be2000c101936 */
[----:B-1----:R-:W-:-:S03]  /*181e0*/  FMUL.FTZ R41, R121, R74 ;  /* 0x0000004a79297220 */ /* 0x002fc60000410000 */
[----:B------:R1:W-:Y:S01]  /*181f0*/  ST.E desc[UR54][R16.64+0x248], R29 ;  /* 0x0002481d10007985 */ /* 0x0003e2000c101936 */
[----:B0-----:R-:W-:-:S03]  /*18200*/  FMUL.FTZ R5, R121, R80 ;  /* 0x0000005079057220 */ /* 0x001fc60000410000 */
[----:B------:R0:W-:Y:S01]  /*18210*/  ST.E desc[UR54][R16.64+0x24c], R31 ;  /* 0x00024c1f10007985 */ /* 0x0001e2000c101936 */
[----:B--2---:R-:W-:-:S03]  /*18220*/  FMUL.FTZ R25, R121, R72 ;  /* 0x0000004879197220 */ /* 0x004fc60000410000 */
[----:B------:R2:W-:Y:S01]  /*18230*/  ST.E desc[UR54][R16.64+0x258], R33 ;  /* 0x0002582110007985 */ /* 0x0005e2000c101936 */
[----:B-----5:R-:W-:-:S03]  /*18240*/  FMUL.FTZ R27, R121, R78 ;  /* 0x0000004e791b7220 */ /* 0x020fc60000410000 */
[----:B------:R5:W-:Y:S01]  /*18250*/  ST.E desc[UR54][R16.64+0x25c], R35 ;  /* 0x00025c2310007985 */ /* 0x000be2000c101936 */
[C---:B-1----:R-:W-:Y:S01]  /*18260*/  FMUL.FTZ R29, R121.reuse, R76 ;  /* 0x0000004c791d7220 */ /* 0x042fe20000410000 */
[C---:B0-----:R-:W-:Y:S01]  /*18270*/  FMUL.FTZ R31, R121.reuse, R94 ;  /* 0x0000005e791f7220 */ /* 0x041fe20000410000 */
[C---:B--2---:R-:W-:Y:S01]  /*18280*/  FMUL.FTZ R33, R121.reuse, R86 ;  /* 0x0000005679217220 */ /* 0x044fe20000410000 */
[----:B-----5:R-:W-:Y:S01]  /*18290*/  FMUL.FTZ R35, R121, R92 ;  /* 0x0000005c79237220 */ /* 0x020fe20000410000 */
[----:B------:R0:W-:Y:S01]  /*182a0*/  ST.E desc[UR54][R16.64+0x268], R37 ;  /* 0x0002682510007985 */ /* 0x0001e2000c101936 */
[----:B------:R-:W-:-:S03]  /*182b0*/  FADD.FTZ R137, R11, R137 ;  /* 0x000000890b897221 */ /* 0x000fc60000010000 */
        /* <DEDUP_REMOVED lines=9> */
[----:B-----5:R-:W-:-:S03]  /*18350*/  FMUL.FTZ R25, R121, R96 ;  /* 0x0000006079197220 */ /* 0x020fc60000410000 */
[----:B------:R5:W-:Y:S01]  /*18360*/  ST.E desc[UR54][R16.64+0x29c], R31 ;  /* 0x00029c1f10007985 */ /* 0x000be2000c101936 */
[----:B0-----:R-:W-:-:S03]  /*18370*/  FMUL.FTZ R27, R121, R102 ;  /* 0x00000066791b7220 */ /* 0x001fc60000410000 */
[----:B------:R0:W-:Y:S01]  /*18380*/  ST.E desc[UR54][R16.64+0x2a8], R33 ;  /* 0x0002a82110007985 */ /* 0x0001e2000c101936 */
[----:B-1----:R-:W-:-:S03]  /*18390*/  FMUL.FTZ R29, R121, R100 ;  /* 0x00000064791d7220 */ /* 0x002fc60000410000 */
[----:B------:R1:W-:Y:S01]  /*183a0*/  ST.E desc[UR54][R16.64+0x2ac], R35 ;  /* 0x0002ac2310007985 */ /* 0x0003e2000c101936 */
[C---:B--2---:R-:W-:Y:S01]  /*183b0*/  FMUL.FTZ R41, R121.reuse, R98 ;  /* 0x0000006279297220 */ /* 0x044fe20000410000 */
[C---:B-----5:R-:W-:Y:S01]  /*183c0*/  FMUL.FTZ R31, R121.reuse, R104 ;  /* 0x00000068791f7220 */ /* 0x060fe20000410000 */
[C---:B0-----:R-:W-:Y:S01]  /*183d0*/  FMUL.FTZ R33, R121.reuse, R106 ;  /* 0x0000006a79217220 */ /* 0x041fe20000410000 */
[----:B-1----:R-:W-:Y:S01]  /*183e0*/  FMUL.FTZ R35, R121, R108 ;  /* 0x0000006c79237220 */ /* 0x002fe20000410000 */
[----:B------:R-:W-:Y:S01]  /*183f0*/  FADD.FTZ R137, R12, R137 ;  /* 0x000000890c897221 */ /* 0x000fe20000010000 */
[----:B------:R0:W-:Y:S04]  /*18400*/  ST.E desc[UR54][R16.64+0x2b8], R37 ;  /* 0x0002b82510007985 */ /* 0x0001e8000c101936 */
[----:B------:R1:W-:Y:S01]  /*18410*/  ST.E desc[UR54][R16.64+0x2bc], R39 ;  /* 0x0002bc2710007985 */ /* 0x0003e2000c101936 */
[----:B----4-:R-:W-:-:S03]  /*18420*/  FADD.FTZ R137, R8, R137 ;  /* 0x0000008908897221 */ /* 0x010fc60000010000 */
        /* <DEDUP_REMOVED lines=8> */
[----:B----4-:R-:W-:-:S03]  /*184b0*/  FMUL.FTZ R25, R121, R116 ;  /* 0x0000007479197220 */ /* 0x010fc60000410000 */
[----:B------:R4:W-:Y:S01]  /*184c0*/  ST.E desc[UR54][R16.64+0x2ec], R31 ;  /* 0x0002ec1f10007985 */ /* 0x0009e2000c101936 */
[----:B0-----:R-:W-:-:S03]  /*184d0*/  FMUL.FTZ R27, R121, R118 ;  /* 0x00000076791b7220 */ /* 0x001fc60000410000 */
[----:B------:R0:W-:Y:S01]  /*184e0*/  ST.E desc[UR54][R16.64+0x2f8], R33 ;  /* 0x0002f82110007985 */ /* 0x0001e2000c101936 */
[----:B-1----:R-:W-:-:S03]  /*184f0*/  FMUL.FTZ R29, R121, R120 ;  /* 0x00000078791d7220 */ /* 0x002fc60000410000 */
[----:B------:R1:W-:Y:S01]  /*18500*/  ST.E desc[UR54][R16.64+0x2fc], R35 ;  /* 0x0002fc2310007985 */ /* 0x0003e2000c101936 */
[C---:B--2---:R-:W-:Y:S01]  /*18510*/  FMUL.FTZ R41, R121.reuse, R122 ;  /* 0x0000007a79297220 */ /* 0x044fe20000410000 */
[C---:B----4-:R-:W-:Y:S01]  /*18520*/  FMUL.FTZ R31, R121.reuse, R124 ;  /* 0x0000007c791f7220 */ /* 0x050fe20000410000 */
[C---:B0-----:R-:W-:Y:S01]  /*18530*/  FMUL.FTZ R33, R121.reuse, R126 ;  /* 0x0000007e79217220 */ /* 0x041fe20000410000 */
[----:B-1----:R-:W-:Y:S01]  /*18540*/  FMUL.FTZ R35, R121, R128 ;  /* 0x0000008079237220 */ /* 0x002fe20000410000 */
[----:B------:R0:W-:Y:S01]  /*18550*/  ST.E desc[UR54][R16.64+0x308], R37 ;  /* 0x0003082510007985 */ /* 0x0001e2000c101936 */
[----:B------:R-:W-:Y:S01]  /*18560*/  FADD.FTZ R139, R14, R139 ;  /* 0x0000008b0e8b7221 */ /* 0x000fe20000010000 */
[----:B---3--:R-:W-:Y:S02]  /*18570*/  FADD.FTZ R137, R9, R137 ;  /* 0x0000008909897221 */ /* 0x008fe40000010000 */
        /* <DEDUP_REMOVED lines=32> */
[C---:B0-----:R-:W-:Y:S01]  /*18780*/  FMUL.FTZ R139, R4.reuse, R24 ;  /* 0x00000018048b7220 */ /* 0x041fe20000410000 */
        /* <DEDUP_REMOVED lines=11> */
[C---:B---3--:R-:W-:Y:S01]  /*18840*/  FMUL.FTZ R137, R4.reuse, R36 ;  /* 0x0000002404897220 */ /* 0x048fe20000410000 */
        /* <DEDUP_REMOVED lines=30> */
[----:B------:R-:W-:Y:S01]  /*18a30*/  FMUL.FTZ R119, R4, R119 ;  /* 0x0000007704777220 */ /* 0x000fe20000410000 */
[C---:B0-----:R-:W-:Y:S01]  /*18a40*/  FMUL.FTZ R37, R121.reuse, R150 ;  /* 0x0000009679257220 */ /* 0x041fe20000410000 */
[C---:B-1----:R-:W-:Y:S01]  /*18a50*/  FMUL.FTZ R39, R121.reuse, R188 ;  /* 0x000000bc79277220 */ /* 0x042fe20000410000 */
[C---:B--2---:R-:W-:Y:S01]  /*18a60*/  FMUL.FTZ R5, R121.reuse, R212 ;  /* 0x000000d479057220 */ /* 0x044fe20000410000 */
[C---:B---3--:R-:W-:Y:S01]  /*18a70*/  FMUL.FTZ R25, R121.reuse, R214 ;  /* 0x000000d679197220 */ /* 0x048fe20000410000 */
[C---:B----4-:R-:W-:Y:S01]  /*18a80*/  FMUL.FTZ R27, R121.reuse, R216 ;  /* 0x000000d8791b7220 */ /* 0x050fe20000410000 */
        /* <DEDUP_REMOVED lines=73> */
[----:B0-----:R-:W5:Y:S04]  /*18f20*/  LD.E R5, desc[UR54][R16.64+0x230] ;  /* 0x0002303610057980 */ /* 0x001f68000c101900 */
        /* <DEDUP_REMOVED lines=256> */
[----:B0-----:R-:W5:Y:S04]  /*19f30*/  LD.E.64 R4, desc[UR54][R16.64+0xa8] ;  /* 0x0000a83610047980 */ /* 0x001f68000c101b00 */
[----:B------:R-:W5:Y:S04]  /*19f40*/  LDL R188, [R1+0x88] ;  /* 0x0000880001bc7983 */ /* 0x000f680000100800 */
[----:B-1----:R-:W5:Y:S04]  /*19f50*/  LD.E R24, desc[UR54][R16.64+0x230] ;  /* 0x0002303610187980 */ /* 0x002f68000c101900 */
[----:B------:R-:W5:Y:S04]  /*19f60*/  LD.E R25, desc[UR54][R16.64+0x234] ;  /* 0x0002343610197980 */ /* 0x000f68000c101900 */
        /* <DEDUP_REMOVED lines=1230> */
.L_x_9773:
[----:B------:R-:W-:Y:S05]  /*1ec50*/  BSYNC B0 ;  /* 0x0000000000007941 */ /* 0x000fea0003800000 */
.L_x_9772:
[C---:B------:R-:W-:Y:S01]  /*1ec60*/  ISETP.GT.AND P1, PT, R10.reuse, UR43, PT ;  /* 0x0000002b0a007c0c */ /* 0x040fe2000bf24270 */
[----:B------:R-:W-:-:S12]  /*1ec70*/  VIADD R10, R10, 0xffffffff ;  /* 0xffffffff0a0a7836 */ /* 0x000fd80000000000 */
[----:B------:R-:W-:Y:S05]  /*1ec80*/  @P1 BRA `(.L_x_9774) ;  /* 0xffffff4c00a01947 */ /* 0x000fea000383ffff */
.L_x_9743:
[----:B------:R-:W-:Y:S05]  /*1ec90*/  WARPSYNC.ALL ;  /* 0x0000000000007948 */ /* 0x000fea0003800000 */
[----:B0-----:R-:W1:Y:S04]  /*1eca0*/  LDL R5, [R1+0x450] ;  /* 0x0004500001057983 */ /* 0x001e680000100800 */
[----:B------:R-:W2:Y:S04]  /*1ecb0*/  LDL R6, [R1+0x454] ;  /* 0x0004540001067983 */ /* 0x000ea80000100800 */
[----:B------:R-:W3:Y:S04]  /*1ecc0*/  LDL R132, [R1+0x218] ;  /* 0x0002180001847983 */ /* 0x000ee80000100800 */
[----:B------:R-:W4:Y:S04]  /*1ecd0*/  LDL.64 R12, [R1+0x398] ;  /* 0x00039800010c7983 */ /* 0x000f280000100a00 */
[----:B------:R-:W5:Y:S04]  /*1ece0*/  LDL.64 R14, [R1+0x3d8] ;  /* 0x0003d800010e7983 */ /* 0x000f680000100a00 */
[----:B------:R-:W4:Y:S04]  /*1ecf0*/  LDL.64 R136, [R1+0x230] ;  /* 0x0002300001887983 */ /* 0x000f280000100a00 */
        /* <DEDUP_REMOVED lines=59> */
[----:B-1----:R-:W0:Y:S02]  /*1f0b0*/  SHFL.BFLY PT, R0, R5, 0x2, 0x1f ;  /* 0x0c401f0005007f89 */ /* 0x002e2400000e0000 */
[----:B0-----:R-:W-:-:S05]  /*1f0c0*/  FADD.FTZ R0, R5, R0 ;  /* 0x0000000005007221 */ /* 0x001fca0000010000 */
[----:B------:R-:W0:Y:S02]  /*1f0d0*/  SHFL.BFLY PT, R3, R0, 0x1, 0x1f ;  /* 0x0c201f0000037f89 */ /* 0x000e2400000e0000 */
[----:B0-----:R-:W-:Y:S01]  /*1f0e0*/  FADD.FTZ R2, R0, R3 ;  /* 0x0000000300027221 */ /* 0x001fe20000010000 */
[----:B---3--:R-:W-:Y:S01]  /*1f0f0*/  VIADD R132, R132, 0x1 ;  /* 0x0000000184847836 */ /* 0x008fe20000000000 */
[----:B------:R-:W3:Y:S04]  /*1f100*/  LDL R0, [R1+0x224] ;  /* 0x0002240001007983 */ /* 0x000ee80000100800 */
[----:B------:R-:W-:Y:S04]  /*1f110*/  STL [R1+0x450], R2 ;  /* 0x0004500201007387 */ /* 0x000fe80000100800 */
[----:B------:R-:W4:Y:S04]  /*1f120*/  LDL R146, [R1+0x450] ;  /* 0x0004500001927983 */ /* 0x000f280000100800 */
[----:B--2---:R-:W0:Y:S02]  /*1f130*/  SHFL.BFLY PT, R3, R6, 0x2, 0x1f ;  /* 0x0c401f0006037f89 */ /* 0x004e2400000e0000 */
[----:B0-----:R-:W-:Y:S01]  /*1f140*/  FADD.FTZ R3, R3, R6 ;  /* 0x0000000603037221 */ /* 0x001fe20000010000 */
[----:B------:R-:W-:Y:S01]  /*1f150*/  ISETP.NE.AND P2, PT, R132, 0x2, PT ;  /* 0x000000028400780c */ /* 0x000fe20003f45270 */
[----:B------:R-:W2:Y:S04]  /*1f160*/  LDL.64 R6, [R1+0x428] ;  /* 0x0004280001067983 */ /* 0x000ea80000100a00 */
[----:B------:R-:W0:Y:S08]  /*1f170*/  SHFL.BFLY PT, R4, R3, 0x1, 0x1f ;  /* 0x0c201f0003047f89 */ /* 0x000e3000000e0000 */
[----:B------:R-:W2:Y:S01]  /*1f180*/  @!P2 LDL R23, [R1+0x21c] ;  /* 0x00021c000117a983 */ /* 0x000ea20000100800 */
[----:B0-----:R-:W-:-:S03]  /*1f190*/  FADD.FTZ R138, R3, R4 ;  /* 0x00000004038a7221 */ /* 0x001fc60000010000 */
[----:B------:R-:W2:Y:S02]  /*1f1a0*/  LDL.64 R4, [R1+0x3f8] ;  /* 0x0003f80001047983 */ /* 0x000ea40000100a00 */
[----:B------:R-:W-:Y:S02]  /*1f1b0*/  FSETP.NE.FTZ.AND P1, PT, R138, RZ, PT ;  /* 0x000000ff8a00720b */ /* 0x000fe40003f35000 */
[----:B------:R-:W2:Y:S11]  /*1f1c0*/  LDL.64 R2, [R1+0x418] ;  /* 0x0004180001027983 */ /* 0x000eb60000100a00 */
[----:B------:R-:W2:Y:S04]  /*1f1d0*/  @P1 LDL R141, [R1+0x460] ;  /* 0x00046000018d1983 */ /* 0x000ea80000100800 */
[----:B------:R-:W2:Y:S01]  /*1f1e0*/  @P1 LDL R143, [R1+0x444] ;  /* 0x00044400018f1983 */ /* 0x000ea20000100800 */
[----:B------:R-:W-:-:S02]  /*1f1f0*/  IMAD.MOV.U32 R140, RZ, RZ, -0x800000 ;  /* 0xff800000ff8c7424 */ /* 0x000fc400078e00ff */
[----:B------:R-:W-:Y:S01]  /*1f200*/  IMAD.MOV.U32 R134, RZ, RZ, RZ ;  /* 0x000000ffff867224 */ /* 0x000fe200078e00ff */
[----:B------:R0:W-:Y:S08]  /*1f210*/  BAR.ARV R198, 0x100 ;  /* 0x000400c60000751d */ /* 0x0001f00000002000 */
[----:B------:R-:W-:Y:S06]  /*1f220*/  BAR.ARV 0x8, 0x120 ;  /* 0x0204800000007b1d */ /* 0x000fec0000002000 */
[----:B----4-:R-:W-:-:S13]  /*1f230*/  FSETP.NE.FTZ.AND P0, PT, R146, RZ, PT ;  /* 0x000000ff9200720b */ /* 0x010fda0003f15000 */
[----:B------:R-:W4:Y:S04]  /*1f240*/  @P0 LDL R135, [R1+0x460] ;  /* 0x0004600001870983 */ /* 0x000f280000100800 */
[----:B------:R-:W2:Y:S01]  /*1f250*/  @P0 LDL R142, [R1+0x440] ;  /* 0x00044000018e0983 */ /* 0x000ea20000100800 */
[----:B------:R-:W1:Y:S02]  /*1f260*/  @P0 MUFU.LG2 R139, R146 ;  /* 0x00000092008b0308 */ /* 0x000e640000000c00 */
[----:B-1----:R-:W-:-:S06]  /*1f270*/  @P0 FMUL.FTZ R144, R139, 0.69314718246459960938 ;  /* 0x3f3172188b900820 */ /* 0x002fcc0000410000 */
[----:B------:R-:W1:Y:S08]  /*1f280*/  @P1 MUFU.LG2 R145, R138 ;  /* 0x0000008a00911308 */ /* 0x000e700000000c00 */
[----:B------:R-:W0:Y:S01]  /*1f290*/  @P0 MUFU.RCP R134, R146 ;  /* 0x0000009200860308 */ /* 0x000e220000001000 */
[----:B---3--:R-:W-:Y:S02]  /*1f2a0*/  VIADD R0, R0, 0x1 ;  /* 0x0000000100007836 */ /* 0x008fe40000000000 */
[----:B-1----:R-:W-:Y:S01]  /*1f2b0*/  @P1 FMUL.FTZ R145, R145, 0.69314718246459960938 ;  /* 0x3f31721891911820 */ /* 0x002fe20000410000 */
[----:B------:R-:W-:Y:S01]  /*1f2c0*/  STL [R1+0x454], R138 ;  /* 0x0004548a01007387 */ /* 0x000fe20000100800 */
[-C--:B0-----:R-:W-:Y:S01]  /*1f2d0*/  FMUL.FTZ R137, R137, R134.reuse ;  /* 0x0000008689897220 */ /* 0x081fe20000410000 */
[-C--:B------:R-:W-:Y:S01]  /*1f2e0*/  FMUL.FTZ R136, R136, R134.reuse ;  /* 0x0000008688887220 */ /* 0x080fe20000410000 */
        /* <DEDUP_REMOVED lines=98> */
[----:B--2---:R-:W-:Y:S01]  /*1f910*/  @P0 FFMA.FTZ R140, R135, R142, R144 ;  /* 0x0000008e878c0223 */ /* 0x004fe20000010090 */
[----:B------:R-:W-:-:S06]  /*1f920*/  IMAD.MOV.U32 R135, RZ, RZ, RZ ;  /* 0x000000ffff877224 */ /* 0x000fcc00078e00ff */
[----:B------:R-:W0:Y:S01]  /*1f930*/  @P1 MUFU.RCP R135, R138 ;  /* 0x0000008a00871308 */ /* 0x000e220000001000 */
[----:B------:R-:W-:Y:S01]  /*1f940*/  @P1 FMUL.FTZ R144, R141, 0.69314718246459960938 ;  /* 0x3f3172188d901820 */ /* 0x000fe20000410000 */
[----:B------:R-:W-:-:S03]  /*1f950*/  IMAD.MOV.U32 R142, RZ, RZ, -0x800000 ;  /* 0xff800000ff8e7424 */ /* 0x000fc600078e00ff */
[----:B------:R-:W-:Y:S01]  /*1f960*/  @P1 FFMA.FTZ R142, R144, R143, R145 ;  /* 0x0000008f908e1223 */ /* 0x000fe20000010091 */
[----:B------:R-:W-:Y:S01]  /*1f970*/  STL [R1+0x450], R140 ;  /* 0x0004508c01007387 */ /* 0x000fe20000100800 */
[-C--:B0-----:R-:W-:Y:S01]  /*1f980*/  FMUL.FTZ R13, R13, R135.reuse ;  /* 0x000000870d0d7220 */ /* 0x081fe20000410000 */
        /* <DEDUP_REMOVED lines=65> */
[----:B0-----:R-:W-:Y:S01]  /*1fda0*/  VIADD R12, R133, 0x1 ;  /* 0x00000001850c7836 */ /* 0x001fe20000000000 */
[----:B-1----:R-:W-:Y:S01]  /*1fdb0*/  @!P2 LOP3.LUT R14, R23, 0x1, RZ, 0x3c, !PT ;  /* 0x00000001170ea812 */ /* 0x002fe200078e3cff */
        /* <DEDUP_REMOVED lines=34> */
.L_x_9678:
[----:B------:R-:W1:Y:S08]  /*1ffe0*/  S2UR UR4, SR_CgaCtaId ;  /* 0x00000000000479c3 */ /* 0x000e700000008800 */
[----:B------:R-:W-:Y:S06]  /*1fff0*/  BAR.SYNC.DEFER_BLOCKING 0x5, 0x120 ;  /* 0x0144800000007b1d */ /* 0x000fec0000010000 */
[----:B------:R-:W-:Y:S01]  /*20000*/  UMOV UR44, 0x400 ;  /* 0x00000400002c7882 */ /* 0x000fe20000000000 */
[----:B------:R-:W-:Y:S01]  /*20010*/  BSSY B0, `(.L_x_9775) ;  /* 0x0000281000007945 */ /* 0x000fe20003800000 */
[----:B-1----:R-:W-:-:S09]  /*20020*/  ULEA UR44, UR4, UR44, 0x18 ;  /* 0x0000002c042c7291 */ /* 0x002fd2000f8ec03f */
[----:B0-2---:R-:W0:Y:S02]  /*20030*/  LDS.128 R4, [UR44+0x324d0] ;  /* 0x0324d02cff047984 */ /* 0x005e240008000c00 */
[----:B0-----:R-:W-:Y:S02]  /*20040*/  R2UR UR5, R5 ;  /* 0x00000000050572ca */ /* 0x001fe400000e0000 */
[----:B------:R-:W-:Y:S02]  /*20050*/  R2UR UR7, R6 ;  /* 0x00000000060772ca */ /* 0x000fe400000e0000 */
[----:B------:R-:W-:Y:S01]  /*20060*/  R2UR UR6, R7 ;  /* 0x00000000070672ca */ /* 0x000fe200000e0000 */
[----:B------:R-:W-:Y:S06]  /*20070*/  BAR.ARV 0x4, 0x120 ;  /* 0x0104800000007b1d */ /* 0x000fec0000002000 */
[----:B------:R-:W-:Y:S08]  /*20080*/  @P0 BRA `(.L_x_9776) ;  /* 0x0000001800cc0947 */ /* 0x000ff00003800000 */
[----:B------:R-:W2:Y:S04]  /*20090*/  LDL.128 R136, [R1+0x230] ;  /* 0x0002300001887983 */ /* 0x000ea80000100c00 */
[----:B------:R-:W3:Y:S04]  /*200a0*/  LDL.128 R128, [R1+0x250] ;  /* 0x0002500001807983 */ /* 0x000ee80000100c00 */
        /* <DEDUP_REMOVED lines=30> */
[C---:B------:R-:W-:Y:S01]  /*20290*/  IADD3 R21, P0, R192.reuse, 0xc060, RZ ;  /* 0x0000c060c0157810 */ /* 0x040fe20007f1e0ff */
[----:B------:R-:W-:Y:S01]  /*202a0*/  ULDC.64 UR8, c[0x0][0xce0] ;  /* 0x0003380000087ab9 */ /* 0x000fe20000000a00 */
[----:B------:R-:W-:Y:S01]  /*202b0*/  LOP3.LUT R3, R192, 0x380, RZ, 0xc0, !PT ;  /* 0x00000380c0037812 */ /* 0x000fe200078ec0ff */
[----:B------:R-:W-:Y:S01]  /*202c0*/  ULDC.64 UR10, c[0x0][0xcd8] ;  /* 0x00033600000a7ab9 */ /* 0x000fe20000000a00 */
[----:B------:R-:W-:-:S02]  /*202d0*/  LOP3.LUT R2, R21, 0x380, RZ, 0xc0, !PT ;  /* 0x0000038015027812 */ /* 0x000fc400078ec0ff */
[----:B------:R-:W-:Y:S02]  /*202e0*/  SHF.R.U64 R3, R3, 0x3, RZ ;  /* 0x0000000303037819 */ /* 0x000fe400000012ff */
[----:B------:R-:W-:Y:S02]  /*202f0*/  SHF.R.U64 R2, R2, 0x3, RZ ;  /* 0x0000000302027819 */ /* 0x000fe400000012ff */
[----:B------:R-:W-:Y:S02]  /*20300*/  IADD3 R19, P1, R192, 0xc040, RZ ;  /* 0x0000c040c0137810 */ /* 0x000fe40007f3e0ff */
[----:B------:R-:W-:Y:S01]  /*20310*/  LOP3.LUT R2, R2, R21, RZ, 0x3c, !PT ;  /* 0x0000001502027212 */ /* 0x000fe200078e3cff */
[----:B------:R-:W-:Y:S01]  /*20320*/  IMAD.MOV.U32 R21, RZ, RZ, R193 ;  /* 0x000000ffff157224 */ /* 0x000fe200078e00c1 */
[----:B------:R-:W-:Y:S02]  /*20330*/  LOP3.LUT R20, R3, R192, RZ, 0x3c, !PT ;  /* 0x000000c003147212 */ /* 0x000fe400078e3cff */
[----:B------:R-:W-:-:S02]  /*20340*/  LOP3.LUT R0, R19, 0x380, RZ, 0xc0, !PT ;  /* 0x0000038013007812 */ /* 0x000fc400078ec0ff */
[----:B------:R-:W-:Y:S02]  /*20350*/  MOV R20, R20 ;  /* 0x0000001400147202 */ /* 0x000fe40000000f00 */
[----:B------:R-:W-:Y:S01]  /*20360*/  SHF.R.U64 R0, R0, 0x3, RZ ;  /* 0x0000000300007819 */ /* 0x000fe200000012ff */
[----:B------:R-:W-:-:S03]  /*20370*/  IMAD.X R3, RZ, RZ, R193, P0 ;  /* 0x000000ffff037224 */ /* 0x000fc600000e06c1 */
[----:B------:R-:W-:Y:S01]  /*20380*/  LOP3.LUT R18, R0, R19, RZ, 0x3c, !PT ;  /* 0x0000001300127212 */ /* 0x000fe200078e3cff */
[----:B------:R-:W-:Y:S01]  /*20390*/  IMAD.X R19, RZ, RZ, R193, P1 ;  /* 0x000000ffff137224 */ /* 0x000fe200008e06c1 */
[----:B------:R-:W-:-:S04]  /*203a0*/  UISETP.NE.U32.AND UP1, UPT, UR8, URZ, UPT ;  /* 0x0000003f0800728c */ /* 0x000fc8000bf25070 */
[----:B------:R-:W-:Y:S02]  /*203b0*/  MOV R18, R18 ;  /* 0x0000001200127202 */ /* 0x000fe40000000f00 */
[----:B------:R-:W-:Y:S01]  /*203c0*/  MOV R19, R2 ;  /* 0x0000000200137202 */ /* 0x000fe20000000f00 */
[----:B------:R-:W-:-:S03]  /*203d0*/  UISETP.NE.AND.EX UP1, UPT, UR9, URZ, UPT, UP1 ;  /* 0x0000003f0900728c */ /* 0x000fc6000bf25310 */
[----:B------:R-:W-:Y:S02]  /*203e0*/  ULDC.64 UR8, c[0x0][0xcd8] ;  /* 0x0003360000087ab9 */ /* 0x000fe40000000a00 */
[----:B------:R-:W-:-:S04]  /*203f0*/  UISETP.NE.U32.AND UP0, UPT, UR8, URZ, UPT ;  /* 0x0000003f0800728c */ /* 0x000fc8000bf05070 */
[----:B------:R-:W-:Y:S01]  /*20400*/  UISETP.NE.AND.EX UP0, UPT, UR9, URZ, UPT, UP0 ;  /* 0x0000003f0900728c */ /* 0x000fe2000bf05300 */
[----:B------:R-:W-:Y:S02]  /*20410*/  PLOP3.LUT P2, PT, PT, PT, UP1, 0x80, 0x0 ;  /* 0x000000000000781c */ /* 0x000fe40003f4f018 */
[----:B------:R-:W-:Y:S01]  /*20420*/  @UP1 ULDC.64 UR8, c[0x0][0xce0] ;  /* 0x0003380000081ab9 */ /* 0x000fe20000000a00 */
[----:B------:R-:W-:Y:S02]  /*20430*/  UIMAD.WIDE UR10, UR41, 0x4, UR10 ;  /* 0x00000004290a78a5 */ /* 0x000fe4000f8e020a */
[----:B------:R-:W-:Y:S01]  /*20440*/  PLOP3.LUT P1, PT, PT, PT, UP0, 0x80, 0x0 ;  /* 0x000000000000781c */ /* 0x000fe20003f2f008 */
[----:B------:R-:W-:-:S03]  /*20450*/  @UP1 UIMAD.WIDE UR8, UR41, 0x4, UR8 ;  /* 0x00000004290818a5 */ /* 0x000fc6000f8e0208 */
[----:B------:R-:W-:Y:S02]  /*20460*/  IMAD.U32 R2, RZ, RZ, UR10 ;  /* 0x0000000aff027e24 */ /* 0x000fe4000f8e00ff */
[----:B------:R-:W-:Y:S01]  /*20470*/  IMAD.U32 R3, RZ, RZ, UR11 ;  /* 0x0000000bff037e24 */ /* 0x000fe2000f8e00ff */
[----:B------:R-:W-:Y:S01]  /*20480*/  BAR.SYNC.DEFER_BLOCKING 0x1, 0x100 ;  /* 0x0044000000007b1d */ /* 0x000fe20000010000 */
[----:B--2---:R-:W-:Y:S02]  /*20490*/  F2FP.F16.F32.PACK_AB R136, R137, R136 ;  /* 0x000000888988723e */ /* 0x004fe400000000ff */
[----:B------:R-:W-:Y:S02]  /*204a0*/  F2FP.F16.F32.PACK_AB R137, R139, R138 ;  /* 0x0000008a8b89723e */ /* 0x000fe400000000ff */
[----:B---3--:R-:W-:Y:S02]  /*204b0*/  F2FP.F16.F32.PACK_AB R128, R129, R128 ;  /* 0x000000808180723e */ /* 0x008fe400000000ff */
[----:B------:R-:W-:-:S02]  /*204c0*/  F2FP.F16.F32.PACK_AB R129, R131, R130 ;  /* 0x000000828381723e */ /* 0x000fc400000000ff */
[----:B----4-:R-:W-:Y:S02]  /*204d0*/  F2FP.F16.F32.PACK_AB R138, R133, R132 ;  /* 0x00000084858a723e */ /* 0x010fe400000000ff */
[----:B------:R-:W-:Y:S02]  /*204e0*/  F2FP.F16.F32.PACK_AB R139, R135, R134 ;  /* 0x00000086878b723e */ /* 0x000fe400000000ff */
[----:B-----5:R-:W-:Y:S02]  /*204f0*/  F2FP.F16.F32.PACK_AB R120, R121, R120 ;  /* 0x000000787978723e */ /* 0x020fe400000000ff */
        /* <DEDUP_REMOVED lines=68> */
[----:B------:R-:W-:Y:S01]  /*20940*/  F2FP.F16.F32.PACK_AB R11, R7, R6 ;  /* 0x00000006070b723e */ /* 0x000fe200000000ff */
[----:B------:R0:W-:Y:S04]  /*20950*/  STSM.16.M88.4 [R209], R40 ;  /* 0x00000028d1007844 */ /* 0x0001e80000000200 */
[----:B------:R0:W-:Y:S04]  /*20960*/  STSM.16.M88.4 [R208], R32 ;  /* 0x00000020d0007844 */ /* 0x0001e80000000200 */
[----:B------:R0:W-:Y:S04]  /*20970*/  STSM.16.M88.4 [R18], R24 ;  /* 0x0000001812007844 */ /* 0x0001e80000000200 */
[----:B------:R0:W-:Y:S01]  /*20980*/  STSM.16.M88.4 [R19], R8 ;  /* 0x0000000813007844 */ /* 0x0001e20000000200 */
[----:B------:R-:W-:Y:S01]  /*20990*/  BAR.SYNC.DEFER_BLOCKING 0x1, 0x100 ;  /* 0x0044000000007b1d */ /* 0x000fe20000010000 */
[----:B------:R-:W-:-:S02]  /*209a0*/  IMAD.U32 R4, RZ, RZ, UR8 ;  /* 0x00000008ff047e24 */ /* 0x000fc4000f8e00ff */
[----:B------:R-:W-:-:S05]  /*209b0*/  IMAD.U32 R5, RZ, RZ, UR9 ;  /* 0x00000009ff057e24 */ /* 0x000fca000f8e00ff */
[----:B------:R-:W2:Y:S04]  /*209c0*/  @P2 LDG.E R4, desc[UR54][R4.64] ;  /* 0x0000003604042981 */ /* 0x000ea8000c1e1900 */
[----:B------:R-:W3:Y:S01]  /*209d0*/  @P1 LDG.E R0, desc[UR54][R2.64] ;  /* 0x0000003602001981 */ /* 0x000ee2000c1e1900 */
[----:B------:R-:W-:Y:S01]  /*209e0*/  IMAD.U32 R7, RZ, RZ, UR40 ;  /* 0x00000028ff077e24 */ /* 0x000fe2000f8e00ff */
[----:B------:R-:W-:Y:S01]  /*209f0*/  ULDC UR12, c[0x0][0xb88] ;  /* 0x0002e200000c7ab9 */ /* 0x000fe20000000800 */
[----:B------:R-:W-:Y:S02]  /*20a00*/  UMOV UR4, URZ ;  /* 0x0000003f00047c82 */ /* 0x000fe40008000000 */
[----:B------:R-:W-:Y:S01]  /*20a10*/  IMAD R7, R7, 0x80, R194 ;  /* 0x0000008007077824 */ /* 0x000fe200078e02c2 */
[----:B------:R-:W-:-:S03]  /*20a20*/  LOP3.LUT P0, RZ, R202, 0x3, RZ, 0xc0, !PT ;  /* 0x00000003caff7812 */ /* 0x000fc6000780c0ff */
[----:B------:R-:W-:Y:S01]  /*20a30*/  VIADD R6, R7, 0x8 ;  /* 0x0000000807067836 */ /* 0x000fe20000000000 */
[----:B--2---:R-:W-:Y:S02]  /*20a40*/  @P2 R2UR UR12, R4 ;  /* 0x00000000040c22ca */ /* 0x004fe400000e0000 */
[----:B---3--:R-:W-:Y:S01]  /*20a50*/  @P1 R2UR UR4, R0 ;  /* 0x00000000000412ca */ /* 0x008fe200000e0000 */
[----:B0-----:R-:W-:-:S14]  /*20a60*/  @P2 BRA `(.L_x_9777) ;  /* 0x0000000000182947 */ /* 0x001fdc0003800000 */
[----:B------:R-:W-:Y:S05]  /*20a70*/  @!P1 BRA `(.L_x_9777) ;  /* 0x0000000000149947 */ /* 0x000fea0003800000 */
[----:B------:R-:W2:Y:S04]  /*20a80*/  LDG.E R4, desc[UR54][R2.64] ;  /* 0x0000003602047981 */ /* 0x000ea8000c1e1900 */
[----:B------:R-:W3:Y:S01]  /*20a90*/  LDG.E R0, desc[UR54][R2.64+0x4] ;  /* 0x0000043602007981 */ /* 0x000ee2000c1e1900 */
[----:B--2---:R-:W-:Y:S02]  /*20aa0*/  R2UR UR8, R4 ;  /* 0x00000000040872ca */ /* 0x004fe400000e0000 */
[----:B---3--:R-:W-:-:S13]  /*20ab0*/  R2UR UR12, R0 ;  /* 0x00000000000c72ca */ /* 0x008fda00000e0000 */
[----:B------:R-:W-:-:S12]  /*20ac0*/  UIADD3 UR12, -UR8, UR12, URZ ;  /* 0x0000000c080c7290 */ /* 0x000fd8000fffe13f */
.L_x_9777:
[----:B------:R-:W-:Y:S01]  /*20ad0*/  ISETP.GE.OR P1, PT, R7, UR12, P0 ;  /* 0x0000000c07007c0c */ /* 0x000fe20008726670 */
[----:B------:R-:W-:Y:S01]  /*20ae0*/  USHF.R.S32.HI UR11, URZ, 0x1f, UR4 ;  /* 0x0000001f3f0b7899 */ /* 0x000fe20008011404 */
[----:B------:R-:W-:Y:S01]  /*20af0*/  ISETP.GE.OR P0, PT, R6, UR12, P0 ;  /* 0x0000000c06007c0c */ /* 0x000fe20008706670 */
[----:B------:R-:W-:Y:S01]  /*20b00*/  USHF.R.S32.HI UR16, URZ, 0x1f, UR39 ;  /* 0x0000001f3f107899 */ /* 0x000fe20008011427 */
[----:B------:R-:W-:-:S09]  /*20b10*/  ULDC.64 UR14, c[0x0][0xc70] ;  /* 0x00031c00000e7ab9 */ /* 0x000fd20000000a00 */
[----:B------:R-:W2:Y:S04]  /*20b20*/  @!P1 LDL R3, [R1+0x450] ;  /* 0x0004500001039983 */ /* 0x000ea80000100800 */
[----:B------:R-:W3:Y:S01]  /*20b30*/  @!P0 LDL R2, [R1+0x454] ;  /* 0x0004540001028983 */ /* 0x000ee20000100800 */
[----:B------:R-:W-:Y:S01]  /*20b40*/  UMOV UR10, UR4 ;  /* 0x00000004000a7c82 */ /* 0x000fe20008000000 */
[----:B------:R-:W-:Y:S01]  /*20b50*/  UIMAD UR13, UR16, UR14, URZ ;  /* 0x0000000e100d72a4 */ /* 0x000fe2000f8e023f */
[----:B------:R-:W-:Y:S01]  /*20b60*/  IMAD R0, R190, 0x40, R183 ;  /* 0x00000040be007824 */ /* 0x000fe200078e02b7 */
[----:B------:R-:W-:Y:S01]  /*20b70*/  UIMAD.WIDE.U32 UR8, UR39, UR14, UR10 ;  /* 0x0000000e270872a5 */ /* 0x000fe2000f8e000a */
[----:B------:R-:W-:Y:S01]  /*20b80*/  IMAD.MOV.U32 R5, RZ, RZ, 0x2 ;  /* 0x00000002ff057424 */ /* 0x000fe200078e00ff */
[----:B------:R-:W-:-:S02]  /*20b90*/  USHF.R.S32.HI UR10, URZ, 0x1f, UR41 ;  /* 0x0000001f3f0a7899 */ /* 0x000fc40008011429 */
[----:B------:R-:W-:Y:S01]  /*20ba0*/  UIMAD UR13, UR39, UR15, UR13 ;  /* 0x0000000f270d72a4 */ /* 0x000fe2000f8e020d */
[----:B------:R-:W-:Y:S01]  /*20bb0*/  IMAD.WIDE R4, R0, R5, UR36 ;  /* 0x0000002400047e25 */ /* 0x000fe2000f8e0205 */
[----:B------:R-:W-:Y:S01]  /*20bc0*/  USEL UR17, UR10, URZ, !UP0 ;  /* 0x0000003f0a117287 */ /* 0x000fe2000c000000 */
[----:B------:R-:W-:Y:S01]  /*20bd0*/  SHF.R.S32.HI R0, RZ, 0x1f, R7 ;  /* 0x0000001fff007819 */ /* 0x000fe20000011407 */
[----:B------:R-:W-:Y:S01]  /*20be0*/  ULDC.64 UR14, c[0x0][0xc78] ;  /* 0x00031e00000e7ab9 */ /* 0x000fe20000000a00 */
[----:B------:R-:W-:Y:S01]  /*20bf0*/  USEL UR18, UR41, URZ, !UP0 ;  /* 0x0000003f29127287 */ /* 0x000fe2000c000000 */
[C---:B------:R-:W-:Y:S01]  /*20c00*/  IADD3 R9, P5, R4.reuse, 0x1000, RZ ;  /* 0x0000100004097810 */ /* 0x040fe20007fbe0ff */
[----:B------:R-:W-:Y:S01]  /*20c10*/  UIMAD UR10, UR17, UR14, URZ ;  /* 0x0000000e110a72a4 */ /* 0x000fe2000f8e023f */
[C---:B------:R-:W-:Y:S01]  /*20c20*/  IADD3 R13, P2, R4.reuse, 0x2000, RZ ;  /* 0x00002000040d7810 */ /* 0x040fe20007f5e0ff */
[----:B------:R-:W-:Y:S01]  /*20c30*/  UIADD3 UR9, UR9, UR13, URZ ;  /* 0x0000000d09097290 */ /* 0x000fe2000fffe03f */
[C---:B------:R-:W-:Y:S01]  /*20c40*/  IADD3 R25, P4, R4.reuse, 0x3000, RZ ;  /* 0x0000300004197810 */ /* 0x040fe20007f9e0ff */
[----:B------:R-:W-:Y:S01]  /*20c50*/  UIMAD UR10, UR18, UR15, UR10 ;  /* 0x0000000f120a72a4 */ /* 0x000fe2000f8e020a */
[----:B------:R-:W-:Y:S01]  /*20c60*/  IADD3 R33, P6, R4, 0x5000, RZ ;  /* 0x0000500004217810 */ /* 0x000fe20007fde0ff */
[----:B------:R-:W-:Y:S01]  /*20c70*/  UIMAD.WIDE.U32 UR8, UR18, UR14, UR8 ;  /* 0x0000000e120872a5 */ /* 0x000fe2000f8e0008 */
[----:B------:R-:W-:-:S02]  /*20c80*/  LOP3.LUT R8, R9, 0x380, RZ, 0xc0, !PT ;  /* 0x0000038009087812 */ /* 0x000fc400078ec0ff */
[----:B------:R-:W-:Y:S01]  /*20c90*/  LOP3.LUT R12, R13, 0x380, RZ, 0xc0, !PT ;  /* 0x000003800d0c7812 */ /* 0x000fe200078ec0ff */
[----:B------:R-:W-:Y:S01]  /*20ca0*/  IMAD.U32 R11, RZ, RZ, UR10 ;  /* 0x0000000aff0b7e24 */ /* 0x000fe2000f8e00ff */
[----:B------:R-:W-:Y:S01]  /*20cb0*/  LOP3.LUT R24, R25, 0x380, RZ, 0xc0, !PT ;  /* 0x0000038019187812 */ /* 0x000fe200078ec0ff */
[----:B------:R-:W-:Y:S01]  /*20cc0*/  ULDC.64 UR14, c[0x0][0xba0] ;  /* 0x0002e800000e7ab9 */ /* 0x000fe20000000a00 */
[----:B------:R-:W-:Y:S02]  /*20cd0*/  IADD3 R6, P3, R7, UR8, RZ ;  /* 0x0000000807067c10 */ /* 0x000fe4000ff7e0ff */
[----:B------:R-:W-:Y:S02]  /*20ce0*/  LOP3.LUT R32, R33, 0x380, RZ, 0xc0, !PT ;  /* 0x0000038021207812 */ /* 0x000fe400078ec0ff */
[----:B------:R-:W-:Y:S01]  /*20cf0*/  IADD3.X R7, R0, UR9, R11, P3, !PT ;  /* 0x0000000900077c10 */ /* 0x000fe20009ffe40b */
[----:B------:R-:W-:Y:S01]  /*20d00*/  ULDC.64 UR8, c[0x0][0xc40] ;  /* 0x0003100000087ab9 */ /* 0x000fe20000000a00 */
[----:B------:R-:W-:-:S02]  /*20d10*/  SHF.R.U64 R8, R8, 0x3, RZ ;  /* 0x0000000308087819 */ /* 0x000fc400000012ff */
[----:B------:R-:W-:Y:S02]  /*20d20*/  LEA R18, P3, R6, UR8, 0x2 ;  /* 0x0000000806127c11 */ /* 0x000fe4000f8610ff */
[----:B------:R-:W-:Y:S02]  /*20d30*/  SHF.R.U64 R12, R12, 0x3, RZ ;  /* 0x000000030c0c7819 */ /* 0x000fe400000012ff */
[----:B------:R-:W-:Y:S02]  /*20d40*/  LEA.HI.X R19, R6, UR9, R7, 0x2, P3 ;  /* 0x0000000906137c11 */ /* 0x000fe400098f1407 */
[----:B------:R-:W-:Y:S02]  /*20d50*/  IADD3 R29, P3, R4, 0x4000, RZ ;  /* 0x00004000041d7810 */ /* 0x000fe40007f7e0ff */
[----:B------:R-:W-:Y:S02]  /*20d60*/  SHF.R.U64 R24, R24, 0x3, RZ ;  /* 0x0000000318187819 */ /* 0x000fe400000012ff */
[----:B------:R-:W-:-:S02]  /*20d70*/  LOP3.LUT R28, R29, 0x380, RZ, 0xc0, !PT ;  /* 0x000003801d1c7812 */ /* 0x000fc400078ec0ff */
        /* <DEDUP_REMOVED lines=44> */
[----:B------:R-:W-:Y:S01]  /*21040*/  LOP3.LUT R11, R4, 0x380, RZ, 0xc0, !PT ;  /* 0x00000380040b7812 */ /* 0x000fe200078ec0ff */
[----:B------:R-:W-:Y:S01]  /*21050*/  UIMAD UR8, UR11, UR14, URZ ;  /* 0x0000000e0b0872a4 */ /* 0x000fe2000f8e023f */
[----:B------:R-:W-:Y:S01]  /*21060*/  LOP3.LUT R64, R65, 0x380, RZ, 0xc0, !PT ;  /* 0x0000038041407812 */ /* 0x000fe200078ec0ff */
[----:B------:R-:W-:Y:S01]  /*21070*/  IMAD.X R73, RZ, RZ, R5, P6 ;  /* 0x000000ffff497224 */ /* 0x000fe200030e0605 */
[----:B------:R-:W-:Y:S01]  /*21080*/  LOP3.LUT R68, R69, 0x380, RZ, 0xc0, !PT ;  /* 0x0000038045447812 */ /* 0x000fe200078ec0ff */
[----:B------:R-:W-:Y:S01]  /*21090*/  ULDC.64 UR10, c[0x0][0xbe0] ;  /* 0x0002f800000a7ab9 */ /* 0x000fe20000000a00 */
[----:B------:R-:W-:Y:S02]  /*210a0*/  LOP3.LUT R0, R7, 0x380, RZ, 0xc0, !PT ;  /* 0x0000038007007812 */ /* 0x000fe400078ec0ff */
[----:B------:R-:W-:Y:S02]  /*210b0*/  SHF.R.U64 R56, R56, 0x3, RZ ;  /* 0x0000000338387819 */ /* 0x000fe400000012ff */
[----:B------:R-:W-:-:S02]  /*210c0*/  SHF.R.U64 R60, R60, 0x3, RZ ;  /* 0x000000033c3c7819 */ /* 0x000fc400000012ff */
        /* <DEDUP_REMOVED lines=13> */
[----:B------:R-:W-:Y:S01]  /*211a0*/  LOP3.LUT R72, R0, R7, RZ, 0x3c, !PT ;  /* 0x0000000700487212 */ /* 0x000fe200078e3cff */
[----:B------:R-:W-:Y:S02]  /*211b0*/  UIMAD UR8, UR4, UR15, UR8 ;  /* 0x0000000f040872a4 */ /* 0x000fe4000f8e0208 */
[----:B------:R-:W-:Y:S01]  /*211c0*/  UIMAD UR12, UR40, -0x80, UR12 ;  /* 0xffffff80280c78a4 */ /* 0x000fe2000f8e020c */
[----:B------:R-:W-:-:S05]  /*211d0*/  VIADD R0, R190, 0x20 ;  /* 0x00000020be007836 */ /* 0x000fca0000000000 */
[----:B------:R-:W-:Y:S02]  /*211e0*/  ISETP.GE.AND P3, PT, R190, UR12, PT ;  /* 0x0000000cbe007c0c */ /* 0x000fe4000bf66270 */
[----:B------:R-:W-:Y:S01]  /*211f0*/  SHF.R.S32.HI R191, RZ, 0x1f, R190 ;  /* 0x0000001fffbf7819 */ /* 0x000fe200000114be */
[----:B------:R-:W-:Y:S01]  /*21200*/  BSSY B1, `(.L_x_9778) ;  /* 0x000004a000017945 */ /* 0x000fe20003800000 */
[----:B--2---:R0:W-:Y:S04]  /*21210*/  @!P1 STG.E desc[UR54][R18.64], R3 ;  /* 0x0000000312009986 */ /* 0x0041e8000c101936 */
[----:B---3--:R1:W-:Y:S04]  /*21220*/  @!P0 STG.E desc[UR54][R18.64+0x20], R2 ;  /* 0x0000200212008986 */ /* 0x0083e8000c101936 */
[----:B------:R-:W5:Y:S01]  /*21230*/  LD.E.128 R4, desc[UR54][R4.64] ;  /* 0x0000003604047980 */ /* 0x000f62000c101d00 */
[----:B0-----:R-:W-:-:S03]  /*21240*/  SHF.R.S32.HI R3, RZ, 0x1f, R183 ;  /* 0x0000001fff037819 */ /* 0x001fc600000114b7 */
[----:B------:R-:W5:Y:S01]  /*21250*/  LD.E.128 R8, desc[UR54][R8.64] ;  /* 0x0000003608087980 */ /* 0x000f62000c101d00 */
[----:B-1----:R-:W-:-:S03]  /*21260*/  IMAD.U32 R19, RZ, RZ, UR14 ;  /* 0x0000000eff137e24 */ /* 0x002fc6000f8e00ff */
[----:B------:R-:W5:Y:S01]  /*21270*/  LD.E.128 R12, desc[UR54][R12.64] ;  /* 0x000000360c0c7980 */ /* 0x000f62000c101d00 */
[----:B------:R-:W-:-:S03]  /*21280*/  IMAD.MOV.U32 R2, RZ, RZ, R183 ;  /* 0x000000ffff027224 */ /* 0x000fc600078e00b7 */
[----:B------:R-:W5:Y:S01]  /*21290*/  LD.E.128 R24, desc[UR54][R24.64] ;  /* 0x0000003618187980 */ /* 0x000f62000c101d00 */
[----:B------:R-:W-:Y:S01]  /*212a0*/  IMAD.WIDE.U32 R2, R19, UR4, R2 ;  /* 0x0000000413027c25 */ /* 0x000fe2000f8e0002 */
[----:B------:R-:W-:Y:S02]  /*212b0*/  UIMAD UR4, UR16, UR10, URZ ;  /* 0x0000000a100472a4 */ /* 0x000fe4000f8e023f */
[----:B------:R-:W5:Y:S01]  /*212c0*/  LD.E.128 R28, desc[UR54][R28.64] ;  /* 0x000000361c1c7980 */ /* 0x000f62000c101d00 */
[----:B------:R-:W-:-:S03]  /*212d0*/  VIADD R3, R3, UR8 ;  /* 0x0000000803037c36 */ /* 0x000fc60008000000 */
[----:B------:R-:W5:Y:S01]  /*212e0*/  LD.E.128 R32, desc[UR54][R32.64] ;  /* 0x0000003620207980 */ /* 0x000f62000c101d00 */
[----:B------:R-:W-:-:S03]  /*212f0*/  IMAD.U32 R19, RZ, RZ, UR10 ;  /* 0x0000000aff137e24 */ /* 0x000fc6000f8e00ff */
        /* <DEDUP_REMOVED lines=10> */
[----:B------:R-:W-:-:S02]  /*213a0*/  UIMAD UR4, UR39, UR11, UR4 ;  /* 0x0000000b270472a4 */ /* 0x000fc4000f8e0204 */
[----:B------:R-:W-:Y:S01]  /*213b0*/  IMAD.WIDE.U32 R2, R19, UR39, R2 ;  /* 0x0000002713027c25 */ /* 0x000fe2000f8e0002 */
[----:B------:R-:W-:Y:S01]  /*213c0*/  ISETP.GE.AND P0, PT, R0, UR12, PT ;  /* 0x0000000c00007c0c */ /* 0x000fe2000bf06270 */
[----:B------:R-:W-:Y:S01]  /*213d0*/  @!PT LDS RZ, [RZ] ;  /* 0x00000000fffff984 */ /* 0x000fe20000000800 */
[----:B------:R-:W-:Y:S01]  /*213e0*/  @!PT LDS RZ, [RZ] ;  /* 0x00000000fffff984 */ /* 0x000fe20000000800 */
[----:B------:R-:W-:Y:S01]  /*213f0*/  @!PT LDS RZ, [RZ] ;  /* 0x00000000fffff984 */ /* 0x000fe20000000800 */
[----:B------:R-:W-:Y:S01]  /*21400*/  @!PT LDS RZ, [RZ] ;  /* 0x00000000fffff984 */ /* 0x000fe20000000800 */
[----:B------:R0:W-:Y:S06]  /*21410*/  MEMBAR.ALL.CTA ;  /* 0x0000000000007992 */ /* 0x0001ec0000008000 */
[----:B0-----:R-:W0:Y:S01]  /*21420*/  FENCE.VIEW.ASYNC.S ;  /* 0x00000000000073c6 */ /* 0x001e220000000000 */
[----:B------:R-:W-:Y:S01]  /*21430*/  ULDC.64 UR10, c[0x0][0xbe8] ;  /* 0x0002fa00000a7ab9 */ /* 0x000fe20000000a00 */
[C---:B------:R-:W-:Y:S01]  /*21440*/  VIADD R18, R190.reuse, 0x40 ;  /* 0x00000040be127836 */ /* 0x040fe20000000000 */
[----:B------:R-:W-:Y:S01]  /*21450*/  UIMAD UR8, UR17, UR10, URZ ;  /* 0x0000000a110872a4 */ /* 0x000fe2000f8e023f */
[----:B------:R-:W-:Y:S01]  /*21460*/  VIADD R3, R3, UR4 ;  /* 0x0000000403037c36 */ /* 0x000fe20008000000 */
[----:B------:R-:W-:Y:S01]  /*21470*/  UIADD3 UR4, UR44, 0x32420, URZ ;  /* 0x000324202c047890 */ /* 0x000fe2000fffe03f */
[----:B------:R-:W-:Y:S01]  /*21480*/  IMAD.U32 R21, RZ, RZ, UR10 ;  /* 0x0000000aff157e24 */ /* 0x000fe2000f8e00ff */
[----:B------:R-:W-:Y:S01]  /*21490*/  UIMAD UR8, UR18, UR11, UR8 ;  /* 0x0000000b120872a4 */ /* 0x000fe2000f8e0208 */
[----:B------:R-:W-:Y:S01]  /*214a0*/  VIADD R0, R190, 0x60 ;  /* 0x00000060be007836 */ /* 0x000fe20000000000 */
[----:B------:R-:W-:Y:S01]  /*214b0*/  UPRMT UR4, URZ, 0x654, UR4 ;  /* 0x000006543f047896 */ /* 0x000fe20008000004 */
[----:B------:R-:W-:Y:S01]  /*214c0*/  IMAD.WIDE.U32 R20, R21, UR18, R2 ;  /* 0x0000001215147c25 */ /* 0x000fe2000f8e0002 */
[----:B------:R-:W-:-:S02]  /*214d0*/  ISETP.GE.AND P1, PT, R18, UR12, PT ;  /* 0x0000000c12007c0c */ /* 0x000fc4000bf26270 */
[----:B------:R-:W-:Y:S01]  /*214e0*/  ISETP.GE.AND P2, PT, R0, UR12, PT ;  /* 0x0000000c00007c0c */ /* 0x000fe2000bf46270 */
[----:B------:R-:W-:Y:S02]  /*214f0*/  IMAD.U32 R19, RZ, RZ, UR40 ;  /* 0x00000028ff137e24 */ /* 0x000fe4000f8e00ff */
[----:B------:R-:W-:Y:S02]  /*21500*/  VIADD R79, R21, UR8 ;  /* 0x00000008154f7c36 */ /* 0x000fe40008000000 */
[----:B------:R-:W-:Y:S01]  /*21510*/  IMAD.WIDE R18, R19, 0x80, R190 ;  /* 0x0000008013127825 */ /* 0x000fe200078e02be */
[----:B0-----:R-:W-:Y:S01]  /*21520*/  SYNCS.ARRIVE.TRANS64.RED.A1T0 RZ, [UR4], RZ ;  /* 0x000000ffffff79a7 */ /* 0x001fe20008100404 */
        /* <DEDUP_REMOVED lines=23> */
.L_x_9779:
[----:B------:R-:W-:Y:S05]  /*216a0*/  BSYNC B1 ;  /* 0x0000000000017941 */ /* 0x000fea0003800000 */
.L_x_9778:
[----:B------:R-:W-:Y:S04]  /*216b0*/  BSSY B1, `(.L_x_9780) ;  /* 0x000001a000017945 */ /* 0x000fe80003800000 */
[----:B------:R-:W-:Y:S05]  /*216c0*/  @P0 BRA `(.L_x_9781) ;  /* 0x0000000000600947 */ /* 0x000fea0003800000 */
[----:B0----5:R-:W-:Y:S01]  /*216d0*/  IADD3 R5, P0, R18, 0x20, RZ ;  /* 0x0000002012057810 */ /* 0x021fe20007f1e0ff */
        /* <DEDUP_REMOVED lines=23> */
.L_x_9781:
[----:B------:R-:W-:Y:S05]  /*21850*/  BSYNC B1 ;  /* 0x0000000000017941 */ /* 0x000fea0003800000 */
.L_x_9780:
[----:B------:R-:W-:Y:S04]  /*21860*/  BSSY B1, `(.L_x_9782) ;  /* 0x000001a000017945 */ /* 0x000fe80003800000 */
[----:B------:R-:W-:Y:S05]  /*21870*/  @P1 BRA `(.L_x_9783) ;  /* 0x0000000000601947 */ /* 0x000fea0003800000 */
[----:B01---5:R-:W-:Y:S01]  /*21880*/  IADD3 R5, P0, R18, 0x40, RZ ;  /* 0x0000004012057810 */ /* 0x023fe20007f1e0ff */
        /* <DEDUP_REMOVED lines=23> */
.L_x_9783:
[----:B------:R-:W-:Y:S05]  /*21a00*/  BSYNC B1 ;  /* 0x0000000000017941 */ /* 0x000fea0003800000 */
.L_x_9782:
[----:B------:R-:W-:Y:S05]  /*21a10*/  @P2 BRA `(.L_x_9784) ;  /* 0x0000000c00802947 */ /* 0x000fea0003800000 */
[----:B012--5:R-:W-:Y:S01]  /*21a20*/  IADD3 R5, P0, R18, 0x60, RZ ;  /* 0x0000006012057810 */ /* 0x027fe20007f1e0ff */
        /* <DEDUP_REMOVED lines=25> */
.L_x_9776:
[----:B------:R-:W-:Y:S02]  /*21bc0*/  ULDC.64 UR8, c[0x0][0xce0] ;  /* 0x0003380000087ab9 */ /* 0x000fe40000000a00 */
        /* <DEDUP_REMOVED lines=12> */
[----:B------:R-:W-:-:S02]  /*21c90*/  IMAD.U32 R5, RZ, RZ, UR11 ;  /* 0x0000000bff057e24 */ /* 0x000fc4000f8e00ff */
[----:B------:R-:W-:-:S03]  /*21ca0*/  IMAD.MOV.U32 R7, RZ, RZ, RZ ;  /* 0x000000ffff077224 */ /* 0x000fc600078e00ff */
[----:B------:R-:W2:Y:S01]  /*21cb0*/  @P2 LDG.E R4, desc[UR54][R4.64] ;  /* 0x0000003604042981 */ /* 0x000ea2000c1e1900 */
[----:B------:R-:W-:Y:S02]  /*21cc0*/  IMAD.U32 R2, RZ, RZ, UR8 ;  /* 0x00000008ff027e24 */ /* 0x000fe4000f8e00ff */
[----:B------:R-:W-:-:S05]  /*21cd0*/  IMAD.U32 R3, RZ, RZ, UR9 ;  /* 0x00000009ff037e24 */ /* 0x000fca000f8e00ff */
[----:B------:R0:W5:Y:S01]  /*21ce0*/  @P1 LDG.E R7, desc[UR54][R2.64] ;  /* 0x0000003602071981 */ /* 0x000162000c1e1900 */
[----:B------:R-:W-:Y:S01]  /*21cf0*/  ULDC UR4, c[0x0][0xb88] ;  /* 0x0002e20000047ab9 */ /* 0x000fe20000000800 */
[----:B------:R-:W-:Y:S01]  /*21d00*/  USHF.R.S32.HI UR10, URZ, 0x1f, UR39 ;  /* 0x0000001f3f0a7899 */ /* 0x000fe20008011427 */
[----:B------:R-:W-:Y:S02]  /*21d10*/  ISETP.GT.AND P0, PT, R196, 0x7f, PT ;  /* 0x0000007fc400780c */ /* 0x000fe40003f04270 */
[----:B--2---:R-:W-:Y:S01]  /*21d20*/  @P2 R2UR UR4, R4 ;  /* 0x00000000040422ca */ /* 0x004fe200000e0000 */
[----:B0-----:R-:W-:-:S14]  /*21d30*/  @P2 BRA `(.L_x_9785) ;  /* 0x0000000000182947 */ /* 0x001fdc0003800000 */
[----:B------:R-:W-:Y:S05]  /*21d40*/  @!P1 BRA `(.L_x_9785) ;  /* 0x0000000000149947 */ /* 0x000fea0003800000 */
[----:B------:R-:W2:Y:S04]  /*21d50*/  LDG.E R4, desc[UR54][R2.64] ;  /* 0x0000003602047981 */ /* 0x000ea8000c1e1900 */
[----:B------:R-:W3:Y:S01]  /*21d60*/  LDG.E R0, desc[UR54][R2.64+0x4] ;  /* 0x0000043602007981 */ /* 0x000ee2000c1e1900 */
[----:B--2---:R-:W-:Y:S02]  /*21d70*/  R2UR UR8, R4 ;  /* 0x00000000040872ca */ /* 0x004fe400000e0000 */
[----:B---3--:R-:W-:-:S13]  /*21d80*/  R2UR UR4, R0 ;  /* 0x00000000000472ca */ /* 0x008fda00000e0000 */
[----:B------:R-:W-:-:S12]  /*21d90*/  UIADD3 UR4, -UR8, UR4, URZ ;  /* 0x0000000408047290 */ /* 0x000fd8000fffe13f */
.L_x_9785:
[----:B------:R-:W-:Y:S01]  /*21da0*/  USHF.R.S32.HI UR8, URZ, 0x1f, UR41 ;  /* 0x0000001f3f087899 */ /* 0x000fe20008011429 */
[----:B------:R-:W-:Y:S01]  /*21db0*/  BSSY B1, `(.L_x_9786) ;  /* 0x000001f000017945 */ /* 0x000fe20003800000 */
[----:B------:R-:W-:Y:S01]  /*21dc0*/  USEL UR12, UR41, URZ, !UP0 ;  /* 0x0000003f290c7287 */ /* 0x000fe2000c000000 */
[----:B------:R-:W-:Y:S01]  /*21dd0*/  SHF.R.S32.HI R8, RZ, 0x1f, R183 ;  /* 0x0000001fff087819 */ /* 0x000fe200000114b7 */
[----:B------:R-:W-:Y:S01]  /*21de0*/  USEL UR11, UR8, URZ, !UP0 ;  /* 0x0000003f080b7287 */ /* 0x000fe2000c000000 */
[----:B-----5:R-:W-:Y:S01]  /*21df0*/  SHF.R.S32.HI R6, RZ, 0x1f, R7 ;  /* 0x0000001fff067819 */ /* 0x020fe20000011407 */
[----:B------:R-:W-:Y:S10]  /*21e00*/  @P0 BRA `(.L_x_9787) ;  /* 0x0000000000640947 */ /* 0x000ff40003800000 */
        /* <DEDUP_REMOVED lines=25> */
.L_x_9787:
[----:B------:R-:W-:Y:S05]  /*21fa0*/  BSYNC B1 ;  /* 0x0000000000017941 */ /* 0x000fea0003800000 */
.L_x_9786:
[----:B------:R-:W-:Y:S01]  /*21fb0*/  ULDC.64 UR8, c[0x0][0xba0] ;  /* 0x0002e80000087ab9 */ /* 0x000fe20000000a00 */
[----:B------:R-:W-:Y:S01]  /*21fc0*/  IMAD.MOV.U32 R2, RZ, RZ, R183 ;  /* 0x000000ffff027224 */ /* 0x000fe200078e00b7 */
[----:B------:R-:W-:Y:S01]  /*21fd0*/  ULDC.64 UR14, c[0x0][0xbe0] ;  /* 0x0002f800000e7ab9 */ /* 0x000fe20000000a00 */
[----:B0-----:R-:W-:Y:S01]  /*21fe0*/  IMAD.MOV.U32 R3, RZ, RZ, R8 ;  /* 0x000000ffff037224 */ /* 0x001fe200078e0008 */
[----:B------:R-:W-:Y:S01]  /*21ff0*/  BSSY B1, `(.L_x_9788) ;  /* 0x0000032000017945 */ /* 0x000fe20003800000 */
[----:B------:R-:W-:Y:S02]  /*22000*/  IMAD R0, R6, UR8, RZ ;  /* 0x0000000806007c24 */ /* 0x000fe4000f8e02ff */
[----:B------:R-:W-:Y:S01]  /*22010*/  IMAD.WIDE.U32 R2, R7, UR8, R2 ;  /* 0x0000000807027c25 */ /* 0x000fe2000f8e0002 */
[----:B------:R-:W-:-:S03]  /*22020*/  UIMAD UR8, UR10, UR14, URZ ;  /* 0x0000000e0a0872a4 */ /* 0x000fc6000f8e023f */
[----:B------:R-:W-:Y:S01]  /*22030*/  IMAD R7, R7, UR9, R0 ;  /* 0x0000000907077c24 */ /* 0x000fe2000f8e0200 */
[----:B------:R-:W-:Y:S01]  /*22040*/  UIMAD UR9, UR40, -0x80, UR4 ;  /* 0xffffff80280978a4 */ /* 0x000fe2000f8e0204 */
[----:B------:R-:W-:Y:S01]  /*22050*/  IMAD.U32 R5, RZ, RZ, UR14 ;  /* 0x0000000eff057e24 */ /* 0x000fe2000f8e00ff */
[----:B------:R-:W-:Y:S01]  /*22060*/  UIMAD UR8, UR39, UR15, UR8 ;  /* 0x0000000f270872a4 */ /* 0x000fe2000f8e0208 */
[----:B------:R-:W-:Y:S01]  /*22070*/  IMAD.IADD R3, R3, 0x1, R7 ;  /* 0x0000000103037824 */ /* 0x000fe200078e0207 */
[----:B------:R-:W-:Y:S01]  /*22080*/  SHF.R.S32.HI R7, RZ, 0x1f, R190 ;  /* 0x0000001fff077819 */ /* 0x000fe200000114be */
[----:B------:R-:W-:Y:S01]  /*22090*/  ULDC.64 UR14, c[0x0][0xbe8] ;  /* 0x0002fa00000e7ab9 */ /* 0x000fe20000000a00 */
[----:B------:R-:W-:Y:S01]  /*220a0*/  ISETP.GE.AND P2, PT, R190, UR9, PT ;  /* 0x00000009be007c0c */ /* 0x000fe2000bf46270 */
[----:B------:R-:W-:Y:S01]  /*220b0*/  IMAD.WIDE.U32 R2, R5, UR39, R2 ;  /* 0x0000002705027c25 */ /* 0x000fe2000f8e0002 */
[----:B------:R-:W-:-:S03]  /*220c0*/  UIMAD UR4, UR11, UR14, URZ ;  /* 0x0000000e0b0472a4 */ /* 0x000fc6000f8e023f */
[----:B------:R-:W-:Y:S01]  /*220d0*/  VIADD R4, R190, 0x40 ;  /* 0x00000040be047836 */ /* 0x000fe20000000000 */
[----:B------:R-:W-:Y:S01]  /*220e0*/  UIMAD UR4, UR12, UR15, UR4 ;  /* 0x0000000f0c0472a4 */ /* 0x000fe2000f8e0204 */
[----:B------:R-:W-:Y:S02]  /*220f0*/  VIADD R3, R3, UR8 ;  /* 0x0000000803037c36 */ /* 0x000fe40008000000 */
[----:B------:R-:W-:Y:S01]  /*22100*/  IMAD.U32 R5, RZ, RZ, UR14 ;  /* 0x0000000eff057e24 */ /* 0x000fe2000f8e00ff */
[----:B------:R-:W-:Y:S01]  /*22110*/  ISETP.GE.AND P0, PT, R4, UR9, PT ;  /* 0x0000000904007c0c */ /* 0x000fe2000bf06270 */
[----:B------:R-:W-:Y:S02]  /*22120*/  VIADD R0, R190, 0x20 ;  /* 0x00000020be007836 */ /* 0x000fe40000000000 */
[----:B------:R-:W-:-:S03]  /*22130*/  IMAD.WIDE.U32 R4, R5, UR12, R2 ;  /* 0x0000000c05047c25 */ /* 0x000fc6000f8e0002 */
[----:B------:R-:W-:Y:S01]  /*22140*/  ISETP.GE.AND P1, PT, R0, UR9, PT ;  /* 0x0000000900007c0c */ /* 0x000fe2000bf26270 */
[----:B------:R-:W-:Y:S02]  /*22150*/  IMAD.U32 R9, RZ, RZ, UR40 ;  /* 0x00000028ff097e24 */ /* 0x000fe4000f8e00ff */
        /* <DEDUP_REMOVED lines=27> */
.L_x_9789:
[----:B------:R-:W-:Y:S05]  /*22310*/  BSYNC B1 ;  /* 0x0000000000017941 */ /* 0x000fea0003800000 */
.L_x_9788:
[----:B------:R-:W-:Y:S01]  /*22320*/  BSSY B1, `(.L_x_9790) ;  /* 0x000001b000017945 */ /* 0x000fe20003800000 */
[----:B------:R-:W-:-:S03]  /*22330*/  ISETP.GE.AND P2, PT, R10, UR9, PT ;  /* 0x000000090a007c0c */ /* 0x000fc6000bf46270 */
[----:B------:R-:W-:Y:S10]  /*22340*/  @P1 BRA `(.L_x_9791) ;  /* 0x0000000000601947 */ /* 0x000ff40003800000 */
[----:B0-----:R-:W-:Y:S01]  /*22350*/  IADD3 R9, P1, R6, 0x20, RZ ;  /* 0x0000002006097810 */ /* 0x001fe20007f3e0ff */
        /* <DEDUP_REMOVED lines=23> */
.L_x_9791:
[----:B------:R-:W-:Y:S05]  /*224d0*/  BSYNC B1 ;  /* 0x0000000000017941 */ /* 0x000fea0003800000 */
.L_x_9790:
[----:B------:R-:W-:Y:S04]  /*224e0*/  BSSY B1, `(.L_x_9792) ;  /* 0x000001a000017945 */ /* 0x000fe80003800000 */
[----:B------:R-:W-:Y:S05]  /*224f0*/  @P0 BRA `(.L_x_9793) ;  /* 0x0000000000600947 */ /* 0x000fea0003800000 */
[----:B01----:R-:W-:Y:S01]  /*22500*/  IADD3 R9, P0, R6, 0x40, RZ ;  /* 0x0000004006097810 */ /* 0x003fe20007f1e0ff */
        /* <DEDUP_REMOVED lines=23> */
.L_x_9793:
[----:B------:R-:W-:Y:S05]  /*22680*/  BSYNC B1 ;  /* 0x0000000000017941 */ /* 0x000fea0003800000 */
.L_x_9792:
        /* <DEDUP_REMOVED lines=25> */
.L_x_9784:
[----:B------:R-:W-:Y:S05]  /*22820*/  BSYNC B0 ;  /* 0x0000000000007941 */ /* 0x000fea0003800000 */
.L_x_9775:
[----:B------:R-:W-:Y:S02]  /*22830*/  ULDC UR4, c[0x0][0xd14] ;  /* 0x0003450000047ab9 */ /* 0x000fe40000000800 */
[----:B------:R-:W-:-:S06]  /*22840*/  UISETP.GE.AND UP0, UPT, UR6, UR4, UPT ;  /* 0x000000040600728c */ /* 0x000fcc000bf06270 */
[----:B------:R-:W-:-:S13]  /*22850*/  PLOP3.LUT P0, PT, PT, PT, UP0, 0x80, 0x0 ;  /* 0x000000000000781c */ /* 0x000fda0003f0f008 */
[----:B------:R-:W-:Y:S05]  /*22860*/  @!P0 BRA `(.L_x_9794) ;  /* 0xfffffde800f08947 */ /* 0x000fea000383ffff */
[----:B------:R-:W-:Y:S05]  /*22870*/  EXIT ;  /* 0x000000000000794d */ /* 0x000fea0003800000 */
.L_x_9667:
[----:B------:R-:W-:-:S08]  /*22880*/  NOP ;  /* 0x0000000000007918 */ /* 0x000fd00000000000 */
[----:B----4-:R-:W0:-:S00]  /*22890*/  USETMAXREG.DEALLOC.CTAPOOL 0x18 ;  /* 0x00000018000079c8 */ /* 0x010e0000080e0500 */
[----:B0-----:R-:W-:-:S06]  /*228a0*/  LOP3.LUT R0, R0, 0x3, RZ, 0xc0, !PT ;  /* 0x0000000300007812 */ /* 0x001fcc00078ec0ff */
[----:B------:R-:W0:Y:S02]  /*228b0*/  SHFL.IDX PT, R0, R0, RZ, 0x1f ;  /* 0x00001fff00007589 */ /* 0x000e2400000e0000 */
[----:B0-----:R-:W-:-:S13]  /*228c0*/  ISETP.NE.AND P0, PT, R0, RZ, PT ;  /* 0x000000ff0000720c */ /* 0x001fda0003f05270 */
[----:B------:R-:W-:Y:S05]  /*228d0*/  @P0 EXIT ;  /* 0x000000000000094d */ /* 0x000fea0003800000 */
[----:B------:R-:W2:Y:S01]  /*228e0*/  LDL.LU R6, [R1+0x470] ;  /* 0x0004700001067983 */ /* 0x000ea20000300800 */
[----:B------:R-:W-:Y:S01]  /*228f0*/  ULDC UR5, c[0x0][0xd14] ;  /* 0x0003450000057ab9 */ /* 0x000fe20000000800 */
[----:B------:R-:W0:Y:S01]  /*22900*/  S2R R2, SR_TID.X ;  /* 0x0000000000027919 */ /* 0x000e220000002100 */
[----:B------:R-:W-:Y:S01]  /*22910*/  CS2R R16, SRZ ;  /* 0x0000000000107805 */ /* 0x000fe2000001ff00 */
[----:B------:R-:W1:Y:S01]  /*22920*/  S2UR UR6, SR_CTAID.X ;  /* 0x00000000000679c3 */ /* 0x000e620000002500 */
        /* <DEDUP_REMOVED lines=16> */
[----:B------:R-:W-:Y:S01]  /*22a30*/  IMAD.MOV.U32 R19, RZ, RZ, RZ ;  /* 0x000000ffff137224 */ /* 0x000fe200078e00ff */
[----:B--2---:R-:W0:Y:S02]  /*22a40*/  SHFL.UP PT, R0, R17, 0x1, RZ ;  /* 0x0420000011007989 */ /* 0x004e2400000e00ff */
[----:B0-----:R-:W-:-:S05]  /*22a50*/  SEL R0, R0, RZ, P1 ;  /* 0x000000ff00007207 */ /* 0x001fca0000800000 */
[----:B------:R-:W-:-:S05]  /*22a60*/  IMAD.IADD R0, R17, 0x1, R0 ;  /* 0x0000000111007824 */ /* 0x000fca00078e0200 */
[----:B------:R-:W0:Y:S02]  /*22a70*/  SHFL.UP PT, R4, R0, 0x2, RZ ;  /* 0x0440000000047989 */ /* 0x000e2400000e00ff */
[----:B0-----:R-:W-:-:S05]  /*22a80*/  SEL R5, R4, RZ, P0 ;  /* 0x000000ff04057207 */ /* 0x001fca0000000000 */
[----:B------:R-:W-:-:S05]  /*22a90*/  IMAD.IADD R5, R0, 0x1, R5 ;  /* 0x0000000100057824 */ /* 0x000fca00078e0205 */
[----:B------:R-:W0:Y:S01]  /*22aa0*/  SHFL.UP PT, R4, R5, 0x4, RZ ;  /* 0x0480000005047989 */ /* 0x000e2200000e00ff */
[----:B------:R-:W-:-:S04]  /*22ab0*/  ISETP.GE.U32.AND P0, PT, R7, 0x4, PT ;  /* 0x000000040700780c */ /* 0x000fc80003f06070 */
[----:B0-----:R-:W-:-:S05]  /*22ac0*/  SEL R4, R4, RZ, P0 ;  /* 0x000000ff04047207 */ /* 0x001fca0000000000 */
[----:B------:R-:W-:-:S05]  /*22ad0*/  IMAD.IADD R4, R5, 0x1, R4 ;  /* 0x0000000105047824 */ /* 0x000fca00078e0204 */
[----:B------:R-:W0:Y:S01]  /*22ae0*/  SHFL.UP PT, R2, R4, 0x8, RZ ;  /* 0x0500000004027989 */ /* 0x000e2200000e00ff */
[----:B------:R-:W-:Y:S02]  /*22af0*/  @P0 LOP3.LUT R6, R6, 0x8, RZ, 0xfc, !PT ;  /* 0x0000000806060812 */ /* 0x000fe400078efcff */
[----:B------:R-:W-:-:S04]  /*22b00*/  ISETP.GE.U32.AND P0, PT, R7, 0x8, PT ;  /* 0x000000080700780c */ /* 0x000fc80003f06070 */
[----:B0-----:R-:W-:-:S05]  /*22b10*/  SEL R3, R2, RZ, P0 ;  /* 0x000000ff02037207 */ /* 0x001fca0000000000 */
[----:B------:R-:W-:-:S05]  /*22b20*/  IMAD.IADD R3, R4, 0x1, R3 ;  /* 0x0000000104037824 */ /* 0x000fca00078e0203 */
[----:B------:R-:W0:Y:S01]  /*22b30*/  SHFL.UP PT, R0, R3, 0x10, RZ ;  /* 0x0600000003007989 */ /* 0x000e2200000e00ff */
[----:B------:R-:W-:-:S04]  /*22b40*/  LOP3.LUT R6, R6, 0xfffffffb, RZ, 0xc0, !PT ;  /* 0xfffffffb06067812 */ /* 0x000fc800078ec0ff */
[----:B------:R-:W-:Y:S02]  /*22b50*/  @P0 LOP3.LUT R6, R6, 0x4, RZ, 0xfc, !PT ;  /* 0x0000000406060812 */ /* 0x000fe400078efcff */
[----:B------:R-:W-:-:S04]  /*22b60*/  ISETP.GE.U32.AND P0, PT, R7, 0x10, PT ;  /* 0x000000100700780c */ /* 0x000fc80003f06070 */
[----:B0-----:R-:W-:-:S05]  /*22b70*/  SEL R0, R0, RZ, P0 ;  /* 0x000000ff00007207 */ /* 0x001fca0000000000 */
[----:B------:R-:W-:-:S05]  /*22b80*/  IMAD.IADD R0, R3, 0x1, R0 ;  /* 0x0000000103007824 */ /* 0x000fca00078e0200 */
[----:B------:R-:W0:Y:S01]  /*22b90*/  SHFL.IDX PT, R2, R0, 0x1f, 0x1f ;  /* 0x03e01f0000027f89 */ /* 0x000e2200000e0000 */
[----:B------:R-:W-:-:S04]  /*22ba0*/  LOP3.LUT R6, R6, 0xfffffffd, RZ, 0xc0, !PT ;  /* 0xfffffffd06067812 */ /* 0x000fc800078ec0ff */
[----:B------:R-:W-:-:S05]  /*22bb0*/  @P0 LOP3.LUT R6, R6, 0x2, RZ, 0xfc, !PT ;  /* 0x0000000206060812 */ /* 0x000fca00078efcff */
[----:B------:R2:W-:Y:S01]  /*22bc0*/  STL [R1+0x470], R6 ;  /* 0x0004700601007387 */ /* 0x0005e20000100800 */
[----:B0-----:R-:W-:-:S05]  /*22bd0*/  IMAD R4, R2, UR4, RZ ;  /* 0x0000000402047c24 */ /* 0x001fca000f8e02ff */
[----:B-1----:R-:W-:Y:S01]  /*22be0*/  ISETP.GT.AND P0, PT, R4, UR6, PT ;  /* 0x0000000604007c0c */ /* 0x002fe2000bf04270 */
[----:B------:R-:W-:-:S12]  /*22bf0*/  IMAD.MOV.U32 R5, RZ, RZ, R4 ;  /* 0x000000ffff057224 */ /* 0x000fd800078e0004 */
[----:B--2---:R-:W-:Y:S05]  /*22c00*/  @P0 BRA `(.L_x_9795) ;  /* 0x0000000000bc0947 */ /* 0x004fea0003800000 */
[----:B------:R-:W-:Y:S01]  /*22c10*/  IMAD.MOV.U32 R4, RZ, RZ, R5 ;  /* 0x000000ffff047224 */ /* 0x000fe200078e0005 */
[----:B------:R-:W-:Y:S01]  /*22c20*/  ULDC UR5, c[0x0][0xd14] ;  /* 0x0003450000057ab9 */ /* 0x000fe20000000800 */
[----:B------:R-:W-:Y:S01]  /*22c30*/  IMAD.MOV.U32 R19, RZ, RZ, RZ ;  /* 0x000000ffff137224 */ /* 0x000fe200078e00ff */
[----:B------:R-:W-:Y:S01]  /*22c40*/  ULDC UR7, c[0x0][0xd14] ;  /* 0x0003450000077ab9 */ /* 0x000fe20000000800 */
[----:B------:R-:W-:-:S05]  /*22c50*/  ULDC UR4, c[0x0][0xd10] ;  /* 0x0003440000047ab9 */ /* 0x000fca0000000800 */
.L_x_9799:
        /* <DEDUP_REMOVED lines=16> */
.L_x_9798:
[----:B------:R-:W-:Y:S05]  /*22d60*/  BSYNC B0 ;  /* 0x0000000000007941 */ /* 0x000fea0003800000 */
.L_x_9797:
        /* <DEDUP_REMOVED lines=25> */
.L_x_9795:
        /* <DEDUP_REMOVED lines=20> */
.L_x_9800:
        /* <DEDUP_REMOVED lines=56> */
.L_x_9796:
[----:B------:R-:W-:Y:S02]  /*233c0*/  IMAD.MOV.U32 R17, RZ, RZ, RZ ;  /* 0x000000ffff117224 */ /* 0x000fe400078e00ff */
[----:B------:R-:W-:Y:S02]  /*233d0*/  IMAD.U32 R16, RZ, RZ, UR6 ;  /* 0x00000006ff107e24 */ /* 0x000fe4000f8e00ff */
[----:B------:R-:W-:-:S07]  /*233e0*/  IMAD.MOV.U32 R18, RZ, RZ, RZ ;  /* 0x000000ffff127224 */ /* 0x000fce00078e00ff */
.L_x_9801:
[----:B------:R-:W1:Y:S01]  /*233f0*/  S2R R0, SR_TID.X ;  /* 0x0000000000007919 */ /* 0x000e620000002100 */
[----:B------:R-:W-:Y:S01]  /*23400*/  UMOV UR50, URZ ;  /* 0x0000003f00327c82 */ /* 0x000fe20008000000 */
        /* <DEDUP_REMOVED lines=10> */
[----:B------:R1:W-:Y:S07]  /*234b0*/  STL [R1+0x474], R0 ;  /* 0x0004740001007387 */ /* 0x0003ee0000100800 */
[----:B------:R-:W-:Y:S05]  /*234c0*/  @P0 BRA `(.L_x_9802) ;  /* 0x0000004000280947 */ /* 0x000fea0003800000 */
[----:B-1----:R-:W-:Y:S01]  /*234d0*/  IMAD.MOV.U32 R0, RZ, RZ, 0x1 ;  /* 0x00000001ff007424 */ /* 0x002fe200078e00ff */
[----:B------:R1:W-:Y:S01]  /*234e0*/  STL [R1+0x470], RZ ;  /* 0x000470ff01007387 */ /* 0x0003e20000100800 */
[----:B------:R-:W-:Y:S01]  /*234f0*/  ULDC UR49, c[0x0][0xc] ;  /* 0x0000030000317ab9 */ /* 0x000fe20000000800 */
[----:B------:R-:W-:Y:S01]  /*23500*/  ULDC.64 UR52, c[0x0][0x198] ;  /* 0x0000660000347ab9 */ /* 0x000fe20000000a00 */
[----:B------:R-:W-:Y:S01]  /*23510*/  UMOV UR50, URZ ;  /* 0x0000003f00327c82 */ /* 0x000fe20008000000 */
[----:B------:R1:W-:Y:S04]  /*23520*/  STL [R1+0x474], R0 ;  /* 0x0004740001007387 */ /* 0x0003e80000100800 */
.L_x_9876:
[----:B------:R-:W-:Y:S05]  /*23530*/  YIELD ;  /* 0x0000000000007946 */ /* 0x000fea0003800000 */
[----:B------:R-:W-:Y:S01]  /*23540*/  ULDC.64 UR4, c[0x0][0xb20] ;  /* 0x0002c80000047ab9 */ /* 0x000fe20000000a00 */
[----:B-1----:R-:W-:Y:S01]  /*23550*/  IMAD.MOV.U32 R0, RZ, RZ, RZ ;  /* 0x000000ffff007224 */ /* 0x002fe200078e00ff */
[----:B------:R-:W-:Y:S01]  /*23560*/  ISETP.NE.U32.AND P0, PT, RZ, UR4, PT ;  /* 0x00000004ff007c0c */ /* 0x000fe2000bf05070 */
[----:B------:R-:W-:Y:S01]  /*23570*/  IMAD.MOV.U32 R4, RZ, RZ, RZ ;  /* 0x000000ffff047224 */ /* 0x000fe200078e00ff */
        /* <DEDUP_REMOVED lines=21> */
[----:B------:R-:W-:Y:S01]  /*236d0*/  USEL UR4, UR4, 0x1, UP0 ;  /* 0x0000000104047887 */ /* 0x000fe20008000000 */
[----:B------:R-:W-:-:S03]  /*236e0*/  ISETP.NE.U32.AND P0, PT, RZ, UR6, PT ;  /* 0x00000006ff007c0c */ /* 0x000fc6000bf05070 */
[----:B------:R-:W-:Y:S01]  /*236f0*/  UIMAD UR4, UR4, UR5, URZ ;  /* 0x00000005040472a4 */ /* 0x000fe2000f8e023f */
[----:B------:R-:W-:Y:S01]  /*23700*/  ISETP.NE.AND.EX P0, PT, RZ, UR7, PT, P0 ;  /* 0x00000007ff007c0c */ /* 0x000fe2000bf05300 */
[----:B--2---:R1:W-:Y:S02]  /*23710*/  STL [R1+0x488], R4 ;  /* 0x0004880401007387 */ /* 0x0043e40000100800 */
[----:B-1----:R-:W1:Y:S02]  /*23720*/  @P1 LDC.64 R4, c[0x0][0xb10] ;  /* 0x0002c400ff041b82 */ /* 0x002e640000000a00 */
[----:B-1----:R-:W-:-:S05]  /*23730*/  @P1 IMAD.WIDE R4, R19, 0x4, R4 ;  /* 0x0000000413041825 */ /* 0x002fca00078e0204 */
[----:B------:R1:W5:Y:S02]  /*23740*/  @P1 LDG.E R6, desc[UR54][R4.64] ;  /* 0x0000003604061981 */ /* 0x000364000c1e1900 */
[----:B-1----:R-:W-:Y:S01]  /*23750*/  IMAD.U32 R4, RZ, RZ, UR4 ;  /* 0x00000004ff047e24 */ /* 0x002fe2000f8e00ff */
[----:B------:R-:W-:Y:S06]  /*23760*/  @P1 BRA `(.L_x_9803) ;  /* 0x0000000000101947 */ /* 0x000fec0003800000 */
[----:B------:R-:W-:Y:S05]  /*23770*/  @!P2 BRA `(.L_x_9803) ;  /* 0x00000000000ca947 */ /* 0x000fea0003800000 */
[----:B------:R-:W2:Y:S04]  /*23780*/  LDG.E R5, desc[UR54][R2.64] ;  /* 0x0000003602057981 */ /* 0x000ea8000c1e1900 */
[----:B-----5:R-:W2:Y:S02]  /*23790*/  LDG.E R6, desc[UR54][R2.64+0x4] ;  /* 0x0000043602067981 */ /* 0x020ea4000c1e1900 */
[----:B--2---:R-:W-:-:S07]  /*237a0*/  IMAD.IADD R6, R6, 0x1, -R5 ;  /* 0x0000000106067824 */ /* 0x004fce00078e0a05 */
.L_x_9803:
        /* <DEDUP_REMOVED lines=14> */
.L_x_9804:
[----:B------:R-:W-:Y:S05]  /*23890*/  @!P0 BRA `(.L_x_9805) ;  /* 0x00000000000c8947 */ /* 0x000fea0003800000 */
[----:B-1----:R-:W2:Y:S04]  /*238a0*/  LDG.E R5, desc[UR54][R2.64] ;  /* 0x0000003602057981 */ /* 0x002ea8000c1e1900 */
[----:B------:R-:W2:Y:S02]  /*238b0*/  LDG.E R4, desc[UR54][R2.64+0x4] ;  /* 0x0000043602047981 */ /* 0x000ea4000c1e1900 */
[----:B--2---:R-:W-:-:S07]  /*238c0*/  IMAD.IADD R4, R4, 0x1, -R5 ;  /* 0x0000000104047824 */ /* 0x004fce00078e0a05 */
.L_x_9805:
        /* <DEDUP_REMOVED lines=18> */
.L_x_9808:
[----:B------:R-:W-:-:S13]  /*239f0*/  ISETP.NE.AND P1, PT, R3, 0x1, PT ;  /* 0x000000010300780c */ /* 0x000fda0003f25270 */
[----:B-1----:R-:W1:Y:S02]  /*23a00*/  @P1 LDC.64 R4, c[0x0][0xae0] ;  /* 0x0002b800ff041b82 */ /* 0x002e640000000a00 */
[----:B-1----:R-:W-:-:S05]  /*23a10*/  @P1 IMAD.HI.U32 R4, R0, R4, RZ ;  /* 0x0000000400041227 */ /* 0x002fca00078e00ff */
[----:B------:R-:W-:-:S07]  /*23a20*/  @P1 SHF.R.U32.HI R0, RZ, R5, R4 ;  /* 0x00000005ff001219 */ /* 0x000fce0000011604 */
.L_x_9809:
[----:B------:R-:W-:Y:S05]  /*23a30*/  BSYNC B0 ;  /* 0x0000000000007941 */ /* 0x000fea0003800000 */
.L_x_9807:
[----:B------:R-:W-:-:S05]  /*23a40*/  IMAD R5, R0, R3, R3 ;  /* 0x0000000300057224 */ /* 0x000fca00078e0203 */
[----:B------:R-:W-:-:S07]  /*23a50*/  VIMNMX R2, R2, R5, PT ;  /* 0x0000000502027248 */ /* 0x000fce0003fe0100 */
.L_x_9806:
[----:B------:R-:W-:Y:S01]  /*23a60*/  VIADD R2, R2, 0x5f ;  /* 0x0000005f02027836 */ /* 0x000fe20000000000 */
[----:B------:R-:W-:Y:S01]  /*23a70*/  ULDC UR4, c[0x0][0xad4] ;  /* 0x0002b50000047ab9 */ /* 0x000fe20000000800 */
[----:B------:R-:W-:Y:S02]  /*23a80*/  VIADD R0, R7, 0x5f ;  /* 0x0000005f07007836 */ /* 0x000fe40000000000 */
[----:B------:R-:W-:-:S04]  /*23a90*/  IMAD.HI R2, R2, 0x2aaaaaab, RZ ;  /* 0x2aaaaaab02027827 */ /* 0x000fc800078e02ff */
[----:B------:R-:W-:Y:S01]  /*23aa0*/  IMAD.HI R0, R0, 0x2aaaaaab, RZ ;  /* 0x2aaaaaab00007827 */ /* 0x000fe200078e02ff */
[----:B-1----:R-:W-:-:S03]  /*23ab0*/  SHF.R.U32.HI R5, RZ, 0x1f, R2 ;  /* 0x0000001fff057819 */ /* 0x002fc60000011602 */
[----:B------:R-:W-:Y:S01]  /*23ac0*/  IMAD R6, R17, 0x80, -R6 ;  /* 0x0000008011067824 */ /* 0x000fe200078e0a06 */
[----:B------:R-:W-:Y:S02]  /*23ad0*/  LEA.HI.SX32 R2, R2, R5, 0x1c ;  /* 0x0000000502027211 */ /* 0x000fe400078fe2ff */
[----:B------:R-:W-:Y:S01]  /*23ae0*/  SHF.R.U32.HI R5, RZ, 0x1f, R0 ;  /* 0x0000001fff057819 */ /* 0x000fe20000011600 */
[----:B------:R-:W-:-:S03]  /*23af0*/  IMAD.IADD R6, R7, 0x1, R6 ;  /* 0x0000000107067824 */ /* 0x000fc600078e0206 */
        /* <DEDUP_REMOVED lines=15> */
.L_x_9812:
[----:B------:R-:W-:-:S13]  /*23bf0*/  ISETP.NE.AND P0, PT, R3, 0x1, PT ;  /* 0x000000010300780c */ /* 0x000fda0003f05270 */
[----:B------:R-:W2:Y:S02]  /*23c00*/  @P0 LDC.64 R4, c[0x0][0xae0] ;  /* 0x0002b800ff040b82 */ /* 0x000ea40000000a00 */
[----:B--2---:R-:W-:-:S05]  /*23c10*/  @P0 IMAD.HI.U32 R4, R6, R4, RZ ;  /* 0x0000000406040227 */ /* 0x004fca00078e00ff */
[----:B------:R-:W-:-:S07]  /*23c20*/  @P0 SHF.R.U32.HI R6, RZ, R5, R4 ;  /* 0x00000005ff060219 */ /* 0x000fce0000011604 */
.L_x_9813:
[----:B------:R-:W-:Y:S05]  /*23c30*/  BSYNC B0 ;  /* 0x0000000000007941 */ /* 0x000fea0003800000 */
.L_x_9811:
[----:B------:R-:W-:-:S05]  /*23c40*/  IMAD R3, R6, R3, RZ ;  /* 0x0000000306037224 */ /* 0x000fca00078e02ff */
[----:B------:R-:W-:-:S07]  /*23c50*/  VIMNMX R0, R0, R3, !PT ;  /* 0x0000000300007248 */ /* 0x000fce0007fe0100 */
.L_x_9810:
        /* <DEDUP_REMOVED lines=25> */
.L_x_9815:
        /* <DEDUP_REMOVED lines=14> */
[----:B------:R-:W-:Y:S02]  /*23ed0*/  IMAD.U32 R6, RZ, RZ, UR8 ;  /* 0x00000008ff067e24 */ /* 0x000fe4000f8e00ff */
[----:B------:R-:W-:-:S02]  /*23ee0*/  IMAD.U32 R7, RZ, RZ, UR9 ;  /* 0x00000009ff077e24 */ /* 0x000fc4000f8e00ff */
[----:B------:R-:W-:Y:S02]  /*23ef0*/  IMAD.U32 R10, RZ, RZ, UR4 ;  /* 0x00000004ff0a7e24 */ /* 0x000fe4000f8e00ff */
[----:B0-----:R-:W-:Y:S02]  /*23f00*/  IMAD.U32 R11, RZ, RZ, UR5 ;  /* 0x00000005ff0b7e24 */ /* 0x001fe4000f8e00ff */
[----:B-1----:R-:W-:Y:S02]  /*23f10*/  IMAD.MOV.U32 R8, RZ, RZ, 0x70 ;  /* 0x00000070ff087424 */ /* 0x002fe400078e00ff */
[----:B------:R-:W-:Y:S02]  /*23f20*/  IMAD.MOV.U32 R12, RZ, RZ, 0x1 ;  /* 0x00000001ff0c7424 */ /* 0x000fe400078e00ff */
[----:B------:R-:W-:-:S07]  /*23f30*/  IMAD.MOV.U32 R13, RZ, RZ, RZ ;  /* 0x000000ffff0d7224 */ /* 0x000fce00078e00ff */
[----:B------:R-:W-:-:S07]  /*23f40*/  LEPC R20, `(.L_x_9817) ;  /* 0x000000001014794e */ /* 0x000fce0000000000 */
[----:B--2---:R-:W-:Y:S05]  /*23f50*/  CALL.ABS.NOINC R2 ;  /* 0x0000000002007343 */ /* 0x004fea0003c00000 */
.L_x_9817:
        /* <DEDUP_REMOVED lines=11> */
[----:B------:R-:W-:Y:S02]  /*24010*/  IMAD.U32 R6, RZ, RZ, UR8 ;  /* 0x00000008ff067e24 */ /* 0x000fe4000f8e00ff */
[----:B------:R-:W-:-:S02]  /*24020*/  IMAD.U32 R7, RZ, RZ, UR9 ;  /* 0x00000009ff077e24 */ /* 0x000fc4000f8e00ff */
[----:B------:R-:W-:Y:S02]  /*24030*/  IMAD.U32 R10, RZ, RZ, UR4 ;  /* 0x00000004ff0a7e24 */ /* 0x000fe4000f8e00ff */
[----:B0-----:R-:W-:Y:S02]  /*24040*/  IMAD.U32 R11, RZ, RZ, UR5 ;  /* 0x00000005ff0b7e24 */ /* 0x001fe4000f8e00ff */
[----:B-1----:R-:W-:Y:S02]  /*24050*/  IMAD.MOV.U32 R8, RZ, RZ, 0x70 ;  /* 0x00000070ff087424 */ /* 0x002fe400078e00ff */
[----:B------:R-:W-:Y:S02]  /*24060*/  IMAD.MOV.U32 R12, RZ, RZ, 0x1 ;  /* 0x00000001ff0c7424 */ /* 0x000fe400078e00ff */
[----:B--2---:R-:W-:-:S07]  /*24070*/  IMAD.MOV.U32 R13, RZ, RZ, RZ ;  /* 0x000000ffff0d7224 */ /* 0x004fce00078e00ff */
[----:B------:R-:W-:-:S07]  /*24080*/  LEPC R20, `(.L_x_9819) ;  /* 0x000000001014794e */ /* 0x000fce0000000000 */
[----:B---3--:R-:W-:Y:S05]  /*24090*/  CALL.ABS.NOINC R2 ;  /* 0x0000000002007343 */ /* 0x008fea0003c00000 */
.L_x_9819:
        /* <DEDUP_REMOVED lines=16> */
.L_x_9818:
[----:B------:R-:W2:Y:S01]  /*241a0*/  LDL.LU R7, [R1+0x488] ;  /* 0x0004880001077983 */ /* 0x000ea20000300800 */
[----:B------:R-:W3:Y:S01]  /*241b0*/  LDC R0, c[0x0][0x428] ;  /* 0x00010a00ff007b82 */ /* 0x000ee20000000800 */
[----:B------:R-:W-:Y:S01]  /*241c0*/  ULDC.64 UR4, c[0x0][0xaf0] ;  /* 0x0002bc0000047ab9 */ /* 0x000fe20000000a00 */
[----:B------:R-:W4:Y:S01]  /*241d0*/  S2R R4, SR_TID.X ;  /* 0x0000000000047919 */ /* 0x000f220000002100 */
[----:B---3--:R-:W-:Y:S01]  /*241e0*/  ISETP.NE.AND P0, PT, R0, 0x1, PT ;  /* 0x000000010000780c */ /* 0x008fe20003f05270 */
[----:B------:R-:W-:Y:S01]  /*241f0*/  IMAD.MOV.U32 R0, RZ, RZ, R18 ;  /* 0x000000ffff007224 */ /* 0x000fe200078e0012 */
[----:B----4-:R-:W-:Y:S01]  /*24200*/  LOP3.LUT R6, R4, 0x1f, RZ, 0xc0, !PT ;  /* 0x0000001f04067812 */ /* 0x010fe200078ec0ff */
[----:B------:R-:W-:-:S10]  /*24210*/  IMAD.MOV.U32 R4, RZ, RZ, R19 ;  /* 0x000000ffff047224 */ /* 0x000fd400078e0013 */
        /* <DEDUP_REMOVED lines=19> */
[----:B--23--:R-:W-:-:S07]  /*24350*/  IMAD R17, R17, 0x80, R7 ;  /* 0x0000008011117824 */ /* 0x00cfce00078e0207 */
.L_x_9820:
        /* <DEDUP_REMOVED lines=19> */
.L_x_9892:
[----:B------:R-:W-:Y:S01]  /*24490*/  UMOV UR4, 0xffffffff ;  /* 0xffffffff00047882 */ /* 0x000fe20000000000 */
[----:B------:R-:W-:Y:S02]  /*244a0*/  SHF.R.S32.HI R5, RZ, 0x1f, R4 ;  /* 0x0000001fff057819 */ /* 0x000fe40000011404 */
[----:B------:R-:W-:Y:S05]  /*244b0*/  BRA.DIV UR4, `(.L_x_9822) ;  /* 0x0000003604f47947 */ /* 0x000fea000b800000 */
[----:B------:R-:W-:-:S13]  /*244c0*/  ELECT P6, URZ, PT ;  /* 0x00000000003f782f */ /* 0x000fda00038c0000 */
.L_x_9895:
        /* <DEDUP_REMOVED lines=22> */
.L_x_9824:
[----:B------:R-:W2:Y:S01]  /*24630*/  LDL R9, [R1+0x470] ;  /* 0x0004700001097983 */ /* 0x000ea20000100800 */
        /* <DEDUP_REMOVED lines=8> */
.L_x_9896:
        /* <DEDUP_REMOVED lines=11> */
.L_x_9826:
[----:B------:R-:W2:Y:S01]  /*24770*/  LDL R11, [R1+0x470] ;  /* 0x00047000010b7983 */ /* 0x000ea20000100800 */
        /* <DEDUP_REMOVED lines=21> */
.L_x_9823:
        /* <DEDUP_REMOVED lines=26> */
[----:B-1----:R-:W-:Y:S01]  /*24a70*/  IMAD.MOV.U32 R6, RZ, RZ, 0x10000 ;  /* 0x00010000ff067424 */ /* 0x002fe200078e00ff */
        /* <DEDUP_REMOVED lines=27> */
[----:B-1----:R-:W-:Y:S01]  /*24c30*/  NOP ;  /* 0x0000000000007918 */ /* 0x002fe20000000000 */
.L_x_9828:
[----:B------:R-:W-:Y:S05]  /*24c40*/  BSYNC B0 ;  /* 0x0000000000007941 */ /* 0x000fea0003800000 */
.L_x_9827:
        /* <DEDUP_REMOVED lines=8> */
.L_x_9897:
[----:B------:R-:W-:Y:S01]  /*24cd0*/  ULDC.64 UR46, c[0x0][0x3f8] ;  /* 0x0000fe00002e7ab9 */ /* 0x000fe20000000a00 */
[----:B------:R-:W-:Y:S01]  /*24ce0*/  ULDC.64 UR38, c[0x0][0x408] ;  /* 0x0001020000267ab9 */ /* 0x000fe20000000a00 */
[----:B------:R-:W-:Y:S04]  /*24cf0*/  BSSY B0, `(.L_x_9830) ;  /* 0x000003b000007945 */ /* 0x000fe80003800000 */
[----:B------:R-:W-:Y:S05]  /*24d00*/  @!P6 BRA `(.L_x_9831) ;  /* 0x0000000000e4e947 */ /* 0x000fea0003800000 */
[----:B-1----:R-:W2:Y:S01]  /*24d10*/  LDL R9, [R1+0x470] ;  /* 0x0004700001097983 */ /* 0x002ea20000100800 */
        /* <DEDUP_REMOVED lines=8> */
.L_x_9898:
        /* <DEDUP_REMOVED lines=11> */
.L_x_9833:
[----:B0-----:R-:W2:Y:S01]  /*24e50*/  LDL R6, [R1+0x470] ;  /* 0x0004700001067983 */ /* 0x001ea20000100800 */
        /* <DEDUP_REMOVED lines=36> */
.L_x_9831:
[----:B------:R-:W-:Y:S05]  /*250a0*/  BSYNC B0 ;  /* 0x0000000000007941 */ /* 0x000fea0003800000 */
.L_x_9830:
        /* <DEDUP_REMOVED lines=14> */
[----:B0-----:R-:W2:Y:S04]  /*25190*/  LDL.LU R11, [R1+0x470] ;  /* 0x00047000010b7983 */ /* 0x001ea80000300800 */
[----:B------:R-:W3:Y:S01]  /*251a0*/  LDL.LU R13, [R1+0x474] ;  /* 0x00047400010d7983 */ /* 0x000ee20000300800 */
[----:B------:R-:W-:Y:S01]  /*251b0*/  BSSY B2, `(.L_x_9838) ;  /* 0x0000070000027945 */ /* 0x000fe20003800000 */
[----:B--2---:R-:W-:-:S05]  /*251c0*/  VIADD R6, R11, 0x1 ;  /* 0x000000010b067836 */ /* 0x004fca0000000000 */
[----:B------:R-:W-:-:S04]  /*251d0*/  ISETP.NE.AND P0, PT, R6, 0x2, PT ;  /* 0x000000020600780c */ /* 0x000fc80003f05270 */
[----:B------:R-:W-:Y:S02]  /*251e0*/  SEL R9, RZ, 0x1, P0 ;  /* 0x00000001ff097807 */ /* 0x000fe40000000000 */
[----:B------:R-:W-:Y:S02]  /*251f0*/  SEL R14, R6, RZ, P0 ;  /* 0x000000ff060e7207 */ /* 0x000fe40000000000 */
[----:B---3--:R-:W-:-:S03]  /*25200*/  LOP3.LUT R13, R13, R9, RZ, 0x3c, !PT ;  /* 0x000000090d0d7212 */ /* 0x008fc600078e3cff */
[----:B------:R0:W-:Y:S04]  /*25210*/  STL [R1+0x470], R14 ;  /* 0x0004700e01007387 */ /* 0x0001e80000100800 */
[----:B------:R0:W-:Y:S01]  /*25220*/  STL [R1+0x474], R13 ;  /* 0x0004740d01007387 */ /* 0x0001e20000100800 */
        /* <DEDUP_REMOVED lines=22> */
.L_x_9840:
[----:B-1----:R-:W1:Y:S01]  /*25390*/  S2R R3, SR_CgaCtaId ;  /* 0x0000000000037919 */ /* 0x002e620000008800 */
[----:B------:R-:W-:-:S04]  /*253a0*/  MOV R2, 0x400 ;  /* 0x0000040000027802 */ /* 0x000fc80000000f00 */
[----:B-1----:R-:W-:Y:S02]  /*253b0*/  LEA R2, R3, R2, 0x18 ;  /* 0x0000000203027211 */ /* 0x002fe400078ec0ff */
[----:B------:R-:W-:-:S03]  /*253c0*/  SHF.L.U32 R3, R13, 0x1f, RZ ;  /* 0x0000001f0d037819 */ /* 0x000fc600000006ff */
[----:B------:R-:W-:-:S04]  /*253d0*/  IMAD R2, R14, 0x8, R2 ;  /* 0x000000080e027824 */ /* 0x000fc800078e0202 */
[----:B------:R-:W1:Y:S02]  /*253e0*/  SYNCS.PHASECHK.TRANS64.TRYWAIT P0, [R2+URZ+0x32440], R3 ;  /* 0x03244003020075a7 */ /* 0x000e64000800017f */
[----:B-1----:R-:W-:Y:S05]  /*253f0*/  @!P0 BRA `(.L_x_9841) ;  /* 0x00000028008c8947 */ /* 0x002fea0003800000 */
.L_x_9899:
        /* <DEDUP_REMOVED lines=11> */
.L_x_9842:
[----:B------:R-:W2:Y:S01]  /*254b0*/  LDL R6, [R1+0x470] ;  /* 0x0004700001067983 */ /* 0x000ea20000100800 */
        /* <DEDUP_REMOVED lines=21> */
.L_x_9900:
        /* <DEDUP_REMOVED lines=8> */
.L_x_9844:
[----:B-12---:R-:W2:Y:S01]  /*25690*/  LDL R3, [R1+0x470] ;  /* 0x0004700001037983 */ /* 0x006ea20000100800 */
        /* <DEDUP_REMOVED lines=33> */
.L_x_9839:
[----:B------:R-:W-:Y:S05]  /*258b0*/  BSYNC B2 ;  /* 0x0000000000027941 */ /* 0x000fea0003800000 */
.L_x_9838:
[----:B------:R-:W2:Y:S02]  /*258c0*/  LDL R2, [R1+0x484] ;  /* 0x0004840001027983 */ /* 0x000ea40000100800 */
[----:B--2---:R-:W-:-:S07]  /*258d0*/  VIADD R8, R2, 0xfffffffd ;  /* 0xfffffffd02087836 */ /* 0x004fce0000000000 */
.L_x_9837:
[----:B------:R-:W-:Y:S05]  /*258e0*/  BSYNC B1 ;  /* 0x0000000000017941 */ /* 0x000fea0003800000 */
.L_x_9836:
[----:B------:R-:W2:Y:S01]  /*258f0*/  LDL.LU R2, [R1+0x484] ;  /* 0x0004840001027983 */ /* 0x000ea20000300800 */
[----:B------:R-:W-:Y:S01]  /*25900*/  VIADD R10, R10, 0xfffffffe ;  /* 0xfffffffe0a0a7836 */ /* 0x000fe20000000000 */
[----:B--2---:R-:W-:-:S04]  /*25910*/  LOP3.LUT R3, RZ, R2, RZ, 0x33, !PT ;  /* 0x00000002ff037212 */ /* 0x004fc800078e33ff */
[----:B------:R-:W-:-:S13]  /*25920*/  ISETP.NE.AND P0, PT, R10, R3, PT ;  /* 0x000000030a00720c */ /* 0x000fda0003f05270 */
[----:B------:R-:W-:Y:S05]  /*25930*/  @!P0 BRA `(.L_x_9835) ;  /* 0x0000000c00948947 */ /* 0x000fea0003800000 */
.L_x_9859:
[----:B------:R-:W2:Y:S04]  /*25940*/  LDL.LU R3, [R1+0x470] ;  /* 0x0004700001037983 */ /* 0x000ea80000300800 */
        /* <DEDUP_REMOVED lines=10> */
[----:B0-----:R-:W-:-:S03]  /*259f0*/  IMAD.MOV.U32 R11, RZ, RZ, R8 ;  /* 0x000000ffff0b7224 */ /* 0x001fc600078e0008 */
[----:B------:R-:W-:-:S13]  /*25a00*/  ISETP.NE.AND.EX P0, PT, RZ, UR47, PT, P0 ;  /* 0x0000002fff007c0c */ /* 0x000fda000bf05300 */
[----:B------:R-:W-:Y:S05]  /*25a10*/  @!P0 BRA `(.L_x_9847) ;  /* 0x0000000000448947 */ /* 0x000fea0003800000 */
[----:B------:R-:W0:Y:S01]  /*25a20*/  LDC R11, c[0x0][0x41c] ;  /* 0x00010700ff0b7b82 */ /* 0x000e220000000800 */
[----:B------:R-:W-:Y:S02]  /*25a30*/  IMAD.MOV.U32 R12, RZ, RZ, R8 ;  /* 0x000000ffff0c7224 */ /* 0x000fe400078e0008 */
        /* <DEDUP_REMOVED lines=15> */
.L_x_9847:
[----:B------:R-:W1:Y:S01]  /*25b30*/  S2R R3, SR_CgaCtaId ;  /* 0x0000000000037919 */ /* 0x000e620000008800 */
[----:B------:R-:W-:-:S04]  /*25b40*/  MOV R2, 0x400 ;  /* 0x0000040000027802 */ /* 0x000fc80000000f00 */
[----:B-1----:R-:W-:Y:S02]  /*25b50*/  LEA R2, R3, R2, 0x18 ;  /* 0x0000000203027211 */ /* 0x002fe400078ec0ff */
[----:B------:R-:W-:-:S03]  /*25b60*/  SHF.L.U32 R3, R10, 0x1f, RZ ;  /* 0x0000001f0a037819 */ /* 0x000fc600000006ff */
[----:B------:R-:W-:-:S04]  /*25b70*/  IMAD R2, R9, 0x8, R2 ;  /* 0x0000000809027824 */ /* 0x000fc800078e0202 */
[----:B------:R-:W1:Y:S02]  /*25b80*/  SYNCS.PHASECHK.TRANS64.TRYWAIT P0, [R2+URZ+0x32440], R3 ;  /* 0x03244003020075a7 */ /* 0x000e64000800017f */
[----:B-1----:R-:W-:Y:S05]  /*25b90*/  @!P0 BRA `(.L_x_9848) ;  /* 0x0000002000cc8947 */ /* 0x002fea0003800000 */
.L_x_9901:
        /* <DEDUP_REMOVED lines=11> */
.L_x_9849:
        /* <DEDUP_REMOVED lines=21> */
.L_x_9902:
        /* <DEDUP_REMOVED lines=8> */
.L_x_9851:
        /* <DEDUP_REMOVED lines=33> */
.L_x_9846:
[----:B------:R-:W-:Y:S05]  /*26030*/  BSYNC B1 ;  /* 0x0000000000017941 */ /* 0x000fea0003800000 */
.L_x_9845:
[----:B------:R-:W-:Y:S01]  /*26040*/  VIADD R9, R9, 0x1 ;  /* 0x0000000109097836 */ /* 0x000fe20000000000 */
[----:B------:R-:W-:Y:S04]  /*26050*/  BSSY B1, `(.L_x_9852) ;  /* 0x000006f000017945 */ /* 0x000fe80003800000 */
[----:B------:R-:W-:-:S04]  /*26060*/  ISETP.NE.AND P0, PT, R9, 0x2, PT ;  /* 0x000000020900780c */ /* 0x000fc80003f05270 */
[----:B------:R-:W-:Y:S02]  /*26070*/  SEL R3, RZ, 0x1, P0 ;  /* 0x00000001ff037807 */ /* 0x000fe40000000000 */
[----:B------:R-:W-:Y:S01]  /*26080*/  SEL R12, R9, RZ, P0 ;  /* 0x000000ff090c7207 */ /* 0x000fe20000000000 */
[----:B------:R-:W-:Y:S01]  /*26090*/  VIADD R9, R8, 0xffffffff ;  /* 0xffffffff08097836 */ /* 0x000fe20000000000 */
[----:B0-----:R-:W-:-:S03]  /*260a0*/  LOP3.LUT R11, R10, R3, RZ, 0x3c, !PT ;  /* 0x000000030a0b7212 */ /* 0x001fc600078e3cff */
[----:B------:R0:W-:Y:S04]  /*260b0*/  STL [R1+0x470], R12 ;  /* 0x0004700c01007387 */ /* 0x0001e80000100800 */
[----:B------:R0:W-:Y:S01]  /*260c0*/  STL [R1+0x474], R11 ;  /* 0x0004740b01007387 */ /* 0x0001e20000100800 */
[----:B------:R-:W-:Y:S05]  /*260d0*/  @!P6 BRA `(.L_x_9853) ;  /* 0x000000040098e947 */ /* 0x000fea0003800000 */
        /* <DEDUP_REMOVED lines=20> */
.L_x_9854:
[----:B------:R-:W2:Y:S01]  /*26220*/  S2R R3, SR_CgaCtaId ;  /* 0x0000000000037919 */ /* 0x000ea20000008800 */
[----:B------:R-:W-:-:S04]  /*26230*/  MOV R2, 0x400 ;  /* 0x0000040000027802 */ /* 0x000fc80000000f00 */
[----:B--2---:R-:W-:Y:S02]  /*26240*/  LEA R2, R3, R2, 0x18 ;  /* 0x0000000203027211 */ /* 0x004fe400078ec0ff */
[----:B------:R-:W-:-:S03]  /*26250*/  SHF.L.U32 R3, R11, 0x1f, RZ ;  /* 0x0000001f0b037819 */ /* 0x000fc600000006ff */
[----:B------:R-:W-:-:S04]  /*26260*/  IMAD R2, R12, 0x8, R2 ;  /* 0x000000080c027824 */ /* 0x000fc800078e0202 */
[----:B------:R-:W2:Y:S02]  /*26270*/  SYNCS.PHASECHK.TRANS64.TRYWAIT P0, [R2+URZ+0x32440], R3 ;  /* 0x03244003020075a7 */ /* 0x000ea4000800017f */
[----:B--2---:R-:W-:Y:S05]  /*26280*/  @!P0 BRA `(.L_x_9855) ;  /* 0x0000001c00388947 */ /* 0x004fea0003800000 */
.L_x_9903:
        /* <DEDUP_REMOVED lines=11> */
.L_x_9856:
[----:B------:R-:W3:Y:S01]  /*26340*/  LDL R6, [R1+0x470] ;  /* 0x0004700001067983 */ /* 0x000ee20000100800 */
        /* <DEDUP_REMOVED lines=21> */
.L_x_9904:
        /* <DEDUP_REMOVED lines=8> */
.L_x_9858:
[----:B0-2---:R-:W2:Y:S01]  /*26520*/  LDL R3, [R1+0x470] ;  /* 0x0004700001037983 */ /* 0x005ea20000100800 */
        /* <DEDUP_REMOVED lines=33> */
.L_x_9853:
[----:B------:R-:W-:Y:S05]  /*26740*/  BSYNC B1 ;  /* 0x0000000000017941 */ /* 0x000fea0003800000 */
.L_x_9852:
[----:B------:R-:W2:Y:S01]  /*26750*/  LDL R2, [R1+0x47c] ;  /* 0x00047c0001027983 */ /* 0x000ea20000100800 */
[----:B------:R-:W-:Y:S01]  /*26760*/  VIADD R8, R8, 0xfffffffe ;  /* 0xfffffffe08087836 */ /* 0x000fe20000000000 */
[----:B--2---:R-:W-:-:S13]  /*26770*/  ISETP.GT.AND P0, PT, R9, R2, PT ;  /* 0x000000020900720c */ /* 0x004fda0003f04270 */
[----:B------:R-:W-:Y:S05]  /*26780*/  @P0 BRA `(.L_x_9859) ;  /* 0xfffffff0006c0947 */ /* 0x000fea000383ffff */
.L_x_9835:
[----:B------:R-:W-:Y:S05]  /*26790*/  BSYNC B0 ;  /* 0x0000000000007941 */ /* 0x000fea0003800000 */
.L_x_9834:
[----:B------:R-:W2:Y:S01]  /*267a0*/  LDL.LU R3, [R1+0x470] ;  /* 0x0004700001037983 */ /* 0x000ea20000300800 */
        /* <DEDUP_REMOVED lines=8> */
[----:B------:R1:W-:Y:S01]  /*26830*/  STL [R1+0x470], R2 ;  /* 0x0004700201007387 */ /* 0x0003e20000100800 */
        /* <DEDUP_REMOVED lines=8> */
[----:B------:R-:W1:Y:S02]  /*268c0*/  S2R R6, SR_LTMASK ;  /* 0x0000000000067919 */ /* 0x000e640000003900 */
[----:B-1----:R-:W-:-:S04]  /*268d0*/  LOP3.LUT R6, R6, UR4, RZ, 0xc0, !PT ;  /* 0x0000000406067c12 */ /* 0x002fc8000f8ec0ff */
[----:B------:R-:W1:Y:S01]  /*268e0*/  POPC R7, R6 ;  /* 0x0000000600077309 */ /* 0x000e620000000000 */
[----:B--2---:R-:W1:Y:S02]  /*268f0*/  SHFL.IDX PT, R4, R3, R4, 0x1f ;  /* 0x00001f0403047589 */ /* 0x004e6400000e0000 */
[----:B-1----:R-:W-:-:S07]  /*26900*/  IADD3 R16, R4, UR49, R7 ;  /* 0x0000003104107c10 */ /* 0x002fce000fffe007 */
.L_x_9861:
[----:B------:R-:W-:Y:S05]  /*26910*/  BSYNC B0 ;  /* 0x0000000000007941 */ /* 0x000fea0003800000 */
.L_x_9860:
[----:B-1----:R-:W2:Y:S02]  /*26920*/  LDL.LU R2, [R1+0x474] ;  /* 0x0004740001027983 */ /* 0x002ea40000300800 */
[----:B--2---:R-:W-:-:S05]  /*26930*/  LOP3.LUT R2, R2, R0, RZ, 0x3c, !PT ;  /* 0x0000000002027212 */ /* 0x004fca00078e3cff */
[----:B------:R1:W-:Y:S02]  /*26940*/  STL [R1+0x474], R2 ;  /* 0x0004740201007387 */ /* 0x0003e40000100800 */
.L_x_9816:
[----:B------:R-:W-:Y:S05]  /*26950*/  BSYNC B6 ;  /* 0x0000000000067941 */ /* 0x000fea0003800000 */
.L_x_9814:
[----:B------:R-:W-:-:S03]  /*26960*/  UMOV UR4, 0xffffffff ;  /* 0xffffffff00047882 */ /* 0x000fc60000000000 */
[----:B------:R-:W-:Y:S05]  /*26970*/  BRA.DIV UR4, `(.L_x_9862) ;  /* 0x0000001604a47947 */ /* 0x000fea000b800000 */
[----:B------:R2:W3:Y:S04]  /*26980*/  SHFL.IDX PT, R4, R16, RZ, 0x1f ;  /* 0x00001fff10047589 */ /* 0x0004e800000e0000 */
[----:B------:R2:W4:Y:S02]  /*26990*/  SHFL.IDX PT, R6, R16, 0x1, 0x1f ;  /* 0x00201f0010067f89 */ /* 0x00052400000e0000 */
.L_x_9908:
[----:B------:R-:W5:Y:S01]  /*269a0*/  S2R R0, SR_TID.X ;  /* 0x0000000000007919 */ /* 0x000f620000002100 */
[----:B------:R-:W-:Y:S01]  /*269b0*/  ULDC UR4, c[0x0][0xd14] ;  /* 0x0003450000047ab9 */ /* 0x000fe20000000800 */
[----:B------:R-:W-:Y:S01]  /*269c0*/  BSSY B0, `(.L_x_9863) ;  /* 0x000000b000007945 */ /* 0x000fe20003800000 */
[----:B-1----:R-:W-:Y:S01]  /*269d0*/  IMAD.MOV.U32 R2, RZ, RZ, RZ ;  /* 0x000000ffff027224 */ /* 0x002fe200078e00ff */
[----:B-----5:R-:W-:Y:S01]  /*269e0*/  LOP3.LUT R8, R0, 0x1f, RZ, 0xc0, !PT ;  /* 0x0000001f00087812 */ /* 0x020fe200078ec0ff */
[----:B------:R-:W-:-:S03]  /*269f0*/  IMAD.U32 R0, RZ, RZ, UR4 ;  /* 0x00000004ff007e24 */ /* 0x000fc6000f8e00ff */
[C---:B------:R-:W-:Y:S01]  /*26a00*/  ISETP.NE.AND P0, PT, R8.reuse, 0x1f, PT ;  /* 0x0000001f0800780c */ /* 0x040fe20003f05270 */
[----:B------:R-:W-:-:S05]  /*26a10*/  IMAD.IADD R5, R8, 0x1, R19 ;  /* 0x0000000108057824 */ /* 0x000fca00078e0213 */
[----:B------:R-:W-:-:S13]  /*26a20*/  ISETP.GE.OR P0, PT, R5, R0, !P0 ;  /* 0x000000000500720c */ /* 0x000fda0004706670 */
[----:B------:R-:W-:Y:S05]  /*26a30*/  @P0 BRA `(.L_x_9864) ;  /* 0x00000000000c0947 */ /* 0x000fea0003800000 */
[----:B------:R-:W1:Y:S02]  /*26a40*/  LDC.64 R2, c[0x0][0xd58] ;  /* 0x00035600ff027b82 */ /* 0x000e640000000a00 */
[----:B-1----:R-:W-:-:S06]  /*26a50*/  IMAD.WIDE R2, R5, 0x4, R2 ;  /* 0x0000000405027825 */ /* 0x002fcc00078e0202 */
[----:B------:R1:W5:Y:S02]  /*26a60*/  LDG.E R2, desc[UR54][R2.64] ;  /* 0x0000003602027981 */ /* 0x000364000c1e1900 */
.L_x_9864:
[----:B------:R-:W-:Y:S05]  /*26a70*/  BSYNC B0 ;  /* 0x0000000000007941 */ /* 0x000fea0003800000 */
.L_x_9863:
        /* <DEDUP_REMOVED lines=23> */
.L_x_9916:
[----:B------:R-:W-:Y:S02]  /*26bf0*/  ULDC UR4, c[0x0][0xd10] ;  /* 0x0003440000047ab9 */ /* 0x000fe40000000800 */
[----:B------:R-:W-:-:S04]  /*26c00*/  IMAD.U32 R5, RZ, RZ, UR4 ;  /* 0x00000004ff057e24 */ /* 0x000fc8000f8e00ff */
[----:B-1----:R-:W-:-:S04]  /*26c10*/  IMAD R14, R14, R5, RZ ;  /* 0x000000050e0e7224 */ /* 0x002fc800078e02ff */
[----:B----4-:R-:W-:-:S05]  /*26c20*/  IMAD.IADD R7, R6, 0x1, R14 ;  /* 0x0000000106077824 */ /* 0x010fca00078e020e */
[----:B---3--:R-:W-:-:S13]  /*26c30*/  ISETP.GT.AND P0, PT, R7, R4, PT ;  /* 0x000000040700720c */ /* 0x008fda0003f04270 */
[----:B------:R-:W-:Y:S05]  /*26c40*/  @P0 BRA `(.L_x_9866) ;  /* 0x0000000000b40947 */ /* 0x000fea0003800000 */
[----:B------:R-:W1:Y:S02]  /*26c50*/  LDC R0, c[0x0][0xd14] ;  /* 0x00034500ff007b82 */ /* 0x000e640000000800 */
.L_x_9871:
[----:B------:R-:W-:-:S05]  /*26c60*/  VIADD R19, R19, 0x1f ;  /* 0x0000001f13137836 */ /* 0x000fca0000000000 */
[----:B-1----:R-:W-:-:S13]  /*26c70*/  ISETP.GE.AND P0, PT, R19, R0, PT ;  /* 0x000000001300720c */ /* 0x002fda0003f06270 */
[----:B------:R-:W-:Y:S05]  /*26c80*/  @P0 BRA `(.L_x_9867) ;  /* 0x0000000400ec0947 */ /* 0x000fea0003800000 */
[----:B------:R-:W1:Y:S01]  /*26c90*/  S2R R2, SR_TID.X ;  /* 0x0000000000027919 */ /* 0x000e620000002100 */
[----:B------:R-:W-:Y:S01]  /*26ca0*/  BSSY B0, `(.L_x_9868) ;  /* 0x000000a000007945 */ /* 0x000fe20003800000 */
[----:B-1----:R-:W-:Y:S01]  /*26cb0*/  LOP3.LUT R8, R2, 0x1f, RZ, 0xc0, !PT ;  /* 0x0000001f02087812 */ /* 0x002fe200078ec0ff */
[----:B------:R-:W-:-:S03]  /*26cc0*/  IMAD.MOV.U32 R2, RZ, RZ, RZ ;  /* 0x000000ffff027224 */ /* 0x000fc600078e00ff */
[C---:B------:R-:W-:Y:S01]  /*26cd0*/  ISETP.NE.AND P1, PT, R8.reuse, 0x1f, PT ;  /* 0x0000001f0800780c */ /* 0x040fe20003f25270 */
[----:B------:R-:W-:-:S05]  /*26ce0*/  IMAD.IADD R5, R8, 0x1, R19 ;  /* 0x0000000108057824 */ /* 0x000fca00078e0213 */
[----:B------:R-:W-:-:S13]  /*26cf0*/  ISETP.GE.OR P0, PT, R5, R0, !P1 ;  /* 0x000000000500720c */ /* 0x000fda0004f06670 */
[----:B------:R-:W-:Y:S05]  /*26d00*/  @P0 BRA `(.L_x_9869) ;  /* 0x00000000000c0947 */ /* 0x000fea0003800000 */
[----:B0-----:R-:W0:Y:S02]  /*26d10*/  LDC.64 R2, c[0x0][0xd58] ;  /* 0x00035600ff027b82 */ /* 0x001e240000000a00 */
[----:B0-----:R-:W-:-:S06]  /*26d20*/  IMAD.WIDE R2, R5, 0x4, R2 ;  /* 0x0000000405027825 */ /* 0x001fcc00078e0202 */
[----:B------:R1:W5:Y:S02]  /*26d30*/  LDG.E R2, desc[UR54][R2.64] ;  /* 0x0000003602027981 */ /* 0x000364000c1e1900 */
.L_x_9869:
[----:B------:R-:W-:Y:S05]  /*26d40*/  BSYNC B0 ;  /* 0x0000000000007941 */ /* 0x000fea0003800000 */
.L_x_9868:
        /* <DEDUP_REMOVED lines=8> */
[----:B------:R-:W3:Y:S02]  /*26dd0*/  SHFL.UP PT, R14, R13, 0x2, RZ ;  /* 0x044000000d0e7989 */ /* 0x000ee400000e00ff */
[----:B---3--:R-:W-:Y:S02]  /*26de0*/  SEL R14, R14, RZ, P1 ;  /* 0x000000ff0e0e7207 */ /* 0x008fe40000800000 */
[----:B------:R-:W-:-:S03]  /*26df0*/  ISETP.GE.U32.AND P1, PT, R8, 0x8, PT ;  /* 0x000000080800780c */ /* 0x000fc60003f26070 */
[----:B01----:R-:W-:-:S05]  /*26e00*/  IMAD.IADD R3, R13, 0x1, R14 ;  /* 0x000000010d037824 */ /* 0x003fca00078e020e */
        /* <DEDUP_REMOVED lines=11> */
.L_x_9924:
[----:B------:R-:W-:Y:S02]  /*26ec0*/  ULDC UR4, c[0x0][0xd10] ;  /* 0x0003440000047ab9 */ /* 0x000fe40000000800 */
[----:B------:R-:W-:-:S04]  /*26ed0*/  IMAD.U32 R5, RZ, RZ, UR4 ;  /* 0x00000004ff057e24 */ /* 0x000fc8000f8e00ff */
[----:B-1----:R-:W-:-:S04]  /*26ee0*/  IMAD R14, R14, R5, RZ ;  /* 0x000000050e0e7224 */ /* 0x002fc800078e02ff */
[----:B------:R-:W-:-:S05]  /*26ef0*/  IMAD.IADD R7, R14, 0x1, R7 ;  /* 0x000000010e077824 */ /* 0x000fca00078e0207 */
[----:B------:R-:W-:-:S13]  /*26f00*/  ISETP.GT.AND P0, PT, R7, R4, PT ;  /* 0x000000040700720c */ /* 0x000fda0003f04270 */
[----:B------:R-:W-:Y:S05]  /*26f10*/  @!P0 BRA `(.L_x_9871) ;  /* 0xfffffffc00508947 */ /* 0x000fea000383ffff */
.L_x_9866:
[----:B--2---:R-:W-:Y:S01]  /*26f20*/  IMAD.IADD R16, R7, 0x1, -R14 ;  /* 0x0000000107107824 */ /* 0x004fe200078e0a0e */
[----:B------:R-:W-:-:S03]  /*26f30*/  UMOV UR4, 0xffffffff ;  /* 0xffffffff00047882 */ /* 0x000fc60000000000 */
[----:B------:R-:W-:-:S05]  /*26f40*/  IMAD R7, R3, R5, R16 ;  /* 0x0000000503077224 */ /* 0x000fca00078e0210 */
[----:B------:R-:W-:Y:S01]  /*26f50*/  ISETP.GT.AND P6, PT, R7, R4, PT ;  /* 0x000000040700720c */ /* 0x000fe20003fc4270 */
[----:B------:R-:W-:-:S12]  /*26f60*/  BRA.DIV UR4, `(.L_x_9872) ;  /* 0x0000001a04147947 */ /* 0x000fd8000b800000 */
[----:B------:R-:W-:-:S04]  /*26f70*/  VOTE.ANY R7, PT, !P6 ;  /* 0x0000000000077806 */ /* 0x000fc800070e0100 */
[----:B------:R-:W1:Y:S02]  /*26f80*/  POPC R6, R7 ;  /* 0x0000000700067309 */ /* 0x000e640000000000 */
[----:B-1----:R1:W2:Y:S02]  /*26f90*/  SHFL.IDX PT, R17, R2, R6, 0x1f ;  /* 0x00001f0602117589 */ /* 0x0022a400000e0000 */
.L_x_9928:
[----:B------:R-:W-:Y:S01]  /*26fa0*/  ISETP.NE.AND P0, PT, R7, RZ, PT ;  /* 0x000000ff0700720c */ /* 0x000fe20003f05270 */
[----:B------:R-:W-:-:S12]  /*26fb0*/  IMAD.MOV.U32 R14, RZ, RZ, RZ ;  /* 0x000000ffff0e7224 */ /* 0x000fd800078e00ff */
[----:B------:R-:W-:Y:S05]  /*26fc0*/  @!P0 BRA `(.L_x_9873) ;  /* 0x0000000000108947 */ /* 0x000fea0003800000 */
[----:B------:R-:W-:Y:S01]  /*26fd0*/  UMOV UR4, 0xffffffff ;  /* 0xffffffff00047882 */ /* 0x000fe20000000000 */
[----:B------:R-:W-:Y:S02]  /*26fe0*/  VIADD R12, R6, 0xffffffff ;  /* 0xffffffff060c7836 */ /* 0x000fe40000000000 */
[----:B------:R-:W-:Y:S05]  /*26ff0*/  BRA.DIV UR4, `(.L_x_9874) ;  /* 0x0000001a04387947 */ /* 0x000fea000b800000 */
[----:B------:R3:W4:Y:S02]  /*27000*/  SHFL.IDX PT, R14, R3, R12, 0x1f ;  /* 0x00001f0c030e7589 */ /* 0x00072400000e0000 */
.L_x_9873:
[----:B01-3--:R-:W0:Y:S01]  /*27010*/  LDC.64 R2, c[0x0][0xd68] ;  /* 0x00035a00ff027b82 */ /* 0x00be220000000a00 */
[----:B------:R-:W-:-:S04]  /*27020*/  IMAD.IADD R19, R6, 0x1, R19 ;  /* 0x0000000106137824 */ /* 0x000fc800078e0213 */
        /* <DEDUP_REMOVED lines=39> */
[----:B0-----:R-:W-:Y:S01]  /*272a0*/  VIADD R2, R10, 0xffffffe ;  /* 0x0ffffffe0a027836 */ /* 0x001fe20000000000 */
[----:B------:R-:W-:-:S05]  /*272b0*/  IABS R10, R6 ;  /* 0x00000006000a7213 */ /* 0x000fca0000000000 */
[----:B------:R0:W1:Y:S02]  /*272c0*/  F2I.FTZ.U32.TRUNC.NTZ R3, R2 ;  /* 0x0000000200037305 */ /* 0x000064000021f000 */
[----:B0-----:R-:W-:Y:S02]  /*272d0*/  IMAD.MOV.U32 R2, RZ, RZ, RZ ;  /* 0x000000ffff027224 */ /* 0x001fe400078e00ff */
[----:B-1----:R-:W-:-:S04]  /*272e0*/  IMAD.MOV R7, RZ, RZ, -R3 ;  /* 0x000000ffff077224 */ /* 0x002fc800078e0a03 */
        /* <DEDUP_REMOVED lines=21> */
.L_x_9867:
[----:B------:R-:W-:Y:S01]  /*27440*/  UMOV UR4, URZ ;  /* 0x0000003f00047c82 */ /* 0x000fe20008000000 */
[----:B------:R-:W-:Y:S01]  /*27450*/  UMOV UR5, URZ ;  /* 0x0000003f00057c82 */ /* 0x000fe20008000000 */
[----:B------:R-:W-:Y:S01]  /*27460*/  ULDC UR6, c[0x0][0xd14] ;  /* 0x0003450000067ab9 */ /* 0x000fe20000000800 */
[----:B--2---:R-:W-:Y:S02]  /*27470*/  IMAD.MOV.U32 R16, RZ, RZ, R4 ;  /* 0x000000ffff107224 */ /* 0x004fe400078e0004 */
[----:B------:R-:W-:Y:S02]  /*27480*/  IMAD.U32 R17, RZ, RZ, UR4 ;  /* 0x00000004ff117e24 */ /* 0x000fe4000f8e00ff */
[----:B------:R-:W-:Y:S02]  /*27490*/  IMAD.U32 R18, RZ, RZ, UR5 ;  /* 0x00000005ff127e24 */ /* 0x000fe4000f8e00ff */
[----:B------:R-:W-:-:S07]  /*274a0*/  IMAD.U32 R19, RZ, RZ, UR6 ;  /* 0x00000006ff137e24 */ /* 0x000fce000f8e00ff */
.L_x_9875:
[----:B------:R-:W1:Y:S01]  /*274b0*/  S2R R2, SR_TID.X ;  /* 0x0000000000027919 */ /* 0x000e620000002100 */
[----:B------:R-:W-:Y:S05]  /*274c0*/  WARPSYNC.ALL ;  /* 0x0000000000007948 */ /* 0x000fea0003800000 */
[----:B------:R-:W-:Y:S01]  /*274d0*/  BAR.SYNC.DEFER_BLOCKING 0x4, 0x120 ;  /* 0x0104800000007b1d */ /* 0x000fe20000010000 */
[----:B-1----:R-:W-:-:S04]  /*274e0*/  LOP3.LUT R2, R2, 0x1f, RZ, 0xc0, !PT ;  /* 0x0000001f02027812 */ /* 0x002fc800078ec0ff */
        /* <DEDUP_REMOVED lines=8> */
.L_x_9802:
[----:B------:R-:W3:Y:S01]  /*27570*/  S2R R3, SR_CgaCtaId ;  /* 0x0000000000037919 */ /* 0x000ee20000008800 */
[----:B------:R-:W-:Y:S01]  /*27580*/  UIADD3 UR4, UR50, 0x1, URZ ;  /* 0x0000000132047890 */ /* 0x000fe2000fffe03f */
[----:B-1----:R-:W-:-:S03]  /*27590*/  MOV R0, 0x400 ;  /* 0x0000040000007802 */ /* 0x002fc60000000f00 */
[----:B------:R-:W-:-:S04]  /*275a0*/  ULEA.HI UR5, UR4, UR4, URZ, 0x1 ;  /* 0x0000000404057291 */ /* 0x000fc8000f8f083f */
[----:B------:R-:W-:-:S04]  /*275b0*/  ULOP3.LUT UR5, UR5, 0xfffffffe, URZ, 0xc0, !UPT ;  /* 0xfffffffe05057892 */ /* 0x000fc8000f8ec03f */
[----:B------:R-:W-:Y:S01]  /*275c0*/  UIADD3 UR5, UR4, -UR5, URZ ;  /* 0x8000000504057290 */ /* 0x000fe2000fffe03f */
[----:B---3--:R-:W-:-:S05]  /*275d0*/  LEA R0, R3, R0, 0x18 ;  /* 0x0000000003007211 */ /* 0x008fca00078ec0ff */
[----:B------:R-:W-:-:S05]  /*275e0*/  IMAD.U32 R3, RZ, RZ, UR5 ;  /* 0x00000005ff037e24 */ /* 0x000fca000f8e00ff */
[----:B------:R-:W-:-:S04]  /*275f0*/  SHF.L.U32 R3, R3, 0x1f, RZ ;  /* 0x0000001f03037819 */ /* 0x000fc800000006ff */
[----:B------:R-:W1:Y:S02]  /*27600*/  SYNCS.PHASECHK.TRANS64.TRYWAIT P0, [R0+URZ+0x32420], R3 ;  /* 0x03242003000075a7 */ /* 0x000e64000800017f */
[----:B-1----:R-:W-:Y:S05]  /*27610*/  @!P0 BRA `(.L_x_9877) ;  /* 0x0000001000d48947 */ /* 0x002fea0003800000 */
.L_x_9931:
[----:B------:R-:W-:-:S03]  /*27620*/  UMOV UR4, 0xffffffff ;  /* 0xffffffff00047882 */ /* 0x000fc60000000000 */
[----:B------:R-:W-:Y:S05]  /*27630*/  BRA.DIV UR4, `(.L_x_9878) ;  /* 0x0000001204e07947 */ /* 0x000fea000b800000 */
[----:B--2---:R-:W2:Y:S02]  /*27640*/  S2R R2, SR_TID.X ;  /* 0x0000000000027919 */ /* 0x004ea40000002100 */
[----:B--2---:R-:W-:-:S04]  /*27650*/  SHF.R.U32.HI R2, RZ, 0x5, R2 ;  /* 0x00000005ff027819 */ /* 0x004fc80000011602 */
[----:B------:R-:W-:-:S05]  /*27660*/  LOP3.LUT R2, R2, 0x3, RZ, 0xc0, !PT ;  /* 0x0000000302027812 */ /* 0x000fca00078ec0ff */
[----:B------:R2:W3:Y:S02]  /*27670*/  SHFL.IDX PT, R14, R2, RZ, 0x1f ;  /* 0x00001fff020e7589 */ /* 0x0004e400000e0000 */
.L_x_9934:
[----:B---3--:R-:W-:Y:S01]  /*27680*/  ISETP.NE.AND P0, PT, R14, RZ, PT ;  /* 0x000000ff0e00720c */ /* 0x008fe20003f05270 */
[----:B------:R-:W-:-:S12]  /*27690*/  BSSY B0, `(.L_x_9879) ;  /* 0x0000027000007945 */ /* 0x000fd80003800000 */
[----:B------:R-:W-:Y:S05]  /*276a0*/  @P0 BRA `(.L_x_9880) ;  /* 0x0000000000940947 */ /* 0x000fea0003800000 */
[----:B------:R-:W-:-:S03]  /*276b0*/  UMOV UR4, 0xffffffff ;  /* 0xffffffff00047882 */ /* 0x000fc60000000000 */
[----:B------:R-:W-:Y:S05]  /*276c0*/  BRA.DIV UR4, `(.L_x_9881) ;  /* 0x0000001204f07947 */ /* 0x000fea000b800000 */
[----:B------:R-:W-:-:S13]  /*276d0*/  ELECT P6, URZ, PT ;  /* 0x00000000003f782f */ /* 0x000fda00038c0000 */
.L_x_9937:
[----:B------:R-:W-:Y:S05]  /*276e0*/  @!P6 BRA `(.L_x_9880) ;  /* 0x000000000084e947 */ /* 0x000fea0003800000 */
[----:B------:R-:W-:-:S06]  /*276f0*/  ULOP3.LUT UR4, UR48, 0x2, URZ, 0xfc, !UPT ;  /* 0x0000000230047892 */ /* 0x000fcc000f8efc3f */
[----:B--2---:R-:W-:-:S05]  /*27700*/  IMAD.U32 R2, RZ, RZ, UR4 ;  /* 0x00000004ff027e24 */ /* 0x004fca000f8e00ff */
[----:B------:R-:W-:-:S13]  /*27710*/  ISETP.NE.AND P2, PT, R2, 0x3, PT ;  /* 0x000000030200780c */ /* 0x000fda0003f45270 */
[----:B------:R-:W-:Y:S05]  /*27720*/  @!P2 BRA `(.L_x_9882) ;  /* 0x000000000004a947 */ /* 0x000fea0003800000 */
[----:B------:R-:W-:Y:S01]  /*27730*/  BPT.TRAP 0x1 ;  /* 0x000000040000795c */ /* 0x000fe20000300000 */
.L_x_9882:
[----:B-1----:R-:W2:Y:S04]  /*27740*/  LDL R3, [R1+0x470] ;  /* 0x0004700001037983 */ /* 0x002ea80000100800 */
        /* <DEDUP_REMOVED lines=13> */
.L_x_9938:
[----:B------:R-:W2:Y:S02]  /*27820*/  SYNCS.PHASECHK.TRANS64.TRYWAIT P0, [R7+URZ], R2 ;  /* 0x00000002070075a7 */ /* 0x000ea4000800017f */
[----:B--2---:R-:W-:Y:S05]  /*27830*/  @!P0 BRA `(.L_x_9884) ;  /* 0x0000001000c88947 */ /* 0x004fea0003800000 */
.L_x_9939:
[----:B------:R-:W-:Y:S05]  /*27840*/  @!P2 BRA `(.L_x_9885) ;  /* 0x000000000004a947 */ /* 0x000fea0003800000 */
[----:B------:R-:W-:Y:S01]  /*27850*/  BPT.TRAP 0x1 ;  /* 0x000000040000795c */ /* 0x000fe20000300000 */
.L_x_9885:
[----:B------:R-:W3:Y:S01]  /*27860*/  LDL.LU R4, [R1+0x470] ;  /* 0x0004700001047983 */ /* 0x000ee20000300800 */
[----:B------:R-:W-:-:S04]  /*27870*/  VIADD R0, R0, 0x32460 ;  /* 0x0003246000007836 */ /* 0x000fc80000000000 */
[----:B---3--:R-:W-:-:S04]  /*27880*/  IMAD R4, R4, 0x8, R0 ;  /* 0x0000000804047824 */ /* 0x008fc800078e0200 */
[----:B------:R-:W3:Y:S02]  /*27890*/  SYNCS.PHASECHK.TRANS64.TRYWAIT P0, [R4+URZ], R5 ;  /* 0x00000005040075a7 */ /* 0x000ee4000800017f */
[----:B---3--:R-:W-:Y:S05]  /*278a0*/  @!P0 BRA `(.L_x_9886) ;  /* 0x0000001000c08947 */ /* 0x008fea0003800000 */
.L_x_9940:
[----:B------:R-:W-:-:S07]  /*278b0*/  IMAD R3, R3, 0x8, R0 ;  /* 0x0000000803037824 */ /* 0x000fce00078e0200 */
.L_x_9887:
[----:B----4-:R4:W0:Y:S02]  /*278c0*/  SYNCS.PHASECHK.TRANS64.TRYWAIT P0, [R3+URZ], R2 ;  /* 0x00000002030075a7 */ /* 0x010824000800017f */
[----:B0-----:R-:W-:Y:S05]  /*278d0*/  @!P0 NANOSLEEP.SYNCS 0x989680 ;  /* 0x009896800000895d */ /* 0x001fea0003900000 */
[----:B------:R-:W0:Y:S02]  /*278e0*/  @!P0 SYNCS.PHASECHK.TRANS64 P0, [R3+URZ], R2 ;  /* 0x00000002030085a7 */ /* 0x000e24000800007f */
[----:B0-----:R-:W-:Y:S05]  /*278f0*/  @!P0 BRA `(.L_x_9887) ;  /* 0xfffffffc00f08947 */ /* 0x001fea000383ffff */
.L_x_9880:
[----:B------:R-:W-:Y:S05]  /*27900*/  BSYNC B0 ;  /* 0x0000000000007941 */ /* 0x000fea0003800000 */
.L_x_9879:
[----:B------:R-:W-:Y:S05]  /*27910*/  EXIT ;  /* 0x000000000000794d */ /* 0x000fea0003800000 */
.L_x_9681:
[----:B0-----:R-:W-:-:S04]  /*27920*/  IMAD.U32 R7, RZ, RZ, UR44 ;  /* 0x0000002cff077e24 */ /* 0x001fc8000f8e00ff */
[----:B------:R0:W1:Y:S03]  /*27930*/  SYNCS.PHASECHK.TRANS64.TRYWAIT P0, [R7+URZ+0x32400], R0 ;  /* 0x03240000070075a7 */ /* 0x000066000800017f */
[----:B-1----:R-:W-:Y:S05]  /*27940*/  @!P0 NANOSLEEP.SYNCS 0x989680 ;  /* 0x009896800000895d */ /* 0x002fea0003900000 */
[----:B------:R-:W1:Y:S02]  /*27950*/  @!P0 SYNCS.PHASECHK.TRANS64 P0, [R7+URZ+0x32400], R0 ;  /* 0x03240000070085a7 */ /* 0x000e64000800007f */
[----:B-1----:R-:W-:Y:S05]  /*27960*/  @!P0 BRA `(.L_x_9681) ;  /* 0xfffffffc00ec8947 */ /* 0x002fea000383ffff */
[----:B------:R-:W-:Y:S05]  /*27970*/  BRA `(.L_x_9888) ;  /* 0xfffffdb000347947 */ /* 0x000fea000383ffff */
.L_x_9688:
[----:B-1----:R1:W2:Y:S02]  /*27980*/  SYNCS.PHASECHK.TRANS64.TRYWAIT P0, [R20+URZ], R21 ;  /* 0x00000015140075a7 */ /* 0x0022a4000800017f */
[----:B--2---:R-:W-:Y:S05]  /*27990*/  @!P0 NANOSLEEP.SYNCS 0x989680 ;  /* 0x009896800000895d */ /* 0x004fea0003900000 */
[----:B------:R-:W2:Y:S02]  /*279a0*/  @!P0 SYNCS.PHASECHK.TRANS64 P0, [R20+URZ], R21 ;  /* 0x00000015140085a7 */ /* 0x000ea4000800007f */
[----:B--2---:R-:W-:Y:S05]  /*279b0*/  @!P0 BRA `(.L_x_9688) ;  /* 0xfffffffc00f08947 */ /* 0x004fea000383ffff */
[----:B------:R-:W-:Y:S05]  /*279c0*/  BRA `(.L_x_9687) ;  /* 0xfffffdb4003c7947 */ /* 0x000fea000383ffff */
.L_x_9690:
[----:B0-----:R-:W-:-:S04]  /*279d0*/  IMAD.U32 R8, RZ, RZ, UR44 ;  /* 0x0000002cff087e24 */ /* 0x001fc8000f8e00ff */
[----:B------:R0:W1:Y:S03]  /*279e0*/  SYNCS.PHASECHK.TRANS64.TRYWAIT P0, [R8+URZ+0x32410], R7 ;  /* 0x03241007080075a7 */ /* 0x000066000800017f */
[----:B-1----:R-:W-:Y:S05]  /*279f0*/  @!P0 NANOSLEEP.SYNCS 0x989680 ;  /* 0x009896800000895d */ /* 0x002fea0003900000 */
[----:B------:R-:W1:Y:S02]  /*27a00*/  @!P0 SYNCS.PHASECHK.TRANS64 P0, [R8+URZ+0x32410], R7 ;  /* 0x03241007080085a7 */ /* 0x000e64000800007f */
[----:B-1----:R-:W-:Y:S05]  /*27a10*/  @!P0 BRA `(.L_x_9690) ;  /* 0xfffffffc00ec8947 */ /* 0x002fea000383ffff */
[----:B------:R-:W-:Y:S05]  /*27a20*/  BRA `(.L_x_9889) ;  /* 0xfffffdb800107947 */ /* 0x000fea000383ffff */
.L_x_9697:
[----:B-1----:R1:W2:Y:S02]  /*27a30*/  SYNCS.PHASECHK.TRANS64.TRYWAIT P0, [R8+URZ], R9 ;  /* 0x00000009080075a7 */ /* 0x0022a4000800017f */
[----:B--2---:R-:W-:Y:S05]  /*27a40*/  @!P0 NANOSLEEP.SYNCS 0x989680 ;  /* 0x009896800000895d */ /* 0x004fea0003900000 */
[----:B------:R-:W2:Y:S02]  /*27a50*/  @!P0 SYNCS.PHASECHK.TRANS64 P0, [R8+URZ], R9 ;  /* 0x00000009080085a7 */ /* 0x000ea4000800007f */
[----:B--2---:R-:W-:Y:S05]  /*27a60*/  @!P0 BRA `(.L_x_9697) ;  /* 0xfffffffc00f08947 */ /* 0x004fea000383ffff */
[----:B------:R-:W-:Y:S05]  /*27a70*/  BRA `(.L_x_9696) ;  /* 0xfffffdb800547947 */ /* 0x000fea000383ffff */
.L_x_9732:
[----:B0-----:R0:W1:Y:S02]  /*27a80*/  SYNCS.PHASECHK.TRANS64.TRYWAIT P2, [R0+URZ], R3 ;  /* 0x00000003000075a7 */ /* 0x001064000804017f */
[----:B-1----:R-:W-:Y:S05]  /*27a90*/  @!P2 NANOSLEEP.SYNCS 0x989680 ;  /* 0x009896800000a95d */ /* 0x002fea0003900000 */
[----:B------:R-:W1:Y:S02]  /*27aa0*/  @!P2 SYNCS.PHASECHK.TRANS64 P2, [R0+URZ], R3 ;  /* 0x000000030000a5a7 */ /* 0x000e64000804007f */
[----:B-1----:R-:W-:Y:S05]  /*27ab0*/  @!P2 BRA `(.L_x_9732) ;  /* 0xfffffffc00f0a947 */ /* 0x002fea000383ffff */
[----:B------:R-:W-:Y:S05]  /*27ac0*/  BRA `(.L_x_9731) ;  /* 0xfffffe24004c7947 */ /* 0x000fea000383ffff */
.L_x_9739:
[----:B-1----:R1:W2:Y:S02]  /*27ad0*/  SYNCS.PHASECHK.TRANS64.TRYWAIT P2, [R4+URZ], R5 ;  /* 0x00000005040075a7 */ /* 0x0022a4000804017f */
[----:B--2---:R-:W-:Y:S05]  /*27ae0*/  @!P2 NANOSLEEP.SYNCS 0x989680 ;  /* 0x009896800000a95d */ /* 0x004fea0003900000 */
[----:B------:R-:W2:Y:S02]  /*27af0*/  @!P2 SYNCS.PHASECHK.TRANS64 P2, [R4+URZ], R5 ;  /* 0x000000050400a5a7 */ /* 0x000ea4000804007f */
[----:B--2---:R-:W-:Y:S05]  /*27b00*/  @!P2 BRA `(.L_x_9739) ;  /* 0xfffffffc00f0a947 */ /* 0x004fea000383ffff */
[----:B------:R-:W-:Y:S05]  /*27b10*/  BRA `(.L_x_9738) ;  /* 0xfffffe2800707947 */ /* 0x000fea000383ffff */
.L_x_9750:
[----:B-1----:R1:W2:Y:S02]  /*27b20*/  SYNCS.PHASECHK.TRANS64.TRYWAIT P1, [R0+URZ], R7 ;  /* 0x00000007000075a7 */ /* 0x0022a4000802017f */
[----:B--2---:R-:W-:Y:S05]  /*27b30*/  @!P1 NANOSLEEP.SYNCS 0x989680 ;  /* 0x009896800000995d */ /* 0x004fea0003900000 */
[----:B------:R-:W2:Y:S02]  /*27b40*/  @!P1 SYNCS.PHASECHK.TRANS64 P1, [R0+URZ], R7 ;  /* 0x00000007000095a7 */ /* 0x000ea4000802007f */
[----:B--2---:R-:W-:Y:S05]  /*27b50*/  @!P1 BRA `(.L_x_9750) ;  /* 0xfffffffc00f09947 */ /* 0x004fea000383ffff */
[----:B------:R-:W-:Y:S05]  /*27b60*/  BRA `(.L_x_9749) ;  /* 0xfffffec000987947 */ /* 0x000fea000383ffff */
.L_x_9757:
[----:B-1----:R1:W2:Y:S02]  /*27b70*/  SYNCS.PHASECHK.TRANS64.TRYWAIT P1, [R4+URZ], R5 ;  /* 0x00000005040075a7 */ /* 0x0022a4000802017f */
[----:B--2---:R-:W-:Y:S05]  /*27b80*/  @!P1 NANOSLEEP.SYNCS 0x989680 ;  /* 0x009896800000995d */ /* 0x004fea0003900000 */
[----:B------:R-:W2:Y:S02]  /*27b90*/  @!P1 SYNCS.PHASECHK.TRANS64 P1, [R4+URZ], R5 ;  /* 0x00000005040095a7 */ /* 0x000ea4000802007f */
[----:B--2---:R-:W-:Y:S05]  /*27ba0*/  @!P1 BRA `(.L_x_9757) ;  /* 0xfffffffc00f09947 */ /* 0x004fea000383ffff */
[----:B------:R-:W-:Y:S05]  /*27bb0*/  BRA `(.L_x_9756) ;  /* 0xfffffec400bc7947 */ /* 0x000fea000383ffff */
.L_x_9821:
        /* <DEDUP_REMOVED lines=11> */
.L_x_9891:
[----:B------:R-:W-:Y:S05]  /*27c70*/  BSYNC B0 ;  /* 0x0000000000007941 */ /* 0x000fea0003800000 */
.L_x_9890:
[----:B------:R-:W-:Y:S05]  /*27c80*/  BRA `(.L_x_9892) ;  /* 0xffffffc800007947 */ /* 0x000fea000383ffff */
.L_x_9822:
[----:B------:R-:W-:Y:S01]  /*27c90*/  BSSY B0, `(.L_x_9893) ;  /* 0x0000006000007945 */ /* 0x000fe20003800000 */
[----:B------:R-:W-:-:S07]  /*27ca0*/  IMAD.MOV.U32 R15, RZ, RZ, -0x1 ;  /* 0xffffffffff0f7424 */ /* 0x000fce00078e00ff */
[----:B0-----:R-:W-:Y:S05]  /*27cb0*/  WARPSYNC.COLLECTIVE R15, `(.L_x_9894) ;  /* 0x000000000f0c7348 */ /* 0x001fea0003c00000 */
[----:B------:R-:W-:Y:S02]  /*27cc0*/  ELECT P6, UR62, PT ;  /* 0x00000000003e782f */ /* 0x000fe400038c0000 */
[----:B------:R-:W-:Y:S01]  /*27cd0*/  MOV R14, UR62 ;  /* 0x0000003e000e7c02 */ /* 0x000fe20008000f00 */
[----:B0-----:R-:W-:Y:S10]  /*27ce0*/  ENDCOLLECTIVE ;  /* 0x000000000000791b */ /* 0x001ff40003800000 */
.L_x_9894:
[----:B------:R-:W-:Y:S05]  /*27cf0*/  BSYNC B0 ;  /* 0x0000000000007941 */ /* 0x000fea0003800000 */
.L_x_9893:
[----:B------:R-:W-:Y:S05]  /*27d00*/  BRA `(.L_x_9895) ;  /* 0xffffffc400f07947 */ /* 0x000fea000383ffff */
.L_x_9825:
[----:B0-----:R0:W1:Y:S02]  /*27d10*/  SYNCS.PHASECHK.TRANS64.TRYWAIT P0, [R9+URZ+0x32440], R10 ;  /* 0x0324400a090075a7 */ /* 0x001064000800017f */
[----:B-1----:R-:W-:Y:S05]  /*27d20*/  @!P0 NANOSLEEP.SYNCS 0x989680 ;  /* 0x009896800000895d */ /* 0x002fea0003900000 */
[----:B------:R-:W1:Y:S02]  /*27d30*/  @!P0 SYNCS.PHASECHK.TRANS64 P0, [R9+URZ+0x32440], R10 ;  /* 0x0324400a090085a7 */ /* 0x000e64000800007f */
[----:B-1----:R-:W-:Y:S05]  /*27d40*/  @!P0 BRA `(.L_x_9825) ;  /* 0xfffffffc00f08947 */ /* 0x002fea000383ffff */
[----:B------:R-:W-:Y:S05]  /*27d50*/  BRA `(.L_x_9896) ;  /* 0xffffffc800587947 */ /* 0x000fea000383ffff */
.L_x_9829:
        /* <DEDUP_REMOVED lines=8> */
.L_x_9832:
[----:B0-----:R0:W1:Y:S02]  /*27de0*/  SYNCS.PHASECHK.TRANS64.TRYWAIT P0, [R9+URZ+0x32460], R6 ;  /* 0x03246006090075a7 */ /* 0x001064000800017f */
[----:B-1----:R-:W-:Y:S05]  /*27df0*/  @!P0 NANOSLEEP.SYNCS 0x989680 ;  /* 0x009896800000895d */ /* 0x002fea0003900000 */
[----:B------:R-:W1:Y:S02]  /*27e00*/  @!P0 SYNCS.PHASECHK.TRANS64 P0, [R9+URZ+0x32460], R6 ;  /* 0x03246006090085a7 */ /* 0x000e64000800007f */
[----:B-1----:R-:W-:Y:S05]  /*27e10*/  @!P0 BRA `(.L_x_9832) ;  /* 0xfffffffc00f08947 */ /* 0x002fea000383ffff */
[----:B------:R-:W-:Y:S05]  /*27e20*/  BRA `(.L_x_9898) ;  /* 0xffffffcc00dc7947 */ /* 0x000fea000383ffff */
.L_x_9841:
[----:B-1----:R1:W2:Y:S02]  /*27e30*/  SYNCS.PHASECHK.TRANS64.TRYWAIT P0, [R2+URZ+0x32440], R3 ;  /* 0x03244003020075a7 */ /* 0x0022a4000800017f */
[----:B--2---:R-:W-:Y:S05]  /*27e40*/  @!P0 NANOSLEEP.SYNCS 0x989680 ;  /* 0x009896800000895d */ /* 0x004fea0003900000 */
[----:B------:R-:W2:Y:S02]  /*27e50*/  @!P0 SYNCS.PHASECHK.TRANS64 P0, [R2+URZ+0x32440], R3 ;  /* 0x03244003020085a7 */ /* 0x000ea4000800007f */
[----:B--2---:R-:W-:Y:S05]  /*27e60*/  @!P0 BRA `(.L_x_9841) ;  /* 0xfffffffc00f08947 */ /* 0x004fea000383ffff */
[----:B------:R-:W-:Y:S05]  /*27e70*/  BRA `(.L_x_9899) ;  /* 0xffffffd400607947 */ /* 0x000fea000383ffff */
.L_x_9843:
[----:B--2---:R2:W3:Y:S02]  /*27e80*/  SYNCS.PHASECHK.TRANS64.TRYWAIT P0, [R2+URZ+0x32460], R3 ;  /* 0x03246003020075a7 */ /* 0x0044e4000800017f */
[----:B---3--:R-:W-:Y:S05]  /*27e90*/  @!P0 NANOSLEEP.SYNCS 0x989680 ;  /* 0x009896800000895d */ /* 0x008fea0003900000 */
[----:B------:R-:W3:Y:S02]  /*27ea0*/  @!P0 SYNCS.PHASECHK.TRANS64 P0, [R2+URZ+0x32460], R3 ;  /* 0x03246003020085a7 */ /* 0x000ee4000800007f */
[----:B---3--:R-:W-:Y:S05]  /*27eb0*/  @!P0 BRA `(.L_x_9843) ;  /* 0xfffffffc00f08947 */ /* 0x008fea000383ffff */
[----:B------:R-:W-:Y:S05]  /*27ec0*/  BRA `(.L_x_9900) ;  /* 0xffffffd400d07947 */ /* 0x000fea000383ffff */
.L_x_9848:
[----:B-1----:R1:W2:Y:S02]  /*27ed0*/  SYNCS.PHASECHK.TRANS64.TRYWAIT P0, [R2+URZ+0x32440], R3 ;  /* 0x03244003020075a7 */ /* 0x0022a4000800017f */
[----:B--2---:R-:W-:Y:S05]  /*27ee0*/  @!P0 NANOSLEEP.SYNCS 0x989680 ;  /* 0x009896800000895d */ /* 0x004fea0003900000 */
[----:B------:R-:W2:Y:S02]  /*27ef0*/  @!P0 SYNCS.PHASECHK.TRANS64 P0, [R2+URZ+0x32440], R3 ;  /* 0x03244003020085a7 */ /* 0x000ea4000800007f */
[----:B--2---:R-:W-:Y:S05]  /*27f00*/  @!P0 BRA `(.L_x_9848) ;  /* 0xfffffffc00f08947 */ /* 0x004fea000383ffff */
[----:B------:R-:W-:Y:S05]  /*27f10*/  BRA `(.L_x_9901) ;  /* 0xffffffdc00207947 */ /* 0x000fea000383ffff */
.L_x_9850:
[----:B0-----:R0:W2:Y:S02]  /*27f20*/  SYNCS.PHASECHK.TRANS64.TRYWAIT P1, [R2+URZ+0x32460], R3 ;  /* 0x03246003020075a7 */ /* 0x0010a4000802017f */
[----:B--2---:R-:W-:Y:S05]  /*27f30*/  @!P1 NANOSLEEP.SYNCS 0x989680 ;  /* 0x009896800000995d */ /* 0x004fea0003900000 */
[----:B------:R-:W2:Y:S02]  /*27f40*/  @!P1 SYNCS.PHASECHK.TRANS64 P1, [R2+URZ+0x32460], R3 ;  /* 0x03246003020095a7 */ /* 0x000ea4000802007f */
[----:B--2---:R-:W-:Y:S05]  /*27f50*/  @!P1 BRA `(.L_x_9850) ;  /* 0xfffffffc00f09947 */ /* 0x004fea000383ffff */
[----:B------:R-:W-:Y:S05]  /*27f60*/  BRA `(.L_x_9902) ;  /* 0xffffffdc008c7947 */ /* 0x000fea000383ffff */
.L_x_9855:
[----:B--2---:R2:W3:Y:S02]  /*27f70*/  SYNCS.PHASECHK.TRANS64.TRYWAIT P0, [R2+URZ+0x32440], R3 ;  /* 0x03244003020075a7 */ /* 0x0044e4000800017f */
[----:B---3--:R-:W-:Y:S05]  /*27f80*/  @!P0 NANOSLEEP.SYNCS 0x989680 ;  /* 0x009896800000895d */ /* 0x008fea0003900000 */
[----:B------:R-:W3:Y:S02]  /*27f90*/  @!P0 SYNCS.PHASECHK.TRANS64 P0, [R2+URZ+0x32440], R3 ;  /* 0x03244003020085a7 */ /* 0x000ee4000800007f */
[----:B---3--:R-:W-:Y:S05]  /*27fa0*/  @!P0 BRA `(.L_x_9855) ;  /* 0xfffffffc00f08947 */ /* 0x008fea000383ffff */
[----:B------:R-:W-:Y:S05]  /*27fb0*/  BRA `(.L_x_9903) ;  /* 0xffffffe000b47947 */ /* 0x000fea000383ffff */
.L_x_9857:
[----:B0-----:R0:W1:Y:S02]  /*27fc0*/  SYNCS.PHASECHK.TRANS64.TRYWAIT P1, [R2+URZ+0x32460], R3 ;  /* 0x03246003020075a7 */ /* 0x001064000802017f */
[----:B-1----:R-:W-:Y:S05]  /*27fd0*/  @!P1 NANOSLEEP.SYNCS 0x989680 ;  /* 0x009896800000995d */ /* 0x002fea0003900000 */
[----:B------:R-:W1:Y:S02]  /*27fe0*/  @!P1 SYNCS.PHASECHK.TRANS64 P1, [R2+URZ+0x32460], R3 ;  /* 0x03246003020095a7 */ /* 0x000e64000802007f */
[----:B-1----:R-:W-:Y:S05]  /*27ff0*/  @!P1 BRA `(.L_x_9857) ;  /* 0xfffffffc00f09947 */ /* 0x002fea000383ffff */
[----:B------:R-:W-:Y:S05]  /*28000*/  BRA `(.L_x_9904) ;  /* 0xffffffe400247947 */ /* 0x000fea000383ffff */
.L_x_9862:
        /* <DEDUP_REMOVED lines=8> */
.L_x_9906:
[----:B------:R-:W-:Y:S05]  /*28090*/  BSYNC B0 ;  /* 0x0000000000007941 */ /* 0x000fea0003800000 */
.L_x_9905:
        /* <DEDUP_REMOVED lines=8> */
.L_x_9907:
[----:B------:R-:W-:Y:S01]  /*28120*/  IMAD.MOV.U32 R6, RZ, RZ, R14 ;  /* 0x000000ffff067224 */ /* 0x000fe200078e000e */
[----:B------:R-:W-:Y:S06]  /*28130*/  BRA `(.L_x_9908) ;  /* 0xffffffe800187947 */ /* 0x000fec000383ffff */
.L_x_9865:
        /* <DEDUP_REMOVED lines=8> */
.L_x_9910:
[----:B------:R-:W-:Y:S05]  /*281c0*/  BSYNC B0 ;  /* 0x0000000000007941 */ /* 0x000fea0003800000 */
.L_x_9909:
        /* <DEDUP_REMOVED lines=10> */
.L_x_9911:
        /* <DEDUP_REMOVED lines=8> */
.L_x_9912:
        /* <DEDUP_REMOVED lines=8> */
.L_x_9913:
        /* <DEDUP_REMOVED lines=8> */
.L_x_9914:
        /* <DEDUP_REMOVED lines=8> */
.L_x_9915:
[----:B------:R-:W-:Y:S05]  /*28470*/  BRA `(.L_x_9916) ;  /* 0xffffffe400dc7947 */ /* 0x000fea000383ffff */
.L_x_9870:
[----:B------:R-:W-:Y:S01]  /*28480*/  BSSY B0, `(.L_x_9917) ;  /* 0x0000008000007945 */ /* 0x000fe20003800000 */
[----:B-----5:R-:W-:Y:S02]  /*28490*/  IMAD.MOV.U32 R13, RZ, RZ, R2 ;  /* 0x000000ffff0d7224 */ /* 0x020fe400078e0002 */
[----:B------:R-:W-:Y:S02]  /*284a0*/  IMAD.MOV.U32 R12, RZ, RZ, 0x1 ;  /* 0x00000001ff0c7424 */ /* 0x000fe400078e00ff */
[----:B------:R-:W-:Y:S02]  /*284b0*/  IMAD.MOV.U32 R11, RZ, RZ, RZ ;  /* 0x000000ffff0b7224 */ /* 0x000fe400078e00ff */
[----:B------:R-:W-:-:S07]  /*284c0*/  IMAD.MOV.U32 R15, RZ, RZ, -0x1 ;  /* 0xffffffffff0f7424 */ /* 0x000fce00078e00ff */
[----:B012---:R-:W-:Y:S05]  /*284d0*/  WARPSYNC.COLLECTIVE R15, `(.L_x_9918) ;  /* 0x000000000f087348 */ /* 0x007fea0003c00000 */
[----:B------:R3:W4:Y:S02]  /*284e0*/  SHFL.UP P6, R14, R13, R12, R11 ;  /* 0x0400000c0d0e7389 */ /* 0x00072400000c000b */
[----:B01234-:R-:W-:Y:S01]  /*284f0*/  ENDCOLLECTIVE ;  /* 0x000000000000791b */ /* 0x01ffe20003800000 */
.L_x_9918:
[----:B------:R-:W-:Y:S05]  /*28500*/  BSYNC B0 ;  /* 0x0000000000007941 */ /* 0x000fea0003800000 */
.L_x_9917:
        /* <DEDUP_REMOVED lines=10> */
.L_x_9919:
        /* <DEDUP_REMOVED lines=8> */
.L_x_9920:
        /* <DEDUP_REMOVED lines=8> */
.L_x_9921:
        /* <DEDUP_REMOVED lines=8> */
.L_x_9922:
        /* <DEDUP_REMOVED lines=8> */
.L_x_9923:
[----:B------:R-:W-:Y:S05]  /*287b0*/  BRA `(.L_x_9924) ;  /* 0xffffffe400c07947 */ /* 0x000fea000383ffff */
.L_x_9872:
[----:B------:R-:W-:Y:S01]  /*287c0*/  BSSY B0, `(.L_x_9925) ;  /* 0x0000006000007945 */ /* 0x000fe20003800000 */
[----:B------:R-:W-:Y:S01]  /*287d0*/  PLOP3.LUT P6, PT, P6, PT, PT, 0x8, 0x0 ;  /* 0x000000000000781c */ /* 0x000fe200037ce170 */
[----:B------:R-:W-:-:S12]  /*287e0*/  IMAD.MOV.U32 R15, RZ, RZ, -0x1 ;  /* 0xffffffffff0f7424 */ /* 0x000fd800078e00ff */
[----:B0-----:R-:W-:Y:S05]  /*287f0*/  WARPSYNC.COLLECTIVE R15, `(.L_x_9926) ;  /* 0x000000000f087348 */ /* 0x001fea0003c00000 */
[----:B------:R-:W-:Y:S01]  /*28800*/  VOTE.ANY R14, PT, P6 ;  /* 0x00000000000e7806 */ /* 0x000fe200030e0100 */
[----:B0-----:R-:W-:Y:S06]  /*28810*/  ENDCOLLECTIVE ;  /* 0x000000000000791b */ /* 0x001fec0003800000 */
.L_x_9926:
[----:B------:R-:W-:Y:S05]  /*28820*/  BSYNC B0 ;  /* 0x0000000000007941 */ /* 0x000fea0003800000 */
.L_x_9925:
        /* <DEDUP_REMOVED lines=9> */
.L_x_9927:
[----:B------:R-:W-:Y:S01]  /*288c0*/  IMAD.MOV.U32 R17, RZ, RZ, R14 ;  /* 0x000000ffff117224 */ /* 0x000fe200078e000e */
[----:B------:R-:W-:Y:S06]  /*288d0*/  BRA `(.L_x_9928) ;  /* 0xffffffe400b07947 */ /* 0x000fec000383ffff */
.L_x_9874:
[----:B------:R-:W-:Y:S01]  /*288e0*/  BSSY B0, `(.L_x_9929) ;  /* 0x0000007000007945 */ /* 0x000fe20003800000 */
[----:B------:R-:W-:Y:S02]  /*288f0*/  IMAD.MOV.U32 R13, RZ, RZ, R3 ;  /* 0x000000ffff0d7224 */ /* 0x000fe400078e0003 */
[----:B------:R-:W-:Y:S02]  /*28900*/  IMAD.MOV.U32 R11, RZ, RZ, 0x1f ;  /* 0x0000001fff0b7424 */ /* 0x000fe400078e00ff */
[----:B------:R-:W-:-:S07]  /*28910*/  IMAD.MOV.U32 R15, RZ, RZ, -0x1 ;  /* 0xffffffffff0f7424 */ /* 0x000fce00078e00ff */
[----:B012---:R-:W-:Y:S05]  /*28920*/  WARPSYNC.COLLECTIVE R15, `(.L_x_9930) ;  /* 0x000000000f087348 */ /* 0x007fea0003c00000 */
[----:B------:R3:W4:Y:S02]  /*28930*/  SHFL.IDX P6, R14, R13, R12, R11 ;  /* 0x0000000c0d0e7389 */ /* 0x00072400000c000b */
[----:B01234-:R-:W-:Y:S01]  /*28940*/  ENDCOLLECTIVE ;  /* 0x000000000000791b */ /* 0x01ffe20003800000 */
.L_x_9930:
[----:B------:R-:W-:Y:S05]  /*28950*/  BSYNC B0 ;  /* 0x0000000000007941 */ /* 0x000fea0003800000 */
.L_x_9929:
[----:B------:R-:W-:Y:S05]  /*28960*/  BRA `(.L_x_9873) ;  /* 0xffffffe400a87947 */ /* 0x000fea000383ffff */
.L_x_9877:
[----:B-1----:R1:W3:Y:S02]  /*28970*/  SYNCS.PHASECHK.TRANS64.TRYWAIT P0, [R0+URZ+0x32420], R3 ;  /* 0x03242003000075a7 */ /* 0x0022e4000800017f */
[----:B---3--:R-:W-:Y:S05]  /*28980*/  @!P0 NANOSLEEP.SYNCS 0x989680 ;  /* 0x009896800000895d */ /* 0x008fea0003900000 */
[----:B------:R-:W3:Y:S02]  /*28990*/  @!P0 SYNCS.PHASECHK.TRANS64 P0, [R0+URZ+0x32420], R3 ;  /* 0x03242003000085a7 */ /* 0x000ee4000800007f */
[----:B---3--:R-:W-:Y:S05]  /*289a0*/  @!P0 BRA `(.L_x_9877) ;  /* 0xfffffffc00f08947 */ /* 0x008fea000383ffff */
[----:B------:R-:W-:Y:S05]  /*289b0*/  BRA `(.L_x_9931) ;  /* 0xffffffec00187947 */ /* 0x000fea000383ffff */
.L_x_9878:
[----:B--2---:R-:W2:Y:S01]  /*289c0*/  S2R R2, SR_TID.X ;  /* 0x0000000000027919 */ /* 0x004ea20000002100 */
        /* <DEDUP_REMOVED lines=10> */
.L_x_9933:
[----:B------:R-:W-:Y:S05]  /*28a70*/  BSYNC B0 ;  /* 0x0000000000007941 */ /* 0x000fea0003800000 */
.L_x_9932:
[----:B------:R-:W-:Y:S05]  /*28a80*/  BRA `(.L_x_9934) ;  /* 0xffffffe800fc7947 */ /* 0x000fea000383ffff */
.L_x_9881:
[----:B------:R-:W-:Y:S01]  /*28a90*/  BSSY B1, `(.L_x_9935) ;  /* 0x0000006000017945 */ /* 0x000fe20003800000 */
[----:B------:R-:W-:-:S07]  /*28aa0*/  IMAD.MOV.U32 R15, RZ, RZ, -0x1 ;  /* 0xffffffffff0f7424 */ /* 0x000fce00078e00ff */
[----:B012---:R-:W-:Y:S05]  /*28ab0*/  WARPSYNC.COLLECTIVE R15, `(.L_x_9936) ;  /* 0x000000000f0c7348 */ /* 0x007fea0003c00000 */
[----:B------:R-:W-:Y:S02]  /*28ac0*/  ELECT P6, UR62, PT ;  /* 0x00000000003e782f */ /* 0x000fe400038c0000 */
[----:B------:R-:W-:Y:S01]  /*28ad0*/  MOV R14, UR62 ;  /* 0x0000003e000e7c02 */ /* 0x000fe20008000f00 */
[----:B012---:R-:W-:Y:S10]  /*28ae0*/  ENDCOLLECTIVE ;  /* 0x000000000000791b */ /* 0x007ff40003800000 */
.L_x_9936:
[----:B------:R-:W-:Y:S05]  /*28af0*/  BSYNC B1 ;  /* 0x0000000000017941 */ /* 0x000fea0003800000 */
.L_x_9935:
[----:B------:R-:W-:Y:S05]  /*28b00*/  BRA `(.L_x_9937) ;  /* 0xffffffe800f47947 */ /* 0x000fea000383ffff */
.L_x_9883:
[----:B-1----:R1:W2:Y:S02]  /*28b10*/  SYNCS.PHASECHK.TRANS64.TRYWAIT P0, [R6+URZ], R5 ;  /* 0x00000005060075a7 */ /* 0x0022a4000800017f */
[----:B--2---:R-:W-:Y:S05]  /*28b20*/  @!P0 NANOSLEEP.SYNCS 0x989680 ;  /* 0x009896800000895d */ /* 0x004fea0003900000 */
[----:B------:R-:W2:Y:S02]  /*28b30*/  @!P0 SYNCS.PHASECHK.TRANS64 P0, [R6+URZ], R5 ;  /* 0x00000005060085a7 */ /* 0x000ea4000800007f */
[----:B--2---:R-:W-:Y:S05]  /*28b40*/  @!P0 BRA `(.L_x_9883) ;  /* 0xfffffffc00f08947 */ /* 0x004fea000383ffff */
[----:B------:R-:W-:Y:S05]  /*28b50*/  BRA `(.L_x_9938) ;  /* 0xffffffec00307947 */ /* 0x000fea000383ffff */
.L_x_9884:
[----:B--2---:R2:W3:Y:S02]  /*28b60*/  SYNCS.PHASECHK.TRANS64.TRYWAIT P0, [R7+URZ], R2 ;  /* 0x00000002070075a7 */ /* 0x0044e4000800017f */
[----:B---3--:R-:W-:Y:S05]  /*28b70*/  @!P0 NANOSLEEP.SYNCS 0x989680 ;  /* 0x009896800000895d */ /* 0x008fea0003900000 */
[----:B------:R-:W3:Y:S02]  /*28b80*/  @!P0 SYNCS.PHASECHK.TRANS64 P0, [R7+URZ], R2 ;  /* 0x00000002070085a7 */ /* 0x000ee4000800007f */
[----:B---3--:R-:W-:Y:S05]  /*28b90*/  @!P0 BRA `(.L_x_9884) ;  /* 0xfffffffc00f08947 */ /* 0x008fea000383ffff */
[----:B------:R-:W-:Y:S05]  /*28ba0*/  BRA `(.L_x_9939) ;  /* 0xffffffec00247947 */ /* 0x000fea000383ffff */
.L_x_9886:
[----:B---3--:R3:W4:Y:S02]  /*28bb0*/  SYNCS.PHASECHK.TRANS64.TRYWAIT P0, [R4+URZ], R5 ;  /* 0x00000005040075a7 */ /* 0x008724000800017f */
[----:B----4-:R-:W-:Y:S05]  /*28bc0*/  @!P0 NANOSLEEP.SYNCS 0x989680 ;  /* 0x009896800000895d */ /* 0x010fea0003900000 */
[----:B------:R-:W4:Y:S02]  /*28bd0*/  @!P0 SYNCS.PHASECHK.TRANS64 P0, [R4+URZ], R5 ;  /* 0x00000005040085a7 */ /* 0x000f24000800007f */
[----:B----4-:R-:W-:Y:S05]  /*28be0*/  @!P0 BRA `(.L_x_9886) ;  /* 0xfffffffc00f08947 */ /* 0x010fea000383ffff */
[----:B------:R-:W-:Y:S05]  /*28bf0*/  BRA `(.L_x_9940) ;  /* 0xffffffec002c7947 */ /* 0x000fea000383ffff */
        .type           $_ZN7cutlass13device_kernelIN5flash11enable_sm90INS1_16FlashAttnFwdSm90INS1_25CollectiveMainloopFwdSm90ILi2EN4cute5tupleIJNS5_1CILi1EEES8_S8_EEENS6_IJNS7_ILi128EEENS7_ILi96EEENS7_ILi64EEEEEELi256ENS_6half_tEfNS_4arch4Sm90ELb0ELb1ELb1ELb1ELb0ELb0ELb1ELb1ELb0ELb0ELb0ELb0EEENS1_21CollectiveEpilogueFwdINS6_IJSA_NS7_ILi256EEESB_EEES9_SE_SG_Li256ELb1ELb0ELb0ELb0EEENS1_36VarlenDynamicPersistentTileSchedulerILi128ELi96ELi256ELi32ELb0ELb0ELb1ELb1ELb0ELb1EEEEEEEEEvNT_6ParamsE$_ZZN5flash25CollectiveMainloopFwdSm90ILi2EN4cute5tupleIJNS1_1CILi1EEES4_S4_EEENS2_IJNS3_ILi128EEENS3_ILi96EEENS3_ILi64EEEEEELi256EN7cutlass6half_tEfNSA_4arch4Sm90ELb0ELb1ELb1ELb1ELb0ELb0ELb1ELb1ELb0ELb0ELb0ELb0EE3mmaINS_16FlashAttnFwdSm90ISE_NS_21CollectiveEpilogueFwdINS2_IJS6_NS3_ILi256EEES7_EEES5_SB_SD_Li256ELb1ELb0ELb0ELb0EEENS_36VarlenDynamicPersistentTileSchedulerILi128ELi96ELi256ELi32ELb0ELb0ELb1ELb1ELb0ELb1EEEE13SharedStorageENS1_6TensorINS1_11ArrayEngineIfLm128EEENS1_6LayoutINS2_IJNS2_IJNS3_ILi2EEEST_NS3_ILi32EEEEEES4_S4_EEENS2_IJNS2_IJS4_ST_NS3_ILi4EEEEEENS3_ILi0EEESZ_EEEEEEENS_7SoftmaxILi2ELi0EEEEEbRKNSE_6ParamsENSA_25PipelineTmaAsyncNoClusterILi2ENSA_16PipelineTmaAsyncILi2EEEEES1B_RNSA_13PipelineStateILj2EEERT0_RT1_iRiRKNS_16SeqlenInfoQKNewKILb1ELb0EEENS2_IJiiiiEEERT_ENKUliT_T0_T1_E_clIZSF_ISO_S12_S14_EbS17_S1B_S1B_S1E_S1G_S1I_iS1J_S1N_S1O_S1Q_EUlRS1R_iE1_NS3_ILb0EEENS3_ILb1EEEEEDaiS1R_S1S_S1T_,@function
        .size           $_ZN7cutlass13device_kernelIN5flash11enable_sm90INS1_16FlashAttnFwdSm90INS1_25CollectiveMainloopFwdSm90ILi2EN4cute5tupleIJNS5_1CILi1EEES8_S8_EEENS6_IJNS7_ILi128EEENS7_ILi96EEENS7_ILi64EEEEEELi256ENS_6half_tEfNS_4arch4Sm90ELb0ELb1ELb1ELb1ELb0ELb0ELb1ELb1ELb0ELb0ELb0ELb0EEENS1_21CollectiveEpilogueFwdINS6_IJSA_NS7_ILi256EEESB_EEES9_SE_SG_Li256ELb1ELb0ELb0ELb0EEENS1_36VarlenDynamicPersistentTileSchedulerILi128ELi96ELi256ELi32ELb0ELb0ELb1ELb1ELb0ELb1EEEEEEEEEvNT_6ParamsE$_ZZN5flash25CollectiveMainloopFwdSm90ILi2EN4cute5tupleIJNS1_1CILi1EEES4_S4_EEENS2_IJNS3_ILi128EEENS3_ILi96EEENS3_ILi64EEEEEELi256EN7cutlass6half_tEfNSA_4arch4Sm90ELb0ELb1ELb1ELb1ELb0ELb0ELb1ELb1ELb0ELb0ELb0ELb0EE3mmaINS_16FlashAttnFwdSm90ISE_NS_21CollectiveEpilogueFwdINS2_IJS6_NS3_ILi256EEES7_EEES5_SB_SD_Li256ELb1ELb0ELb0ELb0EEENS_36VarlenDynamicPersistentTileSchedulerILi128ELi96ELi256ELi32ELb0ELb0ELb1ELb1ELb0ELb1EEEE13SharedStorageENS1_6TensorINS1_11ArrayEngineIfLm128EEENS1_6LayoutINS2_IJNS2_IJNS3_ILi2EEEST_NS3_ILi32EEEEEES4_S4_EEENS2_IJNS2_IJS4_ST_NS3_ILi4EEEEEENS3_ILi0EEESZ_EEEEEEENS_7SoftmaxILi2ELi0EEEEEbRKNSE_6ParamsENSA_25PipelineTmaAsyncNoClusterILi2ENSA_16PipelineTmaAsyncILi2EEEEES1B_RNSA_13PipelineStateILj2EEERT0_RT1_iRiRKNS_16SeqlenInfoQKNewKILb1ELb0EEENS2_IJiiiiEEERT_ENKUliT_T0_T1_E_clIZSF_ISO_S12_S14_EbS17_S1B_S1B_S1E_S1G_S1I_iS1J_S1N_S1O_S1Q_EUlRS1R_iE1_NS3_ILb0EEENS3_ILb1EEEEEDaiS1R_S1S_S1T_,(.L_x_11970 - $_ZN7cutlass13device_kernelIN5flash11enable_sm90INS1_16FlashAttnFwdSm90INS1_25CollectiveMainloopFwdSm90ILi2EN4cute5tupleIJNS5_1CILi1EEES8_S8_EEENS6_IJNS7_ILi128EEENS7_ILi96EEENS7_ILi64EEEEEELi256ENS_6half_tEfNS_4arch4Sm90ELb0ELb1ELb1ELb1ELb0ELb0ELb1ELb1ELb0ELb0ELb0ELb0EEENS1_21CollectiveEpilogueFwdINS6_IJSA_NS7_ILi256EEESB_EEES9_SE_SG_Li256ELb1ELb0ELb0ELb0EEENS1_36VarlenDynamicPersistentTileSchedulerILi128ELi96ELi256ELi32ELb0ELb0ELb1ELb1ELb0ELb1EEEEEEEEEvNT_6ParamsE$_ZZN5flash25CollectiveMainloopFwdSm90ILi2EN4cute5tupleIJNS1_1CILi1EEES4_S4_EEENS2_IJNS3_ILi128EEENS3_ILi96EEENS3_ILi64EEEEEELi256EN7cutlass6half_tEfNSA_4arch4Sm90ELb0ELb1ELb1ELb1ELb0ELb0ELb1ELb1ELb0ELb0ELb0ELb0EE3mmaINS_16FlashAttnFwdSm90ISE_NS_21CollectiveEpilogueFwdINS2_IJS6_NS3_ILi256EEES7_EEES5_SB_SD_Li256ELb1ELb0ELb0ELb0EEENS_36VarlenDynamicPersistentTileSchedulerILi128ELi96ELi256ELi32ELb0ELb0ELb1ELb1ELb0ELb1EEEE13SharedStorageENS1_6TensorINS1_11ArrayEngineIfLm128EEENS1_6LayoutINS2_IJNS2_IJNS3_ILi2EEEST_NS3_ILi32EEEEEES4_S4_EEENS2_IJNS2_IJS4_ST_NS3_ILi4EEEEEENS3_ILi0EEESZ_EEEEEEENS_7SoftmaxILi2ELi0EEEEEbRKNSE_6ParamsENSA_25PipelineTmaAsyncNoClusterILi2ENSA_16PipelineTmaAsyncILi2EEEEES1B_RNSA_13PipelineStateILj2EEERT0_RT1_iRiRKNS_16SeqlenInfoQKNewKILb1ELb0EEENS2_IJiiiiEEERT_ENKUliT_T0_T1_E_clIZSF_ISO_S12_S14_EbS17_S1B_S1B_S1E_S1G_S1I_iS1J_S1N_S1O_S1Q_EUlRS1R_iE1_NS3_ILb0EEENS3_ILb1EEEEEDaiS1R_S1S_S1T_)
$_ZN7cutlass13device_kernelIN5flash11enable_sm90INS1_16FlashAttnFwdSm90INS1_25CollectiveMainloopFwdSm90ILi2EN4cute5tupleIJNS5_1CILi1EEES8_S8_EEENS6_IJNS7_ILi128EEENS7_ILi96EEENS7_ILi64EEEEEELi256ENS_6half_tEfNS_4arch4Sm90ELb0ELb1ELb1ELb1ELb0ELb0ELb1ELb1ELb0ELb0ELb0ELb0EEENS1_21CollectiveEpilogueFwdINS6_IJSA_NS7_ILi256EEESB_EEES9_SE_SG_Li256ELb1ELb0ELb0ELb0EEENS1_36VarlenDynamicPersistentTileSchedulerILi128ELi96ELi256ELi32ELb0ELb0ELb1ELb1ELb0ELb1EEEEEEEEEvNT_6ParamsE$_ZZN5flash25CollectiveMainloopFwdSm90ILi2EN4cute5tupleIJNS1_1CILi1EEES4_S4_EEENS2_IJNS3_ILi128EEENS3_ILi96EEENS3_ILi64EEEEEELi256EN7cutlass6half_tEfNSA_4arch4Sm90ELb0ELb1ELb1ELb1ELb0ELb0ELb1ELb1ELb0ELb0ELb0ELb0EE3mmaINS_16FlashAttnFwdSm90ISE_NS_21CollectiveEpilogueFwdINS2_IJS6_NS3_ILi256EEES7_EEES5_SB_SD_Li256ELb1ELb0ELb0ELb0EEENS_36VarlenDynamicPersistentTileSchedulerILi128ELi96ELi256ELi32ELb0ELb0ELb1ELb1ELb0ELb1EEEE13SharedStorageENS1_6TensorINS1_11ArrayEngineIfLm128EEENS1_6LayoutINS2_IJNS2_IJNS3_ILi2EEEST_NS3_ILi32EEEEEES4_S4_EEENS2_IJNS2_IJS4_ST_NS3_ILi4EEEEEENS3_ILi0EEESZ_EEEEEEENS_7SoftmaxILi2ELi0EEEEEbRKNSE_6ParamsENSA_25PipelineTmaAsyncNoClusterILi2ENSA_16PipelineTmaAsyncILi2EEEEES1B_RNSA_13PipelineStateILj2EEERT0_RT1_iRiRKNS_16SeqlenInfoQKNewKILb1ELb0EEENS2_IJiiiiEEERT_ENKUliT_T0_T1_E_clIZSF_ISO_S12_S14_EbS17_S1B_S1B_S1E_S1G_S1I_iS1J_S1N_S1O_S1Q_EUlRS1R_iE1_NS3_ILb0EEENS3_ILb1EEEEEDaiS1R_S1S_S1T_:
[----:B------:R-:W-:Y:S05]  /*28c00*/  YIELD ;  /* 0x0000000000007946 */ /* 0x000fea0003800000 */
[----:B------:R-:W-:Y:S02]  /*28c10*/  ULDC UR4, c[0x0][0x20] ;  /* 0x0000080000047ab9 */ /* 0x000fe40000000800 */
[----:B------:R-:W-:-:S05]  /*28c20*/  VIADD R0, R0, -UR4 ;  /* 0x8000000400007c36 */ /* 0x000fca0008000000 */
[----:B------:R-:W2:Y:S01]  /*28c30*/  LDL.64 R2, [R0] ;  /* 0x0000000000027983 */ /* 0x000ea20000100a00 */
[----:B------:R-:W0:Y:S02]  /*28c40*/  LDC.64 R4, c[0x0][0x208] ;  /* 0x00008200ff047b82 */ /* 0x000e240000000a00 */
[----:B0-----:R-:W-:Y:S02]  /*28c50*/  R2UR UR4, R4 ;  /* 0x00000000040472ca */ /* 0x001fe400000e0000 */
        /* <DEDUP_REMOVED lines=35> */
[----:B0-----:R1:W5:Y:S01]  /*28e90*/  LD.E R11, desc[UR6][R6.64+0x4] ;  /* 0x00000406060b7980 */ /* 0x001362000c101900 */
[----:B--2---:R-:W-:-:S04]  /*28ea0*/  LOP3.LUT R14, R14, 0x1, RZ, 0xfc, !PT ;  /* 0x000000010e0e7812 */ /* 0x004fc800078efcff */
[----:B------:R-:W-:-:S13]  /*28eb0*/  ISETP.NE.AND P1, PT, R14, 0x3, PT ;  /* 0x000000030e00780c */ /* 0x000fda0003f25270 */
[----:B-1----:R-:W-:Y:S05]  /*28ec0*/  @!P1 BRA `(.L_x_9942) ;  /* 0x0000000000049947 */ /* 0x002fea0003800000 */
[----:B------:R-:W-:Y:S01]  /*28ed0*/  BPT.TRAP 0x1 ;  /* 0x000000040000795c */ /* 0x000fe20000300000 */
.L_x_9942:
[----:B------:R-:W-:Y:S05]  /*28ee0*/  BSYNC B3 ;  /* 0x0000000000037941 */ /* 0x000fea0003800000 */
.L_x_9941:
[----:B------:R-:W-:Y:S02]  /*28ef0*/  R2UR UR4, R4 ;  /* 0x00000000040472ca */ /* 0x000fe400000e0000 */
[----:B------:R-:W-:-:S13]  /*28f00*/  R2UR UR5, R5 ;  /* 0x00000000050572ca */ /* 0x000fda00000e0000 */
[----:B------:R-:W2:Y:S01]  /*28f10*/  LD.E.64 R2, desc[UR4][R8.64+0x8] ;  /* 0x0000080408027980 */ /* 0x000ea2000c101b00 */
[----:B-----5:R-:W-:Y:S02]  /*28f20*/  SHF.L.U32 R13, R11, 0x1f, RZ ;  /* 0x0000001f0b0d7819 */ /* 0x020fe400000006ff */
[----:B--2---:R-:W-:-:S05]  /*28f30*/  MOV R3, R2 ;  /* 0x0000000200037202 */ /* 0x004fca0000000f00 */
[----:B------:R-:W-:-:S04]  /*28f40*/  IMAD R12, R12, 0x8, R3 ;  /* 0x000000080c0c7824 */ /* 0x000fc800078e0203 */
[----:B------:R0:W1:Y:S01]  /*28f50*/  SYNCS.PHASECHK.TRANS64.TRYWAIT P1, [R12+URZ], R13 ;  /* 0x0000000d0c0075a7 */ /* 0x000062000802017f */
[----:B------:R-:W2:Y:S01]  /*28f60*/  LD.E R11, desc[UR4][R8.64+0x1c] ;  /* 0x00001c04080b7980 */ /* 0x000ea2000c101900 */
[----:B------:R-:W-:Y:S02]  /*28f70*/  R2UR UR6, R4 ;  /* 0x00000000040672ca */ /* 0x000fe400000e0000 */
[----:B------:R-:W-:Y:S01]  /*28f80*/  R2UR UR7, R5 ;  /* 0x00000000050772ca */ /* 0x000fe200000e0000 */
[----:B------:R0:W5:Y:S01]  /*28f90*/  LD.E R2, desc[UR4][R6.64] ;  /* 0x0000000406027980 */ /* 0x000162000c101900 */
[----:B------:R-:W-:Y:S11]  /*28fa0*/  BSSY B3, `(.L_x_9943) ;  /* 0x0000006000037945 */ /* 0x000ff60003800000 */
[----:B------:R0:W5:Y:S01]  /*28fb0*/  LD.E R3, desc[UR6][R6.64+0x4] ;  /* 0x0000040606037980 */ /* 0x000162000c101900 */
[----:B--2---:R-:W-:-:S04]  /*28fc0*/  LOP3.LUT R11, R11, 0x1, RZ, 0xfc, !PT ;  /* 0x000000010b0b7812 */ /* 0x004fc800078efcff */
[----:B------:R-:W-:-:S13]  /*28fd0*/  ISETP.NE.AND P2, PT, R11, 0x3, PT ;  /* 0x000000030b00780c */ /* 0x000fda0003f45270 */
[----:B01----:R-:W-:Y:S05]  /*28fe0*/  @!P2 BRA `(.L_x_9944) ;  /* 0x000000000004a947 */ /* 0x003fea0003800000 */
[----:B------:R-:W-:Y:S01]  /*28ff0*/  BPT.TRAP 0x1 ;  /* 0x000000040000795c */ /* 0x000fe20000300000 */
.L_x_9944:
[----:B------:R-:W-:Y:S05]  /*29000*/  BSYNC B3 ;  /* 0x0000000000037941 */ /* 0x000fea0003800000 */
.L_x_9943:
        /* <DEDUP_REMOVED lines=8> */
[----:B------:R-:W0:Y:S02]  /*29090*/  SYNCS.PHASECHK.TRANS64.TRYWAIT P1, [R2+URZ], R3 ;  /* 0x00000003020075a7 */ /* 0x000e24000802017f */
[----:B0-----:R-:W-:Y:S05]  /*290a0*/  @!P1 BRA `(.L_x_9947) ;  /* 0x000001b400a49947 */ /* 0x001fea0003800000 */
.L_x_9946:
[----:B------:R-:W-:Y:S05]  /*290b0*/  BSYNC B3 ;  /* 0x0000000000037941 */ /* 0x000fea0003800000 */
.L_x_9945:
[----:B------:R-:W2:Y:S04]  /*290c0*/  LDL.64 R8, [R0] ;  /* 0x0000000000087983 */ /* 0x000ea80000100a00 */
[----:B------:R-:W3:Y:S01]  /*290d0*/  LDL.64 R6, [R0+0x28] ;  /* 0x0000280000067983 */ /* 0x000ee20000100a00 */
[C---:B------:R-:W-:Y:S02]  /*290e0*/  R2UR UR6, R4.reuse ;  /* 0x00000000040672ca */ /* 0x040fe400000e0000 */
[C---:B------:R-:W-:Y:S01]  /*290f0*/  R2UR UR7, R5.reuse ;  /* 0x00000000050772ca */ /* 0x040fe200000e0000 */
[----:B0----5:R-:W4:Y:S01]  /*29100*/  LDL.64 R2, [R0+0x20] ;  /* 0x0000200000027983 */ /* 0x021f220000100a00 */
        /* <DEDUP_REMOVED lines=85> */
[----:B0-----:R-:W-:Y:S05]  /*29660*/  @!P1 BRA `(.L_x_9949) ;  /* 0x0000000000049947 */ /* 0x001fea0003800000 */
[----:B------:R-:W-:Y:S01]  /*29670*/  BPT.TRAP 0x1 ;  /* 0x000000040000795c */ /* 0x000fe20000300000 */
.L_x_9949:
[----:B------:R-:W-:Y:S05]  /*29680*/  BSYNC B3 ;  /* 0x0000000000037941 */ /* 0x000fea0003800000 */
.L_x_9948:
        /* <DEDUP_REMOVED lines=17> */
.L_x_9951:
[----:B------:R-:W-:Y:S05]  /*297a0*/  BSYNC B3 ;  /* 0x0000000000037941 */ /* 0x000fea0003800000 */
.L_x_9950:
        /* <DEDUP_REMOVED lines=10> */
.L_x_9953:
[----:B------:R-:W-:Y:S05]  /*29850*/  BSYNC B3 ;  /* 0x0000000000037941 */ /* 0x000fea0003800000 */
.L_x_9952:
[----:B------:R-:W2:Y:S04]  /*29860*/  LDL.64 R12, [R0] ;  /* 0x00000000000c7983 */ /* 0x000ea80000100a00 */
[----:B------:R-:W3:Y:S01]  /*29870*/  LDL.64 R6, [R0+0x58] ;  /* 0x0000580000067983 */ /* 0x000ee20000100a00 */
[C---:B------:R-:W-:Y:S02]  /*29880*/  R2UR UR6, R4.reuse ;  /* 0x00000000040672ca */ /* 0x040fe400000e0000 */
[C---:B------:R-:W-:Y:S01]  /*29890*/  R2UR UR7, R5.reuse ;  /* 0x00000000050772ca */ /* 0x040fe200000e0000 */
[----:B------:R-:W4:Y:S01]  /*298a0*/  LDL.64 R2, [R0+0x48] ;  /* 0x0000480000027983 */ /* 0x000f220000100a00 */
[C---:B------:R-:W-:Y:S02]  /*298b0*/  R2UR UR4, R4.reuse ;  /* 0x00000000040472ca */ /* 0x040fe400000e0000 */
[C---:B------:R-:W-:Y:S01]  /*298c0*/  R2UR UR5, R5.reuse ;  /* 0x00000000050572ca */ /* 0x040fe200000e0000 */
[----:B0----5:R-:W4:Y:S08]  /*298d0*/  LDL.64 R8, [R0+0x50] ;  /* 0x0000500000087983 */ /* 0x021f300000100a00 */
[----:B--2---:R-:W2:Y:S04]  /*298e0*/  LD.E R11, desc[UR6][R12.64] ;  /* 0x000000060c0b7980 */ /* 0x004ea8000c101900 */
[----:B---3--:R-:W2:Y:S01]  /*298f0*/  LD.E.64 R6, desc[UR4][R6.64] ;  /* 0x0000000406067980 */ /* 0x008ea2000c101b00 */
[----:B------:R-:W-:Y:S05]  /*29900*/  WARPSYNC.ALL ;  /* 0x0000000000007948 */ /* 0x000fea0003800000 */
[----:B------:R-:W-:Y:S01]  /*29910*/  R2UR UR6, R4 ;  /* 0x00000000040672ca */ /* 0x000fe200000e0000 */
[----:B------:R-:W3:Y:S01]  /*29920*/  LDL.LU R18, [R1+0x470] ;  /* 0x0004700001127983 */ /* 0x000ee20000300800 */
[----:B------:R-:W-:-:S02]  /*29930*/  R2UR UR7, R5 ;  /* 0x00000000050772ca */ /* 0x000fc400000e0000 */
[----:B------:R-:W-:Y:S01]  /*29940*/  R2UR UR4, R4 ;  /* 0x00000000040472ca */ /* 0x000fe200000e0000 */
[----:B------:R-:W3:Y:S01]  /*29950*/  LDL R20, [R1+0x474] ;  /* 0x0004740001147983 */ /* 0x000ee20000100800 */
[----:B------:R-:W-:-:S03]  /*29960*/  R2UR UR5, R5 ;  /* 0x00000000050572ca */ /* 0x000fc600000e0000 */
[----:B------:R-:W3:Y:S06]  /*29970*/  LDL R19, [R1+0x478] ;  /* 0x0004780001137983 */ /* 0x000eec0000100800 */
[----:B----4-:R-:W4:Y:S04]  /*29980*/  LD.E R14, desc[UR6][R2.64] ;  /* 0x00000006020e7980 */ /* 0x010f28000c101900 */
[----:B------:R-:W3:Y:S01]  /*29990*/  LD.E.64 R12, desc[UR4][R8.64] ;  /* 0x00000004080c7980 */ /* 0x000ee2000c101b00 */
[----:B--2---:R-:W-:Y:S01]  /*299a0*/  IMAD R6, R11, 0xc00, R6 ;  /* 0x00000c000b067824 */ /* 0x004fe200078e0206 */
[----:B------:R-:W-:Y:S01]  /*299b0*/  R2UR UR7, R7 ;  /* 0x00000000070772ca */ /* 0x000fe200000e0000 */
[----:B------:R-:W-:Y:S01]  /*299c0*/  WARPGROUP.ARRIVE ;  /* 0x00000000000079c5 */ /* 0x000fe20000000000 */
        /* <DEDUP_REMOVED lines=14> */
[----:B------:R-:W-:Y:S01]  /*29ab0*/  WARPGROUP.ARRIVE ;  /* 0x00000000000079c5 */ /* 0x000fe20000000000 */
[----:B------:R-:W-:Y:S01]  /*29ac0*/  IMAD.MOV.U32 R15, RZ, RZ, R7 ;  /* 0x000000ffff0f7224 */ /* 0x000fe200078e0007 */
[----:B------:R-:W-:-:S02]  /*29ad0*/  R2UR UR8, R4 ;  /* 0x00000000040872ca */ /* 0x000fc400000e0000 */
[----:B------:R-:W-:Y:S02]  /*29ae0*/  R2UR UR6, R14 ;  /* 0x000000000e0672ca */ /* 0x000fe400000e0000 */
        /* <DEDUP_REMOVED lines=222> */
[----:B------:R-:W0:Y:S01]  /*2a8d0*/  S2R R197, SR_TID.X ;  /* 0x0000000000c57919 */ /* 0x000e220000002100 */
[----:B------:R-:W-:Y:S02]  /*2a8e0*/  R2UR UR8, R4 ;  /* 0x00000000040872ca */ /* 0x000fe400000e0000 */
[----:B------:R-:W-:Y:S02]  /*2a8f0*/  R2UR UR6, R12 ;  /* 0x000000000c0672ca */ /* 0x000fe400000e0000 */
[----:B------:R-:W-:Y:S02]  /*2a900*/  R2UR UR7, R13 ;  /* 0x000000000d0772ca */ /* 0x000fe400000e0000 */
[----:B------:R-:W-:Y:S02]  /*2a910*/  R2UR UR9, R5 ;  /* 0x00000000050972ca */ /* 0x000fe400000e0000 */
[----:B------:R-:W-:Y:S02]  /*2a920*/  LOP3.LUT R18, R18, 0xfff7ffff, RZ, 0xc0, !PT ;  /* 0xfff7ffff12127812 */ /* 0x000fe400078ec0ff */
[----:B0-----:R-:W-:Y:S01]  /*2a930*/  LOP3.LUT P2, RZ, R197, 0x7f, RZ, 0xc0, !PT ;  /* 0x0000007fc5ff7812 */ /* 0x001fe2000784c0ff */
[----:B--2---:R-:W-:-:S02]  /*2a940*/  VIADD R6, R8, 0xc06 ;  /* 0x00000c0608067836 */ /* 0x004fc40000000000 */
[----:B------:R-:W-:Y:S01]  /*2a950*/  IMAD.MOV.U32 R7, RZ, RZ, R9 ;  /* 0x000000ffff077224 */ /* 0x000fe200078e0009 */
[----:B------:R-:W-:Y:S02]  /*2a960*/  SHF.R.U32.HI R11, RZ, 0x7, R197 ;  /* 0x00000007ff0b7819 */ /* 0x000fe400000116c5 */
[----:B------:R-:W-:Y:S02]  /*2a970*/  R2UR UR4, R6 ;  /* 0x00000000060472ca */ /* 0x000fe400000e0000 */
[----:B------:R-:W-:-:S05]  /*2a980*/  R2UR UR5, R7 ;  /* 0x00000000070572ca */ /* 0x000fca00000e0000 */
[----:B------:R-:W-:-:S08]  /*2a990*/  @P2 LOP3.LUT R18, R18, 0x80000, RZ, 0xfc, !PT ;  /* 0x0008000012122812 */ /* 0x000fd000078efcff */
[----:B------:R-:W-:Y:S03]  /*2a9a0*/  HGMMA.64x96x16.F32 R24, gdesc[UR4], R24, gsb0 ;  /* 0x01600000041879f0 */ /* 0x000fe60008000818 */
[----:B------:R-:W-:Y:S02]  /*2a9b0*/  WARPGROUP.DEPBAR.LE gsb0, 0x0 ;  /* 0x00008000000079c5 */ /* 0x000fe40000010000 */
[----:B------:R0:W-:Y:S04]  /*2a9c0*/  ST.E desc[UR8][R2.64], R189 ;  /* 0x000000bd02007985 */ /* 0x0001e8000c101908 */
[----:B------:R-:W2:Y:S04]  /*2a9d0*/  @!P2 LDL.64 R6, [R0+0x18] ;  /* 0x000018000006a983 */ /* 0x000ea80000100a00 */
[----:B------:R-:W3:Y:S01]  /*2a9e0*/  @!P2 LDL.64 R8, [R0] ;  /* 0x000000000008a983 */ /* 0x000ee20000100a00 */
[----:B------:R-:W-:-:S02]  /*2a9f0*/  @!P2 R2UR UR4, R4 ;  /* 0x000000000404a2ca */ /* 0x000fc400000e0000 */
[C---:B------:R-:W-:Y:S01]  /*2aa00*/  @!P2 R2UR UR5, R5.reuse ;  /* 0x000000000505a2ca */ /* 0x040fe200000e0000 */
[----:B------:R1:W-:Y:S01]  /*2aa10*/  STL [R1+0x470], R18 ;  /* 0x0004701201007387 */ /* 0x0003e20000100800 */
[----:B------:R-:W-:Y:S02]  /*2aa20*/  @!P2 R2UR UR6, R4 ;  /* 0x000000000406a2ca */ /* 0x000fe400000e0000 */
[----:B------:R-:W-:Y:S02]  /*2aa30*/  @!P2 R2UR UR7, R5 ;  /* 0x000000000507a2ca */ /* 0x000fe400000e0000 */
[----:B------:R-:W-:-:S05]  /*2aa40*/  IADD3 R11, -R11, 0xb, RZ ;  /* 0x0000000b0b0b7810 */ /* 0x000fca0007ffe1ff */
[----:B------:R4:W-:Y:S06]  /*2aa50*/  BAR.ARV R11, 0x100 ;  /* 0x0004000b0000751d */ /* 0x0009ec0000002000 */
[----:B--2---:R-:W2:Y:S04]  /*2aa60*/  @!P2 LD.E.64 R6, desc[UR4][R6.64+0x30] ;  /* 0x000030040606a980 */ /* 0x004ea8000c101b00 */
[----:B---3--:R-:W0:Y:S01]  /*2aa70*/  @!P2 LD.E R8, desc[UR6][R8.64] ;  /* 0x000000060808a980 */ /* 0x008e22000c101900 */
[----:B--2---:R-:W-:-:S05]  /*2aa80*/  @!P2 MOV R13, R6 ;  /* 0x00000006000da202 */ /* 0x004fca0000000f00 */
[----:B0-----:R-:W-:-:S05]  /*2aa90*/  @!P2 IMAD R2, R8, 0x8, R13 ;  /* 0x000000080802a824 */ /* 0x001fca00078e020d */
[----:B------:R-:W-:-:S04]  /*2aaa0*/  @!P2 PRMT R2, RZ, 0x654, R2 ;  /* 0x00000654ff02a816 */ /* 0x000fc80000000002 */
[----:B------:R0:W-:Y:S02]  /*2aab0*/  @!P2 SYNCS.ARRIVE.TRANS64.RED.A1T0 RZ, [R2+URZ], RZ ;  /* 0x000000ff02ffa9a7 */ /* 0x0001e4000810043f */
[----:B0-----:R-:W2:Y:S01]  /*2aac0*/  LDL.64 R2, [R0+0x68] ;  /* 0x0000680000027983 */ /* 0x001ea20000100a00 */
[----:B------:R-:W-:Y:S02]  /*2aad0*/  R2UR UR4, R4 ;  /* 0x00000000040472ca */ /* 0x000fe400000e0000 */
[----:B------:R-:W-:-:S13]  /*2aae0*/  R2UR UR5, R5 ;  /* 0x00000000050572ca */ /* 0x000fda00000e0000 */
[----:B--2---:R-:W1:Y:S01]  /*2aaf0*/  LD.E.64 R2, desc[UR4][R2.64] ;  /* 0x0000000402027980 */ /* 0x004e62000c101b00 */
[C---:B------:R-:W-:Y:S02]  /*2ab00*/  R2UR UR4, R4.reuse ;  /* 0x00000000040472ca */ /* 0x040fe400000e0000 */
[C---:B------:R-:W-:Y:S01]  /*2ab10*/  R2UR UR5, R5.reuse ;  /* 0x00000000050572ca */ /* 0x040fe200000e0000 */
[----:B------:R-:W-:Y:S01]  /*2ab20*/  IMAD.MOV.U32 R23, RZ, RZ, R157 ;  /* 0x000000ffff177224 */ /* 0x000fe200078e009d */
[C---:B------:R-:W-:Y:S02]  /*2ab30*/  R2UR UR8, R4.reuse ;  /* 0x00000000040872ca */ /* 0x040fe400000e0000 */
[C---:B------:R-:W-:Y:S01]  /*2ab40*/  R2UR UR9, R5.reuse ;  /* 0x00000000050972ca */ /* 0x040fe200000e0000 */
[----:B------:R-:W-:Y:S01]  /*2ab50*/  IMAD.MOV.U32 R8, RZ, RZ, R19 ;  /* 0x000000ffff087224 */ /* 0x000fe200078e0013 */
[----:B------:R-:W-:Y:S01]  /*2ab60*/  R2UR UR12, R4 ;  /* 0x00000000040c72ca */ /* 0x000fe200000e0000 */
[----:B------:R-:W-:Y:S01]  /*2ab70*/  IMAD.MOV.U32 R9, RZ, RZ, R20 ;  /* 0x000000ffff097224 */ /* 0x000fe200078e0014 */
[----:B------:R-:W-:-:S02]  /*2ab80*/  R2UR UR13, R5 ;  /* 0x00000000050d72ca */ /* 0x000fc400000e0000 */
[----:B------:R-:W-:Y:S02]  /*2ab90*/  R2UR UR6, R4 ;  /* 0x00000000040672ca */ /* 0x000fe400000e0000 */
[----:B------:R-:W-:-:S05]  /*2aba0*/  R2UR UR7, R5 ;  /* 0x00000000050772ca */ /* 0x000fca00000e0000 */
[----:B------:R0:W2:Y:S01]  /*2abb0*/  LD.E R78, desc[UR8][R8.64] ;  /* 0x00000008084e7980 */ /* 0x0000a2000c101900 */
[C---:B------:R-:W-:Y:S02]  /*2abc0*/  R2UR UR8, R4.reuse ;  /* 0x00000000040872ca */ /* 0x040fe400000e0000 */
[C---:B------:R-:W-:Y:S02]  /*2abd0*/  R2UR UR9, R5.reuse ;  /* 0x00000000050972ca */ /* 0x040fe400000e0000 */
[C---:B------:R-:W-:Y:S02]  /*2abe0*/  R2UR UR10, R4.reuse ;  /* 0x00000000040a72ca */ /* 0x040fe400000e0000 */
[----:B------:R-:W-:Y:S01]  /*2abf0*/  R2UR UR11, R5 ;  /* 0x00000000050b72ca */ /* 0x000fe200000e0000 */
[----:B------:R-:W3:Y:S08]  /*2ac00*/  LD.E R6, desc[UR6][R22.64+0x4] ;  /* 0x0000040616067980 */ /* 0x000ef0000c101900 */
[----:B------:R-:W3:Y:S04]  /*2ac10*/  LD.E R77, desc[UR8][R22.64+0xc] ;  /* 0x00000c08164d7980 */ /* 0x000ee8000c101900 */
[----:B------:R-:W4:Y:S04]  /*2ac20*/  LD.E R79, desc[UR10][R22.64+0x14] ;  /* 0x0000140a164f7980 */ /* 0x000f28000c101900 */
[----:B-1----:R-:W2:Y:S01]  /*2ac30*/  LD.E R18, desc[UR4][R2.64] ;  /* 0x0000000402127980 */ /* 0x002ea2000c101900 */
[----:B------:R-:W-:-:S02]  /*2ac40*/  R2UR UR4, R4 ;  /* 0x00000000040472ca */ /* 0x000fc400000e0000 */
[----:B------:R-:W-:Y:S01]  /*2ac50*/  R2UR UR5, R5 ;  /* 0x00000000050572ca */ /* 0x000fe200000e0000 */
[----:B------:R-:W3:-:S12]  /*2ac60*/  LD.E R3, desc[UR12][R22.64+0x18] ;  /* 0x0000180c16037980 */ /* 0x000ed8000c101900 */
[----:B------:R-:W3:Y:S01]  /*2ac70*/  LD.E R75, desc[UR4][R22.64] ;  /* 0x00000004164b7980 */ /* 0x000ee2000c101900 */
[----:B------:R-:W-:Y:S02]  /*2ac80*/  R2UR UR4, R4 ;  /* 0x00000000040472ca */ /* 0x000fe400000e0000 */
[----:B------:R-:W-:-:S13]  /*2ac90*/  R2UR UR5, R5 ;  /* 0x00000000050572ca */ /* 0x000fda00000e0000 */
[----:B------:R-:W3:Y:S01]  /*2aca0*/  LD.E R7, desc[UR4][R22.64+0x8] ;  /* 0x0000080416077980 */ /* 0x000ee2000c101900 */
[----:B------:R-:W-:Y:S02]  /*2acb0*/  R2UR UR4, R4 ;  /* 0x00000000040472ca */ /* 0x000fe400000e0000 */
[----:B------:R-:W-:-:S13]  /*2acc0*/  R2UR UR5, R5 ;  /* 0x00000000050572ca */ /* 0x000fda00000e0000 */
[----:B------:R-:W3:Y:S01]  /*2acd0*/  LD.E R76, desc[UR4][R22.64+0x10] ;  /* 0x00001004164c7980 */ /* 0x000ee2000c101900 */
[----:B------:R-:W-:Y:S01]  /*2ace0*/  BSSY B3, `(.L_x_9955) ;  /* 0x00000a5000037945 */ /* 0x000fe20003800000 */
[----:B----4-:R-:W-:Y:S02]  /*2acf0*/  IMAD R79, R10, -0x60, R79 ;  /* 0xffffffa00a4f7824 */ /* 0x010fe400078e024f */
[-C--:B--2---:R-:W-:Y:S01]  /*2ad00*/  FMUL.FTZ R20, R49, R18.reuse ;  /* 0x0000001231147220 */ /* 0x084fe20000410000 */
[----:B------:R-:W-:-:S03]  /*2ad10*/  FMUL.FTZ R73, R43, R18 ;  /* 0x000000122b497220 */ /* 0x000fc60000410000 */
[----:B------:R1:W2:Y:S01]  /*2ad20*/  MUFU.TANH R43, R20 ;  /* 0x00000014002b7308 */ /* 0x0002a20000002400 */
[-C--:B------:R-:W-:Y:S01]  /*2ad30*/  FMUL.FTZ R32, R32, R18.reuse ;  /* 0x0000001220207220 */ /* 0x080fe20000410000 */
[----:B-1----:R-:W-:-:S06]  /*2ad40*/  FMUL.FTZ R20, R57, R18 ;  /* 0x0000001239147220 */ /* 0x002fcc0000410000 */
[----:B------:R3:W1:Y:S01]  /*2ad50*/  MUFU.TANH R84, R20 ;  /* 0x0000001400547308 */ /* 0x0006620000002400 */
[----:B------:R-:W-:Y:S01]  /*2ad60*/  FMUL.FTZ R19, R48, R18 ;  /* 0x0000001230137220 */ /* 0x000fe20000410000 */
[----:B---3--:R-:W-:-:S06]  /*2ad70*/  SHF.R.S32.HI R20, RZ, 0x1f, R75 ;  /* 0x0000001fff147819 */ /* 0x008fcc000001144b */
[----:B------:R3:W4:Y:S01]  /*2ad80*/  MUFU.TANH R80, R32 ;  /* 0x0000002000507308 */ /* 0x0007220000002400 */
[----:B------:R-:W-:Y:S01]  /*2ad90*/  LEA.HI R20, R20, R75, RZ, 0x7 ;  /* 0x0000004b14147211 */ /* 0x000fe200078f38ff */
[----:B------:R-:W-:-:S03]  /*2ada0*/  FMUL.FTZ R72, R42, R18 ;  /* 0x000000122a487220 */ /* 0x000fc60000410000 */
[----:B---3--:R-:W-:-:S03]  /*2adb0*/  LOP3.LUT R32, R20, 0xffffff80, RZ, 0xc0, !PT ;  /* 0xffffff8014207812 */ /* 0x008fc600078ec0ff */
[----:B------:R3:W0:Y:S02]  /*2adc0*/  MUFU.TANH R42, R19 ;  /* 0x00000013002a7308 */ /* 0x0006240000002400 */
[----:B------:R-:W-:Y:S02]  /*2add0*/  IMAD.IADD R32, R75, 0x1, -R32 ;  /* 0x000000014b207824 */ /* 0x000fe400078e0a20 */
[-C--:B------:R-:W-:Y:S01]  /*2ade0*/  FMUL.FTZ R21, R52, R18.reuse ;  /* 0x0000001234157220 */ /* 0x080fe20000410000 */
[----:B---3--:R-:W-:-:S04]  /*2adf0*/  FMUL.FTZ R19, R56, R18 ;  /* 0x0000001238137220 */ /* 0x008fc80000410000 */
[----:B------:R3:W1:Y:S01]  /*2ae00*/  MUFU.TANH R83, R19 ;  /* 0x0000001300537308 */ /* 0x0006620000002400 */
[----:B------:R-:W-:Y:S01]  /*2ae10*/  FMUL.FTZ R12, R31, R18 ;  /* 0x000000121f0c7220 */ /* 0x000fe20000410000 */
[----:B---3--:R-:W-:-:S06]  /*2ae20*/  SHF.R.S32.HI R19, RZ, 0x1f, R32 ;  /* 0x0000001fff137819 */ /* 0x008fcc0000011420 */
[----:B------:R3:W1:Y:S01]  /*2ae30*/  MUFU.TANH R82, R21 ;  /* 0x0000001500527308 */ /* 0x0006620000002400 */
[----:B0-----:R-:W-:Y:S01]  /*2ae40*/  FMUL.FTZ R8, R24, R18 ;  /* 0x0000001218087220 */ /* 0x001fe20000410000 */
[----:B---3--:R-:W-:-:S04]  /*2ae50*/  LEA.HI R21, R19, R32, RZ, 0x2 ;  /* 0x0000002013157211 */ /* 0x008fc800078f10ff */
[----:B------:R-:W-:Y:S01]  /*2ae60*/  LOP3.LUT R31, R21, 0x7ffffffc, RZ, 0xc0, !PT ;  /* 0x7ffffffc151f7812 */ /* 0x000fe200078ec0ff */
[----:B------:R-:W-:Y:S01]  /*2ae70*/  FMUL.FTZ R24, R34, R18 ;  /* 0x0000001222187220 */ /* 0x000fe20000410000 */
[----:B------:R-:W-:Y:S02]  /*2ae80*/  LEA.HI R19, R19, R32, RZ, 0x5 ;  /* 0x0000002013137211 */ /* 0x000fe400078f28ff */
[----:B------:R-:W-:Y:S01]  /*2ae90*/  SHF.R.S32.HI R34, RZ, 0x1f, R21 ;  /* 0x0000001fff227819 */ /* 0x000fe20000011415 */
[----:B------:R-:W-:Y:S01]  /*2aea0*/  IMAD.IADD R32, R32, 0x1, -R31 ;  /* 0x0000000120207824 */ /* 0x000fe200078e0a1f */
[----:B------:R-:W-:Y:S01]  /*2aeb0*/  SHF.R.S32.HI R31, RZ, 0x2, R21 ;  /* 0x00000002ff1f7819 */ /* 0x000fe20000011415 */
[----:B------:R-:W-:Y:S01]  /*2aec0*/  FMUL.FTZ R33, R33, R18 ;  /* 0x0000001221217220 */ /* 0x000fe20000410000 */
[----:B------:R-:W-:Y:S02]  /*2aed0*/  SHF.R.S32.HI R21, RZ, 0x5, R19 ;  /* 0x00000005ff157819 */ /* 0x000fe40000011413 */
[----:B------:R-:W-:-:S02]  /*2aee0*/  SHF.R.S32.HI R19, RZ, 0x7, R20 ;  /* 0x00000007ff137819 */ /* 0x000fc40000011414 */
[----:B------:R-:W-:Y:S01]  /*2aef0*/  LEA.HI R34, R34, R31, RZ, 0x3 ;  /* 0x0000001f22227211 */ /* 0x000fe200078f18ff */
[----:B------:R0:W3:Y:S01]  /*2af00*/  MUFU.TANH R81, R33 ;  /* 0x0000002100517308 */ /* 0x0000e20000002400 */
        /* <DEDUP_REMOVED lines=10> */
[----:B0-----:R-:W-:Y:S01]  /*2afb0*/  IMAD R33, R78, 0x8, R21 ;  /* 0x000000084e217824 */ /* 0x001fe200078e0215 */
[----:B------:R-:W-:Y:S01]  /*2afc0*/  LEA.HI R20, R20, R19, RZ, 0x1 ;  /* 0x0000001314147211 */ /* 0x000fe200078f08ff */
        /* <DEDUP_REMOVED lines=23> */
[----:B------:R-:W-:Y:S01]  /*2b140*/  LOP3.LUT R34, R34, 0xfffffff8, RZ, 0xc0, !PT ;  /* 0xfffffff822227812 */ /* 0x000fe200078ec0ff */
[----:B------:R-:W-:-:S02]  /*2b150*/  IMAD R21, R10, -0x60, R7 ;  /* 0xffffffa00a157824 */ /* 0x000fc400078e0207 */
[-C--:B------:R-:W-:Y:S01]  /*2b160*/  FMUL.FTZ R50, R71, R18.reuse ;  /* 0x0000001247327220 */ /* 0x080fe20000410000 */
[-C--:B------:R-:W-:Y:S01]  /*2b170*/  FMUL.FTZ R40, R40, R18.reuse ;  /* 0x0000001228287220 */ /* 0x080fe20000410000 */
[----:B------:R-:W-:Y:S01]  /*2b180*/  FMUL.FTZ R41, R41, R18 ;  /* 0x0000001229297220 */ /* 0x000fe20000410000 */
[----:B------:R-:W-:Y:S02]  /*2b190*/  LOP3.LUT R20, R20, 0x3fffffe, RZ, 0xc0, !PT ;  /* 0x03fffffe14147812 */ /* 0x000fe400078ec0ff */
[----:B------:R-:W-:Y:S01]  /*2b1a0*/  ISETP.GE.AND P1, PT, R3, 0x1, PT ;  /* 0x000000010300780c */ /* 0x000fe20003f26270 */
[----:B------:R-:W-:Y:S01]  /*2b1b0*/  IMAD.IADD R34, R31, 0x1, -R34 ;  /* 0x000000011f227824 */ /* 0x000fe200078e0a22 */
[----:B------:R-:W-:Y:S01]  /*2b1c0*/  IADD3 R21, -R6, 0x1, R21 ;  /* 0x0000000106157810 */ /* 0x000fe20007ffe115 */
[----:B------:R-:W0:Y:S01]  /*2b1d0*/  MUFU.TANH R8, R8 ;  /* 0x0000000800087308 */ /* 0x000e220000002400 */
[----:B------:R-:W-:Y:S01]  /*2b1e0*/  IMAD.IADD R20, R19, 0x1, -R20 ;  /* 0x0000000113147824 */ /* 0x000fe200078e0a14 */
[----:B------:R-:W-:Y:S01]  /*2b1f0*/  LOP3.LUT R18, RZ, R77, RZ, 0x33, !PT ;  /* 0x0000004dff127212 */ /* 0x000fe200078e33ff */
[----:B------:R-:W-:-:S05]  /*2b200*/  IMAD.U32 R19, R33, 0x10, R34 ;  /* 0x0000001021137824 */ /* 0x000fca00078e0022 */
[----:B------:R-:W0:Y:S01]  /*2b210*/  MUFU.TANH R13, R13 ;  /* 0x0000000d000d7308 */ /* 0x000e220000002400 */
[----:B------:R-:W-:-:S07]  /*2b220*/  IMAD R21, R32, -0x2, R21 ;  /* 0xfffffffe20157824 */ /* 0x000fce00078e0215 */
[----:B------:R-:W0:Y:S01]  /*2b230*/  MUFU.TANH R2, R2 ;  /* 0x0000000200027308 */ /* 0x000e220000002400 */
[----:B------:R-:W-:-:S07]  /*2b240*/  IMAD R54, R20, 0x40, R19 ;  /* 0x0000004014367824 */ /* 0x000fce00078e0213 */
        /* <DEDUP_REMOVED lines=12> */
[----:B------:R0:W0:Y:S08]  /*2b310*/  MUFU.TANH R39, R41 ;  /* 0x0000002900277308 */ /* 0x0000300000002400 */
        /* <DEDUP_REMOVED lines=25> */
[----:B------:R-:W-:-:S02]  /*2b4b0*/  IMAD R19, R10, -0x60, RZ ;  /* 0xffffffa00a137824 */ /* 0x000fc400078e02ff */
[C---:B------:R-:W-:Y:S02]  /*2b4c0*/  IMAD.IADD R63, R21.reuse, 0x1, R76 ;  /* 0x00000001153f7824 */ /* 0x040fe400078e024c */
[----:B------:R-:W-:Y:S02]  /*2b4d0*/  IMAD.IADD R67, R21, 0x1, R18 ;  /* 0x0000000115437824 */ /* 0x000fe400078e0212 */
[----:B------:R-:W-:Y:S02]  /*2b4e0*/  IMAD R62, R32, -0x2, R19 ;  /* 0xfffffffe203e7824 */ /* 0x000fe400078e0213 */
[--C-:B------:R-:W-:Y:S02]  /*2b4f0*/  IMAD.IADD R58, R63, 0x1, R54.reuse ;  /* 0x000000013f3a7824 */ /* 0x100fe400078e0236 */
        /* <DEDUP_REMOVED lines=18> */
.L_x_9960:
[----:B------:R-:W-:Y:S05]  /*2b620*/  BSYNC B5 ;  /* 0x0000000000057941 */ /* 0x000fea0003800000 */
.L_x_9959:
[----:B------:R-:W-:Y:S01]  /*2b630*/  LOP3.LUT R18, RZ, R18, RZ, 0x33, !PT ;  /* 0x00000012ff127212 */ /* 0x000fe200078e33ff */
[----:B------:R-:W-:Y:S06]  /*2b640*/  BRA `(.L_x_9961) ;  /* 0x0000000000287947 */ /* 0x000fec0003800000 */
.L_x_9958:
        /* <DEDUP_REMOVED lines=10> */
.L_x_9961:
[----:B------:R-:W-:Y:S05]  /*2b6f0*/  BSYNC B4 ;  /* 0x0000000000047941 */ /* 0x000fea0003800000 */
.L_x_9957:
[----:B------:R-:W-:-:S05]  /*2b700*/  IMAD R18, R3, R18, R62 ;  /* 0x0000001203127224 */ /* 0x000fca00078e023e */
[----:B------:R-:W-:Y:S02]  /*2b710*/  VIMNMX R59, R59, R18, !PT ;  /* 0x000000123b3b7248 */ /* 0x000fe40007fe0100 */
[----:B------:R-:W-:-:S07]  /*2b720*/  VIADDMNMX R58, R18, R3, R58, PT ;  /* 0x00000003123a7246 */ /* 0x000fce000380013a */
.L_x_9956:
[----:B------:R-:W-:Y:S05]  /*2b730*/  BSYNC B3 ;  /* 0x0000000000037941 */ /* 0x000fea0003800000 */
.L_x_9955:
[C---:B------:R-:W-:Y:S01]  /*2b740*/  ISETP.GE.AND P2, PT, R79.reuse, 0x9, PT ;  /* 0x000000094f00780c */ /* 0x040fe20003f46270 */
[----:B------:R-:W-:Y:S01]  /*2b750*/  VIADD R54, R54, 0x8 ;  /* 0x0000000836367836 */ /* 0x000fe20000000000 */
[----:B------:R-:W-:Y:S01]  /*2b760*/  ISETP.GE.AND P1, PT, R79, 0x2, PT ;  /* 0x000000024f00780c */ /* 0x000fe20003f26270 */
[----:B------:R-:W-:Y:S01]  /*2b770*/  BSSY B3, `(.L_x_9962) ;  /* 0x0000097000037945 */ /* 0x000fe20003800000 */
[C---:B------:R-:W-:Y:S02]  /*2b780*/  ISETP.GT.AND P3, PT, R59.reuse, 0x8, !P2 ;  /* 0x000000083b00780c */ /* 0x040fe40005764270 */
[----:B------:R-:W-:Y:S02]  /*2b790*/  ISETP.GT.AND P4, PT, R59, 0x1, !P1 ;  /* 0x000000013b00780c */ /* 0x000fe40004f84270 */
[----:B------:R-:W-:Y:S02]  /*2b7a0*/  ISETP.LT.OR P3, PT, R58, 0x9, P3 ;  /* 0x000000093a00780c */ /* 0x000fe40001f61670 */
[----:B------:R-:W-:-:S02]  /*2b7b0*/  ISETP.GE.AND P5, PT, R79, 0xa, PT ;  /* 0x0000000a4f00780c */ /* 0x000fc40003fa6270 */
[----:B0-----:R-:W-:Y:S02]  /*2b7c0*/  FSEL R32, R14, -INF , !P3 ;  /* 0xff8000000e207808 */ /* 0x001fe40005800000 */
        /* <DEDUP_REMOVED lines=128> */
.L_x_9967:
[----:B------:R-:W-:Y:S05]  /*2bfd0*/  BSYNC B5 ;  /* 0x0000000000057941 */ /* 0x000fea0003800000 */
.L_x_9966:
[----:B------:R-:W-:Y:S01]  /*2bfe0*/  LOP3.LUT R6, RZ, R6, RZ, 0x33, !PT ;  /* 0x00000006ff067212 */ /* 0x000fe200078e33ff */
[----:B------:R-:W-:Y:S06]  /*2bff0*/  BRA `(.L_x_9968) ;  /* 0x0000000000287947 */ /* 0x000fec0003800000 */
.L_x_9965:
        /* <DEDUP_REMOVED lines=10> */
.L_x_9968:
[----:B------:R-:W-:Y:S05]  /*2c0a0*/  BSYNC B4 ;  /* 0x0000000000047941 */ /* 0x000fea0003800000 */
.L_x_9964:
[----:B------:R-:W-:-:S05]  /*2c0b0*/  IMAD R6, R3, R6, R62 ;  /* 0x0000000603067224 */ /* 0x000fca00078e023e */
[----:B------:R-:W-:Y:S02]  /*2c0c0*/  VIADDMNMX R58, R6, R3, R58, PT ;  /* 0x00000003063a7246 */ /* 0x000fe4000380013a */
[----:B------:R-:W-:-:S07]  /*2c0d0*/  VIMNMX R59, R59, R6, !PT ;  /* 0x000000063b3b7248 */ /* 0x000fce0007fe0100 */
.L_x_9963:
[----:B------:R-:W-:Y:S05]  /*2c0e0*/  BSYNC B3 ;  /* 0x0000000000037941 */ /* 0x000fea0003800000 */
.L_x_9962:
        /* <DEDUP_REMOVED lines=76> */
[----:B------:R-:W-:Y:S02]  /*2c5b0*/  ISETP.LT.OR P1, PT, R58, 0x1, P1 ;  /* 0x000000013a00780c */ /* 0x000fe40000f21670 */
[----:B------:R-:W-:Y:S02]  /*2c5c0*/  ISETP.NE.AND P6, PT, R64, RZ, PT ;  /* 0x000000ff4000720c */ /* 0x000fe40003fc5270 */
[----:B------:R-:W-:Y:S02]  /*2c5d0*/  FSEL R56, R2, -INF , !P1 ;  /* 0xff80000002387808 */ /* 0x000fe40004800000 */
[----:B--2---:R-:W2:Y:S01]  /*2c5e0*/  LD.E.64 R2, desc[UR4][R6.64] ;  /* 0x0000000406027980 */ /* 0x004ea2000c101b00 */
[----:B------:R-:W-:-:S02]  /*2c5f0*/  ISETP.GT.AND P1, PT, R59, 0x49, !P2 ;  /* 0x000000493b00780c */ /* 0x000fc40005724270 */
[C---:B------:R-:W-:Y:S02]  /*2c600*/  ISETP.GT.AND P3, PT, R59.reuse, 0x50, !P3 ;  /* 0x000000503b00780c */ /* 0x040fe40005f64270 */
[C---:B------:R-:W-:Y:S02]  /*2c610*/  ISETP.GT.AND P4, PT, R59.reuse, 0x51, !P4 ;  /* 0x000000513b00780c */ /* 0x040fe40006784270 */
[C---:B------:R-:W-:Y:S02]  /*2c620*/  ISETP.GT.AND P5, PT, R59.reuse, 0x58, !P5 ;  /* 0x000000583b00780c */ /* 0x040fe40006fa4270 */
[----:B------:R-:W-:Y:S02]  /*2c630*/  ISETP.GT.AND P2, PT, R59, 0x59, !P6 ;  /* 0x000000593b00780c */ /* 0x000fe40007744270 */
[C---:B------:R-:W-:Y:S02]  /*2c640*/  ISETP.LT.OR P1, PT, R58.reuse, 0x4a, P1 ;  /* 0x0000004a3a00780c */ /* 0x040fe40000f21670 */
[----:B------:R-:W-:-:S02]  /*2c650*/  ISETP.LT.OR P3, PT, R58, 0x51, P3 ;  /* 0x000000513a00780c */ /* 0x000fc40001f61670 */
[----:B------:R-:W-:Y:S02]  /*2c660*/  FSEL R26, R26, -INF , !P1 ;  /* 0xff8000001a1a7808 */ /* 0x000fe40004800000 */
[C---:B------:R-:W-:Y:S02]  /*2c670*/  ISETP.LT.OR P4, PT, R58.reuse, 0x52, P4 ;  /* 0x000000523a00780c */ /* 0x040fe40002781670 */
[----:B------:R-:W-:Y:S02]  /*2c680*/  FSEL R27, R27, -INF , !P3 ;  /* 0xff8000001b1b7808 */ /* 0x000fe40005800000 */
[C---:B------:R-:W-:Y:S02]  /*2c690*/  ISETP.LT.OR P5, PT, R58.reuse, 0x59, P5 ;  /* 0x000000593a00780c */ /* 0x040fe40002fa1670 */
[----:B------:R-:W-:Y:S02]  /*2c6a0*/  FSEL R29, R29, -INF , !P4 ;  /* 0xff8000001d1d7808 */ /* 0x000fe40006000000 */
[----:B------:R-:W-:-:S02]  /*2c6b0*/  ISETP.LT.OR P2, PT, R58, 0x5a, P2 ;  /* 0x0000005a3a00780c */ /* 0x000fc40001741670 */
[----:B------:R-:W-:Y:S02]  /*2c6c0*/  FSEL R47, R47, -INF , !P5 ;  /* 0xff8000002f2f7808 */ /* 0x000fe40006800000 */
[----:B------:R-:W-:Y:S02]  /*2c6d0*/  R2UR UR6, R4 ;  /* 0x00000000040672ca */ /* 0x000fe400000e0000 */
[----:B------:R-:W-:Y:S02]  /*2c6e0*/  R2UR UR7, R5 ;  /* 0x00000000050772ca */ /* 0x000fe400000e0000 */
[----:B------:R-:W-:-:S11]  /*2c6f0*/  FSEL R50, R50, -INF , !P2 ;  /* 0xff80000032327808 */ /* 0x000fd60005000000 */
[----:B------:R-:W3:Y:S01]  /*2c700*/  LD.E R65, desc[UR6][R6.64+0x14] ;  /* 0x0000140606417980 */ /* 0x000ee2000c101900 */
        /* <DEDUP_REMOVED lines=48> */
[----:B------:R-:W-:-:S03]  /*2ca10*/  FMNMX.FTZ R59, R50, R59, !PT ;  /* 0x0000003b323b7209 */ /* 0x000fc60007810000 */
[----:B------:R-:W0:Y:S04]  /*2ca20*/  SHFL.BFLY PT, R9, R58, 0x2, 0x1f ;  /* 0x0c401f003a097f89 */ /* 0x000e2800000e0000 */
[----:B------:R1:W-:Y:S04]  /*2ca30*/  ST.E.64 desc[UR4][R6.64], R58 ;  /* 0x0000003a06007985 */ /* 0x0003e8000c101b04 */
[----:B------:R-:W4:Y:S01]  /*2ca40*/  LD.E R66, desc[UR6][R6.64+0x4] ;  /* 0x0000040606427980 */ /* 0x000f22000c101900 */
[----:B0-----:R-:W-:-:S03]  /*2ca50*/  FMNMX.FTZ R9, R58, R9, !PT ;  /* 0x000000093a097209 */ /* 0x001fc60007810000 */
[----:B-1----:R-:W5:Y:S04]  /*2ca60*/  LD.E R58, desc[UR4][R6.64+0x10] ;  /* 0x00001004063a7980 */ /* 0x002f68000c101900 */
[----:B------:R-:W0:Y:S02]  /*2ca70*/  SHFL.BFLY PT, R24, R9, 0x1, 0x1f ;  /* 0x0c201f0009187f89 */ /* 0x000e2400000e0000 */
[----:B0-----:R-:W-:-:S05]  /*2ca80*/  FMNMX.FTZ R61, R9, R24, !PT ;  /* 0x00000018093d7209 */ /* 0x001fca0007810000 */
[----:B------:R-:W-:Y:S04]  /*2ca90*/  ST.E desc[UR4][R6.64], R61 ;  /* 0x0000003d06007985 */ /* 0x000fe8000c101904 */
[----:B------:R-:W3:Y:S01]  /*2caa0*/  LD.E R63, desc[UR6][R6.64] ;  /* 0x00000006063f7980 */ /* 0x000ee2000c101900 */
[----:B------:R-:W-:Y:S02]  /*2cab0*/  R2UR UR8, R4 ;  /* 0x00000000040872ca */ /* 0x000fe400000e0000 */
[----:B------:R-:W-:Y:S01]  /*2cac0*/  R2UR UR9, R5 ;  /* 0x00000000050972ca */ /* 0x000fe200000e0000 */
[----:B----4-:R-:W0:Y:S02]  /*2cad0*/  SHFL.BFLY PT, R9, R66, 0x2, 0x1f ;  /* 0x0c401f0042097f89 */ /* 0x010e2400000e0000 */
[----:B0-----:R-:W-:-:S05]  /*2cae0*/  FMNMX.FTZ R24, R9, R66, !PT ;  /* 0x0000004209187209 */ /* 0x001fca0007810000 */
[----:B------:R-:W0:Y:S02]  /*2caf0*/  SHFL.BFLY PT, R9, R24, 0x1, 0x1f ;  /* 0x0c201f0018097f89 */ /* 0x000e2400000e0000 */
[----:B0-----:R-:W-:Y:S02]  /*2cb00*/  FMNMX.FTZ R59, R24, R9, !PT ;  /* 0x00000009183b7209 */ /* 0x001fe40007810000 */
[----:B---3--:R-:W-:Y:S02]  /*2cb10*/  FSETP.NEU.FTZ.AND P1, PT, R63, -INF , PT ;  /* 0xff8000003f00780b */ /* 0x008fe40003f3d000 */
[----:B------:R-:W-:Y:S02]  /*2cb20*/  FSETP.NEU.FTZ.AND P2, PT, R59, -INF , PT ;  /* 0xff8000003b00780b */ /* 0x000fe40003f5d000 */
[----:B------:R-:W-:Y:S02]  /*2cb30*/  FSEL R9, R63, RZ, P1 ;  /* 0x000000ff3f097208 */ /* 0x000fe40000800000 */
[----:B------:R-:W-:-:S03]  /*2cb40*/  FSEL R64, R59, RZ, P2 ;  /* 0x000000ff3b407208 */ /* 0x000fc60001000000 */
[----:B------:R-:W-:Y:S02]  /*2cb50*/  FADD.FTZ R9, R2, -R9 ;  /* 0x8000000902097221 */ /* 0x000fe40000010000 */
[----:B------:R-:W-:Y:S02]  /*2cb60*/  FADD.FTZ R3, R3, -R64 ;  /* 0x8000004003037221 */ /* 0x000fe40000010000 */
[----:B--2---:R-:W-:Y:S02]  /*2cb70*/  FMUL.FTZ R9, R9, R62 ;  /* 0x0000003e09097220 */ /* 0x004fe40000410000 */
[----:B------:R-:W-:-:S04]  /*2cb80*/  FMUL.FTZ R62, R62, R3 ;  /* 0x000000033e3e7220 */ /* 0x000fc80000410000 */
[----:B------:R-:W5:Y:S08]  /*2cb90*/  MUFU.EX2 R9, R9 ;  /* 0x0000000900097308 */ /* 0x000f700000000800 */
[----:B------:R-:W0:Y:S01]  /*2cba0*/  MUFU.EX2 R24, R62 ;  /* 0x0000003e00187308 */ /* 0x000e220000000800 */
[----:B------:R1:W-:Y:S01]  /*2cbb0*/  ST.E desc[UR4][R6.64+0x4], R59 ;  /* 0x0000043b06007985 */ /* 0x0003e2000c101904 */
[----:B-----5:R-:W-:Y:S01]  /*2cbc0*/  FMUL.FTZ R61, R9, R58 ;  /* 0x0000003a093d7220 */ /* 0x020fe20000410000 */
[----:B0-----:R-:W-:-:S04]  /*2cbd0*/  FMUL.FTZ R63, R24, R65 ;  /* 0x00000041183f7220 */ /* 0x001fc80000410000 */
[----:B------:R-:W-:Y:S04]  /*2cbe0*/  ST.E desc[UR6][R6.64+0x10], R61 ;  /* 0x0000103d06007985 */ /* 0x000fe8000c101906 */
[----:B------:R0:W-:Y:S04]  /*2cbf0*/  ST.E desc[UR8][R6.64+0x14], R63 ;  /* 0x0000143f06007985 */ /* 0x0001e8000c101908 */
[----:B------:R-:W2:Y:S04]  /*2cc00*/  LDL.64 R2, [R0+0x70] ;  /* 0x0000700000027983 */ /* 0x000ea80000100a00 */
[----:B--2---:R-:W0:Y:S04]  /*2cc10*/  LD.E R65, desc[UR6][R2.64+0x20] ;  /* 0x0000200602417980 */ /* 0x004e28000c101900 */
[----:B------:R-:W0:Y:S04]  /*2cc20*/  LD.E R58, desc[UR4][R2.64] ;  /* 0x00000004023a7980 */ /* 0x000e28000c101900 */
[----:B------:R-:W2:Y:S04]  /*2cc30*/  LD.E R62, desc[UR8][R2.64+0x4] ;  /* 0x00000408023e7980 */ /* 0x000ea8000c101900 */
[----:B-1----:R-:W3:Y:S04]  /*2cc40*/  LD.E R59, desc[UR4][R2.64+0x10] ;  /* 0x00001004023b7980 */ /* 0x002ee8000c101900 */
[----:B------:R-:W4:Y:S01]  /*2cc50*/  LD.E R64, desc[UR6][R2.64+0x14] ;  /* 0x0000140602407980 */ /* 0x000f22000c101900 */
[C---:B0-----:R-:W-:Y:S01]  /*2cc60*/  FMUL.FTZ R6, R58.reuse, R65 ;  /* 0x000000413a067220 */ /* 0x041fe20000410000 */
        /* <DEDUP_REMOVED lines=14> */
[-C--:B------:R-:W-:Y:S01]  /*2cd50*/  FFMA.FTZ R216, R12, R65.reuse, -R62 ;  /* 0x000000410cd87223 */ /* 0x080fe2000001083e */
[----:B------:R-:W-:-:S06]  /*2cd60*/  FFMA.FTZ R187, R15, R65, -R6 ;  /* 0x000000410fbb7223 */ /* 0x000fcc0000010806 */
[----:B------:R-:W0:Y:S01]  /*2cd70*/  MUFU.EX2 R215, R215 ;  /* 0x000000d700d77308 */ /* 0x000e220000000800 */
[----:B------:R-:W-:-:S07]  /*2cd80*/  FFMA.FTZ R15, R54, R65, -R62 ;  /* 0x00000041360f7223 */ /* 0x000fce000001083e */
[----:B------:R-:W1:Y:S01]  /*2cd90*/  MUFU.EX2 R214, R214 ;  /* 0x000000d600d67308 */ /* 0x000e620000000800 */
[-CC-:B------:R-:W-:Y:S01]  /*2cda0*/  FFMA.FTZ R34, R34, R65.reuse, -R6.reuse ;  /* 0x0000004122227223 */ /* 0x180fe20000010806 */
[----:B------:R-:W-:-:S06]  /*2cdb0*/  FFMA.FTZ R186, R14, R65, -R6 ;  /* 0x000000410eba7223 */ /* 0x000fcc0000010806 */
[----:B------:R-:W2:Y:S01]  /*2cdc0*/  MUFU.EX2 R154, R154 ;  /* 0x0000009a009a7308 */ /* 0x000ea20000000800 */
[-C--:B------:R-:W-:Y:S01]  /*2cdd0*/  FFMA.FTZ R178, R21, R65.reuse, -R6 ;  /* 0x0000004115b27223 */ /* 0x080fe20000010806 */
[----:B------:R-:W-:-:S06]  /*2cde0*/  FFMA.FTZ R14, R25, R65, -R62 ;  /* 0x00000041190e7223 */ /* 0x000fcc000001083e */
[----:B------:R-:W5:Y:S01]  /*2cdf0*/  MUFU.EX2 R155, R155 ;  /* 0x0000009b009b7308 */ /* 0x000f620000000800 */
[-CC-:B------:R-:W-:Y:S01]  /*2ce00*/  FFMA.FTZ R35, R35, R65.reuse, -R6.reuse ;  /* 0x0000004123237223 */ /* 0x180fe20000010806 */
[-CC-:B------:R-:W-:Y:S01]  /*2ce10*/  FFMA.FTZ R36, R36, R65.reuse, -R6.reuse ;  /* 0x0000004124247223 */ /* 0x180fe20000010806 */
[-CC-:B------:R-:W-:Y:S01]  /*2ce20*/  FFMA.FTZ R37, R37, R65.reuse, -R6.reuse ;  /* 0x0000004125257223 */ /* 0x180fe20000010806 */
[----:B------:R-:W-:-:S04]  /*2ce30*/  FFMA.FTZ R163, R38, R65, -R6 ;  /* 0x0000004126a37223 */ /* 0x000fc80000010806 */
[----:B------:R-:W5:Y:S01]  /*2ce40*/  MUFU.EX2 R213, R213 ;  /* 0x000000d500d57308 */ /* 0x000f620000000800 */
[-CC-:B------:R-:W-:Y:S01]  /*2ce50*/  FFMA.FTZ R162, R39, R65.reuse, -R6.reuse ;  /* 0x0000004127a27223 */ /* 0x180fe20000010806 */
[-CC-:B------:R-:W-:Y:S01]  /*2ce60*/  FFMA.FTZ R165, R40, R65.reuse, -R6.reuse ;  /* 0x0000004128a57223 */ /* 0x180fe20000010806 */
[-CC-:B------:R-:W-:Y:S01]  /*2ce70*/  FFMA.FTZ R164, R41, R65.reuse, -R6.reuse ;  /* 0x0000004129a47223 */ /* 0x180fe20000010806 */
[-CC-:B------:R-:W-:Y:S01]  /*2ce80*/  FFMA.FTZ R170, R42, R65.reuse, -R6.reuse ;  /* 0x000000412aaa7223 */ /* 0x180fe20000010806 */
[----:B------:R-:W-:-:S03]  /*2ce90*/  FFMA.FTZ R169, R43, R65, -R6 ;  /* 0x000000412ba97223 */ /* 0x000fc60000010806 */
[----:B------:R-:W5:Y:S01]  /*2cea0*/  MUFU.EX2 R216, R216 ;  /* 0x000000d800d87308 */ /* 0x000f620000000800 */
[-CC-:B------:R-:W-:Y:S01]  /*2ceb0*/  FFMA.FTZ R172, R44, R65.reuse, -R6.reuse ;  /* 0x000000412cac7223 */ /* 0x180fe20000010806 */
[-CC-:B------:R-:W-:Y:S01]  /*2cec0*/  FFMA.FTZ R171, R45, R65.reuse, -R6.reuse ;  /* 0x000000412dab7223 */ /* 0x180fe20000010806 */
[-CC-:B------:R-:W-:Y:S01]  /*2ced0*/  FFMA.FTZ R177, R20, R65.reuse, -R6.reuse ;  /* 0x0000004114b17223 */ /* 0x180fe20000010806 */
[-CC-:B------:R-:W-:Y:S01]  /*2cee0*/  FFMA.FTZ R180, R19, R65.reuse, -R6.reuse ;  /* 0x0000004113b47223 */ /* 0x180fe20000010806 */
[-CC-:B------:R-:W-:Y:S01]  /*2cef0*/  FFMA.FTZ R179, R18, R65.reuse, -R6.reuse ;  /* 0x0000004112b37223 */ /* 0x180fe20000010806 */
[-CC-:B------:R-:W-:Y:S01]  /*2cf00*/  FFMA.FTZ R185, R13, R65.reuse, -R6.reuse ;  /* 0x000000410db97223 */ /* 0x180fe20000010806 */
[-C--:B------:R-:W-:Y:S01]  /*2cf10*/  FFMA.FTZ R184, R8, R65.reuse, -R6 ;  /* 0x0000004108b87223 */ /* 0x080fe20000010806 */
[----:B------:R-:W5:Y:S01]  /*2cf20*/  MUFU.EX2 R21, R34 ;  /* 0x0000002200157308 */ /* 0x000f620000000800 */
[----:B---3--:R-:W-:Y:S01]  /*2cf30*/  FADD.FTZ R6, R152, R59 ;  /* 0x0000003b98067221 */ /* 0x008fe20000010000 */
[----:B----4-:R-:W-:Y:S01]  /*2cf40*/  FADD.FTZ R7, R153, R64 ;  /* 0x0000004099077221 */ /* 0x010fe20000010000 */
[----:B------:R-:W-:-:S05]  /*2cf50*/  FFMA.FTZ R13, R28, R65, -R62 ;  /* 0x000000411c0d7223 */ /* 0x000fca000001083e */
[----:B------:R-:W3:Y:S01]  /*2cf60*/  MUFU.EX2 R15, R15 ;  /* 0x0000000f000f7308 */ /* 0x000ee20000000800 */
[----:B0-----:R-:W-:Y:S01]  /*2cf70*/  FADD.FTZ R25, R215, R6 ;  /* 0x00000006d7197221 */ /* 0x001fe20000010000 */
[----:B-1----:R-:W-:Y:S01]  /*2cf80*/  FADD.FTZ R6, R214, R7 ;  /* 0x00000007d6067221 */ /* 0x002fe20000010000 */
[----:B------:R-:W-:-:S05]  /*2cf90*/  FFMA.FTZ R12, R30, R65, -R62 ;  /* 0x000000411e0c7223 */ /* 0x000fca000001083e */
[----:B------:R-:W0:Y:S01]  /*2cfa0*/  MUFU.EX2 R20, R35 ;  /* 0x0000002300147308 */ /* 0x000e220000000800 */
[----:B--2---:R-:W-:Y:S01]  /*2cfb0*/  FADD.FTZ R8, R154, R25 ;  /* 0x000000199a087221 */ /* 0x004fe20000010000 */
[----:B-----5:R-:W-:-:S06]  /*2cfc0*/  FADD.FTZ R7, R155, R6 ;  /* 0x000000069b077221 */ /* 0x020fcc0000010000 */
[----:B------:R-:W1:Y:S01]  /*2cfd0*/  MUFU.EX2 R14, R14 ;  /* 0x0000000e000e7308 */ /* 0x000e620000000800 */
[----:B------:R-:W-:Y:S01]  /*2cfe0*/  FFMA.FTZ R11, R72, R65, -R62 ;  /* 0x00000041480b7223 */ /* 0x000fe2000001083e */
[----:B------:R-:W-:-:S06]  /*2cff0*/  FADD.FTZ R8, R213, R8 ;  /* 0x00000008d5087221 */ /* 0x000fcc0000010000 */
[----:B------:R-:W2:Y:S01]  /*2d000*/  MUFU.EX2 R19, R36 ;  /* 0x0000002400137308 */ /* 0x000ea20000000800 */
[----:B------:R-:W-:Y:S01]  /*2d010*/  FADD.FTZ R6, R216, R7 ;  /* 0x00000007d8067221 */ /* 0x000fe20000010000 */
[----:B------:R-:W-:-:S06]  /*2d020*/  FFMA.FTZ R166, R73, R65, -R62 ;  /* 0x0000004149a67223 */ /* 0x000fcc000001083e */
[----:B------:R-:W4:Y:S01]  /*2d030*/  MUFU.EX2 R13, R13 ;  /* 0x0000000d000d7308 */ /* 0x000f220000000800 */
[----:B------:R-:W-:Y:S01]  /*2d040*/  FADD.FTZ R7, R21, R8 ;  /* 0x0000000815077221 */ /* 0x000fe20000010000 */
[----:B---3--:R-:W-:-:S06]  /*2d050*/  FADD.FTZ R25, R15, R6 ;  /* 0x000000060f197221 */ /* 0x008fcc0000010000 */
[----:B------:R-:W3:Y:S01]  /*2d060*/  MUFU.EX2 R18, R37 ;  /* 0x0000002500127308 */ /* 0x000ee20000000800 */
[----:B------:R-:W-:-:S07]  /*2d070*/  FFMA.FTZ R168, R46, R65, -R62 ;  /* 0x000000412ea87223 */ /* 0x000fce000001083e */
[----:B------:R-:W5:Y:S01]  /*2d080*/  MUFU.EX2 R12, R12 ;  /* 0x0000000c000c7308 */ /* 0x000f620000000800 */
[----:B0-----:R-:W-:Y:S01]  /*2d090*/  FADD.FTZ R6, R20, R7 ;  /* 0x0000000714067221 */ /* 0x001fe20000010000 */
[----:B-1----:R-:W-:-:S06]  /*2d0a0*/  FADD.FTZ R8, R14, R25 ;  /* 0x000000190e087221 */ /* 0x002fcc0000010000 */
[----:B------:R-:W0:Y:S01]  /*2d0b0*/  MUFU.EX2 R163, R163 ;  /* 0x000000a300a37308 */ /* 0x000e220000000800 */
[----:B------:R-:W-:-:S07]  /*2d0c0*/  FFMA.FTZ R167, R74, R65, -R62 ;  /* 0x000000414aa77223 */ /* 0x000fce000001083e */
[----:B------:R-:W1:Y:S01]  /*2d0d0*/  MUFU.EX2 R11, R11 ;  /* 0x0000000b000b7308 */ /* 0x000e620000000800 */
[----:B--2---:R-:W-:Y:S01]  /*2d0e0*/  FADD.FTZ R7, R19, R6 ;  /* 0x0000000613077221 */ /* 0x004fe20000010000 */
[----:B----4-:R-:W-:-:S06]  /*2d0f0*/  FADD.FTZ R25, R13, R8 ;  /* 0x000000080d197221 */ /* 0x010fcc0000010000 */
[----:B------:R-:W2:Y:S01]  /*2d100*/  MUFU.EX2 R162, R162 ;  /* 0x000000a200a27308 */ /* 0x000ea20000000800 */
[----:B------:R-:W-:-:S07]  /*2d110*/  FFMA.FTZ R174, R48, R65, -R62 ;  /* 0x0000004130ae7223 */ /* 0x000fce000001083e */
[----:B------:R-:W4:Y:S01]  /*2d120*/  MUFU.EX2 R166, R166 ;  /* 0x000000a600a67308 */ /* 0x000f220000000800 */
[----:B---3--:R-:W-:Y:S01]  /*2d130*/  FADD.FTZ R6, R18, R7 ;  /* 0x0000000712067221 */ /* 0x008fe20000010000 */
[----:B-----5:R-:W-:-:S06]  /*2d140*/  FADD.FTZ R8, R12, R25 ;  /* 0x000000190c087221 */ /* 0x020fcc0000010000 */
        /* <DEDUP_REMOVED lines=55> */
[----:B------:R-:W2:Y:S08]  /*2d4c0*/  MUFU.EX2 R186, R186 ;  /* 0x000000ba00ba7308 */ /* 0x000eb00000000800 */
[----:B------:R-:W4:Y:S01]  /*2d4d0*/  MUFU.EX2 R160, R160 ;  /* 0x000000a000a07308 */ /* 0x000f220000000800 */
[----:B---3--:R-:W-:Y:S01]  /*2d4e0*/  FADD.FTZ R6, R179, R6 ;  /* 0x00000006b3067221 */ /* 0x008fe20000010000 */
[----:B-----5:R-:W-:-:S06]  /*2d4f0*/  FADD.FTZ R8, R23, R8 ;  /* 0x0000000817087221 */ /* 0x020fcc0000010000 */
[----:B------:R-:W3:Y:S08]  /*2d500*/  MUFU.EX2 R185, R185 ;  /* 0x000000b900b97308 */ /* 0x000ef00000000800 */
[----:B------:R-:W5:Y:S01]  /*2d510*/  MUFU.EX2 R159, R159 ;  /* 0x0000009f009f7308 */ /* 0x000f620000000800 */
[----:B0-----:R-:W-:Y:S01]  /*2d520*/  FADD.FTZ R7, R187, R6 ;  /* 0x00000006bb077221 */ /* 0x001fe20000010000 */
[----:B-1----:R-:W-:-:S06]  /*2d530*/  FADD.FTZ R25, R161, R8 ;  /* 0x00000008a1197221 */ /* 0x002fcc0000010000 */
[----:B------:R-:W0:Y:S08]  /*2d540*/  MUFU.EX2 R184, R184 ;  /* 0x000000b800b87308 */ /* 0x000e300000000800 */
[----:B------:R-:W1:Y:S01]  /*2d550*/  MUFU.EX2 R158, R158 ;  /* 0x0000009e009e7308 */ /* 0x000e620000000800 */
[----:B--2---:R-:W-:Y:S01]  /*2d560*/  FADD.FTZ R6, R186, R7 ;  /* 0x00000007ba067221 */ /* 0x004fe20000010000 */
[----:B----4-:R-:W-:-:S03]  /*2d570*/  FADD.FTZ R8, R160, R25 ;  /* 0x00000019a0087221 */ /* 0x010fc60000010000 */
[----:B---3--:R-:W-:Y:S01]  /*2d580*/  FADD.FTZ R7, R185, R6 ;  /* 0x00000006b9077221 */ /* 0x008fe20000010000 */
[----:B-----5:R-:W-:-:S03]  /*2d590*/  FADD.FTZ R25, R159, R8 ;  /* 0x000000089f197221 */ /* 0x020fc60000010000 */
[----:B0-----:R-:W-:Y:S01]  /*2d5a0*/  FADD.FTZ R27, R184, R7 ;  /* 0x00000007b81b7221 */ /* 0x001fe20000010000 */
[----:B-1----:R-:W-:-:S04]  /*2d5b0*/  FADD.FTZ R25, R158, R25 ;  /* 0x000000199e197221 */ /* 0x002fc80000010000 */
[----:B------:R-:W-:Y:S04]  /*2d5c0*/  ST.E desc[UR4][R2.64+0x10], R27 ;  /* 0x0000101b02007985 */ /* 0x000fe8000c101904 */
[----:B------:R0:W-:Y:S04]  /*2d5d0*/  ST.E desc[UR6][R2.64+0x14], R25 ;  /* 0x0000141902007985 */ /* 0x0001e8000c101906 */
[----:B------:R-:W0:Y:S01]  /*2d5e0*/  LDL.64 R6, [R0+0x80] ;  /* 0x0000800000067983 */ /* 0x000e220000100a00 */
[----:B------:R-:W-:Y:S02]  /*2d5f0*/  R2UR UR10, R4 ;  /* 0x00000000040a72ca */ /* 0x000fe400000e0000 */
[----:B------:R-:W-:-:S02]  /*2d600*/  R2UR UR11, R5 ;  /* 0x00000000050b72ca */ /* 0x000fc400000e0000 */
[----:B------:R-:W-:Y:S02]  /*2d610*/  R2UR UR18, R4 ;  /* 0x00000000041272ca */ /* 0x000fe400000e0000 */
[----:B------:R-:W-:-:S09]  /*2d620*/  R2UR UR19, R5 ;  /* 0x00000000051372ca */ /* 0x000fd200000e0000 */
[----:B0-----:R-:W2:Y:S04]  /*2d630*/  LD.E R2, desc[UR10][R6.64+0x14] ;  /* 0x0000140a06027980 */ /* 0x001ea8000c101900 */
[----:B------:R-:W3:Y:S04]  /*2d640*/  LD.E R8, desc[UR4][R6.64] ;  /* 0x0000000406087980 */ /* 0x000ee8000c101900 */
[----:B------:R-:W4:Y:S04]  /*2d650*/  LD.E R34, desc[UR4][R6.64+0x30] ;  /* 0x0000300406227980 */ /* 0x000f28000c101900 */
        /* <DEDUP_REMOVED lines=45> */
[----:B--2---:R-:W-:-:S03]  /*2d930*/  FMUL.FTZ R29, R9, R2 ;  /* 0x00000002091d7220 */ /* 0x004fc60000410000 */
[----:B------:R-:W2:Y:S01]  /*2d940*/  LD.E R2, desc[UR18][R6.64+0x150] ;  /* 0x0001501206027980 */ /* 0x000ea2000c101900 */
[----:B---3--:R-:W-:-:S05]  /*2d950*/  FMUL.FTZ R3, R9, R8 ;  /* 0x0000000809037220 */ /* 0x008fca0000410000 */
[----:B------:R4:W-:Y:S02]  /*2d960*/  ST.E desc[UR4][R6.64], R3 ;  /* 0x0000000306007985 */ /* 0x0009e4000c101904 */
[----:B----4-:R-:W-:-:S05]  /*2d970*/  FMUL.FTZ R3, R9, R34 ;  /* 0x0000002209037220 */ /* 0x010fca0000410000 */
[----:B------:R5:W-:Y:S02]  /*2d980*/  ST.E desc[UR4][R6.64+0x30], R3 ;  /* 0x0000300306007985 */ /* 0x000be4000c101904 */
[----:B-----5:R-:W-:-:S05]  /*2d990*/  FMUL.FTZ R3, R9, R46 ;  /* 0x0000002e09037220 */ /* 0x020fca0000410000 */
[----:B------:R0:W-:Y:S02]  /*2d9a0*/  ST.E desc[UR4][R6.64+0x60], R3 ;  /* 0x0000600306007985 */ /* 0x0001e4000c101904 */
[----:B0-----:R-:W-:-:S05]  /*2d9b0*/  FMUL.FTZ R3, R9, R60 ;  /* 0x0000003c09037220 */ /* 0x001fca0000410000 */
[----:B------:R0:W-:Y:S02]  /*2d9c0*/  ST.E desc[UR4][R6.64+0x94], R3 ;  /* 0x0000940306007985 */ /* 0x0001e4000c101904 */
[----:B0-----:R-:W-:-:S05]  /*2d9d0*/  FMUL.FTZ R3, R9, R76 ;  /* 0x0000004c09037220 */ /* 0x001fca0000410000 */
[----:B------:R0:W-:Y:S02]  /*2d9e0*/  ST.E desc[UR4][R6.64+0xd4], R3 ;  /* 0x0000d40306007985 */ /* 0x0001e4000c101904 */
[----:B0-----:R-:W-:-:S05]  /*2d9f0*/  FMUL.FTZ R3, R9, R92 ;  /* 0x0000005c09037220 */ /* 0x001fca0000410000 */
[----:B------:R2:W-:Y:S02]  /*2da00*/  ST.E desc[UR4][R6.64+0x114], R3 ;  /* 0x0001140306007985 */ /* 0x0005e4000c101904 */
[C---:B--2---:R-:W-:Y:S02]  /*2da10*/  FMUL.FTZ R3, R9.reuse, R2 ;  /* 0x0000000209037220 */ /* 0x044fe40000410000 */
[----:B------:R-:W2:Y:S01]  /*2da20*/  LD.E R2, desc[UR6][R6.64+0x154] ;  /* 0x0001540606027980 */ /* 0x000ea2000c101900 */
[----:B------:R-:W-:-:S05]  /*2da30*/  FMUL.FTZ R25, R9, R26 ;  /* 0x0000001a09197220 */ /* 0x000fca0000410000 */
[----:B------:R0:W-:Y:S02]  /*2da40*/  ST.E desc[UR6][R6.64+0x4], R25 ;  /* 0x0000041906007985 */ /* 0x0001e4000c101906 */
[----:B0-----:R-:W-:-:S05]  /*2da50*/  FMUL.FTZ R25, R9, R36 ;  /* 0x0000002409197220 */ /* 0x001fca0000410000 */
        /* <DEDUP_REMOVED lines=76> */
[----:B------:R-:W-:Y:S04]  /*2df20*/  ST.E desc[UR4][R6.64+0x1d4], R27 ;  /* 0x0001d41b06007985 */ /* 0x000fe8000c101904 */
[----:B------:R0:W-:Y:S04]  /*2df30*/  ST.E desc[UR4][R6.64+0x1e0], R3 ;  /* 0x0001e00306007985 */ /* 0x0001e8000c101904 */
[----:B------:R1:W-:Y:S04]  /*2df40*/  ST.E desc[UR4][R6.64+0x1e4], R25 ;  /* 0x0001e41906007985 */ /* 0x0003e8000c101904 */
[----:B0-----:R-:W3:Y:S04]  /*2df50*/  LD.E R3, desc[UR6][R6.64+0x8] ;  /* 0x0000080606037980 */ /* 0x001ee8000c101900 */
[----:B-1----:R-:W4:Y:S01]  /*2df60*/  LD.E R25, desc[UR6][R6.64+0xc] ;  /* 0x00000c0606197980 */ /* 0x002f22000c101900 */
[C---:B------:R-:W-:Y:S01]  /*2df70*/  FMUL.FTZ R31, R9.reuse, R30 ;  /* 0x0000001e091f7220 */ /* 0x040fe20000410000 */
[----:B--2---:R-:W-:-:S02]  /*2df80*/  FMUL.FTZ R27, R9, R2 ;  /* 0x00000002091b7220 */ /* 0x004fc40000410000 */
[----:B------:R-:W2:Y:S01]  /*2df90*/  LD.E R2, desc[UR6][R6.64+0x1f4] ;  /* 0x0001f40606027980 */ /* 0x000ea2000c101900 */
[C---:B------:R-:W-:Y:S01]  /*2dfa0*/  FMUL.FTZ R33, R9.reuse, R32 ;  /* 0x0000002009217220 */ /* 0x040fe20000410000 */
[C---:B------:R-:W-:Y:S02]  /*2dfb0*/  FMUL.FTZ R35, R9.reuse, R42 ;  /* 0x0000002a09237220 */ /* 0x040fe40000410000 */
[----:B------:R0:W-:Y:S04]  /*2dfc0*/  ST.E desc[UR10][R6.64+0x14], R29 ;  /* 0x0000141d06007985 */ /* 0x0001e8000c10190a */
[----:B------:R1:W-:Y:S01]  /*2dfd0*/  ST.E desc[UR12][R6.64+0x20], R31 ;  /* 0x0000201f06007985 */ /* 0x0003e2000c10190c */
[C---:B0-----:R-:W-:Y:S01]  /*2dfe0*/  FMUL.FTZ R29, R9.reuse, R40 ;  /* 0x00000028091d7220 */ /* 0x041fe20000410000 */
[----:B-1----:R-:W-:-:S02]  /*2dff0*/  FMUL.FTZ R31, R9, R44 ;  /* 0x0000002c091f7220 */ /* 0x002fc40000410000 */
[----:B------:R0:W-:Y:S04]  /*2e000*/  ST.E desc[UR14][R6.64+0x24], R33 ;  /* 0x0000242106007985 */ /* 0x0001e8000c10190e */
[----:B------:R1:W-:Y:S04]  /*2e010*/  ST.E desc[UR10][R6.64+0x44], R29 ;  /* 0x0000441d06007985 */ /* 0x0003e8000c10190a */
[----:B------:R5:W-:Y:S04]  /*2e020*/  ST.E desc[UR16][R6.64+0x50], R35 ;  /* 0x0000502306007985 */ /* 0x000be8000c101910 */
[----:B------:R3:W-:Y:S01]  /*2e030*/  ST.E desc[UR12][R6.64+0x54], R31 ;  /* 0x0000541f06007985 */ /* 0x0007e2000c10190c */
[C---:B0-----:R-:W-:Y:S01]  /*2e040*/  FMUL.FTZ R33, R9.reuse, R54 ;  /* 0x0000003609217220 */ /* 0x041fe20000410000 */
[C---:B-1----:R-:W-:Y:S01]  /*2e050*/  FMUL.FTZ R29, R9.reuse, R52 ;  /* 0x00000034091d7220 */ /* 0x042fe20000410000 */
[C---:B-----5:R-:W-:Y:S01]  /*2e060*/  FMUL.FTZ R35, R9.reuse, R58 ;  /* 0x0000003a09237220 */ /* 0x060fe20000410000 */
[----:B---3--:R-:W-:-:S03]  /*2e070*/  FMUL.FTZ R31, R9, R56 ;  /* 0x00000038091f7220 */ /* 0x008fc60000410000 */
[----:B------:R0:W-:Y:S04]  /*2e080*/  ST.E desc[UR10][R6.64+0x74], R29 ;  /* 0x0000741d06007985 */ /* 0x0001e8000c10190a */
[----:B------:R1:W-:Y:S04]  /*2e090*/  ST.E desc[UR14][R6.64+0x80], R33 ;  /* 0x0000802106007985 */ /* 0x0003e8000c10190e */
[----:B------:R3:W-:Y:S04]  /*2e0a0*/  ST.E desc[UR12][R6.64+0x84], R31 ;  /* 0x0000841f06007985 */ /* 0x0007e8000c10190c */
[----:B------:R5:W-:Y:S01]  /*2e0b0*/  ST.E desc[UR16][R6.64+0x90], R35 ;  /* 0x0000902306007985 */ /* 0x000be2000c101910 */
[C---:B0-----:R-:W-:Y:S01]  /*2e0c0*/  FMUL.FTZ R29, R9.reuse, R66 ;  /* 0x00000042091d7220 */ /* 0x041fe20000410000 */
[C---:B-1----:R-:W-:Y:S01]  /*2e0d0*/  FMUL.FTZ R33, R9.reuse, R70 ;  /* 0x0000004609217220 */ /* 0x042fe20000410000 */
[C---:B---3--:R-:W-:Y:S01]  /*2e0e0*/  FMUL.FTZ R31, R9.reuse, R68 ;  /* 0x00000044091f7220 */ /* 0x048fe20000410000 */
[----:B-----5:R-:W-:-:S02]  /*2e0f0*/  FMUL.FTZ R35, R9, R72 ;  /* 0x0000004809237220 */ /* 0x020fc40000410000 */
[----:B------:R0:W-:Y:S01]  /*2e100*/  ST.E desc[UR10][R6.64+0xb0], R29 ;  /* 0x0000b01d06007985 */ /* 0x0001e2000c10190a */
[----:B------:R-:W-:-:S03]  /*2e110*/  FMUL.FTZ R37, R9, R74 ;  /* 0x0000004a09257220 */ /* 0x000fc60000410000 */
[----:B------:R1:W-:Y:S04]  /*2e120*/  ST.E desc[UR12][R6.64+0xb4], R31 ;  /* 0x0000b41f06007985 */ /* 0x0003e8000c10190c */
[----:B------:R3:W-:Y:S04]  /*2e130*/  ST.E desc[UR14][R6.64+0xc0], R33 ;  /* 0x0000c02106007985 */ /* 0x0007e8000c10190e */
[----:B------:R5:W-:Y:S01]  /*2e140*/  ST.E desc[UR16][R6.64+0xc4], R35 ;  /* 0x0000c42306007985 */ /* 0x000be2000c101910 */
[C---:B0-----:R-:W-:Y:S01]  /*2e150*/  FMUL.FTZ R29, R9.reuse, R82 ;  /* 0x00000052091d7220 */ /* 0x041fe20000410000 */
[C---:B-1----:R-:W-:Y:S01]  /*2e160*/  FMUL.FTZ R31, R9.reuse, R84 ;  /* 0x00000054091f7220 */ /* 0x042fe20000410000 */
[C---:B---3--:R-:W-:Y:S01]  /*2e170*/  FMUL.FTZ R33, R9.reuse, R86 ;  /* 0x0000005609217220 */ /* 0x048fe20000410000 */
[----:B-----5:R-:W-:Y:S01]  /*2e180*/  FMUL.FTZ R35, R9, R88 ;  /* 0x0000005809237220 */ /* 0x020fe20000410000 */
[----:B------:R0:W-:Y:S01]  /*2e190*/  ST.E desc[UR18][R6.64+0xd0], R37 ;  /* 0x0000d02506007985 */ /* 0x0001e2000c101912 */
[----:B------:R-:W-:-:S03]  /*2e1a0*/  FMUL.FTZ R3, R24, R3 ;  /* 0x0000000318037220 */ /* 0x000fc60000410000 */
[----:B------:R1:W-:Y:S01]  /*2e1b0*/  ST.E desc[UR10][R6.64+0xf0], R29 ;  /* 0x0000f01d06007985 */ /* 0x0003e2000c10190a */
[----:B----4-:R-:W-:-:S03]  /*2e1c0*/  FMUL.FTZ R25, R24, R25 ;  /* 0x0000001918197220 */ /* 0x010fc60000410000 */
[----:B------:R3:W-:Y:S04]  /*2e1d0*/  ST.E desc[UR12][R6.64+0xf4], R31 ;  /* 0x0000f41f06007985 */ /* 0x0007e8000c10190c */
[----:B------:R4:W-:Y:S01]  /*2e1e0*/  ST.E desc[UR14][R6.64+0x100], R33 ;  /* 0x0001002106007985 */ /* 0x0009e2000c10190e */
[----:B0-----:R-:W-:-:S03]  /*2e1f0*/  FMUL.FTZ R37, R9, R90 ;  /* 0x0000005a09257220 */ /* 0x001fc60000410000 */
[----:B------:R0:W-:Y:S01]  /*2e200*/  ST.E desc[UR16][R6.64+0x104], R35 ;  /* 0x0001042306007985 */ /* 0x0001e2000c101910 */
[C---:B-1----:R-:W-:Y:S01]  /*2e210*/  FMUL.FTZ R29, R9.reuse, R98 ;  /* 0x00000062091d7220 */ /* 0x042fe20000410000 */
[C---:B---3--:R-:W-:Y:S01]  /*2e220*/  FMUL.FTZ R31, R9.reuse, R100 ;  /* 0x00000064091f7220 */ /* 0x048fe20000410000 */
[C---:B----4-:R-:W-:Y:S01]  /*2e230*/  FMUL.FTZ R33, R9.reuse, R102 ;  /* 0x0000006609217220 */ /* 0x050fe20000410000 */
[C---:B0-----:R-:W-:Y:S01]  /*2e240*/  FMUL.FTZ R35, R9.reuse, R104 ;  /* 0x0000006809237220 */ /* 0x041fe20000410000 */
[----:B------:R0:W-:Y:S04]  /*2e250*/  ST.E desc[UR4][R6.64+0x8], R3 ;  /* 0x0000080306007985 */ /* 0x0001e8000c101904 */
[----:B------:R1:W-:Y:S04]  /*2e260*/  ST.E desc[UR4][R6.64+0xc], R25 ;  /* 0x00000c1906007985 */ /* 0x0003e8000c101904 */
[----:B0-----:R-:W3:Y:S04]  /*2e270*/  LD.E R3, desc[UR6][R6.64+0x1c] ;  /* 0x00001c0606037980 */ /* 0x001ee8000c101900 */
[----:B-1----:R-:W4:Y:S01]  /*2e280*/  LD.E R25, desc[UR6][R6.64+0x28] ;  /* 0x0000280606197980 */ /* 0x002f22000c101900 */
[----:B--2---:R-:W-:-:S05]  /*2e290*/  FMUL.FTZ R9, R9, R2 ;  /* 0x0000000209097220 */ /* 0x004fca0000410000 */
[----:B------:R0:W-:Y:S04]  /*2e2a0*/  ST.E desc[UR4][R6.64+0x1f4], R9 ;  /* 0x0001f40906007985 */ /* 0x0001e8000c101904 */
[----:B0-----:R-:W2:Y:S01]  /*2e2b0*/  LD.E R9, desc[UR6][R6.64+0x18] ;  /* 0x0000180606097980 */ /* 0x001ea2000c101900 */
[C---:B---3--:R-:W-:Y:S01]  /*2e2c0*/  FMUL.FTZ R3, R24.reuse, R3 ;  /* 0x0000000318037220 */ /* 0x048fe20000410000 */
[----:B----4-:R-:W-:-:S04]  /*2e2d0*/  FMUL.FTZ R25, R24, R25 ;  /* 0x0000001918197220 */ /* 0x010fc80000410000 */
        /* <DEDUP_REMOVED lines=42> */
[----:B0-----:R-:W2:Y:S04]  /*2e580*/  LD.E R9, desc[UR6][R6.64+0x8c] ;  /* 0x00008c0606097980 */ /* 0x001ea8000c101900 */
[----:B------:R-:W-:Y:S04]  /*2e590*/  ST.E desc[UR18][R6.64+0x110], R37 ;  /* 0x0001102506007985 */ /* 0x000fe8000c101912 */
[----:B------:R-:W-:Y:S04]  /*2e5a0*/  ST.E desc[UR10][R6.64+0x130], R29 ;  /* 0x0001301d06007985 */ /* 0x000fe8000c10190a */
[----:B------:R-:W-:Y:S04]  /*2e5b0*/  ST.E desc[UR12][R6.64+0x134], R31 ;  /* 0x0001341f06007985 */ /* 0x000fe8000c10190c */
[----:B------:R-:W-:Y:S04]  /*2e5c0*/  ST.E desc[UR14][R6.64+0x140], R33 ;  /* 0x0001402106007985 */ /* 0x000fe8000c10190e */
[----:B------:R-:W-:Y:S04]  /*2e5d0*/  ST.E desc[UR16][R6.64+0x144], R35 ;  /* 0x0001442306007985 */ /* 0x000fe8000c101910 */
[----:B------:R-:W-:Y:S01]  /*2e5e0*/  ST.E desc[UR4][R6.64+0x1f0], R27 ;  /* 0x0001f01b06007985 */ /* 0x000fe2000c101904 */
[C---:B---3--:R-:W-:Y:S01]  /*2e5f0*/  FMUL.FTZ R3, R24.reuse, R3 ;  /* 0x0000000318037220 */ /* 0x048fe20000410000 */
[----:B----4-:R-:W-:-:S04]  /*2e600*/  FMUL.FTZ R25, R24, R25 ;  /* 0x0000001918197220 */ /* 0x010fc80000410000 */
[----:B------:R-:W-:Y:S01]  /*2e610*/  ST.E desc[UR4][R6.64+0x98], R3 ;  /* 0x0000980306007985 */ /* 0x000fe2000c101904 */
[----:B--2---:R-:W-:-:S05]  /*2e620*/  FMUL.FTZ R9, R24, R9 ;  /* 0x0000000918097220 */ /* 0x004fca0000410000 */
[----:B------:R0:W-:Y:S04]  /*2e630*/  ST.E desc[UR4][R6.64+0x8c], R9 ;  /* 0x00008c0906007985 */ /* 0x0001e8000c101904 */
[----:B------:R1:W-:Y:S04]  /*2e640*/  ST.E desc[UR4][R6.64+0x9c], R25 ;  /* 0x00009c1906007985 */ /* 0x0003e8000c101904 */
[----:B0-----:R-:W2:Y:S02]  /*2e650*/  LD.E R9, desc[UR6][R6.64+0xa8] ;  /* 0x0000a80606097980 */ /* 0x001ea4000c101900 */
[----:B--2---:R-:W-:-:S05]  /*2e660*/  FMUL.FTZ R9, R24, R9 ;  /* 0x0000000918097220 */ /* 0x004fca0000410000 */
[----:B------:R0:W-:Y:S04]  /*2e670*/  ST.E desc[UR4][R6.64+0xa8], R9 ;  /* 0x0000a80906007985 */ /* 0x0001e8000c101904 */
[----:B------:R-:W2:Y:S02]  /*2e680*/  LD.E R3, desc[UR6][R6.64+0xac] ;  /* 0x0000ac0606037980 */ /* 0x000ea4000c101900 */
[----:B--2---:R-:W-:-:S05]  /*2e690*/  FMUL.FTZ R3, R24, R3 ;  /* 0x0000000318037220 */ /* 0x004fca0000410000 */
[----:B------:R2:W-:Y:S04]  /*2e6a0*/  ST.E desc[UR4][R6.64+0xac], R3 ;  /* 0x0000ac0306007985 */ /* 0x0005e8000c101904 */
[----:B-1----:R-:W3:Y:S02]  /*2e6b0*/  LD.E R25, desc[UR6][R6.64+0xb8] ;  /* 0x0000b80606197980 */ /* 0x002ee4000c101900 */
[----:B---3--:R-:W-:-:S05]  /*2e6c0*/  FMUL.FTZ R25, R24, R25 ;  /* 0x0000001918197220 */ /* 0x008fca0000410000 */
[----:B------:R1:W-:Y:S04]  /*2e6d0*/  ST.E desc[UR4][R6.64+0xb8], R25 ;  /* 0x0000b81906007985 */ /* 0x0003e8000c101904 */
[----:B0-----:R-:W3:Y:S02]  /*2e6e0*/  LD.E R9, desc[UR6][R6.64+0xbc] ;  /* 0x0000bc0606097980 */ /* 0x001ee4000c101900 */
[----:B---3--:R-:W-:-:S05]  /*2e6f0*/  FMUL.FTZ R9, R24, R9 ;  /* 0x0000000918097220 */ /* 0x008fca0000410000 */
[----:B------:R0:W-:Y:S04]  /*2e700*/  ST.E desc[UR4][R6.64+0xbc], R9 ;  /* 0x0000bc0906007985 */ /* 0x0001e8000c101904 */
[----:B--2---:R-:W2:Y:S02]  /*2e710*/  LD.E R3, desc[UR6][R6.64+0xc8] ;  /* 0x0000c80606037980 */ /* 0x004ea4000c101900 */
        /* <DEDUP_REMOVED lines=116> */
[----:B--2---:R-:W2:Y:S01]  /*2ee60*/  LD.E R3, desc[UR6][R6.64+0x1fc] ;  /* 0x0001fc0606037980 */ /* 0x004ea2000c101900 */
[----:B------:R-:W-:Y:S01]  /*2ee70*/  LEA.HI R28, R197, 0x8, RZ, 0x19 ;  /* 0x00000008c51c7811 */ /* 0x000fe200078fc8ff */
[----:B--2---:R-:W-:-:S05]  /*2ee80*/  FMUL.FTZ R29, R24, R3 ;  /* 0x00000003181d7220 */ /* 0x004fca0000410000 */
[----:B------:R2:W-:Y:S04]  /*2ee90*/  ST.E desc[UR4][R6.64+0x1fc], R29 ;  /* 0x0001fc1d06007985 */ /* 0x0005e8000c101904 */
[----:B------:R-:W3:Y:S01]  /*2eea0*/  LDL.64 R2, [R0+0x80] ;  /* 0x0000800000027983 */ /* 0x000ee20000100a00 */
[----:B------:R4:W-:Y:S06]  /*2eeb0*/  BAR.SYNC.DEFER_BLOCKING R28, 0x100 ;  /* 0x0004001c0000751d */ /* 0x0009ec0000010000 */
[----:B------:R-:W5:Y:S04]  /*2eec0*/  LDL.64 R26, [R0] ;  /* 0x00000000001a7983 */ /* 0x000f680000100a00 */
[----:B-1----:R-:W2:Y:S04]  /*2eed0*/  LDL.64 R24, [R0+0x98] ;  /* 0x0000980000187983 */ /* 0x002ea80000100a00 */
[----:B0-----:R-:W4:Y:S04]  /*2eee0*/  LDL.64 R8, [R0+0x88] ;  /* 0x0000880000087983 */ /* 0x001f280000100a00 */
[----:B---3--:R-:W3:Y:S04]  /*2eef0*/  LD.E R31, desc[UR4][R2.64] ;  /* 0x00000004021f7980 */ /* 0x008ee8000c101900 */
[----:B-----5:R-:W5:Y:S04]  /*2ef00*/  LD.E R217, desc[UR6][R26.64] ;  /* 0x000000061ad97980 */ /* 0x020f68000c101900 */
[----:B--2---:R-:W5:Y:S04]  /*2ef10*/  LD.E.64 R6, desc[UR4][R24.64] ;  /* 0x0000000418067980 */ /* 0x004f68000c101b00 */
[----:B---3--:R-:W-:Y:S04]  /*2ef20*/  ST.E desc[UR8][R2.64], R31 ;  /* 0x0000001f02007985 */ /* 0x008fe8000c101908 */
[----:B------:R-:W2:Y:S04]  /*2ef30*/  LD.E R29, desc[UR10][R2.64+0x4] ;  /* 0x0000040a021d7980 */ /* 0x000ea8000c101900 */
[----:B--2---:R0:W-:Y:S04]  /*2ef40*/  ST.E desc[UR4][R2.64+0x4], R29 ;  /* 0x0000041d02007985 */ /* 0x0041e8000c101904 */
[----:B------:R-:W2:Y:S04]  /*2ef50*/  LD.E R33, desc[UR6][R2.64+0x8] ;  /* 0x0000080602217980 */ /* 0x000ea8000c101900 */
[----:B--2---:R-:W-:Y:S04]  /*2ef60*/  ST.E desc[UR4][R2.64+0x8], R33 ;  /* 0x0000082102007985 */ /* 0x004fe8000c101904 */
[----:B------:R-:W2:Y:S04]  /*2ef70*/  LD.E R27, desc[UR6][R2.64+0xc] ;  /* 0x00000c06021b7980 */ /* 0x000ea8000c101900 */
[----:B--2---:R1:W-:Y:S04]  /*2ef80*/  ST.E desc[UR4][R2.64+0xc], R27 ;  /* 0x00000c1b02007985 */ /* 0x0043e8000c101904 */
[----:B------:R-:W2:Y:S04]  /*2ef90*/  LD.E R25, desc[UR6][R2.64+0x10] ;  /* 0x0000100602197980 */ /* 0x000ea8000c101900 */
[----:B--2---:R2:W-:Y:S04]  /*2efa0*/  ST.E desc[UR4][R2.64+0x10], R25 ;  /* 0x0000101902007985 */ /* 0x0045e8000c101904 */
[----:B0-----:R-:W3:Y:S04]  /*2efb0*/  LD.E R29, desc[UR6][R2.64+0x14] ;  /* 0x00001406021d7980 */ /* 0x001ee8000c101900 */
[----:B---3--:R0:W-:Y:S04]  /*2efc0*/  ST.E desc[UR4][R2.64+0x14], R29 ;  /* 0x0000141d02007985 */ /* 0x0081e8000c101904 */
[----:B------:R-:W3:Y:S04]  /*2efd0*/  LD.E R31, desc[UR6][R2.64+0x18] ;  /* 0x00001806021f7980 */ /* 0x000ee8000c101900 */
[----:B---3--:R3:W-:Y:S04]  /*2efe0*/  ST.E desc[UR4][R2.64+0x18], R31 ;  /* 0x0000181f02007985 */ /* 0x0087e8000c101904 */
[----:B-1----:R-:W4:Y:S04]  /*2eff0*/  LD.E R27, desc[UR6][R2.64+0x1c] ;  /* 0x00001c06021b7980 */ /* 0x002f28000c101900 */
[----:B----4-:R1:W-:Y:S04]  /*2f000*/  ST.E desc[UR4][R2.64+0x1c], R27 ;  /* 0x00001c1b02007985 */ /* 0x0103e8000c101904 */
[----:B--2---:R-:W2:Y:S04]  /*2f010*/  LD.E R25, desc[UR6][R2.64+0x20] ;  /* 0x0000200602197980 */ /* 0x004ea8000c101900 */
[----:B--2---:R2:W-:Y:S04]  /*2f020*/  ST.E desc[UR4][R2.64+0x20], R25 ;  /* 0x0000201902007985 */ /* 0x0045e8000c101904 */
[----:B0-----:R-:W4:Y:S04]  /*2f030*/  LD.E R29, desc[UR6][R2.64+0x24] ;  /* 0x00002406021d7980 */ /* 0x001f28000c101900 */
[----:B----4-:R0:W-:Y:S04]  /*2f040*/  ST.E desc[UR4][R2.64+0x24], R29 ;  /* 0x0000241d02007985 */ /* 0x0101e8000c101904 */
[----:B---3--:R-:W3:Y:S04]  /*2f050*/  LD.E R31, desc[UR6][R2.64+0x28] ;  /* 0x00002806021f7980 */ /* 0x008ee8000c101900 */
        /* <DEDUP_REMOVED lines=230> */
[----:B----4-:R-:W-:Y:S04]  /*2fec0*/  ST.E desc[UR4][R2.64+0x1f4], R29 ;  /* 0x0001f41d02007985 */ /* 0x010fe8000c101904 */
[----:B---3--:R-:W3:Y:S04]  /*2fed0*/  LD.E R31, desc[UR6][R2.64+0x1f8] ;  /* 0x0001f806021f7980 */ /* 0x008ee8000c101900 */
[----:B---3--:R-:W-:Y:S04]  /*2fee0*/  ST.E desc[UR4][R2.64+0x1f8], R31 ;  /* 0x0001f81f02007985 */ /* 0x008fe8000c101904 */
[----:B-1----:R-:W3:Y:S01]  /*2fef0*/  LD.E R27, desc[UR6][R2.64+0x1fc] ;  /* 0x0001fc06021b7980 */ /* 0x002ee2000c101900 */
        /* <DEDUP_REMOVED lines=28> */
[----:B------:R-:W-:Y:S02]  /*300c0*/  R2UR UR56, R4 ;  /* 0x00000000043872ca */ /* 0x000fe400000e0000 */
[----:B------:R-:W-:Y:S01]  /*300d0*/  R2UR UR57, R5 ;  /* 0x00000000053972ca */ /* 0x000fe200000e0000 */
[----:B---3--:R0:W-:Y:S04]  /*300e0*/  ST.E desc[UR4][R2.64+0x1fc], R27 ;  /* 0x0001fc1b02007985 */ /* 0x0081e8000c101904 */
[----:B------:R-:W3:Y:S04]  /*300f0*/  LD.E R218, desc[UR16][R8.64] ;  /* 0x0000001008da7980 */ /* 0x000ee8000c101900 */
[----:B------:R-:W4:Y:S04]  /*30100*/  LD.E R24, desc[UR18][R2.64] ;  /* 0x0000001202187980 */ /* 0x000f28000c101900 */
[----:B--2---:R-:W4:Y:S04]  /*30110*/  LD.E R25, desc[UR20][R2.64+0x4] ;  /* 0x0000041402197980 */ /* 0x004f28000c101900 */
[----:B------:R-:W4:Y:S04]  /*30120*/  LD.E R26, desc[UR22][R2.64+0x8] ;  /* 0x00000816021a7980 */ /* 0x000f28000c101900 */
[----:B0-----:R-:W4:Y:S04]  /*30130*/  LD.E R27, desc[UR24][R2.64+0xc] ;  /* 0x00000c18021b7980 */ /* 0x001f28000c101900 */
        /* <DEDUP_REMOVED lines=123> */
[----:B------:R-:W4:Y:S01]  /*308f0*/  LD.E R151, desc[UR52][R2.64+0x1fc] ;  /* 0x0001fc3402977980 */ /* 0x000f22000c101900 */
[----:B-----5:R-:W-:Y:S01]  /*30900*/  IMAD R6, R217, 0xc00, R6 ;  /* 0x00000c00d9067824 */ /* 0x020fe200078e0206 */
[----:B---3--:R-:W-:-:S02]  /*30910*/  ISETP.NE.U32.AND P1, PT, R218, RZ, PT ;  /* 0x000000ffda00720c */ /* 0x008fc40003f25070 */
        /* <DEDUP_REMOVED lines=27> */
[----:B----4-:R-:W-:-:S06]  /*30ad0*/  WARPGROUP.ARRIVE ;  /* 0x00000000000079c5 */ /* 0x010fcc0000000000 */
        /* <DEDUP_REMOVED lines=15> */
[----:B------:R-:W-:Y:S02]  /*30bd0*/  R2UR UR4, R4 ;  /* 0x00000000040472ca */ /* 0x000fe400000e0000 */
[----:B------:R-:W-:-:S13]  /*30be0*/  R2UR UR5, R5 ;  /* 0x00000000050572ca */ /* 0x000fda00000e0000 */
        /* <DEDUP_REMOVED lines=359> */
[C---:B------:R-:W-:Y:S01]  /*32260*/  R2UR UR19, R5.reuse ;  /* 0x00000000051372ca */ /* 0x040fe200000e0000 */
[----:B------:R5:W-:Y:S01]  /*32270*/  ST.E desc[UR24][R2.64+0x1f4], R149 ;  /* 0x0001f49502007985 */ /* 0x000be2000c101918 */
        /* <DEDUP_REMOVED lines=12> */
[C---:B------:R-:W-:Y:S02]  /*32340*/  R2UR UR52, R4.reuse ;  /* 0x00000000043472ca */ /* 0x040fe400000e0000 */
[----:B------:R-:W-:Y:S01]  /*32350*/  R2UR UR53, R5 ;  /* 0x00000000053572ca */ /* 0x000fe200000e0000 */
[----:B------:R5:W-:Y:S01]  /*32360*/  ST.E desc[UR6][R2.64+0x1f8], R150 ;  /* 0x0001f89602007985 */ /* 0x000be2000c101906 */
[----:B------:R-:W-:-:S03]  /*32370*/  R2UR UR60, R4 ;  /* 0x00000000043c72ca */ /* 0x000fc600000e0000 */
[----:B------:R5:W-:Y:S01]  /*32380*/  ST.E desc[UR8][R2.64+0x1fc], R151 ;  /* 0x0001fc9702007985 */ /* 0x000be2000c101908 */
[----:B------:R-:W-:-:S03]  /*32390*/  R2UR UR61, R5 ;  /* 0x00000000053d72ca */ /* 0x000fc600000e0000 */
[----:B------:R-:W-:Y:S01]  /*323a0*/  ST.E desc[UR16][R8.64], R189 ;  /* 0x000000bd08007985 */ /* 0x000fe2000c101910 */
[C---:B------:R-:W-:Y:S02]  /*323b0*/  R2UR UR58, R4.reuse ;  /* 0x00000000043a72ca */ /* 0x040fe400000e0000 */
[C---:B------:R-:W-:Y:S01]  /*323c0*/  R2UR UR59, R5.reuse ;  /* 0x00000000053b72ca */ /* 0x040fe200000e0000 */
[----:B0-----:R-:W5:Y:S01]  /*323d0*/  LD.E R24, desc[UR18][R2.64] ;  /* 0x0000001202187980 */ /* 0x001f62000c101900 */
[C---:B------:R-:W-:Y:S02]  /*323e0*/  R2UR UR56, R4.reuse ;  /* 0x00000000043872ca */ /* 0x040fe400000e0000 */
[C---:B------:R-:W-:Y:S01]  /*323f0*/  R2UR UR57, R5.reuse ;  /* 0x00000000053972ca */ /* 0x040fe200000e0000 */
[----:B-1----:R-:W5:Y:S01]  /*32400*/  LD.E R25, desc[UR20][R2.64+0x4] ;  /* 0x0000041402197980 */ /* 0x002f62000c101900 */
[C---:B------:R-:W-:Y:S02]  /*32410*/  R2UR UR4, R4.reuse ;  /* 0x00000000040472ca */ /* 0x040fe400000e0000 */
[----:B------:R-:W-:Y:S01]  /*32420*/  R2UR UR5, R5 ;  /* 0x00000000050572ca */ /* 0x000fe200000e0000 */
[----:B--2---:R-:W2:Y:S01]  /*32430*/  LD.E R26, desc[UR22][R2.64+0x8] ;  /* 0x00000816021a7980 */ /* 0x004ea2000c101900 */
[----:B------:R-:W-:-:S02]  /*32440*/  R2UR UR6, R4 ;  /* 0x00000000040672ca */ /* 0x000fc400000e0000 */
[C---:B------:R-:W-:Y:S01]  /*32450*/  R2UR UR7, R5.reuse ;  /* 0x00000000050772ca */ /* 0x040fe200000e0000 */
[----:B---3--:R-:W2:Y:S01]  /*32460*/  LD.E R27, desc[UR24][R2.64+0xc] ;  /* 0x00000c18021b7980 */ /* 0x008ea2000c101900 */
[C---:B------:R-:W-:Y:S02]  /*32470*/  R2UR UR8, R4.reuse ;  /* 0x00000000040872ca */ /* 0x040fe400000e0000 */
[C---:B------:R-:W-:Y:S01]  /*32480*/  R2UR UR9, R5.reuse ;  /* 0x00000000050972ca */ /* 0x040fe200000e0000 */
[----:B----4-:R-:W2:Y:S01]  /*32490*/  LD.E R28, desc[UR26][R2.64+0x10] ;  /* 0x0000101a021c7980 */ /* 0x010ea2000c101900 */
[C---:B------:R-:W-:Y:S02]  /*324a0*/  R2UR UR10, R4.reuse ;  /* 0x00000000040a72ca */ /* 0x040fe400000e0000 */
[----:B------:R-:W-:Y:S01]  /*324b0*/  R2UR UR11, R5 ;  /* 0x00000000050b72ca */ /* 0x000fe200000e0000 */
[----:B-----5:R-:W2:Y:S01]  /*324c0*/  LD.E R29, desc[UR28][R2.64+0x14] ;  /* 0x0000141c021d7980 */ /* 0x020ea2000c101900 */
        /* <DEDUP_REMOVED lines=387> */
[----:B------:R-:W-:Y:S02]  /*33d00*/  WARPGROUP.DEPBAR.LE gsb0, 0x0 ;  /* 0x00008000000079c5 */ /* 0x000fe40000010000 */
        /* <DEDUP_REMOVED lines=2713> */
[----:B------:R-:W-:Y:S04]  /*3e6a0*/  ST.E desc[UR6][R2.64+0x1ec], R147 ;  /* 0x0001ec9302007985 */ /* 0x000fe8000c101906 */
[----:B------:R-:W-:Y:S04]  /*3e6b0*/  ST.E desc[UR8][R2.64+0x1f0], R148 ;  /* 0x0001f09402007985 */ /* 0x000fe8000c101908 */
[----:B------:R-:W-:Y:S04]  /*3e6c0*/  ST.E desc[UR10][R2.64+0x1f4], R149 ;  /* 0x0001f49502007985 */ /* 0x000fe8000c10190a */
[----:B------:R-:W-:Y:S04]  /*3e6d0*/  ST.E desc[UR12][R2.64+0x1f8], R150 ;  /* 0x0001f89602007985 */ /* 0x000fe8000c10190c */
[----:B------:R-:W-:Y:S01]  /*3e6e0*/  ST.E desc[UR14][R2.64+0x1fc], R151 ;  /* 0x0001fc9702007985 */ /* 0x000fe2000c10190e */
        /* <DEDUP_REMOVED lines=765> */
[----:B------:R-:W2:Y:S01]  /*416c0*/  LD.E R11, desc[UR6][R2.64+0x4] ;  /* 0x00000406020b7980 */ /* 0x000ea2000c101900 */
[C---:B------:R-:W-:Y:S02]  /*416d0*/  R2UR UR4, R4.reuse ;  /* 0x00000000040472ca */ /* 0x040fe400000e0000 */
        /* <DEDUP_REMOVED lines=10> */
[----:B0-----:R-:W4:Y:S01]  /*41780*/  LD.E R9, desc[UR6][R2.64+0xc] ;  /* 0x00000c0602097980 */ /* 0x001f22000c101900 */
[C---:B------:R-:W-:Y:S02]  /*41790*/  R2UR UR4, R4.reuse ;  /* 0x00000000040472ca */ /* 0x040fe400000e0000 */
[C---:B------:R-:W-:Y:S02]  /*417a0*/  R2UR UR5, R5.reuse ;  /* 0x00000000050572ca */ /* 0x040fe400000e0000 */
[----:B------:R-:W-:Y:S02]  /*417b0*/  R2UR UR6, R4 ;  /* 0x00000000040672ca */ /* 0x000fe400000e0000 */
[----:B------:R-:W-:-:S09]  /*417c0*/  R2UR UR7, R5 ;  /* 0x00000000050772ca */ /* 0x000fd200000e0000 */
[----:B----4-:R0:W-:Y:S04]  /*417d0*/  ST.E desc[UR4][R2.64+0xc], R9 ;  /* 0x00000c0902007985 */ /* 0x0101e8000c101904 */
[----:B-1----:R-:W4:Y:S01]  /*417e0*/  LD.E R7, desc[UR6][R2.64+0x10] ;  /* 0x0000100602077980 */ /* 0x002f22000c101900 */
[C---:B------:R-:W-:Y:S02]  /*417f0*/  R2UR UR4, R4.reuse ;  /* 0x00000000040472ca */ /* 0x040fe400000e0000 */
[C---:B------:R-:W-:Y:S02]  /*41800*/  R2UR UR5, R5.reuse ;  /* 0x00000000050572ca */ /* 0x040fe400000e0000 */
[----:B------:R-:W-:Y:S02]  /*41810*/  R2UR UR6, R4 ;  /* 0x00000000040672ca */ /* 0x000fe400000e0000 */
[----:B------:R-:W-:-:S09]  /*41820*/  R2UR UR7, R5 ;  /* 0x00000000050772ca */ /* 0x000fd200000e0000 */
[----:B----4-:R1:W-:Y:S04]  /*41830*/  ST.E desc[UR4][R2.64+0x10], R7 ;  /* 0x0000100702007985 */ /* 0x0103e8000c101904 */
        /* <DEDUP_REMOVED lines=726> */
[----:B---3--:R-:W2:Y:S01]  /*445a0*/  LD.E R13, desc[UR6][R2.64+0x1f8] ;  /* 0x0001f806020d7980 */ /* 0x008ea2000c101900 */
[C---:B------:R-:W-:Y:S02]  /*445b0*/  R2UR UR4, R4.reuse ;  /* 0x00000000040472ca */ /* 0x040fe400000e0000 */
[C---:B------:R-:W-:Y:S02]  /*445c0*/  R2UR UR5, R5.reuse ;  /* 0x00000000050572ca */ /* 0x040fe400000e0000 */
[----:B------:R-:W-:Y:S02]  /*445d0*/  R2UR UR6, R4 ;  /* 0x00000000040672ca */ /* 0x000fe400000e0000 */
[----:B------:R-:W-:-:S02]  /*445e0*/  R2UR UR7, R5 ;  /* 0x00000000050772ca */ /* 0x000fc400000e0000 */
[----:B------:R-:W-:-:S07]  /*445f0*/  LOP3.LUT P6, RZ, R197, 0x7f, RZ, 0xc0, !PT ;  /* 0x0000007fc5ff7812 */ /* 0x000fce00078cc0ff */
[----:B--2---:R1:W-:Y:S04]  /*44600*/  ST.E desc[UR4][R2.64+0x1f8], R13 ;  /* 0x0001f80d02007985 */ /* 0x0043e8000c101904 */
[----:B0-----:R-:W2:Y:S01]  /*44610*/  LD.E R9, desc[UR6][R2.64+0x1fc] ;  /* 0x0001fc0602097980 */ /* 0x001ea2000c101900 */
[----:B------:R-:W-:Y:S02]  /*44620*/  R2UR UR4, R4 ;  /* 0x00000000040472ca */ /* 0x000fe400000e0000 */
[----:B------:R-:W-:-:S13]  /*44630*/  R2UR UR5, R5 ;  /* 0x00000000050572ca */ /* 0x000fda00000e0000 */
[----:B--2---:R1:W-:Y:S01]  /*44640*/  ST.E desc[UR4][R2.64+0x1fc], R9 ;  /* 0x0001fc0902007985 */ /* 0x0043e2000c101904 */
[----:B------:R-:W-:Y:S05]  /*44650*/  @P6 BRA `(.L_x_9969) ;  /* 0x0000000000306947 */ /* 0x000fea0003800000 */
[----:B-1----:R-:W2:Y:S04]  /*44660*/  LDL.64 R2, [R0+0x40] ;  /* 0x0000400000027983 */ /* 0x002ea80000100a00 */
        /* <DEDUP_REMOVED lines=11> */
.L_x_9969:
[----:B------:R-:W-:-:S04]  /*44720*/  IMAD.MOV.U32 R213, RZ, RZ, 0x0 ;  /* 0x00000000ffd57424 */ /* 0x000fc800078e00ff */
[----:B01----:R-:W-:Y:S05]  /*44730*/  RET.REL.NODEC R212 `(_ZN7cutlass13device_kernelIN5flash11enable_sm90INS1_16FlashAttnFwdSm90INS1_25CollectiveMainloopFwdSm90ILi2EN4cute5tupleIJNS5_1CILi1EEES8_S8_EEENS6_IJNS7_ILi128EEENS7_ILi96EEENS7_ILi64EEEEEELi256ENS_6half_tEfNS_4arch4Sm90ELb0ELb1ELb1ELb1ELb0ELb0ELb1ELb1ELb0ELb0ELb0ELb0EEENS1_21CollectiveEpilogueFwdINS6_IJSA_NS7_ILi256EEESB_EEES9_SE_SG_Li256ELb1ELb0ELb0ELb0EEENS1_36VarlenDynamicPersistentTileSchedulerILi128ELi96ELi256ELi32ELb0ELb0ELb1ELb1ELb0ELb1EEEEEEEEEvNT_6ParamsE) ;  /* 0xfffffbb8d4307950 */ /* 0x003fea0003c3ffff */
.L_x_9947:
[----:B0-----:R0:W1:Y:S02]  /*44740*/  SYNCS.PHASECHK.TRANS64.TRYWAIT P1, [R2+URZ], R3 ;  /* 0x00000003020075a7 */ /* 0x001064000802017f */
[----:B-1----:R-:W-:Y:S05]  /*44750*/  @!P1 NANOSLEEP.SYNCS 0x989680 ;  /* 0x009896800000995d */ /* 0x002fea0003900000 */
[----:B------:R-:W1:Y:S02]  /*44760*/  @!P1 SYNCS.PHASECHK.TRANS64 P1, [R2+URZ], R3 ;  /* 0x00000003020095a7 */ /* 0x000e64000802007f */
[----:B-1----:R-:W-:Y:S05]  /*44770*/  @!P1 BRA `(.L_x_9947) ;  /* 0xfffffffc00f09947 */ /* 0x002fea000383ffff */
[----:B------:R-:W-:Y:S05]  /*44780*/  BRA `(.L_x_9946) ;  /* 0xfffffe4800487947 */ /* 0x000fea000383ffff */
.L_x_9954:
[----:B0-----:R0:W1:Y:S02]  /*44790*/  SYNCS.PHASECHK.TRANS64.TRYWAIT P1, [R8+URZ], R9 ;  /* 0x00000009080075a7 */ /* 0x001064000802017f */
[----:B-1----:R-:W-:Y:S05]  /*447a0*/  @!P1 NANOSLEEP.SYNCS 0x989680 ;  /* 0x009896800000995d */ /* 0x002fea0003900000 */
[----:B------:R-:W1:Y:S02]  /*447b0*/  @!P1 SYNCS.PHASECHK.TRANS64 P1, [R8+URZ], R9 ;  /* 0x00000009080095a7 */ /* 0x000e64000802007f */
[----:B-1----:R-:W-:Y:S05]  /*447c0*/  @!P1 BRA `(.L_x_9954) ;  /* 0xfffffffc00f09947 */ /* 0x002fea000383ffff */
[----:B------:R-:W-:Y:S05]  /*447d0*/  BRA `(.L_x_9953) ;  /* 0xfffffe50001c7947 */ /* 0x000fea000383ffff */
.L_x_9970:
        /* <DEDUP_REMOVED lines=10> */
.L_x_11970:


//--------------------- .text._ZN7cutlass13device_kernelIN5flash11enable_sm90INS1_16FlashAttnFwdSm90INS1_25CollectiveMainloopFwdSm90ILi2EN4cute5tupleIJNS5_1CILi1EEES8_S8_EEENS6_IJNS7_ILi128EEENS7_ILi96EEENS7_ILi64EEEEEELi256ENS_6half_tEfNS_4arch4Sm90ELb0ELb1ELb1ELb1ELb0ELb1ELb1ELb1ELb0ELb0ELb0ELb0EEENS1_21CollectiveEpilogueFwdINS6_IJSA_NS7_ILi256EEESB_EEES9_SE_SG_Li256ELb1ELb0ELb0ELb0EEENS1_36VarlenDynamicPersistentTileSchedulerILi128ELi96ELi256ELi32ELb0ELb0ELb1ELb1ELb0ELb1EEEEEEEEEvNT_6ParamsE --------------------------
	.section	.text._ZN7cutlass13device_kernelIN5flash11enable_sm90INS1_16FlashAttnFwdSm90INS1_25CollectiveMainloopFwdSm90ILi2EN4cute5tupleIJNS5_1CILi1EEES8_S8_EEENS6_IJNS7_ILi128EEENS7_ILi96EEENS7_ILi64EEEEEELi256ENS_6half_tEfNS_4arch4Sm90ELb0ELb1ELb1ELb1ELb0ELb1ELb1ELb1ELb0ELb0ELb0ELb0EEENS1_21CollectiveEpilogueFwdINS6_IJSA_NS7_ILi256EEESB_EEES9_SE_SG_Li256ELb1ELb0ELb0ELb0EEENS1_36VarlenDynamicPersistentTileSchedulerILi128ELi96ELi256ELi32ELb0ELb0ELb1ELb1ELb0ELb1EEEEEEEEEvNT_6ParamsE,"ax",@progbits
	.align	128
.text._ZN7cutlass13device_kernelIN5flash11enable_sm90INS1_16FlashAttnFwdSm90INS1_25CollectiveMainloopFwdSm90ILi2EN4cute5tupleIJNS5_1CILi1EEES8_S8_EEENS6_IJNS7_ILi128EEENS7_ILi96EEENS7_ILi64EEEEEELi256ENS_6half_tEfNS_4arch4Sm90ELb0ELb1ELb1ELb1ELb0ELb1ELb1ELb1ELb0ELb0ELb0ELb0EEENS1_21CollectiveEpilogueFwdINS6_IJSA_NS7_ILi256EEESB_EEES9_SE_SG_Li256ELb1ELb0ELb0ELb0EEENS1_36VarlenDynamicPersistentTileSchedulerILi128ELi96ELi256ELi32ELb0ELb0ELb1ELb1ELb0ELb1EEEEEEEEEvNT_6ParamsE:
        .type           _ZN7cutlass13device_kernelIN5flash11enable_sm90INS1_16FlashAttnFwdSm90INS1_25CollectiveMainloopFwdSm90ILi2EN4cute5tupleIJNS5_1CILi1EEES8_S8_EEENS6_IJNS7_ILi128EEENS7_ILi96EEENS7_ILi64EEEEEELi256ENS_6half_tEfNS_4arch4Sm90ELb0ELb1ELb1ELb1ELb0ELb1ELb1ELb1ELb0ELb0ELb0ELb0EEENS1_21CollectiveEpilogueFwdINS6_IJSA_NS7_ILi256EEESB_EEES9_SE_SG_Li256ELb1ELb0ELb0ELb0EEENS1_36VarlenDynamicPersistentTileSchedulerILi128ELi96ELi256ELi32ELb0ELb0ELb1ELb1ELb0ELb1EEEEEEEEEvNT_6ParamsE,@function
        .size           _ZN7cutlass13device_kernelIN5flash11enable_sm90INS1_16FlashAttnFwdSm90INS1_25CollectiveMainloopFwdSm90ILi2EN4cute5tupleIJNS5_1CILi1EEES8_S8_EEENS6_IJNS7_ILi128EEENS7_ILi96EEENS7_ILi64EEEEEELi256ENS_6half_tEfNS_4arch4Sm90ELb0ELb1ELb1ELb1ELb0ELb1ELb1ELb1ELb0ELb0ELb0ELb0EEENS1_21CollectiveEpilogueFwdINS6_IJSA_NS7_ILi256EEESB_EEES9_SE_SG_Li256ELb1ELb0ELb0ELb0EEENS1_36VarlenDynamicPersistentTileSchedulerILi128ELi96ELi256ELi32ELb0ELb0ELb1ELb1ELb0ELb1EEEEEEEEEvNT_6ParamsE,(.L_x_11972 - _ZN7cutlass13device_kernelIN5flash11enable_sm90INS1_16FlashAttnFwdSm90INS1_25CollectiveMainloopFwdSm90ILi2EN4cute5tupleIJNS5_1CILi1EEES8_S8_EEENS6_IJNS7_ILi128EEENS7_ILi96EEENS7_ILi64EEEEEELi256ENS_6half_tEfNS_4arch4Sm90ELb0ELb1ELb1ELb1ELb0ELb1ELb1ELb1ELb0ELb0ELb0ELb0EEENS1_21CollectiveEpilogueFwdINS6_IJSA_NS7_ILi256EEESB_EEES9_SE_SG_Li256ELb1ELb0ELb0ELb0EEENS1_36VarlenDynamicPersistentTileSchedulerILi128ELi96ELi256ELi32ELb0ELb0ELb1ELb1ELb0ELb1EEEEEEEEEvNT_6ParamsE)
        .other          _ZN7cutlass13device_kernelIN5flash11enable_sm90INS1_16FlashAttnFwdSm90INS1_25CollectiveMainloopFwdSm90ILi2EN4cute5tupleIJNS5_1CILi1EEES8_S8_EEENS6_IJNS7_ILi128EEENS7_ILi96EEENS7_ILi64EEEEEELi256ENS_6half_tEfNS_4arch4Sm90ELb0ELb1ELb1ELb1ELb0ELb1ELb1ELb1ELb0ELb0ELb0ELb0EEENS1_21CollectiveEpilogueFwdINS6_IJSA_NS7_ILi256EEESB_EEES9_SE_SG_Li256ELb1ELb0ELb0ELb0EEENS1_36VarlenDynamicPersistentTileSchedulerILi128ELi96ELi256ELi32ELb0ELb0ELb1ELb1ELb0ELb1EEEEEEEEEvNT_6ParamsE,@"STO_CUDA_ENTRY STV_DEFAULT"
_ZN7cutlass13device_kernelIN5flash11enable_sm90INS1_16FlashAttnFwdSm90INS1_25CollectiveMainloopFwdSm90ILi2EN4cute5tupleIJNS5_1CILi1EEES8_S8_EEENS6_IJNS7_ILi128EEENS7_ILi96EEENS7_ILi64EEEEEELi256ENS_6half_tEfNS_4arch4Sm90ELb0ELb1ELb1ELb1ELb0ELb1ELb1ELb1ELb0ELb0ELb0ELb0EEENS1_21CollectiveEpilogueFwdINS6_IJSA_NS7_ILi256EEESB_EEES9_SE_SG_Li256ELb1ELb0ELb0ELb0EEENS1_36VarlenDynamicPersistentTileSchedulerILi128ELi96ELi256ELi32ELb0ELb0ELb1ELb1ELb0ELb1EEEEEEEEEvNT_6ParamsE:
[----:B------:R-:W0:Y:S02]  /*0000*/  LDC R1, c[0x0][0x28] ;  /* 0x00000a00ff017b82 */ /* 0x000e240000000800 */
[----:B0-----:R-:W-:-:S05]  /*0010*/  VIADD R1, R1, 0xfffffb60 ;  /* 0xfffffb6001017836 */ /* 0x001fca0000000000 */
[----:B------:R-:W-:Y:S01]  /*0020*/  R2UR UR4, R1 ;  /* 0x00000000010472ca */ /* 0x000fe200000e0000 */
[----:B------:R-:W0:Y:S01]  /*0030*/  S2R R3, SR_TID.X ;  /* 0x0000000000037919 */ /* 0x000e220000002100 */
[----:B------:R-:W-:Y:S01]  /*0040*/  ELECT P0, URZ, PT ;  /* 0x00000000003f782f */ /* 0x000fe20003800000 */
[----:B------:R-:W-:Y:S01]  /*0050*/  BSSY B0, `(.L_x_9971) ;  /* 0x000001e000007945 */ /* 0x000fe20003800000 */
[----:B------:R-:W-:Y:S01]  /*0060*/  ULDC UR49, c[0x0][0x20] ;  /* 0x0000080000317ab9 */ /* 0x000fe20000000800 */
[----:B------:R-:W-:-:S08]  /*0070*/  ULDC UR48, c[0x0][0x24] ;  /* 0x0000090000307ab9 */ /* 0x000fd00000000800 */
[----:B------:R-:W-:-:S04]  /*0080*/  UIADD3 UR49, UP0, UR4, UR49, URZ ;  /* 0x0000003104317290 */ /* 0x000fc8000ff1e03f */
[----:B------:R-:W-:Y:S01]  /*0090*/  UIADD3.X UR48, URZ, UR48, URZ, UP0, !UPT ;  /* 0x000000303f307290 */ /* 0x000fe200087fe43f */
        /* <DEDUP_REMOVED lines=25> */
.L_x_9972:
[----:B------:R-:W-:Y:S05]  /*0230*/  BSYNC B0 ;  /* 0x0000000000007941 */ /* 0x000fea0003800000 */
.L_x_9971:
        /* <DEDUP_REMOVED lines=43> */
.L_x_9973:
        /* <DEDUP_REMOVED lines=22> */
.L_x_9974:
        /* <DEDUP_REMOVED lines=18> */
.L_x_9975:
        /* <DEDUP_REMOVED lines=22> */
.L_x_9976:
        /* <DEDUP_REMOVED lines=22> */
.L_x_9977:
[----:B------:R-:W-:Y:S01]  /*0a30*/  PLOP3.LUT P0, PT, PT, PT, UP0, 0x80, 0x0 ;  /* 0x000000000000781c */ /* 0x000fe20003f0f008 */
[----:B------:R-:W-:Y:S01]  /*0a40*/  UMOV UR50, 0x1 ;  /* 0x0000000100327882 */ /* 0x000fe20000000000 */
[----:B------:R-:W-:Y:S01]  /*0a50*/  NOP ;  /* 0x0000000000007918 */ /* 0x000fe20000000000 */
[----:B------:R-:W-:Y:S01]  /*0a60*/  USEL UR50, UR50, 0x2, !UP0 ;  /* 0x0000000232327887 */ /* 0x000fe2000c000000 */
[----:B------:R-:W-:Y:S01]  /*0a70*/  BSSY B7, `(.L_x_9978) ;  /* 0x00033b8000077945 */ /* 0x000fe20003800000 */
[----:B------:R-:W-:Y:S01]  /*0a80*/  ULDC.64 UR56, c[0x0][0x208] ;  /* 0x0000820000387ab9 */ /* 0x000fe20000000a00 */
[----:B------:R-:W-:Y:S02]  /*0a90*/  IMAD.U32 R16, RZ, RZ, UR49 ;  /* 0x00000031ff107e24 */ /* 0x000fe4000f8e00ff */
[----:B------:R-:W-:Y:S01]  /*0aa0*/  IMAD.U32 R17, RZ, RZ, UR48 ;  /* 0x00000030ff117e24 */ /* 0x000fe2000f8e00ff */
[----:B0123--:R-:W-:Y:S06]  /*0ab0*/  BAR.SYNC.DEFER_BLOCKING 0x0 ;  /* 0x0000000000007b1d */ /* 0x00ffec0000010000 */
[----:B------:R-:W-:Y:S05]  /*0ac0*/  @!P0 BRA `(.L_x_9979) ;  /* 0x000002d8001c8947 */ /* 0x000fea0003800000 */
.L_x_9980:
[----:B------:R-:W-:-:S08]  /*0ad0*/  NOP ;  /* 0x0000000000007918 */ /* 0x000fd00000000000 */
[----:B------:R-:W0:Y:S02]  /*0ae0*/  USETMAXREG.TRY_ALLOC.CTAPOOL UP0, 0xf0 ;  /* 0x000000f0000079c8 */ /* 0x000e240008000600 */
[----:B0-----:R-:W-:-:S13]  /*0af0*/  PLOP3.LUT P0, PT, PT, PT, UP0, 0x80, 0x0 ;  /* 0x000000000000781c */ /* 0x001fda0003f0f008 */
[----:B------:R-:W-:Y:S05]  /*0b00*/  @!P0 BRA `(.L_x_9980) ;  /* 0xfffffffc00f08947 */ /* 0x000fea000383ffff */
[----:B------:R-:W2:Y:S01]  /*0b10*/  LDL.LU R2, [R1+0x470] ;  /* 0x0004700001027983 */ /* 0x000ea20000300800 */
[----:B------:R-:W0:Y:S01]  /*0b20*/  S2UR UR5, SR_CgaCtaId ;  /* 0x00000000000579c3 */ /* 0x000e220000008800 */
[----:B------:R-:W-:Y:S01]  /*0b30*/  UMOV UR4, 0x400 ;  /* 0x0000040000047882 */ /* 0x000fe20000000000 */
[----:B------:R-:W-:Y:S01]  /*0b40*/  UIADD3 UR40, UP0, UR49, 0x218, URZ ;  /* 0x0000021831287890 */ /* 0x000fe2000ff1e03f */
[----:B------:R-:W1:Y:S01]  /*0b50*/  S2R R0, SR_TID.X ;  /* 0x0000000000007919 */ /* 0x000e620000002100 */
[----:B------:R-:W-:Y:S02]  /*0b60*/  UIADD3 UR41, UP1, UR49, 0x224, URZ ;  /* 0x0000022431297890 */ /* 0x000fe4000ff3e03f */
[----:B------:R-:W-:Y:S01]  /*0b70*/  UIADD3.X UR42, URZ, UR48, URZ, UP0, !UPT ;  /* 0x000000303f2a7290 */ /* 0x000fe200087fe43f */
[----:B------:R-:W-:Y:S01]  /*0b80*/  STL.64 [R1+0x218], RZ ;  /* 0x000218ff01007387 */ /* 0x000fe20000100a00 */
[----:B------:R-:W-:-:S03]  /*0b90*/  UIADD3.X UR43, URZ, UR48, URZ, UP1, !UPT ;  /* 0x000000303f2b7290 */ /* 0x000fc60008ffe43f */
[----:B------:R-:W-:Y:S04]  /*0ba0*/  STL [R1+0x220], RZ ;  /* 0x000220ff01007387 */ /* 0x000fe80000100800 */
[----:B------:R-:W-:Y:S01]  /*0bb0*/  STL [R1+0x224], RZ ;  /* 0x000224ff01007387 */ /* 0x000fe20000100800 */
[----:B0-----:R-:W-:-:S06]  /*0bc0*/  ULEA UR4, UR5, UR4, 0x18 ;  /* 0x0000000405047291 */ /* 0x001fcc000f8ec03f */
[----:B------:R-:W-:Y:S01]  /*0bd0*/  IMAD.U32 R145, RZ, RZ, UR4 ;  /* 0x00000004ff917e24 */ /* 0x000fe2000f8e00ff */
[----:B------:R-:W-:Y:S06]  /*0be0*/  BAR.ARV 0x8, 0x120 ;  /* 0x0204800000007b1d */ /* 0x000fec0000002000 */
[----:B-1----:R-:W-:Y:S01]  /*0bf0*/  SHF.R.U32.HI R10, RZ, 0x7, R0 ;  /* 0x00000007ff0a7819 */ /* 0x002fe20000011600 */
[----:B------:R-:W-:-:S03]  /*0c00*/  ULDC UR4, c[0x0][0xd14] ;  /* 0x0003450000047ab9 */ /* 0x000fc60000000800 */
[----:B------:R-:W-:-:S13]  /*0c10*/  ISETP.NE.AND P0, PT, R10, 0x1, PT ;  /* 0x000000010a00780c */ /* 0x000fda0003f05270 */
[----:B------:R-:W-:Y:S08]  /*0c20*/  @!P0 BAR.ARV 0x9, 0x100 ;  /* 0x0244000000008b1d */ /* 0x000ff00000002000 */
[----:B------:R-:W-:Y:S06]  /*0c30*/  BAR.SYNC.DEFER_BLOCKING 0x5, 0x120 ;  /* 0x0144800000007b1d */ /* 0x000fec0000010000 */
[----:B------:R-:W0:Y:S02]  /*0c40*/  LDS.128 R116, [R145+0x324d0] ;  /* 0x0324d00091747984 */ /* 0x000e240000000c00 */
[----:B------:R-:W-:Y:S06]  /*0c50*/  BAR.ARV 0x4, 0x120 ;  /* 0x0104800000007b1d */ /* 0x000fec0000002000 */
[----:B--2---:R-:W-:-:S04]  /*0c60*/  LOP3.LUT R2, R2, 0xffefffff, RZ, 0xc0, !PT ;  /* 0xffefffff02027812 */ /* 0x004fc800078ec0ff */
[----:B------:R-:W-:Y:S02]  /*0c70*/  @P0 LOP3.LUT R2, R2, 0x100000, RZ, 0xfc, !PT ;  /* 0x0010000002020812 */ /* 0x000fe400078efcff */
[----:B0-----:R-:W-:-:S03]  /*0c80*/  ISETP.GE.AND P0, PT, R119, UR4, PT ;  /* 0x0000000477007c0c */ /* 0x001fc6000bf06270 */
[----:B------:R0:W-:Y:S10]  /*0c90*/  STL [R1+0x470], R2 ;  /* 0x0004700201007387 */ /* 0x0001f40000100800 */
[----:B0-----:R-:W-:Y:S05]  /*0ca0*/  @P0 BRA `(.L_x_9981) ;  /* 0x0000033800500947 */ /* 0x001fea0003800000 */
[----:B------:R-:W-:Y:S01]  /*0cb0*/  VIADD R192, R0, 0xffffff80 ;  /* 0xffffff8000c07836 */ /* 0x000fe20000000000 */
[C---:B------:R-:W-:Y:S01]  /*0cc0*/  IADD3 R180, -R10.reuse, 0xb, RZ ;  /* 0x0000000b0ab47810 */ /* 0x040fe20007ffe1ff */
[----:B------:R-:W-:Y:S02]  /*0cd0*/  VIADD R176, R10, 0x8 ;  /* 0x000000080ab07836 */ /* 0x000fe40000000000 */
[----:B------:R-:W-:Y:S01]  /*0ce0*/  IMAD.MOV.U32 R152, RZ, RZ, RZ ;  /* 0x000000ffff987224 */ /* 0x000fe200078e00ff */
[----:B------:R-:W-:Y:S01]  /*0cf0*/  SHF.R.S32.HI R3, RZ, 0x1f, R192 ;  /* 0x0000001fff037819 */ /* 0x000fe200000114c0 */
[----:B------:R-:W-:-:S03]  /*0d00*/  IMAD.MOV.U32 R155, RZ, RZ, RZ ;  /* 0x000000ffff9b7224 */ /* 0x000fc600078e00ff */
        /* <DEDUP_REMOVED lines=16> */
[----:B------:R-:W-:Y:S02]  /*0e10*/  LEA.HI R7, R7, R4, RZ, 0x3 ;  /* 0x0000000407077211 */ /* 0x000fe400078f18ff */
[----:B------:R-:W-:Y:S02]  /*0e20*/  SHF.R.S32.HI R165, RZ, 0x5, R165 ;  /* 0x00000005ffa57819 */ /* 0x000fe400000114a5 */
[----:B------:R-:W-:-:S05]  /*0e30*/  LOP3.LUT R7, R7, 0xfffffff8, RZ, 0xc0, !PT ;  /* 0xfffffff807077812 */ /* 0x000fca00078ec0ff */
[----:B------:R-:W-:Y:S01]  /*0e40*/  IMAD.IADD R4, R4, 0x1, -R7 ;  /* 0x0000000104047824 */ /* 0x000fe200078e0a07 */
[C---:B------:R-:W-:Y:S02]  /*0e50*/  LOP3.LUT R7, R6.reuse, 0x3fffff0, RZ, 0xc0, !PT ;  /* 0x03fffff006077812 */ /* 0x040fe400078ec0ff */
[----:B------:R-:W-:Y:S01]  /*0e60*/  LEA.HI R6, R6, R9, RZ, 0x1 ;  /* 0x0000000906067211 */ /* 0x000fe200078f08ff */
[----:B------:R-:W-:Y:S01]  /*0e70*/  IMAD R5, R5, 0x10, R4 ;  /* 0x0000001005057824 */ /* 0x000fe200078e0204 */
[CC--:B------:R-:W-:Y:S02]  /*0e80*/  LEA.HI R4, R3.reuse, R192.reuse, RZ, 0x2 ;  /* 0x000000c003047211 */ /* 0x0c0fe400078f10ff */
[----:B------:R-:W-:Y:S01]  /*0e90*/  LOP3.LUT R8, R6, 0x1ffffffe, RZ, 0xc0, !PT ;  /* 0x1ffffffe06087812 */ /* 0x000fe200078ec0ff */
[----:B------:R-:W-:Y:S01]  /*0ea0*/  IMAD R182, R0, 0x40, R5 ;  /* 0x0000004000b67824 */ /* 0x000fe200078e0205 */
[----:B------:R-:W-:Y:S01]  /*0eb0*/  SHF.R.S32.HI R153, RZ, 0x2, R4 ;  /* 0x00000002ff997819 */ /* 0x000fe20000011404 */
[----:B------:R-:W-:Y:S01]  /*0ec0*/  IMAD.IADD R6, R192, 0x1, -R7 ;  /* 0x00000001c0067824 */ /* 0x000fe200078e0a07 */
[----:B------:R-:W-:Y:S01]  /*0ed0*/  LEA.HI R0, R3, R192, RZ, 0x3 ;  /* 0x000000c003007211 */ /* 0x000fe200078f18ff */
[----:B------:R-:W-:Y:S01]  /*0ee0*/  IMAD.IADD R8, R9, 0x1, -R8 ;  /* 0x0000000109087824 */ /* 0x000fe200078e0a08 */
[----:B------:R-:W-:Y:S01]  /*0ef0*/  LOP3.LUT R191, R4, 0xfffffffc, RZ, 0xc0, !PT ;  /* 0xfffffffc04bf7812 */ /* 0x000fe200078ec0ff */
[----:B------:R-:W-:Y:S01]  /*0f00*/  VIADD R154, R153, 0x40 ;  /* 0x00000040999a7836 */ /* 0x000fe20000000000 */
[----:B------:R-:W-:Y:S01]  /*0f10*/  LOP3.LUT R3, R0, 0x1ffffff8, RZ, 0xc0, !PT ;  /* 0x1ffffff800037812 */ /* 0x000fe200078ec0ff */
[----:B------:R-:W-:Y:S01]  /*0f20*/  IMAD R7, R165, 0x10, R6 ;  /* 0x00000010a5077824 */ /* 0x000fe200078e0206 */
[----:B------:R-:W-:Y:S01]  /*0f30*/  SHF.R.S32.HI R4, RZ, 0x1f, R4 ;  /* 0x0000001fff047819 */ /* 0x000fe20000011404 */
[----:B------:R-:W-:Y:S01]  /*0f40*/  IMAD.IADD R191, R192, 0x1, -R191 ;  /* 0x00000001c0bf7824 */ /* 0x000fe200078e0abf */
[----:B------:R-:W-:Y:S01]  /*0f50*/  SHF.R.S32.HI R5, RZ, 0x1f, R154 ;  /* 0x0000001fff057819 */ /* 0x000fe2000001149a */
[----:B------:R-:W-:Y:S01]  /*0f60*/  IMAD.SHL.U32 R166, R154, 0x40, RZ ;  /* 0x000000409aa67824 */ /* 0x000fe200078e00ff */
[----:B------:R-:W-:Y:S01]  /*0f70*/  SHF.R.S32.HI R162, RZ, 0x3, R0 ;  /* 0x00000003ffa27819 */ /* 0x000fe20000011400 */
[----:B------:R-:W-:Y:S01]  /*0f80*/  IMAD.IADD R3, R192, 0x1, -R3 ;  /* 0x00000001c0037824 */ /* 0x000fe200078e0a03 */
[----:B------:R-:W-:Y:S01]  /*0f90*/  LEA.HI R5, R5, R154, RZ, 0x3 ;  /* 0x0000009a05057211 */ /* 0x000fe200078f18ff */
[----:B------:R-:W-:Y:S01]  /*0fa0*/  IMAD.SHL.U32 R22, R191, 0x8, RZ ;  /* 0x00000008bf167824 */ /* 0x000fe200078e00ff */
[----:B------:R-:W-:Y:S01]  /*0fb0*/  LOP3.LUT R166, R166, 0x1c0, RZ, 0xc0, !PT ;  /* 0x000001c0a6a67812 */ /* 0x000fe200078ec0ff */
[----:B------:R-:W-:Y:S01]  /*0fc0*/  IMAD.SHL.U32 R160, R3, 0x8, RZ ;  /* 0x0000000803a07824 */ /* 0x000fe200078e00ff */
[----:B------:R-:W-:Y:S01]  /*0fd0*/  LEA.HI R4, R4, R153, RZ, 0x3 ;  /* 0x0000009904047211 */ /* 0x000fe200078f18ff */
[----:B------:R-:W-:Y:S01]  /*0fe0*/  IMAD.SHL.U32 R5, R5, 0x40, RZ ;  /* 0x0000004005057824 */ /* 0x000fe200078e00ff */
[----:B------:R-:W-:-:S02]  /*0ff0*/  LOP3.LUT R3, R2, 0x7ffffffc, RZ, 0xc0, !PT ;  /* 0x7ffffffc02037812 */ /* 0x000fc400078ec0ff */
[----:B------:R-:W-:Y:S02]  /*1000*/  SHF.R.U32.HI R167, RZ, 0x3, R166 ;  /* 0x00000003ffa77819 */ /* 0x000fe400000116a6 */
[----:B------:R-:W-:Y:S02]  /*1010*/  LOP3.LUT R0, R166, 0x38, R22, 0xf8, !PT ;  /* 0x00000038a6007812 */ /* 0x000fe400078ef816 */
[----:B------:R-:W-:Y:S02]  /*1020*/  LOP3.LUT R168, R5, 0xfffffe00, RZ, 0xc0, !PT ;  /* 0xfffffe0005a87812 */ /* 0x000fe400078ec0ff */
[----:B------:R-:W-:Y:S02]  /*1030*/  LEA R7, R7, R8, 0x3 ;  /* 0x0000000807077211 */ /* 0x000fe400078e18ff */
[----:B------:R-:W-:Y:S02]  /*1040*/  LOP3.LUT R4, R4, 0xfffffff8, RZ, 0xc0, !PT ;  /* 0xfffffff804047812 */ /* 0x000fe400078ec0ff */
[----:B------:R-:W-:Y:S01]  /*1050*/  IADD3 R3, R212, -R3, RZ ;  /* 0x80000003d4037210 */ /* 0x000fe20007ffe0ff */
[----:B------:R-:W-:Y:S01]  /*1060*/  IMAD.SHL.U32 R214, R7, 0x8, RZ ;  /* 0x0000000807d67824 */ /* 0x000fe200078e00ff */
[----:B------:R-:W-:Y:S01]  /*1070*/  LOP3.LUT R0, R168, R0, R167, 0xf6, !PT ;  /* 0x00000000a8007212 */ /* 0x000fe200078ef6a7 */
[----:B------:R-:W-:Y:S01]  /*1080*/  IMAD.IADD R179, R153, 0x1, -R4 ;  /* 0x0000000199b37824 */ /* 0x000fe200078e0a04 */
[----:B------:R-:W-:Y:S01]  /*1090*/  SHF.R.S32.HI R161, RZ, 0x1f, R153 ;  /* 0x0000001fffa17819 */ /* 0x000fe20000011499 */
[----:B------:R-:W-:Y:S01]  /*10a0*/  IMAD.SHL.U32 R183, R3, 0x2, RZ ;  /* 0x0000000203b77824 */ /* 0x000fe200078e00ff */
[----:B------:R-:W-:Y:S01]  /*10b0*/  SHF.R.S32.HI R169, RZ, 0x1f, R154 ;  /* 0x0000001fffa97819 */ /* 0x000fe2000001149a */
[----:B------:R-:W-:Y:S01]  /*10c0*/  IMAD R210, R0, 0x2, R145 ;  /* 0x0000000200d27824 */ /* 0x000fe200078e0291 */
[----:B------:R-:W-:-:S07]  /*10d0*/  SHF.R.S32.HI R23, RZ, 0x1f, R22 ;  /* 0x0000001fff177819 */ /* 0x000fce0000011416 */
.L_x_10203:
[----:B------:R-:W-:Y:S05]  /*10e0*/  YIELD ;  /* 0x0000000000007946 */ /* 0x000fea0003800000 */
[----:B------:R-:W-:Y:S01]  /*10f0*/  ULDC.64 UR4, c[0x0][0xb20] ;  /* 0x0002c80000047ab9 */ /* 0x000fe20000000a00 */
[----:B0---4-:R-:W0:Y:S01]  /*1100*/  LDC.64 R4, c[0x0][0xb00] ;  /* 0x0002c000ff047b82 */ /* 0x011e220000000a00 */
[----:B------:R-:W-:Y:S01]  /*1110*/  ISETP.NE.U32.AND P1, PT, RZ, UR4, PT ;  /* 0x00000004ff007c0c */ /* 0x000fe2000bf25070 */
[----:B--2--5:R-:W-:Y:S02]  /*1120*/  IMAD.MOV.U32 R11, RZ, RZ, RZ ;  /* 0x000000ffff0b7224 */ /* 0x024fe400078e00ff */
[----:B-1----:R-:W-:Y:S01]  /*1130*/  IMAD.MOV.U32 R27, RZ, RZ, RZ ;  /* 0x000000ffff1b7224 */ /* 0x002fe200078e00ff */
        /* <DEDUP_REMOVED lines=37> */
.L_x_9982:
[----:B------:R-:W-:Y:S01]  /*1390*/  ULDC.64 UR4, c[0x0][0xb18] ;  /* 0x0002c60000047ab9 */ /* 0x000fe20000000a00 */
[----:B------:R-:W-:Y:S01]  /*13a0*/  IMAD.MOV.U32 R177, RZ, RZ, R117 ;  /* 0x000000ffffb17224 */ /* 0x000fe200078e0075 */
[----:B------:R-:W-:Y:S01]  /*13b0*/  ISETP.NE.U32.AND P1, PT, RZ, UR4, PT ;  /* 0x00000004ff007c0c */ /* 0x000fe2000bf25070 */
[----:B------:R-:W-:Y:S02]  /*13c0*/  IMAD.MOV.U32 R170, RZ, RZ, R118 ;  /* 0x000000ffffaa7224 */ /* 0x000fe400078e0076 */
[----:B------:R-:W-:Y:S01]  /*13d0*/  IMAD.MOV.U32 R171, RZ, RZ, R119 ;  /* 0x000000ffffab7224 */ /* 0x000fe200078e0077 */
[----:B------:R-:W-:-:S13]  /*13e0*/  ISETP.NE.AND.EX P1, PT, RZ, UR5, PT, P1 ;  /* 0x00000005ff007c0c */ /* 0x000fda000bf25310 */
[----:B------:R-:W-:Y:S05]  /*13f0*/  @!P1 BRA `(.L_x_9983) ;  /* 0x0000000000109947 */ /* 0x000fea0003800000 */
[----:B------:R-:W0:Y:S02]  /*1400*/  LDC.64 R2, c[0x0][0xb18] ;  /* 0x0002c600ff027b82 */ /* 0x000e240000000a00 */
[----:B0-----:R-:W-:-:S05]  /*1410*/  IMAD.WIDE R2, R119, 0x4, R2 ;  /* 0x0000000477027825 */ /* 0x001fca00078e0202 */
[----:B------:R0:W5:Y:S01]  /*1420*/  LDG.E R26, desc[UR56][R2.64] ;  /* 0x00000038021a7981 */ /* 0x000162000c1e1900 */
[----:B------:R-:W-:Y:S05]  /*1430*/  BRA `(.L_x_9984) ;  /* 0x0000000000107947 */ /* 0x000fea0003800000 */
.L_x_9983:
[----:B------:R-:W-:Y:S05]  /*1440*/  @!P0 BRA `(.L_x_9984) ;  /* 0x00000000000c8947 */ /* 0x000fea0003800000 */
[----:B------:R-:W2:Y:S04]  /*1450*/  LDG.E R3, desc[UR56][R8.64] ;  /* 0x0000003808037981 */ /* 0x000ea8000c1e1900 */
[----:B------:R-:W2:Y:S02]  /*1460*/  LDG.E R26, desc[UR56][R8.64+0x4] ;  /* 0x00000438081a7981 */ /* 0x000ea4000c1e1900 */
[----:B--2---:R-:W-:-:S07]  /*1470*/  IADD3 R26, -R3, R26, RZ ;  /* 0x0000001a031a7210 */ /* 0x004fce0007ffe1ff */
.L_x_9984:
        /* <DEDUP_REMOVED lines=38> */
.L_x_9987:
[----:B------:R-:W-:-:S13]  /*16e0*/  ISETP.NE.AND P0, PT, R9, 0x1, PT ;  /* 0x000000010900780c */ /* 0x000fda0003f05270 */
[----:B------:R-:W0:Y:S02]  /*16f0*/  @P0 LDC.64 R4, c[0x0][0xae0] ;  /* 0x0002b800ff040b82 */ /* 0x000e240000000a00 */
[----:B0-----:R-:W-:-:S05]  /*1700*/  @P0 IMAD.HI.U32 R4, R2, R4, RZ ;  /* 0x0000000402040227 */ /* 0x001fca00078e00ff */
[----:B------:R-:W-:-:S07]  /*1710*/  @P0 SHF.R.U32.HI R2, RZ, R5, R4 ;  /* 0x00000005ff020219 */ /* 0x000fce0000011604 */
.L_x_9988:
[----:B------:R-:W-:Y:S05]  /*1720*/  BSYNC B0 ;  /* 0x0000000000007941 */ /* 0x000fea0003800000 */
.L_x_9986:
[----:B------:R-:W-:-:S05]  /*1730*/  IMAD R3, R2, R9, R9 ;  /* 0x0000000902037224 */ /* 0x000fca00078e0209 */
[----:B------:R-:W-:-:S07]  /*1740*/  VIMNMX R0, R0, R3, PT ;  /* 0x0000000300007248 */ /* 0x000fce0003fe0100 */
.L_x_9985:
        /* <DEDUP_REMOVED lines=15> */
.L_x_9991:
[----:B------:R-:W-:Y:S01]  /*1840*/  ISETP.NE.AND P0, PT, R9, 0x1, PT ;  /* 0x000000010900780c */ /* 0x000fe20003f05270 */
[----:B------:R-:W-:-:S12]  /*1850*/  IMAD.MOV.U32 R4, RZ, RZ, R19 ;  /* 0x000000ffff047224 */ /* 0x000fd800078e0013 */
[----:B------:R-:W0:Y:S02]  /*1860*/  @P0 LDC.64 R6, c[0x0][0xae0] ;  /* 0x0002b800ff060b82 */ /* 0x000e240000000a00 */
[----:B0-----:R-:W-:-:S05]  /*1870*/  @P0 IMAD.HI.U32 R6, R19, R6, RZ ;  /* 0x0000000613060227 */ /* 0x001fca00078e00ff */
[----:B------:R-:W-:-:S07]  /*1880*/  @P0 SHF.R.U32.HI R4, RZ, R7, R6 ;  /* 0x00000007ff040219 */ /* 0x000fce0000011606 */
.L_x_9992:
[----:B------:R-:W-:Y:S05]  /*1890*/  BSYNC B0 ;  /* 0x0000000000007941 */ /* 0x000fea0003800000 */
.L_x_9990:
[----:B------:R-:W-:-:S05]  /*18a0*/  IMAD R3, R4, R9, RZ ;  /* 0x0000000904037224 */ /* 0x000fca00078e02ff */
[----:B------:R-:W-:-:S07]  /*18b0*/  VIMNMX R2, R2, R3, !PT ;  /* 0x0000000302027248 */ /* 0x000fce0007fe0100 */
.L_x_9989:
[----:B------:R-:W-:Y:S01]  /*18c0*/  IADD3 R0, R0, 0x5f, RZ ;  /* 0x0000005f00007810 */ /* 0x000fe20007ffe0ff */
        /* <DEDUP_REMOVED lines=43> */
.L_x_9995:
[----:B------:R-:W-:Y:S05]  /*1b80*/  BSYNC B6 ;  /* 0x0000000000067941 */ /* 0x000fea0003800000 */
.L_x_9994:
        /* <DEDUP_REMOVED lines=20> */
.L_x_9997:
[----:B------:R-:W-:Y:S05]  /*1cd0*/  BSYNC B6 ;  /* 0x0000000000067941 */ /* 0x000fea0003800000 */
.L_x_9996:
        /* <DEDUP_REMOVED lines=9> */
[C---:B------:R-:W-:Y:S02]  /*1d70*/  IADD3 R95, R22.reuse, 0x20, RZ ;  /* 0x00000020165f7810 */ /* 0x040fe40007ffe0ff */
[----:B------:R-:W3:Y:S08]  /*1d80*/  LDC.64 R44, c[0x0][0x3e8] ;  /* 0x0000fa00ff2c7b82 */ /* 0x000ef00000000a00 */
[----:B------:R-:W4:Y:S01]  /*1d90*/  @P0 LDC.64 R2, c[0x0][0xaf0] ;  /* 0x0002bc00ff020b82 */ /* 0x000f220000000a00 */
[----:B------:R-:W-:-:S02]  /*1da0*/  VIADD R94, R22, 0x40 ;  /* 0x00000040165e7836 */ /* 0x000fc40000000000 */
[----:B------:R-:W-:-:S05]  /*1db0*/  VIADD R92, R22, 0x60 ;  /* 0x00000060165c7836 */ /* 0x000fca0000000000 */
[----:B------:R-:W1:Y:S01]  /*1dc0*/  LDC R31, c[0x0][0x3d4] ;  /* 0x0000f500ff1f7b82 */ /* 0x000e620000000800 */
[----:B------:R-:W-:-:S07]  /*1dd0*/  VIADD R90, R22, 0x80 ;  /* 0x00000080165a7836 */ /* 0x000fce0000000000 */
[----:B------:R-:W1:Y:S01]  /*1de0*/  LDC.64 R32, c[0x0][0x3d8] ;  /* 0x0000f600ff207b82 */ /* 0x000e620000000a00 */
[----:B----4-:R-:W-:-:S05]  /*1df0*/  @P0 IMAD.WIDE R2, R119, 0x4, R2 ;  /* 0x0000000477020825 */ /* 0x010fca00078e0202 */
[----:B------:R4:W4:Y:S01]  /*1e00*/  @P0 LDG.E R119, desc[UR56][R2.64] ;  /* 0x0000003802770981 */ /* 0x000922000c1e1900 */
[----:B0-----:R-:W-:Y:S01]  /*1e10*/  ISETP.NE.AND P0, PT, R0, 0x1, PT ;  /* 0x000000010000780c */ /* 0x001fe20003f05270 */
[----:B------:R-:W-:Y:S01]  /*1e20*/  VIADD R88, R22, 0xa0 ;  /* 0x000000a016587836 */ /* 0x000fe20000000000 */
[----:B------:R-:W-:Y:S01]  /*1e30*/  SHF.R.S32.HI R14, RZ, 0x1f, R12 ;  /* 0x0000001fff0e7819 */ /* 0x000fe2000001140c */
[----:B------:R-:W-:Y:S01]  /*1e40*/  IMAD.SHL.U32 R54, R191, 0x4, RZ ;  /* 0x00000004bf367824 */ /* 0x000fe200078e00ff */
[----:B--2---:R-:W-:Y:S01]  /*1e50*/  SHF.R.U32.HI R20, RZ, 0x7, R20 ;  /* 0x00000007ff147819 */ /* 0x004fe20000011614 */
[----:B------:R-:W-:Y:S01]  /*1e60*/  IMAD.SHL.U32 R83, R179, 0x40, RZ ;  /* 0x00000040b3537824 */ /* 0x000fe200078e00ff */
[----:B---3--:R-:W-:Y:S01]  /*1e70*/  SHF.L.U64.HI R87, R44, 0x6, R45 ;  /* 0x000000062c577819 */ /* 0x008fe2000001022d */
[-C--:B-1----:R-:W-:Y:S01]  /*1e80*/  IMAD R4, R14, R50.reuse, RZ ;  /* 0x000000320e047224 */ /* 0x082fe200078e02ff */
[----:B------:R-:W-:Y:S01]  /*1e90*/  ISETP.NE.AND P6, PT, R20, 0x1, PT ;  /* 0x000000011400780c */ /* 0x000fe20003fc5270 */
[----:B----4-:R-:W-:Y:S01]  /*1ea0*/  IMAD.WIDE.U32 R2, R12, R50, RZ ;  /* 0x000000320c027225 */ /* 0x010fe200078e00ff */
[----:B------:R-:W-:-:S02]  /*1eb0*/  SHF.R.S32.HI R55, RZ, 0x1f, R54 ;  /* 0x0000001fff377819 */ /* 0x000fc40000011436 */
[----:B------:R-:W-:Y:S01]  /*1ec0*/  LOP3.LUT R83, R83, 0x1c0, RZ, 0xc0, !PT ;  /* 0x000001c053537812 */ /* 0x000fe200078ec0ff */
[----:B------:R-:W0:Y:S01]  /*1ed0*/  @P0 LDC R5, c[0x0][0x42c] ;  /* 0x00010b00ff050b82 */ /* 0x000e220000000800 */
[----:B------:R-:W-:Y:S01]  /*1ee0*/  IMAD.MOV.U32 R78, RZ, RZ, 0x20 ;  /* 0x00000020ff4e7424 */ /* 0x000fe200078e00ff */
[----:B------:R-:W-:Y:S01]  /*1ef0*/  SHF.L.U64.HI R84, R50, 0x6, R51 ;  /* 0x0000000632547819 */ /* 0x000fe20000010233 */
[----:B------:R-:W-:Y:S01]  /*1f00*/  IMAD R73, R45, 0x60, RZ ;  /* 0x000000602d497824 */ /* 0x000fe200078e02ff */
[----:B------:R-:W-:Y:S01]  /*1f10*/  SHF.R.U32.HI R79, RZ, 0x3, R83 ;  /* 0x00000003ff4f7819 */ /* 0x000fe20000011653 */
[----:B------:R-:W-:Y:S01]  /*1f20*/  IMAD.SHL.U32 R85, R44, 0x40, RZ ;  /* 0x000000402c557824 */ /* 0x000fe200078e00ff */
[----:B------:R-:W-:Y:S01]  /*1f30*/  SHF.L.U64.HI R80, R32, 0x6, R33 ;  /* 0x0000000620507819 */ /* 0x000fe20000010221 */
[----:B------:R-:W-:Y:S01]  /*1f40*/  IMAD.SHL.U32 R82, R50, 0x40, RZ ;  /* 0x0000004032527824 */ /* 0x000fe200078e00ff */
[----:B------:R-:W1:Y:S01]  /*1f50*/  @P0 LDC R7, c[0x0][0x430] ;  /* 0x00010c00ff070b82 */ /* 0x000e620000000800 */
[----:B------:R-:W-:-:S02]  /*1f60*/  IMAD.U32 R77, RZ, RZ, UR50 ;  /* 0x00000032ff4d7e24 */ /* 0x000fc4000f8e00ff */
[----:B------:R-:W-:Y:S02]  /*1f70*/  IMAD.SHL.U32 R81, R32, 0x40, RZ ;  /* 0x0000004020517824 */ /* 0x000fe400078e00ff */
[----:B------:R-:W-:Y:S01]  /*1f80*/  IMAD.SHL.U32 R76, R31, 0x2, RZ ;  /* 0x000000021f4c7824 */ /* 0x000fe200078e00ff */
[----:B------:R-:W-:Y:S01]  /*1f90*/  LOP3.LUT R77, R77, 0x1, RZ, 0xfc, !PT ;  /* 0x000000014d4d7812 */ /* 0x000fe200078efcff */
        /* <DEDUP_REMOVED lines=10> */
[----:B------:R-:W-:Y:S02]  /*2040*/  IMAD R5, R6, UR4, RZ ;  /* 0x0000000406057c24 */ /* 0x000fe4000f8e02ff */
[----:B------:R-:W-:Y:S02]  /*2050*/  VIADD R7, R22, 0xc0 ;  /* 0x000000c016077836 */ /* 0x000fe40000000000 */
        /* <DEDUP_REMOVED lines=14> */
[----:B------:R-:W-:Y:S02]  /*2140*/  ISETP.GE.AND P1, PT, R95, UR4, PT ;  /* 0x000000045f007c0c */ /* 0x000fe4000bf26270 */
        /* <DEDUP_REMOVED lines=9> */
[----:B------:R-:W-:Y:S02]  /*21e0*/  SEL R0, RZ, 0x1, P0 ;  /* 0x00000001ff007807 */ /* 0x000fe40000000000 */
[----:B------:R-:W-:-:S02]  /*21f0*/  ISETP.GE.AND P0, PT, R94, UR4, PT ;  /* 0x000000045e007c0c */ /* 0x000fc4000bf06270 */
[----:B------:R-:W-:Y:S02]  /*2200*/  ISETP.GE.AND P3, PT, R4, UR4, PT ;  /* 0x0000000404007c0c */ /* 0x000fe4000bf66270 */
[----:B------:R-:W-:Y:S02]  /*2210*/  LOP3.LUT R0, R5, 0x2, R0, 0xe2, !PT ;  /* 0x0000000205007812 */ /* 0x000fe400078ee200 */
[----:B------:R-:W-:Y:S01]  /*2220*/  ISETP.GE.AND P2, PT, R7, UR4, PT ;  /* 0x0000000407007c0c */ /* 0x000fe2000bf46270 */
[C---:B------:R-:W-:Y:S01]  /*2230*/  IMAD R7, R118.reuse, UR7, R3 ;  /* 0x0000000776077c24 */ /* 0x040fe2000f8e0203 */
[----:B------:R-:W-:Y:S01]  /*2240*/  SEL R5, RZ, 0x4, P0 ;  /* 0x00000004ff057807 */ /* 0x000fe20000000000 */
[----:B------:R-:W-:Y:S01]  /*2250*/  IMAD.WIDE.U32 R2, R118, UR6, R22 ;  /* 0x0000000676027c25 */ /* 0x000fe2000f8e0016 */
[----:B------:R-:W-:Y:S02]  /*2260*/  SEL R4, RZ, 0x8, P1 ;  /* 0x00000008ff047807 */ /* 0x000fe40000800000 */
[----:B------:R-:W-:Y:S01]  /*2270*/  ISETP.GE.AND P0, PT, R90, UR4, PT ;  /* 0x000000045a007c0c */ /* 0x000fe2000bf06270 */
[----:B------:R-:W-:Y:S01]  /*2280*/  IMAD.IADD R3, R3, 0x1, R7 ;  /* 0x0000000103037824 */ /* 0x000fe200078e0207 */
[----:B------:R-:W-:Y:S01]  /*2290*/  ISETP.GE.AND P1, PT, R88, UR4, PT ;  /* 0x0000000458007c0c */ /* 0x000fe2000bf26270 */
[----:B------:R-:W-:Y:S01]  /*22a0*/  ULDC.64 UR4, c[0x0][0x328] ;  /* 0x0000ca0000047ab9 */ /* 0x000fe20000000a00 */
[----:B------:R-:W-:Y:S01]  /*22b0*/  LOP3.LUT R0, R4, R0, R5, 0xfe, !PT ;  /* 0x0000000004007212 */ /* 0x000fe200078efe05 */
[----:B------:R-:W-:Y:S01]  /*22c0*/  IMAD R6, R8, UR4, RZ ;  /* 0x0000000408067c24 */ /* 0x000fe2000f8e02ff */
[----:B------:R-:W-:Y:S01]  /*22d0*/  SEL R5, RZ, 0x10, P0 ;  /* 0x00000010ff057807 */ /* 0x000fe20000000000 */
[----:B------:R-:W-:Y:S01]  /*22e0*/  IMAD.WIDE.U32 R8, R153, R44, R22 ;  /* 0x0000002c99087225 */ /* 0x000fe200078e0016 */
[----:B------:R-:W-:-:S02]  /*22f0*/  SEL R4, RZ, 0x20, P1 ;  /* 0x00000020ff047807 */ /* 0x000fc40000800000 */
[----:B------:R-:W-:Y:S01]  /*2300*/  ISETP.GE.AND P0, PT, R22, R31, PT ;  /* 0x0000001f1600720c */ /* 0x000fe20003f06270 */
[C---:B------:R-:W-:Y:S01]  /*2310*/  IMAD R61, R53.reuse, UR5, R6 ;  /* 0x00000005353d7c24 */ /* 0x040fe2000f8e0206 */
[----:B------:R-:W-:Y:S01]  /*2320*/  LOP3.LUT R5, R4, R0, R5, 0xfe, !PT ;  /* 0x0000000004057212 */ /* 0x000fe200078efe05 */
[----:B------:R-:W-:Y:S01]  /*2330*/  IMAD.WIDE.U32 R52, R53, UR4, R2 ;  /* 0x0000000435347c25 */ /* 0x000fe2000f8e0002 */
[----:B------:R-:W-:Y:S01]  /*2340*/  SEL R0, RZ, 0x40, P2 ;  /* 0x00000040ff007807 */ /* 0x000fe20001000000 */
[----:B------:R-:W-:Y:S01]  /*2350*/  ULDC UR4, c[0x0][0x2e4] ;  /* 0x0000b90000047ab9 */ /* 0x000fe20000000800 */
[----:B------:R-:W-:Y:S01]  /*2360*/  SEL R13, R31, RZ, P0 ;  /* 0x000000ff1f0d7207 */ /* 0x000fe20000000000 */
[----:B------:R-:W-:Y:S01]  /*2370*/  IMAD R2, R161, R44, RZ ;  /* 0x0000002ca1027224 */ /* 0x000fe200078e02ff */
[----:B------:R-:W-:Y:S01]  /*2380*/  LOP3.LUT R11, R5, R0, RZ, 0xfc, !PT ;  /* 0x00000000050b7212 */ /* 0x000fe200078efcff */
[----:B------:R-:W-:Y:S01]  /*2390*/  IMAD.WIDE.U32 R4, R153, R44, R54 ;  /* 0x0000002c99047225 */ /* 0x000fe200078e0036 */
[----:B------:R-:W-:-:S02]  /*23a0*/  LOP3.LUT P1, RZ, R179, 0x4, RZ, 0xc0, !PT ;  /* 0x00000004b3ff7812 */ /* 0x000fc4000782c0ff */
[----:B------:R-:W-:Y:S01]  /*23b0*/  SEL R60, RZ, 0xffffff80, P3 ;  /* 0xffffff80ff3c7807 */ /* 0x000fe20001800000 */
[----:B------:R-:W-:Y:S01]  /*23c0*/  IMAD R21, R153, R45, R2 ;  /* 0x0000002d99157224 */ /* 0x000fe200078e0202 */
[----:B------:R-:W-:Y:S01]  /*23d0*/  SEL R78, R78, 0xffffffe0, !P1 ;  /* 0xffffffe04e4e7807 */ /* 0x000fe20004800000 */
[-C--:B------:R-:W-:Y:S01]  /*23e0*/  IMAD R0, R161, R32.reuse, RZ ;  /* 0x00000020a1007224 */ /* 0x080fe200078e02ff */
[----:B------:R-:W-:Y:S01]  /*23f0*/  ISETP.GE.AND P1, PT, R22, UR4, PT ;  /* 0x0000000416007c0c */ /* 0x000fe2000bf26270 */
[----:B------:R-:W-:Y:S01]  /*2400*/  IMAD.IADD R5, R5, 0x1, R21 ;  /* 0x0000000105057824 */ /* 0x000fe200078e0215 */
[----:B------:R-:W-:Y:S01]  /*2410*/  LOP3.LUT R60, R11, 0x80, R60, 0xc8, !PT ;  /* 0x000000800b3c7812 */ /* 0x000fe200078ec83c */
[----:B------:R-:W-:-:S04]  /*2420*/  IMAD.WIDE.U32 R6, R153, R32, R22 ;  /* 0x0000002099067225 */ /* 0x000fc800078e0016 */
[C---:B------:R-:W-:Y:S02]  /*2430*/  IMAD R15, R153.reuse, R33, R0 ;  /* 0x00000021990f7224 */ /* 0x040fe400078e0200 */
[----:B------:R-:W-:-:S03]  /*2440*/  IMAD.WIDE.U32 R2, R153, R32, R54 ;  /* 0x0000002099027225 */ /* 0x000fc600078e0036 */
[----:B------:R-:W-:Y:S01]  /*2450*/  IADD3 R7, R15, R7, RZ ;  /* 0x000000070f077210 */ /* 0x000fe20007ffe0ff */
[----:B------:R-:W-:Y:S02]  /*2460*/  IMAD.IADD R13, R22, 0x1, R13 ;  /* 0x00000001160d7824 */ /* 0x000fe400078e020d */
[----:B-----5:R-:W-:Y:S01]  /*2470*/  IMAD.WIDE.U32 R46, R41, R44, R4 ;  /* 0x0000002c292e7225 */ /* 0x020fe200078e0004 */
[----:B------:R-:W-:Y:S02]  /*2480*/  LOP3.LUT R4, R83, 0x18, R22, 0xf8, !PT ;  /* 0x0000001853047812 */ /* 0x000fe400078ef816 */
[----:B------:R-:W-:Y:S01]  /*2490*/  SHF.R.S32.HI R0, RZ, 0x1f, R13 ;  /* 0x0000001fff007819 */ /* 0x000fe2000001140d */
[----:B------:R-:W-:Y:S01]  /*24a0*/  IMAD.IADD R3, R3, 0x1, R15 ;  /* 0x0000000103037824 */ /* 0x000fe200078e020f */
[----:B------:R-:W-:Y:S01]  /*24b0*/  SHF.R.S32.HI R15, RZ, 0x1f, R41 ;  /* 0x0000001fff0f7819 */ /* 0x000fe20000011429 */
[----:B------:R-:W-:Y:S01]  /*24c0*/  IMAD.IADD R9, R21, 0x1, R9 ;  /* 0x0000000115097824 */ /* 0x000fe200078e0209 */
[----:B------:R-:W-:Y:S01]  /*24d0*/  LOP3.LUT R4, R4, R79, RZ, 0x3c, !PT ;  /* 0x0000004f04047212 */ /* 0x000fe200078e3cff */
[----:B------:R-:W-:Y:S01]  /*24e0*/  IMAD.WIDE.U32 R26, R41, R32, R2 ;  /* 0x00000020291a7225 */ /* 0x000fe200078e0002 */
[----:B------:R-:W-:-:S02]  /*24f0*/  LEA.HI R0, R0, R13, RZ, 0x3 ;  /* 0x0000000d00007211 */ /* 0x000fc400078f18ff */
[----:B------:R-:W-:Y:S01]  /*2500*/  IADD3 R2, P2, R153, R12, RZ ;  /* 0x0000000c99027210 */ /* 0x000fe20007f5e0ff */
[----:B------:R-:W-:Y:S01]  /*2510*/  IMAD R10, R15, R44, RZ ;  /* 0x0000002c0f0a7224 */ /* 0x000fe200078e02ff */
[----:B------:R-:W-:Y:S01]  /*2520*/  SHF.R.S32.HI R68, RZ, 0x3, R0 ;  /* 0x00000003ff447819 */ /* 0x000fe20000011400 */
[----:B------:R-:W-:Y:S01]  /*2530*/  IMAD R75, R165, 0x200, R4 ;  /* 0x00000200a54b7824 */ /* 0x000fe200078e0204 */
[----:B------:R-:W-:Y:S01]  /*2540*/  LOP3.LUT R4, R83, 0x38, R0, 0xf8, !PT ;  /* 0x0000003853047812 */ /* 0x000fe200078ef800 */
[----:B------:R-:W-:Y:S01]  /*2550*/  IMAD R29, R41, R45, R10 ;  /* 0x0000002d291d7224 */ /* 0x000fe200078e020a */
[----:B------:R-:W-:Y:S01]  /*2560*/  LOP3.LUT R67, R0, 0xfffffff8, RZ, 0xc0, !PT ;  /* 0xfffffff800437812 */ /* 0x000fe200078ec0ff */
[----:B------:R-:W-:Y:S01]  /*2570*/  IMAD R10, R15, R32, RZ ;  /* 0x000000200f0a7224 */ /* 0x000fe200078e02ff */
[----:B------:R-:W-:Y:S01]  /*2580*/  LOP3.LUT R0, R166, 0x38, R0, 0xf8, !PT ;  /* 0x00000038a6007812 */ /* 0x000fe200078ef800 */
[----:B------:R-:W-:Y:S01]  /*2590*/  IMAD.WIDE.U32 R48, R41, R44, R8 ;  /* 0x0000002c29307225 */ /* 0x000fe200078e0008 */
[----:B------:R-:W-:-:S02]  /*25a0*/  LOP3.LUT R4, R4, R79, RZ, 0x3c, !PT ;  /* 0x0000004f04047212 */ /* 0x000fc400078e3cff */
[----:B------:R-:W-:Y:S01]  /*25b0*/  LOP3.LUT R63, R0, R167, RZ, 0x3c, !PT ;  /* 0x000000a7003f7212 */ /* 0x000fe200078e3cff */
[----:B------:R-:W-:Y:S01]  /*25c0*/  IMAD R13, R51, 0x60, RZ ;  /* 0x00000060330d7824 */ /* 0x000fe200078e02ff */
[----:B------:R-:W-:Y:S01]  /*25d0*/  SHF.R.S32.HI R62, RZ, 0x1f, R67 ;  /* 0x0000001fff3e7819 */ /* 0x000fe20000011443 */
[----:B------:R-:W-:Y:S01]  /*25e0*/  IMAD.WIDE.U32 R44, R44, 0x60, RZ ;  /* 0x000000602c2c7825 */ /* 0x000fe200078e00ff */
[----:B------:R-:W-:-:S03]  /*25f0*/  LOP3.LUT R0, R11, 0x40, RZ, 0xc0, !PT ;  /* 0x000000400b007812 */ /* 0x000fc600078ec0ff */
[----:B------:R-:W-:Y:S01]  /*2600*/  IMAD.WIDE.U32 R50, R50, 0x60, RZ ;  /* 0x0000006032327825 */ /* 0x000fe200078e00ff */
[----:B------:R-:W-:-:S03]  /*2610*/  IADD3 R73, R45, R73, RZ ;  /* 0x000000492d497210 */ /* 0x000fc60007ffe0ff */
[----:B------:R-:W-:Y:S02]  /*2620*/  IMAD R5, R41, R33, R10 ;  /* 0x0000002129057224 */ /* 0x000fe400078e020a */
[----:B------:R-:W-:Y:S02]  /*2630*/  IMAD R9, R33, 0x60, RZ ;  /* 0x0000006021097824 */ /* 0x000fe400078e02ff */
[----:B------:R-:W-:-:S04]  /*2640*/  IMAD.WIDE.U32 R42, R41, R32, R6 ;  /* 0x00000020292a7225 */ /* 0x000fc800078e0006 */
        /* <DEDUP_REMOVED lines=13> */
.L_x_10045:
        /* <DEDUP_REMOVED lines=19> */
[----:B------:R-:W-:Y:S01]  /*2850*/  LEA.HI.X R15, R6, R99, R7, 0x1, P5 ;  /* 0x00000063060f7211 */ /* 0x000fe200028f0c07 */
[----:B------:R-:W-:Y:S01]  /*2860*/  IMAD R7, R152, 0x1800, R71 ;  /* 0x0000180098077824 */ /* 0x000fe200078e0247 */
[----:B------:R-:W-:-:S02]  /*2870*/  ISETP.GT.AND P4, PT, R59, R24, PT ;  /* 0x000000183b00720c */ /* 0x000fc40003f84270 */
[----:B------:R-:W-:Y:S01]  /*2880*/  LEA R104, R5, R18, 0x1 ;  /* 0x0000001205687211 */ /* 0x000fe200078e08ff */
[----:B------:R-:W-:Y:S01]  /*2890*/  IMAD R102, R7, 0x2, R18 ;  /* 0x0000000207667824 */ /* 0x000fe200078e0212 */
[----:B------:R-:W-:-:S05]  /*28a0*/  P2R R96, PR, RZ, 0x10 ;  /* 0x00000010ff607803 */ /* 0x000fca0000000000 */
        /* <DEDUP_REMOVED lines=43> */
.L_x_10002:
[----:B------:R-:W-:Y:S05]  /*2b60*/  BSYNC B1 ;  /* 0x0000000000017941 */ /* 0x000fea0003800000 */
.L_x_10001:
        /* <DEDUP_REMOVED lines=29> */
.L_x_10004:
[----:B------:R-:W-:Y:S05]  /*2d40*/  BSYNC B1 ;  /* 0x0000000000017941 */ /* 0x000fea0003800000 */
.L_x_10003:
        /* <DEDUP_REMOVED lines=27> */
.L_x_10005:
[----:B------:R-:W-:Y:S01]  /*2f00*/  IMAD R86, R152, 0x8, R145 ;  /* 0x0000000898567824 */ /* 0x000fe200078e0291 */
[----:B------:R-:W-:Y:S01]  /*2f10*/  SHF.L.U32 R107, R155, 0x1f, RZ ;  /* 0x0000001f9b6b7819 */ /* 0x000fe200000006ff */
[----:B------:R-:W-:Y:S03]  /*2f20*/  BSSY B1, `(.L_x_10006) ;  /* 0x0000003000017945 */ /* 0x000fe60003800000 */
[----:B------:R-:W0:Y:S02]  /*2f30*/  SYNCS.PHASECHK.TRANS64.TRYWAIT P6, [R86+URZ+0x32490], R107 ;  /* 0x0324906b560075a7 */ /* 0x000e2400080c017f */
[----:B0-----:R-:W-:Y:S05]  /*2f40*/  @!P6 BRA `(.L_x_10007) ;  /* 0x0000031400b0e947 */ /* 0x001fea0003800000 */
.L_x_10321:
[----:B------:R-:W-:Y:S05]  /*2f50*/  BSYNC B1 ;  /* 0x0000000000017941 */ /* 0x000fea0003800000 */
.L_x_10006:
        /* <DEDUP_REMOVED lines=49> */
.L_x_10013:
[----:B------:R-:W-:Y:S05]  /*3270*/  BSYNC B3 ;  /* 0x0000000000037941 */ /* 0x000fea0003800000 */
.L_x_10012:
[----:B--2---:R1:W-:Y:S02]  /*3280*/  STG.E.128 desc[UR56][R14.64], R4 ;  /* 0x000000040e007986 */ /* 0x0043e4000c101d38 */
.L_x_10011:
[----:B------:R-:W-:Y:S05]  /*3290*/  BSYNC B2 ;  /* 0x0000000000027941 */ /* 0x000fea0003800000 */
.L_x_10010:
[----:B------:R-:W-:Y:S05]  /*32a0*/  @P2 BRA `(.L_x_10009) ;  /* 0x0000000000c02947 */ /* 0x000fea0003800000 */
[----:B-1----:R1:W2:Y:S01]  /*32b0*/  LDS.128 R4, [R102] ;  /* 0x0000000066047984 */ /* 0x0022a20000000c00 */
[----:B------:R-:W-:Y:S01]  /*32c0*/  IADD3 R36, R54, 0x10, RZ ;  /* 0x0000001036247810 */ /* 0x000fe20007ffe0ff */
[----:B------:R-:W-:Y:S03]  /*32d0*/  BSSY B2, `(.L_x_10014) ;  /* 0x000002c000027945 */ /* 0x000fe60003800000 */
        /* <DEDUP_REMOVED lines=43> */
.L_x_10015:
[----:B------:R-:W-:Y:S05]  /*3590*/  BSYNC B2 ;  /* 0x0000000000027941 */ /* 0x000fea0003800000 */
.L_x_10014:
[----:B--2---:R2:W-:Y:S02]  /*35a0*/  STG.E.128 desc[UR56][R14.64+0x40], R4 ;  /* 0x000040040e007986 */ /* 0x0045e4000c101d38 */
.L_x_10009:
[----:B------:R-:W-:Y:S05]  /*35b0*/  BSYNC B1 ;  /* 0x0000000000017941 */ /* 0x000fea0003800000 */
.L_x_10008:
        /* <DEDUP_REMOVED lines=48> */
.L_x_10020:
[----:B------:R-:W-:Y:S05]  /*38c0*/  BSYNC B2 ;  /* 0x0000000000027941 */ /* 0x000fea0003800000 */
.L_x_10019:
[----:B--2---:R3:W-:Y:S02]  /*38d0*/  STG.E.128 desc[UR56][R12.64], R4 ;  /* 0x000000040c007986 */ /* 0x0047e4000c101d38 */
.L_x_10018:
[----:B------:R-:W-:Y:S05]  /*38e0*/  BSYNC B1 ;  /* 0x0000000000017941 */ /* 0x000fea0003800000 */
.L_x_10017:
        /* <DEDUP_REMOVED lines=47> */
.L_x_10022:
[----:B------:R-:W-:Y:S05]  /*3be0*/  BSYNC B1 ;  /* 0x0000000000017941 */ /* 0x000fea0003800000 */
.L_x_10021:
[----:B--2---:R4:W-:Y:S01]  /*3bf0*/  STG.E.128 desc[UR56][R12.64+0x40], R4 ;  /* 0x000040040c007986 */ /* 0x0049e2000c101d38 */
[----:B------:R-:W-:Y:S05]  /*3c00*/  BRA `(.L_x_10016) ;  /* 0x00000014005c7947 */ /* 0x000fea0003800000 */
.L_x_10000:
        /* <DEDUP_REMOVED lines=39> */
[----:B------:R-:W-:Y:S02]  /*3e80*/  IMAD.MOV.U32 R33, RZ, RZ, R15 ;  /* 0x000000ffff217224 */ /* 0x000fe400078e000f */
[----:B---3--:R-:W-:Y:S02]  /*3e90*/  IMAD.MOV.U32 R35, RZ, RZ, R13 ;  /* 0x000000ffff237224 */ /* 0x008fe400078e000d */
        /* <DEDUP_REMOVED lines=27> */
.L_x_10023:
        /* <DEDUP_REMOVED lines=9> */
.L_x_10322:
[----:B------:R-:W-:Y:S05]  /*40e0*/  BSYNC B1 ;  /* 0x0000000000017941 */ /* 0x000fea0003800000 */
.L_x_10024:
        /* <DEDUP_REMOVED lines=40> */
[----:B------:R-:W-:Y:S02]  /*4370*/  HADD2.F32 R14, -RZ, R120.H0_H0 ;  /* 0x20000078ff0e7230 */ /* 0x000fe40000004100 */
[C---:B------:R-:W-:Y:S01]  /*4380*/  FMUL.FTZ R120, R12.reuse, R15 ;  /* 0x0000000f0c787220 */ /* 0x040fe20000410000 */
[----:B------:R-:W-:Y:S02]  /*4390*/  HADD2.F32 R28, -RZ, R119.H0_H0 ;  /* 0x20000077ff1c7230 */ /* 0x000fe40000004100 */
[-C--:B------:R-:W-:Y:S01]  /*43a0*/  FMUL.FTZ R122, R37, R30.reuse ;  /* 0x0000001e257a7220 */ /* 0x080fe20000410000 */
[----:B------:R-:W-:Y:S01]  /*43b0*/  FMUL.FTZ R30, R33, R30 ;  /* 0x0000001e211e7220 */ /* 0x000fe20000410000 */
[-C--:B------:R-:W-:Y:S01]  /*43c0*/  FFMA.FTZ R119, R12, R14.reuse, -R29 ;  /* 0x0000000e0c777223 */ /* 0x080fe2000001081d */
[----:B------:R-:W-:Y:S01]  /*43d0*/  FFMA.FTZ R120, R13, R14, R120 ;  /* 0x0000000e0d787223 */ /* 0x000fe20000010078 */
[----:B------:R-:W-:-:S02]  /*43e0*/  HADD2.F32 R13, -RZ, R39.H0_H0 ;  /* 0x20000027ff0d7230 */ /* 0x000fc40000004100 */
[-C--:B------:R-:W-:Y:S01]  /*43f0*/  FFMA.FTZ R37, R37, R28.reuse, R30 ;  /* 0x0000001c25257223 */ /* 0x080fe2000001001e */
[----:B------:R-:W-:Y:S02]  /*4400*/  HADD2.F32 R12, -RZ, R35.H0_H0 ;  /* 0x20000023ff0c7230 */ /* 0x000fe40000004100 */
[----:B------:R-:W-:Y:S01]  /*4410*/  FFMA.FTZ R122, R33, R28, -R122 ;  /* 0x0000001c217a7223 */ /* 0x000fe2000001087a */
[----:B------:R-:W-:Y:S02]  /*4420*/  HADD2.F32 R15, -RZ, R123.H1_H1 ;  /* 0x3000007bff0f7230 */ /* 0x000fe40000004100 */
[----:B------:R-:W-:Y:S01]  /*4430*/  HADD2.F32 R39, -RZ, R39.H1_H1 ;  /* 0x30000027ff277230 */ /* 0x000fe20000004100 */
[----:B------:R-:W-:Y:S01]  /*4440*/  F2FP.F16.F32.PACK_AB R37, R37, R120 ;  /* 0x000000782525723e */ /* 0x000fe200000000ff */
[----:B------:R-:W-:Y:S02]  /*4450*/  HADD2.F32 R30, -RZ, R31.H0_H0 ;  /* 0x2000001fff1e7230 */ /* 0x000fe40000004100 */
        /* <DEDUP_REMOVED lines=8> */
[-C--:B------:R-:W-:Y:S01]  /*44e0*/  FFMA.FTZ R124, R13, R14.reuse, R124 ;  /* 0x0000000e0d7c7223 */ /* 0x080fe2000001007c */
[----:B------:R-:W-:Y:S01]  /*44f0*/  FFMA.FTZ R30, R12, R14, -R29 ;  /* 0x0000000e0c1e7223 */ /* 0x000fe2000001081d */
[-C--:B------:R-:W-:Y:S01]  /*4500*/  FFMA.FTZ R121, R35, R28.reuse, -R126 ;  /* 0x0000001c23797223 */ /* 0x080fe2000001087e */
[----:B------:R-:W-:Y:S01]  /*4510*/  FFMA.FTZ R123, R39, R28, R128 ;  /* 0x0000001c277b7223 */ /* 0x000fe20000010080 */
[----:B------:R-:W-:Y:S01]  /*4520*/  HADD2.F32 R28, -RZ, R131.H1_H1 ;  /* 0x30000083ff1c7230 */ /* 0x000fe20000004100 */
[----:B------:R-:W-:Y:S01]  /*4530*/  F2FP.F16.F32.PACK_AB R119, R122, R119 ;  /* 0x000000777a77723e */ /* 0x000fe200000000ff */
        /* <DEDUP_REMOVED lines=9> */
[-C--:B------:R-:W-:Y:S01]  /*45d0*/  FMUL.FTZ R33, R36, R29.reuse ;  /* 0x0000001d24217220 */ /* 0x080fe20000410000 */
[----:B------:R-:W-:-:S02]  /*45e0*/  FMUL.FTZ R29, R32, R29 ;  /* 0x0000001d201d7220 */ /* 0x000fc40000410000 */
[-C--:B------:R-:W-:Y:S01]  /*45f0*/  FFMA.FTZ R31, R12, R14.reuse, -R31 ;  /* 0x0000000e0c1f7223 */ /* 0x080fe2000001081f */
[----:B------:R-:W-:Y:S01]  /*4600*/  FFMA.FTZ R28, R13, R14, R28 ;  /* 0x0000000e0d1c7223 */ /* 0x000fe2000001001c */
[-C--:B------:R-:W-:Y:S01]  /*4610*/  FFMA.FTZ R32, R32, R15.reuse, -R33 ;  /* 0x0000000f20207223 */ /* 0x080fe20000010821 */
[----:B------:R-:W-:Y:S01]  /*4620*/  FFMA.FTZ R33, R36, R15, R29 ;  /* 0x0000000f24217223 */ /* 0x000fe2000001001d */
[----:B------:R-:W-:Y:S02]  /*4630*/  HADD2.F32 R14, -RZ, R118.H0_H0 ;  /* 0x20000076ff0e7230 */ /* 0x000fe40000004100 */
        /* <DEDUP_REMOVED lines=22> */
.L_x_10029:
[----:B------:R-:W-:Y:S05]  /*47a0*/  BSYNC B2 ;  /* 0x0000000000027941 */ /* 0x000fea0003800000 */
.L_x_10028:
[----:B------:R-:W-:Y:S02]  /*47b0*/  ISETP.GE.AND P5, PT, R115, R109, PT ;  /* 0x0000006d7300720c */ /* 0x000fe40003fa6270 */
[----:B------:R-:W-:-:S11]  /*47c0*/  P2R R13, PR, RZ, 0x1 ;  /* 0x00000001ff0d7803 */ /* 0x000fd60000000000 */
[--C-:B------:R-:W-:Y:S02]  /*47d0*/  @!P5 SHF.R.S32.HI R12, RZ, 0x1f, R115.reuse ;  /* 0x0000001fff0cd819 */ /* 0x100fe40000011473 */
[----:B------:R-:W-:-:S04]  /*47e0*/  @!P5 IADD3 R104, P0, P6, R56, R104, R115 ;  /* 0x000000683868d210 */ /* 0x000fc80007e1e073 */
[----:B------:R-:W-:Y:S02]  /*47f0*/  @!P5 IADD3.X R116, R93, R116, R12, P0, P6 ;  /* 0x000000745d74d210 */ /* 0x000fe400007ec40c */
[CC--:B------:R-:W-:Y:S02]  /*4800*/  LEA R12, P6, R112.reuse, R98.reuse, 0x1 ;  /* 0x00000062700c7211 */ /* 0x0c0fe400078c08ff */
[----:B------:R-:W-:Y:S02]  /*4810*/  ISETP.NE.AND P0, PT, R13, RZ, PT ;  /* 0x000000ff0d00720c */ /* 0x000fe40003f05270 */
[----:B------:R-:W-:Y:S02]  /*4820*/  LEA.HI.X R13, R112, R99, R114, 0x1, P6 ;  /* 0x00000063700d7211 */ /* 0x000fe400030f0c72 */
[----:B------:R-:W-:-:S03]  /*4830*/  @!P5 LEA R14, P6, R104, R98, 0x1 ;  /* 0x00000062680ed211 */ /* 0x000fc600078c08ff */
[----:B-1----:R1:W-:Y:S01]  /*4840*/  STG.E.128 desc[UR56][R12.64], R32 ;  /* 0x000000200c007986 */ /* 0x0023e2000c101d38 */
[----:B------:R-:W-:-:S05]  /*4850*/  @!P5 LEA.HI.X R15, R104, R99, R116, 0x1, P6 ;  /* 0x00000063680fd211 */ /* 0x000fca00030f0c74 */
[----:B--2---:R1:W-:Y:S04]  /*4860*/  @!P5 STG.E.128 desc[UR56][R14.64], R36 ;  /* 0x000000240e00d986 */ /* 0x0043e8000c101d38 */
.L_x_10027:
[----:B------:R-:W-:Y:S05]  /*4870*/  BSYNC B1 ;  /* 0x0000000000017941 */ /* 0x000fea0003800000 */
.L_x_10026:
        /* <DEDUP_REMOVED lines=17> */
[----:B------:R-:W-:Y:S01]  /*4990*/  LOP3.LUT R13, R12, R167, RZ, 0x3c, !PT ;  /* 0x000000a70c0d7212 */ /* 0x000fe200078e3cff */
[----:B------:R-:W-:-:S04]  /*49a0*/  IMAD R12, R152, 0x1800, R63 ;  /* 0x00001800980c7824 */ /* 0x000fc800078e023f */
[----:B------:R-:W-:Y:S02]  /*49b0*/  IMAD.IADD R13, R168, 0x1, R13 ;  /* 0x00000001a80d7824 */ /* 0x000fe400078e020d */
        /* <DEDUP_REMOVED lines=85> */
[----:B------:R-:W-:Y:S02]  /*4f10*/  F2FP.F16.F32.PACK_AB R14, R14, R15 ;  /* 0x0000000f0e0e723e */ /* 0x000fe400000000ff */
[----:B------:R-:W-:Y:S02]  /*4f20*/  F2FP.F16.F32.PACK_AB R30, R9, R110 ;  /* 0x0000006e091e723e */ /* 0x000fe400000000ff */
[----:B------:R-:W-:-:S07]  /*4f30*/  MOV R15, R10 ;  /* 0x0000000a000f7202 */ /* 0x000fce0000000f00 */
.L_x_10031:
[----:B------:R-:W-:Y:S05]  /*4f40*/  BSYNC B1 ;  /* 0x0000000000017941 */ /* 0x000fea0003800000 */
.L_x_10030:
        /* <DEDUP_REMOVED lines=10> */
.L_x_9999:
[----:B------:R-:W-:-:S13]  /*4ff0*/  ISETP.NE.AND P3, PT, R77, 0x3, PT ;  /* 0x000000034d00780c */ /* 0x000fda0003f65270 */
[----:B------:R-:W-:Y:S05]  /*5000*/  @!P3 BRA `(.L_x_10032) ;  /* 0x000000000004b947 */ /* 0x000fea0003800000 */
[----:B------:R-:W-:Y:S01]  /*5010*/  BPT.TRAP 0x1 ;  /* 0x000000040000795c */ /* 0x000fe20000300000 */
.L_x_10032:
[----:B------:R-:W-:Y:S01]  /*5020*/  IMAD R86, R152, 0x8, R145 ;  /* 0x0000000898567824 */ /* 0x000fe200078e0291 */
[----:B------:R-:W-:Y:S01]  /*5030*/  SHF.L.U32 R107, R155, 0x1f, RZ ;  /* 0x0000001f9b6b7819 */ /* 0x000fe200000006ff */
[----:B------:R-:W-:Y:S01]  /*5040*/  IMAD R97, R59, -0x60, R40 ;  /* 0xffffffa03b617824 */ /* 0x000fe200078e0228 */
[----:B------:R-:W-:Y:S02]  /*5050*/  BSSY B1, `(.L_x_10033) ;  /* 0x0000004000017945 */ /* 0x000fe40003800000 */
[----:B------:R-:W0:Y:S02]  /*5060*/  SYNCS.PHASECHK.TRANS64.TRYWAIT P4, [R86+URZ+0x32490], R107 ;  /* 0x0324906b560075a7 */ /* 0x000e24000808017f */
[----:B------:R-:W-:Y:S01]  /*5070*/  VIMNMX R97, R97, 0x60, PT ;  /* 0x0000006061617848 */ /* 0x000fe20003fe0100 */
[----:B0-----:R-:W-:Y:S06]  /*5080*/  @!P4 BRA `(.L_x_10034) ;  /* 0x000002f40088c947 */ /* 0x001fec0003800000 */
.L_x_10323:
[----:B------:R-:W-:Y:S05]  /*5090*/  BSYNC B1 ;  /* 0x0000000000017941 */ /* 0x000fea0003800000 */
.L_x_10033:
        /* <DEDUP_REMOVED lines=8> */
.L_x_10036:
[----:B------:R-:W-:Y:S05]  /*5120*/  BSYNC B1 ;  /* 0x0000000000017941 */ /* 0x000fea0003800000 */
.L_x_10035:
[----:B------:R-:W-:Y:S05]  /*5130*/  @P4 BRA `(.L_x_10016) ;  /* 0x0000000000104947 */ /* 0x000fea0003800000 */
[----:B-1----:R-:W1:Y:S04]  /*5140*/  @!P1 LDS.128 R4, [R104+0x2000] ;  /* 0x0020000068049984 */ /* 0x002e680000000c00 */
[----:B------:R-:W2:Y:S04]  /*5150*/  @!P2 LDS.128 R8, [R102+0x2000] ;  /* 0x002000006608a984 */ /* 0x000ea80000000c00 */
[----:B-1----:R1:W-:Y:S04]  /*5160*/  @!P1 STG.E.128 desc[UR56][R12.64], R4 ;  /* 0x000000040c009986 */ /* 0x0023e8000c101d38 */
[----:B--2---:R1:W-:Y:S02]  /*5170*/  @!P2 STG.E.128 desc[UR56][R12.64+0x40], R8 ;  /* 0x000040080c00a986 */ /* 0x0043e4000c101d38 */
.L_x_10016:
[----:B------:R-:W-:Y:S05]  /*5180*/  BSYNC B0 ;  /* 0x0000000000007941 */ /* 0x000fea0003800000 */
.L_x_9998:
        /* <DEDUP_REMOVED lines=17> */
.L_x_10038:
[----:B------:R-:W-:Y:S05]  /*52a0*/  BSYNC B0 ;  /* 0x0000000000007941 */ /* 0x000fea0003800000 */
.L_x_10037:
[----:B------:R-:W2:Y:S01]  /*52b0*/  SYNCS.PHASECHK.TRANS64.TRYWAIT P3, [R86+URZ+0x324b0], R107 ;  /* 0x0324b06b560075a7 */ /* 0x000ea2000806017f */
[----:B------:R-:W-:Y:S01]  /*52c0*/  ULDC UR44, c[0x0][0x310] ;  /* 0x0000c400002c7ab9 */ /* 0x000fe20000000800 */
[----:B------:R-:W-:Y:S01]  /*52d0*/  ULDC.64 UR38, c[0x0][0x318] ;  /* 0x0000c60000267ab9 */ /* 0x000fe20000000a00 */
[----:B------:R-:W-:Y:S01]  /*52e0*/  ULDC.64 UR36, c[0x0][0x308] ;  /* 0x0000c20000247ab9 */ /* 0x000fe20000000a00 */
[----:B------:R-:W-:Y:S01]  /*52f0*/  BSSY B0, `(.L_x_10039) ;  /* 0x0000003000007945 */ /* 0x000fe20003800000 */
[----:B------:R-:W-:-:S03]  /*5300*/  IMAD R5, R152, 0x6000, R75 ;  /* 0x0000600098057824 */ /* 0x000fc600078e024b */
[----:B--2---:R-:W-:Y:S05]  /*5310*/  @!P3 BRA `(.L_x_10040) ;  /* 0x000002f000f8b947 */ /* 0x004fea0003800000 */
.L_x_10324:
[----:B------:R-:W-:Y:S05]  /*5320*/  BSYNC B0 ;  /* 0x0000000000007941 */ /* 0x000fea0003800000 */
.L_x_10039:
        /* <DEDUP_REMOVED lines=39> */
.L_x_10042:
[----:B------:R-:W-:Y:S05]  /*55a0*/  BSYNC B0 ;  /* 0x0000000000007941 */ /* 0x000fea0003800000 */
.L_x_10041:
        /* <DEDUP_REMOVED lines=10> */
[----:B------:R-:W-:-:S03]  /*5650*/  LEA R32, P3, R4, UR36, 0x1 ;  /* 0x0000002404207c11 */ /* 0x000fc6000f8608ff */
[----:B------:R-:W-:-:S05]  /*5660*/  IMAD.IADD R5, R5, 0x1, R7 ;  /* 0x0000000105057824 */ /* 0x000fca00078e0207 */
        /* <DEDUP_REMOVED lines=25> */
.L_x_10044:
[----:B------:R-:W-:Y:S05]  /*5800*/  BSYNC B0 ;  /* 0x0000000000007941 */ /* 0x000fea0003800000 */
.L_x_10043:
        /* <DEDUP_REMOVED lines=8> */
[----:B------:R-:W-:Y:S01]  /*5890*/  VIADD R152, R152, 0x1 ;  /* 0x0000000198987836 */ /* 0x000fe20000000000 */
[----:B0-2---:R-:W-:-:S04]  /*58a0*/  @!P4 IADD3 R86, R86, 0x324c0, RZ ;  /* 0x000324c05656c810 */ /* 0x005fc80007ffe0ff */
        /* <DEDUP_REMOVED lines=12> */
.L_x_9993:
[----:B------:R-:W1:Y:S01]  /*5970*/  S2R R0, SR_TID.X ;  /* 0x0000000000007919 */ /* 0x000e620000002100 */
[----:B------:R-:W2:Y:S01]  /*5980*/  LDC R12, c[0x0][0xa80] ;  /* 0x0002a000ff0c7b82 */ /* 0x000ea20000000800 */
[----:B------:R-:W-:Y:S02]  /*5990*/  IMAD.MOV.U32 R5, RZ, RZ, 0x100 ;  /* 0x00000100ff057424 */ /* 0x000fe400078e00ff */
[----:B------:R-:W-:Y:S01]  /*59a0*/  IMAD.MOV.U32 R6, RZ, RZ, 0x1 ;  /* 0x00000001ff067424 */ /* 0x000fe200078e00ff */
[----:B------:R-:W-:Y:S01]  /*59b0*/  STL [R1+0x70], R117 ;  /* 0x0000707501007387 */ /* 0x000fe20000100800 */
[----:B------:R-:W-:Y:S02]  /*59c0*/  IMAD.MOV.U32 R7, RZ, RZ, RZ ;  /* 0x000000ffff077224 */ /* 0x000fe400078e00ff */
[----:B------:R-:W-:Y:S01]  /*59d0*/  IMAD.MOV.U32 R14, RZ, RZ, 0x1 ;  /* 0x00000001ff0e7424 */ /* 0x000fe200078e00ff */
[----:B------:R-:W-:Y:S01]  /*59e0*/  STL.128 [R1+0x230], RZ ;  /* 0x000230ff01007387 */ /* 0x000fe20000100c00 */
[----:B------:R-:W-:-:S02]  /*59f0*/  IMAD.MOV.U32 R15, RZ, RZ, RZ ;  /* 0x000000ffff0f7224 */ /* 0x000fc400078e00ff */
[----:B------:R-:W-:Y:S01]  /*5a00*/  IMAD.U32 R3, RZ, RZ, UR50 ;  /* 0x00000032ff037e24 */ /* 0x000fe2000f8e00ff */
[----:B------:R-:W-:Y:S01]  /*5a10*/  STL.128 [R1+0x240], RZ ;  /* 0x000240ff01007387 */ /* 0x000fe20000100c00 */
[----:B---34-:R-:W-:Y:S02]  /*5a20*/  IMAD.MOV.U32 R28, RZ, RZ, 0xc000 ;  /* 0x0000c000ff1c7424 */ /* 0x018fe400078e00ff */
[----:B------:R-:W-:Y:S01]  /*5a30*/  IMAD.U32 R29, RZ, RZ, UR50 ;  /* 0x00000032ff1d7e24 */ /* 0x000fe2000f8e00ff */
[----:B------:R-:W-:Y:S01]  /*5a40*/  STL.64 [R1+0x60], R14 ;  /* 0x0000600e01007387 */ /* 0x000fe20000100a00 */
[----:B------:R-:W-:Y:S02]  /*5a50*/  IMAD.MOV.U32 R31, RZ, RZ, 0x100 ;  /* 0x00000100ff1f7424 */ /* 0x000fe400078e00ff */
[----:B------:R-:W-:Y:S01]  /*5a60*/  IMAD.U32 R32, RZ, RZ, UR49 ;  /* 0x00000031ff207e24 */ /* 0x000fe2000f8e00ff */
[----:B------:R-:W-:Y:S01]  /*5a70*/  STL.128 [R1+0x260], RZ ;  /* 0x000260ff01007387 */ /* 0x000fe20000100c00 */
[----:B------:R-:W-:-:S03]  /*5a80*/  IMAD.U32 R18, RZ, RZ, UR49 ;  /* 0x00000031ff127e24 */ /* 0x000fc6000f8e00ff */
[----:B--2---:R-:W-:Y:S04]  /*5a90*/  STL [R1+0x250], R12 ;  /* 0x0002500c01007387 */ /* 0x004fe80000100800 */
[----:B------:R-:W-:Y:S01]  /*5aa0*/  STL.128 [R1+0x270], RZ ;  /* 0x000270ff01007387 */ /* 0x000fe20000100c00 */
[----:B-1----:R-:W-:-:S03]  /*5ab0*/  LOP3.LUT R2, R0, 0x7f, RZ, 0xc0, !PT ;  /* 0x0000007f00027812 */ /* 0x002fc600078ec0ff */
[----:B------:R-:W-:Y:S01]  /*5ac0*/  STL.128 [R1+0x280], RZ ;  /* 0x000280ff01007387 */ /* 0x000fe20000100c00 */
[----:B------:R-:W-:Y:S01]  /*5ad0*/  ISETP.NE.AND P1, PT, R2, RZ, PT ;  /* 0x000000ff0200720c */ /* 0x000fe20003f25270 */
[----:B------:R-:W1:Y:S01]  /*5ae0*/  S2R R0, SR_SWINHI ;  /* 0x0000000000007919 */ /* 0x000e620000002f00 */
[----:B------:R-:W-:Y:S02]  /*5af0*/  IMAD.MOV.U32 R2, RZ, RZ, 0x3000 ;  /* 0x00003000ff027424 */ /* 0x000fe400078e00ff */
[----:B------:R-:W-:Y:S01]  /*5b00*/  SEL R4, RZ, 0x1, P1 ;  /* 0x00000001ff047807 */ /* 0x000fe20000800000 */
[----:B------:R-:W-:Y:S04]  /*5b10*/  STL.128 [R1+0x290], RZ ;  /* 0x000290ff01007387 */ /* 0x000fe80000100c00 */
[----:B------:R2:W-:Y:S01]  /*5b20*/  STL.128 [R1+0x20], R4 ;  /* 0x0000200401007387 */ /* 0x0005e20000100c00 */
[----:B------:R-:W-:-:S03]  /*5b30*/  IMAD.MOV.U32 R30, RZ, RZ, R4 ;  /* 0x000000ffff1e7224 */ /* 0x000fc600078e0004 */
[----:B------:R-:W-:Y:S04]  /*5b40*/  STL.128 [R1+0x2a0], RZ ;  /* 0x0002a0ff01007387 */ /* 0x000fe80000100c00 */
[----:B------:R-:W-:Y:S04]  /*5b50*/  STL.128 [R1+0x2b0], RZ ;  /* 0x0002b0ff01007387 */ /* 0x000fe80000100c00 */
[----:B------:R-:W-:Y:S04]  /*5b60*/  STL.128 [R1+0x2c0], RZ ;  /* 0x0002c0ff01007387 */ /* 0x000fe80000100c00 */
[----:B------:R-:W-:Y:S04]  /*5b70*/  STL.128 [R1+0x2d0], RZ ;  /* 0x0002d0ff01007387 */ /* 0x000fe80000100c00 */
[----:B------:R-:W-:Y:S01]  /*5b80*/  STL.128 [R1+0x2e0], RZ ;  /* 0x0002e0ff01007387 */ /* 0x000fe20000100c00 */
[----:B------:R-:W-:-:S02]  /*5b90*/  MOV R26, R145 ;  /* 0x00000091001a7202 */ /* 0x000fc40000000f00 */
[----:B-1----:R-:W-:Y:S01]  /*5ba0*/  MOV R27, R0 ;  /* 0x00000000001b7202 */ /* 0x002fe20000000f00 */
[----:B------:R-:W-:Y:S01]  /*5bb0*/  STL.128 [R1+0x2f0], RZ ;  /* 0x0002f0ff01007387 */ /* 0x000fe20000100c00 */
[----:B------:R-:W-:-:S03]  /*5bc0*/  IADD3 R0, P3, R26, 0x32450, RZ ;  /* 0x000324501a007810 */ /* 0x000fc60007f7e0ff */
[----:B------:R-:W-:Y:S01]  /*5bd0*/  STL.128 [R1+0x300], RZ ;  /* 0x000300ff01007387 */ /* 0x000fe20000100c00 */
[C---:B------:R-:W-:Y:S02]  /*5be0*/  IADD3 R10, P4, R26.reuse, 0x32460, RZ ;  /* 0x000324601a0a7810 */ /* 0x040fe40007f9e0ff */
[----:B------:R-:W-:Y:S01]  /*5bf0*/  IADD3 R8, P1, R26, 0x32430, RZ ;  /* 0x000324301a087810 */ /* 0x000fe20007f3e0ff */
[----:B--2---:R-:W-:Y:S01]  /*5c00*/  IMAD.MOV.U32 R4, RZ, RZ, R0 ;  /* 0x000000ffff047224 */ /* 0x004fe200078e0000 */
[----:B------:R-:W-:Y:S01]  /*5c10*/  IADD3.X R5, RZ, R27, RZ, P3, !PT ;  /* 0x0000001bff057210 */ /* 0x000fe20001ffe4ff */
[--C-:B------:R-:W-:Y:S01]  /*5c20*/  IMAD.X R7, RZ, RZ, R27.reuse, P4 ;  /* 0x000000ffff077224 */ /* 0x100fe200020e061b */
[----:B------:R-:W-:Y:S01]  /*5c30*/  STL.128 [R1+0x310], RZ ;  /* 0x000310ff01007387 */ /* 0x000fe20000100c00 */
[----:B------:R-:W-:Y:S01]  /*5c40*/  IMAD.MOV.U32 R6, RZ, RZ, R10 ;  /* 0x000000ffff067224 */ /* 0x000fe200078e000a */
[----:B------:R-:W-:Y:S01]  /*5c50*/  IADD3 R18, P3, R18, 0x260, RZ ;  /* 0x0000026012127810 */ /* 0x000fe20007f7e0ff */
[----:B------:R-:W-:Y:S01]  /*5c60*/  IMAD.X R9, RZ, RZ, R27, P1 ;  /* 0x000000ffff097224 */ /* 0x000fe200008e061b */
[----:B------:R-:W-:Y:S04]  /*5c70*/  STL.128 [R1+0x320], RZ ;  /* 0x000320ff01007387 */ /* 0x000fe80000100c00 */
[----:B------:R1:W-:Y:S04]  /*5c80*/  STL.128 [R1+0x40], R4 ;  /* 0x0000400401007387 */ /* 0x0003e80000100c00 */
[----:B------:R-:W-:Y:S04]  /*5c90*/  STL.64 [R1+0x68], R6 ;  /* 0x0000680601007387 */ /* 0x000fe80000100a00 */
[----:B------:R-:W-:Y:S04]  /*5ca0*/  STL.64 [R1+0x8], R8 ;  /* 0x0000080801007387 */ /* 0x000fe80000100a00 */
[----:B------:R-:W-:Y:S01]  /*5cb0*/  STL.128 [R1+0x330], RZ ;  /* 0x000330ff01007387 */ /* 0x000fe20000100c00 */
[----:B-1----:R-:W1:Y:S03]  /*5cc0*/  LDC.64 R4, c[0x0][0xad8] ;  /* 0x0002b600ff047b82 */ /* 0x002e660000000a00 */
[----:B------:R-:W-:Y:S04]  /*5cd0*/  STL.128 [R1+0x340], RZ ;  /* 0x000340ff01007387 */ /* 0x000fe80000100c00 */
[----:B------:R-:W-:Y:S04]  /*5ce0*/  STL.128 [R1+0x350], RZ ;  /* 0x000350ff01007387 */ /* 0x000fe80000100c00 */
[----:B------:R-:W-:Y:S04]  /*5cf0*/  STL.128 [R1+0x360], RZ ;  /* 0x000360ff01007387 */ /* 0x000fe80000100c00 */
[----:B------:R-:W-:Y:S04]  /*5d00*/  STL.128 [R1+0x370], RZ ;  /* 0x000370ff01007387 */ /* 0x000fe80000100c00 */
[----:B------:R-:W-:Y:S04]  /*5d10*/  STL.128 [R1+0x380], RZ ;  /* 0x000380ff01007387 */ /* 0x000fe80000100c00 */
[----:B------:R-:W-:Y:S01]  /*5d20*/  STL.128 [R1+0x390], RZ ;  /* 0x000390ff01007387 */ /* 0x000fe20000100c00 */
[----:B-1----:R-:W-:-:S03]  /*5d30*/  ISETP.GE.AND P1, PT, R5, 0x1, PT ;  /* 0x000000010500780c */ /* 0x002fc60003f26270 */
[----:B------:R-:W-:Y:S01]  /*5d40*/  STL.128 [R1+0x3a0], RZ ;  /* 0x0003a0ff01007387 */ /* 0x000fe20000100c00 */
[----:B------:R-:W-:-:S03]  /*5d50*/  IMAD.IADD R0, R25, 0x1, R4 ;  /* 0x0000000119007824 */ /* 0x000fc600078e0204 */
[----:B------:R-:W-:Y:S04]  /*5d60*/  STL.128 [R1+0x3b0], RZ ;  /* 0x0003b0ff01007387 */ /* 0x000fe80000100c00 */
        /* <DEDUP_REMOVED lines=10> */
[----:B------:R-:W-:Y:S04]  /*5e10*/  STL.64 [R1], RZ ;  /* 0x000000ff01007387 */ /* 0x000fe80000100a00 */
[----:B------:R-:W-:Y:S04]  /*5e20*/  STL.64 [R1+0x38], RZ ;  /* 0x000038ff01007387 */ /* 0x000fe80000100a00 */
[----:B------:R1:W-:Y:S04]  /*5e30*/  STL.64 [R1+0x18], R2 ;  /* 0x0000180201007387 */ /* 0x0003e80000100a00 */
[----:B------:R2:W-:Y:S01]  /*5e40*/  STL.128 [R1+0x50], R28 ;  /* 0x0000501c01007387 */ /* 0x0005e20000100c00 */
[----:B-1----:R-:W-:-:S05]  /*5e50*/  IADD3 R2, P2, R26, 0x32440, RZ ;  /* 0x000324401a027810 */ /* 0x002fca0007f5e0ff */
[----:B------:R-:W-:Y:S01]  /*5e60*/  IMAD.X R3, RZ, RZ, R27, P2 ;  /* 0x000000ffff037224 */ /* 0x000fe200010e061b */
[----:B------:R-:W-:Y:S01]  /*5e70*/  IADD3 R32, P2, R32, 0x230, RZ ;  /* 0x0000023020207810 */ /* 0x000fe20007f5e0ff */
[----:B--2---:R-:W-:-:S03]  /*5e80*/  IMAD.U32 R30, RZ, RZ, UR49 ;  /* 0x00000031ff1e7e24 */ /* 0x004fc6000f8e00ff */
[----:B------:R-:W-:Y:S02]  /*5e90*/  STL.64 [R1+0x10], R2 ;  /* 0x0000100201007387 */ /* 0x000fe40000100a00 */
[----:B------:R-:W-:Y:S02]  /*5ea0*/  IADD3 R30, P4, R30, 0x38, RZ ;  /* 0x000000381e1e7810 */ /* 0x000fe40007f9e0ff */
[----:B------:R1:W-:Y:S02]  /*5eb0*/  STL.64 [R1+0x30], R2 ;  /* 0x0000300201007387 */ /* 0x0003e40000100a00 */
[----:B-1----:R-:W-:-:S05]  /*5ec0*/  IMAD.U32 R2, RZ, RZ, UR49 ;  /* 0x00000031ff027e24 */ /* 0x002fca000f8e00ff */
[----:B------:R-:W-:Y:S01]  /*5ed0*/  IADD3 R2, P5, R2, 0x70, RZ ;  /* 0x0000007002027810 */ /* 0x000fe20007fbe0ff */
[----:B------:R-:W-:-:S12]  /*5ee0*/  @P0 BRA `(.L_x_10046) ;  /* 0x00000000000c0947 */ /* 0x000fd80003800000 */
[----:B------:R-:W1:Y:S01]  /*5ef0*/  FENCE.VIEW.ASYNC.G ;  /* 0x00000000000073c6 */ /* 0x000e620000000100 */
[----:B------:R-:W-:Y:S05]  /*5f00*/  WARPSYNC.ALL ;  /* 0x0000000000007948 */ /* 0x000fea0003800000 */
[----:B-1----:R-:W-:Y:S06]  /*5f10*/  BAR.ARV 0xc, 0x120 ;  /* 0x0304800000007b1d */ /* 0x002fec0000002000 */
.L_x_10046:
[----:B------:R-:W-:Y:S01]  /*5f20*/  IMAD.X R39, RZ, RZ, UR48, P2 ;  /* 0x00000030ff277e24 */ /* 0x000fe200090e06ff */
[----:B------:R-:W-:Y:S01]  /*5f30*/  IADD3.X R31, RZ, UR48, RZ, P4, !PT ;  /* 0x00000030ff1f7c10 */ /* 0x000fe2000a7fe4ff */
[----:B------:R-:W-:Y:S02]  /*5f40*/  IMAD.X R37, RZ, RZ, UR48, P3 ;  /* 0x00000030ff257e24 */ /* 0x000fe400098e06ff */
[----:B------:R-:W-:Y:S01]  /*5f50*/  IMAD.X R73, RZ, RZ, UR48, P5 ;  /* 0x00000030ff497e24 */ /* 0x000fe2000a8e06ff */
        /* <DEDUP_REMOVED lines=12> */
.L_x_10049:
[----:B------:R-:W-:-:S13]  /*6020*/  ISETP.NE.AND P0, PT, R5, 0x1, PT ;  /* 0x000000010500780c */ /* 0x000fda0003f05270 */
[----:B------:R-:W1:Y:S02]  /*6030*/  @P0 LDC.64 R6, c[0x0][0xae0] ;  /* 0x0002b800ff060b82 */ /* 0x000e640000000a00 */
[----:B-1----:R-:W-:-:S05]  /*6040*/  @P0 IMAD.HI.U32 R4, R3, R6, RZ ;  /* 0x0000000603040227 */ /* 0x002fca00078e00ff */
[----:B------:R-:W-:-:S07]  /*6050*/  @P0 SHF.R.U32.HI R3, RZ, R7, R4 ;  /* 0x00000007ff030219 */ /* 0x000fce0000011604 */
.L_x_10050:
[----:B------:R-:W-:Y:S05]  /*6060*/  BSYNC B0 ;  /* 0x0000000000007941 */ /* 0x000fea0003800000 */
.L_x_10048:
[----:B------:R-:W-:-:S05]  /*6070*/  IMAD R3, R3, R5, R5 ;  /* 0x0000000503037224 */ /* 0x000fca00078e0205 */
[----:B------:R-:W-:-:S07]  /*6080*/  VIMNMX R0, R0, R3, PT ;  /* 0x0000000300007248 */ /* 0x000fce0003fe0100 */
.L_x_10047:
        /* <DEDUP_REMOVED lines=18> */
.L_x_10053:
[----:B------:R-:W-:-:S13]  /*61b0*/  ISETP.NE.AND P0, PT, R5, 0x1, PT ;  /* 0x000000010500780c */ /* 0x000fda0003f05270 */
[----:B------:R-:W1:Y:S02]  /*61c0*/  @P0 LDC.64 R6, c[0x0][0xae0] ;  /* 0x0002b800ff060b82 */ /* 0x000e640000000a00 */
[----:B-1----:R-:W-:-:S05]  /*61d0*/  @P0 IMAD.HI.U32 R6, R19, R6, RZ ;  /* 0x0000000613060227 */ /* 0x002fca00078e00ff */
[----:B------:R-:W-:-:S07]  /*61e0*/  @P0 SHF.R.U32.HI R19, RZ, R7, R6 ;  /* 0x00000007ff130219 */ /* 0x000fce0000011606 */
.L_x_10054:
[----:B------:R-:W-:Y:S05]  /*61f0*/  BSYNC B0 ;  /* 0x0000000000007941 */ /* 0x000fea0003800000 */
.L_x_10052:
[----:B------:R-:W-:-:S05]  /*6200*/  IMAD R5, R19, R5, RZ ;  /* 0x0000000513057224 */ /* 0x000fca00078e02ff */
[----:B------:R-:W-:-:S07]  /*6210*/  VIMNMX R0, R0, R5, !PT ;  /* 0x0000000500007248 */ /* 0x000fce0007fe0100 */
.L_x_10051:
[----:B------:R-:W-:Y:S01]  /*6220*/  IMAD.HI R0, R0, 0x2aaaaaab, RZ ;  /* 0x2aaaaaab00007827 */ /* 0x000fe200078e02ff */
[----:B------:R-:W-:-:S04]  /*6230*/  PLOP3.LUT P0, PT, PT, PT, PT, 0x80, 0x0 ;  /* 0x000000000000781c */ /* 0x000fc80003f0f070 */
[----:B------:R-:W-:-:S04]  /*6240*/  SHF.R.U32.HI R3, RZ, 0x1f, R0 ;  /* 0x0000001fff037819 */ /* 0x000fc80000011600 */
[----:B------:R-:W-:-:S04]  /*6250*/  LEA.HI.SX32 R3, R0, R3, 0x1c ;  /* 0x0000000300037211 */ /* 0x000fc800078fe2ff */
[----:B------:R-:W-:-:S04]  /*6260*/  VIMNMX R164, RZ, R3, !PT ;  /* 0x00000003ffa47248 */ /* 0x000fc80007fe0100 */
[----:B------:R-:W-:-:S13]  /*6270*/  ISETP.GT.AND P1, PT, R178, R164, PT ;  /* 0x000000a4b200720c */ /* 0x000fda0003f24270 */
[----:B------:R-:W-:Y:S05]  /*6280*/  @!P1 BRA `(.L_x_10055) ;  /* 0x0000025400409947 */ /* 0x000fea0003800000 */
[----:B------:R1:W-:Y:S01]  /*6290*/  STL.64 [R1+0x78], RZ ;  /* 0x000078ff01007387 */ /* 0x0003e20000100a00 */
[----:B------:R-:W-:Y:S01]  /*62a0*/  IMAD.U32 R52, RZ, RZ, UR49 ;  /* 0x00000031ff347e24 */ /* 0x000fe2000f8e00ff */
[----:B------:R-:W-:Y:S01]  /*62b0*/  MOV R63, UR49 ;  /* 0x00000031003f7c02 */ /* 0x000fe20008000f00 */
[----:B------:R-:W-:Y:S01]  /*62c0*/  IMAD.U32 R58, RZ, RZ, UR49 ;  /* 0x00000031ff3a7e24 */ /* 0x000fe2000f8e00ff */
[----:B------:R-:W-:Y:S01]  /*62d0*/  UMOV UR4, 0xffffffff ;  /* 0xffffffff00047882 */ /* 0x000fe20000000000 */
[----:B------:R-:W-:Y:S01]  /*62e0*/  IMAD.U32 R28, RZ, RZ, UR49 ;  /* 0x00000031ff1c7e24 */ /* 0x000fe2000f8e00ff */
[----:B------:R-:W-:Y:S01]  /*62f0*/  IADD3 R52, P1, R52, 0x118, RZ ;  /* 0x0000011834347810 */ /* 0x000fe20007f3e0ff */
        /* <DEDUP_REMOVED lines=10> */
[----:B------:R-:W-:Y:S01]  /*63a0*/  IMAD.X R33, RZ, RZ, UR48, P1 ;  /* 0x00000030ff217e24 */ /* 0x000fe200088e06ff */
[----:B------:R-:W-:Y:S01]  /*63b0*/  IADD3 R54, P1, R54, 0x88, RZ ;  /* 0x0000008836367810 */ /* 0x000fe20007f3e0ff */
[----:B------:R-:W-:Y:S01]  /*63c0*/  IMAD.X R57, RZ, RZ, UR48, P5 ;  /* 0x00000030ff397e24 */ /* 0x000fe2000a8e06ff */
[----:B------:R-:W-:Y:S01]  /*63d0*/  IADD3 R63, P5, R63, 0x80, RZ ;  /* 0x000000803f3f7810 */ /* 0x000fe20007fbe0ff */
[----:B------:R-:W-:Y:S01]  /*63e0*/  IMAD.X R29, RZ, RZ, UR48, P4 ;  /* 0x00000030ff1d7e24 */ /* 0x000fe2000a0e06ff */
[----:B------:R-:W-:Y:S01]  /*63f0*/  IADD3 R24, P4, R24, 0x78, RZ ;  /* 0x0000007818187810 */ /* 0x000fe20007f9e0ff */
[----:B------:R-:W-:-:S02]  /*6400*/  IMAD.X R62, RZ, RZ, UR48, P0 ;  /* 0x00000030ff3e7e24 */ /* 0x000fc400080e06ff */
[----:B------:R-:W-:Y:S02]  /*6410*/  IMAD.X R56, RZ, RZ, UR48, P3 ;  /* 0x00000030ff387e24 */ /* 0x000fe400098e06ff */
[----:B------:R-:W-:Y:S02]  /*6420*/  IMAD.X R60, RZ, RZ, UR48, P2 ;  /* 0x00000030ff3c7e24 */ /* 0x000fe400090e06ff */
[----:B------:R-:W-:Y:S02]  /*6430*/  IMAD.X R55, RZ, RZ, UR48, P1 ;  /* 0x00000030ff377e24 */ /* 0x000fe400088e06ff */
[----:B------:R-:W-:Y:S02]  /*6440*/  IMAD.X R64, RZ, RZ, UR48, P5 ;  /* 0x00000030ff407e24 */ /* 0x000fe4000a8e06ff */
[----:B------:R-:W-:Y:S01]  /*6450*/  IMAD.X R25, RZ, RZ, UR48, P4 ;  /* 0x00000030ff197e24 */ /* 0x000fe2000a0e06ff */
[----:B-1----:R-:W-:Y:S06]  /*6460*/  BRA.DIV UR4, `(.L_x_10056) ;  /* 0x000002e204b87947 */ /* 0x002fec000b800000 */
[----:B------:R1:W2:Y:S02]  /*6470*/  SHFL.IDX PT, R14, R213, RZ, 0x1f ;  /* 0x00001fffd50e7589 */ /* 0x0002a400000e0000 */
.L_x_10327:
[----:B--2---:R-:W-:Y:S01]  /*6480*/  LEA.HI R0, R14, R14, RZ, 0x1 ;  /* 0x0000000e0e007211 */ /* 0x004fe200078f08ff */
[C---:B------:R-:W-:Y:S01]  /*6490*/  VIADD R43, R145.reuse, 0x18400 ;  /* 0x00018400912b7836 */ /* 0x040fe20000000000 */
[----:B------:R-:W-:Y:S01]  /*64a0*/  STL.128 [R1+0xb0], RZ ;  /* 0x0000b0ff01007387 */ /* 0x000fe20000100c00 */
[C---:B------:R-:W-:Y:S01]  /*64b0*/  VIADD R8, R145.reuse, 0x400 ;  /* 0x0000040091087836 */ /* 0x040fe20000000000 */
[----:B------:R-:W-:Y:S01]  /*64c0*/  LOP3.LUT R3, R0, 0x7fffe, RZ, 0xc0, !PT ;  /* 0x0007fffe00037812 */ /* 0x000fe200078ec0ff */
[----:B------:R-:W-:Y:S01]  /*64d0*/  IMAD.MOV.U32 R4, RZ, RZ, 0x1 ;  /* 0x00000001ff047424 */ /* 0x000fe200078e00ff */
[----:B------:R-:W-:Y:S01]  /*64e0*/  STL.128 [R1+0xc0], RZ ;  /* 0x0000c0ff01007387 */ /* 0x000fe20000100c00 */
[----:B------:R-:W-:Y:S01]  /*64f0*/  IMAD.MOV.U32 R5, RZ, RZ, RZ ;  /* 0x000000ffff057224 */ /* 0x000fe200078e00ff */
[----:B------:R-:W-:Y:S01]  /*6500*/  IADD3 R0, R14, -R3, RZ ;  /* 0x800000030e007210 */ /* 0x000fe20007ffe0ff */
[----:B------:R-:W-:Y:S01]  /*6510*/  VIADD R3, R145, 0x1c400 ;  /* 0x0001c40091037836 */ /* 0x000fe20000000000 */
[----:B------:R-:W-:Y:S01]  /*6520*/  SHF.R.U32.HI R8, RZ, 0x4, R8 ;  /* 0x00000004ff087819 */ /* 0x000fe20000011608 */
[----:B------:R-:W-:Y:S01]  /*6530*/  IMAD.MOV.U32 R6, RZ, RZ, 0x1 ;  /* 0x00000001ff067424 */ /* 0x000fe200078e00ff */
[----:B------:R-:W-:Y:S01]  /*6540*/  STL.128 [R1+0xd0], RZ ;  /* 0x0000d0ff01007387 */ /* 0x000fe20000100c00 */
[----:B------:R-:W-:Y:S01]  /*6550*/  IMAD R0, R0, 0x2000, R43 ;  /* 0x0000200000007824 */ /* 0x000fe200078e022b */
[----:B------:R-:W-:Y:S01]  /*6560*/  SHF.R.U32.HI R3, RZ, 0x4, R3 ;  /* 0x00000004ff037819 */ /* 0x000fe20000011603 */
[----:B------:R-:W-:Y:S01]  /*6570*/  IMAD.MOV.U32 R7, RZ, RZ, RZ ;  /* 0x000000ffff077224 */ /* 0x000fe200078e00ff */
[----:B------:R-:W-:Y:S01]  /*6580*/  LOP3.LUT R8, R8, 0x3fff, RZ, 0xc0, !PT ;  /* 0x00003fff08087812 */ /* 0x000fe200078ec0ff */
[----:B------:R-:W-:Y:S01]  /*6590*/  VIADD R9, R0, 0xa000 ;  /* 0x0000a00000097836 */ /* 0x000fe20000000000 */
[----:B------:R-:W-:Y:S01]  /*65a0*/  LOP3.LUT R3, R3, 0x3fff, RZ, 0xc0, !PT ;  /* 0x00003fff03037812 */ /* 0x000fe200078ec0ff */
[----:B------:R-:W-:Y:S01]  /*65b0*/  IMAD.MOV.U32 R12, RZ, RZ, 0x1 ;  /* 0x00000001ff0c7424 */ /* 0x000fe200078e00ff */
[----:B------:R-:W-:Y:S01]  /*65c0*/  SHF.R.U32.HI R0, RZ, 0x4, R0 ;  /* 0x00000004ff007819 */ /* 0x000fe20000011600 */
[----:B------:R-:W-:Y:S01]  /*65d0*/  IMAD.MOV.U32 R13, RZ, RZ, RZ ;  /* 0x000000ffff0d7224 */ /* 0x000fe200078e00ff */
[----:B------:R-:W-:Y:S01]  /*65e0*/  SHF.R.U32.HI R9, RZ, 0x4, R9 ;  /* 0x00000004ff097819 */ /* 0x000fe20000011609 */
[----:B------:R2:W-:Y:S01]  /*65f0*/  STL.128 [R1+0x80], R4 ;  /* 0x0000800401007387 */ /* 0x0005e20000100c00 */
[----:B------:R-:W-:Y:S01]  /*6600*/  LOP3.LUT R3, R3, 0x10000, RZ, 0xfc, !PT ;  /* 0x0001000003037812 */ /* 0x000fe200078efcff */
[----:B------:R-:W-:Y:S01]  /*6610*/  IMAD.MOV.U32 R11, RZ, RZ, 0x40000040 ;  /* 0x40000040ff0b7424 */ /* 0x000fe200078e00ff */
[----:B------:R-:W-:Y:S01]  /*6620*/  LOP3.LUT R9, R9, 0x3fff, RZ, 0xc0, !PT ;  /* 0x00003fff09097812 */ /* 0x000fe200078ec0ff */
[----:B------:R3:W-:Y:S01]  /*6630*/  STL.64 [R1+0x90], R12 ;  /* 0x0000900c01007387 */ /* 0x0007e20000100a00 */
[----:B------:R-:W-:Y:S01]  /*6640*/  LOP3.LUT R0, R0, 0x3fff, RZ, 0xc0, !PT ;  /* 0x00003fff00007812 */ /* 0x000fe200078ec0ff */
[----:B------:R-:W-:Y:S01]  /*6650*/  IMAD.U32 R34, RZ, RZ, UR49 ;  /* 0x00000031ff227e24 */ /* 0x000fe2000f8e00ff */
[----:B------:R-:W-:Y:S01]  /*6660*/  LOP3.LUT R10, R8, 0x10000, RZ, 0xfc, !PT ;  /* 0x00010000080a7812 */ /* 0x000fe200078efcff */
[----:B------:R4:W-:Y:S01]  /*6670*/  STL.128 [R1+0xe0], RZ ;  /* 0x0000e0ff01007387 */ /* 0x0009e20000100c00 */
[----:B------:R-:W-:Y:S01]  /*6680*/  LOP3.LUT P0, RZ, R43, 0x1bf, RZ, 0xc0, !PT ;  /* 0x000001bf2bff7812 */ /* 0x000fe2000780c0ff */
[----:B------:R-:W-:Y:S01]  /*6690*/  BSSY B6, `(.L_x_10057) ;  /* 0x0000021000067945 */ /* 0x000fe20003800000 */
[----:B------:R-:W-:Y:S01]  /*66a0*/  IADD3 R34, P1, R34, 0xb0, RZ ;  /* 0x000000b022227810 */ /* 0x000fe20007f3e0ff */
[----:B------:R4:W-:Y:S01]  /*66b0*/  STL.128 [R1+0xf0], RZ ;  /* 0x0000f0ff01007387 */ /* 0x0009e20000100c00 */
[----:B--2---:R-:W-:Y:S01]  /*66c0*/  LOP3.LUT R6, R8, 0x3000000, RZ, 0xfc, !PT ;  /* 0x0300000008067812 */ /* 0x004fe200078efcff */
[----:B------:R-:W-:Y:S01]  /*66d0*/  IMAD.MOV.U32 R4, RZ, RZ, R3 ;  /* 0x000000ffff047224 */ /* 0x000fe200078e0003 */
[----:B------:R-:W-:Y:S01]  /*66e0*/  LOP3.LUT R8, R9, 0x10000, RZ, 0xfc, !PT ;  /* 0x0001000009087812 */ /* 0x000fe200078efcff */
[----:B------:R-:W-:Y:S01]  /*66f0*/  IMAD.MOV.U32 R5, RZ, RZ, 0x40000040 ;  /* 0x40000040ff057424 */ /* 0x000fe200078e00ff */
[----:B---3--:R-:W-:Y:S01]  /*6700*/  LOP3.LUT R12, R0, 0x10000, RZ, 0xfc, !PT ;  /* 0x00010000000c7812 */ /* 0x008fe200078efcff */
[----:B------:R-:W-:Y:S01]  /*6710*/  IMAD.MOV.U32 R7, RZ, RZ, 0x40000040 ;  /* 0x40000040ff077424 */ /* 0x000fe200078e00ff */
[----:B------:R-:W-:Y:S01]  /*6720*/  MOV R13, 0x40000040 ;  /* 0x40000040000d7802 */ /* 0x000fe20000000f00 */
[----:B------:R-:W-:Y:S01]  /*6730*/  IMAD.MOV.U32 R9, RZ, RZ, 0x40000040 ;  /* 0x40000040ff097424 */ /* 0x000fe200078e00ff */
[----:B------:R4:W-:Y:S01]  /*6740*/  STL.128 [R1+0x100], RZ ;  /* 0x000100ff01007387 */ /* 0x0009e20000100c00 */
[----:B------:R-:W-:-:S03]  /*6750*/  IMAD.X R35, RZ, RZ, UR48, P1 ;  /* 0x00000030ff237e24 */ /* 0x000fc600088e06ff */
[----:B------:R4:W-:Y:S04]  /*6760*/  STL.128 [R1+0xa0], R4 ;  /* 0x0000a00401007387 */ /* 0x0009e80000100c00 */
[----:B------:R4:W-:Y:S04]  /*6770*/  STL.64 [R1+0x98], R12 ;  /* 0x0000980c01007387 */ /* 0x0009e80000100a00 */
[----:B------:R4:W-:Y:S01]  /*6780*/  STL.128 [R1+0x110], R8 ;  /* 0x0001100801007387 */ /* 0x0009e20000100c00 */
[----:B------:R-:W-:Y:S05]  /*6790*/  @!P0 BRA `(.L_x_10058) ;  /* 0x0000000000408947 */ /* 0x000fea0003800000 */
[----:B------:R-:W-:Y:S01]  /*67a0*/  MOV R0, 0x0 ;  /* 0x0000000000007802 */ /* 0x000fe20000000f00 */
[----:B------:R-:W-:Y:S01]  /*67b0*/  ULDC.64 UR4, c[0x4][0x108] ;  /* 0x0100420000047ab9 */ /* 0x000fe20000000a00 */
[----:B------:R-:W-:Y:S01]  /*67c0*/  ULDC.64 UR6, c[0x4][0x110] ;  /* 0x0100440000067ab9 */ /* 0x000fe20000000a00 */
[----:B----4-:R-:W-:Y:S01]  /*67d0*/  IMAD.U32 R4, RZ, RZ, UR4 ;  /* 0x00000004ff047e24 */ /* 0x010fe2000f8e00ff */
[----:B------:R2:W3:Y:S01]  /*67e0*/  LDC.64 R14, c[0x4][R0] ;  /* 0x01000000000e7b82 */ /* 0x0004e20000000a00 */
        /* <DEDUP_REMOVED lines=8> */
[----:B--2---:R-:W-:-:S07]  /*6870*/  IMAD.MOV.U32 R12, RZ, RZ, 0x1 ;  /* 0x00000001ff0c7424 */ /* 0x004fce00078e00ff */
[----:B------:R-:W-:-:S07]  /*6880*/  LEPC R20, `(.L_x_10058) ;  /* 0x000000001014794e */ /* 0x000fce0000000000 */
[----:B01-3-5:R-:W-:Y:S05]  /*6890*/  CALL.ABS.NOINC R14 ;  /* 0x000000000e007343 */ /* 0x02bfea0003c00000 */
.L_x_10058:
[----:B------:R-:W-:Y:S05]  /*68a0*/  BSYNC B6 ;  /* 0x0000000000067941 */ /* 0x000fea0003800000 */
.L_x_10057:
[----:B------:R-:W2:Y:S01]  /*68b0*/  S2R R19, SR_TID.X ;  /* 0x0000000000137919 */ /* 0x000ea20000002100 */
[----:B----4-:R-:W3:Y:S01]  /*68c0*/  LDC.64 R10, c[0x0][0xad8] ;  /* 0x0002b600ff0a7b82 */ /* 0x010ee20000000a00 */
[----:B------:R-:W-:Y:S01]  /*68d0*/  UIADD3 UR5, UP0, UR49, 0x120, URZ ;  /* 0x0000012031057890 */ /* 0x000fe2000ff1e03f */
[----:B------:R-:W-:Y:S01]  /*68e0*/  IMAD.MOV.U32 R8, RZ, RZ, RZ ;  /* 0x000000ffff087224 */ /* 0x000fe200078e00ff */
[----:B------:R4:W-:Y:S01]  /*68f0*/  STL.64 [R1+0x130], R24 ;  /* 0x0001301801007387 */ /* 0x0009e20000100a00 */
[----:B------:R-:W-:Y:S01]  /*6900*/  IMAD.U32 R72, RZ, RZ, UR49 ;  /* 0x00000031ff487e24 */ /* 0x000fe2000f8e00ff */
[----:B------:R-:W-:Y:S01]  /*6910*/  UIADD3.X UR6, URZ, UR48, URZ, UP0, !UPT ;  /* 0x000000303f067290 */ /* 0x000fe200087fe43f */
[----:B------:R-:W-:Y:S01]  /*6920*/  IMAD.U32 R36, RZ, RZ, UR49 ;  /* 0x00000031ff247e24 */ /* 0x000fe2000f8e00ff */
[----:B------:R-:W-:Y:S01]  /*6930*/  UIADD3 UR4, UP0, UR49, 0x16c, URZ ;  /* 0x0000016c31047890 */ /* 0x000fe2000ff1e03f */
[----:B------:R-:W0:Y:S01]  /*6940*/  LDC.64 R44, c[0x0][0xae0] ;  /* 0x0002b800ff2c7b82 */ /* 0x000e220000000a00 */
[----:B------:R-:W-:Y:S01]  /*6950*/  IMAD.U32 R12, RZ, RZ, UR5 ;  /* 0x00000005ff0c7e24 */ /* 0x000fe2000f8e00ff */
[----:B------:R4:W-:Y:S01]  /*6960*/  STL.64 [R1+0x120], R182 ;  /* 0x000120b601007387 */ /* 0x0009e20000100a00 */
[----:B------:R-:W-:Y:S01]  /*6970*/  UIADD3.X UR5, URZ, UR48, URZ, UP0, !UPT ;  /* 0x000000303f057290 */ /* 0x000fe200087fe43f */
[----:B------:R-:W-:Y:S01]  /*6980*/  IMAD.U32 R13, RZ, RZ, UR6 ;  /* 0x00000006ff0d7e24 */ /* 0x000fe2000f8e00ff */
[----:B------:R-:W-:Y:S01]  /*6990*/  MOV R38, UR49 ;  /* 0x0000003100267c02 */ /* 0x000fe20008000f00 */
[----:B------:R-:W-:Y:S01]  /*69a0*/  IMAD.U32 R14, RZ, RZ, UR4 ;  /* 0x00000004ff0e7e24 */ /* 0x000fe2000f8e00ff */
[----:B------:R4:W-:Y:S01]  /*69b0*/  STL.U8 [R1+0x138], RZ ;  /* 0x000138ff01007387 */ /* 0x0009e20000100000 */
[----:B------:R-:W1:Y:S01]  /*69c0*/  LDC.64 R20, c[0x0][0xad0] ;  /* 0x0002b400ff147b82 */ /* 0x000e620000000a00 */
[----:B------:R-:W-:Y:S01]  /*69d0*/  IMAD.U32 R15, RZ, RZ, UR5 ;  /* 0x00000005ff0f7e24 */ /* 0x000fe2000f8e00ff */
[----:B------:R-:W-:Y:S01]  /*69e0*/  ULDC UR4, c[0x0][0x3d4] ;  /* 0x0000f50000047ab9 */ /* 0x000fe20000000800 */
[----:B------:R4:W-:Y:S01]  /*69f0*/  STL.64 [R1+0x128], R12 ;  /* 0x0001280c01007387 */ /* 0x0009e20000100a00 */
[----:B------:R-:W-:-:S02]  /*6a00*/  ISETP.LT.AND P0, PT, RZ, UR4, PT ;  /* 0x00000004ff007c0c */ /* 0x000fc4000bf01270 */
[----:B------:R-:W-:Y:S01]  /*6a10*/  IADD3 R38, P1, R38, 0x170, RZ ;  /* 0x0000017026267810 */ /* 0x000fe20007f3e0ff */
[----:B------:R4:W-:Y:S01]  /*6a20*/  STL.64 [R1+0x170], R14 ;  /* 0x0001700e01007387 */ /* 0x0009e20000100a00 */
[----:B------:R-:W4:Y:S01]  /*6a30*/  LDC R6, c[0x0][0x430] ;  /* 0x00010c00ff067b82 */ /* 0x000f220000000800 */
[----:B---3--:R-:W-:Y:S01]  /*6a40*/  IMAD.MOV.U32 R159, RZ, RZ, R10 ;  /* 0x000000ffff9f7224 */ /* 0x008fe200078e000a */
[----:B------:R-:W-:Y:S01]  /*6a50*/  IADD3 R72, P2, R72, 0x13c, RZ ;  /* 0x0000013c48487810 */ /* 0x000fe20007f5e0ff */
[----:B------:R-:W-:Y:S01]  /*6a60*/  IMAD.MOV.U32 R9, RZ, RZ, R11 ;  /* 0x000000ffff097224 */ /* 0x000fe200078e000b */
[----:B------:R-:W-:Y:S01]  /*6a70*/  IADD3 R36, P4, R36, 0x128, RZ ;  /* 0x0000012824247810 */ /* 0x000fe20007f9e0ff */
[----:B------:R-:W-:Y:S02]  /*6a80*/  IMAD.X R67, RZ, RZ, UR48, P1 ;  /* 0x00000030ff437e24 */ /* 0x000fe400088e06ff */
[----:B--2---:R-:W-:Y:S01]  /*6a90*/  VIADD R192, R19, 0xffffff80 ;  /* 0xffffff8013c07836 */ /* 0x004fe20000000000 */
[----:B------:R-:W4:Y:S01]  /*6aa0*/  LDC.64 R4, c[0x0][0x428] ;  /* 0x00010a00ff047b82 */ /* 0x000f220000000a00 */
[----:B0-----:R-:W-:-:S02]  /*6ab0*/  IMAD.MOV.U32 R10, RZ, RZ, R44 ;  /* 0x000000ffff0a7224 */ /* 0x001fc400078e002c */
[----:B------:R-:W-:Y:S01]  /*6ac0*/  IMAD.MOV.U32 R11, RZ, RZ, R45 ;  /* 0x000000ffff0b7224 */ /* 0x000fe200078e002d */
[----:B------:R0:W-:Y:S01]  /*6ad0*/  STL [R1+0x13c], R192 ;  /* 0x00013cc001007387 */ /* 0x0001e20000100800 */
[----:B------:R-:W-:Y:S02]  /*6ae0*/  IMAD.U32 R19, RZ, RZ, UR49 ;  /* 0x00000031ff137e24 */ /* 0x000fe4000f8e00ff */
[----:B------:R-:W-:Y:S01]  /*6af0*/  IMAD.X R75, RZ, RZ, UR48, P2 ;  /* 0x00000030ff4b7e24 */ /* 0x000fe200090e06ff */
[----:B------:R0:W-:Y:S01]  /*6b00*/  STL.128 [R1+0x150], R8 ;  /* 0x0001500801007387 */ /* 0x0001e20000100c00 */
[----:B-1----:R-:W-:Y:S01]  /*6b10*/  IMAD.MOV.U32 R158, RZ, RZ, R21 ;  /* 0x000000ffff9e7224 */ /* 0x002fe200078e0015 */
[----:B------:R-:W-:Y:S01]  /*6b20*/  IADD3 R19, P3, R19, 0x138, RZ ;  /* 0x0000013813137810 */ /* 0x000fe20007f7e0ff */
[----:B------:R-:W-:Y:S02]  /*6b30*/  IMAD.MOV.U32 R7, RZ, RZ, R20 ;  /* 0x000000ffff077224 */ /* 0x000fe400078e0014 */
[----:B------:R-:W-:Y:S01]  /*6b40*/  IMAD.X R65, RZ, RZ, UR48, P4 ;  /* 0x00000030ff417e24 */ /* 0x000fe2000a0e06ff */
[----:B------:R0:W-:Y:S01]  /*6b50*/  STL.128 [R1+0x140], R156 ;  /* 0x0001409c01007387 */ /* 0x0001e20000100c00 */
[----:B------:R-:W-:-:S03]  /*6b60*/  IMAD.X R66, RZ, RZ, UR48, P3 ;  /* 0x00000030ff427e24 */ /* 0x000fc600098e06ff */
[----:B----4-:R0:W-:Y:S01]  /*6b70*/  STL.128 [R1+0x160], R4 ;  /* 0x0001600401007387 */ /* 0x0101e20000100c00 */
[----:B------:R-:W-:Y:S05]  /*6b80*/  @P0 BRA `(.L_x_10059) ;  /* 0x0000000000400947 */ /* 0x000fea0003800000 */
[----:B------:R-:W2:Y:S02]  /*6b90*/  LDL R3, [R1+0x224] ;  /* 0x0002240001037983 */ /* 0x000ea40000100800 */
[----:B--2---:R-:W-:-:S04]  /*6ba0*/  LEA.HI R0, R3, R3, RZ, 0x1 ;  /* 0x0000000303007211 */ /* 0x004fc800078f08ff */
        /* <DEDUP_REMOVED lines=8> */
.L_x_10062:
[----:B--2---:R2:W3:Y:S02]  /*6c30*/  SYNCS.PHASECHK.TRANS64.TRYWAIT P0, [R145+URZ+0x32400], R0 ;  /* 0x03240000910075a7 */ /* 0x0044e4000800017f */
[----:B---3--:R-:W-:Y:S05]  /*6c40*/  @!P0 NANOSLEEP.SYNCS 0x989680 ;  /* 0x009896800000895d */ /* 0x008fea0003900000 */
[----:B------:R-:W3:Y:S02]  /*6c50*/  @!P0 SYNCS.PHASECHK.TRANS64 P0, [R145+URZ+0x32400], R0 ;  /* 0x03240000910085a7 */ /* 0x000ee4000800007f */
[----:B---3--:R-:W-:Y:S05]  /*6c60*/  @!P0 BRA `(.L_x_10062) ;  /* 0xfffffffc00f08947 */ /* 0x008fea000383ffff */
.L_x_10061:
[----:B------:R-:W-:Y:S05]  /*6c70*/  BSYNC B0 ;  /* 0x0000000000007941 */ /* 0x000fea0003800000 */
.L_x_10060:
[----:B------:R-:W-:Y:S05]  /*6c80*/  BRA `(.L_x_10063) ;  /* 0x0000002c00887947 */ /* 0x000fea0003800000 */
.L_x_10059:
[----:B------:R-:W1:Y:S01]  /*6c90*/  LDC.64 R12, c[0x0][0x3d8] ;  /* 0x0000f600ff0c7b82 */ /* 0x000e620000000a00 */
[----:B-----5:R-:W-:Y:S01]  /*6ca0*/  SHF.R.S32.HI R3, RZ, 0x1f, R41 ;  /* 0x0000001fff037819 */ /* 0x020fe20000011429 */
[----:B------:R-:W-:Y:S01]  /*6cb0*/  IMAD.SHL.U32 R24, R191, 0x4, RZ ;  /* 0x00000004bf187824 */ /* 0x000fe200078e00ff */
[----:B------:R-:W-:Y:S01]  /*6cc0*/  LOP3.LUT P0, RZ, R43, 0x3ff, RZ, 0xc0, !PT ;  /* 0x000003ff2bff7812 */ /* 0x000fe2000780c0ff */
[----:B0-----:R-:W-:Y:S01]  /*6cd0*/  IMAD.MOV.U32 R4, RZ, RZ, R22 ;  /* 0x000000ffff047224 */ /* 0x001fe200078e0016 */
[----:B------:R-:W-:Y:S01]  /*6ce0*/  BSSY B6, `(.L_x_10064) ;  /* 0x0000031000067945 */ /* 0x000fe20003800000 */
[----:B------:R-:W-:Y:S01]  /*6cf0*/  IMAD.MOV.U32 R5, RZ, RZ, R23 ;  /* 0x000000ffff057224 */ /* 0x000fe200078e0017 */
[----:B------:R-:W-:Y:S01]  /*6d00*/  SHF.R.S32.HI R25, RZ, 0x1f, R24 ;  /* 0x0000001fff197819 */ /* 0x000fe20000011418 */
[----:B------:R-:W0:Y:S01]  /*6d10*/  LDC.64 R14, c[0x0][0x3e8] ;  /* 0x0000fa00ff0e7b82 */ /* 0x000e220000000a00 */
[-C--:B-1----:R-:W-:Y:S01]  /*6d20*/  IMAD R0, R3, R12.reuse, RZ ;  /* 0x0000000c03007224 */ /* 0x082fe200078e02ff */
[----:B------:R-:W-:Y:S01]  /*6d30*/  SHF.L.U64.HI R82, R12, 0x6, R13 ;  /* 0x000000060c527819 */ /* 0x000fe2000001020d */
[----:B------:R-:W-:-:S04]  /*6d40*/  IMAD.WIDE.U32 R42, R41, R12, RZ ;  /* 0x0000000c292a7225 */ /* 0x000fc800078e00ff */
[----:B------:R-:W-:Y:S01]  /*6d50*/  IMAD.WIDE.U32 R8, R153, R12, R4 ;  /* 0x0000000c99087225 */ /* 0x000fe200078e0004 */
[----:B0-----:R-:W-:-:S03]  /*6d60*/  SHF.L.U64.HI R85, R14, 0x6, R15 ;  /* 0x000000060e557819 */ /* 0x001fc6000001020f */
[----:B------:R-:W-:Y:S01]  /*6d70*/  IMAD R6, R3, R14, RZ ;  /* 0x0000000e03067224 */ /* 0x000fe200078e02ff */
[----:B------:R-:W-:Y:S01]  /*6d80*/  IADD3 R44, P3, R8, R42, RZ ;  /* 0x0000002a082c7210 */ /* 0x000fe20007f7e0ff */
[----:B------:R-:W-:-:S04]  /*6d90*/  IMAD.WIDE.U32 R10, R153, R14, R4 ;  /* 0x0000000e990a7225 */ /* 0x000fc800078e0004 */
[C---:B------:R-:W-:Y:S02]  /*6da0*/  IMAD R45, R41.reuse, R13, R0 ;  /* 0x0000000d292d7224 */ /* 0x040fe400078e0200 */
[----:B------:R-:W-:Y:S02]  /*6db0*/  IMAD R47, R41, R15, R6 ;  /* 0x0000000f292f7224 */ /* 0x000fe400078e0206 */
[C---:B------:R-:W-:Y:S02]  /*6dc0*/  IMAD R20, R161.reuse, R12, RZ ;  /* 0x0000000ca1147224 */ /* 0x040fe400078e02ff */
[-C--:B------:R-:W-:Y:S02]  /*6dd0*/  IMAD R46, R161, R14.reuse, RZ ;  /* 0x0000000ea12e7224 */ /* 0x080fe400078e02ff */
[----:B------:R-:W-:-:S04]  /*6de0*/  IMAD.WIDE.U32 R40, R41, R14, RZ ;  /* 0x0000000e29287225 */ /* 0x000fc800078e00ff */
[--C-:B------:R-:W-:Y:S01]  /*6df0*/  IMAD.WIDE.U32 R4, R153, R12, R24.reuse ;  /* 0x0000000c99047225 */ /* 0x100fe200078e0018 */
[----:B------:R-:W-:Y:S02]  /*6e00*/  IADD3 R51, P4, R10, R40, RZ ;  /* 0x000000280a337210 */ /* 0x000fe40007f9e0ff */
[----:B------:R-:W-:Y:S01]  /*6e10*/  IADD3 R47, R47, R41, RZ ;  /* 0x000000292f2f7210 */ /* 0x000fe20007ffe0ff */
[----:B------:R-:W-:Y:S01]  /*6e20*/  IMAD.WIDE.U32 R6, R153, R14, R24 ;  /* 0x0000000e99067225 */ /* 0x000fe200078e0018 */
[----:B------:R-:W-:-:S03]  /*6e30*/  IADD3 R80, P1, R4, R42, RZ ;  /* 0x0000002a04507210 */ /* 0x000fc60007f3e0ff */
[C---:B------:R-:W-:Y:S01]  /*6e40*/  IMAD R20, R153.reuse, R13, R20 ;  /* 0x0000000d99147224 */ /* 0x040fe200078e0214 */
[----:B------:R-:W-:Y:S01]  /*6e50*/  IADD3 R81, P2, R6, R40, RZ ;  /* 0x0000002806517210 */ /* 0x000fe20007f5e0ff */
[----:B------:R-:W-:Y:S02]  /*6e60*/  IMAD R46, R153, R15, R46 ;  /* 0x0000000f992e7224 */ /* 0x000fe400078e022e */
[----:B------:R-:W-:Y:S02]  /*6e70*/  IMAD.IADD R45, R45, 0x1, R43 ;  /* 0x000000012d2d7824 */ /* 0x000fe400078e022b */
[----:B------:R-:W-:Y:S01]  /*6e80*/  IMAD.SHL.U32 R84, R12, 0x40, RZ ;  /* 0x000000400c547824 */ /* 0x000fe200078e00ff */
[----:B------:R-:W-:Y:S01]  /*6e90*/  IADD3.X R69, R47, R46, R11, P4, !PT ;  /* 0x0000002e2f457210 */ /* 0x000fe200027fe40b */
[----:B------:R-:W-:Y:S01]  /*6ea0*/  IMAD.SHL.U32 R86, R14, 0x40, RZ ;  /* 0x000000400e567824 */ /* 0x000fe200078e00ff */
[C---:B------:R-:W-:Y:S02]  /*6eb0*/  IADD3.X R49, R45.reuse, R20, R9, P3, !PT ;  /* 0x000000142d317210 */ /* 0x040fe40001ffe409 */
[----:B------:R-:W-:-:S02]  /*6ec0*/  IADD3.X R79, R45, R5, R20, P1, !PT ;  /* 0x000000052d4f7210 */ /* 0x000fc40000ffe414 */
        /* <DEDUP_REMOVED lines=18> */
.L_x_10065:
[----:B------:R-:W-:Y:S05]  /*6ff0*/  BSYNC B6 ;  /* 0x0000000000067941 */ /* 0x000fea0003800000 */
.L_x_10064:
[----:B------:R-:W2:Y:S01]  /*7000*/  LDL R15, [R1+0x70] ;  /* 0x00007000010f7983 */ /* 0x000ea20000100800 */
[----:B------:R-:W0:Y:S01]  /*7010*/  LDC.64 R6, c[0x0][0x3d8] ;  /* 0x0000f600ff067b82 */ /* 0x000e220000000a00 */
[----:B------:R-:W-:Y:S01]  /*7020*/  ULDC.U8 UR4, c[0x0][0x3f0] ;  /* 0x0000fc0000047ab9 */ /* 0x000fe20000000000 */
[----:B------:R-:W-:Y:S01]  /*7030*/  BSSY B0, `(.L_x_10066) ;  /* 0x000029f000007945 */ /* 0x000fe20003800000 */
[----:B------:R-:W-:-:S05]  /*7040*/  ISETP.NE.AND P0, PT, RZ, UR4, PT ;  /* 0x00000004ff007c0c */ /* 0x000fca000bf05270 */
[----:B------:R-:W1:Y:S01]  /*7050*/  LDC.64 R4, c[0x0][0x3e8] ;  /* 0x0000fa00ff047b82 */ /* 0x000e620000000a00 */
[----:B--2---:R-:W-:Y:S01]  /*7060*/  SHF.R.S32.HI R3, RZ, 0x1f, R15 ;  /* 0x0000001fff037819 */ /* 0x004fe2000001140f */
[----:B0-----:R-:W-:-:S04]  /*7070*/  IMAD.WIDE.U32 R8, R15, R6, RZ ;  /* 0x000000060f087225 */ /* 0x001fc800078e00ff */
[C---:B------:R-:W-:Y:S02]  /*7080*/  IMAD R0, R3.reuse, R6, RZ ;  /* 0x0000000603007224 */ /* 0x040fe400078e02ff */
[-C--:B-1----:R-:W-:Y:S02]  /*7090*/  IMAD R12, R3, R4.reuse, RZ ;  /* 0x00000004030c7224 */ /* 0x082fe400078e02ff */
[C---:B------:R-:W-:Y:S02]  /*70a0*/  IMAD R3, R15.reuse, R7, R0 ;  /* 0x000000070f037224 */ /* 0x040fe400078e0200 */
[----:B------:R-:W-:-:S04]  /*70b0*/  IMAD.WIDE.U32 R10, R15, R4, RZ ;  /* 0x000000040f0a7225 */ /* 0x000fc800078e00ff */
[----:B------:R-:W-:Y:S02]  /*70c0*/  IMAD R13, R15, R5, R12 ;  /* 0x000000050f0d7224 */ /* 0x000fe400078e020c */
[----:B------:R-:W-:Y:S02]  /*70d0*/  IMAD.IADD R3, R9, 0x1, R3 ;  /* 0x0000000109037824 */ /* 0x000fe400078e0203 */
[----:B------:R-:W-:Y:S01]  /*70e0*/  IMAD R0, R15, -0x80, R156 ;  /* 0xffffff800f007824 */ /* 0x000fe200078e029c */
[----:B------:R-:W-:Y:S01]  /*70f0*/  IADD3 R13, R11, R13, RZ ;  /* 0x0000000d0b0d7210 */ /* 0x000fe20007ffe0ff */
[C---:B------:R-:W-:Y:S01]  /*7100*/  IMAD.SHL.U32 R77, R8.reuse, 0x80, RZ ;  /* 0x00000080084d7824 */ /* 0x040fe200078e00ff */
[----:B------:R-:W-:Y:S01]  /*7110*/  SHF.L.U64.HI R78, R8, 0x7, R3 ;  /* 0x00000007084e7819 */ /* 0x000fe20000010203 */
[C---:B------:R-:W-:Y:S01]  /*7120*/  IMAD.SHL.U32 R74, R10.reuse, 0x80, RZ ;  /* 0x000000800a4a7824 */ /* 0x040fe200078e00ff */
[----:B------:R-:W-:Y:S02]  /*7130*/  SHF.L.U64.HI R76, R10, 0x7, R13 ;  /* 0x000000070a4c7819 */ /* 0x000fe4000001020d */
[----:B------:R-:W-:Y:S01]  /*7140*/  VIMNMX R9, R0, 0x80, PT ;  /* 0x0000008000097848 */ /* 0x000fe20003fe0100 */
[----:B------:R-:W-:Y:S06]  /*7150*/  @!P0 BRA `(.L_x_10067) ;  /* 0x0000001400648947 */ /* 0x000fec0003800000 */
[----:B------:R0:W5:Y:S01]  /*7160*/  LDL R70, [R1+0x224] ;  /* 0x0002240001467983 */ /* 0x0001620000100800 */
        /* <DEDUP_REMOVED lines=20> */
[----:B-1----:R-:W-:-:S05]  /*72b0*/  @P2 IMAD.HI.U32 R3, R0, R3, RZ ;  /* 0x0000000300032227 */ /* 0x002fca00078e00ff */
[----:B--2---:R-:W-:Y:S02]  /*72c0*/  @P2 SHF.R.U32.HI R0, RZ, R8, R3 ;  /* 0x00000008ff002219 */ /* 0x004fe40000011603 */
[----:B------:R-:W-:Y:S02]  /*72d0*/  CS2R R8, SRZ ;  /* 0x0000000000087805 */ /* 0x000fe4000001ff00 */
[----:B------:R-:W-:Y:S01]  /*72e0*/  SHF.R.S32.HI R71, RZ, 0x1f, R0 ;  /* 0x0000001fff477819 */ /* 0x000fe20000011400 */
[----:B0-----:R-:W-:Y:S06]  /*72f0*/  @P1 BRA `(.L_x_10069) ;  /* 0x0000000000581947 */ /* 0x001fec0003800000 */
        /* <DEDUP_REMOVED lines=22> */
.L_x_10069:
[----:B------:R-:W-:Y:S05]  /*7460*/  BSYNC B1 ;  /* 0x0000000000017941 */ /* 0x000fea0003800000 */
.L_x_10068:
        /* <DEDUP_REMOVED lines=15> */
[----:B------:R-:W-:Y:S02]  /*7560*/  LEA R68, P1, R3, UR4, 0x1 ;  /* 0x0000000403447c11 */ /* 0x000fe4000f8208ff */
[----:B------:R-:W-:Y:S02]  /*7570*/  LEA.HI.X R15, R9, UR7, R20, 0x1, P0 ;  /* 0x00000007090f7c11 */ /* 0x000fe400080f0c14 */
[----:B------:R-:W-:Y:S02]  /*7580*/  CS2R R20, SRZ ;  /* 0x0000000000147805 */ /* 0x000fe4000001ff00 */
[----:B------:R-:W-:-:S02]  /*7590*/  LEA.HI.X R69, R3, UR5, R8, 0x1, P1 ;  /* 0x0000000503457c11 */ /* 0x000fc400088f0c08 */
[----:B------:R-:W-:Y:S01]  /*75a0*/  CS2R R8, SRZ ;  /* 0x0000000000087805 */ /* 0x000fe2000001ff00 */
[----:B------:R1:W5:Y:S05]  /*75b0*/  @!P2 LDG.E.64 R40, desc[UR56][R14.64] ;  /* 0x000000380e28a981 */ /* 0x00036a000c1e1b00 */
[----:B------:R1:W5:Y:S04]  /*75c0*/  @!P3 LDG.E.64 R8, desc[UR56][R14.64+0x20] ;  /* 0x000020380e08b981 */ /* 0x000368000c1e1b00 */
[----:B------:R1:W5:Y:S04]  /*75d0*/  @!P2 LDG.E.64 R42, desc[UR56][R68.64] ;  /* 0x00000038442aa981 */ /* 0x000368000c1e1b00 */
[----:B------:R1:W5:Y:S02]  /*75e0*/  @!P3 LDG.E.64 R20, desc[UR56][R68.64+0x20] ;  /* 0x000020384414b981 */ /* 0x000364000c1e1b00 */
.L_x_10071:
[----:B------:R-:W-:Y:S05]  /*75f0*/  BSYNC B1 ;  /* 0x0000000000017941 */ /* 0x000fea0003800000 */
.L_x_10070:
[----:B------:R-:W-:Y:S01]  /*7600*/  IMAD.WIDE.U32 R10, R0, R6, R10 ;  /* 0x00000006000a7225 */ /* 0x000fe200078e000a */
[----:B-----5:R-:W-:Y:S01]  /*7610*/  LEA.HI R3, R70, R70, RZ, 0x1 ;  /* 0x0000004646037211 */ /* 0x020fe200078f08ff */
[----:B------:R-:W-:Y:S01]  /*7620*/  ULDC.64 UR4, c[0x0][0x3c8] ;  /* 0x0000f20000047ab9 */ /* 0x000fe20000000a00 */
[----:B------:R-:W-:Y:S01]  /*7630*/  ULDC.64 UR6, c[0x0][0x3e0] ;  /* 0x0000f80000067ab9 */ /* 0x000fe20000000a00 */
[----:B------:R-:W-:Y:S01]  /*7640*/  IMAD R6, R71, R6, RZ ;  /* 0x0000000647067224 */ /* 0x000fe200078e02ff */
[----:B------:R-:W-:Y:S01]  /*7650*/  LOP3.LUT R3, R3, 0xfffffffe, RZ, 0xc0, !PT ;  /* 0xfffffffe03037812 */ /* 0x000fe200078ec0ff */
[-C--:B------:R-:W-:Y:S02]  /*7660*/  IMAD R71, R71, R4.reuse, RZ ;  /* 0x0000000447477224 */ /* 0x080fe400078e02ff */
[----:B------:R-:W-:Y:S01]  /*7670*/  IMAD R7, R0, R7, R6 ;  /* 0x0000000700077224 */ /* 0x000fe200078e0206 */
[----:B------:R-:W-:Y:S01]  /*7680*/  IADD3 R3, R70, -R3, RZ ;  /* 0x8000000346037210 */ /* 0x000fe20007ffe0ff */
[----:B------:R-:W-:Y:S01]  /*7690*/  IMAD.WIDE.U32 R12, R0, R4, R12 ;  /* 0x00000004000c7225 */ /* 0x000fe200078e000c */
[----:B------:R-:W-:Y:S01]  /*76a0*/  LEA R4, P0, R10, UR4, 0x1 ;  /* 0x000000040a047c11 */ /* 0x000fe2000f8008ff */
[----:B------:R-:W-:Y:S01]  /*76b0*/  UMOV UR4, 0xffffffff ;  /* 0xffffffff00047882 */ /* 0x000fe20000000000 */
[----:B------:R-:W-:Y:S01]  /*76c0*/  SHF.L.U32 R6, R3, 0x1f, RZ ;  /* 0x0000001f03067819 */ /* 0x000fe200000006ff */
[----:B------:R-:W-:Y:S01]  /*76d0*/  IMAD R71, R0, R5, R71 ;  /* 0x0000000500477224 */ /* 0x000fe200078e0247 */
[----:B------:R-:W-:Y:S01]  /*76e0*/  LEA R0, P1, R12, UR6, 0x1 ;  /* 0x000000060c007c11 */ /* 0x000fe2000f8208ff */
[----:B------:R-:W-:-:S02]  /*76f0*/  IMAD.IADD R5, R11, 0x1, R7 ;  /* 0x000000010b057824 */ /* 0x000fc400078e0207 */
[----:B------:R-:W-:-:S03]  /*7700*/  IMAD.IADD R7, R13, 0x1, R71 ;  /* 0x000000010d077824 */ /* 0x000fc600078e0247 */
[----:B------:R-:W-:Y:S02]  /*7710*/  LEA.HI.X R5, R10, UR5, R5, 0x1, P0 ;  /* 0x000000050a057c11 */ /* 0x000fe400080f0c05 */
[----:B------:R-:W-:Y:S01]  /*7720*/  LEA.HI.X R3, R12, UR7, R7, 0x1, P1 ;  /* 0x000000070c037c11 */ /* 0x000fe200088f0c07 */
[----:B------:R-:W-:Y:S06]  /*7730*/  BRA.DIV UR4, `(.L_x_10072) ;  /* 0x000002d2042c7947 */ /* 0x000fec000b800000 */
.L_x_10330:
[----:B------:R-:W-:-:S03]  /*7740*/  UMOV UR4, 0xffffffff ;  /* 0xffffffff00047882 */ /* 0x000fc60000000000 */
[----:B------:R-:W-:Y:S05]  /*7750*/  BRA.DIV UR4, `(.L_x_10073) ;  /* 0x000002d2044c7947 */ /* 0x000fea000b800000 */
.L_x_10333:
[----:B------:R-:W-:-:S03]  /*7760*/  UMOV UR4, 0xffffffff ;  /* 0xffffffff00047882 */ /* 0x000fc60000000000 */
[----:B------:R-:W-:Y:S05]  /*7770*/  BRA.DIV UR4, `(.L_x_10074) ;  /* 0x000002d2046c7947 */ /* 0x000fea000b800000 */
.L_x_10336:
[----:B------:R-:W-:-:S03]  /*7780*/  UMOV UR4, 0xffffffff ;  /* 0xffffffff00047882 */ /* 0x000fc60000000000 */
[----:B------:R-:W-:Y:S05]  /*7790*/  BRA.DIV UR4, `(.L_x_10075) ;  /* 0x000002d2048c7947 */ /* 0x000fea000b800000 */
.L_x_10339:
[----:B------:R-:W-:-:S03]  /*77a0*/  UMOV UR4, 0xffffffff ;  /* 0xffffffff00047882 */ /* 0x000fc60000000000 */
[----:B------:R-:W-:Y:S05]  /*77b0*/  BRA.DIV UR4, `(.L_x_10076) ;  /* 0x000002d204ac7947 */ /* 0x000fea000b800000 */
.L_x_10342:
[----:B------:R-:W-:-:S03]  /*77c0*/  UMOV UR4, 0xffffffff ;  /* 0xffffffff00047882 */ /* 0x000fc60000000000 */
[----:B------:R-:W-:Y:S05]  /*77d0*/  BRA.DIV UR4, `(.L_x_10077) ;  /* 0x000002d204cc7947 */ /* 0x000fea000b800000 */
.L_x_10345:
[----:B------:R-:W-:-:S03]  /*77e0*/  UMOV UR4, 0xffffffff ;  /* 0xffffffff00047882 */ /* 0x000fc60000000000 */
[----:B------:R-:W-:Y:S05]  /*77f0*/  BRA.DIV UR4, `(.L_x_10078) ;  /* 0x000002d204ec7947 */ /* 0x000fea000b800000 */
.L_x_10348:
[----:B------:R-:W-:-:S03]  /*7800*/  UMOV UR4, 0xffffffff ;  /* 0xffffffff00047882 */ /* 0x000fc60000000000 */
[----:B------:R-:W-:Y:S05]  /*7810*/  BRA.DIV UR4, `(.L_x_10079) ;  /* 0x000002d6040c7947 */ /* 0x000fea000b800000 */
.L_x_10351:
[----:B------:R-:W2:Y:S01]  /*7820*/  SYNCS.PHASECHK.TRANS64.TRYWAIT P0, [R145+URZ+0x32400], R6 ;  /* 0x03240006910075a7 */ /* 0x000ea2000800017f */
[----:B------:R-:W-:Y:S04]  /*7830*/  BSSY B1, `(.L_x_10080) ;  /* 0x0000002000017945 */ /* 0x000fe80003800000 */
[----:B--2---:R-:W-:Y:S05]  /*7840*/  @!P0 BRA `(.L_x_10081) ;  /* 0x000002d400288947 */ /* 0x004fea0003800000 */
.L_x_10352:
[----:B------:R-:W-:Y:S05]  /*7850*/  BSYNC B1 ;  /* 0x0000000000017941 */ /* 0x000fea0003800000 */
.L_x_10080:
[----:B------:R-:W3:Y:S01]  /*7860*/  LDL R5, [R1+0x70] ;  /* 0x0000700001057983 */ /* 0x000ee20000100800 */
[C---:B------:R-:W-:Y:S01]  /*7870*/  IMAD.SHL.U32 R0, R179.reuse, 0x40, RZ ;  /* 0x00000040b3007824 */ /* 0x040fe200078e00ff */
[----:B------:R-:W-:Y:S01]  /*7880*/  LOP3.LUT P0, RZ, R179, 0x4, RZ, 0xc0, !PT ;  /* 0x00000004b3ff7812 */ /* 0x000fe2000780c0ff */
[----:B------:R-:W-:Y:S01]  /*7890*/  IMAD.MOV.U32 R4, RZ, RZ, R44 ;  /* 0x000000ffff047224 */ /* 0x000fe200078e002c */
[----:B------:R-:W-:Y:S01]  /*78a0*/  BSSY B1, `(.L_x_10082) ;  /* 0x0000085000017945 */ /* 0x000fe20003800000 */
[----:B--2---:R-:W-:Y:S01]  /*78b0*/  IMAD.MOV.U32 R6, RZ, RZ, R49 ;  /* 0x000000ffff067224 */ /* 0x004fe200078e0031 */
[----:B------:R-:W-:Y:S01]  /*78c0*/  LOP3.LUT R3, R0, 0x1c0, RZ, 0xc0, !PT ;  /* 0x000001c000037812 */ /* 0x000fe200078ec0ff */
[----:B------:R-:W-:-:S03]  /*78d0*/  IMAD.MOV.U32 R7, RZ, RZ, R46 ;  /* 0x000000ffff077224 */ /* 0x000fc600078e002e */
[----:B------:R-:W-:Y:S02]  /*78e0*/  LOP3.LUT R0, R3, 0x18, R22, 0xf8, !PT ;  /* 0x0000001803007812 */ /* 0x000fe400078ef816 */
[----:B------:R-:W-:Y:S02]  /*78f0*/  SHF.R.U32.HI R3, RZ, 0x3, R3 ;  /* 0x00000003ff037819 */ /* 0x000fe40000011603 */
[----:B------:R-:W-:Y:S01]  /*7900*/  PRMT R78, R6, 0x5410, R7 ;  /* 0x00005410064e7816 */ /* 0x000fe20000000007 */
[----:B------:R-:W-:Y:S01]  /*7910*/  IMAD.MOV.U32 R6, RZ, RZ, R50 ;  /* 0x000000ffff067224 */ /* 0x000fe200078e0032 */
[----:B------:R-:W-:Y:S01]  /*7920*/  LOP3.LUT R0, R0, R3, RZ, 0x3c, !PT ;  /* 0x0000000300007212 */ /* 0x000fe200078e3cff */
[----:B------:R-:W-:Y:S01]  /*7930*/  IMAD.MOV.U32 R3, RZ, RZ, R45 ;  /* 0x000000ffff037224 */ /* 0x000fe200078e002d */
[----:B------:R-:W-:-:S03]  /*7940*/  MOV R7, R51 ;  /* 0x0000003300077202 */ /* 0x000fc60000000f00 */
[----:B------:R-:W-:Y:S01]  /*7950*/  IMAD R0, R165, 0x200, R0 ;  /* 0x00000200a5007824 */ /* 0x000fe200078e0200 */
[----:B------:R-:W-:-:S03]  /*7960*/  PRMT R11, R11, 0x5410, R3 ;  /* 0x000054100b0b7816 */ /* 0x000fc60000000003 */
[----:B------:R-:W-:Y:S01]  /*7970*/  IMAD R145, R0, 0x2, R145 ;  /* 0x0000000200917824 */ /* 0x000fe200078e0291 */
[----:B------:R-:W-:Y:S01]  /*7980*/  PRMT R0, R4, 0x7610, R0 ;  /* 0x0000761004007816 */ /* 0x000fe20000000000 */
[----:B------:R-:W-:Y:S02]  /*7990*/  IMAD.MOV.U32 R4, RZ, RZ, R48 ;  /* 0x000000ffff047224 */ /* 0x000fe400078e0030 */
[C---:B------:R-:W-:Y:S02]  /*79a0*/  VIADD R10, R145.reuse, 0x18400 ;  /* 0x00018400910a7836 */ /* 0x040fe40000000000 */
[----:B------:R-:W-:Y:S01]  /*79b0*/  VIADD R3, R145, 0x18440 ;  /* 0x0001844091037836 */ /* 0x000fe20000000000 */
[----:B------:R-:W-:Y:S01]  /*79c0*/  PRMT R12, R4, 0x7610, R12 ;  /* 0x00007610040c7816 */ /* 0x000fe2000000000c */
[----:B------:R-:W-:Y:S02]  /*79d0*/  IMAD.MOV.U32 R4, RZ, RZ, R47 ;  /* 0x000000ffff047224 */ /* 0x000fe400078e002f */
[----:B------:R-:W-:Y:S01]  /*79e0*/  @P0 VIADD R3, R10, 0xffffffc0 ;  /* 0xffffffc00a030836 */ /* 0x000fe20000000000 */
[----:B------:R-:W-:Y:S01]  /*79f0*/  PRMT R12, R12, 0x5410, R6 ;  /* 0x000054100c0c7816 */ /* 0x000fe20000000006 */
[----:B------:R-:W-:Y:S01]  /*7a00*/  IMAD.MOV.U32 R6, RZ, RZ, R9 ;  /* 0x000000ffff067224 */ /* 0x000fe200078e0009 */
[----:B------:R-:W-:Y:S01]  /*7a10*/  PRMT R79, R4, 0x5410, R7 ;  /* 0x00005410044f7816 */ /* 0x000fe20000000007 */
[----:B------:R-:W-:-:S02]  /*7a20*/  IMAD.MOV.U32 R4, RZ, RZ, R8 ;  /* 0x000000ffff047224 */ /* 0x000fc400078e0008 */
[----:B------:R-:W-:Y:S01]  /*7a30*/  IMAD.MOV.U32 R7, RZ, RZ, R40 ;  /* 0x000000ffff077224 */ /* 0x000fe200078e0028 */
[----:B------:R-:W-:Y:S01]  /*7a40*/  PRMT R0, R0, 0x5410, R6 ;  /* 0x0000541000007816 */ /* 0x000fe20000000006 */
[----:B------:R-:W-:Y:S01]  /*7a50*/  IMAD.MOV.U32 R6, RZ, RZ, R42 ;  /* 0x000000ffff067224 */ /* 0x000fe200078e002a */
[----:B------:R-:W-:Y:S01]  /*7a60*/  PRMT R10, R10, 0x5410, R4 ;  /* 0x000054100a0a7816 */ /* 0x000fe20000000004 */
[----:B------:R-:W-:-:S05]  /*7a70*/  IMAD.MOV.U32 R4, RZ, RZ, R41 ;  /* 0x000000ffff047224 */ /* 0x000fca00078e0029 */
[----:B------:R-:W-:Y:S01]  /*7a80*/  PRMT R80, R7, 0x5410, R4 ;  /* 0x0000541007507816 */ /* 0x000fe20000000004 */
[----:B------:R-:W-:Y:S02]  /*7a90*/  IMAD.MOV.U32 R4, RZ, RZ, R20 ;  /* 0x000000ffff047224 */ /* 0x000fe400078e0014 */
[----:B------:R-:W-:-:S03]  /*7aa0*/  IMAD.MOV.U32 R7, RZ, RZ, R43 ;  /* 0x000000ffff077224 */ /* 0x000fc600078e002b */
[----:B------:R-:W-:Y:S02]  /*7ab0*/  PRMT R11, R4, 0x7610, R11 ;  /* 0x00007610040b7816 */ /* 0x000fe4000000000b */
[----:B------:R-:W-:Y:S01]  /*7ac0*/  PRMT R81, R6, 0x5410, R7 ;  /* 0x0000541006517816 */ /* 0x000fe20000000007 */
[----:B---3--:R-:W-:-:S05]  /*7ad0*/  IMAD R5, R5, -0x80, R156 ;  /* 0xffffff8005057824 */ /* 0x008fca00078e029c */
[----:B------:R-:W-:Y:S01]  /*7ae0*/  VIMNMX R77, R5, 0x80, PT ;  /* 0x00000080054d7848 */ /* 0x000fe20003fe0100 */
[----:B------:R-:W-:-:S03]  /*7af0*/  IMAD.MOV.U32 R5, RZ, RZ, R21 ;  /* 0x000000ffff057224 */ /* 0x000fc600078e0015 */
[----:B------:R-:W-:Y:S02]  /*7b00*/  ISETP.GE.AND P0, PT, R153, R77, PT ;  /* 0x0000004d9900720c */ /* 0x000fe40003f06270 */
[----:B------:R-:W-:-:S11]  /*7b10*/  PRMT R10, R5, 0x7610, R10 ;  /* 0x00007610050a7816 */ /* 0x000fd6000000000a */
[----:B------:R-:W-:Y:S05]  /*7b20*/  @P0 BRA `(.L_x_10083) ;  /* 0x0000000400700947 */ /* 0x000fea0003800000 */
[----:B------:R-:W2:Y:S01]  /*7b30*/  LDC R5, c[0x0][0x3d4] ;  /* 0x0000f500ff057b82 */ /* 0x000ea20000000800 */
[C---:B------:R-:W-:Y:S01]  /*7b40*/  VIADD R4, R24.reuse, 0x10 ;  /* 0x0000001018047836 */ /* 0x040fe20000000000 */
[----:B------:R-:W-:Y:S01]  /*7b50*/  BSSY B2, `(.L_x_10084) ;  /* 0x000002e000027945 */ /* 0x000fe20003800000 */
[----:B--2---:R-:W-:-:S03]  /*7b60*/  ISETP.GE.AND P0, PT, R24, R5, PT ;  /* 0x000000051800720c */ /* 0x004fc60003f06270 */
[----:B------:R-:W-:-:S10]  /*7b70*/  ISETP.GE.AND P1, PT, R4, R5, PT ;  /* 0x000000050400720c */ /* 0x000fd40003f26270 */
[----:B------:R-:W-:Y:S05]  /*7b80*/  @P0 BRA `(.L_x_10085) ;  /* 0x0000000000a80947 */ /* 0x000fea0003800000 */
[----:B------:R-:W0:Y:S01]  /*7b90*/  LDS.128 R4, [R145+0x18400] ;  /* 0x0184000091047984 */ /* 0x000e220000000c00 */
[--C-:B------:R-:W-:Y:S01]  /*7ba0*/  SHF.R.U64 R76, R48, 0x10, R49.reuse ;  /* 0x00000010304c7819 */ /* 0x100fe20000001231 */
[--C-:B------:R-:W-:Y:S01]  /*7bb0*/  HADD2.F32 R48, -RZ, R12.reuse.H0_H0 ;  /* 0x2000000cff307230 */ /* 0x100fe20000004100 */
[----:B------:R-:W-:Y:S02]  /*7bc0*/  SHF.R.U32.HI R49, RZ, 0x10, R49 ;  /* 0x00000010ff317819 */ /* 0x000fe40000011631 */
[--C-:B------:R-:W-:Y:S01]  /*7bd0*/  SHF.R.U64 R71, R50, 0x10, R51.reuse ;  /* 0x0000001032477819 */ /* 0x100fe20000001233 */
[----:B------:R-:W-:Y:S01]  /*7be0*/  HADD2.F32 R50, -RZ, R12.H1_H1 ;  /* 0x3000000cff327230 */ /* 0x000fe20000004100 */
[----:B------:R-:W-:Y:S01]  /*7bf0*/  SHF.R.U32.HI R51, RZ, 0x10, R51 ;  /* 0x00000010ff337819 */ /* 0x000fe20000011633 */
[----:B------:R-:W-:-:S04]  /*7c00*/  HADD2.F32 R49, -RZ, R49.H0_H0 ;  /* 0x20000031ff317230 */ /* 0x000fc80000004100 */
[----:B------:R-:W-:Y:S02]  /*7c10*/  HADD2.F32 R51, -RZ, R51.H0_H0 ;  /* 0x20000033ff337230 */ /* 0x000fe40000004100 */
[--C-:B01----:R-:W-:Y:S02]  /*7c20*/  HADD2.F32 R14, -RZ, R7.reuse.H0_H0 ;  /* 0x20000007ff0e7230 */ /* 0x103fe40000004100 */
        /* <DEDUP_REMOVED lines=32> */
.L_x_10085:
[----:B------:R-:W-:Y:S05]  /*7e30*/  BSYNC B2 ;  /* 0x0000000000027941 */ /* 0x000fea0003800000 */
.L_x_10084:
[----:B------:R-:W-:Y:S05]  /*7e40*/  @P1 BRA `(.L_x_10083) ;  /* 0x0000000000a81947 */ /* 0x000fea0003800000 */
[----:B--2---:R-:W2:Y:S01]  /*7e50*/  LDS.128 R4, [R3] ;  /* 0x0000000003047984 */ /* 0x004ea20000000c00 */
[--C-:B01----:R-:W-:Y:S01]  /*7e60*/  SHF.R.U64 R69, R44, 0x10, R45.reuse ;  /* 0x000000102c457819 */ /* 0x103fe2000000122d */
[----:B------:R-:W-:Y:S01]  /*7e70*/  HADD2.F32 R44, -RZ, R0.H0_H0 ;  /* 0x20000000ff2c7230 */ /* 0x000fe20000004100 */
[----:B------:R-:W-:Y:S02]  /*7e80*/  SHF.R.U32.HI R45, RZ, 0x10, R45 ;  /* 0x00000010ff2d7819 */ /* 0x000fe4000001162d */
[--C-:B------:R-:W-:Y:S01]  /*7e90*/  SHF.R.U64 R51, R46, 0x10, R47.reuse ;  /* 0x000000102e337819 */ /* 0x100fe2000000122f */
[----:B------:R-:W-:Y:S01]  /*7ea0*/  HADD2.F32 R46, -RZ, R78.H1_H1 ;  /* 0x3000004eff2e7230 */ /* 0x000fe20000004100 */
[----:B------:R-:W-:Y:S01]  /*7eb0*/  SHF.R.U32.HI R47, RZ, 0x10, R47 ;  /* 0x00000010ff2f7819 */ /* 0x000fe2000001162f */
[----:B------:R-:W-:-:S04]  /*7ec0*/  HADD2.F32 R45, -RZ, R45.H0_H0 ;  /* 0x2000002dff2d7230 */ /* 0x000fc80000004100 */
[----:B------:R-:W-:Y:S02]  /*7ed0*/  HADD2.F32 R47, -RZ, R47.H0_H0 ;  /* 0x2000002fff2f7230 */ /* 0x000fe40000004100 */
[--C-:B--2---:R-:W-:Y:S02]  /*7ee0*/  HADD2.F32 R14, -RZ, R7.reuse.H0_H0 ;  /* 0x20000007ff0e7230 */ /* 0x104fe40000004100 */
        /* <DEDUP_REMOVED lines=32> */
.L_x_10083:
[----:B------:R-:W-:Y:S05]  /*80f0*/  BSYNC B1 ;  /* 0x0000000000017941 */ /* 0x000fea0003800000 */
.L_x_10082:
[----:B------:R-:W-:-:S13]  /*8100*/  ISETP.GE.AND P0, PT, R154, R77, PT ;  /* 0x0000004d9a00720c */ /* 0x000fda0003f06270 */
[----:B------:R-:W-:Y:S05]  /*8110*/  @P0 BRA `(.L_x_10086) ;  /* 0x0000001800400947 */ /* 0x000fea0003800000 */
[----:B--23--:R-:W2:Y:S01]  /*8120*/  LDC R5, c[0x0][0x3d4] ;  /* 0x0000f500ff057b82 */ /* 0x00cea20000000800 */
[C---:B------:R-:W-:Y:S01]  /*8130*/  IADD3 R4, R24.reuse, 0x10, RZ ;  /* 0x0000001018047810 */ /* 0x040fe20007ffe0ff */
[----:B------:R-:W-:Y:S01]  /*8140*/  BSSY B1, `(.L_x_10087) ;  /* 0x000002e000017945 */ /* 0x000fe20003800000 */
[-C--:B--2---:R-:W-:Y:S02]  /*8150*/  ISETP.GE.AND P0, PT, R24, R5.reuse, PT ;  /* 0x000000051800720c */ /* 0x084fe40003f06270 */
[----:B------:R-:W-:-:S11]  /*8160*/  ISETP.GE.AND P1, PT, R4, R5, PT ;  /* 0x000000050400720c */ /* 0x000fd60003f26270 */
[----:B------:R-:W-:Y:S05]  /*8170*/  @P0 BRA `(.L_x_10088) ;  /* 0x0000000000a80947 */ /* 0x000fea0003800000 */
[----:B------:R-:W0:Y:S01]  /*8180*/  LDS.128 R4, [R145+0x1a400] ;  /* 0x01a4000091047984 */ /* 0x000e220000000c00 */
[--C-:B------:R-:W-:Y:S01]  /*8190*/  SHF.R.U32.HI R25, RZ, 0x10, R41.reuse ;  /* 0x00000010ff197819 */ /* 0x100fe20000011629 */
[----:B------:R-:W-:Y:S01]  /*81a0*/  HADD2.F32 R24, -RZ, R80.H0_H0 ;  /* 0x20000050ff187230 */ /* 0x000fe20000004100 */
[----:B------:R-:W-:Y:S01]  /*81b0*/  SHF.R.U64 R47, R40, 0x10, R41 ;  /* 0x00000010282f7819 */ /* 0x000fe20000001229 */
[----:B------:R-:W-:Y:S01]  /*81c0*/  HADD2.F32 R40, -RZ, R81.H0_H0 ;  /* 0x20000051ff287230 */ /* 0x000fe20000004100 */
[--C-:B------:R-:W-:Y:S01]  /*81d0*/  SHF.R.U32.HI R41, RZ, 0x10, R43.reuse ;  /* 0x00000010ff297819 */ /* 0x100fe2000001162b */
[----:B------:R-:W-:Y:S01]  /*81e0*/  HADD2.F32 R25, -RZ, R25.H0_H0 ;  /* 0x20000019ff197230 */ /* 0x000fe20000004100 */
[----:B------:R-:W-:-:S03]  /*81f0*/  SHF.R.U64 R45, R42, 0x10, R43 ;  /* 0x000000102a2d7819 */ /* 0x000fc6000000122b */
        /* <DEDUP_REMOVED lines=34> */
.L_x_10088:
[----:B------:R-:W-:Y:S05]  /*8420*/  BSYNC B1 ;  /* 0x0000000000017941 */ /* 0x000fea0003800000 */
.L_x_10087:
[----:B------:R-:W-:Y:S05]  /*8430*/  @P1 BRA `(.L_x_10086) ;  /* 0x0000001400781947 */ /* 0x000fea0003800000 */
[----:B--2---:R-:W2:Y:S01]  /*8440*/  LDS.128 R4, [R3+0x2000] ;  /* 0x0020000003047984 */ /* 0x004ea20000000c00 */
[--C-:B------:R-:W-:Y:S01]  /*8450*/  SHF.R.U64 R25, R20, 0x10, R21.reuse ;  /* 0x0000001014197819 */ /* 0x100fe20000001215 */
[----:B01----:R-:W-:Y:S01]  /*8460*/  HADD2.F32 R15, -RZ, R11.H0_H0 ;  /* 0x2000000bff0f7230 */ /* 0x003fe20000004100 */
[----:B------:R-:W-:Y:S01]  /*8470*/  SHF.R.U32.HI R20, RZ, 0x10, R21 ;  /* 0x00000010ff147819 */ /* 0x000fe20000011615 */
[----:B------:R-:W-:Y:S01]  /*8480*/  HADD2.F32 R13, -RZ, R10.H1_H1 ;  /* 0x3000000aff0d7230 */ /* 0x000fe20000004100 */
[--C-:B------:R-:W-:Y:S02]  /*8490*/  SHF.R.U32.HI R14, RZ, 0x10, R9.reuse ;  /* 0x00000010ff0e7819 */ /* 0x100fe40000011609 */
[----:B------:R-:W-:Y:S01]  /*84a0*/  SHF.R.U64 R40, R8, 0x10, R9 ;  /* 0x0000001008287819 */ /* 0x000fe20000001209 */
[----:B------:R-:W-:Y:S02]  /*84b0*/  HADD2.F32 R20, -RZ, R20.H0_H0 ;  /* 0x20000014ff147230 */ /* 0x000fe40000004100 */
[----:B------:R-:W-:-:S02]  /*84c0*/  HADD2.F32 R14, -RZ, R14.H0_H0 ;  /* 0x2000000eff0e7230 */ /* 0x000fc40000004100 */
[--C-:B--2---:R-:W-:Y:S02]  /*84d0*/  HADD2.F32 R12, -RZ, R7.reuse.H1_H1 ;  /* 0x30000007ff0c7230 */ /* 0x104fe40000004100 */
        /* <DEDUP_REMOVED lines=9> */
[----:B------:R-:W-:Y:S01]  /*8570*/  FFMA.FTZ R21, R11, R20, R21 ;  /* 0x000000140b157223 */ /* 0x000fe20000010015 */
[-C--:B------:R-:W-:Y:S01]  /*8580*/  FMUL.FTZ R14, R4, R13.reuse ;  /* 0x0000000d040e7220 */ /* 0x080fe20000410000 */
[----:B------:R-:W-:Y:S02]  /*8590*/  HADD2.F32 R6, -RZ, R5.H0_H0 ;  /* 0x20000005ff067230 */ /* 0x000fe40000004100 */
[C---:B------:R-:W-:Y:S01]  /*85a0*/  FFMA.FTZ R12, R7.reuse, R13, -R12 ;  /* 0x0000000d070c7223 */ /* 0x040fe2000001080c */
[----:B------:R-:W-:Y:S02]  /*85b0*/  HADD2.F32 R11, -RZ, R10.H0_H0 ;  /* 0x2000000aff0b7230 */ /* 0x000fe40000004100 */
[----:B------:R-:W-:Y:S01]  /*85c0*/  FFMA.FTZ R15, R7, R15, R14 ;  /* 0x0000000f070f7223 */ /* 0x000fe2000001000e */
[----:B------:R-:W-:-:S02]  /*85d0*/  HADD2.F32 R4, -RZ, R0.H1_H1 ;  /* 0x30000000ff047230 */ /* 0x000fc40000004100 */
[----:B------:R-:W-:Y:S02]  /*85e0*/  HADD2.F32 R5, -RZ, R5.H1_H1 ;  /* 0x30000005ff057230 */ /* 0x000fe40000004100 */
[CC--:B------:R-:W-:Y:S01]  /*85f0*/  FMUL.FTZ R13, R9.reuse, R11.reuse ;  /* 0x0000000b090d7220 */ /* 0x0c0fe20000410000 */
[----:B------:R-:W-:Y:S02]  /*8600*/  HADD2.F32 R10, -RZ, R25.H0_H0 ;  /* 0x20000019ff0a7230 */ /* 0x000fe40000004100 */
[-C--:B------:R-:W-:Y:S01]  /*8610*/  FMUL.FTZ R14, R9, R4.reuse ;  /* 0x00000004090e7220 */ /* 0x080fe20000410000 */
[----:B------:R-:W-:Y:S02]  /*8620*/  HADD2.F32 R0, -RZ, R40.H0_H0 ;  /* 0x20000028ff007230 */ /* 0x000fe40000004100 */
[C---:B------:R-:W-:Y:S01]  /*8630*/  FFMA.FTZ R13, R8.reuse, R4, -R13 ;  /* 0x00000004080d7223 */ /* 0x040fe2000001080d */
[----:B------:R-:W-:Y:S01]  /*8640*/  F2FP.F16.F32.PACK_AB R4, R15, R12 ;  /* 0x0000000c0f04723e */ /* 0x000fe200000000ff */
[C---:B------:R-:W-:Y:S01]  /*8650*/  FMUL.FTZ R7, R5.reuse, R10 ;  /* 0x0000000a05077220 */ /* 0x040fe20000410000 */
[----:B------:R-:W-:Y:S01]  /*8660*/  FFMA.FTZ R14, R8, R11, R14 ;  /* 0x0000000b080e7223 */ /* 0x000fe2000001000e */
[----:B------:R-:W-:-:S02]  /*8670*/  FMUL.FTZ R9, R5, R0 ;  /* 0x0000000005097220 */ /* 0x000fc40000410000 */
[C---:B------:R-:W-:Y:S01]  /*8680*/  FFMA.FTZ R5, R6.reuse, R0, -R7 ;  /* 0x0000000006057223 */ /* 0x040fe20000010807 */
[----:B------:R-:W-:Y:S01]  /*8690*/  F2FP.F16.F32.PACK_AB R7, R21, R24 ;  /* 0x000000181507723e */ /* 0x000fe200000000ff */
[----:B------:R-:W-:Y:S01]  /*86a0*/  FFMA.FTZ R10, R6, R10, R9 ;  /* 0x0000000a060a7223 */ /* 0x000fe20000010009 */
[----:B------:R-:W-:-:S04]  /*86b0*/  F2FP.F16.F32.PACK_AB R6, R14, R13 ;  /* 0x0000000d0e06723e */ /* 0x000fc800000000ff */
[----:B------:R-:W-:-:S05]  /*86c0*/  F2FP.F16.F32.PACK_AB R5, R10, R5 ;  /* 0x000000050a05723e */ /* 0x000fca00000000ff */
[----:B------:R4:W-:Y:S01]  /*86d0*/  STS.128 [R3+0x2000], R4 ;  /* 0x0020000403007388 */ /* 0x0009e20000000c00 */
[----:B------:R-:W-:Y:S05]  /*86e0*/  BRA `(.L_x_10086) ;  /* 0x0000001000cc7947 */ /* 0x000fea0003800000 */
.L_x_10067:
[----:B------:R0:W5:Y:S01]  /*86f0*/  LDL R20, [R1+0x224] ;  /* 0x0002240001147983 */ /* 0x0001620000100800 */
[----:B------:R-:W1:Y:S01]  /*8700*/  LDC R0, c[0x0][0x428] ;  /* 0x00010a00ff007b82 */ /* 0x000e620000000800 */
[----:B------:R-:W-:Y:S01]  /*8710*/  IMAD.MOV.U32 R11, RZ, RZ, R47 ;  /* 0x000000ffff0b7224 */ /* 0x000fe200078e002f */
[----:B------:R-:W-:Y:S01]  /*8720*/  ULDC.64 UR4, c[0x0][0x3c8] ;  /* 0x0000f20000047ab9 */ /* 0x000fe20000000a00 */
[----:B------:R-:W-:Y:S01]  /*8730*/  IMAD.MOV.U32 R10, RZ, RZ, R40 ;  /* 0x000000ffff0a7224 */ /* 0x000fe200078e0028 */
[----:B------:R-:W-:Y:S01]  /*8740*/  ULDC.64 UR6, c[0x0][0x3e0] ;  /* 0x0000f80000067ab9 */ /* 0x000fe20000000a00 */
[----:B------:R-:W-:-:S03]  /*8750*/  IMAD.MOV.U32 R43, RZ, RZ, R45 ;  /* 0x000000ffff2b7224 */ /* 0x000fc600078e002d */
[----:B------:R-:W2:Y:S01]  /*8760*/  LDC R21, c[0x0][0x3d4] ;  /* 0x0000f500ff157b82 */ /* 0x000ea20000000800 */
[----:B-1----:R-:W-:Y:S01]  /*8770*/  ISETP.NE.AND P3, PT, R0, 0x1, PT ;  /* 0x000000010000780c */ /* 0x002fe20003f65270 */
[----:B------:R-:W-:-:S04]  /*8780*/  IMAD R0, R15, 0x80, R153 ;  /* 0x000000800f007824 */ /* 0x000fc800078e0299 */
[----:B------:R-:W-:Y:S01]  /*8790*/  IMAD R0, R191, 0x40, R0 ;  /* 0x00000040bf007824 */ /* 0x000fe200078e0200 */
[----:B--2---:R-:W-:-:S04]  /*87a0*/  ISETP.GE.AND P0, PT, R22, R21, PT ;  /* 0x000000151600720c */ /* 0x004fc80003f06270 */
[----:B------:R-:W-:-:S03]  /*87b0*/  ISETP.GE.OR P1, PT, R154, R9, P0 ;  /* 0x000000099a00720c */ /* 0x000fc60000726670 */
[----:B------:R-:W1:Y:S01]  /*87c0*/  @P3 LDC R3, c[0x0][0x42c] ;  /* 0x00010b00ff033b82 */ /* 0x000e620000000800 */
[----:B------:R-:W-:-:S07]  /*87d0*/  ISETP.GE.OR P2, PT, R153, R9, P0 ;  /* 0x000000099900720c */ /* 0x000fce0000746670 */
[----:B------:R-:W2:Y:S06]  /*87e0*/  @P3 LDC R8, c[0x0][0x430] ;  /* 0x00010c00ff083b82 */ /* 0x000eac0000000800 */
[----:B------:R-:W-:Y:S02]  /*87f0*/  @!P2 IADD3 R14, P5, R77, R44, RZ ;  /* 0x0000002c4d0ea210 */ /* 0x000fe40007fbe0ff */
[----:B------:R-:W3:Y:S03]  /*8800*/  @!P1 LDC.64 R70, c[0x0][0x3c8] ;  /* 0x0000f200ff469b82 */ /* 0x000ee60000000a00 */
[----:B------:R-:W-:Y:S01]  /*8810*/  @!P2 IMAD.X R15, R78, 0x1, R49, P5 ;  /* 0x000000014e0fa824 */ /* 0x000fe200028e0631 */
[----:B------:R-:W-:Y:S01]  /*8820*/  @!P2 IADD3 R12, P5, R74, R51, RZ ;  /* 0x000000334a0ca210 */ /* 0x000fe20007fbe0ff */
[----:B-1----:R-:W-:-:S03]  /*8830*/  @P3 IMAD.HI.U32 R3, R0, R3, RZ ;  /* 0x0000000300033227 */ /* 0x002fc600078e00ff */
[----:B------:R-:W1:Y:S01]  /*8840*/  @!P1 LDC.64 R80, c[0x0][0x3e0] ;  /* 0x0000f800ff509b82 */ /* 0x000e620000000a00 */
[----:B------:R-:W-:Y:S01]  /*8850*/  @!P2 IMAD.X R13, R76, 0x1, R69, P5 ;  /* 0x000000014c0da824 */ /* 0x000fe200028e0645 */
[----:B--2---:R-:W-:Y:S02]  /*8860*/  @P3 SHF.R.U32.HI R0, RZ, R8, R3 ;  /* 0x00000008ff003219 */ /* 0x004fe40000011603 */
[----:B------:R-:W-:Y:S02]  /*8870*/  @!P1 IADD3 R47, P3, P4, R44, R84, R77 ;  /* 0x000000542c2f9210 */ /* 0x000fe40007c7e04d */
[----:B------:R-:W-:Y:S01]  /*8880*/  SHF.R.S32.HI R3, RZ, 0x1f, R0 ;  /* 0x0000001fff037819 */ /* 0x000fe20000011400 */
[----:B------:R-:W-:Y:S01]  /*8890*/  IMAD.WIDE.U32 R8, R0, R6, R42 ;  /* 0x0000000600087225 */ /* 0x000fe200078e002a */
[----:B------:R-:W-:Y:S02]  /*88a0*/  @!P1 IADD3.X R50, R49, R82, R78, P3, P4 ;  /* 0x0000005231329210 */ /* 0x000fe40001fe844e */
[----:B------:R-:W-:Y:S01]  /*88b0*/  @!P1 IADD3 R40, P3, P4, R51, R86, R74 ;  /* 0x0000005633289210 */ /* 0x000fe20007c7e04a */
[----:B------:R-:W-:-:S02]  /*88c0*/  IMAD R25, R3, R6, RZ ;  /* 0x0000000603197224 */ /* 0x000fc400078e02ff */
[-C--:B------:R-:W-:Y:S01]  /*88d0*/  IMAD.WIDE.U32 R10, R0, R4.reuse, R10 ;  /* 0x00000004000a7225 */ /* 0x080fe200078e000a */
[----:B------:R-:W-:Y:S02]  /*88e0*/  @!P1 IADD3.X R41, R69, R85, R76, P3, P4 ;  /* 0x0000005545299210 */ /* 0x000fe40001fe844c */
[----:B------:R-:W-:Y:S01]  /*88f0*/  @!P2 LEA R24, P3, R14, UR4, 0x1 ;  /* 0x000000040e18ac11 */ /* 0x000fe2000f8608ff */
[----:B------:R-:W-:Y:S01]  /*8900*/  IMAD R7, R0, R7, R25 ;  /* 0x0000000700077224 */ /* 0x000fe200078e0219 */
[----:B------:R-:W-:Y:S01]  /*8910*/  LEA R6, P4, R8, UR4, 0x1 ;  /* 0x0000000408067c11 */ /* 0x000fe2000f8808ff */
[----:B------:R-:W-:Y:S01]  /*8920*/  UMOV UR4, 0xffffffff ;  /* 0xffffffff00047882 */ /* 0x000fe20000000000 */
[----:B------:R-:W-:Y:S01]  /*8930*/  @!P2 LEA.HI.X R25, R14, UR5, R15, 0x1, P3 ;  /* 0x000000050e19ac11 */ /* 0x000fe200098f0c0f */
[----:B------:R-:W-:Y:S01]  /*8940*/  IMAD R14, R3, R4, RZ ;  /* 0x00000004030e7224 */ /* 0x000fe200078e02ff */
[----:B------:R-:W-:Y:S01]  /*8950*/  @!P2 LEA R44, P3, R12, UR6, 0x1 ;  /* 0x000000060c2cac11 */ /* 0x000fe2000f8608ff */
[----:B------:R-:W-:-:S02]  /*8960*/  IMAD.IADD R3, R9, 0x1, R7 ;  /* 0x0000000109037824 */ /* 0x000fc400078e0207 */
[----:B------:R-:W-:Y:S01]  /*8970*/  IMAD R5, R0, R5, R14 ;  /* 0x0000000500057224 */ /* 0x000fe200078e020e */
[----:B------:R-:W-:Y:S02]  /*8980*/  LEA R0, P5, R10, UR6, 0x1 ;  /* 0x000000060a007c11 */ /* 0x000fe4000f8a08ff */
[----:B------:R-:W-:Y:S01]  /*8990*/  LEA.HI.X R4, R8, UR5, R3, 0x1, P4 ;  /* 0x0000000508047c11 */ /* 0x000fe2000a0f0c03 */
[----:B------:R-:W-:Y:S01]  /*89a0*/  IMAD.IADD R3, R11, 0x1, R5 ;  /* 0x000000010b037824 */ /* 0x000fe200078e0205 */
[----:B------:R-:W-:Y:S02]  /*89b0*/  @!P2 LEA.HI.X R45, R12, UR7, R13, 0x1, P3 ;  /* 0x000000070c2dac11 */ /* 0x000fe400098f0c0d */
[----:B---3--:R-:W-:Y:S02]  /*89c0*/  @!P1 LEA R46, P3, R47, R70, 0x1 ;  /* 0x000000462f2e9211 */ /* 0x008fe400078608ff */
[----:B------:R-:W-:Y:S02]  /*89d0*/  LEA.HI.X R3, R10, UR7, R3, 0x1, P5 ;  /* 0x000000070a037c11 */ /* 0x000fe4000a8f0c03 */
[----:B-1----:R-:W-:Y:S01]  /*89e0*/  @!P1 LEA R48, P4, R40, R80, 0x1 ;  /* 0x0000005028309211 */ /* 0x002fe200078808ff */
[----:B0-----:R-:W-:-:S12]  /*89f0*/  BRA.DIV UR4, `(.L_x_10089) ;  /* 0x000002c204d07947 */ /* 0x001fd8000b800000 */
.L_x_10355:
[----:B------:R-:W-:-:S03]  /*8a00*/  UMOV UR4, 0xffffffff ;  /* 0xffffffff00047882 */ /* 0x000fc60000000000 */
[----:B------:R-:W-:Y:S05]  /*8a10*/  BRA.DIV UR4, `(.L_x_10090) ;  /* 0x000002c204f07947 */ /* 0x000fea000b800000 */
.L_x_10358:
[----:B------:R-:W-:-:S03]  /*8a20*/  UMOV UR4, 0xffffffff ;  /* 0xffffffff00047882 */ /* 0x000fc60000000000 */
[----:B------:R-:W-:Y:S05]  /*8a30*/  BRA.DIV UR4, `(.L_x_10091) ;  /* 0x000002c604107947 */ /* 0x000fea000b800000 */
.L_x_10361:
[----:B------:R-:W-:-:S03]  /*8a40*/  UMOV UR4, 0xffffffff ;  /* 0xffffffff00047882 */ /* 0x000fc60000000000 */
[----:B------:R-:W-:Y:S05]  /*8a50*/  BRA.DIV UR4, `(.L_x_10092) ;  /* 0x000002c604307947 */ /* 0x000fea000b800000 */
.L_x_10364:
[----:B------:R-:W-:-:S03]  /*8a60*/  UMOV UR4, 0xffffffff ;  /* 0xffffffff00047882 */ /* 0x000fc60000000000 */
[----:B------:R-:W-:Y:S05]  /*8a70*/  BRA.DIV UR4, `(.L_x_10093) ;  /* 0x000002c604507947 */ /* 0x000fea000b800000 */
.L_x_10367:
[----:B------:R-:W-:-:S03]  /*8a80*/  UMOV UR4, 0xffffffff ;  /* 0xffffffff00047882 */ /* 0x000fc60000000000 */
[----:B------:R-:W-:Y:S05]  /*8a90*/  BRA.DIV UR4, `(.L_x_10094) ;  /* 0x000002c604707947 */ /* 0x000fea000b800000 */
.L_x_10370:
[----:B------:R-:W-:-:S03]  /*8aa0*/  UMOV UR4, 0xffffffff ;  /* 0xffffffff00047882 */ /* 0x000fc60000000000 */
[----:B------:R-:W-:Y:S05]  /*8ab0*/  BRA.DIV UR4, `(.L_x_10095) ;  /* 0x000002c604907947 */ /* 0x000fea000b800000 */
.L_x_10373:
[----:B------:R-:W-:-:S03]  /*8ac0*/  UMOV UR4, 0xffffffff ;  /* 0xffffffff00047882 */ /* 0x000fc60000000000 */
[----:B------:R-:W-:Y:S05]  /*8ad0*/  BRA.DIV UR4, `(.L_x_10096) ;  /* 0x000002c604b07947 */ /* 0x000fea000b800000 */
.L_x_10376:
[----:B-----5:R-:W-:Y:S02]  /*8ae0*/  LEA.HI R0, R20, R20, RZ, 0x1 ;  /* 0x0000001414007211 */ /* 0x020fe400078f08ff */
[----:B------:R-:W-:Y:S02]  /*8af0*/  CS2R R14, SRZ ;  /* 0x00000000000e7805 */ /* 0x000fe4000001ff00 */
[----:B------:R-:W-:Y:S02]  /*8b00*/  @!P1 LEA.HI.X R49, R40, R81, R41, 0x1, P4 ;  /* 0x0000005128319211 */ /* 0x000fe400020f0c29 */
[----:B------:R-:W-:Y:S02]  /*8b10*/  CS2R R12, SRZ ;  /* 0x00000000000c7805 */ /* 0x000fe4000001ff00 */
[----:B------:R-:W-:Y:S02]  /*8b20*/  LOP3.LUT R3, R0, 0xfffffffe, RZ, 0xc0, !PT ;  /* 0xfffffffe00037812 */ /* 0x000fe400078ec0ff */
[----:B------:R-:W-:-:S02]  /*8b30*/  CS2R R42, SRZ ;  /* 0x00000000002a7805 */ /* 0x000fc4000001ff00 */
[----:B------:R-:W-:Y:S02]  /*8b40*/  CS2R R40, SRZ ;  /* 0x0000000000287805 */ /* 0x000fe4000001ff00 */
[----:B------:R-:W-:Y:S02]  /*8b50*/  CS2R R6, SRZ ;  /* 0x0000000000067805 */ /* 0x000fe4000001ff00 */
[----:B------:R-:W-:Y:S01]  /*8b60*/  @!P1 LEA.HI.X R47, R47, R71, R50, 0x1, P3 ;  /* 0x000000472f2f9211 */ /* 0x000fe200018f0c32 */
[----:B------:R-:W-:Y:S01]  /*8b70*/  IMAD.IADD R3, R20, 0x1, -R3 ;  /* 0x0000000114037824 */ /* 0x000fe200078e0a03 */
[----:B------:R-:W-:Y:S02]  /*8b80*/  CS2R R4, SRZ ;  /* 0x0000000000047805 */ /* 0x000fe4000001ff00 */
[----:B------:R-:W-:Y:S02]  /*8b90*/  CS2R R10, SRZ ;  /* 0x00000000000a7805 */ /* 0x000fe4000001ff00 */
[----:B------:R-:W-:Y:S01]  /*8ba0*/  CS2R R8, SRZ ;  /* 0x0000000000087805 */ /* 0x000fe2000001ff00 */
[----:B------:R0:W5:Y:S01]  /*8bb0*/  @!P2 LDG.E.128 R12, desc[UR56][R24.64] ;  /* 0x00000038180ca981 */ /* 0x000162000c1e1d00 */
[----:B------:R-:W-:-:S03]  /*8bc0*/  SHF.L.U32 R0, R3, 0x1f, RZ ;  /* 0x0000001f03007819 */ /* 0x000fc600000006ff */
[----:B------:R0:W5:Y:S04]  /*8bd0*/  @!P2 LDG.E.128 R40, desc[UR56][R44.64] ;  /* 0x000000382c28a981 */ /* 0x000168000c1e1d00 */
[----:B------:R0:W5:Y:S04]  /*8be0*/  @!P1 LDG.E.128 R4, desc[UR56][R46.64] ;  /* 0x000000382e049981 */ /* 0x000168000c1e1d00 */
[----:B------:R0:W5:Y:S01]  /*8bf0*/  @!P1 LDG.E.128 R8, desc[UR56][R48.64] ;  /* 0x0000003830089981 */ /* 0x000162000c1e1d00 */
[----:B------:R-:W1:Y:S01]  /*8c00*/  SYNCS.PHASECHK.TRANS64.TRYWAIT P1, [R145+URZ+0x32400], R0 ;  /* 0x03240000910075a7 */ /* 0x000e62000802017f */
[----:B------:R-:W-:Y:S04]  /*8c10*/  BSSY B1, `(.L_x_10097) ;  /* 0x0000002000017945 */ /* 0x000fe80003800000 */
[----:B01----:R-:W-:Y:S05]  /*8c20*/  @!P1 BRA `(.L_x_10098) ;  /* 0x000002c400849947 */ /* 0x003fea0003800000 */
.L_x_10377:
[----:B------:R-:W-:Y:S05]  /*8c30*/  BSYNC B1 ;  /* 0x0000000000017941 */ /* 0x000fea0003800000 */
.L_x_10097:
[----:B------:R-:W2:Y:S01]  /*8c40*/  LDL R45, [R1+0x70] ;  /* 0x00007000012d7983 */ /* 0x000ea20000100800 */
[----:B0----5:R-:W-:Y:S01]  /*8c50*/  IMAD.MOV.U32 R0, RZ, RZ, R14 ;  /* 0x000000ffff007224 */ /* 0x021fe200078e000e */
[----:B------:R-:W-:Y:S01]  /*8c60*/  MOV R20, R12 ;  /* 0x0000000c00147202 */ /* 0x000fe20000000f00 */
[----:B------:R-:W-:Y:S01]  /*8c70*/  IMAD.MOV.U32 R3, RZ, RZ, R15 ;  /* 0x000000ffff037224 */ /* 0x000fe200078e000f */
[----:B------:R-:W-:Y:S01]  /*8c80*/  BSSY B1, `(.L_x_10099) ;  /* 0x000007f000017945 */ /* 0x000fe20003800000 */
[----:B------:R-:W-:Y:S01]  /*8c90*/  IMAD.MOV.U32 R24, RZ, RZ, R42 ;  /* 0x000000ffff187224 */ /* 0x000fe200078e002a */
[----:B------:R-:W-:Y:S01]  /*8ca0*/  MOV R88, R8 ;  /* 0x0000000800587202 */ /* 0x000fe20000000f00 */
        /* <DEDUP_REMOVED lines=15> */
[----:B------:R-:W-:Y:S02]  /*8da0*/  IMAD.MOV.U32 R20, RZ, RZ, R4 ;  /* 0x000000ffff147224 */ /* 0x000fe400078e0004 */
[----:B------:R-:W-:Y:S01]  /*8db0*/  IMAD.IADD R21, R22, 0x1, R21 ;  /* 0x0000000116157824 */ /* 0x000fe200078e0215 */
[----:B------:R-:W-:Y:S01]  /*8dc0*/  PRMT R87, R25, 0x7610, R87 ;  /* 0x0000761019577816 */ /* 0x000fe20000000057 */
[----:B------:R-:W-:Y:S01]  /*8dd0*/  IMAD.MOV.U32 R89, RZ, RZ, R9 ;  /* 0x000000ffff597224 */ /* 0x000fe200078e0009 */
[----:B------:R-:W-:Y:S02]  /*8de0*/  PRMT R20, R20, 0x5410, R24 ;  /* 0x0000541014147816 */ /* 0x000fe40000000018 */
[----:B------:R-:W-:-:S02]  /*8df0*/  LOP3.LUT R21, R21, 0x38, RZ, 0xc0, !PT ;  /* 0x0000003815157812 */ /* 0x000fc400078ec0ff */
[----:B------:R-:W-:-:S04]  /*8e00*/  PRMT R24, R24, 0x5410, R20 ;  /* 0x0000541018187816 */ /* 0x000fc80000000014 */
[----:B------:R-:W-:Y:S01]  /*8e10*/  PRMT R24, R44, 0x7610, R24 ;  /* 0x000076102c187816 */ /* 0x000fe20000000018 */
[----:B--2---:R-:W-:-:S05]  /*8e20*/  IMAD R45, R45, -0x80, R156 ;  /* 0xffffff802d2d7824 */ /* 0x004fca00078e029c */
[----:B------:R-:W-:-:S04]  /*8e30*/  VIMNMX R45, R45, 0x80, PT ;  /* 0x000000802d2d7848 */ /* 0x000fc80003fe0100 */
[-C--:B------:R-:W-:Y:S02]  /*8e40*/  ISETP.GE.OR P1, PT, R153, R45.reuse, P0 ;  /* 0x0000002d9900720c */ /* 0x080fe40000726670 */
[----:B------:R-:W-:Y:S01]  /*8e50*/  ISETP.GE.OR P0, PT, R154, R45, P0 ;  /* 0x0000002d9a00720c */ /* 0x000fe20000706670 */
[----:B------:R-:W-:-:S05]  /*8e60*/  IMAD.MOV.U32 R45, RZ, RZ, R11 ;  /* 0x000000ffff2d7224 */ /* 0x000fca00078e000b */
[----:B------:R-:W-:-:S05]  /*8e70*/  PRMT R20, R45, 0x7610, R20 ;  /* 0x000076102d147816 */ /* 0x000fca0000000014 */
[----:B------:R-:W-:Y:S05]  /*8e80*/  @P1 BRA `(.L_x_10100) ;  /* 0x0000000400781947 */ /* 0x000fea0003800000 */
[----:B------:R-:W-:Y:S01]  /*8e90*/  IMAD.SHL.U32 R25, R179, 0x40, RZ ;  /* 0x00000040b3197824 */ /* 0x000fe200078e00ff */
[--C-:B------:R-:W-:Y:S02]  /*8ea0*/  SHF.R.U64 R82, R42, 0x10, R43.reuse ;  /* 0x000000102a527819 */ /* 0x100fe4000000122b */
[----:B------:R-:W-:Y:S01]  /*8eb0*/  SHF.R.U32.HI R69, RZ, 0x10, R43 ;  /* 0x00000010ff457819 */ /* 0x000fe2000001162b */
[--C-:B------:R-:W-:Y:S01]  /*8ec0*/  HADD2.F32 R43, -RZ, R68.reuse.H0_H0 ;  /* 0x20000044ff2b7230 */ /* 0x100fe20000004100 */
[----:B------:R-:W-:Y:S01]  /*8ed0*/  LOP3.LUT R48, R25, 0x1c0, RZ, 0xc0, !PT ;  /* 0x000001c019307812 */ /* 0x000fe200078ec0ff */
[----:B------:R-:W-:Y:S01]  /*8ee0*/  HADD2.F32 R68, -RZ, R68.H1_H1 ;  /* 0x30000044ff447230 */ /* 0x000fe20000004100 */
[----:B------:R-:W-:Y:S02]  /*8ef0*/  SHF.R.U64 R83, R40, 0x10, R41 ;  /* 0x0000001028537819 */ /* 0x000fe40000001229 */
[----:B------:R-:W-:Y:S02]  /*8f00*/  SHF.R.U32.HI R46, RZ, 0x3, R48 ;  /* 0x00000003ff2e7819 */ /* 0x000fe40000011630 */
[----:B------:R-:W-:-:S02]  /*8f10*/  LOP3.LUT R25, R48, 0x38, R22, 0xf8, !PT ;  /* 0x0000003830197812 */ /* 0x000fc400078ef816 */
[----:B------:R-:W-:Y:S02]  /*8f20*/  LOP3.LUT R48, R46, R21, R48, 0x1e, !PT ;  /* 0x000000152e307212 */ /* 0x000fe400078e1e30 */
[----:B------:R-:W-:Y:S02]  /*8f30*/  LOP3.LUT R44, R25, R46, RZ, 0x3c, !PT ;  /* 0x0000002e192c7212 */ /* 0x000fe400078e3cff */
[----:B------:R-:W-:Y:S01]  /*8f40*/  SHF.R.U32.HI R70, RZ, 0x10, R41 ;  /* 0x00000010ff467819 */ /* 0x000fe20000011629 */
[C---:B------:R-:W-:Y:S01]  /*8f50*/  IMAD R48, R165.reuse, 0x200, R48 ;  /* 0x00000200a5307824 */ /* 0x040fe200078e0230 */
[--C-:B------:R-:W-:Y:S01]  /*8f60*/  SHF.R.U64 R85, R12, 0x10, R13.reuse ;  /* 0x000000100c557819 */ /* 0x100fe2000000120d */
[----:B------:R-:W-:Y:S01]  /*8f70*/  IMAD R44, R165, 0x200, R44 ;  /* 0x00000200a52c7824 */ /* 0x000fe200078e022c */
[----:B------:R-:W-:Y:S01]  /*8f80*/  SHF.R.U32.HI R71, RZ, 0x10, R13 ;  /* 0x00000010ff477819 */ /* 0x000fe2000001160d */
[----:B------:R-:W-:Y:S01]  /*8f90*/  IMAD R81, R48, 0x2, R145 ;  /* 0x0000000230517824 */ /* 0x000fe200078e0291 */
[----:B------:R-:W-:Y:S01]  /*8fa0*/  SHF.R.U64 R84, R14, 0x10, R15 ;  /* 0x000000100e547819 */ /* 0x000fe2000000120f */
[----:B------:R-:W-:Y:S01]  /*8fb0*/  IMAD R79, R44, 0x2, R145 ;  /* 0x000000022c4f7824 */ /* 0x000fe200078e0291 */
[----:B------:R-:W-:Y:S01]  /*8fc0*/  SHF.R.U32.HI R77, RZ, 0x10, R15 ;  /* 0x00000010ff4d7819 */ /* 0x000fe2000001160f */
[----:B------:R-:W-:Y:S01]  /*8fd0*/  HADD2.F32 R70, -RZ, R70.H0_H0 ;  /* 0x20000046ff467230 */ /* 0x000fe20000004100 */
[----:B------:R-:W0:Y:S04]  /*8fe0*/  LDS.128 R48, [R81+0x18400] ;  /* 0x0184000051307984 */ /* 0x000e280000000c00 */
[----:B------:R-:W1:Y:S01]  /*8ff0*/  LDS.128 R44, [R79+0x18400] ;  /* 0x018400004f2c7984 */ /* 0x000e620000000c00 */
[----:B0-----:R-:W-:-:S02]  /*9000*/  HADD2.F32 R40, -RZ, R49.H0_H0 ;  /* 0x20000031ff287230 */ /* 0x001fc40000004100 */
[----:B------:R-:W-:Y:S02]  /*9010*/  HADD2.F32 R49, -RZ, R49.H1_H1 ;  /* 0x30000031ff317230 */ /* 0x000fe40000004100 */
[----:B-1----:R-:W-:Y:S02]  /*9020*/  HADD2.F32 R13, -RZ, R45.H0_H0 ;  /* 0x2000002dff0d7230 */ /* 0x002fe40000004100 */
[CC--:B------:R-:W-:Y:S01]  /*9030*/  FMUL.FTZ R74, R40.reuse, R68.reuse ;  /* 0x00000044284a7220 */ /* 0x0c0fe20000410000 */
[-C--:B------:R-:W-:Y:S01]  /*9040*/  FMUL.FTZ R76, R40, R43.reuse ;  /* 0x0000002b284c7220 */ /* 0x080fe20000410000 */
[----:B------:R-:W-:Y:S02]  /*9050*/  HADD2.F32 R40, -RZ, R71.H0_H0 ;  /* 0x20000047ff287230 */ /* 0x000fe40000004100 */
[C---:B------:R-:W-:Y:S01]  /*9060*/  FFMA.FTZ R74, R13.reuse, R43, -R74 ;  /* 0x0000002b0d4a7223 */ /* 0x040fe2000001084a */
[----:B------:R-:W-:Y:S02]  /*9070*/  HADD2.F32 R45, -RZ, R45.H1_H1 ;  /* 0x3000002dff2d7230 */ /* 0x000fe40000004100 */
[----:B------:R-:W-:Y:S01]  /*9080*/  FFMA.FTZ R76, R13, R68, R76 ;  /* 0x000000440d4c7223 */ /* 0x000fe2000001004c */
[----:B------:R-:W-:-:S02]  /*9090*/  HADD2.F32 R43, -RZ, R78.H0_H0 ;  /* 0x2000004eff2b7230 */ /* 0x000fc40000004100 */
[C---:B------:R-:W-:Y:S01]  /*90a0*/  FMUL.FTZ R78, R49.reuse, R70 ;  /* 0x00000046314e7220 */ /* 0x040fe20000410000 */
[----:B------:R-:W-:Y:S02]  /*90b0*/  HADD2.F32 R42, -RZ, R51.H0_H0 ;  /* 0x20000033ff2a7230 */ /* 0x000fe40000004100 */
[-C--:B------:R-:W-:Y:S01]  /*90c0*/  FMUL.FTZ R80, R49, R40.reuse ;  /* 0x0000002831507220 */ /* 0x080fe20000410000 */
[----:B------:R-:W-:Y:S02]  /*90d0*/  HADD2.F32 R13, -RZ, R0.H1_H1 ;  /* 0x30000000ff0d7230 */ /* 0x000fe40000004100 */
[----:B------:R-:W-:Y:S01]  /*90e0*/  FFMA.FTZ R49, R45, R40, -R78 ;  /* 0x000000282d317223 */ /* 0x000fe2000001084e */
[----:B------:R-:W-:Y:S02]  /*90f0*/  HADD2.F32 R15, -RZ, R47.H0_H0 ;  /* 0x2000002fff0f7230 */ /* 0x000fe40000004100 */
[----:B------:R-:W-:Y:S01]  /*9100*/  FMUL.FTZ R40, R42, R43 ;  /* 0x0000002b2a287220 */ /* 0x000fe20000410000 */
[----:B------:R-:W-:-:S02]  /*9110*/  HADD2.F32 R51, -RZ, R51.H1_H1 ;  /* 0x30000033ff337230 */ /* 0x000fc40000004100 */
[-C--:B------:R-:W-:Y:S01]  /*9120*/  FMUL.FTZ R42, R42, R13.reuse ;  /* 0x0000000d2a2a7220 */ /* 0x080fe20000410000 */
[----:B------:R-:W-:Y:S02]  /*9130*/  HADD2.F32 R68, -RZ, R69.H0_H0 ;  /* 0x20000045ff447230 */ /* 0x000fe40000004100 */
[C---:B------:R-:W-:Y:S01]  /*9140*/  FFMA.FTZ R71, R15.reuse, R13, -R40 ;  /* 0x0000000d0f477223 */ /* 0x040fe20000010828 */
[----:B------:R-:W-:Y:S02]  /*9150*/  HADD2.F32 R40, -RZ, R77.H0_H0 ;  /* 0x2000004dff287230 */ /* 0x000fe40000004100 */
[----:B------:R-:W-:Y:S01]  /*9160*/  FFMA.FTZ R77, R15, R43, R42 ;  /* 0x0000002b0f4d7223 */ /* 0x000fe2000001002a */
[----:B------:R-:W-:Y:S02]  /*9170*/  HADD2.F32 R47, -RZ, R47.H1_H1 ;  /* 0x3000002fff2f7230 */ /* 0x000fe40000004100 */
[----:B------:R-:W-:Y:S01]  /*9180*/  FMUL.FTZ R42, R51, R68 ;  /* 0x00000044332a7220 */ /* 0x000fe20000410000 */
[----:B------:R-:W-:-:S02]  /*9190*/  HADD2.F32 R25, -RZ, R48.H0_H0 ;  /* 0x20000030ff197230 */ /* 0x000fc40000004100 */
[----:B------:R-:W-:Y:S01]  /*91a0*/  FFMA.FTZ R69, R45, R70, R80 ;  /* 0x000000462d457223 */ /* 0x000fe20000010050 */
[----:B------:R-:W-:Y:S02]  /*91b0*/  HADD2.F32 R15, -RZ, R86.H1_H1 ;  /* 0x30000056ff0f7230 */ /* 0x000fe40000004100 */
[-C--:B------:R-:W-:Y:S01]  /*91c0*/  FMUL.FTZ R80, R51, R40.reuse ;  /* 0x0000002833507220 */ /* 0x080fe20000410000 */
[----:B------:R-:W-:Y:S02]  /*91d0*/  HADD2.F32 R13, -RZ, R3.H0_H0 ;  /* 0x20000003ff0d7230 */ /* 0x000fe40000004100 */
[----:B------:R-:W-:Y:S01]  /*91e0*/  FFMA.FTZ R78, R47, R40, -R42 ;  /* 0x000000282f4e7223 */ /* 0x000fe2000001082a */
[----:B------:R-:W-:Y:S02]  /*91f0*/  HADD2.F32 R41, -RZ, R50.H0_H0 ;  /* 0x20000032ff297230 */ /* 0x000fe40000004100 */
[----:B------:R-:W-:Y:S01]  /*9200*/  FMUL.FTZ R43, R25, R15 ;  /* 0x0000000f192b7220 */ /* 0x000fe20000410000 */
[----:B------:R-:W-:-:S02]  /*9210*/  HADD2.F32 R40, -RZ, R86.H0_H0 ;  /* 0x20000056ff287230 */ /* 0x000fc40000004100 */
[-C--:B------:R-:W-:Y:S01]  /*9220*/  FMUL.FTZ R70, R25, R13.reuse ;  /* 0x0000000d19467220 */ /* 0x080fe20000410000 */
[----:B------:R-:W-:Y:S02]  /*9230*/  HADD2.F32 R12, -RZ, R44.H0_H0 ;  /* 0x2000002cff0c7230 */ /* 0x000fe40000004100 */
[----:B------:R-:W-:Y:S01]  /*9240*/  FFMA.FTZ R80, R47, R68, R80 ;  /* 0x000000442f507223 */ /* 0x000fe20000010050 */
[----:B------:R-:W-:Y:S02]  /*9250*/  HADD2.F32 R0, -RZ, R0.H0_H0 ;  /* 0x20000000ff007230 */ /* 0x000fe40000004100 */
[----:B------:R-:W-:Y:S01]  /*9260*/  FMUL.FTZ R25, R41, R40 ;  /* 0x0000002829197220 */ /* 0x000fe20000410000 */
[----:B------:R-:W-:Y:S02]  /*9270*/  HADD2.F32 R14, -RZ, R46.H0_H0 ;  /* 0x2000002eff0e7230 */ /* 0x000fe40000004100 */
[----:B------:R-:W-:Y:S01]  /*9280*/  FFMA.FTZ R42, R12, R13, -R43 ;  /* 0x0000000d0c2a7223 */ /* 0x000fe2000001082b */
[----:B------:R-:W-:-:S02]  /*9290*/  HADD2.F32 R48, -RZ, R48.H1_H1 ;  /* 0x30000030ff307230 */ /* 0x000fc40000004100 */
[-C--:B------:R-:W-:Y:S01]  /*92a0*/  FMUL.FTZ R43, R41, R0.reuse ;  /* 0x00000000292b7220 */ /* 0x080fe20000410000 */
[----:B------:R-:W-:Y:S02]  /*92b0*/  HADD2.F32 R50, -RZ, R50.H1_H1 ;  /* 0x30000032ff327230 */ /* 0x000fe40000004100 */
[----:B------:R-:W-:Y:S01]  /*92c0*/  FFMA.FTZ R0, R14, R0, -R25 ;  /* 0x000000000e007223 */ /* 0x000fe20000010819 */
[----:B------:R-:W-:Y:S01]  /*92d0*/  FFMA.FTZ R70, R12, R15, R70 ;  /* 0x0000000f0c467223 */ /* 0x000fe20000010046 */
[----:B------:R-:W-:Y:S02]  /*92e0*/  HADD2.F32 R25, -RZ, R83.H0_H0 ;  /* 0x20000053ff197230 */ /* 0x000fe40000004100 */
[----:B------:R-:W-:Y:S01]  /*92f0*/  FFMA.FTZ R47, R14, R40, R43 ;  /* 0x000000280e2f7223 */ /* 0x000fe2000001002b */
[----:B------:R-:W-:Y:S02]  /*9300*/  HADD2.F32 R41, -RZ, R82.H0_H0 ;  /* 0x20000052ff297230 */ /* 0x000fe40000004100 */
        /* <DEDUP_REMOVED lines=22> */
.L_x_10100:
[----:B------:R-:W-:Y:S05]  /*9470*/  BSYNC B1 ;  /* 0x0000000000017941 */ /* 0x000fea0003800000 */
.L_x_10099:
[----:B------:R-:W-:Y:S02]  /*9480*/  PRMT R3, R88, 0x7610, R3 ;  /* 0x0000761058037816 */ /* 0x000fe40000000003 */
[----:B------:R-:W-:Y:S01]  /*9490*/  PRMT R46, R89, 0x7610, R46 ;  /* 0x00007610592e7816 */ /* 0x000fe2000000002e */
[----:B------:R-:W-:Y:S06]  /*94a0*/  @P0 BRA `(.L_x_10086) ;  /* 0x00000004005c0947 */ /* 0x000fec0003800000 */
[----:B------:R-:W-:Y:S01]  /*94b0*/  LOP3.LUT R21, R167, R21, R166, 0x1e, !PT ;  /* 0x00000015a7157212 */ /* 0x000fe200078e1ea6 */
[----:B0-----:R-:W0:Y:S01]  /*94c0*/  LDS.128 R12, [R210+0x18400] ;  /* 0x01840000d20c7984 */ /* 0x001e220000000c00 */
[--C-:B------:R-:W-:Y:S01]  /*94d0*/  SHF.R.U64 R51, R8, 0x10, R9.reuse ;  /* 0x0000001008337819 */ /* 0x100fe20000001209 */
[----:B------:R-:W-:Y:S01]  /*94e0*/  HADD2.F32 R46, -RZ, R46.H0_H0 ;  /* 0x2000002eff2e7230 */ /* 0x000fe20000004100 */
[----:B------:R-:W-:Y:S01]  /*94f0*/  SHF.R.U32.HI R48, RZ, 0x10, R9 ;  /* 0x00000010ff307819 */ /* 0x000fe20000011609 */
[----:B------:R-:W-:Y:S01]  /*9500*/  IMAD.IADD R0, R168, 0x1, R21 ;  /* 0x00000001a8007824 */ /* 0x000fe200078e0215 */
[--C-:B------:R-:W-:Y:S01]  /*9510*/  SHF.R.U64 R74, R4, 0x10, R5.reuse ;  /* 0x00000010044a7819 */ /* 0x100fe20000001205 */
[----:B------:R-:W-:Y:S01]  /*9520*/  HADD2.F32 R44, -RZ, R87.H0_H0 ;  /* 0x20000057ff2c7230 */ /* 0x000fe20000004100 */
[----:B------:R-:W-:Y:S01]  /*9530*/  SHF.R.U32.HI R21, RZ, 0x10, R5 ;  /* 0x00000010ff157819 */ /* 0x000fe20000011605 */
[----:B------:R-:W-:Y:S01]  /*9540*/  IMAD R0, R0, 0x2, R145 ;  /* 0x0000000200007824 */ /* 0x000fe200078e0291 */
[--C-:B------:R-:W-:Y:S01]  /*9550*/  SHF.R.U64 R49, R10, 0x10, R11.reuse ;  /* 0x000000100a317819 */ /* 0x100fe2000000120b */
[----:B------:R-:W-:Y:S01]  /*9560*/  HADD2.F32 R48, -RZ, R48.H0_H0 ;  /* 0x20000030ff307230 */ /* 0x000fe20000004100 */
[----:B------:R-:W-:-:S02]  /*9570*/  SHF.R.U32.HI R47, RZ, 0x10, R11 ;  /* 0x00000010ff2f7819 */ /* 0x000fc4000001160b */
[----:B------:R-:W1:Y:S01]  /*9580*/  LDS.128 R40, [R0+0x18400] ;  /* 0x0184000000287984 */ /* 0x000e620000000c00 */
[--C-:B------:R-:W-:Y:S02]  /*9590*/  SHF.R.U32.HI R69, RZ, 0x10, R7.reuse ;  /* 0x00000010ff457819 */ /* 0x100fe40000011607 */
[----:B------:R-:W-:Y:S01]  /*95a0*/  SHF.R.U64 R71, R6, 0x10, R7 ;  /* 0x0000001006477819 */ /* 0x000fe20000001207 */
[--C-:B0-----:R-:W-:Y:S02]  /*95b0*/  HADD2.F32 R5, -RZ, R13.reuse.H0_H0 ;  /* 0x2000000dff057230 */ /* 0x101fe40000004100 */
[----:B------:R-:W-:Y:S02]  /*95c0*/  HADD2.F32 R4, -RZ, R12.H0_H0 ;  /* 0x2000000cff047230 */ /* 0x000fe40000004100 */
[----:B------:R-:W-:Y:S02]  /*95d0*/  HADD2.F32 R13, -RZ, R13.H1_H1 ;  /* 0x3000000dff0d7230 */ /* 0x000fe40000004100 */
[----:B------:R-:W-:-:S02]  /*95e0*/  HADD2.F32 R6, -RZ, R14.H0_H0 ;  /* 0x2000000eff067230 */ /* 0x000fc40000004100 */
[--C-:B------:R-:W-:Y:S02]  /*95f0*/  HADD2.F32 R7, -RZ, R15.reuse.H0_H0 ;  /* 0x2000000fff077230 */ /* 0x100fe40000004100 */
[----:B------:R-:W-:Y:S02]  /*9600*/  HADD2.F32 R15, -RZ, R15.H1_H1 ;  /* 0x3000000fff0f7230 */ /* 0x000fe40000004100 */
[----:B------:R-:W-:Y:S02]  /*9610*/  HADD2.F32 R12, -RZ, R12.H1_H1 ;  /* 0x3000000cff0c7230 */ /* 0x000fe40000004100 */
[--C-:B-1----:R-:W-:Y:S02]  /*9620*/  HADD2.F32 R9, -RZ, R41.reuse.H0_H0 ;  /* 0x20000029ff097230 */ /* 0x102fe40000004100 */
[----:B------:R-:W-:Y:S02]  /*9630*/  HADD2.F32 R8, -RZ, R40.H0_H0 ;  /* 0x20000028ff087230 */ /* 0x000fe40000004100 */
[----:B------:R-:W-:-:S02]  /*9640*/  HADD2.F32 R41, -RZ, R41.H1_H1 ;  /* 0x30000029ff297230 */ /* 0x000fc40000004100 */
[C---:B------:R-:W-:Y:S01]  /*9650*/  FMUL.FTZ R50, R9.reuse, R46 ;  /* 0x0000002e09327220 */ /* 0x040fe20000410000 */
[-C--:B------:R-:W-:Y:S01]  /*9660*/  FMUL.FTZ R68, R9, R44.reuse ;  /* 0x0000002c09447220 */ /* 0x080fe20000410000 */
[----:B------:R-:W-:Y:S02]  /*9670*/  HADD2.F32 R9, -RZ, R3.H0_H0 ;  /* 0x20000003ff097230 */ /* 0x000fe40000004100 */
[C---:B------:R-:W-:Y:S01]  /*9680*/  FFMA.FTZ R50, R5.reuse, R44, -R50 ;  /* 0x0000002c05327223 */ /* 0x040fe20000010832 */
[----:B------:R-:W-:Y:S02]  /*9690*/  HADD2.F32 R44, -RZ, R21.H0_H0 ;  /* 0x20000015ff2c7230 */ /* 0x000fe40000004100 */
[----:B------:R-:W-:Y:S01]  /*96a0*/  FFMA.FTZ R68, R5, R46, R68 ;  /* 0x0000002e05447223 */ /* 0x000fe20000010044 */
[----:B------:R-:W-:Y:S02]  /*96b0*/  HADD2.F32 R5, -RZ, R24.H1_H1 ;  /* 0x30000018ff057230 */ /* 0x000fe40000004100 */
[----:B------:R-:W-:Y:S01]  /*96c0*/  FMUL.FTZ R25, R8, R9 ;  /* 0x0000000908197220 */ /* 0x000fe20000410000 */
[C---:B------:R-:W-:Y:S01]  /*96d0*/  FMUL.FTZ R70, R41.reuse, R48 ;  /* 0x0000003029467220 */ /* 0x040fe20000410000 */
[----:B------:R-:W-:Y:S01]  /*96e0*/  FMUL.FTZ R46, R41, R44 ;  /* 0x0000002c292e7220 */ /* 0x000fe20000410000 */
[----:B------:R-:W-:-:S02]  /*96f0*/  HADD2.F32 R10, -RZ, R42.H0_H0 ;  /* 0x2000002aff0a7230 */ /* 0x000fc40000004100 */
[-C--:B------:R-:W-:Y:S01]  /*9700*/  FMUL.FTZ R8, R8, R5.reuse ;  /* 0x0000000508087220 */ /* 0x080fe20000410000 */
[C---:B------:R-:W-:Y:S01]  /*9710*/  FFMA.FTZ R25, R4.reuse, R5, -R25 ;  /* 0x0000000504197223 */ /* 0x040fe20000010819 */
[C---:B------:R-:W-:Y:S01]  /*9720*/  FFMA.FTZ R41, R13.reuse, R44, -R70 ;  /* 0x0000002c0d297223 */ /* 0x040fe20000010846 */
[----:B------:R-:W-:Y:S01]  /*9730*/  FFMA.FTZ R45, R13, R48, R46 ;  /* 0x000000300d2d7223 */ /* 0x000fe2000001002e */
[----:B------:R-:W-:Y:S02]  /*9740*/  HADD2.F32 R5, -RZ, R20.H1_H1 ;  /* 0x30000014ff057230 */ /* 0x000fe40000004100 */
[----:B------:R-:W-:Y:S01]  /*9750*/  FFMA.FTZ R13, R4, R9, R8 ;  /* 0x00000009040d7223 */ /* 0x000fe20000010008 */
[----:B------:R-:W-:Y:S02]  /*9760*/  HADD2.F32 R11, -RZ, R43.H0_H0 ;  /* 0x2000002bff0b7230 */ /* 0x000fe40000004100 */
[----:B------:R-:W-:Y:S02]  /*9770*/  HADD2.F32 R21, -RZ, R24.H0_H0 ;  /* 0x20000018ff157230 */ /* 0x000fe40000004100 */
[----:B------:R-:W-:-:S02]  /*9780*/  HADD2.F32 R20, -RZ, R20.H0_H0 ;  /* 0x20000014ff147230 */ /* 0x000fc40000004100 */
[----:B------:R-:W-:Y:S02]  /*9790*/  HADD2.F32 R4, -RZ, R3.H1_H1 ;  /* 0x30000003ff047230 */ /* 0x000fe40000004100 */
[C---:B------:R-:W-:Y:S01]  /*97a0*/  FMUL.FTZ R9, R10.reuse, R21 ;  /* 0x000000150a097220 */ /* 0x040fe20000410000 */
[-C--:B------:R-:W-:Y:S01]  /*97b0*/  FMUL.FTZ R3, R10, R5.reuse ;  /* 0x000000050a037220 */ /* 0x080fe20000410000 */
[C---:B------:R-:W-:Y:S01]  /*97c0*/  FMUL.FTZ R44, R11.reuse, R20 ;  /* 0x000000140b2c7220 */ /* 0x040fe20000410000 */
[----:B------:R-:W-:Y:S02]  /*97d0*/  HADD2.F32 R43, -RZ, R43.H1_H1 ;  /* 0x3000002bff2b7230 */ /* 0x000fe40000004100 */
[----:B------:R-:W-:Y:S01]  /*97e0*/  FMUL.FTZ R11, R11, R4 ;  /* 0x000000040b0b7220 */ /* 0x000fe20000410000 */
[----:B------:R-:W-:Y:S02]  /*97f0*/  HADD2.F32 R10, -RZ, R47.H0_H0 ;  /* 0x2000002fff0a7230 */ /* 0x000fe40000004100 */
[----:B------:R-:W-:Y:S01]  /*9800*/  FFMA.FTZ R24, R6, R5, -R9 ;  /* 0x0000000506187223 */ /* 0x000fe20000010809 */
[----:B------:R-:W-:-:S02]  /*9810*/  HADD2.F32 R8, -RZ, R69.H0_H0 ;  /* 0x20000045ff087230 */ /* 0x000fc40000004100 */
[----:B------:R-:W-:Y:S01]  /*9820*/  FFMA.FTZ R21, R6, R21, R3 ;  /* 0x0000001506157223 */ /* 0x000fe20000010003 */
[C---:B------:R-:W-:Y:S01]  /*9830*/  FFMA.FTZ R44, R7.reuse, R4, -R44 ;  /* 0x00000004072c7223 */ /* 0x040fe2000001082c */
[----:B------:R-:W-:Y:S01]  /*9840*/  FFMA.FTZ R20, R7, R20, R11 ;  /* 0x0000001407147223 */ /* 0x000fe2000001000b */
[----:B------:R-:W-:Y:S02]  /*9850*/  HADD2.F32 R40, -RZ, R40.H1_H1 ;  /* 0x30000028ff287230 */ /* 0x000fe40000004100 */
[C---:B------:R-:W-:Y:S01]  /*9860*/  FMUL.FTZ R6, R43.reuse, R10 ;  /* 0x0000000a2b067220 */ /* 0x040fe20000410000 */
[----:B------:R-:W-:Y:S02]  /*9870*/  HADD2.F32 R42, -RZ, R42.H1_H1 ;  /* 0x3000002aff2a7230 */ /* 0x000fe40000004100 */
[-C--:B------:R-:W-:Y:S01]  /*9880*/  FMUL.FTZ R4, R43, R8.reuse ;  /* 0x000000082b047220 */ /* 0x080fe20000410000 */
[----:B------:R-:W-:Y:S02]  /*9890*/  HADD2.F32 R7, -RZ, R51.H0_H0 ;  /* 0x20000033ff077230 */ /* 0x000fe40000004100 */
[----:B------:R-:W-:Y:S01]  /*98a0*/  FFMA.FTZ R43, R15, R8, -R6 ;  /* 0x000000080f2b7223 */ /* 0x000fe20000010806 */
[----:B------:R-:W-:-:S02]  /*98b0*/  HADD2.F32 R9, -RZ, R49.H0_H0 ;  /* 0x20000031ff097230 */ /* 0x000fc40000004100 */
        /* <DEDUP_REMOVED lines=20> */
[----:B------:R-:W-:-:S05]  /*9a00*/  F2FP.F16.F32.PACK_AB R10, R10, R21 ;  /* 0x000000150a0a723e */ /* 0x000fca00000000ff */
[----:B------:R0:W-:Y:S02]  /*9a10*/  STS.128 [R0+0x18400], R8 ;  /* 0x0184000800007388 */ /* 0x0001e40000000c00 */
.L_x_10086:
[----:B------:R-:W-:Y:S05]  /*9a20*/  BSYNC B0 ;  /* 0x0000000000007941 */ /* 0x000fea0003800000 */
.L_x_10066:
        /* <DEDUP_REMOVED lines=8> */
.L_x_10063:
[----:B0-234-:R-:W-:Y:S01]  /*9ab0*/  IMAD.MOV.U32 R4, RZ, RZ, R63 ;  /* 0x000000ffff047224 */ /* 0x01dfe200078e003f */
[----:B------:R-:W-:Y:S05]  /*9ac0*/  WARPSYNC.ALL ;  /* 0x0000000000007948 */ /* 0x000fea0003800000 */
[----:B------:R-:W-:Y:S01]  /*9ad0*/  IMAD.MOV.U32 R5, RZ, RZ, R64 ;  /* 0x000000ffff057224 */ /* 0x000fe200078e0040 */
[----:B------:R-:W-:Y:S01]  /*9ae0*/  UIADD3 UR4, UP0, UR49, 0x460, URZ ;  /* 0x0000046031047890 */ /* 0x000fe2000ff1e03f */
[----:B------:R-:W-:Y:S01]  /*9af0*/  IMAD.MOV.U32 R6, RZ, RZ, R19 ;  /* 0x000000ffff067224 */ /* 0x000fe200078e0013 */
[----:B------:R0:W-:Y:S01]  /*9b00*/  STL.64 [R1+0x210], R28 ;  /* 0x0002101c01007387 */ /* 0x0001e20000100a00 */
[----:B------:R-:W-:Y:S01]  /*9b10*/  IMAD.MOV.U32 R7, RZ, RZ, R66 ;  /* 0x000000ffff077224 */ /* 0x000fe200078e0042 */
[----:B------:R-:W-:Y:S01]  /*9b20*/  UIADD3.X UR5, URZ, UR48, URZ, UP0, !UPT ;  /* 0x000000303f057290 */ /* 0x000fe200087fe43f */
[----:B------:R-:W-:Y:S01]  /*9b30*/  IMAD.MOV.U32 R8, RZ, RZ, R59 ;  /* 0x000000ffff087224 */ /* 0x000fe200078e003b */
[----:B------:R-:W-:Y:S01]  /*9b40*/  MOV R24, R61 ;  /* 0x0000003d00187202 */ /* 0x000fe20000000f00 */
[----:B------:R-:W-:Y:S01]  /*9b50*/  IMAD.MOV.U32 R9, RZ, RZ, R60 ;  /* 0x000000ffff097224 */ /* 0x000fe200078e003c */
[----:B------:R2:W-:Y:S01]  /*9b60*/  STL.128 [R1+0x180], R4 ;  /* 0x0001800401007387 */ /* 0x0005e20000100c00 */
[----:B------:R-:W-:Y:S01]  /*9b70*/  IMAD.MOV.U32 R10, RZ, RZ, R58 ;  /* 0x000000ffff0a7224 */ /* 0x000fe200078e003a */
[----:B------:R-:W-:Y:S01]  /*9b80*/  BSSY B0, `(.L_x_10101) ;  /* 0x0000029000007945 */ /* 0x000fe20003800000 */
[----:B------:R-:W-:Y:S01]  /*9b90*/  IMAD.MOV.U32 R11, RZ, RZ, R57 ;  /* 0x000000ffff0b7224 */ /* 0x000fe200078e0039 */
[----:B------:R-:W-:Y:S01]  /*9ba0*/  MOV R216, 0x9e10 ;  /* 0x00009e1000d87802 */ /* 0x000fe20000000f00 */
[----:B-1----:R-:W-:-:S02]  /*9bb0*/  IMAD.U32 R0, RZ, RZ, UR41 ;  /* 0x00000029ff007e24 */ /* 0x002fc4000f8e00ff */
[----:B------:R-:W-:Y:S01]  /*9bc0*/  IMAD.U32 R3, RZ, RZ, UR43 ;  /* 0x0000002bff037e24 */ /* 0x000fe2000f8e00ff */
[----:B------:R1:W-:Y:S01]  /*9bd0*/  STL.128 [R1+0x1c0], R8 ;  /* 0x0001c00801007387 */ /* 0x0003e20000100c00 */
[----:B------:R-:W-:Y:S02]  /*9be0*/  IMAD.MOV.U32 R25, RZ, RZ, R62 ;  /* 0x000000ffff197224 */ /* 0x000fe400078e003e */
[----:B------:R-:W-:Y:S02]  /*9bf0*/  IMAD.MOV.U32 R19, RZ, RZ, R56 ;  /* 0x000000ffff137224 */ /* 0x000fe400078e0038 */
[----:B0-----:R-:W-:Y:S01]  /*9c00*/  IMAD.MOV.U32 R28, RZ, RZ, R0 ;  /* 0x000000ffff1c7224 */ /* 0x001fe200078e0000 */
[----:B------:R-:W-:Y:S01]  /*9c10*/  STL.128 [R1+0x1a0], R24 ;  /* 0x0001a01801007387 */ /* 0x000fe20000100c00 */
[----:B------:R-:W-:Y:S02]  /*9c20*/  IMAD.MOV.U32 R29, RZ, RZ, R3 ;  /* 0x000000ffff1d7224 */ /* 0x000fe400078e0003 */
[----:B--2---:R-:W-:-:S02]  /*9c30*/  IMAD.MOV.U32 R4, RZ, RZ, R38 ;  /* 0x000000ffff047224 */ /* 0x004fc400078e0026 */
[----:B------:R-:W-:Y:S01]  /*9c40*/  IMAD.MOV.U32 R5, RZ, RZ, R67 ;  /* 0x000000ffff057224 */ /* 0x000fe200078e0043 */
[----:B------:R-:W-:Y:S01]  /*9c50*/  STL.128 [R1+0x1b0], R28 ;  /* 0x0001b01c01007387 */ /* 0x000fe20000100c00 */
[----:B------:R-:W-:Y:S02]  /*9c60*/  IMAD.MOV.U32 R6, RZ, RZ, R32 ;  /* 0x000000ffff067224 */ /* 0x000fe400078e0020 */
[----:B------:R-:W-:Y:S02]  /*9c70*/  IMAD.MOV.U32 R7, RZ, RZ, R39 ;  /* 0x000000ffff077224 */ /* 0x000fe400078e0027 */
[----:B-1----:R-:W-:Y:S01]  /*9c80*/  IMAD.MOV.U32 R8, RZ, RZ, R54 ;  /* 0x000000ffff087224 */ /* 0x002fe200078e0036 */
[----:B------:R-:W-:Y:S01]  /*9c90*/  MOV R54, UR4 ;  /* 0x0000000400367c02 */ /* 0x000fe20008000f00 */
[----:B------:R-:W-:Y:S01]  /*9ca0*/  IMAD.MOV.U32 R9, RZ, RZ, R55 ;  /* 0x000000ffff097224 */ /* 0x000fe200078e0037 */
[----:B------:R0:W-:Y:S01]  /*9cb0*/  STL.128 [R1+0x1e0], R4 ;  /* 0x0001e00401007387 */ /* 0x0001e20000100c00 */
[----:B------:R-:W-:-:S02]  /*9cc0*/  IMAD.MOV.U32 R10, RZ, RZ, R34 ;  /* 0x000000ffff0a7224 */ /* 0x000fc400078e0022 */
[----:B------:R-:W-:Y:S02]  /*9cd0*/  IMAD.MOV.U32 R11, RZ, RZ, R35 ;  /* 0x000000ffff0b7224 */ /* 0x000fe400078e0023 */
[----:B------:R-:W-:Y:S02]  /*9ce0*/  IMAD.U32 R55, RZ, RZ, UR5 ;  /* 0x00000005ff377e24 */ /* 0x000fe4000f8e00ff */
[----:B------:R-:W-:Y:S01]  /*9cf0*/  IMAD.U32 R3, RZ, RZ, UR49 ;  /* 0x00000031ff037e24 */ /* 0x000fe2000f8e00ff */
[----:B------:R-:W-:Y:S01]  /*9d00*/  STL.128 [R1+0x200], R8 ;  /* 0x0002000801007387 */ /* 0x000fe20000100c00 */
[----:B------:R-:W-:Y:S02]  /*9d10*/  VIADD R0, R178, 0xffffffff ;  /* 0xffffffffb2007836 */ /* 0x000fe40000000000 */
[----:B------:R-:W-:Y:S02]  /*9d20*/  VIADD R3, R3, 0x178 ;  /* 0x0000017803037836 */ /* 0x000fe40000000000 */
[----:B0-----:R-:W-:Y:S01]  /*9d30*/  IMAD.MOV.U32 R4, RZ, RZ, R36 ;  /* 0x000000ffff047224 */ /* 0x001fe200078e0024 */
[----:B------:R-:W-:Y:S01]  /*9d40*/  MOV R7, R37 ;  /* 0x0000002500077202 */ /* 0x000fe20000000f00 */
[----:B------:R-:W-:-:S02]  /*9d50*/  IMAD.MOV.U32 R5, RZ, RZ, R65 ;  /* 0x000000ffff057224 */ /* 0x000fc400078e0041 */
[----:B------:R-:W-:Y:S02]  /*9d60*/  IMAD.MOV.U32 R6, RZ, RZ, R18 ;  /* 0x000000ffff067224 */ /* 0x000fe400078e0012 */
[----:B------:R-:W-:Y:S02]  /*9d70*/  IMAD.MOV.U32 R18, RZ, RZ, R53 ;  /* 0x000000ffff127224 */ /* 0x000fe400078e0035 */
[----:B------:R-:W-:Y:S01]  /*9d80*/  IMAD.MOV.U32 R53, RZ, RZ, R33 ;  /* 0x000000ffff357224 */ /* 0x000fe200078e0021 */
[----:B------:R0:W-:Y:S04]  /*9d90*/  STL.128 [R1+0x1f0], R4 ;  /* 0x0001f00401007387 */ /* 0x0001e80000100c00 */
[----:B------:R1:W-:Y:S04]  /*9da0*/  STL.128 [R1+0x190], R16 ;  /* 0x0001901001007387 */ /* 0x0003e80000100c00 */
[----:B------:R1:W-:Y:S01]  /*9db0*/  STL.128 [R1+0x1d0], R52 ;  /* 0x0001d03401007387 */ /* 0x0003e20000100c00 */
[----:B0-----:R-:W-:-:S02]  /*9dc0*/  IMAD.U32 R4, RZ, RZ, UR40 ;  /* 0x00000028ff047e24 */ /* 0x001fc4000f8e00ff */
[----:B------:R-:W-:-:S05]  /*9dd0*/  IMAD.U32 R5, RZ, RZ, UR42 ;  /* 0x0000002aff057e24 */ /* 0x000fca000f8e00ff */
[----:B------:R1:W-:Y:S01]  /*9de0*/  STL.64 [R1+0x178], R4 ;  /* 0x0001780401007387 */ /* 0x0003e20000100a00 */
[----:B------:R1:W-:Y:S06]  /*9df0*/  BAR.SYNC.DEFER_BLOCKING R176, 0x100 ;  /* 0x000400b00000751d */ /* 0x0003ec0000010000 */
[----:B-1---5:R-:W-:Y:S05]  /*9e00*/  CALL.REL.NOINC `($_ZN7cutlass13device_kernelIN5flash11enable_sm90INS1_16FlashAttnFwdSm90INS1_25CollectiveMainloopFwdSm90ILi2EN4cute5tupleIJNS5_1CILi1EEES8_S8_EEENS6_IJNS7_ILi128EEENS7_ILi96EEENS7_ILi64EEEEEELi256ENS_6half_tEfNS_4arch4Sm90ELb0ELb1ELb1ELb1ELb0ELb1ELb1ELb1ELb0ELb0ELb0ELb0EEENS1_21CollectiveEpilogueFwdINS6_IJSA_NS7_ILi256EEESB_EEES9_SE_SG_Li256ELb1ELb0ELb0ELb0EEENS1_36VarlenDynamicPersistentTileSchedulerILi128ELi96ELi256ELi32ELb0ELb0ELb1ELb1ELb0ELb1EEEEEEEEEvNT_6ParamsE$_ZZN5flash25CollectiveMainloopFwdSm90ILi2EN4cute5tupleIJNS1_1CILi1EEES4_S4_EEENS2_IJNS3_ILi128EEENS3_ILi96EEENS3_ILi64EEEEEELi256EN7cutlass6half_tEfNSA_4arch4Sm90ELb0ELb1ELb1ELb1ELb0ELb1ELb1ELb1ELb0ELb0ELb0ELb0EE3mmaINS_16FlashAttnFwdSm90ISE_NS_21CollectiveEpilogueFwdINS2_IJS6_NS3_ILi256EEES7_EEES5_SB_SD_Li256ELb1ELb0ELb0ELb0EEENS_36VarlenDynamicPersistentTileSchedulerILi128ELi96ELi256ELi32ELb0ELb0ELb1ELb1ELb0ELb1EEEE13SharedStorageENS1_6TensorINS1_11ArrayEngineIfLm128EEENS1_6LayoutINS2_IJNS2_IJNS3_ILi2EEEST_NS3_ILi32EEEEEES4_S4_EEENS2_IJNS2_IJS4_ST_NS3_ILi4EEEEEENS3_ILi0EEESZ_EEEEEEENS_7SoftmaxILi2ELi0EEEEEbRKNSE_6ParamsENSA_25PipelineTmaAsyncNoClusterILi2ENSA_16PipelineTmaAsyncILi2EEEEES1B_RNSA_13PipelineStateILj2EEERT0_RT1_iRiRKNS_16SeqlenInfoQKNewKILb1ELb1EEENS2_IJiiiiEEERT_ENKUliT_T0_T1_E_clIZSF_ISO_S12_S14_EbS17_S1B_S1B_S1E_S1G_S1I_iS1J_S1N_S1O_S1Q_EUlRS1R_iE0_NS3_ILb1EEES1Y_EEDaiS1R_S1S_S1T_) ;  /* 0x000002c800647944 */ /* 0x022fea0003c00000 */
[----:B------:R-:W-:Y:S05]  /*9e10*/  BSYNC B0 ;  /* 0x0000000000007941 */ /* 0x000fea0003800000 */
.L_x_10101:
[----:B------:R-:W2:Y:S01]  /*9e20*/  LDL R2, [R1+0x70] ;  /* 0x0000700001027983 */ /* 0x000ea20000100800 */
[----:B------:R-:W0:Y:S01]  /*9e30*/  LDC.64 R6, c[0x0][0xad8] ;  /* 0x0002b600ff067b82 */ /* 0x000e220000000a00 */
[----:B------:R-:W-:Y:S01]  /*9e40*/  VIADD R0, R178, 0xfffffffe ;  /* 0xfffffffeb2007836 */ /* 0x000fe20000000000 */
[----:B0-----:R-:W-:Y:S01]  /*9e50*/  ISETP.GE.AND P0, PT, R7, 0x1, PT ;  /* 0x000000010700780c */ /* 0x001fe20003f06270 */
[----:B--2---:R-:W-:-:S05]  /*9e60*/  IMAD.SHL.U32 R2, R2, 0x80, RZ ;  /* 0x0000008002027824 */ /* 0x004fca00078e00ff */
[----:B------:R-:W-:-:S05]  /*9e70*/  IADD3 R5, R2, R157, -R156 ;  /* 0x0000009d02057210 */ /* 0x000fca0007ffe89c */
[----:B------:R-:W-:Y:S02]  /*9e80*/  IMAD.IADD R3, R5, 0x1, R6 ;  /* 0x0000000105037824 */ /* 0x000fe400078e0206 */
        /* <DEDUP_REMOVED lines=12> */
.L_x_10104:
[----:B------:R-:W-:-:S13]  /*9f50*/  ISETP.NE.AND P0, PT, R7, 0x1, PT ;  /* 0x000000010700780c */ /* 0x000fda0003f05270 */
[----:B------:R-:W0:Y:S02]  /*9f60*/  @P0 LDC.64 R8, c[0x0][0xae0] ;  /* 0x0002b800ff080b82 */ /* 0x000e240000000a00 */
[----:B0-----:R-:W-:-:S05]  /*9f70*/  @P0 IMAD.HI.U32 R6, R4, R8, RZ ;  /* 0x0000000804060227 */ /* 0x001fca00078e00ff */
[----:B------:R-:W-:-:S07]  /*9f80*/  @P0 SHF.R.U32.HI R4, RZ, R9, R6 ;  /* 0x00000009ff040219 */ /* 0x000fce0000011606 */
.L_x_10105:
[----:B------:R-:W-:Y:S05]  /*9f90*/  BSYNC B0 ;  /* 0x0000000000007941 */ /* 0x000fea0003800000 */
.L_x_10103:
[----:B------:R-:W-:-:S05]  /*9fa0*/  IMAD R4, R4, R7, R7 ;  /* 0x0000000704047224 */ /* 0x000fca00078e0207 */
[----:B------:R-:W-:-:S07]  /*9fb0*/  VIMNMX R3, R3, R4, PT ;  /* 0x0000000403037248 */ /* 0x000fce0003fe0100 */
.L_x_10102:
[----:B------:R-:W-:-:S05]  /*9fc0*/  IMAD.HI R3, R3, 0x2aaaaaab, RZ ;  /* 0x2aaaaaab03037827 */ /* 0x000fca00078e02ff */
[----:B------:R-:W-:-:S04]  /*9fd0*/  SHF.R.U32.HI R4, RZ, 0x1f, R3 ;  /* 0x0000001fff047819 */ /* 0x000fc80000011603 */
[----:B------:R-:W-:-:S04]  /*9fe0*/  LEA.HI.SX32 R3, R3, R4, 0x1c ;  /* 0x0000000403037211 */ /* 0x000fc800078fe2ff */
[----:B------:R-:W-:-:S04]  /*9ff0*/  VIMNMX R3, R164, R3, !PT ;  /* 0x00000003a4037248 */ /* 0x000fc80007fe0100 */
[----:B------:R-:W-:-:S13]  /*a000*/  ISETP.GE.AND P0, PT, R0, R3, PT ;  /* 0x000000030000720c */ /* 0x000fda0003f06270 */
[----:B------:R-:W-:Y:S05]  /*a010*/  @!P0 BRA `(.L_x_10106) ;  /* 0x000000b000408947 */ /* 0x000fea0003800000 */
.L_x_10133:
        /* <DEDUP_REMOVED lines=16> */
[----:B-1----:R-:W-:-:S02]  /*a120*/  @!P0 MOV R5, RZ ;  /* 0x000000ff00058202 */ /* 0x002fc40000000f00 */
[----:B--2---:R-:W-:-:S04]  /*a130*/  LOP3.LUT R2, R2, 0x1, RZ, 0xfc, !PT ;  /* 0x0000000102027812 */ /* 0x004fc800078efcff */
[----:B------:R-:W-:-:S13]  /*a140*/  ISETP.NE.AND P1, PT, R2, 0x3, PT ;  /* 0x000000030200780c */ /* 0x000fda0003f25270 */
[----:B0-----:R-:W-:Y:S05]  /*a150*/  @!P1 BRA `(.L_x_10108) ;  /* 0x0000000000049947 */ /* 0x001fea0003800000 */
[----:B------:R-:W-:Y:S01]  /*a160*/  BPT.TRAP 0x1 ;  /* 0x000000040000795c */ /* 0x000fe20000300000 */
.L_x_10108:
[----:B------:R-:W-:Y:S05]  /*a170*/  BSYNC B0 ;  /* 0x0000000000007941 */ /* 0x000fea0003800000 */
.L_x_10107:
        /* <DEDUP_REMOVED lines=13> */
.L_x_10110:
[----:B------:R-:W-:Y:S05]  /*a250*/  BSYNC B0 ;  /* 0x0000000000007941 */ /* 0x000fea0003800000 */
.L_x_10109:
        /* <DEDUP_REMOVED lines=8> */
.L_x_10112:
[----:B------:R-:W-:Y:S05]  /*a2e0*/  BSYNC B0 ;  /* 0x0000000000007941 */ /* 0x000fea0003800000 */
.L_x_10111:
[----:B------:R-:W2:Y:S04]  /*a2f0*/  LD.E R5, desc[UR56][R16.64+0x218] ;  /* 0x0002183810057980 */ /* 0x000ea8000c101900 */
[----:B------:R-:W2:Y:S01]  /*a300*/  LDL.64 R8, [R1+0xa0] ;  /* 0x0000a00001087983 */ /* 0x000ea20000100a00 */
[----:B------:R-:W-:Y:S05]  /*a310*/  WARPSYNC.ALL ;  /* 0x0000000000007948 */ /* 0x000fea0003800000 */
[----:B------:R-:W3:Y:S04]  /*a320*/  LDL.64 R14, [R1+0x98] ;  /* 0x00009800010e7983 */ /* 0x000ee80000100a00 */
[----:B0----5:R-:W4:Y:S04]  /*a330*/  LDL.64 R6, [R1+0x98] ;  /* 0x0000980001067983 */ /* 0x021f280000100a00 */
        /* <DEDUP_REMOVED lines=15> */
[----:B------:R-:W-:Y:S02]  /*a430*/  R2UR UR5, R15 ;  /* 0x000000000f0572ca */ /* 0x000fe400000e0000 */
[----:B------:R-:W3:Y:S11]  /*a440*/  LDL R15, [R1+0x54] ;  /* 0x00005400010f7983 */ /* 0x000ef60000100800 */
[----:B------:R-:W-:Y:S01]  /*a450*/  HGMMA.64x96x16.F32 R24, gdesc[UR4], RZ, !UPT, gsb0 ;  /* 0x01600000041879f0 */ /* 0x000fe2000c0008ff */
[----:B----4-:R-:W-:Y:S01]  /*a460*/  VIADD R6, R6, 0x2 ;  /* 0x0000000206067836 */ /* 0x010fe20000000000 */
[----:B------:R-:W-:-:S02]  /*a470*/  R2UR UR6, R8 ;  /* 0x00000000080672ca */ /* 0x000fc400000e0000 */
[----:B------:R-:W-:Y:S02]  /*a480*/  R2UR UR7, R9 ;  /* 0x00000000090772ca */ /* 0x000fe400000e0000 */
[----:B------:R-:W-:Y:S02]  /*a490*/  R2UR UR4, R6 ;  /* 0x00000000060472ca */ /* 0x000fe400000e0000 */
[----:B------:R-:W-:Y:S01]  /*a4a0*/  R2UR UR5, R7 ;  /* 0x00000000070572ca */ /* 0x000fe200000e0000 */
[----:B------:R-:W-:Y:S02]  /*a4b0*/  VIADD R10, R10, 0x4 ;  /* 0x000000040a0a7836 */ /* 0x000fe40000000000 */
[----:B------:R-:W-:Y:S02]  /*a4c0*/  VIADD R6, R4, 0x4 ;  /* 0x0000000404067836 */ /* 0x000fe40000000000 */
[----:B------:R-:W-:Y:S01]  /*a4d0*/  IMAD.MOV.U32 R7, RZ, RZ, R9 ;  /* 0x000000ffff077224 */ /* 0x000fe200078e0009 */
[----:B------:R-:W-:-:S02]  /*a4e0*/  WARPGROUP.DEPBAR.LE gsb0, 0x0 ;  /* 0x00008000000079c5 */ /* 0x000fc40000010000 */
        /* <DEDUP_REMOVED lines=25> */
[----:B0-----:R-:W-:Y:S05]  /*a680*/  @!P1 BRA `(.L_x_10115) ;  /* 0x0000000000049947 */ /* 0x001fea0003800000 */
[----:B------:R-:W-:Y:S01]  /*a690*/  BPT.TRAP 0x1 ;  /* 0x000000040000795c */ /* 0x000fe20000300000 */
.L_x_10115:
[----:B------:R-:W-:Y:S05]  /*a6a0*/  BSYNC B0 ;  /* 0x0000000000007941 */ /* 0x000fea0003800000 */
.L_x_10114:
[----:B------:R-:W2:Y:S01]  /*a6b0*/  LDL.64 R6, [R1+0x40] ;  /* 0x0000400001067983 */ /* 0x000ea20000100a00 */
[----:B-----5:R-:W-:Y:S02]  /*a6c0*/  SHF.L.U32 R14, R14, 0x1f, RZ ;  /* 0x0000001f0e0e7819 */ /* 0x020fe400000006ff */
[----:B--2---:R-:W-:-:S04]  /*a6d0*/  MOV R7, R6 ;  /* 0x0000000600077202 */ /* 0x004fc80000000f00 */
[----:B------:R-:W-:-:S04]  /*a6e0*/  LEA R5, R5, R7, 0x3 ;  /* 0x0000000705057211 */ /* 0x000fc800078e18ff */
[----:B------:R0:W1:Y:S01]  /*a6f0*/  SYNCS.PHASECHK.TRANS64.TRYWAIT P0, [R5+URZ], R14 ;  /* 0x0000000e050075a7 */ /* 0x000062000800017f */
[----:B------:R0:W5:Y:S04]  /*a700*/  LD.E R4, desc[UR56][R16.64+0x218] ;  /* 0x0002183810047980 */ /* 0x000168000c101900 */
[----:B------:R0:W5:Y:S01]  /*a710*/  LD.E R6, desc[UR56][R16.64+0x21c] ;  /* 0x00021c3810067980 */ /* 0x000162000c101900 */
[----:B------:R-:W-:Y:S04]  /*a720*/  BSSY B0, `(.L_x_10116) ;  /* 0x0000003000007945 */ /* 0x000fe80003800000 */
[----:B------:R-:W-:Y:S05]  /*a730*/  @!P1 BRA `(.L_x_10117) ;  /* 0x0000000000049947 */ /* 0x000fea0003800000 */
[----:B------:R-:W-:Y:S01]  /*a740*/  BPT.TRAP 0x1 ;  /* 0x000000040000795c */ /* 0x000fe20000300000 */
.L_x_10117:
[----:B------:R-:W-:Y:S05]  /*a750*/  BSYNC B0 ;  /* 0x0000000000007941 */ /* 0x000fea0003800000 */
.L_x_10116:
[----:B------:R-:W-:Y:S04]  /*a760*/  BSSY B0, `(.L_x_10118) ;  /* 0x0000006000007945 */ /* 0x000fe80003800000 */
[----:B-1----:R-:W-:Y:S05]  /*a770*/  @P0 BRA `(.L_x_10119) ;  /* 0x0000000000100947 */ /* 0x002fea0003800000 */
[----:B-----5:R-:W-:Y:S01]  /*a780*/  IMAD R4, R4, 0x8, R7 ;  /* 0x0000000804047824 */ /* 0x020fe200078e0207 */
[----:B0-----:R-:W-:-:S04]  /*a790*/  SHF.L.U32 R5, R6, 0x1f, RZ ;  /* 0x0000001f06057819 */ /* 0x001fc800000006ff */
[----:B------:R-:W0:Y:S02]  /*a7a0*/  SYNCS.PHASECHK.TRANS64.TRYWAIT P0, [R4+URZ], R5 ;  /* 0x00000005040075a7 */ /* 0x000e24000800017f */
[----:B0-----:R-:W-:Y:S05]  /*a7b0*/  @!P0 BRA `(.L_x_10120) ;  /* 0x000002a800c88947 */ /* 0x001fea0003800000 */
.L_x_10119:
[----:B------:R-:W-:Y:S05]  /*a7c0*/  BSYNC B0 ;  /* 0x0000000000007941 */ /* 0x000fea0003800000 */
.L_x_10118:
[----:B------:R-:W2:Y:S04]  /*a7d0*/  LDL R7, [R1+0x90] ;  /* 0x0000900001077983 */ /* 0x000ea80000100800 */
[----:B------:R-:W3:Y:S04]  /*a7e0*/  LD.E R15, desc[UR56][R16.64+0x218] ;  /* 0x00021838100f7980 */ /* 0x000ee8000c101900 */
[----:B------:R-:W3:Y:S04]  /*a7f0*/  LDL.64 R20, [R1+0x118] ;  /* 0x0001180001147983 */ /* 0x000ee80000100a00 */
[----:B0----5:R-:W4:Y:S04]  /*a800*/  LDL.64 R4, [R1+0x110] ;  /* 0x0001100001047983 */ /* 0x021f280000100a00 */
[----:B------:R-:W4:Y:S04]  /*a810*/  LDL.64 R8, [R1+0x110] ;  /* 0x0001100001087983 */ /* 0x000f280000100a00 */
[----:B------:R-:W4:Y:S04]  /*a820*/  LDL.64 R10, [R1+0x110] ;  /* 0x00011000010a7983 */ /* 0x000f280000100a00 */
[----:B------:R-:W4:Y:S01]  /*a830*/  LDL.64 R12, [R1+0x110] ;  /* 0x00011000010c7983 */ /* 0x000f220000100a00 */
[----:B------:R-:W-:Y:S05]  /*a840*/  WARPSYNC.ALL ;  /* 0x0000000000007948 */ /* 0x000fea0003800000 */
[----:B------:R-:W-:Y:S01]  /*a850*/  WARPGROUP.ARRIVE ;  /* 0x00000000000079c5 */ /* 0x000fe20000000000 */
[----:B--2---:R-:W-:Y:S01]  /*a860*/  ISETP.NE.U32.AND P0, PT, R7, RZ, PT ;  /* 0x000000ff0700720c */ /* 0x004fe20003f05070 */
[----:B---3--:R-:W-:-:S02]  /*a870*/  IMAD R6, R15, 0xc00, R20 ;  /* 0x00000c000f067824 */ /* 0x008fc400078e0214 */
[----:B------:R-:W-:Y:S01]  /*a880*/  IMAD.MOV.U32 R7, RZ, RZ, R21 ;  /* 0x000000ffff077224 */ /* 0x000fe200078e0015 */
[----:B------:R-:W2:Y:S01]  /*a890*/  LDL.64 R14, [R1+0x110] ;  /* 0x00011000010e7983 */ /* 0x000ea20000100a00 */
[----:B----4-:R-:W-:Y:S02]  /*a8a0*/  R2UR UR4, R4 ;  /* 0x00000000040472ca */ /* 0x010fe400000e0000 */
[----:B------:R-:W-:Y:S02]  /*a8b0*/  R2UR UR6, R6 ;  /* 0x00000000060672ca */ /* 0x000fe400000e0000 */
[----:B------:R-:W-:Y:S02]  /*a8c0*/  R2UR UR7, R7 ;  /* 0x00000000070772ca */ /* 0x000fe400000e0000 */
[----:B------:R-:W-:Y:S02]  /*a8d0*/  R2UR UR5, R5 ;  /* 0x00000000050572ca */ /* 0x000fe400000e0000 */
[----:B------:R-:W-:-:S11]  /*a8e0*/  VOTEU.ANY UP0, P0 ;  /* 0x00000000003f7886 */ /* 0x000fd60000000100 */
        /* <DEDUP_REMOVED lines=34> */
[----:B--2---:R-:W-:Y:S01]  /*ab10*/  VIADD R14, R14, 0x400 ;  /* 0x000004000e0e7836 */ /* 0x004fe20000000000 */
[----:B------:R-:W-:Y:S01]  /*ab20*/  IADD3 R4, R6, 0x300, RZ ;  /* 0x0000030006047810 */ /* 0x000fe20007ffe0ff */
[----:B------:R-:W-:Y:S01]  /*ab30*/  IMAD.MOV.U32 R5, RZ, RZ, R21 ;  /* 0x000000ffff057224 */ /* 0x000fe200078e0015 */
[----:B------:R-:W-:Y:S02]  /*ab40*/  R2UR UR5, R15 ;  /* 0x000000000f0572ca */ /* 0x000fe400000e0000 */
[----:B------:R-:W-:Y:S02]  /*ab50*/  R2UR UR6, R4 ;  /* 0x00000000040672ca */ /* 0x000fe400000e0000 */
[----:B------:R-:W-:Y:S02]  /*ab60*/  R2UR UR7, R5 ;  /* 0x00000000050772ca */ /* 0x000fe400000e0000 */
[----:B------:R-:W-:-:S02]  /*ab70*/  R2UR UR4, R14 ;  /* 0x000000000e0472ca */ /* 0x000fc400000e0000 */
[----:B------:R-:W2:Y:S01]  /*ab80*/  LDL.64 R14, [R1+0x110] ;  /* 0x00011000010e7983 */ /* 0x000ea20000100a00 */
[----:B---3--:R-:W-:Y:S01]  /*ab90*/  VIADD R8, R8, 0x402 ;  /* 0x0000040208087836 */ /* 0x008fe20000000000 */
[----:B------:R-:W-:Y:S02]  /*aba0*/  WARPGROUP.DEPBAR.LE gsb0, 0x0 ;  /* 0x00008000000079c5 */ /* 0x000fe40000010000 */
[----:B------:R-:W-:-:S07]  /*abb0*/  WARPGROUP.ARRIVE ;  /* 0x00000000000079c5 */ /* 0x000fce0000000000 */
[----:B------:R-:W-:Y:S01]  /*abc0*/  HGMMA.64x96x16.F32 R24, gdesc[UR4], R24, gsb0 ;  /* 0x01600000041879f0 */ /* 0x000fe20008000818 */
[----:B------:R-:W-:Y:S02]  /*abd0*/  VIADD R4, R6, 0x302 ;  /* 0x0000030206047836 */ /* 0x000fe40000000000 */
[----:B------:R-:W-:Y:S01]  /*abe0*/  IMAD.MOV.U32 R5, RZ, RZ, R21 ;  /* 0x000000ffff057224 */ /* 0x000fe200078e0015 */
[----:B------:R-:W-:Y:S02]  /*abf0*/  R2UR UR4, R8 ;  /* 0x00000000080472ca */ /* 0x000fe400000e0000 */
[----:B------:R-:W-:Y:S02]  /*ac00*/  R2UR UR6, R4 ;  /* 0x00000000040672ca */ /* 0x000fe400000e0000 */
[----:B------:R-:W-:Y:S02]  /*ac10*/  R2UR UR7, R5 ;  /* 0x00000000050772ca */ /* 0x000fe400000e0000 */
[----:B------:R-:W-:-:S02]  /*ac20*/  R2UR UR5, R9 ;  /* 0x00000000090572ca */ /* 0x000fc400000e0000 */
[----:B------:R-:W3:Y:S01]  /*ac30*/  LDL.64 R8, [R1+0x110] ;  /* 0x0001100001087983 */ /* 0x000ee20000100a00 */
[----:B----4-:R-:W-:Y:S01]  /*ac40*/  VIADD R10, R10, 0x404 ;  /* 0x000004040a0a7836 */ /* 0x010fe20000000000 */
        /* <DEDUP_REMOVED lines=9> */
[----:B------:R-:W4:Y:S01]  /*ace0*/  LDL.64 R10, [R1+0x110] ;  /* 0x00011000010a7983 */ /* 0x000f220000100a00 */
[----:B------:R-:W-:Y:S01]  /*acf0*/  VIADD R12, R12, 0x406 ;  /* 0x000004060c0c7836 */ /* 0x000fe20000000000 */
        /* <DEDUP_REMOVED lines=10> */
[----:B--2---:R-:W-:Y:S01]  /*ada0*/  VIADD R14, R14, 0x800 ;  /* 0x000008000e0e7836 */ /* 0x004fe20000000000 */
[----:B------:R-:W-:Y:S02]  /*adb0*/  WARPGROUP.DEPBAR.LE gsb0, 0x0 ;  /* 0x00008000000079c5 */ /* 0x000fe40000010000 */
[----:B------:R-:W-:-:S07]  /*adc0*/  WARPGROUP.ARRIVE ;  /* 0x00000000000079c5 */ /* 0x000fce0000000000 */
[----:B------:R-:W-:Y:S01]  /*add0*/  HGMMA.64x96x16.F32 R24, gdesc[UR4], R24, gsb0 ;  /* 0x01600000041879f0 */ /* 0x000fe20008000818 */
[----:B------:R-:W-:Y:S01]  /*ade0*/  IMAD.MOV.U32 R5, RZ, RZ, R21 ;  /* 0x000000ffff057224 */ /* 0x000fe200078e0015 */
[----:B------:R-:W-:Y:S02]  /*adf0*/  IADD3 R4, R6, 0x600, RZ ;  /* 0x0000060006047810 */ /* 0x000fe40007ffe0ff */
        /* <DEDUP_REMOVED lines=78> */
[----:B------:R-:W0:Y:S01]  /*b2e0*/  S2R R72, SR_TID.X ;  /* 0x0000000000487919 */ /* 0x000e220000002100 */
[----:B------:R1:W-:Y:S04]  /*b2f0*/  STL [R1+0x90], R2 ;  /* 0x0000900201007387 */ /* 0x0003e80000100800 */
[----:B------:R1:W-:Y:S01]  /*b300*/  STL [R1+0x90], R2 ;  /* 0x0000900201007387 */ /* 0x0003e20000100800 */
[----:B------:R-:W-:-:S02]  /*b310*/  WARPGROUP.DEPBAR.LE gsb0, 0x0 ;  /* 0x00008000000079c5 */ /* 0x000fc40000010000 */
[----:B------:R-:W-:-:S06]  /*b320*/  WARPGROUP.ARRIVE ;  /* 0x00000000000079c5 */ /* 0x000fcc0000000000 */
[----:B------:R-:W-:Y:S01]  /*b330*/  HGMMA.64x96x16.F32 R24, gdesc[UR4], R24, gsb0 ;  /* 0x01600000041879f0 */ /* 0x000fe20008000818 */
[----:B0-----:R-:W-:Y:S01]  /*b340*/  LOP3.LUT R72, R72, 0x7f, RZ, 0xc0, !PT ;  /* 0x0000007f48487812 */ /* 0x001fe200078ec0ff */
[----:B------:R1:W-:Y:S03]  /*b350*/  STL [R1+0x90], R2 ;  /* 0x0000900201007387 */ /* 0x0003e60000100800 */
[----:B------:R-:W-:Y:S01]  /*b360*/  ISETP.NE.AND P0, PT, R72, RZ, PT ;  /* 0x000000ff4800720c */ /* 0x000fe20003f05270 */
        /* <DEDUP_REMOVED lines=22> */
[----:B------:R-:W3:Y:S04]  /*b4d0*/  LDL R15, [R1+0x13c] ;  /* 0x00013c00010f7983 */ /* 0x000ee80000100800 */
[----:B0-----:R-:W4:Y:S04]  /*b4e0*/  LDL.128 R4, [R1+0x140] ;  /* 0x0001400001047983 */ /* 0x001f280000100c00 */
[----:B------:R-:W4:Y:S04]  /*b4f0*/  LDL R72, [R1+0x70] ;  /* 0x0000700001487983 */ /* 0x000f280000100800 */
[----:B------:R-:W3:Y:S04]  /*b500*/  LDL.128 R8, [R1+0x150] ;  /* 0x0001500001087983 */ /* 0x000ee80000100c00 */
[----:B--2---:R-:W2:Y:S01]  /*b510*/  LD.E R20, desc[UR56][R20.64] ;  /* 0x0000003814147980 */ /* 0x004ea2000c101900 */
[----:B------:R-:W-:Y:S01]  /*b520*/  BSSY B0, `(.L_x_10121) ;  /* 0x0000095000007945 */ /* 0x000fe20003800000 */
[----:B---3--:R-:W-:Y:S01]  /*b530*/  ISETP.GE.AND P1, PT, R9, 0x1, PT ;  /* 0x000000010900780c */ /* 0x008fe20003f26270 */
[-C--:B--2---:R-:W-:Y:S01]  /*b540*/  FMUL.FTZ R21, R34, R20.reuse ;  /* 0x0000001422157220 */ /* 0x084fe20000410000 */
[----:B------:R-:W-:Y:S01]  /*b550*/  FMUL.FTZ R37, R37, R20 ;  /* 0x0000001425257220 */ /* 0x000fe20000410000 */
[----:B------:R-:W-:-:S03]  /*b560*/  SHF.R.S32.HI R34, RZ, 0x1f, R15 ;  /* 0x0000001fff227819 */ /* 0x000fc6000001140f */
[----:B------:R0:W2:Y:S02]  /*b570*/  MUFU.TANH R76, R37 ;  /* 0x00000025004c7308 */ /* 0x0000a40000002400 */
[----:B0-----:R-:W-:-:S04]  /*b580*/  LEA.HI R37, R34, R15, RZ, 0x7 ;  /* 0x0000000f22257211 */ /* 0x001fc800078f38ff */
[----:B------:R-:W-:Y:S01]  /*b590*/  LOP3.LUT R34, R37, 0xffffff80, RZ, 0xc0, !PT ;  /* 0xffffff8025227812 */ /* 0x000fe200078ec0ff */
[----:B------:R-:W-:-:S03]  /*b5a0*/  FMUL.FTZ R13, R27, R20 ;  /* 0x000000141b0d7220 */ /* 0x000fc60000410000 */
[----:B------:R-:W-:Y:S01]  /*b5b0*/  IADD3 R34, R15, -R34, RZ ;  /* 0x800000220f227210 */ /* 0x000fe20007ffe0ff */
[-C--:B------:R-:W-:Y:S01]  /*b5c0*/  FMUL.FTZ R27, R39, R20.reuse ;  /* 0x00000014271b7220 */ /* 0x080fe20000410000 */
[-C--:B------:R-:W-:Y:S02]  /*b5d0*/  FMUL.FTZ R41, R41, R20.reuse ;  /* 0x0000001429297220 */ /* 0x080fe40000410000 */
[----:B------:R-:W-:Y:S01]  /*b5e0*/  SHF.R.S32.HI R39, RZ, 0x1f, R34 ;  /* 0x0000001fff277819 */ /* 0x000fe20000011422 */
[-C--:B------:R-:W-:Y:S01]  /*b5f0*/  FMUL.FTZ R36, R36, R20.reuse ;  /* 0x0000001424247220 */ /* 0x080fe20000410000 */
[----:B------:R0:W3:Y:S01]  /*b600*/  MUFU.TANH R80, R41 ;  /* 0x0000002900507308 */ /* 0x0000e20000002400 */
[-C--:B------:R-:W-:Y:S01]  /*b610*/  FMUL.FTZ R12, R26, R20.reuse ;  /* 0x000000141a0c7220 */ /* 0x080fe20000410000 */
[-C--:B------:R-:W-:Y:S01]  /*b620*/  FMUL.FTZ R26, R38, R20.reuse ;  /* 0x00000014261a7220 */ /* 0x080fe20000410000 */
[----:B------:R-:W-:Y:S01]  /*b630*/  FMUL.FTZ R38, R42, R20 ;  /* 0x000000142a267220 */ /* 0x000fe20000410000 */
[----:B0-----:R-:W-:-:S04]  /*b640*/  LEA.HI R41, R39, R34, RZ, 0x2 ;  /* 0x0000002227297211 */ /* 0x001fc800078f10ff */
[----:B------:R0:W1:Y:S01]  /*b650*/  MUFU.TANH R73, R36 ;  /* 0x0000002400497308 */ /* 0x0000620000002400 */
[--C-:B------:R-:W-:Y:S01]  /*b660*/  SHF.R.S32.HI R42, RZ, 0x2, R41.reuse ;  /* 0x00000002ff2a7819 */ /* 0x100fe20000011429 */
[-C--:B0-----:R-:W-:Y:S01]  /*b670*/  FMUL.FTZ R36, R43, R20.reuse ;  /* 0x000000142b247220 */ /* 0x081fe20000410000 */
[----:B------:R-:W-:Y:S01]  /*b680*/  SHF.R.S32.HI R43, RZ, 0x1f, R41 ;  /* 0x0000001fff2b7819 */ /* 0x000fe20000011429 */
[----:B------:R-:W-:-:S03]  /*b690*/  FMUL.FTZ R40, R40, R20 ;  /* 0x0000001428287220 */ /* 0x000fc60000410000 */
[----:B------:R-:W-:Y:S01]  /*b6a0*/  LEA.HI R43, R43, R42, RZ, 0x3 ;  /* 0x0000002a2b2b7211 */ /* 0x000fe200078f18ff */
[----:B------:R0:W1:Y:S01]  /*b6b0*/  MUFU.TANH R78, R40 ;  /* 0x00000028004e7308 */ /* 0x0000620000002400 */
[----:B------:R-:W-:Y:S02]  /*b6c0*/  LEA.HI R39, R39, R34, RZ, 0x5 ;  /* 0x0000002227277211 */ /* 0x000fe400078f28ff */
[----:B------:R-:W-:Y:S01]  /*b6d0*/  LOP3.LUT R43, R43, 0xfffffff8, RZ, 0xc0, !PT ;  /* 0xfffffff82b2b7812 */ /* 0x000fe200078ec0ff */
[-C--:B------:R-:W-:Y:S01]  /*b6e0*/  FMUL.FTZ R29, R29, R20.reuse ;  /* 0x000000141d1d7220 */ /* 0x080fe20000410000 */
[----:B------:R-:W-:Y:S02]  /*b6f0*/  LOP3.LUT R41, R41, 0x7ffffffc, RZ, 0xc0, !PT ;  /* 0x7ffffffc29297812 */ /* 0x000fe400078ec0ff */
[----:B0-----:R-:W-:Y:S01]  /*b700*/  SHF.R.S32.HI R40, RZ, 0x7, R37 ;  /* 0x00000007ff287819 */ /* 0x001fe20000011425 */
[----:B------:R-:W-:Y:S02]  /*b710*/  IMAD.IADD R42, R42, 0x1, -R43 ;  /* 0x000000012a2a7824 */ /* 0x000fe400078e0a2b */
[-C--:B------:R-:W-:Y:S01]  /*b720*/  FMUL.FTZ R32, R32, R20.reuse ;  /* 0x0000001420207220 */ /* 0x080fe20000410000 */
[-C--:B------:R-:W-:Y:S01]  /*b730*/  FMUL.FTZ R33, R33, R20.reuse ;  /* 0x0000001421217220 */ /* 0x080fe20000410000 */
[----:B------:R-:W-:Y:S01]  /*b740*/  FMUL.FTZ R45, R45, R20 ;  /* 0x000000142d2d7220 */ /* 0x000fe20000410000 */
[----:B------:R-:W-:-:S02]  /*b750*/  LEA.HI R37, R37, R40, RZ, 0x1 ;  /* 0x0000002825257211 */ /* 0x000fc400078f08ff */
[----:B------:R-:W-:Y:S01]  /*b760*/  SHF.R.S32.HI R43, RZ, 0x5, R39 ;  /* 0x00000005ff2b7819 */ /* 0x000fe20000011427 */
[-C--:B------:R-:W-:Y:S01]  /*b770*/  FMUL.FTZ R14, R24, R20.reuse ;  /* 0x00000014180e7220 */ /* 0x080fe20000410000 */
[----:B------:R0:W1:Y:S01]  /*b780*/  MUFU.TANH R79, R29 ;  /* 0x0000001d004f7308 */ /* 0x0000620000002400 */
[-C--:B------:R-:W-:Y:S01]  /*b790*/  FMUL.FTZ R18, R30, R20.reuse ;  /* 0x000000141e127220 */ /* 0x080fe20000410000 */
[-C--:B------:R-:W-:Y:S01]  /*b7a0*/  FMUL.FTZ R19, R31, R20.reuse ;  /* 0x000000141f137220 */ /* 0x080fe20000410000 */
[-C--:B------:R-:W-:Y:S01]  /*b7b0*/  FMUL.FTZ R24, R35, R20.reuse ;  /* 0x0000001423187220 */ /* 0x080fe20000410000 */
[----:B------:R-:W-:Y:S01]  /*b7c0*/  IMAD.IADD R41, R34, 0x1, -R41 ;  /* 0x0000000122297824 */ /* 0x000fe200078e0a29 */
[----:B------:R-:W-:Y:S01]  /*b7d0*/  LOP3.LUT R39, R37, 0x3fffffe, RZ, 0xc0, !PT ;  /* 0x03fffffe25277812 */ /* 0x000fe200078ec0ff */
[-C--:B------:R-:W-:Y:S01]  /*b7e0*/  FMUL.FTZ R25, R25, R20.reuse ;  /* 0x0000001419197220 */ /* 0x080fe20000410000 */
[-C--:B------:R-:W-:Y:S01]  /*b7f0*/  FMUL.FTZ R28, R28, R20.reuse ;  /* 0x000000141c1c7220 */ /* 0x080fe20000410000 */
[----:B------:R4:W1:Y:S01]  /*b800*/  MUFU.TANH R77, R32 ;  /* 0x00000020004d7308 */ /* 0x0008620000002400 */
[-C--:B------:R-:W-:Y:S01]  /*b810*/  FMUL.FTZ R44, R44, R20.reuse ;  /* 0x000000142c2c7220 */ /* 0x080fe20000410000 */
[-C--:B------:R-:W-:Y:S01]  /*b820*/  FMUL.FTZ R31, R46, R20.reuse ;  /* 0x000000142e1f7220 */ /* 0x080fe20000410000 */
[-C--:B0-----:R-:W-:Y:S01]  /*b830*/  FMUL.FTZ R29, R47, R20.reuse ;  /* 0x000000142f1d7220 */ /* 0x081fe20000410000 */
        /* <DEDUP_REMOVED lines=13> */
[-C--:B----4-:R-:W-:Y:S01]  /*b910*/  FMUL.FTZ R32, R63, R20.reuse ;  /* 0x000000143f207220 */ /* 0x090fe20000410000 */
[-C--:B------:R-:W-:Y:S01]  /*b920*/  FMUL.FTZ R64, R64, R20.reuse ;  /* 0x0000001440407220 */ /* 0x080fe20000410000 */
[-C--:B0-----:R-:W-:Y:S01]  /*b930*/  FMUL.FTZ R33, R66, R20.reuse ;  /* 0x0000001442217220 */ /* 0x081fe20000410000 */
[-C--:B------:R-:W-:Y:S01]  /*b940*/  FMUL.FTZ R15, R67, R20.reuse ;  /* 0x00000014430f7220 */ /* 0x080fe20000410000 */
[-C--:B------:R-:W-:Y:S01]  /*b950*/  FMUL.FTZ R68, R68, R20.reuse ;  /* 0x0000001444447220 */ /* 0x080fe20000410000 */
[----:B------:R-:W-:Y:S01]  /*b960*/  FMUL.FTZ R34, R70, R20 ;  /* 0x0000001446227220 */ /* 0x000fe20000410000 */
[----:B------:R-:W-:-:S02]  /*b970*/  IMAD R43, R72, 0x8, R43 ;  /* 0x00000008482b7824 */ /* 0x000fc400078e022b */
[-C--:B------:R-:W-:Y:S01]  /*b980*/  FMUL.FTZ R37, R71, R20.reuse ;  /* 0x0000001447257220 */ /* 0x080fe20000410000 */
[----:B--2---:R-:W-:Y:S02]  /*b990*/  IMAD R45, R0, -0x60, R5 ;  /* 0xffffffa0002d7824 */ /* 0x004fe400078e0205 */
        /* <DEDUP_REMOVED lines=9> */
[----:B------:R-:W0:Y:S03]  /*ba30*/  MUFU.TANH R14, R14 ;  /* 0x0000000e000e7308 */ /* 0x000e260000002400 */
[----:B------:R-:W-:Y:S01]  /*ba40*/  IMAD R42, R39, 0x40, R42 ;  /* 0x00000040272a7824 */ /* 0x000fe200078e022a */
[----:B------:R-:W-:-:S04]  /*ba50*/  LOP3.LUT R39, RZ, R6, RZ, 0x33, !PT ;  /* 0x00000006ff277212 */ /* 0x000fc800078e33ff */
[----:B------:R-:W2:Y:S01]  /*ba60*/  MUFU.TANH R25, R25 ;  /* 0x0000001900197308 */ /* 0x000ea20000002400 */
[----:B------:R-:W-:-:S07]  /*ba70*/  IMAD R20, R41, -0x2, R20 ;  /* 0xfffffffe29147824 */ /* 0x000fce00078e0214 */
[----:B------:R-:W4:Y:S01]  /*ba80*/  MUFU.TANH R12, R12 ;  /* 0x0000000c000c7308 */ /* 0x000f220000002400 */
        /* <DEDUP_REMOVED lines=22> */
[----:B------:R-:W0:Y:S08]  /*bbf0*/  MUFU.TANH R56, R56 ;  /* 0x0000003800387308 */ /* 0x000e300000002400 */
[----:B------:R0:W0:Y:S08]  /*bc00*/  MUFU.TANH R51, R57 ;  /* 0x0000003900337308 */ /* 0x0000300000002400 */
[----:B------:R-:W0:Y:S08]  /*bc10*/  MUFU.TANH R58, R58 ;  /* 0x0000003a003a7308 */ /* 0x000e300000002400 */
[----:B------:R0:W0:Y:S08]  /*bc20*/  MUFU.TANH R85, R59 ;  /* 0x0000003b00557308 */ /* 0x0000300000002400 */
[----:B------:R-:W0:Y:S08]  /*bc30*/  MUFU.TANH R60, R60 ;  /* 0x0000003c003c7308 */ /* 0x000e300000002400 */
[----:B------:R0:W0:Y:S08]  /*bc40*/  MUFU.TANH R47, R61 ;  /* 0x0000003d002f7308 */ /* 0x0000300000002400 */
[----:B------:R-:W0:Y:S08]  /*bc50*/  MUFU.TANH R62, R62 ;  /* 0x0000003e003e7308 */ /* 0x000e300000002400 */
[----:B------:R-:W0:Y:S08]  /*bc60*/  MUFU.TANH R32, R32 ;  /* 0x0000002000207308 */ /* 0x000e300000002400 */
[----:B------:R-:W0:Y:S08]  /*bc70*/  MUFU.TANH R64, R64 ;  /* 0x0000004000407308 */ /* 0x000e300000002400 */
[----:B------:R0:W0:Y:S08]  /*bc80*/  MUFU.TANH R46, R65 ;  /* 0x00000041002e7308 */ /* 0x0000300000002400 */
[----:B------:R-:W0:Y:S08]  /*bc90*/  MUFU.TANH R33, R33 ;  /* 0x0000002100217308 */ /* 0x000e300000002400 */
[----:B------:R-:W0:Y:S08]  /*bca0*/  MUFU.TANH R15, R15 ;  /* 0x0000000f000f7308 */ /* 0x000e300000002400 */
[----:B------:R-:W0:Y:S08]  /*bcb0*/  MUFU.TANH R68, R68 ;  /* 0x0000004400447308 */ /* 0x000e300000002400 */
[----:B------:R0:W0:Y:S08]  /*bcc0*/  MUFU.TANH R50, R69 ;  /* 0x0000004500327308 */ /* 0x0000300000002400 */
[----:B------:R-:W0:Y:S08]  /*bcd0*/  MUFU.TANH R34, R34 ;  /* 0x0000002200227308 */ /* 0x000e300000002400 */
[----:B------:R-:W0:Y:S01]  /*bce0*/  MUFU.TANH R37, R37 ;  /* 0x0000002500257308 */ /* 0x000e220000002400 */
[----:B------:R-:W-:-:S02]  /*bcf0*/  IMAD.IADD R87, R20, 0x1, R7 ;  /* 0x0000000114577824 */ /* 0x000fc400078e0207 */
[----:B------:R-:W-:Y:S02]  /*bd00*/  IMAD.IADD R89, R20, 0x1, R39 ;  /* 0x0000000114597824 */ /* 0x000fe400078e0227 */
[----:B------:R-:W-:Y:S02]  /*bd10*/  IMAD R54, R41, -0x2, R6 ;  /* 0xfffffffe29367824 */ /* 0x000fe400078e0206 */
        /* <DEDUP_REMOVED lines=8> */
[----:B------:R-:W-:Y:S02]  /*bda0*/  ISETP.NE.AND P1, PT, R9, 0x1, PT ;  /* 0x000000010900780c */ /* 0x000fe40003f25270 */
[----:B------:R-:W-:-:S11]  /*bdb0*/  LOP3.LUT R39, RZ, R8, RZ, 0x33, !PT ;  /* 0x00000008ff277212 */ /* 0x000fd600078e33ff */
[----:B------:R-:W-:-:S05]  /*bdc0*/  @P1 IMAD.HI.U32 R8, R39, R10, RZ ;  /* 0x0000000a27081227 */ /* 0x000fca00078e00ff */
[----:B------:R-:W-:-:S04]  /*bdd0*/  @P1 SHF.R.U32.HI R39, RZ, R11, R8 ;  /* 0x0000000bff271219 */ /* 0x000fc80000011608 */
[----:B------:R-:W-:Y:S01]  /*bde0*/  LOP3.LUT R8, RZ, R39, RZ, 0x33, !PT ;  /* 0x00000027ff087212 */ /* 0x000fe200078e33ff */
[----:B------:R-:W-:Y:S06]  /*bdf0*/  BRA `(.L_x_10125) ;  /* 0x00000000000c7947 */ /* 0x000fec0003800000 */
.L_x_10124:
[----:B------:R-:W-:-:S13]  /*be00*/  ISETP.NE.AND P1, PT, R9, 0x1, PT ;  /* 0x000000010900780c */ /* 0x000fda0003f25270 */
[----:B------:R-:W-:-:S05]  /*be10*/  @P1 IMAD.HI.U32 R20, R8, R10, RZ ;  /* 0x0000000a08141227 */ /* 0x000fca00078e00ff */
[----:B------:R-:W-:-:S07]  /*be20*/  @P1 SHF.R.U32.HI R8, RZ, R11, R20 ;  /* 0x0000000bff081219 */ /* 0x000fce0000011614 */
.L_x_10125:
[----:B------:R-:W-:Y:S05]  /*be30*/  BSYNC B1 ;  /* 0x0000000000017941 */ /* 0x000fea0003800000 */
.L_x_10123:
[----:B------:R-:W-:-:S05]  /*be40*/  IMAD R8, R8, R9, R54 ;  /* 0x0000000908087224 */ /* 0x000fca00078e0236 */
[----:B------:R-:W-:Y:S02]  /*be50*/  VIMNMX R7, R7, R8, !PT ;  /* 0x0000000807077248 */ /* 0x000fe40007fe0100 */
[----:B------:R-:W-:-:S07]  /*be60*/  VIADDMNMX R6, R8, R9, R6, PT ;  /* 0x0000000908067246 */ /* 0x000fce0003800106 */
.L_x_10122:
[----:B------:R-:W-:Y:S05]  /*be70*/  BSYNC B0 ;  /* 0x0000000000007941 */ /* 0x000fea0003800000 */
.L_x_10121:
[----:B------:R-:W-:Y:S01]  /*be80*/  ISETP.GE.AND P1, PT, R40, 0x9, PT ;  /* 0x000000092800780c */ /* 0x000fe20003f26270 */
[----:B------:R-:W-:Y:S01]  /*be90*/  VIADD R42, R42, 0x8 ;  /* 0x000000082a2a7836 */ /* 0x000fe20000000000 */
[----:B------:R-:W-:Y:S01]  /*bea0*/  ISETP.GE.AND P2, PT, R40, 0x2, PT ;  /* 0x000000022800780c */ /* 0x000fe20003f46270 */
[----:B------:R-:W-:Y:S01]  /*beb0*/  BSSY B0, `(.L_x_10126) ;  /* 0x0000087000007945 */ /* 0x000fe20003800000 */
[----:B------:R-:W-:Y:S02]  /*bec0*/  P2R R20, PR, RZ, 0x2 ;  /* 0x00000002ff147803 */ /* 0x000fe40000000000 */
[----:B------:R-:W-:Y:S02]  /*bed0*/  ISETP.GT.AND P1, PT, R7, 0x8, !P1 ;  /* 0x000000080700780c */ /* 0x000fe40004f24270 */
[----:B------:R-:W-:Y:S02]  /*bee0*/  P2R R8, PR, RZ, 0x4 ;  /* 0x00000004ff087803 */ /* 0x000fe40000000000 */
[----:B------:R-:W-:-:S02]  /*bef0*/  ISETP.LT.OR P1, PT, R6, 0x9, P1 ;  /* 0x000000090600780c */ /* 0x000fc40000f21670 */
[C---:B------:R-:W-:Y:S02]  /*bf00*/  ISETP.GT.AND P2, PT, R7.reuse, 0x1, !P2 ;  /* 0x000000010700780c */ /* 0x040fe40005744270 */
[----:B------:R-:W-:Y:S02]  /*bf10*/  ISETP.GE.AND P3, PT, R40, 0xa, PT ;  /* 0x0000000a2800780c */ /* 0x000fe40003f66270 */
[----:B0-----:R-:W-:Y:S02]  /*bf20*/  FSEL R81, R28, -INF , !P1 ;  /* 0xff8000001c517808 */ /* 0x001fe40004800000 */
[----:B------:R-:W-:Y:S02]  /*bf30*/  ISETP.LT.OR P2, PT, R6, 0x2, P2 ;  /* 0x000000020600780c */ /* 0x000fe40001741670 */
[----:B------:R-:W-:Y:S02]  /*bf40*/  ISETP.GT.AND P1, PT, R7, 0x9, !P3 ;  /* 0x000000090700780c */ /* 0x000fe40005f24270 */
[----:B------:R-:W-:-:S02]  /*bf50*/  FSEL R83, R25, -INF , !P2 ;  /* 0xff80000019537808 */ /* 0x000fc40005000000 */
        /* <DEDUP_REMOVED lines=76> */
[----:B------:R-:W-:Y:S02]  /*c420*/  P2R R25, PR, RZ, 0x8 ;  /* 0x00000008ff197803 */ /* 0x000fe40000000000 */
[----:B------:R-:W-:-:S02]  /*c430*/  FSEL R49, R60, -INF , !P1 ;  /* 0xff8000003c317808 */ /* 0x000fc40004800000 */
        /* <DEDUP_REMOVED lines=19> */
[----:B------:R-:W-:Y:S02]  /*c570*/  FSEL R91, R14, -INF , !P6 ;  /* 0xff8000000e5b7808 */ /* 0x000fe40007000000 */
[----:B------:R-:W-:-:S04]  /*c580*/  ISETP.GE.AND P6, PT, R40, 0x5a, PT ;  /* 0x0000005a2800780c */ /* 0x000fc80003fc6270 */
[----:B------:R-:W-:Y:S02]  /*c590*/  P2R R14, PR, RZ, 0x40 ;  /* 0x00000040ff0e7803 */ /* 0x000fe40000000000 */
[----:B------:R-:W-:Y:S01]  /*c5a0*/  ISETP.GT.AND P6, PT, R7, 0x59, !P6 ;  /* 0x000000590700780c */ /* 0x000fe200077c4270 */
[----:B------:R-:W-:-:S03]  /*c5b0*/  IMAD.IADD R7, R89, 0x1, R42 ;  /* 0x0000000159077824 */ /* 0x000fc600078e022a */
[----:B------:R-:W-:Y:S02]  /*c5c0*/  ISETP.LT.OR P6, PT, R6, 0x5a, P6 ;  /* 0x0000005a0600780c */ /* 0x000fe400037c1670 */
[----:B------:R-:W-:Y:S02]  /*c5d0*/  IADD3 R6, R87, R42, RZ ;  /* 0x0000002a57067210 */ /* 0x000fe40007ffe0ff */
[----:B------:R-:W-:Y:S02]  /*c5e0*/  FSEL R39, R50, -INF , !P6 ;  /* 0xff80000032277808 */ /* 0x000fe40007000000 */
[----:B------:R-:W-:-:S13]  /*c5f0*/  ISETP.GE.AND P6, PT, R9, 0x1, PT ;  /* 0x000000010900780c */ /* 0x000fda0003fc6270 */
[----:B------:R-:W-:Y:S05]  /*c600*/  @!P6 BRA `(.L_x_10127) ;  /* 0x000000000044e947 */ /* 0x000fea0003800000 */
        /* <DEDUP_REMOVED lines=10> */
.L_x_10129:
[----:B------:R-:W-:-:S13]  /*c6b0*/  ISETP.NE.AND P6, PT, R9, 0x1, PT ;  /* 0x000000010900780c */ /* 0x000fda0003fc5270 */
[----:B------:R-:W-:-:S05]  /*c6c0*/  @P6 IMAD.HI.U32 R10, R4, R10, RZ ;  /* 0x0000000a040a6227 */ /* 0x000fca00078e00ff */
[----:B------:R-:W-:-:S07]  /*c6d0*/  @P6 SHF.R.U32.HI R4, RZ, R11, R10 ;  /* 0x0000000bff046219 */ /* 0x000fce000001160a */
.L_x_10130:
[----:B------:R-:W-:Y:S05]  /*c6e0*/  BSYNC B1 ;  /* 0x0000000000017941 */ /* 0x000fea0003800000 */
.L_x_10128:
[----:B------:R-:W-:-:S05]  /*c6f0*/  IMAD R4, R4, R9, R54 ;  /* 0x0000000904047224 */ /* 0x000fca00078e0236 */
[----:B------:R-:W-:Y:S02]  /*c700*/  VIADDMNMX R6, R4, R9, R6, PT ;  /* 0x0000000904067246 */ /* 0x000fe40003800106 */
[----:B------:R-:W-:-:S07]  /*c710*/  VIMNMX R7, R7, R4, !PT ;  /* 0x0000000407077248 */ /* 0x000fce0007fe0100 */
.L_x_10127:
[----:B------:R-:W-:Y:S05]  /*c720*/  BSYNC B0 ;  /* 0x0000000000007941 */ /* 0x000fea0003800000 */
.L_x_10126:
[----:B------:R-:W-:Y:S02]  /*c730*/  ISETP.GT.AND P5, PT, R7, RZ, !P5 ;  /* 0x000000ff0700720c */ /* 0x000fe40006fa4270 */
        /* <DEDUP_REMOVED lines=19> */
[----:B------:R-:W2:Y:S01]  /*c870*/  LDL.64 R20, [R1+0x230] ;  /* 0x0002300001147983 */ /* 0x000ea20000100a00 */
        /* <DEDUP_REMOVED lines=52> */
[C---:B------:R-:W-:Y:S02]  /*cbc0*/  ISETP.GT.AND P5, PT, R7.reuse, 0x48, !P6 ;  /* 0x000000480700780c */ /* 0x040fe400077a4270 */
[----:B------:R-:W-:Y:S02]  /*cbd0*/  ISETP.GT.AND P1, PT, R7, 0x49, !P1 ;  /* 0x000000490700780c */ /* 0x000fe40004f24270 */
[----:B------:R-:W-:Y:S02]  /*cbe0*/  ISETP.LT.OR P5, PT, R6, 0x49, P5 ;  /* 0x000000490600780c */ /* 0x000fe40002fa1670 */
[----:B--2---:R-:W-:Y:S02]  /*cbf0*/  FMNMX.FTZ R4, R91, R20, !PT ;  /* 0x000000145b047209 */ /* 0x004fe40007810000 */
[----:B------:R-:W-:-:S02]  /*cc00*/  FMNMX.FTZ R5, R46, R21, !PT ;  /* 0x000000152e057209 */ /* 0x000fc40007810000 */
[----:B------:R-:W-:Y:S02]  /*cc10*/  FMNMX.FTZ R4, R83, R4, !PT ;  /* 0x0000000453047209 */ /* 0x000fe40007810000 */
[----:B------:R-:W-:Y:S02]  /*cc20*/  FSEL R13, R62, -INF , !P5 ;  /* 0xff8000003e0d7808 */ /* 0x000fe40006800000 */
[----:B------:R-:W-:Y:S02]  /*cc30*/  FMNMX.FTZ R4, R81, R4, !PT ;  /* 0x0000000451047209 */ /* 0x000fe40007810000 */
[----:B------:R-:W-:Y:S02]  /*cc40*/  ISETP.GT.AND P2, PT, R7, 0x50, !P2 ;  /* 0x000000500700780c */ /* 0x000fe40005744270 */
[----:B------:R-:W-:Y:S02]  /*cc50*/  FMNMX.FTZ R4, R79, R4, !PT ;  /* 0x000000044f047209 */ /* 0x000fe40007810000 */
[----:B------:R-:W-:-:S02]  /*cc60*/  ISETP.GT.AND P3, PT, R7, 0x51, !P3 ;  /* 0x000000510700780c */ /* 0x000fc40005f64270 */
        /* <DEDUP_REMOVED lines=39> */
[----:B------:R-:W-:Y:S02]  /*cee0*/  ISETP.LT.OR P1, PT, R6, 0x4a, P1 ;  /* 0x0000004a0600780c */ /* 0x000fe40000f21670 */
[----:B------:R-:W-:Y:S01]  /*cef0*/  FMNMX.FTZ R4, R24, R5, !PT ;  /* 0x0000000518047209 */ /* 0x000fe20007810000 */
[----:B------:R-:W0:Y:S01]  /*cf00*/  SHFL.BFLY PT, R11, R10, 0x1, 0x1f ;  /* 0x0c201f000a0b7f89 */ /* 0x000e2200000e0000 */
[----:B------:R-:W-:Y:S02]  /*cf10*/  ISETP.LT.OR P2, PT, R6, 0x51, P2 ;  /* 0x000000510600780c */ /* 0x000fe40001741670 */
[----:B------:R-:W-:-:S02]  /*cf20*/  FSEL R56, R32, -INF , !P1 ;  /* 0xff80000020387808 */ /* 0x000fc40004800000 */
[----:B------:R-:W-:Y:S02]  /*cf30*/  FMNMX.FTZ R5, R13, R4, !PT ;  /* 0x000000040d057209 */ /* 0x000fe40007810000 */
[----:B------:R-:W-:Y:S02]  /*cf40*/  ISETP.GT.AND P4, PT, R7, 0x58, !P4 ;  /* 0x000000580700780c */ /* 0x000fe40006784270 */
[----:B------:R-:W-:Y:S02]  /*cf50*/  ISETP.LT.OR P3, PT, R6, 0x52, P3 ;  /* 0x000000520600780c */ /* 0x000fe40001f61670 */
[----:B------:R-:W-:Y:S02]  /*cf60*/  FSEL R32, R33, -INF , !P2 ;  /* 0xff80000021207808 */ /* 0x000fe40005000000 */
[----:B------:R-:W-:Y:S02]  /*cf70*/  FMNMX.FTZ R5, R56, R5, !PT ;  /* 0x0000000538057209 */ /* 0x000fe40007810000 */
[----:B------:R-:W-:-:S02]  /*cf80*/  ISETP.GT.AND P1, PT, R7, 0x59, !P6 ;  /* 0x000000590700780c */ /* 0x000fc40007724270 */
[----:B------:R-:W-:Y:S02]  /*cf90*/  ISETP.LT.OR P4, PT, R6, 0x59, P4 ;  /* 0x000000590600780c */ /* 0x000fe40002781670 */
[----:B------:R-:W-:Y:S02]  /*cfa0*/  FSEL R33, R15, -INF , !P3 ;  /* 0xff8000000f217808 */ /* 0x000fe40005800000 */
[----:B------:R-:W-:Y:S02]  /*cfb0*/  FMNMX.FTZ R4, R32, R5, !PT ;  /* 0x0000000520047209 */ /* 0x000fe40007810000 */
[----:B------:R-:W-:Y:S02]  /*cfc0*/  ISETP.LT.OR P1, PT, R6, 0x5a, P1 ;  /* 0x0000005a0600780c */ /* 0x000fe40000f21670 */
[----:B------:R-:W-:Y:S02]  /*cfd0*/  FSEL R34, R34, -INF , !P4 ;  /* 0xff80000022227808 */ /* 0x000fe40006000000 */
[----:B------:R-:W-:-:S02]  /*cfe0*/  FMNMX.FTZ R5, R33, R4, !PT ;  /* 0x0000000421057209 */ /* 0x000fc40007810000 */
[----:B------:R-:W-:Y:S02]  /*cff0*/  FSEL R35, R37, -INF , !P1 ;  /* 0xff80000025237808 */ /* 0x000fe40004800000 */
[----:B------:R-:W-:Y:S01]  /*d000*/  FMNMX.FTZ R4, R34, R5, !PT ;  /* 0x0000000522047209 */ /* 0x000fe20007810000 */
[----:B------:R-:W2:Y:S01]  /*d010*/  LDL R37, [R1+0x250] ;  /* 0x0002500001257983 */ /* 0x000ea20000100800 */
[----:B0-----:R-:W-:Y:S02]  /*d020*/  FMNMX.FTZ R6, R10, R11, !PT ;  /* 0x0000000b0a067209 */ /* 0x001fe40007810000 */
[----:B------:R-:W-:Y:S02]  /*d030*/  FMNMX.FTZ R9, R35, R4, !PT ;  /* 0x0000000423097209 */ /* 0x000fe40007810000 */
[----:B------:R-:W3:Y:S04]  /*d040*/  LDL.64 R4, [R1+0x240] ;  /* 0x0002400001047983 */ /* 0x000ee80000100a00 */
[----:B------:R-:W-:Y:S04]  /*d050*/  STL.64 [R1+0x230], R8 ;  /* 0x0002300801007387 */ /* 0x000fe80000100a00 */
[----:B------:R0:W-:Y:S04]  /*d060*/  STL [R1+0x230], R6 ;  /* 0x0002300601007387 */ /* 0x0001e80000100800 */
[----:B------:R-:W2:Y:S04]  /*d070*/  LDL R12, [R1+0x230] ;  /* 0x00023000010c7983 */ /* 0x000ea80000100800 */
[----:B------:R-:W4:Y:S01]  /*d080*/  LDL R11, [R1+0x234] ;  /* 0x00023400010b7983 */ /* 0x000f220000100800 */
[----:B--2---:R-:W-:Y:S01]  /*d090*/  FMUL.FTZ R7, R37, R12 ;  /* 0x0000000c25077220 */ /* 0x004fe20000410000 */
[----:B------:R-:W-:-:S04]  /*d0a0*/  FSETP.NEU.FTZ.AND P1, PT, R12, -INF , PT ;  /* 0xff8000000c00780b */ /* 0x000fc80003f3d000 */
[----:B------:R-:W-:-:S05]  /*d0b0*/  FSEL R10, R7, RZ, P1 ;  /* 0x000000ff070a7208 */ /* 0x000fca0000800000 */
[----:B0-----:R-:W-:-:S04]  /*d0c0*/  FFMA.FTZ R6, R79, R37, -R10 ;  /* 0x000000254f067223 */ /* 0x001fc8000001080a */
[----:B------:R4:W-:Y:S02]  /*d0d0*/  MUFU.EX2 R173, R6 ;  /* 0x0000000600ad7308 */ /* 0x0009e40000000800 */
[----:B----4-:R-:W0:Y:S02]  /*d0e0*/  SHFL.BFLY PT, R6, R11, 0x2, 0x1f ;  /* 0x0c401f000b067f89 */ /* 0x010e2400000e0000 */
[----:B0-----:R-:W-:-:S05]  /*d0f0*/  FMNMX.FTZ R6, R6, R11, !PT ;  /* 0x0000000b06067209 */ /* 0x001fca0007810000 */
[----:B------:R-:W0:Y:S01]  /*d100*/  SHFL.BFLY PT, R9, R6, 0x1, 0x1f ;  /* 0x0c201f0006097f89 */ /* 0x000e2200000e0000 */
[----:B------:R-:W-:Y:S01]  /*d110*/  FSEL R11, R12, RZ, P1 ;  /* 0x000000ff0c0b7208 */ /* 0x000fe20000800000 */
[----:B------:R-:W-:-:S04]  /*d120*/  FFMA.FTZ R7, R91, R37, -R10 ;  /* 0x000000255b077223 */ /* 0x000fc8000001080a */
[----:B------:R-:W-:Y:S01]  /*d130*/  FADD.FTZ R20, R20, -R11 ;  /* 0x8000000b14147221 */ /* 0x000fe20000010000 */
[----:B0-----:R-:W-:-:S04]  /*d140*/  FMNMX.FTZ R6, R6, R9, !PT ;  /* 0x0000000906067209 */ /* 0x001fc80007810000 */
[C---:B------:R-:W-:Y:S01]  /*d150*/  FSETP.NEU.FTZ.AND P1, PT, R6.reuse, -INF , PT ;  /* 0xff8000000600780b */ /* 0x040fe20003f3d000 */
[----:B------:R-:W-:-:S05]  /*d160*/  FMUL.FTZ R8, R6, R37 ;  /* 0x0000002506087220 */ /* 0x000fca0000410000 */
[----:B------:R-:W-:Y:S02]  /*d170*/  FSEL R9, R8, RZ, P1 ;  /* 0x000000ff08097208 */ /* 0x000fe40000800000 */
[----:B------:R-:W-:Y:S01]  /*d180*/  FSEL R8, R6, RZ, P1 ;  /* 0x000000ff06087208 */ /* 0x000fe20000800000 */
[-C--:B------:R-:W-:Y:S02]  /*d190*/  FMUL.FTZ R12, R20, R37.reuse ;  /* 0x00000025140c7220 */ /* 0x080fe40000410000 */
[-CC-:B------:R-:W-:Y:S02]  /*d1a0*/  FFMA.FTZ R224, R46, R37.reuse, -R9.reuse ;  /* 0x000000252ee07223 */ /* 0x180fe40000010809 */
[----:B------:R-:W-:Y:S01]  /*d1b0*/  FADD.FTZ R8, R21, -R8 ;  /* 0x8000000815087221 */ /* 0x000fe20000010000 */
[-CC-:B------:R-:W-:Y:S01]  /*d1c0*/  FFMA.FTZ R172, R83, R37.reuse, -R10.reuse ;  /* 0x0000002553ac7223 */ /* 0x180fe2000001080a */
[-CC-:B------:R-:W-:Y:S02]  /*d1d0*/  FFMA.FTZ R219, R48, R37.reuse, -R9.reuse ;  /* 0x0000002530db7223 */ /* 0x180fe40000010809 */
[----:B------:R-:W-:Y:S01]  /*d1e0*/  FMUL.FTZ R8, R37, R8 ;  /* 0x0000000825087220 */ /* 0x000fe20000410000 */
[----:B------:R-:W-:Y:S01]  /*d1f0*/  MUFU.EX2 R7, R7 ;  /* 0x0000000700077308 */ /* 0x000fe20000000800 */
[-CC-:B------:R-:W-:Y:S01]  /*d200*/  FFMA.FTZ R200, R31, R37.reuse, -R9.reuse ;  /* 0x000000251fc87223 */ /* 0x180fe20000010809 */
[-C--:B------:R-:W-:Y:S01]  /*d210*/  FFMA.FTZ R174, R81, R37.reuse, -R10 ;  /* 0x0000002551ae7223 */ /* 0x080fe2000001080a */
[----:B------:R-:W-:-:S05]  /*d220*/  FFMA.FTZ R175, R50, R37, -R9 ;  /* 0x0000002532af7223 */ /* 0x000fca0000010809 */
[----:B------:R-:W3:Y:S01]  /*d230*/  MUFU.EX2 R12, R12 ;  /* 0x0000000c000c7308 */ /* 0x000ee20000000800 */
[----:B------:R-:W-:-:S07]  /*d240*/  FFMA.FTZ R222, R52, R37, -R9 ;  /* 0x0000002534de7223 */ /* 0x000fce0000010809 */
[----:B------:R-:W-:Y:S08]  /*d250*/  MUFU.EX2 R224, R224 ;  /* 0x000000e000e07308 */ /* 0x000ff00000000800 */
[----:B------:R-:W0:Y:S01]  /*d260*/  MUFU.EX2 R31, R8 ;  /* 0x00000008001f7308 */ /* 0x000e220000000800 */
[----:B------:R-:W-:-:S07]  /*d270*/  FFMA.FTZ R220, R77, R37, -R10 ;  /* 0x000000254ddc7223 */ /* 0x000fce000001080a */
[----:B------:R-:W1:Y:S01]  /*d280*/  MUFU.EX2 R172, R172 ;  /* 0x000000ac00ac7308 */ /* 0x000e620000000800 */
[----:B------:R-:W-:-:S07]  /*d290*/  FFMA.FTZ R215, R54, R37, -R9 ;  /* 0x0000002536d77223 */ /* 0x000fce0000010809 */
[----:B------:R-:W2:Y:S01]  /*d2a0*/  MUFU.EX2 R219, R219 ;  /* 0x000000db00db7308 */ /* 0x000ea20000000800 */
[----:B------:R-:W-:-:S07]  /*d2b0*/  FFMA.FTZ R217, R75, R37, -R10 ;  /* 0x000000254bd97223 */ /* 0x000fce000001080a */
[----:B------:R-:W4:Y:S01]  /*d2c0*/  MUFU.EX2 R174, R174 ;  /* 0x000000ae00ae7308 */ /* 0x000f220000000800 */
[----:B------:R-:W-:-:S07]  /*d2d0*/  FFMA.FTZ R218, R44, R37, -R9 ;  /* 0x000000252cda7223 */ /* 0x000fce0000010809 */
[----:B------:R-:W5:Y:S01]  /*d2e0*/  MUFU.EX2 R175, R175 ;  /* 0x000000af00af7308 */ /* 0x000f620000000800 */
[----:B---3--:R-:W-:Y:S01]  /*d2f0*/  FFMA.FTZ R11, R12, R4, R7 ;  /* 0x000000040c0b7223 */ /* 0x008fe20000010007 */
[----:B------:R-:W-:Y:S01]  /*d300*/  FFMA.FTZ R211, R73, R37, -R10 ;  /* 0x0000002549d37223 */ /* 0x000fe2000001080a */
[----:B0-----:R-:W-:-:S05]  /*d310*/  FFMA.FTZ R4, R5, R31, R224 ;  /* 0x0000001f05047223 */ /* 0x001fca00000100e0 */
[----:B------:R-:W0:Y:S01]  /*d320*/  MUFU.EX2 R222, R222 ;  /* 0x000000de00de7308 */ /* 0x000e220000000800 */
[----:B------:R-:W-:Y:S01]  /*d330*/  FFMA.FTZ R208, R42, R37, -R9 ;  /* 0x000000252ad07223 */ /* 0x000fe20000010809 */
[----:B-1----:R-:W-:-:S06]  /*d340*/  FADD.FTZ R11, R172, R11 ;  /* 0x0000000bac0b7221 */ /* 0x002fcc0000010000 */
[----:B------:R-:W1:Y:S01]  /*d350*/  MUFU.EX2 R220, R220 ;  /* 0x000000dc00dc7308 */ /* 0x000e620000000800 */
[----:B------:R-:W-:Y:S01]  /*d360*/  FFMA.FTZ R216, R71, R37, -R10 ;  /* 0x0000002547d87223 */ /* 0x000fe2000001080a */
[----:B--2---:R-:W-:-:S06]  /*d370*/  FADD.FTZ R4, R219, R4 ;  /* 0x00000004db047221 */ /* 0x004fcc0000010000 */
[----:B------:R-:W2:Y:S01]  /*d380*/  MUFU.EX2 R215, R215 ;  /* 0x000000d700d77308 */ /* 0x000ea20000000800 */
[----:B------:R-:W-:Y:S01]  /*d390*/  FFMA.FTZ R209, R40, R37, -R9 ;  /* 0x0000002528d17223 */ /* 0x000fe20000010809 */
[----:B----4-:R-:W-:-:S06]  /*d3a0*/  FADD.FTZ R8, R174, R11 ;  /* 0x0000000bae087221 */ /* 0x010fcc0000010000 */
[----:B------:R-:W3:Y:S01]  /*d3b0*/  MUFU.EX2 R217, R217 ;  /* 0x000000d900d97308 */ /* 0x000ee20000000800 */
[----:B------:R-:W-:Y:S01]  /*d3c0*/  FFMA.FTZ R206, R69, R37, -R10 ;  /* 0x0000002545ce7223 */ /* 0x000fe2000001080a */
[----:B-----5:R-:W-:-:S06]  /*d3d0*/  FADD.FTZ R5, R175, R4 ;  /* 0x00000004af057221 */ /* 0x020fcc0000010000 */
[----:B------:R-:W4:Y:S01]  /*d3e0*/  MUFU.EX2 R218, R218 ;  /* 0x000000da00da7308 */ /* 0x000f220000000800 */
[----:B------:R-:W-:Y:S01]  /*d3f0*/  FFMA.FTZ R204, R38, R37, -R9 ;  /* 0x0000002526cc7223 */ /* 0x000fe20000010809 */
[----:B------:R-:W-:-:S06]  /*d400*/  FADD.FTZ R11, R173, R8 ;  /* 0x00000008ad0b7221 */ /* 0x000fcc0000010000 */
[----:B------:R-:W5:Y:S01]  /*d410*/  MUFU.EX2 R211, R211 ;  /* 0x000000d300d37308 */ /* 0x000f620000000800 */
[----:B------:R-:W-:Y:S01]  /*d420*/  FFMA.FTZ R207, R67, R37, -R10 ;  /* 0x0000002543cf7223 */ /* 0x000fe2000001080a */
[----:B0-----:R-:W-:-:S06]  /*d430*/  FADD.FTZ R4, R222, R5 ;  /* 0x00000005de047221 */ /* 0x001fcc0000010000 */
[----:B------:R-:W0:Y:S01]  /*d440*/  MUFU.EX2 R208, R208 ;  /* 0x000000d000d07308 */ /* 0x000e220000000800 */
[----:B------:R-:W-:Y:S01]  /*d450*/  FFMA.FTZ R205, R36, R37, -R9 ;  /* 0x0000002524cd7223 */ /* 0x000fe20000010809 */
[----:B-1----:R-:W-:-:S06]  /*d460*/  FADD.FTZ R8, R220, R11 ;  /* 0x0000000bdc087221 */ /* 0x002fcc0000010000 */
[----:B------:R-:W1:Y:S01]  /*d470*/  MUFU.EX2 R216, R216 ;  /* 0x000000d800d87308 */ /* 0x000e620000000800 */
[----:B------:R-:W-:Y:S01]  /*d480*/  FFMA.FTZ R203, R65, R37, -R10 ;  /* 0x0000002541cb7223 */ /* 0x000fe2000001080a */
[----:B--2---:R-:W-:-:S06]  /*d490*/  FADD.FTZ R5, R215, R4 ;  /* 0x00000004d7057221 */ /* 0x004fcc0000010000 */
[----:B------:R-:W2:Y:S01]  /*d4a0*/  MUFU.EX2 R209, R209 ;  /* 0x000000d100d17308 */ /* 0x000ea20000000800 */
[----:B---3--:R-:W-:Y:S01]  /*d4b0*/  FADD.FTZ R8, R217, R8 ;  /* 0x00000008d9087221 */ /* 0x008fe20000010000 */
[----:B------:R-:W-:-:S06]  /*d4c0*/  FFMA.FTZ R202, R63, R37, -R10 ;  /* 0x000000253fca7223 */ /* 0x000fcc000001080a */
[----:B------:R-:W3:Y:S01]  /*d4d0*/  MUFU.EX2 R206, R206 ;  /* 0x000000ce00ce7308 */ /* 0x000ee20000000800 */
[----:B----4-:R-:W-:Y:S01]  /*d4e0*/  FADD.FTZ R5, R218, R5 ;  /* 0x00000005da057221 */ /* 0x010fe20000010000 */
[----:B------:R-:W-:-:S06]  /*d4f0*/  FFMA.FTZ R201, R27, R37, -R9 ;  /* 0x000000251bc97223 */ /* 0x000fcc0000010809 */
[----:B------:R-:W4:Y:S01]  /*d500*/  MUFU.EX2 R204, R204 ;  /* 0x000000cc00cc7308 */ /* 0x000f220000000800 */
[----:B-----5:R-:W-:Y:S01]  /*d510*/  FADD.FTZ R11, R211, R8 ;  /* 0x00000008d30b7221 */ /* 0x020fe20000010000 */
[----:B------:R-:W-:-:S06]  /*d520*/  FFMA.FTZ R197, R61, R37, -R10 ;  /* 0x000000253dc57223 */ /* 0x000fcc000001080a */
[----:B------:R-:W5:Y:S01]  /*d530*/  MUFU.EX2 R207, R207 ;  /* 0x000000cf00cf7308 */ /* 0x000f620000000800 */
[----:B0-----:R-:W-:Y:S01]  /*d540*/  FADD.FTZ R4, R208, R5 ;  /* 0x00000005d0047221 */ /* 0x001fe20000010000 */
[----:B------:R-:W-:-:S06]  /*d550*/  FFMA.FTZ R194, R30, R37, -R9 ;  /* 0x000000251ec27223 */ /* 0x000fcc0000010809 */
[----:B------:R-:W0:Y:S01]  /*d560*/  MUFU.EX2 R205, R205 ;  /* 0x000000cd00cd7308 */ /* 0x000e220000000800 */
[----:B-1----:R-:W-:Y:S01]  /*d570*/  FADD.FTZ R11, R216, R11 ;  /* 0x0000000bd80b7221 */ /* 0x002fe20000010000 */
[----:B------:R-:W-:-:S06]  /*d580*/  FFMA.FTZ R196, R59, R37, -R10 ;  /* 0x000000253bc47223 */ /* 0x000fcc000001080a */
[----:B------:R-:W1:Y:S01]  /*d590*/  MUFU.EX2 R203, R203 ;  /* 0x000000cb00cb7308 */ /* 0x000e620000000800 */
[----:B--2---:R-:W-:Y:S01]  /*d5a0*/  FADD.FTZ R5, R209, R4 ;  /* 0x00000004d1057221 */ /* 0x004fe20000010000 */
[----:B------:R-:W-:-:S06]  /*d5b0*/  FFMA.FTZ R195, R29, R37, -R9 ;  /* 0x000000251dc37223 */ /* 0x000fcc0000010809 */
        /* <DEDUP_REMOVED lines=44> */
[----:B0-----:R-:W-:-:S06]  /*d880*/  FADD.FTZ R5, R199, R8 ;  /* 0x00000008c7057221 */ /* 0x001fcc0000010000 */
[----:B------:R-:W0:Y:S01]  /*d890*/  MUFU.EX2 R178, R178 ;  /* 0x000000b200b27308 */ /* 0x000e220000000800 */
[-C--:B------:R-:W-:Y:S01]  /*d8a0*/  FFMA.FTZ R18, R43, R37.reuse, -R10 ;  /* 0x000000252b127223 */ /* 0x080fe2000001080a */
[----:B------:R-:W-:-:S06]  /*d8b0*/  FFMA.FTZ R159, R33, R37, -R9 ;  /* 0x00000025219f7223 */ /* 0x000fcc0000010809 */
[----:B------:R-:W5:Y:S01]  /*d8c0*/  MUFU.EX2 R186, R186 ;  /* 0x000000ba00ba7308 */ /* 0x000f620000000800 */
[----:B-1----:R-:W-:Y:S01]  /*d8d0*/  FADD.FTZ R11, R185, R4 ;  /* 0x00000004b90b7221 */ /* 0x002fe20000010000 */
[----:B--2---:R-:W-:-:S06]  /*d8e0*/  FADD.FTZ R4, R188, R5 ;  /* 0x00000005bc047221 */ /* 0x004fcc0000010000 */
[----:B------:R-:W1:Y:S01]  /*d8f0*/  MUFU.EX2 R181, R181 ;  /* 0x000000b500b57308 */ /* 0x000e620000000800 */
[-C--:B------:R-:W-:Y:S01]  /*d900*/  FFMA.FTZ R14, R41, R37.reuse, -R10 ;  /* 0x00000025290e7223 */ /* 0x080fe2000001080a */
[----:B------:R-:W-:-:S06]  /*d910*/  FFMA.FTZ R20, R34, R37, -R9 ;  /* 0x0000002522147223 */ /* 0x000fcc0000010809 */
[----:B------:R-:W2:Y:S01]  /*d920*/  MUFU.EX2 R187, R187 ;  /* 0x000000bb00bb7308 */ /* 0x000ea20000000800 */
[----:B---3--:R-:W-:Y:S01]  /*d930*/  FADD.FTZ R11, R184, R11 ;  /* 0x0000000bb80b7221 */ /* 0x008fe20000010000 */
[----:B----4-:R-:W-:-:S06]  /*d940*/  FADD.FTZ R5, R189, R4 ;  /* 0x00000004bd057221 */ /* 0x010fcc0000010000 */
[----:B------:R-:W3:Y:S01]  /*d950*/  MUFU.EX2 R15, R15 ;  /* 0x0000000f000f7308 */ /* 0x000ee20000000800 */
[-C--:B------:R-:W-:Y:S01]  /*d960*/  FFMA.FTZ R19, R39, R37.reuse, -R10 ;  /* 0x0000002527137223 */ /* 0x080fe2000001080a */
[----:B------:R-:W-:-:S06]  /*d970*/  FFMA.FTZ R21, R35, R37, -R9 ;  /* 0x0000002523157223 */ /* 0x000fcc0000010809 */
[----:B------:R-:W4:Y:S01]  /*d980*/  MUFU.EX2 R158, R158 ;  /* 0x0000009e009e7308 */ /* 0x000f220000000800 */
[----:B0-----:R-:W-:Y:S01]  /*d990*/  FADD.FTZ R4, R178, R11 ;  /* 0x0000000bb2047221 */ /* 0x001fe20000010000 */
[----:B-----5:R-:W-:-:S06]  /*d9a0*/  FADD.FTZ R8, R186, R5 ;  /* 0x00000005ba087221 */ /* 0x020fcc0000010000 */
[----:B------:R-:W0:Y:S08]  /*d9b0*/  MUFU.EX2 R18, R18 ;  /* 0x0000001200127308 */ /* 0x000e300000000800 */
[----:B------:R-:W5:Y:S01]  /*d9c0*/  MUFU.EX2 R159, R159 ;  /* 0x0000009f009f7308 */ /* 0x000f620000000800 */
[----:B-1----:R-:W-:Y:S01]  /*d9d0*/  FADD.FTZ R4, R181, R4 ;  /* 0x00000004b5047221 */ /* 0x002fe20000010000 */
[----:B--2---:R-:W-:-:S06]  /*d9e0*/  FADD.FTZ R5, R187, R8 ;  /* 0x00000008bb057221 */ /* 0x004fcc0000010000 */
[----:B------:R-:W1:Y:S08]  /*d9f0*/  MUFU.EX2 R14, R14 ;  /* 0x0000000e000e7308 */ /* 0x000e700000000800 */
[----:B------:R-:W2:Y:S01]  /*da00*/  MUFU.EX2 R20, R20 ;  /* 0x0000001400147308 */ /* 0x000ea20000000800 */
[----:B---3--:R-:W-:Y:S01]  /*da10*/  FADD.FTZ R9, R15, R4 ;  /* 0x000000040f097221 */ /* 0x008fe20000010000 */
[----:B----4-:R-:W-:-:S06]  /*da20*/  FADD.FTZ R4, R158, R5 ;  /* 0x000000059e047221 */ /* 0x010fcc0000010000 */
[----:B------:R-:W3:Y:S08]  /*da30*/  MUFU.EX2 R19, R19 ;  /* 0x0000001300137308 */ /* 0x000ef00000000800 */
[----:B------:R-:W4:Y:S01]  /*da40*/  MUFU.EX2 R21, R21 ;  /* 0x0000001500157308 */ /* 0x000f220000000800 */
[----:B0-----:R-:W-:Y:S01]  /*da50*/  FADD.FTZ R9, R18, R9 ;  /* 0x0000000912097221 */ /* 0x001fe20000010000 */
[----:B-----5:R-:W-:-:S03]  /*da60*/  FADD.FTZ R5, R159, R4 ;  /* 0x000000049f057221 */ /* 0x020fc60000010000 */
[----:B-1----:R-:W-:Y:S01]  /*da70*/  FADD.FTZ R8, R14, R9 ;  /* 0x000000090e087221 */ /* 0x002fe20000010000 */
[----:B--2---:R-:W-:-:S03]  /*da80*/  FADD.FTZ R4, R20, R5 ;  /* 0x0000000514047221 */ /* 0x004fc60000010000 */
[----:B---3--:R-:W-:Y:S01]  /*da90*/  FADD.FTZ R8, R19, R8 ;  /* 0x0000000813087221 */ /* 0x008fe20000010000 */
[----:B------:R-:W-:Y:S01]  /*daa0*/  STL [R1+0x234], R6 ;  /* 0x0002340601007387 */ /* 0x000fe20000100800 */
[----:B----4-:R-:W-:-:S05]  /*dab0*/  FADD.FTZ R9, R21, R4 ;  /* 0x0000000415097221 */ /* 0x010fca0000010000 */
[----:B------:R-:W-:Y:S04]  /*dac0*/  STL.64 [R1+0x240], R8 ;  /* 0x0002400801007387 */ /* 0x000fe80000100a00 */
[----:B------:R-:W2:Y:S01]  /*dad0*/  LD.E R10, desc[UR56][R16.64+0x260] ;  /* 0x00026038100a7980 */ /* 0x000ea2000c101900 */
[----:B------:R-:W-:-:S04]  /*dae0*/  UIADD3 UR4, UP0, UR49, 0x260, URZ ;  /* 0x0000026031047890 */ /* 0x000fc8000ff1e03f */
[----:B------:R-:W-:Y:S02]  /*daf0*/  ULOP3.LUT UR5, UR4, 0x4, URZ, 0xfc, !UPT ;  /* 0x0000000404057892 */ /* 0x000fe4000f8efc3f */
[----:B------:R-:W-:-:S04]  /*db00*/  UIADD3.X UR6, URZ, UR48, URZ, UP0, !UPT ;  /* 0x000000303f067290 */ /* 0x000fc800087fe43f */
[----:B------:R-:W-:Y:S02]  /*db10*/  IMAD.U32 R4, RZ, RZ, UR5 ;  /* 0x00000005ff047e24 */ /* 0x000fe4000f8e00ff */
[----:B------:R-:W-:Y:S02]  /*db20*/  IMAD.U32 R5, RZ, RZ, UR6 ;  /* 0x00000006ff057e24 */ /* 0x000fe4000f8e00ff */
[----:B--2---:R-:W-:-:S05]  /*db30*/  FMUL.FTZ R11, R12, R10 ;  /* 0x0000000a0c0b7220 */ /* 0x004fca0000410000 */
[----:B------:R0:W-:Y:S04]  /*db40*/  ST.E desc[UR56][R16.64+0x260], R11 ;  /* 0x0002600b10007985 */ /* 0x0001e8000c101938 */
[----:B------:R-:W2:Y:S02]  /*db50*/  LD.E R10, desc[UR56][R4.64] ;  /* 0x00000038040a7980 */ /* 0x000ea4000c101900 */
[----:B--2---:R-:W-:-:S05]  /*db60*/  FMUL.FTZ R13, R12, R10 ;  /* 0x0000000a0c0d7220 */ /* 0x004fca0000410000 */
[----:B------:R1:W-:Y:S04]  /*db70*/  ST.E desc[UR56][R4.64], R13 ;  /* 0x0000000d04007985 */ /* 0x0003e8000c101938 */
        /* <DEDUP_REMOVED lines=62> */
[----:B------:R-:W-:-:S06]  /*df60*/  ULOP3.LUT UR5, UR4, 0x8, URZ, 0xfc, !UPT ;  /* 0x0000000804057892 */ /* 0x000fcc000f8efc3f */
[----:B------:R-:W-:Y:S02]  /*df70*/  IMAD.U32 R10, RZ, RZ, UR5 ;  /* 0x00000005ff0a7e24 */ /* 0x000fe4000f8e00ff */
[C---:B--2---:R-:W-:Y:S01]  /*df80*/  FMUL.FTZ R11, R12.reuse, R11 ;  /* 0x0000000b0c0b7220 */ /* 0x044fe20000410000 */
[----:B---3--:R-:W-:-:S04]  /*df90*/  FMUL.FTZ R143, R12, R143 ;  /* 0x0000008f0c8f7220 */ /* 0x008fc80000410000 */
[----:B------:R0:W-:Y:S01]  /*dfa0*/  ST.E desc[UR56][R16.64+0x2a0], R11 ;  /* 0x0002a00b10007985 */ /* 0x0001e2000c101938 */
[C---:B----4-:R-:W-:Y:S01]  /*dfb0*/  FMUL.FTZ R9, R12.reuse, R9 ;  /* 0x000000090c097220 */ /* 0x050fe20000410000 */
[C---:B-----5:R-:W-:Y:S01]  /*dfc0*/  FMUL.FTZ R25, R12.reuse, R25 ;  /* 0x000000190c197220 */ /* 0x060fe20000410000 */
[C---:B------:R-:W-:Y:S01]  /*dfd0*/  FMUL.FTZ R27, R12.reuse, R27 ;  /* 0x0000001b0c1b7220 */ /* 0x040fe20000410000 */
[----:B0-----:R-:W-:Y:S02]  /*dfe0*/  IMAD.U32 R11, RZ, RZ, UR6 ;  /* 0x00000006ff0b7e24 */ /* 0x001fe4000f8e00ff */
        /* <DEDUP_REMOVED lines=118> */
[----:B------:R-:W1:Y:S01]  /*e750*/  LD.E R6, desc[UR56][R10.64] ;  /* 0x000000380a067980 */ /* 0x000e62000c101900 */
[----:B------:R-:W-:Y:S01]  /*e760*/  ULOP3.LUT UR4, UR4, 0xc, URZ, 0xfc, !UPT ;  /* 0x0000000c04047892 */ /* 0x000fe2000f8efc3f */
[----:B0-----:R-:W-:-:S05]  /*e770*/  IMAD.U32 R9, RZ, RZ, UR6 ;  /* 0x00000006ff097e24 */ /* 0x001fca000f8e00ff */
[----:B------:R-:W-:Y:S02]  /*e780*/  IMAD.U32 R8, RZ, RZ, UR4 ;  /* 0x00000004ff087e24 */ /* 0x000fe4000f8e00ff */
[----:B-1----:R-:W-:-:S05]  /*e790*/  FMUL.FTZ R13, R31, R6 ;  /* 0x000000061f0d7220 */ /* 0x002fca0000410000 */
[----:B------:R0:W-:Y:S04]  /*e7a0*/  ST.E desc[UR56][R10.64], R13 ;  /* 0x0000000d0a007985 */ /* 0x0001e8000c101938 */
[----:B------:R-:W2:Y:S02]  /*e7b0*/  LD.E R6, desc[UR56][R8.64] ;  /* 0x0000003808067980 */ /* 0x000ea4000c101900 */
[----:B--2---:R-:W-:-:S05]  /*e7c0*/  FMUL.FTZ R25, R31, R6 ;  /* 0x000000061f197220 */ /* 0x004fca0000410000 */
[----:B------:R1:W-:Y:S04]  /*e7d0*/  ST.E desc[UR56][R8.64], R25 ;  /* 0x0000001908007985 */ /* 0x0003e8000c101938 */
[----:B------:R-:W2:Y:S04]  /*e7e0*/  LD.E R142, desc[UR56][R16.64+0x45c] ;  /* 0x00045c38108e7980 */ /* 0x000ea8000c101900 */
[----:B------:R-:W0:Y:S04]  /*e7f0*/  LD.E R6, desc[UR56][R16.64+0x278] ;  /* 0x0002783810067980 */ /* 0x000e28000c101900 */
[----:B------:R-:W1:Y:S04]  /*e800*/  LD.E R12, desc[UR56][R16.64+0x27c] ;  /* 0x00027c38100c7980 */ /* 0x000e68000c101900 */
        /* <DEDUP_REMOVED lines=59> */
[C---:B--2---:R-:W-:Y:S01]  /*ebc0*/  FMUL.FTZ R37, R31.reuse, R142 ;  /* 0x0000008e1f257220 */ /* 0x044fe20000410000 */
[----:B0-----:R-:W-:-:S04]  /*ebd0*/  FMUL.FTZ R13, R31, R6 ;  /* 0x000000061f0d7220 */ /* 0x001fc80000410000 */
[----:B------:R0:W-:Y:S01]  /*ebe0*/  ST.E desc[UR56][R16.64+0x45c], R37 ;  /* 0x00045c2510007985 */ /* 0x0001e2000c101938 */
[C---:B-1----:R-:W-:Y:S01]  /*ebf0*/  FMUL.FTZ R25, R31.reuse, R12 ;  /* 0x0000000c1f197220 */ /* 0x042fe20000410000 */
[C---:B---3--:R-:W-:Y:S01]  /*ec00*/  FMUL.FTZ R27, R31.reuse, R24 ;  /* 0x000000181f1b7220 */ /* 0x048fe20000410000 */
[C---:B----4-:R-:W-:Y:S01]  /*ec10*/  FMUL.FTZ R29, R31.reuse, R26 ;  /* 0x0000001a1f1d7220 */ /* 0x050fe20000410000 */
[C---:B-----5:R-:W-:Y:S01]  /*ec20*/  FMUL.FTZ R33, R31.reuse, R28 ;  /* 0x0000001c1f217220 */ /* 0x060fe20000410000 */
[C---:B------:R-:W-:Y:S01]  /*ec30*/  FMUL.FTZ R35, R31.reuse, R30 ;  /* 0x0000001e1f237220 */ /* 0x040fe20000410000 */
[C---:B0-----:R-:W-:Y:S01]  /*ec40*/  FMUL.FTZ R37, R31.reuse, R34 ;  /* 0x000000221f257220 */ /* 0x041fe20000410000 */
[C---:B------:R-:W-:Y:S01]  /*ec50*/  FMUL.FTZ R39, R31.reuse, R36 ;  /* 0x000000241f277220 */ /* 0x040fe20000410000 */
[C---:B------:R-:W-:Y:S01]  /*ec60*/  FMUL.FTZ R41, R31.reuse, R38 ;  /* 0x000000261f297220 */ /* 0x040fe20000410000 */
[C---:B------:R-:W-:Y:S01]  /*ec70*/  FMUL.FTZ R43, R31.reuse, R40 ;  /* 0x000000281f2b7220 */ /* 0x040fe20000410000 */
        /* <DEDUP_REMOVED lines=100> */
[----:B------:R-:W-:Y:S01]  /*f2c0*/  FMUL.FTZ R31, R31, R140 ;  /* 0x0000008c1f1f7220 */ /* 0x000fe20000410000 */
[----:B------:R-:W-:Y:S04]  /*f2d0*/  ST.E desc[UR56][R16.64+0x3e8], R13 ;  /* 0x0003e80d10007985 */ /* 0x000fe8000c101938 */
        /* <DEDUP_REMOVED lines=9> */
[----:B------:R4:W-:Y:S01]  /*f370*/  ST.E desc[UR56][R16.64+0x458], R31 ;  /* 0x0004581f10007985 */ /* 0x0009e2000c101938 */
[----:B------:R1:W-:Y:S06]  /*f380*/  BAR.SYNC.DEFER_BLOCKING R176, 0x100 ;  /* 0x000400b00000751d */ /* 0x0003ec0000010000 */
[----:B0-----:R-:W5:Y:S04]  /*f390*/  LD.E R25, desc[UR56][R16.64+0x260] ;  /* 0x0002603810197980 */ /* 0x001f68000c101900 */
[----:B------:R-:W4:Y:S04]  /*f3a0*/  LD.E R221, desc[UR56][R16.64+0x218] ;  /* 0x0002183810dd7980 */ /* 0x000f28000c101900 */
[----:B------:R-:W4:Y:S04]  /*f3b0*/  LD.E.64 R12, desc[UR56][R16.64+0xa8] ;  /* 0x0000a838100c7980 */ /* 0x000f28000c101b00 */
[----:B-----5:R0:W-:Y:S04]  /*f3c0*/  ST.E desc[UR56][R16.64+0x260], R25 ;  /* 0x0002601910007985 */ /* 0x0201e8000c101938 */
[----:B-1----:R-:W5:Y:S04]  /*f3d0*/  LD.E R27, desc[UR56][R4.64] ;  /* 0x00000038041b7980 */ /* 0x002f68000c101900 */
[----:B-----5:R1:W-:Y:S04]  /*f3e0*/  ST.E desc[UR56][R4.64], R27 ;  /* 0x0000001b04007985 */ /* 0x0203e8000c101938 */
[----:B--2---:R-:W2:Y:S04]  /*f3f0*/  LD.E R29, desc[UR56][R10.64] ;  /* 0x000000380a1d7980 */ /* 0x004ea8000c101900 */
[----:B--2---:R2:W-:Y:S04]  /*f400*/  ST.E desc[UR56][R10.64], R29 ;  /* 0x0000001d0a007985 */ /* 0x0045e8000c101938 */
[----:B---3--:R-:W3:Y:S04]  /*f410*/  LD.E R33, desc[UR56][R8.64] ;  /* 0x0000003808217980 */ /* 0x008ee8000c101900 */
[----:B---3--:R3:W-:Y:S04]  /*f420*/  ST.E desc[UR56][R8.64], R33 ;  /* 0x0000002108007985 */ /* 0x0087e8000c101938 */
[----:B----4-:R-:W4:Y:S04]  /*f430*/  LD.E R31, desc[UR56][R16.64+0x270] ;  /* 0x00027038101f7980 */ /* 0x010f28000c101900 */
[----:B------:R-:W5:Y:S04]  /*f440*/  LD.E R35, desc[UR56][R16.64+0x274] ;  /* 0x0002743810237980 */ /* 0x000f68000c101900 */
[----:B0-----:R-:W5:Y:S04]  /*f450*/  LD.E R25, desc[UR56][R16.64+0x278] ;  /* 0x0002783810197980 */ /* 0x001f68000c101900 */
[----:B------:R-:W5:Y:S04]  /*f460*/  LD.E R37, desc[UR56][R16.64+0x27c] ;  /* 0x00027c3810257980 */ /* 0x000f68000c101900 */
[----:B------:R-:W5:Y:S04]  /*f470*/  LD.E R39, desc[UR56][R16.64+0x280] ;  /* 0x0002803810277980 */ /* 0x000f68000c101900 */
[----:B------:R-:W5:Y:S04]  /*f480*/  LD.E R41, desc[UR56][R16.64+0x284] ;  /* 0x0002843810297980 */ /* 0x000f68000c101900 */
[----:B-1----:R-:W5:Y:S04]  /*f490*/  LD.E R27, desc[UR56][R16.64+0x288] ;  /* 0x00028838101b7980 */ /* 0x002f68000c101900 */
[----:B------:R-:W5:Y:S04]  /*f4a0*/  LD.E R43, desc[UR56][R16.64+0x28c] ;  /* 0x00028c38102b7980 */ /* 0x000f68000c101900 */
[----:B--2---:R-:W2:Y:S04]  /*f4b0*/  LD.E R29, desc[UR56][R16.64+0x290] ;  /* 0x00029038101d7980 */ /* 0x004ea8000c101900 */
[----:B------:R-:W2:Y:S04]  /*f4c0*/  LD.E R45, desc[UR56][R16.64+0x294] ;  /* 0x00029438102d7980 */ /* 0x000ea8000c101900 */
[----:B---3--:R-:W3:Y:S04]  /*f4d0*/  LD.E R33, desc[UR56][R16.64+0x298] ;  /* 0x0002983810217980 */ /* 0x008ee8000c101900 */
        /* <DEDUP_REMOVED lines=123> */
[----:B---3--:R-:W-:Y:S04]  /*fc90*/  ST.E desc[UR56][R16.64+0x298], R33 ;  /* 0x0002982110007985 */ /* 0x008fe8000c101938 */
        /* <DEDUP_REMOVED lines=113> */
[----:B0-----:R-:W5:Y:S04]  /*103b0*/  LDL R6, [R1+0x88] ;  /* 0x0000880001067983 */ /* 0x001f680000100800 */
[----:B-1----:R-:W5:Y:S04]  /*103c0*/  LD.E R24, desc[UR56][R16.64+0x260] ;  /* 0x0002603810187980 */ /* 0x002f68000c101900 */
        /* <DEDUP_REMOVED lines=137> */
[----:B------:R-:W-:Y:S01]  /*10c60*/  IMAD.MOV.U32 R7, RZ, RZ, R13 ;  /* 0x000000ffff077224 */ /* 0x000fe200078e000d */
[----:B--2---:R-:W-:-:S06]  /*10c70*/  WARPGROUP.ARRIVE ;  /* 0x00000000000079c5 */ /* 0x004fcc0000000000 */
[----:B------:R-:W-:Y:S01]  /*10c80*/  HGMMA.64x256x16.F32 R24, R172, gdesc[UR4].tnspB, R24, UP0, gsb0 ;  /* 0x43e00004ac187df0 */ /* 0x000fe2000b800818 */
[----:B------:R-:W-:Y:S02]  /*10c90*/  R2UR UR6, R6 ;  /* 0x00000000060672ca */ /* 0x000fe400000e0000 */
[----:B------:R-:W-:Y:S01]  /*10ca0*/  R2UR UR7, R7 ;  /* 0x00000000070772ca */ /* 0x000fe200000e0000 */
[----:B------:R-:W-:Y:S02]  /*10cb0*/  VIADD R6, R12, 0x100 ;  /* 0x000001000c067836 */ /* 0x000fe40000000000 */
[----:B------:R-:W-:Y:S01]  /*10cc0*/  IMAD.MOV.U32 R7, RZ, RZ, R13 ;  /* 0x000000ffff077224 */ /* 0x000fe200078e000d */
[----:B------:R-:W-:Y:S02]  /*10cd0*/  WARPGROUP.DEPBAR.LE gsb0, 0x0 ;  /* 0x00008000000079c5 */ /* 0x000fe40000010000 */
[----:B------:R-:W-:Y:S01]  /*10ce0*/  ST.E desc[UR56][R16.64+0x260], R24 ;  /* 0x0002601810007985 */ /* 0x000fe2000c101938 */
[----:B------:R-:W-:-:S02]  /*10cf0*/  F2FP.F16.F32.PACK_AB R172, R217, R220 ;  /* 0x000000dcd9ac723e */ /* 0x000fc400000000ff */
[----:B------:R-:W-:Y:S01]  /*10d00*/  F2FP.F16.F32.PACK_AB R174, R216, R211 ;  /* 0x000000d3d8ae723e */ /* 0x000fe200000000ff */
[----:B------:R-:W-:Y:S01]  /*10d10*/  ST.E desc[UR56][R4.64], R25 ;  /* 0x0000001904007985 */ /* 0x000fe2000c101938 */
        /* <DEDUP_REMOVED lines=130> */
[----:B------:R-:W-:Y:S01]  /*11540*/  R2UR UR6, R6 ;  /* 0x00000000060672ca */ /* 0x000fe200000e0000 */
[----:B------:R-:W-:Y:S01]  /*11550*/  STL [R1+0x88], R2 ;  /* 0x0000880201007387 */ /* 0x000fe20000100800 */
[----:B------:R-:W-:Y:S01]  /*11560*/  R2UR UR7, R7 ;  /* 0x00000000070772ca */ /* 0x000fe200000e0000 */
[----:B------:R-:W-:Y:S01]  /*11570*/  IMAD.MOV.U32 R7, RZ, RZ, R13 ;  /* 0x000000ffff077224 */ /* 0x000fe200078e000d */
[----:B------:R-:W-:Y:S01]  /*11580*/  IADD3 R6, R12, 0x180, RZ ;  /* 0x000001800c067810 */ /* 0x000fe20007ffe0ff */
[----:B------:R-:W-:Y:S02]  /*11590*/  WARPGROUP.DEPBAR.LE gsb0, 0x0 ;  /* 0x00008000000079c5 */ /* 0x000fe40000010000 */
[----:B------:R-:W-:Y:S01]  /*115a0*/  ST.E desc[UR56][R16.64+0x260], R24 ;  /* 0x0002601810007985 */ /* 0x000fe2000c101938 */
[----:B------:R-:W-:Y:S02]  /*115b0*/  F2FP.F16.F32.PACK_AB R172, R207, R206 ;  /* 0x000000cecfac723e */ /* 0x000fe400000000ff */
[----:B------:R-:W-:Y:S01]  /*115c0*/  F2FP.F16.F32.PACK_AB R174, R202, R203 ;  /* 0x000000cbcaae723e */ /* 0x000fe200000000ff */
[----:B------:R-:W-:Y:S01]  /*115d0*/  ST.E desc[UR56][R4.64], R25 ;  /* 0x0000001904007985 */ /* 0x000fe2000c101938 */
        /* <DEDUP_REMOVED lines=273> */
[----:B------:R-:W-:Y:S01]  /*126f0*/  VIADD R12, R12, 0x280 ;  /* 0x000002800c0c7836 */ /* 0x000fe20000000000 */
        /* <DEDUP_REMOVED lines=403> */
[----:B------:R-:W-:Y:S04]  /*14030*/  STL [R1+0x88], R2 ;  /* 0x0000880201007387 */ /* 0x000fe80000100800 */
[----:B------:R-:W3:Y:S04]  /*14040*/  LD.E R7, desc[UR56][R16.64+0x260] ;  /* 0x0002603810077980 */ /* 0x000ee8000c101900 */
[----:B---3--:R3:W-:Y:S04]  /*14050*/  ST.E desc[UR56][R16.64+0x260], R7 ;  /* 0x0002600710007985 */ /* 0x0087e8000c101938 */
[----:B------:R-:W4:Y:S04]  /*14060*/  LD.E R13, desc[UR56][R4.64] ;  /* 0x00000038040d7980 */ /* 0x000f28000c101900 */
[----:B----4-:R4:W-:Y:S04]  /*14070*/  ST.E desc[UR56][R4.64], R13 ;  /* 0x0000000d04007985 */ /* 0x0109e8000c101938 */
[----:B------:R-:W5:Y:S04]  /*14080*/  LD.E R15, desc[UR56][R10.64] ;  /* 0x000000380a0f7980 */ /* 0x000f68000c101900 */
[----:B-----5:R5:W-:Y:S04]  /*14090*/  ST.E desc[UR56][R10.64], R15 ;  /* 0x0000000f0a007985 */ /* 0x020be8000c101938 */
[----:B------:R-:W2:Y:S04]  /*140a0*/  LD.E R19, desc[UR56][R8.64] ;  /* 0x0000003808137980 */ /* 0x000ea8000c101900 */
[----:B--2---:R2:W-:Y:S04]  /*140b0*/  ST.E desc[UR56][R8.64], R19 ;  /* 0x0000001308007985 */ /* 0x0045e8000c101938 */
[----:B------:R-:W2:Y:S04]  /*140c0*/  LD.E R21, desc[UR56][R16.64+0x270] ;  /* 0x0002703810157980 */ /* 0x000ea8000c101900 */
[----:B0-----:R-:W2:Y:S04]  /*140d0*/  LD.E R25, desc[UR56][R16.64+0x274] ;  /* 0x0002743810197980 */ /* 0x001ea8000c101900 */
[----:B-1----:R-:W2:Y:S04]  /*140e0*/  LD.E R27, desc[UR56][R16.64+0x278] ;  /* 0x00027838101b7980 */ /* 0x002ea8000c101900 */
[----:B------:R-:W2:Y:S04]  /*140f0*/  LD.E R29, desc[UR56][R16.64+0x27c] ;  /* 0x00027c38101d7980 */ /* 0x000ea8000c101900 */
[----:B---3--:R-:W3:Y:S04]  /*14100*/  LD.E R7, desc[UR56][R16.64+0x280] ;  /* 0x0002803810077980 */ /* 0x008ee8000c101900 */
[----:B------:R-:W3:Y:S04]  /*14110*/  LD.E R31, desc[UR56][R16.64+0x284] ;  /* 0x00028438101f7980 */ /* 0x000ee8000c101900 */
[----:B----4-:R-:W4:Y:S04]  /*14120*/  LD.E R5, desc[UR56][R16.64+0x288] ;  /* 0x0002883810057980 */ /* 0x010f28000c101900 */
[----:B------:R-:W4:Y:S04]  /*14130*/  LD.E R13, desc[UR56][R16.64+0x28c] ;  /* 0x00028c38100d7980 */ /* 0x000f28000c101900 */
[----:B-----5:R-:W5:Y:S04]  /*14140*/  LD.E R11, desc[UR56][R16.64+0x290] ;  /* 0x00029038100b7980 */ /* 0x020f68000c101900 */
[----:B------:R-:W5:Y:S04]  /*14150*/  LD.E R15, desc[UR56][R16.64+0x294] ;  /* 0x00029438100f7980 */ /* 0x000f68000c101900 */
[----:B--2---:R-:W2:Y:S04]  /*14160*/  LD.E R9, desc[UR56][R16.64+0x298] ;  /* 0x0002983810097980 */ /* 0x004ea8000c101900 */
        /* <DEDUP_REMOVED lines=113> */
[----:B------:R0:W-:Y:S04]  /*14880*/  ST.E desc[UR56][R16.64+0x270], R21 ;  /* 0x0002701510007985 */ /* 0x0001e8000c101938 */
[----:B------:R0:W-:Y:S04]  /*14890*/  ST.E desc[UR56][R16.64+0x274], R25 ;  /* 0x0002741910007985 */ /* 0x0001e8000c101938 */
[----:B------:R0:W-:Y:S04]  /*148a0*/  ST.E desc[UR56][R16.64+0x278], R27 ;  /* 0x0002781b10007985 */ /* 0x0001e8000c101938 */
[----:B------:R0:W-:Y:S04]  /*148b0*/  ST.E desc[UR56][R16.64+0x27c], R29 ;  /* 0x00027c1d10007985 */ /* 0x0001e8000c101938 */
[----:B---3--:R0:W-:Y:S04]  /*148c0*/  ST.E desc[UR56][R16.64+0x280], R7 ;  /* 0x0002800710007985 */ /* 0x0081e8000c101938 */
[----:B------:R0:W-:Y:S04]  /*148d0*/  ST.E desc[UR56][R16.64+0x284], R31 ;  /* 0x0002841f10007985 */ /* 0x0001e8000c101938 */
[----:B----4-:R0:W-:Y:S04]  /*148e0*/  ST.E desc[UR56][R16.64+0x288], R5 ;  /* 0x0002880510007985 */ /* 0x0101e8000c101938 */
[----:B------:R0:W-:Y:S04]  /*148f0*/  ST.E desc[UR56][R16.64+0x28c], R13 ;  /* 0x00028c0d10007985 */ /* 0x0001e8000c101938 */
[----:B-----5:R0:W-:Y:S04]  /*14900*/  ST.E desc[UR56][R16.64+0x290], R11 ;  /* 0x0002900b10007985 */ /* 0x0201e8000c101938 */
[----:B------:R0:W-:Y:S04]  /*14910*/  ST.E desc[UR56][R16.64+0x294], R15 ;  /* 0x0002940f10007985 */ /* 0x0001e8000c101938 */
[----:B--2---:R0:W-:Y:S04]  /*14920*/  ST.E desc[UR56][R16.64+0x298], R9 ;  /* 0x0002980910007985 */ /* 0x0041e8000c101938 */
        /* <DEDUP_REMOVED lines=121> */
.L_x_10132:
[----:B------:R-:W-:Y:S05]  /*150c0*/  BSYNC B0 ;  /* 0x0000000000007941 */ /* 0x000fea0003800000 */
.L_x_10131:
[C---:B------:R-:W-:Y:S01]  /*150d0*/  ISETP.GT.AND P0, PT, R0.reuse, R3, PT ;  /* 0x000000030000720c */ /* 0x040fe20003f04270 */
[----:B------:R-:W-:-:S12]  /*150e0*/  VIADD R0, R0, 0xffffffff ;  /* 0xffffffff00007836 */ /* 0x000fd80000000000 */
[----:B------:R-:W-:Y:S05]  /*150f0*/  @P0 BRA `(.L_x_10133) ;  /* 0xffffff4c00c80947 */ /* 0x000fea000383ffff */
[----:B01----:R-:W2:Y:S02]  /*15100*/  LDL R2, [R1+0x70] ;  /* 0x0000700001027983 */ /* 0x003ea40000100800 */
[----:B--2---:R-:W-:-:S07]  /*15110*/  IMAD.SHL.U32 R2, R2, 0x80, RZ ;  /* 0x0000008002027824 */ /* 0x004fce00078e00ff */
.L_x_10106:
[----:B------:R-:W0:Y:S01]  /*15120*/  LDC R6, c[0x0][0xadc] ;  /* 0x0002b700ff067b82 */ /* 0x000e220000000800 */
[----:B------:R-:W-:Y:S01]  /*15130*/  IADD3 R157, R157, 0x80, -R156 ;  /* 0x000000809d9d7810 */ /* 0x000fe20007ffe89c */
[----:B------:R-:W-:-:S04]  /*15140*/  ULDC UR4, c[0x0][0xad4] ;  /* 0x0002b50000047ab9 */ /* 0x000fc80000000800 */
[----:B------:R-:W-:-:S04]  /*15150*/  IMAD.IADD R157, R157, 0x1, R2 ;  /* 0x000000019d9d7824 */ /* 0x000fc800078e0202 */
        /* <DEDUP_REMOVED lines=13> */
.L_x_10136:
[----:B------:R-:W-:-:S13]  /*15230*/  ISETP.NE.AND P0, PT, R6, 0x1, PT ;  /* 0x000000010600780c */ /* 0x000fda0003f05270 */
[----:B------:R-:W0:Y:S02]  /*15240*/  @P0 LDC.64 R4, c[0x0][0xae0] ;  /* 0x0002b800ff040b82 */ /* 0x000e240000000a00 */
[----:B0-----:R-:W-:-:S05]  /*15250*/  @P0 IMAD.HI.U32 R4, R157, R4, RZ ;  /* 0x000000049d040227 */ /* 0x001fca00078e00ff */
[----:B------:R-:W-:-:S07]  /*15260*/  @P0 SHF.R.U32.HI R157, RZ, R5, R4 ;  /* 0x00000005ff9d0219 */ /* 0x000fce0000011604 */
.L_x_10137:
[----:B------:R-:W-:Y:S05]  /*15270*/  BSYNC B0 ;  /* 0x0000000000007941 */ /* 0x000fea0003800000 */
.L_x_10135:
[----:B------:R-:W-:-:S05]  /*15280*/  IMAD R157, R157, R6, RZ ;  /* 0x000000069d9d7224 */ /* 0x000fca00078e02ff */
[----:B------:R-:W-:-:S07]  /*15290*/  VIMNMX R2, R2, R157, !PT ;  /* 0x0000009d02027248 */ /* 0x000fce0007fe0100 */
.L_x_10134:
[----:B------:R-:W-:-:S04]  /*152a0*/  VIADD R2, R2, 0x5f ;  /* 0x0000005f02027836 */ /* 0x000fc80000000000 */
[----:B------:R-:W-:-:S05]  /*152b0*/  IMAD.HI R2, R2, 0x2aaaaaab, RZ ;  /* 0x2aaaaaab02027827 */ /* 0x000fca00078e02ff */
[----:B------:R-:W-:-:S04]  /*152c0*/  SHF.R.U32.HI R3, RZ, 0x1f, R2 ;  /* 0x0000001fff037819 */ /* 0x000fc80000011602 */
[----:B------:R-:W-:-:S04]  /*152d0*/  LEA.HI.SX32 R3, R2, R3, 0x1c ;  /* 0x0000000302037211 */ /* 0x000fc800078fe2ff */
[----:B------:R-:W-:-:S04]  /*152e0*/  VIMNMX R4, R164, R3, !PT ;  /* 0x00000003a4047248 */ /* 0x000fc80007fe0100 */
[----:B------:R-:W-:-:S13]  /*152f0*/  ISETP.GE.AND P0, PT, R0, R4, PT ;  /* 0x000000040000720c */ /* 0x000fda0003f06270 */
[----:B------:R-:W-:Y:S05]  /*15300*/  @!P0 BRA `(.L_x_10138) ;  /* 0x0000009c00908947 */ /* 0x000fea0003800000 */
[----:B------:R0:W5:Y:S01]  /*15310*/  LDL.64 R2, [R1+0x178] ;  /* 0x0001780001027983 */ /* 0x0001620000100a00 */
[----:B------:R-:W-:-:S07]  /*15320*/  IMAD.MOV.U32 R5, RZ, RZ, R0 ;  /* 0x000000ffff057224 */ /* 0x000fce00078e0000 */
.L_x_10155:
[----:B0----5:R-:W2:Y:S04]  /*15330*/  LD.E R7, desc[UR56][R2.64] ;  /* 0x0000003802077980 */ /* 0x021ea8000c101900 */
[----:B-1----:R-:W3:Y:S01]  /*15340*/  LD.E R0, desc[UR56][R2.64+0x8] ;  /* 0x0000083802007980 */ /* 0x002ee2000c101900 */
[----:B--2---:R-:W-:-:S04]  /*15350*/  IADD3 R7, R7, 0x1, RZ ;  /* 0x0000000107077810 */ /* 0x004fc80007ffe0ff */
        /* <DEDUP_REMOVED lines=21> */
.L_x_10140:
[----:B------:R-:W-:Y:S05]  /*154b0*/  BSYNC B0 ;  /* 0x0000000000007941 */ /* 0x000fea0003800000 */
.L_x_10139:
        /* <DEDUP_REMOVED lines=13> */
.L_x_10142:
[----:B------:R-:W-:Y:S05]  /*15590*/  BSYNC B0 ;  /* 0x0000000000007941 */ /* 0x000fea0003800000 */
.L_x_10141:
        /* <DEDUP_REMOVED lines=8> */
.L_x_10144:
[----:B------:R-:W-:Y:S05]  /*15620*/  BSYNC B0 ;  /* 0x0000000000007941 */ /* 0x000fea0003800000 */
.L_x_10143:
        /* <DEDUP_REMOVED lines=28> */
[----:B------:R-:W-:Y:S01]  /*157f0*/  VIADD R12, R12, 0x4 ;  /* 0x000000040c0c7836 */ /* 0x000fe20000000000 */
[----:B------:R-:W-:Y:S01]  /*15800*/  IADD3 R8, R6, 0x4, RZ ;  /* 0x0000000406087810 */ /* 0x000fe20007ffe0ff */
        /* <DEDUP_REMOVED lines=29> */
.L_x_10147:
[----:B------:R-:W-:Y:S05]  /*159e0*/  BSYNC B0 ;  /* 0x0000000000007941 */ /* 0x000fea0003800000 */
.L_x_10146:
        /* <DEDUP_REMOVED lines=10> */
.L_x_10149:
[----:B------:R-:W-:Y:S05]  /*15a90*/  BSYNC B0 ;  /* 0x0000000000007941 */ /* 0x000fea0003800000 */
.L_x_10148:
[----:B------:R-:W-:Y:S04]  /*15aa0*/  BSSY B0, `(.L_x_10150) ;  /* 0x0000006000007945 */ /* 0x000fe80003800000 */
[----:B--2---:R-:W-:Y:S05]  /*15ab0*/  @P1 BRA `(.L_x_10151) ;  /* 0x0000000000101947 */ /* 0x004fea0003800000 */
[----:B-----5:R-:W-:Y:S01]  /*15ac0*/  IMAD R6, R6, 0x8, R9 ;  /* 0x0000000806067824 */ /* 0x020fe200078e0209 */
[----:B-1----:R-:W-:-:S04]  /*15ad0*/  SHF.L.U32 R7, R8, 0x1f, RZ ;  /* 0x0000001f08077819 */ /* 0x002fc800000006ff */
[----:B------:R-:W1:Y:S02]  /*15ae0*/  SYNCS.PHASECHK.TRANS64.TRYWAIT P1, [R6+URZ], R7 ;  /* 0x00000007060075a7 */ /* 0x000e64000802017f */
[----:B-1----:R-:W-:Y:S05]  /*15af0*/  @!P1 BRA `(.L_x_10152) ;  /* 0x000001f800209947 */ /* 0x002fea0003800000 */
.L_x_10151:
[----:B------:R-:W-:Y:S05]  /*15b00*/  BSYNC B0 ;  /* 0x0000000000007941 */ /* 0x000fea0003800000 */
.L_x_10150:
[----:B------:R-:W2:Y:S04]  /*15b10*/  LDL R9, [R1+0x90] ;  /* 0x0000900001097983 */ /* 0x000ea80000100800 */
[----:B------:R-:W3:Y:S04]  /*15b20*/  LD.E R19, desc[UR56][R2.64] ;  /* 0x0000003802137980 */ /* 0x000ee8000c101900 */
[----:B------:R-:W3:Y:S04]  /*15b30*/  LDL.64 R72, [R1+0x118] ;  /* 0x0001180001487983 */ /* 0x000ee80000100a00 */
[----:B-1---5:R-:W4:Y:S04]  /*15b40*/  LDL.64 R6, [R1+0x110] ;  /* 0x0001100001067983 */ /* 0x022f280000100a00 */
        /* <DEDUP_REMOVED lines=26> */
[----:B------:R-:W-:Y:S01]  /*15cf0*/  VIADD R12, R12, 0x4 ;  /* 0x000000040c0c7836 */ /* 0x000fe20000000000 */
[----:B------:R-:W-:Y:S01]  /*15d00*/  IADD3 R6, R8, 0x4, RZ ;  /* 0x0000000408067810 */ /* 0x000fe20007ffe0ff */
        /* <DEDUP_REMOVED lines=21> */
[----:B--2---:R-:W-:Y:S02]  /*15e60*/  VIADD R18, R18, 0x400 ;  /* 0x0000040012127836 */ /* 0x004fe40000000000 */
        /* <DEDUP_REMOVED lines=98> */
[--C-:B------:R-:W-:Y:S01]  /*16490*/  IMAD.MOV.U32 R7, RZ, RZ, R73.reuse ;  /* 0x000000ffff077224 */ /* 0x100fe200078e0049 */
[----:B------:R-:W-:Y:S02]  /*164a0*/  R2UR UR6, R6 ;  /* 0x00000000060672ca */ /* 0x000fe400000e0000 */
[----:B------:R-:W-:Y:S02]  /*164b0*/  R2UR UR4, R10 ;  /* 0x000000000a0472ca */ /* 0x000fe400000e0000 */
[----:B------:R-:W-:Y:S02]  /*164c0*/  R2UR UR7, R7 ;  /* 0x00000000070772ca */ /* 0x000fe400000e0000 */
[----:B------:R-:W-:Y:S01]  /*164d0*/  R2UR UR5, R11 ;  /* 0x000000000b0572ca */ /* 0x000fe200000e0000 */
[----:B----4-:R-:W-:Y:S01]  /*164e0*/  VIADD R12, R12, 0xc04 ;  /* 0x00000c040c0c7836 */ /* 0x010fe20000000000 */
[----:B------:R-:W-:Y:S01]  /*164f0*/  IADD3 R6, R8, 0x904, RZ ;  /* 0x0000090408067810 */ /* 0x000fe20007ffe0ff */
[----:B------:R-:W-:Y:S01]  /*16500*/  IMAD.MOV.U32 R7, RZ, RZ, R73 ;  /* 0x000000ffff077224 */ /* 0x000fe200078e0049 */
[----:B------:R-:W-:-:S02]  /*16510*/  WARPGROUP.DEPBAR.LE gsb0, 0x0 ;  /* 0x00008000000079c5 */ /* 0x000fc40000010000 */
[----:B------:R-:W-:-:S07]  /*16520*/  WARPGROUP.ARRIVE ;  /* 0x00000000000079c5 */ /* 0x000fce0000000000 */
        /* <DEDUP_REMOVED lines=21> */
[----:B-1----:R-:W-:Y:S01]  /*16680*/  LOP3.LUT R74, R74, 0x7f, RZ, 0xc0, !PT ;  /* 0x0000007f4a4a7812 */ /* 0x002fe200078ec0ff */
[----:B------:R-:W-:Y:S03]  /*16690*/  STL [R1+0x90], R0 ;  /* 0x0000900001007387 */ /* 0x000fe60000100800 */
[----:B------:R-:W-:Y:S01]  /*166a0*/  ISETP.NE.AND P2, PT, R74, RZ, PT ;  /* 0x000000ff4a00720c */ /* 0x000fe20003f45270 */
        /* <DEDUP_REMOVED lines=22> */
[----:B------:R-:W4:Y:S04]  /*16810*/  LD.E R21, desc[UR56][R16.64+0x250] ;  /* 0x0002503810157980 */ /* 0x000f28000c101900 */
[----:B--2---:R-:W2:Y:S04]  /*16820*/  LD.E.64 R6, desc[UR56][R16.64+0x230] ;  /* 0x0002303810067980 */ /* 0x004ea8000c101b00 */
        /* <DEDUP_REMOVED lines=61> */
[----:B------:R-:W-:-:S04]  /*16c00*/  FMUL.FTZ R18, R28, R12 ;  /* 0x0000000c1c127220 */ /* 0x000fc80000410000 */
[----:B------:R-:W2:Y:S01]  /*16c10*/  MUFU.TANH R9, R9 ;  /* 0x0000000900097308 */ /* 0x000ea20000002400 */
[-C--:B------:R-:W-:Y:S01]  /*16c20*/  FMUL.FTZ R28, R29, R12.reuse ;  /* 0x0000000c1d1c7220 */ /* 0x080fe20000410000 */
[----:B------:R-:W-:-:S06]  /*16c30*/  FMUL.FTZ R32, R32, R12 ;  /* 0x0000000c20207220 */ /* 0x000fcc0000410000 */
[----:B------:R-:W3:Y:S01]  /*16c40*/  MUFU.TANH R11, R11 ;  /* 0x0000000b000b7308 */ /* 0x000ee20000002400 */
[-C--:B------:R-:W-:Y:S01]  /*16c50*/  FMUL.FTZ R76, R33, R12.reuse ;  /* 0x0000000c214c7220 */ /* 0x080fe20000410000 */
[-C--:B------:R-:W-:Y:S01]  /*16c60*/  FMUL.FTZ R36, R36, R12.reuse ;  /* 0x0000000c24247220 */ /* 0x080fe20000410000 */
[-C--:B------:R-:W-:Y:S01]  /*16c70*/  FMUL.FTZ R82, R37, R12.reuse ;  /* 0x0000000c25527220 */ /* 0x080fe20000410000 */
[-C--:B------:R-:W-:Y:S01]  /*16c80*/  FMUL.FTZ R84, R40, R12.reuse ;  /* 0x0000000c28547220 */ /* 0x080fe20000410000 */
[-C--:B------:R-:W-:Y:S01]  /*16c90*/  FMUL.FTZ R86, R41, R12.reuse ;  /* 0x0000000c29567220 */ /* 0x080fe20000410000 */
[-C--:B------:R-:W-:Y:S01]  /*16ca0*/  FMUL.FTZ R88, R44, R12.reuse ;  /* 0x0000000c2c587220 */ /* 0x080fe20000410000 */
[----:B------:R-:W-:Y:S01]  /*16cb0*/  FMUL.FTZ R90, R45, R12 ;  /* 0x0000000c2d5a7220 */ /* 0x000fe20000410000 */
[----:B------:R-:W0:Y:S01]  /*16cc0*/  MUFU.TANH R18, R18 ;  /* 0x0000001200127308 */ /* 0x000e220000002400 */
        /* <DEDUP_REMOVED lines=8> */
[----:B---3--:R-:W-:Y:S01]  /*16d50*/  FMNMX.FTZ R13, R11, R14, !PT ;  /* 0x0000000e0b0d7209 */ /* 0x008fe20007810000 */
[-C--:B------:R-:W-:Y:S01]  /*16d60*/  FMUL.FTZ R102, R69, R12.reuse ;  /* 0x0000000c45667220 */ /* 0x080fe20000410000 */
[-C--:B------:R-:W-:Y:S01]  /*16d70*/  FMUL.FTZ R10, R26, R12.reuse ;  /* 0x0000000c1a0a7220 */ /* 0x080fe20000410000 */
[-C--:B------:R-:W-:Y:S01]  /*16d80*/  FMUL.FTZ R8, R27, R12.reuse ;  /* 0x0000000c1b087220 */ /* 0x080fe20000410000 */
[-C--:B------:R-:W-:Y:S01]  /*16d90*/  FMUL.FTZ R142, R30, R12.reuse ;  /* 0x0000000c1e8e7220 */ /* 0x080fe20000410000 */
[-C--:B------:R-:W-:Y:S01]  /*16da0*/  FMUL.FTZ R146, R31, R12.reuse ;  /* 0x0000000c1f927220 */ /* 0x080fe20000410000 */
[-C--:B------:R-:W-:Y:S01]  /*16db0*/  FMUL.FTZ R220, R34, R12.reuse ;  /* 0x0000000c22dc7220 */ /* 0x080fe20000410000 */
[----:B------:R-:W3:Y:S01]  /*16dc0*/  MUFU.TANH R32, R32 ;  /* 0x0000002000207308 */ /* 0x000ee20000002400 */
[----:B0-----:R-:W-:Y:S01]  /*16dd0*/  FMNMX.FTZ R13, R18, R13, !PT ;  /* 0x0000000d120d7209 */ /* 0x001fe20007810000 */
[-C--:B------:R-:W-:Y:S01]  /*16de0*/  FMUL.FTZ R208, R35, R12.reuse ;  /* 0x0000000c23d07220 */ /* 0x080fe20000410000 */
[-C--:B------:R-:W-:Y:S01]  /*16df0*/  FMUL.FTZ R206, R38, R12.reuse ;  /* 0x0000000c26ce7220 */ /* 0x080fe20000410000 */
[-C--:B------:R-:W-:Y:S01]  /*16e00*/  FMUL.FTZ R198, R39, R12.reuse ;  /* 0x0000000c27c67220 */ /* 0x080fe20000410000 */
[-C--:B------:R-:W-:Y:S01]  /*16e10*/  FMUL.FTZ R190, R42, R12.reuse ;  /* 0x0000000c2abe7220 */ /* 0x080fe20000410000 */
[-C--:B------:R-:W-:Y:S01]  /*16e20*/  FMUL.FTZ R174, R43, R12.reuse ;  /* 0x0000000c2bae7220 */ /* 0x080fe20000410000 */
[-C--:B------:R-:W-:Y:S01]  /*16e30*/  FMUL.FTZ R15, R46, R12.reuse ;  /* 0x0000000c2e0f7220 */ /* 0x080fe20000410000 */
[----:B------:R-:W0:Y:S01]  /*16e40*/  MUFU.TANH R76, R76 ;  /* 0x0000004c004c7308 */ /* 0x000e220000002400 */
[----:B--2---:R-:W-:Y:S01]  /*16e50*/  FMNMX.FTZ R13, R28, R13, !PT ;  /* 0x0000000d1c0d7209 */ /* 0x004fe20007810000 */
[-C--:B------:R-:W-:Y:S01]  /*16e60*/  FMUL.FTZ R178, R50, R12.reuse ;  /* 0x0000000c32b27220 */ /* 0x080fe20000410000 */
[-C--:B------:R-:W-:Y:S01]  /*16e70*/  FMUL.FTZ R188, R51, R12.reuse ;  /* 0x0000000c33bc7220 */ /* 0x080fe20000410000 */
[-C--:B------:R-:W-:Y:S01]  /*16e80*/  FMUL.FTZ R200, R54, R12.reuse ;  /* 0x0000000c36c87220 */ /* 0x080fe20000410000 */
[-C--:B------:R-:W-:Y:S01]  /*16e90*/  FMUL.FTZ R224, R55, R12.reuse ;  /* 0x0000000c37e07220 */ /* 0x080fe20000410000 */
[-C--:B------:R-:W-:Y:S01]  /*16ea0*/  FMUL.FTZ R226, R58, R12.reuse ;  /* 0x0000000c3ae27220 */ /* 0x080fe20000410000 */
[-C--:B------:R-:W-:Y:S01]  /*16eb0*/  FMUL.FTZ R228, R59, R12.reuse ;  /* 0x0000000c3be47220 */ /* 0x080fe20000410000 */
        /* <DEDUP_REMOVED lines=10> */
[----:B------:R-:W-:Y:S01]  /*16f60*/  FMUL.FTZ R40, R52, R12 ;  /* 0x0000000c34287220 */ /* 0x000fe20000410000 */
[----:B------:R-:W4:Y:S04]  /*16f70*/  LD.E R33, desc[UR56][R16.64+0x288] ;  /* 0x0002883810217980 */ /* 0x000f28000c101900 */
[----:B------:R-:W4:Y:S01]  /*16f80*/  LD.E R37, desc[UR56][R16.64+0x28c] ;  /* 0x00028c3810257980 */ /* 0x000f22000c101900 */
[----:B------:R-:W0:Y:S01]  /*16f90*/  MUFU.TANH R84, R84 ;  /* 0x0000005400547308 */ /* 0x000e220000002400 */
[----:B--2---:R-:W-:-:S02]  /*16fa0*/  FMNMX.FTZ R13, R36, R13, !PT ;  /* 0x0000000d240d7209 */ /* 0x004fc40007810000 */
[----:B------:R-:W2:Y:S05]  /*16fb0*/  LD.E R41, desc[UR56][R16.64+0x2ac] ;  /* 0x0002ac3810297980 */ /* 0x000eaa000c101900 */
[----:B------:R-:W1:Y:S01]  /*16fc0*/  MUFU.TANH R86, R86 ;  /* 0x0000005600567308 */ /* 0x000e620000002400 */
[----:B---3--:R-:W-:Y:S01]  /*16fd0*/  FMNMX.FTZ R13, R82, R13, !PT ;  /* 0x0000000d520d7209 */ /* 0x008fe20007810000 */
[----:B------:R-:W-:Y:S01]  /*16fe0*/  FMUL.FTZ R44, R49, R12 ;  /* 0x0000000c312c7220 */ /* 0x000fe20000410000 */
[----:B------:R-:W3:Y:S05]  /*16ff0*/  LD.E R45, desc[UR56][R16.64+0x2bc] ;  /* 0x0002bc38102d7980 */ /* 0x000eea000c101900 */
[----:B------:R-:W1:Y:S01]  /*17000*/  MUFU.TANH R88, R88 ;  /* 0x0000005800587308 */ /* 0x000e620000002400 */
[----:B0-----:R-:W-:-:S07]  /*17010*/  FMNMX.FTZ R13, R84, R13, !PT ;  /* 0x0000000d540d7209 */ /* 0x001fce0007810000 */
[----:B------:R-:W0:Y:S01]  /*17020*/  MUFU.TANH R90, R90 ;  /* 0x0000005a005a7308 */ /* 0x000e220000002400 */
[----:B-1----:R-:W-:Y:S01]  /*17030*/  FMNMX.FTZ R13, R86, R13, !PT ;  /* 0x0000000d560d7209 */ /* 0x002fe20007810000 */
[----:B------:R-:W-:-:S06]  /*17040*/  FMUL.FTZ R48, R53, R12 ;  /* 0x0000000c35307220 */ /* 0x000fcc0000410000 */
[----:B------:R-:W1:Y:S01]  /*17050*/  MUFU.TANH R92, R92 ;  /* 0x0000005c005c7308 */ /* 0x000e620000002400 */
[----:B------:R-:W-:Y:S01]  /*17060*/  FMNMX.FTZ R13, R88, R13, !PT ;  /* 0x0000000d580d7209 */ /* 0x000fe20007810000 */
[----:B------:R-:W-:Y:S01]  /*17070*/  FMUL.FTZ R52, R56, R12 ;  /* 0x0000000c38347220 */ /* 0x000fe20000410000 */
[----:B------:R-:W2:Y:S04]  /*17080*/  LD.E R60, desc[UR56][R16.64+0x2e0] ;  /* 0x0002e038103c7980 */ /* 0x000ea8000c101900 */
[----:B------:R-:W3:Y:S01]  /*17090*/  LD.E R57, desc[UR56][R16.64+0x2ec] ;  /* 0x0002ec3810397980 */ /* 0x000ee2000c101900 */
[----:B------:R-:W1:Y:S01]  /*170a0*/  MUFU.TANH R44, R44 ;  /* 0x0000002c002c7308 */ /* 0x000e620000002400 */
[----:B0-----:R-:W-:-:S07]  /*170b0*/  FMNMX.FTZ R13, R90, R13, !PT ;  /* 0x0000000d5a0d7209 */ /* 0x001fce0007810000 */
[----:B------:R-:W-:Y:S01]  /*170c0*/  MUFU.TANH R74, R74 ;  /* 0x0000004a004a7308 */ /* 0x000fe20000002400 */
[----:B------:R-:W-:Y:S01]  /*170d0*/  FMUL.FTZ R14, R65, R12 ;  /* 0x0000000c410e7220 */ /* 0x000fe20000410000 */
[----:B------:R-:W2:Y:S04]  /*170e0*/  LD.E R26, desc[UR56][R16.64+0x240] ;  /* 0x00024038101a7980 */ /* 0x000ea8000c101900 */
[----:B------:R-:W3:Y:S02]  /*170f0*/  LD.E R30, desc[UR56][R16.64+0x274] ;  /* 0x00027438101e7980 */ /* 0x000ee4000c101900 */
[----:B------:R-:W0:Y:S01]  /*17100*/  MUFU.TANH R40, R40 ;  /* 0x0000002800287308 */ /* 0x000e220000002400 */
[----:B-1----:R-:W-:Y:S01]  /*17110*/  FMNMX.FTZ R13, R92, R13, !PT ;  /* 0x0000000d5c0d7209 */ /* 0x002fe20007810000 */
[----:B------:R-:W3:Y:S04]  /*17120*/  LD.E R34, desc[UR56][R16.64+0x280] ;  /* 0x0002803810227980 */ /* 0x000ee8000c101900 */
[----:B------:R-:W3:Y:S02]  /*17130*/  LD.E R38, desc[UR56][R16.64+0x284] ;  /* 0x0002843810267980 */ /* 0x000ee4000c101900 */
[----:B------:R-:W1:Y:S01]  /*17140*/  MUFU.TANH R48, R48 ;  /* 0x0000003000307308 */ /* 0x000e620000002400 */
[----:B------:R-:W-:Y:S01]  /*17150*/  FMNMX.FTZ R13, R44, R13, !PT ;  /* 0x0000000d2c0d7209 */ /* 0x000fe20007810000 */
[----:B------:R-:W3:Y:S04]  /*17160*/  LD.E R42, desc[UR56][R16.64+0x290] ;  /* 0x00029038102a7980 */ /* 0x000ee8000c101900 */
[----:B------:R-:W3:Y:S02]  /*17170*/  LD.E R46, desc[UR56][R16.64+0x294] ;  /* 0x00029438102e7980 */ /* 0x000ee4000c101900 */
[----:B------:R-:W1:Y:S01]  /*17180*/  MUFU.TANH R52, R52 ;  /* 0x0000003400347308 */ /* 0x000e620000002400 */
[----:B0-----:R-:W-:Y:S01]  /*17190*/  FMNMX.FTZ R13, R40, R13, !PT ;  /* 0x0000000d280d7209 */ /* 0x001fe20007810000 */
[----:B------:R-:W3:Y:S04]  /*171a0*/  LD.E R50, desc[UR56][R16.64+0x2b0] ;  /* 0x0002b03810327980 */ /* 0x000ee8000c101900 */
        /* <DEDUP_REMOVED lines=23> */
[----:B------:R-:W3:Y:S03]  /*17320*/  LD.E R35, desc[UR56][R16.64+0x298] ;  /* 0x0002983810237980 */ /* 0x000ee6000c101900 */
[----:B------:R-:W-:Y:S01]  /*17330*/  FMNMX.FTZ R13, R14, R13, !PT ;  /* 0x0000000d0e0d7209 */ /* 0x000fe20007810000 */
[----:B------:R-:W3:Y:S03]  /*17340*/  LD.E R51, desc[UR56][R16.64+0x29c] ;  /* 0x00029c3810337980 */ /* 0x000ee6000c101900 */
[----:B0-----:R-:W-:Y:S01]  /*17350*/  FMNMX.FTZ R13, R100, R13, !PT ;  /* 0x0000000d640d7209 */ /* 0x001fe20007810000 */
[----:B------:R-:W0:Y:S01]  /*17360*/  MUFU.TANH R10, R10 ;  /* 0x0000000a000a7308 */ /* 0x000e220000002400 */
[----:B------:R-:W3:Y:S04]  /*17370*/  LD.E R49, desc[UR56][R16.64+0x2a8] ;  /* 0x0002a83810317980 */ /* 0x000ee8000c101900 */
[----:B------:R-:W3:Y:S01]  /*17380*/  LD.E R43, desc[UR56][R16.64+0x2c8] ;  /* 0x0002c838102b7980 */ /* 0x000ee2000c101900 */
[----:B-1----:R-:W-:-:S02]  /*17390*/  FMNMX.FTZ R19, R102, R13, !PT ;  /* 0x0000000d66137209 */ /* 0x002fc40007810000 */
[----:B------:R-:W1:Y:S01]  /*173a0*/  MUFU.TANH R8, R8 ;  /* 0x0000000800087308 */ /* 0x000e620000002400 */
[----:B------:R-:W3:Y:S04]  /*173b0*/  LD.E R63, desc[UR56][R16.64+0x2cc] ;  /* 0x0002cc38103f7980 */ /* 0x000ee8000c101900 */
[----:B------:R-:W0:Y:S03]  /*173c0*/  SHFL.BFLY PT, R20, R19, 0x2, 0x1f ;  /* 0x0c401f0013147f89 */ /* 0x000e2600000e0000 */
[----:B------:R-:W1:Y:S01]  /*173d0*/  MUFU.TANH R142, R142 ;  /* 0x0000008e008e7308 */ /* 0x000e620000002400 */
[----:B------:R-:W3:Y:S04]  /*173e0*/  LD.E R55, desc[UR56][R16.64+0x2d8] ;  /* 0x0002d83810377980 */ /* 0x000ee8000c101900 */
[----:B------:R-:W3:Y:S03]  /*173f0*/  LD.E R59, desc[UR56][R16.64+0x2e8] ;  /* 0x0002e838103b7980 */ /* 0x000ee6000c101900 */
[----:B------:R-:W1:Y:S01]  /*17400*/  MUFU.TANH R146, R146 ;  /* 0x0000009200927308 */ /* 0x000e620000002400 */
[----:B------:R-:W3:Y:S04]  /*17410*/  LD.E R53, desc[UR56][R16.64+0x2f8] ;  /* 0x0002f83810357980 */ /* 0x000ee8000c101900 */
[----:B------:R-:W3:Y:S03]  /*17420*/  LD.E R71, desc[UR56][R16.64+0x318] ;  /* 0x0003183810477980 */ /* 0x000ee6000c101900 */
[----:B------:R-:W1:Y:S01]  /*17430*/  MUFU.TANH R220, R220 ;  /* 0x000000dc00dc7308 */ /* 0x000e620000002400 */
[----:B------:R-:W3:Y:S01]  /*17440*/  LD.E R67, desc[UR56][R16.64+0x31c] ;  /* 0x00031c3810437980 */ /* 0x000ee2000c101900 */
[----:B0-----:R-:W-:-:S03]  /*17450*/  FMNMX.FTZ R13, R19, R20, !PT ;  /* 0x00000014130d7209 */ /* 0x001fc60007810000 */
[----:B------:R-:W3:Y:S04]  /*17460*/  LD.E R65, desc[UR56][R16.64+0x328] ;  /* 0x0003283810417980 */ /* 0x000ee8000c101900 */
[----:B------:R-:W0:Y:S01]  /*17470*/  SHFL.BFLY PT, R24, R13, 0x1, 0x1f ;  /* 0x0c201f000d187f89 */ /* 0x000e2200000e0000 */
[----:B------:R-:W1:Y:S08]  /*17480*/  MUFU.TANH R208, R208 ;  /* 0x000000d000d07308 */ /* 0x000e700000002400 */
[----:B------:R-:W1:Y:S01]  /*17490*/  MUFU.TANH R206, R206 ;  /* 0x000000ce00ce7308 */ /* 0x000e620000002400 */
[----:B0-----:R-:W-:-:S02]  /*174a0*/  FMNMX.FTZ R25, R13, R24, !PT ;  /* 0x000000180d197209 */ /* 0x001fc40007810000 */
[----:B------:R-:W-:-:S04]  /*174b0*/  FMNMX.FTZ R13, R10, R7, !PT ;  /* 0x000000070a0d7209 */ /* 0x000fc80007810000 */
[----:B-1----:R-:W-:Y:S01]  /*174c0*/  FMNMX.FTZ R13, R8, R13, !PT ;  /* 0x0000000d080d7209 */ /* 0x002fe20007810000 */
[----:B------:R-:W0:Y:S03]  /*174d0*/  MUFU.TANH R198, R198 ;  /* 0x000000c600c67308 */ /* 0x000e260000002400 */
[----:B------:R-:W-:-:S04]  /*174e0*/  FMNMX.FTZ R13, R142, R13, !PT ;  /* 0x0000000d8e0d7209 */ /* 0x000fc80007810000 */
[----:B------:R-:W-:Y:S01]  /*174f0*/  FMNMX.FTZ R13, R146, R13, !PT ;  /* 0x0000000d920d7209 */ /* 0x000fe20007810000 */
[----:B------:R-:W1:Y:S03]  /*17500*/  MUFU.TANH R190, R190 ;  /* 0x000000be00be7308 */ /* 0x000e660000002400 */
[----:B------:R-:W-:Y:S01]  /*17510*/  FMNMX.FTZ R13, R220, R13, !PT ;  /* 0x0000000ddc0d7209 */ /* 0x000fe20007810000 */
[----:B------:R-:W-:-:S04]  /*17520*/  FMUL.FTZ R20, R47, R12 ;  /* 0x0000000c2f147220 */ /* 0x000fc80000410000 */
[----:B------:R-:W4:Y:S01]  /*17530*/  MUFU.TANH R174, R174 ;  /* 0x000000ae00ae7308 */ /* 0x000f220000002400 */
[----:B------:R-:W-:-:S07]  /*17540*/  FMNMX.FTZ R13, R208, R13, !PT ;  /* 0x0000000dd00d7209 */ /* 0x000fce0007810000 */
[----:B------:R-:W4:Y:S01]  /*17550*/  MUFU.TANH R15, R15 ;  /* 0x0000000f000f7308 */ /* 0x000f220000002400 */
[----:B------:R-:W-:-:S07]  /*17560*/  FMNMX.FTZ R13, R206, R13, !PT ;  /* 0x0000000dce0d7209 */ /* 0x000fce0007810000 */
[----:B------:R-:W-:Y:S01]  /*17570*/  MUFU.TANH R178, R178 ;  /* 0x000000b200b27308 */ /* 0x000fe20000002400 */
[----:B0-----:R-:W-:-:S07]  /*17580*/  FMNMX.FTZ R13, R198, R13, !PT ;  /* 0x0000000dc60d7209 */ /* 0x001fce0007810000 */
[----:B------:R-:W-:Y:S01]  /*17590*/  MUFU.TANH R188, R188 ;  /* 0x000000bc00bc7308 */ /* 0x000fe20000002400 */
[----:B-1----:R-:W-:-:S07]  /*175a0*/  FMNMX.FTZ R13, R190, R13, !PT ;  /* 0x0000000dbe0d7209 */ /* 0x002fce0007810000 */
        /* <DEDUP_REMOVED lines=13> */
[----:B----4-:R-:W-:-:S04]  /*17680*/  FMNMX.FTZ R24, R174, R13, !PT ;  /* 0x0000000dae187209 */ /* 0x010fc80007810000 */
[----:B------:R-:W-:Y:S01]  /*17690*/  FMNMX.FTZ R13, R15, R24, !PT ;  /* 0x000000180f0d7209 */ /* 0x000fe20007810000 */
[----:B------:R-:W-:Y:S04]  /*176a0*/  ST.E desc[UR56][R16.64+0x230], R25 ;  /* 0x0002301910007985 */ /* 0x000fe8000c101938 */
[----:B------:R-:W4:Y:S04]  /*176b0*/  LD.E R27, desc[UR56][R16.64+0x230] ;  /* 0x00023038101b7980 */ /* 0x000f28000c101900 */
[----:B------:R-:W3:Y:S01]  /*176c0*/  LD.E R24, desc[UR56][R16.64+0x244] ;  /* 0x0002443810187980 */ /* 0x000ee2000c101900 */
        /* <DEDUP_REMOVED lines=15> */
[----:B----4-:R-:W-:-:S04]  /*177c0*/  FMUL.FTZ R29, R27, R21 ;  /* 0x000000151b1d7220 */ /* 0x010fc80000410000 */
[-CC-:B------:R-:W-:Y:S01]  /*177d0*/  FFMA.FTZ R157, R11, R21.reuse, -R29.reuse ;  /* 0x000000150b9d7223 */ /* 0x180fe2000001081d */
[-C--:B------:R-:W-:Y:S01]  /*177e0*/  FFMA.FTZ R31, R100, R21.reuse, -R29 ;  /* 0x00000015641f7223 */ /* 0x080fe2000001081d */
[----:B------:R-:W-:Y:S01]  /*177f0*/  FADD.FTZ R6, R6, -R27 ;  /* 0x8000001b06067221 */ /* 0x000fe20000010000 */
[-CC-:B------:R-:W-:Y:S01]  /*17800*/  FFMA.FTZ R156, R9, R21.reuse, -R29.reuse ;  /* 0x00000015099c7223 */ /* 0x180fe2000001081d */
[-CC-:B------:R-:W-:Y:S01]  /*17810*/  FFMA.FTZ R159, R18, R21.reuse, -R29.reuse ;  /* 0x00000015129f7223 */ /* 0x180fe2000001081d */
[-CC-:B------:R-:W-:Y:S01]  /*17820*/  FFMA.FTZ R158, R28, R21.reuse, -R29.reuse ;  /* 0x000000151c9e7223 */ /* 0x180fe2000001081d */
[----:B--2---:R-:W0:Y:S01]  /*17830*/  SHFL.BFLY PT, R11, R12, 0x2, 0x1f ;  /* 0x0c401f000c0b7f89 */ /* 0x004e2200000e0000 */
[-C--:B------:R-:W-:Y:S02]  /*17840*/  FMUL.FTZ R6, R6, R21.reuse ;  /* 0x0000001506067220 */ /* 0x080fe40000410000 */
        /* <DEDUP_REMOVED lines=15> */
[--C-:B------:R-:W-:Y:S01]  /*17940*/  FFMA.FTZ R173, R52, R21, -R29.reuse ;  /* 0x0000001534ad7223 */ /* 0x100fe2000001081d */
[----:B0-----:R-:W-:Y:S01]  /*17950*/  FMNMX.FTZ R11, R12, R11, !PT ;  /* 0x0000000b0c0b7209 */ /* 0x001fe20007810000 */
[-CC-:B------:R-:W-:Y:S01]  /*17960*/  FFMA.FTZ R172, R74, R21.reuse, -R29.reuse ;  /* 0x000000154aac7223 */ /* 0x180fe2000001081d */
[----:B------:R0:W1:Y:S01]  /*17970*/  MUFU.EX2 R25, R6 ;  /* 0x0000000600197308 */ /* 0x0000620000000800 */
[-CC-:B------:R-:W-:Y:S01]  /*17980*/  FFMA.FTZ R18, R72, R21.reuse, -R29.reuse ;  /* 0x0000001548127223 */ /* 0x180fe2000001081d */
[-CC-:B------:R-:W-:Y:S01]  /*17990*/  FFMA.FTZ R19, R78, R21.reuse, -R29.reuse ;  /* 0x000000154e137223 */ /* 0x180fe2000001081d */
[----:B------:R-:W2:Y:S01]  /*179a0*/  SHFL.BFLY PT, R12, R11, 0x1, 0x1f ;  /* 0x0c201f000b0c7f89 */ /* 0x000ea200000e0000 */
[-CC-:B------:R-:W-:Y:S01]  /*179b0*/  FFMA.FTZ R13, R80, R21.reuse, -R29.reuse ;  /* 0x00000015500d7223 */ /* 0x180fe2000001081d */
[----:B------:R-:W-:-:S02]  /*179c0*/  FFMA.FTZ R14, R14, R21, -R29 ;  /* 0x000000150e0e7223 */ /* 0x000fc4000001081d */
[----:B------:R-:W4:Y:S01]  /*179d0*/  LD.E R27, desc[UR56][R16.64+0x45c] ;  /* 0x00045c38101b7980 */ /* 0x000f22000c101900 */
[----:B------:R-:W-:Y:S03]  /*179e0*/  MUFU.EX2 R158, R158 ;  /* 0x0000009e009e7308 */ /* 0x000fe60000000800 */
[----:B------:R-:W4:Y:S04]  /*179f0*/  LD.E R28, desc[UR56][R16.64+0x454] ;  /* 0x00045438101c7980 */ /* 0x000f28000c101900 */
[----:B0-----:R-:W4:Y:S01]  /*17a00*/  LD.E R6, desc[UR56][R16.64+0x260] ;  /* 0x0002603810067980 */ /* 0x001f22000c101900 */
[----:B------:R-:W-:Y:S01]  /*17a10*/  MUFU.EX2 R204, R204 ;  /* 0x000000cc00cc7308 */ /* 0x000fe20000000800 */
[----:B-1----:R-:W-:-:S02]  /*17a20*/  FFMA.FTZ R26, R25, R26, R156 ;  /* 0x0000001a191a7223 */ /* 0x002fc4000001009c */
[----:B------:R-:W4:Y:S04]  /*17a30*/  LD.E R36, desc[UR56][R16.64+0x264] ;  /* 0x0002643810247980 */ /* 0x000f28000c101900 */
[----:B------:R-:W4:Y:S01]  /*17a40*/  LD.E R32, desc[UR56][R16.64+0x270] ;  /* 0x0002703810207980 */ /* 0x000f22000c101900 */
[----:B--2---:R-:W-:Y:S01]  /*17a50*/  FMNMX.FTZ R100, R11, R12, !PT ;  /* 0x0000000c0b647209 */ /* 0x004fe20007810000 */
[----:B------:R-:W-:Y:S02]  /*17a60*/  MUFU.EX2 R9, R9 ;  /* 0x0000000900097308 */ /* 0x000fe40000000800 */
[----:B------:R-:W2:Y:S02]  /*17a70*/  LD.E R44, desc[UR56][R16.64+0x2a0] ;  /* 0x0002a038102c7980 */ /* 0x000ea4000c101900 */
[----:B------:R-:W-:Y:S01]  /*17a80*/  FADD.FTZ R112, R7, -R100 ;  /* 0x8000006407707221 */ /* 0x000fe20000010000 */
[-C--:B------:R-:W-:Y:S01]  /*17a90*/  FMUL.FTZ R87, R100, R21.reuse ;  /* 0x0000001564577220 */ /* 0x080fe20000410000 */
[-C--:B------:R-:W-:Y:S01]  /*17aa0*/  FFMA.FTZ R12, R102, R21.reuse, -R29 ;  /* 0x00000015660c7223 */ /* 0x080fe2000001081d */
[----:B------:R-:W-:Y:S01]  /*17ab0*/  FADD.FTZ R26, R157, R26 ;  /* 0x0000001a9d1a7221 */ /* 0x000fe20000010000 */
[----:B------:R-:W-:Y:S01]  /*17ac0*/  FMUL.FTZ R112, R21, R112 ;  /* 0x0000007015707220 */ /* 0x000fe20000410000 */
        /* <DEDUP_REMOVED lines=18> */
[----:B------:R-:W-:Y:S01]  /*17bf0*/  FADD.FTZ R127, R159, R26 ;  /* 0x0000001a9f7f7221 */ /* 0x000fe20000010000 */
[----:B------:R-:W2:Y:S02]  /*17c00*/  LD.E R40, desc[UR56][R16.64+0x2a4] ;  /* 0x0002a43810287980 */ /* 0x000ea4000c101900 */
[----:B------:R-:W0:Y:S01]  /*17c10*/  MUFU.EX2 R216, R216 ;  /* 0x000000d800d87308 */ /* 0x000e220000000800 */
[-CC-:B------:R-:W-:Y:S01]  /*17c20*/  FFMA.FTZ R206, R198, R21.reuse, -R87.reuse ;  /* 0x00000015c6ce7223 */ /* 0x180fe20000010857 */
[-CC-:B------:R-:W-:Y:S01]  /*17c30*/  FFMA.FTZ R198, R190, R21.reuse, -R87.reuse ;  /* 0x00000015bec67223 */ /* 0x180fe20000010857 */
[----:B------:R-:W2:Y:S04]  /*17c40*/  LD.E R48, desc[UR56][R16.64+0x2b4] ;  /* 0x0002b43810307980 */ /* 0x000ea8000c101900 */
[----:B------:R-:W2:Y:S01]  /*17c50*/  LD.E R52, desc[UR56][R16.64+0x2c4] ;  /* 0x0002c43810347980 */ /* 0x000ea2000c101900 */
[----:B------:R-:W1:Y:S01]  /*17c60*/  MUFU.EX2 R8, R8 ;  /* 0x0000000800087308 */ /* 0x000e620000000800 */
[-CC-:B------:R-:W-:Y:S01]  /*17c70*/  FFMA.FTZ R190, R178, R21.reuse, -R87.reuse ;  /* 0x00000015b2be7223 */ /* 0x180fe20000010857 */
[-CC-:B------:R-:W-:Y:S01]  /*17c80*/  FFMA.FTZ R188, R200, R21.reuse, -R87.reuse ;  /* 0x00000015c8bc7223 */ /* 0x180fe20000010857 */
[-CC-:B------:R-:W-:Y:S01]  /*17c90*/  FFMA.FTZ R178, R226, R21.reuse, -R87.reuse ;  /* 0x00000015e2b27223 */ /* 0x180fe20000010857 */
[-CC-:B------:R-:W-:Y:S01]  /*17ca0*/  FFMA.FTZ R174, R230, R21.reuse, -R87.reuse ;  /* 0x00000015e6ae7223 */ /* 0x180fe20000010857 */
[-CC-:B------:R-:W-:Y:S01]  /*17cb0*/  FFMA.FTZ R20, R234, R21.reuse, -R87.reuse ;  /* 0x00000015ea147223 */ /* 0x180fe20000010857 */
[----:B------:R-:W2:Y:S02]  /*17cc0*/  LD.E R72, desc[UR56][R16.64+0x310] ;  /* 0x0003103810487980 */ /* 0x000ea4000c101900 */
[----:B------:R-:W1:Y:S01]  /*17cd0*/  MUFU.EX2 R209, R209 ;  /* 0x000000d100d17308 */ /* 0x000e620000000800 */
[----:B------:R-:W-:Y:S01]  /*17ce0*/  FFMA.FTZ R15, R85, R21, -R87 ;  /* 0x00000015550f7223 */ /* 0x000fe20000010857 */
[----:B---3--:R-:W-:Y:S01]  /*17cf0*/  FFMA.FTZ R21, R112, R24, R211 ;  /* 0x0000001870157223 */ /* 0x008fe200000100d3 */
[----:B------:R-:W3:Y:S04]  /*17d00*/  LD.E R76, desc[UR56][R16.64+0x314] ;  /* 0x00031438104c7980 */ /* 0x000ee8000c101900 */
[----:B------:R-:W3:Y:S01]  /*17d10*/  LD.E R74, desc[UR56][R16.64+0x320] ;  /* 0x00032038104a7980 */ /* 0x000ee2000c101900 */
[----:B------:R-:W1:Y:S01]  /*17d20*/  MUFU.EX2 R207, R207 ;  /* 0x000000cf00cf7308 */ /* 0x000e620000000800 */
[----:B0-----:R-:W-:-:S02]  /*17d30*/  FADD.FTZ R21, R216, R21 ;  /* 0x00000015d8157221 */ /* 0x001fc40000010000 */
[----:B------:R-:W3:Y:S04]  /*17d40*/  LD.E R78, desc[UR56][R16.64+0x324] ;  /* 0x00032438104e7980 */ /* 0x000ee8000c101900 */
[----:B------:R-:W3:Y:S01]  /*17d50*/  LD.E R88, desc[UR56][R16.64+0x330] ;  /* 0x0003303810587980 */ /* 0x000ee2000c101900 */
[----:B------:R-:W-:Y:S01]  /*17d60*/  MUFU.EX2 R202, R202 ;  /* 0x000000ca00ca7308 */ /* 0x000fe20000000800 */
[----:B-1----:R-:W-:Y:S01]  /*17d70*/  FADD.FTZ R24, R8, R21 ;  /* 0x0000001508187221 */ /* 0x002fe20000010000 */
[----:B------:R-:W-:Y:S01]  /*17d80*/  FADD.FTZ R21, R158, R127 ;  /* 0x0000007f9e157221 */ /* 0x000fe20000010000 */
[----:B------:R-:W3:Y:S04]  /*17d90*/  LD.E R80, desc[UR56][R16.64+0x334] ;  /* 0x0003343810507980 */ /* 0x000ee8000c101900 */
[----:B------:R-:W3:Y:S01]  /*17da0*/  LD.E R86, desc[UR56][R16.64+0x340] ;  /* 0x0003403810567980 */ /* 0x000ee2000c101900 */
[----:B------:R-:W0:Y:S01]  /*17db0*/  MUFU.EX2 R208, R208 ;  /* 0x000000d000d07308 */ /* 0x000e220000000800 */
[----:B------:R-:W-:Y:S01]  /*17dc0*/  FADD.FTZ R24, R209, R24 ;  /* 0x00000018d1187221 */ /* 0x000fe20000010000 */
[----:B------:R-:W-:Y:S01]  /*17dd0*/  FADD.FTZ R26, R204, R21 ;  /* 0x00000015cc1a7221 */ /* 0x000fe20000010000 */
[----:B------:R-:W3:Y:S04]  /*17de0*/  LD.E R84, desc[UR56][R16.64+0x344] ;  /* 0x0003443810547980 */ /* 0x000ee8000c101900 */
[----:B------:R-:W3:Y:S01]  /*17df0*/  LD.E R82, desc[UR56][R16.64+0x350] ;  /* 0x0003503810527980 */ /* 0x000ee2000c101900 */
[----:B------:R-:W-:Y:S03]  /*17e00*/  MUFU.EX2 R203, R203 ;  /* 0x000000cb00cb7308 */ /* 0x000fe60000000800 */
[----:B------:R-:W3:Y:S04]  /*17e10*/  LD.E R90, desc[UR56][R16.64+0x360] ;  /* 0x00036038105a7980 */ /* 0x000ee8000c101900 */
[----:B------:R-:W3:Y:S01]  /*17e20*/  LD.E R92, desc[UR56][R16.64+0x374] ;  /* 0x00037438105c7980 */ /* 0x000ee2000c101900 */
[----:B------:R-:W1:Y:S01]  /*17e30*/  MUFU.EX2 R205, R205 ;  /* 0x000000cd00cd7308 */ /* 0x000e620000000800 */
        /* <DEDUP_REMOVED lines=8> */
[----:B0-----:R-:W-:Y:S01]  /*17ec0*/  FADD.FTZ R24, R208, R21 ;  /* 0x00000015d0187221 */ /* 0x001fe20000010000 */
[----:B------:R-:W-:Y:S01]  /*17ed0*/  FADD.FTZ R26, R202, R137 ;  /* 0x00000089ca1a7221 */ /* 0x000fe20000010000 */
[----:B------:R-:W3:Y:S04]  /*17ee0*/  LD.E R29, desc[UR56][R16.64+0x26c] ;  /* 0x00026c38101d7980 */ /* 0x000ee8000c101900 */
[----:B------:R-:W3:Y:S01]  /*17ef0*/  LD.E R7, desc[UR56][R16.64+0x278] ;  /* 0x0002783810077980 */ /* 0x000ee2000c101900 */
[----:B------:R-:W-:Y:S03]  /*17f00*/  MUFU.EX2 R197, R197 ;  /* 0x000000c500c57308 */ /* 0x000fe60000000800 */
[----:B------:R-:W3:Y:S05]  /*17f10*/  LD.E R83, desc[UR56][R16.64+0x378] ;  /* 0x0003783810537980 */ /* 0x000eea000c101900 */
[----:B------:R-:W0:Y:S01]  /*17f20*/  MUFU.EX2 R198, R198 ;  /* 0x000000c600c67308 */ /* 0x000e220000000800 */
[----:B-1----:R-:W-:Y:S01]  /*17f30*/  FADD.FTZ R21, R205, R24 ;  /* 0x00000018cd157221 */ /* 0x002fe20000010000 */
[----:B------:R-:W-:Y:S01]  /*17f40*/  FADD.FTZ R143, R203, R26 ;  /* 0x0000001acb8f7221 */ /* 0x000fe20000010000 */
[----:B------:R-:W3:Y:S05]  /*17f50*/  LD.E R87, desc[UR56][R16.64+0x34c] ;  /* 0x00034c3810577980 */ /* 0x000eea000c101900 */
[----:B------:R-:W-:Y:S08]  /*17f60*/  MUFU.EX2 R195, R195 ;  /* 0x000000c300c37308 */ /* 0x000ff00000000800 */
[----:B------:R-:W1:Y:S01]  /*17f70*/  MUFU.EX2 R199, R199 ;  /* 0x000000c700c77308 */ /* 0x000e620000000800 */
[----:B------:R-:W-:Y:S01]  /*17f80*/  FADD.FTZ R21, R206, R21 ;  /* 0x00000015ce157221 */ /* 0x000fe20000010000 */
[----:B------:R-:W-:Y:S01]  /*17f90*/  FADD.FTZ R24, R196, R143 ;  /* 0x0000008fc4187221 */ /* 0x000fe20000010000 */
[----:B------:R-:W3:Y:S05]  /*17fa0*/  LD.E R85, desc[UR56][R16.64+0x36c] ;  /* 0x00036c3810557980 */ /* 0x000eea000c101900 */
[----:B------:R1:W1:Y:S08]  /*17fb0*/  MUFU.EX2 R200, R89 ;  /* 0x0000005900c87308 */ /* 0x0002700000000800 */
[----:B------:R-:W1:Y:S01]  /*17fc0*/  MUFU.EX2 R194, R194 ;  /* 0x000000c200c27308 */ /* 0x000e620000000800 */
[----:B0-----:R-:W-:Y:S01]  /*17fd0*/  FADD.FTZ R26, R198, R21 ;  /* 0x00000015c61a7221 */ /* 0x001fe20000010000 */
[----:B------:R-:W-:Y:S01]  /*17fe0*/  FADD.FTZ R24, R197, R24 ;  /* 0x00000018c5187221 */ /* 0x000fe20000010000 */
[----:B-1----:R-:W3:Y:S02]  /*17ff0*/  LD.E R89, desc[UR56][R16.64+0x368] ;  /* 0x0003683810597980 */ /* 0x002ee4000c101900 */
[----:B------:R-:W-:Y:S01]  /*18000*/  FADD.FTZ R21, R199, R26 ;  /* 0x0000001ac7157221 */ /* 0x000fe20000010000 */
[----:B------:R-:W-:Y:S01]  /*18010*/  FADD.FTZ R151, R195, R24 ;  /* 0x00000018c3977221 */ /* 0x000fe20000010000 */
[----:B------:R-:W3:Y:S01]  /*18020*/  LD.E R127, desc[UR56][R16.64+0x3fc] ;  /* 0x0003fc38107f7980 */ /* 0x000ee2000c101900 */
[----:B------:R0:W-:Y:S01]  /*18030*/  MUFU.EX2 R11, R31 ;  /* 0x0000001f000b7308 */ /* 0x0001e20000000800 */
[----:B------:R-:W-:-:S02]  /*18040*/  FADD.FTZ R24, R200, R21 ;  /* 0x00000015c8187221 */ /* 0x000fc40000010000 */
[----:B------:R-:W3:Y:S04]  /*18050*/  LD.E R137, desc[UR56][R16.64+0x41c] ;  /* 0x00041c3810897980 */ /* 0x000ee8000c101900 */
[----:B------:R-:W3:Y:S01]  /*18060*/  LD.E R143, desc[UR56][R16.64+0x438] ;  /* 0x00043838108f7980 */ /* 0x000ee2000c101900 */
[----:B------:R-:W-:-:S03]  /*18070*/  FADD.FTZ R21, R194, R151 ;  /* 0x00000097c2157221 */ /* 0x000fc60000010000 */
[----:B0-----:R-:W3:Y:S04]  /*18080*/  LD.E R31, desc[UR56][R16.64+0x268] ;  /* 0x00026838101f7980 */ /* 0x001ee8000c101900 */
[----:B------:R-:W3:Y:S01]  /*18090*/  LD.E R151, desc[UR56][R16.64+0x458] ;  /* 0x0004583810977980 */ /* 0x000ee2000c101900 */
[----:B------:R-:W0:Y:S08]  /*180a0*/  MUFU.EX2 R201, R201 ;  /* 0x000000c900c97308 */ /* 0x000e300000000800 */
[----:B------:R-:W1:Y:S08]  /*180b0*/  MUFU.EX2 R186, R186 ;  /* 0x000000ba00ba7308 */ /* 0x000e700000000800 */
[----:B------:R-:W1:Y:S08]  /*180c0*/  MUFU.EX2 R190, R190 ;  /* 0x000000be00be7308 */ /* 0x000e700000000800 */
[----:B------:R-:W1:Y:S08]  /*180d0*/  MUFU.EX2 R187, R187 ;  /* 0x000000bb00bb7308 */ /* 0x000e700000000800 */
[----:B------:R-:W1:Y:S01]  /*180e0*/  MUFU.EX2 R193, R193 ;  /* 0x000000c100c17308 */ /* 0x000e620000000800 */
[----:B0-----:R-:W-:-:S07]  /*180f0*/  FADD.FTZ R215, R201, R24 ;  /* 0x00000018c9d77221 */ /* 0x001fce0000010000 */
[----:B------:R-:W0:Y:S08]  /*18100*/  MUFU.EX2 R184, R184 ;  /* 0x000000b800b87308 */ /* 0x000e300000000800 */
[----:B------:R-:W0:Y:S01]  /*18110*/  MUFU.EX2 R188, R188 ;  /* 0x000000bc00bc7308 */ /* 0x000e220000000800 */
[----:B-1----:R-:W-:Y:S01]  /*18120*/  FADD.FTZ R24, R186, R21 ;  /* 0x00000015ba187221 */ /* 0x002fe20000010000 */
[----:B------:R-:W-:-:S06]  /*18130*/  FADD.FTZ R26, R190, R215 ;  /* 0x000000d7be1a7221 */ /* 0x000fcc0000010000 */
[----:B------:R-:W1:Y:S08]  /*18140*/  MUFU.EX2 R185, R185 ;  /* 0x000000b900b97308 */ /* 0x000e700000000800 */
[----:B------:R-:W1:Y:S01]  /*18150*/  MUFU.EX2 R189, R189 ;  /* 0x000000bd00bd7308 */ /* 0x000e620000000800 */
[----:B------:R-:W-:Y:S01]  /*18160*/  FADD.FTZ R21, R187, R24 ;  /* 0x00000018bb157221 */ /* 0x000fe20000010000 */
[----:B------:R-:W-:-:S06]  /*18170*/  FADD.FTZ R215, R193, R26 ;  /* 0x0000001ac1d77221 */ /* 0x000fcc0000010000 */
        /* <DEDUP_REMOVED lines=9> */
[----:B------:R-:W4:Y:S01]  /*18210*/  MUFU.EX2 R174, R174 ;  /* 0x000000ae00ae7308 */ /* 0x000f220000000800 */
[----:B------:R-:W-:Y:S01]  /*18220*/  FADD.FTZ R217, R173, R24 ;  /* 0x00000018add97221 */ /* 0x000fe20000010000 */
[----:B------:R-:W-:-:S06]  /*18230*/  FADD.FTZ R24, R178, R215 ;  /* 0x000000d7b2187221 */ /* 0x000fcc0000010000 */
[----:B------:R-:W4:Y:S08]  /*18240*/  MUFU.EX2 R19, R19 ;  /* 0x0000001300137308 */ /* 0x000f300000000800 */
[----:B------:R-:W4:Y:S01]  /*18250*/  MUFU.EX2 R175, R175 ;  /* 0x000000af00af7308 */ /* 0x000f220000000800 */
[----:B0-----:R-:W-:Y:S01]  /*18260*/  FADD.FTZ R217, R172, R217 ;  /* 0x000000d9acd97221 */ /* 0x001fe20000010000 */
[----:B------:R-:W-:-:S06]  /*18270*/  FADD.FTZ R215, R181, R24 ;  /* 0x00000018b5d77221 */ /* 0x000fcc0000010000 */
[----:B------:R-:W0:Y:S08]  /*18280*/  MUFU.EX2 R13, R13 ;  /* 0x0000000d000d7308 */ /* 0x000e300000000800 */
[----:B------:R-:W0:Y:S01]  /*18290*/  MUFU.EX2 R20, R20 ;  /* 0x0000001400147308 */ /* 0x000e220000000800 */
[----:B-1----:R-:W-:Y:S01]  /*182a0*/  FADD.FTZ R24, R18, R217 ;  /* 0x000000d912187221 */ /* 0x002fe20000010000 */
[----:B----4-:R-:W-:-:S06]  /*182b0*/  FADD.FTZ R26, R174, R215 ;  /* 0x000000d7ae1a7221 */ /* 0x010fcc0000010000 */
[----:B------:R-:W1:Y:S08]  /*182c0*/  MUFU.EX2 R14, R14 ;  /* 0x0000000e000e7308 */ /* 0x000e700000000800 */
[----:B------:R-:W4:Y:S01]  /*182d0*/  MUFU.EX2 R21, R236 ;  /* 0x000000ec00157308 */ /* 0x000f220000000800 */
[----:B------:R-:W-:Y:S01]  /*182e0*/  FADD.FTZ R24, R19, R24 ;  /* 0x0000001813187221 */ /* 0x000fe20000010000 */
[----:B------:R-:W-:-:S06]  /*182f0*/  FADD.FTZ R215, R175, R26 ;  /* 0x0000001aafd77221 */ /* 0x000fcc0000010000 */
[----:B------:R-:W2:Y:S01]  /*18300*/  MUFU.EX2 R10, R10 ;  /* 0x0000000a000a7308 */ /* 0x000ea20000000800 */
[----:B0-----:R-:W-:Y:S01]  /*18310*/  FADD.FTZ R217, R13, R24 ;  /* 0x000000180dd97221 */ /* 0x001fe20000010000 */
[----:B------:R-:W-:-:S06]  /*18320*/  FADD.FTZ R24, R20, R215 ;  /* 0x000000d714187221 */ /* 0x000fcc0000010000 */
[----:B------:R-:W0:Y:S08]  /*18330*/  MUFU.EX2 R12, R12 ;  /* 0x0000000c000c7308 */ /* 0x000e300000000800 */
[----:B------:R-:W0:Y:S01]  /*18340*/  MUFU.EX2 R15, R15 ;  /* 0x0000000f000f7308 */ /* 0x000e220000000800 */
[----:B-1----:R-:W-:Y:S01]  /*18350*/  FADD.FTZ R26, R14, R217 ;  /* 0x000000d90e1a7221 */ /* 0x002fe20000010000 */
[----:B----4-:R-:W-:-:S03]  /*18360*/  FADD.FTZ R215, R21, R24 ;  /* 0x0000001815d77221 */ /* 0x010fc60000010000 */
[----:B------:R-:W-:Y:S01]  /*18370*/  FADD.FTZ R217, R11, R26 ;  /* 0x0000001a0bd97221 */ /* 0x000fe20000010000 */
[----:B--2---:R-:W-:Y:S01]  /*18380*/  FADD.FTZ R24, R10, R215 ;  /* 0x000000d70a187221 */ /* 0x004fe20000010000 */
[----:B------:R-:W-:Y:S01]  /*18390*/  FMUL.FTZ R231, R112, R27 ;  /* 0x0000001b70e77220 */ /* 0x000fe20000410000 */
[C---:B------:R-:W-:Y:S01]  /*183a0*/  FMUL.FTZ R229, R25.reuse, R28 ;  /* 0x0000001c19e57220 */ /* 0x040fe20000410000 */
[----:B0-----:R-:W-:Y:S01]  /*183b0*/  FADD.FTZ R217, R12, R217 ;  /* 0x000000d90cd97221 */ /* 0x001fe20000010000 */
[C---:B------:R-:W-:Y:S01]  /*183c0*/  FMUL.FTZ R27, R25.reuse, R6 ;  /* 0x00000006191b7220 */ /* 0x040fe20000410000 */
[----:B------:R-:W-:Y:S01]  /*183d0*/  FMUL.FTZ R219, R25, R36 ;  /* 0x0000002419db7220 */ /* 0x000fe20000410000 */
[----:B------:R0:W-:Y:S01]  /*183e0*/  ST.E desc[UR56][R16.64+0x45c], R231 ;  /* 0x00045ce710007985 */ /* 0x0001e2000c101938 */
[----:B------:R-:W-:-:S03]  /*183f0*/  FADD.FTZ R215, R15, R24 ;  /* 0x000000180fd77221 */ /* 0x000fc60000010000 */
[----:B------:R1:W-:Y:S01]  /*18400*/  ST.E desc[UR56][R16.64+0x240], R217 ;  /* 0x000240d910007985 */ /* 0x0003e2000c101938 */
[C---:B------:R-:W-:Y:S01]  /*18410*/  FMUL.FTZ R221, R25.reuse, R32 ;  /* 0x0000002019dd7220 */ /* 0x040fe20000410000 */
[C---:B------:R-:W-:Y:S01]  /*18420*/  FMUL.FTZ R223, R25.reuse, R30 ;  /* 0x0000001e19df7220 */ /* 0x040fe20000410000 */
[C---:B------:R-:W-:Y:S01]  /*18430*/  FMUL.FTZ R225, R25.reuse, R34 ;  /* 0x0000002219e17220 */ /* 0x040fe20000410000 */
[----:B------:R2:W-:Y:S01]  /*18440*/  ST.E desc[UR56][R16.64+0x244], R215 ;  /* 0x000244d710007985 */ /* 0x0005e2000c101938 */
[C---:B------:R-:W-:Y:S01]  /*18450*/  FMUL.FTZ R227, R25.reuse, R38 ;  /* 0x0000002619e37220 */ /* 0x040fe20000410000 */
[C---:B0-----:R-:W-:Y:S02]  /*18460*/  FMUL.FTZ R231, R25.reuse, R50 ;  /* 0x0000003219e77220 */ /* 0x041fe40000410000 */
[----:B------:R0:W-:Y:S04]  /*18470*/  ST.E desc[UR56][R16.64+0x454], R229 ;  /* 0x000454e510007985 */ /* 0x0001e8000c101938 */
[----:B------:R4:W-:Y:S01]  /*18480*/  ST.E desc[UR56][R16.64+0x260], R27 ;  /* 0x0002601b10007985 */ /* 0x0009e2000c101938 */
[----:B-1----:R-:W-:-:S03]  /*18490*/  FMUL.FTZ R217, R25, R44 ;  /* 0x0000002c19d97220 */ /* 0x002fc60000410000 */
[----:B------:R1:W-:Y:S01]  /*184a0*/  ST.E desc[UR56][R16.64+0x264], R219 ;  /* 0x000264db10007985 */ /* 0x0003e2000c101938 */
[C---:B--2---:R-:W-:Y:S01]  /*184b0*/  FMUL.FTZ R215, R25.reuse, R46 ;  /* 0x0000002e19d77220 */ /* 0x044fe20000410000 */
[C---:B0-----:R-:W-:Y:S01]  /*184c0*/  FMUL.FTZ R229, R25.reuse, R40 ;  /* 0x0000002819e57220 */ /* 0x041fe20000410000 */
[C---:B----4-:R-:W-:Y:S01]  /*184d0*/  FMUL.FTZ R27, R25.reuse, R42 ;  /* 0x0000002a191b7220 */ /* 0x050fe20000410000 */
        /* <DEDUP_REMOVED lines=27> */
[----:B---3--:R-:W-:-:S03]  /*18690*/  FMUL.FTZ R223, R25, R76 ;  /* 0x0000004c19df7220 */ /* 0x008fc60000410000 */
[----:B------:R3:W-:Y:S01]  /*186a0*/  ST.E desc[UR56][R16.64+0x2e4], R215 ;  /* 0x0002e4d710007985 */ /* 0x0007e2000c101938 */
[----:B-1----:R-:W-:-:S03]  /*186b0*/  FMUL.FTZ R225, R25, R74 ;  /* 0x0000004a19e17220 */ /* 0x002fc60000410000 */
[----:B------:R1:W-:Y:S01]  /*186c0*/  ST.E desc[UR56][R16.64+0x2f0], R217 ;  /* 0x0002f0d910007985 */ /* 0x0003e2000c101938 */
[----:B--2---:R-:W-:-:S03]  /*186d0*/  FMUL.FTZ R227, R25, R78 ;  /* 0x0000004e19e37220 */ /* 0x004fc60000410000 */
[----:B------:R2:W-:Y:S01]  /*186e0*/  ST.E desc[UR56][R16.64+0x2f4], R229 ;  /* 0x0002f4e510007985 */ /* 0x0005e2000c101938 */
[----:B0-----:R-:W-:-:S03]  /*186f0*/  FMUL.FTZ R27, R25, R88 ;  /* 0x00000058191b7220 */ /* 0x001fc60000410000 */
[----:B------:R0:W-:Y:S01]  /*18700*/  ST.E desc[UR56][R16.64+0x300], R231 ;  /* 0x000300e710007985 */ /* 0x0001e2000c101938 */
[----:B---3--:R-:W-:-:S03]  /*18710*/  FMUL.FTZ R215, R25, R80 ;  /* 0x0000005019d77220 */ /* 0x008fc60000410000 */
[----:B------:R3:W-:Y:S01]  /*18720*/  ST.E desc[UR56][R16.64+0x304], R219 ;  /* 0x000304db10007985 */ /* 0x0007e2000c101938 */
[C---:B-1----:R-:W-:Y:S01]  /*18730*/  FMUL.FTZ R217, R25.reuse, R86 ;  /* 0x0000005619d97220 */ /* 0x042fe20000410000 */
[C---:B--2---:R-:W-:Y:S01]  /*18740*/  FMUL.FTZ R229, R25.reuse, R84 ;  /* 0x0000005419e57220 */ /* 0x044fe20000410000 */
[C---:B0-----:R-:W-:Y:S01]  /*18750*/  FMUL.FTZ R231, R25.reuse, R82 ;  /* 0x0000005219e77220 */ /* 0x041fe20000410000 */
        /* <DEDUP_REMOVED lines=182> */
[----:B------:R4:W-:Y:S04]  /*192c0*/  ST.E desc[UR56][R16.64+0x3cc], R113 ;  /* 0x0003cc7110007985 */ /* 0x0009e8000c101938 */
[----:B------:R4:W-:Y:S04]  /*192d0*/  ST.E desc[UR56][R16.64+0x3d8], R119 ;  /* 0x0003d87710007985 */ /* 0x0009e8000c101938 */
[----:B------:R-:W-:Y:S04]  /*192e0*/  ST.E desc[UR56][R16.64+0x3dc], R123 ;  /* 0x0003dc7b10007985 */ /* 0x000fe8000c101938 */
        /* <DEDUP_REMOVED lines=16> */
[----:B0-----:R-:W4:Y:S04]  /*193f0*/  LD.E R7, desc[UR56][R16.64+0x260] ;  /* 0x0002603810077980 */ /* 0x001f28000c101900 */
        /* <DEDUP_REMOVED lines=256> */
[----:B0-----:R-:W4:Y:S04]  /*1a400*/  LD.E.64 R6, desc[UR56][R16.64+0xa8] ;  /* 0x0000a83810067980 */ /* 0x001f28000c101b00 */
[----:B------:R-:W4:Y:S04]  /*1a410*/  LDL R217, [R1+0x88] ;  /* 0x0000880001d97983 */ /* 0x000f280000100800 */
[----:B-1----:R-:W4:Y:S04]  /*1a420*/  LD.E R24, desc[UR56][R16.64+0x260] ;  /* 0x0002603810187980 */ /* 0x002f28000c101900 */
[----:B------:R-:W4:Y:S04]  /*1a430*/  LD.E R25, desc[UR56][R16.64+0x264] ;  /* 0x0002643810197980 */ /* 0x000f28000c101900 */
        /* <DEDUP_REMOVED lines=421> */
[----:B------:R-:W-:Y:S01]  /*1be90*/  IMAD.MOV.U32 R9, RZ, RZ, R7 ;  /* 0x000000ffff097224 */ /* 0x000fe200078e0007 */
[----:B------:R-:W-:Y:S01]  /*1bea0*/  IADD3 R8, R6, 0x200, RZ ;  /* 0x0000020006087810 */ /* 0x000fe20007ffe0ff */
        /* <DEDUP_REMOVED lines=807> */
.L_x_10154:
[----:B------:R-:W-:Y:S05]  /*1f120*/  BSYNC B0 ;  /* 0x0000000000007941 */ /* 0x000fea0003800000 */
.L_x_10153:
[----:B------:R-:W-:Y:S05]  /*1f130*/  @P0 BRA `(.L_x_10155) ;  /* 0xffffff60007c0947 */ /* 0x000fea000383ffff */
[----:B01----:R-:W-:-:S07]  /*1f140*/  IMAD.MOV.U32 R0, RZ, RZ, R5 ;  /* 0x000000ffff007224 */ /* 0x003fce00078e0005 */
.L_x_10138:
[----:B------:R-:W-:-:S13]  /*1f150*/  ISETP.GE.AND P0, PT, R0, R164, PT ;  /* 0x000000a40000720c */ /* 0x000fda0003f06270 */
[----:B------:R-:W-:Y:S05]  /*1f160*/  @!P0 BRA `(.L_x_10156) ;  /* 0x000000b000b48947 */ /* 0x000fea0003800000 */
[----:B------:R0:W5:Y:S02]  /*1f170*/  LDL.64 R2, [R1+0x178] ;  /* 0x0001780001027983 */ /* 0x0001640000100a00 */
.L_x_10183:
        /* <DEDUP_REMOVED lines=21> */
.L_x_10158:
[----:B------:R-:W-:Y:S05]  /*1f2d0*/  BSYNC B0 ;  /* 0x0000000000007941 */ /* 0x000fea0003800000 */
.L_x_10157:
        /* <DEDUP_REMOVED lines=13> */
.L_x_10160:
[----:B------:R-:W-:Y:S05]  /*1f3b0*/  BSYNC B0 ;  /* 0x0000000000007941 */ /* 0x000fea0003800000 */
.L_x_10159:
        /* <DEDUP_REMOVED lines=8> */
.L_x_10162:
[----:B------:R-:W-:Y:S05]  /*1f440*/  BSYNC B0 ;  /* 0x0000000000007941 */ /* 0x000fea0003800000 */
.L_x_10161:
[----:B-1---5:R-:W2:Y:S04]  /*1f450*/  LD.E R7, desc[UR56][R2.64] ;  /* 0x0000003802077980 */ /* 0x022ea8000c101900 */
[----:B------:R-:W2:Y:S01]  /*1f460*/  LDL.64 R10, [R1+0xa0] ;  /* 0x0000a000010a7983 */ /* 0x000ea20000100a00 */
[----:B------:R-:W-:Y:S05]  /*1f470*/  WARPSYNC.ALL ;  /* 0x0000000000007948 */ /* 0x000fea0003800000 */
[----:B------:R-:W3:Y:S04]  /*1f480*/  LDL.64 R4, [R1+0x98] ;  /* 0x0000980001047983 */ /* 0x000ee80000100a00 */
[----:B------:R-:W4:Y:S04]  /*1f490*/  LDL.64 R8, [R1+0x98] ;  /* 0x0000980001087983 */ /* 0x000f280000100a00 */
        /* <DEDUP_REMOVED lines=8> */
[----:B------:R-:W-:Y:S01]  /*1f520*/  VIADD R10, R6, 0x2 ;  /* 0x00000002060a7836 */ /* 0x000fe20000000000 */
[----:B------:R1:W-:Y:S01]  /*1f530*/  STL [R1+0x80], RZ ;  /* 0x000080ff01007387 */ /* 0x0003e20000100800 */
[----:B---3--:R-:W-:Y:S02]  /*1f540*/  R2UR UR4, R4 ;  /* 0x00000000040472ca */ /* 0x008fe400000e0000 */
[----:B------:R-:W-:-:S13]  /*1f550*/  R2UR UR5, R5 ;  /* 0x00000000050572ca */ /* 0x000fda00000e0000 */
[----:B------:R-:W-:Y:S01]  /*1f560*/  HGMMA.64x96x16.F32 R24, gdesc[UR4], RZ, !UPT, gsb0 ;  /* 0x01600000041879f0 */ /* 0x000fe2000c0008ff */
[----:B----4-:R-:W-:Y:S01]  /*1f570*/  IADD3 R8, R8, 0x2, RZ ;  /* 0x0000000208087810 */ /* 0x010fe20007ffe0ff */
[----:B------:R-:W-:Y:S01]  /*1f580*/  IMAD.MOV.U32 R4, RZ, RZ, 0x1 ;  /* 0x00000001ff047424 */ /* 0x000fe200078e00ff */
[----:B------:R-:W-:Y:S02]  /*1f590*/  R2UR UR6, R10 ;  /* 0x000000000a0672ca */ /* 0x000fe400000e0000 */
[----:B------:R-:W-:Y:S02]  /*1f5a0*/  R2UR UR7, R11 ;  /* 0x000000000b0772ca */ /* 0x000fe400000e0000 */
[----:B------:R-:W-:Y:S02]  /*1f5b0*/  R2UR UR4, R8 ;  /* 0x00000000080472ca */ /* 0x000fe400000e0000 */
[----:B------:R-:W-:Y:S01]  /*1f5c0*/  R2UR UR5, R9 ;  /* 0x00000000090572ca */ /* 0x000fe200000e0000 */
[----:B------:R1:W-:Y:S04]  /*1f5d0*/  STL [R1+0x80], R4 ;  /* 0x0000800401007387 */ /* 0x0003e80000100800 */
[----:B------:R1:W-:Y:S04]  /*1f5e0*/  STL [R1+0x80], R4 ;  /* 0x0000800401007387 */ /* 0x0003e80000100800 */
[----:B------:R1:W-:Y:S04]  /*1f5f0*/  STL [R1+0x80], R4 ;  /* 0x0000800401007387 */ /* 0x0003e80000100800 */
[----:B------:R1:W-:Y:S01]  /*1f600*/  STL [R1+0x80], R4 ;  /* 0x0000800401007387 */ /* 0x0003e20000100800 */
[----:B------:R-:W-:-:S03]  /*1f610*/  WARPGROUP.DEPBAR.LE gsb0, 0x0 ;  /* 0x00008000000079c5 */ /* 0x000fc60000010000 */
[----:B------:R1:W5:Y:S04]  /*1f620*/  LD.E R5, desc[UR56][R2.64] ;  /* 0x0000003802057980 */ /* 0x000368000c101900 */
[----:B------:R1:W5:Y:S01]  /*1f630*/  LD.E R7, desc[UR56][R2.64+0x4] ;  /* 0x0000043802077980 */ /* 0x000362000c101900 */
[----:B------:R-:W-:-:S06]  /*1f640*/  WARPGROUP.ARRIVE ;  /* 0x00000000000079c5 */ /* 0x000fcc0000000000 */
        /* <DEDUP_REMOVED lines=12> */
[----:B--2---:R-:W-:Y:S02]  /*1f710*/  VIADD R14, R14, 0x6 ;  /* 0x000000060e0e7836 */ /* 0x004fe40000000000 */
[----:B------:R-:W-:Y:S01]  /*1f720*/  IMAD.MOV.U32 R9, RZ, RZ, R11 ;  /* 0x000000ffff097224 */ /* 0x000fe200078e000b */
[----:B------:R-:W-:Y:S02]  /*1f730*/  R2UR UR6, R8 ;  /* 0x00000000080672ca */ /* 0x000fe400000e0000 */
[----:B------:R-:W-:Y:S02]  /*1f740*/  R2UR UR4, R14 ;  /* 0x000000000e0472ca */ /* 0x000fe400000e0000 */
[----:B------:R-:W-:Y:S02]  /*1f750*/  R2UR UR7, R9 ;  /* 0x00000000090772ca */ /* 0x000fe400000e0000 */
[----:B------:R-:W-:-:S02]  /*1f760*/  R2UR UR5, R15 ;  /* 0x000000000f0572ca */ /* 0x000fc400000e0000 */
[----:B------:R-:W-:Y:S01]  /*1f770*/  LOP3.LUT R18, R18, 0x1, RZ, 0xfc, !PT ;  /* 0x0000000112127812 */ /* 0x000fe200078efcff */
[----:B------:R-:W-:Y:S02]  /*1f780*/  WARPGROUP.DEPBAR.LE gsb0, 0x0 ;  /* 0x00008000000079c5 */ /* 0x000fe40000010000 */
[----:B------:R-:W-:-:S08]  /*1f790*/  WARPGROUP.ARRIVE ;  /* 0x00000000000079c5 */ /* 0x000fd00000000000 */
[----:B------:R-:W-:Y:S01]  /*1f7a0*/  HGMMA.64x96x16.F32 R24, gdesc[UR4], R24, gsb0 ;  /* 0x01600000041879f0 */ /* 0x000fe20008000818 */
[----:B------:R-:W-:Y:S01]  /*1f7b0*/  ISETP.NE.AND P1, PT, R18, 0x3, PT ;  /* 0x000000031200780c */ /* 0x000fe20003f25270 */
[----:B------:R-:W-:Y:S01]  /*1f7c0*/  BSSY B0, `(.L_x_10164) ;  /* 0x0000004000007945 */ /* 0x000fe20003800000 */
[----:B------:R-:W-:-:S11]  /*1f7d0*/  WARPGROUP.DEPBAR.LE gsb0, 0x0 ;  /* 0x00008000000079c5 */ /* 0x000fd60000010000 */
[----:B-1----:R-:W-:Y:S05]  /*1f7e0*/  @!P1 BRA `(.L_x_10165) ;  /* 0x0000000000049947 */ /* 0x002fea0003800000 */
[----:B------:R-:W-:Y:S01]  /*1f7f0*/  BPT.TRAP 0x1 ;  /* 0x000000040000795c */ /* 0x000fe20000300000 */
.L_x_10165:
[----:B------:R-:W-:Y:S05]  /*1f800*/  BSYNC B0 ;  /* 0x0000000000007941 */ /* 0x000fea0003800000 */
.L_x_10164:
        /* <DEDUP_REMOVED lines=10> */
.L_x_10167:
[----:B------:R-:W-:Y:S05]  /*1f8b0*/  BSYNC B0 ;  /* 0x0000000000007941 */ /* 0x000fea0003800000 */
.L_x_10166:
[----:B------:R-:W-:Y:S04]  /*1f8c0*/  BSSY B0, `(.L_x_10168) ;  /* 0x0000006000007945 */ /* 0x000fe80003800000 */
[----:B--2---:R-:W-:Y:S05]  /*1f8d0*/  @P0 BRA `(.L_x_10169) ;  /* 0x0000000000100947 */ /* 0x004fea0003800000 */
[----:B-----5:R-:W-:Y:S01]  /*1f8e0*/  IMAD R6, R6, 0x8, R8 ;  /* 0x0000000806067824 */ /* 0x020fe200078e0208 */
[----:B------:R-:W-:-:S04]  /*1f8f0*/  SHF.L.U32 R7, R7, 0x1f, RZ ;  /* 0x0000001f07077819 */ /* 0x000fc800000006ff */
[----:B------:R-:W2:Y:S02]  /*1f900*/  SYNCS.PHASECHK.TRANS64.TRYWAIT P0, [R6+URZ], R7 ;  /* 0x00000007060075a7 */ /* 0x000ea4000800017f */
[----:B--2---:R-:W-:Y:S05]  /*1f910*/  @!P0 BRA `(.L_x_10170) ;  /* 0x0000015800c08947 */ /* 0x004fea0003800000 */
.L_x_10169:
[----:B------:R-:W-:Y:S05]  /*1f920*/  BSYNC B0 ;  /* 0x0000000000007941 */ /* 0x000fea0003800000 */
.L_x_10168:
        /* <DEDUP_REMOVED lines=9> */
[----:B---3--:R-:W-:Y:S01]  /*1f9c0*/  IMAD R8, R19, 0xc00, R8 ;  /* 0x00000c0013087824 */ /* 0x008fe200078e0208 */
[----:B------:R-:W-:Y:S01]  /*1f9d0*/  R2UR UR7, R9 ;  /* 0x00000000090772ca */ /* 0x000fe200000e0000 */
[----:B------:R-:W3:Y:S01]  /*1f9e0*/  LDL.64 R18, [R1+0x110] ;  /* 0x0001100001127983 */ /* 0x000ee20000100a00 */
[----:B----4-:R-:W-:-:S02]  /*1f9f0*/  ISETP.NE.U32.AND P0, PT, R5, RZ, PT ;  /* 0x000000ff0500720c */ /* 0x010fc40003f05070 */
[----:B------:R-:W-:Y:S02]  /*1fa00*/  R2UR UR6, R8 ;  /* 0x00000000080672ca */ /* 0x000fe400000e0000 */
[----:B--2---:R-:W-:Y:S02]  /*1fa10*/  R2UR UR4, R6 ;  /* 0x00000000060472ca */ /* 0x004fe400000e0000 */
[----:B------:R-:W-:-:S07]  /*1fa20*/  R2UR UR5, R7 ;  /* 0x00000000070572ca */ /* 0x000fce00000e0000 */
[----:B------:R-:W-:-:S06]  /*1fa30*/  VOTEU.ANY UP0, P0 ;  /* 0x00000000003f7886 */ /* 0x000fcc0000000100 */
[----:B------:R-:W-:Y:S01]  /*1fa40*/  HGMMA.64x96x16.F32 R24, gdesc[UR4], R24, UP0, gsb0 ;  /* 0x01600000041879f0 */ /* 0x000fe2000b800818 */
[----:B------:R-:W-:Y:S01]  /*1fa50*/  VIADD R10, R10, 0x2 ;  /* 0x000000020a0a7836 */ /* 0x000fe20000000000 */
[----:B------:R-:W-:Y:S01]  /*1fa60*/  MOV R7, R9 ;  /* 0x0000000900077202 */ /* 0x000fe20000000f00 */
[----:B------:R-:W-:Y:S01]  /*1fa70*/  VIADD R6, R8, 0x2 ;  /* 0x0000000208067836 */ /* 0x000fe20000000000 */
[----:B------:R-:W-:Y:S02]  /*1fa80*/  R2UR UR5, R11 ;  /* 0x000000000b0572ca */ /* 0x000fe400000e0000 */
[----:B------:R-:W-:Y:S02]  /*1fa90*/  R2UR UR7, R7 ;  /* 0x00000000070772ca */ /* 0x000fe400000e0000 */
[----:B------:R-:W-:Y:S02]  /*1faa0*/  R2UR UR6, R6 ;  /* 0x00000000060672ca */ /* 0x000fe400000e0000 */
[----:B------:R-:W-:-:S02]  /*1fab0*/  R2UR UR4, R10 ;  /* 0x000000000a0472ca */ /* 0x000fc400000e0000 */
[----:B------:R-:W2:Y:S01]  /*1fac0*/  LDL.64 R10, [R1+0x110] ;  /* 0x00011000010a7983 */ /* 0x000ea20000100a00 */
        /* <DEDUP_REMOVED lines=26> */
[----:B---3--:R-:W-:Y:S02]  /*1fc70*/  VIADD R18, R18, 0x400 ;  /* 0x0000040012127836 */ /* 0x008fe40000000000 */
[----:B------:R-:W-:Y:S01]  /*1fc80*/  IMAD.MOV.U32 R7, RZ, RZ, R9 ;  /* 0x000000ffff077224 */ /* 0x000fe200078e0009 */
[----:B------:R-:W-:Y:S02]  /*1fc90*/  R2UR UR6, R6 ;  /* 0x00000000060672ca */ /* 0x000fe400000e0000 */
[----:B------:R-:W-:Y:S02]  /*1fca0*/  R2UR UR4, R18 ;  /* 0x00000000120472ca */ /* 0x000fe400000e0000 */
[----:B------:R-:W-:Y:S02]  /*1fcb0*/  R2UR UR7, R7 ;  /* 0x00000000070772ca */ /* 0x000fe400000e0000 */
[----:B------:R-:W-:-:S02]  /*1fcc0*/  R2UR UR5, R19 ;  /* 0x00000000130572ca */ /* 0x000fc400000e0000 */
[----:B------:R-:W3:Y:S01]  /*1fcd0*/  LDL.64 R18, [R1+0x110] ;  /* 0x0001100001127983 */ /* 0x000ee20000100a00 */
[----:B--2---:R-:W-:Y:S01]  /*1fce0*/  VIADD R10, R10, 0x402 ;  /* 0x000004020a0a7836 */ /* 0x004fe20000000000 */
[----:B------:R-:W-:Y:S02]  /*1fcf0*/  WARPGROUP.DEPBAR.LE gsb0, 0x0 ;  /* 0x00008000000079c5 */ /* 0x000fe40000010000 */
[----:B------:R-:W-:-:S07]  /*1fd00*/  WARPGROUP.ARRIVE ;  /* 0x00000000000079c5 */ /* 0x000fce0000000000 */
[----:B------:R-:W-:Y:S01]  /*1fd10*/  HGMMA.64x96x16.F32 R24, gdesc[UR4], R24, gsb0 ;  /* 0x01600000041879f0 */ /* 0x000fe20008000818 */
[----:B------:R-:W-:Y:S01]  /*1fd20*/  VIADD R6, R8, 0x302 ;  /* 0x0000030208067836 */ /* 0x000fe20000000000 */
[----:B------:R-:W-:Y:S02]  /*1fd30*/  MOV R7, R9 ;  /* 0x0000000900077202 */ /* 0x000fe40000000f00 */
[----:B------:R-:W-:Y:S02]  /*1fd40*/  R2UR UR4, R10 ;  /* 0x000000000a0472ca */ /* 0x000fe400000e0000 */
[----:B------:R-:W-:Y:S02]  /*1fd50*/  R2UR UR6, R6 ;  /* 0x00000000060672ca */ /* 0x000fe400000e0000 */
[----:B------:R-:W-:Y:S02]  /*1fd60*/  R2UR UR7, R7 ;  /* 0x00000000070772ca */ /* 0x000fe400000e0000 */
[----:B------:R-:W-:-:S02]  /*1fd70*/  R2UR UR5, R11 ;  /* 0x000000000b0572ca */ /* 0x000fc400000e0000 */
[----:B------:R-:W2:Y:S01]  /*1fd80*/  LDL.64 R10, [R1+0x110] ;  /* 0x00011000010a7983 */ /* 0x000ea20000100a00 */
        /* <DEDUP_REMOVED lines=76> */
[----:B--2---:R-:W-:Y:S01]  /*20250*/  VIADD R10, R10, 0xc02 ;  /* 0x00000c020a0a7836 */ /* 0x004fe20000000000 */
[----:B------:R-:W-:Y:S01]  /*20260*/  MOV R7, R9 ;  /* 0x0000000900077202 */ /* 0x000fe20000000f00 */
        /* <DEDUP_REMOVED lines=34> */
[----:B-1----:R-:W-:Y:S01]  /*20490*/  LOP3.LUT R72, R72, 0x7f, RZ, 0xc0, !PT ;  /* 0x0000007f48487812 */ /* 0x002fe200078ec0ff */
        /* <DEDUP_REMOVED lines=23> */
[----:B------:R-:W3:Y:S04]  /*20610*/  LDL.64 R18, [R1+0x170] ;  /* 0x0001700001127983 */ /* 0x000ee80000100a00 */
[----:B------:R-:W4:Y:S04]  /*20620*/  LDL R72, [R1+0x13c] ;  /* 0x00013c0001487983 */ /* 0x000f280000100800 */
[----:B------:R-:W2:Y:S04]  /*20630*/  LDL.128 R8, [R1+0x140] ;  /* 0x0001400001087983 */ /* 0x000ea80000100c00 */
[----:B------:R-:W2:Y:S04]  /*20640*/  LDL R73, [R1+0x70] ;  /* 0x0000700001497983 */ /* 0x000ea80000100800 */
[----:B------:R-:W2:Y:S04]  /*20650*/  LDL.128 R12, [R1+0x150] ;  /* 0x00015000010c7983 */ /* 0x000ea80000100c00 */
[----:B---3--:R4:W3:Y:S02]  /*20660*/  LD.E R18, desc[UR56][R18.64] ;  /* 0x0000003812127980 */ /* 0x0088e4000c101900 */
[----:B----4-:R-:W-:-:S04]  /*20670*/  SHF.R.S32.HI R19, RZ, 0x1f, R72 ;  /* 0x0000001fff137819 */ /* 0x010fc80000011448 */
[----:B------:R-:W-:-:S04]  /*20680*/  LEA.HI R19, R19, R72, RZ, 0x7 ;  /* 0x0000004813137211 */ /* 0x000fc800078f38ff */
[----:B------:R-:W-:Y:S02]  /*20690*/  SHF.R.S32.HI R20, RZ, 0x7, R19 ;  /* 0x00000007ff147819 */ /* 0x000fe40000011413 */
[----:B--2---:R-:W-:Y:S01]  /*206a0*/  ISETP.GE.AND P1, PT, R13, 0x1, PT ;  /* 0x000000010d00780c */ /* 0x004fe20003f26270 */
[----:B------:R-:W-:Y:S01]  /*206b0*/  BSSY B0, `(.L_x_10171) ;  /* 0x0000091000007945 */ /* 0x000fe20003800000 */
[----:B---3--:R-:W-:-:S04]  /*206c0*/  FMUL.FTZ R37, R37, R18 ;  /* 0x0000001225257220 */ /* 0x008fc80000410000 */
[----:B------:R2:W3:Y:S01]  /*206d0*/  MUFU.TANH R83, R37 ;  /* 0x0000002500537308 */ /* 0x0004e20000002400 */
[-C--:B-1----:R-:W-:Y:S01]  /*206e0*/  FMUL.FTZ R5, R26, R18.reuse ;  /* 0x000000121a057220 */ /* 0x082fe20000410000 */
[----:B--2---:R-:W-:Y:S01]  /*206f0*/  LOP3.LUT R37, R19, 0xffffff80, RZ, 0xc0, !PT ;  /* 0xffffff8013257812 */ /* 0x004fe200078ec0ff */
[----:B------:R-:W-:-:S04]  /*20700*/  FMUL.FTZ R26, R34, R18 ;  /* 0x00000012221a7220 */ /* 0x000fc80000410000 */
[----:B------:R-:W-:Y:S02]  /*20710*/  IMAD.IADD R37, R72, 0x1, -R37 ;  /* 0x0000000148257824 */ /* 0x000fe400078e0a25 */
[-C--:B------:R-:W-:Y:S01]  /*20720*/  FMUL.FTZ R36, R36, R18.reuse ;  /* 0x0000001224247220 */ /* 0x080fe20000410000 */
[-C--:B------:R-:W-:Y:S01]  /*20730*/  FMUL.FTZ R29, R29, R18.reuse ;  /* 0x000000121d1d7220 */ /* 0x080fe20000410000 */
[----:B------:R-:W-:Y:S01]  /*20740*/  FMUL.FTZ R33, R33, R18 ;  /* 0x0000001221217220 */ /* 0x000fe20000410000 */
[----:B------:R-:W-:Y:S01]  /*20750*/  SHF.R.S32.HI R34, RZ, 0x1f, R37 ;  /* 0x0000001fff227819 */ /* 0x000fe20000011425 */
[----:B------:R1:W2:Y:S08]  /*20760*/  MUFU.TANH R82, R36 ;  /* 0x0000002400527308 */ /* 0x0002b00000002400 */
[----:B------:R4:W0:Y:S01]  /*20770*/  MUFU.TANH R79, R29 ;  /* 0x0000001d004f7308 */ /* 0x0008220000002400 */
[----:B-1----:R-:W-:-:S07]  /*20780*/  LEA.HI R36, R34, R37, RZ, 0x2 ;  /* 0x0000002522247211 */ /* 0x002fce00078f10ff */
[----:B------:R1:W0:Y:S01]  /*20790*/  MUFU.TANH R81, R33 ;  /* 0x0000002100517308 */ /* 0x0002220000002400 */
[-C--:B----4-:R-:W-:Y:S01]  /*207a0*/  FMUL.FTZ R29, R35, R18.reuse ;  /* 0x00000012231d7220 */ /* 0x090fe20000410000 */
[-C--:B------:R-:W-:Y:S01]  /*207b0*/  FMUL.FTZ R35, R38, R18.reuse ;  /* 0x0000001226237220 */ /* 0x080fe20000410000 */
[--C-:B------:R-:W-:Y:S01]  /*207c0*/  SHF.R.S32.HI R38, RZ, 0x2, R36.reuse ;  /* 0x00000002ff267819 */ /* 0x100fe20000011424 */
[-C--:B-1----:R-:W-:Y:S01]  /*207d0*/  FMUL.FTZ R33, R39, R18.reuse ;  /* 0x0000001227217220 */ /* 0x082fe20000410000 */
[----:B------:R-:W-:Y:S02]  /*207e0*/  SHF.R.S32.HI R39, RZ, 0x1f, R36 ;  /* 0x0000001fff277819 */ /* 0x000fe40000011424 */
[----:B------:R-:W-:Y:S01]  /*207f0*/  LOP3.LUT R36, R36, 0x7ffffffc, RZ, 0xc0, !PT ;  /* 0x7ffffffc24247812 */ /* 0x000fe200078ec0ff */
[----:B------:R-:W-:Y:S01]  /*20800*/  FMUL.FTZ R32, R32, R18 ;  /* 0x0000001220207220 */ /* 0x000fe20000410000 */
[----:B------:R-:W-:Y:S01]  /*20810*/  LEA.HI R39, R39, R38, RZ, 0x3 ;  /* 0x0000002627277211 */ /* 0x000fe200078f18ff */
[-C--:B------:R-:W-:Y:S01]  /*20820*/  FMUL.FTZ R48, R48, R18.reuse ;  /* 0x0000001230307220 */ /* 0x080fe20000410000 */
[----:B------:R-:W-:Y:S01]  /*20830*/  LEA.HI R34, R34, R37, RZ, 0x5 ;  /* 0x0000002522227211 */ /* 0x000fe200078f28ff */
[-C--:B------:R-:W-:Y:S01]  /*20840*/  FMUL.FTZ R52, R52, R18.reuse ;  /* 0x0000001234347220 */ /* 0x080fe20000410000 */
[-C--:B------:R-:W-:Y:S01]  /*20850*/  FMUL.FTZ R7, R24, R18.reuse ;  /* 0x0000001218077220 */ /* 0x080fe20000410000 */
[----:B------:R-:W-:Y:S01]  /*20860*/  FMUL.FTZ R24, R31, R18 ;  /* 0x000000121f187220 */ /* 0x000fe20000410000 */
[----:B------:R-:W-:-:S02]  /*20870*/  IMAD.IADD R36, R37, 0x1, -R36 ;  /* 0x0000000125247824 */ /* 0x000fc400078e0a24 */
[-C--:B------:R-:W-:Y:S01]  /*20880*/  FMUL.FTZ R31, R42, R18.reuse ;  /* 0x000000122a1f7220 */ /* 0x080fe20000410000 */
[----:B------:R-:W-:Y:S01]  /*20890*/  FMUL.FTZ R77, R50, R18 ;  /* 0x00000012324d7220 */ /* 0x000fe20000410000 */
[----:B------:R-:W-:Y:S01]  /*208a0*/  LOP3.LUT R39, R39, 0xfffffff8, RZ, 0xc0, !PT ;  /* 0xfffffff827277812 */ /* 0x000fe200078ec0ff */
[----:B------:R-:W-:Y:S01]  /*208b0*/  IMAD R37, R0, -0x60, R9 ;  /* 0xffffffa000257824 */ /* 0x000fe200078e0209 */
[----:B------:R-:W-:Y:S01]  /*208c0*/  LEA.HI R19, R19, R20, RZ, 0x1 ;  /* 0x0000001413137211 */ /* 0x000fe200078f08ff */
[-C--:B------:R-:W-:Y:S01]  /*208d0*/  FMUL.FTZ R6, R27, R18.reuse ;  /* 0x000000121b067220 */ /* 0x080fe20000410000 */
[----:B------:R-:W-:Y:S01]  /*208e0*/  SHF.R.S32.HI R34, RZ, 0x5, R34 ;  /* 0x00000005ff227819 */ /* 0x000fe20000011422 */
[-C--:B------:R-:W-:Y:S01]  /*208f0*/  FMUL.FTZ R21, R30, R18.reuse ;  /* 0x000000121e157220 */ /* 0x080fe20000410000 */
[----:B------:R1:W4:Y:S01]  /*20900*/  MUFU.TANH R80, R32 ;  /* 0x0000002000507308 */ /* 0x0003220000002400 */
[-C--:B------:R-:W-:Y:S01]  /*20910*/  FMUL.FTZ R25, R25, R18.reuse ;  /* 0x0000001219197220 */ /* 0x080fe20000410000 */
[-C--:B------:R-:W-:Y:S01]  /*20920*/  FMUL.FTZ R28, R28, R18.reuse ;  /* 0x000000121c1c7220 */ /* 0x080fe20000410000 */
[-C--:B------:R-:W-:Y:S01]  /*20930*/  FMUL.FTZ R40, R40, R18.reuse ;  /* 0x0000001228287220 */ /* 0x080fe20000410000 */
[-C--:B------:R-:W-:Y:S01]  /*20940*/  FMUL.FTZ R41, R41, R18.reuse ;  /* 0x0000001229297220 */ /* 0x080fe20000410000 */
[-C--:B------:R-:W-:Y:S01]  /*20950*/  FMUL.FTZ R74, R43, R18.reuse ;  /* 0x000000122b4a7220 */ /* 0x080fe20000410000 */
[-C--:B------:R-:W-:Y:S01]  /*20960*/  FMUL.FTZ R44, R44, R18.reuse ;  /* 0x000000122c2c7220 */ /* 0x080fe20000410000 */
[-C--:B------:R-:W-:Y:S01]  /*20970*/  FMUL.FTZ R45, R45, R18.reuse ;  /* 0x000000122d2d7220 */ /* 0x080fe20000410000 */
[----:B------:R3:W0:Y:S01]  /*20980*/  MUFU.TANH R42, R48 ;  /* 0x00000030002a7308 */ /* 0x0006220000002400 */
        /* <DEDUP_REMOVED lines=17> */
[-C--:B---3--:R-:W-:Y:S01]  /*20aa0*/  FMUL.FTZ R48, R70, R18.reuse ;  /* 0x0000001246307220 */ /* 0x088fe20000410000 */
[-C--:B--2---:R-:W-:Y:S01]  /*20ab0*/  FMUL.FTZ R52, R71, R18.reuse ;  /* 0x0000001247347220 */ /* 0x084fe20000410000 */
[-C--:B------:R-:W-:Y:S01]  /*20ac0*/  FMUL.FTZ R49, R49, R18.reuse ;  /* 0x0000001231317220 */ /* 0x080fe20000410000 */
[-C--:B------:R-:W-:Y:S01]  /*20ad0*/  FMUL.FTZ R53, R53, R18.reuse ;  /* 0x0000001235357220 */ /* 0x080fe20000410000 */
[-C--:B------:R-:W-:Y:S01]  /*20ae0*/  FMUL.FTZ R59, R59, R18.reuse ;  /* 0x000000123b3b7220 */ /* 0x080fe20000410000 */
[-C--:B------:R-:W-:Y:S01]  /*20af0*/  FMUL.FTZ R61, R61, R18.reuse ;  /* 0x000000123d3d7220 */ /* 0x080fe20000410000 */
[----:B------:R-:W-:Y:S01]  /*20b00*/  FMUL.FTZ R65, R65, R18 ;  /* 0x0000001241417220 */ /* 0x000fe20000410000 */
[----:B------:R-:W-:Y:S01]  /*20b10*/  LOP3.LUT R19, R19, 0x3fffffe, RZ, 0xc0, !PT ;  /* 0x03fffffe13137812 */ /* 0x000fe200078ec0ff */
[----:B------:R-:W-:Y:S01]  /*20b20*/  IMAD.IADD R39, R38, 0x1, -R39 ;  /* 0x0000000126277824 */ /* 0x000fe200078e0a27 */
[----:B------:R-:W-:Y:S01]  /*20b30*/  IADD3 R37, -R8, 0x1, R37 ;  /* 0x0000000108257810 */ /* 0x000fe20007ffe125 */
[----:B------:R-:W-:Y:S01]  /*20b40*/  IMAD R34, R73, 0x8, R34 ;  /* 0x0000000849227824 */ /* 0x000fe200078e0222 */
[----:B------:R1:W2:Y:S01]  /*20b50*/  MUFU.TANH R85, R54 ;  /* 0x0000003600557308 */ /* 0x0002a20000002400 */
[----:B------:R-:W-:-:S02]  /*20b60*/  IADD3 R19, R20, -R19, RZ ;  /* 0x8000001314137210 */ /* 0x000fc40007ffe0ff */
[----:B------:R-:W-:Y:S02]  /*20b70*/  IMAD.U32 R20, R34, 0x10, R39 ;  /* 0x0000001022147824 */ /* 0x000fe400078e0027 */
[----:B------:R-:W-:-:S03]  /*20b80*/  IMAD R18, R36, -0x2, R37 ;  /* 0xfffffffe24127824 */ /* 0x000fc600078e0225 */
[----:B------:R1:W3:Y:S01]  /*20b90*/  MUFU.TANH R86, R55 ;  /* 0x0000003700567308 */ /* 0x0002e20000002400 */
[----:B------:R-:W-:Y:S01]  /*20ba0*/  LOP3.LUT R37, RZ, R10, RZ, 0x33, !PT ;  /* 0x0000000aff257212 */ /* 0x000fe200078e33ff */
[----:B------:R-:W-:-:S06]  /*20bb0*/  IMAD R38, R19, 0x40, R20 ;  /* 0x0000004013267824 */ /* 0x000fcc00078e0214 */
        /* <DEDUP_REMOVED lines=37> */
[----:B------:R-:W0:Y:S08]  /*20e10*/  MUFU.TANH R69, R69 ;  /* 0x0000004500457308 */ /* 0x000e300000002400 */
        /* <DEDUP_REMOVED lines=19> */
.L_x_10174:
[----:B------:R-:W-:-:S13]  /*20f50*/  ISETP.NE.AND P1, PT, R13, 0x1, PT ;  /* 0x000000010d00780c */ /* 0x000fda0003f25270 */
[----:B------:R-:W-:-:S05]  /*20f60*/  @P1 IMAD.HI.U32 R20, R10, R14, RZ ;  /* 0x0000000e0a141227 */ /* 0x000fca00078e00ff */
[----:B------:R-:W-:-:S07]  /*20f70*/  @P1 SHF.R.U32.HI R10, RZ, R15, R20 ;  /* 0x0000000fff0a1219 */ /* 0x000fce0000011614 */
.L_x_10175:
[----:B------:R-:W-:Y:S05]  /*20f80*/  BSYNC B1 ;  /* 0x0000000000017941 */ /* 0x000fea0003800000 */
.L_x_10173:
[----:B------:R-:W-:-:S05]  /*20f90*/  IMAD R11, R10, R13, R66 ;  /* 0x0000000d0a0b7224 */ /* 0x000fca00078e0242 */
[----:B------:R-:W-:Y:S02]  /*20fa0*/  VIMNMX R18, R18, R11, !PT ;  /* 0x0000000b12127248 */ /* 0x000fe40007fe0100 */
[----:B------:R-:W-:-:S07]  /*20fb0*/  VIADDMNMX R12, R11, R13, R12, PT ;  /* 0x0000000d0b0c7246 */ /* 0x000fce000380010c */
.L_x_10172:
[----:B------:R-:W-:Y:S05]  /*20fc0*/  BSYNC B0 ;  /* 0x0000000000007941 */ /* 0x000fea0003800000 */
.L_x_10171:
        /* <DEDUP_REMOVED lines=8> */
[----:B------:R-:W-:Y:S02]  /*21050*/  ISETP.GT.AND P2, PT, R18, 0x1, !P2 ;  /* 0x000000011200780c */ /* 0x000fe40005744270 */
[----:B------:R-:W-:Y:S02]  /*21060*/  ISETP.GE.AND P3, PT, R36, 0xa, PT ;  /* 0x0000000a2400780c */ /* 0x000fe40003f66270 */
[----:B0-----:R-:W-:Y:S01]  /*21070*/  FSEL R67, R28, -INF , !P1 ;  /* 0xff8000001c437808 */ /* 0x001fe20004800000 */
[----:B------:R-:W-:Y:S01]  /*21080*/  IMAD.IADD R28, R73, 0x1, R38 ;  /* 0x00000001491c7824 */ /* 0x000fe200078e0226 */
        /* <DEDUP_REMOVED lines=84> */
[----:B------:R-:W-:Y:S01]  /*215d0*/  FSEL R37, R54, -INF , !P2 ;  /* 0xff80000036257808 */ /* 0x000fe20005000000 */
[----:B------:R-:W-:Y:S01]  /*215e0*/  IMAD.IADD R54, R71, 0x1, R38 ;  /* 0x0000000147367824 */ /* 0x000fe200078e0226 */
        /* <DEDUP_REMOVED lines=33> */
.L_x_10179:
[----:B------:R-:W-:-:S13]  /*21800*/  ISETP.NE.AND P6, PT, R13, 0x1, PT ;  /* 0x000000010d00780c */ /* 0x000fda0003fc5270 */
[----:B------:R-:W-:-:S05]  /*21810*/  @P6 IMAD.HI.U32 R14, R8, R14, RZ ;  /* 0x0000000e080e6227 */ /* 0x000fca00078e00ff */
[----:B------:R-:W-:-:S07]  /*21820*/  @P6 SHF.R.U32.HI R8, RZ, R15, R14 ;  /* 0x0000000fff086219 */ /* 0x000fce000001160e */
.L_x_10180:
[----:B------:R-:W-:Y:S05]  /*21830*/  BSYNC B1 ;  /* 0x0000000000017941 */ /* 0x000fea0003800000 */
.L_x_10178:
[----:B------:R-:W-:-:S05]  /*21840*/  IMAD R7, R8, R13, R66 ;  /* 0x0000000d08077224 */ /* 0x000fca00078e0242 */
[----:B------:R-:W-:Y:S02]  /*21850*/  VIADDMNMX R54, R7, R13, R54, PT ;  /* 0x0000000d07367246 */ /* 0x000fe40003800136 */
[----:B------:R-:W-:-:S07]  /*21860*/  VIMNMX R28, R28, R7, !PT ;  /* 0x000000071c1c7248 */ /* 0x000fce0007fe0100 */
.L_x_10177:
[----:B------:R-:W-:Y:S05]  /*21870*/  BSYNC B0 ;  /* 0x0000000000007941 */ /* 0x000fea0003800000 */
.L_x_10176:
        /* <DEDUP_REMOVED lines=8> */
[----:B------:R-:W2:Y:S01]  /*21900*/  LD.E.64 R6, desc[UR56][R16.64+0x230] ;  /* 0x0002303810067980 */ /* 0x000ea2000c101b00 */
        /* <DEDUP_REMOVED lines=68> */
[----:B------:R-:W-:-:S02]  /*21d50*/  FSEL R5, R62, -INF , !P5 ;  /* 0xff8000003e057808 */ /* 0x000fc40006800000 */
[----:B------:R-:W-:Y:S02]  /*21d60*/  FMNMX.FTZ R56, R11, R56, !PT ;  /* 0x000000380b387209 */ /* 0x000fe40007810000 */
[----:B------:R-:W-:Y:S02]  /*21d70*/  ISETP.GT.AND P2, PT, R28, 0x50, !P2 ;  /* 0x000000501c00780c */ /* 0x000fe40005744270 */
        /* <DEDUP_REMOVED lines=45> */
[----:B------:R-:W-:Y:S02]  /*22050*/  ISETP.GT.AND P3, PT, R28, 0x51, !P3 ;  /* 0x000000511c00780c */ /* 0x000fe40005f64270 */
[----:B------:R-:W-:-:S02]  /*22060*/  ISETP.LT.OR P2, PT, R54, 0x51, P2 ;  /* 0x000000513600780c */ /* 0x000fc40001741670 */
[----:B------:R-:W-:Y:S02]  /*22070*/  FSEL R71, R27, -INF , !P1 ;  /* 0xff8000001b477808 */ /* 0x000fe40004800000 */
[----:B------:R-:W-:Y:S02]  /*22080*/  FMNMX.FTZ R56, R5, R56, !PT ;  /* 0x0000003805387209 */ /* 0x000fe40007810000 */
[C---:B------:R-:W-:Y:S02]  /*22090*/  ISETP.GT.AND P4, PT, R28.reuse, 0x58, !P4 ;  /* 0x000000581c00780c */ /* 0x040fe40006784270 */
[----:B------:R-:W-:Y:S02]  /*220a0*/  ISETP.GT.AND P1, PT, R28, 0x59, !P6 ;  /* 0x000000591c00780c */ /* 0x000fe40007724270 */
[----:B------:R-:W-:Y:S02]  /*220b0*/  ISETP.LT.OR P3, PT, R54, 0x52, P3 ;  /* 0x000000523600780c */ /* 0x000fe40001f61670 */
[----:B------:R-:W-:-:S02]  /*220c0*/  FSEL R28, R30, -INF , !P2 ;  /* 0xff8000001e1c7808 */ /* 0x000fc40005000000 */
[----:B------:R-:W-:Y:S02]  /*220d0*/  FMNMX.FTZ R9, R71, R56, !PT ;  /* 0x0000003847097209 */ /* 0x000fe40007810000 */
[----:B------:R-:W-:Y:S02]  /*220e0*/  ISETP.LT.OR P4, PT, R54, 0x59, P4 ;  /* 0x000000593600780c */ /* 0x000fe40002781670 */
[----:B------:R-:W-:Y:S02]  /*220f0*/  FSEL R27, R32, -INF , !P3 ;  /* 0xff800000201b7808 */ /* 0x000fe40005800000 */
[----:B------:R-:W-:Y:S01]  /*22100*/  FMNMX.FTZ R30, R28, R9, !PT ;  /* 0x000000091c1e7209 */ /* 0x000fe20007810000 */
[----:B------:R-:W-:Y:S01]  /*22110*/  UIADD3 UR4, UP0, UR49, 0x230, URZ ;  /* 0x0000023031047890 */ /* 0x000fe2000ff1e03f */
[----:B------:R-:W-:Y:S02]  /*22120*/  ISETP.LT.OR P1, PT, R54, 0x5a, P1 ;  /* 0x0000005a3600780c */ /* 0x000fe40000f21670 */
[----:B------:R-:W-:-:S02]  /*22130*/  FSEL R29, R48, -INF , !P4 ;  /* 0xff800000301d7808 */ /* 0x000fc40006000000 */
[----:B------:R-:W-:Y:S01]  /*22140*/  FMNMX.FTZ R32, R27, R30, !PT ;  /* 0x0000001e1b207209 */ /* 0x000fe20007810000 */
[----:B------:R-:W-:Y:S02]  /*22150*/  ULOP3.LUT UR4, UR4, 0x4, URZ, 0xfc, !UPT ;  /* 0x0000000404047892 */ /* 0x000fe4000f8efc3f */
[----:B------:R-:W-:Y:S01]  /*22160*/  UIADD3.X UR5, URZ, UR48, URZ, UP0, !UPT ;  /* 0x000000303f057290 */ /* 0x000fe200087fe43f */
[----:B------:R-:W-:Y:S02]  /*22170*/  FSEL R30, R52, -INF , !P1 ;  /* 0xff800000341e7808 */ /* 0x000fe40004800000 */
[----:B------:R-:W-:Y:S01]  /*22180*/  FMNMX.FTZ R9, R29, R32, !PT ;  /* 0x000000201d097209 */ /* 0x000fe20007810000 */
[----:B------:R-:W-:Y:S01]  /*22190*/  IMAD.U32 R68, RZ, RZ, UR4 ;  /* 0x00000004ff447e24 */ /* 0x000fe2000f8e00ff */
[----:B0-----:R-:W-:Y:S01]  /*221a0*/  FMNMX.FTZ R75, R58, R75, !PT ;  /* 0x0000004b3a4b7209 */ /* 0x001fe20007810000 */
[----:B------:R-:W-:Y:S01]  /*221b0*/  IMAD.U32 R69, RZ, RZ, UR5 ;  /* 0x00000005ff457e24 */ /* 0x000fe2000f8e00ff */
[----:B------:R-:W-:Y:S01]  /*221c0*/  FMNMX.FTZ R9, R30, R9, !PT ;  /* 0x000000091e097209 */ /* 0x000fe20007810000 */
[----:B------:R-:W-:Y:S04]  /*221d0*/  ST.E desc[UR56][R16.64+0x230], R73 ;  /* 0x0002304910007985 */ /* 0x000fe8000c101938 */
[----:B------:R-:W-:Y:S04]  /*221e0*/  ST.E desc[UR56][R68.64], R9 ;  /* 0x0000000944007985 */ /* 0x000fe8000c101938 */
[----:B------:R-:W-:Y:S04]  /*221f0*/  ST.E desc[UR56][R16.64+0x230], R75 ;  /* 0x0002304b10007985 */ /* 0x000fe8000c101938 */
[----:B------:R-:W2:Y:S04]  /*22200*/  LD.E R32, desc[UR56][R68.64] ;  /* 0x0000003844207980 */ /* 0x000ea8000c101900 */
[----:B--2---:R-:W0:Y:S02]  /*22210*/  SHFL.BFLY PT, R77, R32, 0x2, 0x1f ;  /* 0x0c401f00204d7f89 */ /* 0x004e2400000e0000 */
[----:B0-----:R-:W-:-:S05]  /*22220*/  FMNMX.FTZ R77, R32, R77, !PT ;  /* 0x0000004d204d7209 */ /* 0x001fca0007810000 */
[----:B------:R-:W0:Y:S02]  /*22230*/  SHFL.BFLY PT, R48, R77, 0x1, 0x1f ;  /* 0x0c201f004d307f89 */ /* 0x000e2400000e0000 */
[----:B0-----:R-:W-:-:S05]  /*22240*/  FMNMX.FTZ R79, R77, R48, !PT ;  /* 0x000000304d4f7209 */ /* 0x001fca0007810000 */
[----:B------:R0:W-:Y:S04]  /*22250*/  ST.E desc[UR56][R68.64], R79 ;  /* 0x0000004f44007985 */ /* 0x0001e8000c101938 */
[----:B------:R-:W2:Y:S04]  /*22260*/  LD.E R81, desc[UR56][R16.64+0x230] ;  /* 0x0002303810517980 */ /* 0x000ea8000c101900 */
[----:B------:R-:W0:Y:S04]  /*22270*/  LD.E R48, desc[UR56][R16.64+0x250] ;  /* 0x0002503810307980 */ /* 0x000e28000c101900 */
[----:B------:R-:W3:Y:S04]  /*22280*/  LD.E R54, desc[UR56][R16.64+0x240] ;  /* 0x0002403810367980 */ /* 0x000ee8000c101900 */
[----:B------:R-:W4:Y:S01]  /*22290*/  LD.E R56, desc[UR56][R16.64+0x244] ;  /* 0x0002443810387980 */ /* 0x000f22000c101900 */
[----:B------:R-:W-:-:S04]  /*222a0*/  FSETP.NEU.FTZ.AND P2, PT, R79, -INF , PT ;  /* 0xff8000004f00780b */ /* 0x000fc80003f5d000 */
[----:B------:R-:W-:-:S05]  /*222b0*/  FSEL R52, R79, RZ, P2 ;  /* 0x000000ff4f347208 */ /* 0x000fca0001000000 */
[----:B------:R-:W-:Y:S02]  /*222c0*/  FADD.FTZ R9, R7, -R52 ;  /* 0x8000003407097221 */ /* 0x000fe40000010000 */
[----:B------:R-:W5:Y:S01]  /*222d0*/  LD.E R7, desc[UR56][R16.64+0x260] ;  /* 0x0002603810077980 */ /* 0x000f62000c101900 */
[----:B------:R-:W-:-:S04]  /*222e0*/  UIADD3 UR4, UP0, UR49, 0x260, URZ ;  /* 0x0000026031047890 */ /* 0x000fc8000ff1e03f */
[----:B------:R-:W-:Y:S02]  /*222f0*/  ULOP3.LUT UR5, UR4, 0x4, URZ, 0xfc, !UPT ;  /* 0x0000000404057892 */ /* 0x000fe4000f8efc3f */
[----:B------:R-:W-:Y:S01]  /*22300*/  UIADD3.X UR7, URZ, UR48, URZ, UP0, !UPT ;  /* 0x000000303f077290 */ /* 0x000fe200087fe43f */
[----:B--2---:R-:W-:Y:S01]  /*22310*/  FSETP.NEU.FTZ.AND P1, PT, R81, -INF , PT ;  /* 0xff8000005100780b */ /* 0x004fe20003f3d000 */
[-C--:B0-----:R-:W-:Y:S01]  /*22320*/  FMUL.FTZ R79, R79, R48.reuse ;  /* 0x000000304f4f7220 */ /* 0x081fe20000410000 */
[CC--:B------:R-:W-:Y:S02]  /*22330*/  FMUL.FTZ R32, R81.reuse, R48.reuse ;  /* 0x0000003051207220 */ /* 0x0c0fe40000410000 */
[----:B------:R-:W-:Y:S02]  /*22340*/  FSEL R81, R81, RZ, P1 ;  /* 0x000000ff51517208 */ /* 0x000fe40000800000 */
[----:B------:R-:W-:Y:S02]  /*22350*/  FSEL R79, R79, RZ, P2 ;  /* 0x000000ff4f4f7208 */ /* 0x000fe40001000000 */
[----:B------:R-:W-:Y:S01]  /*22360*/  FSEL R52, R32, RZ, P1 ;  /* 0x000000ff20347208 */ /* 0x000fe20000800000 */
[----:B------:R-:W-:Y:S01]  /*22370*/  FADD.FTZ R81, R6, -R81 ;  /* 0x8000005106517221 */ /* 0x000fe20000010000 */
[----:B------:R-:W-:Y:S01]  /*22380*/  FMUL.FTZ R32, R48, R9 ;  /* 0x0000000930207220 */ /* 0x000fe20000410000 */
[-CC-:B------:R-:W-:Y:S01]  /*22390*/  FFMA.FTZ R199, R25, R48.reuse, -R79.reuse ;  /* 0x0000003019c77223 */ /* 0x180fe2000001084f */
[-CC-:B------:R-:W-:Y:S01]  /*223a0*/  FFMA.FTZ R157, R50, R48.reuse, -R79.reuse ;  /* 0x00000030329d7223 */ /* 0x180fe2000001084f */
[-CC-:B------:R-:W-:Y:S01]  /*223b0*/  FFMA.FTZ R156, R83, R48.reuse, -R52.reuse ;  /* 0x00000030539c7223 */ /* 0x180fe20000010834 */
[-C--:B------:R-:W-:Y:S01]  /*223c0*/  FMUL.FTZ R25, R81, R48.reuse ;  /* 0x0000003051197220 */ /* 0x080fe20000410000 */
[-CC-:B------:R-:W-:Y:S01]  /*223d0*/  FFMA.FTZ R174, R19, R48.reuse, -R52.reuse ;  /* 0x0000003013ae7223 */ /* 0x180fe20000010834 */
[-CC-:B------:R-:W-:Y:S01]  /*223e0*/  FFMA.FTZ R19, R10, R48.reuse, -R52.reuse ;  /* 0x000000300a137223 */ /* 0x180fe20000010834 */
[-CC-:B------:R-:W-:Y:S01]  /*223f0*/  FFMA.FTZ R11, R11, R48.reuse, -R52.reuse ;  /* 0x000000300b0b7223 */ /* 0x180fe20000010834 */
[-CC-:B------:R-:W-:Y:S01]  /*22400*/  FFMA.FTZ R10, R55, R48.reuse, -R79.reuse ;  /* 0x00000030370a7223 */ /* 0x180fe2000001084f */
[----:B------:R-:W-:Y:S01]  /*22410*/  MUFU.EX2 R32, R32 ;  /* 0x0000002000207308 */ /* 0x000fe20000000800 */
[-C--:B------:R-:W-:Y:S01]  /*22420*/  FFMA.FTZ R158, R67, R48.reuse, -R52 ;  /* 0x00000030439e7223 */ /* 0x080fe20000010834 */
[----:B------:R-:W-:-:S06]  /*22430*/  FFMA.FTZ R159, R57, R48, -R79 ;  /* 0x00000030399f7223 */ /* 0x000fcc000001084f */
[----:B------:R-:W-:Y:S01]  /*22440*/  MUFU.EX2 R156, R156 ;  /* 0x0000009c009c7308 */ /* 0x000fe20000000800 */
[-C--:B------:R-:W-:Y:S01]  /*22450*/  FFMA.FTZ R9, R65, R48.reuse, -R52 ;  /* 0x0000003041097223 */ /* 0x080fe20000010834 */
[----:B------:R-:W-:-:S06]  /*22460*/  FFMA.FTZ R8, R8, R48, -R79 ;  /* 0x0000003008087223 */ /* 0x000fcc000001084f */
[----:B------:R-:W-:Y:S08]  /*22470*/  MUFU.EX2 R157, R157 ;  /* 0x0000009d009d7308 */ /* 0x000ff00000000800 */
[----:B------:R-:W3:Y:S01]  /*22480*/  MUFU.EX2 R25, R25 ;  /* 0x0000001900197308 */ /* 0x000ee20000000800 */
[-C--:B------:R-:W-:Y:S01]  /*22490*/  FFMA.FTZ R215, R63, R48.reuse, -R52 ;  /* 0x000000303fd77223 */ /* 0x080fe20000010834 */
[----:B------:R-:W-:-:S06]  /*224a0*/  FFMA.FTZ R211, R38, R48, -R79 ;  /* 0x0000003026d37223 */ /* 0x000fcc000001084f */
[----:B------:R-:W0:Y:S08]  /*224b0*/  MUFU.EX2 R11, R11 ;  /* 0x0000000b000b7308 */ /* 0x000e300000000800 */
[----:B------:R-:W1:Y:S01]  /*224c0*/  MUFU.EX2 R10, R10 ;  /* 0x0000000a000a7308 */ /* 0x000e620000000800 */
[-C--:B------:R-:W-:Y:S01]  /*224d0*/  FFMA.FTZ R220, R61, R48.reuse, -R52 ;  /* 0x000000303ddc7223 */ /* 0x080fe20000010834 */
[----:B------:R-:W-:-:S06]  /*224e0*/  FFMA.FTZ R218, R36, R48, -R79 ;  /* 0x0000003024da7223 */ /* 0x000fcc000001084f */
[----:B------:R-:W2:Y:S08]  /*224f0*/  MUFU.EX2 R158, R158 ;  /* 0x0000009e009e7308 */ /* 0x000eb00000000800 */
[----:B------:R-:W5:Y:S01]  /*22500*/  MUFU.EX2 R159, R159 ;  /* 0x0000009f009f7308 */ /* 0x000f620000000800 */
[----:B------:R-:W-:Y:S01]  /*22510*/  FFMA.FTZ R189, R15, R48, -R79 ;  /* 0x000000300fbd7223 */ /* 0x000fe2000001084f */
[----:B---3--:R-:W-:Y:S01]  /*22520*/  FFMA.FTZ R54, R25, R54, R156 ;  /* 0x0000003619367223 */ /* 0x008fe2000001009c */
[----:B----4-:R-:W-:-:S05]  /*22530*/  FFMA.FTZ R15, R32, R56, R157 ;  /* 0x00000038200f7223 */ /* 0x010fca000001009d */
[----:B------:R-:W3:Y:S01]  /*22540*/  MUFU.EX2 R9, R9 ;  /* 0x0000000900097308 */ /* 0x000ee20000000800 */
[-C--:B------:R-:W-:Y:S01]  /*22550*/  FFMA.FTZ R209, R59, R48.reuse, -R52 ;  /* 0x000000303bd17223 */ /* 0x080fe20000010834 */
[----:B------:R-:W-:-:S06]  /*22560*/  FFMA.FTZ R207, R35, R48, -R79 ;  /* 0x0000003023cf7223 */ /* 0x000fcc000001084f */
[----:B------:R-:W4:Y:S01]  /*22570*/  MUFU.EX2 R8, R8 ;  /* 0x0000000800087308 */ /* 0x000f220000000800 */
[----:B------:R-:W-:Y:S01]  /*22580*/  FFMA.FTZ R196, R21, R48, -R79 ;  /* 0x0000003015c47223 */ /* 0x000fe2000001084f */
[----:B0-----:R-:W-:Y:S01]  /*22590*/  FADD.FTZ R21, R11, R54 ;  /* 0x000000360b157221 */ /* 0x001fe20000010000 */
[----:B-1----:R-:W-:-:S05]  /*225a0*/  FADD.FTZ R6, R10, R15 ;  /* 0x0000000f0a067221 */ /* 0x002fca0000010000 */
[----:B------:R-:W0:Y:S01]  /*225b0*/  MUFU.EX2 R215, R215 ;  /* 0x000000d700d77308 */ /* 0x000e220000000800 */
[-C--:B------:R-:W-:Y:S01]  /*225c0*/  FFMA.FTZ R216, R53, R48.reuse, -R52 ;  /* 0x0000003035d87223 */ /* 0x080fe20000010834 */
[----:B------:R-:W-:-:S06]  /*225d0*/  FFMA.FTZ R208, R33, R48, -R79 ;  /* 0x0000003021d07223 */ /* 0x000fcc000001084f */
[----:B------:R-:W1:Y:S01]  /*225e0*/  MUFU.EX2 R211, R211 ;  /* 0x000000d300d37308 */ /* 0x000e620000000800 */
[----:B------:R-:W-:Y:S01]  /*225f0*/  FFMA.FTZ R190, R14, R48, -R79 ;  /* 0x000000300ebe7223 */ /* 0x000fe2000001084f */
[----:B--2---:R-:W-:Y:S01]  /*22600*/  FADD.FTZ R14, R158, R21 ;  /* 0x000000159e0e7221 */ /* 0x004fe20000010000 */
[----:B-----5:R-:W-:-:S05]  /*22610*/  FADD.FTZ R15, R159, R6 ;  /* 0x000000069f0f7221 */ /* 0x020fca0000010000 */
[----:B------:R-:W2:Y:S01]  /*22620*/  MUFU.EX2 R220, R220 ;  /* 0x000000dc00dc7308 */ /* 0x000ea20000000800 */
[-C--:B------:R-:W-:Y:S01]  /*22630*/  FFMA.FTZ R206, R51, R48.reuse, -R52 ;  /* 0x0000003033ce7223 */ /* 0x080fe20000010834 */
[----:B------:R-:W-:-:S06]  /*22640*/  FFMA.FTZ R203, R31, R48, -R79 ;  /* 0x000000301fcb7223 */ /* 0x000fcc000001084f */
[----:B------:R-:W5:Y:S01]  /*22650*/  MUFU.EX2 R218, R218 ;  /* 0x000000da00da7308 */ /* 0x000f620000000800 */
[----:B---3--:R-:W-:Y:S01]  /*22660*/  FADD.FTZ R14, R9, R14 ;  /* 0x0000000e090e7221 */ /* 0x008fe20000010000 */
[----:B----4-:R-:W-:-:S06]  /*22670*/  FADD.FTZ R6, R8, R15 ;  /* 0x0000000f08067221 */ /* 0x010fcc0000010000 */
        /* <DEDUP_REMOVED lines=8> */
[----:B------:R-:W-:-:S07]  /*22700*/  FFMA.FTZ R202, R47, R48, -R52 ;  /* 0x000000302fca7223 */ /* 0x000fce0000010834 */
[----:B------:R-:W1:Y:S01]  /*22710*/  MUFU.EX2 R208, R208 ;  /* 0x000000d000d07308 */ /* 0x000e620000000800 */
[----:B--2---:R-:W-:Y:S01]  /*22720*/  FADD.FTZ R6, R220, R13 ;  /* 0x0000000ddc067221 */ /* 0x004fe20000010000 */
[----:B-----5:R-:W-:-:S06]  /*22730*/  FADD.FTZ R14, R218, R15 ;  /* 0x0000000fda0e7221 */ /* 0x020fcc0000010000 */
        /* <DEDUP_REMOVED lines=10> */
[----:B0-----:R-:W-:Y:S01]  /*227e0*/  FADD.FTZ R13, R216, R13 ;  /* 0x0000000dd80d7221 */ /* 0x001fe20000010000 */
[----:B-1----:R-:W-:-:S06]  /*227f0*/  FADD.FTZ R6, R208, R15 ;  /* 0x0000000fd0067221 */ /* 0x002fcc0000010000 */
[----:B------:R-:W0:Y:S01]  /*22800*/  MUFU.EX2 R202, R202 ;  /* 0x000000ca00ca7308 */ /* 0x000e220000000800 */
[----:B------:R-:W-:-:S07]  /*22810*/  FFMA.FTZ R198, R44, R48, -R52 ;  /* 0x000000302cc67223 */ /* 0x000fce0000010834 */
[----:B------:R-:W1:Y:S01]  /*22820*/  MUFU.EX2 R199, R199 ;  /* 0x000000c700c77308 */ /* 0x000e620000000800 */
[-CC-:B------:R-:W-:Y:S01]  /*22830*/  FFMA.FTZ R186, R12, R48.reuse, -R79.reuse ;  /* 0x000000300cba7223 */ /* 0x180fe2000001084f */
[----:B------:R-:W-:Y:S01]  /*22840*/  FFMA.FTZ R175, R5, R48, -R79 ;  /* 0x0000003005af7223 */ /* 0x000fe2000001084f */
[----:B--2---:R-:W-:-:S05]  /*22850*/  FADD.FTZ R12, R206, R13 ;  /* 0x0000000dce0c7221 */ /* 0x004fca0000010000 */
[----:B------:R-:W2:Y:S01]  /*22860*/  MUFU.EX2 R201, R201 ;  /* 0x000000c900c97308 */ /* 0x000ea20000000800 */
[----:B-----5:R-:W-:Y:S01]  /*22870*/  FADD.FTZ R5, R203, R6 ;  /* 0x00000006cb057221 */ /* 0x020fe20000010000 */
[----:B------:R-:W-:-:S06]  /*22880*/  FFMA.FTZ R193, R43, R48, -R52 ;  /* 0x000000302bc17223 */ /* 0x000fcc0000010834 */
[----:B------:R-:W5:Y:S01]  /*22890*/  MUFU.EX2 R200, R200 ;  /* 0x000000c800c87308 */ /* 0x000f620000000800 */
[----:B---3--:R-:W-:Y:S01]  /*228a0*/  FADD.FTZ R13, R205, R12 ;  /* 0x0000000ccd0d7221 */ /* 0x008fe20000010000 */
[----:B----4-:R-:W-:-:S06]  /*228b0*/  FADD.FTZ R6, R204, R5 ;  /* 0x00000005cc067221 */ /* 0x010fcc0000010000 */
[----:B------:R-:W3:Y:S01]  /*228c0*/  MUFU.EX2 R197, R197 ;  /* 0x000000c500c57308 */ /* 0x000ee20000000800 */
[----:B------:R-:W-:-:S07]  /*228d0*/  FFMA.FTZ R194, R42, R48, -R52 ;  /* 0x000000302ac27223 */ /* 0x000fce0000010834 */
[----:B------:R-:W4:Y:S01]  /*228e0*/  MUFU.EX2 R195, R195 ;  /* 0x000000c300c37308 */ /* 0x000f220000000800 */
[----:B0-----:R-:W-:Y:S01]  /*228f0*/  FADD.FTZ R12, R202, R13 ;  /* 0x0000000dca0c7221 */ /* 0x001fe20000010000 */
[----:B-1----:R-:W-:-:S06]  /*22900*/  FADD.FTZ R5, R199, R6 ;  /* 0x00000006c7057221 */ /* 0x002fcc0000010000 */
[----:B------:R-:W0:Y:S01]  /*22910*/  MUFU.EX2 R198, R198 ;  /* 0x000000c600c67308 */ /* 0x000e220000000800 */
[----:B------:R-:W-:-:S07]  /*22920*/  FFMA.FTZ R187, R41, R48, -R52 ;  /* 0x0000003029bb7223 */ /* 0x000fce0000010834 */
[----:B------:R-:W1:Y:S01]  /*22930*/  MUFU.EX2 R196, R196 ;  /* 0x000000c400c47308 */ /* 0x000e620000000800 */
[----:B--2---:R-:W-:Y:S01]  /*22940*/  FADD.FTZ R12, R201, R12 ;  /* 0x0000000cc90c7221 */ /* 0x004fe20000010000 */
[----:B-----5:R-:W-:-:S06]  /*22950*/  FADD.FTZ R6, R200, R5 ;  /* 0x00000005c8067221 */ /* 0x020fcc0000010000 */
[----:B------:R-:W2:Y:S01]  /*22960*/  MUFU.EX2 R193, R193 ;  /* 0x000000c100c17308 */ /* 0x000ea20000000800 */
[----:B------:R-:W-:-:S07]  /*22970*/  FFMA.FTZ R188, R40, R48, -R52 ;  /* 0x0000003028bc7223 */ /* 0x000fce0000010834 */
        /* <DEDUP_REMOVED lines=9> */
[-C--:B------:R-:W-:Y:S01]  /*22a10*/  FFMA.FTZ R184, R37, R48.reuse, -R52 ;  /* 0x0000003025b87223 */ /* 0x080fe20000010834 */
[----:B------:R-:W-:-:S06]  /*22a20*/  FFMA.FTZ R178, R71, R48, -R79 ;  /* 0x0000003047b27223 */ /* 0x000fcc000001084f */
        /* <DEDUP_REMOVED lines=25> */
[----:B------:R-:W3:Y:S08]  /*22bc0*/  MUFU.EX2 R174, R174 ;  /* 0x000000ae00ae7308 */ /* 0x000ef00000000800 */
[----:B------:R-:W4:Y:S01]  /*22bd0*/  MUFU.EX2 R172, R172 ;  /* 0x000000ac00ac7308 */ /* 0x000f220000000800 */
[----:B0-----:R-:W-:Y:S01]  /*22be0*/  FADD.FTZ R6, R184, R13 ;  /* 0x0000000db8067221 */ /* 0x001fe20000010000 */
[----:B-1----:R-:W-:-:S06]  /*22bf0*/  FADD.FTZ R12, R178, R15 ;  /* 0x0000000fb20c7221 */ /* 0x002fcc0000010000 */
[----:B------:R-:W0:Y:S08]  /*22c00*/  MUFU.EX2 R19, R19 ;  /* 0x0000001300137308 */ /* 0x000e300000000800 */
[----:B------:R-:W1:Y:S01]  /*22c10*/  MUFU.EX2 R5, R5 ;  /* 0x0000000500057308 */ /* 0x000e620000000800 */
[----:B--2---:R-:W-:Y:S01]  /*22c20*/  FADD.FTZ R13, R173, R6 ;  /* 0x00000006ad0d7221 */ /* 0x004fe20000010000 */
[----:B-----5:R-:W-:-:S06]  /*22c30*/  FADD.FTZ R15, R21, R12 ;  /* 0x0000000c150f7221 */ /* 0x020fcc0000010000 */
[----:B------:R-:W2:Y:S08]  /*22c40*/  MUFU.EX2 R20, R20 ;  /* 0x0000001400147308 */ /* 0x000eb00000000800 */
[----:B------:R-:W5:Y:S01]  /*22c50*/  MUFU.EX2 R18, R18 ;  /* 0x0000001200127308 */ /* 0x000f620000000800 */
[----:B---3--:R-:W-:Y:S01]  /*22c60*/  FADD.FTZ R6, R174, R13 ;  /* 0x0000000dae067221 */ /* 0x008fe20000010000 */
[----:B----4-:R-:W-:-:S03]  /*22c70*/  FADD.FTZ R12, R172, R15 ;  /* 0x0000000fac0c7221 */ /* 0x010fc60000010000 */
[----:B0-----:R-:W-:Y:S01]  /*22c80*/  FADD.FTZ R13, R19, R6 ;  /* 0x00000006130d7221 */ /* 0x001fe20000010000 */
[----:B-1----:R-:W-:Y:S01]  /*22c90*/  FADD.FTZ R15, R5, R12 ;  /* 0x0000000c050f7221 */ /* 0x002fe20000010000 */
[----:B------:R-:W-:Y:S01]  /*22ca0*/  FMUL.FTZ R7, R25, R7 ;  /* 0x0000000719077220 */ /* 0x000fe20000410000 */
[----:B------:R-:W-:Y:S01]  /*22cb0*/  MOV R14, UR5 ;  /* 0x00000005000e7c02 */ /* 0x000fe20008000f00 */
[----:B--2---:R-:W-:-:S03]  /*22cc0*/  FADD.FTZ R13, R20, R13 ;  /* 0x0000000d140d7221 */ /* 0x004fc60000010000 */
[----:B------:R-:W-:Y:S01]  /*22cd0*/  ST.E desc[UR56][R16.64+0x260], R7 ;  /* 0x0002600710007985 */ /* 0x000fe2000c101938 */
[----:B-----5:R-:W-:Y:S01]  /*22ce0*/  FADD.FTZ R27, R18, R15 ;  /* 0x0000000f121b7221 */ /* 0x020fe20000010000 */
[----:B------:R-:W-:Y:S02]  /*22cf0*/  IMAD.U32 R15, RZ, RZ, UR7 ;  /* 0x00000007ff0f7e24 */ /* 0x000fe4000f8e00ff */
[----:B------:R0:W-:Y:S04]  /*22d00*/  ST.E desc[UR56][R16.64+0x240], R13 ;  /* 0x0002400d10007985 */ /* 0x0001e8000c101938 */
[----:B------:R1:W-:Y:S04]  /*22d10*/  ST.E desc[UR56][R16.64+0x244], R27 ;  /* 0x0002441b10007985 */ /* 0x0003e8000c101938 */
[----:B------:R-:W2:Y:S02]  /*22d20*/  LD.E R6, desc[UR56][R14.64] ;  /* 0x000000380e067980 */ /* 0x000ea4000c101900 */
[----:B--2---:R-:W-:-:S05]  /*22d30*/  FMUL.FTZ R29, R25, R6 ;  /* 0x00000006191d7220 */ /* 0x004fca0000410000 */
[----:B------:R2:W-:Y:S04]  /*22d40*/  ST.E desc[UR56][R14.64], R29 ;  /* 0x0000001d0e007985 */ /* 0x0005e8000c101938 */
[----:B------:R-:W0:Y:S04]  /*22d50*/  LD.E R12, desc[UR56][R16.64+0x274] ;  /* 0x00027438100c7980 */ /* 0x000e28000c101900 */
[----:B------:R-:W3:Y:S04]  /*22d60*/  LD.E R144, desc[UR56][R16.64+0x454] ;  /* 0x0004543810907980 */ /* 0x000ee8000c101900 */
[----:B------:R-:W4:Y:S04]  /*22d70*/  LD.E R6, desc[UR56][R16.64+0x270] ;  /* 0x0002703810067980 */ /* 0x000f28000c101900 */
[----:B------:R-:W1:Y:S04]  /*22d80*/  LD.E R24, desc[UR56][R16.64+0x280] ;  /* 0x0002803810187980 */ /* 0x000e68000c101900 */
[----:B------:R-:W2:Y:S04]  /*22d90*/  LD.E R26, desc[UR56][R16.64+0x284] ;  /* 0x00028438101a7980 */ /* 0x000ea8000c101900 */
        /* <DEDUP_REMOVED lines=57> */
[----:B------:R-:W-:Y:S01]  /*23130*/  ULOP3.LUT UR5, UR4, 0x8, URZ, 0xfc, !UPT ;  /* 0x0000000804057892 */ /* 0x000fe2000f8efc3f */
[C---:B0-----:R-:W-:Y:S01]  /*23140*/  FMUL.FTZ R13, R25.reuse, R12 ;  /* 0x0000000c190d7220 */ /* 0x041fe20000410000 */
[----:B---3--:R-:W-:-:S04]  /*23150*/  FMUL.FTZ R37, R25, R144 ;  /* 0x0000009019257220 */ /* 0x008fc80000410000 */
[----:B------:R0:W-:Y:S01]  /*23160*/  ST.E desc[UR56][R16.64+0x274], R13 ;  /* 0x0002740d10007985 */ /* 0x0001e2000c101938 */
[C---:B----4-:R-:W-:Y:S01]  /*23170*/  FMUL.FTZ R7, R25.reuse, R6 ;  /* 0x0000000619077220 */ /* 0x050fe20000410000 */
[C---:B-1----:R-:W-:Y:S01]  /*23180*/  FMUL.FTZ R27, R25.reuse, R24 ;  /* 0x00000018191b7220 */ /* 0x042fe20000410000 */
[C---:B--2---:R-:W-:Y:S01]  /*23190*/  FMUL.FTZ R29, R25.reuse, R26 ;  /* 0x0000001a191d7220 */ /* 0x044fe20000410000 */
[C---:B-----5:R-:W-:Y:S01]  /*231a0*/  FMUL.FTZ R31, R25.reuse, R28 ;  /* 0x0000001c191f7220 */ /* 0x060fe20000410000 */
[C---:B0-----:R-:W-:Y:S01]  /*231b0*/  FMUL.FTZ R13, R25.reuse, R38 ;  /* 0x00000026190d7220 */ /* 0x041fe20000410000 */
[----:B------:R0:W-:Y:S01]  /*231c0*/  ST.E desc[UR56][R16.64+0x454], R37 ;  /* 0x0004542510007985 */ /* 0x0001e2000c101938 */
[----:B------:R-:W-:-:S03]  /*231d0*/  FMUL.FTZ R33, R25, R30 ;  /* 0x0000001e19217220 */ /* 0x000fc60000410000 */
[----:B------:R1:W-:Y:S01]  /*231e0*/  ST.E desc[UR56][R16.64+0x270], R7 ;  /* 0x0002700710007985 */ /* 0x0003e2000c101938 */
[----:B------:R-:W-:-:S03]  /*231f0*/  FMUL.FTZ R35, R25, R34 ;  /* 0x0000002219237220 */ /* 0x000fc60000410000 */
[----:B------:R2:W-:Y:S04]  /*23200*/  ST.E desc[UR56][R16.64+0x280], R27 ;  /* 0x0002801b10007985 */ /* 0x0005e8000c101938 */
[----:B------:R3:W-:Y:S01]  /*23210*/  ST.E desc[UR56][R16.64+0x284], R29 ;  /* 0x0002841d10007985 */ /* 0x0007e2000c101938 */
[----:B0-----:R-:W-:-:S03]  /*23220*/  FMUL.FTZ R37, R25, R40 ;  /* 0x0000002819257220 */ /* 0x001fc60000410000 */
[----:B------:R0:W-:Y:S01]  /*23230*/  ST.E desc[UR56][R16.64+0x290], R31 ;  /* 0x0002901f10007985 */ /* 0x0001e2000c101938 */
[C---:B-1----:R-:W-:Y:S01]  /*23240*/  FMUL.FTZ R7, R25.reuse, R36 ;  /* 0x0000002419077220 */ /* 0x042fe20000410000 */
[C---:B------:R-:W-:Y:S02]  /*23250*/  FMUL.FTZ R39, R25.reuse, R42 ;  /* 0x0000002a19277220 */ /* 0x040fe40000410000 */
        /* <DEDUP_REMOVED lines=17> */
[C---:B0-----:R-:W-:Y:S01]  /*23370*/  FMUL.FTZ R39, R25.reuse, R62 ;  /* 0x0000003e19277220 */ /* 0x041fe20000410000 */
[C---:B-1----:R-:W-:Y:S02]  /*23380*/  FMUL.FTZ R27, R25.reuse, R58 ;  /* 0x0000003a191b7220 */ /* 0x042fe40000410000 */
[----:B------:R0:W-:Y:S01]  /*23390*/  ST.E desc[UR56][R16.64+0x2f4], R13 ;  /* 0x0002f40d10007985 */ /* 0x0001e2000c101938 */
[C---:B--2---:R-:W-:Y:S01]  /*233a0*/  FMUL.FTZ R29, R25.reuse, R64 ;  /* 0x00000040191d7220 */ /* 0x044fe20000410000 */
[C---:B---3--:R-:W-:Y:S02]  /*233b0*/  FMUL.FTZ R31, R25.reuse, R66 ;  /* 0x00000042191f7220 */ /* 0x048fe40000410000 */
[----:B------:R1:W-:Y:S01]  /*233c0*/  ST.E desc[UR56][R16.64+0x2e0], R33 ;  /* 0x0002e02110007985 */ /* 0x0003e2000c101938 */
[----:B0-----:R-:W-:-:S03]  /*233d0*/  FMUL.FTZ R13, R25, R74 ;  /* 0x0000004a190d7220 */ /* 0x001fc60000410000 */
[----:B------:R0:W-:Y:S04]  /*233e0*/  ST.E desc[UR56][R16.64+0x2e4], R35 ;  /* 0x0002e42310007985 */ /* 0x0001e8000c101938 */
[----:B------:R2:W-:Y:S01]  /*233f0*/  ST.E desc[UR56][R16.64+0x2f0], R7 ;  /* 0x0002f00710007985 */ /* 0x0005e2000c101938 */
[----:B-1----:R-:W-:-:S03]  /*23400*/  FMUL.FTZ R33, R25, R70 ;  /* 0x0000004619217220 */ /* 0x002fc60000410000 */
[----:B------:R1:W-:Y:S04]  /*23410*/  ST.E desc[UR56][R16.64+0x300], R27 ;  /* 0x0003001b10007985 */ /* 0x0003e8000c101938 */
[----:B------:R3:W-:Y:S01]  /*23420*/  ST.E desc[UR56][R16.64+0x304], R37 ;  /* 0x0003042510007985 */ /* 0x0007e2000c101938 */
[----:B0-----:R-:W-:-:S03]  /*23430*/  FMUL.FTZ R35, R25, R72 ;  /* 0x0000004819237220 */ /* 0x001fc60000410000 */
[----:B------:R0:W-:Y:S01]  /*23440*/  ST.E desc[UR56][R16.64+0x310], R39 ;  /* 0x0003102710007985 */ /* 0x0001e2000c101938 */
[----:B--2---:R-:W-:-:S03]  /*23450*/  FMUL.FTZ R7, R25, R68 ;  /* 0x0000004419077220 */ /* 0x004fc60000410000 */
[----:B------:R2:W-:Y:S01]  /*23460*/  ST.E desc[UR56][R16.64+0x314], R29 ;  /* 0x0003141d10007985 */ /* 0x0005e2000c101938 */
[----:B-1----:R-:W-:-:S03]  /*23470*/  FMUL.FTZ R27, R25, R76 ;  /* 0x0000004c191b7220 */ /* 0x002fc60000410000 */
[----:B------:R1:W-:Y:S01]  /*23480*/  ST.E desc[UR56][R16.64+0x320], R31 ;  /* 0x0003201f10007985 */ /* 0x0003e2000c101938 */
[----:B---3--:R-:W-:-:S03]  /*23490*/  FMUL.FTZ R37, R25, R80 ;  /* 0x0000005019257220 */ /* 0x008fc60000410000 */
[----:B------:R3:W-:Y:S01]  /*234a0*/  ST.E desc[UR56][R16.64+0x340], R13 ;  /* 0x0003400d10007985 */ /* 0x0007e2000c101938 */
[C---:B0-----:R-:W-:Y:S01]  /*234b0*/  FMUL.FTZ R39, R25.reuse, R82 ;  /* 0x0000005219277220 */ /* 0x041fe20000410000 */
[C---:B--2---:R-:W-:Y:S01]  /*234c0*/  FMUL.FTZ R29, R25.reuse, R78 ;  /* 0x0000004e191d7220 */ /* 0x044fe20000410000 */
[C---:B-1----:R-:W-:Y:S01]  /*234d0*/  FMUL.FTZ R31, R25.reuse, R84 ;  /* 0x00000054191f7220 */ /* 0x042fe20000410000 */
        /* <DEDUP_REMOVED lines=15> */
[C---:B-1----:R-:W-:Y:S01]  /*235d0*/  FMUL.FTZ R37, R25.reuse, R100 ;  /* 0x0000006419257220 */ /* 0x042fe20000410000 */
[C---:B--2---:R-:W-:Y:S01]  /*235e0*/  FMUL.FTZ R39, R25.reuse, R102 ;  /* 0x0000006619277220 */ /* 0x044fe20000410000 */
[C---:B---3--:R-:W-:Y:S01]  /*235f0*/  FMUL.FTZ R31, R25.reuse, R98 ;  /* 0x00000062191f7220 */ /* 0x048fe20000410000 */
[C---:B0-----:R-:W-:Y:S01]  /*23600*/  FMUL.FTZ R13, R25.reuse, R106 ;  /* 0x0000006a190d7220 */ /* 0x041fe20000410000 */
        /* <DEDUP_REMOVED lines=18> */
[----:B------:R0:W-:Y:S01]  /*23730*/  ST.E desc[UR56][R16.64+0x3b4], R7 ;  /* 0x0003b40710007985 */ /* 0x0001e2000c101938 */
[----:B------:R-:W-:Y:S02]  /*23740*/  IMAD.U32 R12, RZ, RZ, UR5 ;  /* 0x00000005ff0c7e24 */ /* 0x000fe4000f8e00ff */
[C---:B------:R-:W-:Y:S01]  /*23750*/  FMUL.FTZ R41, R25.reuse, R140 ;  /* 0x0000008c19297220 */ /* 0x040fe20000410000 */
[----:B------:R1:W-:Y:S01]  /*23760*/  ST.E desc[UR56][R16.64+0x3c4], R27 ;  /* 0x0003c41b10007985 */ /* 0x0003e2000c101938 */
[----:B------:R-:W-:-:S03]  /*23770*/  FMUL.FTZ R43, R25, R142 ;  /* 0x0000008e192b7220 */ /* 0x000fc60000410000 */
        /* <DEDUP_REMOVED lines=14> */
[----:B---3--:R-:W-:Y:S01]  /*23860*/  FMUL.FTZ R39, R25, R138 ;  /* 0x0000008a19277220 */ /* 0x008fe20000410000 */
[----:B0-----:R-:W-:Y:S01]  /*23870*/  IMAD.U32 R13, RZ, RZ, UR7 ;  /* 0x00000007ff0d7e24 */ /* 0x001fe2000f8e00ff */
[----:B------:R0:W-:Y:S04]  /*23880*/  ST.E desc[UR56][R16.64+0x3f0], R7 ;  /* 0x0003f00710007985 */ /* 0x0001e8000c101938 */
[----:B------:R1:W-:Y:S04]  /*23890*/  ST.E desc[UR56][R16.64+0x410], R27 ;  /* 0x0004101b10007985 */ /* 0x0003e8000c101938 */
[----:B------:R2:W-:Y:S04]  /*238a0*/  ST.E desc[UR56][R16.64+0x414], R29 ;  /* 0x0004141d10007985 */ /* 0x0005e8000c101938 */
[----:B------:R-:W-:Y:S04]  /*238b0*/  ST.E desc[UR56][R16.64+0x420], R33 ;  /* 0x0004202110007985 */ /* 0x000fe8000c101938 */
[----:B------:R-:W-:Y:S04]  /*238c0*/  ST.E desc[UR56][R16.64+0x424], R35 ;  /* 0x0004242310007985 */ /* 0x000fe8000c101938 */
[----:B------:R3:W-:Y:S04]  /*238d0*/  ST.E desc[UR56][R16.64+0x430], R31 ;  /* 0x0004301f10007985 */ /* 0x0007e8000c101938 */
[----:B------:R4:W-:Y:S04]  /*238e0*/  ST.E desc[UR56][R16.64+0x434], R37 ;  /* 0x0004342510007985 */ /* 0x0009e8000c101938 */
[----:B------:R5:W-:Y:S04]  /*238f0*/  ST.E desc[UR56][R16.64+0x440], R39 ;  /* 0x0004402710007985 */ /* 0x000be8000c101938 */
[----:B------:R-:W-:Y:S04]  /*23900*/  ST.E desc[UR56][R16.64+0x444], R41 ;  /* 0x0004442910007985 */ /* 0x000fe8000c101938 */
[----:B------:R-:W-:Y:S04]  /*23910*/  ST.E desc[UR56][R16.64+0x450], R43 ;  /* 0x0004502b10007985 */ /* 0x000fe8000c101938 */
[----:B0-----:R-:W1:Y:S01]  /*23920*/  LD.E R7, desc[UR56][R12.64] ;  /* 0x000000380c077980 */ /* 0x001e62000c101900 */
[----:B------:R-:W-:-:S06]  /*23930*/  ULOP3.LUT UR6, UR4, 0xc, URZ, 0xfc, !UPT ;  /* 0x0000000c04067892 */ /* 0x000fcc000f8efc3f */
[----:B------:R-:W-:Y:S02]  /*23940*/  IMAD.U32 R6, RZ, RZ, UR6 ;  /* 0x00000006ff067e24 */ /* 0x000fe4000f8e00ff */
[----:B-1----:R-:W-:Y:S01]  /*23950*/  FMUL.FTZ R27, R32, R7 ;  /* 0x00000007201b7220 */ /* 0x002fe20000410000 */
[----:B------:R-:W-:-:S04]  /*23960*/  IMAD.U32 R7, RZ, RZ, UR7 ;  /* 0x00000007ff077e24 */ /* 0x000fc8000f8e00ff */
[----:B------:R0:W-:Y:S04]  /*23970*/  ST.E desc[UR56][R12.64], R27 ;  /* 0x0000001b0c007985 */ /* 0x0001e8000c101938 */
[----:B------:R-:W2:Y:S01]  /*23980*/  LD.E R7, desc[UR56][R6.64] ;  /* 0x0000003806077980 */ /* 0x000ea2000c101900 */
[----:B------:R-:W-:Y:S02]  /*23990*/  IMAD.U32 R24, RZ, RZ, UR6 ;  /* 0x00000006ff187e24 */ /* 0x000fe4000f8e00ff */
[----:B------:R-:W-:Y:S02]  /*239a0*/  IMAD.U32 R25, RZ, RZ, UR7 ;  /* 0x00000007ff197e24 */ /* 0x000fe4000f8e00ff */
[----:B--2---:R-:W-:-:S05]  /*239b0*/  FMUL.FTZ R29, R32, R7 ;  /* 0x00000007201d7220 */ /* 0x004fca0000410000 */
[----:B------:R1:W-:Y:S04]  /*239c0*/  ST.E desc[UR56][R24.64], R29 ;  /* 0x0000001d18007985 */ /* 0x0003e8000c101938 */
[----:B------:R-:W2:Y:S04]  /*239d0*/  LD.E R145, desc[UR56][R16.64+0x45c] ;  /* 0x00045c3810917980 */ /* 0x000ea8000c101900 */
[----:B---3--:R-:W3:Y:S04]  /*239e0*/  LD.E R31, desc[UR56][R16.64+0x278] ;  /* 0x00027838101f7980 */ /* 0x008ee8000c101900 */
[----:B------:R-:W3:Y:S04]  /*239f0*/  LD.E R33, desc[UR56][R16.64+0x27c] ;  /* 0x00027c3810217980 */ /* 0x000ee8000c101900 */
[----:B------:R-:W3:Y:S04]  /*23a00*/  LD.E R35, desc[UR56][R16.64+0x288] ;  /* 0x0002883810237980 */ /* 0x000ee8000c101900 */
[----:B----4-:R-:W4:Y:S04]  /*23a10*/  LD.E R37, desc[UR56][R16.64+0x28c] ;  /* 0x00028c3810257980 */ /* 0x010f28000c101900 */
[----:B-----5:R-:W5:Y:S04]  /*23a20*/  LD.E R39, desc[UR56][R16.64+0x298] ;  /* 0x0002983810277980 */ /* 0x020f68000c101900 */
[----:B0-----:R-:W5:Y:S04]  /*23a30*/  LD.E R27, desc[UR56][R16.64+0x29c] ;  /* 0x00029c38101b7980 */ /* 0x001f68000c101900 */
        /* <DEDUP_REMOVED lines=56> */
[C---:B---3--:R-:W-:Y:S01]  /*23dc0*/  FMUL.FTZ R31, R32.reuse, R31 ;  /* 0x0000001f201f7220 */ /* 0x048fe20000410000 */
[C---:B------:R-:W-:Y:S01]  /*23dd0*/  FMUL.FTZ R33, R32.reuse, R33 ;  /* 0x0000002120217220 */ /* 0x040fe20000410000 */
[C---:B------:R-:W-:Y:S01]  /*23de0*/  FMUL.FTZ R35, R32.reuse, R35 ;  /* 0x0000002320237220 */ /* 0x040fe20000410000 */
        /* <DEDUP_REMOVED lines=119> */
[----:B------:R-:W-:Y:S01]  /*24560*/  ST.E desc[UR56][R16.64+0x458], R143 ;  /* 0x0004588f10007985 */ /* 0x000fe2000c101938 */
[----:B------:R1:W-:Y:S06]  /*24570*/  BAR.SYNC.DEFER_BLOCKING R176, 0x100 ;  /* 0x000400b00000751d */ /* 0x0003ec0000010000 */
[----:B0-----:R-:W2:Y:S04]  /*24580*/  LD.E R29, desc[UR56][R16.64+0x260] ;  /* 0x00026038101d7980 */ /* 0x001ea8000c101900 */
[----:B------:R-:W3:Y:S04]  /*24590*/  LD.E R217, desc[UR56][R2.64] ;  /* 0x0000003802d97980 */ /* 0x000ee8000c101900 */
[----:B------:R-:W3:Y:S04]  /*245a0*/  LD.E.64 R6, desc[UR56][R16.64+0xa8] ;  /* 0x0000a83810067980 */ /* 0x000ee8000c101b00 */
[----:B--2---:R0:W-:Y:S04]  /*245b0*/  ST.E desc[UR56][R16.64+0x260], R29 ;  /* 0x0002601d10007985 */ /* 0x0041e8000c101938 */
[----:B------:R-:W2:Y:S01]  /*245c0*/  LD.E R31, desc[UR56][R14.64] ;  /* 0x000000380e1f7980 */ /* 0x000ea2000c101900 */
[----:B------:R-:W-:-:S03]  /*245d0*/  IMAD.U32 R25, RZ, RZ, UR7 ;  /* 0x00000007ff197e24 */ /* 0x000fc6000f8e00ff */
[----:B--2---:R2:W-:Y:S04]  /*245e0*/  ST.E desc[UR56][R14.64], R31 ;  /* 0x0000001f0e007985 */ /* 0x0045e8000c101938 */
[----:B------:R-:W4:Y:S01]  /*245f0*/  LD.E R33, desc[UR56][R12.64] ;  /* 0x000000380c217980 */ /* 0x000f22000c101900 */
[----:B------:R-:W-:Y:S02]  /*24600*/  IMAD.U32 R26, RZ, RZ, UR6 ;  /* 0x00000006ff1a7e24 */ /* 0x000fe4000f8e00ff */
[----:B------:R-:W-:Y:S01]  /*24610*/  IMAD.U32 R27, RZ, RZ, UR7 ;  /* 0x00000007ff1b7e24 */ /* 0x000fe2000f8e00ff */
[----:B----4-:R4:W-:Y:S04]  /*24620*/  ST.E desc[UR56][R12.64], R33 ;  /* 0x000000210c007985 */ /* 0x0109e8000c101938 */
[----:B------:R-:W5:Y:S04]  /*24630*/  LD.E R25, desc[UR56][R24.64] ;  /* 0x0000003818197980 */ /* 0x000f68000c101900 */
[----:B-----5:R5:W-:Y:S04]  /*24640*/  ST.E desc[UR56][R26.64], R25 ;  /* 0x000000191a007985 */ /* 0x020be8000c101938 */
[----:B------:R-:W3:Y:S04]  /*24650*/  LD.E R35, desc[UR56][R16.64+0x270] ;  /* 0x0002703810237980 */ /* 0x000ee8000c101900 */
[----:B0-----:R-:W3:Y:S04]  /*24660*/  LD.E R29, desc[UR56][R16.64+0x274] ;  /* 0x00027438101d7980 */ /* 0x001ee8000c101900 */
[----:B------:R-:W3:Y:S04]  /*24670*/  LD.E R37, desc[UR56][R16.64+0x278] ;  /* 0x0002783810257980 */ /* 0x000ee8000c101900 */
[----:B------:R-:W3:Y:S04]  /*24680*/  LD.E R39, desc[UR56][R16.64+0x27c] ;  /* 0x00027c3810277980 */ /* 0x000ee8000c101900 */
[----:B--2---:R-:W2:Y:S04]  /*24690*/  LD.E R31, desc[UR56][R16.64+0x280] ;  /* 0x00028038101f7980 */ /* 0x004ea8000c101900 */
[----:B------:R-:W2:Y:S04]  /*246a0*/  LD.E R41, desc[UR56][R16.64+0x284] ;  /* 0x0002843810297980 */ /* 0x000ea8000c101900 */
[----:B------:R-:W2:Y:S04]  /*246b0*/  LD.E R43, desc[UR56][R16.64+0x288] ;  /* 0x00028838102b7980 */ /* 0x000ea8000c101900 */
[----:B----4-:R-:W4:Y:S04]  /*246c0*/  LD.E R33, desc[UR56][R16.64+0x28c] ;  /* 0x00028c3810217980 */ /* 0x010f28000c101900 */
[----:B------:R-:W4:Y:S04]  /*246d0*/  LD.E R45, desc[UR56][R16.64+0x290] ;  /* 0x00029038102d7980 */ /* 0x000f28000c101900 */
[----:B------:R-:W4:Y:S04]  /*246e0*/  LD.E R47, desc[UR56][R16.64+0x294] ;  /* 0x00029438102f7980 */ /* 0x000f28000c101900 */
        /* <DEDUP_REMOVED lines=114> */
[----:B---3--:R-:W-:Y:S04]  /*24e10*/  ST.E desc[UR56][R16.64+0x270], R35 ;  /* 0x0002702310007985 */ /* 0x008fe8000c101938 */
[----:B------:R-:W-:Y:S04]  /*24e20*/  ST.E desc[UR56][R16.64+0x274], R29 ;  /* 0x0002741d10007985 */ /* 0x000fe8000c101938 */
[----:B------:R-:W-:Y:S04]  /*24e30*/  ST.E desc[UR56][R16.64+0x278], R37 ;  /* 0x0002782510007985 */ /* 0x000fe8000c101938 */
[----:B------:R-:W-:Y:S04]  /*24e40*/  ST.E desc[UR56][R16.64+0x27c], R39 ;  /* 0x00027c2710007985 */ /* 0x000fe8000c101938 */
[----:B--2---:R-:W-:Y:S04]  /*24e50*/  ST.E desc[UR56][R16.64+0x280], R31 ;  /* 0x0002801f10007985 */ /* 0x004fe8000c101938 */
[----:B------:R-:W-:Y:S04]  /*24e60*/  ST.E desc[UR56][R16.64+0x284], R41 ;  /* 0x0002842910007985 */ /* 0x000fe8000c101938 */
[----:B------:R-:W-:Y:S04]  /*24e70*/  ST.E desc[UR56][R16.64+0x288], R43 ;  /* 0x0002882b10007985 */ /* 0x000fe8000c101938 */
[----:B----4-:R-:W-:Y:S04]  /*24e80*/  ST.E desc[UR56][R16.64+0x28c], R33 ;  /* 0x00028c2110007985 */ /* 0x010fe8000c101938 */
[----:B------:R-:W-:Y:S04]  /*24e90*/  ST.E desc[UR56][R16.64+0x290], R45 ;  /* 0x0002902d10007985 */ /* 0x000fe8000c101938 */
[----:B------:R-:W-:Y:S04]  /*24ea0*/  ST.E desc[UR56][R16.64+0x294], R47 ;  /* 0x0002942f10007985 */ /* 0x000fe8000c101938 */
        /* <DEDUP_REMOVED lines=114> */
[----:B0-----:R-:W5:Y:S01]  /*255d0*/  LDL R219, [R1+0x88] ;  /* 0x0000880001db7983 */ /* 0x001f620000100800 */
[----:B------:R-:W-:Y:S01]  /*255e0*/  MOV R27, UR7 ;  /* 0x00000007001b7c02 */ /* 0x000fe20008000f00 */
[----:B--2---:R-:W-:-:S02]  /*255f0*/  IMAD.U32 R26, RZ, RZ, UR6 ;  /* 0x00000006ff1a7e24 */ /* 0x004fc4000f8e00ff */
[----:B------:R-:W2:Y:S04]  /*25600*/  LD.E R24, desc[UR56][R16.64+0x260] ;  /* 0x0002603810187980 */ /* 0x000ea8000c101900 */
[----:B------:R-:W2:Y:S04]  /*25610*/  LD.E R27, desc[UR56][R26.64] ;  /* 0x000000381a1b7980 */ /* 0x000ea8000c101900 */
[----:B---3--:R-:W2:Y:S04]  /*25620*/  LD.E R28, desc[UR56][R16.64+0x270] ;  /* 0x00027038101c7980 */ /* 0x008ea8000c101900 */
[----:B------:R-:W2:Y:S04]  /*25630*/  LD.E R29, desc[UR56][R16.64+0x274] ;  /* 0x00027438101d7980 */ /* 0x000ea8000c101900 */
[----:B----4-:R-:W2:Y:S04]  /*25640*/  LD.E R30, desc[UR56][R16.64+0x278] ;  /* 0x00027838101e7980 */ /* 0x010ea8000c101900 */
[----:B------:R-:W2:Y:S04]  /*25650*/  LD.E R31, desc[UR56][R16.64+0x27c] ;  /* 0x00027c38101f7980 */ /* 0x000ea8000c101900 */
[----:B-----5:R-:W2:Y:S04]  /*25660*/  LD.E R32, desc[UR56][R16.64+0x280] ;  /* 0x0002803810207980 */ /* 0x020ea8000c101900 */
[----:B------:R-:W2:Y:S04]  /*25670*/  LD.E R33, desc[UR56][R16.64+0x284] ;  /* 0x0002843810217980 */ /* 0x000ea8000c101900 */
[----:B-1----:R-:W2:Y:S04]  /*25680*/  LD.E R34, desc[UR56][R16.64+0x288] ;  /* 0x0002883810227980 */ /* 0x002ea8000c101900 */
        /* <DEDUP_REMOVED lines=129> */
[----:B------:R-:W-:Y:S02]  /*25ea0*/  IMAD.MOV.U32 R11, RZ, RZ, R7 ;  /* 0x000000ffff0b7224 */ /* 0x000fe400078e0007 */
[----:B------:R-:W-:Y:S02]  /*25eb0*/  IMAD.U32 R8, RZ, RZ, UR6 ;  /* 0x00000006ff087e24 */ /* 0x000fe4000f8e00ff */
[----:B------:R-:W-:Y:S01]  /*25ec0*/  IMAD.U32 R9, RZ, RZ, UR7 ;  /* 0x00000007ff097e24 */ /* 0x000fe2000f8e00ff */
[----:B--2---:R-:W-:-:S06]  /*25ed0*/  WARPGROUP.ARRIVE ;  /* 0x00000000000079c5 */ /* 0x004fcc0000000000 */
[----:B------:R-:W-:Y:S01]  /*25ee0*/  HGMMA.64x256x16.F32 R24, R156, gdesc[UR8].tnspB, R24, UP0, gsb0 ;  /* 0x43e000089c187df0 */ /* 0x000fe2000b800818 */
[----:B------:R-:W-:Y:S02]  /*25ef0*/  R2UR UR10, R10 ;  /* 0x000000000a0a72ca */ /* 0x000fe400000e0000 */
        /* <DEDUP_REMOVED lines=136> */
[----:B------:R-:W-:Y:S02]  /*26780*/  VIADD R8, R6, 0x100 ;  /* 0x0000010006087836 */ /* 0x000fe40000000000 */
[----:B------:R-:W-:Y:S01]  /*26790*/  IMAD.MOV.U32 R9, RZ, RZ, R7 ;  /* 0x000000ffff097224 */ /* 0x000fe200078e0007 */
[----:B------:R-:W-:Y:S02]  /*267a0*/  STL [R1+0x88], R4 ;  /* 0x0000880401007387 */ /* 0x000fe40000100800 */
[----:B------:R-:W-:Y:S01]  /*267b0*/  R2UR UR10, R8 ;  /* 0x00000000080a72ca */ /* 0x000fe200000e0000 */
[----:B------:R-:W-:Y:S01]  /*267c0*/  IMAD.U32 R8, RZ, RZ, UR6 ;  /* 0x00000006ff087e24 */ /* 0x000fe2000f8e00ff */
[----:B------:R-:W-:Y:S01]  /*267d0*/  R2UR UR11, R9 ;  /* 0x00000000090b72ca */ /* 0x000fe200000e0000 */
[----:B------:R-:W-:Y:S01]  /*267e0*/  IMAD.U32 R9, RZ, RZ, UR7 ;  /* 0x00000007ff097e24 */ /* 0x000fe2000f8e00ff */
[----:B------:R-:W-:-:S02]  /*267f0*/  WARPGROUP.DEPBAR.LE gsb0, 0x0 ;  /* 0x00008000000079c5 */ /* 0x000fc40000010000 */
[----:B------:R-:W-:Y:S01]  /*26800*/  ST.E desc[UR56][R16.64+0x260], R24 ;  /* 0x0002601810007985 */ /* 0x000fe2000c101938 */
[----:B------:R-:W-:Y:S02]  /*26810*/  F2FP.F16.F32.PACK_AB R156, R205, R206 ;  /* 0x000000cecd9c723e */ /* 0x000fe400000000ff */
        /* <DEDUP_REMOVED lines=137> */
[----:B------:R-:W-:Y:S02]  /*270b0*/  R2UR UR11, R9 ;  /* 0x00000000090b72ca */ /* 0x000fe400000e0000 */
[----:B------:R-:W-:Y:S01]  /*270c0*/  MOV R9, UR7 ;  /* 0x0000000700097c02 */ /* 0x000fe20008000f00 */
        /* <DEDUP_REMOVED lines=141> */
[----:B------:R-:W-:Y:S02]  /*279a0*/  IMAD.U32 R9, RZ, RZ, UR7 ;  /* 0x00000007ff097e24 */ /* 0x000fe4000f8e00ff */
[----:B------:R-:W-:Y:S01]  /*279b0*/  VIADD R6, R6, 0x280 ;  /* 0x0000028006067836 */ /* 0x000fe20000000000 */
        /* <DEDUP_REMOVED lines=136> */
[----:B------:R-:W-:Y:S01]  /*28240*/  IMAD.U32 R6, RZ, RZ, UR6 ;  /* 0x00000006ff067e24 */ /* 0x000fe2000f8e00ff */
[----:B------:R-:W-:Y:S01]  /*28250*/  R2UR UR11, R7 ;  /* 0x00000000070b72ca */ /* 0x000fe200000e0000 */
[----:B------:R-:W-:Y:S01]  /*28260*/  IMAD.U32 R7, RZ, RZ, UR7 ;  /* 0x00000007ff077e24 */ /* 0x000fe2000f8e00ff */
[----:B------:R-:W-:Y:S01]  /*28270*/  STL [R1+0x88], R4 ;  /* 0x0000880401007387 */ /* 0x000fe20000100800 */
[----:B------:R-:W-:-:S03]  /*28280*/  WARPGROUP.DEPBAR.LE gsb0, 0x0 ;  /* 0x00008000000079c5 */ /* 0x000fc60000010000 */
        /* <DEDUP_REMOVED lines=134> */
[----:B------:R-:W-:Y:S01]  /*28af0*/  IMAD.U32 R6, RZ, RZ, UR6 ;  /* 0x00000006ff067e24 */ /* 0x000fe2000f8e00ff */
[----:B------:R-:W-:Y:S01]  /*28b00*/  STL [R1+0x88], R4 ;  /* 0x0000880401007387 */ /* 0x000fe20000100800 */
[----:B------:R-:W-:Y:S01]  /*28b10*/  IMAD.U32 R7, RZ, RZ, UR7 ;  /* 0x00000007ff077e24 */ /* 0x000fe2000f8e00ff */
[----:B------:R-:W-:Y:S02]  /*28b20*/  WARPGROUP.DEPBAR.LE gsb0, 0x0 ;  /* 0x00008000000079c5 */ /* 0x000fe40000010000 */
        /* <DEDUP_REMOVED lines=129> */
[----:B------:R-:W2:Y:S04]  /*29340*/  LD.E R5, desc[UR56][R16.64+0x260] ;  /* 0x0002603810057980 */ /* 0x000ea8000c101900 */
[----:B--2---:R1:W-:Y:S04]  /*29350*/  ST.E desc[UR56][R16.64+0x260], R5 ;  /* 0x0002600510007985 */ /* 0x0043e8000c101938 */
[----:B0-----:R-:W2:Y:S01]  /*29360*/  LD.E R6, desc[UR56][R14.64] ;  /* 0x000000380e067980 */ /* 0x001ea2000c101900 */
[----:B------:R-:W-:-:S02]  /*29370*/  IMAD.U32 R8, RZ, RZ, UR6 ;  /* 0x00000006ff087e24 */ /* 0x000fc4000f8e00ff */
[----:B------:R-:W-:Y:S01]  /*29380*/  IMAD.U32 R9, RZ, RZ, UR7 ;  /* 0x00000007ff097e24 */ /* 0x000fe2000f8e00ff */
[----:B--2---:R0:W-:Y:S04]  /*29390*/  ST.E desc[UR56][R14.64], R6 ;  /* 0x000000060e007985 */ /* 0x0041e8000c101938 */
[----:B------:R-:W2:Y:S01]  /*293a0*/  LD.E R7, desc[UR56][R12.64] ;  /* 0x000000380c077980 */ /* 0x000ea2000c101900 */
[----:B------:R-:W-:Y:S01]  /*293b0*/  MOV R10, UR6 ;  /* 0x00000006000a7c02 */ /* 0x000fe20008000f00 */
[----:B------:R-:W-:Y:S02]  /*293c0*/  IMAD.U32 R11, RZ, RZ, UR7 ;  /* 0x00000007ff0b7e24 */ /* 0x000fe4000f8e00ff */
[----:B--2---:R2:W-:Y:S04]  /*293d0*/  ST.E desc[UR56][R12.64], R7 ;  /* 0x000000070c007985 */ /* 0x0045e8000c101938 */
[----:B------:R-:W3:Y:S04]  /*293e0*/  LD.E R8, desc[UR56][R8.64] ;  /* 0x0000003808087980 */ /* 0x000ee8000c101900 */
[----:B---3--:R3:W-:Y:S04]  /*293f0*/  ST.E desc[UR56][R10.64], R8 ;  /* 0x000000080a007985 */ /* 0x0087e8000c101938 */
[----:B------:R-:W4:Y:S04]  /*29400*/  LD.E R19, desc[UR56][R16.64+0x270] ;  /* 0x0002703810137980 */ /* 0x000f28000c101900 */
[----:B------:R-:W5:Y:S04]  /*29410*/  LD.E R21, desc[UR56][R16.64+0x274] ;  /* 0x0002743810157980 */ /* 0x000f68000c101900 */
[----:B-1----:R-:W5:Y:S04]  /*29420*/  LD.E R5, desc[UR56][R16.64+0x278] ;  /* 0x0002783810057980 */ /* 0x002f68000c101900 */
[----:B------:R-:W5:Y:S04]  /*29430*/  LD.E R25, desc[UR56][R16.64+0x27c] ;  /* 0x00027c3810197980 */ /* 0x000f68000c101900 */
[----:B0-----:R-:W5:Y:S04]  /*29440*/  LD.E R15, desc[UR56][R16.64+0x280] ;  /* 0x00028038100f7980 */ /* 0x001f68000c101900 */
[----:B------:R-:W5:Y:S04]  /*29450*/  LD.E R27, desc[UR56][R16.64+0x284] ;  /* 0x00028438101b7980 */ /* 0x000f68000c101900 */
[----:B------:R-:W5:Y:S04]  /*29460*/  LD.E R29, desc[UR56][R16.64+0x288] ;  /* 0x00028838101d7980 */ /* 0x000f68000c101900 */
[----:B--2---:R-:W2:Y:S04]  /*29470*/  LD.E R7, desc[UR56][R16.64+0x28c] ;  /* 0x00028c3810077980 */ /* 0x004ea8000c101900 */
[----:B------:R-:W2:Y:S04]  /*29480*/  LD.E R9, desc[UR56][R16.64+0x290] ;  /* 0x0002903810097980 */ /* 0x000ea8000c101900 */
        /* <DEDUP_REMOVED lines=115> */
[----:B----4-:R0:W-:Y:S04]  /*29bc0*/  ST.E desc[UR56][R16.64+0x270], R19 ;  /* 0x0002701310007985 */ /* 0x0101e8000c101938 */
[----:B-----5:R0:W-:Y:S04]  /*29bd0*/  ST.E desc[UR56][R16.64+0x274], R21 ;  /* 0x0002741510007985 */ /* 0x0201e8000c101938 */
[----:B------:R0:W-:Y:S04]  /*29be0*/  ST.E desc[UR56][R16.64+0x278], R5 ;  /* 0x0002780510007985 */ /* 0x0001e8000c101938 */
[----:B------:R0:W-:Y:S04]  /*29bf0*/  ST.E desc[UR56][R16.64+0x27c], R25 ;  /* 0x00027c1910007985 */ /* 0x0001e8000c101938 */
[----:B------:R0:W-:Y:S04]  /*29c00*/  ST.E desc[UR56][R16.64+0x280], R15 ;  /* 0x0002800f10007985 */ /* 0x0001e8000c101938 */
[----:B------:R0:W-:Y:S04]  /*29c10*/  ST.E desc[UR56][R16.64+0x284], R27 ;  /* 0x0002841b10007985 */ /* 0x0001e8000c101938 */
[----:B------:R0:W-:Y:S04]  /*29c20*/  ST.E desc[UR56][R16.64+0x288], R29 ;  /* 0x0002881d10007985 */ /* 0x0001e8000c101938 */
[----:B--2---:R0:W-:Y:S04]  /*29c30*/  ST.E desc[UR56][R16.64+0x28c], R7 ;  /* 0x00028c0710007985 */ /* 0x0041e8000c101938 */
[----:B------:R0:W-:Y:S04]  /*29c40*/  ST.E desc[UR56][R16.64+0x290], R9 ;  /* 0x0002900910007985 */ /* 0x0001e8000c101938 */
[----:B------:R0:W-:Y:S04]  /*29c50*/  ST.E desc[UR56][R16.64+0x294], R13 ;  /* 0x0002940d10007985 */ /* 0x0001e8000c101938 */
[----:B---3--:R0:W-:Y:S04]  /*29c60*/  ST.E desc[UR56][R16.64+0x298], R11 ;  /* 0x0002980b10007985 */ /* 0x0081e8000c101938 */
        /* <DEDUP_REMOVED lines=121> */
.L_x_10182:
[----:B------:R-:W-:Y:S05]  /*2a400*/  BSYNC B0 ;  /* 0x0000000000007941 */ /* 0x000fea0003800000 */
.L_x_10181:
[C---:B------:R-:W-:Y:S01]  /*2a410*/  ISETP.GT.AND P0, PT, R0.reuse, R164, PT ;  /* 0x000000a40000720c */ /* 0x040fe20003f04270 */
[----:B------:R-:W-:-:S12]  /*2a420*/  VIADD R0, R0, 0xffffffff ;  /* 0xffffffff00007836 */ /* 0x000fd80000000000 */
[----:B------:R-:W-:Y:S05]  /*2a430*/  @P0 BRA `(.L_x_10183) ;  /* 0xffffff4c00500947 */ /* 0x000fea000383ffff */
.L_x_10156:
[----:B0-----:R-:W2:Y:S01]  /*2a440*/  LDL R5, [R1+0x240] ;  /* 0x0002400001057983 */ /* 0x001ea20000100800 */
[----:B------:R-:W-:Y:S05]  /*2a450*/  WARPSYNC.ALL ;  /* 0x0000000000007948 */ /* 0x000fea0003800000 */
        /* <DEDUP_REMOVED lines=64> */
[----:B--2---:R-:W0:Y:S02]  /*2a860*/  SHFL.BFLY PT, R0, R5, 0x2, 0x1f ;  /* 0x0c401f0005007f89 */ /* 0x004e2400000e0000 */
[----:B0-----:R-:W-:-:S05]  /*2a870*/  FADD.FTZ R0, R5, R0 ;  /* 0x0000000005007221 */ /* 0x001fca0000010000 */
[----:B------:R-:W0:Y:S02]  /*2a880*/  SHFL.BFLY PT, R3, R0, 0x1, 0x1f ;  /* 0x0c201f0000037f89 */ /* 0x000e2400000e0000 */
[----:B0-----:R-:W-:Y:S01]  /*2a890*/  FADD.FTZ R2, R0, R3 ;  /* 0x0000000300027221 */ /* 0x001fe20000010000 */
[----:B----4-:R-:W-:Y:S01]  /*2a8a0*/  VIADD R122, R122, 0x1 ;  /* 0x000000017a7a7836 */ /* 0x010fe20000000000 */
[----:B------:R-:W2:Y:S04]  /*2a8b0*/  LDL R0, [R1+0x224] ;  /* 0x0002240001007983 */ /* 0x000ea80000100800 */
[----:B------:R-:W-:Y:S04]  /*2a8c0*/  STL [R1+0x240], R2 ;  /* 0x0002400201007387 */ /* 0x000fe80000100800 */
[----:B------:R-:W4:Y:S04]  /*2a8d0*/  LDL R141, [R1+0x240] ;  /* 0x00024000018d7983 */ /* 0x000f280000100800 */
[----:B---3--:R-:W0:Y:S02]  /*2a8e0*/  SHFL.BFLY PT, R3, R6, 0x2, 0x1f ;  /* 0x0c401f0006037f89 */ /* 0x008e2400000e0000 */
[----:B0-----:R-:W-:Y:S01]  /*2a8f0*/  FADD.FTZ R3, R3, R6 ;  /* 0x0000000603037221 */ /* 0x001fe20000010000 */
[----:B------:R-:W-:Y:S01]  /*2a900*/  ISETP.NE.AND P2, PT, R122, 0x2, PT ;  /* 0x000000027a00780c */ /* 0x000fe20003f45270 */
[----:B------:R-:W3:Y:S04]  /*2a910*/  LDL.64 R6, [R1+0x458] ;  /* 0x0004580001067983 */ /* 0x000ee80000100a00 */
[----:B-1----:R-:W0:Y:S08]  /*2a920*/  SHFL.BFLY PT, R4, R3, 0x1, 0x1f ;  /* 0x0c201f0003047f89 */ /* 0x002e3000000e0000 */
[----:B------:R-:W5:Y:S01]  /*2a930*/  @!P2 LDL R120, [R1+0x21c] ;  /* 0x00021c000178a983 */ /* 0x000f620000100800 */
[----:B0-----:R-:W-:-:S03]  /*2a940*/  FADD.FTZ R134, R3, R4 ;  /* 0x0000000403867221 */ /* 0x001fc60000010000 */
[----:B------:R-:W3:Y:S02]  /*2a950*/  LDL.64 R4, [R1+0x428] ;  /* 0x0004280001047983 */ /* 0x000ee40000100a00 */
[----:B------:R-:W-:Y:S02]  /*2a960*/  FSETP.NE.FTZ.AND P1, PT, R134, RZ, PT ;  /* 0x000000ff8600720b */ /* 0x000fe40003f35000 */
[----:B------:R-:W3:Y:S11]  /*2a970*/  LDL.64 R2, [R1+0x448] ;  /* 0x0004480001027983 */ /* 0x000ef60000100a00 */
[----:B------:R-:W3:Y:S04]  /*2a980*/  @P1 LDL R137, [R1+0x250] ;  /* 0x0002500001891983 */ /* 0x000ee80000100800 */
[----:B------:R-:W3:Y:S01]  /*2a990*/  @P1 LDL R139, [R1+0x234] ;  /* 0x00023400018b1983 */ /* 0x000ee20000100800 */
[----:B------:R-:W-:-:S02]  /*2a9a0*/  IMAD.MOV.U32 R136, RZ, RZ, -0x800000 ;  /* 0xff800000ff887424 */ /* 0x000fc400078e00ff */
[----:B------:R-:W-:Y:S02]  /*2a9b0*/  IMAD.MOV.U32 R123, RZ, RZ, RZ ;  /* 0x000000ffff7b7224 */ /* 0x000fe400078e00ff */
[----:B------:R-:W-:Y:S01]  /*2a9c0*/  IMAD.MOV.U32 R138, RZ, RZ, -0x800000 ;  /* 0xff800000ff8a7424 */ /* 0x000fe200078e00ff */
[----:B------:R1:W-:Y:S08]  /*2a9d0*/  BAR.ARV R180, 0x100 ;  /* 0x000400b40000751d */ /* 0x0003f00000002000 */
[----:B------:R-:W-:Y:S06]  /*2a9e0*/  BAR.ARV 0x8, 0x120 ;  /* 0x0204800000007b1d */ /* 0x000fec0000002000 */
[----:B----4-:R-:W-:-:S13]  /*2a9f0*/  FSETP.NE.FTZ.AND P0, PT, R141, RZ, PT ;  /* 0x000000ff8d00720b */ /* 0x010fda0003f15000 */
[----:B------:R-:W4:Y:S04]  /*2aa00*/  @P0 LDL R124, [R1+0x250] ;  /* 0x00025000017c0983 */ /* 0x000f280000100800 */
[----:B------:R-:W3:Y:S01]  /*2aa10*/  @P0 LDL R125, [R1+0x230] ;  /* 0x00023000017d0983 */ /* 0x000ee20000100800 */
[----:B------:R-:W0:Y:S02]  /*2aa20*/  @P0 MUFU.LG2 R135, R141 ;  /* 0x0000008d00870308 */ /* 0x000e240000000c00 */
[----:B0-----:R-:W-:-:S06]  /*2aa30*/  @P0 FMUL.FTZ R135, R135, 0.69314718246459960938 ;  /* 0x3f31721887870820 */ /* 0x001fcc0000410000 */
[----:B------:R-:W-:Y:S08]  /*2aa40*/  @P1 MUFU.LG2 R140, R134 ;  /* 0x00000086008c1308 */ /* 0x000ff00000000c00 */
[----:B------:R-:W0:Y:S01]  /*2aa50*/  @P0 MUFU.RCP R123, R141 ;  /* 0x0000008d007b0308 */ /* 0x000e220000001000 */
[----:B-----5:R-:W-:Y:S01]  /*2aa60*/  @!P2 LOP3.LUT R120, R120, 0x1, RZ, 0x3c, !PT ;  /* 0x000000017878a812 */ /* 0x020fe200078e3cff */
[----:B--2---:R-:W-:Y:S01]  /*2aa70*/  VIADD R0, R0, 0x1 ;  /* 0x0000000100007836 */ /* 0x004fe20000000000 */
[----:B------:R-:W-:Y:S04]  /*2aa80*/  STL [R1+0x244], R134 ;  /* 0x0002448601007387 */ /* 0x000fe80000100800 */
[----:B------:R-:W-:Y:S04]  /*2aa90*/  STL [R1+0x218], R122 ;  /* 0x0002187a01007387 */ /* 0x000fe80000100800 */
[----:B------:R-:W-:Y:S01]  /*2aaa0*/  @!P2 STL [R1+0x21c], R120 ;  /* 0x00021c780100a387 */ /* 0x000fe20000100800 */
        /* <DEDUP_REMOVED lines=101> */
[----:B------:R-:W0:Y:S01]  /*2b100*/  @P1 MUFU.RCP R124, R134 ;  /* 0x00000086007c1308 */ /* 0x000e220000001000 */
[----:B------:R-:W-:Y:S01]  /*2b110*/  @P1 FMUL.FTZ R125, R140, 0.69314718246459960938 ;  /* 0x3f3172188c7d1820 */ /* 0x000fe20000410000 */
[----:B------:R-:W-:-:S04]  /*2b120*/  @P1 FMUL.FTZ R140, R137, 0.69314718246459960938 ;  /* 0x3f317218898c1820 */ /* 0x000fc80000410000 */
[----:B------:R-:W-:Y:S01]  /*2b130*/  @P1 FFMA.FTZ R138, R140, R139, R125 ;  /* 0x0000008b8c8a1223 */ /* 0x000fe2000001007d */
        /* <DEDUP_REMOVED lines=66> */
[----:B------:R1:W-:Y:S04]  /*2b560*/  STL [R1+0x240], R136 ;  /* 0x0002408801007387 */ /* 0x0003e80000100800 */
        /* <DEDUP_REMOVED lines=32> */
[----:B------:R1:W-:Y:S01]  /*2b770*/  STL [R1+0x220], R12 ;  /* 0x0002200c01007387 */ /* 0x0003e20000100800 */
[----:B------:R-:W-:-:S13]  /*2b780*/  PLOP3.LUT P0, PT, PT, PT, PT, 0x8, 0x0 ;  /* 0x000000000000781c */ /* 0x000fda0003f0e170 */
.L_x_10055:
[----:B------:R-:W-:Y:S05]  /*2b790*/  WARPSYNC.ALL ;  /* 0x0000000000007948 */ /* 0x000fea0003800000 */
[----:B------:R-:W2:Y:S08]  /*2b7a0*/  S2UR UR5, SR_CgaCtaId ;  /* 0x00000000000579c3 */ /* 0x000eb00000008800 */
[----:B------:R-:W-:Y:S06]  /*2b7b0*/  BAR.SYNC.DEFER_BLOCKING 0x5, 0x120 ;  /* 0x0144800000007b1d */ /* 0x000fec0000010000 */
[----:B------:R-:W-:Y:S01]  /*2b7c0*/  UMOV UR4, 0x400 ;  /* 0x0000040000047882 */ /* 0x000fe20000000000 */
[----:B------:R-:W-:Y:S01]  /*2b7d0*/  BSSY B0, `(.L_x_10184) ;  /* 0x00002b2000007945 */ /* 0x000fe20003800000 */
[----:B--2---:R-:W-:-:S06]  /*2b7e0*/  ULEA UR4, UR5, UR4, 0x18 ;  /* 0x0000000405047291 */ /* 0x004fcc000f8ec03f */
[----:B------:R-:W-:-:S05]  /*2b7f0*/  IMAD.U32 R145, RZ, RZ, UR4 ;  /* 0x00000004ff917e24 */ /* 0x000fca000f8e00ff */
[----:B------:R2:W3:Y:S01]  /*2b800*/  LDS.128 R116, [R145+0x324d0] ;  /* 0x0324d00091747984 */ /* 0x0004e20000000c00 */
[----:B------:R-:W-:Y:S06]  /*2b810*/  BAR.ARV 0x4, 0x120 ;  /* 0x0104800000007b1d */ /* 0x000fec0000002000 */
[----:B------:R-:W-:Y:S05]  /*2b820*/  @P0 BRA `(.L_x_10185) ;  /* 0x0000001c00d00947 */ /* 0x000fea0003800000 */
[----:B------:R-:W4:Y:S04]  /*2b830*/  LDL.128 R140, [R1+0x260] ;  /* 0x00026000018c7983 */ /* 0x000f280000100c00 */
[----:B------:R-:W2:Y:S04]  /*2b840*/  LDL.128 R132, [R1+0x280] ;  /* 0x0002800001847983 */ /* 0x000ea80000100c00 */
[----:B-1----:R-:W2:Y:S04]  /*2b850*/  LDL.128 R136, [R1+0x270] ;  /* 0x0002700001887983 */ /* 0x002ea80000100c00 */
[----:B------:R-:W2:Y:S04]  /*2b860*/  LDL.128 R124, [R1+0x2a0] ;  /* 0x0002a000017c7983 */ /* 0x000ea80000100c00 */
        /* <DEDUP_REMOVED lines=10> */
[----:B0-----:R-:W2:Y:S04]  /*2b910*/  LDL.128 R84, [R1+0x330] ;  /* 0x0003300001547983 */ /* 0x001ea80000100c00 */
        /* <DEDUP_REMOVED lines=8> */
[----:B-----5:R-:W2:Y:S04]  /*2b9a0*/  LDL.128 R40, [R1+0x3e0] ;  /* 0x0003e00001287983 */ /* 0x020ea80000100c00 */
[----:B------:R-:W2:Y:S04]  /*2b9b0*/  LDL.128 R44, [R1+0x3d0] ;  /* 0x0003d000012c7983 */ /* 0x000ea80000100c00 */
[----:B------:R-:W2:Y:S04]  /*2b9c0*/  LDL.128 R32, [R1+0x400] ;  /* 0x0004000001207983 */ /* 0x000ea80000100c00 */
[----:B------:R-:W2:Y:S04]  /*2b9d0*/  LDL.128 R36, [R1+0x3f0] ;  /* 0x0003f00001247983 */ /* 0x000ea80000100c00 */
[----:B------:R-:W2:Y:S04]  /*2b9e0*/  LDL.128 R24, [R1+0x420] ;  /* 0x0004200001187983 */ /* 0x000ea80000100c00 */
[----:B------:R-:W2:Y:S04]  /*2b9f0*/  LDL.128 R28, [R1+0x410] ;  /* 0x00041000011c7983 */ /* 0x000ea80000100c00 */
[----:B------:R-:W2:Y:S04]  /*2ba00*/  LDL.128 R8, [R1+0x440] ;  /* 0x0004400001087983 */ /* 0x000ea80000100c00 */
[----:B------:R-:W2:Y:S04]  /*2ba10*/  LDL.128 R12, [R1+0x430] ;  /* 0x00043000010c7983 */ /* 0x000ea80000100c00 */
[----:B------:R-:W2:Y:S01]  /*2ba20*/  LDL.128 R4, [R1+0x450] ;  /* 0x0004500001047983 */ /* 0x000ea20000100c00 */
[----:B------:R-:W0:Y:S01]  /*2ba30*/  S2R R0, SR_SWINHI ;  /* 0x0000000000007919 */ /* 0x000e220000002f00 */
[----:B------:R-:W-:Y:S05]  /*2ba40*/  WARPSYNC.ALL ;  /* 0x0000000000007948 */ /* 0x000fea0003800000 */
[----:B------:R-:W-:Y:S01]  /*2ba50*/  ULDC.64 UR4, c[0x0][0xcd8] ;  /* 0x0003360000047ab9 */ /* 0x000fe20000000a00 */
[----:B------:R-:W-:-:S02]  /*2ba60*/  MOV R2, R145 ;  /* 0x0000009100027202 */ /* 0x000fc40000000f00 */
[----:B0-----:R-:W-:-:S03]  /*2ba70*/  MOV R3, R0 ;  /* 0x0000000000037202 */ /* 0x001fc60000000f00 */
[----:B------:R-:W-:-:S03]  /*2ba80*/  IMAD.WIDE R18, R214, 0x2, R2 ;  /* 0x00000002d6127825 */ /* 0x000fc600078e0202 */
[C---:B------:R-:W-:Y:S02]  /*2ba90*/  LOP3.LUT R0, R18.reuse, 0x380, RZ, 0xc0, !PT ;  /* 0x0000038012007812 */ /* 0x040fe400078ec0ff */
[C---:B------:R-:W-:Y:S02]  /*2baa0*/  IADD3 R21, P2, R18.reuse, 0x40, RZ ;  /* 0x0000004012157810 */ /* 0x040fe40007f5e0ff */
[----:B------:R-:W-:Y:S02]  /*2bab0*/  IADD3 R20, P1, R18, 0x20, RZ ;  /* 0x0000002012147810 */ /* 0x000fe40007f3e0ff */
[----:B------:R-:W-:Y:S02]  /*2bac0*/  SHF.R.U64 R203, R0, 0x3, RZ ;  /* 0x0000000300cb7819 */ /* 0x000fe400000012ff */
[----:B------:R-:W-:Y:S02]  /*2bad0*/  LOP3.LUT R0, R21, 0x380, RZ, 0xc0, !PT ;  /* 0x0000038015007812 */ /* 0x000fe400078ec0ff */
[----:B---3--:R-:W-:-:S02]  /*2bae0*/  IADD3 R116, P3, R18, 0x60, RZ ;  /* 0x0000006012747810 */ /* 0x008fc40007f7e0ff */
[----:B------:R-:W-:Y:S02]  /*2baf0*/  LOP3.LUT R205, R20, 0x380, RZ, 0xc0, !PT ;  /* 0x0000038014cd7812 */ /* 0x000fe400078ec0ff */
[----:B------:R-:W-:Y:S02]  /*2bb00*/  SHF.R.U64 R0, R0, 0x3, RZ ;  /* 0x0000000300007819 */ /* 0x000fe400000012ff */
[C---:B------:R-:W-:Y:S02]  /*2bb10*/  IADD3 R144, P4, R18.reuse, 0x4000, RZ ;  /* 0x0000400012907810 */ /* 0x040fe40007f9e0ff */
[----:B------:R-:W-:Y:S02]  /*2bb20*/  IADD3.X R175, RZ, R19, RZ, P1, !PT ;  /* 0x00000013ffaf7210 */ /* 0x000fe40000ffe4ff */
[----:B------:R-:W-:Y:S02]  /*2bb30*/  IADD3 R209, P1, R18, 0x4060, RZ ;  /* 0x0000406012d17810 */ /* 0x000fe40007f3e0ff */
[----:B------:R-:W-:-:S02]  /*2bb40*/  LOP3.LUT R207, R116, 0x380, RZ, 0xc0, !PT ;  /* 0x0000038074cf7812 */ /* 0x000fc400078ec0ff */
[----:B------:R-:W-:Y:S02]  /*2bb50*/  SHF.R.U64 R205, R205, 0x3, RZ ;  /* 0x00000003cdcd7819 */ /* 0x000fe400000012ff */
[----:B------:R-:W-:Y:S02]  /*2bb60*/  IADD3 R146, P5, R18, 0x4020, RZ ;  /* 0x0000402012927810 */ /* 0x000fe40007fbe0ff */
[----:B------:R-:W-:Y:S02]  /*2bb70*/  LOP3.LUT R186, R0, R21, RZ, 0x3c, !PT ;  /* 0x0000001500ba7212 */ /* 0x000fe400078e3cff */
[----:B------:R-:W-:Y:S02]  /*2bb80*/  LOP3.LUT R21, R144, 0x380, RZ, 0xc0, !PT ;  /* 0x0000038090157812 */ /* 0x000fe400078ec0ff */
[----:B------:R-:W-:Y:S02]  /*2bb90*/  LOP3.LUT R0, R209, 0x380, RZ, 0xc0, !PT ;  /* 0x00000380d1007812 */ /* 0x000fe400078ec0ff */
[----:B------:R-:W-:-:S02]  /*2bba0*/  SHF.R.U64 R207, R207, 0x3, RZ ;  /* 0x00000003cfcf7819 */ /* 0x000fc400000012ff */
[----:B------:R-:W-:Y:S01]  /*2bbb0*/  LOP3.LUT R174, R205, R20, RZ, 0x3c, !PT ;  /* 0x00000014cdae7212 */ /* 0x000fe200078e3cff */
[--C-:B------:R-:W-:Y:S01]  /*2bbc0*/  IMAD.X R187, RZ, RZ, R19.reuse, P2 ;  /* 0x000000ffffbb7224 */ /* 0x100fe200010e0613 */
[----:B------:R-:W-:Y:S01]  /*2bbd0*/  IADD3 R150, P0, R18, 0x4040, RZ ;  /* 0x0000404012967810 */ /* 0x000fe20007f1e0ff */
[--C-:B------:R-:W-:Y:S01]  /*2bbe0*/  IMAD.X R157, RZ, RZ, R19.reuse, P1 ;  /* 0x000000ffff9d7224 */ /* 0x100fe200008e0613 */
[----:B------:R-:W-:Y:S01]  /*2bbf0*/  LOP3.LUT R205, R146, 0x380, RZ, 0xc0, !PT ;  /* 0x0000038092cd7812 */ /* 0x000fe200078ec0ff */
[--C-:B------:R-:W-:Y:S01]  /*2bc00*/  IMAD.X R173, RZ, RZ, R19.reuse, P5 ;  /* 0x000000ffffad7224 */ /* 0x100fe200028e0613 */
[----:B------:R-:W-:Y:S01]  /*2bc10*/  SHF.R.U64 R21, R21, 0x3, RZ ;  /* 0x0000000315157819 */ /* 0x000fe200000012ff */
[----:B------:R-:W-:Y:S01]  /*2bc20*/  IMAD.X R185, RZ, RZ, R19, P3 ;  /* 0x000000ffffb97224 */ /* 0x000fe200018e0613 */
[C---:B------:R-:W-:Y:S02]  /*2bc30*/  IADD3 R190, P2, R18.reuse, 0x8000, RZ ;  /* 0x0000800012be7810 */ /* 0x040fe40007f5e0ff */
[----:B------:R-:W-:-:S02]  /*2bc40*/  IADD3 R181, P1, R18, 0xc020, RZ ;  /* 0x0000c02012b57810 */ /* 0x000fc40007f3e0ff */
[----:B------:R-:W-:Y:S02]  /*2bc50*/  SHF.R.U64 R0, R0, 0x3, RZ ;  /* 0x0000000300007819 */ /* 0x000fe400000012ff */
[C---:B------:R-:W-:Y:S02]  /*2bc60*/  IADD3 R193, P5, R18.reuse, 0x8060, RZ ;  /* 0x0000806012c17810 */ /* 0x040fe40007fbe0ff */
[----:B------:R-:W-:Y:S02]  /*2bc70*/  LOP3.LUT R184, R207, R116, RZ, 0x3c, !PT ;  /* 0x00000074cfb87212 */ /* 0x000fe400078e3cff */
[----:B------:R-:W-:Y:S02]  /*2bc80*/  IADD3 R196, P3, R18, 0x8020, RZ ;  /* 0x0000802012c47810 */ /* 0x000fe40007f7e0ff */
[----:B------:R-:W-:Y:S02]  /*2bc90*/  LOP3.LUT R207, R150, 0x380, RZ, 0xc0, !PT ;  /* 0x0000038096cf7812 */ /* 0x000fe400078ec0ff */
[----:B------:R-:W-:-:S02]  /*2bca0*/  SHF.R.U64 R205, R205, 0x3, RZ ;  /* 0x00000003cdcd7819 */ /* 0x000fc400000012ff */
[----:B------:R-:W-:Y:S01]  /*2bcb0*/  LOP3.LUT R148, R21, R144, RZ, 0x3c, !PT ;  /* 0x0000009015947212 */ /* 0x000fe200078e3cff */
[--C-:B------:R-:W-:Y:S01]  /*2bcc0*/  IMAD.X R151, RZ, RZ, R19.reuse, P2 ;  /* 0x000000ffff977224 */ /* 0x100fe200010e0613 */
[----:B------:R-:W-:Y:S02]  /*2bcd0*/  IADD3.X R195, RZ, R19, RZ, P1, !PT ;  /* 0x00000013ffc37210 */ /* 0x000fe40000ffe4ff */
[----:B------:R-:W-:Y:S02]  /*2bce0*/  LOP3.LUT R156, R0, R209, RZ, 0x3c, !PT ;  /* 0x000000d1009c7212 */ /* 0x000fe400078e3cff */
[----:B------:R-:W-:Y:S01]  /*2bcf0*/  LOP3.LUT R21, R190, 0x380, RZ, 0xc0, !PT ;  /* 0x00000380be157812 */ /* 0x000fe200078ec0ff */
[--C-:B------:R-:W-:Y:S01]  /*2bd00*/  IMAD.X R149, RZ, RZ, R19.reuse, P4 ;  /* 0x000000ffff957224 */ /* 0x100fe200020e0613 */
[----:B------:R-:W-:Y:S02]  /*2bd10*/  LOP3.LUT R0, R193, 0x380, RZ, 0xc0, !PT ;  /* 0x00000380c1007812 */ /* 0x000fe400078ec0ff */
[----:B------:R-:W-:Y:S01]  /*2bd20*/  ISETP.NE.U32.AND P1, PT, RZ, UR4, PT ;  /* 0x00000004ff007c0c */ /* 0x000fe2000bf25070 */
[--C-:B------:R-:W-:Y:S01]  /*2bd30*/  IMAD.X R159, RZ, RZ, R19.reuse, P0 ;  /* 0x000000ffff9f7224 */ /* 0x100fe200000e0613 */
[----:B------:R-:W-:Y:S01]  /*2bd40*/  IADD3 R188, P2, R18, 0xc040, RZ ;  /* 0x0000c04012bc7810 */ /* 0x000fe20007f5e0ff */
[----:B------:R-:W-:Y:S01]  /*2bd50*/  IMAD.X R147, RZ, RZ, R19, P3 ;  /* 0x000000ffff937224 */ /* 0x000fe200018e0613 */
[----:B------:R-:W-:-:S02]  /*2bd60*/  SHF.R.U64 R207, R207, 0x3, RZ ;  /* 0x00000003cfcf7819 */ /* 0x000fc400000012ff */
[----:B------:R-:W-:Y:S02]  /*2bd70*/  LOP3.LUT R172, R205, R146, RZ, 0x3c, !PT ;  /* 0x00000092cdac7212 */ /* 0x000fe400078e3cff */
[----:B------:R-:W-:Y:S02]  /*2bd80*/  IADD3 R194, P4, R18, 0x8040, RZ ;  /* 0x0000804012c27810 */ /* 0x000fe40007f9e0ff */
[----:B------:R-:W-:Y:S02]  /*2bd90*/  LOP3.LUT R205, R196, 0x380, RZ, 0xc0, !PT ;  /* 0x00000380c4cd7812 */ /* 0x000fe400078ec0ff */
[C---:B------:R-:W-:Y:S02]  /*2bda0*/  IADD3 R164, P0, R18.reuse, 0xc000, RZ ;  /* 0x0000c00012a47810 */ /* 0x040fe40007f1e0ff */
[----:B------:R-:W-:Y:S02]  /*2bdb0*/  IADD3 R178, P3, R18, 0xc060, RZ ;  /* 0x0000c06012b27810 */ /* 0x000fe40007f7e0ff */
[----:B------:R-:W-:-:S02]  /*2bdc0*/  SHF.R.U64 R21, R21, 0x3, RZ ;  /* 0x0000000315157819 */ /* 0x000fc400000012ff */
[----:B------:R-:W-:Y:S02]  /*2bdd0*/  LOP3.LUT R18, R203, R18, RZ, 0x3c, !PT ;  /* 0x00000012cb127212 */ /* 0x000fe400078e3cff */
[----:B------:R-:W-:Y:S02]  /*2bde0*/  SHF.R.U64 R0, R0, 0x3, RZ ;  /* 0x0000000300007819 */ /* 0x000fe400000012ff */
[----:B------:R-:W-:Y:S01]  /*2bdf0*/  ISETP.NE.AND.EX P1, PT, RZ, UR5, PT, P1 ;  /* 0x00000005ff007c0c */ /* 0x000fe2000bf25310 */
[----:B------:R-:W-:Y:S01]  /*2be00*/  ULDC.64 UR4, c[0x0][0xce0] ;  /* 0x0003380000047ab9 */ /* 0x000fe20000000a00 */
[----:B------:R-:W-:Y:S01]  /*2be10*/  LOP3.LUT R158, R207, R150, RZ, 0x3c, !PT ;  /* 0x00000096cf9e7212 */ /* 0x000fe200078e3cff */
[----:B------:R-:W-:Y:S01]  /*2be20*/  IMAD.X R189, RZ, RZ, R19, P2 ;  /* 0x000000ffffbd7224 */ /* 0x000fe200010e0613 */
[----:B------:R-:W-:Y:S02]  /*2be30*/  LOP3.LUT R207, R194, 0x380, RZ, 0xc0, !PT ;  /* 0x00000380c2cf7812 */ /* 0x000fe400078ec0ff */
[----:B------:R-:W-:-:S02]  /*2be40*/  SHF.R.U64 R205, R205, 0x3, RZ ;  /* 0x00000003cdcd7819 */ /* 0x000fc400000012ff */
[----:B------:R-:W-:Y:S02]  /*2be50*/  LOP3.LUT R150, R21, R190, RZ, 0x3c, !PT ;  /* 0x000000be15967212 */ /* 0x000fe400078e3cff */
[----:B------:R-:W-:Y:S02]  /*2be60*/  ISETP.NE.U32.AND P2, PT, RZ, UR4, PT ;  /* 0x00000004ff007c0c */ /* 0x000fe4000bf45070 */
[----:B------:R-:W-:Y:S02]  /*2be70*/  LOP3.LUT R198, R0, R193, RZ, 0x3c, !PT ;  /* 0x000000c100c67212 */ /* 0x000fe400078e3cff */
[----:B------:R-:W-:Y:S02]  /*2be80*/  LOP3.LUT R21, R164, 0x380, RZ, 0xc0, !PT ;  /* 0x00000380a4157812 */ /* 0x000fe400078ec0ff */
[----:B------:R-:W-:Y:S02]  /*2be90*/  MOV R18, R18 ;  /* 0x0000001200127202 */ /* 0x000fe40000000f00 */
[----:B------:R-:W-:-:S02]  /*2bea0*/  LOP3.LUT R0, R181, 0x380, RZ, 0xc0, !PT ;  /* 0x00000380b5007812 */ /* 0x000fc400078ec0ff */
[----:B------:R-:W-:Y:S02]  /*2beb0*/  MOV R174, R174 ;  /* 0x000000ae00ae7202 */ /* 0x000fe40000000f00 */
[----:B------:R-:W-:Y:S02]  /*2bec0*/  SHF.R.U64 R207, R207, 0x3, RZ ;  /* 0x00000003cfcf7819 */ /* 0x000fe400000012ff */
[----:B------:R-:W-:Y:S02]  /*2bed0*/  LOP3.LUT R146, R205, R196, RZ, 0x3c, !PT ;  /* 0x000000c4cd927212 */ /* 0x000fe400078e3cff */
[----:B------:R-:W-:Y:S02]  /*2bee0*/  LOP3.LUT R193, R188, 0x380, RZ, 0xc0, !PT ;  /* 0x00000380bcc17812 */ /* 0x000fe400078ec0ff */
[----:B------:R-:W-:Y:S02]  /*2bef0*/  MOV R186, R186 ;  /* 0x000000ba00ba7202 */ /* 0x000fe40000000f00 */
[----:B------:R-:W-:-:S02]  /*2bf00*/  LOP3.LUT R205, R178, 0x380, RZ, 0xc0, !PT ;  /* 0x00000380b2cd7812 */ /* 0x000fc400078ec0ff */
[----:B------:R-:W-:Y:S02]  /*2bf10*/  MOV R184, R184 ;  /* 0x000000b800b87202 */ /* 0x000fe40000000f00 */
[----:B----4-:R-:W-:Y:S02]  /*2bf20*/  F2FP.F16.F32.PACK_AB R140, R141, R140 ;  /* 0x0000008c8d8c723e */ /* 0x010fe400000000ff */
[----:B------:R-:W-:Y:S02]  /*2bf30*/  F2FP.F16.F32.PACK_AB R141, R143, R142 ;  /* 0x0000008e8f8d723e */ /* 0x000fe400000000ff */
[----:B--2---:R-:W-:Y:S02]  /*2bf40*/  F2FP.F16.F32.PACK_AB R132, R133, R132 ;  /* 0x000000848584723e */ /* 0x004fe400000000ff */
[----:B------:R-:W-:Y:S02]  /*2bf50*/  F2FP.F16.F32.PACK_AB R133, R135, R134 ;  /* 0x000000868785723e */ /* 0x000fe400000000ff */
[----:B------:R-:W-:-:S02]  /*2bf60*/  F2FP.F16.F32.PACK_AB R142, R137, R136 ;  /* 0x00000088898e723e */ /* 0x000fc400000000ff */
[----:B------:R-:W-:Y:S01]  /*2bf70*/  F2FP.F16.F32.PACK_AB R143, R139, R138 ;  /* 0x0000008a8b8f723e */ /* 0x000fe200000000ff */
[----:B------:R-:W-:Y:S01]  /*2bf80*/  BAR.SYNC.DEFER_BLOCKING 0x1, 0x100 ;  /* 0x0044000000007b1d */ /* 0x000fe20000010000 */
        /* <DEDUP_REMOVED lines=13> */
[----:B------:R-:W-:Y:S01]  /*2c060*/  ISETP.NE.AND.EX P2, PT, RZ, UR5, PT, P2 ;  /* 0x00000005ff007c0c */ /* 0x000fe2000bf45320 */
[----:B------:R-:W-:Y:S01]  /*2c070*/  IMAD.X R201, RZ, RZ, R19, P4 ;  /* 0x000000ffffc97224 */ /* 0x000fe200020e0613 */
[----:B------:R-:W-:Y:S01]  /*2c080*/  SHF.R.U64 R21, R21, 0x3, RZ ;  /* 0x0000000315157819 */ /* 0x000fe200000012ff */
[----:B------:R0:W-:Y:S01]  /*2c090*/  STSM.16.M88.4 [R18], R140 ;  /* 0x0000008c12007844 */ /* 0x0001e20000000200 */
[----:B------:R-:W-:Y:S02]  /*2c0a0*/  MOV R148, R148 ;  /* 0x0000009400947202 */ /* 0x000fe40000000f00 */
[----:B------:R-:W-:-:S02]  /*2c0b0*/  F2FP.F16.F32.PACK_AB R106, R101, R100 ;  /* 0x00000064656a723e */ /* 0x000fc400000000ff */
[----:B------:R-:W-:Y:S02]  /*2c0c0*/  F2FP.F16.F32.PACK_AB R107, R103, R102 ;  /* 0x00000066676b723e */ /* 0x000fe400000000ff */
[----:B------:R-:W-:Y:S02]  /*2c0d0*/  F2FP.F16.F32.PACK_AB R97, R99, R98 ;  /* 0x000000626361723e */ /* 0x000fe400000000ff */
[----:B------:R-:W-:Y:S01]  /*2c0e0*/  F2FP.F16.F32.PACK_AB R88, R89, R88 ;  /* 0x000000585958723e */ /* 0x000fe200000000ff */
        /* <DEDUP_REMOVED lines=9> */
[----:B------:R-:W-:Y:S01]  /*2c180*/  LOP3.LUT R200, R207, R194, RZ, 0x3c, !PT ;  /* 0x000000c2cfc87212 */ /* 0x000fe200078e3cff */
[----:B------:R1:W-:Y:S01]  /*2c190*/  STSM.16.M88.4 [R186], R124 ;  /* 0x0000007cba007844 */ /* 0x0003e20000000200 */
[----:B------:R-:W-:Y:S02]  /*2c1a0*/  SHF.R.U64 R193, R193, 0x3, RZ ;  /* 0x00000003c1c17819 */ /* 0x000fe400000012ff */
[----:B------:R-:W-:-:S02]  /*2c1b0*/  MOV R158, R158 ;  /* 0x0000009e009e7202 */ /* 0x000fc40000000f00 */
[----:B------:R-:W-:Y:S02]  /*2c1c0*/  F2FP.F16.F32.PACK_AB R90, R85, R84 ;  /* 0x00000054555a723e */ /* 0x000fe400000000ff */
[----:B------:R-:W-:Y:S02]  /*2c1d0*/  F2FP.F16.F32.PACK_AB R91, R87, R86 ;  /* 0x00000056575b723e */ /* 0x000fe400000000ff */
[----:B------:R-:W-:Y:S02]  /*2c1e0*/  F2FP.F16.F32.PACK_AB R81, R83, R82 ;  /* 0x000000525351723e */ /* 0x000fe400000000ff */
[----:B------:R-:W-:Y:S01]  /*2c1f0*/  F2FP.F16.F32.PACK_AB R72, R73, R72 ;  /* 0x000000484948723e */ /* 0x000fe200000000ff */
        /* <DEDUP_REMOVED lines=13> */
[----:B------:R-:W-:Y:S01]  /*2c2d0*/  F2FP.F16.F32.PACK_AB R56, R57, R56 ;  /* 0x000000383938723e */ /* 0x000fe200000000ff */
[----:B------:R-:W-:Y:S01]  /*2c2e0*/  IMAD.X R203, RZ, RZ, R19, P3 ;  /* 0x000000ffffcb7224 */ /* 0x000fe200018e0613 */
[----:B------:R-:W-:Y:S01]  /*2c2f0*/  LOP3.LUT R194, R0, R181, RZ, 0x3c, !PT ;  /* 0x000000b500c27212 */ /* 0x000fe200078e3cff */
[----:B------:R1:W-:Y:S01]  /*2c300*/  STSM.16.M88.4 [R172], R96 ;  /* 0x00000060ac007844 */ /* 0x0003e20000000200 */
[----:B------:R-:W-:Y:S01]  /*2c310*/  MOV R146, R146 ;  /* 0x0000009200927202 */ /* 0x000fe20000000f00 */
[----:B0-----:R-:W0:Y:S01]  /*2c320*/  LDC.64 R18, c[0x0][0xcd8] ;  /* 0x00033600ff127b82 */ /* 0x001e220000000a00 */
        /* <DEDUP_REMOVED lines=34> */
[----:B------:R-:W-:Y:S01]  /*2c550*/  F2FP.F16.F32.PACK_AB R9, R11, R10 ;  /* 0x0000000a0b09723e */ /* 0x000fe200000000ff */
[----:B------:R1:W-:Y:S01]  /*2c560*/  STSM.16.M88.4 [R198], R48 ;  /* 0x00000030c6007844 */ /* 0x0003e20000000200 */
[----:B------:R-:W-:-:S02]  /*2c570*/  MOV R202, R202 ;  /* 0x000000ca00ca7202 */ /* 0x000fc40000000f00 */
[----:B------:R-:W-:Y:S02]  /*2c580*/  F2FP.F16.F32.PACK_AB R10, R5, R4 ;  /* 0x00000004050a723e */ /* 0x000fe400000000ff */
[----:B------:R-:W-:Y:S01]  /*2c590*/  F2FP.F16.F32.PACK_AB R11, R7, R6 ;  /* 0x00000006070b723e */ /* 0x000fe200000000ff */
[----:B------:R1:W-:Y:S01]  /*2c5a0*/  STSM.16.M88.4 [R196], R40 ;  /* 0x00000028c4007844 */ /* 0x0003e20000000200 */
[----:B------:R-:W2:Y:S03]  /*2c5b0*/  @P2 LDC.64 R6, c[0x0][0xce0] ;  /* 0x00033800ff062b82 */ /* 0x000ea60000000a00 */
[----:B------:R1:W-:Y:S04]  /*2c5c0*/  STSM.16.M88.4 [R194], R32 ;  /* 0x00000020c2007844 */ /* 0x0003e80000000200 */
[----:B------:R1:W-:Y:S04]  /*2c5d0*/  STSM.16.M88.4 [R188], R24 ;  /* 0x00000018bc007844 */ /* 0x0003e80000000200 */
[----:B------:R1:W-:Y:S01]  /*2c5e0*/  STSM.16.M88.4 [R202], R8 ;  /* 0x00000008ca007844 */ /* 0x0003e20000000200 */
[----:B------:R-:W-:Y:S01]  /*2c5f0*/  ULDC UR4, c[0x0][0xb88] ;  /* 0x0002e20000047ab9 */ /* 0x000fe20000000800 */
[----:B------:R-:W-:-:S02]  /*2c600*/  IMAD.MOV.U32 R4, RZ, RZ, RZ ;  /* 0x000000ffff047224 */ /* 0x000fc400078e00ff */
[----:B------:R-:W-:Y:S02]  /*2c610*/  IMAD.U32 R20, RZ, RZ, UR4 ;  /* 0x00000004ff147e24 */ /* 0x000fe4000f8e00ff */
[C---:B0-----:R-:W-:Y:S01]  /*2c620*/  IMAD.WIDE R18, R171.reuse, 0x4, R18 ;  /* 0x00000004ab127825 */ /* 0x041fe200078e0212 */
[----:B------:R-:W-:Y:S03]  /*2c630*/  BAR.SYNC.DEFER_BLOCKING 0x1, 0x100 ;  /* 0x0044000000007b1d */ /* 0x000fe60000010000 */
[----:B--2---:R-:W-:-:S03]  /*2c640*/  @P2 IMAD.WIDE R6, R171, 0x4, R6 ;  /* 0x00000004ab062825 */ /* 0x004fc600078e0206 */
[----:B------:R1:W5:Y:S04]  /*2c650*/  @P1 LDG.E R4, desc[UR56][R18.64] ;  /* 0x0000003812041981 */ /* 0x000368000c1e1900 */
[----:B------:R1:W5:Y:S01]  /*2c660*/  @P2 LDG.E R20, desc[UR56][R6.64] ;  /* 0x0000003806142981 */ /* 0x000362000c1e1900 */
[----:B------:R-:W-:Y:S01]  /*2c670*/  IMAD R13, R177, 0x80, R182 ;  /* 0x00000080b10d7824 */ /* 0x000fe200078e02b6 */
[----:B------:R-:W-:-:S03]  /*2c680*/  LOP3.LUT P0, RZ, R212, 0x3, RZ, 0xc0, !PT ;  /* 0x00000003d4ff7812 */ /* 0x000fc6000780c0ff */
[----:B------:R-:W-:Y:S01]  /*2c690*/  VIADD R5, R13, 0x8 ;  /* 0x000000080d057836 */ /* 0x000fe20000000000 */
[----:B------:R-:W-:Y:S09]  /*2c6a0*/  @P2 BRA `(.L_x_10186) ;  /* 0x0000000000102947 */ /* 0x000ff20003800000 */
[----:B------:R-:W-:Y:S05]  /*2c6b0*/  @!P1 BRA `(.L_x_10186) ;  /* 0x00000000000c9947 */ /* 0x000fea0003800000 */
[----:B-1----:R-:W2:Y:S04]  /*2c6c0*/  LDG.E R7, desc[UR56][R18.64] ;  /* 0x0000003812077981 */ /* 0x002ea8000c1e1900 */
[----:B-----5:R-:W2:Y:S02]  /*2c6d0*/  LDG.E R20, desc[UR56][R18.64+0x4] ;  /* 0x0000043812147981 */ /* 0x020ea4000c1e1900 */
[----:B--2---:R-:W-:-:S07]  /*2c6e0*/  IMAD.IADD R20, R20, 0x1, -R7 ;  /* 0x0000000114147824 */ /* 0x004fce00078e0a07 */
.L_x_10186:
[-C--:B-----5:R-:W-:Y:S01]  /*2c6f0*/  ISETP.GE.OR P2, PT, R13, R20.reuse, P0 ;  /* 0x000000140d00720c */ /* 0x0a0fe20000746670 */
[----:B------:R-:W-:Y:S01]  /*2c700*/  ULDC.64 UR4, c[0x0][0xc70] ;  /* 0x00031c0000047ab9 */ /* 0x000fe20000000a00 */
[----:B------:R-:W-:-:S11]  /*2c710*/  ISETP.GE.OR P0, PT, R5, R20, P0 ;  /* 0x000000140500720c */ /* 0x000fd60000706670 */
[----:B------:R-:W2:Y:S04]  /*2c720*/  @!P2 LDL R21, [R1+0x240] ;  /* 0x000240000115a983 */ /* 0x000ea80000100800 */
[----:B-1----:R-:W3:Y:S01]  /*2c730*/  @!P0 LDL R10, [R1+0x244] ;  /* 0x00024400010a8983 */ /* 0x002ee20000100800 */
[----:B------:R-:W-:Y:S02]  /*2c740*/  SHF.R.S32.HI R6, RZ, 0x1f, R170 ;  /* 0x0000001fff067819 */ /* 0x000fe400000114aa */
[--C-:B------:R-:W-:Y:S02]  /*2c750*/  SHF.R.S32.HI R5, RZ, 0x1f, R4.reuse ;  /* 0x0000001fff057819 */ /* 0x100fe40000011404 */
[----:B------:R-:W-:Y:S01]  /*2c760*/  SHF.R.S32.HI R0, RZ, 0x1f, R171 ;  /* 0x0000001fff007819 */ /* 0x000fe200000114ab */
[----:B------:R-:W-:Y:S01]  /*2c770*/  IMAD R7, R6, UR4, RZ ;  /* 0x0000000406077c24 */ /* 0x000fe2000f8e02ff */
[----:B------:R-:W-:Y:S01]  /*2c780*/  SEL R81, R171, RZ, !P1 ;  /* 0x000000ffab517207 */ /* 0x000fe20004800000 */
[----:B------:R-:W-:Y:S01]  /*2c790*/  IMAD.WIDE.U32 R8, R170, UR4, R4 ;  /* 0x00000004aa087c25 */ /* 0x000fe2000f8e0004 */
[----:B------:R-:W-:-:S03]  /*2c7a0*/  SEL R0, R0, RZ, !P1 ;  /* 0x000000ff00007207 */ /* 0x000fc60004800000 */
[----:B------:R-:W-:Y:S01]  /*2c7b0*/  IMAD R11, R170, UR5, R7 ;  /* 0x00000005aa0b7c24 */ /* 0x000fe2000f8e0207 */
[----:B------:R-:W-:Y:S01]  /*2c7c0*/  ULDC.64 UR4, c[0x0][0xc78] ;  /* 0x00031e0000047ab9 */ /* 0x000fe20000000a00 */
[----:B------:R-:W-:Y:S02]  /*2c7d0*/  IMAD R7, R162, 0x40, R160 ;  /* 0x00000040a2077824 */ /* 0x000fe400078e02a0 */
[----:B------:R-:W-:Y:S02]  /*2c7e0*/  IMAD.IADD R9, R9, 0x1, R11 ;  /* 0x0000000109097824 */ /* 0x000fe400078e020b */
[----:B------:R-:W-:-:S04]  /*2c7f0*/  IMAD.WIDE R2, R7, 0x2, R2 ;  /* 0x0000000207027825 */ /* 0x000fc800078e0202 */
[----:B------:R-:W-:Y:S01]  /*2c800*/  IMAD R7, R0, UR4, RZ ;  /* 0x0000000400077c24 */ /* 0x000fe2000f8e02ff */
[C---:B------:R-:W-:Y:S01]  /*2c810*/  IADD3 R25, P5, R2.reuse, 0x1000, RZ ;  /* 0x0000100002197810 */ /* 0x040fe20007fbe0ff */
[----:B------:R-:W-:Y:S01]  /*2c820*/  IMAD.WIDE.U32 R8, R81, UR4, R8 ;  /* 0x0000000451087c25 */ /* 0x000fe2000f8e0008 */
[----:B------:R-:W-:Y:S02]  /*2c830*/  IADD3 R29, P1, R2, 0x2000, RZ ;  /* 0x00002000021d7810 */ /* 0x000fe40007f3e0ff */
[----:B------:R-:W-:Y:S01]  /*2c840*/  LOP3.LUT R24, R25, 0x380, RZ, 0xc0, !PT ;  /* 0x0000038019187812 */ /* 0x000fe200078ec0ff */
[----:B------:R-:W-:Y:S01]  /*2c850*/  IMAD R11, R81, UR5, R7 ;  /* 0x00000005510b7c24 */ /* 0x000fe2000f8e0207 */
[----:B------:R-:W-:Y:S01]  /*2c860*/  SHF.R.S32.HI R7, RZ, 0x1f, R13 ;  /* 0x0000001fff077819 */ /* 0x000fe2000001140d */
[----:B------:R-:W-:Y:S01]  /*2c870*/  ULDC.64 UR4, c[0x0][0xc40] ;  /* 0x0003100000047ab9 */ /* 0x000fe20000000a00 */
[----:B------:R-:W-:Y:S02]  /*2c880*/  IADD3 R8, P3, R13, R8, RZ ;  /* 0x000000080d087210 */ /* 0x000fe40007f7e0ff */
[----:B------:R-:W-:-:S02]  /*2c890*/  LOP3.LUT R28, R29, 0x380, RZ, 0xc0, !PT ;  /* 0x000003801d1c7812 */ /* 0x000fc400078ec0ff */
[----:B------:R-:W-:Y:S02]  /*2c8a0*/  IADD3.X R7, R7, R9, R11, P3, !PT ;  /* 0x0000000907077210 */ /* 0x000fe40001ffe40b */
[----:B------:R-:W-:Y:S02]  /*2c8b0*/  LEA R18, P3, R8, UR4, 0x2 ;  /* 0x0000000408127c11 */ /* 0x000fe4000f8610ff */
[----:B------:R-:W-:Y:S02]  /*2c8c0*/  SHF.R.U64 R24, R24, 0x3, RZ ;  /* 0x0000000318187819 */ /* 0x000fe400000012ff */
[----:B------:R-:W-:Y:S01]  /*2c8d0*/  LEA.HI.X R19, R8, UR5, R7, 0x2, P3 ;  /* 0x0000000508137c11 */ /* 0x000fe200098f1407 */
[----:B------:R-:W-:Y:S01]  /*2c8e0*/  ULDC.64 UR4, c[0x0][0xba0] ;  /* 0x0002e80000047ab9 */ /* 0x000fe20000000a00 */
[----:B------:R-:W-:Y:S02]  /*2c8f0*/  IADD3 R33, P3, R2, 0x3000, RZ ;  /* 0x0000300002217810 */ /* 0x000fe40007f7e0ff */
[----:B------:R-:W-:-:S02]  /*2c900*/  SHF.R.U64 R28, R28, 0x3, RZ ;  /* 0x000000031c1c7819 */ /* 0x000fc400000012ff */
[----:B------:R-:W-:Y:S02]  /*2c910*/  LOP3.LUT R32, R33, 0x380, RZ, 0xc0, !PT ;  /* 0x0000038021207812 */ /* 0x000fe400078ec0ff */
[----:B------:R-:W-:Y:S01]  /*2c920*/  LOP3.LUT R24, R24, R25, RZ, 0x3c, !PT ;  /* 0x0000001918187212 */ /* 0x000fe200078e3cff */
[--C-:B------:R-:W-:Y:S01]  /*2c930*/  IMAD.X R25, RZ, RZ, R3.reuse, P5 ;  /* 0x000000ffff197224 */ /* 0x100fe200028e0603 */
[----:B------:R-:W-:Y:S02]  /*2c940*/  SHF.R.U64 R32, R32, 0x3, RZ ;  /* 0x0000000320207819 */ /* 0x000fe400000012ff */
[----:B------:R-:W-:Y:S01]  /*2c950*/  LOP3.LUT R28, R28, R29, RZ, 0x3c, !PT ;  /* 0x0000001d1c1c7212 */ /* 0x000fe200078e3cff */
[----:B------:R-:W-:Y:S01]  /*2c960*/  IMAD.X R29, RZ, RZ, R3, P1 ;  /* 0x000000ffff1d7224 */ /* 0x000fe200008e0603 */
[----:B------:R-:W-:Y:S02]  /*2c970*/  LOP3.LUT R32, R32, R33, RZ, 0x3c, !PT ;  /* 0x0000002120207212 */ /* 0x000fe400078e3cff */
[----:B------:R-:W-:-:S02]  /*2c980*/  IADD3 R37, P4, R2, 0x4000, RZ ;  /* 0x0000400002257810 */ /* 0x000fc40007f9e0ff */
[C---:B------:R-:W-:Y:S02]  /*2c990*/  IADD3 R41, P5, R2.reuse, 0x5000, RZ ;  /* 0x0000500002297810 */ /* 0x040fe40007fbe0ff */
[C---:B------:R-:W-:Y:S02]  /*2c9a0*/  IADD3 R45, P1, R2.reuse, 0x6000, RZ ;  /* 0x00006000022d7810 */ /* 0x040fe40007f3e0ff */
[----:B------:R-:W-:Y:S02]  /*2c9b0*/  IADD3.X R33, RZ, R3, RZ, P3, !PT ;  /* 0x00000003ff217210 */ /* 0x000fe40001ffe4ff */
        /* <DEDUP_REMOVED lines=40> */
[----:B------:R-:W-:Y:S02]  /*2cc40*/  IADD3 R12, P3, R2, 0xf000, RZ ;  /* 0x0000f000020c7810 */ /* 0x000fe40007f7e0ff */
[----:B------:R-:W-:Y:S02]  /*2cc50*/  LOP3.LUT R64, R65, 0x380, RZ, 0xc0, !PT ;  /* 0x0000038041407812 */ /* 0x000fe400078ec0ff */
        /* <DEDUP_REMOVED lines=13> */
[----:B------:R-:W-:Y:S01]  /*2cd30*/  LOP3.LUT R72, R72, R73, RZ, 0x3c, !PT ;  /* 0x0000004948487212 */ /* 0x000fe200078e3cff */
[----:B------:R-:W-:Y:S01]  /*2cd40*/  IMAD.X R73, RZ, RZ, R3, P1 ;  /* 0x000000ffff497224 */ /* 0x000fe200008e0603 */
[----:B------:R-:W-:Y:S02]  /*2cd50*/  LOP3.LUT R2, R11, R2, RZ, 0x3c, !PT ;  /* 0x000000020b027212 */ /* 0x000fe400078e3cff */
[----:B------:R-:W-:-:S02]  /*2cd60*/  IADD3.X R77, RZ, R3, RZ, P3, !PT ;  /* 0x00000003ff4d7210 */ /* 0x000fc40001ffe4ff */
[----:B------:R-:W-:Y:S01]  /*2cd70*/  LOP3.LUT R76, R7, R12, RZ, 0x3c, !PT ;  /* 0x0000000c074c7212 */ /* 0x000fe200078e3cff */
[----:B------:R-:W-:-:S04]  /*2cd80*/  IMAD R5, R5, UR4, RZ ;  /* 0x0000000405057c24 */ /* 0x000fc8000f8e02ff */
[----:B------:R-:W-:Y:S01]  /*2cd90*/  IMAD R5, R4, UR5, R5 ;  /* 0x0000000504057c24 */ /* 0x000fe2000f8e0205 */
[----:B------:R-:W-:Y:S01]  /*2cda0*/  SHF.R.S32.HI R163, RZ, 0x1f, R162 ;  /* 0x0000001fffa37819 */ /* 0x000fe200000114a2 */
[----:B------:R-:W-:Y:S01]  /*2cdb0*/  BSSY B1, `(.L_x_10187) ;  /* 0x000004a000017945 */ /* 0x000fe20003800000 */
[----:B--2---:R-:W-:Y:S04]  /*2cdc0*/  @!P2 STG.E desc[UR56][R18.64], R21 ;  /* 0x000000151200a986 */ /* 0x004fe8000c101938 */
[----:B---3--:R0:W-:Y:S04]  /*2cdd0*/  @!P0 STG.E desc[UR56][R18.64+0x20], R10 ;  /* 0x0000200a12008986 */ /* 0x0081e8000c101938 */
[----:B------:R1:W5:Y:S04]  /*2cde0*/  LD.E.128 R12, desc[UR56][R2.64] ;  /* 0x00000038020c7980 */ /* 0x000368000c101d00 */
[----:B------:R-:W5:Y:S04]  /*2cdf0*/  LD.E.128 R24, desc[UR56][R24.64] ;  /* 0x0000003818187980 */ /* 0x000f68000c101d00 */
[----:B------:R-:W5:Y:S01]  /*2ce00*/  LD.E.128 R28, desc[UR56][R28.64] ;  /* 0x000000381c1c7980 */ /* 0x000f62000c101d00 */
[--C-:B-1----:R-:W-:Y:S01]  /*2ce10*/  SHF.R.S32.HI R3, RZ, 0x1f, R160.reuse ;  /* 0x0000001fff037819 */ /* 0x102fe200000114a0 */
[----:B------:R-:W-:-:S02]  /*2ce20*/  IMAD.MOV.U32 R2, RZ, RZ, R160 ;  /* 0x000000ffff027224 */ /* 0x000fc400078e00a0 */
[----:B------:R-:W5:Y:S04]  /*2ce30*/  LD.E.128 R32, desc[UR56][R32.64] ;  /* 0x0000003820207980 */ /* 0x000f68000c101d00 */
[----:B------:R-:W5:Y:S04]  /*2ce40*/  LD.E.128 R36, desc[UR56][R36.64] ;  /* 0x0000003824247980 */ /* 0x000f68000c101d00 */
[----:B------:R-:W5:Y:S04]  /*2ce50*/  LD.E.128 R40, desc[UR56][R40.64] ;  /* 0x0000003828287980 */ /* 0x000f68000c101d00 */
[----:B------:R-:W5:Y:S04]  /*2ce60*/  LD.E.128 R44, desc[UR56][R44.64] ;  /* 0x000000382c2c7980 */ /* 0x000f68000c101d00 */
[----:B------:R-:W5:Y:S04]  /*2ce70*/  LD.E.128 R48, desc[UR56][R48.64] ;  /* 0x0000003830307980 */ /* 0x000f68000c101d00 */
[----:B------:R-:W5:Y:S04]  /*2ce80*/  LD.E.128 R52, desc[UR56][R52.64] ;  /* 0x0000003834347980 */ /* 0x000f68000c101d00 */
[----:B------:R-:W5:Y:S04]  /*2ce90*/  LD.E.128 R56, desc[UR56][R56.64] ;  /* 0x0000003838387980 */ /* 0x000f68000c101d00 */
[----:B0-----:R-:W5:Y:S04]  /*2cea0*/  LD.E.128 R8, desc[UR56][R8.64] ;  /* 0x0000003808087980 */ /* 0x001f68000c101d00 */
[----:B------:R-:W5:Y:S04]  /*2ceb0*/  LD.E.128 R60, desc[UR56][R60.64] ;  /* 0x000000383c3c7980 */ /* 0x000f68000c101d00 */
[----:B------:R-:W5:Y:S04]  /*2cec0*/  LD.E.128 R64, desc[UR56][R64.64] ;  /* 0x0000003840407980 */ /* 0x000f68000c101d00 */
[----:B------:R-:W5:Y:S04]  /*2ced0*/  LD.E.128 R68, desc[UR56][R68.64] ;  /* 0x0000003844447980 */ /* 0x000f68000c101d00 */
[----:B------:R-:W5:Y:S04]  /*2cee0*/  LD.E.128 R72, desc[UR56][R72.64] ;  /* 0x0000003848487980 */ /* 0x000f68000c101d00 */
[----:B------:R-:W5:Y:S01]  /*2cef0*/  LD.E.128 R76, desc[UR56][R76.64] ;  /* 0x000000384c4c7980 */ /* 0x000f62000c101d00 */
[----:B------:R-:W-:Y:S01]  /*2cf00*/  IMAD.WIDE.U32 R2, R4, UR4, R2 ;  /* 0x0000000404027c25 */ /* 0x000fe2000f8e0002 */
[----:B------:R-:W-:Y:S01]  /*2cf10*/  ULDC.64 UR4, c[0x0][0xbe0] ;  /* 0x0002f80000047ab9 */ /* 0x000fe20000000a00 */
[----:B------:R-:W-:Y:S01]  /*2cf20*/  @!PT LDS RZ, [RZ] ;  /* 0x00000000fffff984 */ /* 0x000fe20000000800 */
[----:B------:R-:W-:Y:S01]  /*2cf30*/  @!PT LDS RZ, [RZ] ;  /* 0x00000000fffff984 */ /* 0x000fe20000000800 */
[----:B------:R-:W-:Y:S01]  /*2cf40*/  @!PT LDS RZ, [RZ] ;  /* 0x00000000fffff984 */ /* 0x000fe20000000800 */
[----:B------:R-:W-:Y:S01]  /*2cf50*/  @!PT LDS RZ, [RZ] ;  /* 0x00000000fffff984 */ /* 0x000fe20000000800 */
[----:B------:R0:W-:Y:S06]  /*2cf60*/  MEMBAR.ALL.CTA ;  /* 0x0000000000007992 */ /* 0x0001ec0000008000 */
[----:B0-----:R-:W0:Y:S01]  /*2cf70*/  FENCE.VIEW.ASYNC.S ;  /* 0x00000000000073c6 */ /* 0x001e220000000000 */
[----:B------:R-:W-:-:S02]  /*2cf80*/  IMAD.IADD R3, R3, 0x1, R5 ;  /* 0x0000000103037824 */ /* 0x000fc400078e0205 */
[----:B------:R-:W-:Y:S02]  /*2cf90*/  IMAD R7, R6, UR4, RZ ;  /* 0x0000000406077c24 */ /* 0x000fe4000f8e02ff */
[----:B------:R-:W-:Y:S02]  /*2cfa0*/  IMAD R19, R177, -0x80, R20 ;  /* 0xffffff80b1137824 */ /* 0x000fe400078e0214 */
[----:B------:R-:W-:Y:S02]  /*2cfb0*/  VIADD R4, R162, 0x20 ;  /* 0x00000020a2047836 */ /* 0x000fe40000000000 */
[----:B------:R-:W-:Y:S01]  /*2cfc0*/  IMAD R7, R170, UR5, R7 ;  /* 0x00000005aa077c24 */ /* 0x000fe2000f8e0207 */
[-C--:B------:R-:W-:Y:S01]  /*2cfd0*/  ISETP.GE.AND P3, PT, R162, R19.reuse, PT ;  /* 0x00000013a200720c */ /* 0x080fe20003f66270 */
[----:B------:R-:W-:Y:S01]  /*2cfe0*/  IMAD.WIDE.U32 R2, R170, UR4, R2 ;  /* 0x00000004aa027c25 */ /* 0x000fe2000f8e0002 */
[----:B------:R-:W-:Y:S01]  /*2cff0*/  ULDC.64 UR4, c[0x0][0xbe8] ;  /* 0x0002fa0000047ab9 */ /* 0x000fe20000000a00 */
[----:B------:R-:W-:-:S02]  /*2d000*/  ISETP.GE.AND P2, PT, R4, R19, PT ;  /* 0x000000130400720c */ /* 0x000fc40003f46270 */
[----:B------:R-:W-:Y:S02]  /*2d010*/  IMAD R4, R0, UR4, RZ ;  /* 0x0000000400047c24 */ /* 0x000fe4000f8e02ff */
[----:B------:R-:W-:Y:S02]  /*2d020*/  VIADD R0, R145, 0x32420 ;  /* 0x0003242091007836 */ /* 0x000fe40000000000 */
[C---:B------:R-:W-:Y:S02]  /*2d030*/  VIADD R5, R162.reuse, 0x40 ;  /* 0x00000040a2057836 */ /* 0x040fe40000000000 */
[----:B------:R-:W-:Y:S01]  /*2d040*/  VIADD R6, R162, 0x60 ;  /* 0x00000060a2067836 */ /* 0x000fe20000000000 */
[----:B------:R-:W-:Y:S01]  /*2d050*/  PRMT R0, RZ, 0x654, R0 ;  /* 0x00000654ff007816 */ /* 0x000fe20000000000 */
[----:B------:R-:W-:Y:S01]  /*2d060*/  IMAD.IADD R3, R3, 0x1, R7 ;  /* 0x0000000103037824 */ /* 0x000fe200078e0207 */
[-C--:B------:R-:W-:Y:S02]  /*2d070*/  ISETP.GE.AND P0, PT, R5, R19.reuse, PT ;  /* 0x000000130500720c */ /* 0x080fe40003f06270 */
[----:B------:R-:W-:Y:S01]  /*2d080*/  ISETP.GE.AND P1, PT, R6, R19, PT ;  /* 0x000000130600720c */ /* 0x000fe20003f26270 */
[C---:B------:R-:W-:Y:S01]  /*2d090*/  IMAD R19, R81.reuse, UR5, R4 ;  /* 0x0000000551137c24 */ /* 0x040fe2000f8e0204 */
[----:B0-----:R0:W-:Y:S01]  /*2d0a0*/  SYNCS.ARRIVE.TRANS64.RED.A1T0 RZ, [R0+URZ], RZ ;  /* 0x000000ff00ff79a7 */ /* 0x0011e2000810043f */
[----:B------:R-:W-:-:S04]  /*2d0b0*/  IMAD.WIDE.U32 R6, R81, UR4, R2 ;  /* 0x0000000451067c25 */ /* 0x000fc8000f8e0002 */
[----:B------:R-:W-:-:S04]  /*2d0c0*/  IMAD.WIDE R4, R177, 0x80, R162 ;  /* 0x00000080b1047825 */ /* 0x000fc800078e02a2 */
[----:B------:R-:W-:Y:S01]  /*2d0d0*/  IMAD.IADD R21, R7, 0x1, R19 ;  /* 0x0000000107157824 */ /* 0x000fe200078e0213 */
[----:B0-----:R-:W-:Y:S06]  /*2d0e0*/  @P3 BRA `(.L_x_10188) ;  /* 0x0000000000583947 */ /* 0x001fec0003800000 */
[----:B------:R-:W-:Y:S01]  /*2d0f0*/  ULDC.64 UR4, c[0x0][0xbd8] ;  /* 0x0002f60000047ab9 */ /* 0x000fe20000000a00 */
[----:B------:R-:W-:Y:S01]  /*2d100*/  IMAD.MOV.U32 R2, RZ, RZ, R6 ;  /* 0x000000ffff027224 */ /* 0x000fe200078e0006 */
[----:B------:R-:W-:Y:S01]  /*2d110*/  ULDC.64 UR6, c[0x0][0xb80] ;  /* 0x0002e00000067ab9 */ /* 0x000fe20000000a00 */
[----:B------:R-:W-:Y:S01]  /*2d120*/  IMAD.MOV.U32 R3, RZ, RZ, R21 ;  /* 0x000000ffff037224 */ /* 0x000fe200078e0015 */
[----:B------:R-:W-:Y:S01]  /*2d130*/  IADD3 R0, R160, 0x40, RZ ;  /* 0x00000040a0007810 */ /* 0x000fe20007ffe0ff */
[----:B------:R-:W-:Y:S02]  /*2d140*/  IMAD R19, R5, UR4, RZ ;  /* 0x0000000405137c24 */ /* 0x000fe4000f8e02ff */
[----:B------:R-:W-:Y:S01]  /*2d150*/  IMAD.WIDE.U32 R2, R4, UR4, R2 ;  /* 0x0000000404027c25 */ /* 0x000fe2000f8e0002 */
[----:B------:R-:W-:Y:S02]  /*2d160*/  ULDC UR4, c[0x0][0xb8c] ;  /* 0x0002e30000047ab9 */ /* 0x000fe40000000800 */
[----:B------:R-:W-:Y:S01]  /*2d170*/  ISETP.GE.AND P5, PT, R160, UR4, PT ;  /* 0x00000004a0007c0c */ /* 0x000fe2000bfa6270 */
[----:B------:R-:W-:Y:S01]  /*2d180*/  IMAD R19, R4, UR5, R19 ;  /* 0x0000000504137c24 */ /* 0x000fe2000f8e0213 */
[----:B------:R-:W-:-:S02]  /*2d190*/  LEA R18, P3, R2, UR6, 0x1 ;  /* 0x0000000602127c11 */ /* 0x000fc4000f8608ff */
[----:B------:R-:W-:Y:S01]  /*2d1a0*/  ISETP.GE.AND P4, PT, R0, UR4, PT ;  /* 0x0000000400007c0c */ /* 0x000fe2000bf86270 */
[----:B------:R-:W-:Y:S02]  /*2d1b0*/  IMAD.IADD R3, R3, 0x1, R19 ;  /* 0x0000000103037824 */ /* 0x000fe400078e0213 */
        /* <DEDUP_REMOVED lines=9> */
.L_x_10188:
[----:B------:R-:W-:Y:S05]  /*2d250*/  BSYNC B1 ;  /* 0x0000000000017941 */ /* 0x000fea0003800000 */
.L_x_10187:
[----:B------:R-:W-:Y:S04]  /*2d260*/  BSSY B1, `(.L_x_10189) ;  /* 0x000001a000017945 */ /* 0x000fe80003800000 */
[----:B------:R-:W-:Y:S05]  /*2d270*/  @P2 BRA `(.L_x_10190) ;  /* 0x0000000000602947 */ /* 0x000fea0003800000 */
[----:B0----5:R-:W-:Y:S01]  /*2d280*/  IADD3 R13, P2, R4, 0x20, RZ ;  /* 0x00000020040d7810 */ /* 0x021fe20007f5e0ff */
        /* <DEDUP_REMOVED lines=23> */
.L_x_10190:
[----:B------:R-:W-:Y:S05]  /*2d400*/  BSYNC B1 ;  /* 0x0000000000017941 */ /* 0x000fea0003800000 */
.L_x_10189:
[----:B------:R-:W-:Y:S04]  /*2d410*/  BSSY B1, `(.L_x_10191) ;  /* 0x000001a000017945 */ /* 0x000fe80003800000 */
[----:B------:R-:W-:Y:S05]  /*2d420*/  @P0 BRA `(.L_x_10192) ;  /* 0x0000000000600947 */ /* 0x000fea0003800000 */
[----:B01---5:R-:W-:Y:S01]  /*2d430*/  IADD3 R13, P0, R4, 0x40, RZ ;  /* 0x00000040040d7810 */ /* 0x023fe20007f1e0ff */
        /* <DEDUP_REMOVED lines=23> */
.L_x_10192:
[----:B------:R-:W-:Y:S05]  /*2d5b0*/  BSYNC B1 ;  /* 0x0000000000017941 */ /* 0x000fea0003800000 */
.L_x_10191:
        /* <DEDUP_REMOVED lines=21> */
[----:B-----5:R3:W-:Y:S04]  /*2d710*/  @!P1 STG.E.128 desc[UR56][R4.64], R32 ;  /* 0x0000002004009986 */ /* 0x0207e8000c101d38 */
[----:B------:R3:W-:Y:S04]  /*2d720*/  @!P2 STG.E.128 desc[UR56][R4.64+0x80], R48 ;  /* 0x000080300400a986 */ /* 0x0007e8000c101d38 */
[----:B------:R3:W-:Y:S02]  /*2d730*/  @!P3 STG.E.128 desc[UR56][R4.64+0x100], R60 ;  /* 0x0001003c0400b986 */ /* 0x0007e4000c101d38 */
[----:B------:R-:W-:Y:S05]  /*2d740*/  @P0 BRA `(.L_x_10193) ;  /* 0x0000000800e80947 */ /* 0x000fea0003800000 */
[----:B------:R4:W-:Y:S01]  /*2d750*/  STG.E.128 desc[UR56][R4.64+0x180], R76 ;  /* 0x0001804c04007986 */ /* 0x0009e2000c101d38 */
[----:B------:R-:W-:Y:S05]  /*2d760*/  BRA `(.L_x_10193) ;  /* 0x0000000800e07947 */ /* 0x000fea0003800000 */
.L_x_10185:
[----:B------:R-:W-:Y:S01]  /*2d770*/  ULDC.64 UR4, c[0x0][0xcd8] ;  /* 0x0003360000047ab9 */ /* 0x000fe20000000a00 */
[----:B-1----:R-:W1:Y:S01]  /*2d780*/  LDC.64 R2, c[0x0][0xcd8] ;  /* 0x00033600ff027b82 */ /* 0x002e620000000a00 */
[----:B------:R-:W-:Y:S02]  /*2d790*/  ISETP.NE.U32.AND P0, PT, RZ, UR4, PT ;  /* 0x00000004ff007c0c */ /* 0x000fe4000bf05070 */
[----:B------:R-:W-:Y:S02]  /*2d7a0*/  MOV R7, RZ ;  /* 0x000000ff00077202 */ /* 0x000fe40000000f00 */
[----:B------:R-:W-:Y:S01]  /*2d7b0*/  ISETP.NE.AND.EX P0, PT, RZ, UR5, PT, P0 ;  /* 0x00000005ff007c0c */ /* 0x000fe2000bf05300 */
[----:B------:R-:W-:Y:S02]  /*2d7c0*/  ULDC.64 UR4, c[0x0][0xce0] ;  /* 0x0003380000047ab9 */ /* 0x000fe40000000a00 */
[----:B------:R-:W-:-:S04]  /*2d7d0*/  ISETP.NE.U32.AND P1, PT, RZ, UR4, PT ;  /* 0x00000004ff007c0c */ /* 0x000fc8000bf25070 */
[----:B------:R-:W-:Y:S01]  /*2d7e0*/  ISETP.NE.AND.EX P1, PT, RZ, UR5, PT, P1 ;  /* 0x00000005ff007c0c */ /* 0x000fe2000bf25310 */
[----:B-1----:R-:W-:-:S12]  /*2d7f0*/  IMAD.WIDE R2, R171, 0x4, R2 ;  /* 0x00000004ab027825 */ /* 0x002fd800078e0202 */
[----:B------:R-:W1:Y:S01]  /*2d800*/  @P1 LDC.64 R4, c[0x0][0xce0] ;  /* 0x00033800ff041b82 */ /* 0x000e620000000a00 */
[----:B------:R-:W-:Y:S02]  /*2d810*/  ULDC UR4, c[0x0][0xb88] ;  /* 0x0002e20000047ab9 */ /* 0x000fe40000000800 */
[----:B------:R-:W-:Y:S01]  /*2d820*/  IMAD.U32 R0, RZ, RZ, UR4 ;  /* 0x00000004ff007e24 */ /* 0x000fe2000f8e00ff */
[----:B------:R4:W5:Y:S01]  /*2d830*/  @P0 LDG.E R7, desc[UR56][R2.64] ;  /* 0x0000003802070981 */ /* 0x000962000c1e1900 */
[----:B-1----:R-:W-:-:S05]  /*2d840*/  @P1 IMAD.WIDE R4, R171, 0x4, R4 ;  /* 0x00000004ab041825 */ /* 0x002fca00078e0204 */
[----:B------:R4:W5:Y:S01]  /*2d850*/  @P1 LDG.E R0, desc[UR56][R4.64] ;  /* 0x0000003804001981 */ /* 0x000962000c1e1900 */
[----:B------:R-:W-:Y:S01]  /*2d860*/  ISETP.GT.AND P2, PT, R192, 0x7f, PT ;  /* 0x0000007fc000780c */ /* 0x000fe20003f44270 */
[----:B------:R-:W-:-:S12]  /*2d870*/  @P1 BRA `(.L_x_10194) ;  /* 0x0000000000101947 */ /* 0x000fd80003800000 */
[----:B------:R-:W-:Y:S05]  /*2d880*/  @!P0 BRA `(.L_x_10194) ;  /* 0x00000000000c8947 */ /* 0x000fea0003800000 */
[----:B----4-:R-:W4:Y:S04]  /*2d890*/  LDG.E R5, desc[UR56][R2.64] ;  /* 0x0000003802057981 */ /* 0x010f28000c1e1900 */
[----:B-----5:R-:W4:Y:S02]  /*2d8a0*/  LDG.E R0, desc[UR56][R2.64+0x4] ;  /* 0x0000043802007981 */ /* 0x020f24000c1e1900 */
[----:B----4-:R-:W-:-:S07]  /*2d8b0*/  IMAD.IADD R0, R0, 0x1, -R5 ;  /* 0x0000000100007824 */ /* 0x010fce00078e0a05 */
.L_x_10194:
        /* <DEDUP_REMOVED lines=30> */
.L_x_10196:
[----:B------:R-:W-:Y:S05]  /*2daa0*/  BSYNC B1 ;  /* 0x0000000000017941 */ /* 0x000fea0003800000 */
.L_x_10195:
[----:B------:R-:W-:Y:S01]  /*2dab0*/  ULDC.64 UR4, c[0x0][0xba0] ;  /* 0x0002e80000047ab9 */ /* 0x000fe20000000a00 */
[----:B------:R-:W-:Y:S01]  /*2dac0*/  IMAD.MOV.U32 R2, RZ, RZ, R160 ;  /* 0x000000ffff027224 */ /* 0x000fe200078e00a0 */
[----:B------:R-:W-:Y:S01]  /*2dad0*/  BSSY B1, `(.L_x_10197) ;  /* 0x000002f000017945 */ /* 0x000fe20003800000 */
[----:B-1----:R-:W-:Y:S02]  /*2dae0*/  IMAD.MOV.U32 R3, RZ, RZ, R11 ;  /* 0x000000ffff037224 */ /* 0x002fe400078e000b */
[----:B------:R-:W-:Y:S02]  /*2daf0*/  IMAD R4, R6, UR4, RZ ;  /* 0x0000000406047c24 */ /* 0x000fe4000f8e02ff */
[----:B------:R-:W-:-:S04]  /*2db00*/  IMAD.WIDE.U32 R2, R7, UR4, R2 ;  /* 0x0000000407027c25 */ /* 0x000fc8000f8e0002 */
[----:B------:R-:W-:Y:S01]  /*2db10*/  IMAD R7, R7, UR5, R4 ;  /* 0x0000000507077c24 */ /* 0x000fe2000f8e0204 */
[----:B------:R-:W-:Y:S01]  /*2db20*/  ULDC.64 UR4, c[0x0][0xbe0] ;  /* 0x0002f80000047ab9 */ /* 0x000fe20000000a00 */
[----:B------:R-:W-:Y:S02]  /*2db30*/  IMAD R11, R177, -0x80, R0 ;  /* 0xffffff80b10b7824 */ /* 0x000fe400078e0200 */
[----:B------:R-:W-:Y:S02]  /*2db40*/  IMAD R5, R8, UR4, RZ ;  /* 0x0000000408057c24 */ /* 0x000fe4000f8e02ff */
[----:B------:R-:W-:Y:S01]  /*2db50*/  IMAD.IADD R3, R3, 0x1, R7 ;  /* 0x0000000103037824 */ /* 0x000fe200078e0207 */
[----:B------:R-:W-:Y:S01]  /*2db60*/  ISETP.GE.AND P1, PT, R162, R11, PT ;  /* 0x0000000ba200720c */ /* 0x000fe20003f26270 */
[C---:B------:R-:W-:Y:S01]  /*2db70*/  IMAD R5, R170.reuse, UR5, R5 ;  /* 0x00000005aa057c24 */ /* 0x040fe2000f8e0205 */
[----:B------:R-:W-:Y:S01]  /*2db80*/  SHF.R.S32.HI R7, RZ, 0x1f, R162 ;  /* 0x0000001fff077819 */ /* 0x000fe200000114a2 */
[----:B------:R-:W-:Y:S01]  /*2db90*/  IMAD.WIDE.U32 R2, R170, UR4, R2 ;  /* 0x00000004aa027c25 */ /* 0x000fe2000f8e0002 */
[----:B------:R-:W-:-:S03]  /*2dba0*/  ULDC.64 UR4, c[0x0][0xbe8] ;  /* 0x0002fa0000047ab9 */ /* 0x000fc60000000a00 */
[----:B------:R-:W-:Y:S01]  /*2dbb0*/  VIADD R0, R162, 0x20 ;  /* 0x00000020a2007836 */ /* 0x000fe20000000000 */
[----:B------:R-:W-:Y:S01]  /*2dbc0*/  IADD3 R3, R3, R5, RZ ;  /* 0x0000000503037210 */ /* 0x000fe20007ffe0ff */
[----:B------:R-:W-:-:S03]  /*2dbd0*/  IMAD.MOV.U32 R6, RZ, RZ, R162 ;  /* 0x000000ffff067224 */ /* 0x000fc600078e00a2 */
[----:B------:R-:W-:Y:S01]  /*2dbe0*/  ISETP.GE.AND P0, PT, R0, R11, PT ;  /* 0x0000000b0000720c */ /* 0x000fe20003f06270 */
        /* <DEDUP_REMOVED lines=29> */
.L_x_10198:
[----:B------:R-:W-:Y:S05]  /*2ddc0*/  BSYNC B1 ;  /* 0x0000000000017941 */ /* 0x000fea0003800000 */
.L_x_10197:
[----:B------:R-:W-:Y:S01]  /*2ddd0*/  BSSY B1, `(.L_x_10199) ;  /* 0x000001c000017945 */ /* 0x000fe20003800000 */
[----:B------:R-:W-:Y:S01]  /*2dde0*/  ISETP.GE.AND P1, PT, R0, R11, PT ;  /* 0x0000000b0000720c */ /* 0x000fe20003f26270 */
[----:B-1----:R-:W-:Y:S02]  /*2ddf0*/  VIADD R8, R162, 0x60 ;  /* 0x00000060a2087836 */ /* 0x002fe40000000000 */
[----:B------:R-:W-:Y:S10]  /*2de00*/  @P0 BRA `(.L_x_10200) ;  /* 0x0000000000600947 */ /* 0x000ff40003800000 */
        /* <DEDUP_REMOVED lines=24> */
.L_x_10200:
[----:B------:R-:W-:Y:S05]  /*2df90*/  BSYNC B1 ;  /* 0x0000000000017941 */ /* 0x000fea0003800000 */
.L_x_10199:
        /* <DEDUP_REMOVED lines=27> */
.L_x_10202:
[----:B------:R-:W-:Y:S05]  /*2e150*/  BSYNC B1 ;  /* 0x0000000000017941 */ /* 0x000fea0003800000 */
.L_x_10201:
        /* <DEDUP_REMOVED lines=25> */
.L_x_10193:
[----:B------:R-:W-:Y:S05]  /*2e2f0*/  BSYNC B0 ;  /* 0x0000000000007941 */ /* 0x000fea0003800000 */
.L_x_10184:
[----:B------:R-:W-:Y:S02]  /*2e300*/  ULDC UR4, c[0x0][0xd14] ;  /* 0x0003450000047ab9 */ /* 0x000fe40000000800 */
[----:B---3--:R-:W-:-:S13]  /*2e310*/  ISETP.GE.AND P0, PT, R119, UR4, PT ;  /* 0x0000000477007c0c */ /* 0x008fda000bf06270 */
[----:B------:R-:W-:Y:S05]  /*2e320*/  @!P0 BRA `(.L_x_10203) ;  /* 0xfffffd2c006c8947 */ /* 0x000fea000383ffff */
[----:B------:R-:W-:Y:S05]  /*2e330*/  BRA `(.L_x_9981) ;  /* 0x0000006000ac7947 */ /* 0x000fea0003800000 */
.L_x_9979:
[----:B------:R-:W-:-:S08]  /*2e340*/  NOP ;  /* 0x0000000000007918 */ /* 0x000fd00000000000 */
[----:B------:R-:W0:-:S00]  /*2e350*/  USETMAXREG.DEALLOC.CTAPOOL 0x18 ;  /* 0x00000018000079c8 */ /* 0x000e0000080e0500 */
[----:B0-----:R-:W-:-:S06]  /*2e360*/  LOP3.LUT R0, R0, 0x3, RZ, 0xc0, !PT ;  /* 0x0000000300007812 */ /* 0x001fcc00078ec0ff */
[----:B------:R-:W0:Y:S02]  /*2e370*/  SHFL.IDX PT, R0, R0, RZ, 0x1f ;  /* 0x00001fff00007589 */ /* 0x000e2400000e0000 */
[----:B0-----:R-:W-:-:S13]  /*2e380*/  ISETP.NE.AND P0, PT, R0, RZ, PT ;  /* 0x000000ff0000720c */ /* 0x001fda0003f05270 */
[----:B------:R-:W-:Y:S05]  /*2e390*/  @P0 BRA `(.L_x_9981) ;  /* 0x0000006000940947 */ /* 0x000fea0003800000 */
        /* <DEDUP_REMOVED lines=41> */
[----:B0-----:R-:W-:-:S04]  /*2e630*/  SEL R0, R0, RZ, P0 ;  /* 0x000000ff00007207 */ /* 0x001fc80000000000 */
[----:B------:R-:W-:-:S05]  /*2e640*/  IADD3 R0, R3, R0, RZ ;  /* 0x0000000003007210 */ /* 0x000fca0007ffe0ff */
        /* <DEDUP_REMOVED lines=13> */
.L_x_10208:
        /* <DEDUP_REMOVED lines=16> */
.L_x_10207:
[----:B------:R-:W-:Y:S05]  /*2e820*/  BSYNC B0 ;  /* 0x0000000000007941 */ /* 0x000fea0003800000 */
.L_x_10206:
        /* <DEDUP_REMOVED lines=25> */
.L_x_10204:
        /* <DEDUP_REMOVED lines=20> */
.L_x_10209:
        /* <DEDUP_REMOVED lines=51> */
[----:B------:R-:W-:-:S04]  /*2ee30*/  IMAD.MOV R8, RZ, RZ, -R8 ;  /* 0x000000ffff087224 */ /* 0x000fc800078e0a08 */
[----:B------:R-:W-:Y:S01]  /*2ee40*/  IMAD R18, R2, R8, R5 ;  /* 0x0000000802127224 */ /* 0x000fe200078e0205 */
[----:B------:R-:W-:-:S05]  /*2ee50*/  LOP3.LUT R2, RZ, R2, RZ, 0x33, !PT ;  /* 0x00000002ff027212 */ /* 0x000fca00078e33ff */
[----:B------:R-:W-:Y:S01]  /*2ee60*/  IMAD.IADD R17, R17, 0x1, R2 ;  /* 0x0000000111117824 */ /* 0x000fe200078e0202 */
[----:B------:R-:W-:Y:S06]  /*2ee70*/  BRA `(.L_x_10210) ;  /* 0x00000000000c7947 */ /* 0x000fec0003800000 */
.L_x_10205:
[----:B------:R-:W-:Y:S02]  /*2ee80*/  IMAD.MOV.U32 R17, RZ, RZ, RZ ;  /* 0x000000ffff117224 */ /* 0x000fe400078e00ff */
[----:B------:R-:W-:Y:S02]  /*2ee90*/  IMAD.U32 R16, RZ, RZ, UR6 ;  /* 0x00000006ff107e24 */ /* 0x000fe4000f8e00ff */
[----:B------:R-:W-:-:S07]  /*2eea0*/  IMAD.MOV.U32 R18, RZ, RZ, RZ ;  /* 0x000000ffff127224 */ /* 0x000fce00078e00ff */
.L_x_10210:
        /* <DEDUP_REMOVED lines=16> */
[----:B------:R-:W-:Y:S01]  /*2efb0*/  ULDC.64 UR54, c[0x0][0x198] ;  /* 0x0000660000367ab9 */ /* 0x000fe20000000a00 */
[----:B------:R-:W-:Y:S01]  /*2efc0*/  ULDC UR51, c[0x0][0xc] ;  /* 0x0000030000337ab9 */ /* 0x000fe20000000800 */
[----:B------:R-:W-:Y:S01]  /*2efd0*/  UMOV UR52, URZ ;  /* 0x0000003f00347c82 */ /* 0x000fe20008000000 */
[----:B------:R1:W-:Y:S04]  /*2efe0*/  STL [R1+0x47c], R0 ;  /* 0x00047c0001007387 */ /* 0x0003e80000100800 */
[----:B------:R1:W-:Y:S04]  /*2eff0*/  STL [R1+0x470], RZ ;  /* 0x000470ff01007387 */ /* 0x0003e80000100800 */
[----:B------:R1:W-:Y:S02]  /*2f000*/  STL [R1+0x478], R0 ;  /* 0x0004780001007387 */ /* 0x0003e40000100800 */
.L_x_10311:
        /* <DEDUP_REMOVED lines=32> */
[----:B------:R-:W-:Y:S02]  /*2f210*/  ISETP.NE.AND.EX P3, PT, RZ, UR9, PT, P1 ;  /* 0x00000009ff007c0c */ /* 0x000fe4000bf65310 */
[----:B------:R-:W-:Y:S01]  /*2f220*/  ULDC UR5, c[0x0][0x2e0] ;  /* 0x0000b80000057ab9 */ /* 0x000fe20000000800 */
[----:B------:R-:W-:Y:S01]  /*2f230*/  USEL UR4, UR4, 0x1, UP0 ;  /* 0x0000000104047887 */ /* 0x000fe20008000000 */
[----:B------:R-:W-:-:S02]  /*2f240*/  ISETP.NE.U32.AND P1, PT, RZ, UR10, PT ;  /* 0x0000000aff007c0c */ /* 0x000fc4000bf25070 */
[----:B------:R-:W-:Y:S01]  /*2f250*/  MOV R9, UR6 ;  /* 0x0000000600097c02 */ /* 0x000fe20008000f00 */
[----:B------:R-:W-:Y:S01]  /*2f260*/  UIMAD UR4, UR4, UR5, URZ ;  /* 0x00000005040472a4 */ /* 0x000fe2000f8e023f */
[----:B------:R-:W-:-:S05]  /*2f270*/  ISETP.NE.AND.EX P1, PT, RZ, UR11, PT, P1 ;  /* 0x0000000bff007c0c */ /* 0x000fca000bf25310 */
[----:B------:R-:W-:Y:S01]  /*2f280*/  IMAD.U32 R7, RZ, RZ, UR4 ;  /* 0x00000004ff077e24 */ /* 0x000fe2000f8e00ff */
[----:B-1----:R-:W-:Y:S07]  /*2f290*/  @P0 BRA `(.L_x_10212) ;  /* 0x0000000000100947 */ /* 0x002fee0003800000 */
[----:B------:R-:W-:Y:S05]  /*2f2a0*/  @!P2 BRA `(.L_x_10212) ;  /* 0x00000000000ca947 */ /* 0x000fea0003800000 */
[----:B------:R-:W2:Y:S04]  /*2f2b0*/  LDG.E R5, desc[UR56][R2.64] ;  /* 0x0000003802057981 */ /* 0x000ea8000c1e1900 */
[----:B-----5:R-:W2:Y:S02]  /*2f2c0*/  LDG.E R0, desc[UR56][R2.64+0x4] ;  /* 0x0000043802007981 */ /* 0x020ea4000c1e1900 */
[----:B--2---:R-:W-:-:S07]  /*2f2d0*/  IMAD.IADD R0, R0, 0x1, -R5 ;  /* 0x0000000100007824 */ /* 0x004fce00078e0a05 */
.L_x_10212:
        /* <DEDUP_REMOVED lines=18> */
.L_x_10213:
[----:B------:R-:W-:Y:S05]  /*2f400*/  @!P3 BRA `(.L_x_10214) ;  /* 0x00000000000cb947 */ /* 0x000fea0003800000 */
[----:B------:R-:W2:Y:S04]  /*2f410*/  LDG.E R7, desc[UR56][R4.64] ;  /* 0x0000003804077981 */ /* 0x000ea8000c1e1900 */
[----:B-1----:R-:W2:Y:S02]  /*2f420*/  LDG.E R8, desc[UR56][R4.64+0x4] ;  /* 0x0000043804087981 */ /* 0x002ea4000c1e1900 */
[----:B--2---:R-:W-:-:S07]  /*2f430*/  IMAD.IADD R7, R8, 0x1, -R7 ;  /* 0x0000000108077824 */ /* 0x004fce00078e0a07 */
.L_x_10214:
[----:B--2---:R-:W2:Y:S04]  /*2f440*/  @P1 LDG.E R4, desc[UR56][R2.64] ;  /* 0x0000003802041981 */ /* 0x004ea8000c1e1900 */
[----:B------:R1:W2:Y:S02]  /*2f450*/  @P1 LDG.E R5, desc[UR56][R2.64+0x4] ;  /* 0x0000043802051981 */ /* 0x0002a4000c1e1900 */
[----:B-1----:R-:W1:Y:S02]  /*2f460*/  LDC.64 R2, c[0x0][0xad8] ;  /* 0x0002b600ff027b82 */ /* 0x002e640000000a00 */
[----:B-1----:R-:W-:Y:S01]  /*2f470*/  ISETP.GE.AND P2, PT, R3, 0x1, PT ;  /* 0x000000010300780c */ /* 0x002fe20003f46270 */
[----:B--2---:R-:W-:Y:S02]  /*2f480*/  @P1 IMAD.IADD R9, R5, 0x1, -R4 ;  /* 0x0000000105091824 */ /* 0x004fe400078e0a04 */
[----:B-----5:R-:W-:-:S04]  /*2f490*/  IMAD.IADD R5, R7, 0x1, -R6 ;  /* 0x0000000107057824 */ /* 0x020fc800078e0a06 */
[----:B------:R-:W-:-:S04]  /*2f4a0*/  IMAD.IADD R8, R5, 0x1, R9 ;  /* 0x0000000105087824 */ /* 0x000fc800078e0209 */
[----:B------:R-:W-:-:S04]  /*2f4b0*/  VIADD R4, R8, 0x5f ;  /* 0x0000005f08047836 */ /* 0x000fc80000000000 */
[----:B------:R-:W-:-:S05]  /*2f4c0*/  IMAD.HI R4, R4, 0x2aaaaaab, RZ ;  /* 0x2aaaaaab04047827 */ /* 0x000fca00078e02ff */
[----:B------:R-:W-:-:S04]  /*2f4d0*/  SHF.R.U32.HI R7, RZ, 0x1f, R4 ;  /* 0x0000001fff077819 */ /* 0x000fc80000011604 */
[----:B------:R-:W-:Y:S02]  /*2f4e0*/  LEA.HI.SX32 R20, R4, R7, 0x1c ;  /* 0x0000000704147211 */ /* 0x000fe400078fe2ff */
[----:B------:R-:W-:-:S04]  /*2f4f0*/  LEA R4, R17, 0x80, 0x7 ;  /* 0x0000008011047811 */ /* 0x000fc800078e38ff */
[----:B------:R-:W-:-:S05]  /*2f500*/  IADD3 R4, R8, R4, -R0 ;  /* 0x0000000408047210 */ /* 0x000fca0007ffe800 */
[----:B------:R-:W-:Y:S01]  /*2f510*/  IMAD.IADD R2, R4, 0x1, R2 ;  /* 0x0000000104027824 */ /* 0x000fe200078e0202 */
[----:B------:R-:W-:Y:S06]  /*2f520*/  @!P2 BRA `(.L_x_10215) ;  /* 0x000000000048a947 */ /* 0x000fec0003800000 */
[C---:B------:R-:W-:Y:S01]  /*2f530*/  ISETP.GT.AND P0, PT, R4.reuse, RZ, PT ;  /* 0x000000ff0400720c */ /* 0x040fe20003f04270 */
[----:B------:R-:W-:Y:S01]  /*2f540*/  BSSY B0, `(.L_x_10216) ;  /* 0x000000e000007945 */ /* 0x000fe20003800000 */
[----:B0-----:R-:W-:-:S11]  /*2f550*/  IADD3 R11, R4, -0x1, RZ ;  /* 0xffffffff040b7810 */ /* 0x001fd60007ffe0ff */
        /* <DEDUP_REMOVED lines=8> */
.L_x_10217:
[----:B------:R-:W-:-:S13]  /*2f5e0*/  ISETP.NE.AND P0, PT, R3, 0x1, PT ;  /* 0x000000010300780c */ /* 0x000fda0003f05270 */
[----:B------:R-:W0:Y:S02]  /*2f5f0*/  @P0 LDC.64 R6, c[0x0][0xae0] ;  /* 0x0002b800ff060b82 */ /* 0x000e240000000a00 */
[----:B0-----:R-:W-:-:S05]  /*2f600*/  @P0 IMAD.HI.U32 R6, R11, R6, RZ ;  /* 0x000000060b060227 */ /* 0x001fca00078e00ff */
[----:B------:R-:W-:-:S07]  /*2f610*/  @P0 SHF.R.U32.HI R11, RZ, R7, R6 ;  /* 0x00000007ff0b0219 */ /* 0x000fce0000011606 */
.L_x_10218:
[----:B------:R-:W-:Y:S05]  /*2f620*/  BSYNC B0 ;  /* 0x0000000000007941 */ /* 0x000fea0003800000 */
.L_x_10216:
[----:B------:R-:W-:-:S05]  /*2f630*/  IMAD R11, R11, R3, R3 ;  /* 0x000000030b0b7224 */ /* 0x000fca00078e0203 */
[----:B------:R-:W-:-:S07]  /*2f640*/  VIMNMX R2, R2, R11, PT ;  /* 0x0000000b02027248 */ /* 0x000fce0003fe0100 */
.L_x_10215:
        /* <DEDUP_REMOVED lines=9> */
[----:B0-----:R-:W-:-:S11]  /*2f6e0*/  LOP3.LUT R11, RZ, R0, RZ, 0x33, !PT ;  /* 0x00000000ff0b7212 */ /* 0x001fd600078e33ff */
[----:B------:R-:W0:Y:S02]  /*2f6f0*/  @P0 LDC.64 R6, c[0x0][0xae0] ;  /* 0x0002b800ff060b82 */ /* 0x000e240000000a00 */
[----:B0-----:R-:W-:-:S05]  /*2f700*/  @P0 IMAD.HI.U32 R6, R11, R6, RZ ;  /* 0x000000060b060227 */ /* 0x001fca00078e00ff */
[----:B------:R-:W-:-:S04]  /*2f710*/  @P0 SHF.R.U32.HI R11, RZ, R7, R6 ;  /* 0x00000007ff0b0219 */ /* 0x000fc80000011606 */
[----:B------:R-:W-:Y:S01]  /*2f720*/  LOP3.LUT R11, RZ, R11, RZ, 0x33, !PT ;  /* 0x0000000bff0b7212 */ /* 0x000fe200078e33ff */
[----:B------:R-:W-:Y:S06]  /*2f730*/  BRA `(.L_x_10222) ;  /* 0x0000000000147947 */ /* 0x000fec0003800000 */
.L_x_10221:
[----:B------:R-:W-:Y:S01]  /*2f740*/  ISETP.NE.AND P0, PT, R3, 0x1, PT ;  /* 0x000000010300780c */ /* 0x000fe20003f05270 */
[----:B0-----:R-:W-:-:S12]  /*2f750*/  IMAD.MOV.U32 R11, RZ, RZ, R0 ;  /* 0x000000ffff0b7224 */ /* 0x001fd800078e0000 */
[----:B------:R-:W0:Y:S02]  /*2f760*/  @P0 LDC.64 R6, c[0x0][0xae0] ;  /* 0x0002b800ff060b82 */ /* 0x000e240000000a00 */
[----:B0-----:R-:W-:-:S05]  /*2f770*/  @P0 IMAD.HI.U32 R6, R0, R6, RZ ;  /* 0x0000000600060227 */ /* 0x001fca00078e00ff */
[----:B------:R-:W-:-:S07]  /*2f780*/  @P0 SHF.R.U32.HI R11, RZ, R7, R6 ;  /* 0x00000007ff0b0219 */ /* 0x000fce0000011606 */
.L_x_10222:
[----:B------:R-:W-:Y:S05]  /*2f790*/  BSYNC B0 ;  /* 0x0000000000007941 */ /* 0x000fea0003800000 */
.L_x_10220:
[----:B------:R-:W-:-:S05]  /*2f7a0*/  IMAD R3, R11, R3, RZ ;  /* 0x000000030b037224 */ /* 0x000fca00078e02ff */
[----:B------:R-:W-:-:S07]  /*2f7b0*/  VIMNMX R8, R8, R3, !PT ;  /* 0x0000000308087248 */ /* 0x000fce0007fe0100 */
.L_x_10219:
        /* <DEDUP_REMOVED lines=35> */
.L_x_10380:
[----:B------:R-:W-:-:S03]  /*2f9f0*/  UMOV UR4, 0xffffffff ;  /* 0xffffffff00047882 */ /* 0x000fc60000000000 */
[----:B------:R-:W-:Y:S05]  /*2fa00*/  BRA.DIV UR4, `(.L_x_10226) ;  /* 0x0000005a04cc7947 */ /* 0x000fea000b800000 */
[----:B------:R-:W-:-:S13]  /*2fa10*/  ELECT P6, URZ, PT ;  /* 0x00000000003f782f */ /* 0x000fda00038c0000 */
.L_x_10383:
        /* <DEDUP_REMOVED lines=11> */
.L_x_10384:
[----:B------:R-:W-:Y:S04]  /*2fad0*/  BSSY B1, `(.L_x_10228) ;  /* 0x000004d000017945 */ /* 0x000fe80003800000 */
[----:B------:R-:W-:Y:S05]  /*2fae0*/  @!P6 BRA `(.L_x_10229) ;  /* 0x00000004002ce947 */ /* 0x000fea0003800000 */
[----:B0-----:R-:W1:Y:S04]  /*2faf0*/  LDL R11, [R1+0x474] ;  /* 0x00047400010b7983 */ /* 0x001e680000100800 */
[----:B------:R-:W2:Y:S01]  /*2fb00*/  LDL R9, [R1+0x47c] ;  /* 0x00047c0001097983 */ /* 0x000ea20000100800 */
[----:B-1----:R-:W-:Y:S01]  /*2fb10*/  IMAD R8, R11, 0x8, R7 ;  /* 0x000000080b087824 */ /* 0x002fe200078e0207 */
[----:B--2---:R-:W-:-:S04]  /*2fb20*/  SHF.L.U32 R9, R9, 0x1f, RZ ;  /* 0x0000001f09097819 */ /* 0x004fc800000006ff */
[----:B------:R-:W0:Y:S02]  /*2fb30*/  SYNCS.PHASECHK.TRANS64.TRYWAIT P0, [R8+URZ+0x324a0], R9 ;  /* 0x0324a009080075a7 */ /* 0x000e24000800017f */
[----:B0-----:R-:W-:Y:S05]  /*2fb40*/  @!P0 BRA `(.L_x_10230) ;  /* 0x0000005800b08947 */ /* 0x001fea0003800000 */
.L_x_10385:
        /* <DEDUP_REMOVED lines=11> */
.L_x_10231:
        /* <DEDUP_REMOVED lines=12> */
[----:B------:R-:W-:-:S04]  /*2fcc0*/  IMAD R11, R3, 0x60, R10 ;  /* 0x00000060030b7824 */ /* 0x000fc800078e020a */
[----:B------:R-:W-:-:S05]  /*2fcd0*/  VIADD R11, R11, 0xffffffa0 ;  /* 0xffffffa00b0b7836 */ /* 0x000fca0000000000 */
[----:B------:R-:W-:-:S03]  /*2fce0*/  R2UR UR11, R11 ;  /* 0x000000000b0b72ca */ /* 0x000fc600000e0000 */
[----:B------:R-:W-:-:S10]  /*2fcf0*/  UIADD3 UR8, UR8, 0x1c400, URZ ;  /* 0x0001c40008087890 */ /* 0x000fd4000fffe03f */
[----:B------:R1:W-:Y:S01]  /*2fd00*/  UTMALDG.4D [UR8], [UR4], desc[UR6] ;  /* 0x00000608040075b4 */ /* 0x0003e20008019000 */
[----:B------:R-:W2:Y:S02]  /*2fd10*/  SYNCS.PHASECHK.TRANS64.TRYWAIT P0, [R8+URZ+0x324c0], R9 ;  /* 0x0324c009080075a7 */ /* 0x000ea4000800017f */
[----:B-12---:R-:W-:Y:S05]  /*2fd20*/  @!P0 BRA `(.L_x_10232) ;  /* 0x00000058004c8947 */ /* 0x006fea0003800000 */
.L_x_10386:
        /* <DEDUP_REMOVED lines=8> */
.L_x_10233:
        /* <DEDUP_REMOVED lines=31> */
.L_x_10229:
[----:B------:R-:W-:Y:S05]  /*2ffa0*/  BSYNC B1 ;  /* 0x0000000000017941 */ /* 0x000fea0003800000 */
.L_x_10228:
[----:B-1----:R-:W2:Y:S04]  /*2ffb0*/  LDL.LU R8, [R1+0x474] ;  /* 0x0004740001087983 */ /* 0x002ea80000300800 */
[----:B0-----:R-:W3:Y:S01]  /*2ffc0*/  LDL.LU R11, [R1+0x47c] ;  /* 0x00047c00010b7983 */ /* 0x001ee20000300800 */
        /* <DEDUP_REMOVED lines=14> */
.L_x_10240:
        /* <DEDUP_REMOVED lines=9> */
.L_x_10387:
        /* <DEDUP_REMOVED lines=11> */
.L_x_10237:
        /* <DEDUP_REMOVED lines=17> */
.L_x_10388:
        /* <DEDUP_REMOVED lines=8> */
.L_x_10239:
        /* <DEDUP_REMOVED lines=31> */
.L_x_10235:
[----:B------:R-:W-:Y:S05]  /*30570*/  BSYNC B1 ;  /* 0x0000000000017941 */ /* 0x000fea0003800000 */
.L_x_10234:
        /* <DEDUP_REMOVED lines=9> */
[----:B------:R-:W-:Y:S01]  /*30610*/  ISETP.GT.AND P0, PT, R3, R2, PT ;  /* 0x000000020300720c */ /* 0x000fe20003f04270 */
[----:B------:R1:W-:Y:S04]  /*30620*/  STL [R1+0x474], R9 ;  /* 0x0004740901007387 */ /* 0x0003e80000100800 */
[----:B------:R1:W-:Y:S08]  /*30630*/  STL [R1+0x47c], R11 ;  /* 0x00047c0b01007387 */ /* 0x0003f00000100800 */
[----:B------:R-:W-:Y:S05]  /*30640*/  @P0 BRA `(.L_x_10240) ;  /* 0xfffffff800980947 */ /* 0x000fea000383ffff */
.L_x_10224:
[----:B------:R-:W-:Y:S05]  /*30650*/  BSYNC B0 ;  /* 0x0000000000007941 */ /* 0x000fea0003800000 */
.L_x_10223:
        /* <DEDUP_REMOVED lines=17> */
.L_x_10243:
[----:B------:R-:W-:-:S13]  /*30770*/  ISETP.NE.AND P1, PT, R3, 0x1, PT ;  /* 0x000000010300780c */ /* 0x000fda0003f25270 */
[----:B------:R-:W2:Y:S02]  /*30780*/  @P1 LDC.64 R4, c[0x0][0xae0] ;  /* 0x0002b800ff041b82 */ /* 0x000ea40000000a00 */
[----:B--2---:R-:W-:-:S05]  /*30790*/  @P1 IMAD.HI.U32 R4, R6, R4, RZ ;  /* 0x0000000406041227 */ /* 0x004fca00078e00ff */
[----:B------:R-:W-:-:S07]  /*307a0*/  @P1 SHF.R.U32.HI R6, RZ, R5, R4 ;  /* 0x00000005ff061219 */ /* 0x000fce0000011604 */
.L_x_10244:
[----:B------:R-:W-:Y:S05]  /*307b0*/  BSYNC B0 ;  /* 0x0000000000007941 */ /* 0x000fea0003800000 */
.L_x_10242:
[----:B------:R-:W-:-:S05]  /*307c0*/  IMAD R5, R6, R3, R3 ;  /* 0x0000000306057224 */ /* 0x000fca00078e0203 */
[----:B------:R-:W-:-:S07]  /*307d0*/  VIMNMX R2, R2, R5, PT ;  /* 0x0000000502027248 */ /* 0x000fce0003fe0100 */
.L_x_10241:
        /* <DEDUP_REMOVED lines=19> */
.L_x_10247:
[----:B------:R-:W-:-:S13]  /*30910*/  ISETP.NE.AND P0, PT, R3, 0x1, PT ;  /* 0x000000010300780c */ /* 0x000fda0003f05270 */
[----:B------:R-:W3:Y:S02]  /*30920*/  @P0 LDC.64 R4, c[0x0][0xae0] ;  /* 0x0002b800ff040b82 */ /* 0x000ee40000000a00 */
[----:B---3--:R-:W-:-:S05]  /*30930*/  @P0 IMAD.HI.U32 R4, R0, R4, RZ ;  /* 0x0000000400040227 */ /* 0x008fca00078e00ff */
[----:B------:R-:W-:-:S07]  /*30940*/  @P0 SHF.R.U32.HI R0, RZ, R5, R4 ;  /* 0x00000005ff000219 */ /* 0x000fce0000011604 */
.L_x_10248:
[----:B------:R-:W-:Y:S05]  /*30950*/  BSYNC B0 ;  /* 0x0000000000007941 */ /* 0x000fea0003800000 */
.L_x_10246:
[----:B------:R-:W-:-:S05]  /*30960*/  IMAD R3, R0, R3, RZ ;  /* 0x0000000300037224 */ /* 0x000fca00078e02ff */
[----:B------:R-:W-:-:S07]  /*30970*/  VIMNMX R2, R2, R3, !PT ;  /* 0x0000000302027248 */ /* 0x000fce0007fe0100 */
.L_x_10245:
        /* <DEDUP_REMOVED lines=25> */
.L_x_10250:
        /* <DEDUP_REMOVED lines=12> */
[----:B01----:R-:W-:Y:S01]  /*30bd0*/  MOV R11, UR5 ;  /* 0x00000005000b7c02 */ /* 0x003fe20008000f00 */
[----:B------:R-:W0:Y:S01]  /*30be0*/  LDC.64 R2, c[0x4][R2] ;  /* 0x0100000002027b82 */ /* 0x000e220000000a00 */
[----:B------:R-:W-:Y:S02]  /*30bf0*/  IMAD.U32 R5, RZ, RZ, UR7 ;  /* 0x00000007ff057e24 */ /* 0x000fe4000f8e00ff */
[----:B--2---:R-:W-:Y:S02]  /*30c00*/  IMAD.U32 R6, RZ, RZ, UR8 ;  /* 0x00000008ff067e24 */ /* 0x004fe4000f8e00ff */
[----:B------:R-:W-:-:S02]  /*30c10*/  IMAD.U32 R7, RZ, RZ, UR9 ;  /* 0x00000009ff077e24 */ /* 0x000fc4000f8e00ff */
[----:B------:R-:W-:Y:S02]  /*30c20*/  IMAD.U32 R10, RZ, RZ, UR4 ;  /* 0x00000004ff0a7e24 */ /* 0x000fe4000f8e00ff */
[----:B------:R-:W-:Y:S02]  /*30c30*/  IMAD.MOV.U32 R8, RZ, RZ, 0x70 ;  /* 0x00000070ff087424 */ /* 0x000fe400078e00ff */
[----:B------:R-:W-:Y:S02]  /*30c40*/  IMAD.MOV.U32 R12, RZ, RZ, 0x1 ;  /* 0x00000001ff0c7424 */ /* 0x000fe400078e00ff */
[----:B------:R-:W-:-:S07]  /*30c50*/  IMAD.MOV.U32 R13, RZ, RZ, RZ ;  /* 0x000000ffff0d7224 */ /* 0x000fce00078e00ff */
[----:B------:R-:W-:-:S07]  /*30c60*/  LEPC R20, `(.L_x_10252) ;  /* 0x000000001014794e */ /* 0x000fce0000000000 */
[----:B0-----:R-:W-:Y:S05]  /*30c70*/  CALL.ABS.NOINC R2 ;  /* 0x0000000002007343 */ /* 0x001fea0003c00000 */
.L_x_10252:
        /* <DEDUP_REMOVED lines=10> */
[----:B------:R-:W-:Y:S01]  /*30d20*/  MOV R12, 0x1 ;  /* 0x00000001000c7802 */ /* 0x000fe20000000f00 */
[----:B------:R-:W-:Y:S02]  /*30d30*/  IMAD.U32 R5, RZ, RZ, UR7 ;  /* 0x00000007ff057e24 */ /* 0x000fe4000f8e00ff */
[----:B--2---:R-:W-:Y:S02]  /*30d40*/  IMAD.U32 R6, RZ, RZ, UR8 ;  /* 0x00000008ff067e24 */ /* 0x004fe4000f8e00ff */
[----:B------:R-:W-:-:S02]  /*30d50*/  IMAD.U32 R7, RZ, RZ, UR9 ;  /* 0x00000009ff077e24 */ /* 0x000fc4000f8e00ff */
[----:B------:R-:W-:Y:S02]  /*30d60*/  IMAD.U32 R10, RZ, RZ, UR4 ;  /* 0x00000004ff0a7e24 */ /* 0x000fe4000f8e00ff */
[----:B01----:R-:W-:Y:S02]  /*30d70*/  IMAD.U32 R11, RZ, RZ, UR5 ;  /* 0x00000005ff0b7e24 */ /* 0x003fe4000f8e00ff */
[----:B------:R-:W-:Y:S02]  /*30d80*/  IMAD.MOV.U32 R8, RZ, RZ, 0x70 ;  /* 0x00000070ff087424 */ /* 0x000fe400078e00ff */
[----:B---3--:R-:W-:-:S07]  /*30d90*/  IMAD.MOV.U32 R13, RZ, RZ, RZ ;  /* 0x000000ffff0d7224 */ /* 0x008fce00078e00ff */
[----:B------:R-:W-:-:S07]  /*30da0*/  LEPC R20, `(.L_x_10254) ;  /* 0x000000001014794e */ /* 0x000fce0000000000 */
[----:B----4-:R-:W-:Y:S05]  /*30db0*/  CALL.ABS.NOINC R2 ;  /* 0x0000000002007343 */ /* 0x010fea0003c00000 */
.L_x_10254:
        /* <DEDUP_REMOVED lines=16> */
.L_x_10253:
[----:B--2---:R-:W2:Y:S01]  /*30ec0*/  LDL.LU R6, [R1+0x490] ;  /* 0x0004900001067983 */ /* 0x004ea20000300800 */
[----:B------:R-:W3:Y:S01]  /*30ed0*/  LDC R0, c[0x0][0x428] ;  /* 0x00010a00ff007b82 */ /* 0x000ee20000000800 */
[----:B------:R-:W-:Y:S01]  /*30ee0*/  ULDC.64 UR4, c[0x0][0xaf0] ;  /* 0x0002bc0000047ab9 */ /* 0x000fe20000000a00 */
[----:B------:R-:W-:Y:S01]  /*30ef0*/  MOV R4, R19 ;  /* 0x0000001300047202 */ /* 0x000fe20000000f00 */
[----:B------:R-:W4:Y:S01]  /*30f00*/  S2R R5, SR_TID.X ;  /* 0x0000000000057919 */ /* 0x000f220000002100 */
        /* <DEDUP_REMOVED lines=20> */
[----:B------:R-:W-:Y:S01]  /*31050*/  VOTEU.ALL UP0, P6 ;  /* 0x00000000003f7886 */ /* 0x000fe20003000000 */
[----:B---3--:R-:W-:Y:S01]  /*31060*/  SEL R2, R19, RZ, !P0 ;  /* 0x000000ff13027207 */ /* 0x008fe20004000000 */
[----:B--2---:R-:W-:-:S07]  /*31070*/  IMAD R17, R17, 0x80, R6 ;  /* 0x0000008011117824 */ /* 0x004fce00078e0206 */
.L_x_10255:
        /* <DEDUP_REMOVED lines=11> */
[----:B------:R-:W3:Y:S01]  /*31130*/  LDC.64 R20, c[0x0][0x3f8] ;  /* 0x0000fe00ff147b82 */ /* 0x000ee20000000a00 */
[----:B------:R-:W-:Y:S02]  /*31140*/  ULDC.64 UR4, c[0x0][0xb00] ;  /* 0x0002c00000047ab9 */ /* 0x000fe40000000a00 */
[----:B---3--:R-:W-:Y:S01]  /*31150*/  LOP3.LUT P0, RZ, R20, UR4, RZ, 0xfc, !PT ;  /* 0x0000000414ff7c12 */ /* 0x008fe2000f80fcff */
[----:B------:R-:W-:-:S03]  /*31160*/  UMOV UR4, 0xffffffff ;  /* 0xffffffff00047882 */ /* 0x000fc60000000000 */
[----:B------:R-:W-:-:S04]  /*31170*/  LOP3.LUT P0, RZ, R21, UR5, RZ, 0xfc, P0 ;  /* 0x0000000515ff7c12 */ /* 0x000fc8000800fcff */
[----:B-----5:R-:W-:Y:S01]  /*31180*/  SEL R6, R4, RZ, !P0 ;  /* 0x000000ff04067207 */ /* 0x020fe20004000000 */
[----:B--2---:R-:W-:Y:S01]  /*31190*/  VIADD R3, R3, 0xffffffff ;  /* 0xffffffff03037836 */ /* 0x004fe20000000000 */
[----:B------:R-:W-:Y:S07]  /*311a0*/  BRA.DIV UR4, `(.L_x_10256) ;  /* 0x0000004604687947 */ /* 0x000fee000b800000 */
.L_x_10391:
[----:B------:R-:W-:Y:S01]  /*311b0*/  UMOV UR4, 0xffffffff ;  /* 0xffffffff00047882 */ /* 0x000fe20000000000 */
[----:B------:R-:W-:Y:S02]  /*311c0*/  SHF.R.S32.HI R8, RZ, 0x1f, R4 ;  /* 0x0000001fff087819 */ /* 0x000fe40000011404 */
[----:B------:R-:W-:Y:S05]  /*311d0*/  BRA.DIV UR4, `(.L_x_10257) ;  /* 0x0000004604907947 */ /* 0x000fea000b800000 */
[----:B------:R-:W-:-:S13]  /*311e0*/  ELECT P6, URZ, PT ;  /* 0x00000000003f782f */ /* 0x000fda00038c0000 */
.L_x_10394:
[----:B------:R-:W-:Y:S05]  /*311f0*/  @!P6 BRA `(.L_x_10258) ;  /* 0x0000000000fce947 */ /* 0x000fea0003800000 */
[----:B------:R-:W-:-:S04]  /*31200*/  ISETP.NE.U32.AND P0, PT, R20, RZ, PT ;  /* 0x000000ff1400720c */ /* 0x000fc80003f05070 */
[----:B------:R-:W-:-:S13]  /*31210*/  ISETP.NE.AND.EX P0, PT, R21, RZ, PT, P0 ;  /* 0x000000ff1500720c */ /* 0x000fda0003f05300 */
[----:B------:R-:W-:Y:S05]  /*31220*/  @!P0 BRA `(.L_x_10259) ;  /* 0x0000000000488947 */ /* 0x000fea0003800000 */
[----:B-1----:R-:W1:Y:S01]  /*31230*/  LDC R9, c[0x0][0x41c] ;  /* 0x00010700ff097b82 */ /* 0x002e620000000800 */
[----:B------:R-:W-:Y:S01]  /*31240*/  IMAD.MOV.U32 R5, RZ, RZ, R3 ;  /* 0x000000ffff057224 */ /* 0x000fe200078e0003 */
        /* <DEDUP_REMOVED lines=14> */
[----:B0-----:R-:W-:-:S05]  /*31330*/  LEA.HI.X R11, R6, R21, R5, 0x2, P0 ;  /* 0x00000015060b7211 */ /* 0x001fca00000f1405 */
[----:B------:R2:W5:Y:S04]  /*31340*/  LDG.E R6, desc[UR56][R10.64] ;  /* 0x000000380a067981 */ /* 0x000568000c1e1900 */
.L_x_10259:
[----:B------:R-:W3:Y:S01]  /*31350*/  LDL R5, [R1+0x470] ;  /* 0x0004700001057983 */ /* 0x000ee20000100800 */
[----:B-1----:R-:W-:-:S03]  /*31360*/  MOV R9, 0x400 ;  /* 0x0000040000097802 */ /* 0x002fc60000000f00 */
[----:B------:R-:W4:Y:S01]  /*31370*/  LDL R7, [R1+0x478] ;  /* 0x0004780001077983 */ /* 0x000f220000100800 */
[----:B--2---:R-:W1:Y:S02]  /*31380*/  S2R R10, SR_CgaCtaId ;  /* 0x00000000000a7919 */ /* 0x004e640000008800 */
[----:B-1----:R-:W-:-:S05]  /*31390*/  LEA R9, R10, R9, 0x18 ;  /* 0x000000090a097211 */ /* 0x002fca00078ec0ff */
[----:B---3--:R-:W-:Y:S01]  /*313a0*/  IMAD R5, R5, 0x8, R9 ;  /* 0x0000000805057824 */ /* 0x008fe200078e0209 */
[----:B----4-:R-:W-:-:S04]  /*313b0*/  SHF.L.U32 R7, R7, 0x1f, RZ ;  /* 0x0000001f07077819 */ /* 0x010fc800000006ff */
[----:B------:R-:W1:Y:S02]  /*313c0*/  SYNCS.PHASECHK.TRANS64.TRYWAIT P0, [R5+URZ+0x32440], R7 ;  /* 0x03244007050075a7 */ /* 0x000e64000800017f */
[----:B-1----:R-:W-:Y:S05]  /*313d0*/  @!P0 BRA `(.L_x_10260) ;  /* 0x0000004400308947 */ /* 0x002fea0003800000 */
.L_x_10395:
        /* <DEDUP_REMOVED lines=11> */
.L_x_10261:
[----:B------:R-:W2:Y:S01]  /*31490*/  LDL R9, [R1+0x470] ;  /* 0x0004700001097983 */ /* 0x000ea20000100800 */
        /* <DEDUP_REMOVED lines=20> */
[----:B--2---:R-:W-:Y:S01]  /*315e0*/  NOP ;  /* 0x0000000000007918 */ /* 0x004fe20000000000 */
.L_x_10258:
        /* <DEDUP_REMOVED lines=26> */
[----:B--2---:R-:W-:Y:S01]  /*31790*/  IMAD.MOV.U32 R2, RZ, RZ, 0x10000 ;  /* 0x00010000ff027424 */ /* 0x004fe200078e00ff */
        /* <DEDUP_REMOVED lines=28> */
.L_x_10263:
[----:B------:R-:W-:Y:S05]  /*31960*/  BSYNC B0 ;  /* 0x0000000000007941 */ /* 0x000fea0003800000 */
.L_x_10262:
[----:B------:R-:W-:-:S04]  /*31970*/  UIADD3 UR52, UR52, 0x1, URZ ;  /* 0x0000000134347890 */ /* 0x000fc8000fffe03f */
[----:B------:R-:W-:-:S04]  /*31980*/  ULEA.HI UR4, UR52, UR52, URZ, 0x1 ;  /* 0x0000003434047291 */ /* 0x000fc8000f8f083f */
[----:B------:R-:W-:-:S04]  /*31990*/  ULOP3.LUT UR4, UR4, 0xfffffffe, URZ, 0xc0, !UPT ;  /* 0xfffffffe04047892 */ /* 0x000fc8000f8ec03f */
[----:B------:R-:W-:-:S06]  /*319a0*/  UIADD3 UR4, UR52, -UR4, URZ ;  /* 0x8000000434047290 */ /* 0x000fcc000fffe03f */
[----:B------:R-:W-:-:S05]  /*319b0*/  IMAD.U32 R2, RZ, RZ, UR4 ;  /* 0x00000004ff027e24 */ /* 0x000fca000f8e00ff */
[----:B------:R-:W-:-:S04]  /*319c0*/  SHF.L.U32 R2, R2, 0x1f, RZ ;  /* 0x0000001f02027819 */ /* 0x000fc800000006ff */
[----:B------:R-:W2:Y:S02]  /*319d0*/  SYNCS.PHASECHK.TRANS64.TRYWAIT P0, [R5+URZ+0x32420], R2 ;  /* 0x03242002050075a7 */ /* 0x000ea4000800017f */
[----:B--2---:R-:W-:Y:S05]  /*319e0*/  @!P0 BRA `(.L_x_10264) ;  /* 0x0000003c00c08947 */ /* 0x004fea0003800000 */
.L_x_10396:
[----:B------:R-:W-:Y:S01]  /*319f0*/  ULDC.64 UR46, c[0x0][0x3f8] ;  /* 0x0000fe00002e7ab9 */ /* 0x000fe20000000a00 */
[----:B------:R-:W-:Y:S01]  /*31a00*/  ULDC.64 UR38, c[0x0][0x408] ;  /* 0x0001020000267ab9 */ /* 0x000fe20000000a00 */
[----:B------:R-:W-:Y:S04]  /*31a10*/  BSSY B0, `(.L_x_10265) ;  /* 0x000003b000007945 */ /* 0x000fe80003800000 */
[----:B------:R-:W-:Y:S05]  /*31a20*/  @!P6 BRA `(.L_x_10266) ;  /* 0x0000000000e4e947 */ /* 0x000fea0003800000 */
[----:B------:R-:W3:Y:S01]  /*31a30*/  LDL R7, [R1+0x470] ;  /* 0x0004700001077983 */ /* 0x000ee20000100800 */
[----:B-1----:R-:W-:-:S03]  /*31a40*/  MOV R9, 0x400 ;  /* 0x0000040000097802 */ /* 0x002fc60000000f00 */
[----:B--2---:R-:W2:Y:S01]  /*31a50*/  LDL R5, [R1+0x478] ;  /* 0x0004780001057983 */ /* 0x004ea20000100800 */
[----:B------:R-:W1:Y:S02]  /*31a60*/  S2R R10, SR_CgaCtaId ;  /* 0x00000000000a7919 */ /* 0x000e640000008800 */
[----:B-1----:R-:W-:-:S04]  /*31a70*/  LEA R9, R10, R9, 0x18 ;  /* 0x000000090a097211 */ /* 0x002fc800078ec0ff */
[----:B---3--:R-:W-:Y:S02]  /*31a80*/  LEA R2, R7, R9, 0x3 ;  /* 0x0000000907027211 */ /* 0x008fe400078e18ff */
[----:B--2---:R-:W-:-:S04]  /*31a90*/  SHF.L.U32 R5, R5, 0x1f, RZ ;  /* 0x0000001f05057819 */ /* 0x004fc800000006ff */
[----:B------:R-:W1:Y:S02]  /*31aa0*/  SYNCS.PHASECHK.TRANS64.TRYWAIT P0, [R2+URZ+0x32460], R5 ;  /* 0x03246005020075a7 */ /* 0x000e64000800017f */
[----:B-1----:R-:W-:Y:S05]  /*31ab0*/  @!P0 BRA `(.L_x_10267) ;  /* 0x0000003c00ac8947 */ /* 0x002fea0003800000 */
.L_x_10397:
        /* <DEDUP_REMOVED lines=11> */
.L_x_10268:
[----:B------:R-:W2:Y:S01]  /*31b70*/  LDL R7, [R1+0x470] ;  /* 0x0004700001077983 */ /* 0x000ea20000100800 */
        /* <DEDUP_REMOVED lines=35> */
[----:B---3--:R-:W-:Y:S01]  /*31db0*/  NOP ;  /* 0x0000000000007918 */ /* 0x008fe20000000000 */
.L_x_10266:
[----:B------:R-:W-:Y:S05]  /*31dc0*/  BSYNC B0 ;  /* 0x0000000000007941 */ /* 0x000fea0003800000 */
.L_x_10265:
[----:B------:R-:W3:Y:S04]  /*31dd0*/  LDL R3, [R1+0x48c] ;  /* 0x00048c0001037983 */ /* 0x000ee80000100800 */
[----:B--2---:R-:W2:Y:S01]  /*31de0*/  LDL R2, [R1+0x484] ;  /* 0x0004840001027983 */ /* 0x004ea20000100800 */
[----:B------:R-:W-:Y:S01]  /*31df0*/  BSSY B0, `(.L_x_10269) ;  /* 0x000016a000007945 */ /* 0x000fe20003800000 */
[----:B---3--:R-:W-:-:S05]  /*31e00*/  VIADD R5, R3, 0xfffffffe ;  /* 0xfffffffe03057836 */ /* 0x008fca0000000000 */
[----:B--2---:R-:W-:-:S13]  /*31e10*/  ISETP.GE.AND P0, PT, R5, R2, PT ;  /* 0x000000020500720c */ /* 0x004fda0003f06270 */
[----:B------:R-:W-:Y:S05]  /*31e20*/  @!P0 BRA `(.L_x_10270) ;  /* 0x0000001400988947 */ /* 0x000fea0003800000 */
[----:B-1----:R-:W-:Y:S01]  /*31e30*/  LOP3.LUT R9, RZ, R2, RZ, 0x33, !PT ;  /* 0x00000002ff097212 */ /* 0x002fe200078e33ff */
[----:B------:R-:W-:Y:S01]  /*31e40*/  IMAD.MOV R2, RZ, RZ, -R3 ;  /* 0x000000ffff027224 */ /* 0x000fe200078e0a03 */
[----:B------:R-:W-:Y:S04]  /*31e50*/  BSSY B1, `(.L_x_10271) ;  /* 0x000007a000017945 */ /* 0x000fe80003800000 */
[----:B------:R-:W-:-:S05]  /*31e60*/  VIADDMNMX R9, R2, 0x1, R9, !PT ;  /* 0x0000000102097846 */ /* 0x000fca0007800109 */
[----:B------:R-:W-:-:S05]  /*31e70*/  IMAD.IADD R2, R3, 0x1, R9 ;  /* 0x0000000103027824 */ /* 0x000fca00078e0209 */
[----:B------:R-:W-:-:S04]  /*31e80*/  LOP3.LUT R2, R2, 0x1, RZ, 0xc0, !PT ;  /* 0x0000000102027812 */ /* 0x000fc800078ec0ff */
[----:B------:R-:W-:-:S13]  /*31e90*/  ISETP.NE.U32.AND P0, PT, R2, 0x1, PT ;  /* 0x000000010200780c */ /* 0x000fda0003f05070 */
[----:B------:R-:W-:Y:S05]  /*31ea0*/  @P0 BRA `(.L_x_10272) ;  /* 0x0000000400d00947 */ /* 0x000fea0003800000 */
[----:B------:R-:W2:Y:S04]  /*31eb0*/  LDL.LU R3, [R1+0x470] ;  /* 0x0004700001037983 */ /* 0x000ea80000300800 */
        /* <DEDUP_REMOVED lines=13> */
[----:B0-----:R-:W0:Y:S01]  /*31f90*/  LDC R11, c[0x0][0x41c] ;  /* 0x00010700ff0b7b82 */ /* 0x001e220000000800 */
        /* <DEDUP_REMOVED lines=16> */
.L_x_10275:
[----:B------:R-:W3:Y:S01]  /*320a0*/  S2R R3, SR_CgaCtaId ;  /* 0x0000000000037919 */ /* 0x000ee20000008800 */
[----:B------:R-:W-:-:S04]  /*320b0*/  MOV R2, 0x400 ;  /* 0x0000040000027802 */ /* 0x000fc80000000f00 */
[----:B---3--:R-:W-:Y:S02]  /*320c0*/  LEA R2, R3, R2, 0x18 ;  /* 0x0000000203027211 */ /* 0x008fe400078ec0ff */
[----:B------:R-:W-:-:S03]  /*320d0*/  SHF.L.U32 R3, R12, 0x1f, RZ ;  /* 0x0000001f0c037819 */ /* 0x000fc600000006ff */
[----:B------:R-:W-:-:S04]  /*320e0*/  IMAD R2, R13, 0x8, R2 ;  /* 0x000000080d027824 */ /* 0x000fc800078e0202 */
[----:B------:R-:W3:Y:S02]  /*320f0*/  SYNCS.PHASECHK.TRANS64.TRYWAIT P0, [R2+URZ+0x32440], R3 ;  /* 0x03244003020075a7 */ /* 0x000ee4000800017f */
[----:B---3--:R-:W-:Y:S05]  /*32100*/  @!P0 BRA `(.L_x_10276) ;  /* 0x00000038002c8947 */ /* 0x008fea0003800000 */
.L_x_10398:
        /* <DEDUP_REMOVED lines=11> */
.L_x_10277:
[----:B----4-:R-:W4:Y:S01]  /*321c0*/  LDL R7, [R1+0x470] ;  /* 0x0004700001077983 */ /* 0x010f220000100800 */
[----:B0-----:R-:W-:-:S03]  /*321d0*/  MOV R11, 0x400 ;  /* 0x00000400000b7802 */ /* 0x001fc60000000f00 */
[----:B------:R-:W2:Y:S01]  /*321e0*/  LDL R10, [R1+0x480] ;  /* 0x00048000010a7983 */ /* 0x000ea20000100800 */
[----:B-1----:R-:W0:Y:S01]  /*321f0*/  S2R R12, SR_CgaCtaId ;  /* 0x00000000000c7919 */ /* 0x002e220000008800 */
        /* <DEDUP_REMOVED lines=16> */
[----:B------:R-:W1:Y:S02]  /*32300*/  SYNCS.PHASECHK.TRANS64.TRYWAIT P0, [R2+URZ+0x32460], R3 ;  /* 0x03246003020075a7 */ /* 0x000e64000800017f */
[----:B01----:R-:W-:Y:S05]  /*32310*/  @!P0 BRA `(.L_x_10278) ;  /* 0x0000003400bc8947 */ /* 0x003fea0003800000 */
.L_x_10399:
        /* <DEDUP_REMOVED lines=8> */
.L_x_10279:
[----:B0--3--:R-:W2:Y:S01]  /*323a0*/  LDL R3, [R1+0x470] ;  /* 0x0004700001037983 */ /* 0x009ea20000100800 */
        /* <DEDUP_REMOVED lines=33> */
.L_x_10274:
[----:B------:R-:W-:Y:S05]  /*325c0*/  BSYNC B2 ;  /* 0x0000000000027941 */ /* 0x000fea0003800000 */
.L_x_10273:
[----:B------:R-:W2:Y:S02]  /*325d0*/  LDL R2, [R1+0x48c] ;  /* 0x00048c0001027983 */ /* 0x000ea40000100800 */
[----:B--2---:R-:W-:-:S07]  /*325e0*/  IADD3 R5, R2, -0x3, RZ ;  /* 0xfffffffd02057810 */ /* 0x004fce0007ffe0ff */
.L_x_10272:
[----:B------:R-:W-:Y:S05]  /*325f0*/  BSYNC B1 ;  /* 0x0000000000017941 */ /* 0x000fea0003800000 */
.L_x_10271:
[----:B------:R-:W2:Y:S01]  /*32600*/  LDL.LU R2, [R1+0x48c] ;  /* 0x00048c0001027983 */ /* 0x000ea20000300800 */
[----:B------:R-:W-:Y:S01]  /*32610*/  VIADD R9, R9, 0xfffffffe ;  /* 0xfffffffe09097836 */ /* 0x000fe20000000000 */
[----:B--2---:R-:W-:-:S04]  /*32620*/  LOP3.LUT R2, RZ, R2, RZ, 0x33, !PT ;  /* 0x00000002ff027212 */ /* 0x004fc800078e33ff */
[----:B------:R-:W-:-:S13]  /*32630*/  ISETP.NE.AND P0, PT, R9, R2, PT ;  /* 0x000000020900720c */ /* 0x000fda0003f05270 */
[----:B------:R-:W-:Y:S05]  /*32640*/  @!P0 BRA `(.L_x_10270) ;  /* 0x0000000c00908947 */ /* 0x000fea0003800000 */
.L_x_10294:
        /* <DEDUP_REMOVED lines=15> */
[----:B------:R-:W-:Y:S01]  /*32740*/  IMAD R7, R8, UR38, RZ ;  /* 0x0000002608077c24 */ /* 0x000fe2000f8e02ff */
[----:B0-----:R-:W-:-:S13]  /*32750*/  ISETP.NE.AND P0, PT, R6, 0x1, PT ;  /* 0x000000010600780c */ /* 0x001fda0003f05270 */
[----:B------:R-:W1:Y:S02]  /*32760*/  @P0 LDC.64 R2, c[0x0][0x420] ;  /* 0x00010800ff020b82 */ /* 0x000e640000000a00 */
[----:B-1----:R-:W-:-:S04]  /*32770*/  @P0 IMAD.HI.U32 R12, R5, R2, RZ ;  /* 0x00000002050c0227 */ /* 0x002fc800078e00ff */
[----:B------:R-:W-:Y:S01]  /*32780*/  IMAD.MOV.U32 R2, RZ, RZ, R5 ;  /* 0x000000ffff027224 */ /* 0x000fe200078e0005 */
[----:B------:R-:W-:-:S04]  /*32790*/  @P0 SHF.R.U32.HI R2, RZ, R3, R12 ;  /* 0x00000003ff020219 */ /* 0x000fc8000001160c */
[--C-:B------:R-:W-:Y:S01]  /*327a0*/  SHF.R.S32.HI R3, RZ, 0x1f, R2.reuse ;  /* 0x0000001fff037819 */ /* 0x100fe20000011402 */
[----:B------:R-:W-:-:S04]  /*327b0*/  IMAD.MOV R11, RZ, RZ, -R2 ;  /* 0x000000ffff0b7224 */ /* 0x000fc800078e0a02 */
[----:B------:R-:W-:Y:S02]  /*327c0*/  IMAD R11, R6, R11, R5 ;  /* 0x0000000b060b7224 */ /* 0x000fe400078e0205 */
[C---:B------:R-:W-:Y:S02]  /*327d0*/  IMAD R6, R4.reuse, UR39, R7 ;  /* 0x0000002704067c24 */ /* 0x040fe4000f8e0207 */
[----:B------:R-:W-:-:S04]  /*327e0*/  IMAD.WIDE.U32 R2, R4, UR38, R2 ;  /* 0x0000002604027c25 */ /* 0x000fc8000f8e0002 */
[----:B------:R-:W-:Y:S01]  /*327f0*/  IMAD.IADD R3, R6, 0x1, R3 ;  /* 0x0000000106037824 */ /* 0x000fe200078e0203 */
[----:B------:R-:W-:-:S04]  /*32800*/  LEA R6, P0, R2, UR46, 0x2 ;  /* 0x0000002e02067c11 */ /* 0x000fc8000f8010ff */
[----:B------:R-:W-:-:S05]  /*32810*/  LEA.HI.X R7, R2, UR47, R3, 0x2, P0 ;  /* 0x0000002f02077c11 */ /* 0x000fca00080f1403 */
[----:B------:R0:W5:Y:S04]  /*32820*/  LDG.E R6, desc[UR56][R6.64] ;  /* 0x0000003806067981 */ /* 0x000168000c1e1900 */
.L_x_10282:
[----:B------:R-:W2:Y:S01]  /*32830*/  S2R R3, SR_CgaCtaId ;  /* 0x0000000000037919 */ /* 0x000ea20000008800 */
[----:B------:R-:W-:-:S04]  /*32840*/  MOV R2, 0x400 ;  /* 0x0000040000027802 */ /* 0x000fc80000000f00 */
[----:B--2---:R-:W-:Y:S02]  /*32850*/  LEA R2, R3, R2, 0x18 ;  /* 0x0000000203027211 */ /* 0x004fe400078ec0ff */
[----:B------:R-:W-:-:S03]  /*32860*/  SHF.L.U32 R3, R10, 0x1f, RZ ;  /* 0x0000001f0a037819 */ /* 0x000fc600000006ff */
[----:B------:R-:W-:-:S04]  /*32870*/  IMAD R2, R9, 0x8, R2 ;  /* 0x0000000809027824 */ /* 0x000fc800078e0202 */
[----:B------:R-:W2:Y:S02]  /*32880*/  SYNCS.PHASECHK.TRANS64.TRYWAIT P0, [R2+URZ+0x32440], R3 ;  /* 0x03244003020075a7 */ /* 0x000ea4000800017f */
[----:B--2---:R-:W-:Y:S05]  /*32890*/  @!P0 BRA `(.L_x_10283) ;  /* 0x0000003000708947 */ /* 0x004fea0003800000 */
.L_x_10400:
        /* <DEDUP_REMOVED lines=11> */
.L_x_10284:
[----:B-1----:R-:W3:Y:S01]  /*32950*/  LDL R12, [R1+0x480] ;  /* 0x00048000010c7983 */ /* 0x002ee20000100800 */
        /* <DEDUP_REMOVED lines=20> */
.L_x_10401:
        /* <DEDUP_REMOVED lines=8> */
.L_x_10286:
        /* <DEDUP_REMOVED lines=33> */
.L_x_10281:
[----:B------:R-:W-:Y:S05]  /*32d30*/  BSYNC B1 ;  /* 0x0000000000017941 */ /* 0x000fea0003800000 */
.L_x_10280:
[----:B------:R-:W-:Y:S01]  /*32d40*/  VIADD R9, R9, 0x1 ;  /* 0x0000000109097836 */ /* 0x000fe20000000000 */
[----:B------:R-:W-:Y:S04]  /*32d50*/  BSSY B1, `(.L_x_10287) ;  /* 0x000006f000017945 */ /* 0x000fe80003800000 */
[----:B------:R-:W-:-:S04]  /*32d60*/  ISETP.NE.AND P0, PT, R9, 0x2, PT ;  /* 0x000000020900780c */ /* 0x000fc80003f05270 */
[----:B------:R-:W-:Y:S02]  /*32d70*/  SEL R3, RZ, 0x1, P0 ;  /* 0x00000001ff037807 */ /* 0x000fe40000000000 */
[----:B-1----:R-:W-:Y:S01]  /*32d80*/  SEL R12, R9, RZ, P0 ;  /* 0x000000ff090c7207 */ /* 0x002fe20000000000 */
[----:B------:R-:W-:Y:S01]  /*32d90*/  VIADD R9, R5, 0xffffffff ;  /* 0xffffffff05097836 */ /* 0x000fe20000000000 */
[----:B0-----:R-:W-:-:S03]  /*32da0*/  LOP3.LUT R11, R10, R3, RZ, 0x3c, !PT ;  /* 0x000000030a0b7212 */ /* 0x001fc600078e3cff */
[----:B------:R0:W-:Y:S04]  /*32db0*/  STL [R1+0x470], R12 ;  /* 0x0004700c01007387 */ /* 0x0001e80000100800 */
[----:B------:R0:W-:Y:S01]  /*32dc0*/  STL [R1+0x478], R11 ;  /* 0x0004780b01007387 */ /* 0x0001e20000100800 */
[----:B------:R-:W-:Y:S05]  /*32dd0*/  @!P6 BRA `(.L_x_10288) ;  /* 0x000000040098e947 */ /* 0x000fea0003800000 */
[----:B------:R-:W-:Y:S02]  /*32de0*/  ISETP.NE.U32.AND P0, PT, RZ, UR46, PT ;  /* 0x0000002eff007c0c */ /* 0x000fe4000bf05070 */
[----:B------:R-:W-:Y:S02]  /*32df0*/  MOV R10, R9 ;  /* 0x00000009000a7202 */ /* 0x000fe40000000f00 */
        /* <DEDUP_REMOVED lines=18> */
.L_x_10289:
[----:B------:R-:W2:Y:S01]  /*32f20*/  S2R R3, SR_CgaCtaId ;  /* 0x0000000000037919 */ /* 0x000ea20000008800 */
[----:B------:R-:W-:-:S04]  /*32f30*/  MOV R2, 0x400 ;  /* 0x0000040000027802 */ /* 0x000fc80000000f00 */
[----:B--2---:R-:W-:Y:S02]  /*32f40*/  LEA R2, R3, R2, 0x18 ;  /* 0x0000000203027211 */ /* 0x004fe400078ec0ff */
[----:B------:R-:W-:-:S03]  /*32f50*/  SHF.L.U32 R3, R11, 0x1f, RZ ;  /* 0x0000001f0b037819 */ /* 0x000fc600000006ff */
[----:B------:R-:W-:-:S04]  /*32f60*/  IMAD R2, R12, 0x8, R2 ;  /* 0x000000080c027824 */ /* 0x000fc800078e0202 */
[----:B------:R-:W2:Y:S02]  /*32f70*/  SYNCS.PHASECHK.TRANS64.TRYWAIT P0, [R2+URZ+0x32440], R3 ;  /* 0x03244003020075a7 */ /* 0x000ea4000800017f */
[----:B--2---:R-:W-:Y:S05]  /*32f80*/  @!P0 BRA `(.L_x_10290) ;  /* 0x0000002800dc8947 */ /* 0x004fea0003800000 */
.L_x_10402:
        /* <DEDUP_REMOVED lines=11> */
.L_x_10291:
[----:B-1----:R-:W3:Y:S01]  /*33040*/  LDL R7, [R1+0x470] ;  /* 0x0004700001077983 */ /* 0x002ee20000100800 */
        /* <DEDUP_REMOVED lines=21> */
.L_x_10403:
        /* <DEDUP_REMOVED lines=8> */
.L_x_10293:
        /* <DEDUP_REMOVED lines=34> */
.L_x_10288:
[----:B------:R-:W-:Y:S05]  /*33440*/  BSYNC B1 ;  /* 0x0000000000017941 */ /* 0x000fea0003800000 */
.L_x_10287:
[----:B------:R-:W2:Y:S01]  /*33450*/  LDL R2, [R1+0x484] ;  /* 0x0004840001027983 */ /* 0x000ea20000100800 */
[----:B------:R-:W-:Y:S01]  /*33460*/  VIADD R5, R5, 0xfffffffe ;  /* 0xfffffffe05057836 */ /* 0x000fe20000000000 */
[----:B--2---:R-:W-:-:S13]  /*33470*/  ISETP.GT.AND P0, PT, R9, R2, PT ;  /* 0x000000020900720c */ /* 0x004fda0003f04270 */
[----:B------:R-:W-:Y:S05]  /*33480*/  @P0 BRA `(.L_x_10294) ;  /* 0xfffffff000700947 */ /* 0x000fea000383ffff */
.L_x_10270:
[----:B------:R-:W-:Y:S05]  /*33490*/  BSYNC B0 ;  /* 0x0000000000007941 */ /* 0x000fea0003800000 */
.L_x_10269:
[----:B------:R-:W2:Y:S01]  /*334a0*/  LDL.LU R3, [R1+0x470] ;  /* 0x0004700001037983 */ /* 0x000ea20000300800 */
        /* <DEDUP_REMOVED lines=8> */
[----:B------:R2:W-:Y:S01]  /*33530*/  STL [R1+0x470], R2 ;  /* 0x0004700201007387 */ /* 0x0005e20000100800 */
        /* <DEDUP_REMOVED lines=13> */
.L_x_10296:
[----:B------:R-:W-:Y:S05]  /*33610*/  BSYNC B0 ;  /* 0x0000000000007941 */ /* 0x000fea0003800000 */
.L_x_10295:
[----:B--2---:R-:W2:Y:S02]  /*33620*/  LDL.LU R2, [R1+0x478] ;  /* 0x0004780001027983 */ /* 0x004ea40000300800 */
[----:B--2---:R-:W-:-:S05]  /*33630*/  LOP3.LUT R2, R2, R0, RZ, 0x3c, !PT ;  /* 0x0000000002027212 */ /* 0x004fca00078e3cff */
[----:B------:R3:W-:Y:S02]  /*33640*/  STL [R1+0x478], R2 ;  /* 0x0004780201007387 */ /* 0x0007e40000100800 */
.L_x_10251:
[----:B------:R-:W-:Y:S05]  /*33650*/  BSYNC B6 ;  /* 0x0000000000067941 */ /* 0x000fea0003800000 */
.L_x_10249:
[----:B------:R-:W-:-:S03]  /*33660*/  UMOV UR4, 0xffffffff ;  /* 0xffffffff00047882 */ /* 0x000fc60000000000 */
[----:B------:R-:W-:Y:S05]  /*33670*/  BRA.DIV UR4, `(.L_x_10297) ;  /* 0x0000002604487947 */ /* 0x000fea000b800000 */
[----:B------:R4:W0:Y:S04]  /*33680*/  SHFL.IDX PT, R4, R16, RZ, 0x1f ;  /* 0x00001fff10047589 */ /* 0x00082800000e0000 */
[----:B------:R-:W0:Y:S02]  /*33690*/  SHFL.IDX PT, R16, R16, 0x1, 0x1f ;  /* 0x00201f0010107f89 */ /* 0x000e2400000e0000 */
.L_x_10407:
[----:B------:R-:W2:Y:S01]  /*336a0*/  S2R R0, SR_TID.X ;  /* 0x0000000000007919 */ /* 0x000ea20000002100 */
[----:B------:R-:W-:Y:S01]  /*336b0*/  ULDC UR4, c[0x0][0xd14] ;  /* 0x0003450000047ab9 */ /* 0x000fe20000000800 */
[----:B------:R-:W-:Y:S01]  /*336c0*/  BSSY B0, `(.L_x_10298) ;  /* 0x000000b000007945 */ /* 0x000fe20003800000 */
[----:B------:R-:W-:Y:S01]  /*336d0*/  IMAD.MOV.U32 R17, RZ, RZ, RZ ;  /* 0x000000ffff117224 */ /* 0x000fe200078e00ff */
[----:B--2---:R-:W-:Y:S01]  /*336e0*/  LOP3.LUT R6, R0, 0x1f, RZ, 0xc0, !PT ;  /* 0x0000001f00067812 */ /* 0x004fe200078ec0ff */
[----:B------:R-:W-:-:S03]  /*336f0*/  IMAD.U32 R0, RZ, RZ, UR4 ;  /* 0x00000004ff007e24 */ /* 0x000fc6000f8e00ff */
[C---:B------:R-:W-:Y:S01]  /*33700*/  ISETP.NE.AND P0, PT, R6.reuse, 0x1f, PT ;  /* 0x0000001f0600780c */ /* 0x040fe20003f05270 */
[----:B------:R-:W-:-:S05]  /*33710*/  IMAD.IADD R5, R6, 0x1, R19 ;  /* 0x0000000106057824 */ /* 0x000fca00078e0213 */
[----:B------:R-:W-:-:S13]  /*33720*/  ISETP.GE.OR P0, PT, R5, R0, !P0 ;  /* 0x000000000500720c */ /* 0x000fda0004706670 */
[----:B------:R-:W-:Y:S05]  /*33730*/  @P0 BRA `(.L_x_10299) ;  /* 0x00000000000c0947 */ /* 0x000fea0003800000 */
[----:B---3--:R-:W2:Y:S02]  /*33740*/  LDC.64 R2, c[0x0][0xd58] ;  /* 0x00035600ff027b82 */ /* 0x008ea40000000a00 */
[----:B--2---:R-:W-:-:S05]  /*33750*/  IMAD.WIDE R2, R5, 0x4, R2 ;  /* 0x0000000405027825 */ /* 0x004fca00078e0202 */
[----:B------:R2:W5:Y:S02]  /*33760*/  LDG.E R17, desc[UR56][R2.64] ;  /* 0x0000003802117981 */ /* 0x000564000c1e1900 */
.L_x_10299:
[----:B------:R-:W-:Y:S05]  /*33770*/  BSYNC B0 ;  /* 0x0000000000007941 */ /* 0x000fea0003800000 */
.L_x_10298:
[----:B------:R-:W-:-:S03]  /*33780*/  UMOV UR4, 0xffffffff ;  /* 0xffffffff00047882 */ /* 0x000fc60000000000 */
[----:B------:R-:W-:Y:S05]  /*33790*/  BRA.DIV UR4, `(.L_x_10300) ;  /* 0x00000026044c7947 */ /* 0x000fea000b800000 */
[----:B-----5:R-:W0:Y:S01]  /*337a0*/  SHFL.UP PT, R14, R17, 0x1, RZ ;  /* 0x04200000110e7989 */ /* 0x020e2200000e00ff */
[C---:B------:R-:W-:Y:S02]  /*337b0*/  ISETP.NE.AND P0, PT, R6.reuse, RZ, PT ;  /* 0x000000ff0600720c */ /* 0x040fe40003f05270 */
[----:B------:R-:W-:Y:S02]  /*337c0*/  ISETP.GE.U32.AND P1, PT, R6, 0x2, PT ;  /* 0x000000020600780c */ /* 0x000fe40003f26070 */
[----:B0-----:R-:W-:Y:S02]  /*337d0*/  SEL R14, R14, RZ, P0 ;  /* 0x000000ff0e0e7207 */ /* 0x001fe40000000000 */
[----:B------:R-:W-:Y:S02]  /*337e0*/  ISETP.GE.U32.AND P0, PT, R6, 0x4, PT ;  /* 0x000000040600780c */ /* 0x000fe40003f06070 */
[----:B-1----:R-:W-:-:S05]  /*337f0*/  IADD3 R13, R17, R14, RZ ;  /* 0x0000000e110d7210 */ /* 0x002fca0007ffe0ff */
[----:B------:R-:W2:Y:S02]  /*33800*/  SHFL.UP PT, R14, R13, 0x2, RZ ;  /* 0x044000000d0e7989 */ /* 0x000ea400000e00ff */
[----:B--23--:R-:W-:Y:S02]  /*33810*/  SEL R2, R14, RZ, P1 ;  /* 0x000000ff0e027207 */ /* 0x00cfe40000800000 */
        /* <DEDUP_REMOVED lines=13> */
.L_x_10415:
[----:B------:R-:W-:Y:S02]  /*338f0*/  ULDC UR4, c[0x0][0xd10] ;  /* 0x0003440000047ab9 */ /* 0x000fe40000000800 */
[----:B------:R-:W-:-:S04]  /*33900*/  IMAD.U32 R5, RZ, RZ, UR4 ;  /* 0x00000004ff057e24 */ /* 0x000fc8000f8e00ff */
[----:B-1----:R-:W-:-:S04]  /*33910*/  IMAD R3, R14, R5, RZ ;  /* 0x000000050e037224 */ /* 0x002fc800078e02ff */
[----:B----4-:R-:W-:-:S05]  /*33920*/  IMAD.IADD R16, R16, 0x1, R3 ;  /* 0x0000000110107824 */ /* 0x010fca00078e0203 */
[----:B------:R-:W-:-:S13]  /*33930*/  ISETP.GT.AND P0, PT, R16, R4, PT ;  /* 0x000000041000720c */ /* 0x000fda0003f04270 */
[----:B------:R-:W-:Y:S05]  /*33940*/  @P0 BRA `(.L_x_10301) ;  /* 0x0000000000b40947 */ /* 0x000fea0003800000 */
[----:B------:R-:W1:Y:S02]  /*33950*/  LDC R0, c[0x0][0xd14] ;  /* 0x00034500ff007b82 */ /* 0x000e640000000800 */
.L_x_10306:
        /* <DEDUP_REMOVED lines=14> */
.L_x_10304:
[----:B------:R-:W-:Y:S05]  /*33a40*/  BSYNC B0 ;  /* 0x0000000000007941 */ /* 0x000fea0003800000 */
.L_x_10303:
        /* <DEDUP_REMOVED lines=23> */
.L_x_10423:
[----:B------:R-:W-:Y:S02]  /*33bc0*/  ULDC UR4, c[0x0][0xd10] ;  /* 0x0003440000047ab9 */ /* 0x000fe40000000800 */
[----:B------:R-:W-:-:S04]  /*33bd0*/  IMAD.U32 R5, RZ, RZ, UR4 ;  /* 0x00000004ff057e24 */ /* 0x000fc8000f8e00ff */
[----:B-1----:R-:W-:-:S04]  /*33be0*/  IMAD R3, R14, R5, RZ ;  /* 0x000000050e037224 */ /* 0x002fc800078e02ff */
[----:B------:R-:W-:-:S05]  /*33bf0*/  IMAD.IADD R16, R3, 0x1, R16 ;  /* 0x0000000103107824 */ /* 0x000fca00078e0210 */
[----:B------:R-:W-:-:S13]  /*33c00*/  ISETP.GT.AND P0, PT, R16, R4, PT ;  /* 0x000000041000720c */ /* 0x000fda0003f04270 */
[----:B------:R-:W-:Y:S05]  /*33c10*/  @!P0 BRA `(.L_x_10306) ;  /* 0xfffffffc00508947 */ /* 0x000fea000383ffff */
.L_x_10301:
        /* <DEDUP_REMOVED lines=8> */
.L_x_10427:
[----:B------:R-:W-:Y:S01]  /*33ca0*/  ISETP.NE.AND P0, PT, R3, RZ, PT ;  /* 0x000000ff0300720c */ /* 0x000fe20003f05270 */
[----:B------:R-:W-:-:S12]  /*33cb0*/  IMAD.MOV.U32 R7, RZ, RZ, RZ ;  /* 0x000000ffff077224 */ /* 0x000fd800078e00ff */
[----:B------:R-:W-:Y:S05]  /*33cc0*/  @!P0 BRA `(.L_x_10308) ;  /* 0x0000000000108947 */ /* 0x000fea0003800000 */
[----:B------:R-:W-:Y:S01]  /*33cd0*/  UMOV UR4, 0xffffffff ;  /* 0xffffffff00047882 */ /* 0x000fe20000000000 */
[----:B------:R-:W-:Y:S02]  /*33ce0*/  VIADD R12, R6, 0xffffffff ;  /* 0xffffffff060c7836 */ /* 0x000fe40000000000 */
[----:B------:R-:W-:Y:S05]  /*33cf0*/  BRA.DIV UR4, `(.L_x_10309) ;  /* 0x0000002604dc7947 */ /* 0x000fea000b800000 */
[----:B------:R3:W4:Y:S02]  /*33d00*/  SHFL.IDX PT, R7, R2, R12, 0x1f ;  /* 0x00001f0c02077589 */ /* 0x00072400000e0000 */
.L_x_10308:
[----:B0--3--:R-:W0:Y:S01]  /*33d10*/  LDC.64 R2, c[0x0][0xd68] ;  /* 0x00035a00ff027b82 */ /* 0x009e220000000a00 */
[----:B------:R-:W-:-:S04]  /*33d20*/  IMAD.IADD R19, R6, 0x1, R19 ;  /* 0x0000000106137824 */ /* 0x000fc800078e0213 */
[----:B0-----:R-:W-:-:S05]  /*33d30*/  IMAD.WIDE R2, R19, 0x4, R2 ;  /* 0x0000000413027825 */ /* 0x001fca00078e0202 */
[----:B------:R0:W1:Y:S01]  /*33d40*/  LDG.E R8, desc[UR56][R2.64] ;  /* 0x0000003802087981 */ /* 0x000062000c1e1900 */
[----:B----4-:R-:W-:-:S05]  /*33d50*/  IMAD R16, R7, R5, R16 ;  /* 0x0000000507107224 */ /* 0x010fca00078e0210 */
[----:B------:R-:W-:Y:S01]  /*33d60*/  IADD3 R7, R4, -R16, RZ ;  /* 0x8000001004077210 */ /* 0x000fe20007ffe0ff */
        /* <DEDUP_REMOVED lines=42> */
[----:B------:R-:W-:-:S04]  /*34010*/  IABS R9, R8 ;  /* 0x0000000800097213 */ /* 0x000fc80000000000 */
[----:B------:R-:W-:Y:S01]  /*34020*/  IADD3 R2, RZ, -R9, RZ ;  /* 0x80000009ff027210 */ /* 0x000fe20007ffe0ff */
        /* <DEDUP_REMOVED lines=17> */
.L_x_10302:
[----:B------:R-:W-:Y:S01]  /*34140*/  UMOV UR4, URZ ;  /* 0x0000003f00047c82 */ /* 0x000fe20008000000 */
[----:B------:R-:W-:Y:S01]  /*34150*/  UMOV UR5, URZ ;  /* 0x0000003f00057c82 */ /* 0x000fe20008000000 */
[----:B------:R-:W-:Y:S01]  /*34160*/  ULDC UR6, c[0x0][0xd14] ;  /* 0x0003450000067ab9 */ /* 0x000fe20000000800 */
[----:B------:R-:W-:Y:S02]  /*34170*/  IMAD.MOV.U32 R16, RZ, RZ, R4 ;  /* 0x000000ffff107224 */ /* 0x000fe400078e0004 */
[----:B------:R-:W-:Y:S02]  /*34180*/  IMAD.U32 R17, RZ, RZ, UR4 ;  /* 0x00000004ff117e24 */ /* 0x000fe4000f8e00ff */
[----:B------:R-:W-:Y:S02]  /*34190*/  IMAD.U32 R18, RZ, RZ, UR5 ;  /* 0x00000005ff127e24 */ /* 0x000fe4000f8e00ff */
[----:B------:R-:W-:-:S07]  /*341a0*/  IMAD.U32 R19, RZ, RZ, UR6 ;  /* 0x00000006ff137e24 */ /* 0x000fce000f8e00ff */
.L_x_10310:
        /* <DEDUP_REMOVED lines=12> */
.L_x_10211:
[----:B------:R-:W3:Y:S01]  /*34270*/  S2R R3, SR_CgaCtaId ;  /* 0x0000000000037919 */ /* 0x000ee20000008800 */
[----:B------:R-:W-:Y:S01]  /*34280*/  UIADD3 UR4, UR52, 0x1, URZ ;  /* 0x0000000134047890 */ /* 0x000fe2000fffe03f */
[----:B-1----:R-:W-:-:S03]  /*34290*/  MOV R0, 0x400 ;  /* 0x0000040000007802 */ /* 0x002fc60000000f00 */
[----:B------:R-:W-:-:S04]  /*342a0*/  ULEA.HI UR5, UR4, UR4, URZ, 0x1 ;  /* 0x0000000404057291 */ /* 0x000fc8000f8f083f */
[----:B------:R-:W-:-:S04]  /*342b0*/  ULOP3.LUT UR5, UR5, 0xfffffffe, URZ, 0xc0, !UPT ;  /* 0xfffffffe05057892 */ /* 0x000fc8000f8ec03f */
[----:B------:R-:W-:Y:S01]  /*342c0*/  UIADD3 UR5, UR4, -UR5, URZ ;  /* 0x8000000504057290 */ /* 0x000fe2000fffe03f */
[----:B---3--:R-:W-:-:S05]  /*342d0*/  LEA R0, R3, R0, 0x18 ;  /* 0x0000000003007211 */ /* 0x008fca00078ec0ff */
[----:B------:R-:W-:-:S04]  /*342e0*/  MOV R3, UR5 ;  /* 0x0000000500037c02 */ /* 0x000fc80008000f00 */
[----:B------:R-:W-:-:S04]  /*342f0*/  SHF.L.U32 R3, R3, 0x1f, RZ ;  /* 0x0000001f03037819 */ /* 0x000fc800000006ff */
[----:B------:R-:W1:Y:S02]  /*34300*/  SYNCS.PHASECHK.TRANS64.TRYWAIT P0, [R0+URZ+0x32420], R3 ;  /* 0x03242003000075a7 */ /* 0x000e64000800017f */
[----:B-1----:R-:W-:Y:S05]  /*34310*/  @!P0 BRA `(.L_x_10312) ;  /* 0x00000020007c8947 */ /* 0x002fea0003800000 */
.L_x_10430:
[----:B------:R-:W-:-:S03]  /*34320*/  UMOV UR4, 0xffffffff ;  /* 0xffffffff00047882 */ /* 0x000fc60000000000 */
[----:B------:R-:W-:Y:S05]  /*34330*/  BRA.DIV UR4, `(.L_x_10313) ;  /* 0x0000002204887947 */ /* 0x000fea000b800000 */
[----:B--2---:R-:W2:Y:S02]  /*34340*/  S2R R2, SR_TID.X ;  /* 0x0000000000027919 */ /* 0x004ea40000002100 */
[----:B--2---:R-:W-:-:S04]  /*34350*/  SHF.R.U32.HI R2, RZ, 0x5, R2 ;  /* 0x00000005ff027819 */ /* 0x004fc80000011602 */
[----:B------:R-:W-:-:S05]  /*34360*/  LOP3.LUT R2, R2, 0x3, RZ, 0xc0, !PT ;  /* 0x0000000302027812 */ /* 0x000fca00078ec0ff */
[----:B------:R2:W3:Y:S02]  /*34370*/  SHFL.IDX PT, R14, R2, RZ, 0x1f ;  /* 0x00001fff020e7589 */ /* 0x0004e400000e0000 */
.L_x_10433:
[----:B---3--:R-:W-:-:S13]  /*34380*/  ISETP.NE.AND P0, PT, R14, RZ, PT ;  /* 0x000000ff0e00720c */ /* 0x008fda0003f05270 */
[----:B------:R-:W-:Y:S05]  /*34390*/  @P0 BRA `(.L_x_9981) ;  /* 0x0000000000940947 */ /* 0x000fea0003800000 */
[----:B------:R-:W-:-:S03]  /*343a0*/  UMOV UR4, 0xffffffff ;  /* 0xffffffff00047882 */ /* 0x000fc60000000000 */
[----:B------:R-:W-:Y:S05]  /*343b0*/  BRA.DIV UR4, `(.L_x_10314) ;  /* 0x00000022049c7947 */ /* 0x000fea000b800000 */
[----:B------:R-:W-:-:S13]  /*343c0*/  ELECT P6, URZ, PT ;  /* 0x00000000003f782f */ /* 0x000fda00038c0000 */
.L_x_10436:
[----:B------:R-:W-:Y:S05]  /*343d0*/  @!P6 BRA `(.L_x_9981) ;  /* 0x000000000084e947 */ /* 0x000fea0003800000 */
[----:B------:R-:W-:-:S06]  /*343e0*/  ULOP3.LUT UR4, UR50, 0x2, URZ, 0xfc, !UPT ;  /* 0x0000000232047892 */ /* 0x000fcc000f8efc3f */
[----:B--2---:R-:W-:-:S05]  /*343f0*/  IMAD.U32 R2, RZ, RZ, UR4 ;  /* 0x00000004ff027e24 */ /* 0x004fca000f8e00ff */
[----:B------:R-:W-:-:S13]  /*34400*/  ISETP.NE.AND P2, PT, R2, 0x3, PT ;  /* 0x000000030200780c */ /* 0x000fda0003f45270 */
[----:B------:R-:W-:Y:S05]  /*34410*/  @!P2 BRA `(.L_x_10315) ;  /* 0x000000000004a947 */ /* 0x000fea0003800000 */
[----:B------:R-:W-:Y:S01]  /*34420*/  BPT.TRAP 0x1 ;  /* 0x000000040000795c */ /* 0x000fe20000300000 */
.L_x_10315:
        /* <DEDUP_REMOVED lines=14> */
.L_x_10437:
[----:B------:R-:W2:Y:S02]  /*34510*/  SYNCS.PHASECHK.TRANS64.TRYWAIT P0, [R7+URZ], R2 ;  /* 0x00000002070075a7 */ /* 0x000ea4000800017f */
[----:B--2---:R-:W-:Y:S05]  /*34520*/  @!P0 BRA `(.L_x_10317) ;  /* 0x0000002000748947 */ /* 0x004fea0003800000 */
.L_x_10438:
[----:B------:R-:W-:Y:S05]  /*34530*/  @!P2 BRA `(.L_x_10318) ;  /* 0x000000000004a947 */ /* 0x000fea0003800000 */
[----:B------:R-:W-:Y:S01]  /*34540*/  BPT.TRAP 0x1 ;  /* 0x000000040000795c */ /* 0x000fe20000300000 */
.L_x_10318:
[----:B------:R-:W3:Y:S01]  /*34550*/  LDL.LU R4, [R1+0x470] ;  /* 0x0004700001047983 */ /* 0x000ee20000300800 */
[----:B------:R-:W-:-:S04]  /*34560*/  VIADD R0, R0, 0x32460 ;  /* 0x0003246000007836 */ /* 0x000fc80000000000 */
[----:B---3--:R-:W-:-:S04]  /*34570*/  IMAD R4, R4, 0x8, R0 ;  /* 0x0000000804047824 */ /* 0x008fc800078e0200 */
[----:B------:R-:W3:Y:S02]  /*34580*/  SYNCS.PHASECHK.TRANS64.TRYWAIT P0, [R4+URZ], R5 ;  /* 0x00000005040075a7 */ /* 0x000ee4000800017f */
[----:B---3--:R-:W-:Y:S05]  /*34590*/  @!P0 BRA `(.L_x_10319) ;  /* 0x00000020006c8947 */ /* 0x008fea0003800000 */
.L_x_10439:
[----:B------:R-:W-:-:S07]  /*345a0*/  IMAD R3, R3, 0x8, R0 ;  /* 0x0000000803037824 */ /* 0x000fce00078e0200 */
.L_x_10320:
[----:B----4-:R4:W0:Y:S02]  /*345b0*/  SYNCS.PHASECHK.TRANS64.TRYWAIT P0, [R3+URZ], R2 ;  /* 0x00000002030075a7 */ /* 0x010824000800017f */
[----:B0-----:R-:W-:Y:S05]  /*345c0*/  @!P0 NANOSLEEP.SYNCS 0x989680 ;  /* 0x009896800000895d */ /* 0x001fea0003900000 */
[----:B------:R-:W0:Y:S02]  /*345d0*/  @!P0 SYNCS.PHASECHK.TRANS64 P0, [R3+URZ], R2 ;  /* 0x00000002030085a7 */ /* 0x000e24000800007f */
[----:B0-----:R-:W-:Y:S05]  /*345e0*/  @!P0 BRA `(.L_x_10320) ;  /* 0xfffffffc00f08947 */ /* 0x001fea000383ffff */
.L_x_9981:
[----:B------:R-:W-:Y:S05]  /*345f0*/  BSYNC B7 ;  /* 0x0000000000077941 */ /* 0x000fea0003800000 */
.L_x_9978:
[----:B------:R-:W-:Y:S05]  /*34600*/  EXIT ;  /* 0x000000000000794d */ /* 0x000fea0003800000 */
.L_x_10007:
[----:B0-----:R0:W1:Y:S02]  /*34610*/  SYNCS.PHASECHK.TRANS64.TRYWAIT P6, [R86+URZ+0x32490], R107 ;  /* 0x0324906b560075a7 */ /* 0x00106400080c017f */
[----:B-1----:R-:W-:Y:S05]  /*34620*/  @!P6 NANOSLEEP.SYNCS 0x989680 ;  /* 0x009896800000e95d */ /* 0x002fea0003900000 */
[----:B------:R-:W1:Y:S02]  /*34630*/  @!P6 SYNCS.PHASECHK.TRANS64 P6, [R86+URZ+0x32490], R107 ;  /* 0x0324906b5600e5a7 */ /* 0x000e6400080c007f */
[----:B-1----:R-:W-:Y:S05]  /*34640*/  @!P6 BRA `(.L_x_10007) ;  /* 0xfffffffc00f0e947 */ /* 0x002fea000383ffff */
[----:B------:R-:W-:Y:S05]  /*34650*/  BRA `(.L_x_10321) ;  /* 0xfffffce8003c7947 */ /* 0x000fea000383ffff */
.L_x_10025:
[----:B0-----:R0:W1:Y:S02]  /*34660*/  SYNCS.PHASECHK.TRANS64.TRYWAIT P5, [R86+URZ+0x32490], R107 ;  /* 0x0324906b560075a7 */ /* 0x00106400080a017f */
[----:B-1----:R-:W-:Y:S05]  /*34670*/  @!P5 NANOSLEEP.SYNCS 0x989680 ;  /* 0x009896800000d95d */ /* 0x002fea0003900000 */
[----:B------:R-:W1:Y:S02]  /*34680*/  @!P5 SYNCS.PHASECHK.TRANS64 P5, [R86+URZ+0x32490], R107 ;  /* 0x0324906b5600d5a7 */ /* 0x000e6400080a007f */
[----:B-1----:R-:W-:Y:S05]  /*34690*/  @!P5 BRA `(.L_x_10025) ;  /* 0xfffffffc00f0d947 */ /* 0x002fea000383ffff */
[----:B------:R-:W-:Y:S05]  /*346a0*/  BRA `(.L_x_10322) ;  /* 0xfffffcf8008c7947 */ /* 0x000fea000383ffff */
.L_x_10034:
[----:B0-----:R0:W1:Y:S02]  /*346b0*/  SYNCS.PHASECHK.TRANS64.TRYWAIT P4, [R86+URZ+0x32490], R107 ;  /* 0x0324906b560075a7 */ /* 0x001064000808017f */
[----:B-1----:R-:W-:Y:S05]  /*346c0*/  @!P4 NANOSLEEP.SYNCS 0x989680 ;  /* 0x009896800000c95d */ /* 0x002fea0003900000 */
[----:B------:R-:W1:Y:S02]  /*346d0*/  @!P4 SYNCS.PHASECHK.TRANS64 P4, [R86+URZ+0x32490], R107 ;  /* 0x0324906b5600c5a7 */ /* 0x000e64000808007f */
[----:B-1----:R-:W-:Y:S05]  /*346e0*/  @!P4 BRA `(.L_x_10034) ;  /* 0xfffffffc00f0c947 */ /* 0x002fea000383ffff */
[----:B------:R-:W-:Y:S05]  /*346f0*/  BRA `(.L_x_10323) ;  /* 0xfffffd0800647947 */ /* 0x000fea000383ffff */
.L_x_10040:
[----:B--2---:R2:W3:Y:S02]  /*34700*/  SYNCS.PHASECHK.TRANS64.TRYWAIT P3, [R86+URZ+0x324b0], R107 ;  /* 0x0324b06b560075a7 */ /* 0x0044e4000806017f */
[----:B---3--:R-:W-:Y:S05]  /*34710*/  @!P3 NANOSLEEP.SYNCS 0x989680 ;  /* 0x009896800000b95d */ /* 0x008fea0003900000 */
[----:B------:R-:W3:Y:S02]  /*34720*/  @!P3 SYNCS.PHASECHK.TRANS64 P3, [R86+URZ+0x324b0], R107 ;  /* 0x0324b06b5600b5a7 */ /* 0x000ee4000806007f */
[----:B---3--:R-:W-:Y:S05]  /*34730*/  @!P3 BRA `(.L_x_10040) ;  /* 0xfffffffc00f0b947 */ /* 0x008fea000383ffff */
[----:B------:R-:W-:Y:S05]  /*34740*/  BRA `(.L_x_10324) ;  /* 0xfffffd0800f47947 */ /* 0x000fea000383ffff */
.L_x_10056:
        /* <DEDUP_REMOVED lines=8> */
.L_x_10326:
[----:B------:R-:W-:Y:S05]  /*347d0*/  BSYNC B0 ;  /* 0x0000000000007941 */ /* 0x000fea0003800000 */
.L_x_10325:
[----:B------:R-:W-:Y:S05]  /*347e0*/  BRA `(.L_x_10327) ;  /* 0xfffffd1c00247947 */ /* 0x000fea000383ffff */
.L_x_10072:
[----:B------:R-:W-:Y:S01]  /*347f0*/  BSSY B1, `(.L_x_10328) ;  /* 0x0000008000017945 */ /* 0x000fe20003800000 */
[----:B------:R-:W-:Y:S02]  /*34800*/  IMAD.MOV.U32 R13, RZ, RZ, R5 ;  /* 0x000000ffff0d7224 */ /* 0x000fe400078e0005 */
[----:B------:R-:W-:Y:S02]  /*34810*/  IMAD.MOV.U32 R12, RZ, RZ, RZ ;  /* 0x000000ffff0c7224 */ /* 0x000fe400078e00ff */
[----:B------:R-:W-:Y:S02]  /*34820*/  IMAD.MOV.U32 R11, RZ, RZ, 0x1c1f ;  /* 0x00001c1fff0b7424 */ /* 0x000fe400078e00ff */
[----:B01----:R-:W-:-:S07]  /*34830*/  IMAD.MOV.U32 R15, RZ, RZ, -0x1 ;  /* 0xffffffffff0f7424 */ /* 0x003fce00078e00ff */
[----:B------:R-:W-:Y:S05]  /*34840*/  WARPSYNC.COLLECTIVE R15, `(.L_x_10329) ;  /* 0x000000000f087348 */ /* 0x000fea0003c00000 */
[----:B------:R0:W1:Y:S02]  /*34850*/  SHFL.IDX P6, R14, R13, R12, R11 ;  /* 0x0000000c0d0e7389 */ /* 0x00006400000c000b */
[----:B01----:R-:W-:Y:S01]  /*34860*/  ENDCOLLECTIVE ;  /* 0x000000000000791b */ /* 0x003fe20003800000 */
.L_x_10329:
[----:B------:R-:W-:Y:S05]  /*34870*/  BSYNC B1 ;  /* 0x0000000000017941 */ /* 0x000fea0003800000 */
.L_x_10328:
[----:B------:R-:W-:Y:S05]  /*34880*/  BRA `(.L_x_10330) ;  /* 0xfffffd2c00ac7947 */ /* 0x000fea000383ffff */
.L_x_10073:
        /* <DEDUP_REMOVED lines=8> */
.L_x_10332:
[----:B------:R-:W-:Y:S05]  /*34910*/  BSYNC B1 ;  /* 0x0000000000017941 */ /* 0x000fea0003800000 */
.L_x_10331:
[----:B------:R-:W-:Y:S05]  /*34920*/  BRA `(.L_x_10333) ;  /* 0xfffffd2c008c7947 */ /* 0x000fea000383ffff */
.L_x_10074:
[----:B------:R-:W-:Y:S01]  /*34930*/  BSSY B1, `(.L_x_10334) ;  /* 0x0000008000017945 */ /* 0x000fe20003800000 */
[----:B------:R-:W-:Y:S01]  /*34940*/  IMAD.MOV.U32 R13, RZ, RZ, R3 ;  /* 0x000000ffff0d7224 */ /* 0x000fe200078e0003 */
[----:B01----:R-:W-:Y:S01]  /*34950*/  MOV R15, 0xffffffff ;  /* 0xffffffff000f7802 */ /* 0x003fe20000000f00 */
[----:B------:R-:W-:Y:S02]  /*34960*/  IMAD.MOV.U32 R12, RZ, RZ, RZ ;  /* 0x000000ffff0c7224 */ /* 0x000fe400078e00ff */
[----:B------:R-:W-:-:S07]  /*34970*/  IMAD.MOV.U32 R11, RZ, RZ, 0x1c1f ;  /* 0x00001c1fff0b7424 */ /* 0x000fce00078e00ff */
[----:B------:R-:W-:Y:S05]  /*34980*/  WARPSYNC.COLLECTIVE R15, `(.L_x_10335) ;  /* 0x000000000f087348 */ /* 0x000fea0003c00000 */
[----:B------:R0:W1:Y:S02]  /*34990*/  SHFL.IDX P6, R14, R13, R12, R11 ;  /* 0x0000000c0d0e7389 */ /* 0x00006400000c000b */
[----:B01----:R-:W-:Y:S01]  /*349a0*/  ENDCOLLECTIVE ;  /* 0x000000000000791b */ /* 0x003fe20003800000 */
.L_x_10335:
[----:B------:R-:W-:Y:S05]  /*349b0*/  BSYNC B1 ;  /* 0x0000000000017941 */ /* 0x000fea0003800000 */
.L_x_10334:
[----:B------:R-:W-:Y:S05]  /*349c0*/  BRA `(.L_x_10336) ;  /* 0xfffffd2c006c7947 */ /* 0x000fea000383ffff */
.L_x_10075:
        /* <DEDUP_REMOVED lines=8> */
.L_x_10338:
[----:B------:R-:W-:Y:S05]  /*34a50*/  BSYNC B1 ;  /* 0x0000000000017941 */ /* 0x000fea0003800000 */
.L_x_10337:
[----:B------:R-:W-:Y:S05]  /*34a60*/  BRA `(.L_x_10339) ;  /* 0xfffffd2c004c7947 */ /* 0x000fea000383ffff */
.L_x_10076:
[----:B------:R-:W-:Y:S01]  /*34a70*/  BSSY B1, `(.L_x_10340) ;  /* 0x0000008000017945 */ /* 0x000fe20003800000 */
[----:B------:R-:W-:Y:S02]  /*34a80*/  IMAD.MOV.U32 R13, RZ, RZ, R5 ;  /* 0x000000ffff0d7224 */ /* 0x000fe400078e0005 */
[----:B------:R-:W-:Y:S02]  /*34a90*/  IMAD.MOV.U32 R12, RZ, RZ, 0x1 ;  /* 0x00000001ff0c7424 */ /* 0x000fe400078e00ff */
[----:B------:R-:W-:Y:S02]  /*34aa0*/  IMAD.MOV.U32 R11, RZ, RZ, 0x1c1f ;  /* 0x00001c1fff0b7424 */ /* 0x000fe400078e00ff */
[----:B01----:R-:W-:-:S07]  /*34ab0*/  IMAD.MOV.U32 R15, RZ, RZ, -0x1 ;  /* 0xffffffffff0f7424 */ /* 0x003fce00078e00ff */
[----:B------:R-:W-:Y:S05]  /*34ac0*/  WARPSYNC.COLLECTIVE R15, `(.L_x_10341) ;  /* 0x000000000f087348 */ /* 0x000fea0003c00000 */
[----:B------:R0:W1:Y:S02]  /*34ad0*/  SHFL.IDX P6, R14, R13, R12, R11 ;  /* 0x0000000c0d0e7389 */ /* 0x00006400000c000b */
[----:B01----:R-:W-:Y:S01]  /*34ae0*/  ENDCOLLECTIVE ;  /* 0x000000000000791b */ /* 0x003fe20003800000 */
.L_x_10341:
[----:B------:R-:W-:Y:S05]  /*34af0*/  BSYNC B1 ;  /* 0x0000000000017941 */ /* 0x000fea0003800000 */
.L_x_10340:
[----:B------:R-:W-:Y:S05]  /*34b00*/  BRA `(.L_x_10342) ;  /* 0xfffffd2c002c7947 */ /* 0x000fea000383ffff */
.L_x_10077:
[----:B------:R-:W-:Y:S01]  /*34b10*/  BSSY B1, `(.L_x_10343) ;  /* 0x0000008000017945 */ /* 0x000fe20003800000 */
[----:B------:R-:W-:Y:S01]  /*34b20*/  IMAD.MOV.U32 R13, RZ, RZ, R4 ;  /* 0x000000ffff0d7224 */ /* 0x000fe200078e0004 */
[----:B01----:R-:W-:Y:S01]  /*34b30*/  MOV R15, 0xffffffff ;  /* 0xffffffff000f7802 */ /* 0x003fe20000000f00 */
[----:B------:R-:W-:Y:S02]  /*34b40*/  IMAD.MOV.U32 R12, RZ, RZ, 0x1 ;  /* 0x00000001ff0c7424 */ /* 0x000fe400078e00ff */
[----:B------:R-:W-:-:S07]  /*34b50*/  IMAD.MOV.U32 R11, RZ, RZ, 0x1c1f ;  /* 0x00001c1fff0b7424 */ /* 0x000fce00078e00ff */
[----:B------:R-:W-:Y:S05]  /*34b60*/  WARPSYNC.COLLECTIVE R15, `(.L_x_10344) ;  /* 0x000000000f087348 */ /* 0x000fea0003c00000 */
[----:B------:R0:W1:Y:S02]  /*34b70*/  SHFL.IDX P6, R14, R13, R12, R11 ;  /* 0x0000000c0d0e7389 */ /* 0x00006400000c000b */
[----:B01----:R-:W-:Y:S01]  /*34b80*/  ENDCOLLECTIVE ;  /* 0x000000000000791b */ /* 0x003fe20003800000 */
.L_x_10344:
[----:B------:R-:W-:Y:S05]  /*34b90*/  BSYNC B1 ;  /* 0x0000000000017941 */ /* 0x000fea0003800000 */
.L_x_10343:
[----:B------:R-:W-:Y:S05]  /*34ba0*/  BRA `(.L_x_10345) ;  /* 0xfffffd2c000c7947 */ /* 0x000fea000383ffff */
.L_x_10078:
        /* <DEDUP_REMOVED lines=8> */
.L_x_10347:
[----:B------:R-:W-:Y:S05]  /*34c30*/  BSYNC B1 ;  /* 0x0000000000017941 */ /* 0x000fea0003800000 */
.L_x_10346:
[----:B------:R-:W-:Y:S05]  /*34c40*/  BRA `(.L_x_10348) ;  /* 0xfffffd2800ec7947 */ /* 0x000fea000383ffff */
.L_x_10079:
        /* <DEDUP_REMOVED lines=8> */
.L_x_10350:
[----:B------:R-:W-:Y:S05]  /*34cd0*/  BSYNC B1 ;  /* 0x0000000000017941 */ /* 0x000fea0003800000 */
.L_x_10349:
[----:B------:R-:W-:Y:S05]  /*34ce0*/  BRA `(.L_x_10351) ;  /* 0xfffffd2800cc7947 */ /* 0x000fea000383ffff */
.L_x_10081:
[----:B--2---:R2:W3:Y:S02]  /*34cf0*/  SYNCS.PHASECHK.TRANS64.TRYWAIT P0, [R145+URZ+0x32400], R6 ;  /* 0x03240006910075a7 */ /* 0x0044e4000800017f */
[----:B---3--:R-:W-:Y:S05]  /*34d00*/  @!P0 NANOSLEEP.SYNCS 0x989680 ;  /* 0x009896800000895d */ /* 0x008fea0003900000 */
[----:B------:R-:W3:Y:S02]  /*34d10*/  @!P0 SYNCS.PHASECHK.TRANS64 P0, [R145+URZ+0x32400], R6 ;  /* 0x03240006910085a7 */ /* 0x000ee4000800007f */
[----:B---3--:R-:W-:Y:S05]  /*34d20*/  @!P0 BRA `(.L_x_10081) ;  /* 0xfffffffc00f08947 */ /* 0x008fea000383ffff */
[----:B------:R-:W-:Y:S05]  /*34d30*/  BRA `(.L_x_10352) ;  /* 0xfffffd2800c47947 */ /* 0x000fea000383ffff */
.L_x_10089:
        /* <DEDUP_REMOVED lines=8> */
.L_x_10354:
[----:B------:R-:W-:Y:S05]  /*34dc0*/  BSYNC B1 ;  /* 0x0000000000017941 */ /* 0x000fea0003800000 */
.L_x_10353:
[----:B------:R-:W-:Y:S05]  /*34dd0*/  BRA `(.L_x_10355) ;  /* 0xfffffd3c00087947 */ /* 0x000fea000383ffff */
.L_x_10090:
        /* <DEDUP_REMOVED lines=8> */
.L_x_10357:
[----:B------:R-:W-:Y:S05]  /*34e60*/  BSYNC B1 ;  /* 0x0000000000017941 */ /* 0x000fea0003800000 */
.L_x_10356:
[----:B------:R-:W-:Y:S05]  /*34e70*/  BRA `(.L_x_10358) ;  /* 0xfffffd3800e87947 */ /* 0x000fea000383ffff */
.L_x_10091:
        /* <DEDUP_REMOVED lines=8> */
.L_x_10360:
[----:B------:R-:W-:Y:S05]  /*34f00*/  BSYNC B1 ;  /* 0x0000000000017941 */ /* 0x000fea0003800000 */
.L_x_10359:
[----:B------:R-:W-:Y:S05]  /*34f10*/  BRA `(.L_x_10361) ;  /* 0xfffffd3800c87947 */ /* 0x000fea000383ffff */
.L_x_10092:
        /* <DEDUP_REMOVED lines=8> */
.L_x_10363:
[----:B------:R-:W-:Y:S05]  /*34fa0*/  BSYNC B1 ;  /* 0x0000000000017941 */ /* 0x000fea0003800000 */
.L_x_10362:
[----:B------:R-:W-:Y:S05]  /*34fb0*/  BRA `(.L_x_10364) ;  /* 0xfffffd3800a87947 */ /* 0x000fea000383ffff */
.L_x_10093:
        /* <DEDUP_REMOVED lines=8> */
.L_x_10366:
[----:B------:R-:W-:Y:S05]  /*35040*/  BSYNC B1 ;  /* 0x0000000000017941 */ /* 0x000fea0003800000 */
.L_x_10365:
[----:B------:R-:W-:Y:S05]  /*35050*/  BRA `(.L_x_10367) ;  /* 0xfffffd3800887947 */ /* 0x000fea000383ffff */
.L_x_10094:
        /* <DEDUP_REMOVED lines=8> */
.L_x_10369:
[----:B------:R-:W-:Y:S05]  /*350e0*/  BSYNC B1 ;  /* 0x0000000000017941 */ /* 0x000fea0003800000 */
.L_x_10368:
[----:B------:R-:W-:Y:S05]  /*350f0*/  BRA `(.L_x_10370) ;  /* 0xfffffd3800687947 */ /* 0x000fea000383ffff */
.L_x_10095:
        /* <DEDUP_REMOVED lines=8> */
.L_x_10372:
[----:B------:R-:W-:Y:S05]  /*35180*/  BSYNC B1 ;  /* 0x0000000000017941 */ /* 0x000fea0003800000 */
.L_x_10371:
[----:B------:R-:W-:Y:S05]  /*35190*/  BRA `(.L_x_10373) ;  /* 0xfffffd3800487947 */ /* 0x000fea000383ffff */
.L_x_10096:
        /* <DEDUP_REMOVED lines=8> */
.L_x_10375:
[----:B------:R-:W-:Y:S05]  /*35220*/  BSYNC B1 ;  /* 0x0000000000017941 */ /* 0x000fea0003800000 */
.L_x_10374:
[----:B------:R-:W-:Y:S05]  /*35230*/  BRA `(.L_x_10376) ;  /* 0xfffffd3800287947 */ /* 0x000fea000383ffff */
.L_x_10098:
[----:B0-----:R0:W1:Y:S02]  /*35240*/  SYNCS.PHASECHK.TRANS64.TRYWAIT P1, [R145+URZ+0x32400], R0 ;  /* 0x03240000910075a7 */ /* 0x001064000802017f */
[----:B-1----:R-:W-:Y:S05]  /*35250*/  @!P1 NANOSLEEP.SYNCS 0x989680 ;  /* 0x009896800000995d */ /* 0x002fea0003900000 */
[----:B------:R-:W1:Y:S02]  /*35260*/  @!P1 SYNCS.PHASECHK.TRANS64 P1, [R145+URZ+0x32400], R0 ;  /* 0x03240000910095a7 */ /* 0x000e64000802007f */
[----:B-1----:R-:W-:Y:S05]  /*35270*/  @!P1 BRA `(.L_x_10098) ;  /* 0xfffffffc00f09947 */ /* 0x002fea000383ffff */
[----:B------:R-:W-:Y:S05]  /*35280*/  BRA `(.L_x_10377) ;  /* 0xfffffd3800687947 */ /* 0x000fea000383ffff */
.L_x_10113:
[----:B0-----:R0:W1:Y:S02]  /*35290*/  SYNCS.PHASECHK.TRANS64.TRYWAIT P0, [R2+URZ], R7 ;  /* 0x00000007020075a7 */ /* 0x001064000800017f */
[----:B-1----:R-:W-:Y:S05]  /*352a0*/  @!P0 NANOSLEEP.SYNCS 0x989680 ;  /* 0x009896800000895d */ /* 0x002fea0003900000 */
[----:B------:R-:W1:Y:S02]  /*352b0*/  @!P0 SYNCS.PHASECHK.TRANS64 P0, [R2+URZ], R7 ;  /* 0x00000007020085a7 */ /* 0x000e64000800007f */
[----:B-1----:R-:W-:Y:S05]  /*352c0*/  @!P0 BRA `(.L_x_10113) ;  /* 0xfffffffc00f08947 */ /* 0x002fea000383ffff */
[----:B------:R-:W-:Y:S05]  /*352d0*/  BRA `(.L_x_10112) ;  /* 0xfffffd5000007947 */ /* 0x000fea000383ffff */
.L_x_10120:
[----:B0-----:R0:W1:Y:S02]  /*352e0*/  SYNCS.PHASECHK.TRANS64.TRYWAIT P0, [R4+URZ], R5 ;  /* 0x00000005040075a7 */ /* 0x001064000800017f */
[----:B-1----:R-:W-:Y:S05]  /*352f0*/  @!P0 NANOSLEEP.SYNCS 0x989680 ;  /* 0x009896800000895d */ /* 0x002fea0003900000 */
[----:B------:R-:W1:Y:S02]  /*35300*/  @!P0 SYNCS.PHASECHK.TRANS64 P0, [R4+URZ], R5 ;  /* 0x00000005040085a7 */ /* 0x000e64000800007f */
[----:B-1----:R-:W-:Y:S05]  /*35310*/  @!P0 BRA `(.L_x_10120) ;  /* 0xfffffffc00f08947 */ /* 0x002fea000383ffff */
[----:B------:R-:W-:Y:S05]  /*35320*/  BRA `(.L_x_10119) ;  /* 0xfffffd5400247947 */ /* 0x000fea000383ffff */
.L_x_10145:
[----:B-1----:R1:W2:Y:S02]  /*35330*/  SYNCS.PHASECHK.TRANS64.TRYWAIT P1, [R0+URZ], R9 ;  /* 0x00000009000075a7 */ /* 0x0022a4000802017f */
[----:B--2---:R-:W-:Y:S05]  /*35340*/  @!P1 NANOSLEEP.SYNCS 0x989680 ;  /* 0x009896800000995d */ /* 0x004fea0003900000 */
[----:B------:R-:W2:Y:S02]  /*35350*/  @!P1 SYNCS.PHASECHK.TRANS64 P1, [R0+URZ], R9 ;  /* 0x00000009000095a7 */ /* 0x000ea4000802007f */
[----:B--2---:R-:W-:Y:S05]  /*35360*/  @!P1 BRA `(.L_x_10145) ;  /* 0xfffffffc00f09947 */ /* 0x004fea000383ffff */
[----:B------:R-:W-:Y:S05]  /*35370*/  BRA `(.L_x_10144) ;  /* 0xfffffe0000a87947 */ /* 0x000fea000383ffff */
.L_x_10152:
[----:B-1----:R1:W2:Y:S02]  /*35380*/  SYNCS.PHASECHK.TRANS64.TRYWAIT P1, [R6+URZ], R7 ;  /* 0x00000007060075a7 */ /* 0x0022a4000802017f */
[----:B--2---:R-:W-:Y:S05]  /*35390*/  @!P1 NANOSLEEP.SYNCS 0x989680 ;  /* 0x009896800000995d */ /* 0x004fea0003900000 */
[----:B------:R-:W2:Y:S02]  /*353a0*/  @!P1 SYNCS.PHASECHK.TRANS64 P1, [R6+URZ], R7 ;  /* 0x00000007060095a7 */ /* 0x000ea4000802007f */
[----:B--2---:R-:W-:Y:S05]  /*353b0*/  @!P1 BRA `(.L_x_10152) ;  /* 0xfffffffc00f09947 */ /* 0x004fea000383ffff */
[----:B------:R-:W-:Y:S05]  /*353c0*/  BRA `(.L_x_10151) ;  /* 0xfffffe0400cc7947 */ /* 0x000fea000383ffff */
.L_x_10163:
[----:B-1----:R1:W2:Y:S02]  /*353d0*/  SYNCS.PHASECHK.TRANS64.TRYWAIT P0, [R6+URZ], R7 ;  /* 0x00000007060075a7 */ /* 0x0022a4000800017f */
[----:B--2---:R-:W-:Y:S05]  /*353e0*/  @!P0 NANOSLEEP.SYNCS 0x989680 ;  /* 0x009896800000895d */ /* 0x004fea0003900000 */
[----:B------:R-:W2:Y:S02]  /*353f0*/  @!P0 SYNCS.PHASECHK.TRANS64 P0, [R6+URZ], R7 ;  /* 0x00000007060085a7 */ /* 0x000ea4000800007f */
[----:B--2---:R-:W-:Y:S05]  /*35400*/  @!P0 BRA `(.L_x_10163) ;  /* 0xfffffffc00f08947 */ /* 0x004fea000383ffff */
[----:B------:R-:W-:Y:S05]  /*35410*/  BRA `(.L_x_10162) ;  /* 0xfffffea000087947 */ /* 0x000fea000383ffff */
.L_x_10170:
[----:B--2---:R2:W3:Y:S02]  /*35420*/  SYNCS.PHASECHK.TRANS64.TRYWAIT P0, [R6+URZ], R7 ;  /* 0x00000007060075a7 */ /* 0x0044e4000800017f */
[----:B---3--:R-:W-:Y:S05]  /*35430*/  @!P0 NANOSLEEP.SYNCS 0x989680 ;  /* 0x009896800000895d */ /* 0x008fea0003900000 */
[----:B------:R-:W3:Y:S02]  /*35440*/  @!P0 SYNCS.PHASECHK.TRANS64 P0, [R6+URZ], R7 ;  /* 0x00000007060085a7 */ /* 0x000ee4000800007f */
[----:B---3--:R-:W-:Y:S05]  /*35450*/  @!P0 BRA `(.L_x_10170) ;  /* 0xfffffffc00f08947 */ /* 0x008fea000383ffff */
[----:B------:R-:W-:Y:S05]  /*35460*/  BRA `(.L_x_10169) ;  /* 0xfffffea4002c7947 */ /* 0x000fea000383ffff */
.L_x_10225:
[----:B0-----:R-:W0:Y:S01]  /*35470*/  S2R R11, SR_TID.X ;  /* 0x00000000000b7919 */ /* 0x001e220000002100 */
[----:B------:R-:W-:Y:S01]  /*35480*/  BSSY B1, `(.L_x_10378) ;  /* 0x000000a000017945 */ /* 0x000fe20003800000 */
[----:B------:R-:W-:Y:S02]  /*35490*/  IMAD.MOV.U32 R12, RZ, RZ, RZ ;  /* 0x000000ffff0c7224 */ /* 0x000fe400078e00ff */
[----:B------:R-:W-:Y:S01]  /*354a0*/  IMAD.MOV.U32 R15, RZ, RZ, -0x1 ;  /* 0xffffffffff0f7424 */ /* 0x000fe200078e00ff */
[----:B0-----:R-:W-:-:S04]  /*354b0*/  SHF.R.U32.HI R11, RZ, 0x5, R11 ;  /* 0x00000005ff0b7819 */ /* 0x001fc8000001160b */
[----:B------:R-:W-:-:S05]  /*354c0*/  LOP3.LUT R11, R11, 0x3, RZ, 0xc0, !PT ;  /* 0x000000030b0b7812 */ /* 0x000fca00078ec0ff */
[----:B------:R-:W-:Y:S02]  /*354d0*/  IMAD.MOV.U32 R13, RZ, RZ, R11 ;  /* 0x000000ffff0d7224 */ /* 0x000fe400078e000b */
[----:B------:R-:W-:-:S07]  /*354e0*/  IMAD.MOV.U32 R11, RZ, RZ, 0x1f ;  /* 0x0000001fff0b7424 */ /* 0x000fce00078e00ff */
[----:B------:R-:W-:Y:S05]  /*354f0*/  WARPSYNC.COLLECTIVE R15, `(.L_x_10379) ;  /* 0x000000000f087348 */ /* 0x000fea0003c00000 */
[----:B------:R0:W1:Y:S02]  /*35500*/  SHFL.IDX P6, R14, R13, R12, R11 ;  /* 0x0000000c0d0e7389 */ /* 0x00006400000c000b */
[----:B01----:R-:W-:Y:S01]  /*35510*/  ENDCOLLECTIVE ;  /* 0x000000000000791b */ /* 0x003fe20003800000 */
.L_x_10379:
[----:B------:R-:W-:Y:S05]  /*35520*/  BSYNC B1 ;  /* 0x0000000000017941 */ /* 0x000fea0003800000 */
.L_x_10378:
[----:B------:R-:W-:Y:S05]  /*35530*/  BRA `(.L_x_10380) ;  /* 0xffffffa4002c7947 */ /* 0x000fea000383ffff */
.L_x_10226:
[----:B------:R-:W-:Y:S01]  /*35540*/  BSSY B1, `(.L_x_10381) ;  /* 0x0000006000017945 */ /* 0x000fe20003800000 */
[----:B------:R-:W-:-:S07]  /*35550*/  IMAD.MOV.U32 R15, RZ, RZ, -0x1 ;  /* 0xffffffffff0f7424 */ /* 0x000fce00078e00ff */
[----:B0-----:R-:W-:Y:S05]  /*35560*/  WARPSYNC.COLLECTIVE R15, `(.L_x_10382) ;  /* 0x000000000f0c7348 */ /* 0x001fea0003c00000 */
[----:B------:R-:W-:Y:S02]  /*35570*/  ELECT P6, UR62, PT ;  /* 0x00000000003e782f */ /* 0x000fe400038c0000 */
[----:B------:R-:W-:Y:S01]  /*35580*/  MOV R14, UR62 ;  /* 0x0000003e000e7c02 */ /* 0x000fe20008000f00 */
[----:B0-----:R-:W-:Y:S10]  /*35590*/  ENDCOLLECTIVE ;  /* 0x000000000000791b */ /* 0x001ff40003800000 */
.L_x_10382:
[----:B------:R-:W-:Y:S05]  /*355a0*/  BSYNC B1 ;  /* 0x0000000000017941 */ /* 0x000fea0003800000 */
.L_x_10381:
[----:B------:R-:W-:Y:S05]  /*355b0*/  BRA `(.L_x_10383) ;  /* 0xffffffa400187947 */ /* 0x000fea000383ffff */
.L_x_10227:
[----:B-1----:R1:W2:Y:S02]  /*355c0*/  SYNCS.PHASECHK.TRANS64.TRYWAIT P0, [R7+URZ+0x32420], R8 ;  /* 0x03242008070075a7 */ /* 0x0022a4000800017f */
[----:B--2---:R-:W-:Y:S05]  /*355d0*/  @!P0 NANOSLEEP.SYNCS 0x989680 ;  /* 0x009896800000895d */ /* 0x004fea0003900000 */
[----:B------:R-:W2:Y:S02]  /*355e0*/  @!P0 SYNCS.PHASECHK.TRANS64 P0, [R7+URZ+0x32420], R8 ;  /* 0x03242008070085a7 */ /* 0x000ea4000800007f */
[----:B--2---:R-:W-:Y:S05]  /*355f0*/  @!P0 BRA `(.L_x_10227) ;  /* 0xfffffffc00f08947 */ /* 0x004fea000383ffff */
[----:B------:R-:W-:Y:S05]  /*35600*/  BRA `(.L_x_10384) ;  /* 0xffffffa400307947 */ /* 0x000fea000383ffff */
.L_x_10230:
[----:B0-----:R0:W1:Y:S02]  /*35610*/  SYNCS.PHASECHK.TRANS64.TRYWAIT P0, [R8+URZ+0x324a0], R9 ;  /* 0x0324a009080075a7 */ /* 0x001064000800017f */
[----:B-1----:R-:W-:Y:S05]  /*35620*/  @!P0 NANOSLEEP.SYNCS 0x989680 ;  /* 0x009896800000895d */ /* 0x002fea0003900000 */
[----:B------:R-:W1:Y:S02]  /*35630*/  @!P0 SYNCS.PHASECHK.TRANS64 P0, [R8+URZ+0x324a0], R9 ;  /* 0x0324a009080085a7 */ /* 0x000e64000800007f */
[----:B-1----:R-:W-:Y:S05]  /*35640*/  @!P0 BRA `(.L_x_10230) ;  /* 0xfffffffc00f08947 */ /* 0x002fea000383ffff */
[----:B------:R-:W-:Y:S05]  /*35650*/  BRA `(.L_x_10385) ;  /* 0xffffffa4003c7947 */ /* 0x000fea000383ffff */
.L_x_10232:
[----:B-1----:R1:W2:Y:S02]  /*35660*/  SYNCS.PHASECHK.TRANS64.TRYWAIT P0, [R8+URZ+0x324c0], R9 ;  /* 0x0324c009080075a7 */ /* 0x0022a4000800017f */
[----:B--2---:R-:W-:Y:S05]  /*35670*/  @!P0 NANOSLEEP.SYNCS 0x989680 ;  /* 0x009896800000895d */ /* 0x004fea0003900000 */
[----:B------:R-:W2:Y:S02]  /*35680*/  @!P0 SYNCS.PHASECHK.TRANS64 P0, [R8+URZ+0x324c0], R9 ;  /* 0x0324c009080085a7 */ /* 0x000ea4000800007f */
[----:B--2---:R-:W-:Y:S05]  /*35690*/  @!P0 BRA `(.L_x_10232) ;  /* 0xfffffffc00f08947 */ /* 0x004fea000383ffff */
[----:B------:R-:W-:Y:S05]  /*356a0*/  BRA `(.L_x_10386) ;  /* 0xffffffa400a07947 */ /* 0x000fea000383ffff */
.L_x_10236:
[----:B0-----:R0:W1:Y:S02]  /*356b0*/  SYNCS.PHASECHK.TRANS64.TRYWAIT P0, [R9+URZ+0x324a0], R10 ;  /* 0x0324a00a090075a7 */ /* 0x001064000800017f */
[----:B-1----:R-:W-:Y:S05]  /*356c0*/  @!P0 NANOSLEEP.SYNCS 0x989680 ;  /* 0x009896800000895d */ /* 0x002fea0003900000 */
[----:B------:R-:W1:Y:S02]  /*356d0*/  @!P0 SYNCS.PHASECHK.TRANS64 P0, [R9+URZ+0x324a0], R10 ;  /* 0x0324a00a090085a7 */ /* 0x000e64000800007f */
[----:B-1----:R-:W-:Y:S05]  /*356e0*/  @!P0 BRA `(.L_x_10236) ;  /* 0xfffffffc00f08947 */ /* 0x002fea000383ffff */
[----:B------:R-:W-:Y:S05]  /*356f0*/  BRA `(.L_x_10387) ;  /* 0xffffffa800907947 */ /* 0x000fea000383ffff */
.L_x_10238:
[----:B-1----:R1:W2:Y:S02]  /*35700*/  SYNCS.PHASECHK.TRANS64.TRYWAIT P1, [R9+URZ+0x324c0], R10 ;  /* 0x0324c00a090075a7 */ /* 0x0022a4000802017f */
[----:B--2---:R-:W-:Y:S05]  /*35710*/  @!P1 NANOSLEEP.SYNCS 0x989680 ;  /* 0x009896800000995d */ /* 0x004fea0003900000 */
[----:B------:R-:W2:Y:S02]  /*35720*/  @!P1 SYNCS.PHASECHK.TRANS64 P1, [R9+URZ+0x324c0], R10 ;  /* 0x0324c00a090095a7 */ /* 0x000ea4000802007f */
[----:B--2---:R-:W-:Y:S05]  /*35730*/  @!P1 BRA `(.L_x_10238) ;  /* 0xfffffffc00f09947 */ /* 0x004fea000383ffff */
[----:B------:R-:W-:Y:S05]  /*35740*/  BRA `(.L_x_10388) ;  /* 0xffffffa800ec7947 */ /* 0x000fea000383ffff */
.L_x_10256:
[----:B------:R-:W2:Y:S01]  /*35750*/  S2R R5, SR_TID.X ;  /* 0x0000000000057919 */ /* 0x000ea20000002100 */
[----:B------:R-:W-:Y:S01]  /*35760*/  BSSY B0, `(.L_x_10389) ;  /* 0x000000a000007945 */ /* 0x000fe20003800000 */
[----:B------:R-:W-:Y:S01]  /*35770*/  IMAD.MOV.U32 R12, RZ, RZ, RZ ;  /* 0x000000ffff0c7224 */ /* 0x000fe200078e00ff */
[----:B01----:R-:W-:Y:S01]  /*35780*/  MOV R11, 0x1f ;  /* 0x0000001f000b7802 */ /* 0x003fe20000000f00 */
[----:B------:R-:W-:Y:S01]  /*35790*/  IMAD.MOV.U32 R15, RZ, RZ, -0x1 ;  /* 0xffffffffff0f7424 */ /* 0x000fe200078e00ff */
[----:B--2---:R-:W-:-:S04]  /*357a0*/  SHF.R.U32.HI R5, RZ, 0x5, R5 ;  /* 0x00000005ff057819 */ /* 0x004fc80000011605 */
[----:B------:R-:W-:-:S05]  /*357b0*/  LOP3.LUT R5, R5, 0x3, RZ, 0xc0, !PT ;  /* 0x0000000305057812 */ /* 0x000fca00078ec0ff */
[----:B------:R-:W-:-:S07]  /*357c0*/  IMAD.MOV.U32 R13, RZ, RZ, R5 ;  /* 0x000000ffff0d7224 */ /* 0x000fce00078e0005 */
[----:B------:R-:W-:Y:S05]  /*357d0*/  WARPSYNC.COLLECTIVE R15, `(.L_x_10390) ;  /* 0x000000000f087348 */ /* 0x000fea0003c00000 */
[----:B------:R0:W1:Y:S02]  /*357e0*/  SHFL.IDX P6, R14, R13, R12, R11 ;  /* 0x0000000c0d0e7389 */ /* 0x00006400000c000b */
[----:B01----:R-:W-:Y:S01]  /*357f0*/  ENDCOLLECTIVE ;  /* 0x000000000000791b */ /* 0x003fe20003800000 */
.L_x_10390:
[----:B------:R-:W-:Y:S05]  /*35800*/  BSYNC B0 ;  /* 0x0000000000007941 */ /* 0x000fea0003800000 */
.L_x_10389:
[----:B------:R-:W-:Y:S05]  /*35810*/  BRA `(.L_x_10391) ;  /* 0xffffffb800647947 */ /* 0x000fea000383ffff */
.L_x_10257:
[----:B------:R-:W-:Y:S01]  /*35820*/  BSSY B0, `(.L_x_10392) ;  /* 0x0000006000007945 */ /* 0x000fe20003800000 */
[----:B------:R-:W-:-:S07]  /*35830*/  IMAD.MOV.U32 R15, RZ, RZ, -0x1 ;  /* 0xffffffffff0f7424 */ /* 0x000fce00078e00ff */
[----:B01----:R-:W-:Y:S05]  /*35840*/  WARPSYNC.COLLECTIVE R15, `(.L_x_10393) ;  /* 0x000000000f0c7348 */ /* 0x003fea0003c00000 */
[----:B------:R-:W-:Y:S02]  /*35850*/  ELECT P6, UR62, PT ;  /* 0x00000000003e782f */ /* 0x000fe400038c0000 */
[----:B------:R-:W-:Y:S01]  /*35860*/  MOV R14, UR62 ;  /* 0x0000003e000e7c02 */ /* 0x000fe20008000f00 */
[----:B01----:R-:W-:Y:S10]  /*35870*/  ENDCOLLECTIVE ;  /* 0x000000000000791b */ /* 0x003ff40003800000 */
.L_x_10393:
[----:B------:R-:W-:Y:S05]  /*35880*/  BSYNC B0 ;  /* 0x0000000000007941 */ /* 0x000fea0003800000 */
.L_x_10392:
[----:B------:R-:W-:Y:S05]  /*35890*/  BRA `(.L_x_10394) ;  /* 0xffffffb800547947 */ /* 0x000fea000383ffff */
.L_x_10260:
[----:B-1----:R1:W2:Y:S02]  /*358a0*/  SYNCS.PHASECHK.TRANS64.TRYWAIT P0, [R5+URZ+0x32440], R7 ;  /* 0x03244007050075a7 */ /* 0x0022a4000800017f */
[----:B--2---:R-:W-:Y:S05]  /*358b0*/  @!P0 NANOSLEEP.SYNCS 0x989680 ;  /* 0x009896800000895d */ /* 0x004fea0003900000 */
[----:B------:R-:W2:Y:S02]  /*358c0*/  @!P0 SYNCS.PHASECHK.TRANS64 P0, [R5+URZ+0x32440], R7 ;  /* 0x03244007050085a7 */ /* 0x000ea4000800007f */
[----:B--2---:R-:W-:Y:S05]  /*358d0*/  @!P0 BRA `(.L_x_10260) ;  /* 0xfffffffc00f08947 */ /* 0x004fea000383ffff */
[----:B------:R-:W-:Y:S05]  /*358e0*/  BRA `(.L_x_10395) ;  /* 0xffffffb800bc7947 */ /* 0x000fea000383ffff */
.L_x_10264:
        /* <DEDUP_REMOVED lines=8> */
.L_x_10267:
[----:B-1----:R1:W2:Y:S02]  /*35970*/  SYNCS.PHASECHK.TRANS64.TRYWAIT P0, [R2+URZ+0x32460], R5 ;  /* 0x03246005020075a7 */ /* 0x0022a4000800017f */
[----:B--2---:R-:W-:Y:S05]  /*35980*/  @!P0 NANOSLEEP.SYNCS 0x989680 ;  /* 0x009896800000895d */ /* 0x004fea0003900000 */
[----:B------:R-:W2:Y:S02]  /*35990*/  @!P0 SYNCS.PHASECHK.TRANS64 P0, [R2+URZ+0x32460], R5 ;  /* 0x03246005020085a7 */ /* 0x000ea4000800007f */
[----:B--2---:R-:W-:Y:S05]  /*359a0*/  @!P0 BRA `(.L_x_10267) ;  /* 0xfffffffc00f08947 */ /* 0x004fea000383ffff */
[----:B------:R-:W-:Y:S05]  /*359b0*/  BRA `(.L_x_10397) ;  /* 0xffffffc000407947 */ /* 0x000fea000383ffff */
.L_x_10276:
[----:B---3--:R3:W4:Y:S02]  /*359c0*/  SYNCS.PHASECHK.TRANS64.TRYWAIT P0, [R2+URZ+0x32440], R3 ;  /* 0x03244003020075a7 */ /* 0x008724000800017f */
[----:B----4-:R-:W-:Y:S05]  /*359d0*/  @!P0 NANOSLEEP.SYNCS 0x989680 ;  /* 0x009896800000895d */ /* 0x010fea0003900000 */
[----:B------:R-:W4:Y:S02]  /*359e0*/  @!P0 SYNCS.PHASECHK.TRANS64 P0, [R2+URZ+0x32440], R3 ;  /* 0x03244003020085a7 */ /* 0x000f24000800007f */
[----:B----4-:R-:W-:Y:S05]  /*359f0*/  @!P0 BRA `(.L_x_10276) ;  /* 0xfffffffc00f08947 */ /* 0x010fea000383ffff */
[----:B------:R-:W-:Y:S05]  /*35a00*/  BRA `(.L_x_10398) ;  /* 0xffffffc400c07947 */ /* 0x000fea000383ffff */
.L_x_10278:
[----:B0-----:R0:W1:Y:S02]  /*35a10*/  SYNCS.PHASECHK.TRANS64.TRYWAIT P0, [R2+URZ+0x32460], R3 ;  /* 0x03246003020075a7 */ /* 0x001064000800017f */
[----:B-1----:R-:W-:Y:S05]  /*35a20*/  @!P0 NANOSLEEP.SYNCS 0x989680 ;  /* 0x009896800000895d */ /* 0x002fea0003900000 */
[----:B------:R-:W1:Y:S02]  /*35a30*/  @!P0 SYNCS.PHASECHK.TRANS64 P0, [R2+URZ+0x32460], R3 ;  /* 0x03246003020085a7 */ /* 0x000e64000800007f */
[----:B-1----:R-:W-:Y:S05]  /*35a40*/  @!P0 BRA `(.L_x_10278) ;  /* 0xfffffffc00f08947 */ /* 0x002fea000383ffff */
[----:B------:R-:W-:Y:S05]  /*35a50*/  BRA `(.L_x_10399) ;  /* 0xffffffc800307947 */ /* 0x000fea000383ffff */
.L_x_10283:
[----:B--2---:R2:W3:Y:S02]  /*35a60*/  SYNCS.PHASECHK.TRANS64.TRYWAIT P0, [R2+URZ+0x32440], R3 ;  /* 0x03244003020075a7 */ /* 0x0044e4000800017f */
[----:B---3--:R-:W-:Y:S05]  /*35a70*/  @!P0 NANOSLEEP.SYNCS 0x989680 ;  /* 0x009896800000895d */ /* 0x008fea0003900000 */
[----:B------:R-:W3:Y:S02]  /*35a80*/  @!P0 SYNCS.PHASECHK.TRANS64 P0, [R2+URZ+0x32440], R3 ;  /* 0x03244003020085a7 */ /* 0x000ee4000800007f */
[----:B---3--:R-:W-:Y:S05]  /*35a90*/  @!P0 BRA `(.L_x_10283) ;  /* 0xfffffffc00f08947 */ /* 0x008fea000383ffff */
[----:B------:R-:W-:Y:S05]  /*35aa0*/  BRA `(.L_x_10400) ;  /* 0xffffffcc007c7947 */ /* 0x000fea000383ffff */
.L_x_10285:
[----:B0-----:R0:W1:Y:S02]  /*35ab0*/  SYNCS.PHASECHK.TRANS64.TRYWAIT P1, [R2+URZ+0x32460], R3 ;  /* 0x03246003020075a7 */ /* 0x001064000802017f */
[----:B-1----:R-:W-:Y:S05]  /*35ac0*/  @!P1 NANOSLEEP.SYNCS 0x989680 ;  /* 0x009896800000995d */ /* 0x002fea0003900000 */
[----:B------:R-:W1:Y:S02]  /*35ad0*/  @!P1 SYNCS.PHASECHK.TRANS64 P1, [R2+URZ+0x32460], R3 ;  /* 0x03246003020095a7 */ /* 0x000e64000802007f */
[----:B-1----:R-:W-:Y:S05]  /*35ae0*/  @!P1 BRA `(.L_x_10285) ;  /* 0xfffffffc00f09947 */ /* 0x002fea000383ffff */
[----:B------:R-:W-:Y:S05]  /*35af0*/  BRA `(.L_x_10401) ;  /* 0xffffffcc00e87947 */ /* 0x000fea000383ffff */
.L_x_10290:
[----:B--2---:R2:W3:Y:S02]  /*35b00*/  SYNCS.PHASECHK.TRANS64.TRYWAIT P0, [R2+URZ+0x32440], R3 ;  /* 0x03244003020075a7 */ /* 0x0044e4000800017f */
[----:B---3--:R-:W-:Y:S05]  /*35b10*/  @!P0 NANOSLEEP.SYNCS 0x989680 ;  /* 0x009896800000895d */ /* 0x008fea0003900000 */
[----:B------:R-:W3:Y:S02]  /*35b20*/  @!P0 SYNCS.PHASECHK.TRANS64 P0, [R2+URZ+0x32440], R3 ;  /* 0x03244003020085a7 */ /* 0x000ee4000800007f */
[----:B---3--:R-:W-:Y:S05]  /*35b30*/  @!P0 BRA `(.L_x_10290) ;  /* 0xfffffffc00f08947 */ /* 0x008fea000383ffff */
[----:B------:R-:W-:Y:S05]  /*35b40*/  BRA `(.L_x_10402) ;  /* 0xffffffd400107947 */ /* 0x000fea000383ffff */
.L_x_10292:
[----:B0-----:R0:W1:Y:S02]  /*35b50*/  SYNCS.PHASECHK.TRANS64.TRYWAIT P1, [R2+URZ+0x32460], R3 ;  /* 0x03246003020075a7 */ /* 0x001064000802017f */
[----:B-1----:R-:W-:Y:S05]  /*35b60*/  @!P1 NANOSLEEP.SYNCS 0x989680 ;  /* 0x009896800000995d */ /* 0x002fea0003900000 */
[----:B------:R-:W1:Y:S02]  /*35b70*/  @!P1 SYNCS.PHASECHK.TRANS64 P1, [R2+URZ+0x32460], R3 ;  /* 0x03246003020095a7 */ /* 0x000e64000802007f */
[----:B-1----:R-:W-:Y:S05]  /*35b80*/  @!P1 BRA `(.L_x_10292) ;  /* 0xfffffffc00f09947 */ /* 0x002fea000383ffff */
[----:B------:R-:W-:Y:S05]  /*35b90*/  BRA `(.L_x_10403) ;  /* 0xffffffd400807947 */ /* 0x000fea000383ffff */
.L_x_10297:
[----:B------:R-:W-:Y:S01]  /*35ba0*/  BSSY B0, `(.L_x_10404) ;  /* 0x0000008000007945 */ /* 0x000fe20003800000 */
[----:B-1----:R-:W-:Y:S02]  /*35bb0*/  IMAD.MOV.U32 R13, RZ, RZ, R16 ;  /* 0x000000ffff0d7224 */ /* 0x002fe400078e0010 */
[----:B0-----:R-:W-:Y:S02]  /*35bc0*/  IMAD.MOV.U32 R12, RZ, RZ, RZ ;  /* 0x000000ffff0c7224 */ /* 0x001fe400078e00ff */
[----:B------:R-:W-:Y:S02]  /*35bd0*/  IMAD.MOV.U32 R11, RZ, RZ, 0x1f ;  /* 0x0000001fff0b7424 */ /* 0x000fe400078e00ff */
[----:B------:R-:W-:-:S07]  /*35be0*/  IMAD.MOV.U32 R15, RZ, RZ, -0x1 ;  /* 0xffffffffff0f7424 */ /* 0x000fce00078e00ff */
[----:B--23--:R-:W-:Y:S05]  /*35bf0*/  WARPSYNC.COLLECTIVE R15, `(.L_x_10405) ;  /* 0x000000000f087348 */ /* 0x00cfea0003c00000 */
[----:B------:R0:W1:Y:S02]  /*35c00*/  SHFL.IDX P6, R14, R13, R12, R11 ;  /* 0x0000000c0d0e7389 */ /* 0x00006400000c000b */
[----:B0123--:R-:W-:Y:S01]  /*35c10*/  ENDCOLLECTIVE ;  /* 0x000000000000791b */ /* 0x00ffe20003800000 */
.L_x_10405:
[----:B------:R-:W-:Y:S05]  /*35c20*/  BSYNC B0 ;  /* 0x0000000000007941 */ /* 0x000fea0003800000 */
.L_x_10404:
        /* <DEDUP_REMOVED lines=8> */
.L_x_10406:
[----:B------:R-:W-:Y:S01]  /*35cb0*/  MOV R16, R14 ;  /* 0x0000000e00107202 */ /* 0x000fe20000000f00 */
[----:B------:R-:W-:Y:S06]  /*35cc0*/  BRA `(.L_x_10407) ;  /* 0xffffffd800747947 */ /* 0x000fec000383ffff */
.L_x_10300:
[----:B------:R-:W-:Y:S01]  /*35cd0*/  BSSY B0, `(.L_x_10408) ;  /* 0x0000008000007945 */ /* 0x000fe20003800000 */
[----:B-1---5:R-:W-:Y:S02]  /*35ce0*/  IMAD.MOV.U32 R13, RZ, RZ, R17 ;  /* 0x000000ffff0d7224 */ /* 0x022fe400078e0011 */
[----:B0-----:R-:W-:Y:S02]  /*35cf0*/  IMAD.MOV.U32 R12, RZ, RZ, 0x1 ;  /* 0x00000001ff0c7424 */ /* 0x001fe400078e00ff */
[----:B------:R-:W-:Y:S02]  /*35d00*/  IMAD.MOV.U32 R11, RZ, RZ, RZ ;  /* 0x000000ffff0b7224 */ /* 0x000fe400078e00ff */
[----:B------:R-:W-:-:S07]  /*35d10*/  IMAD.MOV.U32 R15, RZ, RZ, -0x1 ;  /* 0xffffffffff0f7424 */ /* 0x000fce00078e00ff */
[----:B--234-:R-:W-:Y:S05]  /*35d20*/  WARPSYNC.COLLECTIVE R15, `(.L_x_10409) ;  /* 0x000000000f087348 */ /* 0x01cfea0003c00000 */
[----:B------:R0:W1:Y:S02]  /*35d30*/  SHFL.UP P6, R14, R13, R12, R11 ;  /* 0x0400000c0d0e7389 */ /* 0x00006400000c000b */
[----:B01234-:R-:W-:Y:S01]  /*35d40*/  ENDCOLLECTIVE ;  /* 0x000000000000791b */ /* 0x01ffe20003800000 */
.L_x_10409:
[----:B------:R-:W-:Y:S05]  /*35d50*/  BSYNC B0 ;  /* 0x0000000000007941 */ /* 0x000fea0003800000 */
.L_x_10408:
        /* <DEDUP_REMOVED lines=10> */
.L_x_10410:
        /* <DEDUP_REMOVED lines=8> */
.L_x_10411:
        /* <DEDUP_REMOVED lines=8> */
.L_x_10412:
        /* <DEDUP_REMOVED lines=8> */
.L_x_10413:
        /* <DEDUP_REMOVED lines=8> */
.L_x_10414:
[----:B------:R-:W-:Y:S05]  /*36000*/  BRA `(.L_x_10415) ;  /* 0xffffffd800387947 */ /* 0x000fea000383ffff */
.L_x_10305:
        /* <DEDUP_REMOVED lines=8> */
.L_x_10417:
[----:B------:R-:W-:Y:S05]  /*36090*/  BSYNC B0 ;  /* 0x0000000000007941 */ /* 0x000fea0003800000 */
.L_x_10416:
        /* <DEDUP_REMOVED lines=10> */
.L_x_10418:
        /* <DEDUP_REMOVED lines=8> */
.L_x_10419:
        /* <DEDUP_REMOVED lines=8> */
.L_x_10420:
        /* <DEDUP_REMOVED lines=8> */
.L_x_10421:
        /* <DEDUP_REMOVED lines=8> */
.L_x_10422:
[----:B------:R-:W-:Y:S05]  /*36340*/  BRA `(.L_x_10423) ;  /* 0xffffffd8001c7947 */ /* 0x000fea000383ffff */
.L_x_10307:
[----:B------:R-:W-:Y:S01]  /*36350*/  BSSY B0, `(.L_x_10424) ;  /* 0x0000006000007945 */ /* 0x000fe20003800000 */
[----:B------:R-:W-:Y:S01]  /*36360*/  PLOP3.LUT P6, PT, P6, PT, PT, 0x8, 0x0 ;  /* 0x000000000000781c */ /* 0x000fe200037ce170 */
[----:B------:R-:W-:-:S12]  /*36370*/  IMAD.MOV.U32 R15, RZ, RZ, -0x1 ;  /* 0xffffffffff0f7424 */ /* 0x000fd800078e00ff */
[----:B0-----:R-:W-:Y:S05]  /*36380*/  WARPSYNC.COLLECTIVE R15, `(.L_x_10425) ;  /* 0x000000000f087348 */ /* 0x001fea0003c00000 */
[----:B------:R-:W-:Y:S01]  /*36390*/  VOTE.ANY R14, PT, P6 ;  /* 0x00000000000e7806 */ /* 0x000fe200030e0100 */
[----:B0-----:R-:W-:Y:S06]  /*363a0*/  ENDCOLLECTIVE ;  /* 0x000000000000791b */ /* 0x001fec0003800000 */
.L_x_10425:
[----:B------:R-:W-:Y:S05]  /*363b0*/  BSYNC B0 ;  /* 0x0000000000007941 */ /* 0x000fea0003800000 */
.L_x_10424:
        /* <DEDUP_REMOVED lines=9> */
.L_x_10426:
[----:B------:R-:W-:Y:S01]  /*36450*/  IMAD.MOV.U32 R17, RZ, RZ, R14 ;  /* 0x000000ffff117224 */ /* 0x000fe200078e000e */
[----:B------:R-:W-:Y:S06]  /*36460*/  BRA `(.L_x_10427) ;  /* 0xffffffd8000c7947 */ /* 0x000fec000383ffff */
.L_x_10309:
[----:B------:R-:W-:Y:S01]  /*36470*/  BSSY B0, `(.L_x_10428) ;  /* 0x0000007000007945 */ /* 0x000fe20003800000 */
[----:B------:R-:W-:Y:S02]  /*36480*/  IMAD.MOV.U32 R13, RZ, RZ, R2 ;  /* 0x000000ffff0d7224 */ /* 0x000fe400078e0002 */
[----:B------:R-:W-:Y:S02]  /*36490*/  IMAD.MOV.U32 R11, RZ, RZ, 0x1f ;  /* 0x0000001fff0b7424 */ /* 0x000fe400078e00ff */
[----:B------:R-:W-:-:S07]  /*364a0*/  IMAD.MOV.U32 R15, RZ, RZ, -0x1 ;  /* 0xffffffffff0f7424 */ /* 0x000fce00078e00ff */
[----:B012---:R-:W-:Y:S05]  /*364b0*/  WARPSYNC.COLLECTIVE R15, `(.L_x_10429) ;  /* 0x000000000f087348 */ /* 0x007fea0003c00000 */
[----:B------:R3:W4:Y:S02]  /*364c0*/  SHFL.IDX P6, R14, R13, R12, R11 ;  /* 0x0000000c0d0e7389 */ /* 0x00072400000c000b */
[----:B01234-:R-:W-:Y:S01]  /*364d0*/  ENDCOLLECTIVE ;  /* 0x000000000000791b */ /* 0x01ffe20003800000 */
.L_x_10429:
[----:B------:R-:W-:Y:S05]  /*364e0*/  BSYNC B0 ;  /* 0x0000000000007941 */ /* 0x000fea0003800000 */
.L_x_10428:
[----:B------:R-:W-:Y:S01]  /*364f0*/  IMAD.MOV.U32 R7, RZ, RZ, R14 ;  /* 0x000000ffff077224 */ /* 0x000fe200078e000e */
[----:B------:R-:W-:Y:S06]  /*36500*/  BRA `(.L_x_10308) ;  /* 0xffffffd800007947 */ /* 0x000fec000383ffff */
.L_x_10312:
[----:B-1----:R1:W3:Y:S02]  /*36510*/  SYNCS.PHASECHK.TRANS64.TRYWAIT P0, [R0+URZ+0x32420], R3 ;  /* 0x03242003000075a7 */ /* 0x0022e4000800017f */
[----:B---3--:R-:W-:Y:S05]  /*36520*/  @!P0 NANOSLEEP.SYNCS 0x989680 ;  /* 0x009896800000895d */ /* 0x008fea0003900000 */
[----:B------:R-:W3:Y:S02]  /*36530*/  @!P0 SYNCS.PHASECHK.TRANS64 P0, [R0+URZ+0x32420], R3 ;  /* 0x03242003000085a7 */ /* 0x000ee4000800007f */
[----:B---3--:R-:W-:Y:S05]  /*36540*/  @!P0 BRA `(.L_x_10312) ;  /* 0xfffffffc00f08947 */ /* 0x008fea000383ffff */
[----:B------:R-:W-:Y:S05]  /*36550*/  BRA `(.L_x_10430) ;  /* 0xffffffdc00707947 */ /* 0x000fea000383ffff */
.L_x_10313:
        /* <DEDUP_REMOVED lines=11> */
.L_x_10432:
[----:B------:R-:W-:Y:S05]  /*36610*/  BSYNC B0 ;  /* 0x0000000000007941 */ /* 0x000fea0003800000 */
.L_x_10431:
[----:B------:R-:W-:Y:S05]  /*36620*/  BRA `(.L_x_10433) ;  /* 0xffffffdc00547947 */ /* 0x000fea000383ffff */
.L_x_10314:
[----:B------:R-:W-:Y:S01]  /*36630*/  BSSY B0, `(.L_x_10434) ;  /* 0x0000006000007945 */ /* 0x000fe20003800000 */
[----:B------:R-:W-:-:S07]  /*36640*/  IMAD.MOV.U32 R15, RZ, RZ, -0x1 ;  /* 0xffffffffff0f7424 */ /* 0x000fce00078e00ff */
[----:B012---:R-:W-:Y:S05]  /*36650*/  WARPSYNC.COLLECTIVE R15, `(.L_x_10435) ;  /* 0x000000000f0c7348 */ /* 0x007fea0003c00000 */
[----:B------:R-:W-:Y:S02]  /*36660*/  ELECT P6, UR62, PT ;  /* 0x00000000003e782f */ /* 0x000fe400038c0000 */
[----:B------:R-:W-:Y:S01]  /*36670*/  MOV R14, UR62 ;  /* 0x0000003e000e7c02 */ /* 0x000fe20008000f00 */
[----:B012---:R-:W-:Y:S10]  /*36680*/  ENDCOLLECTIVE ;  /* 0x000000000000791b */ /* 0x007ff40003800000 */
.L_x_10435:
[----:B------:R-:W-:Y:S05]  /*36690*/  BSYNC B0 ;  /* 0x0000000000007941 */ /* 0x000fea0003800000 */
.L_x_10434:
[----:B------:R-:W-:Y:S05]  /*366a0*/  BRA `(.L_x_10436) ;  /* 0xffffffdc00487947 */ /* 0x000fea000383ffff */
.L_x_10316:
[----:B-1----:R1:W2:Y:S02]  /*366b0*/  SYNCS.PHASECHK.TRANS64.TRYWAIT P0, [R6+URZ], R5 ;  /* 0x00000005060075a7 */ /* 0x0022a4000800017f */
[----:B--2---:R-:W-:Y:S05]  /*366c0*/  @!P0 NANOSLEEP.SYNCS 0x989680 ;  /* 0x009896800000895d */ /* 0x004fea0003900000 */
[----:B------:R-:W2:Y:S02]  /*366d0*/  @!P0 SYNCS.PHASECHK.TRANS64 P0, [R6+URZ], R5 ;  /* 0x00000005060085a7 */ /* 0x000ea4000800007f */
[----:B--2---:R-:W-:Y:S05]  /*366e0*/  @!P0 BRA `(.L_x_10316) ;  /* 0xfffffffc00f08947 */ /* 0x004fea000383ffff */
[----:B------:R-:W-:Y:S05]  /*366f0*/  BRA `(.L_x_10437) ;  /* 0xffffffdc00847947 */ /* 0x000fea000383ffff */
.L_x_10317:
[----:B--2---:R2:W3:Y:S02]  /*36700*/  SYNCS.PHASECHK.TRANS64.TRYWAIT P0, [R7+URZ], R2 ;  /* 0x00000002070075a7 */ /* 0x0044e4000800017f */
[----:B---3--:R-:W-:Y:S05]  /*36710*/  @!P0 NANOSLEEP.SYNCS 0x989680 ;  /* 0x009896800000895d */ /* 0x008fea0003900000 */
[----:B------:R-:W3:Y:S02]  /*36720*/  @!P0 SYNCS.PHASECHK.TRANS64 P0, [R7+URZ], R2 ;  /* 0x00000002070085a7 */ /* 0x000ee4000800007f */
[----:B---3--:R-:W-:Y:S05]  /*36730*/  @!P0 BRA `(.L_x_10317) ;  /* 0xfffffffc00f08947 */ /* 0x008fea000383ffff */
[----:B------:R-:W-:Y:S05]  /*36740*/  BRA `(.L_x_10438) ;  /* 0xffffffdc00787947 */ /* 0x000fea000383ffff */
.L_x_10319:
[----:B---3--:R3:W4:Y:S02]  /*36750*/  SYNCS.PHASECHK.TRANS64.TRYWAIT P0, [R4+URZ], R5 ;  /* 0x00000005040075a7 */ /* 0x008724000800017f */
[----:B----4-:R-:W-:Y:S05]  /*36760*/  @!P0 NANOSLEEP.SYNCS 0x989680 ;  /* 0x009896800000895d */ /* 0x010fea0003900000 */
[----:B------:R-:W4:Y:S02]  /*36770*/  @!P0 SYNCS.PHASECHK.TRANS64 P0, [R4+URZ], R5 ;  /* 0x00000005040085a7 */ /* 0x000f24000800007f */
[----:B----4-:R-:W-:Y:S05]  /*36780*/  @!P0 BRA `(.L_x_10319) ;  /* 0xfffffffc00f08947 */ /* 0x010fea000383ffff */
[----:B------:R-:W-:Y:S05]  /*36790*/  BRA `(.L_x_10439) ;  /* 0xffffffdc00807947 */ /* 0x000fea000383ffff */
        .type           $_ZN7cutlass13device_kernelIN5flash11enable_sm90INS1_16FlashAttnFwdSm90INS1_25CollectiveMainloopFwdSm90ILi2EN4cute5tupleIJNS5_1CILi1EEES8_S8_EEENS6_IJNS7_ILi128EEENS7_ILi96EEENS7_ILi64EEEEEELi256ENS_6half_tEfNS_4arch4Sm90ELb0ELb1ELb1ELb1ELb0ELb1ELb1ELb1ELb0ELb0ELb0ELb0EEENS1_21CollectiveEpilogueFwdINS6_IJSA_NS7_ILi256EEESB_EEES9_SE_SG_Li256ELb1ELb0ELb0ELb0EEENS1_36VarlenDynamicPersistentTileSchedulerILi128ELi96ELi256ELi32ELb0ELb0ELb1ELb1ELb0ELb1EEEEEEEEEvNT_6ParamsE$_ZZN5flash25CollectiveMainloopFwdSm90ILi2EN4cute5tupleIJNS1_1CILi1EEES4_S4_EEENS2_IJNS3_ILi128EEENS3_ILi96EEENS3_ILi64EEEEEELi256EN7cutlass6half_tEfNSA_4arch4Sm90ELb0ELb1ELb1ELb1ELb0ELb1ELb1ELb1ELb0ELb0ELb0ELb0EE3mmaINS_16FlashAttnFwdSm90ISE_NS_21CollectiveEpilogueFwdINS2_IJS6_NS3_ILi256EEES7_EEES5_SB_SD_Li256ELb1ELb0ELb0ELb0EEENS_36VarlenDynamicPersistentTileSchedulerILi128ELi96ELi256ELi32ELb0ELb0ELb1ELb1ELb0ELb1EEEE13SharedStorageENS1_6TensorINS1_11ArrayEngineIfLm128EEENS1_6LayoutINS2_IJNS2_IJNS3_ILi2EEEST_NS3_ILi32EEEEEES4_S4_EEENS2_IJNS2_IJS4_ST_NS3_ILi4EEEEEENS3_ILi0EEESZ_EEEEEEENS_7SoftmaxILi2ELi0EEEEEbRKNSE_6ParamsENSA_25PipelineTmaAsyncNoClusterILi2ENSA_16PipelineTmaAsyncILi2EEEEES1B_RNSA_13PipelineStateILj2EEERT0_RT1_iRiRKNS_16SeqlenInfoQKNewKILb1ELb1EEENS2_IJiiiiEEERT_ENKUliT_T0_T1_E_clIZSF_ISO_S12_S14_EbS17_S1B_S1B_S1E_S1G_S1I_iS1J_S1N_S1O_S1Q_EUlRS1R_iE0_NS3_ILb1EEES1Y_EEDaiS1R_S1S_S1T_,@function
        .size           $_ZN7cutlass13device_kernelIN5flash11enable_sm90INS1_16FlashAttnFwdSm90INS1_25CollectiveMainloopFwdSm90ILi2EN4cute5tupleIJNS5_1CILi1EEES8_S8_EEENS6_IJNS7_ILi128EEENS7_ILi96EEENS7_ILi64EEEEEELi256ENS_6half_tEfNS_4arch4Sm90ELb0ELb1ELb1ELb1ELb0ELb1ELb1ELb1ELb0ELb0ELb0ELb0EEENS1_21CollectiveEpilogueFwdINS6_IJSA_NS7_ILi256EEESB_EEES9_SE_SG_Li256ELb1ELb0ELb0ELb0EEENS1_36VarlenDynamicPersistentTileSchedulerILi128ELi96ELi256ELi32ELb0ELb0ELb1ELb1ELb0ELb1EEEEEEEEEvNT_6ParamsE$_ZZN5flash25CollectiveMainloopFwdSm90ILi2EN4cute5tupleIJNS1_1CILi1EEES4_S4_EEENS2_IJNS3_ILi128EEENS3_ILi96EEENS3_ILi64EEEEEELi256EN7cutlass6half_tEfNSA_4arch4Sm90ELb0ELb1ELb1ELb1ELb0ELb1ELb1ELb1ELb0ELb0ELb0ELb0EE3mmaINS_16FlashAttnFwdSm90ISE_NS_21CollectiveEpilogueFwdINS2_IJS6_NS3_ILi256EEES7_EEES5_SB_SD_Li256ELb1ELb0ELb0ELb0EEENS_36VarlenDynamicPersistentTileSchedulerILi128ELi96ELi256ELi32ELb0ELb0ELb1ELb1ELb0ELb1EEEE13SharedStorageENS1_6TensorINS1_11ArrayEngineIfLm128EEENS1_6LayoutINS2_IJNS2_IJNS3_ILi2EEEST_NS3_ILi32EEEEEES4_S4_EEENS2_IJNS2_IJS4_ST_NS3_ILi4EEEEEENS3_ILi0EEESZ_EEEEEEENS_7SoftmaxILi2ELi0EEEEEbRKNSE_6ParamsENSA_25PipelineTmaAsyncNoClusterILi2ENSA_16PipelineTmaAsyncILi2EEEEES1B_RNSA_13PipelineStateILj2EEERT0_RT1_iRiRKNS_16SeqlenInfoQKNewKILb1ELb1EEENS2_IJiiiiEEERT_ENKUliT_T0_T1_E_clIZSF_ISO_S12_S14_EbS17_S1B_S1B_S1E_S1G_S1I_iS1J_S1N_S1O_S1Q_EUlRS1R_iE0_NS3_ILb1EEES1Y_EEDaiS1R_S1S_S1T_,(.L_x_11972 - $_ZN7cutlass13device_kernelIN5flash11enable_sm90INS1_16FlashAttnFwdSm90INS1_25CollectiveMainloopFwdSm90ILi2EN4cute5tupleIJNS5_1CILi1EEES8_S8_EEENS6_IJNS7_ILi128EEENS7_ILi96EEENS7_ILi64EEEEEELi256ENS_6half_tEfNS_4arch4Sm90ELb0ELb1ELb1ELb1ELb0ELb1ELb1ELb1ELb0ELb0ELb0ELb0EEENS1_21CollectiveEpilogueFwdINS6_IJSA_NS7_ILi256EEESB_EEES9_SE_SG_Li256ELb1ELb0ELb0ELb0EEENS1_36VarlenDynamicPersistentTileSchedulerILi128ELi96ELi256ELi32ELb0ELb0ELb1ELb1ELb0ELb1EEEEEEEEEvNT_6ParamsE$_ZZN5flash25CollectiveMainloopFwdSm90ILi2EN4cute5tupleIJNS1_1CILi1EEES4_S4_EEENS2_IJNS3_ILi128EEENS3_ILi96EEENS3_ILi64EEEEEELi256EN7cutlass6half_tEfNSA_4arch4Sm90ELb0ELb1ELb1ELb1ELb0ELb1ELb1ELb1ELb0ELb0ELb0ELb0EE3mmaINS_16FlashAttnFwdSm90ISE_NS_21CollectiveEpilogueFwdINS2_IJS6_NS3_ILi256EEES7_EEES5_SB_SD_Li256ELb1ELb0ELb0ELb0EEENS_36VarlenDynamicPersistentTileSchedulerILi128ELi96ELi256ELi32ELb0ELb0ELb1ELb1ELb0ELb1EEEE13SharedStorageENS1_6TensorINS1_11ArrayEngineIfLm128EEENS1_6LayoutINS2_IJNS2_IJNS3_ILi2EEEST_NS3_ILi32EEEEEES4_S4_EEENS2_IJNS2_IJS4_ST_NS3_ILi4EEEEEENS3_ILi0EEESZ_EEEEEEENS_7SoftmaxILi2ELi0EEEEEbRKNSE_6ParamsENSA_25PipelineTmaAsyncNoClusterILi2ENSA_16PipelineTmaAsyncILi2EEEEES1B_RNSA_13PipelineStateILj2EEERT0_RT1_iRiRKNS_16SeqlenInfoQKNewKILb1ELb1EEENS2_IJiiiiEEERT_ENKUliT_T0_T1_E_clIZSF_ISO_S12_S14_EbS17_S1B_S1B_S1E_S1G_S1I_iS1J_S1N_S1O_S1Q_EUlRS1R_iE0_NS3_ILb1EEES1Y_EEDaiS1R_S1S_S1T_)
$_ZN7cutlass13device_kernelIN5flash11enable_sm90INS1_16FlashAttnFwdSm90INS1_25CollectiveMainloopFwdSm90ILi2EN4cute5tupleIJNS5_1CILi1EEES8_S8_EEENS6_IJNS7_ILi128EEENS7_ILi96EEENS7_ILi64EEEEEELi256ENS_6half_tEfNS_4arch4Sm90ELb0ELb1ELb1ELb1ELb0ELb1ELb1ELb1ELb0ELb0ELb0ELb0EEENS1_21CollectiveEpilogueFwdINS6_IJSA_NS7_ILi256EEESB_EEES9_SE_SG_Li256ELb1ELb0ELb0ELb0EEENS1_36VarlenDynamicPersistentTileSchedulerILi128ELi96ELi256ELi32ELb0ELb0ELb1ELb1ELb0ELb1EEEEEEEEEvNT_6ParamsE$_ZZN5flash25CollectiveMainloopFwdSm90ILi2EN4cute5tupleIJNS1_1CILi1EEES4_S4_EEENS2_IJNS3_ILi128EEENS3_ILi96EEENS3_ILi64EEEEEELi256EN7cutlass6half_tEfNSA_4arch4Sm90ELb0ELb1ELb1ELb1ELb0ELb1ELb1ELb1ELb0ELb0ELb0ELb0EE3mmaINS_16FlashAttnFwdSm90ISE_NS_21CollectiveEpilogueFwdINS2_IJS6_NS3_ILi256EEES7_EEES5_SB_SD_Li256ELb1ELb0ELb0ELb0EEENS_36VarlenDynamicPersistentTileSchedulerILi128ELi96ELi256ELi32ELb0ELb0ELb1ELb1ELb0ELb1EEEE13SharedStorageENS1_6TensorINS1_11ArrayEngineIfLm128EEENS1_6LayoutINS2_IJNS2_IJNS3_ILi2EEEST_NS3_ILi32EEEEEES4_S4_EEENS2_IJNS2_IJS4_ST_NS3_ILi4EEEEEENS3_ILi0EEESZ_EEEEEEENS_7SoftmaxILi2ELi0EEEEEbRKNSE_6ParamsENSA_25PipelineTmaAsyncNoClusterILi2ENSA_16PipelineTmaAsyncILi2EEEEES1B_RNSA_13PipelineStateILj2EEERT0_RT1_iRiRKNS_16SeqlenInfoQKNewKILb1ELb1EEENS2_IJiiiiEEERT_ENKUliT_T0_T1_E_clIZSF_ISO_S12_S14_EbS17_S1B_S1B_S1E_S1G_S1I_iS1J_S1N_S1O_S1Q_EUlRS1R_iE0_NS3_ILb1EEES1Y_EEDaiS1R_S1S_S1T_:
[----:B------:R-:W-:Y:S01]  /*367a0*/  R2UR UR5, R3 ;  /* 0x00000000030572ca */ /* 0x000fe200000e0000 */
[----:B------:R-:W-:-:S12]  /*367b0*/  ULDC UR4, c[0x0][0x20] ;  /* 0x0000080000047ab9 */ /* 0x000fd80000000800 */
[----:B------:R-:W-:-:S09]  /*367c0*/  UIADD3 UR4, -UR4, UR5, URZ ;  /* 0x0000000504047290 */ /* 0x000fd2000fffe13f */
[----:B------:R-:W2:Y:S04]  /*367d0*/  LDL.64 R6, [UR4+0x18] ;  /* 0x00001804ff067983 */ /* 0x000ea80008100a00 */
[----:B------:R-:W3:Y:S01]  /*367e0*/  LDL.64 R4, [UR4] ;  /* 0x00000004ff047983 */ /* 0x000ee20008100a00 */
[----:B------:R-:W-:-:S03]  /*367f0*/  ULDC.64 UR6, c[0x0][0x208] ;  /* 0x0000820000067ab9 */ /* 0x000fc60000000a00 */
[----:B--2---:R-:W2:Y:S04]  /*36800*/  LD.E R8, desc[UR6][R6.64+0x1c] ;  /* 0x00001c0606087980 */ /* 0x004ea8000c101900 */
[----:B---3--:R0:W5:Y:S04]  /*36810*/  LD.E R3, desc[UR6][R4.64] ;  /* 0x0000000604037980 */ /* 0x008168000c101900 */
[----:B------:R0:W5:Y:S01]  /*36820*/  LD.E R10, desc[UR6][R4.64+0x4] ;  /* 0x00000406040a7980 */ /* 0x000162000c101900 */
[----:B------:R-:W-:Y:S01]  /*36830*/  BSSY B1, `(.L_x_10440) ;  /* 0x0000005000017945 */ /* 0x000fe20003800000 */
[----:B--2---:R-:W-:-:S04]  /*36840*/  LOP3.LUT R8, R8, 0x1, RZ, 0xfc, !PT ;  /* 0x0000000108087812 */ /* 0x004fc800078efcff */
[----:B------:R-:W-:-:S13]  /*36850*/  ISETP.NE.AND P0, PT, R8, 0x3, PT ;  /* 0x000000030800780c */ /* 0x000fda0003f05270 */
[----:B0-----:R-:W-:Y:S05]  /*36860*/  @!P0 BRA `(.L_x_10441) ;  /* 0x0000000000048947 */ /* 0x001fea0003800000 */
[----:B------:R-:W-:Y:S01]  /*36870*/  BPT.TRAP 0x1 ;  /* 0x000000040000795c */ /* 0x000fe20000300000 */
.L_x_10441:
[----:B------:R-:W-:Y:S05]  /*36880*/  BSYNC B1 ;  /* 0x0000000000017941 */ /* 0x000fea0003800000 */
.L_x_10440:
        /* <DEDUP_REMOVED lines=13> */
.L_x_10443:
[----:B------:R-:W-:Y:S05]  /*36960*/  BSYNC B1 ;  /* 0x0000000000017941 */ /* 0x000fea0003800000 */
.L_x_10442:
[----:B------:R-:W-:Y:S04]  /*36970*/  BSSY B1, `(.L_x_10444) ;  /* 0x0000008000017945 */ /* 0x000fe80003800000 */
[----:B------:R-:W-:Y:S05]  /*36980*/  @P0 BRA `(.L_x_10445) ;  /* 0x0000000000180947 */ /* 0x000fea0003800000 */
[----:B------:R-:W2:Y:S01]  /*36990*/  LD.E.64 R6, desc[UR6][R6.64+0x8] ;  /* 0x0000080606067980 */ /* 0x000ea2000c101b00 */
[----:B-----5:R-:W-:Y:S02]  /*369a0*/  SHF.L.U32 R9, R9, 0x1f, RZ ;  /* 0x0000001f09097819 */ /* 0x020fe400000006ff */
[----:B--2---:R-:W-:-:S04]  /*369b0*/  MOV R3, R6 ;  /* 0x0000000600037202 */ /* 0x004fc80000000f00 */
[----:B------:R-:W-:-:S04]  /*369c0*/  LEA R8, R8, R3, 0x3 ;  /* 0x0000000308087211 */ /* 0x000fc800078e18ff */
[----:B------:R-:W0:Y:S02]  /*369d0*/  SYNCS.PHASECHK.TRANS64.TRYWAIT P0, [R8+URZ], R9 ;  /* 0x00000009080075a7 */ /* 0x000e24000800017f */
[----:B0-----:R-:W-:Y:S05]  /*369e0*/  @!P0 BRA `(.L_x_10446) ;  /* 0x000000b400e48947 */ /* 0x001fea0003800000 */
.L_x_10445:
[----:B------:R-:W-:Y:S05]  /*369f0*/  BSYNC B1 ;  /* 0x0000000000017941 */ /* 0x000fea0003800000 */
.L_x_10444:
[----:B0----5:R-:W2:Y:S04]  /*36a00*/  LDL.64 R8, [UR4] ;  /* 0x00000004ff087983 */ /* 0x021ea80008100a00 */
[----:B------:R-:W3:Y:S04]  /*36a10*/  LDL.64 R6, [UR4+0x28] ;  /* 0x00002804ff067983 */ /* 0x000ee80008100a00 */
[----:B------:R-:W4:Y:S04]  /*36a20*/  LDL.64 R4, [UR4+0x20] ;  /* 0x00002004ff047983 */ /* 0x000f280008100a00 */
[----:B------:R-:W4:Y:S04]  /*36a30*/  LDL.64 R10, [UR4+0x8] ;  /* 0x00000804ff0a7983 */ /* 0x000f280008100a00 */
[----:B--2---:R-:W2:Y:S04]  /*36a40*/  LD.E R9, desc[UR6][R8.64] ;  /* 0x0000000608097980 */ /* 0x004ea8000c101900 */
[----:B---3--:R-:W2:Y:S01]  /*36a50*/  LD.E.64 R12, desc[UR6][R6.64] ;  /* 0x00000006060c7980 */ /* 0x008ea2000c101b00 */
[----:B------:R-:W-:Y:S05]  /*36a60*/  WARPSYNC.ALL ;  /* 0x0000000000007948 */ /* 0x000fea0003800000 */
[----:B----4-:R0:W-:Y:S04]  /*36a70*/  ST.E desc[UR6][R10.64], RZ ;  /* 0x000000ff0a007985 */ /* 0x0101e8000c101906 */
[----:B------:R-:W3:Y:S01]  /*36a80*/  LD.E.64 R6, desc[UR6][R4.64] ;  /* 0x0000000604067980 */ /* 0x000ee2000c101b00 */
[----:B--2---:R-:W-:Y:S01]  /*36a90*/  IMAD R8, R9, 0x300, R12 ;  /* 0x0000030009087824 */ /* 0x004fe200078e020c */
[----:B------:R-:W-:Y:S01]  /*36aa0*/  WARPGROUP.ARRIVE ;  /* 0x00000000000079c5 */ /* 0x000fe20000000000 */
[----:B------:R-:W-:-:S02]  /*36ab0*/  IMAD.MOV.U32 R9, RZ, RZ, R13 ;  /* 0x000000ffff097224 */ /* 0x000fc400078e000d */
[----:B------:R-:W-:Y:S01]  /*36ac0*/  IMAD.MOV.U32 R211, RZ, RZ, 0x1 ;  /* 0x00000001ffd37424 */ /* 0x000fe200078e00ff */
        /* <DEDUP_REMOVED lines=10> */
[----:B------:R-:W-:-:S03]  /*36b70*/  WARPGROUP.ARRIVE ;  /* 0x00000000000079c5 */ /* 0x000fc60000000000 */
        /* <DEDUP_REMOVED lines=21> */
[----:B------:R-:W-:-:S03]  /*36cd0*/  IMAD.MOV.U32 R9, RZ, RZ, R13 ;  /* 0x000000ffff097224 */ /* 0x000fc600078e000d */
        /* <DEDUP_REMOVED lines=8> */
[----:B------:R-:W2:Y:S04]  /*36d60*/  LDL.64 R6, [UR4+0x38] ;  /* 0x00003804ff067983 */ /* 0x000ea80008100a00 */
[----:B------:R-:W3:Y:S04]  /*36d70*/  LDL.64 R4, [UR4+0x30] ;  /* 0x00003004ff047983 */ /* 0x000ee80008100a00 */
[----:B--2---:R-:W2:Y:S01]  /*36d80*/  LD.E R6, desc[UR6][R6.64] ;  /* 0x0000000606067980 */ /* 0x004ea2000c101900 */
[----:B---3--:R-:W-:Y:S01]  /*36d90*/  MOV R4, R4 ;  /* 0x0000000400047202 */ /* 0x008fe20000000f00 */
[----:B------:R-:W-:Y:S01]  /*36da0*/  BSSY B1, `(.L_x_10447) ;  /* 0x0000007000017945 */ /* 0x000fe20003800000 */
[----:B--2---:R-:W-:-:S04]  /*36db0*/  LEA.HI R3, R6, R6, RZ, 0x1 ;  /* 0x0000000606037211 */ /* 0x004fc800078f08ff */
[----:B------:R-:W-:-:S05]  /*36dc0*/  LOP3.LUT R3, R3, 0xfffffffe, RZ, 0xc0, !PT ;  /* 0xfffffffe03037812 */ /* 0x000fca00078ec0ff */
[----:B------:R-:W-:-:S05]  /*36dd0*/  IMAD.IADD R3, R6, 0x1, -R3 ;  /* 0x0000000106037824 */ /* 0x000fca00078e0a03 */
[----:B------:R-:W-:-:S04]  /*36de0*/  SHF.L.U32 R3, R3, 0x1f, RZ ;  /* 0x0000001f03037819 */ /* 0x000fc800000006ff */
[----:B------:R-:W1:Y:S02]  /*36df0*/  SYNCS.PHASECHK.TRANS64.TRYWAIT P0, [R4+URZ+0x32410], R3 ;  /* 0x03241003040075a7 */ /* 0x000e64000800017f */
[----:B01----:R-:W-:Y:S05]  /*36e00*/  @!P0 BRA `(.L_x_10448) ;  /* 0x000000b000f08947 */ /* 0x003fea0003800000 */
.L_x_10471:
[----:B------:R-:W-:Y:S05]  /*36e10*/  BSYNC B1 ;  /* 0x0000000000017941 */ /* 0x000fea0003800000 */
.L_x_10447:
[----:B------:R-:W2:Y:S04]  /*36e20*/  LDL.64 R6, [UR4+0x40] ;  /* 0x00004004ff067983 */ /* 0x000ea80008100a00 */
[----:B0-----:R-:W3:Y:S04]  /*36e30*/  LDL.64 R4, [UR4] ;  /* 0x00000004ff047983 */ /* 0x001ee80008100a00 */
        /* <DEDUP_REMOVED lines=8> */
.L_x_10450:
[----:B------:R-:W-:Y:S05]  /*36ec0*/  BSYNC B1 ;  /* 0x0000000000017941 */ /* 0x000fea0003800000 */
.L_x_10449:
        /* <DEDUP_REMOVED lines=13> */
.L_x_10452:
[----:B------:R-:W-:Y:S05]  /*36fa0*/  BSYNC B1 ;  /* 0x0000000000017941 */ /* 0x000fea0003800000 */
.L_x_10451:
        /* <DEDUP_REMOVED lines=8> */
.L_x_10454:
[----:B------:R-:W-:Y:S05]  /*37030*/  BSYNC B1 ;  /* 0x0000000000017941 */ /* 0x000fea0003800000 */
.L_x_10453:
[----:B------:R-:W2:Y:S04]  /*37040*/  LDL.64 R10, [UR4] ;  /* 0x00000004ff0a7983 */ /* 0x000ea80008100a00 */
[----:B0----5:R-:W3:Y:S04]  /*37050*/  LDL.64 R8, [UR4+0x58] ;  /* 0x00005804ff087983 */ /* 0x021ee80008100a00 */
[----:B------:R-:W4:Y:S04]  /*37060*/  LDL.64 R4, [UR4+0x48] ;  /* 0x00004804ff047983 */ /* 0x000f280008100a00 */
[----:B------:R-:W3:Y:S04]  /*37070*/  LDL.64 R6, [UR4+0x50] ;  /* 0x00005004ff067983 */ /* 0x000ee80008100a00 */
[----:B------:R-:W3:Y:S04]  /*37080*/  LDL.LU R18, [R1+0x470] ;  /* 0x0004700001127983 */ /* 0x000ee80000300800 */
[----:B--2---:R-:W2:Y:S04]  /*37090*/  LD.E R15, desc[UR6][R10.64] ;  /* 0x000000060a0f7980 */ /* 0x004ea8000c101900 */
[----:B----4-:R-:W4:Y:S04]  /*370a0*/  LD.E R3, desc[UR6][R4.64] ;  /* 0x0000000604037980 */ /* 0x010f28000c101900 */
[----:B---3--:R-:W2:Y:S04]  /*370b0*/  LD.E.64 R10, desc[UR6][R8.64] ;  /* 0x00000006080a7980 */ /* 0x008ea8000c101b00 */
[----:B------:R-:W3:Y:S01]  /*370c0*/  LD.E.64 R12, desc[UR6][R6.64] ;  /* 0x00000006060c7980 */ /* 0x000ee2000c101b00 */
[----:B------:R-:W-:Y:S05]  /*370d0*/  WARPSYNC.ALL ;  /* 0x0000000000007948 */ /* 0x000fea0003800000 */
[----:B------:R-:W-:Y:S01]  /*370e0*/  WARPGROUP.ARRIVE ;  /* 0x00000000000079c5 */ /* 0x000fe20000000000 */
[----:B----4-:R-:W-:Y:S01]  /*370f0*/  ISETP.NE.U32.AND P0, PT, R3, RZ, PT ;  /* 0x000000ff0300720c */ /* 0x010fe20003f05070 */
[----:B--2---:R-:W-:-:S02]  /*37100*/  IMAD R14, R15, 0xc00, R10 ;  /* 0x00000c000f0e7824 */ /* 0x004fc400078e020a */
[----:B------:R-:W-:Y:S01]  /*37110*/  IMAD.MOV.U32 R15, RZ, RZ, R11 ;  /* 0x000000ffff0f7224 */ /* 0x000fe200078e000b */
[----:B---3--:R-:W-:Y:S02]  /*37120*/  R2UR UR8, R12 ;  /* 0x000000000c0872ca */ /* 0x008fe400000e0000 */
[----:B------:R-:W-:Y:S02]  /*37130*/  R2UR UR9, R13 ;  /* 0x000000000d0972ca */ /* 0x000fe400000e0000 */
[----:B------:R-:W-:Y:S02]  /*37140*/  R2UR UR10, R14 ;  /* 0x000000000e0a72ca */ /* 0x000fe400000e0000 */
[----:B------:R-:W-:-:S03]  /*37150*/  R2UR UR11, R15 ;  /* 0x000000000f0b72ca */ /* 0x000fc600000e0000 */
[----:B------:R-:W-:-:S10]  /*37160*/  VOTEU.ANY UP0, P0 ;  /* 0x00000000003f7886 */ /* 0x000fd40000000100 */
[----:B------:R-:W-:Y:S03]  /*37170*/  HGMMA.64x96x16.F32 R24, gdesc[UR8], R24, UP0, gsb0 ;  /* 0x01600000081879f0 */ /* 0x000fe6000b800818 */
[----:B------:R-:W-:Y:S02]  /*37180*/  WARPGROUP.DEPBAR.LE gsb0, 0x0 ;  /* 0x00008000000079c5 */ /* 0x000fe40000010000 */
[----:B------:R-:W-:Y:S04]  /*37190*/  ST.E desc[UR6][R4.64], R211 ;  /* 0x000000d304007985 */ /* 0x000fe8000c101906 */
[----:B------:R-:W2:Y:S01]  /*371a0*/  LD.E.64 R8, desc[UR6][R6.64] ;  /* 0x0000000606087980 */ /* 0x000ea2000c101b00 */
[----:B------:R-:W-:Y:S01]  /*371b0*/  VIADD R10, R14, 0x2 ;  /* 0x000000020e0a7836 */ /* 0x000fe20000000000 */
[----:B------:R-:W-:-:S04]  /*371c0*/  R2UR UR11, R11 ;  /* 0x000000000b0b72ca */ /* 0x000fc800000e0000 */
[----:B------:R-:W-:Y:S01]  /*371d0*/  R2UR UR10, R10 ;  /* 0x000000000a0a72ca */ /* 0x000fe200000e0000 */
[----:B------:R-:W-:Y:S01]  /*371e0*/  WARPGROUP.ARRIVE ;  /* 0x00000000000079c5 */ /* 0x000fe20000000000 */
        /* <DEDUP_REMOVED lines=51> */
[----:B------:R-:W-:-:S02]  /*37520*/  IADD3 R10, R14, 0x304, RZ ;  /* 0x000003040e0a7810 */ /* 0x000fc40007ffe0ff */
[----:B------:R-:W-:Y:S02]  /*37530*/  R2UR UR11, R11 ;  /* 0x000000000b0b72ca */ /* 0x000fe400000e0000 */
        /* <DEDUP_REMOVED lines=100> */
[----:B------:R-:W-:-:S06]  /*37b80*/  WARPGROUP.ARRIVE ;  /* 0x00000000000079c5 */ /* 0x000fcc0000000000 */
[----:B------:R-:W0:Y:S02]  /*37b90*/  S2R R215, SR_TID.X ;  /* 0x0000000000d77919 */ /* 0x000e240000002100 */
[----:B0-----:R-:W-:Y:S01]  /*37ba0*/  LOP3.LUT P1, RZ, R215, 0x7f, RZ, 0xc0, !PT ;  /* 0x0000007fd7ff7812 */ /* 0x001fe2000782c0ff */
[----:B--2---:R-:W-:Y:S01]  /*37bb0*/  VIADD R8, R8, 0xc06 ;  /* 0x00000c0608087836 */ /* 0x004fe20000000000 */
[----:B------:R-:W-:-:S04]  /*37bc0*/  R2UR UR9, R9 ;  /* 0x00000000090972ca */ /* 0x000fc800000e0000 */
[----:B------:R-:W-:-:S13]  /*37bd0*/  R2UR UR8, R8 ;  /* 0x00000000080872ca */ /* 0x000fda00000e0000 */
[----:B------:R-:W-:Y:S03]  /*37be0*/  HGMMA.64x96x16.F32 R24, gdesc[UR8], R24, gsb0 ;  /* 0x01600000081879f0 */ /* 0x000fe60008000818 */
[----:B------:R-:W-:Y:S02]  /*37bf0*/  WARPGROUP.DEPBAR.LE gsb0, 0x0 ;  /* 0x00008000000079c5 */ /* 0x000fe40000010000 */
[----:B------:R0:W-:Y:S04]  /*37c00*/  ST.E desc[UR6][R4.64], R211 ;  /* 0x000000d304007985 */ /* 0x0001e8000c101906 */
[----:B------:R-:W2:Y:S04]  /*37c10*/  @!P1 LDL.64 R6, [UR4+0x18] ;  /* 0x00001804ff069983 */ /* 0x000ea80008100a00 */
[----:B------:R-:W3:Y:S01]  /*37c20*/  @!P1 LDL.64 R8, [UR4] ;  /* 0x00000004ff089983 */ /* 0x000ee20008100a00 */
[----:B------:R-:W-:-:S04]  /*37c30*/  SHF.R.U32.HI R3, RZ, 0x7, R215 ;  /* 0x00000007ff037819 */ /* 0x000fc800000116d7 */
[----:B------:R-:W-:-:S05]  /*37c40*/  IADD3 R3, -R3, 0xb, RZ ;  /* 0x0000000b03037810 */ /* 0x000fca0007ffe1ff */
[----:B------:R1:W-:Y:S06]  /*37c50*/  BAR.ARV R3, 0x100 ;  /* 0x000400030000751d */ /* 0x0003ec0000002000 */
[----:B--2---:R-:W2:Y:S04]  /*37c60*/  @!P1 LD.E.64 R6, desc[UR6][R6.64+0x30] ;  /* 0x0000300606069980 */ /* 0x004ea8000c101b00 */
[----:B---3--:R-:W3:Y:S01]  /*37c70*/  @!P1 LD.E R8, desc[UR6][R8.64] ;  /* 0x0000000608089980 */ /* 0x008ee2000c101900 */
[----:B--2---:R-:W-:-:S05]  /*37c80*/  @!P1 MOV R11, R6 ;  /* 0x00000006000b9202 */ /* 0x004fca0000000f00 */
[----:B---3--:R-:W-:-:S05]  /*37c90*/  @!P1 IMAD R10, R8, 0x8, R11 ;  /* 0x00000008080a9824 */ /* 0x008fca00078e020b */
[----:B------:R-:W-:-:S04]  /*37ca0*/  @!P1 PRMT R10, RZ, 0x654, R10 ;  /* 0x00000654ff0a9816 */ /* 0x000fc8000000000a */
[----:B------:R2:W-:Y:S02]  /*37cb0*/  @!P1 SYNCS.ARRIVE.TRANS64.RED.A1T0 RZ, [R10+URZ], RZ ;  /* 0x000000ff0aff99a7 */ /* 0x0005e4000810043f */
[----:B--2---:R-:W2:Y:S01]  /*37cc0*/  LDL.64 R10, [UR4+0x68] ;  /* 0x00006804ff0a7983 */ /* 0x004ea20008100a00 */
[----:B------:R-:W-:-:S05]  /*37cd0*/  IMAD.MOV.U32 R74, RZ, RZ, R72 ;  /* 0x000000ffff4a7224 */ /* 0x000fca00078e0048 */
[----:B------:R-:W3:Y:S04]  /*37ce0*/  LD.E R76, desc[UR6][R74.64] ;  /* 0x000000064a4c7980 */ /* 0x000ee8000c101900 */
[----:B--2---:R-:W2:Y:S01]  /*37cf0*/  LD.E.64 R10, desc[UR6][R10.64] ;  /* 0x000000060a0a7980 */ /* 0x004ea2000c101b00 */
[----:B------:R-:W-:-:S03]  /*37d00*/  IMAD.MOV.U32 R72, RZ, RZ, R2 ;  /* 0x000000ffff487224 */ /* 0x000fc600078e0002 */
[----:B0-----:R-:W4:Y:S04]  /*37d10*/  LD.E R5, desc[UR6][R74.64+0x8] ;  /* 0x000008064a057980 */ /* 0x001f28000c101900 */
[----:B------:R0:W4:Y:S04]  /*37d20*/  LD.E R73, desc[UR6][R72.64] ;  /* 0x0000000648497980 */ /* 0x000128000c101900 */
[----:B-1----:R-:W3:Y:S04]  /*37d30*/  LD.E R3, desc[UR6][R74.64+0x18] ;  /* 0x000018064a037980 */ /* 0x002ee8000c101900 */
[----:B------:R-:W4:Y:S04]  /*37d40*/  LD.E R4, desc[UR6][R74.64+0x4] ;  /* 0x000004064a047980 */ /* 0x000f28000c101900 */
[----:B------:R-:W4:Y:S04]  /*37d50*/  LD.E R77, desc[UR6][R74.64+0xc] ;  /* 0x00000c064a4d7980 */ /* 0x000f28000c101900 */
[----:B------:R-:W4:Y:S04]  /*37d60*/  LD.E R78, desc[UR6][R74.64+0x10] ;  /* 0x000010064a4e7980 */ /* 0x000f28000c101900 */
[----:B------:R-:W4:Y:S04]  /*37d70*/  LD.E R79, desc[UR6][R74.64+0x14] ;  /* 0x000014064a4f7980 */ /* 0x000f28000c101900 */
[----:B--2---:R-:W2:Y:S01]  /*37d80*/  LD.E R15, desc[UR6][R10.64] ;  /* 0x000000060a0f7980 */ /* 0x004ea2000c101900 */
[----:B------:R-:W-:-:S04]  /*37d90*/  LOP3.LUT R18, R18, 0xfff7ffff, RZ, 0xc0, !PT ;  /* 0xfff7ffff12127812 */ /* 0x000fc800078ec0ff */
[----:B------:R-:W-:-:S05]  /*37da0*/  @P1 LOP3.LUT R18, R18, 0x80000, RZ, 0xfc, !PT ;  /* 0x0008000012121812 */ /* 0x000fca00078efcff */
[----:B------:R1:W-:Y:S01]  /*37db0*/  STL [R1+0x470], R18 ;  /* 0x0004701201007387 */ /* 0x0003e20000100800 */
[----:B---3--:R-:W-:Y:S01]  /*37dc0*/  ISETP.GE.AND P0, PT, R3, 0x1, PT ;  /* 0x000000010300780c */ /* 0x008fe20003f06270 */
[----:B------:R-:W-:Y:S01]  /*37dd0*/  BSSY B1, `(.L_x_10456) ;  /* 0x000009d000017945 */ /* 0x000fe20003800000 */
[----:B----4-:R-:W-:Y:S02]  /*37de0*/  IMAD R79, R0, -0x60, R79 ;  /* 0xffffffa0004f7824 */ /* 0x010fe400078e024f */
[-C--:B--2---:R-:W-:Y:S01]  /*37df0*/  FMUL.FTZ R9, R31, R15.reuse ;  /* 0x0000000f1f097220 */ /* 0x084fe20000410000 */
[----:B------:R-:W-:Y:S01]  /*37e00*/  SHF.R.S32.HI R31, RZ, 0x1f, R76 ;  /* 0x0000001fff1f7819 */ /* 0x000fe2000001144c */
[----:B------:R-:W-:-:S03]  /*37e10*/  FMUL.FTZ R33, R33, R15 ;  /* 0x0000000f21217220 */ /* 0x000fc60000410000 */
[----:B------:R-:W-:Y:S01]  /*37e20*/  LEA.HI R31, R31, R76, RZ, 0x7 ;  /* 0x0000004c1f1f7211 */ /* 0x000fe200078f38ff */
[----:B------:R2:W3:Y:S01]  /*37e30*/  MUFU.TANH R82, R33 ;  /* 0x0000002100527308 */ /* 0x0004e20000002400 */
[----:B------:R-:W-:Y:S02]  /*37e40*/  FMUL.FTZ R32, R32, R15 ;  /* 0x0000000f20207220 */ /* 0x000fe40000410000 */
[----:B--2---:R-:W-:-:S05]  /*37e50*/  LOP3.LUT R33, R31, 0xffffff80, RZ, 0xc0, !PT ;  /* 0xffffff801f217812 */ /* 0x004fca00078ec0ff */
[----:B------:R2:W4:Y:S01]  /*37e60*/  MUFU.TANH R81, R32 ;  /* 0x0000002000517308 */ /* 0x0005220000002400 */
[----:B------:R-:W-:Y:S02]  /*37e70*/  IMAD.IADD R33, R76, 0x1, -R33 ;  /* 0x000000014c217824 */ /* 0x000fe400078e0a21 */
[----:B------:R-:W-:-:S03]  /*37e80*/  FMUL.FTZ R37, R37, R15 ;  /* 0x0000000f25257220 */ /* 0x000fc60000410000 */
[----:B--2---:R-:W-:Y:S02]  /*37e90*/  SHF.R.S32.HI R32, RZ, 0x1f, R33 ;  /* 0x0000001fff207819 */ /* 0x004fe40000011421 */
[----:B------:R2:W0:Y:S01]  /*37ea0*/  MUFU.TANH R84, R37 ;  /* 0x0000002500547308 */ /* 0x0004220000002400 */
[-C--:B------:R-:W-:Y:S01]  /*37eb0*/  FMUL.FTZ R8, R30, R15.reuse ;  /* 0x0000000f1e087220 */ /* 0x080fe20000410000 */
[----:B------:R-:W-:Y:S01]  /*37ec0*/  SHF.R.S32.HI R30, RZ, 0x7, R31 ;  /* 0x00000007ff1e7819 */ /* 0x000fe2000001141f */
[-C--:B------:R-:W-:Y:S01]  /*37ed0*/  FMUL.FTZ R12, R38, R15.reuse ;  /* 0x0000000f260c7220 */ /* 0x080fe20000410000 */
[----:B------:R-:W-:Y:S01]  /*37ee0*/  FMUL.FTZ R13, R39, R15 ;  /* 0x0000000f270d7220 */ /* 0x000fe20000410000 */
[----:B--2---:R-:W-:Y:S02]  /*37ef0*/  LEA.HI R37, R32, R33, RZ, 0x2 ;  /* 0x0000002120257211 */ /* 0x004fe400078f10ff */
[----:B------:R-:W-:Y:S02]  /*37f00*/  LEA.HI R31, R31, R30, RZ, 0x1 ;  /* 0x0000001e1f1f7211 */ /* 0x000fe400078f08ff */
[----:B------:R-:W-:-:S02]  /*37f10*/  SHF.R.S32.HI R38, RZ, 0x2, R37 ;  /* 0x00000002ff267819 */ /* 0x000fc40000011425 */
[----:B------:R-:W-:Y:S02]  /*37f20*/  SHF.R.S32.HI R39, RZ, 0x1f, R37 ;  /* 0x0000001fff277819 */ /* 0x000fe40000011425 */
[----:B------:R-:W-:Y:S02]  /*37f30*/  LEA.HI R32, R32, R33, RZ, 0x5 ;  /* 0x0000002120207211 */ /* 0x000fe400078f28ff */
[----:B------:R-:W-:Y:S02]  /*37f40*/  LEA.HI R39, R39, R38, RZ, 0x3 ;  /* 0x0000002627277211 */ /* 0x000fe400078f18ff */
[----:B------:R-:W-:Y:S01]  /*37f50*/  LOP3.LUT R31, R31, 0x3fffffe, RZ, 0xc0, !PT ;  /* 0x03fffffe1f1f7812 */ /* 0x000fe200078ec0ff */
[-C--:B------:R-:W-:Y:S01]  /*37f60*/  FMUL.FTZ R28, R28, R15.reuse ;  /* 0x0000000f1c1c7220 */ /* 0x080fe20000410000 */
[-C--:B------:R-:W-:Y:S01]  /*37f70*/  FMUL.FTZ R29, R29, R15.reuse ;  /* 0x0000000f1d1d7220 */ /* 0x080fe20000410000 */
[----:B------:R-:W-:Y:S01]  /*37f80*/  FMUL.FTZ R36, R36, R15 ;  /* 0x0000000f24247220 */ /* 0x000fe20000410000 */
[----:B------:R-:W-:-:S02]  /*37f90*/  SHF.R.S32.HI R32, RZ, 0x5, R32 ;  /* 0x00000005ff207819 */ /* 0x000fc40000011420 */
[----:B------:R-:W-:Y:S02]  /*37fa0*/  LOP3.LUT R39, R39, 0xfffffff8, RZ, 0xc0, !PT ;  /* 0xfffffff827277812 */ /* 0x000fe400078ec0ff */
[----:B------:R-:W-:Y:S01]  /*37fb0*/  IADD3 R31, R30, -R31, RZ ;  /* 0x8000001f1e1f7210 */ /* 0x000fe20007ffe0ff */
[-C--:B------:R-:W-:Y:S01]  /*37fc0*/  FMUL.FTZ R7, R24, R15.reuse ;  /* 0x0000000f18077220 */ /* 0x080fe20000410000 */
[----:B------:R-:W-:Y:S01]  /*37fd0*/  LOP3.LUT R30, R37, 0x7ffffffc, RZ, 0xc0, !PT ;  /* 0x7ffffffc251e7812 */ /* 0x000fe200078ec0ff */
[-C--:B------:R-:W-:Y:S01]  /*37fe0*/  FMUL.FTZ R14, R25, R15.reuse ;  /* 0x0000000f190e7220 */ /* 0x080fe20000410000 */
[-C--:B------:R-:W-:Y:S01]  /*37ff0*/  FMUL.FTZ R2, R26, R15.reuse ;  /* 0x0000000f1a027220 */ /* 0x080fe20000410000 */
[-C--:B------:R-:W-:Y:S01]  /*38000*/  FMUL.FTZ R6, R27, R15.reuse ;  /* 0x0000000f1b067220 */ /* 0x080fe20000410000 */
[----:B0-----:R-:W0:Y:S01]  /*38010*/  MUFU.TANH R72, R28 ;  /* 0x0000001c00487308 */ /* 0x001e220000002400 */
[-C--:B------:R-:W-:Y:S01]  /*38020*/  FMUL.FTZ R10, R34, R15.reuse ;  /* 0x0000000f220a7220 */ /* 0x080fe20000410000 */
[----:B------:R-:W-:Y:S01]  /*38030*/  FMUL.FTZ R11, R35, R15 ;  /* 0x0000000f230b7220 */ /* 0x000fe20000410000 */
[----:B------:R-:W-:-:S02]  /*38040*/  IMAD R37, R0, -0x60, R5 ;  /* 0xffffffa000257824 */ /* 0x000fc400078e0205 */
[-C--:B------:R-:W-:Y:S01]  /*38050*/  FMUL.FTZ R40, R40, R15.reuse ;  /* 0x0000000f28287220 */ /* 0x080fe20000410000 */
[-C--:B-1----:R-:W-:Y:S01]  /*38060*/  FMUL.FTZ R18, R42, R15.reuse ;  /* 0x0000000f2a127220 */ /* 0x082fe20000410000 */
[-C--:B------:R-:W-:Y:S01]  /*38070*/  FMUL.FTZ R44, R44, R15.reuse ;  /* 0x0000000f2c2c7220 */ /* 0x080fe20000410000 */
[-C--:B------:R-:W-:Y:S01]  /*38080*/  FMUL.FTZ R45, R45, R15.reuse ;  /* 0x0000000f2d2d7220 */ /* 0x080fe20000410000 */
[----:B------:R1:W2:Y:S01]  /*38090*/  MUFU.TANH R80, R29 ;  /* 0x0000001d00507308 */ /* 0x0002a20000002400 */
        /* <DEDUP_REMOVED lines=19> */
[----:B------:R-:W-:Y:S01]  /*381d0*/  FMUL.FTZ R69, R69, R15 ;  /* 0x0000000f45457220 */ /* 0x000fe20000410000 */
[----:B------:R-:W-:-:S02]  /*381e0*/  IMAD R32, R73, 0x8, R32 ;  /* 0x0000000849207824 */ /* 0x000fc400078e0220 */
[-C--:B------:R-:W-:Y:S01]  /*381f0*/  FMUL.FTZ R70, R70, R15.reuse ;  /* 0x0000000f46467220 */ /* 0x080fe20000410000 */
[----:B------:R-:W-:Y:S02]  /*38200*/  IMAD.IADD R39, R38, 0x1, -R39 ;  /* 0x0000000126277824 */ /* 0x000fe400078e0a27 */
[-C--:B------:R-:W-:Y:S01]  /*38210*/  FMUL.FTZ R48, R48, R15.reuse ;  /* 0x0000000f30307220 */ /* 0x080fe20000410000 */
[-C--:B------:R-:W-:Y:S01]  /*38220*/  FMUL.FTZ R49, R49, R15.reuse ;  /* 0x0000000f31317220 */ /* 0x080fe20000410000 */
[-C--:B------:R-:W-:Y:S01]  /*38230*/  FMUL.FTZ R52, R52, R15.reuse ;  /* 0x0000000f34347220 */ /* 0x080fe20000410000 */
[-C--:B------:R-:W-:Y:S01]  /*38240*/  FMUL.FTZ R53, R53, R15.reuse ;  /* 0x0000000f35357220 */ /* 0x080fe20000410000 */
[-C--:B------:R-:W-:Y:S01]  /*38250*/  FMUL.FTZ R60, R60, R15.reuse ;  /* 0x0000000f3c3c7220 */ /* 0x080fe20000410000 */
[-C--:B------:R-:W-:Y:S01]  /*38260*/  FMUL.FTZ R41, R41, R15.reuse ;  /* 0x0000000f29297220 */ /* 0x080fe20000410000 */
[----:B------:R-:W-:Y:S01]  /*38270*/  IMAD.IADD R30, R33, 0x1, -R30 ;  /* 0x00000001211e7824 */ /* 0x000fe200078e0a1e */
[----:B------:R-:W-:Y:S01]  /*38280*/  IADD3 R33, -R4, 0x1, R37 ;  /* 0x0000000104217810 */ /* 0x000fe20007ffe125 */
[----:B------:R-:W-:Y:S01]  /*38290*/  IMAD.U32 R32, R32, 0x10, R39 ;  /* 0x0000001020207824 */ /* 0x000fe200078e0027 */
[----:B------:R-:W1:Y:S01]  /*382a0*/  MUFU.TANH R7, R7 ;  /* 0x0000000700077308 */ /* 0x000e620000002400 */
[----:B------:R-:W-:-:S02]  /*382b0*/  FMUL.FTZ R62, R62, R15 ;  /* 0x0000000f3e3e7220 */ /* 0x000fc40000410000 */
[----:B------:R-:W-:-:S05]  /*382c0*/  IMAD R33, R30, -0x2, R33 ;  /* 0xfffffffe1e217824 */ /* 0x000fca00078e0221 */
[----:B------:R-:W3:Y:S01]  /*382d0*/  MUFU.TANH R14, R14 ;  /* 0x0000000e000e7308 */ /* 0x000ee20000002400 */
[----:B------:R-:W-:-:S07]  /*382e0*/  FMUL.FTZ R15, R71, R15 ;  /* 0x0000000f470f7220 */ /* 0x000fce0000410000 */
        /* <DEDUP_REMOVED lines=39> */
[----:B----4-:R-:W-:Y:S01]  /*38560*/  IMAD R41, R31, 0x40, R32 ;  /* 0x000000401f297824 */ /* 0x010fe200078e0220 */
[----:B------:R-:W-:-:S05]  /*38570*/  LOP3.LUT R32, RZ, R77, RZ, 0x33, !PT ;  /* 0x0000004dff207212 */ /* 0x000fca00078e33ff */
[----:B------:R4:W0:Y:S01]  /*38580*/  MUFU.TANH R87, R62 ;  /* 0x0000003e00577308 */ /* 0x0008220000002400 */
[C---:B------:R-:W-:Y:S02]  /*38590*/  IMAD.SHL.U32 R31, R30.reuse, 0x2, RZ ;  /* 0x000000021e1f7824 */ /* 0x040fe400078e00ff */
[----:B------:R-:W-:Y:S02]  /*385a0*/  IMAD.IADD R58, R33, 0x1, R32 ;  /* 0x00000001213a7824 */ /* 0x000fe400078e0220 */
[----:B----4-:R-:W-:-:S03]  /*385b0*/  IMAD R62, R30, -0x2, R37 ;  /* 0xfffffffe1e3e7824 */ /* 0x010fc600078e0225 */
[----:B------:R4:W0:Y:S01]  /*385c0*/  MUFU.TANH R63, R15 ;  /* 0x0000000f003f7308 */ /* 0x0008220000002400 */
[----:B------:R-:W-:Y:S01]  /*385d0*/  IMAD R59, R0, -0x60, -R31 ;  /* 0xffffffa0003b7824 */ /* 0x000fe200078e0a1f */
[----:B------:R-:W-:Y:S01]  /*385e0*/  VIADDMNMX R54, R41, R78, R62, PT ;  /* 0x0000004e29367246 */ /* 0x000fe2000380013e */
[----:B----4-:R-:W-:Y:S01]  /*385f0*/  IMAD.IADD R15, R58, 0x1, R41 ;  /* 0x000000013a0f7824 */ /* 0x010fe200078e0229 */
        /* <DEDUP_REMOVED lines=9> */
[----:B------:R-:W2:Y:S04]  /*38690*/  LD.E R31, desc[UR6][R74.64+0x1c] ;  /* 0x00001c064a1f7980 */ /* 0x000ea8000c101900 */
[----:B------:R-:W3:Y:S01]  /*386a0*/  LD.E R33, desc[UR6][R74.64+0x20] ;  /* 0x000020064a217980 */ /* 0x000ee2000c101900 */
[----:B--2---:R-:W-:-:S05]  /*386b0*/  IMAD.HI.U32 R0, R0, R31, RZ ;  /* 0x0000001f00007227 */ /* 0x004fca00078e00ff */
[----:B---3--:R-:W-:-:S07]  /*386c0*/  SHF.R.U32.HI R0, RZ, R33, R0 ;  /* 0x00000021ff007219 */ /* 0x008fce0000011600 */
.L_x_10461:
[----:B------:R-:W-:Y:S05]  /*386d0*/  BSYNC B3 ;  /* 0x0000000000037941 */ /* 0x000fea0003800000 */
.L_x_10460:
[----:B------:R-:W-:Y:S01]  /*386e0*/  LOP3.LUT R0, RZ, R0, RZ, 0x33, !PT ;  /* 0x00000000ff007212 */ /* 0x000fe200078e33ff */
[----:B------:R-:W-:Y:S06]  /*386f0*/  BRA `(.L_x_10462) ;  /* 0x0000000000187947 */ /* 0x000fec0003800000 */
.L_x_10459:
[----:B------:R-:W-:-:S13]  /*38700*/  ISETP.NE.AND P0, PT, R3, 0x1, PT ;  /* 0x000000010300780c */ /* 0x000fda0003f05270 */
[----:B------:R-:W-:Y:S05]  /*38710*/  @!P0 BRA `(.L_x_10462) ;  /* 0x0000000000108947 */ /* 0x000fea0003800000 */
[----:B------:R-:W2:Y:S04]  /*38720*/  LD.E R31, desc[UR6][R74.64+0x1c] ;  /* 0x00001c064a1f7980 */ /* 0x000ea8000c101900 */
[----:B------:R-:W3:Y:S01]  /*38730*/  LD.E R33, desc[UR6][R74.64+0x20] ;  /* 0x000020064a217980 */ /* 0x000ee2000c101900 */
[----:B--2---:R-:W-:-:S05]  /*38740*/  IMAD.HI.U32 R0, R0, R31, RZ ;  /* 0x0000001f00007227 */ /* 0x004fca00078e00ff */
[----:B---3--:R-:W-:-:S07]  /*38750*/  SHF.R.U32.HI R0, RZ, R33, R0 ;  /* 0x00000021ff007219 */ /* 0x008fce0000011600 */
.L_x_10462:
[----:B------:R-:W-:Y:S05]  /*38760*/  BSYNC B2 ;  /* 0x0000000000027941 */ /* 0x000fea0003800000 */
.L_x_10458:
[----:B------:R-:W-:-:S05]  /*38770*/  IMAD R0, R3, R0, R59 ;  /* 0x0000000003007224 */ /* 0x000fca00078e023b */
[----:B------:R-:W-:Y:S02]  /*38780*/  VIMNMX R15, R15, R0, !PT ;  /* 0x000000000f0f7248 */ /* 0x000fe40007fe0100 */
[----:B------:R-:W-:-:S07]  /*38790*/  VIADDMNMX R54, R0, R3, R54, PT ;  /* 0x0000000300367246 */ /* 0x000fce0003800136 */
.L_x_10457:
[----:B------:R-:W-:Y:S05]  /*387a0*/  BSYNC B1 ;  /* 0x0000000000017941 */ /* 0x000fea0003800000 */
.L_x_10456:
        /* <DEDUP_REMOVED lines=90> */
[----:B------:R-:W-:Y:S02]  /*38d50*/  ISETP.GE.AND P2, PT, R79, 0x4a, PT ;  /* 0x0000004a4f00780c */ /* 0x000fe40003f46270 */
[----:B------:R-:W-:-:S02]  /*38d60*/  VIADDMNMX R62, R41, R78, R62, PT ;  /* 0x0000004e293e7246 */ /* 0x000fc4000380013e */
        /* <DEDUP_REMOVED lines=40> */
.L_x_10468:
[----:B------:R-:W-:Y:S05]  /*38ff0*/  BSYNC B3 ;  /* 0x0000000000037941 */ /* 0x000fea0003800000 */
.L_x_10467:
[----:B------:R-:W-:Y:S01]  /*39000*/  LOP3.LUT R4, RZ, R4, RZ, 0x33, !PT ;  /* 0x00000004ff047212 */ /* 0x000fe200078e33ff */
[----:B------:R-:W-:Y:S06]  /*39010*/  BRA `(.L_x_10469) ;  /* 0x0000000000187947 */ /* 0x000fec0003800000 */
.L_x_10466:
[----:B------:R-:W-:-:S13]  /*39020*/  ISETP.NE.AND P6, PT, R3, 0x1, PT ;  /* 0x000000010300780c */ /* 0x000fda0003fc5270 */
[----:B------:R-:W-:Y:S05]  /*39030*/  @!P6 BRA `(.L_x_10469) ;  /* 0x000000000010e947 */ /* 0x000fea0003800000 */
[----:B------:R-:W2:Y:S04]  /*39040*/  LD.E R5, desc[UR6][R74.64+0x1c] ;  /* 0x00001c064a057980 */ /* 0x000ea8000c101900 */
[----:B------:R-:W3:Y:S01]  /*39050*/  LD.E R41, desc[UR6][R74.64+0x20] ;  /* 0x000020064a297980 */ /* 0x000ee2000c101900 */
[----:B--2---:R-:W-:-:S05]  /*39060*/  IMAD.HI.U32 R4, R4, R5, RZ ;  /* 0x0000000504047227 */ /* 0x004fca00078e00ff */
[----:B---3--:R-:W-:-:S07]  /*39070*/  SHF.R.U32.HI R4, RZ, R41, R4 ;  /* 0x00000029ff047219 */ /* 0x008fce0000011604 */
.L_x_10469:
[----:B------:R-:W-:Y:S05]  /*39080*/  BSYNC B2 ;  /* 0x0000000000027941 */ /* 0x000fea0003800000 */
.L_x_10465:
[----:B------:R-:W-:-:S05]  /*39090*/  IMAD R4, R3, R4, R59 ;  /* 0x0000000403047224 */ /* 0x000fca00078e023b */
[----:B------:R-:W-:Y:S02]  /*390a0*/  VIADDMNMX R62, R4, R3, R62, PT ;  /* 0x00000003043e7246 */ /* 0x000fe4000380013e */
[----:B------:R-:W-:-:S07]  /*390b0*/  VIMNMX R7, R7, R4, !PT ;  /* 0x0000000407077248 */ /* 0x000fce0007fe0100 */
.L_x_10464:
[----:B------:R-:W-:Y:S05]  /*390c0*/  BSYNC B1 ;  /* 0x0000000000017941 */ /* 0x000fea0003800000 */
.L_x_10463:
        /* <DEDUP_REMOVED lines=71> */
[C---:B------:R-:W-:Y:S02]  /*39540*/  ISETP.GT.AND P0, PT, R7.reuse, RZ, !P6 ;  /* 0x000000ff0700720c */ /* 0x040fe40007704270 */
[C---:B------:R-:W-:Y:S02]  /*39550*/  ISETP.GT.AND P2, PT, R7.reuse, 0x49, !P2 ;  /* 0x000000490700780c */ /* 0x040fe40005744270 */
[----:B------:R-:W-:Y:S02]  /*39560*/  ISETP.LT.OR P0, PT, R62, 0x1, P0 ;  /* 0x000000013e00780c */ /* 0x000fe40000701670 */
[----:B------:R-:W-:Y:S02]  /*39570*/  ISETP.GT.AND P3, PT, R7, 0x50, !P3 ;  /* 0x000000500700780c */ /* 0x000fe40005f64270 */
[----:B------:R-:W-:-:S02]  /*39580*/  FSEL R13, R2, -INF , !P0 ;  /* 0xff800000020d7808 */ /* 0x000fc40004000000 */
[----:B------:R-:W2:Y:S01]  /*39590*/  LDL.64 R2, [UR4+0x70] ;  /* 0x00007004ff027983 */ /* 0x000ea20008100a00 */
        /* <DEDUP_REMOVED lines=18> */
[C---:B------:R-:W-:Y:S02]  /*396c0*/  ISETP.LT.OR P2, PT, R62.reuse, 0x4a, P2 ;  /* 0x0000004a3e00780c */ /* 0x040fe40001741670 */
[----:B------:R-:W-:Y:S02]  /*396d0*/  FMNMX.FTZ R9, R5, R6, !PT ;  /* 0x0000000605097209 */ /* 0x000fe40007810000 */
[----:B------:R-:W-:Y:S02]  /*396e0*/  ISETP.LT.OR P3, PT, R62, 0x51, P3 ;  /* 0x000000513e00780c */ /* 0x000fe40001f61670 */
[----:B------:R-:W-:Y:S02]  /*396f0*/  FSEL R26, R26, -INF , !P2 ;  /* 0xff8000001a1a7808 */ /* 0x000fe40005000000 */
[----:B------:R-:W-:-:S02]  /*39700*/  FMNMX.FTZ R9, R4, R9, !PT ;  /* 0x0000000904097209 */ /* 0x000fc40007810000 */
[----:B------:R-:W-:Y:S02]  /*39710*/  ISETP.GT.AND P5, PT, R7, 0x58, !P5 ;  /* 0x000000580700780c */ /* 0x000fe40006fa4270 */
[----:B------:R-:W-:Y:S02]  /*39720*/  ISETP.LT.OR P4, PT, R62, 0x52, P4 ;  /* 0x000000523e00780c */ /* 0x000fe40002781670 */
[----:B------:R-:W-:Y:S02]  /*39730*/  FSEL R25, R25, -INF , !P3 ;  /* 0xff80000019197808 */ /* 0x000fe40005800000 */
[----:B------:R-:W-:Y:S02]  /*39740*/  FMNMX.FTZ R6, R26, R9, !PT ;  /* 0x000000091a067209 */ /* 0x000fe40007810000 */
[----:B------:R-:W-:Y:S02]  /*39750*/  ISETP.GT.AND P0, PT, R7, 0x59, !P6 ;  /* 0x000000590700780c */ /* 0x000fe40007704270 */
[----:B------:R-:W-:-:S02]  /*39760*/  ISETP.LT.OR P5, PT, R62, 0x59, P5 ;  /* 0x000000593e00780c */ /* 0x000fc40002fa1670 */
[----:B------:R-:W-:Y:S02]  /*39770*/  FSEL R28, R28, -INF , !P4 ;  /* 0xff8000001c1c7808 */ /* 0x000fe40006000000 */
[----:B------:R-:W-:Y:S02]  /*39780*/  FMNMX.FTZ R7, R25, R6, !PT ;  /* 0x0000000619077209 */ /* 0x000fe40007810000 */
[----:B------:R-:W-:Y:S02]  /*39790*/  ISETP.LT.OR P0, PT, R62, 0x5a, P0 ;  /* 0x0000005a3e00780c */ /* 0x000fe40000701670 */
[----:B------:R-:W-:Y:S02]  /*397a0*/  FSEL R29, R70, -INF , !P5 ;  /* 0xff800000461d7808 */ /* 0x000fe40006800000 */
[----:B------:R-:W-:Y:S02]  /*397b0*/  FMNMX.FTZ R6, R28, R7, !PT ;  /* 0x000000071c067209 */ /* 0x000fe40007810000 */
[----:B------:R-:W-:-:S02]  /*397c0*/  FSEL R27, R63, -INF , !P0 ;  /* 0xff8000003f1b7808 */ /* 0x000fc40004000000 */
[----:B------:R-:W-:-:S04]  /*397d0*/  FMNMX.FTZ R6, R29, R6, !PT ;  /* 0x000000061d067209 */ /* 0x000fc80007810000 */
[----:B------:R-:W-:-:S05]  /*397e0*/  FMNMX.FTZ R9, R27, R6, !PT ;  /* 0x000000061b097209 */ /* 0x000fca0007810000 */
[----:B--2---:R0:W-:Y:S04]  /*397f0*/  ST.E desc[UR6][R2.64+0x4], R9 ;  /* 0x0000040902007985 */ /* 0x0041e8000c101906 */
        /* <DEDUP_REMOVED lines=23> */
[----:B0-----:R-:W-:-:S05]  /*39970*/  FMNMX.FTZ R9, R15, R6, !PT ;  /* 0x000000060f097209 */ /* 0x001fca0007810000 */
[----:B------:R-:W0:Y:S02]  /*39980*/  SHFL.BFLY PT, R6, R9, 0x2, 0x1f ;  /* 0x0c401f0009067f89 */ /* 0x000e2400000e0000 */
[----:B0-----:R-:W-:Y:S02]  /*39990*/  FMNMX.FTZ R8, R9, R6, !PT ;  /* 0x0000000609087209 */ /* 0x001fe40007810000 */
[----:B------:R-:W-:Y:S04]  /*399a0*/  ST.E desc[UR6][R2.64], R9 ;  /* 0x0000000902007985 */ /* 0x000fe8000c101906 */
[----:B--2---:R-:W0:Y:S02]  /*399b0*/  SHFL.BFLY PT, R7, R10, 0x2, 0x1f ;  /* 0x0c401f000a077f89 */ /* 0x004e2400000e0000 */
[----:B0-----:R-:W-:-:S02]  /*399c0*/  FMNMX.FTZ R12, R10, R7, !PT ;  /* 0x000000070a0c7209 */ /* 0x001fc40007810000 */
[----:B------:R-:W0:Y:S04]  /*399d0*/  SHFL.BFLY PT, R7, R8, 0x1, 0x1f ;  /* 0x0c201f0008077f89 */ /* 0x000e2800000e0000 */
[----:B------:R-:W1:Y:S01]  /*399e0*/  SHFL.BFLY PT, R61, R12, 0x1, 0x1f ;  /* 0x0c201f000c3d7f89 */ /* 0x000e6200000e0000 */
[----:B0-----:R-:W-:Y:S02]  /*399f0*/  FMNMX.FTZ R11, R8, R7, !PT ;  /* 0x00000007080b7209 */ /* 0x001fe40007810000 */
[----:B-1----:R-:W-:-:S03]  /*39a00*/  FMNMX.FTZ R61, R12, R61, !PT ;  /* 0x0000003d0c3d7209 */ /* 0x002fc60007810000 */
[----:B------:R-:W-:Y:S04]  /*39a10*/  ST.E desc[UR6][R2.64], R11 ;  /* 0x0000000b02007985 */ /* 0x000fe8000c101906 */
[----:B------:R0:W-:Y:S04]  /*39a20*/  ST.E desc[UR6][R2.64+0x4], R61 ;  /* 0x0000043d02007985 */ /* 0x0001e8000c101906 */
[----:B------:R-:W2:Y:S04]  /*39a30*/  LDL.64 R6, [UR4+0x70] ;  /* 0x00007004ff067983 */ /* 0x000ea80008100a00 */
[----:B--2---:R-:W2:Y:S04]  /*39a40*/  LD.E R63, desc[UR6][R6.64+0x20] ;  /* 0x00002006063f7980 */ /* 0x004ea8000c101900 */
[----:B------:R-:W2:Y:S04]  /*39a50*/  LD.E R10, desc[UR6][R6.64] ;  /* 0x00000006060a7980 */ /* 0x000ea8000c101900 */
[----:B------:R-:W3:Y:S01]  /*39a60*/  LD.E R62, desc[UR6][R6.64+0x4] ;  /* 0x00000406063e7980 */ /* 0x000ee2000c101900 */
[C---:B--2---:R-:W-:Y:S01]  /*39a70*/  FMUL.FTZ R8, R10.reuse, R63 ;  /* 0x0000003f0a087220 */ /* 0x044fe20000410000 */
[----:B------:R-:W-:-:S04]  /*39a80*/  FSETP.NEU.FTZ.AND P0, PT, R10, -INF , PT ;  /* 0xff8000000a00780b */ /* 0x000fc80003f1d000 */
[----:B------:R-:W-:Y:S02]  /*39a90*/  FSEL R12, R8, RZ, P0 ;  /* 0x000000ff080c7208 */ /* 0x000fe40000000000 */
[----:B---3--:R-:W-:-:S03]  /*39aa0*/  FSETP.NEU.FTZ.AND P0, PT, R62, -INF , PT ;  /* 0xff8000003e00780b */ /* 0x008fc60003f1d000 */
[-CC-:B------:R-:W-:Y:S01]  /*39ab0*/  FFMA.FTZ R209, R0, R63.reuse, -R12.reuse ;  /* 0x0000003f00d17223 */ /* 0x180fe2000001080c */
[----:B------:R-:W-:Y:S01]  /*39ac0*/  FMUL.FTZ R0, R63, R62 ;  /* 0x0000003e3f007220 */ /* 0x000fe20000410000 */
[----:B------:R-:W-:-:S04]  /*39ad0*/  FFMA.FTZ R172, R65, R63, -R12 ;  /* 0x0000003f41ac7223 */ /* 0x000fc8000001080c */
[----:B0-----:R-:W-:Y:S01]  /*39ae0*/  FSEL R2, R0, RZ, P0 ;  /* 0x000000ff00027208 */ /* 0x001fe20000000000 */
[-CC-:B------:R-:W-:Y:S01]  /*39af0*/  FFMA.FTZ R31, R31, R63.reuse, -R12.reuse ;  /* 0x0000003f1f1f7223 */ /* 0x180fe2000001080c */
[----:B------:R-:W-:-:S03]  /*39b00*/  FFMA.FTZ R207, R30, R63, -R12 ;  /* 0x0000003f1ecf7223 */ /* 0x000fc6000001080c */
[-CC-:B------:R-:W-:Y:S01]  /*39b10*/  FFMA.FTZ R173, R13, R63.reuse, -R2.reuse ;  /* 0x0000003f0dad7223 */ /* 0x180fe20000010802 */
[-C--:B------:R-:W-:Y:S01]  /*39b20*/  FFMA.FTZ R30, R54, R63.reuse, -R2 ;  /* 0x0000003f361e7223 */ /* 0x080fe20000010802 */
[-C--:B------:R-:W-:Y:S01]  /*39b30*/  FFMA.FTZ R174, R60, R63.reuse, -R12 ;  /* 0x0000003f3cae7223 */ /* 0x080fe2000001080c */
[-C--:B------:R-:W-:Y:S01]  /*39b40*/  FFMA.FTZ R175, R55, R63.reuse, -R2 ;  /* 0x0000003f37af7223 */ /* 0x080fe20000010802 */
[----:B------:R-:W-:Y:S01]  /*39b50*/  MUFU.EX2 R172, R172 ;  /* 0x000000ac00ac7308 */ /* 0x000fe20000000800 */
[-CC-:B------:R-:W-:Y:S01]  /*39b60*/  FFMA.FTZ R33, R33, R63.reuse, -R12.reuse ;  /* 0x0000003f21217223 */ /* 0x180fe2000001080c */
[-C--:B------:R-:W-:Y:S01]  /*39b70*/  FFMA.FTZ R203, R32, R63.reuse, -R12 ;  /* 0x0000003f20cb7223 */ /* 0x080fe2000001080c */
[----:B------:R-:W-:-:S05]  /*39b80*/  FFMA.FTZ R32, R56, R63, -R2 ;  /* 0x0000003f38207223 */ /* 0x000fca0000010802 */
[----:B------:R-:W0:Y:S01]  /*39b90*/  MUFU.EX2 R31, R31 ;  /* 0x0000001f001f7308 */ /* 0x000e220000000800 */
[-C--:B------:R-:W-:Y:S01]  /*39ba0*/  FFMA.FTZ R9, R53, R63.reuse, -R12 ;  /* 0x0000003f35097223 */ /* 0x080fe2000001080c */
[----:B------:R-:W-:-:S06]  /*39bb0*/  FFMA.FTZ R13, R57, R63, -R2 ;  /* 0x0000003f390d7223 */ /* 0x000fcc0000010802 */
[----:B------:R-:W-:Y:S08]  /*39bc0*/  MUFU.EX2 R173, R173 ;  /* 0x000000ad00ad7308 */ /* 0x000ff00000000800 */
[----:B------:R-:W1:Y:S01]  /*39bd0*/  MUFU.EX2 R30, R30 ;  /* 0x0000001e001e7308 */ /* 0x000e620000000800 */
[-CC-:B------:R-:W-:Y:S01]  /*39be0*/  FFMA.FTZ R8, R52, R63.reuse, -R12.reuse ;  /* 0x0000003f34087223 */ /* 0x180fe2000001080c */
[----:B------:R-:W-:-:S06]  /*39bf0*/  FFMA.FTZ R11, R51, R63, -R12 ;  /* 0x0000003f330b7223 */ /* 0x000fcc000001080c */
[----:B------:R-:W2:Y:S01]  /*39c00*/  MUFU.EX2 R174, R174 ;  /* 0x000000ae00ae7308 */ /* 0x000ea20000000800 */
[-CC-:B------:R-:W-:Y:S01]  /*39c10*/  FFMA.FTZ R10, R50, R63.reuse, -R12.reuse ;  /* 0x0000003f320a7223 */ /* 0x180fe2000001080c */
[-CC-:B------:R-:W-:Y:S01]  /*39c20*/  FFMA.FTZ R185, R49, R63.reuse, -R12.reuse ;  /* 0x0000003f31b97223 */ /* 0x180fe2000001080c */
[----:B------:R-:W-:-:S05]  /*39c30*/  FFMA.FTZ R184, R48, R63, -R12 ;  /* 0x0000003f30b87223 */ /* 0x000fca000001080c */
[----:B------:R-:W3:Y:S01]  /*39c40*/  MUFU.EX2 R175, R175 ;  /* 0x000000af00af7308 */ /* 0x000ee20000000800 */
[-CC-:B------:R-:W-:Y:S01]  /*39c50*/  FFMA.FTZ R187, R46, R63.reuse, -R12.reuse ;  /* 0x0000003f2ebb7223 */ /* 0x180fe2000001080c */
[-CC-:B------:R-:W-:Y:S01]  /*39c60*/  FFMA.FTZ R186, R45, R63.reuse, -R12.reuse ;  /* 0x0000003f2dba7223 */ /* 0x180fe2000001080c */
[-CC-:B------:R-:W-:Y:S01]  /*39c70*/  FFMA.FTZ R194, R44, R63.reuse, -R12.reuse ;  /* 0x0000003f2cc27223 */ /* 0x180fe2000001080c */
[-CC-:B------:R-:W-:Y:S01]  /*39c80*/  FFMA.FTZ R193, R43, R63.reuse, -R12.reuse ;  /* 0x0000003f2bc17223 */ /* 0x180fe2000001080c */
[-CC-:B------:R-:W-:Y:S01]  /*39c90*/  FFMA.FTZ R196, R42, R63.reuse, -R12.reuse ;  /* 0x0000003f2ac47223 */ /* 0x180fe2000001080c */
[-CC-:B------:R-:W-:Y:S02]  /*39ca0*/  FFMA.FTZ R195, R40, R63.reuse, -R12.reuse ;  /* 0x0000003f28c37223 */ /* 0x180fe4000001080c */
[----:B------:R-:W4:Y:S01]  /*39cb0*/  MUFU.EX2 R33, R33 ;  /* 0x0000002100217308 */ /* 0x000f220000000800 */
[-CC-:B------:R-:W-:Y:S01]  /*39cc0*/  FFMA.FTZ R202, R39, R63.reuse, -R12.reuse ;  /* 0x0000003f27ca7223 */ /* 0x180fe2000001080c */
[-CC-:B------:R-:W-:Y:S01]  /*39cd0*/  FFMA.FTZ R201, R38, R63.reuse, -R12.reuse ;  /* 0x0000003f26c97223 */ /* 0x180fe2000001080c */
[-CC-:B------:R-:W-:Y:S01]  /*39ce0*/  FFMA.FTZ R204, R37, R63.reuse, -R12.reuse ;  /* 0x0000003f25cc7223 */ /* 0x180fe2000001080c */
[-CC-:B------:R-:W-:Y:S01]  /*39cf0*/  FFMA.FTZ R206, R14, R63.reuse, -R12.reuse ;  /* 0x0000003f0ece7223 */ /* 0x180fe2000001080c */
[-C--:B------:R-:W-:Y:S01]  /*39d00*/  FFMA.FTZ R208, R15, R63.reuse, -R12 ;  /* 0x0000003f0fd07223 */ /* 0x080fe2000001080c */
[----:B------:R-:W-:-:S02]  /*39d10*/  FFMA.FTZ R12, R58, R63, -R2 ;  /* 0x0000003f3a0c7223 */ /* 0x000fc40000010802 */
[----:B------:R-:W5:Y:S01]  /*39d20*/  MUFU.EX2 R32, R32 ;  /* 0x0000002000207308 */ /* 0x000f620000000800 */
[-CC-:B------:R-:W-:Y:S01]  /*39d30*/  FFMA.FTZ R15, R59, R63.reuse, -R2.reuse ;  /* 0x0000003f3b0f7223 */ /* 0x180fe20000010802 */
[----:B------:R-:W-:Y:S01]  /*39d40*/  FFMA.FTZ R200, R20, R63, -R2 ;  /* 0x0000003f14c87223 */ /* 0x000fe20000010802 */
[----:B0-----:R-:W-:-:S05]  /*39d50*/  FADD.FTZ R3, R172, R31 ;  /* 0x0000001fac037221 */ /* 0x001fca0000010000 */
[----:B------:R-:W0:Y:S01]  /*39d60*/  MUFU.EX2 R9, R9 ;  /* 0x0000000900097308 */ /* 0x000e220000000800 */
[----:B-1----:R-:W-:Y:S01]  /*39d70*/  FADD.FTZ R20, R173, R30 ;  /* 0x0000001ead147221 */ /* 0x002fe20000010000 */
[----:B------:R-:W-:-:S06]  /*39d80*/  FFMA.FTZ R14, R47, R63, -R2 ;  /* 0x0000003f2f0e7223 */ /* 0x000fcc0000010802 */
        /* <DEDUP_REMOVED lines=8> */
[----:B-----5:R-:W-:-:S06]  /*39e10*/  FADD.FTZ R20, R32, R3 ;  /* 0x0000000320147221 */ /* 0x020fcc0000010000 */
[----:B------:R-:W4:Y:S01]  /*39e20*/  MUFU.EX2 R11, R11 ;  /* 0x0000000b000b7308 */ /* 0x000f220000000800 */
[----:B------:R-:W-:-:S07]  /*39e30*/  FFMA.FTZ R188, R36, R63, -R2 ;  /* 0x0000003f24bc7223 */ /* 0x000fce0000010802 */
[----:B------:R-:W5:Y:S01]  /*39e40*/  MUFU.EX2 R15, R15 ;  /* 0x0000000f000f7308 */ /* 0x000f620000000800 */
[----:B------:R-:W-:Y:S01]  /*39e50*/  FFMA.FTZ R199, R19, R63, -R2 ;  /* 0x0000003f13c77223 */ /* 0x000fe20000010802 */
[----:B0-----:R-:W-:-:S06]  /*39e60*/  FADD.FTZ R3, R9, R24 ;  /* 0x0000001809037221 */ /* 0x001fcc0000010000 */
[----:B------:R-:W0:Y:S01]  /*39e70*/  MUFU.EX2 R10, R10 ;  /* 0x0000000a000a7308 */ /* 0x000e220000000800 */
[----:B-1----:R-:W-:Y:S01]  /*39e80*/  FADD.FTZ R19, R13, R20 ;  /* 0x000000140d137221 */ /* 0x002fe20000010000 */
[----:B------:R-:W-:-:S06]  /*39e90*/  FFMA.FTZ R190, R35, R63, -R2 ;  /* 0x0000003f23be7223 */ /* 0x000fcc0000010802 */
[----:B------:R-:W1:Y:S01]  /*39ea0*/  MUFU.EX2 R14, R14 ;  /* 0x0000000e000e7308 */ /* 0x000e620000000800 */
[----:B--2---:R-:W-:Y:S01]  /*39eb0*/  FADD.FTZ R20, R8, R3 ;  /* 0x0000000308147221 */ /* 0x004fe20000010000 */
[----:B---3--:R-:W-:-:S06]  /*39ec0*/  FADD.FTZ R24, R12, R19 ;  /* 0x000000130c187221 */ /* 0x008fcc0000010000 */
[----:B------:R-:W2:Y:S01]  /*39ed0*/  MUFU.EX2 R185, R185 ;  /* 0x000000b900b97308 */ /* 0x000ea20000000800 */
[----:B------:R-:W-:-:S07]  /*39ee0*/  FFMA.FTZ R189, R34, R63, -R2 ;  /* 0x0000003f22bd7223 */ /* 0x000fce0000010802 */
[----:B------:R-:W3:Y:S01]  /*39ef0*/  MUFU.EX2 R0, R0 ;  /* 0x0000000000007308 */ /* 0x000ee20000000800 */
[-CC-:B------:R-:W-:Y:S01]  /*39f00*/  FFMA.FTZ R205, R18, R63.reuse, -R2.reuse ;  /* 0x0000003f12cd7223 */ /* 0x180fe20000010802 */
[----:B------:R-:W-:Y:S01]  /*39f10*/  FFMA.FTZ R18, R5, R63, -R2 ;  /* 0x0000003f05127223 */ /* 0x000fe20000010802 */
[----:B----4-:R-:W-:-:S05]  /*39f20*/  FADD.FTZ R3, R11, R20 ;  /* 0x000000140b037221 */ /* 0x010fca0000010000 */
[----:B------:R-:W4:Y:S01]  /*39f30*/  MUFU.EX2 R184, R184 ;  /* 0x000000b800b87308 */ /* 0x000f220000000800 */
[----:B-----5:R-:W-:-:S07]  /*39f40*/  FADD.FTZ R5, R15, R24 ;  /* 0x000000180f057221 */ /* 0x020fce0000010000 */
[----:B------:R-:W5:Y:S01]  /*39f50*/  MUFU.EX2 R188, R188 ;  /* 0x000000bc00bc7308 */ /* 0x000f620000000800 */
[----:B0-----:R-:W-:Y:S01]  /*39f60*/  FADD.FTZ R24, R10, R3 ;  /* 0x000000030a187221 */ /* 0x001fe20000010000 */
[----:B-1----:R-:W-:-:S06]  /*39f70*/  FADD.FTZ R5, R14, R5 ;  /* 0x000000050e057221 */ /* 0x002fcc0000010000 */
[----:B------:R-:W0:Y:S01]  /*39f80*/  MUFU.EX2 R187, R187 ;  /* 0x000000bb00bb7308 */ /* 0x000e220000000800 */
        /* <DEDUP_REMOVED lines=11> */
[----:B0-----:R-:W-:Y:S01]  /*3a040*/  FADD.FTZ R3, R187, R4 ;  /* 0x00000004bb037221 */ /* 0x001fe20000010000 */
[----:B-1----:R-:W-:-:S06]  /*3a050*/  FADD.FTZ R4, R190, R5 ;  /* 0x00000005be047221 */ /* 0x002fcc0000010000 */
[----:B------:R-:W0:Y:S08]  /*3a060*/  MUFU.EX2 R193, R193 ;  /* 0x000000c100c17308 */ /* 0x000e300000000800 */
        /* <DEDUP_REMOVED lines=47> */
[----:B-----5:R-:W-:-:S03]  /*3a360*/  FADD.FTZ R2, R21, R2 ;  /* 0x0000000215027221 */ /* 0x020fc60000010000 */
[----:B0-----:R-:W-:Y:S01]  /*3a370*/  FADD.FTZ R3, R209, R4 ;  /* 0x00000004d1037221 */ /* 0x001fe20000010000 */
[----:B-1----:R-:W-:-:S03]  /*3a380*/  FADD.FTZ R2, R181, R2 ;  /* 0x00000002b5027221 */ /* 0x002fc60000010000 */
[----:B--2---:R-:W-:Y:S01]  /*3a390*/  FADD.FTZ R27, R208, R3 ;  /* 0x00000003d01b7221 */ /* 0x004fe20000010000 */
[----:B---3--:R-:W-:-:S04]  /*3a3a0*/  FADD.FTZ R29, R159, R2 ;  /* 0x000000029f1d7221 */ /* 0x008fc80000010000 */
[----:B------:R-:W-:Y:S04]  /*3a3b0*/  ST.E desc[UR6][R6.64+0x10], R27 ;  /* 0x0000101b06007985 */ /* 0x000fe8000c101906 */
[----:B------:R0:W-:Y:S04]  /*3a3c0*/  ST.E desc[UR6][R6.64+0x14], R29 ;  /* 0x0000141d06007985 */ /* 0x0001e8000c101906 */
[----:B------:R-:W2:Y:S04]  /*3a3d0*/  LDL.64 R24, [UR4] ;  /* 0x00000004ff187983 */ /* 0x000ea80008100a00 */
[----:B------:R-:W3:Y:S04]  /*3a3e0*/  LDL.64 R4, [UR4+0x98] ;  /* 0x00009804ff047983 */ /* 0x000ee80008100a00 */
[----:B------:R-:W4:Y:S01]  /*3a3f0*/  LDL.64 R2, [UR4+0x80] ;  /* 0x00008004ff027983 */ /* 0x000f220008100a00 */
[----:B------:R-:W-:-:S03]  /*3a400*/  LEA.HI R26, R215, 0x8, RZ, 0x19 ;  /* 0x00000008d71a7811 */ /* 0x000fc600078fc8ff */
[----:B0-----:R-:W5:Y:S02]  /*3a410*/  LDL.64 R6, [UR4+0x88] ;  /* 0x00008804ff067983 */ /* 0x001f640008100a00 */
[----:B------:R0:W-:Y:S06]  /*3a420*/  BAR.SYNC.DEFER_BLOCKING R26, 0x100 ;  /* 0x0004001a0000751d */ /* 0x0001ec0000010000 */
[----:B--2---:R-:W2:Y:S04]  /*3a430*/  LD.E R25, desc[UR6][R24.64] ;  /* 0x0000000618197980 */ /* 0x004ea8000c101900 */
[----:B---3--:R-:W2:Y:S04]  /*3a440*/  LD.E.64 R4, desc[UR6][R4.64] ;  /* 0x0000000604047980 */ /* 0x008ea8000c101b00 */
[----:B----4-:R-:W3:Y:S04]  /*3a450*/  LD.E R35, desc[UR6][R2.64] ;  /* 0x0000000602237980 */ /* 0x010ee8000c101900 */
        /* <DEDUP_REMOVED lines=127> */
[----:B--2---:R-:W-:Y:S01]  /*3ac50*/  IMAD R4, R25, 0xc00, R4 ;  /* 0x00000c0019047824 */ /* 0x004fe200078e0204 */
[----:B------:R-:W-:-:S04]  /*3ac60*/  R2UR UR11, R5 ;  /* 0x00000000050b72ca */ /* 0x000fc800000e0000 */
[----:B------:R-:W-:Y:S02]  /*3ac70*/  R2UR UR10, R4 ;  /* 0x00000000040a72ca */ /* 0x000fe400000e0000 */
[----:B------:R-:W-:Y:S02]  /*3ac80*/  F2FP.F16.F32.PACK_AB R172, R31, R172 ;  /* 0x000000ac1fac723e */ /* 0x000fe400000000ff */
[----:B------:R-:W-:Y:S02]  /*3ac90*/  F2FP.F16.F32.PACK_AB R174, R33, R174 ;  /* 0x000000ae21ae723e */ /* 0x000fe400000000ff */
[----:B------:R-:W-:Y:S02]  /*3aca0*/  F2FP.F16.F32.PACK_AB R173, R30, R173 ;  /* 0x000000ad1ead723e */ /* 0x000fe400000000ff */
[----:B------:R-:W-:Y:S01]  /*3acb0*/  F2FP.F16.F32.PACK_AB R175, R32, R175 ;  /* 0x000000af20af723e */ /* 0x000fe200000000ff */
        /* <DEDUP_REMOVED lines=128> */
[----:B------:R-:W-:Y:S01]  /*3b4c0*/  ST.E desc[UR6][R6.64], RZ ;  /* 0x000000ff06007985 */ /* 0x000fe2000c101906 */
[----:B0-----:R-:W-:-:S06]  /*3b4d0*/  WARPGROUP.ARRIVE ;  /* 0x00000000000079c5 */ /* 0x001fcc0000000000 */
[----:B------:R-:W-:Y:S03]  /*3b4e0*/  HGMMA.64x256x16.F32 R24, R172, gdesc[UR8].tnspB, RZ, !UPT, gsb0 ;  /* 0x43e00008ac187df0 */ /* 0x000fe6000c0008ff */
[----:B------:R-:W-:Y:S02]  /*3b4f0*/  WARPGROUP.DEPBAR.LE gsb0, 0x0 ;  /* 0x00008000000079c5 */ /* 0x000fe40000010000 */
        /* <DEDUP_REMOVED lines=129> */
[----:B0-----:R-:W5:Y:S04]  /*3bd10*/  LD.E R24, desc[UR6][R2.64] ;  /* 0x0000000602187980 */ /* 0x001f68000c101900 */
[----:B-1----:R-:W5:Y:S04]  /*3bd20*/  LD.E R25, desc[UR6][R2.64+0x4] ;  /* 0x0000040602197980 */ /* 0x002f68000c101900 */
[----:B--2---:R-:W2:Y:S04]  /*3bd30*/  LD.E R26, desc[UR6][R2.64+0x8] ;  /* 0x00000806021a7980 */ /* 0x004ea8000c101900 */
[----:B---3--:R-:W2:Y:S04]  /*3bd40*/  LD.E R27, desc[UR6][R2.64+0xc] ;  /* 0x00000c06021b7980 */ /* 0x008ea8000c101900 */
[----:B----4-:R-:W2:Y:S04]  /*3bd50*/  LD.E R28, desc[UR6][R2.64+0x10] ;  /* 0x00001006021c7980 */ /* 0x010ea8000c101900 */
        /* <DEDUP_REMOVED lines=123> */
[----:B------:R-:W-:Y:S01]  /*3c510*/  IMAD.MOV.U32 R173, RZ, RZ, R5 ;  /* 0x000000ffffad7224 */ /* 0x000fe200078e0005 */
[----:B------:R-:W-:-:S04]  /*3c520*/  IADD3 R172, R4, 0x80, RZ ;  /* 0x0000008004ac7810 */ /* 0x000fc80007ffe0ff */
[----:B------:R-:W-:Y:S02]  /*3c530*/  R2UR UR10, R172 ;  /* 0x00000000ac0a72ca */ /* 0x000fe400000e0000 */
[----:B------:R-:W-:Y:S02]  /*3c540*/  R2UR UR11, R173 ;  /* 0x00000000ad0b72ca */ /* 0x000fe400000e0000 */
[----:B------:R-:W-:Y:S02]  /*3c550*/  F2FP.F16.F32.PACK_AB R172, R8, R9 ;  /* 0x0000000908ac723e */ /* 0x000fe400000000ff */
[----:B------:R-:W-:Y:S02]  /*3c560*/  F2FP.F16.F32.PACK_AB R174, R10, R11 ;  /* 0x0000000b0aae723e */ /* 0x000fe400000000ff */
[----:B------:R-:W-:Y:S02]  /*3c570*/  F2FP.F16.F32.PACK_AB R173, R12, R13 ;  /* 0x0000000d0cad723e */ /* 0x000fe400000000ff */
[----:B------:R-:W-:-:S04]  /*3c580*/  F2FP.F16.F32.PACK_AB R175, R14, R15 ;  /* 0x0000000f0eaf723e */ /* 0x000fc800000000ff */
[----:B--2---:R-:W-:-:S06]  /*3c590*/  WARPGROUP.ARRIVE ;  /* 0x00000000000079c5 */ /* 0x004fcc0000000000 */
[----:B------:R-:W-:Y:S03]  /*3c5a0*/  HGMMA.64x256x16.F32 R24, R172, gdesc[UR8].tnspB, R24, gsb0 ;  /* 0x43e00008ac187df0 */ /* 0x000fe60008000818 */
        /* <DEDUP_REMOVED lines=1457> */
[----:B------:R-:W-:-:S13]  /*420c0*/  LOP3.LUT P6, RZ, R215, 0x7f, RZ, 0xc0, !PT ;  /* 0x0000007fd7ff7812 */ /* 0x000fda00078cc0ff */
[----:B0-----:R-:W-:Y:S05]  /*420d0*/  @P6 BRA `(.L_x_10470) ;  /* 0x0000000000206947 */ /* 0x001fea0003800000 */
[----:B------:R-:W2:Y:S04]  /*420e0*/  LDL.64 R2, [UR4+0x40] ;  /* 0x00004004ff027983 */ /* 0x000ea80008100a00 */
[----:B------:R-:W3:Y:S04]  /*420f0*/  LDL.64 R4, [UR4] ;  /* 0x00000004ff047983 */ /* 0x000ee80008100a00 */
[----:B--2---:R-:W2:Y:S04]  /*42100*/  LD.E.64 R2, desc[UR6][R2.64+0x30] ;  /* 0x0000300602027980 */ /* 0x004ea8000c101b00 */
[----:B---3--:R-:W3:Y:S01]  /*42110*/  LD.E R4, desc[UR6][R4.64] ;  /* 0x0000000604047980 */ /* 0x008ee2000c101900 */
[----:B--2---:R-:W-:-:S05]  /*42120*/  MOV R7, R2 ;  /* 0x0000000200077202 */ /* 0x004fca0000000f00 */
[----:B---3--:R-:W-:-:S05]  /*42130*/  IMAD R0, R4, 0x8, R7 ;  /* 0x0000000804007824 */ /* 0x008fca00078e0207 */
[----:B------:R-:W-:-:S04]  /*42140*/  PRMT R0, RZ, 0x654, R0 ;  /* 0x00000654ff007816 */ /* 0x000fc80000000000 */
[----:B------:R0:W-:Y:S03]  /*42150*/  SYNCS.ARRIVE.TRANS64.RED.A1T0 RZ, [R0+URZ], RZ ;  /* 0x000000ff00ff79a7 */ /* 0x0001e6000810043f */
.L_x_10470:
[----:B------:R-:W-:-:S04]  /*42160*/  IMAD.MOV.U32 R217, RZ, RZ, 0x0 ;  /* 0x00000000ffd97424 */ /* 0x000fc800078e00ff */
[----:B0-----:R-:W-:Y:S05]  /*42170*/  RET.REL.NODEC R216 `(_ZN7cutlass13device_kernelIN5flash11enable_sm90INS1_16FlashAttnFwdSm90INS1_25CollectiveMainloopFwdSm90ILi2EN4cute5tupleIJNS5_1CILi1EEES8_S8_EEENS6_IJNS7_ILi128EEENS7_ILi96EEENS7_ILi64EEEEEELi256ENS_6half_tEfNS_4arch4Sm90ELb0ELb1ELb1ELb1ELb0ELb1ELb1ELb1ELb0ELb0ELb0ELb0EEENS1_21CollectiveEpilogueFwdINS6_IJSA_NS7_ILi256EEESB_EEES9_SE_SG_Li256ELb1ELb0ELb0ELb0EEENS1_36VarlenDynamicPersistentTileSchedulerILi128ELi96ELi256ELi32ELb0ELb0ELb1ELb1ELb0ELb1EEEEEEEEEvNT_6ParamsE) ;  /* 0xfffffbdcd8a07950 */ /* 0x001fea0003c3ffff */
.L_x_10446:
[----:B0-----:R0:W1:Y:S02]  /*42180*/  SYNCS.PHASECHK.TRANS64.TRYWAIT P0, [R8+URZ], R9 ;  /* 0x00000009080075a7 */ /* 0x001064000800017f */
[----:B-1----:R-:W-:Y:S05]  /*42190*/  @!P0 NANOSLEEP.SYNCS 0x989680 ;  /* 0x009896800000895d */ /* 0x002fea0003900000 */
[----:B------:R-:W1:Y:S02]  /*421a0*/  @!P0 SYNCS.PHASECHK.TRANS64 P0, [R8+URZ], R9 ;  /* 0x00000009080085a7 */ /* 0x000e64000800007f */
[----:B-1----:R-:W-:Y:S05]  /*421b0*/  @!P0 BRA `(.L_x_10446) ;  /* 0xfffffffc00f08947 */ /* 0x002fea000383ffff */
[----:B------:R-:W-:Y:S05]  /*421c0*/  BRA `(.L_x_10445) ;  /* 0xffffff4800087947 */ /* 0x000fea000383ffff */
.L_x_10448:
[----:B0-----:R0:W1:Y:S02]  /*421d0*/  SYNCS.PHASECHK.TRANS64.TRYWAIT P0, [R4+URZ+0x32410], R3 ;  /* 0x03241003040075a7 */ /* 0x001064000800017f */
[----:B-1----:R-:W-:Y:S05]  /*421e0*/  @!P0 NANOSLEEP.SYNCS 0x989680 ;  /* 0x009896800000895d */ /* 0x002fea0003900000 */
[----:B------:R-:W1:Y:S02]  /*421f0*/  @!P0 SYNCS.PHASECHK.TRANS64 P0, [R4+URZ+0x32410], R3 ;  /* 0x03241003040085a7 */ /* 0x000e64000800007f */
[----:B-1----:R-:W-:Y:S05]  /*42200*/  @!P0 BRA `(.L_x_10448) ;  /* 0xfffffffc00f08947 */ /* 0x002fea000383ffff */
[----:B------:R-:W-:Y:S05]  /*42210*/  BRA `(.L_x_10471) ;  /* 0xffffff4800fc7947 */ /* 0x000fea000383ffff */
.L_x_10455:
[----:B0-----:R0:W1:Y:S02]  /*42220*/  SYNCS.PHASECHK.TRANS64.TRYWAIT P0, [R8+URZ], R9 ;  /* 0x00000009080075a7 */ /* 0x001064000800017f */
[----:B-1----:R-:W-:Y:S05]  /*42230*/  @!P0 NANOSLEEP.SYNCS 0x989680 ;  /* 0x009896800000895d */ /* 0x002fea0003900000 */
[----:B------:R-:W1:Y:S02]  /*42240*/  @!P0 SYNCS.PHASECHK.TRANS64 P0, [R8+URZ], R9 ;  /* 0x00000009080085a7 */ /* 0x000e64000800007f */
[----:B-1----:R-:W-:Y:S05]  /*42250*/  @!P0 BRA `(.L_x_10455) ;  /* 0xfffffffc00f08947 */ /* 0x002fea000383ffff */
[----:B------:R-:W-:Y:S05]  /*42260*/  BRA `(.L_x_10454) ;  /* 0xffffff4c00707947 */ /* 0x000fea000383ffff */
.L_x_10472:
        /* <DEDUP_REMOVED lines=9> */
.L_x_11972:


//--------------------- .text._ZN7cutlass13device_kernelIN5flash11enable_sm90INS1_16FlashAttnFwdSm90INS1_25CollectiveMainloopFwdSm90ILi2EN4cute5tupleIJNS5_1CILi1EEES8_S8_EEENS6_IJNS7_ILi128EEENS7_ILi96EEENS7_ILi64EEEEEELi256ENS_6half_tEfNS_4arch4Sm90ELb1ELb0ELb1ELb0ELb0ELb0ELb0ELb1ELb0ELb0ELb0ELb0EEENS1_21CollectiveEpilogueFwdINS6_IJSA_NS7_ILi256EEESB_EEES9_SE_SG_Li256ELb0ELb0ELb0ELb0EEENS1_30DynamicPersistentTileSchedulerILi256ELi32ELb0ELb0ELb1EEEEEEEEEvNT_6ParamsE --------------------------
	.section	.text._ZN7cutlass13device_kernelIN5flash11enable_sm90INS1_16FlashAttnFwdSm90INS1_25CollectiveMainloopFwdSm90ILi2EN4cute5tupleIJNS5_1CILi1EEES8_S8_EEENS6_IJNS7_ILi128EEENS7_ILi96EEENS7_ILi64EEEEEELi256ENS_6half_tEfNS_4arch4Sm90ELb1ELb0ELb1ELb0ELb0ELb0ELb0ELb1ELb0ELb0ELb0ELb0EEENS1_21CollectiveEpilogueFwdINS6_IJSA_NS7_ILi256EEESB_EEES9_SE_SG_Li256ELb0ELb0ELb0ELb0EEENS1_30DynamicPersistentTileSchedulerILi256ELi32ELb0ELb0ELb1EEEEEEEEEvNT_6ParamsE,"ax",@progbits
	.align	128
.text._ZN7cutlass13device_kernelIN5flash11enable_sm90INS1_16FlashAttnFwdSm90INS1_25CollectiveMainloopFwdSm90ILi2EN4cute5tupleIJNS5_1CILi1EEES8_S8_EEENS6_IJNS7_ILi128EEENS7_ILi96EEENS7_ILi64EEEEEELi256ENS_6half_tEfNS_4arch4Sm90ELb1ELb0ELb1ELb0ELb0ELb0ELb0ELb1ELb0ELb0ELb0ELb0EEENS1_21CollectiveEpilogueFwdINS6_IJSA_NS7_ILi256EEESB_EEES9_SE_SG_Li256ELb0ELb0ELb0ELb0EEENS1_30DynamicPersistentTileSchedulerILi256ELi32ELb0ELb0ELb1EEEEEEEEEvNT_6ParamsE:
        .type           _ZN7cutlass13device_kernelIN5flash11enable_sm90INS1_16FlashAttnFwdSm90INS1_25CollectiveMainloopFwdSm90ILi2EN4cute5tupleIJNS5_1CILi1EEES8_S8_EEENS6_IJNS7_ILi128EEENS7_ILi96EEENS7_ILi64EEEEEELi256ENS_6half_tEfNS_4arch4Sm90ELb1ELb0ELb1ELb0ELb0ELb0ELb0ELb1ELb0ELb0ELb0ELb0EEENS1_21CollectiveEpilogueFwdINS6_IJSA_NS7_ILi256EEESB_EEES9_SE_SG_Li256ELb0ELb0ELb0ELb0EEENS1_30DynamicPersistentTileSchedulerILi256ELi32ELb0ELb0ELb1EEEEEEEEEvNT_6ParamsE,@function
        .size           _ZN7cutlass13device_kernelIN5flash11enable_sm90INS1_16FlashAttnFwdSm90INS1_25CollectiveMainloopFwdSm90ILi2EN4cute5tupleIJNS5_1CILi1EEES8_S8_EEENS6_IJNS7_ILi128EEENS7_ILi96EEENS7_ILi64EEEEEELi256ENS_6half_tEfNS_4arch4Sm90ELb1ELb0ELb1ELb0ELb0ELb0ELb0ELb1ELb0ELb0ELb0ELb0EEENS1_21CollectiveEpilogueFwdINS6_IJSA_NS7_ILi256EEESB_EEES9_SE_SG_Li256ELb0ELb0ELb0ELb0EEENS1_30DynamicPersistentTileSchedulerILi256ELi32ELb0ELb0ELb1EEEEEEEEEvNT_6ParamsE,(.L_x_11974 - _ZN7cutlass13device_kernelIN5flash11enable_sm90INS1_16FlashAttnFwdSm90INS1_25CollectiveMainloopFwdSm90ILi2EN4cute5tupleIJNS5_1CILi1EEES8_S8_EEENS6_IJNS7_ILi128EEENS7_ILi96EEENS7_ILi64EEEEEELi256ENS_6half_tEfNS_4arch4Sm90ELb1ELb0ELb1ELb0ELb0ELb0ELb0ELb1ELb0ELb0ELb0ELb0EEENS1_21CollectiveEpilogueFwdINS6_IJSA_NS7_ILi256EEESB_EEES9_SE_SG_Li256ELb0ELb0ELb0ELb0EEENS1_30DynamicPersistentTileSchedulerILi256ELi32ELb0ELb0ELb1EEEEEEEEEvNT_6ParamsE)
        .other          _ZN7cutlass13device_kernelIN5flash11enable_sm90INS1_16FlashAttnFwdSm90INS1_25CollectiveMainloopFwdSm90ILi2EN4cute5tupleIJNS5_1CILi1EEES8_S8_EEENS6_IJNS7_ILi128EEENS7_ILi96EEENS7_ILi64EEEEEELi256ENS_6half_tEfNS_4arch4Sm90ELb1ELb0ELb1ELb0ELb0ELb0ELb0ELb1ELb0ELb0ELb0ELb0EEENS1_21CollectiveEpilogueFwdINS6_IJSA_NS7_ILi256EEESB_EEES9_SE_SG_Li256ELb0ELb0ELb0ELb0EEENS1_30DynamicPersistentTileSchedulerILi256ELi32ELb0ELb0ELb1EEEEEEEEEvNT_6ParamsE,@"STO_CUDA_ENTRY STV_DEFAULT"
_ZN7cutlass13device_kernelIN5flash11enable_sm90INS1_16FlashAttnFwdSm90INS1_25CollectiveMainloopFwdSm90ILi2EN4cute5tupleIJNS5_1CILi1EEES8_S8_EEENS6_IJNS7_ILi128EEENS7_ILi96EEENS7_ILi64EEEEEELi256ENS_6half_tEfNS_4arch4Sm90ELb1ELb0ELb1ELb0ELb0ELb0ELb0ELb1ELb0ELb0ELb0ELb0EEENS1_21CollectiveEpilogueFwdINS6_IJSA_NS7_ILi256EEESB_EEES9_SE_SG_Li256ELb0ELb0ELb0ELb0EEENS1_30DynamicPersistentTileSchedulerILi256ELi32ELb0ELb0ELb1EEEEEEEEEvNT_6ParamsE:
        /* <DEDUP_REMOVED lines=23> */
.L_x_10474:
[----:B------:R-:W-:Y:S05]  /*0170*/  BSYNC B0 ;  /* 0x0000000000007941 */ /* 0x000fea0003800000 */
.L_x_10473:
        /* <DEDUP_REMOVED lines=37> */
.L_x_10475:
        /* <DEDUP_REMOVED lines=22> */
.L_x_10476:
        /* <DEDUP_REMOVED lines=18> */
.L_x_10477:
        /* <DEDUP_REMOVED lines=22> */
.L_x_10478:
        /* <DEDUP_REMOVED lines=22> */
.L_x_10479:
[----:B------:R-:W-:Y:S01]  /*0910*/  PLOP3.LUT P0, PT, PT, PT, UP0, 0x80, 0x0 ;  /* 0x000000000000781c */ /* 0x000fe20003f0f008 */
[----:B------:R-:W-:Y:S01]  /*0920*/  UMOV UR36, 0x1 ;  /* 0x0000000100247882 */ /* 0x000fe20000000000 */
[----:B------:R-:W-:Y:S01]  /*0930*/  NOP ;  /* 0x0000000000007918 */ /* 0x000fe20000000000 */
[----:B------:R-:W-:Y:S01]  /*0940*/  USEL UR36, UR36, 0x2, !UP0 ;  /* 0x0000000224247887 */ /* 0x000fe2000c000000 */
[----:B------:R-:W-:Y:S01]  /*0950*/  ULDC.64 UR46, c[0x0][0x208] ;  /* 0x00008200002e7ab9 */ /* 0x000fe20000000a00 */
[----:B-123--:R-:W-:Y:S08]  /*0960*/  BAR.SYNC.DEFER_BLOCKING 0x0 ;  /* 0x0000000000007b1d */ /* 0x00eff00000010000 */
[----:B------:R-:W-:Y:S05]  /*0970*/  @!P0 BRA `(.L_x_10480) ;  /* 0x000000a000908947 */ /* 0x000fea0003800000 */
.L_x_10481:
        /* <DEDUP_REMOVED lines=24> */
[----:B---3--:R-:W-:Y:S02]  /*0b00*/  UMOV UR5, UR6 ;  /* 0x0000000600057c82 */ /* 0x008fe40008000000 */
[----:B------:R-:W-:Y:S01]  /*0b10*/  MOV R17, UR5 ;  /* 0x0000000500117c02 */ /* 0x000fe20008000f00 */
[----:B------:R-:W-:Y:S01]  /*0b20*/  IMAD.U32 R16, RZ, RZ, UR4 ;  /* 0x00000004ff107e24 */ /* 0x000fe2000f8e00ff */
[----:B------:R-:W-:Y:S01]  /*0b30*/  SHF.R.S32.HI R0, RZ, 0x1f, R205 ;  /* 0x0000001fff007819 */ /* 0x000fe200000114cd */
[----:B------:R-:W-:-:S03]  /*0b40*/  UMOV UR4, UR7 ;  /* 0x0000000700047c82 */ /* 0x000fc60008000000 */
[CC--:B------:R-:W-:Y:S02]  /*0b50*/  LEA.HI R3, R0.reuse, R205.reuse, RZ, 0x4 ;  /* 0x000000cd00037211 */ /* 0x0c0fe400078f20ff */
[-C--:B------:R-:W-:Y:S02]  /*0b60*/  LEA.HI R2, R0, R205.reuse, RZ, 0x7 ;  /* 0x000000cd00027211 */ /* 0x080fe400078f38ff */
[----:B------:R-:W-:Y:S02]  /*0b70*/  SHF.R.S32.HI R4, RZ, 0x4, R3 ;  /* 0x00000004ff047819 */ /* 0x000fe40000011403 */
[----:B------:R-:W-:Y:S02]  /*0b80*/  LOP3.LUT R202, R2, 0xffffff80, RZ, 0xc0, !PT ;  /* 0xffffff8002ca7812 */ /* 0x000fe400078ec0ff */
[----:B------:R-:W-:Y:S02]  /*0b90*/  LEA.HI R5, R3, R4, RZ, 0x1 ;  /* 0x0000000403057211 */ /* 0x000fe400078f08ff */
[----:B------:R-:W-:Y:S01]  /*0ba0*/  LEA.HI R204, R0, R205, RZ, 0x5 ;  /* 0x000000cd00cc7211 */ /* 0x000fe200078f28ff */
[----:B------:R-:W-:Y:S01]  /*0bb0*/  IMAD.IADD R202, R205, 0x1, -R202 ;  /* 0x00000001cdca7824 */ /* 0x000fe200078e0aca */
[----:B------:R-:W-:-:S02]  /*0bc0*/  LOP3.LUT R5, R5, 0x1ffffffe, RZ, 0xc0, !PT ;  /* 0x1ffffffe05057812 */ /* 0x000fc400078ec0ff */
[----:B------:R-:W-:Y:S02]  /*0bd0*/  SHF.R.S32.HI R204, RZ, 0x5, R204 ;  /* 0x00000005ffcc7819 */ /* 0x000fe400000114cc */
[----:B------:R-:W-:Y:S02]  /*0be0*/  IADD3 R5, R4, -R5, RZ ;  /* 0x8000000504057210 */ /* 0x000fe40007ffe0ff */
[----:B------:R-:W-:Y:S02]  /*0bf0*/  SHF.R.S32.HI R7, RZ, 0x1f, R202 ;  /* 0x0000001fff077819 */ /* 0x000fe400000114ca */
[----:B------:R-:W-:Y:S02]  /*0c00*/  LOP3.LUT R4, R3, 0x3fffff0, RZ, 0xc0, !PT ;  /* 0x03fffff003047812 */ /* 0x000fe400078ec0ff */
[----:B------:R-:W-:Y:S02]  /*0c10*/  LEA.HI R6, R7, R202, RZ, 0x2 ;  /* 0x000000ca07067211 */ /* 0x000fe400078f10ff */
[----:B------:R-:W-:Y:S01]  /*0c20*/  SHF.R.S32.HI R203, RZ, 0x7, R2 ;  /* 0x00000007ffcb7819 */ /* 0x000fe20000011402 */
[----:B------:R-:W-:Y:S01]  /*0c30*/  IMAD.IADD R3, R205, 0x1, -R4 ;  /* 0x00000001cd037824 */ /* 0x000fe200078e0a04 */
[----:B------:R-:W-:-:S02]  /*0c40*/  SHF.R.S32.HI R4, RZ, 0x2, R6 ;  /* 0x00000002ff047819 */ /* 0x000fc40000011406 */
[----:B------:R-:W-:Y:S01]  /*0c50*/  SHF.R.S32.HI R9, RZ, 0x1f, R6 ;  /* 0x0000001fff097819 */ /* 0x000fe20000011406 */
[----:B------:R-:W-:Y:S01]  /*0c60*/  IMAD R8, R204, 0x10, R3 ;  /* 0x00000010cc087824 */ /* 0x000fe200078e0203 */
[----:B------:R-:W-:Y:S02]  /*0c70*/  LEA.HI R2, R2, R203, RZ, 0x1 ;  /* 0x000000cb02027211 */ /* 0x000fe400078f08ff */
[----:B------:R-:W-:Y:S02]  /*0c80*/  LEA.HI R9, R9, R4, RZ, 0x3 ;  /* 0x0000000409097211 */ /* 0x000fe400078f18ff */
[----:B------:R-:W-:Y:S02]  /*0c90*/  LOP3.LUT R2, R2, 0x3fffffe, RZ, 0xc0, !PT ;  /* 0x03fffffe02027812 */ /* 0x000fe400078ec0ff */
[----:B------:R-:W-:Y:S02]  /*0ca0*/  LEA R3, R8, R5, 0x3 ;  /* 0x0000000508037211 */ /* 0x000fe400078e18ff */
[----:B------:R-:W-:-:S02]  /*0cb0*/  LEA.HI R0, R0, R205, RZ, 0x3 ;  /* 0x000000cd00007211 */ /* 0x000fc400078f18ff */
[----:B------:R-:W-:Y:S01]  /*0cc0*/  LOP3.LUT R9, R9, 0xfffffff8, RZ, 0xc0, !PT ;  /* 0xfffffff809097812 */ /* 0x000fe200078ec0ff */
[----:B------:R-:W-:Y:S01]  /*0cd0*/  IMAD.SHL.U32 R3, R3, 0x8, RZ ;  /* 0x0000000803037824 */ /* 0x000fe200078e00ff */
[----:B------:R-:W-:Y:S02]  /*0ce0*/  LEA.HI R7, R7, R202, RZ, 0x5 ;  /* 0x000000ca07077211 */ /* 0x000fe400078f28ff */
[----:B------:R-:W-:Y:S01]  /*0cf0*/  IADD3 R22, R203, -R2, RZ ;  /* 0x80000002cb167210 */ /* 0x000fe20007ffe0ff */
[----:B------:R-:W-:Y:S01]  /*0d00*/  IMAD.IADD R4, R4, 0x1, -R9 ;  /* 0x0000000104047824 */ /* 0x000fe200078e0a09 */
[----:B------:R-:W-:Y:S01]  /*0d10*/  LOP3.LUT R2, R0, 0x1ffffff8, RZ, 0xc0, !PT ;  /* 0x1ffffff800027812 */ /* 0x000fe200078ec0ff */
[----:B------:R-:W-:Y:S01]  /*0d20*/  IMAD.WIDE R16, R3, 0x2, R16 ;  /* 0x0000000203107825 */ /* 0x000fe200078e0210 */
[----:B------:R-:W-:Y:S02]  /*0d30*/  SHF.R.S32.HI R7, RZ, 0x5, R7 ;  /* 0x00000005ff077819 */ /* 0x000fe40000011407 */
[----:B------:R-:W-:Y:S01]  /*0d40*/  LOP3.LUT R3, R6, 0x7ffffffc, RZ, 0xc0, !PT ;  /* 0x7ffffffc06037812 */ /* 0x000fe200078ec0ff */
[----:B------:R-:W-:Y:S01]  /*0d50*/  IMAD.IADD R2, R205, 0x1, -R2 ;  /* 0x00000001cd027824 */ /* 0x000fe200078e0a02 */
[----:B------:R-:W-:Y:S01]  /*0d60*/  SHF.R.S32.HI R200, RZ, 0x3, R0 ;  /* 0x00000003ffc87819 */ /* 0x000fe20000011400 */
[----:B------:R-:W-:-:S03]  /*0d70*/  IMAD R7, R7, 0x10, R4 ;  /* 0x0000001007077824 */ /* 0x000fc600078e0204 */
[----:B------:R-:W-:Y:S01]  /*0d80*/  SHF.L.U32 R18, R2, 0x3, RZ ;  /* 0x0000000302127819 */ /* 0x000fe200000006ff */
[----:B------:R-:W-:Y:S02]  /*0d90*/  IMAD R22, R22, 0x40, R7 ;  /* 0x0000004016167824 */ /* 0x000fe400078e0207 */
[----:B------:R-:W-:-:S07]  /*0da0*/  IMAD.IADD R2, R202, 0x1, -R3 ;  /* 0x00000001ca027824 */ /* 0x000fce00078e0a03 */
.L_x_10528:
        /* <DEDUP_REMOVED lines=20> */
.L_x_10482:
[----:B------:R-:W-:Y:S01]  /*0ef0*/  ULDC UR6, c[0x0][0xdc4] ;  /* 0x0003710000067ab9 */ /* 0x000fe20000000800 */
[----:B------:R-:W-:Y:S01]  /*0f00*/  UMOV UR40, UR7 ;  /* 0x0000000700287c82 */ /* 0x000fe20008000000 */
[----:B------:R-:W-:-:S11]  /*0f10*/  UISETP.NE.AND UP0, UPT, UR6, 0x1, UPT ;  /* 0x000000010600788c */ /* 0x000fd6000bf05270 */
[----:B------:R-:W-:Y:S02]  /*0f20*/  @UP0 ULDC.64 UR10, c[0x0][0xdc8] ;  /* 0x00037200000a0ab9 */ /* 0x000fe40000000a00 */
[----:B------:R-:W-:-:S04]  /*0f30*/  UIMAD.WIDE.U32 UR4, UR7, UR10, URZ ;  /* 0x0000000a070472a5 */ /* 0x000fc8000f8e003f */
[----:B------:R-:W-:-:S04]  /*0f40*/  @UP0 USHF.R.U32.HI UR40, URZ, UR11, UR5 ;  /* 0x0000000b3f280299 */ /* 0x000fc80008011605 */
[----:B------:R-:W-:-:S12]  /*0f50*/  UIMAD UR4, UR40, UR6, URZ ;  /* 0x00000006280472a4 */ /* 0x000fd8000f8e023f */
.L_x_10483:
[----:B------:R-:W-:Y:S01]  /*0f60*/  ULDC.64 UR10, c[0x0][0x3f8] ;  /* 0x0000fe00000a7ab9 */ /* 0x000fe20000000a00 */
[----:B------:R-:W-:Y:S01]  /*0f70*/  UIADD3 UR9, UR7, -UR4, URZ ;  /* 0x8000000407097290 */ /* 0x000fe2000fffe03f */
[----:B------:R-:W-:Y:S01]  /*0f80*/  PLOP3.LUT P0, PT, PT, PT, PT, 0x80, 0x0 ;  /* 0x000000000000781c */ /* 0x000fe20003f0f070 */
[----:B------:R-:W-:Y:S01]  /*0f90*/  UISETP.NE.U32.AND UP0, UPT, UR10, URZ, UPT ;  /* 0x0000003f0a00728c */ /* 0x000fe2000bf05070 */
[----:B------:R-:W-:Y:S01]  /*0fa0*/  CS2R R20, SRZ ;  /* 0x0000000000147805 */ /* 0x000fe2000001ff00 */
[----:B------:R-:W-:Y:S01]  /*0fb0*/  ULOP3.LUT UR4, URZ, UR40, URZ, 0x33, !UPT ;  /* 0x000000283f047292 */ /* 0x000fe2000f8e333f */
[----:B------:R-:W-:Y:S01]  /*0fc0*/  IMAD.MOV.U32 R3, RZ, RZ, RZ ;  /* 0x000000ffff037224 */ /* 0x000fe200078e00ff */
[----:B------:R-:W-:Y:S01]  /*0fd0*/  ULDC UR5, c[0x0][0xdac] ;  /* 0x00036b0000057ab9 */ /* 0x000fe20000000800 */
[----:B------:R-:W-:Y:S01]  /*0fe0*/  UISETP.NE.AND.EX UP0, UPT, UR11, URZ, UPT, UP0 ;  /* 0x0000003f0b00728c */ /* 0x000fe2000bf05300 */
[----:B------:R-:W-:Y:S01]  /*0ff0*/  CS2R R150, SRZ ;  /* 0x0000000000967805 */ /* 0x000fe2000001ff00 */
[----:B------:R-:W-:Y:S01]  /*1000*/  UIADD3 UR4, UR4, UR5, URZ ;  /* 0x0000000504047290 */ /* 0x000fe2000fffe03f */
[----:B------:R-:W-:Y:S01]  /*1010*/  CS2R R148, SRZ ;  /* 0x0000000000947805 */ /* 0x000fe2000001ff00 */
[----:B------:R-:W-:Y:S01]  /*1020*/  ULDC UR45, c[0x0][0x404] ;  /* 0x00010100002d7ab9 */ /* 0x000fe20000000800 */
[----:B------:R-:W-:Y:S01]  /*1030*/  ULDC UR6, c[0x0][0x2e0] ;  /* 0x0000b80000067ab9 */ /* 0x000fe20000000800 */
[----:B------:R-:W-:Y:S01]  /*1040*/  USEL UR45, UR45, 0x1, UP0 ;  /* 0x000000012d2d7887 */ /* 0x000fe20008000000 */
[----:B------:R-:W-:Y:S01]  /*1050*/  CS2R R146, SRZ ;  /* 0x0000000000927805 */ /* 0x000fe2000001ff00 */
[----:B------:R-:W-:Y:S01]  /*1060*/  USHF.L.U32 UR42, UR4, 0x7, URZ ;  /* 0x00000007042a7899 */ /* 0x000fe2000800063f */
[----:B------:R-:W-:Y:S01]  /*1070*/  CS2R R144, SRZ ;  /* 0x0000000000907805 */ /* 0x000fe2000001ff00 */
[----:B------:R-:W-:Y:S01]  /*1080*/  ULDC UR7, c[0x0][0x288] ;  /* 0x0000a20000077ab9 */ /* 0x000fe20000000800 */
[----:B------:R-:W-:Y:S01]  /*1090*/  UIMAD UR45, UR45, UR6, URZ ;  /* 0x000000062d2d72a4 */ /* 0x000fe2000f8e023f */
[----:B------:R-:W-:Y:S01]  /*10a0*/  CS2R R142, SRZ ;  /* 0x00000000008e7805 */ /* 0x000fe2000001ff00 */
[----:B------:R-:W-:Y:S01]  /*10b0*/  UIADD3 UR5, UR42, 0xdf, -UR7 ;  /* 0x000000df2a057890 */ /* 0x000fe2000fffe807 */
[----:B------:R-:W-:Y:S01]  /*10c0*/  CS2R R140, SRZ ;  /* 0x00000000008c7805 */ /* 0x000fe2000001ff00 */
[----:B------:R-:W-:Y:S01]  /*10d0*/  UIADD3 UR4, UR45, 0x5f, URZ ;  /* 0x0000005f2d047890 */ /* 0x000fe2000fffe03f */
[----:B------:R-:W-:Y:S01]  /*10e0*/  CS2R R138, SRZ ;  /* 0x00000000008a7805 */ /* 0x000fe2000001ff00 */
[----:B------:R-:W-:Y:S01]  /*10f0*/  UIADD3 UR6, UR45, UR5, URZ ;  /* 0x000000052d067290 */ /* 0x000fe2000fffe03f */
[----:B------:R-:W-:Y:S01]  /*1100*/  CS2R R136, SRZ ;  /* 0x0000000000887805 */ /* 0x000fe2000001ff00 */
[----:B------:R-:W-:Y:S01]  /*1110*/  UIMAD.WIDE UR4, UR4, 0x2aaaaaab, URZ ;  /* 0x2aaaaaab040478a5 */ /* 0x000fe2000f8e023f */
[----:B------:R-:W-:Y:S01]  /*1120*/  CS2R R134, SRZ ;  /* 0x0000000000867805 */ /* 0x000fe2000001ff00 */
[----:B------:R-:W-:Y:S01]  /*1130*/  UIMAD.WIDE UR6, UR6, 0x2aaaaaab, URZ ;  /* 0x2aaaaaab060678a5 */ /* 0x000fe2000f8e023f */
[----:B------:R-:W-:Y:S01]  /*1140*/  CS2R R132, SRZ ;  /* 0x0000000000847805 */ /* 0x000fe2000001ff00 */
[----:B------:R-:W-:Y:S01]  /*1150*/  USHF.R.U32.HI UR4, URZ, 0x1f, UR5 ;  /* 0x0000001f3f047899 */ /* 0x000fe20008011605 */
[----:B------:R-:W-:Y:S01]  /*1160*/  CS2R R130, SRZ ;  /* 0x0000000000827805 */ /* 0x000fe2000001ff00 */
[----:B------:R-:W-:Y:S01]  /*1170*/  USHF.R.U32.HI UR6, URZ, 0x1f, UR7 ;  /* 0x0000001f3f067899 */ /* 0x000fe20008011607 */
[----:B------:R-:W-:Y:S01]  /*1180*/  CS2R R128, SRZ ;  /* 0x0000000000807805 */ /* 0x000fe2000001ff00 */
[----:B------:R-:W-:Y:S01]  /*1190*/  ULEA.HI.SX32 UR41, UR5, UR4, 0x1c ;  /* 0x0000000405297291 */ /* 0x000fe2000f8fe23f */
[----:B------:R-:W-:Y:S01]  /*11a0*/  CS2R R126, SRZ ;  /* 0x00000000007e7805 */ /* 0x000fe2000001ff00 */
[----:B------:R-:W-:Y:S01]  /*11b0*/  ULEA.HI.SX32 UR6, UR7, UR6, 0x1c ;  /* 0x0000000607067291 */ /* 0x000fe2000f8fe23f */
[----:B------:R-:W-:Y:S01]  /*11c0*/  CS2R R124, SRZ ;  /* 0x00000000007c7805 */ /* 0x000fe2000001ff00 */
[----:B------:R-:W-:Y:S01]  /*11d0*/  ULDC UR43, c[0x0][0xdb8] ;  /* 0x00036e00002b7ab9 */ /* 0x000fe20000000800 */
[----:B------:R-:W-:Y:S01]  /*11e0*/  ULDC UR10, c[0x0][0xdc4] ;  /* 0x00037100000a7ab9 */ /* 0x000fe20000000800 */
[----:B------:R-:W-:Y:S01]  /*11f0*/  UISETP.LT.AND UP0, UPT, UR41, UR6, UPT ;  /* 0x000000062900728c */ /* 0x000fe2000bf01270 */
[----:B------:R-:W-:Y:S01]  /*1200*/  CS2R R122, SRZ ;  /* 0x00000000007a7805 */ /* 0x000fe2000001ff00 */
[----:B------:R-:W-:Y:S01]  /*1210*/  UISETP.NE.AND UP1, UPT, UR43, 0x1, UPT ;  /* 0x000000012b00788c */ /* 0x000fe2000bf25270 */
[----:B------:R-:W-:Y:S01]  /*1220*/  CS2R R120, SRZ ;  /* 0x0000000000787805 */ /* 0x000fe2000001ff00 */
[----:B------:R-:W-:Y:S01]  /*1230*/  USEL UR41, UR41, UR6, UP0 ;  /* 0x0000000629297287 */ /* 0x000fe20008000000 */
[----:B------:R-:W-:Y:S01]  /*1240*/  CS2R R118, SRZ ;  /* 0x0000000000767805 */ /* 0x000fe2000001ff00 */
[----:B------:R-:W-:Y:S01]  /*1250*/  UIMAD UR9, UR8, UR10, UR9 ;  /* 0x0000000a080972a4 */ /* 0x000fe2000f8e0209 */
[----:B------:R-:W-:Y:S01]  /*1260*/  CS2R R116, SRZ ;  /* 0x0000000000747805 */ /* 0x000fe2000001ff00 */
[----:B------:R-:W-:Y:S01]  /*1270*/  UISETP.GE.AND UP0, UPT, UR41, 0x1, UPT ;  /* 0x000000012900788c */ /* 0x000fe2000bf06270 */
[----:B------:R-:W-:-:S02]  /*1280*/  CS2R R114, SRZ ;  /* 0x0000000000727805 */ /* 0x000fc4000001ff00 */
        /* <DEDUP_REMOVED lines=8> */
[----:B------:R-:W-:Y:S01]  /*1310*/  UMOV UR44, UR9 ;  /* 0x00000009002c7c82 */ /* 0x000fe20008000000 */
[----:B------:R-:W-:Y:S01]  /*1320*/  @UP1 USHF.R.U32.HI UR44, URZ, UR7, UR5 ;  /* 0x000000073f2c1299 */ /* 0x000fe20008011605 */
[----:B------:R-:W-:-:S02]  /*1330*/  CS2R R104, SRZ ;  /* 0x0000000000687805 */ /* 0x000fc4000001ff00 */
[----:B------:R-:W-:Y:S02]  /*1340*/  MOV R94, RZ ;  /* 0x000000ff005e7202 */ /* 0x000fe40000000f00 */
[----:B------:R-:W-:Y:S01]  /*1350*/  CS2R R98, SRZ ;  /* 0x0000000000627805 */ /* 0x000fe2000001ff00 */
[----:B------:R-:W-:Y:S01]  /*1360*/  UIADD3 UR4, -UR44, URZ, URZ ;  /* 0x0000003f2c047290 */ /* 0x000fe2000fffe13f */
[----:B------:R-:W-:Y:S02]  /*1370*/  CS2R R100, SRZ ;  /* 0x0000000000647805 */ /* 0x000fe4000001ff00 */
[----:B------:R-:W-:Y:S02]  /*1380*/  CS2R R86, SRZ ;  /* 0x0000000000567805 */ /* 0x000fe4000001ff00 */
[----:B------:R-:W-:Y:S01]  /*1390*/  CS2R R96, SRZ ;  /* 0x0000000000607805 */ /* 0x000fe2000001ff00 */
[----:B------:R-:W-:Y:S01]  /*13a0*/  UIMAD UR43, UR43, UR4, UR9 ;  /* 0x000000042b2b72a4 */ /* 0x000fe2000f8e0209 */
        /* <DEDUP_REMOVED lines=34> */
[----:B------:R-:W-:Y:S01]  /*15d0*/  MOV R175, RZ ;  /* 0x000000ff00af7202 */ /* 0x000fe20000000f00 */
[----:B------:R-:W-:Y:S02]  /*15e0*/  IMAD.MOV.U32 R6, RZ, RZ, RZ ;  /* 0x000000ffff067224 */ /* 0x000fe400078e00ff */
        /* <DEDUP_REMOVED lines=30> */
.L_x_10485:
[----:B------:R-:W-:Y:S01]  /*17d0*/  ULEA.HI UR4, UR39, UR39, URZ, 0x1 ;  /* 0x0000002727047291 */ /* 0x000fe2000f8f083f */
[----:B------:R-:W-:-:S03]  /*17e0*/  IADD3 R6, R23, 0x8, RZ ;  /* 0x0000000817067810 */ /* 0x000fc60007ffe0ff */
[----:B------:R-:W-:-:S04]  /*17f0*/  ULOP3.LUT UR4, UR4, 0xfffffffe, URZ, 0xc0, !UPT ;  /* 0xfffffffe04047892 */ /* 0x000fc8000f8ec03f */
[----:B------:R-:W-:-:S06]  /*1800*/  UIADD3 UR4, UR39, -UR4, URZ ;  /* 0x8000000427047290 */ /* 0x000fcc000fffe03f */
[----:B------:R-:W-:-:S05]  /*1810*/  IMAD.U32 R0, RZ, RZ, UR4 ;  /* 0x00000004ff007e24 */ /* 0x000fca000f8e00ff */
[----:B------:R-:W-:-:S04]  /*1820*/  SHF.L.U32 R0, R0, 0x1f, RZ ;  /* 0x0000001f00007819 */ /* 0x000fc800000006ff */
[----:B------:R-:W1:Y:S02]  /*1830*/  SYNCS.PHASECHK.TRANS64.TRYWAIT P0, [UR49+0x22800], R0 ;  /* 0x02280000ff0075a7 */ /* 0x000e640008000171 */
[----:B-1----:R-:W-:Y:S05]  /*1840*/  @!P0 BRA `(.L_x_10486) ;  /* 0x000000bc00ec8947 */ /* 0x002fea0003800000 */
.L_x_10587:
[----:B-1----:R-:W-:Y:S01]  /*1850*/  IMAD.U32 R0, RZ, RZ, UR48 ;  /* 0x00000030ff007e24 */ /* 0x002fe2000f8e00ff */
[----:B------:R-:W-:Y:S05]  /*1860*/  WARPSYNC.ALL ;  /* 0x0000000000007948 */ /* 0x000fea0003800000 */
[----:B------:R1:W-:Y:S01]  /*1870*/  BAR.SYNC.DEFER_BLOCKING R6, 0x100 ;  /* 0x000400060000751d */ /* 0x0003e20000010000 */
[----:B------:R-:W-:-:S13]  /*1880*/  ISETP.NE.AND P0, PT, R0, 0x3, PT ;  /* 0x000000030000780c */ /* 0x000fda0003f05270 */
[----:B-1----:R-:W-:Y:S05]  /*1890*/  @!P0 BRA `(.L_x_10487) ;  /* 0x0000000000048947 */ /* 0x002fea0003800000 */
[----:B------:R-:W-:Y:S01]  /*18a0*/  BPT.TRAP 0x1 ;  /* 0x000000040000795c */ /* 0x000fe20000300000 */
.L_x_10487:
[----:B------:R-:W-:Y:S01]  /*18b0*/  ULEA UR21, UR37, UR49, 0x3 ;  /* 0x0000003125157291 */ /* 0x000fe2000f8e183f */
[----:B------:R-:W-:-:S05]  /*18c0*/  IMAD.U32 R7, RZ, RZ, UR38 ;  /* 0x00000026ff077e24 */ /* 0x000fca000f8e00ff */
[----:B------:R-:W-:-:S04]  /*18d0*/  SHF.L.U32 R7, R7, 0x1f, RZ ;  /* 0x0000001f07077819 */ /* 0x000fc800000006ff */
[----:B------:R1:W2:Y:S01]  /*18e0*/  SYNCS.PHASECHK.TRANS64.TRYWAIT P1, [UR21+0x22830], R7 ;  /* 0x02283007ff0075a7 */ /* 0x0002a20008020155 */
[----:B------:R-:W-:Y:S05]  /*18f0*/  @!P0 BRA `(.L_x_10488) ;  /* 0x0000000000048947 */ /* 0x000fea0003800000 */
[----:B------:R-:W-:Y:S01]  /*1900*/  BPT.TRAP 0x1 ;  /* 0x000000040000795c */ /* 0x000fe20000300000 */
.L_x_10488:
[----:B--2---:R-:W-:Y:S05]  /*1910*/  @P1 BRA `(.L_x_10489) ;  /* 0x0000000000081947 */ /* 0x004fea0003800000 */
[----:B------:R-:W2:Y:S02]  /*1920*/  SYNCS.PHASECHK.TRANS64.TRYWAIT P1, [UR21+0x22830], R7 ;  /* 0x02283007ff0075a7 */ /* 0x000ea40008020155 */
[----:B--2---:R-:W-:Y:S05]  /*1930*/  @!P1 BRA `(.L_x_10490) ;  /* 0x000000bc00c89947 */ /* 0x004fea0003800000 */
.L_x_10489:
[----:B------:R-:W-:Y:S01]  /*1940*/  UIADD3 UR4, UR49, 0x1c400, URZ ;  /* 0x0001c40031047890 */ /* 0x000fe2000fffe03f */
[----:B------:R-:W-:Y:S01]  /*1950*/  WARPGROUP.ARRIVE ;  /* 0x00000000000079c5 */ /* 0x000fe20000000000 */
[----:B------:R-:W-:Y:S01]  /*1960*/  ULOP3.LUT UR16, UR52, 0x10000, URZ, 0xfc, !UPT ;  /* 0x0001000034107892 */ /* 0x000fe2000f8efc3f */
[----:B------:R-:W-:Y:S01]  /*1970*/  VIADD R4, R22, UR42 ;  /* 0x0000002a16047c36 */ /* 0x000fe20008000000 */
        /* <DEDUP_REMOVED lines=20> */
[----:B------:R-:W-:Y:S01]  /*1ac0*/  ULDC UR27, c[0x0][0x988] ;  /* 0x00026200001b7ab9 */ /* 0x000fe20000000800 */
[----:B------:R-:W-:-:S02]  /*1ad0*/  WARPGROUP.DEPBAR.LE gsb0, 0x0 ;  /* 0x00008000000079c5 */ /* 0x000fc40000010000 */
[----:B------:R-:W-:-:S06]  /*1ae0*/  WARPGROUP.ARRIVE ;  /* 0x00000000000079c5 */ /* 0x000fcc0000000000 */
[----:B------:R-:W-:Y:S01]  /*1af0*/  HGMMA.64x96x16.F32 R24, gdesc[UR4], R24, gsb0 ;  /* 0x01600000041879f0 */ /* 0x000fe20008000818 */
[----:B------:R-:W-:Y:S02]  /*1b00*/  UIMAD UR6, UR41, -0x60, UR45 ;  /* 0xffffffa0290678a4 */ /* 0x000fe4000f8e022d */
[----:B------:R-:W-:Y:S02]  /*1b10*/  WARPGROUP.DEPBAR.LE gsb0, 0x0 ;  /* 0x00008000000079c5 */ /* 0x000fe40000010000 */
[----:B------:R-:W-:-:S06]  /*1b20*/  WARPGROUP.ARRIVE ;  /* 0x00000000000079c5 */ /* 0x000fcc0000000000 */
[----:B------:R-:W-:Y:S01]  /*1b30*/  HGMMA.64x96x16.F32 R24, gdesc[UR8], R24, gsb0 ;  /* 0x01600000081879f0 */ /* 0x000fe20008000818 */
[----:B------:R-:W-:Y:S01]  /*1b40*/  ULDC UR11, c[0x0][0x288] ;  /* 0x0000a200000b7ab9 */ /* 0x000fe20000000800 */
[----:B------:R-:W-:Y:S01]  /*1b50*/  ULDC UR10, c[0x0][0x9d8] ;  /* 0x00027600000a7ab9 */ /* 0x000fe20000000800 */
[----:B------:R-:W-:Y:S02]  /*1b60*/  UIADD3 UR7, -UR11, 0x61, UR6 ;  /* 0x000000610b077890 */ /* 0x000fe4000fffe106 */
[----:B------:R-:W-:-:S04]  /*1b70*/  UIADD3 UR6, UR6, 0x60, URZ ;  /* 0x0000006006067890 */ /* 0x000fc8000fffe03f */
[----:B------:R-:W-:Y:S02]  /*1b80*/  MOV R3, UR7 ;  /* 0x0000000700037c02 */ /* 0x000fe40008000f00 */
[----:B------:R-:W-:-:S03]  /*1b90*/  IMAD.U32 R5, RZ, RZ, UR6 ;  /* 0x00000006ff057e24 */ /* 0x000fc6000f8e00ff */
[C---:B------:R-:W-:Y:S02]  /*1ba0*/  IMAD R3, R2.reuse, -0x2, R3 ;  /* 0xfffffffe02037824 */ /* 0x040fe400078e0203 */
[----:B--2---:R-:W-:-:S03]  /*1bb0*/  IMAD R0, R2, -0x2, R5 ;  /* 0xfffffffe02007824 */ /* 0x004fc600078e0205 */
        /* <DEDUP_REMOVED lines=57> */
[----:B------:R-:W-:Y:S01]  /*1f50*/  FMUL.FTZ R40, R40, UR10 ;  /* 0x0000000a28287c20 */ /* 0x000fe20008410000 */
[----:B------:R-:W5:Y:S01]  /*1f60*/  MUFU.TANH R35, R35 ;  /* 0x0000002300237308 */ /* 0x000f620000002400 */
        /* <DEDUP_REMOVED lines=29> */
[----:B------:R-:W-:-:S02]  /*2140*/  FMUL.FTZ R69, R69, UR10 ;  /* 0x0000000a45457c20 */ /* 0x000fc40008410000 */
[----:B------:R-:W2:Y:S01]  /*2150*/  MUFU.TANH R43, R43 ;  /* 0x0000002b002b7308 */ /* 0x000ea20000002400 */
        /* <DEDUP_REMOVED lines=8> */
[----:B--2---:R-:W-:Y:S02]  /*21e0*/  FSEL R43, R43, -INF , P1 ;  /* 0xff8000002b2b7808 */ /* 0x004fe40000800000 */
[----:B------:R-:W-:Y:S02]  /*21f0*/  ISETP.GT.AND P1, PT, R5, 0x29, PT ;  /* 0x000000290500780c */ /* 0x000fe40003f24270 */
[----:B------:R-:W-:-:S03]  /*2200*/  FMNMX.FTZ R9, R43, R8, !PT ;  /* 0x000000082b097209 */ /* 0x000fc60007810000 */
        /* <DEDUP_REMOVED lines=50> */
[----:B------:R-:W-:Y:S02]  /*2530*/  ISETP.GT.AND P2, PT, R0, RZ, PT ;  /* 0x000000ff0000720c */ /* 0x000fe40003f44270 */
[----:B------:R-:W-:-:S03]  /*2540*/  FMNMX.FTZ R8, R70, R5, !PT ;  /* 0x0000000546087209 */ /* 0x000fc60007810000 */
[----:B------:R-:W4:Y:S01]  /*2550*/  MUFU.TANH R25, R25 ;  /* 0x0000001900197308 */ /* 0x000f220000002400 */
[----:B-----5:R-:W-:Y:S02]  /*2560*/  FSEL R71, R71, -INF , P1 ;  /* 0xff80000047477808 */ /* 0x020fe40000800000 */
[----:B------:R-:W-:Y:S02]  /*2570*/  ISETP.GT.AND P1, PT, R0, 0x10, PT ;  /* 0x000000100000780c */ /* 0x000fe40003f24270 */
[----:B------:R-:W-:-:S03]  /*2580*/  FMNMX.FTZ R8, R71, R8, !PT ;  /* 0x0000000847087209 */ /* 0x000fc60007810000 */
[----:B------:R-:W5:Y:S01]  /*2590*/  MUFU.TANH R28, R28 ;  /* 0x0000001c001c7308 */ /* 0x000f620000002400 */
[----:B--2---:R-:W-:Y:S01]  /*25a0*/  FSEL R24, R24, -INF , P2 ;  /* 0xff80000018187808 */ /* 0x004fe20001000000 */
[----:B------:R-:W2:Y:S06]  /*25b0*/  SHFL.BFLY PT, R5, R8, 0x2, 0x1f ;  /* 0x0c401f0008057f89 */ /* 0x000eac00000e0000 */
[----:B------:R-:W1:Y:S01]  /*25c0*/  MUFU.TANH R29, R29 ;  /* 0x0000001d001d7308 */ /* 0x000e620000002400 */
[----:B----4-:R-:W-:-:S04]  /*25d0*/  FSEL R25, R25, -INF , P3 ;  /* 0xff80000019197808 */ /* 0x010fc80001800000 */
[----:B------:R-:W-:-:S03]  /*25e0*/  FMNMX.FTZ R3, R24, R25, !PT ;  /* 0x0000001918037209 */ /* 0x000fc60007810000 */
[----:B------:R-:W4:Y:S01]  /*25f0*/  MUFU.TANH R32, R32 ;  /* 0x0000002000207308 */ /* 0x000f220000002400 */
[----:B-----5:R-:W-:-:S07]  /*2600*/  FSEL R28, R28, -INF , P4 ;  /* 0xff8000001c1c7808 */ /* 0x020fce0002000000 */
[----:B------:R-:W-:Y:S01]  /*2610*/  MUFU.TANH R33, R33 ;  /* 0x0000002100217308 */ /* 0x000fe20000002400 */
[----:B-1----:R-:W-:Y:S02]  /*2620*/  FSEL R29, R29, -INF , P5 ;  /* 0xff8000001d1d7808 */ /* 0x002fe40002800000 */
[----:B--2---:R-:W-:-:S05]  /*2630*/  FMNMX.FTZ R5, R8, R5, !PT ;  /* 0x0000000508057209 */ /* 0x004fca0007810000 */
[----:B------:R-:W1:Y:S01]  /*2640*/  SHFL.BFLY PT, R8, R5, 0x1, 0x1f ;  /* 0x0c201f0005087f89 */ /* 0x000e6200000e0000 */
[----:B------:R-:W2:Y:S01]  /*2650*/  MUFU.TANH R36, R36 ;  /* 0x0000002400247308 */ /* 0x000ea20000002400 */
[----:B----4-:R-:W-:Y:S02]  /*2660*/  FSEL R32, R32, -INF , P1 ;  /* 0xff80000020207808 */ /* 0x010fe40000800000 */
[----:B------:R-:W-:-:S05]  /*2670*/  ISETP.GT.AND P1, PT, R0, 0x18, PT ;  /* 0x000000180000780c */ /* 0x000fca0003f24270 */
[----:B------:R-:W4:Y:S08]  /*2680*/  MUFU.TANH R37, R37 ;  /* 0x0000002500257308 */ /* 0x000f300000002400 */
[----:B------:R-:W5:Y:S01]  /*2690*/  MUFU.TANH R40, R40 ;  /* 0x0000002800287308 */ /* 0x000f620000002400 */
[----:B--2---:R-:W-:Y:S02]  /*26a0*/  FSEL R36, R36, -INF , P1 ;  /* 0xff80000024247808 */ /* 0x004fe40000800000 */
[----:B------:R-:W-:-:S02]  /*26b0*/  ISETP.GT.AND P1, PT, R0, 0x20, PT ;  /* 0x000000200000780c */ /* 0x000fc40003f24270 */
[----:B-1----:R-:W-:-:S03]  /*26c0*/  FMNMX.FTZ R4, R5, R8, !PT ;  /* 0x0000000805047209 */ /* 0x002fc60007810000 */
[----:B------:R-:W1:Y:S01]  /*26d0*/  MUFU.TANH R41, R41 ;  /* 0x0000002900297308 */ /* 0x000e620000002400 */
[----:B------:R-:W-:Y:S02]  /*26e0*/  FMNMX.FTZ R8, R28, R3, !PT ;  /* 0x000000031c087209 */ /* 0x000fe40007810000 */
[C---:B------:R-:W-:Y:S01]  /*26f0*/  FSETP.NEU.FTZ.AND P2, PT, R4.reuse, -INF , PT ;  /* 0xff8000000400780b */ /* 0x040fe20003f5d000 */
[----:B------:R-:W-:Y:S01]  /*2700*/  FMUL.FTZ R5, R4, UR27 ;  /* 0x0000001b04057c20 */ /* 0x000fe20008410000 */
[----:B------:R-:W-:-:S03]  /*2710*/  FMNMX.FTZ R3, R29, R8, !PT ;  /* 0x000000081d037209 */ /* 0x000fc60007810000 */
[----:B------:R-:W2:Y:S01]  /*2720*/  MUFU.TANH R44, R44 ;  /* 0x0000002c002c7308 */ /* 0x000ea20000002400 */
[----:B------:R-:W-:Y:S02]  /*2730*/  FSEL R9, R5, RZ, P2 ;  /* 0x000000ff05097208 */ /* 0x000fe40001000000 */
[----:B------:R-:W-:Y:S02]  /*2740*/  ISETP.GT.AND P2, PT, R0, 0x11, PT ;  /* 0x000000110000780c */ /* 0x000fe40003f44270 */
[----:B------:R-:W-:Y:S01]  /*2750*/  FMNMX.FTZ R8, R32, R3, !PT ;  /* 0x0000000320087209 */ /* 0x000fe20007810000 */
[--C-:B------:R-:W-:Y:S01]  /*2760*/  FFMA.FTZ R26, R26, UR27, -R9.reuse ;  /* 0x0000001b1a1a7c23 */ /* 0x100fe20008010809 */
[----:B------:R-:W-:Y:S01]  /*2770*/  FSEL R33, R33, -INF , P2 ;  /* 0xff80000021217808 */ /* 0x000fe20001000000 */
[----:B------:R-:W3:Y:S01]  /*2780*/  MUFU.TANH R45, R45 ;  /* 0x0000002d002d7308 */ /* 0x000ee20000002400 */
[----:B------:R-:W-:Y:S01]  /*2790*/  ISETP.GT.AND P2, PT, R0, 0x19, PT ;  /* 0x000000190000780c */ /* 0x000fe20003f44270 */
[--C-:B------:R-:W-:Y:S01]  /*27a0*/  FFMA.FTZ R27, R27, UR27, -R9.reuse ;  /* 0x0000001b1b1b7c23 */ /* 0x100fe20008010809 */
[----:B------:R-:W-:Y:S01]  /*27b0*/  FMNMX.FTZ R3, R33, R8, !PT ;  /* 0x0000000821037209 */ /* 0x000fe20007810000 */
[--C-:B------:R-:W-:Y:S01]  /*27c0*/  FFMA.FTZ R30, R30, UR27, -R9.reuse ;  /* 0x0000001b1e1e7c23 */ /* 0x100fe20008010809 */
[----:B----4-:R-:W-:Y:S01]  /*27d0*/  FSEL R37, R37, -INF , P2 ;  /* 0xff80000025257808 */ /* 0x010fe20001000000 */
[--C-:B------:R-:W-:Y:S01]  /*27e0*/  FFMA.FTZ R31, R31, UR27, -R9.reuse ;  /* 0x0000001b1f1f7c23 */ /* 0x100fe20008010809 */
[----:B------:R-:W-:Y:S01]  /*27f0*/  FMNMX.FTZ R8, R36, R3, !PT ;  /* 0x0000000324087209 */ /* 0x000fe20007810000 */
[----:B------:R-:W4:Y:S01]  /*2800*/  MUFU.TANH R48, R48 ;  /* 0x0000003000307308 */ /* 0x000f220000002400 */
[----:B------:R-:W-:Y:S01]  /*2810*/  ISETP.GT.AND P2, PT, R0, 0x21, PT ;  /* 0x000000210000780c */ /* 0x000fe20003f44270 */
[--C-:B------:R-:W-:Y:S01]  /*2820*/  FFMA.FTZ R34, R34, UR27, -R9.reuse ;  /* 0x0000001b22227c23 */ /* 0x100fe20008010809 */
[----:B-----5:R-:W-:Y:S01]  /*2830*/  FSEL R40, R40, -INF , P1 ;  /* 0xff80000028287808 */ /* 0x020fe20000800000 */
[--C-:B------:R-:W-:Y:S01]  /*2840*/  FFMA.FTZ R35, R35, UR27, -R9.reuse ;  /* 0x0000001b23237c23 */ /* 0x100fe20008010809 */
[----:B------:R-:W-:Y:S01]  /*2850*/  FMNMX.FTZ R3, R37, R8, !PT ;  /* 0x0000000825037209 */ /* 0x000fe20007810000 */
[--C-:B------:R-:W-:Y:S01]  /*2860*/  FFMA.FTZ R38, R38, UR27, -R9.reuse ;  /* 0x0000001b26267c23 */ /* 0x100fe20008010809 */
[----:B------:R-:W-:Y:S01]  /*2870*/  ISETP.GT.AND P1, PT, R0, 0x28, PT ;  /* 0x000000280000780c */ /* 0x000fe20003f24270 */
[----:B------:R-:W5:Y:S01]  /*2880*/  MUFU.TANH R49, R49 ;  /* 0x0000003100317308 */ /* 0x000f620000002400 */
[----:B-1----:R-:W-:Y:S01]  /*2890*/  FSEL R41, R41, -INF , P2 ;  /* 0xff80000029297808 */ /* 0x002fe20001000000 */
[--C-:B------:R-:W-:Y:S01]  /*28a0*/  FFMA.FTZ R39, R39, UR27, -R9.reuse ;  /* 0x0000001b27277c23 */ /* 0x100fe20008010809 */
[----:B------:R-:W-:Y:S01]  /*28b0*/  FMNMX.FTZ R8, R40, R3, !PT ;  /* 0x0000000328087209 */ /* 0x000fe20007810000 */
[--C-:B------:R-:W-:Y:S01]  /*28c0*/  FFMA.FTZ R42, R42, UR27, -R9.reuse ;  /* 0x0000001b2a2a7c23 */ /* 0x100fe20008010809 */
[----:B------:R-:W-:Y:S01]  /*28d0*/  ISETP.GT.AND P2, PT, R0, 0x29, PT ;  /* 0x000000290000780c */ /* 0x000fe20003f44270 */
[--C-:B------:R-:W-:Y:S01]  /*28e0*/  FFMA.FTZ R43, R43, UR27, -R9.reuse ;  /* 0x0000001b2b2b7c23 */ /* 0x100fe20008010809 */
[----:B--2---:R-:W-:Y:S01]  /*28f0*/  FSEL R44, R44, -INF , P1 ;  /* 0xff8000002c2c7808 */ /* 0x004fe20000800000 */
[----:B------:R-:W1:Y:S01]  /*2900*/  MUFU.TANH R52, R52 ;  /* 0x0000003400347308 */ /* 0x000e620000002400 */
[----:B------:R-:W-:Y:S01]  /*2910*/  FMNMX.FTZ R3, R41, R8, !PT ;  /* 0x0000000829037209 */ /* 0x000fe20007810000 */
[--C-:B------:R-:W-:Y:S01]  /*2920*/  FFMA.FTZ R46, R46, UR27, -R9.reuse ;  /* 0x0000001b2e2e7c23 */ /* 0x100fe20008010809 */
[----:B------:R-:W-:Y:S01]  /*2930*/  ISETP.GT.AND P1, PT, R0, 0x30, PT ;  /* 0x000000300000780c */ /* 0x000fe20003f24270 */
[--C-:B------:R-:W-:Y:S01]  /*2940*/  FFMA.FTZ R47, R47, UR27, -R9.reuse ;  /* 0x0000001b2f2f7c23 */ /* 0x100fe20008010809 */
[----:B---3--:R-:W-:Y:S01]  /*2950*/  FSEL R45, R45, -INF , P2 ;  /* 0xff8000002d2d7808 */ /* 0x008fe20001000000 */
[--C-:B------:R-:W-:Y:S01]  /*2960*/  FFMA.FTZ R50, R50, UR27, -R9.reuse ;  /* 0x0000001b32327c23 */ /* 0x100fe20008010809 */
[----:B------:R-:W-:Y:S01]  /*2970*/  FMNMX.FTZ R8, R44, R3, !PT ;  /* 0x000000032c087209 */ /* 0x000fe20007810000 */
[----:B------:R-:W2:Y:S01]  /*2980*/  MUFU.TANH R53, R53 ;  /* 0x0000003500357308 */ /* 0x000ea20000002400 */
[----:B------:R-:W-:Y:S01]  /*2990*/  ISETP.GT.AND P2, PT, R0, 0x31, PT ;  /* 0x000000310000780c */ /* 0x000fe20003f44270 */
[--C-:B------:R-:W-:Y:S01]  /*29a0*/  FFMA.FTZ R51, R51, UR27, -R9.reuse ;  /* 0x0000001b33337c23 */ /* 0x100fe20008010809 */
[----:B----4-:R-:W-:Y:S01]  /*29b0*/  FSEL R48, R48, -INF , P1 ;  /* 0xff80000030307808 */ /* 0x010fe20000800000 */
[--C-:B------:R-:W-:Y:S01]  /*29c0*/  FFMA.FTZ R54, R54, UR27, -R9.reuse ;  /* 0x0000001b36367c23 */ /* 0x100fe20008010809 */
[----:B------:R-:W-:Y:S01]  /*29d0*/  FMNMX.FTZ R3, R45, R8, !PT ;  /* 0x000000082d037209 */ /* 0x000fe20007810000 */
[--C-:B------:R-:W-:Y:S01]  /*29e0*/  FFMA.FTZ R55, R55, UR27, -R9.reuse ;  /* 0x0000001b37377c23 */ /* 0x100fe20008010809 */
[----:B------:R-:W-:Y:S01]  /*29f0*/  ISETP.GT.AND P1, PT, R0, 0x38, PT ;  /* 0x000000380000780c */ /* 0x000fe20003f24270 */
[----:B------:R-:W3:Y:S01]  /*2a00*/  MUFU.TANH R56, R56 ;  /* 0x0000003800387308 */ /* 0x000ee20000002400 */
[----:B-----5:R-:W-:Y:S01]  /*2a10*/  FSEL R49, R49, -INF , P2 ;  /* 0xff80000031317808 */ /* 0x020fe20001000000 */
[--C-:B------:R-:W-:Y:S01]  /*2a20*/  FFMA.FTZ R58, R58, UR27, -R9.reuse ;  /* 0x0000001b3a3a7c23 */ /* 0x100fe20008010809 */
[----:B------:R-:W-:Y:S01]  /*2a30*/  FMNMX.FTZ R8, R48, R3, !PT ;  /* 0x0000000330087209 */ /* 0x000fe20007810000 */
[--C-:B------:R-:W-:Y:S01]  /*2a40*/  FFMA.FTZ R59, R59, UR27, -R9.reuse ;  /* 0x0000001b3b3b7c23 */ /* 0x100fe20008010809 */
[----:B------:R-:W-:Y:S01]  /*2a50*/  ISETP.GT.AND P2, PT, R0, 0x39, PT ;  /* 0x000000390000780c */ /* 0x000fe20003f44270 */
[--C-:B------:R-:W-:Y:S01]  /*2a60*/  FFMA.FTZ R62, R62, UR27, -R9.reuse ;  /* 0x0000001b3e3e7c23 */ /* 0x100fe20008010809 */
[----:B-1----:R-:W-:Y:S01]  /*2a70*/  FSEL R52, R52, -INF , P1 ;  /* 0xff80000034347808 */ /* 0x002fe20000800000 */
[----:B------:R-:W1:Y:S01]  /*2a80*/  MUFU.TANH R57, R57 ;  /* 0x0000003900397308 */ /* 0x000e620000002400 */
[----:B------:R-:W-:Y:S01]  /*2a90*/  FMNMX.FTZ R3, R49, R8, !PT ;  /* 0x0000000831037209 */ /* 0x000fe20007810000 */
[--C-:B------:R-:W-:Y:S01]  /*2aa0*/  FFMA.FTZ R63, R63, UR27, -R9.reuse ;  /* 0x0000001b3f3f7c23 */ /* 0x100fe20008010809 */
[----:B------:R-:W-:Y:S01]  /*2ab0*/  ISETP.GT.AND P1, PT, R0, 0x40, PT ;  /* 0x000000400000780c */ /* 0x000fe20003f24270 */
[--C-:B------:R-:W-:Y:S01]  /*2ac0*/  FFMA.FTZ R66, R66, UR27, -R9.reuse ;  /* 0x0000001b42427c23 */ /* 0x100fe20008010809 */
[----:B--2---:R-:W-:Y:S01]  /*2ad0*/  FSEL R53, R53, -INF , P2 ;  /* 0xff80000035357808 */ /* 0x004fe20001000000 */
[--C-:B------:R-:W-:Y:S01]  /*2ae0*/  FFMA.FTZ R67, R67, UR27, -R9.reuse ;  /* 0x0000001b43437c23 */ /* 0x100fe20008010809 */
[----:B------:R-:W-:Y:S01]  /*2af0*/  FMNMX.FTZ R8, R52, R3, !PT ;  /* 0x0000000334087209 */ /* 0x000fe20007810000 */
[----:B------:R-:W2:Y:S01]  /*2b00*/  MUFU.TANH R60, R60 ;  /* 0x0000003c003c7308 */ /* 0x000ea20000002400 */
[----:B------:R-:W-:Y:S01]  /*2b10*/  ISETP.GT.AND P2, PT, R0, 0x41, PT ;  /* 0x000000410000780c */ /* 0x000fe20003f44270 */
[--C-:B------:R-:W-:Y:S01]  /*2b20*/  FFMA.FTZ R70, R70, UR27, -R9.reuse ;  /* 0x0000001b46467c23 */ /* 0x100fe20008010809 */
[----:B---3--:R-:W-:Y:S01]  /*2b30*/  FSEL R56, R56, -INF , P1 ;  /* 0xff80000038387808 */ /* 0x008fe20000800000 */
[----:B------:R-:W-:Y:S01]  /*2b40*/  FFMA.FTZ R9, R71, UR27, -R9 ;  /* 0x0000001b47097c23 */ /* 0x000fe20008010809 */
[----:B------:R-:W-:-:S02]  /*2b50*/  FMNMX.FTZ R3, R53, R8, !PT ;  /* 0x0000000835037209 */ /* 0x000fc40007810000 */
[----:B------:R-:W-:Y:S01]  /*2b60*/  ISETP.GT.AND P1, PT, R0, 0x48, PT ;  /* 0x000000480000780c */ /* 0x000fe20003f24270 */
[----:B------:R-:W3:Y:S01]  /*2b70*/  MUFU.TANH R61, R61 ;  /* 0x0000003d003d7308 */ /* 0x000ee20000002400 */
[----:B-1----:R-:W-:Y:S02]  /*2b80*/  FSEL R57, R57, -INF , P2 ;  /* 0xff80000039397808 */ /* 0x002fe40001000000 */
[----:B------:R-:W-:Y:S02]  /*2b90*/  FMNMX.FTZ R8, R56, R3, !PT ;  /* 0x0000000338087209 */ /* 0x000fe40007810000 */
[----:B------:R-:W-:Y:S02]  /*2ba0*/  ISETP.GT.AND P2, PT, R0, 0x49, PT ;  /* 0x000000490000780c */ /* 0x000fe40003f44270 */
[----:B------:R-:W-:Y:S01]  /*2bb0*/  FMNMX.FTZ R3, R57, R8, !PT ;  /* 0x0000000839037209 */ /* 0x000fe20007810000 */
[----:B------:R-:W1:Y:S01]  /*2bc0*/  MUFU.TANH R64, R64 ;  /* 0x0000004000407308 */ /* 0x000e620000002400 */
[----:B--2---:R-:W-:-:S02]  /*2bd0*/  FSEL R60, R60, -INF , P1 ;  /* 0xff8000003c3c7808 */ /* 0x004fc40000800000 */
        /* <DEDUP_REMOVED lines=13> */
[----:B------:R-:W-:Y:S02]  /*2cb0*/  FMNMX.FTZ R3, R65, R8, !PT ;  /* 0x0000000841037209 */ /* 0x000fe40007810000 */
[----:B------:R-:W-:Y:S01]  /*2cc0*/  MOV R8, UR21 ;  /* 0x0000001500087c02 */ /* 0x000fe20008000f00 */
[----:B------:R-:W-:Y:S01]  /*2cd0*/  MUFU.EX2 R26, R26 ;  /* 0x0000001a001a7308 */ /* 0x000fe20000000800 */
[----:B---3--:R-:W-:-:S04]  /*2ce0*/  FSEL R68, R68, -INF , P1 ;  /* 0xff80000044447808 */ /* 0x008fc80000800000 */
[----:B------:R-:W-:-:S03]  /*2cf0*/  FMNMX.FTZ R0, R68, R3, !PT ;  /* 0x0000000344007209 */ /* 0x000fc60007810000 */
[----:B------:R-:W2:Y:S01]  /*2d00*/  MUFU.EX2 R27, R27 ;  /* 0x0000001b001b7308 */ /* 0x000ea20000000800 */
[----:B-1----:R-:W-:-:S04]  /*2d10*/  FSEL R69, R69, -INF , P2 ;  /* 0xff80000045457808 */ /* 0x002fc80001000000 */
[----:B------:R-:W-:-:S03]  /*2d20*/  FMNMX.FTZ R0, R69, R0, !PT ;  /* 0x0000000045007209 */ /* 0x000fc60007810000 */
[----:B------:R-:W-:Y:S02]  /*2d30*/  MUFU.EX2 R30, R30 ;  /* 0x0000001e001e7308 */ /* 0x000fe40000000800 */
[----:B------:R-:W1:Y:S06]  /*2d40*/  SHFL.BFLY PT, R3, R0, 0x2, 0x1f ;  /* 0x0c401f0000037f89 */ /* 0x000e6c00000e0000 */
[----:B------:R-:W3:Y:S01]  /*2d50*/  MUFU.EX2 R31, R31 ;  /* 0x0000001f001f7308 */ /* 0x000ee20000000800 */
[----:B--2---:R-:W-:-:S07]  /*2d60*/  F2FP.F16.F32.PACK_AB R153, R27, R26 ;  /* 0x0000001a1b99723e */ /* 0x004fce00000000ff */
[----:B------:R-:W-:Y:S08]  /*2d70*/  MUFU.EX2 R34, R34 ;  /* 0x0000002200227308 */ /* 0x000ff00000000800 */
[----:B------:R-:W2:Y:S01]  /*2d80*/  MUFU.EX2 R35, R35 ;  /* 0x0000002300237308 */ /* 0x000ea20000000800 */
[----:B---3--:R-:W-:Y:S02]  /*2d90*/  F2FP.F16.F32.PACK_AB R155, R31, R30 ;  /* 0x0000001e1f9b723e */ /* 0x008fe400000000ff */
[----:B-1----:R-:W-:-:S05]  /*2da0*/  FMNMX.FTZ R3, R0, R3, !PT ;  /* 0x0000000300037209 */ /* 0x002fca0007810000 */
[----:B------:R-:W1:Y:S01]  /*2db0*/  SHFL.BFLY PT, R0, R3, 0x1, 0x1f ;  /* 0x0c201f0003007f89 */ /* 0x000e6200000e0000 */
[----:B------:R3:W-:Y:S08]  /*2dc0*/  MUFU.EX2 R175, R9 ;  /* 0x0000000900af7308 */ /* 0x0007f00000000800 */
[----:B------:R-:W-:Y:S01]  /*2dd0*/  MUFU.EX2 R38, R38 ;  /* 0x0000002600267308 */ /* 0x000fe20000000800 */
[----:B---3--:R-:W-:Y:S01]  /*2de0*/  FADD.FTZ R9, R26, R27 ;  /* 0x0000001b1a097221 */ /* 0x008fe20000010000 */
[----:B--2---:R-:W-:-:S06]  /*2df0*/  F2FP.F16.F32.PACK_AB R157, R35, R34 ;  /* 0x00000022239d723e */ /* 0x004fcc00000000ff */
[----:B------:R-:W2:Y:S01]  /*2e00*/  MUFU.EX2 R39, R39 ;  /* 0x0000002700277308 */ /* 0x000ea20000000800 */
[----:B-1----:R-:W-:-:S07]  /*2e10*/  FMNMX.FTZ R5, R3, R0, !PT ;  /* 0x0000000003057209 */ /* 0x002fce0007810000 */
[----:B------:R-:W1:Y:S01]  /*2e20*/  MUFU.EX2 R42, R42 ;  /* 0x0000002a002a7308 */ /* 0x000e620000000800 */
[C---:B------:R-:W-:Y:S01]  /*2e30*/  FSETP.NEU.FTZ.AND P1, PT, R5.reuse, -INF , PT ;  /* 0xff8000000500780b */ /* 0x040fe20003f3d000 */
[----:B------:R-:W-:-:S06]  /*2e40*/  FMUL.FTZ R0, R5, UR27 ;  /* 0x0000001b05007c20 */ /* 0x000fcc0008410000 */
[----:B------:R-:W-:Y:S01]  /*2e50*/  MUFU.EX2 R43, R43 ;  /* 0x0000002b002b7308 */ /* 0x000fe20000000800 */
[----:B------:R-:W-:Y:S01]  /*2e60*/  FSEL R3, R0, RZ, P1 ;  /* 0x000000ff00037208 */ /* 0x000fe20000800000 */
[----:B------:R-:W-:Y:S01]  /*2e70*/  FADD.FTZ R0, R30, R9 ;  /* 0x000000091e007221 */ /* 0x000fe20000010000 */
[----:B------:R-:W-:Y:S02]  /*2e80*/  LOP3.LUT P1, RZ, R10, 0x7f, RZ, 0xc0, !PT ;  /* 0x0000007f0aff7812 */ /* 0x000fe4000782c0ff */
[----:B--2---:R-:W-:Y:S01]  /*2e90*/  F2FP.F16.F32.PACK_AB R159, R39, R38 ;  /* 0x00000026279f723e */ /* 0x004fe200000000ff */
        /* <DEDUP_REMOVED lines=8> */
[--C-:B------:R-:W-:Y:S01]  /*2f20*/  FFMA.FTZ R36, R36, UR27, -R3.reuse ;  /* 0x0000001b24247c23 */ /* 0x100fe20008010803 */
[--C-:B------:R-:W-:Y:S01]  /*2f30*/  FFMA.FTZ R37, R37, UR27, -R3.reuse ;  /* 0x0000001b25257c23 */ /* 0x100fe20008010803 */
[----:B------:R-:W-:Y:S01]  /*2f40*/  FFMA.FTZ R40, R40, UR27, -R3 ;  /* 0x0000001b28287c23 */ /* 0x000fe20008010803 */
[----:B------:R-:W-:Y:S01]  /*2f50*/  FADD.FTZ R0, R34, R9 ;  /* 0x0000000922007221 */ /* 0x000fe20000010000 */
[--C-:B------:R-:W-:Y:S01]  /*2f60*/  FFMA.FTZ R41, R41, UR27, -R3.reuse ;  /* 0x0000001b29297c23 */ /* 0x100fe20008010803 */
[--C-:B------:R-:W-:Y:S01]  /*2f70*/  FFMA.FTZ R44, R44, UR27, -R3.reuse ;  /* 0x0000001b2c2c7c23 */ /* 0x100fe20008010803 */
[----:B------:R-:W2:Y:S01]  /*2f80*/  MUFU.EX2 R25, R25 ;  /* 0x0000001900197308 */ /* 0x000ea20000000800 */
[----:B------:R-:W-:Y:S01]  /*2f90*/  FADD.FTZ R13, R35, R0 ;  /* 0x00000000230d7221 */ /* 0x000fe20000010000 */
[--C-:B------:R-:W-:Y:S01]  /*2fa0*/  FFMA.FTZ R45, R45, UR27, -R3.reuse ;  /* 0x0000001b2d2d7c23 */ /* 0x100fe20008010803 */
[----:B------:R-:W-:Y:S01]  /*2fb0*/  FFMA.FTZ R48, R48, UR27, -R3 ;  /* 0x0000001b30307c23 */ /* 0x000fe20008010803 */
[----:B------:R-:W-:Y:S01]  /*2fc0*/  IADD3 R9, -R23, 0xb, RZ ;  /* 0x0000000b17097810 */ /* 0x000fe20007ffe1ff */
[----:B------:R-:W-:Y:S01]  /*2fd0*/  FADD.FTZ R10, R38, R13 ;  /* 0x0000000d260a7221 */ /* 0x000fe20000010000 */
[--C-:B------:R-:W-:Y:S01]  /*2fe0*/  FFMA.FTZ R49, R49, UR27, -R3.reuse ;  /* 0x0000001b31317c23 */ /* 0x100fe20008010803 */
[--C-:B------:R-:W-:Y:S01]  /*2ff0*/  FFMA.FTZ R52, R52, UR27, -R3.reuse ;  /* 0x0000001b34347c23 */ /* 0x100fe20008010803 */
[----:B------:R-:W3:Y:S01]  /*3000*/  MUFU.EX2 R28, R28 ;  /* 0x0000001c001c7308 */ /* 0x000ee20000000800 */
[----:B------:R-:W-:Y:S01]  /*3010*/  FADD.FTZ R13, R39, R10 ;  /* 0x0000000a270d7221 */ /* 0x000fe20000010000 */
[--C-:B------:R-:W-:Y:S01]  /*3020*/  FFMA.FTZ R53, R53, UR27, -R3.reuse ;  /* 0x0000001b35357c23 */ /* 0x100fe20008010803 */
[--C-:B------:R-:W-:Y:S01]  /*3030*/  FFMA.FTZ R56, R56, UR27, -R3.reuse ;  /* 0x0000001b38387c23 */ /* 0x100fe20008010803 */
[----:B------:R-:W-:Y:S01]  /*3040*/  FFMA.FTZ R57, R57, UR27, -R3 ;  /* 0x0000001b39397c23 */ /* 0x000fe20008010803 */
[----:B-1----:R-:W-:Y:S01]  /*3050*/  FADD.FTZ R12, R42, R13 ;  /* 0x0000000d2a0c7221 */ /* 0x002fe20000010000 */
[--C-:B------:R-:W-:Y:S01]  /*3060*/  FFMA.FTZ R60, R60, UR27, -R3.reuse ;  /* 0x0000001b3c3c7c23 */ /* 0x100fe20008010803 */
[----:B------:R-:W-:Y:S01]  /*3070*/  FFMA.FTZ R61, R61, UR27, -R3 ;  /* 0x0000001b3d3d7c23 */ /* 0x000fe20008010803 */
[----:B------:R-:W1:Y:S01]  /*3080*/  MUFU.EX2 R29, R29 ;  /* 0x0000001d001d7308 */ /* 0x000e620000000800 */
[----:B--2---:R-:W-:Y:S01]  /*3090*/  FADD.FTZ R11, R24, R25 ;  /* 0x00000019180b7221 */ /* 0x004fe20000010000 */
[----:B------:R-:W-:Y:S01]  /*30a0*/  FADD.FTZ R13, R43, R12 ;  /* 0x0000000c2b0d7221 */ /* 0x000fe20000010000 */
[--C-:B------:R-:W-:Y:S01]  /*30b0*/  FFMA.FTZ R64, R64, UR27, -R3.reuse ;  /* 0x0000001b40407c23 */ /* 0x100fe20008010803 */
[--C-:B------:R-:W-:Y:S01]  /*30c0*/  FFMA.FTZ R65, R65, UR27, -R3.reuse ;  /* 0x0000001b41417c23 */ /* 0x100fe20008010803 */
[--C-:B------:R-:W-:Y:S01]  /*30d0*/  FFMA.FTZ R68, R68, UR27, -R3.reuse ;  /* 0x0000001b44447c23 */ /* 0x100fe20008010803 */
[----:B------:R-:W-:Y:S01]  /*30e0*/  FFMA.FTZ R3, R69, UR27, -R3 ;  /* 0x0000001b45037c23 */ /* 0x000fe20008010803 */
[----:B------:R-:W-:Y:S01]  /*30f0*/  F2FP.F16.F32.PACK_AB R161, R43, R42 ;  /* 0x0000002a2ba1723e */ /* 0x000fe200000000ff */
[----:B------:R-:W2:Y:S01]  /*3100*/  MUFU.EX2 R32, R32 ;  /* 0x0000002000207308 */ /* 0x000ea20000000800 */
[----:B---3--:R-:W-:Y:S01]  /*3110*/  FADD.FTZ R0, R28, R11 ;  /* 0x0000000b1c007221 */ /* 0x008fe20000010000 */
[----:B------:R-:W-:-:S06]  /*3120*/  F2FP.F16.F32.PACK_AB R152, R25, R24 ;  /* 0x000000181998723e */ /* 0x000fcc00000000ff */
[----:B------:R-:W3:Y:S01]  /*3130*/  MUFU.EX2 R33, R33 ;  /* 0x0000002100217308 */ /* 0x000ee20000000800 */
[C---:B-1----:R-:W-:Y:S01]  /*3140*/  FADD.FTZ R11, R29.reuse, R0 ;  /* 0x000000001d0b7221 */ /* 0x042fe20000010000 */
[----:B------:R-:W-:Y:S01]  /*3150*/  @!P1 VIADD R0, R8, 0x22840 ;  /* 0x0002284008009836 */ /* 0x000fe20000000000 */
[----:B------:R-:W-:-:S04]  /*3160*/  F2FP.F16.F32.PACK_AB R154, R29, R28 ;  /* 0x0000001c1d9a723e */ /* 0x000fc800000000ff */
[----:B------:R-:W-:Y:S01]  /*3170*/  @!P1 PRMT R0, RZ, 0x654, R0 ;  /* 0x00000654ff009816 */ /* 0x000fe20000000000 */
[----:B------:R-:W1:Y:S01]  /*3180*/  MUFU.EX2 R36, R36 ;  /* 0x0000002400247308 */ /* 0x000e620000000800 */
[----:B--2---:R-:W-:Y:S01]  /*3190*/  FADD.FTZ R10, R32, R11 ;  /* 0x0000000b200a7221 */ /* 0x004fe20000010000 */
[----:B------:R2:W-:Y:S06]  /*31a0*/  BAR.ARV R9, 0x100 ;  /* 0x000400090000751d */ /* 0x0005ec0000002000 */
[----:B------:R-:W4:Y:S01]  /*31b0*/  MUFU.EX2 R46, R46 ;  /* 0x0000002e002e7308 */ /* 0x000f220000000800 */
[C---:B---3--:R-:W-:Y:S01]  /*31c0*/  FADD.FTZ R11, R33.reuse, R10 ;  /* 0x0000000a210b7221 */ /* 0x048fe20000010000 */
[----:B------:R3:W-:Y:S01]  /*31d0*/  @!P1 SYNCS.ARRIVE.TRANS64.RED.A1T0 RZ, [R0+URZ], RZ ;  /* 0x000000ff00ff99a7 */ /* 0x0007e2000810043f */
[----:B------:R-:W-:-:S05]  /*31e0*/  F2FP.F16.F32.PACK_AB R156, R33, R32 ;  /* 0x00000020219c723e */ /* 0x000fca00000000ff */
[----:B------:R-:W5:Y:S01]  /*31f0*/  MUFU.EX2 R37, R37 ;  /* 0x0000002500257308 */ /* 0x000f620000000800 */
[----:B-1----:R-:W-:-:S07]  /*3200*/  FADD.FTZ R10, R36, R11 ;  /* 0x0000000b240a7221 */ /* 0x002fce0000010000 */
[----:B------:R-:W1:Y:S01]  /*3210*/  MUFU.EX2 R47, R47 ;  /* 0x0000002f002f7308 */ /* 0x000e620000000800 */
[----:B----4-:R-:W-:-:S07]  /*3220*/  FADD.FTZ R12, R46, R13 ;  /* 0x0000000d2e0c7221 */ /* 0x010fce0000010000 */
[----:B------:R-:W3:Y:S01]  /*3230*/  MUFU.EX2 R40, R40 ;  /* 0x0000002800287308 */ /* 0x000ee20000000800 */
[C---:B-----5:R-:W-:Y:S01]  /*3240*/  FADD.FTZ R11, R37.reuse, R10 ;  /* 0x0000000a250b7221 */ /* 0x060fe20000010000 */
        /* <DEDUP_REMOVED lines=59> */
[----:B----4-:R-:W-:Y:S01]  /*3600*/  FADD.FTZ R13, R61, R0 ;  /* 0x000000003d0d7221 */ /* 0x010fe20000010000 */
[C---:B------:R-:W-:Y:S01]  /*3610*/  FADD.FTZ R0, R175.reuse, R10 ;  /* 0x0000000aaf007221 */ /* 0x040fe20000010000 */
[----:B------:R-:W-:Y:S02]  /*3620*/  F2FP.F16.F32.PACK_AB R175, R175, R70 ;  /* 0x00000046afaf723e */ /* 0x000fe400000000ff */
[----:B------:R-:W-:-:S03]  /*3630*/  F2FP.F16.F32.PACK_AB R170, R61, R60 ;  /* 0x0000003c3daa723e */ /* 0x000fc600000000ff */
        /* <DEDUP_REMOVED lines=10> */
.L_x_10491:
[----:B------:R1:W2:Y:S01]  /*36e0*/  SYNCS.PHASECHK.TRANS64.TRYWAIT P2, [UR21+0x22850], R7 ;  /* 0x02285007ff0075a7 */ /* 0x0002a20008040155 */
[----:B------:R-:W-:Y:S05]  /*36f0*/  @!P0 BRA `(.L_x_10492) ;  /* 0x0000000000048947 */ /* 0x000fea0003800000 */
[----:B------:R-:W-:Y:S01]  /*3700*/  BPT.TRAP 0x1 ;  /* 0x000000040000795c */ /* 0x000fe20000300000 */
.L_x_10492:
[----:B--2---:R-:W-:Y:S05]  /*3710*/  @P2 BRA `(.L_x_10493) ;  /* 0x0000000000082947 */ /* 0x004fea0003800000 */
[----:B------:R-:W2:Y:S02]  /*3720*/  SYNCS.PHASECHK.TRANS64.TRYWAIT P2, [UR21+0x22850], R7 ;  /* 0x02285007ff0075a7 */ /* 0x000ea40008040155 */
[----:B--2---:R-:W-:Y:S05]  /*3730*/  @!P2 BRA `(.L_x_10494) ;  /* 0x000000a00060a947 */ /* 0x004fea0003800000 */
.L_x_10493:
[----:B------:R3:W-:Y:S01]  /*3740*/  BAR.SYNC.DEFER_BLOCKING R6, 0x100 ;  /* 0x000400060000751d */ /* 0x0007e20000010000 */
[----:B------:R-:W-:Y:S01]  /*3750*/  UIADD3 UR6, UR49, 0x400, URZ ;  /* 0x0000040031067890 */ /* 0x000fe2000fffe03f */
[----:B--2---:R-:W-:Y:S01]  /*3760*/  @!P1 VIADD R8, R8, 0x22860 ;  /* 0x0002286008089836 */ /* 0x004fe20000000000 */
[----:B------:R-:W-:Y:S02]  /*3770*/  UIADD3 UR29, UR41, -0x2, URZ ;  /* 0xfffffffe291d7890 */ /* 0x000fe4000fffe03f */
[----:B------:R-:W-:Y:S01]  /*3780*/  USHF.R.U32.HI UR6, URZ, 0x4, UR6 ;  /* 0x000000043f067899 */ /* 0x000fe20008011606 */
[----:B------:R-:W-:Y:S01]  /*3790*/  UMOV UR7, 0x40000040 ;  /* 0x4000004000077882 */ /* 0x000fe20000000000 */
[----:B------:R-:W-:Y:S02]  /*37a0*/  @!P1 PRMT R8, RZ, 0x654, R8 ;  /* 0x00000654ff089816 */ /* 0x000fe40000000008 */
        /* <DEDUP_REMOVED lines=36> */
[----:B------:R-:W-:-:S04]  /*39f0*/  UIADD3 UR6, UR42, -UR11, UR45 ;  /* 0x8000000b2a067290 */ /* 0x000fc8000fffe02d */
[----:B------:R-:W-:-:S04]  /*3a00*/  UIMAD.WIDE UR6, UR6, 0x2aaaaaab, URZ ;  /* 0x2aaaaaab060678a5 */ /* 0x000fc8000f8e023f */
[----:B------:R-:W-:-:S04]  /*3a10*/  USHF.R.U32.HI UR6, URZ, 0x1f, UR7 ;  /* 0x0000001f3f067899 */ /* 0x000fc80008011607 */
[----:B------:R-:W-:-:S04]  /*3a20*/  ULEA.HI.SX32 UR6, UR7, UR6, 0x1c ;  /* 0x0000000607067291 */ /* 0x000fc8000f8fe23f */
[----:B------:R-:W-:-:S04]  /*3a30*/  UISETP.LT.AND UP0, UPT, URZ, UR6, UPT ;  /* 0x000000063f00728c */ /* 0x000fc8000bf01270 */
[----:B------:R-:W-:-:S04]  /*3a40*/  USEL UR28, URZ, UR6, !UP0 ;  /* 0x000000063f1c7287 */ /* 0x000fc8000c000000 */
[----:B------:R-:W-:-:S06]  /*3a50*/  UISETP.GE.AND UP0, UPT, UR29, UR28, UPT ;  /* 0x0000001c1d00728c */ /* 0x000fcc000bf06270 */
[----:B------:R-:W-:Y:S01]  /*3a60*/  PLOP3.LUT P2, PT, PT, PT, UP0, 0x80, 0x0 ;  /* 0x000000000000781c */ /* 0x000fe20003f4f008 */
[----:B------:R-:W-:Y:S02]  /*3a70*/  WARPGROUP.DEPBAR.LE gsb0, 0x0 ;  /* 0x00008000000079c5 */ /* 0x000fe40000010000 */
[----:B------:R3:W-:Y:S10]  /*3a80*/  @!P1 SYNCS.ARRIVE.TRANS64.RED.A1T0 RZ, [R8+URZ], RZ ;  /* 0x000000ff08ff99a7 */ /* 0x0007f4000810043f */
[----:B---3--:R-:W-:Y:S05]  /*3a90*/  @!P2 BRA `(.L_x_10495) ;  /* 0x000000280084a947 */ /* 0x008fea0003800000 */
[----:B------:R-:W-:Y:S01]  /*3aa0*/  MOV R8, R4 ;  /* 0x0000000400087202 */ /* 0x000fe20000000f00 */
[----:B-1----:R-:W-:Y:S01]  /*3ab0*/  IMAD.MOV.U32 R7, RZ, RZ, R5 ;  /* 0x000000ffff077224 */ /* 0x002fe200078e0005 */
[----:B------:R-:W-:Y:S01]  /*3ac0*/  ULDC UR24, c[0x0][0x404] ;  /* 0x0001010000187ab9 */ /* 0x000fe20000000800 */
[----:B------:R-:W-:Y:S01]  /*3ad0*/  ULDC UR25, c[0x0][0x2e0] ;  /* 0x0000b80000197ab9 */ /* 0x000fe20000000800 */
[----:B------:R-:W-:Y:S01]  /*3ae0*/  ULDC UR26, c[0x0][0x9d8] ;  /* 0x00027600001a7ab9 */ /* 0x000fe20000000800 */
[----:B------:R-:W-:Y:S01]  /*3af0*/  ULDC UR27, c[0x0][0x988] ;  /* 0x00026200001b7ab9 */ /* 0x000fe20000000800 */
[----:B------:R-:W-:-:S05]  /*3b00*/  ULDC.64 UR22, c[0x0][0x3f8] ;  /* 0x0000fe0000167ab9 */ /* 0x000fca0000000a00 */
.L_x_10504:
[----:B------:R-:W-:-:S04]  /*3b10*/  UIADD3 UR37, UR37, 0x1, URZ ;  /* 0x0000000125257890 */ /* 0x000fc8000fffe03f */
[----:B------:R-:W-:-:S04]  /*3b20*/  UISETP.NE.AND UP0, UPT, UR37, 0x2, UPT ;  /* 0x000000022500788c */ /* 0x000fc8000bf05270 */
[----:B------:R-:W-:Y:S02]  /*3b30*/  USEL UR6, URZ, 0x1, UP0 ;  /* 0x000000013f067887 */ /* 0x000fe40008000000 */
[----:B------:R-:W-:Y:S02]  /*3b40*/  USEL UR37, UR37, URZ, UP0 ;  /* 0x0000003f25257287 */ /* 0x000fe40008000000 */
[----:B------:R-:W-:Y:S01]  /*3b50*/  ULOP3.LUT UR38, UR38, UR6, URZ, 0x3c, !UPT ;  /* 0x0000000626267292 */ /* 0x000fe2000f8e3c3f */
[----:B--2---:R-:W-:Y:S11]  /*3b60*/  @!P0 BRA `(.L_x_10496) ;  /* 0x0000000000048947 */ /* 0x004ff60003800000 */
[----:B------:R-:W-:Y:S01]  /*3b70*/  BPT.TRAP 0x1 ;  /* 0x000000040000795c */ /* 0x000fe20000300000 */
.L_x_10496:
[----:B------:R-:W-:Y:S01]  /*3b80*/  ULEA UR30, UR37, UR49, 0x3 ;  /* 0x00000031251e7291 */ /* 0x000fe2000f8e183f */
[----:B------:R-:W-:-:S05]  /*3b90*/  IMAD.U32 R6, RZ, RZ, UR38 ;  /* 0x00000026ff067e24 */ /* 0x000fca000f8e00ff */
[----:B------:R-:W-:-:S04]  /*3ba0*/  SHF.L.U32 R6, R6, 0x1f, RZ ;  /* 0x0000001f06067819 */ /* 0x000fc800000006ff */
[----:B------:R1:W2:Y:S01]  /*3bb0*/  SYNCS.PHASECHK.TRANS64.TRYWAIT P2, [UR30+0x22830], R6 ;  /* 0x02283006ff0075a7 */ /* 0x0002a2000804015e */
[----:B------:R-:W-:Y:S05]  /*3bc0*/  @!P0 BRA `(.L_x_10497) ;  /* 0x0000000000048947 */ /* 0x000fea0003800000 */
[----:B------:R-:W-:Y:S01]  /*3bd0*/  BPT.TRAP 0x1 ;  /* 0x000000040000795c */ /* 0x000fe20000300000 */
.L_x_10497:
[----:B--2---:R-:W-:Y:S05]  /*3be0*/  @P2 BRA `(.L_x_10498) ;  /* 0x0000000000082947 */ /* 0x004fea0003800000 */
[----:B------:R-:W2:Y:S02]  /*3bf0*/  SYNCS.PHASECHK.TRANS64.TRYWAIT P2, [UR30+0x22830], R6 ;  /* 0x02283006ff0075a7 */ /* 0x000ea4000804015e */
[----:B--2---:R-:W-:Y:S05]  /*3c00*/  @!P2 BRA `(.L_x_10499) ;  /* 0x0000009c0040a947 */ /* 0x004fea0003800000 */
.L_x_10498:
[----:B------:R-:W-:Y:S01]  /*3c10*/  UIMAD UR18, UR37, 0x300, UR20 ;  /* 0x00000300251278a4 */ /* 0x000fe2000f8e0214 */
[----:B------:R-:W-:Y:S01]  /*3c20*/  WARPGROUP.ARRIVE ;  /* 0x00000000000079c5 */ /* 0x000fe20000000000 */
[----:B------:R-:W-:Y:S01]  /*3c30*/  UMOV UR19, 0x40000040 ;  /* 0x4000004000137882 */ /* 0x000fe20000000000 */
[----:B------:R-:W-:Y:S01]  /*3c40*/  UMOV UR7, 0x40000040 ;  /* 0x4000004000077882 */ /* 0x000fe20000000000 */
[----:B------:R-:W-:Y:S01]  /*3c50*/  UIADD3 UR6, UR18, 0x2, URZ ;  /* 0x0000000212067890 */ /* 0x000fe2000fffe03f */
[----:B------:R-:W3:Y:S01]  /*3c60*/  LDC R13, c[0x0][0x288] ;  /* 0x0000a200ff0d7b82 */ /* 0x000ee20000000800 */
[----:B------:R-:W-:Y:S01]  /*3c70*/  UIADD3 UR10, UR18, 0x4, URZ ;  /* 0x00000004120a7890 */ /* 0x000fe2000fffe03f */
[----:B------:R-:W-:Y:S02]  /*3c80*/  UMOV UR11, 0x40000040 ;  /* 0x40000040000b7882 */ /* 0x000fe40000000000 */
[----:B------:R-:W-:Y:S01]  /*3c90*/  HGMMA.64x96x16.F32 R152, gdesc[UR16], RZ, !UPT, gsb0 ;  /* 0x01600000109879f0 */ /* 0x000fe2000c0008ff */
[----:B------:R-:W-:Y:S01]  /*3ca0*/  UIADD3 UR14, UR18, 0x6, URZ ;  /* 0x00000006120e7890 */ /* 0x000fe2000fffe03f */
[----:B------:R-:W-:Y:S01]  /*3cb0*/  UMOV UR15, 0x40000040 ;  /* 0x40000040000f7882 */ /* 0x000fe20000000000 */
[----:B------:R-:W-:-:S04]  /*3cc0*/  UISETP.NE.U32.AND UP0, UPT, UR22, URZ, UPT ;  /* 0x0000003f1600728c */ /* 0x000fc8000bf05070 */
[----:B------:R-:W-:Y:S01]  /*3cd0*/  UISETP.NE.AND.EX UP0, UPT, UR23, URZ, UPT, UP0 ;  /* 0x0000003f1700728c */ /* 0x000fe2000bf05300 */
[----:B------:R-:W-:Y:S02]  /*3ce0*/  WARPGROUP.DEPBAR.LE gsb0, 0x0 ;  /* 0x00008000000079c5 */ /* 0x000fe40000010000 */
[----:B------:R-:W-:-:S06]  /*3cf0*/  WARPGROUP.ARRIVE ;  /* 0x00000000000079c5 */ /* 0x000fcc0000000000 */
[----:B------:R-:W-:Y:S01]  /*3d00*/  HGMMA.64x96x16.F32 R152, gdesc[UR4], R152, gsb0 ;  /* 0x01600000049879f0 */ /* 0x000fe20008000898 */
[----:B------:R-:W-:Y:S02]  /*3d10*/  UIMAD UR6, UR29, -0x60, UR42 ;  /* 0xffffffa01d0678a4 */ /* 0x000fe4000f8e022a */
[----:B------:R-:W-:Y:S02]  /*3d20*/  USEL UR7, UR24, 0x1, UP0 ;  /* 0x0000000118077887 */ /* 0x000fe40008000000 */
[----:B------:R-:W-:-:S04]  /*3d30*/  UIADD3 UR6, UR6, 0x1, URZ ;  /* 0x0000000106067890 */ /* 0x000fc8000fffe03f */
[----:B------:R-:W-:-:S06]  /*3d40*/  UIMAD UR6, UR7, UR25, UR6 ;  /* 0x00000019070672a4 */ /* 0x000fcc000f8e0206 */
[----:B---3--:R-:W-:-:S05]  /*3d50*/  IADD3 R13, -R13, UR6, RZ ;  /* 0x000000060d0d7c10 */ /* 0x008fca000fffe1ff */
[----:B------:R-:W-:Y:S01]  /*3d60*/  IMAD R13, R2, -0x2, R13 ;  /* 0xfffffffe020d7824 */ /* 0x000fe200078e020d */
        /* <DEDUP_REMOVED lines=13> */
[----:B------:R-:W-:Y:S01]  /*3e40*/  MUFU.TANH R4, R4 ;  /* 0x0000000400047308 */ /* 0x000fe20000002400 */
[----:B------:R-:W-:Y:S01]  /*3e50*/  FMUL.FTZ R163, R167, UR26 ;  /* 0x0000001aa7a37c20 */ /* 0x000fe20008410000 */
[----:B------:R-:W-:Y:S01]  /*3e60*/  IADD3 R167, R22, R13, RZ ;  /* 0x0000000d16a77210 */ /* 0x000fe20007ffe0ff */
[----:B------:R-:W-:Y:S01]  /*3e70*/  FMUL.FTZ R172, R172, UR26 ;  /* 0x0000001aacac7c20 */ /* 0x000fe20008410000 */
[----:B------:R-:W-:Y:S01]  /*3e80*/  FMUL.FTZ R9, R161, UR26 ;  /* 0x0000001aa1097c20 */ /* 0x000fe20008410000 */
[----:B------:R-:W-:Y:S01]  /*3e90*/  FMUL.FTZ R11, R164, UR26 ;  /* 0x0000001aa40b7c20 */ /* 0x000fe20008410000 */
[----:B------:R-:W-:Y:S01]  /*3ea0*/  ISETP.GT.AND P2, PT, R167, RZ, PT ;  /* 0x000000ffa700720c */ /* 0x000fe20003f44270 */
[----:B------:R-:W-:Y:S01]  /*3eb0*/  FMUL.FTZ R12, R165, UR26 ;  /* 0x0000001aa50c7c20 */ /* 0x000fe20008410000 */
[----:B------:R-:W2:Y:S01]  /*3ec0*/  MUFU.TANH R5, R5 ;  /* 0x0000000500057308 */ /* 0x000ea20000002400 */
[----:B------:R-:W-:Y:S01]  /*3ed0*/  ISETP.GT.AND P3, PT, R167, 0x1, PT ;  /* 0x00000001a700780c */ /* 0x000fe20003f64270 */
        /* <DEDUP_REMOVED lines=31> */
[----:B---3--:R-:W-:Y:S01]  /*40d0*/  FSEL R208, R208, -INF , P3 ;  /* 0xff800000d0d07808 */ /* 0x008fe20001800000 */
[----:B------:R-:W-:Y:S01]  /*40e0*/  FMUL.FTZ R182, R182, UR26 ;  /* 0x0000001ab6b67c20 */ /* 0x000fe20008410000 */
[----:B------:R-:W-:Y:S01]  /*40f0*/  ISETP.GT.AND P3, PT, R167, 0x11, PT ;  /* 0x00000011a700780c */ /* 0x000fe20003f64270 */
[----:B------:R-:W-:-:S04]  /*4100*/  FMUL.FTZ R187, R187, UR26 ;  /* 0x0000001abbbb7c20 */ /* 0x000fc80008410000 */
[----:B------:R-:W-:Y:S01]  /*4110*/  MUFU.TANH R9, R9 ;  /* 0x0000000900097308 */ /* 0x000fe20000002400 */
[----:B----4-:R-:W-:Y:S02]  /*4120*/  FSEL R172, R4, -INF , P2 ;  /* 0xff80000004ac7808 */ /* 0x010fe40001000000 */
[C---:B------:R-:W-:Y:S02]  /*4130*/  ISETP.GT.AND P2, PT, R167.reuse, 0x8, PT ;  /* 0x00000008a700780c */ /* 0x040fe40003f44270 */
[----:B------:R-:W-:Y:S02]  /*4140*/  FMNMX.FTZ R5, R172, R7, !PT ;  /* 0x00000007ac057209 */ /* 0x000fe40007810000 */
[----:B------:R-:W-:Y:S01]  /*4150*/  FSEL R210, R210, -INF , P2 ;  /* 0xff800000d2d27808 */ /* 0x000fe20001000000 */
[----:B------:R-:W3:Y:S01]  /*4160*/  MUFU.TANH R11, R11 ;  /* 0x0000000b000b7308 */ /* 0x000ee20000002400 */
[----:B------:R-:W-:Y:S02]  /*4170*/  FMNMX.FTZ R5, R212, R5, !PT ;  /* 0x00000005d4057209 */ /* 0x000fe40007810000 */
[----:B------:R-:W-:-:S02]  /*4180*/  ISETP.GT.AND P2, PT, R167, 0x10, PT ;  /* 0x00000010a700780c */ /* 0x000fc40003f44270 */
[----:B------:R-:W-:-:S03]  /*4190*/  FMNMX.FTZ R5, R210, R5, !PT ;  /* 0x00000005d2057209 */ /* 0x000fc60007810000 */
[----:B------:R-:W-:Y:S01]  /*41a0*/  MUFU.TANH R12, R12 ;  /* 0x0000000c000c7308 */ /* 0x000fe20000002400 */
[----:B------:R-:W-:-:S07]  /*41b0*/  FMNMX.FTZ R5, R208, R5, !PT ;  /* 0x00000005d0057209 */ /* 0x000fce0007810000 */
[----:B------:R-:W4:Y:S08]  /*41c0*/  MUFU.TANH R168, R168 ;  /* 0x000000a800a87308 */ /* 0x000f300000002400 */
[----:B------:R2:W-:Y:S08]  /*41d0*/  MUFU.TANH R152, R180 ;  /* 0x000000b400987308 */ /* 0x0005f00000002400 */
[----:B------:R-:W5:Y:S01]  /*41e0*/  MUFU.TANH R159, R159 ;  /* 0x0000009f009f7308 */ /* 0x000f620000002400 */
[----:B--2---:R-:W-:-:S02]  /*41f0*/  FSEL R180, R10, -INF , P2 ;  /* 0xff8000000ab47808 */ /* 0x004fc40001000000 */
[----:B------:R-:W-:Y:S02]  /*4200*/  ISETP.GT.AND P2, PT, R167, 0x18, PT ;  /* 0x00000018a700780c */ /* 0x000fe40003f44270 */
[----:B------:R-:W-:Y:S02]  /*4210*/  FMNMX.FTZ R5, R180, R5, !PT ;  /* 0x00000005b4057209 */ /* 0x000fe40007810000 */
[----:B---3--:R-:W-:Y:S01]  /*4220*/  FSEL R174, R11, -INF , P2 ;  /* 0xff8000000bae7808 */ /* 0x008fe20001000000 */
[----:B------:R2:W-:Y:S01]  /*4230*/  MUFU.TANH R153, R176 ;  /* 0x000000b000997308 */ /* 0x0005e20000002400 */
[----:B------:R-:W-:-:S04]  /*4240*/  ISETP.GT.AND P2, PT, R167, 0x20, PT ;  /* 0x00000020a700780c */ /* 0x000fc80003f44270 */
[----:B----4-:R-:W-:Y:S02]  /*4250*/  FSEL R168, R168, -INF , P2 ;  /* 0xff800000a8a87808 */ /* 0x010fe40001000000 */
[----:B------:R-:W-:Y:S01]  /*4260*/  ISETP.GT.AND P2, PT, R167, 0x28, PT ;  /* 0x00000028a700780c */ /* 0x000fe20003f44270 */
[----:B------:R-:W3:Y:S01]  /*4270*/  MUFU.TANH R154, R154 ;  /* 0x0000009a009a7308 */ /* 0x000ee20000002400 */
[----:B--2---:R-:W-:Y:S02]  /*4280*/  FSEL R176, R9, -INF , P3 ;  /* 0xff80000009b07808 */ /* 0x004fe40001800000 */
[----:B------:R-:W-:Y:S02]  /*4290*/  ISETP.GT.AND P3, PT, R167, 0x19, PT ;  /* 0x00000019a700780c */ /* 0x000fe40003f64270 */
[----:B------:R-:W-:Y:S02]  /*42a0*/  FMNMX.FTZ R5, R176, R5, !PT ;  /* 0x00000005b0057209 */ /* 0x000fe40007810000 */
[----:B------:R-:W-:Y:S01]  /*42b0*/  FSEL R170, R12, -INF , P3 ;  /* 0xff8000000caa7808 */ /* 0x000fe20001800000 */
[----:B------:R-:W2:Y:S01]  /*42c0*/  MUFU.TANH R21, R177 ;  /* 0x000000b100157308 */ /* 0x000ea20000002400 */
[----:B------:R-:W-:-:S02]  /*42d0*/  FMNMX.FTZ R5, R174, R5, !PT ;  /* 0x00000005ae057209 */ /* 0x000fc40007810000 */
[----:B------:R-:W-:Y:S02]  /*42e0*/  ISETP.GT.AND P3, PT, R167, 0x21, PT ;  /* 0x00000021a700780c */ /* 0x000fe40003f64270 */
[----:B------:R-:W-:Y:S02]  /*42f0*/  FMNMX.FTZ R5, R170, R5, !PT ;  /* 0x00000005aa057209 */ /* 0x000fe40007810000 */
[----:B-----5:R-:W-:Y:S01]  /*4300*/  FSEL R159, R159, -INF , P3 ;  /* 0xff8000009f9f7808 */ /* 0x020fe20001800000 */
[----:B------:R4:W5:Y:S01]  /*4310*/  MUFU.TANH R15, R181 ;  /* 0x000000b5000f7308 */ /* 0x0009620000002400 */
[----:B------:R-:W-:Y:S02]  /*4320*/  FMNMX.FTZ R4, R168, R5, !PT ;  /* 0x00000005a8047209 */ /* 0x000fe40007810000 */
[----:B------:R-:W-:Y:S02]  /*4330*/  ISETP.GT.AND P3, PT, R167, 0x29, PT ;  /* 0x00000029a700780c */ /* 0x000fe40003f64270 */
[----:B------:R-:W-:-:S02]  /*4340*/  FSEL R156, R156, -INF , P2 ;  /* 0xff8000009c9c7808 */ /* 0x000fc40001000000 */
[----:B------:R-:W-:Y:S01]  /*4350*/  FMNMX.FTZ R5, R159, R4, !PT ;  /* 0x000000049f057209 */ /* 0x000fe20007810000 */
[----:B------:R-:W1:Y:S01]  /*4360*/  MUFU.TANH R20, R184 ;  /* 0x000000b800147308 */ /* 0x000e620000002400 */
[----:B------:R-:W-:Y:S01]  /*4370*/  ISETP.GT.AND P2, PT, R167, 0x30, PT ;  /* 0x00000030a700780c */ /* 0x000fe20003f44270 */
[----:B----4-:R-:W-:Y:S01]  /*4380*/  FMUL.FTZ R181, R175, UR26 ;  /* 0x0000001aafb57c20 */ /* 0x010fe20008410000 */
[----:B---3--:R-:W-:Y:S02]  /*4390*/  FSEL R154, R154, -INF , P3 ;  /* 0xff8000009a9a7808 */ /* 0x008fe40001800000 */
[----:B------:R-:W-:Y:S02]  /*43a0*/  FMNMX.FTZ R5, R156, R5, !PT ;  /* 0x000000059c057209 */ /* 0x000fe40007810000 */
[----:B------:R-:W-:Y:S01]  /*43b0*/  ISETP.GT.AND P3, PT, R167, 0x31, PT ;  /* 0x00000031a700780c */ /* 0x000fe20003f64270 */
[----:B------:R3:W4:Y:S01]  /*43c0*/  MUFU.TANH R13, R185 ;  /* 0x000000b9000d7308 */ /* 0x0007220000002400 */
[----:B------:R-:W-:-:S02]  /*43d0*/  FSEL R153, R153, -INF , P2 ;  /* 0xff80000099997808 */ /* 0x000fc40001000000 */
[----:B------:R-:W-:Y:S02]  /*43e0*/  FMNMX.FTZ R4, R154, R5, !PT ;  /* 0x000000059a047209 */ /* 0x000fe40007810000 */
[----:B------:R-:W-:Y:S02]  /*43f0*/  ISETP.GT.AND P2, PT, R167, 0x38, PT ;  /* 0x00000038a700780c */ /* 0x000fe40003f44270 */
[----:B--2---:R-:W-:Y:S01]  /*4400*/  FSEL R21, R21, -INF , P3 ;  /* 0xff80000015157808 */ /* 0x004fe20001800000 */
[----:B------:R2:W4:Y:S01]  /*4410*/  MUFU.TANH R14, R188 ;  /* 0x000000bc000e7308 */ /* 0x0005220000002400 */
[----:B------:R-:W-:Y:S01]  /*4420*/  FMNMX.FTZ R4, R153, R4, !PT ;  /* 0x0000000499047209 */ /* 0x000fe20007810000 */
[----:B---3--:R-:W-:Y:S01]  /*4430*/  FMUL.FTZ R185, R183, UR26 ;  /* 0x0000001ab7b97c20 */ /* 0x008fe20008410000 */
[----:B------:R-:W-:Y:S01]  /*4440*/  ISETP.GT.AND P3, PT, R167, 0x39, PT ;  /* 0x00000039a700780c */ /* 0x000fe20003f64270 */
[----:B------:R-:W-:Y:S01]  /*4450*/  FMUL.FTZ R183, R186, UR26 ;  /* 0x0000001abab77c20 */ /* 0x000fe20008410000 */
[----:B------:R-:W-:Y:S01]  /*4460*/  FSEL R152, R152, -INF , P2 ;  /* 0xff80000098987808 */ /* 0x000fe20001000000 */
[----:B------:R-:W-:Y:S01]  /*4470*/  FMUL.FTZ R186, R190, UR26 ;  /* 0x0000001abeba7c20 */ /* 0x000fe20008410000 */
[----:B------:R-:W-:Y:S01]  /*4480*/  FMNMX.FTZ R5, R21, R4, !PT ;  /* 0x0000000415057209 */ /* 0x000fe20007810000 */
[----:B------:R3:W4:Y:S01]  /*4490*/  MUFU.TANH R11, R189 ;  /* 0x000000bd000b7308 */ /* 0x0007220000002400 */
[----:B------:R-:W-:Y:S01]  /*44a0*/  ISETP.GT.AND P2, PT, R167, 0x40, PT ;  /* 0x00000040a700780c */ /* 0x000fe20003f44270 */
[----:B--2---:R-:W-:Y:S01]  /*44b0*/  FMUL.FTZ R188, R194, UR26 ;  /* 0x0000001ac2bc7c20 */ /* 0x004fe20008410000 */
[----:B-----5:R-:W-:Y:S01]  /*44c0*/  FSEL R15, R15, -INF , P3 ;  /* 0xff8000000f0f7808 */ /* 0x020fe20001800000 */
[----:B------:R-:W-:Y:S01]  /*44d0*/  FMUL.FTZ R190, R195, UR26 ;  /* 0x0000001ac3be7c20 */ /* 0x000fe20008410000 */
[----:B------:R-:W-:-:S02]  /*44e0*/  FMNMX.FTZ R4, R152, R5, !PT ;  /* 0x0000000598047209 */ /* 0x000fc40007810000 */
[----:B------:R-:W-:Y:S01]  /*44f0*/  ISETP.GT.AND P3, PT, R167, 0x41, PT ;  /* 0x00000041a700780c */ /* 0x000fe20003f64270 */
[----:B------:R2:W5:Y:S01]  /*4500*/  MUFU.TANH R12, R192 ;  /* 0x000000c0000c7308 */ /* 0x0005620000002400 */
[----:B-1----:R-:W-:Y:S01]  /*4510*/  FSEL R20, R20, -INF , P2 ;  /* 0xff80000014147808 */ /* 0x002fe20001000000 */
[----:B---3--:R-:W-:Y:S01]  /*4520*/  FMUL.FTZ R189, R191, UR26 ;  /* 0x0000001abfbd7c20 */ /* 0x008fe20008410000 */
[----:B------:R-:W-:Y:S01]  /*4530*/  FMNMX.FTZ R5, R15, R4, !PT ;  /* 0x000000040f057209 */ /* 0x000fe20007810000 */
[----:B------:R-:W-:Y:S01]  /*4540*/  FMUL.FTZ R191, R198, UR26 ;  /* 0x0000001ac6bf7c20 */ /* 0x000fe20008410000 */
[----:B------:R-:W-:Y:S02]  /*4550*/  ISETP.GT.AND P2, PT, R167, 0x48, PT ;  /* 0x00000048a700780c */ /* 0x000fe40003f44270 */
[----:B----4-:R-:W-:Y:S01]  /*4560*/  FSEL R13, R13, -INF , P3 ;  /* 0xff8000000d0d7808 */ /* 0x010fe20001800000 */
[----:B------:R1:W3:Y:S01]  /*4570*/  MUFU.TANH R10, R193 ;  /* 0x000000c1000a7308 */ /* 0x0002e20000002400 */
[----:B------:R-:W-:Y:S01]  /*4580*/  FMNMX.FTZ R184, R20, R5, !PT ;  /* 0x0000000514b87209 */ /* 0x000fe20007810000 */
[C---:B--2---:R-:W-:Y:S01]  /*4590*/  VIADD R192, R167.reuse, 0x8 ;  /* 0x00000008a7c07836 */ /* 0x044fe20000000000 */
[----:B------:R-:W-:-:S02]  /*45a0*/  ISETP.GT.AND P3, PT, R167, 0x49, PT ;  /* 0x00000049a700780c */ /* 0x000fc40003f64270 */
[----:B------:R-:W-:Y:S02]  /*45b0*/  FSEL R14, R14, -INF , P2 ;  /* 0xff8000000e0e7808 */ /* 0x000fe40001000000 */
[----:B------:R-:W-:Y:S01]  /*45c0*/  FMNMX.FTZ R5, R13, R184, !PT ;  /* 0x000000b80d057209 */ /* 0x000fe20007810000 */
[----:B------:R-:W2:Y:S01]  /*45d0*/  MUFU.TANH R4, R196 ;  /* 0x000000c400047308 */ /* 0x000ea20000002400 */
[----:B------:R-:W-:Y:S01]  /*45e0*/  ISETP.GT.AND P2, PT, R167, 0x50, PT ;  /* 0x00000050a700780c */ /* 0x000fe20003f44270 */
[----:B-1----:R-:W-:Y:S01]  /*45f0*/  FMUL.FTZ R193, R199, UR26 ;  /* 0x0000001ac7c17c20 */ /* 0x002fe20008410000 */
[----:B------:R-:W-:Y:S02]  /*4600*/  FSEL R11, R11, -INF , P3 ;  /* 0xff8000000b0b7808 */ /* 0x000fe40001800000 */
[----:B------:R-:W-:Y:S02]  /*4610*/  FMNMX.FTZ R184, R14, R5, !PT ;  /* 0x000000050eb87209 */ /* 0x000fe40007810000 */
[----:B------:R-:W-:Y:S01]  /*4620*/  ISETP.GT.AND P3, PT, R167, 0x51, PT ;  /* 0x00000051a700780c */ /* 0x000fe20003f64270 */
[----:B------:R-:W1:Y:S01]  /*4630*/  MUFU.TANH R9, R197 ;  /* 0x000000c500097308 */ /* 0x000e620000002400 */
[----:B-----5:R-:W-:-:S02]  /*4640*/  FSEL R12, R12, -INF , P2 ;  /* 0xff8000000c0c7808 */ /* 0x020fc40001000000 */
[----:B------:R-:W-:Y:S01]  /*4650*/  FMNMX.FTZ R5, R11, R184, !PT ;  /* 0x000000b80b057209 */ /* 0x000fe20007810000 */
[----:B------:R-:W-:Y:S01]  /*4660*/  FMUL.FTZ R184, R178, UR26 ;  /* 0x0000001ab2b87c20 */ /* 0x000fe20008410000 */
[C---:B------:R-:W-:Y:S02]  /*4670*/  ISETP.GT.AND P2, PT, R167.reuse, 0x58, PT ;  /* 0x00000058a700780c */ /* 0x040fe40003f44270 */
[----:B---3--:R-:W-:Y:S01]  /*4680*/  FSEL R10, R10, -INF , P3 ;  /* 0xff8000000a0a7808 */ /* 0x008fe20001800000 */
[----:B------:R-:W3:Y:S01]  /*4690*/  MUFU.TANH R206, R206 ;  /* 0x000000ce00ce7308 */ /* 0x000ee20000002400 */
[----:B------:R-:W-:Y:S02]  /*46a0*/  FMNMX.FTZ R5, R12, R5, !PT ;  /* 0x000000050c057209 */ /* 0x000fe40007810000 */
[----:B------:R-:W-:Y:S02]  /*46b0*/  ISETP.GT.AND P3, PT, R167, 0x59, PT ;  /* 0x00000059a700780c */ /* 0x000fe40003f64270 */
[----:B--2---:R-:W-:-:S02]  /*46c0*/  FSEL R4, R4, -INF , P2 ;  /* 0xff80000004047808 */ /* 0x004fc40001000000 */
[----:B------:R-:W-:Y:S01]  /*46d0*/  FMNMX.FTZ R5, R10, R5, !PT ;  /* 0x000000050a057209 */ /* 0x000fe20007810000 */
[----:B------:R-:W2:Y:S01]  /*46e0*/  MUFU.TANH R155, R155 ;  /* 0x0000009b009b7308 */ /* 0x000ea20000002400 */
[----:B-1----:R-:W-:Y:S02]  /*46f0*/  FSEL R9, R9, -INF , P3 ;  /* 0xff80000009097808 */ /* 0x002fe40001800000 */
[----:B------:R-:W-:Y:S02]  /*4700*/  FMNMX.FTZ R178, R4, R5, !PT ;  /* 0x0000000504b27209 */ /* 0x000fe40007810000 */
[C---:B------:R-:W-:Y:S02]  /*4710*/  ISETP.GT.AND P3, PT, R192.reuse, RZ, PT ;  /* 0x000000ffc000720c */ /* 0x040fe40003f64270 */
[----:B------:R-:W-:Y:S01]  /*4720*/  FMNMX.FTZ R178, R9, R178, !PT ;  /* 0x000000b209b27209 */ /* 0x000fe20007810000 */
[----:B------:R-:W1:Y:S01]  /*4730*/  MUFU.TANH R158, R158 ;  /* 0x0000009e009e7308 */ /* 0x000e620000002400 */
[----:B------:R-:W-:-:S02]  /*4740*/  ISETP.GT.AND P4, PT, R192, 0x1, PT ;  /* 0x00000001c000780c */ /* 0x000fc40003f84270 */
[----:B---3--:R-:W-:Y:S01]  /*4750*/  FSEL R167, R206, -INF , P3 ;  /* 0xff800000cea77808 */ /* 0x008fe20001800000 */
[----:B------:R-:W3:Y:S01]  /*4760*/  SHFL.BFLY PT, R5, R178, 0x2, 0x1f ;  /* 0x0c401f00b2057f89 */ /* 0x000ee200000e0000 */
[----:B------:R-:W-:-:S03]  /*4770*/  ISETP.GT.AND P3, PT, R192, 0x8, PT ;  /* 0x00000008c000780c */ /* 0x000fc60003f64270 */
[----:B------:R-:W4:Y:S01]  /*4780*/  MUFU.TANH R157, R157 ;  /* 0x0000009d009d7308 */ /* 0x000f220000002400 */
[----:B--2---:R-:W-:Y:S02]  /*4790*/  FSEL R155, R155, -INF , P4 ;  /* 0xff8000009b9b7808 */ /* 0x004fe40002000000 */
[----:B------:R-:W-:-:S05]  /*47a0*/  ISETP.GT.AND P4, PT, R192, 0x9, PT ;  /* 0x00000009c000780c */ /* 0x000fca0003f84270 */
[----:B------:R-:W2:Y:S01]  /*47b0*/  MUFU.TANH R161, R161 ;  /* 0x000000a100a17308 */ /* 0x000ea20000002400 */
[----:B-1----:R-:W-:Y:S02]  /*47c0*/  FSEL R158, R158, -INF , P3 ;  /* 0xff8000009e9e7808 */ /* 0x002fe40001800000 */
[----:B------:R-:W-:-:S05]  /*47d0*/  ISETP.GT.AND P3, PT, R192, 0x10, PT ;  /* 0x00000010c000780c */ /* 0x000fca0003f64270 */
[----:B------:R-:W1:Y:S01]  /*47e0*/  MUFU.TANH R160, R160 ;  /* 0x000000a000a07308 */ /* 0x000e620000002400 */
[----:B----4-:R-:W-:Y:S02]  /*47f0*/  FSEL R157, R157, -INF , P4 ;  /* 0xff8000009d9d7808 */ /* 0x010fe40002000000 */
[----:B------:R-:W-:Y:S02]  /*4800*/  ISETP.GT.AND P4, PT, R192, 0x11, PT ;  /* 0x00000011c000780c */ /* 0x000fe40003f84270 */
[----:B---3--:R-:W-:-:S03]  /*4810*/  FMNMX.FTZ R169, R178, R5, !PT ;  /* 0x00000005b2a97209 */ /* 0x008fc60007810000 */
[----:B------:R-:W3:Y:S01]  /*4820*/  MUFU.TANH R162, R162 ;  /* 0x000000a200a27308 */ /* 0x000ee20000002400 */
[----:B--2---:R-:W-:Y:S01]  /*4830*/  FSEL R161, R161, -INF , P3 ;  /* 0xff800000a1a17808 */ /* 0x004fe20001800000 */
[----:B------:R-:W2:Y:S01]  /*4840*/  SHFL.BFLY PT, R178, R169, 0x1, 0x1f ;  /* 0x0c201f00a9b27f89 */ /* 0x000ea200000e0000 */
[----:B------:R-:W-:-:S05]  /*4850*/  ISETP.GT.AND P3, PT, R192, 0x18, PT ;  /* 0x00000018c000780c */ /* 0x000fca0003f64270 */
[----:B------:R-:W4:Y:S01]  /*4860*/  MUFU.TANH R163, R163 ;  /* 0x000000a300a37308 */ /* 0x000f220000002400 */
[----:B-1----:R-:W-:Y:S02]  /*4870*/  FSEL R160, R160, -INF , P4 ;  /* 0xff800000a0a07808 */ /* 0x002fe40002000000 */
[----:B------:R-:W-:-:S05]  /*4880*/  ISETP.GT.AND P4, PT, R192, 0x19, PT ;  /* 0x00000019c000780c */ /* 0x000fca0003f84270 */
[----:B------:R-:W1:Y:S01]  /*4890*/  MUFU.TANH R164, R164 ;  /* 0x000000a400a47308 */ /* 0x000e620000002400 */
[----:B---3--:R-:W-:Y:S02]  /*48a0*/  FSEL R162, R162, -INF , P3 ;  /* 0xff800000a2a27808 */ /* 0x008fe40001800000 */
[----:B------:R-:W-:-:S05]  /*48b0*/  ISETP.GT.AND P3, PT, R192, 0x20, PT ;  /* 0x00000020c000780c */ /* 0x000fca0003f64270 */
[----:B------:R-:W3:Y:S01]  /*48c0*/  MUFU.TANH R165, R165 ;  /* 0x000000a500a57308 */ /* 0x000ee20000002400 */
[----:B--2---:R-:W-:Y:S02]  /*48d0*/  FMNMX.FTZ R5, R169, R178, !PT ;  /* 0x000000b2a9057209 */ /* 0x004fe40007810000 */
[----:B------:R-:W-:Y:S02]  /*48e0*/  FMNMX.FTZ R178, R167, R8, !PT ;  /* 0x00000008a7b27209 */ /* 0x000fe40007810000 */
[C---:B------:R-:W-:Y:S01]  /*48f0*/  FSETP.NEU.FTZ.AND P2, PT, R5.reuse, -INF , PT ;  /* 0xff8000000500780b */ /* 0x040fe20003f5d000 */
[----:B------:R-:W-:Y:S01]  /*4900*/  FMUL.FTZ R169, R5, UR27 ;  /* 0x0000001b05a97c20 */ /* 0x000fe20008410000 */
[----:B------:R-:W-:Y:S01]  /*4910*/  FMNMX.FTZ R171, R155, R178, !PT ;  /* 0x000000b29bab7209 */ /* 0x000fe20007810000 */
[----:B------:R-:W2:Y:S03]  /*4920*/  MUFU.TANH R166, R166 ;  /* 0x000000a600a67308 */ /* 0x000ea60000002400 */
[----:B------:R-:W-:-:S02]  /*4930*/  FMNMX.FTZ R178, R158, R171, !PT ;  /* 0x000000ab9eb27209 */ /* 0x000fc40007810000 */
[----:B------:R-:W-:Y:S02]  /*4940*/  FSEL R169, R169, RZ, P2 ;  /* 0x000000ffa9a97208 */ /* 0x000fe40001000000 */
[----:B------:R-:W-:Y:S01]  /*4950*/  FMNMX.FTZ R178, R157, R178, !PT ;  /* 0x000000b29db27209 */ /* 0x000fe20007810000 */
[----:B------:R-:W5:Y:S02]  /*4960*/  MUFU.TANH R181, R181 ;  /* 0x000000b500b57308 */ /* 0x000f640000002400 */
[--C-:B------:R-:W-:Y:S01]  /*4970*/  FFMA.FTZ R194, R176, UR27, -R169.reuse ;  /* 0x0000001bb0c27c23 */ /* 0x100fe200080108a9 */
[----:B------:R-:W-:Y:S01]  /*4980*/  FMNMX.FTZ R173, R161, R178, !PT ;  /* 0x000000b2a1ad7209 */ /* 0x000fe20007810000 */
[--C-:B------:R-:W-:Y:S01]  /*4990*/  FFMA.FTZ R172, R172, UR27, -R169.reuse ;  /* 0x0000001bacac7c23 */ /* 0x100fe200080108a9 */
[--C-:B------:R-:W-:Y:S01]  /*49a0*/  FFMA.FTZ R171, R212, UR27, -R169.reuse ;  /* 0x0000001bd4ab7c23 */ /* 0x100fe200080108a9 */
[--C-:B------:R-:W-:Y:S01]  /*49b0*/  FFMA.FTZ R210, R210, UR27, -R169.reuse ;  /* 0x0000001bd2d27c23 */ /* 0x100fe200080108a9 */
[----:B------:R-:W-:Y:S01]  /*49c0*/  FMNMX.FTZ R175, R160, R173, !PT ;  /* 0x000000ada0af7209 */ /* 0x000fe20007810000 */
[----:B------:R-:W5:Y:S01]  /*49d0*/  MUFU.TANH R184, R184 ;  /* 0x000000b800b87308 */ /* 0x000f620000002400 */
[----:B----4-:R-:W-:Y:S01]  /*49e0*/  FSEL R173, R163, -INF , P4 ;  /* 0xff800000a3ad7808 */ /* 0x010fe20002000000 */
        /* <DEDUP_REMOVED lines=14> */
[----:B------:R-:W3:Y:S01]  /*4ad0*/  MUFU.TANH R182, R182 ;  /* 0x000000b600b67308 */ /* 0x000ee20000002400 */
[----:B--2---:R-:W-:Y:S01]  /*4ae0*/  FSEL R177, R166, -INF , P3 ;  /* 0xff800000a6b17808 */ /* 0x004fe20001800000 */
[----:B------:R-:W-:Y:S01]  /*4af0*/  FFMA.FTZ R166, R180, UR27, -R169 ;  /* 0x0000001bb4a67c23 */ /* 0x000fe200080108a9 */
[----:B------:R-:W-:-:S02]  /*4b00*/  ISETP.GT.AND P4, PT, R192, 0x29, PT ;  /* 0x00000029c000780c */ /* 0x000fc40003f84270 */
[----:B------:R-:W-:Y:S02]  /*4b10*/  FMNMX.FTZ R180, R165, R178, !PT ;  /* 0x000000b2a5b47209 */ /* 0x000fe40007810000 */
[----:B-----5:R-:W-:Y:S01]  /*4b20*/  FSEL R178, R181, -INF , P4 ;  /* 0xff800000b5b27808 */ /* 0x020fe20002000000 */
[----:B------:R-:W2:Y:S01]  /*4b30*/  MUFU.TANH R185, R185 ;  /* 0x000000b900b97308 */ /* 0x000ea20000002400 */
[C---:B------:R-:W-:Y:S02]  /*4b40*/  ISETP.GT.AND P3, PT, R192.reuse, 0x30, PT ;  /* 0x00000030c000780c */ /* 0x040fe40003f64270 */
[----:B------:R-:W-:Y:S02]  /*4b50*/  FMNMX.FTZ R181, R177, R180, !PT ;  /* 0x000000b4b1b57209 */ /* 0x000fe40007810000 */
[----:B------:R-:W-:Y:S02]  /*4b60*/  ISETP.GT.AND P4, PT, R192, 0x31, PT ;  /* 0x00000031c000780c */ /* 0x000fe40003f84270 */
[----:B------:R-:W-:Y:S01]  /*4b70*/  FSEL R180, R184, -INF , P3 ;  /* 0xff800000b8b47808 */ /* 0x000fe20001800000 */
[----:B------:R-:W4:Y:S01]  /*4b80*/  MUFU.TANH R183, R183 ;  /* 0x000000b700b77308 */ /* 0x000f220000002400 */
[----:B------:R-:W-:-:S02]  /*4b90*/  FMNMX.FTZ R181, R178, R181, !PT ;  /* 0x000000b5b2b57209 */ /* 0x000fc40007810000 */
[----:B------:R-:W-:Y:S02]  /*4ba0*/  ISETP.GT.AND P3, PT, R192, 0x38, PT ;  /* 0x00000038c000780c */ /* 0x000fe40003f64270 */
[----:B-1----:R-:W-:Y:S02]  /*4bb0*/  FSEL R176, R179, -INF , P4 ;  /* 0xff800000b3b07808 */ /* 0x002fe40002000000 */
[----:B------:R-:W-:Y:S01]  /*4bc0*/  FMNMX.FTZ R195, R180, R181, !PT ;  /* 0x000000b5b4c37209 */ /* 0x000fe20007810000 */
[----:B------:R-:W1:Y:S01]  /*4bd0*/  MUFU.TANH R187, R187 ;  /* 0x000000bb00bb7308 */ /* 0x000e620000002400 */
[----:B------:R-:W-:Y:S02]  /*4be0*/  ISETP.GT.AND P4, PT, R192, 0x39, PT ;  /* 0x00000039c000780c */ /* 0x000fe40003f84270 */
[----:B---3--:R-:W-:Y:S02]  /*4bf0*/  FSEL R181, R182, -INF , P3 ;  /* 0xff800000b6b57808 */ /* 0x008fe40001800000 */
[----:B------:R-:W-:Y:S01]  /*4c00*/  FMNMX.FTZ R184, R176, R195, !PT ;  /* 0x000000c3b0b87209 */ /* 0x000fe20007810000 */
[----:B------:R-:W-:Y:S01]  /*4c10*/  FFMA.FTZ R195, R154, UR27, -R169 ;  /* 0x0000001b9ac37c23 */ /* 0x000fe200080108a9 */
[----:B--2---:R-:W-:Y:S01]  /*4c20*/  FSEL R182, R185, -INF , P4 ;  /* 0xff800000b9b67808 */ /* 0x004fe20002000000 */
[----:B------:R-:W2:Y:S01]  /*4c30*/  MUFU.TANH R186, R186 ;  /* 0x000000ba00ba7308 */ /* 0x000ea20000002400 */
[----:B------:R-:W-:-:S02]  /*4c40*/  ISETP.GT.AND P3, PT, R192, 0x40, PT ;  /* 0x00000040c000780c */ /* 0x000fc40003f64270 */
[----:B------:R-:W-:Y:S02]  /*4c50*/  FMNMX.FTZ R185, R181, R184, !PT ;  /* 0x000000b8b5b97209 */ /* 0x000fe40007810000 */
[----:B------:R-:W-:Y:S02]  /*4c60*/  ISETP.GT.AND P4, PT, R192, 0x41, PT ;  /* 0x00000041c000780c */ /* 0x000fe40003f84270 */
[----:B----4-:R-:W-:Y:S01]  /*4c70*/  FSEL R184, R183, -INF , P3 ;  /* 0xff800000b7b87808 */ /* 0x010fe20001800000 */
[----:B------:R-:W3:Y:S01]  /*4c80*/  MUFU.TANH R189, R189 ;  /* 0x000000bd00bd7308 */ /* 0x000ee20000002400 */
[----:B------:R-:W-:Y:S01]  /*4c90*/  FMNMX.FTZ R185, R182, R185, !PT ;  /* 0x000000b9b6b97209 */ /* 0x000fe20007810000 */
[----:B------:R-:W-:Y:S01]  /*4ca0*/  FFMA.FTZ R183, R170, UR27, -R169 ;  /* 0x0000001baab77c23 */ /* 0x000fe200080108a9 */
[----:B------:R-:W-:Y:S02]  /*4cb0*/  ISETP.GT.AND P3, PT, R192, 0x48, PT ;  /* 0x00000048c000780c */ /* 0x000fe40003f64270 */
[----:B-1----:R-:W-:-:S02]  /*4cc0*/  FSEL R170, R187, -INF , P4 ;  /* 0xff800000bbaa7808 */ /* 0x002fc40002000000 */
[----:B------:R-:W-:Y:S01]  /*4cd0*/  FMNMX.FTZ R187, R184, R185, !PT ;  /* 0x000000b9b8bb7209 */ /* 0x000fe20007810000 */
[----:B------:R-:W-:Y:S01]  /*4ce0*/  MUFU.TANH R188, R188 ;  /* 0x000000bc00bc7308 */ /* 0x000fe20000002400 */
[----:B--2---:R-:W-:Y:S02]  /*4cf0*/  FSEL R185, R186, -INF , P3 ;  /* 0xff800000bab97808 */ /* 0x004fe40001800000 */
[----:B------:R-:W-:Y:S02]  /*4d00*/  ISETP.GT.AND P4, PT, R192, 0x49, PT ;  /* 0x00000049c000780c */ /* 0x000fe40003f84270 */
[----:B------:R-:W-:Y:S02]  /*4d10*/  FMNMX.FTZ R186, R170, R187, !PT ;  /* 0x000000bbaaba7209 */ /* 0x000fe40007810000 */
[----:B------:R-:W-:Y:S01]  /*4d20*/  ISETP.GT.AND P3, PT, R192, 0x50, PT ;  /* 0x00000050c000780c */ /* 0x000fe20003f64270 */
[----:B------:R-:W1:Y:S01]  /*4d30*/  MUFU.TANH R190, R190 ;  /* 0x000000be00be7308 */ /* 0x000e620000002400 */
[----:B---3--:R-:W-:-:S02]  /*4d40*/  FSEL R187, R189, -INF , P4 ;  /* 0xff800000bdbb7808 */ /* 0x008fc40002000000 */
[----:B------:R-:W-:-:S05]  /*4d50*/  ISETP.GT.AND P4, PT, R192, 0x51, PT ;  /* 0x00000051c000780c */ /* 0x000fca0003f84270 */
[----:B------:R-:W2:Y:S08]  /*4d60*/  MUFU.TANH R191, R191 ;  /* 0x000000bf00bf7308 */ /* 0x000eb00000002400 */
[----:B------:R-:W3:Y:S01]  /*4d70*/  MUFU.TANH R193, R193 ;  /* 0x000000c100c17308 */ /* 0x000ee20000002400 */
[----:B-1----:R-:W-:Y:S02]  /*4d80*/  FSEL R190, R190, -INF , P4 ;  /* 0xff800000bebe7808 */ /* 0x002fe40002000000 */
[----:B------:R-:W-:-:S05]  /*4d90*/  ISETP.GT.AND P4, PT, R192, 0x59, PT ;  /* 0x00000059c000780c */ /* 0x000fca0003f84270 */
[----:B------:R1:W-:Y:S08]  /*4da0*/  MUFU.EX2 R179, R194 ;  /* 0x000000c200b37308 */ /* 0x0003f00000000800 */
[----:B------:R-:W-:Y:S01]  /*4db0*/  MUFU.EX2 R172, R172 ;  /* 0x000000ac00ac7308 */ /* 0x000fe20000000800 */
[----:B-1----:R-:W-:Y:S02]  /*4dc0*/  FMNMX.FTZ R194, R185, R186, !PT ;  /* 0x000000bab9c27209 */ /* 0x002fe40007810000 */
[----:B------:R-:W-:Y:S01]  /*4dd0*/  FSEL R186, R188, -INF , P3 ;  /* 0xff800000bcba7808 */ /* 0x000fe20001800000 */
[--C-:B------:R-:W-:Y:S01]  /*4de0*/  FFMA.FTZ R188, R156, UR27, -R169.reuse ;  /* 0x0000001b9cbc7c23 */ /* 0x100fe200080108a9 */
[----:B------:R-:W-:Y:S01]  /*4df0*/  FMNMX.FTZ R189, R187, R194, !PT ;  /* 0x000000c2bbbd7209 */ /* 0x000fe20007810000 */
[--C-:B------:R-:W-:Y:S01]  /*4e00*/  FFMA.FTZ R194, R15, UR27, -R169.reuse ;  /* 0x0000001b0fc27c23 */ /* 0x100fe200080108a9 */
[----:B------:R-:W-:Y:S01]  /*4e10*/  ISETP.GT.AND P3, PT, R192, 0x58, PT ;  /* 0x00000058c000780c */ /* 0x000fe20003f64270 */
[--C-:B------:R-:W-:Y:S01]  /*4e20*/  FFMA.FTZ R15, R20, UR27, -R169.reuse ;  /* 0x0000001b140f7c23 */ /* 0x100fe200080108a9 */
[----:B------:R-:W-:Y:S01]  /*4e30*/  FMNMX.FTZ R189, R186, R189, !PT ;  /* 0x000000bdbabd7209 */ /* 0x000fe20007810000 */
[--C-:B------:R-:W-:Y:S01]  /*4e40*/  FFMA.FTZ R20, R13, UR27, -R169.reuse ;  /* 0x0000001b0d147c23 */ /* 0x100fe200080108a9 */
        /* <DEDUP_REMOVED lines=11> */
[----:B------:R-:W-:Y:S04]  /*4f00*/  MUFU.EX2 R171, R171 ;  /* 0x000000ab00ab7308 */ /* 0x000fe80000000800 */
[----:B------:R-:W1:Y:S04]  /*4f10*/  SHFL.BFLY PT, R193, R154, 0x2, 0x1f ;  /* 0x0c401f009ac17f89 */ /* 0x000e6800000e0000 */
[----:B------:R2:W-:Y:S08]  /*4f20*/  MUFU.EX2 R163, R210 ;  /* 0x000000d200a37308 */ /* 0x0005f00000000800 */
[----:B------:R-:W-:Y:S08]  /*4f30*/  MUFU.EX2 R164, R164 ;  /* 0x000000a400a47308 */ /* 0x000ff00000000800 */
[----:B------:R-:W-:Y:S01]  /*4f40*/  MUFU.EX2 R166, R166 ;  /* 0x000000a600a67308 */ /* 0x000fe20000000800 */
[----:B-1----:R-:W-:Y:S01]  /*4f50*/  FMNMX.FTZ R193, R154, R193, !PT ;  /* 0x000000c19ac17209 */ /* 0x002fe20007810000 */
[----:B------:R-:W-:-:S06]  /*4f60*/  FFMA.FTZ R154, R9, UR27, -R169 ;  /* 0x0000001b099a7c23 */ /* 0x000fcc00080108a9 */
[----:B------:R-:W-:Y:S01]  /*4f70*/  MUFU.EX2 R174, R174 ;  /* 0x000000ae00ae7308 */ /* 0x000fe20000000800 */
[----:B------:R-:W1:Y:S07]  /*4f80*/  SHFL.BFLY PT, R152, R193, 0x1, 0x1f ;  /* 0x0c201f00c1987f89 */ /* 0x000e6e00000e0000 */
[----:B------:R-:W-:Y:S08]  /*4f90*/  MUFU.EX2 R183, R183 ;  /* 0x000000b700b77308 */ /* 0x000ff00000000800 */
[----:B------:R-:W-:Y:S08]  /*4fa0*/  MUFU.EX2 R168, R168 ;  /* 0x000000a800a87308 */ /* 0x000ff00000000800 */
[----:B------:R-:W-:Y:S01]  /*4fb0*/  MUFU.EX2 R159, R159 ;  /* 0x0000009f009f7308 */ /* 0x000fe20000000800 */
[----:B-1----:R-:W-:-:S02]  /*4fc0*/  FMNMX.FTZ R4, R193, R152, !PT ;  /* 0x00000098c1047209 */ /* 0x002fc40007810000 */
[----:B------:R-:W-:Y:S02]  /*4fd0*/  FSEL R152, R5, RZ, P2 ;  /* 0x000000ff05987208 */ /* 0x000fe40001000000 */
[C---:B------:R-:W-:Y:S01]  /*4fe0*/  FSETP.NEU.FTZ.AND P2, PT, R4.reuse, -INF , PT ;  /* 0xff8000000400780b */ /* 0x040fe20003f5d000 */
[----:B------:R-:W-:Y:S02]  /*4ff0*/  FMUL.FTZ R169, R4, UR27 ;  /* 0x0000001b04a97c20 */ /* 0x000fe40008410000 */
[----:B------:R-:W-:Y:S01]  /*5000*/  FADD.FTZ R9, -R152, R7 ;  /* 0x0000000798097221 */ /* 0x000fe20000010100 */
[----:B------:R-:W-:Y:S02]  /*5010*/  MUFU.EX2 R188, R188 ;  /* 0x000000bc00bc7308 */ /* 0x000fe40000000800 */
[----:B------:R-:W-:Y:S01]  /*5020*/  FSEL R152, R169, RZ, P2 ;  /* 0x000000ffa9987208 */ /* 0x000fe20001000000 */
[----:B------:R-:W-:-:S04]  /*5030*/  FMUL.FTZ R9, R9, UR27 ;  /* 0x0000001b09097c20 */ /* 0x000fc80008410000 */
[--C-:B--2---:R-:W-:Y:S01]  /*5040*/  FFMA.FTZ R210, R165, UR27, -R152.reuse ;  /* 0x0000001ba5d27c23 */ /* 0x104fe20008010898 */
[----:B------:R1:W2:Y:S01]  /*5050*/  MUFU.EX2 R169, R9 ;  /* 0x0000000900a97308 */ /* 0x0002a20000000800 */
[--C-:B------:R-:W-:Y:S01]  /*5060*/  FFMA.FTZ R165, R177, UR27, -R152.reuse ;  /* 0x0000001bb1a57c23 */ /* 0x100fe20008010898 */
[--C-:B------:R-:W-:Y:S01]  /*5070*/  FFMA.FTZ R177, R181, UR27, -R152.reuse ;  /* 0x0000001bb5b17c23 */ /* 0x100fe20008010898 */
[--C-:B------:R-:W-:Y:S01]  /*5080*/  FFMA.FTZ R181, R184, UR27, -R152.reuse ;  /* 0x0000001bb8b57c23 */ /* 0x100fe20008010898 */
[--C-:B------:R-:W-:Y:S01]  /*5090*/  FFMA.FTZ R184, R185, UR27, -R152.reuse ;  /* 0x0000001bb9b87c23 */ /* 0x100fe20008010898 */
[----:B------:R-:W-:Y:S02]  /*50a0*/  IMAD.U32 R185, RZ, RZ, UR30 ;  /* 0x0000001effb97e24 */ /* 0x000fe4000f8e00ff */
[--C-:B------:R-:W-:Y:S01]  /*50b0*/  FFMA.FTZ R167, R167, UR27, -R152.reuse ;  /* 0x0000001ba7a77c23 */ /* 0x100fe20008010898 */
[--C-:B------:R-:W-:Y:S01]  /*50c0*/  FFMA.FTZ R196, R155, UR27, -R152.reuse ;  /* 0x0000001b9bc47c23 */ /* 0x100fe20008010898 */
[----:B------:R2:W-:Y:S01]  /*50d0*/  MUFU.EX2 R7, R154 ;  /* 0x0000009a00077308 */ /* 0x0005e20000000800 */
[----:B-1----:R-:W-:Y:S01]  /*50e0*/  IADD3 R9, -R23, 0xb, RZ ;  /* 0x0000000b17097810 */ /* 0x002fe20007ffe1ff */
[--C-:B------:R-:W-:Y:S01]  /*50f0*/  FFMA.FTZ R155, R158, UR27, -R152.reuse ;  /* 0x0000001b9e9b7c23 */ /* 0x100fe20008010898 */
[--C-:B------:R-:W-:Y:S01]  /*5100*/  FFMA.FTZ R198, R157, UR27, -R152.reuse ;  /* 0x0000001b9dc67c23 */ /* 0x100fe20008010898 */
[--C-:B------:R-:W-:Y:S01]  /*5110*/  FFMA.FTZ R157, R161, UR27, -R152.reuse ;  /* 0x0000001ba19d7c23 */ /* 0x100fe20008010898 */
[--C-:B------:R-:W-:Y:S01]  /*5120*/  FFMA.FTZ R206, R160, UR27, -R152.reuse ;  /* 0x0000001ba0ce7c23 */ /* 0x100fe20008010898 */
[--C-:B------:R-:W-:Y:S01]  /*5130*/  FFMA.FTZ R161, R162, UR27, -R152.reuse ;  /* 0x0000001ba2a17c23 */ /* 0x100fe20008010898 */
[----:B------:R-:W-:Y:S01]  /*5140*/  FFMA.FTZ R208, R173, UR27, -R152 ;  /* 0x0000001badd07c23 */ /* 0x000fe20008010898 */
[----:B------:R-:W1:Y:S01]  /*5150*/  MUFU.EX2 R189, R195 ;  /* 0x000000c300bd7308 */ /* 0x000e620000000800 */
[----:B--2---:R-:W-:Y:S01]  /*5160*/  FFMA.FTZ R154, R169, R3, R172 ;  /* 0x00000003a99a7223 */ /* 0x004fe200000100ac */
[--C-:B------:R-:W-:Y:S01]  /*5170*/  FFMA.FTZ R173, R175, UR27, -R152.reuse ;  /* 0x0000001bafad7c23 */ /* 0x100fe20008010898 */
[--C-:B------:R-:W-:Y:S01]  /*5180*/  FFMA.FTZ R178, R178, UR27, -R152.reuse ;  /* 0x0000001bb2b27c23 */ /* 0x100fe20008010898 */
[----:B------:R-:W-:Y:S01]  /*5190*/  FFMA.FTZ R175, R180, UR27, -R152 ;  /* 0x0000001bb4af7c23 */ /* 0x000fe20008010898 */
[----:B------:R-:W-:Y:S01]  /*51a0*/  FADD.FTZ R154, R171, R154 ;  /* 0x0000009aab9a7221 */ /* 0x000fe20000010000 */
[--C-:B------:R-:W-:Y:S01]  /*51b0*/  FFMA.FTZ R176, R176, UR27, -R152.reuse ;  /* 0x0000001bb0b07c23 */ /* 0x100fe20008010898 */
[----:B------:R-:W-:Y:S01]  /*51c0*/  FFMA.FTZ R180, R182, UR27, -R152 ;  /* 0x0000001bb6b47c23 */ /* 0x000fe20008010898 */
[----:B------:R-:W2:Y:S01]  /*51d0*/  MUFU.EX2 R153, R153 ;  /* 0x0000009900997308 */ /* 0x000ea20000000800 */
[----:B------:R-:W-:Y:S01]  /*51e0*/  FADD.FTZ R3, R163, R154 ;  /* 0x0000009aa3037221 */ /* 0x000fe20000010000 */
[--C-:B------:R-:W-:Y:S01]  /*51f0*/  FFMA.FTZ R182, R170, UR27, -R152.reuse ;  /* 0x0000001baab67c23 */ /* 0x100fe20008010898 */
[--C-:B------:R-:W-:Y:S01]  /*5200*/  FFMA.FTZ R187, R187, UR27, -R152.reuse ;  /* 0x0000001bbbbb7c23 */ /* 0x100fe20008010898 */
[--C-:B------:R-:W-:Y:S01]  /*5210*/  FFMA.FTZ R186, R186, UR27, -R152.reuse ;  /* 0x0000001bbaba7c23 */ /* 0x100fe20008010898 */
[----:B------:R-:W-:Y:S01]  /*5220*/  FADD.FTZ R3, R164, R3 ;  /* 0x00000003a4037221 */ /* 0x000fe20000010000 */
[--C-:B------:R-:W-:Y:S01]  /*5230*/  FFMA.FTZ R190, R190, UR27, -R152.reuse ;  /* 0x0000001bbebe7c23 */ /* 0x100fe20008010898 */
[----:B------:R-:W-:Y:S01]  /*5240*/  FFMA.FTZ R191, R191, UR27, -R152 ;  /* 0x0000001bbfbf7c23 */ /* 0x000fe20008010898 */
[----:B------:R-:W3:Y:S01]  /*5250*/  MUFU.EX2 R192, R192 ;  /* 0x000000c000c07308 */ /* 0x000ee20000000800 */
[----:B------:R-:W-:Y:S01]  /*5260*/  FADD.FTZ R154, R166, R3 ;  /* 0x00000003a69a7221 */ /* 0x000fe20000010000 */
[----:B------:R-:W-:Y:S01]  /*5270*/  F2FP.F16.F32.PACK_AB R160, R159, R168 ;  /* 0x000000a89fa0723e */ /* 0x000fe200000000ff */
[-C--:B------:R-:W-:Y:S01]  /*5280*/  FMUL.FTZ R24, R24, R169.reuse ;  /* 0x000000a918187220 */ /* 0x080fe20000410000 */
[-C--:B------:R-:W-:Y:S01]  /*5290*/  FMUL.FTZ R25, R25, R169.reuse ;  /* 0x000000a919197220 */ /* 0x080fe20000410000 */
[----:B------:R-:W-:Y:S01]  /*52a0*/  FADD.FTZ R3, R179, R154 ;  /* 0x0000009ab3037221 */ /* 0x000fe20000010000 */
[-C--:B------:R-:W-:Y:S01]  /*52b0*/  FMUL.FTZ R28, R28, R169.reuse ;  /* 0x000000a91c1c7220 */ /* 0x080fe20000410000 */
[-C--:B------:R-:W-:Y:S01]  /*52c0*/  FMUL.FTZ R29, R29, R169.reuse ;  /* 0x000000a91d1d7220 */ /* 0x080fe20000410000 */
[----:B------:R-:W4:Y:S01]  /*52d0*/  MUFU.EX2 R21, R21 ;  /* 0x0000001500157308 */ /* 0x000f220000000800 */
        /* <DEDUP_REMOVED lines=27> */
[-C--:B------:R-:W-:Y:S01]  /*5490*/  FMUL.FTZ R65, R65, R169.reuse ;  /* 0x000000a941417220 */ /* 0x080fe20000410000 */
[----:B---3--:R-:W-:Y:S01]  /*54a0*/  FADD.FTZ R154, R192, R3 ;  /* 0x00000003c09a7221 */ /* 0x008fe20000010000 */
[----:B------:R-:W-:Y:S01]  /*54b0*/  @!P1 IADD3 R3, R185, 0x22840, RZ ;  /* 0x00022840b9039810 */ /* 0x000fe20007ffe0ff */
[-C--:B------:R-:W-:Y:S01]  /*54c0*/  FMUL.FTZ R68, R68, R169.reuse ;  /* 0x000000a944447220 */ /* 0x080fe20000410000 */
[----:B------:R-:W2:Y:S01]  /*54d0*/  MUFU.EX2 R13, R13 ;  /* 0x0000000d000d7308 */ /* 0x000ea20000000800 */
[----:B----4-:R-:W-:Y:S01]  /*54e0*/  FADD.FTZ R193, R21, R154 ;  /* 0x0000009a15c17221 */ /* 0x010fe20000010000 */
[----:B------:R-:W-:Y:S01]  /*54f0*/  @!P1 PRMT R3, RZ, 0x654, R3 ;  /* 0x00000654ff039816 */ /* 0x000fe20000000003 */
[----:B------:R3:W-:Y:S06]  /*5500*/  BAR.ARV R9, 0x100 ;  /* 0x000400090000751d */ /* 0x0007ec0000002000 */
[----:B------:R-:W4:Y:S01]  /*5510*/  MUFU.EX2 R14, R14 ;  /* 0x0000000e000e7308 */ /* 0x000f220000000800 */
[----:B-----5:R-:W-:Y:S01]  /*5520*/  FADD.FTZ R154, R194, R193 ;  /* 0x000000c1c29a7221 */ /* 0x020fe20000010000 */
[----:B------:R-:W-:Y:S01]  /*5530*/  FSEL R193, R4, RZ, P2 ;  /* 0x000000ff04c17208 */ /* 0x000fe20001000000 */
[----:B------:R5:W-:Y:S01]  /*5540*/  @!P1 SYNCS.ARRIVE.TRANS64.RED.A1T0 RZ, [R3+URZ], RZ ;  /* 0x000000ff03ff99a7 */ /* 0x000be2000810043f */
[-C--:B------:R-:W-:Y:S01]  /*5550*/  FMUL.FTZ R69, R69, R169.reuse ;  /* 0x000000a945457220 */ /* 0x080fe20000410000 */
[----:B------:R-:W-:Y:S01]  /*5560*/  FADD.FTZ R195, R15, R154 ;  /* 0x0000009a0fc37221 */ /* 0x000fe20000010000 */
[-C--:B------:R-:W-:Y:S01]  /*5570*/  FMUL.FTZ R72, R72, R169.reuse ;  /* 0x000000a948487220 */ /* 0x080fe20000410000 */
[----:B------:R-:W-:Y:S01]  /*5580*/  FMUL.FTZ R73, R73, R169 ;  /* 0x000000a949497220 */ /* 0x000fe20000410000 */
[----:B------:R-:W3:Y:S01]  /*5590*/  MUFU.EX2 R11, R11 ;  /* 0x0000000b000b7308 */ /* 0x000ee20000000800 */
[----:B-1----:R-:W-:Y:S01]  /*55a0*/  FADD.FTZ R154, R20, R195 ;  /* 0x000000c3149a7221 */ /* 0x002fe20000010000 */
[----:B------:R-:W-:Y:S01]  /*55b0*/  FFMA.FTZ R195, R156, UR27, -R152 ;  /* 0x0000001b9cc37c23 */ /* 0x000fe20008010898 */
[----:B-----5:R-:W-:Y:S01]  /*55c0*/  FADD.FTZ R3, -R193, R8 ;  /* 0x00000008c1037221 */ /* 0x020fe20000010100 */
[----:B------:R-:W-:Y:S01]  /*55d0*/  F2FP.F16.F32.PACK_AB R152, R171, R172 ;  /* 0x000000acab98723e */ /* 0x000fe200000000ff */
[----:B--2---:R-:W-:Y:S01]  /*55e0*/  FADD.FTZ R197, R13, R154 ;  /* 0x0000009a0dc57221 */ /* 0x004fe20000010000 */
[----:B------:R-:W-:Y:S01]  /*55f0*/  F2FP.F16.F32.PACK_AB R154, R164, R163 ;  /* 0x000000a3a49a723e */ /* 0x000fe200000000ff */
[----:B------:R-:W-:Y:S01]  /*5600*/  FMUL.FTZ R3, R3, UR27 ;  /* 0x0000001b03037c20 */ /* 0x000fe20008410000 */
[----:B------:R-:W1:Y:S01]  /*5610*/  MUFU.EX2 R10, R10 ;  /* 0x0000000a000a7308 */ /* 0x000e620000000800 */
[----:B----4-:R-:W-:Y:S01]  /*5620*/  FADD.FTZ R158, R14, R197 ;  /* 0x000000c50e9e7221 */ /* 0x010fe20000010000 */
[----:B------:R-:W-:Y:S01]  /*5630*/  F2FP.F16.F32.PACK_AB R164, R192, R153 ;  /* 0x00000099c0a4723e */ /* 0x000fe200000000ff */
[-C--:B------:R-:W-:Y:S01]  /*5640*/  FMUL.FTZ R76, R76, R169.reuse ;  /* 0x000000a94c4c7220 */ /* 0x080fe20000410000 */
[----:B------:R-:W-:Y:S01]  /*5650*/  F2FP.F16.F32.PACK_AB R156, R179, R166 ;  /* 0x000000a6b39c723e */ /* 0x000fe200000000ff */
[-C--:B------:R-:W-:Y:S01]  /*5660*/  FMUL.FTZ R77, R77, R169.reuse ;  /* 0x000000a94d4d7220 */ /* 0x080fe20000410000 */
[-C--:B------:R-:W-:Y:S01]  /*5670*/  FMUL.FTZ R80, R80, R169.reuse ;  /* 0x000000a950507220 */ /* 0x080fe20000410000 */
[-C--:B------:R-:W-:Y:S01]  /*5680*/  FMUL.FTZ R81, R81, R169.reuse ;  /* 0x000000a951517220 */ /* 0x080fe20000410000 */
[----:B------:R-:W2:Y:S01]  /*5690*/  MUFU.EX2 R12, R12 ;  /* 0x0000000c000c7308 */ /* 0x000ea20000000800 */
[----:B---3--:R-:W-:Y:S01]  /*56a0*/  FADD.FTZ R163, R11, R158 ;  /* 0x0000009e0ba37221 */ /* 0x008fe20000010000 */
[----:B------:R-:W-:Y:S01]  /*56b0*/  F2FP.F16.F32.PACK_AB R158, R183, R174 ;  /* 0x000000aeb79e723e */ /* 0x000fe200000000ff */
[-C--:B------:R-:W-:Y:S01]  /*56c0*/  FMUL.FTZ R84, R84, R169.reuse ;  /* 0x000000a954547220 */ /* 0x080fe20000410000 */
[-C--:B------:R-:W-:Y:S01]  /*56d0*/  FMUL.FTZ R85, R85, R169.reuse ;  /* 0x000000a955557220 */ /* 0x080fe20000410000 */
[-C--:B------:R-:W-:Y:S01]  /*56e0*/  FMUL.FTZ R88, R88, R169.reuse ;  /* 0x000000a958587220 */ /* 0x080fe20000410000 */
[-C--:B------:R-:W-:Y:S01]  /*56f0*/  FMUL.FTZ R89, R89, R169.reuse ;  /* 0x000000a959597220 */ /* 0x080fe20000410000 */
[----:B------:R-:W-:Y:S01]  /*5700*/  FMUL.FTZ R92, R92, R169 ;  /* 0x000000a95c5c7220 */ /* 0x000fe20000410000 */
[----:B------:R-:W-:Y:S01]  /*5710*/  MUFU.EX2 R167, R167 ;  /* 0x000000a700a77308 */ /* 0x000fe20000000800 */
[C---:B-1----:R-:W-:Y:S01]  /*5720*/  FADD.FTZ R163, R10.reuse, R163 ;  /* 0x000000a30aa37221 */ /* 0x042fe20000010000 */
        /* <DEDUP_REMOVED lines=23> */
[----:B---3--:R-:W-:Y:S01]  /*58a0*/  FFMA.FTZ R7, R8, R0, R167 ;  /* 0x0000000008077223 */ /* 0x008fe200000100a7 */
        /* <DEDUP_REMOVED lines=16> */
[----:B------:R-:W-:Y:S01]  /*59b0*/  FMUL.FTZ R149, R149, R169 ;  /* 0x000000a995957220 */ /* 0x000fe20000410000 */
[----:B------:R-:W-:Y:S01]  /*59c0*/  F2FP.F16.F32.PACK_AB R153, R196, R167 ;  /* 0x000000a7c499723e */ /* 0x000fe200000000ff */
[----:B------:R-:W-:Y:S01]  /*59d0*/  FMUL.FTZ R26, R26, R8 ;  /* 0x000000081a1a7220 */ /* 0x000fe20000410000 */
[----:B------:R-:W-:Y:S01]  /*59e0*/  F2FP.F16.F32.PACK_AB R162, R189, R188 ;  /* 0x000000bcbda2723e */ /* 0x000fe200000000ff */
[-C--:B------:R-:W-:Y:S01]  /*59f0*/  FMUL.FTZ R27, R27, R8.reuse ;  /* 0x000000081b1b7220 */ /* 0x080fe20000410000 */
[----:B------:R-:W-:Y:S01]  /*5a00*/  F2FP.F16.F32.PACK_AB R166, R194, R21 ;  /* 0x00000015c2a6723e */ /* 0x000fe200000000ff */
[----:B------:R-:W1:Y:S01]  /*5a10*/  MUFU.EX2 R206, R206 ;  /* 0x000000ce00ce7308 */ /* 0x000e620000000800 */
[----:B---3--:R-:W-:Y:S01]  /*5a20*/  FADD.FTZ R0, R198, R7 ;  /* 0x00000007c6007221 */ /* 0x008fe20000010000 */
[----:B------:R-:W-:Y:S01]  /*5a30*/  F2FP.F16.F32.PACK_AB R168, R20, R15 ;  /* 0x0000000f14a8723e */ /* 0x000fe200000000ff */
[-C--:B------:R-:W-:Y:S01]  /*5a40*/  FMUL.FTZ R30, R30, R8.reuse ;  /* 0x000000081e1e7220 */ /* 0x080fe20000410000 */
[----:B------:R-:W-:Y:S01]  /*5a50*/  F2FP.F16.F32.PACK_AB R170, R14, R13 ;  /* 0x0000000d0eaa723e */ /* 0x000fe200000000ff */
[-C--:B------:R-:W-:Y:S01]  /*5a60*/  FMUL.FTZ R31, R31, R8.reuse ;  /* 0x000000081f1f7220 */ /* 0x080fe20000410000 */
[----:B------:R-:W-:Y:S01]  /*5a70*/  F2FP.F16.F32.PACK_AB R155, R198, R155 ;  /* 0x0000009bc69b723e */ /* 0x000fe200000000ff */
        /* <DEDUP_REMOVED lines=86> */
[----:B------:R-:W-:-:S03]  /*5fe0*/  FMUL.FTZ R151, R151, R8 ;  /* 0x0000000897977220 */ /* 0x000fc60000410000 */
        /* <DEDUP_REMOVED lines=21> */
[----:B------:R-:W-:Y:S06]  /*6140*/  @!P0 BRA `(.L_x_10500) ;  /* 0x0000000000048947 */ /* 0x000fec0003800000 */
[----:B------:R-:W-:Y:S01]  /*6150*/  BPT.TRAP 0x1 ;  /* 0x000000040000795c */ /* 0x000fe20000300000 */
.L_x_10500:
[----:B------:R1:W2:Y:S01]  /*6160*/  SYNCS.PHASECHK.TRANS64.TRYWAIT P2, [UR30+0x22850], R6 ;  /* 0x02285006ff0075a7 */ /* 0x0002a2000804015e */
[----:B------:R-:W-:Y:S05]  /*6170*/  @!P0 BRA `(.L_x_10501) ;  /* 0x0000000000048947 */ /* 0x000fea0003800000 */
[----:B------:R-:W-:Y:S01]  /*6180*/  BPT.TRAP 0x1 ;  /* 0x000000040000795c */ /* 0x000fe20000300000 */
.L_x_10501:
[----:B--2---:R-:W-:Y:S05]  /*6190*/  @P2 BRA `(.L_x_10502) ;  /* 0x0000000000082947 */ /* 0x004fea0003800000 */
[----:B------:R-:W2:Y:S02]  /*61a0*/  SYNCS.PHASECHK.TRANS64.TRYWAIT P2, [UR30+0x22850], R6 ;  /* 0x02285006ff0075a7 */ /* 0x000ea4000804015e */
[----:B--2---:R-:W-:Y:S05]  /*61b0*/  @!P2 BRA `(.L_x_10503) ;  /* 0x0000007400eca947 */ /* 0x004fea0003800000 */
.L_x_10502:
[----:B-12---:R-:W-:Y:S01]  /*61c0*/  VIADD R6, R23, 0x8 ;  /* 0x0000000817067836 */ /* 0x006fe20000000000 */
[----:B------:R-:W-:Y:S01]  /*61d0*/  UIMAD UR10, UR37, 0xc00, UR21 ;  /* 0x00000c00250a78a4 */ /* 0x000fe2000f8e0215 */
[----:B------:R-:W-:Y:S01]  /*61e0*/  @!P1 VIADD R185, R185, 0x22860 ;  /* 0x00022860b9b99836 */ /* 0x000fe20000000000 */
[----:B------:R-:W-:Y:S01]  /*61f0*/  UMOV UR7, 0x40000040 ;  /* 0x4000004000077882 */ /* 0x000fe20000000000 */
[----:B------:R-:W-:Y:S01]  /*6200*/  UISETP.GT.AND UP0, UPT, UR29, UR28, UPT ;  /* 0x0000001c1d00728c */ /* 0x000fe2000bf04270 */
[----:B------:R2:W-:Y:S01]  /*6210*/  BAR.SYNC.DEFER_BLOCKING R6, 0x100 ;  /* 0x000400060000751d */ /* 0x0005e20000010000 */
[----:B------:R-:W-:Y:S01]  /*6220*/  UIADD3 UR29, UR29, -0x1, URZ ;  /* 0xffffffff1d1d7890 */ /* 0x000fe2000fffe03f */
[----:B------:R-:W-:Y:S01]  /*6230*/  @!P1 PRMT R185, RZ, 0x654, R185 ;  /* 0x00000654ffb99816 */ /* 0x000fe200000000b9 */
[----:B------:R-:W-:Y:S01]  /*6240*/  IMAD.MOV.U32 R7, RZ, RZ, R5 ;  /* 0x000000ffff077224 */ /* 0x000fe200078e0005 */
[----:B------:R-:W-:Y:S02]  /*6250*/  MOV R8, R4 ;  /* 0x0000000400087202 */ /* 0x000fe40000000f00 */
[----:B------:R-:W-:Y:S01]  /*6260*/  UMOV UR6, UR10 ;  /* 0x0000000a00067c82 */ /* 0x000fe20008000000 */
[----:B------:R-:W-:Y:S01]  /*6270*/  PLOP3.LUT P2, PT, PT, PT, UP0, 0x80, 0x0 ;  /* 0x000000000000781c */ /* 0x000fe20003f4f008 */
        /* <DEDUP_REMOVED lines=35> */
.L_x_10495:
[----:B------:R-:W-:-:S13]  /*64b0*/  ISETP.LE.AND P2, PT, RZ, UR29, PT ;  /* 0x0000001dff007c0c */ /* 0x000fda000bf43270 */
[----:B------:R-:W-:Y:S05]  /*64c0*/  @!P2 BRA `(.L_x_10505) ;  /* 0x0000002000b0a947 */ /* 0x000fea0003800000 */
[----:B-1----:R-:W-:Y:S01]  /*64d0*/  IMAD.MOV.U32 R7, RZ, RZ, R4 ;  /* 0x000000ffff077224 */ /* 0x002fe200078e0004 */
[----:B------:R-:W-:Y:S01]  /*64e0*/  MOV R206, R5 ;  /* 0x0000000500ce7202 */ /* 0x000fe20000000f00 */
[----:B------:R-:W-:Y:S01]  /*64f0*/  ULDC UR22, c[0x0][0x9d8] ;  /* 0x0002760000167ab9 */ /* 0x000fe20000000800 */
[----:B------:R-:W-:-:S05]  /*6500*/  ULDC UR27, c[0x0][0x988] ;  /* 0x00026200001b7ab9 */ /* 0x000fca0000000800 */
.L_x_10514:
[----:B------:R-:W-:-:S04]  /*6510*/  UIADD3 UR37, UR37, 0x1, URZ ;  /* 0x0000000125257890 */ /* 0x000fc8000fffe03f */
[----:B------:R-:W-:-:S04]  /*6520*/  UISETP.NE.AND UP0, UPT, UR37, 0x2, UPT ;  /* 0x000000022500788c */ /* 0x000fc8000bf05270 */
[----:B------:R-:W-:Y:S02]  /*6530*/  USEL UR6, URZ, 0x1, UP0 ;  /* 0x000000013f067887 */ /* 0x000fe40008000000 */
[----:B------:R-:W-:Y:S02]  /*6540*/  USEL UR37, UR37, URZ, UP0 ;  /* 0x0000003f25257287 */ /* 0x000fe40008000000 */
[----:B------:R-:W-:Y:S01]  /*6550*/  ULOP3.LUT UR38, UR38, UR6, URZ, 0x3c, !UPT ;  /* 0x0000000626267292 */ /* 0x000fe2000f8e3c3f */
[----:B---3--:R-:W-:Y:S11]  /*6560*/  @!P0 BRA `(.L_x_10506) ;  /* 0x0000000000048947 */ /* 0x008ff60003800000 */
[----:B------:R-:W-:Y:S01]  /*6570*/  BPT.TRAP 0x1 ;  /* 0x000000040000795c */ /* 0x000fe20000300000 */
.L_x_10506:
[----:B------:R-:W-:Y:S01]  /*6580*/  ULEA UR23, UR37, UR49, 0x3 ;  /* 0x0000003125177291 */ /* 0x000fe2000f8e183f */
[----:B--2---:R-:W-:-:S05]  /*6590*/  IMAD.U32 R6, RZ, RZ, UR38 ;  /* 0x00000026ff067e24 */ /* 0x004fca000f8e00ff */
[----:B------:R-:W-:-:S04]  /*65a0*/  SHF.L.U32 R6, R6, 0x1f, RZ ;  /* 0x0000001f06067819 */ /* 0x000fc800000006ff */
[----:B------:R1:W2:Y:S01]  /*65b0*/  SYNCS.PHASECHK.TRANS64.TRYWAIT P2, [UR23+0x22830], R6 ;  /* 0x02283006ff0075a7 */ /* 0x0002a20008040157 */
[----:B------:R-:W-:Y:S05]  /*65c0*/  @!P0 BRA `(.L_x_10507) ;  /* 0x0000000000048947 */ /* 0x000fea0003800000 */
[----:B------:R-:W-:Y:S01]  /*65d0*/  BPT.TRAP 0x1 ;  /* 0x000000040000795c */ /* 0x000fe20000300000 */
.L_x_10507:
[----:B--2---:R-:W-:Y:S05]  /*65e0*/  @P2 BRA `(.L_x_10508) ;  /* 0x0000000000082947 */ /* 0x004fea0003800000 */
[----:B------:R-:W2:Y:S02]  /*65f0*/  SYNCS.PHASECHK.TRANS64.TRYWAIT P2, [UR23+0x22830], R6 ;  /* 0x02283006ff0075a7 */ /* 0x000ea40008040157 */
[----:B--2---:R-:W-:Y:S05]  /*6600*/  @!P2 BRA `(.L_x_10509) ;  /* 0x0000007000eca947 */ /* 0x004fea0003800000 */
.L_x_10508:
        /* <DEDUP_REMOVED lines=77> */
[----:B------:R-:W-:-:S05]  /*6ae0*/  IMAD.U32 R199, RZ, RZ, UR23 ;  /* 0x00000017ffc77e24 */ /* 0x000fca000f8e00ff */
        /* <DEDUP_REMOVED lines=32> */
[----:B----4-:R-:W-:-:S07]  /*6cf0*/  FMNMX.FTZ R162, R188, R5, !PT ;  /* 0x00000005bca27209 */ /* 0x010fce0007810000 */
[----:B------:R-:W4:Y:S01]  /*6d00*/  MUFU.TANH R192, R192 ;  /* 0x000000c000c07308 */ /* 0x000f220000002400 */
[----:B--2---:R-:W-:-:S07]  /*6d10*/  FMNMX.FTZ R162, R193, R162, !PT ;  /* 0x000000a2c1a27209 */ /* 0x004fce0007810000 */
[----:B------:R-:W2:Y:S01]  /*6d20*/  MUFU.TANH R8, R8 ;  /* 0x0000000800087308 */ /* 0x000ea20000002400 */
[----:B---3--:R-:W-:Y:S01]  /*6d30*/  FMNMX.FTZ R5, R189, R162, !PT ;  /* 0x000000a2bd057209 */ /* 0x008fe20007810000 */
[----:B------:R-:W-:-:S06]  /*6d40*/  FMUL.FTZ R162, R182, UR22 ;  /* 0x00000016b6a27c20 */ /* 0x000fcc0008410000 */
[----:B------:R-:W3:Y:S01]  /*6d50*/  MUFU.TANH R9, R9 ;  /* 0x0000000900097308 */ /* 0x000ee20000002400 */
[----:B----4-:R-:W-:-:S05]  /*6d60*/  FMNMX.FTZ R5, R192, R5, !PT ;  /* 0x00000005c0057209 */ /* 0x010fca0007810000 */
        /* <DEDUP_REMOVED lines=10> */
[----:B--2---:R-:W-:Y:S01]  /*6e10*/  FMNMX.FTZ R175, R11, R174, !PT ;  /* 0x000000ae0baf7209 */ /* 0x004fe20007810000 */
[----:B------:R-:W2:Y:S06]  /*6e20*/  SHFL.BFLY PT, R5, R172, 0x1, 0x1f ;  /* 0x0c201f00ac057f89 */ /* 0x000eac00000e0000 */
[----:B------:R-:W5:Y:S08]  /*6e30*/  MUFU.TANH R14, R14 ;  /* 0x0000000e000e7308 */ /* 0x000f700000002400 */
[----:B------:R-:W1:Y:S08]  /*6e40*/  MUFU.TANH R15, R15 ;  /* 0x0000000f000f7308 */ /* 0x000e700000002400 */
[----:B------:R-:W1:Y:S01]  /*6e50*/  MUFU.TANH R20, R20 ;  /* 0x0000001400147308 */ /* 0x000e620000002400 */
[----:B--2---:R-:W-:-:S05]  /*6e60*/  FMNMX.FTZ R5, R172, R5, !PT ;  /* 0x00000005ac057209 */ /* 0x004fca0007810000 */
[C---:B------:R-:W-:Y:S02]  /*6e70*/  FMUL.FTZ R190, R5.reuse, UR27 ;  /* 0x0000001b05be7c20 */ /* 0x040fe40008410000 */
[----:B------:R-:W2:Y:S01]  /*6e80*/  MUFU.TANH R21, R21 ;  /* 0x0000001500157308 */ /* 0x000ea20000002400 */
[----:B------:R-:W-:Y:S01]  /*6e90*/  FADD.FTZ R172, -R5, R206 ;  /* 0x000000ce05ac7221 */ /* 0x000fe20000010100 */
[--C-:B------:R-:W-:Y:S01]  /*6ea0*/  FFMA.FTZ R176, R4, UR27, -R190.reuse ;  /* 0x0000001b04b07c23 */ /* 0x100fe200080108be */
[----:B---3--:R-:W-:Y:S02]  /*6eb0*/  FMNMX.FTZ R4, R12, R175, !PT ;  /* 0x000000af0c047209 */ /* 0x008fe40007810000 */
[----:B------:R-:W-:Y:S01]  /*6ec0*/  FMUL.FTZ R172, R172, UR27 ;  /* 0x0000001bacac7c20 */ /* 0x000fe20008410000 */
[--C-:B------:R-:W-:Y:S01]  /*6ed0*/  FFMA.FTZ R173, R207, UR27, -R190.reuse ;  /* 0x0000001bcfad7c23 */ /* 0x100fe200080108be */
[--C-:B------:R-:W-:Y:S01]  /*6ee0*/  FFMA.FTZ R154, R154, UR27, -R190.reuse ;  /* 0x0000001b9a9a7c23 */ /* 0x100fe200080108be */
[----:B----4-:R-:W-:Y:S01]  /*6ef0*/  FMNMX.FTZ R175, R13, R4, !PT ;  /* 0x000000040daf7209 */ /* 0x010fe20007810000 */
[----:B------:R-:W3:Y:S01]  /*6f00*/  MUFU.TANH R152, R152 ;  /* 0x0000009800987308 */ /* 0x000ee20000002400 */
[--C-:B------:R-:W-:Y:S01]  /*6f10*/  FFMA.FTZ R153, R153, UR27, -R190.reuse ;  /* 0x0000001b99997c23 */ /* 0x100fe200080108be */
[--C-:B------:R-:W-:Y:S01]  /*6f20*/  FFMA.FTZ R156, R156, UR27, -R190.reuse ;  /* 0x0000001b9c9c7c23 */ /* 0x100fe200080108be */
[----:B-----5:R-:W-:Y:S01]  /*6f30*/  FMNMX.FTZ R4, R14, R175, !PT ;  /* 0x000000af0e047209 */ /* 0x020fe20007810000 */
        /* <DEDUP_REMOVED lines=11> */
[----:B--2---:R-:W-:Y:S01]  /*6ff0*/  FMNMX.FTZ R175, R21, R4, !PT ;  /* 0x0000000415af7209 */ /* 0x004fe20007810000 */
[----:B------:R-:W2:Y:S01]  /*7000*/  MUFU.TANH R160, R160 ;  /* 0x000000a000a07308 */ /* 0x000ea20000002400 */
[--C-:B------:R-:W-:Y:S01]  /*7010*/  FFMA.FTZ R184, R184, UR27, -R190.reuse ;  /* 0x0000001bb8b87c23 */ /* 0x100fe200080108be */
[--C-:B------:R-:W-:Y:S01]  /*7020*/  FFMA.FTZ R185, R185, UR27, -R190.reuse ;  /* 0x0000001bb9b97c23 */ /* 0x100fe200080108be */
[----:B---3--:R-:W-:Y:S01]  /*7030*/  FMNMX.FTZ R4, R152, R175, !PT ;  /* 0x000000af98047209 */ /* 0x008fe20007810000 */
[--C-:B------:R-:W-:Y:S01]  /*7040*/  FFMA.FTZ R186, R216, UR27, -R190.reuse ;  /* 0x0000001bd8ba7c23 */ /* 0x100fe200080108be */
[----:B------:R-:W-:-:S03]  /*7050*/  FFMA.FTZ R189, R189, UR27, -R190 ;  /* 0x0000001bbdbd7c23 */ /* 0x000fc600080108be */
        /* <DEDUP_REMOVED lines=12> */
[----:B------:R-:W-:-:S06]  /*7120*/  FFMA.FTZ R175, R208, UR27, -R190 ;  /* 0x0000001bd0af7c23 */ /* 0x000fcc00080108be */
        /* <DEDUP_REMOVED lines=8> */
[----:B------:R-:W-:-:S06]  /*71b0*/  FFMA.FTZ R177, R210, UR27, -R190 ;  /* 0x0000001bd2b17c23 */ /* 0x000fcc00080108be */
[----:B------:R-:W1:Y:S01]  /*71c0*/  MUFU.TANH R171, R171 ;  /* 0x000000ab00ab7308 */ /* 0x000e620000002400 */
[----:B--2---:R-:W-:-:S07]  /*71d0*/  FMNMX.FTZ R179, R169, R4, !PT ;  /* 0x00000004a9b37209 */ /* 0x004fce0007810000 */
[----:B------:R2:W-:Y:S01]  /*71e0*/  MUFU.EX2 R174, R176 ;  /* 0x000000b000ae7308 */ /* 0x0005e20000000800 */
[----:B---3--:R-:W-:Y:S01]  /*71f0*/  FMNMX.FTZ R4, R170, R179, !PT ;  /* 0x000000b3aa047209 */ /* 0x008fe20007810000 */
[----:B------:R-:W-:-:S06]  /*7200*/  FFMA.FTZ R179, R212, UR27, -R190 ;  /* 0x0000001bd4b37c23 */ /* 0x000fcc00080108be */
[----:B------:R-:W3:Y:S01]  /*7210*/  MUFU.EX2 R172, R172 ;  /* 0x000000ac00ac7308 */ /* 0x000ee20000000800 */
[----:B-1----:R-:W-:Y:S01]  /*7220*/  FMNMX.FTZ R4, R171, R4, !PT ;  /* 0x00000004ab047209 */ /* 0x002fe20007810000 */
[----:B--2---:R-:W-:-:S04]  /*7230*/  FFMA.FTZ R176, R209, UR27, -R190 ;  /* 0x0000001bd1b07c23 */ /* 0x004fc800080108be */
[----:B------:R-:W1:Y:S02]  /*7240*/  SHFL.BFLY PT, R187, R4, 0x2, 0x1f ;  /* 0x0c401f0004bb7f89 */ /* 0x000e6400000e0000 */
[----:B------:R-:W2:Y:S08]  /*7250*/  MUFU.EX2 R173, R173 ;  /* 0x000000ad00ad7308 */ /* 0x000eb00000000800 */
        /* <DEDUP_REMOVED lines=14> */
[----:B-1----:R-:W-:Y:S01]  /*7340*/  FMNMX.FTZ R191, R4, R187, !PT ;  /* 0x000000bb04bf7209 */ /* 0x002fe20007810000 */
[--C-:B------:R-:W-:Y:S01]  /*7350*/  FFMA.FTZ R187, R188, UR27, -R190.reuse ;  /* 0x0000001bbcbb7c23 */ /* 0x100fe200080108be */
[--C-:B------:R-:W-:Y:S01]  /*7360*/  FFMA.FTZ R188, R193, UR27, -R190.reuse ;  /* 0x0000001bc1bc7c23 */ /* 0x100fe200080108be */
[----:B------:R-:W-:Y:S01]  /*7370*/  FFMA.FTZ R190, R192, UR27, -R190 ;  /* 0x0000001bc0be7c23 */ /* 0x000fe200080108be */
[----:B------:R-:W-:Y:S01]  /*7380*/  MUFU.EX2 R156, R156 ;  /* 0x0000009c009c7308 */ /* 0x000fe20000000800 */
[----:B------:R-:W1:Y:S01]  /*7390*/  SHFL.BFLY PT, R4, R191, 0x1, 0x1f ;  /* 0x0c201f00bf047f89 */ /* 0x000e6200000e0000 */
        /* <DEDUP_REMOVED lines=37> */
[----:B------:R-:W-:Y:S01]  /*75f0*/  @!P1 IADD3 R152, R199, 0x22840, RZ ;  /* 0x00022840c7989810 */ /* 0x000fe20007ffe0ff */
[----:B------:R-:W-:Y:S01]  /*7600*/  MUFU.EX2 R7, R7 ;  /* 0x0000000700077308 */ /* 0x000fe20000000800 */
[--C-:B------:R-:W-:Y:S01]  /*7610*/  FFMA.FTZ R11, R11, UR27, -R192.reuse ;  /* 0x0000001b0b0b7c23 */ /* 0x100fe200080108c0 */
[----:B------:R-:W-:Y:S01]  /*7620*/  IADD3 R9, -R23, 0xb, RZ ;  /* 0x0000000b17097810 */ /* 0x000fe20007ffe1ff */
[----:B------:R-:W-:Y:S01]  /*7630*/  FFMA.FTZ R12, R12, UR27, -R192 ;  /* 0x0000001b0c0c7c23 */ /* 0x000fe200080108c0 */
[----:B------:R-:W-:Y:S01]  /*7640*/  @!P1 PRMT R152, RZ, 0x654, R152 ;  /* 0x00000654ff989816 */ /* 0x000fe20000000098 */
[--C-:B------:R-:W-:Y:S01]  /*7650*/  FFMA.FTZ R13, R13, UR27, -R192.reuse ;  /* 0x0000001b0d0d7c23 */ /* 0x100fe200080108c0 */
[--C-:B------:R-:W-:Y:S01]  /*7660*/  FFMA.FTZ R14, R14, UR27, -R192.reuse ;  /* 0x0000001b0e0e7c23 */ /* 0x100fe200080108c0 */
[----:B------:R1:W-:Y:S06]  /*7670*/  BAR.ARV R9, 0x100 ;  /* 0x000400090000751d */ /* 0x0003ec0000002000 */
[----:B------:R-:W2:Y:S01]  /*7680*/  MUFU.EX2 R8, R8 ;  /* 0x0000000800087308 */ /* 0x000ea20000000800 */
[----:B------:R4:W-:Y:S01]  /*7690*/  @!P1 SYNCS.ARRIVE.TRANS64.RED.A1T0 RZ, [R152+URZ], RZ ;  /* 0x000000ff98ff99a7 */ /* 0x0009e2000810043f */
[--C-:B------:R-:W-:Y:S01]  /*76a0*/  FFMA.FTZ R15, R15, UR27, -R192.reuse ;  /* 0x0000001b0f0f7c23 */ /* 0x100fe200080108c0 */
[--C-:B------:R-:W-:Y:S01]  /*76b0*/  FFMA.FTZ R20, R20, UR27, -R192.reuse ;  /* 0x0000001b14147c23 */ /* 0x100fe200080108c0 */
[--C-:B------:R-:W-:Y:S01]  /*76c0*/  FFMA.FTZ R21, R21, UR27, -R192.reuse ;  /* 0x0000001b15157c23 */ /* 0x100fe200080108c0 */
[--C-:B------:R-:W-:Y:S01]  /*76d0*/  FFMA.FTZ R194, R159, UR27, -R192.reuse ;  /* 0x0000001b9fc27c23 */ /* 0x100fe200080108c0 */
[--C-:B------:R-:W-:Y:S01]  /*76e0*/  FFMA.FTZ R195, R160, UR27, -R192.reuse ;  /* 0x0000001ba0c37c23 */ /* 0x100fe200080108c0 */
[--C-:B------:R-:W-:Y:S01]  /*76f0*/  FFMA.FTZ R196, R161, UR27, -R192.reuse ;  /* 0x0000001ba1c47c23 */ /* 0x100fe200080108c0 */
[----:B------:R-:W5:Y:S01]  /*7700*/  MUFU.EX2 R191, R191 ;  /* 0x000000bf00bf7308 */ /* 0x000f620000000800 */
[----:B----4-:R-:W-:Y:S01]  /*7710*/  FADD.FTZ R152, R154, R3 ;  /* 0x000000039a987221 */ /* 0x010fe20000010000 */
[----:B---3--:R-:W-:Y:S01]  /*7720*/  F2FP.F16.F32.PACK_AB R154, R153, R154 ;  /* 0x0000009a999a723e */ /* 0x008fe200000000ff */
[--C-:B------:R-:W-:Y:S01]  /*7730*/  FFMA.FTZ R197, R162, UR27, -R192.reuse ;  /* 0x0000001ba2c57c23 */ /* 0x100fe200080108c0 */
[----:B------:R-:W-:Y:S01]  /*7740*/  FFMA.FTZ R198, R163, UR27, -R192 ;  /* 0x0000001ba3c67c23 */ /* 0x000fe200080108c0 */
[----:B------:R-:W-:Y:S01]  /*7750*/  FADD.FTZ R3, R153, R152 ;  /* 0x0000009899037221 */ /* 0x000fe20000010000 */
[--C-:B------:R-:W-:Y:S01]  /*7760*/  FFMA.FTZ R206, R164, UR27, -R192.reuse ;  /* 0x0000001ba4ce7c23 */ /* 0x100fe200080108c0 */
[----:B------:R-:W-:Y:S01]  /*7770*/  FFMA.FTZ R207, R165, UR27, -R192 ;  /* 0x0000001ba5cf7c23 */ /* 0x000fe200080108c0 */
[----:B------:R-:W3:Y:S01]  /*7780*/  MUFU.EX2 R10, R10 ;  /* 0x0000000a000a7308 */ /* 0x000ee20000000800 */
[----:B--2---:R-:W-:Y:S01]  /*7790*/  FFMA.FTZ R0, R7, R0, R8 ;  /* 0x0000000007007223 */ /* 0x004fe20000010008 */
[----:B------:R-:W-:Y:S01]  /*77a0*/  FADD.FTZ R152, R156, R3 ;  /* 0x000000039c987221 */ /* 0x000fe20000010000 */
[--C-:B------:R-:W-:Y:S01]  /*77b0*/  FFMA.FTZ R208, R166, UR27, -R192.reuse ;  /* 0x0000001ba6d07c23 */ /* 0x100fe200080108c0 */
[--C-:B------:R-:W-:Y:S01]  /*77c0*/  FFMA.FTZ R209, R167, UR27, -R192.reuse ;  /* 0x0000001ba7d17c23 */ /* 0x100fe200080108c0 */
[----:B------:R-:W-:Y:S01]  /*77d0*/  FFMA.FTZ R168, R168, UR27, -R192 ;  /* 0x0000001ba8a87c23 */ /* 0x000fe200080108c0 */
[----:B------:R-:W-:Y:S01]  /*77e0*/  FADD.FTZ R3, R155, R152 ;  /* 0x000000989b037221 */ /* 0x000fe20000010000 */
[----:B------:R-:W-:Y:S01]  /*77f0*/  FFMA.FTZ R169, R169, UR27, -R192 ;  /* 0x0000001ba9a97c23 */ /* 0x000fe200080108c0 */
[----:B------:R-:W2:Y:S01]  /*7800*/  MUFU.EX2 R11, R11 ;  /* 0x0000000b000b7308 */ /* 0x000ea20000000800 */
[----:B-----5:R-:W-:Y:S01]  /*7810*/  FADD.FTZ R153, R191, R0 ;  /* 0x00000000bf997221 */ /* 0x020fe20000010000 */
[----:B------:R-:W-:Y:S01]  /*7820*/  FADD.FTZ R152, R158, R3 ;  /* 0x000000039e987221 */ /* 0x000fe20000010000 */
[--C-:B------:R-:W-:Y:S01]  /*7830*/  FFMA.FTZ R159, R170, UR27, -R192.reuse ;  /* 0x0000001baa9f7c23 */ /* 0x100fe200080108c0 */
[----:B------:R-:W-:Y:S01]  /*7840*/  FFMA.FTZ R171, R171, UR27, -R192 ;  /* 0x0000001babab7c23 */ /* 0x000fe200080108c0 */
[C---:B------:R-:W-:Y:S01]  /*7850*/  F2FP.F16.F32.PACK_AB R158, R157.reuse, R158 ;  /* 0x0000009e9d9e723e */ /* 0x040fe200000000ff */
[----:B------:R-:W-:Y:S01]  /*7860*/  FADD.FTZ R152, R157, R152 ;  /* 0x000000989d987221 */ /* 0x000fe20000010000 */
[-C--:B------:R-:W-:Y:S01]  /*7870*/  FMUL.FTZ R26, R26, R7.reuse ;  /* 0x000000071a1a7220 */ /* 0x080fe20000410000 */
[----:B------:R-:W4:Y:S01]  /*7880*/  MUFU.EX2 R12, R12 ;  /* 0x0000000c000c7308 */ /* 0x000f220000000800 */
[----:B---3--:R-:W-:Y:S01]  /*7890*/  FADD.FTZ R0, R10, R153 ;  /* 0x000000990a007221 */ /* 0x008fe20000010000 */
[----:B------:R-:W-:Y:S01]  /*78a0*/  FADD.FTZ R3, R175, R152 ;  /* 0x00000098af037221 */ /* 0x000fe20000010000 */
        /* <DEDUP_REMOVED lines=82> */
[----:B------:R-:W-:Y:S01]  /*7dd0*/  FMUL.FTZ R151, R151, R7 ;  /* 0x0000000797977220 */ /* 0x000fe20000410000 */
        /* <DEDUP_REMOVED lines=38> */
[----:B------:R-:W-:Y:S01]  /*8040*/  FMUL.FTZ R149, R149, R172 ;  /* 0x000000ac95957220 */ /* 0x000fe20000410000 */
[----:B------:R-:W-:-:S02]  /*8050*/  F2FP.F16.F32.PACK_AB R156, R155, R156 ;  /* 0x0000009c9b9c723e */ /* 0x000fc400000000ff */
[----:B------:R-:W-:Y:S01]  /*8060*/  F2FP.F16.F32.PACK_AB R162, R178, R177 ;  /* 0x000000b1b2a2723e */ /* 0x000fe200000000ff */
[----:B------:R-:W3:Y:S01]  /*8070*/  MUFU.EX2 R196, R196 ;  /* 0x000000c400c47308 */ /* 0x000ee20000000800 */
[----:B--2---:R-:W-:Y:S01]  /*8080*/  FADD.FTZ R153, R195, R0 ;  /* 0x00000000c3997221 */ /* 0x004fe20000010000 */
[----:B------:R-:W-:Y:S02]  /*8090*/  F2FP.F16.F32.PACK_AB R164, R180, R179 ;  /* 0x000000b3b4a4723e */ /* 0x000fe400000000ff */
[----:B------:R-:W-:Y:S02]  /*80a0*/  F2FP.F16.F32.PACK_AB R155, R11, R10 ;  /* 0x0000000a0b9b723e */ /* 0x000fe400000000ff */
[----:B------:R-:W-:Y:S02]  /*80b0*/  F2FP.F16.F32.PACK_AB R161, R21, R20 ;  /* 0x0000001415a1723e */ /* 0x000fe400000000ff */
[----:B------:R-:W2:Y:S01]  /*80c0*/  MUFU.EX2 R183, R183 ;  /* 0x000000b700b77308 */ /* 0x000ea20000000800 */
[C---:B----4-:R-:W-:Y:S01]  /*80d0*/  FADD.FTZ R152, R182.reuse, R3 ;  /* 0x00000003b6987221 */ /* 0x050fe20000010000 */
[----:B------:R-:W-:-:S02]  /*80e0*/  F2FP.F16.F32.PACK_AB R166, R182, R181 ;  /* 0x000000b5b6a6723e */ /* 0x000fc400000000ff */
[----:B------:R-:W-:-:S04]  /*80f0*/  F2FP.F16.F32.PACK_AB R163, R194, R193 ;  /* 0x000000c1c2a3723e */ /* 0x000fc800000000ff */
[----:B------:R-:W4:Y:S01]  /*8100*/  MUFU.EX2 R197, R197 ;  /* 0x000000c500c57308 */ /* 0x000f220000000800 */
[C---:B---3--:R-:W-:Y:S01]  /*8110*/  FADD.FTZ R0, R196.reuse, R153 ;  /* 0x00000099c4007221 */ /* 0x048fe20000010000 */
[----:B------:R-:W-:-:S06]  /*8120*/  F2FP.F16.F32.PACK_AB R165, R196, R195 ;  /* 0x000000c3c4a5723e */ /* 0x000fcc00000000ff */
[----:B------:R-:W3:Y:S01]  /*8130*/  MUFU.EX2 R184, R184 ;  /* 0x000000b800b87308 */ /* 0x000ee20000000800 */
[----:B--2---:R-:W-:-:S07]  /*8140*/  FADD.FTZ R3, R183, R152 ;  /* 0x00000098b7037221 */ /* 0x004fce0000010000 */
[----:B------:R-:W2:Y:S01]  /*8150*/  MUFU.EX2 R198, R198 ;  /* 0x000000c600c67308 */ /* 0x000ea20000000800 */
[----:B----4-:R-:W-:-:S07]  /*8160*/  FADD.FTZ R153, R197, R0 ;  /* 0x00000000c5997221 */ /* 0x010fce0000010000 */
[----:B------:R-:W4:Y:S01]  /*8170*/  MUFU.EX2 R185, R185 ;  /* 0x000000b900b97308 */ /* 0x000f220000000800 */
[----:B---3--:R-:W-:-:S07]  /*8180*/  FADD.FTZ R152, R184, R3 ;  /* 0x00000003b8987221 */ /* 0x008fce0000010000 */
[----:B------:R-:W3:Y:S01]  /*8190*/  MUFU.EX2 R206, R206 ;  /* 0x000000ce00ce7308 */ /* 0x000ee20000000800 */
[C---:B--2---:R-:W-:Y:S01]  /*81a0*/  FADD.FTZ R153, R198.reuse, R153 ;  /* 0x00000099c6997221 */ /* 0x044fe20000010000 */
[----:B------:R-:W-:-:S06]  /*81b0*/  F2FP.F16.F32.PACK_AB R167, R198, R197 ;  /* 0x000000c5c6a7723e */ /* 0x000fcc00000000ff */
[----:B------:R-:W2:Y:S01]  /*81c0*/  MUFU.EX2 R186, R186 ;  /* 0x000000ba00ba7308 */ /* 0x000ea20000000800 */
[----:B----4-:R-:W-:Y:S01]  /*81d0*/  FADD.FTZ R3, R185, R152 ;  /* 0x00000098b9037221 */ /* 0x010fe20000010000 */
[----:B------:R-:W-:-:S06]  /*81e0*/  F2FP.F16.F32.PACK_AB R152, R174, R173 ;  /* 0x000000adae98723e */ /* 0x000fcc00000000ff */
[----:B------:R-:W4:Y:S01]  /*81f0*/  MUFU.EX2 R207, R207 ;  /* 0x000000cf00cf7308 */ /* 0x000f220000000800 */
[----:B---3--:R-:W-:-:S07]  /*8200*/  FADD.FTZ R0, R206, R153 ;  /* 0x00000099ce007221 */ /* 0x008fce0000010000 */
[----:B------:R-:W3:Y:S01]  /*8210*/  MUFU.EX2 R187, R187 ;  /* 0x000000bb00bb7308 */ /* 0x000ee20000000800 */
[C---:B--2---:R-:W-:Y:S01]  /*8220*/  FADD.FTZ R160, R186.reuse, R3 ;  /* 0x00000003baa07221 */ /* 0x044fe20000010000 */
[----:B------:R-:W-:-:S06]  /*8230*/  F2FP.F16.F32.PACK_AB R170, R186, R185 ;  /* 0x000000b9baaa723e */ /* 0x000fcc00000000ff */
[----:B------:R-:W2:Y:S01]  /*8240*/  MUFU.EX2 R208, R208 ;  /* 0x000000d000d07308 */ /* 0x000ea20000000800 */
[----:B----4-:R-:W-:-:S07]  /*8250*/  FADD.FTZ R153, R207, R0 ;  /* 0x00000000cf997221 */ /* 0x010fce0000010000 */
[----:B------:R-:W4:Y:S01]  /*8260*/  MUFU.EX2 R209, R209 ;  /* 0x000000d100d17308 */ /* 0x000f220000000800 */
[----:B---3--:R-:W-:Y:S01]  /*8270*/  FADD.FTZ R3, R187, R160 ;  /* 0x000000a0bb037221 */ /* 0x008fe20000010000 */
[----:B------:R-:W-:-:S06]  /*8280*/  F2FP.F16.F32.PACK_AB R160, R176, R175 ;  /* 0x000000afb0a0723e */ /* 0x000fcc00000000ff */
[----:B------:R-:W3:Y:S01]  /*8290*/  MUFU.EX2 R192, R168 ;  /* 0x000000a800c07308 */ /* 0x000ee20000000800 */
[----:B--2---:R-:W-:Y:S01]  /*82a0*/  FADD.FTZ R0, R208, R153 ;  /* 0x00000099d0007221 */ /* 0x004fe20000010000 */
[----:B------:R-:W-:-:S06]  /*82b0*/  F2FP.F16.F32.PACK_AB R153, R191, R8 ;  /* 0x00000008bf99723e */ /* 0x000fcc00000000ff */
[----:B------:R-:W2:Y:S01]  /*82c0*/  MUFU.EX2 R188, R188 ;  /* 0x000000bc00bc7308 */ /* 0x000ea20000000800 */
[----:B----4-:R-:W-:-:S07]  /*82d0*/  FADD.FTZ R157, R209, R0 ;  /* 0x00000000d19d7221 */ /* 0x010fce0000010000 */
[----:B------:R4:W5:Y:S01]  /*82e0*/  MUFU.EX2 R173, R169 ;  /* 0x000000a900ad7308 */ /* 0x0009620000000800 */
[----:B---3--:R-:W-:Y:S01]  /*82f0*/  FADD.FTZ R0, R192, R157 ;  /* 0x0000009dc0007221 */ /* 0x008fe20000010000 */
[----:B------:R-:W-:-:S06]  /*8300*/  F2FP.F16.F32.PACK_AB R157, R13, R12 ;  /* 0x0000000c0d9d723e */ /* 0x000fcc00000000ff */
[----:B------:R-:W3:Y:S01]  /*8310*/  MUFU.EX2 R189, R189 ;  /* 0x000000bd00bd7308 */ /* 0x000ee20000000800 */
[C---:B--2---:R-:W-:Y:S01]  /*8320*/  FADD.FTZ R168, R188.reuse, R3 ;  /* 0x00000003bca87221 */ /* 0x044fe20000010000 */
[----:B------:R-:W-:Y:S02]  /*8330*/  F2FP.F16.F32.PACK_AB R172, R188, R187 ;  /* 0x000000bbbcac723e */ /* 0x000fe400000000ff */
[----:B----4-:R-:W-:-:S04]  /*8340*/  F2FP.F16.F32.PACK_AB R169, R207, R206 ;  /* 0x000000cecfa9723e */ /* 0x010fc800000000ff */
[----:B------:R2:W4:Y:S01]  /*8350*/  MUFU.EX2 R175, R159 ;  /* 0x0000009f00af7308 */ /* 0x0005220000000800 */
[C---:B-----5:R-:W-:Y:S01]  /*8360*/  FADD.FTZ R0, R173.reuse, R0 ;  /* 0x00000000ad007221 */ /* 0x060fe20000010000 */
[----:B------:R-:W-:-:S06]  /*8370*/  F2FP.F16.F32.PACK_AB R173, R173, R192 ;  /* 0x000000c0adad723e */ /* 0x000fcc00000000ff */
[----:B------:R-:W5:Y:S01]  /*8380*/  MUFU.EX2 R190, R190 ;  /* 0x000000be00be7308 */ /* 0x000f620000000800 */
[----:B---3--:R-:W-:Y:S01]  /*8390*/  FADD.FTZ R3, R189, R168 ;  /* 0x000000a8bd037221 */ /* 0x008fe20000010000 */
[----:B------:R-:W-:Y:S02]  /*83a0*/  F2FP.F16.F32.PACK_AB R168, R184, R183 ;  /* 0x000000b7b8a8723e */ /* 0x000fe400000000ff */
[----:B--2---:R-:W-:-:S04]  /*83b0*/  F2FP.F16.F32.PACK_AB R159, R15, R14 ;  /* 0x0000000e0f9f723e */ /* 0x004fc800000000ff */
[----:B------:R2:W3:Y:S01]  /*83c0*/  MUFU.EX2 R176, R171 ;  /* 0x000000ab00b07308 */ /* 0x0004e20000000800 */
[----:B----4-:R-:W-:Y:S01]  /*83d0*/  FADD.FTZ R7, R175, R0 ;  /* 0x00000000af077221 */ /* 0x010fe20000010000 */
[C---:B-----5:R-:W-:Y:S01]  /*83e0*/  FADD.FTZ R3, R190.reuse, R3 ;  /* 0x00000003be037221 */ /* 0x060fe20000010000 */
[----:B------:R-:W-:Y:S02]  /*83f0*/  F2FP.F16.F32.PACK_AB R174, R190, R189 ;  /* 0x000000bdbeae723e */ /* 0x000fe400000000ff */
[----:B--2---:R-:W-:Y:S01]  /*8400*/  F2FP.F16.F32.PACK_AB R171, R209, R208 ;  /* 0x000000d0d1ab723e */ /* 0x004fe200000000ff */
[C---:B---3--:R-:W-:Y:S01]  /*8410*/  FADD.FTZ R0, R176.reuse, R7 ;  /* 0x00000007b0007221 */ /* 0x048fe20000010000 */
[----:B------:R-:W-:Y:S01]  /*8420*/  F2FP.F16.F32.PACK_AB R175, R176, R175 ;  /* 0x000000afb0af723e */ /* 0x000fe200000000ff */
[----:B-1----:R-:W-:Y:S06]  /*8430*/  @!P0 BRA `(.L_x_10510) ;  /* 0x0000000000048947 */ /* 0x002fec0003800000 */
[----:B------:R-:W-:Y:S01]  /*8440*/  BPT.TRAP 0x1 ;  /* 0x000000040000795c */ /* 0x000fe20000300000 */
.L_x_10510:
[----:B------:R1:W2:Y:S01]  /*8450*/  SYNCS.PHASECHK.TRANS64.TRYWAIT P2, [UR23+0x22850], R6 ;  /* 0x02285006ff0075a7 */ /* 0x0002a20008040157 */
[----:B------:R-:W-:Y:S05]  /*8460*/  @!P0 BRA `(.L_x_10511) ;  /* 0x0000000000048947 */ /* 0x000fea0003800000 */
[----:B------:R-:W-:Y:S01]  /*8470*/  BPT.TRAP 0x1 ;  /* 0x000000040000795c */ /* 0x000fe20000300000 */
.L_x_10511:
[----:B--2---:R-:W-:Y:S05]  /*8480*/  @P2 BRA `(.L_x_10512) ;  /* 0x0000000000082947 */ /* 0x004fea0003800000 */
[----:B------:R-:W2:Y:S02]  /*8490*/  SYNCS.PHASECHK.TRANS64.TRYWAIT P2, [UR23+0x22850], R6 ;  /* 0x02285006ff0075a7 */ /* 0x000ea40008040157 */
[----:B--2---:R-:W-:Y:S05]  /*84a0*/  @!P2 BRA `(.L_x_10513) ;  /* 0x00000054005ca947 */ /* 0x004fea0003800000 */
.L_x_10512:
[----:B-12---:R-:W-:Y:S01]  /*84b0*/  VIADD R6, R23, 0x8 ;  /* 0x0000000817067836 */ /* 0x006fe20000000000 */
[----:B------:R-:W-:-:S04]  /*84c0*/  UIMAD UR10, UR37, 0xc00, UR21 ;  /* 0x00000c00250a78a4 */ /* 0x000fc8000f8e0215 */
[----:B------:R3:W-:Y:S01]  /*84d0*/  BAR.SYNC.DEFER_BLOCKING R6, 0x100 ;  /* 0x000400060000751d */ /* 0x0007e20000010000 */
[----:B------:R-:W-:Y:S01]  /*84e0*/  ISETP.LT.AND P2, PT, RZ, UR29, PT ;  /* 0x0000001dff007c0c */ /* 0x000fe2000bf41270 */
[----:B------:R-:W-:Y:S01]  /*84f0*/  @!P1 VIADD R199, R199, 0x22860 ;  /* 0x00022860c7c79836 */ /* 0x000fe20000000000 */
[----:B------:R-:W-:Y:S01]  /*8500*/  UIADD3 UR29, UR29, -0x1, URZ ;  /* 0xffffffff1d1d7890 */ /* 0x000fe2000fffe03f */
[----:B------:R-:W-:Y:S01]  /*8510*/  MOV R7, R4 ;  /* 0x0000000400077202 */ /* 0x000fe20000000f00 */
[----:B------:R-:W-:Y:S01]  /*8520*/  IMAD.MOV.U32 R206, RZ, RZ, R5 ;  /* 0x000000ffffce7224 */ /* 0x000fe200078e0005 */
[----:B------:R-:W-:Y:S01]  /*8530*/  UMOV UR6, UR10 ;  /* 0x0000000a00067c82 */ /* 0x000fe20008000000 */
[----:B------:R-:W-:Y:S01]  /*8540*/  UMOV UR7, 0x40000040 ;  /* 0x4000004000077882 */ /* 0x000fe20000000000 */
        /* <DEDUP_REMOVED lines=36> */
.L_x_10505:
[----:B--23--:R-:W2:Y:S01]  /*8790*/  SHFL.BFLY PT, R6, R3, 0x2, 0x1f ;  /* 0x0c401f0003067f89 */ /* 0x00cea200000e0000 */
[----:B------:R-:W-:Y:S01]  /*87a0*/  IMAD.MOV.U32 R13, RZ, RZ, RZ ;  /* 0x000000ffff0d7224 */ /* 0x000fe200078e00ff */
[----:B------:R-:W-:Y:S01]  /*87b0*/  UIADD3 UR37, UR37, 0x1, URZ ;  /* 0x0000000125257890 */ /* 0x000fe2000fffe03f */
[----:B------:R-:W-:Y:S01]  /*87c0*/  MOV R178, UR27 ;  /* 0x0000001b00b27c02 */ /* 0x000fe20008000f00 */
[----:B------:R-:W3:Y:S01]  /*87d0*/  SHFL.BFLY PT, R11, R0, 0x2, 0x1f ;  /* 0x0c401f00000b7f89 */ /* 0x000ee200000e0000 */
        /* <DEDUP_REMOVED lines=8> */
[----:B--2---:R-:W-:Y:S01]  /*8860*/  FADD.FTZ R6, R6, R3 ;  /* 0x0000000306067221 */ /* 0x004fe20000010000 */
[----:B------:R-:W-:Y:S01]  /*8870*/  IMAD.MOV.U32 R3, RZ, RZ, -0x800000 ;  /* 0xff800000ff037424 */ /* 0x000fe200078e00ff */
[----:B------:R-:W-:Y:S01]  /*8880*/  USEL UR37, UR37, URZ, UP0 ;  /* 0x0000003f25257287 */ /* 0x000fe20008000000 */
[----:B---3--:R-:W-:-:S02]  /*8890*/  FADD.FTZ R11, R11, R0 ;  /* 0x000000000b0b7221 */ /* 0x008fc40000010000 */
[----:B-1----:R-:W1:Y:S01]  /*88a0*/  SHFL.BFLY PT, R7, R6, 0x1, 0x1f ;  /* 0x0c201f0006077f89 */ /* 0x002e6200000e0000 */
[----:B------:R-:W-:-:S03]  /*88b0*/  ULOP3.LUT UR38, UR38, UR4, URZ, 0x3c, !UPT ;  /* 0x0000000426267292 */ /* 0x000fc6000f8e3c3f */
[----:B------:R-:W2:Y:S01]  /*88c0*/  SHFL.BFLY PT, R8, R11, 0x1, 0x1f ;  /* 0x0c201f000b087f89 */ /* 0x000ea200000e0000 */
[----:B-1----:R-:W-:Y:S01]  /*88d0*/  FADD.FTZ R174, R6, R7 ;  /* 0x0000000706ae7221 */ /* 0x002fe20000010000 */
[----:B------:R-:W-:Y:S01]  /*88e0*/  MOV R7, RZ ;  /* 0x000000ff00077202 */ /* 0x000fe20000000f00 */
[----:B--2---:R-:W-:-:S03]  /*88f0*/  FADD.FTZ R176, R11, R8 ;  /* 0x000000080bb07221 */ /* 0x004fc60000010000 */
[----:B------:R-:W-:Y:S02]  /*8900*/  FSETP.NE.FTZ.AND P1, PT, R174, RZ, PT ;  /* 0x000000ffae00720b */ /* 0x000fe40003f35000 */
[----:B------:R-:W-:-:S11]  /*8910*/  FSETP.NE.FTZ.AND P2, PT, R176, RZ, PT ;  /* 0x000000ffb000720b */ /* 0x000fd60003f55000 */
[----:B------:R-:W1:Y:S01]  /*8920*/  @P1 MUFU.RCP R13, R174 ;  /* 0x000000ae000d1308 */ /* 0x000e620000001000 */
[----:B------:R-:W-:Y:S01]  /*8930*/  @P1 FMUL.FTZ R172, R172, 0.69314718246459960938 ;  /* 0x3f317218acac1820 */ /* 0x000fe20000410000 */
[----:B------:R-:W-:-:S06]  /*8940*/  @P2 FMUL.FTZ R178, R178, 0.69314718246459960938 ;  /* 0x3f317218b2b22820 */ /* 0x000fcc0000410000 */
[----:B------:R-:W2:Y:S08]  /*8950*/  @P2 MUFU.RCP R7, R176 ;  /* 0x000000b000072308 */ /* 0x000eb00000001000 */
[----:B------:R-:W3:Y:S01]  /*8960*/  @P1 MUFU.LG2 R174, R174 ;  /* 0x000000ae00ae1308 */ /* 0x000ee20000000c00 */
[-C--:B-1----:R-:W-:Y:S01]  /*8970*/  FMUL.FTZ R0, R24, R13.reuse ;  /* 0x0000000d18007220 */ /* 0x082fe20000410000 */
[-C--:B------:R-:W-:Y:S01]  /*8980*/  FMUL.FTZ R6, R28, R13.reuse ;  /* 0x0000000d1c067220 */ /* 0x080fe20000410000 */
[-C--:B------:R-:W-:Y:S01]  /*8990*/  FMUL.FTZ R25, R25, R13.reuse ;  /* 0x0000000d19197220 */ /* 0x080fe20000410000 */
[-C--:B------:R-:W-:Y:S01]  /*89a0*/  FMUL.FTZ R29, R29, R13.reuse ;  /* 0x0000000d1d1d7220 */ /* 0x080fe20000410000 */
[-C--:B------:R-:W-:Y:S01]  /*89b0*/  FMUL.FTZ R32, R32, R13.reuse ;  /* 0x0000000d20207220 */ /* 0x080fe20000410000 */
[-C--:B------:R-:W-:Y:S01]  /*89c0*/  FMUL.FTZ R33, R33, R13.reuse ;  /* 0x0000000d21217220 */ /* 0x080fe20000410000 */
[----:B------:R-:W-:Y:S01]  /*89d0*/  FMUL.FTZ R36, R36, R13 ;  /* 0x0000000d24247220 */ /* 0x000fe20000410000 */
[----:B------:R-:W1:Y:S01]  /*89e0*/  @P2 MUFU.LG2 R176, R176 ;  /* 0x000000b000b02308 */ /* 0x000e620000000c00 */
[-C--:B--2---:R-:W-:Y:S01]  /*89f0*/  FMUL.FTZ R175, R27, R7.reuse ;  /* 0x000000071baf7220 */ /* 0x084fe20000410000 */
[-C--:B------:R-:W-:Y:S01]  /*8a00*/  FMUL.FTZ R173, R31, R7.reuse ;  /* 0x000000071fad7220 */ /* 0x080fe20000410000 */
[-C--:B------:R-:W-:Y:S01]  /*8a10*/  FMUL.FTZ R157, R87, R7.reuse ;  /* 0x00000007579d7220 */ /* 0x080fe20000410000 */
[----:B------:R-:W-:Y:S01]  /*8a20*/  FMUL.FTZ R155, R91, R7 ;  /* 0x000000075b9b7220 */ /* 0x000fe20000410000 */
        /* <DEDUP_REMOVED lines=121> */
.L_x_10484:
        /* <DEDUP_REMOVED lines=11> */
[----:B------:R-:W-:Y:S01]  /*9270*/  VIADD R95, R22, UR42 ;  /* 0x0000002a165f7c36 */ /* 0x000fe20008000000 */
[----:B------:R-:W-:Y:S01]  /*9280*/  LOP3.LUT R26, R27, 0x380, RZ, 0xc0, !PT ;  /* 0x000003801b1a7812 */ /* 0x000fe200078ec0ff */
[----:B------:R-:W-:Y:S01]  /*9290*/  USHF.R.S32.HI UR5, URZ, 0x1f, UR43 ;  /* 0x0000001f3f057899 */ /* 0x000fe2000801142b */
[----:B------:R-:W-:Y:S01]  /*92a0*/  IADD3 R39, P3, R16, 0x4000, RZ ;  /* 0x0000400010277810 */ /* 0x000fe20007f7e0ff */
[----:B------:R-:W-:Y:S01]  /*92b0*/  ULDC UR10, c[0x0][0xa88] ;  /* 0x0002a200000a7ab9 */ /* 0x000fe20000000800 */
[----:B------:R-:W-:Y:S01]  /*92c0*/  SHF.R.U64 R26, R26, 0x3, RZ ;  /* 0x000000031a1a7819 */ /* 0x000fe200000012ff */
[----:B------:R-:W-:Y:S01]  /*92d0*/  ULDC.64 UR6, c[0x0][0xb70] ;  /* 0x0002dc0000067ab9 */ /* 0x000fe20000000a00 */
[----:B------:R-:W-:Y:S01]  /*92e0*/  LOP3.LUT R34, R35, 0x380, RZ, 0xc0, !PT ;  /* 0x0000038023227812 */ /* 0x000fe200078ec0ff */
[----:B------:R-:W-:Y:S01]  /*92f0*/  UIMAD UR5, UR5, UR6, URZ ;  /* 0x00000006050572a4 */ /* 0x000fe2000f8e023f */
[----:B------:R-:W-:Y:S01]  /*9300*/  LOP3.LUT R26, R26, R27, RZ, 0x3c, !PT ;  /* 0x0000001b1a1a7212 */ /* 0x000fe200078e3cff */
[----:B------:R-:W-:Y:S01]  /*9310*/  IMAD.X R27, RZ, RZ, R17, P6 ;  /* 0x000000ffff1b7224 */ /* 0x000fe200030e0611 */
[C---:B------:R-:W-:Y:S01]  /*9320*/  IADD3 R47, P6, R16.reuse, 0x4040, RZ ;  /* 0x00004040102f7810 */ /* 0x040fe20007fde0ff */
[----:B------:R-:W-:Y:S01]  /*9330*/  UIMAD.WIDE.U32 UR8, UR43, UR6, URZ ;  /* 0x000000062b0872a5 */ /* 0x000fe2000f8e003f */
[----:B------:R-:W-:Y:S01]  /*9340*/  LOP3.LUT R38, R39, 0x380, RZ, 0xc0, !PT ;  /* 0x0000038027267812 */ /* 0x000fe200078ec0ff */
[----:B------:R-:W-:Y:S01]  /*9350*/  UIMAD UR5, UR43, UR7, UR5 ;  /* 0x000000072b0572a4 */ /* 0x000fe2000f8e0205 */
[----:B------:R-:W-:-:S02]  /*9360*/  IADD3 R31, P5, R16, 0x40, RZ ;  /* 0x00000040101f7810 */ /* 0x000fc40007fbe0ff */
[----:B------:R-:W-:Y:S01]  /*9370*/  LOP3.LUT R46, R47, 0x380, RZ, 0xc0, !PT ;  /* 0x000003802f2e7812 */ /* 0x000fe200078ec0ff */
[----:B------:R-:W-:Y:S01]  /*9380*/  UIADD3 UR5, UR9, UR5, URZ ;  /* 0x0000000509057290 */ /* 0x000fe2000fffe03f */
[----:B------:R-:W-:Y:S01]  /*9390*/  SHF.R.U64 R34, R34, 0x3, RZ ;  /* 0x0000000322227819 */ /* 0x000fe200000012ff */
[----:B------:R-:W-:Y:S01]  /*93a0*/  ULDC.64 UR6, c[0x0][0xb40] ;  /* 0x0002d00000067ab9 */ /* 0x000fe20000000a00 */
[----:B------:R-:W-:Y:S02]  /*93b0*/  SHF.R.U64 R38, R38, 0x3, RZ ;  /* 0x0000000326267819 */ /* 0x000fe400000012ff */
[----:B------:R-:W-:Y:S02]  /*93c0*/  IADD3 R43, P2, R16, 0x4020, RZ ;  /* 0x00004020102b7810 */ /* 0x000fe40007f5e0ff */
[----:B------:R-:W-:Y:S02]  /*93d0*/  LOP3.LUT R30, R31, 0x380, RZ, 0xc0, !PT ;  /* 0x000003801f1e7812 */ /* 0x000fe400078ec0ff */
[----:B------:R-:W-:-:S02]  /*93e0*/  SHF.R.U64 R46, R46, 0x3, RZ ;  /* 0x000000032e2e7819 */ /* 0x000fc400000012ff */
[----:B------:R-:W-:Y:S02]  /*93f0*/  LOP3.LUT R34, R34, R35, RZ, 0x3c, !PT ;  /* 0x0000002322227212 */ /* 0x000fe400078e3cff */
[----:B------:R-:W-:Y:S01]  /*9400*/  LOP3.LUT R38, R38, R39, RZ, 0x3c, !PT ;  /* 0x0000002726267212 */ /* 0x000fe200078e3cff */
[----:B------:R-:W-:Y:S01]  /*9410*/  IMAD.X R39, RZ, RZ, R17, P3 ;  /* 0x000000ffff277224 */ /* 0x000fe200018e0611 */
[----:B------:R-:W-:Y:S02]  /*9420*/  IADD3.X R35, RZ, R17, RZ, P4, !PT ;  /* 0x00000011ff237210 */ /* 0x000fe400027fe4ff */
[----:B------:R-:W-:Y:S02]  /*9430*/  LOP3.LUT R42, R43, 0x380, RZ, 0xc0, !PT ;  /* 0x000003802b2a7812 */ /* 0x000fe400078ec0ff */
[----:B------:R-:W-:Y:S02]  /*9440*/  SHF.R.U64 R30, R30, 0x3, RZ ;  /* 0x000000031e1e7819 */ /* 0x000fe400000012ff */
[----:B------:R-:W-:-:S02]  /*9450*/  IADD3 R55, P4, R16, 0x8000, RZ ;  /* 0x0000800010377810 */ /* 0x000fc40007f9e0ff */
[----:B------:R-:W-:Y:S02]  /*9460*/  IADD3 R59, P3, R16, 0x8020, RZ ;  /* 0x00008020103b7810 */ /* 0x000fe40007f7e0ff */
[----:B------:R-:W-:Y:S02]  /*9470*/  LOP3.LUT R46, R46, R47, RZ, 0x3c, !PT ;  /* 0x0000002f2e2e7212 */ /* 0x000fe400078e3cff */
[----:B------:R-:W-:Y:S02]  /*9480*/  LOP3.LUT R5, R16, 0x380, RZ, 0xc0, !PT ;  /* 0x0000038010057812 */ /* 0x000fe400078ec0ff */
[----:B------:R-:W-:Y:S02]  /*9490*/  IADD3.X R47, RZ, R17, RZ, P6, !PT ;  /* 0x00000011ff2f7210 */ /* 0x000fe400037fe4ff */
[----:B------:R-:W-:Y:S02]  /*94a0*/  SHF.R.U64 R42, R42, 0x3, RZ ;  /* 0x000000032a2a7819 */ /* 0x000fe400000012ff */
[----:B------:R-:W-:-:S02]  /*94b0*/  IADD3 R67, P6, R16, 0x8060, RZ ;  /* 0x0000806010437810 */ /* 0x000fc40007fde0ff */
[----:B------:R-:W-:Y:S01]  /*94c0*/  LOP3.LUT R30, R30, R31, RZ, 0x3c, !PT ;  /* 0x0000001f1e1e7212 */ /* 0x000fe200078e3cff */
[----:B------:R-:W-:Y:S01]  /*94d0*/  IMAD.X R31, RZ, RZ, R17, P5 ;  /* 0x000000ffff1f7224 */ /* 0x000fe200028e0611 */
[----:B------:R-:W-:Y:S02]  /*94e0*/  LOP3.LUT R54, R55, 0x380, RZ, 0xc0, !PT ;  /* 0x0000038037367812 */ /* 0x000fe400078ec0ff */
[----:B------:R-:W-:Y:S02]  /*94f0*/  LOP3.LUT R58, R59, 0x380, RZ, 0xc0, !PT ;  /* 0x000003803b3a7812 */ /* 0x000fe400078ec0ff */
[----:B------:R-:W-:Y:S02]  /*9500*/  LOP3.LUT P0, RZ, R202, 0x3, RZ, 0xc0, !PT ;  /* 0x00000003caff7812 */ /* 0x000fe4000780c0ff */
[----:B------:R-:W-:Y:S02]  /*9510*/  IADD3 R4, R95, 0x8, RZ ;  /* 0x000000085f047810 */ /* 0x000fe40007ffe0ff */
[----:B------:R-:W-:-:S02]  /*9520*/  IADD3 R51, P5, R16, 0x4060, RZ ;  /* 0x0000406010337810 */ /* 0x000fc40007fbe0ff */
[----:B------:R-:W-:Y:S02]  /*9530*/  SHF.R.U64 R5, R5, 0x3, RZ ;  /* 0x0000000305057819 */ /* 0x000fe400000012ff */
[----:B------:R-:W-:Y:S01]  /*9540*/  LOP3.LUT R42, R42, R43, RZ, 0x3c, !PT ;  /* 0x0000002b2a2a7212 */ /* 0x000fe200078e3cff */
[----:B------:R-:W-:Y:S01]  /*9550*/  IMAD.X R43, RZ, RZ, R17, P2 ;  /* 0x000000ffff2b7224 */ /* 0x000fe200010e0611 */
[----:B------:R-:W-:Y:S02]  /*9560*/  LOP3.LUT R66, R67, 0x380, RZ, 0xc0, !PT ;  /* 0x0000038043427812 */ /* 0x000fe400078ec0ff */
[----:B------:R-:W-:Y:S02]  /*9570*/  SHF.R.U64 R54, R54, 0x3, RZ ;  /* 0x0000000336367819 */ /* 0x000fe400000012ff */
[----:B------:R-:W-:Y:S02]  /*9580*/  SHF.R.U64 R58, R58, 0x3, RZ ;  /* 0x000000033a3a7819 */ /* 0x000fe400000012ff */
[----:B------:R-:W-:-:S02]  /*9590*/  ISETP.GE.OR P1, PT, R4, UR10, P0 ;  /* 0x0000000a04007c0c */ /* 0x000fc40008726670 */
[----:B------:R-:W-:Y:S02]  /*95a0*/  IADD3 R63, P2, R16, 0x8040, RZ ;  /* 0x00008040103f7810 */ /* 0x000fe40007f5e0ff */
[----:B------:R-:W-:Y:S02]  /*95b0*/  LOP3.LUT R50, R51, 0x380, RZ, 0xc0, !PT ;  /* 0x0000038033327812 */ /* 0x000fe400078ec0ff */
[----:B------:R-:W-:Y:S01]  /*95c0*/  LOP3.LUT R4, R5, R16, RZ, 0x3c, !PT ;  /* 0x0000001005047212 */ /* 0x000fe200078e3cff */
[--C-:B------:R-:W-:Y:S01]  /*95d0*/  IMAD.MOV.U32 R5, RZ, RZ, R17.reuse ;  /* 0x000000ffff057224 */ /* 0x100fe200078e0011 */
[----:B------:R-:W-:Y:S02]  /*95e0*/  SHF.R.U64 R66, R66, 0x3, RZ ;  /* 0x0000000342427819 */ /* 0x000fe400000012ff */
[----:B------:R-:W-:Y:S02]  /*95f0*/  LOP3.LUT R54, R54, R55, RZ, 0x3c, !PT ;  /* 0x0000003736367212 */ /* 0x000fe400078e3cff */
[----:B------:R-:W-:Y:S01]  /*9600*/  LOP3.LUT R58, R58, R59, RZ, 0x3c, !PT ;  /* 0x0000003b3a3a7212 */ /* 0x000fe200078e3cff */
[----:B------:R-:W-:Y:S01]  /*9610*/  IMAD.X R59, RZ, RZ, R17, P3 ;  /* 0x000000ffff3b7224 */ /* 0x000fe200018e0611 */
[----:B------:R-:W-:-:S02]  /*9620*/  LOP3.LUT R62, R63, 0x380, RZ, 0xc0, !PT ;  /* 0x000003803f3e7812 */ /* 0x000fc400078ec0ff */
[----:B------:R-:W-:Y:S02]  /*9630*/  IADD3.X R55, RZ, R17, RZ, P4, !PT ;  /* 0x00000011ff377210 */ /* 0x000fe400027fe4ff */
[----:B------:R-:W-:Y:S02]  /*9640*/  SHF.R.U64 R50, R50, 0x3, RZ ;  /* 0x0000000332327819 */ /* 0x000fe400000012ff */
[C---:B------:R-:W-:Y:S02]  /*9650*/  IADD3 R83, P4, R16.reuse, 0xc020, RZ ;  /* 0x0000c02010537810 */ /* 0x040fe40007f9e0ff */
[----:B------:R-:W-:Y:S02]  /*9660*/  IADD3 R75, P3, R16, 0xc040, RZ ;  /* 0x0000c040104b7810 */ /* 0x000fe40007f7e0ff */
[----:B------:R-:W-:Y:S02]  /*9670*/  LOP3.LUT R66, R66, R67, RZ, 0x3c, !PT ;  /* 0x0000004342427212 */ /* 0x000fe400078e3cff */
[----:B------:R-:W-:-:S02]  /*9680*/  MOV R67, R4 ;  /* 0x0000000400437202 */ /* 0x000fc40000000f00 */
[----:B------:R-:W-:Y:S02]  /*9690*/  SHF.R.U64 R62, R62, 0x3, RZ ;  /* 0x000000033e3e7819 */ /* 0x000fe400000012ff */
[----:B------:R-:W-:Y:S02]  /*96a0*/  F2FP.F16.F32.PACK_AB R4, R25, R0 ;  /* 0x000000001904723e */ /* 0x000fe400000000ff */
[----:B------:R-:W-:Y:S02]  /*96b0*/  F2FP.F16.F32.PACK_AB R5, R175, R168 ;  /* 0x000000a8af05723e */ /* 0x000fe400000000ff */
[----:B------:R-:W-:Y:S02]  /*96c0*/  F2FP.F16.F32.PACK_AB R6, R29, R6 ;  /* 0x000000061d06723e */ /* 0x000fe400000000ff */
[----:B------:R-:W-:Y:S02]  /*96d0*/  F2FP.F16.F32.PACK_AB R7, R173, R170 ;  /* 0x000000aaad07723e */ /* 0x000fe400000000ff */
[----:B------:R-:W-:Y:S01]  /*96e0*/  LOP3.LUT R50, R50, R51, RZ, 0x3c, !PT ;  /* 0x0000003332327212 */ /* 0x000fe200078e3cff */
[----:B------:R-:W-:Y:S01]  /*96f0*/  IMAD.X R51, RZ, RZ, R17, P5 ;  /* 0x000000ffff337224 */ /* 0x000fe200028e0611 */
[----:B------:R-:W-:Y:S01]  /*9700*/  LOP3.LUT R82, R83, 0x380, RZ, 0xc0, !PT ;  /* 0x0000038053527812 */ /* 0x000fe200078ec0ff */
[----:B------:R1:W-:Y:S01]  /*9710*/  STSM.16.M88.4 [R67], R4 ;  /* 0x0000000443007844 */ /* 0x0003e20000000200 */
[----:B------:R-:W-:-:S02]  /*9720*/  LOP3.LUT R74, R75, 0x380, RZ, 0xc0, !PT ;  /* 0x000003804b4a7812 */ /* 0x000fc400078ec0ff */
[----:B------:R-:W-:Y:S02]  /*9730*/  IADD3 R71, P5, R16, 0xc000, RZ ;  /* 0x0000c00010477810 */ /* 0x000fe40007fbe0ff */
[----:B------:R-:W-:Y:S01]  /*9740*/  LOP3.LUT R62, R62, R63, RZ, 0x3c, !PT ;  /* 0x0000003f3e3e7212 */ /* 0x000fe200078e3cff */
[----:B------:R-:W-:Y:S01]  /*9750*/  IMAD.X R63, RZ, RZ, R17, P2 ;  /* 0x000000ffff3f7224 */ /* 0x000fe200010e0611 */
[----:B------:R-:W-:Y:S02]  /*9760*/  SHF.R.U64 R82, R82, 0x3, RZ ;  /* 0x0000000352527819 */ /* 0x000fe400000012ff */
[----:B------:R-:W-:Y:S02]  /*9770*/  SHF.R.U64 R74, R74, 0x3, RZ ;  /* 0x000000034a4a7819 */ /* 0x000fe400000012ff */
[----:B------:R-:W-:Y:S02]  /*9780*/  IADD3 R79, P2, R16, 0xc060, RZ ;  /* 0x0000c060104f7810 */ /* 0x000fe40007f5e0ff */
[----:B------:R-:W-:-:S02]  /*9790*/  LOP3.LUT R70, R71, 0x380, RZ, 0xc0, !PT ;  /* 0x0000038047467812 */ /* 0x000fc400078ec0ff */
[----:B------:R-:W-:Y:S01]  /*97a0*/  LOP3.LUT R82, R82, R83, RZ, 0x3c, !PT ;  /* 0x0000005352527212 */ /* 0x000fe200078e3cff */
[----:B------:R-:W-:Y:S01]  /*97b0*/  IMAD.X R83, RZ, RZ, R17, P4 ;  /* 0x000000ffff537224 */ /* 0x000fe200020e0611 */
[----:B-1----:R-:W-:Y:S02]  /*97c0*/  F2FP.F16.F32.PACK_AB R4, R33, R32 ;  /* 0x000000202104723e */ /* 0x002fe400000000ff */
[----:B------:R-:W1:Y:S01]  /*97d0*/  LDC.64 R32, c[0x0][0xb78] ;  /* 0x0002de00ff207b82 */ /* 0x000e620000000a00 */
[----:B------:R-:W-:Y:S02]  /*97e0*/  LOP3.LUT R74, R74, R75, RZ, 0x3c, !PT ;  /* 0x0000004b4a4a7212 */ /* 0x000fe400078e3cff */
[----:B------:R-:W-:Y:S02]  /*97f0*/  LOP3.LUT R78, R79, 0x380, RZ, 0xc0, !PT ;  /* 0x000003804f4e7812 */ /* 0x000fe400078ec0ff */
[----:B------:R-:W-:Y:S02]  /*9800*/  MOV R168, R26 ;  /* 0x0000001a00a87202 */ /* 0x000fe40000000f00 */
[----:B------:R-:W-:-:S02]  /*9810*/  IADD3.X R75, RZ, R17, RZ, P3, !PT ;  /* 0x00000011ff4b7210 */ /* 0x000fc40001ffe4ff */
[----:B------:R-:W-:Y:S02]  /*9820*/  F2FP.F16.F32.PACK_AB R5, R166, R153 ;  /* 0x00000099a605723e */ /* 0x000fe400000000ff */
[----:B------:R-:W-:Y:S02]  /*9830*/  F2FP.F16.F32.PACK_AB R6, R37, R36 ;  /* 0x000000242506723e */ /* 0x000fe400000000ff */
[----:B------:R-:W-:Y:S02]  /*9840*/  F2FP.F16.F32.PACK_AB R7, R171, R152 ;  /* 0x00000098ab07723e */ /* 0x000fe400000000ff */
[----:B------:R-:W-:Y:S02]  /*9850*/  SHF.R.U64 R70, R70, 0x3, RZ ;  /* 0x0000000346467819 */ /* 0x000fe400000012ff */
[----:B------:R-:W-:Y:S01]  /*9860*/  MOV R103, R30 ;  /* 0x0000001e00677202 */ /* 0x000fe20000000f00 */
[----:B------:R1:W-:Y:S01]  /*9870*/  STSM.16.M88.4 [R168], R4 ;  /* 0x00000004a8007844 */ /* 0x0003e20000000200 */
[----:B------:R-:W-:-:S02]  /*9880*/  F2FP.F16.F32.PACK_AB R8, R41, R8 ;  /* 0x000000082908723e */ /* 0x000fc400000000ff */
[----:B------:R-:W-:Y:S01]  /*9890*/  F2FP.F16.F32.PACK_AB R9, R164, R9 ;  /* 0x00000009a409723e */ /* 0x000fe200000000ff */
[----:B------:R-:W2:Y:S01]  /*98a0*/  SHFL.IDX PT, R6, R204, RZ, 0x1f ;  /* 0x00001fffcc067589 */ /* 0x000ea200000e0000 */
[----:B------:R-:W-:Y:S02]  /*98b0*/  F2FP.F16.F32.PACK_AB R10, R45, R10 ;  /* 0x0000000a2d0a723e */ /* 0x000fe400000000ff */
[----:B------:R-:W-:Y:S02]  /*98c0*/  F2FP.F16.F32.PACK_AB R11, R162, R11 ;  /* 0x0000000ba20b723e */ /* 0x000fe400000000ff */
[----:B------:R-:W-:Y:S01]  /*98d0*/  MOV R102, R34 ;  /* 0x0000002200667202 */ /* 0x000fe20000000f00 */
[----:B------:R-:W-:Y:S01]  /*98e0*/  IMAD.U32 R35, RZ, RZ, UR9 ;  /* 0x00000009ff237e24 */ /* 0x000fe2000f8e00ff */
[----:B------:R-:W-:Y:S01]  /*98f0*/  F2FP.F16.F32.PACK_AB R12, R49, R12 ;  /* 0x0000000c310c723e */ /* 0x000fe200000000ff */
[----:B------:R3:W-:Y:S01]  /*9900*/  STSM.16.M88.4 [R103], R8 ;  /* 0x0000000867007844 */ /* 0x0007e20000000200 */
[----:B------:R-:W-:-:S02]  /*9910*/  F2FP.F16.F32.PACK_AB R13, R160, R13 ;  /* 0x0000000da00d723e */ /* 0x000fc400000000ff */
[----:B------:R-:W-:Y:S02]  /*9920*/  F2FP.F16.F32.PACK_AB R14, R53, R14 ;  /* 0x0000000e350e723e */ /* 0x000fe400000000ff */
[----:B------:R-:W-:Y:S02]  /*9930*/  F2FP.F16.F32.PACK_AB R15, R158, R15 ;  /* 0x0000000f9e0f723e */ /* 0x000fe400000000ff */
[----:B------:R-:W-:Y:S02]  /*9940*/  MOV R39, R38 ;  /* 0x0000002600277202 */ /* 0x000fe40000000f00 */
[----:B------:R-:W-:Y:S01]  /*9950*/  F2FP.F16.F32.PACK_AB R24, R57, R24 ;  /* 0x000000183918723e */ /* 0x000fe200000000ff */
[----:B------:R3:W-:Y:S01]  /*9960*/  STSM.16.M88.4 [R102], R12 ;  /* 0x0000000c66007844 */ /* 0x0007e20000000200 */
[----:B------:R-:W-:Y:S02]  /*9970*/  F2FP.F16.F32.PACK_AB R25, R169, R64 ;  /* 0x00000040a919723e */ /* 0x000fe400000000ff */
[----:B------:R-:W-:-:S02]  /*9980*/  F2FP.F16.F32.PACK_AB R26, R61, R60 ;  /* 0x0000003c3d1a723e */ /* 0x000fc400000000ff */
[----:B------:R-:W-:Y:S02]  /*9990*/  F2FP.F16.F32.PACK_AB R27, R167, R56 ;  /* 0x00000038a71b723e */ /* 0x000fe400000000ff */
[----:B------:R-:W-:Y:S02]  /*99a0*/  SHF.R.U64 R78, R78, 0x3, RZ ;  /* 0x000000034e4e7819 */ /* 0x000fe400000012ff */
[----:B------:R-:W-:Y:S01]  /*99b0*/  MOV R42, R42 ;  /* 0x0000002a002a7202 */ /* 0x000fe20000000f00 */
[----:B------:R3:W-:Y:S01]  /*99c0*/  STSM.16.M88.4 [R39], R24 ;  /* 0x0000001827007844 */ /* 0x0007e20000000200 */
[----:B------:R-:W-:Y:S02]  /*99d0*/  MOV R0, R74 ;  /* 0x0000004a00007202 */ /* 0x000fe40000000f00 */
[----:B------:R-:W-:Y:S02]  /*99e0*/  F2FP.F16.F32.PACK_AB R28, R65, R28 ;  /* 0x0000001c411c723e */ /* 0x000fe400000000ff */
[----:B------:R-:W-:-:S02]  /*99f0*/  F2FP.F16.F32.PACK_AB R29, R165, R52 ;  /* 0x00000034a51d723e */ /* 0x000fc400000000ff */
[----:B------:R-:W-:Y:S02]  /*9a00*/  F2FP.F16.F32.PACK_AB R30, R69, R68 ;  /* 0x00000044451e723e */ /* 0x000fe400000000ff */
[----:B------:R-:W-:Y:S02]  /*9a10*/  F2FP.F16.F32.PACK_AB R31, R163, R48 ;  /* 0x00000030a31f723e */ /* 0x000fe400000000ff */
[----:B------:R-:W-:Y:S02]  /*9a20*/  F2FP.F16.F32.PACK_AB R72, R73, R72 ;  /* 0x000000484948723e */ /* 0x000fe400000000ff */
[----:B------:R-:W-:Y:S01]  /*9a30*/  LOP3.LUT R70, R70, R71, RZ, 0x3c, !PT ;  /* 0x0000004746467212 */ /* 0x000fe200078e3cff */
[----:B------:R-:W-:Y:S01]  /*9a40*/  IMAD.X R71, RZ, RZ, R17, P5 ;  /* 0x000000ffff477224 */ /* 0x000fe200028e0611 */
        /* <DEDUP_REMOVED lines=10> */
[----:B------:R-:W-:Y:S02]  /*9af0*/  IADD3.X R67, RZ, R17, RZ, P6, !PT ;  /* 0x00000011ff437210 */ /* 0x000fe400037fe4ff */
        /* <DEDUP_REMOVED lines=12> */
[----:B------:R-:W-:Y:S01]  /*9bc0*/  LOP3.LUT R78, R78, R79, RZ, 0x3c, !PT ;  /* 0x0000004f4e4e7212 */ /* 0x000fe200078e3cff */
[----:B------:R-:W-:Y:S01]  /*9bd0*/  IMAD.X R79, RZ, RZ, R17, P2 ;  /* 0x000000ffff4f7224 */ /* 0x000fe200010e0611 */
        /* <DEDUP_REMOVED lines=32> */
[----:B------:R-:W-:Y:S01]  /*9de0*/  MOV R35, UR5 ;  /* 0x0000000500237c02 */ /* 0x000fe20008000f00 */
[----:B------:R-:W-:Y:S01]  /*9df0*/  USHF.R.S32.HI UR5, URZ, 0x1f, UR44 ;  /* 0x0000001f3f057899 */ /* 0x000fe2000801142c */
[----:B------:R-:W-:Y:S01]  /*9e00*/  MOV R78, R78 ;  /* 0x0000004e004e7202 */ /* 0x000fe20000000f00 */
[----:B------:R3:W-:Y:S01]  /*9e10*/  STSM.16.M88.4 [R0], R136 ;  /* 0x0000008800007844 */ /* 0x0007e20000000200 */
[----:B------:R-:W-:Y:S02]  /*9e20*/  F2FP.F16.F32.PACK_AB R146, R149, R148 ;  /* 0x000000949592723e */ /* 0x000fe400000000ff */
[----:B------:R-:W-:Y:S01]  /*9e30*/  F2FP.F16.F32.PACK_AB R147, R151, R150 ;  /* 0x000000969793723e */ /* 0x000fe200000000ff */
[----:B-1----:R-:W-:Y:S01]  /*9e40*/  IMAD R4, R32, UR5, RZ ;  /* 0x0000000520047c24 */ /* 0x002fe2000f8e02ff */
[----:B------:R-:W-:-:S02]  /*9e50*/  MOV R34, UR8 ;  /* 0x0000000800227c02 */ /* 0x000fc40008000f00 */
[----:B------:R-:W-:Y:S01]  /*9e60*/  ISETP.GE.OR P0, PT, R95, UR10, P0 ;  /* 0x0000000a5f007c0c */ /* 0x000fe20008706670 */
[----:B------:R3:W-:Y:S01]  /*9e70*/  STSM.16.M88.4 [R78], R144 ;  /* 0x000000904e007844 */ /* 0x0007e20000000200 */
[----:B------:R-:W-:Y:S01]  /*9e80*/  IMAD R4, R33, UR44, R4 ;  /* 0x0000002c21047c24 */ /* 0x000fe2000f8e0204 */
[----:B------:R-:W-:Y:S01]  /*9e90*/  SHF.R.S32.HI R5, RZ, 0x1f, R95 ;  /* 0x0000001fff057819 */ /* 0x000fe2000001145f */
[----:B------:R-:W-:Y:S01]  /*9ea0*/  IMAD.WIDE.U32 R32, R32, UR44, R34 ;  /* 0x0000002c20207c25 */ /* 0x000fe2000f8e0022 */
[----:B------:R-:W-:Y:S01]  /*9eb0*/  @!PT LDS RZ, [RZ] ;  /* 0x00000000fffff984 */ /* 0x000fe20000000800 */
[----:B------:R-:W-:Y:S01]  /*9ec0*/  @!PT LDS RZ, [RZ] ;  /* 0x00000000fffff984 */ /* 0x000fe20000000800 */
[----:B------:R-:W-:Y:S01]  /*9ed0*/  @!PT LDS RZ, [RZ] ;  /* 0x00000000fffff984 */ /* 0x000fe20000000800 */
[----:B------:R1:W-:Y:S06]  /*9ee0*/  MEMBAR.ALL.CTA ;  /* 0x0000000000007992 */ /* 0x0003ec0000008000 */
[----:B-1----:R-:W1:Y:S02]  /*9ef0*/  FENCE.VIEW.ASYNC.S ;  /* 0x00000000000073c6 */ /* 0x002e640000000000 */
[----:B-1----:R-:W-:Y:S06]  /*9f00*/  BAR.ARV 0x1, 0x120 ;  /* 0x0044800000007b1d */ /* 0x002fec0000002000 */
[----:B------:R-:W-:-:S04]  /*9f10*/  IADD3 R95, P2, R95, R32, RZ ;  /* 0x000000205f5f7210 */ /* 0x000fc80007f5e0ff */
[----:B------:R-:W-:Y:S02]  /*9f20*/  IADD3.X R32, R5, R33, R4, P2, !PT ;  /* 0x0000002105207210 */ /* 0x000fe400017fe404 */
[----:B------:R-:W-:-:S04]  /*9f30*/  LEA R4, P2, R95, UR6, 0x2 ;  /* 0x000000065f047c11 */ /* 0x000fc8000f8410ff */
[----:B------:R-:W-:-:S05]  /*9f40*/  LEA.HI.X R5, R95, UR7, R32, 0x2, P2 ;  /* 0x000000075f057c11 */ /* 0x000fca00090f1420 */
        /* <DEDUP_REMOVED lines=34> */
.L_x_10518:
[----:B------:R-:W-:Y:S05]  /*a170*/  BSYNC B0 ;  /* 0x0000000000007941 */ /* 0x000fea0003800000 */
.L_x_10517:
[----:B------:R-:W-:Y:S05]  /*a180*/  BRA `(.L_x_10516) ;  /* 0x00000008007c7947 */ /* 0x000fea0003800000 */
.L_x_10515:
[----:B------:R-:W1:Y:S01]  /*a190*/  LDC.64 R10, c[0x0][0xae0] ;  /* 0x0002b800ff0a7b82 */ /* 0x000e620000000a00 */
        /* <DEDUP_REMOVED lines=23> */
[----:B----4-:R-:W-:-:S03]  /*a310*/  IMAD R0, R14, UR6, RZ ;  /* 0x000000060e007c24 */ /* 0x010fc6000f8e02ff */
        /* <DEDUP_REMOVED lines=8> */
.L_x_10520:
[----:B------:R-:W-:Y:S05]  /*a3a0*/  BSYNC B0 ;  /* 0x0000000000007941 */ /* 0x000fea0003800000 */
.L_x_10519:
[----:B------:R-:W-:Y:S01]  /*a3b0*/  ULDC UR5, c[0x0][0xa88] ;  /* 0x0002a20000057ab9 */ /* 0x000fe20000000800 */
[C---:B------:R-:W-:Y:S01]  /*a3c0*/  VIADD R0, R200.reuse, 0x20 ;  /* 0x00000020c8007836 */ /* 0x040fe20000000000 */
[----:B------:R-:W-:Y:S01]  /*a3d0*/  UIADD3 UR42, -UR42, UR5, URZ ;  /* 0x000000052a2a7290 */ /* 0x000fe2000fffe13f */
[----:B-1----:R-:W-:Y:S01]  /*a3e0*/  IMAD R3, R11, UR43, R10 ;  /* 0x0000002b0b037c24 */ /* 0x002fe2000f8e020a */
[----:B------:R-:W-:Y:S01]  /*a3f0*/  ULOP3.LUT UR40, URZ, UR40, URZ, 0x33, !UPT ;  /* 0x000000283f287292 */ /* 0x000fe2000f8e333f */
[----:B------:R-:W-:Y:S01]  /*a400*/  SHF.R.S32.HI R201, RZ, 0x1f, R200 ;  /* 0x0000001fffc97819 */ /* 0x000fe200000114c8 */
[----:B------:R-:W-:Y:S01]  /*a410*/  BSSY B0, `(.L_x_10521) ;  /* 0x0000024000007945 */ /* 0x000fe20003800000 */
[----:B------:R-:W-:Y:S01]  /*a420*/  IMAD.IADD R9, R9, 0x1, R3 ;  /* 0x0000000109097824 */ /* 0x000fe200078e0203 */
[C---:B------:R-:W-:Y:S01]  /*a430*/  ISETP.GE.AND P2, PT, R200.reuse, UR42, PT ;  /* 0x0000002ac8007c0c */ /* 0x040fe2000bf46270 */
[----:B------:R-:W-:Y:S01]  /*a440*/  VIADD R10, R200, 0x60 ;  /* 0x00000060c80a7836 */ /* 0x000fe20000000000 */
[----:B------:R-:W-:Y:S01]  /*a450*/  ISETP.GE.AND P0, PT, R0, UR42, PT ;  /* 0x0000002a00007c0c */ /* 0x000fe2000bf06270 */
[----:B---3--:R-:W-:Y:S01]  /*a460*/  IMAD R0, R12, UR6, RZ ;  /* 0x000000060c007c24 */ /* 0x008fe2000f8e02ff */
[----:B--2---:R-:W-:Y:S01]  /*a470*/  IADD3 R7, R20, UR40, RZ ;  /* 0x0000002814077c10 */ /* 0x004fe2000fffe0ff */
[----:B------:R-:W-:Y:S01]  /*a480*/  IMAD.WIDE.U32 R8, R12, UR44, R8 ;  /* 0x0000002c0c087c25 */ /* 0x000fe2000f8e0008 */
[----:B------:R-:W-:-:S03]  /*a490*/  IADD3 R4, R200, 0x40, RZ ;  /* 0x00000040c8047810 */ /* 0x000fc60007ffe0ff */
[----:B------:R-:W-:Y:S01]  /*a4a0*/  IMAD R3, R13, UR44, R0 ;  /* 0x0000002c0d037c24 */ /* 0x000fe2000f8e0200 */
[----:B------:R-:W-:Y:S01]  /*a4b0*/  ISETP.GE.AND P1, PT, R4, UR42, PT ;  /* 0x0000002a04007c0c */ /* 0x000fe2000bf26270 */
[----:B------:R-:W-:-:S03]  /*a4c0*/  IMAD.WIDE R6, R7, 0x80, R200 ;  /* 0x0000008007067825 */ /* 0x000fc600078e02c8 */
[----:B------:R-:W-:Y:S01]  /*a4d0*/  IADD3 R11, R9, R3, RZ ;  /* 0x00000003090b7210 */ /* 0x000fe20007ffe0ff */
[----:B------:R-:W-:Y:S08]  /*a4e0*/  @P2 BRA `(.L_x_10522) ;  /* 0x0000000000582947 */ /* 0x000ff00003800000 */
[C---:B------:R-:W-:Y:S01]  /*a4f0*/  VIADD R0, R18.reuse, 0x40 ;  /* 0x0000004012007836 */ /* 0x040fe20000000000 */
[----:B------:R-:W-:Y:S01]  /*a500*/  IADD3 R3, R18, 0x80, RZ ;  /* 0x0000008012037810 */ /* 0x000fe20007ffe0ff */
[----:B------:R-:W-:Y:S01]  /*a510*/  ULDC UR5, c[0x0][0xa8c] ;  /* 0x0002a30000057ab9 */ /* 0x000fe20000000800 */
[----:B------:R-:W-:Y:S01]  /*a520*/  ULDC.64 UR6, c[0x0][0xad8] ;  /* 0x0002b60000067ab9 */ /* 0x000fe20000000a00 */
[----:B------:R-:W-:Y:S01]  /*a530*/  MOV R4, R8 ;  /* 0x0000000800047202 */ /* 0x000fe20000000f00 */
[----:B------:R-:W-:Y:S01]  /*a540*/  IMAD.MOV.U32 R5, RZ, RZ, R11 ;  /* 0x000000ffff057224 */ /* 0x000fe200078e000b */
[----:B------:R-:W-:Y:S01]  /*a550*/  ISETP.GE.AND P3, PT, R0, UR5, PT ;  /* 0x0000000500007c0c */ /* 0x000fe2000bf66270 */
[C---:B------:R-:W-:Y:S01]  /*a560*/  VIADD R0, R18.reuse, 0xc0 ;  /* 0x000000c012007836 */ /* 0x040fe20000000000 */
[----:B------:R-:W-:Y:S01]  /*a570*/  ISETP.GE.AND P4, PT, R3, UR5, PT ;  /* 0x0000000503007c0c */ /* 0x000fe2000bf86270 */
[----:B------:R-:W-:Y:S01]  /*a580*/  IMAD R3, R7, UR6, RZ ;  /* 0x0000000607037c24 */ /* 0x000fe2000f8e02ff */
[----:B------:R-:W-:Y:S01]  /*a590*/  ISETP.GE.AND P2, PT, R18, UR5, PT ;  /* 0x0000000512007c0c */ /* 0x000fe2000bf46270 */
        /* <DEDUP_REMOVED lines=11> */
.L_x_10522:
[----:B------:R-:W-:Y:S05]  /*a650*/  BSYNC B0 ;  /* 0x0000000000007941 */ /* 0x000fea0003800000 */
.L_x_10521:
[----:B------:R-:W-:Y:S01]  /*a660*/  BSSY B0, `(.L_x_10523) ;  /* 0x000001b000007945 */ /* 0x000fe20003800000 */
[----:B------:R-:W-:-:S03]  /*a670*/  ISETP.GE.AND P2, PT, R10, UR42, PT ;  /* 0x0000002a0a007c0c */ /* 0x000fc6000bf46270 */
[----:B------:R-:W-:Y:S10]  /*a680*/  @P0 BRA `(.L_x_10524) ;  /* 0x0000000000600947 */ /* 0x000ff40003800000 */
[----:B------:R-:W-:Y:S01]  /*a690*/  IADD3 R3, P0, R6, 0x20, RZ ;  /* 0x0000002006037810 */ /* 0x000fe20007f1e0ff */
[C---:B------:R-:W-:Y:S01]  /*a6a0*/  VIADD R4, R18.reuse, 0x40 ;  /* 0x0000004012047836 */ /* 0x040fe20000000000 */
[----:B------:R-:W-:Y:S01]  /*a6b0*/  IADD3 R5, R18, 0x80, RZ ;  /* 0x0000008012057810 */ /* 0x000fe20007ffe0ff */
[----:B------:R-:W-:Y:S01]  /*a6c0*/  ULDC UR5, c[0x0][0xa8c] ;  /* 0x0002a30000057ab9 */ /* 0x000fe20000000800 */
[----:B------:R-:W-:Y:S01]  /*a6d0*/  ULDC.64 UR6, c[0x0][0xad8] ;  /* 0x0002b60000067ab9 */ /* 0x000fe20000000a00 */
[----:B------:R-:W-:Y:S01]  /*a6e0*/  IMAD.X R0, RZ, RZ, R7, P0 ;  /* 0x000000ffff007224 */ /* 0x000fe200000e0607 */
[----:B------:R-:W-:Y:S02]  /*a6f0*/  ISETP.GE.AND P5, PT, R5, UR5, PT ;  /* 0x0000000505007c0c */ /* 0x000fe4000bfa6270 */
[----:B------:R-:W-:Y:S01]  /*a700*/  ISETP.GE.AND P4, PT, R4, UR5, PT ;  /* 0x0000000504007c0c */ /* 0x000fe2000bf86270 */
[----:B------:R-:W-:Y:S01]  /*a710*/  IMAD.MOV.U32 R4, RZ, RZ, R8 ;  /* 0x000000ffff047224 */ /* 0x000fe200078e0008 */
[----:B------:R-:W-:Y:S01]  /*a720*/  MOV R5, R11 ;  /* 0x0000000b00057202 */ /* 0x000fe20000000f00 */
[----:B------:R-:W-:Y:S01]  /*a730*/  IMAD R0, R0, UR6, RZ ;  /* 0x0000000600007c24 */ /* 0x000fe2000f8e02ff */
[----:B------:R-:W-:-:S02]  /*a740*/  IADD3 R10, R18, 0xc0, RZ ;  /* 0x000000c0120a7810 */ /* 0x000fc40007ffe0ff */
[----:B------:R-:W-:Y:S01]  /*a750*/  ISETP.GE.AND P3, PT, R18, UR5, PT ;  /* 0x0000000512007c0c */ /* 0x000fe2000bf66270 */
[----:B------:R-:W-:Y:S01]  /*a760*/  IMAD.WIDE.U32 R4, R3, UR6, R4 ;  /* 0x0000000603047c25 */ /* 0x000fe2000f8e0004 */
[----:B------:R-:W-:-:S03]  /*a770*/  ISETP.GE.AND P6, PT, R10, UR5, PT ;  /* 0x000000050a007c0c */ /* 0x000fc6000bfc6270 */
        /* <DEDUP_REMOVED lines=9> */
.L_x_10524:
[----:B------:R-:W-:Y:S05]  /*a810*/  BSYNC B0 ;  /* 0x0000000000007941 */ /* 0x000fea0003800000 */
.L_x_10523:
[----:B------:R-:W-:Y:S04]  /*a820*/  BSSY B0, `(.L_x_10525) ;  /* 0x000001a000007945 */ /* 0x000fe80003800000 */
[----:B------:R-:W-:Y:S05]  /*a830*/  @P1 BRA `(.L_x_10526) ;  /* 0x0000000000601947 */ /* 0x000fea0003800000 */
[----:B------:R-:W-:Y:S01]  /*a840*/  IADD3 R3, P0, R6, 0x40, RZ ;  /* 0x0000004006037810 */ /* 0x000fe20007f1e0ff */
[C---:B------:R-:W-:Y:S01]  /*a850*/  VIADD R5, R18.reuse, 0x80 ;  /* 0x0000008012057836 */ /* 0x040fe20000000000 */
[----:B------:R-:W-:Y:S01]  /*a860*/  IADD3 R4, R18, 0x40, RZ ;  /* 0x0000004012047810 */ /* 0x000fe20007ffe0ff */
[----:B------:R-:W-:Y:S01]  /*a870*/  ULDC UR5, c[0x0][0xa8c] ;  /* 0x0002a30000057ab9 */ /* 0x000fe20000000800 */
[----:B------:R-:W-:Y:S01]  /*a880*/  IADD3.X R0, RZ, R7, RZ, P0, !PT ;  /* 0x00000007ff007210 */ /* 0x000fe200007fe4ff */
[----:B------:R-:W-:Y:S01]  /*a890*/  ULDC.64 UR6, c[0x0][0xad8] ;  /* 0x0002b60000067ab9 */ /* 0x000fe20000000a00 */
        /* <DEDUP_REMOVED lines=11> */
[----:B-12---:R-:W-:Y:S02]  /*a950*/  LEA R12, P0, R4, UR6, 0x1 ;  /* 0x00000006040c7c11 */ /* 0x006fe4000f8008ff */
[----:B------:R-:W-:-:S04]  /*a960*/  IADD3 R3, R5, R3, RZ ;  /* 0x0000000305037210 */ /* 0x000fc80007ffe0ff */
[----:B------:R-:W-:-:S05]  /*a970*/  LEA.HI.X R13, R4, UR7, R3, 0x1, P0 ;  /* 0x00000007040d7c11 */ /* 0x000fca00080f0c03 */
[----:B------:R3:W-:Y:S04]  /*a980*/  @!P1 STG.E.128 desc[UR46][R12.64], RZ ;  /* 0x000000ff0c009986 */ /* 0x0007e8000c101d2e */
[----:B------:R3:W-:Y:S04]  /*a990*/  @!P3 STG.E.128 desc[UR46][R12.64+0x80], RZ ;  /* 0x000080ff0c00b986 */ /* 0x0007e8000c101d2e */
[----:B------:R3:W-:Y:S04]  /*a9a0*/  @!P4 STG.E.128 desc[UR46][R12.64+0x100], RZ ;  /* 0x000100ff0c00c986 */ /* 0x0007e8000c101d2e */
[----:B------:R3:W-:Y:S02]  /*a9b0*/  @!P5 STG.E.128 desc[UR46][R12.64+0x180], RZ ;  /* 0x000180ff0c00d986 */ /* 0x0007e4000c101d2e */
.L_x_10526:
[----:B------:R-:W-:Y:S05]  /*a9c0*/  BSYNC B0 ;  /* 0x0000000000007941 */ /* 0x000fea0003800000 */
.L_x_10525:
[----:B------:R-:W-:Y:S04]  /*a9d0*/  BSSY B0, `(.L_x_10516) ;  /* 0x000001a000007945 */ /* 0x000fe80003800000 */
[----:B------:R-:W-:Y:S05]  /*a9e0*/  @P2 BRA `(.L_x_10527) ;  /* 0x0000000000602947 */ /* 0x000fea0003800000 */
[----:B------:R-:W-:Y:S01]  /*a9f0*/  IADD3 R3, P0, R6, 0x60, RZ ;  /* 0x0000006006037810 */ /* 0x000fe20007f1e0ff */
[----:B------:R-:W-:Y:S01]  /*aa00*/  VIADD R0, R18, 0x40 ;  /* 0x0000004012007836 */ /* 0x000fe20000000000 */
[----:B------:R-:W-:Y:S01]  /*aa10*/  MOV R5, R11 ;  /* 0x0000000b00057202 */ /* 0x000fe20000000f00 */
[----:B------:R-:W-:Y:S01]  /*aa20*/  ULDC UR5, c[0x0][0xa8c] ;  /* 0x0002a30000057ab9 */ /* 0x000fe20000000800 */
[----:B------:R-:W-:Y:S01]  /*aa30*/  IADD3.X R6, RZ, R7, RZ, P0, !PT ;  /* 0x00000007ff067210 */ /* 0x000fe200007fe4ff */
[----:B------:R-:W-:Y:S01]  /*aa40*/  ULDC.64 UR6, c[0x0][0xad8] ;  /* 0x0002b60000067ab9 */ /* 0x000fe20000000a00 */
[----:B------:R-:W-:Y:S01]  /*aa50*/  IMAD.MOV.U32 R4, RZ, RZ, R8 ;  /* 0x000000ffff047224 */ /* 0x000fe200078e0008 */
[----:B------:R-:W-:Y:S01]  /*aa60*/  ISETP.GE.AND P2, PT, R0, UR5, PT ;  /* 0x0000000500007c0c */ /* 0x000fe2000bf46270 */
[C---:B------:R-:W-:Y:S01]  /*aa70*/  VIADD R7, R18.reuse, 0x80 ;  /* 0x0000008012077836 */ /* 0x040fe20000000000 */
[----:B------:R-:W-:Y:S01]  /*aa80*/  IADD3 R0, R18, 0xc0, RZ ;  /* 0x000000c012007810 */ /* 0x000fe20007ffe0ff */
[----:B------:R-:W-:Y:S01]  /*aa90*/  IMAD R6, R6, UR6, RZ ;  /* 0x0000000606067c24 */ /* 0x000fe2000f8e02ff */
[----:B------:R-:W-:Y:S01]  /*aaa0*/  ISETP.GE.AND P1, PT, R18, UR5, PT ;  /* 0x0000000512007c0c */ /* 0x000fe2000bf26270 */
[----:B------:R-:W-:Y:S01]  /*aab0*/  IMAD.WIDE.U32 R4, R3, UR6, R4 ;  /* 0x0000000603047c25 */ /* 0x000fe2000f8e0004 */
[----:B------:R-:W-:-:S02]  /*aac0*/  ISETP.GE.AND P3, PT, R7, UR5, PT ;  /* 0x0000000507007c0c */ /* 0x000fc4000bf66270 */
        /* <DEDUP_REMOVED lines=10> */
.L_x_10527:
[----:B------:R-:W-:Y:S05]  /*ab70*/  BSYNC B0 ;  /* 0x0000000000007941 */ /* 0x000fea0003800000 */
.L_x_10516:
[----:B------:R-:W5:Y:S02]  /*ab80*/  LDC R0, c[0x0][0xda8] ;  /* 0x00036a00ff007b82 */ /* 0x000f640000000800 */
[----:B-----5:R-:W-:-:S13]  /*ab90*/  ISETP.LE.AND P0, PT, R0, UR4, PT ;  /* 0x0000000400007c0c */ /* 0x020fda000bf03270 */
[----:B------:R-:W-:Y:S05]  /*aba0*/  @!P0 BRA `(.L_x_10528) ;  /* 0xffffff6000808947 */ /* 0x000fea000383ffff */
[----:B------:R-:W-:Y:S05]  /*abb0*/  EXIT ;  /* 0x000000000000794d */ /* 0x000fea0003800000 */
.L_x_10480:
        /* <DEDUP_REMOVED lines=14> */
[----:B------:R-:W-:Y:S01]  /*aca0*/  MOV R18, UR4 ;  /* 0x0000000400127c02 */ /* 0x000fe20008000f00 */
[----:B------:R-:W-:Y:S01]  /*acb0*/  IMAD.MOV.U32 R16, RZ, RZ, RZ ;  /* 0x000000ffff107224 */ /* 0x000fe200078e00ff */
[----:B------:R-:W-:Y:S01]  /*acc0*/  MOV R17, 0x1 ;  /* 0x0000000100117802 */ /* 0x000fe20000000f00 */
[----:B------:R-:W-:Y:S01]  /*acd0*/  ULDC UR39, c[0x0][0xc] ;  /* 0x0000030000277ab9 */ /* 0x000fe20000000800 */
[----:B------:R-:W-:Y:S01]  /*ace0*/  ULDC.64 UR48, c[0x0][0x198] ;  /* 0x0000660000307ab9 */ /* 0x000fe20000000a00 */
[----:B------:R-:W-:Y:S01]  /*acf0*/  UMOV UR44, URZ ;  /* 0x0000003f002c7c82 */ /* 0x000fe20008000000 */
[----:B-1----:R-:W-:-:S07]  /*ad00*/  LOP3.LUT R19, R2, 0x1f, RZ, 0xc0, !PT ;  /* 0x0000001f02137812 */ /* 0x002fce00078ec0ff */
.L_x_10577:
        /* <DEDUP_REMOVED lines=21> */
.L_x_10530:
[----:B------:R-:W-:Y:S01]  /*ae60*/  ULDC UR11, c[0x0][0xdc4] ;  /* 0x00037100000b7ab9 */ /* 0x000fe20000000800 */
[----:B------:R-:W-:Y:S01]  /*ae70*/  UMOV UR8, UR9 ;  /* 0x0000000900087c82 */ /* 0x000fe20008000000 */
[----:B------:R-:W-:-:S11]  /*ae80*/  UISETP.NE.AND UP0, UPT, UR11, 0x1, UPT ;  /* 0x000000010b00788c */ /* 0x000fd6000bf05270 */
[----:B------:R-:W-:Y:S02]  /*ae90*/  @UP0 ULDC.64 UR12, c[0x0][0xdc8] ;  /* 0x00037200000c0ab9 */ /* 0x000fe40000000a00 */
[----:B------:R-:W-:-:S04]  /*aea0*/  UIMAD.WIDE.U32 UR6, UR9, UR12, URZ ;  /* 0x0000000c090672a5 */ /* 0x000fc8000f8e003f */
[----:B------:R-:W-:-:S04]  /*aeb0*/  @UP0 USHF.R.U32.HI UR8, URZ, UR13, UR7 ;  /* 0x0000000d3f080299 */ /* 0x000fc80008011607 */
[----:B------:R-:W-:-:S12]  /*aec0*/  UIMAD UR6, UR8, UR11, URZ ;  /* 0x0000000b080672a4 */ /* 0x000fd8000f8e023f */
.L_x_10531:
[----:B------:R-:W-:Y:S01]  /*aed0*/  ULDC.64 UR12, c[0x0][0x3f8] ;  /* 0x0000fe00000c7ab9 */ /* 0x000fe20000000a00 */
[----:B------:R-:W-:Y:S01]  /*aee0*/  ULOP3.LUT UR8, URZ, UR8, URZ, 0x33, !UPT ;  /* 0x000000083f087292 */ /* 0x000fe2000f8e333f */
[----:B------:R-:W-:Y:S01]  /*aef0*/  BSSY B6, `(.L_x_10532) ;  /* 0x000024d000067945 */ /* 0x000fe20003800000 */
[----:B------:R-:W-:Y:S02]  /*af00*/  UISETP.NE.U32.AND UP0, UPT, UR12, URZ, UPT ;  /* 0x0000003f0c00728c */ /* 0x000fe4000bf05070 */
[----:B------:R-:W-:Y:S02]  /*af10*/  UIADD3 UR11, UR9, -UR6, URZ ;  /* 0x80000006090b7290 */ /* 0x000fe4000fffe03f */
[----:B------:R-:W-:Y:S01]  /*af20*/  UISETP.NE.AND.EX UP0, UPT, UR13, URZ, UPT, UP0 ;  /* 0x0000003f0d00728c */ /* 0x000fe2000bf05300 */
[----:B------:R-:W-:Y:S01]  /*af30*/  ULDC UR6, c[0x0][0xdac] ;  /* 0x00036b0000067ab9 */ /* 0x000fe20000000800 */
[----:B------:R-:W-:Y:S01]  /*af40*/  ULDC UR7, c[0x0][0x404] ;  /* 0x0001010000077ab9 */ /* 0x000fe20000000800 */
[----:B------:R-:W-:Y:S01]  /*af50*/  UIADD3 UR8, UR8, UR6, URZ ;  /* 0x0000000608087290 */ /* 0x000fe2000fffe03f */
[----:B------:R-:W-:-:S02]  /*af60*/  ULDC UR9, c[0x0][0x2e0] ;  /* 0x0000b80000097ab9 */ /* 0x000fc40000000800 */
[----:B------:R-:W-:Y:S01]  /*af70*/  ULDC UR6, c[0x0][0x288] ;  /* 0x0000a20000067ab9 */ /* 0x000fe20000000800 */
[----:B------:R-:W-:Y:S02]  /*af80*/  USHF.L.U32 UR41, UR8, 0x7, URZ ;  /* 0x0000000708297899 */ /* 0x000fe4000800063f */
[----:B------:R-:W-:Y:S02]  /*af90*/  USEL UR8, UR7, 0x1, UP0 ;  /* 0x0000000107087887 */ /* 0x000fe40008000000 */
[----:B------:R-:W-:Y:S02]  /*afa0*/  UIADD3 UR7, UR41, 0xdf, -UR6 ;  /* 0x000000df29077890 */ /* 0x000fe4000fffe806 */
[----:B------:R-:W-:Y:S02]  /*afb0*/  UIMAD UR6, UR8, UR9, 0x5f ;  /* 0x0000005f080674a4 */ /* 0x000fe4000f8e0209 */
[----:B------:R-:W-:Y:S02]  /*afc0*/  UIMAD UR8, UR8, UR9, UR7 ;  /* 0x00000009080872a4 */ /* 0x000fe4000f8e0207 */
[----:B------:R-:W-:Y:S01]  /*afd0*/  UIMAD.WIDE UR6, UR6, 0x2aaaaaab, URZ ;  /* 0x2aaaaaab060678a5 */ /* 0x000fe2000f8e023f */
[----:B------:R-:W-:Y:S01]  /*afe0*/  ULDC UR12, c[0x0][0xdc4] ;  /* 0x00037100000c7ab9 */ /* 0x000fe20000000800 */
[----:B------:R-:W-:-:S02]  /*aff0*/  UIMAD.WIDE UR8, UR8, 0x2aaaaaab, URZ ;  /* 0x2aaaaaab080878a5 */ /* 0x000fc4000f8e023f */
[----:B------:R-:W-:Y:S02]  /*b000*/  UIMAD UR12, UR10, UR12, UR11 ;  /* 0x0000000c0a0c72a4 */ /* 0x000fe4000f8e020b */
[----:B------:R-:W-:Y:S01]  /*b010*/  USHF.R.U32.HI UR8, URZ, 0x1f, UR9 ;  /* 0x0000001f3f087899 */ /* 0x000fe20008011609 */
[----:B------:R-:W-:Y:S01]  /*b020*/  UMOV UR10, UR7 ;  /* 0x00000007000a7c82 */ /* 0x000fe20008000000 */
[----:B------:R-:W-:Y:S01]  /*b030*/  ULDC UR13, c[0x0][0xdb8] ;  /* 0x00036e00000d7ab9 */ /* 0x000fe20000000800 */
[----:B------:R-:W-:Y:S02]  /*b040*/  USHF.R.U32.HI UR11, URZ, 0x1f, UR10 ;  /* 0x0000001f3f0b7899 */ /* 0x000fe4000801160a */
[----:B------:R-:W-:Y:S02]  /*b050*/  ULEA.HI.SX32 UR8, UR9, UR8, 0x1c ;  /* 0x0000000809087291 */ /* 0x000fe4000f8fe23f */
[----:B------:R-:W-:Y:S02]  /*b060*/  ULEA.HI.SX32 UR11, UR10, UR11, 0x1c ;  /* 0x0000000b0a0b7291 */ /* 0x000fe4000f8fe23f */
[----:B------:R-:W-:-:S02]  /*b070*/  UISETP.NE.AND UP1, UPT, UR13, 0x1, UPT ;  /* 0x000000010d00788c */ /* 0x000fc4000bf25270 */
[----:B------:R-:W-:Y:S01]  /*b080*/  UISETP.LT.AND UP0, UPT, UR11, UR8, UPT ;  /* 0x000000080b00728c */ /* 0x000fe2000bf01270 */
[----:B------:R-:W-:-:S03]  /*b090*/  UMOV UR43, UR12 ;  /* 0x0000000c002b7c82 */ /* 0x000fc60008000000 */
[----:B------:R-:W-:-:S05]  /*b0a0*/  USEL UR38, UR11, UR8, UP0 ;  /* 0x000000080b267287 */ /* 0x000fca0008000000 */
[----:B------:R-:W-:Y:S01]  /*b0b0*/  @UP1 ULDC UR14, c[0x0][0xdbc] ;  /* 0x00036f00000e1ab9 */ /* 0x000fe20000000800 */
[----:B------:R-:W-:Y:S01]  /*b0c0*/  ISETP.LT.AND P0, PT, RZ, UR38, PT ;  /* 0x00000026ff007c0c */ /* 0x000fe2000bf01270 */
[----:B------:R-:W-:Y:S01]  /*b0d0*/  UIMAD.WIDE.U32 UR6, UR12, UR14, URZ ;  /* 0x0000000e0c0672a5 */ /* 0x000fe2000f8e003f */
[----:B------:R-:W-:-:S03]  /*b0e0*/  @UP1 ULDC UR9, c[0x0][0xdc0] ;  /* 0x0003700000091ab9 */ /* 0x000fc60000000800 */
        /* <DEDUP_REMOVED lines=20> */
.L_x_10533:
        /* <DEDUP_REMOVED lines=22> */
[----:B-1----:R-:W-:Y:S05]  /*b390*/  CALL.ABS.NOINC R2 ;  /* 0x0000000002007343 */ /* 0x002fea0003c00000 */
.L_x_10535:
        /* <DEDUP_REMOVED lines=15> */
[----:B------:R-:W-:Y:S01]  /*b490*/  IMAD.MOV.U32 R8, RZ, RZ, 0x70 ;  /* 0x00000070ff087424 */ /* 0x000fe200078e00ff */
[----:B------:R-:W-:Y:S01]  /*b4a0*/  MOV R12, 0x1 ;  /* 0x00000001000c7802 */ /* 0x000fe20000000f00 */
[----:B-1----:R-:W-:-:S07]  /*b4b0*/  IMAD.MOV.U32 R13, RZ, RZ, RZ ;  /* 0x000000ffff0d7224 */ /* 0x002fce00078e00ff */
[----:B------:R-:W-:-:S07]  /*b4c0*/  LEPC R20, `(.L_x_10537) ;  /* 0x000000001014794e */ /* 0x000fce0000000000 */
[----:B--2---:R-:W-:Y:S05]  /*b4d0*/  CALL.ABS.NOINC R2 ;  /* 0x0000000002007343 */ /* 0x004fea0003c00000 */
.L_x_10537:
        /* <DEDUP_REMOVED lines=16> */
.L_x_10536:
        /* <DEDUP_REMOVED lines=13> */
[----:B------:R-:W-:Y:S01]  /*b6b0*/  MOV R10, UR38 ;  /* 0x00000026000a7c02 */ /* 0x000fe20008000f00 */
[----:B------:R-:W-:Y:S01]  /*b6c0*/  UMOV UR6, 0xffffffff ;  /* 0xffffffff00067882 */ /* 0x000fe20000000000 */
        /* <DEDUP_REMOVED lines=14> */
.L_x_10589:
[----:B------:R-:W-:Y:S01]  /*b7b0*/  UMOV UR4, 0xffffffff ;  /* 0xffffffff00047882 */ /* 0x000fe20000000000 */
[----:B------:R-:W-:Y:S02]  /*b7c0*/  SHF.R.S32.HI R7, RZ, 0x1f, R6 ;  /* 0x0000001fff077819 */ /* 0x000fe40000011406 */
[----:B------:R-:W-:Y:S05]  /*b7d0*/  BRA.DIV UR4, `(.L_x_10539) ;  /* 0x0000002204d07947 */ /* 0x000fea000b800000 */
[----:B------:R-:W-:-:S13]  /*b7e0*/  ELECT P6, URZ, PT ;  /* 0x00000000003f782f */ /* 0x000fda00038c0000 */
.L_x_10592:
        /* <DEDUP_REMOVED lines=16> */
[----:B------:R-:W-:-:S04]  /*b8f0*/  LEA R8, P2, R4, R2, 0x2 ;  /* 0x0000000204087211 */ /* 0x000fc800078410ff */
[----:B------:R-:W-:-:S05]  /*b900*/  LEA.HI.X R9, R4, R3, R5, 0x2, P2 ;  /* 0x0000000304097211 */ /* 0x000fca00010f1405 */
[----:B------:R1:W5:Y:S01]  /*b910*/  LDG.E R4, desc[UR46][R8.64] ;  /* 0x0000002e08047981 */ /* 0x000362000c1e1900 */
[----:B------:R-:W-:-:S05]  /*b920*/  IADD3 R5, -R11, RZ, RZ ;  /* 0x000000ff0b057210 */ /* 0x000fca0007ffe1ff */
[----:B------:R-:W-:-:S07]  /*b930*/  IMAD R10, R12, R5, R10 ;  /* 0x000000050c0a7224 */ /* 0x000fce00078e020a */
.L_x_10541:
[----:B------:R-:W2:Y:S01]  /*b940*/  S2R R5, SR_TID.X ;  /* 0x0000000000057919 */ /* 0x000ea20000002100 */
[----:B-1----:R-:W-:Y:S02]  /*b950*/  LEA R8, R16, UR37, 0x3 ;  /* 0x0000002510087c11 */ /* 0x002fe4000f8e18ff */
[----:B--2---:R-:W-:Y:S02]  /*b960*/  LOP3.LUT R9, R5, 0x7f, RZ, 0xc0, !PT ;  /* 0x0000007f05097812 */ /* 0x004fe400078ec0ff */
[----:B------:R-:W-:Y:S02]  /*b970*/  SHF.L.U32 R5, R17, 0x1f, RZ ;  /* 0x0000001f11057819 */ /* 0x000fe400000006ff */
[----:B------:R-:W-:Y:S02]  /*b980*/  ISETP.NE.AND P3, PT, R9, RZ, PT ;  /* 0x000000ff0900720c */ /* 0x000fe40003f65270 */
[----:B------:R-:W1:Y:S02]  /*b990*/  SYNCS.PHASECHK.TRANS64.TRYWAIT P2, [R8+URZ+0x22840], R5 ;  /* 0x02284005080075a7 */ /* 0x000e64000804017f */
[----:B-1----:R-:W-:Y:S09]  /*b9a0*/  @!P2 BRA `(.L_x_10542) ;  /* 0x00000020007ca947 */ /* 0x002ff20003800000 */
.L_x_10593:
[----:B------:R-:W-:Y:S05]  /*b9b0*/  @P3 BRA `(.L_x_10543) ;  /* 0x0000000000143947 */ /* 0x000fea0003800000 */
[----:B------:R-:W-:Y:S01]  /*b9c0*/  ISETP.NE.AND P2, PT, R19, RZ, PT ;  /* 0x000000ff1300720c */ /* 0x000fe20003f45270 */
[----:B-1----:R-:W-:-:S04]  /*b9d0*/  IMAD.MOV.U32 R5, RZ, RZ, 0x3000 ;  /* 0x00003000ff057424 */ /* 0x002fc800078e00ff */
[----:B------:R2:W-:Y:S08]  /*b9e0*/  SYNCS.ARRIVE.TRANS64 RZ, [R8+URZ+0x22830], R5 ;  /* 0x0228300508ff79a7 */ /* 0x0005f0000800003f */
[----:B------:R-:W-:Y:S05]  /*b9f0*/  @!P2 BRA `(.L_x_10543) ;  /* 0x000000000004a947 */ /* 0x000fea0003800000 */
[----:B------:R-:W-:Y:S01]  /*ba00*/  BPT.TRAP 0x1 ;  /* 0x000000040000795c */ /* 0x000fe20000300000 */
.L_x_10543:
        /* <DEDUP_REMOVED lines=16> */
.L_x_10540:
        /* <DEDUP_REMOVED lines=24> */
.L_x_10594:
        /* <DEDUP_REMOVED lines=10> */
.L_x_10595:
[----:B------:R-:W-:Y:S05]  /*bd30*/  @P3 BRA `(.L_x_10548) ;  /* 0x0000000000143947 */ /* 0x000fea0003800000 */
[----:B------:R-:W-:Y:S02]  /*bd40*/  ISETP.NE.AND P2, PT, R19, RZ, PT ;  /* 0x000000ff1300720c */ /* 0x000fe40003f45270 */
[----:B-1----:R-:W-:-:S04]  /*bd50*/  MOV R5, 0xc000 ;  /* 0x0000c00000057802 */ /* 0x002fc80000000f00 */
[----:B------:R2:W-:Y:S07]  /*bd60*/  SYNCS.ARRIVE.TRANS64 RZ, [R8+URZ+0x22850], R5 ;  /* 0x0228500508ff79a7 */ /* 0x0005ee000800003f */
[----:B------:R-:W-:Y:S05]  /*bd70*/  @!P2 BRA `(.L_x_10548) ;  /* 0x000000000004a947 */ /* 0x000fea0003800000 */
[----:B------:R-:W-:Y:S01]  /*bd80*/  BPT.TRAP 0x1 ;  /* 0x000000040000795c */ /* 0x000fe20000300000 */
.L_x_10548:
        /* <DEDUP_REMOVED lines=31> */
.L_x_10546:
[----:B------:R-:W-:Y:S05]  /*bf80*/  BSYNC B0 ;  /* 0x0000000000007941 */ /* 0x000fea0003800000 */
.L_x_10545:
[----:B------:R-:W-:-:S06]  /*bf90*/  UISETP.GE.AND UP0, UPT, UR38, 0x2, UPT ;  /* 0x000000022600788c */ /* 0x000fcc000bf06270 */
[----:B------:R-:W-:-:S13]  /*bfa0*/  PLOP3.LUT P2, PT, PT, PT, UP0, 0x80, 0x0 ;  /* 0x000000000000781c */ /* 0x000fda0003f4f008 */
[----:B------:R-:W-:Y:S05]  /*bfb0*/  @!P2 BRA `(.L_x_10549) ;  /* 0x0000001000aca947 */ /* 0x000fea0003800000 */
[----:B------:R-:W-:Y:S02]  /*bfc0*/  ULOP3.LUT UR6, UR38, 0x1, URZ, 0xc0, !UPT ;  /* 0x0000000126067892 */ /* 0x000fe4000f8ec03f */
[----:B------:R-:W-:Y:S02]  /*bfd0*/  IMAD.U32 R9, RZ, RZ, UR38 ;  /* 0x00000026ff097e24 */ /* 0x000fe4000f8e00ff */
[----:B------:R-:W-:-:S03]  /*bfe0*/  UISETP.NE.U32.AND UP0, UPT, UR6, 0x1, UPT ;  /* 0x000000010600788c */ /* 0x000fc6000bf05070 */
[----:B------:R-:W-:-:S03]  /*bff0*/  IADD3 R9, R9, -0x2, RZ ;  /* 0xfffffffe09097810 */ /* 0x000fc60007ffe0ff */
[----:B------:R-:W-:Y:S02]  /*c000*/  PLOP3.LUT P2, PT, PT, PT, UP0, 0x80, 0x0 ;  /* 0x000000000000781c */ /* 0x000fe40003f4f008 */
[----:B-12---:R-:W-:-:S11]  /*c010*/  IMAD.MOV.U32 R8, RZ, RZ, R9 ;  /* 0x000000ffff087224 */ /* 0x006fd600078e0009 */
[----:B------:R-:W-:Y:S05]  /*c020*/  @!P2 BRA `(.L_x_10550) ;  /* 0x000000040080a947 */ /* 0x000fea0003800000 */
        /* <DEDUP_REMOVED lines=27> */
.L_x_10553:
[----:B-1----:R-:W1:Y:S01]  /*c1e0*/  S2R R2, SR_TID.X ;  /* 0x0000000000027919 */ /* 0x002e620000002100 */
[----:B------:R-:W-:Y:S02]  /*c1f0*/  SHF.L.U32 R3, R17, 0x1f, RZ ;  /* 0x0000001f11037819 */ /* 0x000fe400000006ff */
[----:B-1----:R-:W-:Y:S02]  /*c200*/  LOP3.LUT R5, R2, 0x7f, RZ, 0xc0, !PT ;  /* 0x0000007f02057812 */ /* 0x002fe400078ec0ff */
[----:B------:R-:W-:Y:S02]  /*c210*/  LEA R2, R16, UR37, 0x3 ;  /* 0x0000002510027c11 */ /* 0x000fe4000f8e18ff */
[----:B------:R-:W-:Y:S02]  /*c220*/  ISETP.NE.AND P2, PT, R5, RZ, PT ;  /* 0x000000ff0500720c */ /* 0x000fe40003f45270 */
[----:B------:R-:W1:Y:S02]  /*c230*/  SYNCS.PHASECHK.TRANS64.TRYWAIT P3, [R2+URZ+0x22840], R3 ;  /* 0x02284003020075a7 */ /* 0x000e64000806017f */
[----:B-1----:R-:W-:Y:S09]  /*c240*/  @!P3 BRA `(.L_x_10554) ;  /* 0x000000180094b947 */ /* 0x002ff20003800000 */
.L_x_10596:
[----:B------:R-:W-:Y:S05]  /*c250*/  @P2 BRA `(.L_x_10555) ;  /* 0x0000000000142947 */ /* 0x000fea0003800000 */
[----:B------:R-:W-:Y:S02]  /*c260*/  ISETP.NE.AND P3, PT, R19, RZ, PT ;  /* 0x000000ff1300720c */ /* 0x000fe40003f65270 */
[----:B------:R-:W-:-:S04]  /*c270*/  MOV R5, 0x3000 ;  /* 0x0000300000057802 */ /* 0x000fc80000000f00 */
[----:B------:R2:W-:Y:S07]  /*c280*/  SYNCS.ARRIVE.TRANS64 RZ, [R2+URZ+0x22830], R5 ;  /* 0x0228300502ff79a7 */ /* 0x0005ee000800003f */
[----:B------:R-:W-:Y:S05]  /*c290*/  @!P3 BRA `(.L_x_10555) ;  /* 0x000000000004b947 */ /* 0x000fea0003800000 */
[----:B------:R-:W-:Y:S01]  /*c2a0*/  BPT.TRAP 0x1 ;  /* 0x000000040000795c */ /* 0x000fe20000300000 */
.L_x_10555:
        /* <DEDUP_REMOVED lines=17> */
.L_x_10597:
[----:B------:R-:W-:Y:S05]  /*c3c0*/  @P2 BRA `(.L_x_10557) ;  /* 0x0000000000142947 */ /* 0x000fea0003800000 */
[----:B------:R-:W-:Y:S01]  /*c3d0*/  ISETP.NE.AND P2, PT, R19, RZ, PT ;  /* 0x000000ff1300720c */ /* 0x000fe20003f45270 */
[----:B-12---:R-:W-:-:S04]  /*c3e0*/  IMAD.MOV.U32 R3, RZ, RZ, 0xc000 ;  /* 0x0000c000ff037424 */ /* 0x006fc800078e00ff */
[----:B------:R3:W-:Y:S08]  /*c3f0*/  SYNCS.ARRIVE.TRANS64 RZ, [R2+URZ+0x22850], R3 ;  /* 0x0228500302ff79a7 */ /* 0x0007f0000800003f */
[----:B------:R-:W-:Y:S05]  /*c400*/  @!P2 BRA `(.L_x_10557) ;  /* 0x000000000004a947 */ /* 0x000fea0003800000 */
[----:B------:R-:W-:Y:S01]  /*c410*/  BPT.TRAP 0x1 ;  /* 0x000000040000795c */ /* 0x000fe20000300000 */
.L_x_10557:
        /* <DEDUP_REMOVED lines=30> */
.L_x_10552:
[----:B------:R-:W-:Y:S05]  /*c600*/  BSYNC B0 ;  /* 0x0000000000007941 */ /* 0x000fea0003800000 */
.L_x_10551:
[----:B------:R-:W-:-:S06]  /*c610*/  UIADD3 UR6, UR38, -0x3, URZ ;  /* 0xfffffffd26067890 */ /* 0x000fcc000fffe03f */
[----:B------:R-:W-:-:S07]  /*c620*/  MOV R8, UR6 ;  /* 0x0000000600087c02 */ /* 0x000fce0008000f00 */
.L_x_10550:
[----:B------:R-:W-:Y:S01]  /*c630*/  ISETP.NE.AND P2, PT, R9, RZ, PT ;  /* 0x000000ff0900720c */ /* 0x000fe20003f45270 */
[----:B------:R-:W-:-:S12]  /*c640*/  BSSY B0, `(.L_x_10549) ;  /* 0x00000c2000007945 */ /* 0x000fd80003800000 */
[----:B------:R-:W-:Y:S05]  /*c650*/  @!P2 BRA `(.L_x_10558) ;  /* 0x0000000c0000a947 */ /* 0x000fea0003800000 */
.L_x_10573:
        /* <DEDUP_REMOVED lines=28> */
.L_x_10561:
[----:B------:R-:W1:Y:S01]  /*c820*/  S2R R2, SR_TID.X ;  /* 0x0000000000027919 */ /* 0x000e620000002100 */
[----:B------:R-:W-:Y:S02]  /*c830*/  LEA R3, R9, UR37, 0x3 ;  /* 0x0000002509037c11 */ /* 0x000fe4000f8e18ff */
[----:B-1----:R-:W-:Y:S02]  /*c840*/  LOP3.LUT R5, R2, 0x7f, RZ, 0xc0, !PT ;  /* 0x0000007f02057812 */ /* 0x002fe400078ec0ff */
[----:B------:R-:W-:Y:S02]  /*c850*/  SHF.L.U32 R2, R17, 0x1f, RZ ;  /* 0x0000001f11027819 */ /* 0x000fe400000006ff */
[----:B------:R-:W-:Y:S02]  /*c860*/  ISETP.NE.AND P2, PT, R5, RZ, PT ;  /* 0x000000ff0500720c */ /* 0x000fe40003f45270 */
[----:B------:R-:W1:Y:S02]  /*c870*/  SYNCS.PHASECHK.TRANS64.TRYWAIT P3, [R3+URZ+0x22840], R2 ;  /* 0x02284002030075a7 */ /* 0x000e64000806017f */
[----:B-1----:R-:W-:Y:S09]  /*c880*/  @!P3 BRA `(.L_x_10562) ;  /* 0x00000014002cb947 */ /* 0x002ff20003800000 */
.L_x_10598:
[----:B------:R-:W-:Y:S05]  /*c890*/  @P2 BRA `(.L_x_10563) ;  /* 0x0000000000142947 */ /* 0x000fea0003800000 */
[----:B------:R-:W-:Y:S01]  /*c8a0*/  ISETP.NE.AND P3, PT, R19, RZ, PT ;  /* 0x000000ff1300720c */ /* 0x000fe20003f65270 */
[----:B------:R-:W-:-:S04]  /*c8b0*/  IMAD.MOV.U32 R12, RZ, RZ, 0x3000 ;  /* 0x00003000ff0c7424 */ /* 0x000fc800078e00ff */
[----:B------:R2:W-:Y:S08]  /*c8c0*/  SYNCS.ARRIVE.TRANS64 RZ, [R3+URZ+0x22830], R12 ;  /* 0x0228300c03ff79a7 */ /* 0x0005f0000800003f */
[----:B------:R-:W-:Y:S05]  /*c8d0*/  @!P3 BRA `(.L_x_10563) ;  /* 0x000000000004b947 */ /* 0x000fea0003800000 */
[----:B------:R-:W-:Y:S01]  /*c8e0*/  BPT.TRAP 0x1 ;  /* 0x000000040000795c */ /* 0x000fe20000300000 */
.L_x_10563:
        /* <DEDUP_REMOVED lines=17> */
.L_x_10599:
[----:B------:R-:W-:Y:S05]  /*ca00*/  @P2 BRA `(.L_x_10565) ;  /* 0x0000000000142947 */ /* 0x000fea0003800000 */
[----:B------:R-:W-:Y:S02]  /*ca10*/  ISETP.NE.AND P2, PT, R19, RZ, PT ;  /* 0x000000ff1300720c */ /* 0x000fe40003f45270 */
[----:B-1-3--:R-:W-:-:S04]  /*ca20*/  MOV R2, 0xc000 ;  /* 0x0000c00000027802 */ /* 0x00afc80000000f00 */
[----:B------:R4:W-:Y:S07]  /*ca30*/  SYNCS.ARRIVE.TRANS64 RZ, [R3+URZ+0x22850], R2 ;  /* 0x0228500203ff79a7 */ /* 0x0009ee000800003f */
[----:B------:R-:W-:Y:S05]  /*ca40*/  @!P2 BRA `(.L_x_10565) ;  /* 0x000000000004a947 */ /* 0x000fea0003800000 */
[----:B------:R-:W-:Y:S01]  /*ca50*/  BPT.TRAP 0x1 ;  /* 0x000000040000795c */ /* 0x000fe20000300000 */
.L_x_10565:
        /* <DEDUP_REMOVED lines=30> */
.L_x_10560:
[----:B------:R-:W-:Y:S05]  /*cc40*/  BSYNC B1 ;  /* 0x0000000000017941 */ /* 0x000fea0003800000 */
.L_x_10559:
        /* <DEDUP_REMOVED lines=18> */
[----:B------:R-:W-:Y:S02]  /*cd70*/  SHF.R.S32.HI R3, RZ, 0x1f, R11 ;  /* 0x0000001fff037819 */ /* 0x000fe4000001140b */
[----:B------:R-:W-:-:S05]  /*cd80*/  MOV R2, R11 ;  /* 0x0000000b00027202 */ /* 0x000fca0000000f00 */
[----:B------:R-:W-:-:S04]  /*cd90*/  IMAD.WIDE.U32 R2, R6, UR4, R2 ;  /* 0x0000000406027c25 */ /* 0x000fc8000f8e0002 */
[----:B------:R-:W-:Y:S01]  /*cda0*/  IMAD.IADD R3, R13, 0x1, R3 ;  /* 0x000000010d037824 */ /* 0x000fe200078e0203 */
[----:B---3--:R-:W-:-:S04]  /*cdb0*/  LEA R4, P2, R2, R4, 0x2 ;  /* 0x0000000402047211 */ /* 0x008fc800078410ff */
[----:B------:R-:W-:-:S05]  /*cdc0*/  LEA.HI.X R5, R2, R5, R3, 0x2, P2 ;  /* 0x0000000502057211 */ /* 0x000fca00010f1403 */
[----:B------:R1:W5:Y:S01]  /*cdd0*/  LDG.E R4, desc[UR46][R4.64] ;  /* 0x0000002e04047981 */ /* 0x000362000c1e1900 */
[----:B------:R-:W-:-:S05]  /*cde0*/  IADD3 R2, -R11, RZ, RZ ;  /* 0x000000ff0b027210 */ /* 0x000fca0007ffe1ff */
[----:B------:R-:W-:-:S07]  /*cdf0*/  IMAD R10, R9, R2, R10 ;  /* 0x00000002090a7224 */ /* 0x000fce00078e020a */
.L_x_10568:
[----:B------:R-:W1:Y:S01]  /*ce00*/  S2R R2, SR_TID.X ;  /* 0x0000000000027919 */ /* 0x000e620000002100 */
[----:B--2---:R-:W-:Y:S02]  /*ce10*/  SHF.L.U32 R3, R17, 0x1f, RZ ;  /* 0x0000001f11037819 */ /* 0x004fe400000006ff */
[----:B-1----:R-:W-:Y:S02]  /*ce20*/  LOP3.LUT R5, R2, 0x7f, RZ, 0xc0, !PT ;  /* 0x0000007f02057812 */ /* 0x002fe400078ec0ff */
[----:B------:R-:W-:Y:S02]  /*ce30*/  LEA R2, R16, UR37, 0x3 ;  /* 0x0000002510027c11 */ /* 0x000fe4000f8e18ff */
[----:B------:R-:W-:Y:S02]  /*ce40*/  ISETP.NE.AND P2, PT, R5, RZ, PT ;  /* 0x000000ff0500720c */ /* 0x000fe40003f45270 */
[----:B------:R-:W1:Y:S02]  /*ce50*/  SYNCS.PHASECHK.TRANS64.TRYWAIT P3, [R2+URZ+0x22840], R3 ;  /* 0x02284003020075a7 */ /* 0x000e64000806017f */
[----:B-1----:R-:W-:Y:S09]  /*ce60*/  @!P3 BRA `(.L_x_10569) ;  /* 0x0000000c00dcb947 */ /* 0x002ff20003800000 */
.L_x_10600:
[----:B------:R-:W-:Y:S05]  /*ce70*/  @P2 BRA `(.L_x_10570) ;  /* 0x0000000000142947 */ /* 0x000fea0003800000 */
[----:B------:R-:W-:Y:S01]  /*ce80*/  ISETP.NE.AND P3, PT, R19, RZ, PT ;  /* 0x000000ff1300720c */ /* 0x000fe20003f65270 */
[----:B------:R-:W-:-:S04]  /*ce90*/  IMAD.MOV.U32 R5, RZ, RZ, 0x3000 ;  /* 0x00003000ff057424 */ /* 0x000fc800078e00ff */
[----:B------:R2:W-:Y:S08]  /*cea0*/  SYNCS.ARRIVE.TRANS64 RZ, [R2+URZ+0x22830], R5 ;  /* 0x0228300502ff79a7 */ /* 0x0005f0000800003f */
[----:B------:R-:W-:Y:S05]  /*ceb0*/  @!P3 BRA `(.L_x_10570) ;  /* 0x000000000004b947 */ /* 0x000fea0003800000 */
[----:B------:R-:W-:Y:S01]  /*cec0*/  BPT.TRAP 0x1 ;  /* 0x000000040000795c */ /* 0x000fe20000300000 */
.L_x_10570:
        /* <DEDUP_REMOVED lines=17> */
.L_x_10601:
[----:B------:R-:W-:Y:S05]  /*cfe0*/  @P2 BRA `(.L_x_10572) ;  /* 0x0000000000142947 */ /* 0x000fea0003800000 */
[----:B------:R-:W-:Y:S02]  /*cff0*/  ISETP.NE.AND P2, PT, R19, RZ, PT ;  /* 0x000000ff1300720c */ /* 0x000fe40003f45270 */
[----:B-1-3--:R-:W-:-:S04]  /*d000*/  MOV R3, 0xc000 ;  /* 0x0000c00000037802 */ /* 0x00afc80000000f00 */
[----:B------:R4:W-:Y:S07]  /*d010*/  SYNCS.ARRIVE.TRANS64 RZ, [R2+URZ+0x22850], R3 ;  /* 0x0228500302ff79a7 */ /* 0x0009ee000800003f */
[----:B------:R-:W-:Y:S05]  /*d020*/  @!P2 BRA `(.L_x_10572) ;  /* 0x000000000004a947 */ /* 0x000fea0003800000 */
[----:B------:R-:W-:Y:S01]  /*d030*/  BPT.TRAP 0x1 ;  /* 0x000000040000795c */ /* 0x000fe20000300000 */
.L_x_10572:
        /* <DEDUP_REMOVED lines=30> */
.L_x_10567:
[----:B------:R-:W-:Y:S05]  /*d220*/  BSYNC B1 ;  /* 0x0000000000017941 */ /* 0x000fea0003800000 */
.L_x_10566:
[C---:B------:R-:W-:Y:S01]  /*d230*/  ISETP.GT.AND P2, PT, R8.reuse, 0x1, PT ;  /* 0x000000010800780c */ /* 0x040fe20003f44270 */
[----:B------:R-:W-:-:S12]  /*d240*/  VIADD R8, R8, 0xfffffffe ;  /* 0xfffffffe08087836 */ /* 0x000fd80000000000 */
[----:B------:R-:W-:Y:S05]  /*d250*/  @P2 BRA `(.L_x_10573) ;  /* 0xfffffff400002947 */ /* 0x000fea000383ffff */
.L_x_10558:
[----:B------:R-:W-:Y:S05]  /*d260*/  BSYNC B0 ;  /* 0x0000000000007941 */ /* 0x000fea0003800000 */
.L_x_10549:
        /* <DEDUP_REMOVED lines=18> */
.L_x_10575:
[----:B------:R-:W-:Y:S05]  /*d390*/  BSYNC B0 ;  /* 0x0000000000007941 */ /* 0x000fea0003800000 */
.L_x_10574:
[----:B------:R-:W-:Y:S01]  /*d3a0*/  SEL R16, R16, RZ, P0 ;  /* 0x000000ff10107207 */ /* 0x000fe20000000000 */
[----:B------:R-:W-:-:S07]  /*d3b0*/  IMAD.MOV.U32 R13, RZ, RZ, R18 ;  /* 0x000000ffff0d7224 */ /* 0x000fce00078e0012 */
.L_x_10534:
[----:B------:R-:W-:Y:S05]  /*d3c0*/  BSYNC B6 ;  /* 0x0000000000067941 */ /* 0x000fea0003800000 */
.L_x_10532:
[----:B------:R-:W-:-:S03]  /*d3d0*/  UMOV UR6, 0xffffffff ;  /* 0xffffffff00067882 */ /* 0x000fc60000000000 */
[----:B------:R-:W-:Y:S05]  /*d3e0*/  BRA.DIV UR6, `(.L_x_10576) ;  /* 0x0000000a06a47947 */ /* 0x000fea000b800000 */
[----:B------:R1:W1:Y:S02]  /*d3f0*/  SHFL.IDX PT, R14, R13, RZ, 0x1f ;  /* 0x00001fff0d0e7589 */ /* 0x00026400000e0000 */
.L_x_10604:
        /* <DEDUP_REMOVED lines=12> */
.L_x_10529:
        /* <DEDUP_REMOVED lines=11> */
.L_x_10605:
        /* <DEDUP_REMOVED lines=14> */
.L_x_10581:
        /* <DEDUP_REMOVED lines=12> */
.L_x_10606:
[----:B------:R-:W2:Y:S02]  /*d710*/  SYNCS.PHASECHK.TRANS64.TRYWAIT P0, [R3+URZ], R0 ;  /* 0x00000000030075a7 */ /* 0x000ea4000800017f */
[----:B--2---:R-:W-:Y:S05]  /*d720*/  @!P0 BRA `(.L_x_10583) ;  /* 0x0000000800208947 */ /* 0x004fea0003800000 */
.L_x_10607:
[----:B------:R-:W-:Y:S05]  /*d730*/  @!P2 BRA `(.L_x_10584) ;  /* 0x000000000004a947 */ /* 0x000fea0003800000 */
[----:B------:R-:W-:Y:S01]  /*d740*/  BPT.TRAP 0x1 ;  /* 0x000000040000795c */ /* 0x000fe20000300000 */
.L_x_10584:
[----:B--2---:R-:W-:-:S05]  /*d750*/  VIADD R3, R7, 0x22860 ;  /* 0x0002286007037836 */ /* 0x004fca0000000000 */
[----:B-1----:R-:W-:-:S04]  /*d760*/  LEA R5, R16, R3, 0x3 ;  /* 0x0000000310057211 */ /* 0x002fc800078e18ff */
[----:B------:R-:W1:Y:S02]  /*d770*/  SYNCS.PHASECHK.TRANS64.TRYWAIT P0, [R5+URZ], R4 ;  /* 0x00000004050075a7 */ /* 0x000e64000800017f */
[----:B-1----:R-:W-:Y:S05]  /*d780*/  @!P0 BRA `(.L_x_10585) ;  /* 0x00000008001c8947 */ /* 0x002fea0003800000 */
.L_x_10608:
[----:B------:R-:W-:-:S07]  /*d790*/  IMAD R3, R2, 0x8, R3 ;  /* 0x0000000802037824 */ /* 0x000fce00078e0203 */
.L_x_10586:
[----:B--2---:R2:W3:Y:S02]  /*d7a0*/  SYNCS.PHASECHK.TRANS64.TRYWAIT P0, [R3+URZ], R0 ;  /* 0x00000000030075a7 */ /* 0x0044e4000800017f */
[----:B---3--:R-:W-:Y:S05]  /*d7b0*/  @!P0 NANOSLEEP.SYNCS 0x989680 ;  /* 0x009896800000895d */ /* 0x008fea0003900000 */
[----:B------:R-:W3:Y:S02]  /*d7c0*/  @!P0 SYNCS.PHASECHK.TRANS64 P0, [R3+URZ], R0 ;  /* 0x00000000030085a7 */ /* 0x000ee4000800007f */
[----:B---3--:R-:W-:Y:S05]  /*d7d0*/  @!P0 BRA `(.L_x_10586) ;  /* 0xfffffffc00f08947 */ /* 0x008fea000383ffff */
.L_x_10580:
[----:B------:R-:W-:Y:S05]  /*d7e0*/  BSYNC B0 ;  /* 0x0000000000007941 */ /* 0x000fea0003800000 */
.L_x_10579:
[----:B------:R-:W-:Y:S05]  /*d7f0*/  EXIT ;  /* 0x000000000000794d */ /* 0x000fea0003800000 */
.L_x_10486:
[----:B-1----:R-:W-:-:S04]  /*d800*/  MOV R3, UR49 ;  /* 0x0000003100037c02 */ /* 0x002fc80008000f00 */
[----:B------:R1:W2:Y:S03]  /*d810*/  SYNCS.PHASECHK.TRANS64.TRYWAIT P0, [R3+URZ+0x22800], R0 ;  /* 0x02280000030075a7 */ /* 0x0002a6000800017f */
[----:B--2---:R-:W-:Y:S05]  /*d820*/  @!P0 NANOSLEEP.SYNCS 0x989680 ;  /* 0x009896800000895d */ /* 0x004fea0003900000 */
[----:B------:R-:W2:Y:S02]  /*d830*/  @!P0 SYNCS.PHASECHK.TRANS64 P0, [R3+URZ+0x22800], R0 ;  /* 0x02280000030085a7 */ /* 0x000ea4000800007f */
[----:B--2---:R-:W-:Y:S05]  /*d840*/  @!P0 BRA `(.L_x_10486) ;  /* 0xfffffffc00ec8947 */ /* 0x004fea000383ffff */
[----:B------:R-:W-:Y:S05]  /*d850*/  BRA `(.L_x_10587) ;  /* 0xffffff3c00fc7947 */ /* 0x000fea000383ffff */
.L_x_10490:
[----:B--2---:R-:W-:-:S04]  /*d860*/  IMAD.U32 R0, RZ, RZ, UR21 ;  /* 0x00000015ff007e24 */ /* 0x004fc8000f8e00ff */
[----:B------:R2:W3:Y:S03]  /*d870*/  SYNCS.PHASECHK.TRANS64.TRYWAIT P1, [R0+URZ+0x22830], R7 ;  /* 0x02283007000075a7 */ /* 0x0004e6000802017f */
[----:B---3--:R-:W-:Y:S05]  /*d880*/  @!P1 NANOSLEEP.SYNCS 0x989680 ;  /* 0x009896800000995d */ /* 0x008fea0003900000 */
[----:B------:R-:W3:Y:S02]  /*d890*/  @!P1 SYNCS.PHASECHK.TRANS64 P1, [R0+URZ+0x22830], R7 ;  /* 0x02283007000095a7 */ /* 0x000ee4000802007f */
[----:B---3--:R-:W-:Y:S05]  /*d8a0*/  @!P1 BRA `(.L_x_10490) ;  /* 0xfffffffc00ec9947 */ /* 0x008fea000383ffff */
[----:B------:R-:W-:Y:S05]  /*d8b0*/  BRA `(.L_x_10489) ;  /* 0xffffff4000207947 */ /* 0x000fea000383ffff */
.L_x_10494:
[----:B--2---:R2:W3:Y:S02]  /*d8c0*/  SYNCS.PHASECHK.TRANS64.TRYWAIT P2, [R8+URZ+0x22850], R7 ;  /* 0x02285007080075a7 */ /* 0x0044e4000804017f */
[----:B---3--:R-:W-:Y:S05]  /*d8d0*/  @!P2 NANOSLEEP.SYNCS 0x989680 ;  /* 0x009896800000a95d */ /* 0x008fea0003900000 */
[----:B------:R-:W3:Y:S02]  /*d8e0*/  @!P2 SYNCS.PHASECHK.TRANS64 P2, [R8+URZ+0x22850], R7 ;  /* 0x022850070800a5a7 */ /* 0x000ee4000804007f */
[----:B---3--:R-:W-:Y:S05]  /*d8f0*/  @!P2 BRA `(.L_x_10494) ;  /* 0xfffffffc00f0a947 */ /* 0x008fea000383ffff */
[----:B------:R-:W-:Y:S05]  /*d900*/  BRA `(.L_x_10493) ;  /* 0xffffff5c008c7947 */ /* 0x000fea000383ffff */
.L_x_10499:
[----:B--2---:R-:W-:-:S04]  /*d910*/  MOV R5, UR30 ;  /* 0x0000001e00057c02 */ /* 0x004fc80008000f00 */
[----:B------:R2:W3:Y:S03]  /*d920*/  SYNCS.PHASECHK.TRANS64.TRYWAIT P2, [R5+URZ+0x22830], R6 ;  /* 0x02283006050075a7 */ /* 0x0004e6000804017f */
[----:B---3--:R-:W-:Y:S05]  /*d930*/  @!P2 NANOSLEEP.SYNCS 0x989680 ;  /* 0x009896800000a95d */ /* 0x008fea0003900000 */
[----:B------:R-:W3:Y:S02]  /*d940*/  @!P2 SYNCS.PHASECHK.TRANS64 P2, [R5+URZ+0x22830], R6 ;  /* 0x022830060500a5a7 */ /* 0x000ee4000804007f */
[----:B---3--:R-:W-:Y:S05]  /*d950*/  @!P2 BRA `(.L_x_10499) ;  /* 0xfffffffc00eca947 */ /* 0x008fea000383ffff */
[----:B------:R-:W-:Y:S05]  /*d960*/  BRA `(.L_x_10498) ;  /* 0xffffff6000a87947 */ /* 0x000fea000383ffff */
.L_x_10503:
[----:B--2---:R2:W3:Y:S02]  /*d970*/  SYNCS.PHASECHK.TRANS64.TRYWAIT P2, [R185+URZ+0x22850], R6 ;  /* 0x02285006b90075a7 */ /* 0x0044e4000804017f */
[----:B---3--:R-:W-:Y:S05]  /*d980*/  @!P2 NANOSLEEP.SYNCS 0x989680 ;  /* 0x009896800000a95d */ /* 0x008fea0003900000 */
[----:B------:R-:W3:Y:S02]  /*d990*/  @!P2 SYNCS.PHASECHK.TRANS64 P2, [R185+URZ+0x22850], R6 ;  /* 0x02285006b900a5a7 */ /* 0x000ee4000804007f */
[----:B---3--:R-:W-:Y:S05]  /*d9a0*/  @!P2 BRA `(.L_x_10503) ;  /* 0xfffffffc00f0a947 */ /* 0x008fea000383ffff */
[----:B------:R-:W-:Y:S05]  /*d9b0*/  BRA `(.L_x_10502) ;  /* 0xffffff8800007947 */ /* 0x000fea000383ffff */
.L_x_10509:
[----:B--2---:R-:W-:-:S04]  /*d9c0*/  IMAD.U32 R5, RZ, RZ, UR23 ;  /* 0x00000017ff057e24 */ /* 0x004fc8000f8e00ff */
[----:B------:R2:W3:Y:S03]  /*d9d0*/  SYNCS.PHASECHK.TRANS64.TRYWAIT P2, [R5+URZ+0x22830], R6 ;  /* 0x02283006050075a7 */ /* 0x0004e6000804017f */
[----:B---3--:R-:W-:Y:S05]  /*d9e0*/  @!P2 NANOSLEEP.SYNCS 0x989680 ;  /* 0x009896800000a95d */ /* 0x008fea0003900000 */
[----:B------:R-:W3:Y:S02]  /*d9f0*/  @!P2 SYNCS.PHASECHK.TRANS64 P2, [R5+URZ+0x22830], R6 ;  /* 0x022830060500a5a7 */ /* 0x000ee4000804007f */
[----:B---3--:R-:W-:Y:S05]  /*da00*/  @!P2 BRA `(.L_x_10509) ;  /* 0xfffffffc00eca947 */ /* 0x008fea000383ffff */
[----:B------:R-:W-:Y:S05]  /*da10*/  BRA `(.L_x_10508) ;  /* 0xffffff8800fc7947 */ /* 0x000fea000383ffff */
.L_x_10513:
[----:B--2---:R2:W3:Y:S02]  /*da20*/  SYNCS.PHASECHK.TRANS64.TRYWAIT P2, [R199+URZ+0x22850], R6 ;  /* 0x02285006c70075a7 */ /* 0x0044e4000804017f */
[----:B---3--:R-:W-:Y:S05]  /*da30*/  @!P2 NANOSLEEP.SYNCS 0x989680 ;  /* 0x009896800000a95d */ /* 0x008fea0003900000 */
[----:B------:R-:W3:Y:S02]  /*da40*/  @!P2 SYNCS.PHASECHK.TRANS64 P2, [R199+URZ+0x22850], R6 ;  /* 0x02285006c700a5a7 */ /* 0x000ee4000804007f */
[----:B---3--:R-:W-:Y:S05]  /*da50*/  @!P2 BRA `(.L_x_10513) ;  /* 0xfffffffc00f0a947 */ /* 0x008fea000383ffff */
[----:B------:R-:W-:Y:S05]  /*da60*/  BRA `(.L_x_10512) ;  /* 0xffffffa800907947 */ /* 0x000fea000383ffff */
.L_x_10538:
        /* <DEDUP_REMOVED lines=10> */
.L_x_10588:
[----:B------:R-:W-:Y:S05]  /*db10*/  BRA `(.L_x_10589) ;  /* 0xffffffdc00247947 */ /* 0x000fea000383ffff */
.L_x_10539:
[----:B------:R-:W-:Y:S01]  /*db20*/  BSSY B0, `(.L_x_10590) ;  /* 0x0000006000007945 */ /* 0x000fe20003800000 */
[----:B------:R-:W-:-:S07]  /*db30*/  MOV R15, 0xffffffff ;  /* 0xffffffff000f7802 */ /* 0x000fce0000000f00 */
[----:B------:R-:W-:Y:S05]  /*db40*/  WARPSYNC.COLLECTIVE R15, `(.L_x_10591) ;  /* 0x000000000f0c7348 */ /* 0x000fea0003c00000 */
[----:B------:R-:W-:Y:S02]  /*db50*/  ELECT P6, UR62, PT ;  /* 0x00000000003e782f */ /* 0x000fe400038c0000 */
[----:B------:R-:W-:Y:S01]  /*db60*/  MOV R14, UR62 ;  /* 0x0000003e000e7c02 */ /* 0x000fe20008000f00 */
[----:B------:R-:W-:Y:S10]  /*db70*/  ENDCOLLECTIVE ;  /* 0x000000000000791b */ /* 0x000ff40003800000 */
.L_x_10591:
[----:B------:R-:W-:Y:S05]  /*db80*/  BSYNC B0 ;  /* 0x0000000000007941 */ /* 0x000fea0003800000 */
.L_x_10590:
[----:B------:R-:W-:Y:S05]  /*db90*/  BRA `(.L_x_10592) ;  /* 0xffffffdc00147947 */ /* 0x000fea000383ffff */
.L_x_10542:
[----:B-1----:R1:W2:Y:S02]  /*dba0*/  SYNCS.PHASECHK.TRANS64.TRYWAIT P2, [R8+URZ+0x22840], R5 ;  /* 0x02284005080075a7 */ /* 0x0022a4000804017f */
[----:B--2---:R-:W-:Y:S05]  /*dbb0*/  @!P2 NANOSLEEP.SYNCS 0x989680 ;  /* 0x009896800000a95d */ /* 0x004fea0003900000 */
[----:B------:R-:W2:Y:S02]  /*dbc0*/  @!P2 SYNCS.PHASECHK.TRANS64 P2, [R8+URZ+0x22840], R5 ;  /* 0x022840050800a5a7 */ /* 0x000ea4000804007f */
[----:B--2---:R-:W-:Y:S05]  /*dbd0*/  @!P2 BRA `(.L_x_10542) ;  /* 0xfffffffc00f0a947 */ /* 0x004fea000383ffff */
[----:B------:R-:W-:Y:S05]  /*dbe0*/  BRA `(.L_x_10593) ;  /* 0xffffffdc00707947 */ /* 0x000fea000383ffff */
.L_x_10544:
[----:B-1----:R-:W-:-:S04]  /*dbf0*/  IMAD.U32 R8, RZ, RZ, UR37 ;  /* 0x00000025ff087e24 */ /* 0x002fc8000f8e00ff */
[----:B------:R1:W2:Y:S03]  /*dc00*/  SYNCS.PHASECHK.TRANS64.TRYWAIT P2, [R8+URZ+0x22820], R5 ;  /* 0x02282005080075a7 */ /* 0x0002a6000804017f */
[----:B--2---:R-:W-:Y:S05]  /*dc10*/  @!P2 NANOSLEEP.SYNCS 0x989680 ;  /* 0x009896800000a95d */ /* 0x004fea0003900000 */
[----:B------:R-:W2:Y:S02]  /*dc20*/  @!P2 SYNCS.PHASECHK.TRANS64 P2, [R8+URZ+0x22820], R5 ;  /* 0x022820050800a5a7 */ /* 0x000ea4000804007f */
[----:B--2---:R-:W-:Y:S05]  /*dc30*/  @!P2 BRA `(.L_x_10544) ;  /* 0xfffffffc00eca947 */ /* 0x004fea000383ffff */
[----:B------:R-:W-:Y:S05]  /*dc40*/  BRA `(.L_x_10594) ;  /* 0xffffffe000107947 */ /* 0x000fea000383ffff */
.L_x_10547:
[----:B-1----:R1:W2:Y:S02]  /*dc50*/  SYNCS.PHASECHK.TRANS64.TRYWAIT P2, [R8+URZ+0x22860], R5 ;  /* 0x02286005080075a7 */ /* 0x0022a4000804017f */
[----:B--2---:R-:W-:Y:S05]  /*dc60*/  @!P2 NANOSLEEP.SYNCS 0x989680 ;  /* 0x009896800000a95d */ /* 0x004fea0003900000 */
[----:B------:R-:W2:Y:S02]  /*dc70*/  @!P2 SYNCS.PHASECHK.TRANS64 P2, [R8+URZ+0x22860], R5 ;  /* 0x022860050800a5a7 */ /* 0x000ea4000804007f */
[----:B--2---:R-:W-:Y:S05]  /*dc80*/  @!P2 BRA `(.L_x_10547) ;  /* 0xfffffffc00f0a947 */ /* 0x004fea000383ffff */
[----:B------:R-:W-:Y:S05]  /*dc90*/  BRA `(.L_x_10595) ;  /* 0xffffffe000247947 */ /* 0x000fea000383ffff */
.L_x_10554:
[----:B-1----:R1:W2:Y:S02]  /*dca0*/  SYNCS.PHASECHK.TRANS64.TRYWAIT P3, [R2+URZ+0x22840], R3 ;  /* 0x02284003020075a7 */ /* 0x0022a4000806017f */
[----:B--2---:R-:W-:Y:S05]  /*dcb0*/  @!P3 NANOSLEEP.SYNCS 0x989680 ;  /* 0x009896800000b95d */ /* 0x004fea0003900000 */
[----:B------:R-:W2:Y:S02]  /*dcc0*/  @!P3 SYNCS.PHASECHK.TRANS64 P3, [R2+URZ+0x22840], R3 ;  /* 0x022840030200b5a7 */ /* 0x000ea4000806007f */
[----:B--2---:R-:W-:Y:S05]  /*dcd0*/  @!P3 BRA `(.L_x_10554) ;  /* 0xfffffffc00f0b947 */ /* 0x004fea000383ffff */
[----:B------:R-:W-:Y:S05]  /*dce0*/  BRA `(.L_x_10596) ;  /* 0xffffffe400587947 */ /* 0x000fea000383ffff */
.L_x_10556:
[----:B--2---:R2:W3:Y:S02]  /*dcf0*/  SYNCS.PHASECHK.TRANS64.TRYWAIT P3, [R2+URZ+0x22860], R3 ;  /* 0x02286003020075a7 */ /* 0x0044e4000806017f */
[----:B---3--:R-:W-:Y:S05]  /*dd00*/  @!P3 NANOSLEEP.SYNCS 0x989680 ;  /* 0x009896800000b95d */ /* 0x008fea0003900000 */
[----:B------:R-:W3:Y:S02]  /*dd10*/  @!P3 SYNCS.PHASECHK.TRANS64 P3, [R2+URZ+0x22860], R3 ;  /* 0x022860030200b5a7 */ /* 0x000ee4000806007f */
[----:B---3--:R-:W-:Y:S05]  /*dd20*/  @!P3 BRA `(.L_x_10556) ;  /* 0xfffffffc00f0b947 */ /* 0x008fea000383ffff */
[----:B------:R-:W-:Y:S05]  /*dd30*/  BRA `(.L_x_10597) ;  /* 0xffffffe400a07947 */ /* 0x000fea000383ffff */
.L_x_10562:
[----:B-1----:R1:W2:Y:S02]  /*dd40*/  SYNCS.PHASECHK.TRANS64.TRYWAIT P3, [R3+URZ+0x22840], R2 ;  /* 0x02284002030075a7 */ /* 0x0022a4000806017f */
[----:B--2---:R-:W-:Y:S05]  /*dd50*/  @!P3 NANOSLEEP.SYNCS 0x989680 ;  /* 0x009896800000b95d */ /* 0x004fea0003900000 */
[----:B------:R-:W2:Y:S02]  /*dd60*/  @!P3 SYNCS.PHASECHK.TRANS64 P3, [R3+URZ+0x22840], R2 ;  /* 0x022840020300b5a7 */ /* 0x000ea4000806007f */
[----:B--2---:R-:W-:Y:S05]  /*dd70*/  @!P3 BRA `(.L_x_10562) ;  /* 0xfffffffc00f0b947 */ /* 0x004fea000383ffff */
[----:B------:R-:W-:Y:S05]  /*dd80*/  BRA `(.L_x_10598) ;  /* 0xffffffe800c07947 */ /* 0x000fea000383ffff */
.L_x_10564:
[----:B---3--:R3:W4:Y:S02]  /*dd90*/  SYNCS.PHASECHK.TRANS64.TRYWAIT P3, [R3+URZ+0x22860], R2 ;  /* 0x02286002030075a7 */ /* 0x008724000806017f */
[----:B----4-:R-:W-:Y:S05]  /*dda0*/  @!P3 NANOSLEEP.SYNCS 0x989680 ;  /* 0x009896800000b95d */ /* 0x010fea0003900000 */
[----:B------:R-:W4:Y:S02]  /*ddb0*/  @!P3 SYNCS.PHASECHK.TRANS64 P3, [R3+URZ+0x22860], R2 ;  /* 0x022860020300b5a7 */ /* 0x000f24000806007f */
[----:B----4-:R-:W-:Y:S05]  /*ddc0*/  @!P3 BRA `(.L_x_10564) ;  /* 0xfffffffc00f0b947 */ /* 0x010fea000383ffff */
[----:B------:R-:W-:Y:S05]  /*ddd0*/  BRA `(.L_x_10599) ;  /* 0xffffffec00087947 */ /* 0x000fea000383ffff */
.L_x_10569:
[----:B-1----:R1:W2:Y:S02]  /*dde0*/  SYNCS.PHASECHK.TRANS64.TRYWAIT P3, [R2+URZ+0x22840], R3 ;  /* 0x02284003020075a7 */ /* 0x0022a4000806017f */
[----:B--2---:R-:W-:Y:S05]  /*ddf0*/  @!P3 NANOSLEEP.SYNCS 0x989680 ;  /* 0x009896800000b95d */ /* 0x004fea0003900000 */
[----:B------:R-:W2:Y:S02]  /*de00*/  @!P3 SYNCS.PHASECHK.TRANS64 P3, [R2+URZ+0x22840], R3 ;  /* 0x022840030200b5a7 */ /* 0x000ea4000806007f */
[----:B--2---:R-:W-:Y:S05]  /*de10*/  @!P3 BRA `(.L_x_10569) ;  /* 0xfffffffc00f0b947 */ /* 0x004fea000383ffff */
[----:B------:R-:W-:Y:S05]  /*de20*/  BRA `(.L_x_10600) ;  /* 0xfffffff000107947 */ /* 0x000fea000383ffff */
.L_x_10571:
[----:B---3--:R3:W4:Y:S02]  /*de30*/  SYNCS.PHASECHK.TRANS64.TRYWAIT P3, [R2+URZ+0x22860], R3 ;  /* 0x02286003020075a7 */ /* 0x008724000806017f */
[----:B----4-:R-:W-:Y:S05]  /*de40*/  @!P3 NANOSLEEP.SYNCS 0x989680 ;  /* 0x009896800000b95d */ /* 0x010fea0003900000 */
[----:B------:R-:W4:Y:S02]  /*de50*/  @!P3 SYNCS.PHASECHK.TRANS64 P3, [R2+URZ+0x22860], R3 ;  /* 0x022860030200b5a7 */ /* 0x000f24000806007f */
[----:B----4-:R-:W-:Y:S05]  /*de60*/  @!P3 BRA `(.L_x_10571) ;  /* 0xfffffffc00f0b947 */ /* 0x010fea000383ffff */
[----:B------:R-:W-:Y:S05]  /*de70*/  BRA `(.L_x_10601) ;  /* 0xfffffff000587947 */ /* 0x000fea000383ffff */
.L_x_10576:
[----:B------:R-:W-:Y:S01]  /*de80*/  BSSY B0, `(.L_x_10602) ;  /* 0x0000007000007945 */ /* 0x000fe20003800000 */
[----:B--2---:R-:W-:Y:S01]  /*de90*/  MOV R12, RZ ;  /* 0x000000ff000c7202 */ /* 0x004fe20000000f00 */
[----:B------:R-:W-:Y:S01]  /*dea0*/  IMAD.MOV.U32 R11, RZ, RZ, 0x1f ;  /* 0x0000001fff0b7424 */ /* 0x000fe200078e00ff */
[----:B------:R-:W-:-:S07]  /*deb0*/  MOV R15, 0xffffffff ;  /* 0xffffffff000f7802 */ /* 0x000fce0000000f00 */
[----:B-1-34-:R-:W-:Y:S05]  /*dec0*/  WARPSYNC.COLLECTIVE R15, `(.L_x_10603) ;  /* 0x000000000f087348 */ /* 0x01afea0003c00000 */
[----:B------:R2:W1:Y:S02]  /*ded0*/  SHFL.IDX P6, R14, R13, R12, R11 ;  /* 0x0000000c0d0e7389 */ /* 0x00046400000c000b */
[----:B-1234-:R-:W-:Y:S01]  /*dee0*/  ENDCOLLECTIVE ;  /* 0x000000000000791b */ /* 0x01efe20003800000 */
.L_x_10603:
[----:B------:R-:W-:Y:S05]  /*def0*/  BSYNC B0 ;  /* 0x0000000000007941 */ /* 0x000fea0003800000 */
.L_x_10602:
[----:B------:R-:W-:Y:S05]  /*df00*/  BRA `(.L_x_10604) ;  /* 0xfffffff4003c7947 */ /* 0x000fea000383ffff */
.L_x_10578:
[----:B-1----:R1:W2:Y:S02]  /*df10*/  SYNCS.PHASECHK.TRANS64.TRYWAIT P0, [R7+URZ+0x22820], R0 ;  /* 0x02282000070075a7 */ /* 0x0022a4000800017f */
[----:B--2---:R-:W-:Y:S05]  /*df20*/  @!P0 NANOSLEEP.SYNCS 0x989680 ;  /* 0x009896800000895d */ /* 0x004fea0003900000 */
[----:B------:R-:W2:Y:S02]  /*df30*/  @!P0 SYNCS.PHASECHK.TRANS64 P0, [R7+URZ+0x22820], R0 ;  /* 0x02282000070085a7 */ /* 0x000ea4000800007f */
[----:B--2---:R-:W-:Y:S05]  /*df40*/  @!P0 BRA `(.L_x_10578) ;  /* 0xfffffffc00f08947 */ /* 0x004fea000383ffff */
[----:B------:R-:W-:Y:S05]  /*df50*/  BRA `(.L_x_10605) ;  /* 0xfffffff400847947 */ /* 0x000fea000383ffff */
.L_x_10582:
[----:B-1----:R1:W2:Y:S02]  /*df60*/  SYNCS.PHASECHK.TRANS64.TRYWAIT P0, [R5+URZ], R4 ;  /* 0x00000004050075a7 */ /* 0x0022a4000800017f */
[----:B--2---:R-:W-:Y:S05]  /*df70*/  @!P0 NANOSLEEP.SYNCS 0x989680 ;  /* 0x009896800000895d */ /* 0x004fea0003900000 */
[----:B------:R-:W2:Y:S02]  /*df80*/  @!P0 SYNCS.PHASECHK.TRANS64 P0, [R5+URZ], R4 ;  /* 0x00000004050085a7 */ /* 0x000ea4000800007f */
[----:B--2---:R-:W-:Y:S05]  /*df90*/  @!P0 BRA `(.L_x_10582) ;  /* 0xfffffffc00f08947 */ /* 0x004fea000383ffff */
[----:B------:R-:W-:Y:S05]  /*dfa0*/  BRA `(.L_x_10606) ;  /* 0xfffffff400d87947 */ /* 0x000fea000383ffff */
.L_x_10583:
[----:B--2---:R2:W3:Y:S02]  /*dfb0*/  SYNCS.PHASECHK.TRANS64.TRYWAIT P0, [R3+URZ], R0 ;  /* 0x00000000030075a7 */ /* 0x0044e4000800017f */
[----:B---3--:R-:W-:Y:S05]  /*dfc0*/  @!P0 NANOSLEEP.SYNCS 0x989680 ;  /* 0x009896800000895d */ /* 0x008fea0003900000 */
[----:B------:R-:W3:Y:S02]  /*dfd0*/  @!P0 SYNCS.PHASECHK.TRANS64 P0, [R3+URZ], R0 ;  /* 0x00000000030085a7 */ /* 0x000ee4000800007f */
[----:B---3--:R-:W-:Y:S05]  /*dfe0*/  @!P0 BRA `(.L_x_10583) ;  /* 0xfffffffc00f08947 */ /* 0x008fea000383ffff */
[----:B------:R-:W-:Y:S05]  /*dff0*/  BRA `(.L_x_10607) ;  /* 0xfffffff400cc7947 */ /* 0x000fea000383ffff */
.L_x_10585:
[----:B-1----:R1:W2:Y:S02]  /*e000*/  SYNCS.PHASECHK.TRANS64.TRYWAIT P0, [R5+URZ], R4 ;  /* 0x00000004050075a7 */ /* 0x0022a4000800017f */
[----:B--2---:R-:W-:Y:S05]  /*e010*/  @!P0 NANOSLEEP.SYNCS 0x989680 ;  /* 0x009896800000895d */ /* 0x004fea0003900000 */
[----:B------:R-:W2:Y:S02]  /*e020*/  @!P0 SYNCS.PHASECHK.TRANS64 P0, [R5+URZ], R4 ;  /* 0x00000004050085a7 */ /* 0x000ea4000800007f */
[----:B--2---:R-:W-:Y:S05]  /*e030*/  @!P0 BRA `(.L_x_10585) ;  /* 0xfffffffc00f08947 */ /* 0x004fea000383ffff */
[----:B------:R-:W-:Y:S05]  /*e040*/  BRA `(.L_x_10608) ;  /* 0xfffffff400d07947 */ /* 0x000fea000383ffff */
.L_x_10609:
        /* <DEDUP_REMOVED lines=11> */
.L_x_11974:


//--------------------- .text._ZN7cutlass13device_kernelIN5flash11enable_sm90INS1_16FlashAttnFwdSm90INS1_25CollectiveMainloopFwdSm90ILi2EN4cute5tupleIJNS5_1CILi1EEES8_S8_EEENS6_IJNS7_ILi128EEENS7_ILi96EEENS7_ILi64EEEEEELi256ENS_6half_tEfNS_4arch4Sm90ELb1ELb0ELb1ELb0ELb0ELb0ELb1ELb1ELb0ELb0ELb0ELb0EEENS1_21CollectiveEpilogueFwdINS6_IJSA_NS7_ILi256EEESB_EEES9_SE_SG_Li256ELb0ELb0ELb0ELb0EEENS1_30DynamicPersistentTileSchedulerILi256ELi32ELb0ELb0ELb1EEEEEEEEEvNT_6ParamsE --------------------------
	.section	.text._ZN7cutlass13device_kernelIN5flash11enable_sm90INS1_16FlashAttnFwdSm90INS1_25CollectiveMainloopFwdSm90ILi2EN4cute5tupleIJNS5_1CILi1EEES8_S8_EEENS6_IJNS7_ILi128EEENS7_ILi96EEENS7_ILi64EEEEEELi256ENS_6half_tEfNS_4arch4Sm90ELb1ELb0ELb1ELb0ELb0ELb0ELb1ELb1ELb0ELb0ELb0ELb0EEENS1_21CollectiveEpilogueFwdINS6_IJSA_NS7_ILi256EEESB_EEES9_SE_SG_Li256ELb0ELb0ELb0ELb0EEENS1_30DynamicPersistentTileSchedulerILi256ELi32ELb0ELb0ELb1EEEEEEEEEvNT_6ParamsE,"ax",@progbits
	.align	128
.text._ZN7cutlass13device_kernelIN5flash11enable_sm90INS1_16FlashAttnFwdSm90INS1_25CollectiveMainloopFwdSm90ILi2EN4cute5tupleIJNS5_1CILi1EEES8_S8_EEENS6_IJNS7_ILi128EEENS7_ILi96EEENS7_ILi64EEEEEELi256ENS_6half_tEfNS_4arch4Sm90ELb1ELb0ELb1ELb0ELb0ELb0ELb1ELb1ELb0ELb0ELb0ELb0EEENS1_21CollectiveEpilogueFwdINS6_IJSA_NS7_ILi256EEESB_EEES9_SE_SG_Li256ELb0ELb0ELb0ELb0EEENS1_30DynamicPersistentTileSchedulerILi256ELi32ELb0ELb0ELb1EEEEEEEEEvNT_6ParamsE:
        .type           _ZN7cutlass13device_kernelIN5flash11enable_sm90INS1_16FlashAttnFwdSm90INS1_25CollectiveMainloopFwdSm90ILi2EN4cute5tupleIJNS5_1CILi1EEES8_S8_EEENS6_IJNS7_ILi128EEENS7_ILi96EEENS7_ILi64EEEEEELi256ENS_6half_tEfNS_4arch4Sm90ELb1ELb0ELb1ELb0ELb0ELb0ELb1ELb1ELb0ELb0ELb0ELb0EEENS1_21CollectiveEpilogueFwdINS6_IJSA_NS7_ILi256EEESB_EEES9_SE_SG_Li256ELb0ELb0ELb0ELb0EEENS1_30DynamicPersistentTileSchedulerILi256ELi32ELb0ELb0ELb1EEEEEEEEEvNT_6ParamsE,@function
        .size           _ZN7cutlass13device_kernelIN5flash11enable_sm90INS1_16FlashAttnFwdSm90INS1_25CollectiveMainloopFwdSm90ILi2EN4cute5tupleIJNS5_1CILi1EEES8_S8_EEENS6_IJNS7_ILi128EEENS7_ILi96EEENS7_ILi64EEEEEELi256ENS_6half_tEfNS_4arch4Sm90ELb1ELb0ELb1ELb0ELb0ELb0ELb1ELb1ELb0ELb0ELb0ELb0EEENS1_21CollectiveEpilogueFwdINS6_IJSA_NS7_ILi256EEESB_EEES9_SE_SG_Li256ELb0ELb0ELb0ELb0EEENS1_30DynamicPersistentTileSchedulerILi256ELi32ELb0ELb0ELb1EEEEEEEEEvNT_6ParamsE,(.L_x_11975 - _ZN7cutlass13device_kernelIN5flash11enable_sm90INS1_16FlashAttnFwdSm90INS1_25CollectiveMainloopFwdSm90ILi2EN4cute5tupleIJNS5_1CILi1EEES8_S8_EEENS6_IJNS7_ILi128EEENS7_ILi96EEENS7_ILi64EEEEEELi256ENS_6half_tEfNS_4arch4Sm90ELb1ELb0ELb1ELb0ELb0ELb0ELb1ELb1ELb0ELb0ELb0ELb0EEENS1_21CollectiveEpilogueFwdINS6_IJSA_NS7_ILi256EEESB_EEES9_SE_SG_Li256ELb0ELb0ELb0ELb0EEENS1_30DynamicPersistentTileSchedulerILi256ELi32ELb0ELb0ELb1EEEEEEEEEvNT_6ParamsE)
        .other          _ZN7cutlass13device_kernelIN5flash11enable_sm90INS1_16FlashAttnFwdSm90INS1_25CollectiveMainloopFwdSm90ILi2EN4cute5tupleIJNS5_1CILi1EEES8_S8_EEENS6_IJNS7_ILi128EEENS7_ILi96EEENS7_ILi64EEEEEELi256ENS_6half_tEfNS_4arch4Sm90ELb1ELb0ELb1ELb0ELb0ELb0ELb1ELb1ELb0ELb0ELb0ELb0EEENS1_21CollectiveEpilogueFwdINS6_IJSA_NS7_ILi256EEESB_EEES9_SE_SG_Li256ELb0ELb0ELb0ELb0EEENS1_30DynamicPersistentTileSchedulerILi256ELi32ELb0ELb0ELb1EEEEEEEEEvNT_6ParamsE,@"STO_CUDA_ENTRY STV_DEFAULT"
_ZN7cutlass13device_kernelIN5flash11enable_sm90INS1_16FlashAttnFwdSm90INS1_25CollectiveMainloopFwdSm90ILi2EN4cute5tupleIJNS5_1CILi1EEES8_S8_EEENS6_IJNS7_ILi128EEENS7_ILi96EEENS7_ILi64EEEEEELi256ENS_6half_tEfNS_4arch4Sm90ELb1ELb0ELb1ELb0ELb0ELb0ELb1ELb1ELb0ELb0ELb0ELb0EEENS1_21CollectiveEpilogueFwdINS6_IJSA_NS7_ILi256EEESB_EEES9_SE_SG_Li256ELb0ELb0ELb0ELb0EEENS1_30DynamicPersistentTileSchedulerILi256ELi32ELb0ELb0ELb1EEEEEEEEEvNT_6ParamsE:
        /* <DEDUP_REMOVED lines=26> */
.L_x_10611:
[----:B------:R-:W-:Y:S05]  /*01a0*/  BSYNC B0 ;  /* 0x0000000000007941 */ /* 0x000fea0003800000 */
.L_x_10610:
        /* <DEDUP_REMOVED lines=38> */
.L_x_10612:
        /* <DEDUP_REMOVED lines=22> */
.L_x_10613:
        /* <DEDUP_REMOVED lines=18> */
.L_x_10614:
        /* <DEDUP_REMOVED lines=22> */
.L_x_10615:
        /* <DEDUP_REMOVED lines=22> */
.L_x_10616:
[----:B---3--:R-:W-:Y:S01]  /*0950*/  ISETP.NE.AND P0, PT, R2, RZ, PT ;  /* 0x000000ff0200720c */ /* 0x008fe20003f05270 */
[----:B------:R-:W-:Y:S01]  /*0960*/  IMAD.MOV.U32 R2, RZ, RZ, 0x1 ;  /* 0x00000001ff027424 */ /* 0x000fe200078e00ff */
[----:B------:R-:W-:Y:S01]  /*0970*/  NOP ;  /* 0x0000000000007918 */ /* 0x000fe20000000000 */
[----:B------:R-:W-:-:S03]  /*0980*/  ULDC.64 UR46, c[0x0][0x208] ;  /* 0x00008200002e7ab9 */ /* 0x000fc60000000a00 */
[----:B------:R-:W-:-:S05]  /*0990*/  SEL R2, R2, 0x2, !P0 ;  /* 0x0000000202027807 */ /* 0x000fca0004000000 */
[----:B------:R3:W-:Y:S01]  /*09a0*/  STL [R1+0x8], R2 ;  /* 0x0000080201007387 */ /* 0x0007e20000100800 */
[----:B-12-4-:R-:W-:Y:S06]  /*09b0*/  BAR.SYNC.DEFER_BLOCKING 0x0 ;  /* 0x0000000000007b1d */ /* 0x016fec0000010000 */
[----:B------:R-:W-:Y:S05]  /*09c0*/  @!P0 BRA `(.L_x_10617) ;  /* 0x000000b800608947 */ /* 0x000fea0003800000 */
.L_x_10618:
[----:B------:R-:W-:-:S08]  /*09d0*/  NOP ;  /* 0x0000000000007918 */ /* 0x000fd00000000000 */
[----:B------:R-:W1:Y:S02]  /*09e0*/  USETMAXREG.TRY_ALLOC.CTAPOOL UP0, 0xf0 ;  /* 0x000000f0000079c8 */ /* 0x000e640008000600 */
[----:B-1----:R-:W-:-:S13]  /*09f0*/  PLOP3.LUT P0, PT, PT, PT, UP0, 0x80, 0x0 ;  /* 0x000000000000781c */ /* 0x002fda0003f0f008 */
[----:B------:R-:W-:Y:S05]  /*0a00*/  @!P0 BRA `(.L_x_10618) ;  /* 0xfffffffc00f08947 */ /* 0x000fea000383ffff */
[----:B------:R-:W1:Y:S01]  /*0a10*/  S2R R0, SR_TID.X ;  /* 0x0000000000007919 */ /* 0x000e620000002100 */
[----:B------:R-:W2:Y:S08]  /*0a20*/  S2UR UR7, SR_CTAID.X ;  /* 0x00000000000779c3 */ /* 0x000eb00000002500 */
[----:B------:R-:W-:Y:S08]  /*0a30*/  BAR.ARV 0x4, 0x120 ;  /* 0x0104800000007b1d */ /* 0x000ff00000002000 */
[----:B------:R-:W-:Y:S06]  /*0a40*/  BAR.ARV 0x8, 0x120 ;  /* 0x0204800000007b1d */ /* 0x000fec0000002000 */
[----:B-1----:R-:W-:-:S04]  /*0a50*/  SHF.R.U32.HI R0, RZ, 0x7, R0 ;  /* 0x00000007ff007819 */ /* 0x002fc80000011600 */
[----:B------:R-:W-:Y:S02]  /*0a60*/  ISETP.NE.AND P0, PT, R0, 0x1, PT ;  /* 0x000000010000780c */ /* 0x000fe40003f05270 */
[----:B------:R-:W2:Y:S11]  /*0a70*/  LDC R0, c[0x0][0xea8] ;  /* 0x0003aa00ff007b82 */ /* 0x000eb60000000800 */
[----:B------:R-:W-:Y:S06]  /*0a80*/  @!P0 BAR.ARV 0x9, 0x100 ;  /* 0x0244000000008b1d */ /* 0x000fec0000002000 */
[----:B--2---:R-:W-:-:S13]  /*0a90*/  ISETP.LE.AND P0, PT, R0, UR7, PT ;  /* 0x0000000700007c0c */ /* 0x004fda000bf03270 */
[----:B------:R-:W-:Y:S05]  /*0aa0*/  @P0 EXIT ;  /* 0x000000000000094d */ /* 0x000fea0003800000 */
[----:B------:R-:W2:Y:S01]  /*0ab0*/  LDL.LU R11, [R1+0x8] ;  /* 0x00000800010b7983 */ /* 0x000ea20000300800 */
[----:B---3--:R-:W1:Y:S01]  /*0ac0*/  S2R R2, SR_TID.X ;  /* 0x0000000000027919 */ /* 0x008e620000002100 */
[----:B------:R-:W3:Y:S08]  /*0ad0*/  S2UR UR4, SR_CgaCtaId ;  /* 0x00000000000479c3 */ /* 0x000ef00000008800 */
[----:B------:R-:W4:Y:S01]  /*0ae0*/  S2UR UR6, SR_SWINHI ;  /* 0x00000000000679c3 */ /* 0x000f220000002f00 */
[----:B-1----:R-:W-:-:S05]  /*0af0*/  VIADD R227, R2, 0xffffff80 ;  /* 0xffffff8002e37836 */ /* 0x002fca0000000000 */
[----:B------:R-:W-:-:S04]  /*0b00*/  SHF.R.S32.HI R0, RZ, 0x1f, R227 ;  /* 0x0000001fff007819 */ /* 0x000fc800000114e3 */
[----:B------:R-:W-:-:S04]  /*0b10*/  LEA.HI R2, R0, R227, RZ, 0x7 ;  /* 0x000000e300027211 */ /* 0x000fc800078f38ff */
[----:B------:R-:W-:Y:S02]  /*0b20*/  LOP3.LUT R4, R2, 0xffffff80, RZ, 0xc0, !PT ;  /* 0xffffff8002047812 */ /* 0x000fe400078ec0ff */
[CC--:B------:R-:W-:Y:S02]  /*0b30*/  LEA.HI R3, R0.reuse, R227.reuse, RZ, 0x4 ;  /* 0x000000e300037211 */ /* 0x0c0fe400078f20ff */
[----:B------:R-:W-:Y:S02]  /*0b40*/  IADD3 R224, R227, -R4, RZ ;  /* 0x80000004e3e07210 */ /* 0x000fe40007ffe0ff */
[----:B------:R-:W-:Y:S02]  /*0b50*/  LEA.HI R4, R0, R227, RZ, 0x5 ;  /* 0x000000e300047211 */ /* 0x000fe400078f28ff */
[----:B------:R-:W-:Y:S02]  /*0b60*/  SHF.R.S32.HI R6, RZ, 0x4, R3 ;  /* 0x00000004ff067819 */ /* 0x000fe40000011403 */
[----:B------:R-:W-:-:S02]  /*0b70*/  SHF.R.S32.HI R7, RZ, 0x1f, R224 ;  /* 0x0000001fff077819 */ /* 0x000fc400000114e0 */
[----:B------:R-:W-:Y:S02]  /*0b80*/  SHF.R.S32.HI R5, RZ, 0x5, R4 ;  /* 0x00000005ff057819 */ /* 0x000fe40000011404 */
[C---:B------:R-:W-:Y:S02]  /*0b90*/  LOP3.LUT R4, R3.reuse, 0x3fffff0, RZ, 0xc0, !PT ;  /* 0x03fffff003047812 */ /* 0x040fe400078ec0ff */
[----:B------:R-:W-:Y:S02]  /*0ba0*/  LEA.HI R3, R3, R6, RZ, 0x1 ;  /* 0x0000000603037211 */ /* 0x000fe400078f08ff */
[----:B------:R-:W-:Y:S02]  /*0bb0*/  LEA.HI R8, R7, R224, RZ, 0x2 ;  /* 0x000000e007087211 */ /* 0x000fe400078f10ff */
[----:B------:R-:W-:Y:S02]  /*0bc0*/  LOP3.LUT R3, R3, 0x1ffffffe, RZ, 0xc0, !PT ;  /* 0x1ffffffe03037812 */ /* 0x000fe400078ec0ff */
[----:B------:R-:W-:-:S02]  /*0bd0*/  SHF.R.S32.HI R9, RZ, 0x2, R8 ;  /* 0x00000002ff097819 */ /* 0x000fc40000011408 */
[----:B------:R-:W-:Y:S01]  /*0be0*/  SHF.R.S32.HI R10, RZ, 0x1f, R8 ;  /* 0x0000001fff0a7819 */ /* 0x000fe20000011408 */
[----:B------:R-:W-:Y:S01]  /*0bf0*/  IMAD.IADD R6, R6, 0x1, -R3 ;  /* 0x0000000106067824 */ /* 0x000fe200078e0a03 */
[----:B------:R-:W-:Y:S01]  /*0c00*/  SHF.R.S32.HI R3, RZ, 0x7, R2 ;  /* 0x00000007ff037819 */ /* 0x000fe20000011402 */
[----:B------:R-:W-:Y:S01]  /*0c10*/  IMAD.IADD R4, R227, 0x1, -R4 ;  /* 0x00000001e3047824 */ /* 0x000fe200078e0a04 */
[----:B------:R-:W-:Y:S01]  /*0c20*/  LEA.HI R10, R10, R9, RZ, 0x3 ;  /* 0x000000090a0a7211 */ /* 0x000fe200078f18ff */
[----:B------:R-:W-:Y:S01]  /*0c30*/  UMOV UR39, 0x400 ;  /* 0x0000040000277882 */ /* 0x000fe20000000000 */
[----:B------:R-:W-:Y:S01]  /*0c40*/  LEA.HI R2, R2, R3, RZ, 0x1 ;  /* 0x0000000302027211 */ /* 0x000fe200078f08ff */
[----:B------:R-:W-:Y:S01]  /*0c50*/  IMAD R5, R5, 0x10, R4 ;  /* 0x0000001005057824 */ /* 0x000fe200078e0204 */
[----:B------:R-:W-:Y:S01]  /*0c60*/  LOP3.LUT R10, R10, 0xfffffff8, RZ, 0xc0, !PT ;  /* 0xfffffff80a0a7812 */ /* 0x000fe200078ec0ff */
[----:B---3--:R-:W-:Y:S01]  /*0c70*/  ULEA UR39, UR4, UR39, 0x18 ;  /* 0x0000002704277291 */ /* 0x008fe2000f8ec03f */
[----:B------:R-:W-:-:S02]  /*0c80*/  LEA.HI R7, R7, R224, RZ, 0x5 ;  /* 0x000000e007077211 */ /* 0x000fc400078f28ff */
[----:B------:R-:W-:Y:S01]  /*0c90*/  LEA.HI R0, R0, R227, RZ, 0x3 ;  /* 0x000000e300007211 */ /* 0x000fe200078f18ff */
[----:B------:R-:W-:Y:S01]  /*0ca0*/  IMAD.IADD R10, R9, 0x1, -R10 ;  /* 0x00000001090a7824 */ /* 0x000fe200078e0a0a */
[----:B------:R-:W-:Y:S02]  /*0cb0*/  LOP3.LUT R2, R2, 0x3fffffe, RZ, 0xc0, !PT ;  /* 0x03fffffe02027812 */ /* 0x000fe400078ec0ff */
[----:B------:R-:W-:Y:S02]  /*0cc0*/  SHF.R.S32.HI R7, RZ, 0x5, R7 ;  /* 0x00000005ff077819 */ /* 0x000fe40000011407 */
[----:B------:R-:W-:Y:S02]  /*0cd0*/  LEA R5, R5, R6, 0x3 ;  /* 0x0000000605057211 */ /* 0x000fe400078e18ff */
[----:B------:R-:W-:Y:S01]  /*0ce0*/  LOP3.LUT R0, R0, 0x1ffffff8, RZ, 0xc0, !PT ;  /* 0x1ffffff800007812 */ /* 0x000fe200078ec0ff */
[----:B------:R-:W-:Y:S01]  /*0cf0*/  UMOV UR4, UR39 ;  /* 0x0000002700047c82 */ /* 0x000fe20008000000 */
[----:B----4-:R-:W-:Y:S01]  /*0d00*/  UMOV UR5, UR6 ;  /* 0x0000000600057c82 */ /* 0x010fe20008000000 */
[----:B------:R-:W-:Y:S01]  /*0d10*/  LOP3.LUT R9, R8, 0x7ffffffc, RZ, 0xc0, !PT ;  /* 0x7ffffffc08097812 */ /* 0x000fe200078ec0ff */
[----:B------:R-:W-:Y:S01]  /*0d20*/  IMAD.IADD R2, R3, 0x1, -R2 ;  /* 0x0000000103027824 */ /* 0x000fe200078e0a02 */
[----:B------:R-:W-:Y:S01]  /*0d30*/  SHF.L.U32 R5, R5, 0x3, RZ ;  /* 0x0000000305057819 */ /* 0x000fe200000006ff */
[----:B------:R-:W-:-:S02]  /*0d40*/  IMAD R7, R7, 0x10, R10 ;  /* 0x0000001007077824 */ /* 0x000fc400078e020a */
[----:B------:R-:W-:Y:S02]  /*0d50*/  IMAD.U32 R202, RZ, RZ, UR4 ;  /* 0x00000004ffca7e24 */ /* 0x000fe4000f8e00ff */
[----:B------:R-:W-:Y:S02]  /*0d60*/  IMAD.U32 R203, RZ, RZ, UR5 ;  /* 0x00000005ffcb7e24 */ /* 0x000fe4000f8e00ff */
[----:B------:R-:W-:Y:S01]  /*0d70*/  IMAD.IADD R0, R227, 0x1, -R0 ;  /* 0x00000001e3007824 */ /* 0x000fe200078e0a00 */
[----:B------:R-:W-:Y:S01]  /*0d80*/  LEA R225, R2, R7, 0x6 ;  /* 0x0000000702e17211 */ /* 0x000fe200078e30ff */
[----:B------:R-:W-:Y:S02]  /*0d90*/  IMAD.IADD R224, R224, 0x1, -R9 ;  /* 0x00000001e0e07824 */ /* 0x000fe400078e0a09 */
[----:B------:R-:W-:Y:S01]  /*0da0*/  IMAD.WIDE R202, R5, 0x2, R202 ;  /* 0x0000000205ca7825 */ /* 0x000fe200078e02ca */
[----:B------:R-:W-:-:S03]  /*0db0*/  UMOV UR4, UR7 ;  /* 0x0000000700047c82 */ /* 0x000fc60008000000 */
[----:B------:R-:W-:Y:S02]  /*0dc0*/  IMAD.MOV.U32 R226, RZ, RZ, RZ ;  /* 0x000000ffffe27224 */ /* 0x000fe400078e00ff */
[----:B------:R-:W-:Y:S01]  /*0dd0*/  IMAD.SHL.U32 R204, R0, 0x8, RZ ;  /* 0x0000000800cc7824 */ /* 0x000fe200078e00ff */
[----:B------:R-:W-:Y:S01]  /*0de0*/  ULDC.64 UR60, c[0x0][0x198] ;  /* 0x00006600003c7ab9 */ /* 0x000fe20000000a00 */
[----:B------:R-:W-:Y:S01]  /*0df0*/  UMOV UR37, URZ ;  /* 0x0000003f00257c82 */ /* 0x000fe20008000000 */
[----:B------:R-:W-:Y:S01]  /*0e00*/  UMOV UR36, URZ ;  /* 0x0000003f00247c82 */ /* 0x000fe20008000000 */
[----:B--2---:R-:W-:-:S07]  /*0e10*/  LOP3.LUT R219, R11, 0x1, RZ, 0xfc, !PT ;  /* 0x000000010bdb7812 */ /* 0x004fce00078efcff */
.L_x_10666:
        /* <DEDUP_REMOVED lines=20> */
.L_x_10619:
[----:B------:R-:W-:Y:S01]  /*0f60*/  ULDC UR6, c[0x0][0xec4] ;  /* 0x0003b10000067ab9 */ /* 0x000fe20000000800 */
[----:B------:R-:W-:Y:S01]  /*0f70*/  UMOV UR40, UR7 ;  /* 0x0000000700287c82 */ /* 0x000fe20008000000 */
[----:B------:R-:W-:-:S11]  /*0f80*/  UISETP.NE.AND UP0, UPT, UR6, 0x1, UPT ;  /* 0x000000010600788c */ /* 0x000fd6000bf05270 */
[----:B------:R-:W-:Y:S02]  /*0f90*/  @UP0 ULDC.64 UR10, c[0x0][0xec8] ;  /* 0x0003b200000a0ab9 */ /* 0x000fe40000000a00 */
[----:B------:R-:W-:-:S04]  /*0fa0*/  UIMAD.WIDE.U32 UR4, UR7, UR10, URZ ;  /* 0x0000000a070472a5 */ /* 0x000fc8000f8e003f */
[----:B------:R-:W-:-:S04]  /*0fb0*/  @UP0 USHF.R.U32.HI UR40, URZ, UR11, UR5 ;  /* 0x0000000b3f280299 */ /* 0x000fc80008011605 */
[----:B------:R-:W-:-:S12]  /*0fc0*/  UIMAD UR4, UR40, UR6, URZ ;  /* 0x00000006280472a4 */ /* 0x000fd8000f8e023f */
.L_x_10620:
[----:B------:R-:W1:Y:S01]  /*0fd0*/  LDC R2, c[0x0][0x288] ;  /* 0x0000a200ff027b82 */ /* 0x000e620000000800 */
[----:B------:R-:W-:Y:S01]  /*0fe0*/  ULOP3.LUT UR5, URZ, UR40, URZ, 0x33, !UPT ;  /* 0x000000283f057292 */ /* 0x000fe2000f8e333f */
[----:B------:R-:W-:Y:S01]  /*0ff0*/  PLOP3.LUT P0, PT, PT, PT, PT, 0x80, 0x0 ;  /* 0x000000000000781c */ /* 0x000fe20003f0f070 */
[----:B------:R-:W-:Y:S01]  /*1000*/  ULDC UR6, c[0x0][0xeac] ;  /* 0x0003ab0000067ab9 */ /* 0x000fe20000000800 */
[----:B------:R-:W-:Y:S01]  /*1010*/  ULDC.64 UR10, c[0x0][0x3f8] ;  /* 0x0000fe00000a7ab9 */ /* 0x000fe20000000a00 */
[----:B------:R-:W-:Y:S01]  /*1020*/  UIADD3 UR5, UR5, UR6, URZ ;  /* 0x0000000605057290 */ /* 0x000fe2000fffe03f */
[----:B------:R-:W-:Y:S01]  /*1030*/  MOV R150, RZ ;  /* 0x000000ff00967202 */ /* 0x000fe20000000f00 */
[----:B------:R-:W-:Y:S01]  /*1040*/  UISETP.NE.U32.AND UP0, UPT, UR10, URZ, UPT ;  /* 0x0000003f0a00728c */ /* 0x000fe2000bf05070 */
[----:B------:R-:W2:Y:S01]  /*1050*/  LDC R157, c[0x0][0x2e0] ;  /* 0x0000b800ff9d7b82 */ /* 0x000ea20000000800 */
[----:B------:R-:W-:Y:S01]  /*1060*/  USHF.L.U32 UR42, UR5, 0x7, URZ ;  /* 0x00000007052a7899 */ /* 0x000fe2000800063f */
[----:B------:R-:W-:Y:S01]  /*1070*/  CS2R R148, SRZ ;  /* 0x0000000000947805 */ /* 0x000fe2000001ff00 */
[----:B------:R-:W-:Y:S01]  /*1080*/  UISETP.NE.AND.EX UP0, UPT, UR11, URZ, UPT, UP0 ;  /* 0x0000003f0b00728c */ /* 0x000fe2000bf05300 */
[----:B------:R-:W-:Y:S01]  /*1090*/  CS2R R146, SRZ ;  /* 0x0000000000927805 */ /* 0x000fe2000001ff00 */
[----:B------:R-:W-:Y:S01]  /*10a0*/  ULDC UR6, c[0x0][0x404] ;  /* 0x0001010000067ab9 */ /* 0x000fe20000000800 */
[----:B------:R-:W-:Y:S01]  /*10b0*/  ULDC UR43, c[0x0][0xeb8] ;  /* 0x0003ae00002b7ab9 */ /* 0x000fe20000000800 */
[----:B------:R-:W-:Y:S01]  /*10c0*/  USEL UR5, UR6, 0x1, UP0 ;  /* 0x0000000106057887 */ /* 0x000fe20008000000 */
[----:B------:R-:W-:Y:S01]  /*10d0*/  MOV R223, UR42 ;  /* 0x0000002a00df7c02 */ /* 0x000fe20008000f00 */
[----:B------:R-:W-:Y:S01]  /*10e0*/  UISETP.NE.AND UP0, UPT, UR43, 0x1, UPT ;  /* 0x000000012b00788c */ /* 0x000fe2000bf05270 */
[----:B------:R-:W-:Y:S01]  /*10f0*/  CS2R R144, SRZ ;  /* 0x0000000000907805 */ /* 0x000fe2000001ff00 */
[----:B------:R-:W-:Y:S01]  /*1100*/  UIADD3 UR4, UR7, -UR4, URZ ;  /* 0x8000000407047290 */ /* 0x000fe2000fffe03f */
[----:B------:R-:W-:-:S02]  /*1110*/  CS2R R142, SRZ ;  /* 0x00000000008e7805 */ /* 0x000fc4000001ff00 */
[----:B------:R-:W-:Y:S02]  /*1120*/  CS2R R140, SRZ ;  /* 0x00000000008c7805 */ /* 0x000fe4000001ff00 */
[----:B------:R-:W-:Y:S02]  /*1130*/  CS2R R138, SRZ ;  /* 0x00000000008a7805 */ /* 0x000fe4000001ff00 */
[----:B------:R-:W-:Y:S02]  /*1140*/  CS2R R136, SRZ ;  /* 0x0000000000887805 */ /* 0x000fe4000001ff00 */
[----:B-1----:R-:W-:Y:S02]  /*1150*/  IADD3 R2, R223, 0xdf, -R2 ;  /* 0x000000dfdf027810 */ /* 0x002fe40007ffe802 */
[----:B------:R-:W-:Y:S02]  /*1160*/  CS2R R134, SRZ ;  /* 0x0000000000867805 */ /* 0x000fe4000001ff00 */
[----:B------:R-:W-:-:S02]  /*1170*/  CS2R R132, SRZ ;  /* 0x0000000000847805 */ /* 0x000fc4000001ff00 */
[----:B------:R-:W-:Y:S01]  /*1180*/  CS2R R130, SRZ ;  /* 0x0000000000827805 */ /* 0x000fe2000001ff00 */
[----:B------:R-:W-:Y:S01]  /*1190*/  @UP0 ULDC UR6, c[0x0][0xec0] ;  /* 0x0003b00000060ab9 */ /* 0x000fe20000000800 */
[----:B------:R-:W-:Y:S02]  /*11a0*/  CS2R R128, SRZ ;  /* 0x0000000000807805 */ /* 0x000fe4000001ff00 */
[----:B------:R-:W-:Y:S02]  /*11b0*/  CS2R R126, SRZ ;  /* 0x00000000007e7805 */ /* 0x000fe4000001ff00 */
[----:B------:R-:W-:Y:S01]  /*11c0*/  CS2R R124, SRZ ;  /* 0x00000000007c7805 */ /* 0x000fe2000001ff00 */
[----:B--2---:R-:W-:Y:S01]  /*11d0*/  IMAD R157, R157, UR5, RZ ;  /* 0x000000059d9d7c24 */ /* 0x004fe2000f8e02ff */
[----:B------:R-:W-:Y:S01]  /*11e0*/  ULDC UR5, c[0x0][0xec4] ;  /* 0x0003b10000057ab9 */ /* 0x000fe20000000800 */
[----:B------:R-:W-:Y:S01]  /*11f0*/  CS2R R122, SRZ ;  /* 0x00000000007a7805 */ /* 0x000fe2000001ff00 */
[----:B------:R-:W-:Y:S01]  /*1200*/  UIMAD UR8, UR8, UR5, UR4 ;  /* 0x00000005080872a4 */ /* 0x000fe2000f8e0204 */
[C---:B------:R-:W-:Y:S01]  /*1210*/  VIADD R0, R157.reuse, 0x5f ;  /* 0x0000005f9d007836 */ /* 0x040fe20000000000 */
[----:B------:R-:W-:Y:S01]  /*1220*/  CS2R R120, SRZ ;  /* 0x0000000000787805 */ /* 0x000fe2000001ff00 */
[----:B------:R-:W-:Y:S01]  /*1230*/  IMAD.IADD R2, R157, 0x1, R2 ;  /* 0x000000019d027824 */ /* 0x000fe200078e0202 */
[----:B------:R-:W-:Y:S01]  /*1240*/  @UP0 ULDC UR4, c[0x0][0xebc] ;  /* 0x0003af0000040ab9 */ /* 0x000fe20000000800 */
[----:B------:R-:W-:Y:S01]  /*1250*/  IMAD.HI R0, R0, 0x2aaaaaab, RZ ;  /* 0x2aaaaaab00007827 */ /* 0x000fe200078e02ff */
[----:B------:R-:W-:Y:S01]  /*1260*/  UIMAD.WIDE.U32 UR4, UR8, UR4, URZ ;  /* 0x00000004080472a5 */ /* 0x000fe2000f8e003f */
[----:B------:R-:W-:Y:S01]  /*1270*/  CS2R R118, SRZ ;  /* 0x0000000000767805 */ /* 0x000fe2000001ff00 */
[----:B------:R-:W-:Y:S01]  /*1280*/  UMOV UR44, UR8 ;  /* 0x00000008002c7c82 */ /* 0x000fe20008000000 */
[----:B------:R-:W-:Y:S01]  /*1290*/  IMAD.HI R2, R2, 0x2aaaaaab, RZ ;  /* 0x2aaaaaab02027827 */ /* 0x000fe200078e02ff */
[----:B------:R-:W-:Y:S01]  /*12a0*/  SHF.R.U32.HI R3, RZ, 0x1f, R0 ;  /* 0x0000001fff037819 */ /* 0x000fe20000011600 */
[----:B------:R-:W-:Y:S01]  /*12b0*/  @UP0 USHF.R.U32.HI UR44, URZ, UR6, UR5 ;  /* 0x000000063f2c0299 */ /* 0x000fe20008011605 */
[----:B------:R-:W-:-:S02]  /*12c0*/  CS2R R116, SRZ ;  /* 0x0000000000747805 */ /* 0x000fc4000001ff00 */
[----:B------:R-:W-:Y:S02]  /*12d0*/  CS2R R114, SRZ ;  /* 0x0000000000727805 */ /* 0x000fe4000001ff00 */
[----:B------:R-:W-:Y:S01]  /*12e0*/  SHF.R.U32.HI R5, RZ, 0x1f, R2 ;  /* 0x0000001fff057819 */ /* 0x000fe20000011602 */
[----:B------:R-:W-:Y:S01]  /*12f0*/  UIADD3 UR4, -UR44, URZ, URZ ;  /* 0x0000003f2c047290 */ /* 0x000fe2000fffe13f */
[----:B------:R-:W-:Y:S01]  /*1300*/  LEA.HI.SX32 R3, R0, R3, 0x1c ;  /* 0x0000000300037211 */ /* 0x000fe200078fe2ff */
[----:B------:R-:W-:Y:S01]  /*1310*/  IMAD.MOV.U32 R0, RZ, RZ, RZ ;  /* 0x000000ffff007224 */ /* 0x000fe200078e00ff */
[----:B------:R-:W-:Y:S01]  /*1320*/  LEA.HI.SX32 R2, R2, R5, 0x1c ;  /* 0x0000000502027211 */ /* 0x000fe200078fe2ff */
[----:B------:R-:W-:Y:S01]  /*1330*/  UIMAD UR43, UR43, UR4, UR8 ;  /* 0x000000042b2b72a4 */ /* 0x000fe2000f8e0208 */
[----:B------:R-:W-:Y:S02]  /*1340*/  CS2R R112, SRZ ;  /* 0x0000000000707805 */ /* 0x000fe4000001ff00 */
[----:B------:R-:W-:-:S02]  /*1350*/  CS2R R110, SRZ ;  /* 0x00000000006e7805 */ /* 0x000fc4000001ff00 */
[----:B------:R-:W-:Y:S02]  /*1360*/  VIMNMX R159, R3, R2, PT ;  /* 0x00000002039f7248 */ /* 0x000fe40003fe0100 */
[----:B------:R-:W-:Y:S02]  /*1370*/  CS2R R2, SRZ ;  /* 0x0000000000027805 */ /* 0x000fe4000001ff00 */
[----:B------:R-:W-:Y:S02]  /*1380*/  CS2R R108, SRZ ;  /* 0x00000000006c7805 */ /* 0x000fe4000001ff00 */
[----:B------:R-:W-:Y:S02]  /*1390*/  CS2R R106, SRZ ;  /* 0x00000000006a7805 */ /* 0x000fe4000001ff00 */
[----:B------:R-:W-:Y:S02]  /*13a0*/  ISETP.GE.AND P1, PT, R159, 0x1, PT ;  /* 0x000000019f00780c */ /* 0x000fe40003f26270 */
        /* <DEDUP_REMOVED lines=42> */
[----:B------:R-:W-:Y:S01]  /*1650*/  MOV R25, RZ ;  /* 0x000000ff00197202 */ /* 0x000fe20000000f00 */
        /* <DEDUP_REMOVED lines=13> */
[----:B------:R-:W-:Y:S02]  /*1730*/  USHF.R.U32.HI UR4, URZ, 0x4, UR5 ;  /* 0x000000043f047899 */ /* 0x000fe40008011605 */
[----:B------:R-:W-:Y:S02]  /*1740*/  UIADD3 UR5, UR5, 0xa000, URZ ;  /* 0x0000a00005057890 */ /* 0x000fe4000fffe03f */
[----:B------:R-:W-:Y:S02]  /*1750*/  ULOP3.LUT UR4, UR4, 0x3fff, URZ, 0xc0, !UPT ;  /* 0x00003fff04047892 */ /* 0x000fe4000f8ec03f */
[----:B------:R-:W-:Y:S02]  /*1760*/  USHF.R.U32.HI UR5, URZ, 0x4, UR5 ;  /* 0x000000043f057899 */ /* 0x000fe40008011605 */
[----:B------:R-:W-:Y:S02]  /*1770*/  ULOP3.LUT UR41, UR4, 0x10000, URZ, 0xfc, !UPT ;  /* 0x0001000004297892 */ /* 0x000fe4000f8efc3f */
[----:B------:R-:W-:-:S03]  /*1780*/  ULOP3.LUT UR45, UR5, 0x3fff, URZ, 0xc0, !UPT ;  /* 0x00003fff052d7892 */ /* 0x000fc6000f8ec03f */
[----:B------:R-:W-:Y:S02]  /*1790*/  UMOV UR5, 0x40000040 ;  /* 0x4000004000057882 */ /* 0x000fe40000000000 */
[----:B------:R-:W-:Y:S01]  /*17a0*/  UMOV UR4, UR41 ;  /* 0x0000002900047c82 */ /* 0x000fe20008000000 */
[----:B------:R-:W-:Y:S02]  /*17b0*/  IMAD.U32 R201, RZ, RZ, UR5 ;  /* 0x00000005ffc97e24 */ /* 0x000fe4000f8e00ff */
[----:B------:R-:W-:Y:S01]  /*17c0*/  IMAD.U32 R200, RZ, RZ, UR4 ;  /* 0x00000004ffc87e24 */ /* 0x000fe2000f8e00ff */
        /* <DEDUP_REMOVED lines=17> */
.L_x_10622:
[----:B------:R-:W-:Y:S01]  /*18e0*/  LEA.HI R0, R226, R226, RZ, 0x1 ;  /* 0x000000e2e2007211 */ /* 0x000fe200078f08ff */
[----:B------:R-:W1:Y:S03]  /*18f0*/  S2R R2, SR_TID.X ;  /* 0x0000000000027919 */ /* 0x000e660000002100 */
[----:B------:R-:W-:-:S04]  /*1900*/  LOP3.LUT R3, R0, 0xfffffffe, RZ, 0xc0, !PT ;  /* 0xfffffffe00037812 */ /* 0x000fc800078ec0ff */
[----:B------:R-:W-:-:S04]  /*1910*/  IADD3 R0, R226, -R3, RZ ;  /* 0x80000003e2007210 */ /* 0x000fc80007ffe0ff */
[----:B------:R-:W-:-:S04]  /*1920*/  SHF.L.U32 R0, R0, 0x1f, RZ ;  /* 0x0000001f00007819 */ /* 0x000fc800000006ff */
[----:B------:R-:W2:Y:S01]  /*1930*/  SYNCS.PHASECHK.TRANS64.TRYWAIT P0, [UR39+0x32400], R0 ;  /* 0x03240000ff0075a7 */ /* 0x000ea20008000167 */
[----:B-1----:R-:W-:-:S05]  /*1940*/  SHF.R.U32.HI R2, RZ, 0x7, R2 ;  /* 0x00000007ff027819 */ /* 0x002fca0000011602 */
[----:B------:R-:W-:Y:S01]  /*1950*/  VIADD R188, R2, 0x8 ;  /* 0x0000000802bc7836 */ /* 0x000fe20000000000 */
[----:B--2---:R-:W-:Y:S06]  /*1960*/  @!P0 BRA `(.L_x_10623) ;  /* 0x000000d800488947 */ /* 0x004fec0003800000 */
.L_x_10727:
[----:B------:R-:W-:Y:S01]  /*1970*/  ISETP.NE.AND P0, PT, R219, 0x3, PT ;  /* 0x00000003db00780c */ /* 0x000fe20003f05270 */
[----:B------:R-:W-:Y:S05]  /*1980*/  WARPSYNC.ALL ;  /* 0x0000000000007948 */ /* 0x000fea0003800000 */
[----:B------:R2:W-:Y:S07]  /*1990*/  BAR.SYNC.DEFER_BLOCKING R188, 0x100 ;  /* 0x000400bc0000751d */ /* 0x0005ee0000010000 */
[----:B------:R-:W-:Y:S05]  /*19a0*/  @!P0 BRA `(.L_x_10624) ;  /* 0x0000000000048947 */ /* 0x000fea0003800000 */
[----:B------:R-:W-:Y:S01]  /*19b0*/  BPT.TRAP 0x1 ;  /* 0x000000040000795c */ /* 0x000fe20000300000 */
.L_x_10624:
[----:B------:R-:W-:Y:S01]  /*19c0*/  ULEA UR7, UR36, UR39, 0x3 ;  /* 0x0000002724077291 */ /* 0x000fe2000f8e183f */
[----:B------:R-:W-:-:S05]  /*19d0*/  IMAD.U32 R2, RZ, RZ, UR37 ;  /* 0x00000025ff027e24 */ /* 0x000fca000f8e00ff */
[----:B------:R-:W-:-:S04]  /*19e0*/  SHF.L.U32 R2, R2, 0x1f, RZ ;  /* 0x0000001f02027819 */ /* 0x000fc800000006ff */
[----:B------:R3:W4:Y:S01]  /*19f0*/  SYNCS.PHASECHK.TRANS64.TRYWAIT P1, [UR7+0x32430], R2 ;  /* 0x03243002ff0075a7 */ /* 0x0007220008020147 */
[----:B------:R-:W-:Y:S05]  /*1a00*/  @!P0 BRA `(.L_x_10625) ;  /* 0x0000000000048947 */ /* 0x000fea0003800000 */
[----:B------:R-:W-:Y:S01]  /*1a10*/  BPT.TRAP 0x1 ;  /* 0x000000040000795c */ /* 0x000fe20000300000 */
.L_x_10625:
[----:B----4-:R-:W-:Y:S05]  /*1a20*/  @P1 BRA `(.L_x_10626) ;  /* 0x0000000000081947 */ /* 0x010fea0003800000 */
[----:B------:R-:W4:Y:S02]  /*1a30*/  SYNCS.PHASECHK.TRANS64.TRYWAIT P1, [UR7+0x32430], R2 ;  /* 0x03243002ff0075a7 */ /* 0x000f240008020147 */
[----:B----4-:R-:W-:Y:S05]  /*1a40*/  @!P1 BRA `(.L_x_10627) ;  /* 0x000000d800289947 */ /* 0x010fea0003800000 */
.L_x_10626:
[----:B------:R-:W-:Y:S01]  /*1a50*/  UIADD3 UR4, UR39, 0x1c400, URZ ;  /* 0x0001c40027047890 */ /* 0x000fe2000fffe03f */
[----:B------:R-:W-:Y:S01]  /*1a60*/  R2UR UR8, R200 ;  /* 0x00000000c80872ca */ /* 0x000fe200000e0000 */
[----:B------:R-:W-:Y:S01]  /*1a70*/  WARPGROUP.ARRIVE ;  /* 0x00000000000079c5 */ /* 0x000fe20000000000 */
[----:B------:R-:W-:Y:S01]  /*1a80*/  R2UR UR9, R201 ;  /* 0x00000000c90972ca */ /* 0x000fe200000e0000 */
[----:B------:R-:W-:Y:S01]  /*1a90*/  USHF.R.U32.HI UR4, URZ, 0x4, UR4 ;  /* 0x000000043f047899 */ /* 0x000fe20008011604 */
[----:B------:R-:W-:Y:S01]  /*1aa0*/  UMOV UR11, 0x40000040 ;  /* 0x40000040000b7882 */ /* 0x000fe20000000000 */
[----:B------:R-:W-:Y:S02]  /*1ab0*/  UIADD3 UR5, UR41, 0x2, URZ ;  /* 0x0000000229057890 */ /* 0x000fe4000fffe03f */
[----:B------:R-:W-:-:S04]  /*1ac0*/  ULOP3.LUT UR4, UR4, 0x3fff, URZ, 0xc0, !UPT ;  /* 0x00003fff04047892 */ /* 0x000fc8000f8ec03f */
[----:B------:R-:W-:-:S04]  /*1ad0*/  ULOP3.LUT UR38, UR4, 0x10000, URZ, 0xfc, !UPT ;  /* 0x0001000004267892 */ /* 0x000fc8000f8efc3f */
[----:B------:R-:W-:-:S04]  /*1ae0*/  UIMAD UR4, UR36, 0x300, UR38 ;  /* 0x00000300240478a4 */ /* 0x000fc8000f8e0226 */
[----:B------:R-:W-:-:S03]  /*1af0*/  UIADD3 UR6, UR4, 0x2, URZ ;  /* 0x0000000204067890 */ /* 0x000fc6000fffe03f */
[----:B------:R-:W-:Y:S02]  /*1b00*/  UMOV UR10, UR4 ;  /* 0x00000004000a7c82 */ /* 0x000fe40008000000 */
        /* <DEDUP_REMOVED lines=27> */
[----:B------:R-:W-:Y:S01]  /*1cc0*/  IMAD.U32 R18, RZ, RZ, UR8 ;  /* 0x00000008ff127e24 */ /* 0x000fe2000f8e00ff */
[----:B------:R-:W-:Y:S01]  /*1cd0*/  MOV R19, UR9 ;  /* 0x0000000900137c02 */ /* 0x000fe20008000f00 */
[----:B------:R-:W-:Y:S02]  /*1ce0*/  WARPGROUP.DEPBAR.LE gsb0, 0x0 ;  /* 0x00008000000079c5 */ /* 0x000fe40000010000 */
[----:B------:R-:W-:-:S06]  /*1cf0*/  WARPGROUP.ARRIVE ;  /* 0x00000000000079c5 */ /* 0x000fcc0000000000 */
[----:B------:R-:W-:Y:S03]  /*1d00*/  HGMMA.64x96x16.F32 R24, gdesc[UR8], R24, gsb0 ;  /* 0x01600000081879f0 */ /* 0x000fe60008000818 */
[----:B------:R-:W-:Y:S02]  /*1d10*/  WARPGROUP.DEPBAR.LE gsb0, 0x0 ;  /* 0x00008000000079c5 */ /* 0x000fe40000010000 */
[----:B------:R-:W4:Y:S02]  /*1d20*/  SYNCS.PHASECHK.TRANS64.TRYWAIT P1, [UR39+0x32410], R0 ;  /* 0x03241000ff0075a7 */ /* 0x000f240008020167 */
[----:B----4-:R-:W-:Y:S05]  /*1d30*/  @!P1 BRA `(.L_x_10628) ;  /* 0x000000d400849947 */ /* 0x010fea0003800000 */
.L_x_10728:
[----:B------:R-:W-:Y:S05]  /*1d40*/  @!P0 BRA `(.L_x_10629) ;  /* 0x0000000000048947 */ /* 0x000fea0003800000 */
[----:B------:R-:W-:Y:S01]  /*1d50*/  BPT.TRAP 0x1 ;  /* 0x000000040000795c */ /* 0x000fe20000300000 */
.L_x_10629:
[----:B------:R4:W1:Y:S01]  /*1d60*/  SYNCS.PHASECHK.TRANS64.TRYWAIT P1, [UR7+0x32450], R2 ;  /* 0x03245002ff0075a7 */ /* 0x0008620008020147 */
[----:B------:R-:W-:Y:S05]  /*1d70*/  @!P0 BRA `(.L_x_10630) ;  /* 0x0000000000048947 */ /* 0x000fea0003800000 */
[----:B------:R-:W-:Y:S01]  /*1d80*/  BPT.TRAP 0x1 ;  /* 0x000000040000795c */ /* 0x000fe20000300000 */
.L_x_10630:
[----:B-1----:R-:W-:Y:S05]  /*1d90*/  @P1 BRA `(.L_x_10631) ;  /* 0x0000000000081947 */ /* 0x002fea0003800000 */
[----:B------:R-:W1:Y:S02]  /*1da0*/  SYNCS.PHASECHK.TRANS64.TRYWAIT P1, [UR7+0x32450], R2 ;  /* 0x03245002ff0075a7 */ /* 0x000e640008020147 */
[----:B-1----:R-:W-:Y:S05]  /*1db0*/  @!P1 BRA `(.L_x_10632) ;  /* 0x000000d4007c9947 */ /* 0x002fea0003800000 */
.L_x_10631:
        /* <DEDUP_REMOVED lines=9> */
[----:B------:R-:W-:Y:S01]  /*1e50*/  MOV R15, UR13 ;  /* 0x0000000d000f7c02 */ /* 0x000fe20008000f00 */
[----:B------:R-:W-:Y:S01]  /*1e60*/  ULOP3.LUT UR4, UR45, 0x10000, URZ, 0xfc, !UPT ;  /* 0x000100002d047892 */ /* 0x000fe2000f8efc3f */
[----:B------:R-:W1:Y:S01]  /*1e70*/  LDC R0, c[0x0][0x288] ;  /* 0x0000a200ff007b82 */ /* 0x000e620000000800 */
[----:B------:R-:W-:Y:S01]  /*1e80*/  ULOP3.LUT UR6, UR41, 0x10000, URZ, 0xfc, !UPT ;  /* 0x0001000029067892 */ /* 0x000fe2000f8efc3f */
[----:B------:R-:W-:Y:S01]  /*1e90*/  IMAD R13, R159, -0x60, R157 ;  /* 0xffffffa09f0d7824 */ /* 0x000fe200078e029d */
[----:B------:R-:W-:Y:S01]  /*1ea0*/  UIADD3 UR16, UR4, 0x800, URZ ;  /* 0x0000080004107890 */ /* 0x000fe2000fffe03f */
[----:B------:R-:W5:Y:S01]  /*1eb0*/  S2R R74, SR_TID.X ;  /* 0x00000000004a7919 */ /* 0x000f620000002100 */
[----:B------:R-:W-:Y:S01]  /*1ec0*/  UIMAD UR5, UR36, 0xc00, UR6 ;  /* 0x00000c00240578a4 */ /* 0x000fe2000f8e0206 */
[----:B------:R-:W-:Y:S01]  /*1ed0*/  VIADD R73, R13, 0x60 ;  /* 0x000000600d497836 */ /* 0x000fe20000000000 */
[----:B------:R-:W-:Y:S01]  /*1ee0*/  UMOV UR8, UR4 ;  /* 0x0000000400087c82 */ /* 0x000fe20008000000 */
[----:B------:R-:W-:Y:S01]  /*1ef0*/  UMOV UR17, 0x40000040 ;  /* 0x4000004000117882 */ /* 0x000fe20000000000 */
[----:B------:R-:W-:Y:S01]  /*1f00*/  IMAD.U32 R16, RZ, RZ, UR8 ;  /* 0x00000008ff107e24 */ /* 0x000fe2000f8e00ff */
[----:B------:R-:W-:Y:S01]  /*1f10*/  UIADD3 UR18, UR5, 0x600, URZ ;  /* 0x0000060005127890 */ /* 0x000fe2000fffe03f */
[----:B------:R-:W-:Y:S01]  /*1f20*/  IMAD R73, R224, -0x2, R73 ;  /* 0xfffffffee0497824 */ /* 0x000fe200078e0249 */
[----:B------:R-:W-:Y:S01]  /*1f30*/  UMOV UR10, UR5 ;  /* 0x00000005000a7c82 */ /* 0x000fe20008000000 */
[----:B------:R-:W-:Y:S01]  /*1f40*/  UMOV UR19, 0x40000040 ;  /* 0x4000004000137882 */ /* 0x000fe20000000000 */
[----:B------:R-:W-:Y:S01]  /*1f50*/  HGMMA.64x96x16.F32 R24, gdesc[UR8], R24, gsb0 ;  /* 0x01600000081879f0 */ /* 0x000fe20008000818 */
[----:B------:R-:W-:Y:S01]  /*1f60*/  UIADD3 UR8, UR4, 0x2, URZ ;  /* 0x0000000204087890 */ /* 0x000fe2000fffe03f */
[----:B------:R-:W-:Y:S01]  /*1f70*/  IMAD.U32 R165, RZ, RZ, UR7 ;  /* 0x00000007ffa57e24 */ /* 0x000fe2000f8e00ff */
[----:B------:R-:W-:-:S02]  /*1f80*/  UIADD3 UR9, UR5, 0x2, URZ ;  /* 0x0000000205097890 */ /* 0x000fc4000fffe03f */
[----:B------:R-:W-:Y:S01]  /*1f90*/  UIADD3 UR10, UR5, 0x304, URZ ;  /* 0x00000304050a7890 */ /* 0x000fe2000fffe03f */
[----:B------:R-:W-:Y:S02]  /*1fa0*/  UMOV UR11, 0x40000040 ;  /* 0x40000040000b7882 */ /* 0x000fe40000000000 */
[----:B------:R-:W-:Y:S01]  /*1fb0*/  UMOV UR12, UR8 ;  /* 0x00000008000c7c82 */ /* 0x000fe20008000000 */
[----:B------:R-:W-:Y:S01]  /*1fc0*/  UIADD3 UR8, UR4, 0x4, URZ ;  /* 0x0000000404087890 */ /* 0x000fe2000fffe03f */
[----:B------:R-:W-:Y:S01]  /*1fd0*/  IMAD.U32 R14, RZ, RZ, UR12 ;  /* 0x0000000cff0e7e24 */ /* 0x000fe2000f8e00ff */
[----:B------:R-:W-:Y:S01]  /*1fe0*/  UMOV UR14, UR9 ;  /* 0x00000009000e7c82 */ /* 0x000fe20008000000 */
[----:B------:R-:W-:Y:S01]  /*1ff0*/  UIADD3 UR9, UR5, 0x4, URZ ;  /* 0x0000000405097890 */ /* 0x000fe2000fffe03f */
[C---:B-1----:R-:W-:Y:S01]  /*2000*/  IADD3 R13, -R0.reuse, 0x61, R13 ;  /* 0x00000061000d7810 */ /* 0x042fe20007ffe10d */
[----:B------:R-:W-:Y:S01]  /*2010*/  UIADD3 UR20, UR4, 0x802, URZ ;  /* 0x0000080204147890 */ /* 0x000fe2000fffe03f */
[----:B------:R-:W-:Y:S01]  /*2020*/  IADD3 R0, -R0, UR42, R157 ;  /* 0x0000002a00007c10 */ /* 0x000fe2000fffe19d */
[----:B------:R-:W-:Y:S01]  /*2030*/  UIADD3 UR22, UR5, 0x602, URZ ;  /* 0x0000060205167890 */ /* 0x000fe2000fffe03f */
[----:B------:R-:W-:Y:S01]  /*2040*/  UMOV UR21, 0x40000040 ;  /* 0x4000004000157882 */ /* 0x000fe20000000000 */
[----:B------:R-:W-:Y:S01]  /*2050*/  UMOV UR23, 0x40000040 ;  /* 0x4000004000177882 */ /* 0x000fe20000000000 */
[----:B------:R-:W-:Y:S01]  /*2060*/  UIADD3 UR24, UR4, 0x804, URZ ;  /* 0x0000080404187890 */ /* 0x000fe2000fffe03f */
[----:B------:R-:W-:Y:S01]  /*2070*/  IMAD R12, R224, -0x2, R13 ;  /* 0xfffffffee00c7824 */ /* 0x000fe200078e020d */
[----:B------:R-:W-:Y:S01]  /*2080*/  UIADD3 UR26, UR5, 0x604, URZ ;  /* 0x00000604051a7890 */ /* 0x000fe2000fffe03f */
[----:B------:R-:W-:Y:S01]  /*2090*/  IADD3 R13, R225, UR42, RZ ;  /* 0x0000002ae10d7c10 */ /* 0x000fe2000fffe0ff */
[----:B------:R-:W-:Y:S01]  /*20a0*/  UMOV UR25, 0x40000040 ;  /* 0x4000004000197882 */ /* 0x000fe20000000000 */
[----:B------:R-:W-:Y:S01]  /*20b0*/  UMOV UR27, 0x40000040 ;  /* 0x40000040001b7882 */ /* 0x000fe20000000000 */
[----:B------:R-:W-:Y:S01]  /*20c0*/  UIADD3 UR28, UR4, 0x806, URZ ;  /* 0x00000806041c7890 */ /* 0x000fe2000fffe03f */
[----:B------:R-:W-:Y:S01]  /*20d0*/  VIADDMNMX R72, R13, R12, R73, PT ;  /* 0x0000000c0d487246 */ /* 0x000fe20003800149 */
[----:B------:R-:W-:Y:S01]  /*20e0*/  UIADD3 UR30, UR5, 0x606, URZ ;  /* 0x00000606051e7890 */ /* 0x000fe2000fffe03f */
[----:B------:R-:W-:Y:S01]  /*20f0*/  IADD3 R12, R12, 0x8, R13 ;  /* 0x000000080c0c7810 */ /* 0x000fe20007ffe00d */
[----:B------:R-:W-:Y:S01]  /*2100*/  UMOV UR29, 0x40000040 ;  /* 0x40000040001d7882 */ /* 0x000fe20000000000 */
[----:B------:R-:W-:Y:S01]  /*2110*/  UMOV UR31, 0x40000040 ;  /* 0x40000040001f7882 */ /* 0x000fe20000000000 */
[----:B------:R-:W-:Y:S01]  /*2120*/  UIADD3 UR32, UR4, 0xc00, URZ ;  /* 0x00000c0004207890 */ /* 0x000fe2000fffe03f */
[C---:B------:R-:W-:Y:S01]  /*2130*/  ISETP.GT.AND P5, PT, R72.reuse, RZ, PT ;  /* 0x000000ff4800720c */ /* 0x040fe20003fa4270 */
[----:B------:R-:W-:Y:S01]  /*2140*/  UIADD3 UR34, UR5, 0x900, URZ ;  /* 0x0000090005227890 */ /* 0x000fe2000fffe03f */
[C---:B------:R-:W-:Y:S01]  /*2150*/  ISETP.GT.AND P6, PT, R72.reuse, 0x1, PT ;  /* 0x000000014800780c */ /* 0x040fe20003fc4270 */
[----:B------:R-:W-:Y:S01]  /*2160*/  UMOV UR33, 0x40000040 ;  /* 0x4000004000217882 */ /* 0x000fe20000000000 */
[----:B------:R-:W-:Y:S01]  /*2170*/  UMOV UR35, 0x40000040 ;  /* 0x4000004000237882 */ /* 0x000fe20000000000 */
[----:B------:R-:W-:Y:S01]  /*2180*/  UIADD3 UR48, UR4, 0xc02, URZ ;  /* 0x00000c0204307890 */ /* 0x000fe2000fffe03f */
[C---:B------:R-:W-:Y:S01]  /*2190*/  ISETP.GT.AND P1, PT, R72.reuse, 0x8, PT ;  /* 0x000000084800780c */ /* 0x040fe20003f24270 */
[----:B------:R-:W-:Y:S01]  /*21a0*/  UIADD3 UR50, UR5, 0x902, URZ ;  /* 0x0000090205327890 */ /* 0x000fe2000fffe03f */
[----:B------:R-:W-:Y:S01]  /*21b0*/  VIMNMX R12, R73, R12, PT ;  /* 0x0000000c490c7248 */ /* 0x000fe20003fe0100 */
[----:B------:R-:W-:Y:S01]  /*21c0*/  UMOV UR49, 0x40000040 ;  /* 0x4000004000317882 */ /* 0x000fe20000000000 */
[----:B------:R-:W-:Y:S01]  /*21d0*/  UMOV UR51, 0x40000040 ;  /* 0x4000004000337882 */ /* 0x000fe20000000000 */
        /* <DEDUP_REMOVED lines=8> */
[----:B------:R-:W-:Y:S01]  /*2260*/  ISETP.GT.AND P4, PT, R72, 0x11, PT ;  /* 0x000000114800780c */ /* 0x000fe20003f84270 */
[----:B------:R-:W-:Y:S01]  /*2270*/  ULOP3.LUT UR7, UR41, 0x3000000, URZ, 0xfc, !UPT ;  /* 0x0300000029077892 */ /* 0x000fe2000f8efc3f */
[----:B------:R-:W-:-:S04]  /*2280*/  IMAD.HI R0, R0, 0x2aaaaaab, RZ ;  /* 0x2aaaaaab00007827 */ /* 0x000fc800078e02ff */
        /* <DEDUP_REMOVED lines=43> */
[----:B------:R-:W-:Y:S01]  /*2540*/  UMOV UR9, 0x40000040 ;  /* 0x4000004000097882 */ /* 0x000fe20000000000 */
[----:B------:R-:W-:Y:S01]  /*2550*/  MOV R5, UR13 ;  /* 0x0000000d00057c02 */ /* 0x000fe20008000f00 */
[----:B------:R-:W-:Y:S02]  /*2560*/  WARPGROUP.DEPBAR.LE gsb0, 0x0 ;  /* 0x00008000000079c5 */ /* 0x000fe40000010000 */
[----:B------:R-:W-:-:S06]  /*2570*/  WARPGROUP.ARRIVE ;  /* 0x00000000000079c5 */ /* 0x000fcc0000000000 */
[----:B------:R-:W-:Y:S01]  /*2580*/  HGMMA.64x96x16.F32 R24, gdesc[UR12], R24, gsb0 ;  /* 0x016000000c1879f0 */ /* 0x000fe20008000818 */
[----:B------:R-:W-:Y:S02]  /*2590*/  UIADD3 UR12, UR4, 0x406, URZ ;  /* 0x00000406040c7890 */ /* 0x000fe4000fffe03f */
[----:B------:R-:W-:Y:S01]  /*25a0*/  UIADD3 UR14, UR5, 0x306, URZ ;  /* 0x00000306050e7890 */ /* 0x000fe2000fffe03f */
[----:B------:R-:W-:Y:S01]  /*25b0*/  UMOV UR13, 0x40000040 ;  /* 0x40000040000d7882 */ /* 0x000fe20000000000 */
[----:B------:R-:W-:Y:S01]  /*25c0*/  UMOV UR15, 0x40000040 ;  /* 0x40000040000f7882 */ /* 0x000fe20000000000 */
[----:B------:R-:W-:Y:S02]  /*25d0*/  UIADD3 UR4, UR4, 0xc06, URZ ;  /* 0x00000c0604047890 */ /* 0x000fe4000fffe03f */
[----:B------:R-:W-:-:S05]  /*25e0*/  UIADD3 UR5, UR5, 0x906, URZ ;  /* 0x0000090605057890 */ /* 0x000fca000fffe03f */
[----:B------:R-:W-:Y:S01]  /*25f0*/  UMOV UR56, UR4 ;  /* 0x0000000400387c82 */ /* 0x000fe20008000000 */
[----:B------:R-:W-:Y:S01]  /*2600*/  ULDC UR4, c[0x0][0xad0] ;  /* 0x0002b40000047ab9 */ /* 0x000fe20000000800 */
[----:B------:R-:W-:Y:S01]  /*2610*/  UMOV UR58, UR5 ;  /* 0x00000005003a7c82 */ /* 0x000fe20008000000 */
[----:B---34-:R-:W-:Y:S01]  /*2620*/  IMAD.U32 R2, RZ, RZ, UR56 ;  /* 0x00000038ff027e24 */ /* 0x018fe2000f8e00ff */
        /* <DEDUP_REMOVED lines=57> */
[----:B-1----:R-:W-:Y:S01]  /*29c0*/  FSEL R13, R24, -INF , P5 ;  /* 0xff800000180d7808 */ /* 0x002fe20002800000 */
[----:B------:R-:W-:Y:S01]  /*29d0*/  FMUL.FTZ R30, R30, UR4 ;  /* 0x000000041e1e7c20 */ /* 0x000fe20008410000 */
[----:B------:R-:W-:Y:S01]  /*29e0*/  ISETP.GT.AND P5, PT, R72, 0x18, PT ;  /* 0x000000184800780c */ /* 0x000fe20003fa4270 */
        /* <DEDUP_REMOVED lines=46> */
[----:B------:R-:W-:-:S02]  /*2cd0*/  ULDC UR4, c[0x0][0xa80] ;  /* 0x0002a00000047ab9 */ /* 0x000fc40000000800 */
[----:B------:R-:W-:Y:S01]  /*2ce0*/  IMAD.U32 R195, RZ, RZ, UR4 ;  /* 0x00000004ffc37e24 */ /* 0x000fe2000f8e00ff */
[----:B------:R-:W-:Y:S01]  /*2cf0*/  UIMAD UR4, UR36, 0xc00, UR7 ;  /* 0x00000c00240478a4 */ /* 0x000fe2000f8e0207 */
[----:B------:R-:W1:Y:S01]  /*2d00*/  MUFU.TANH R32, R32 ;  /* 0x0000002000207308 */ /* 0x000e620000002400 */
[----:B---3--:R-:W-:Y:S02]  /*2d10*/  FSEL R233, R48, -INF , P5 ;  /* 0xff80000030e97808 */ /* 0x008fe40002800000 */
[----:B------:R-:W-:-:S03]  /*2d20*/  ISETP.GT.AND P5, PT, R72, 0x48, PT ;  /* 0x000000484800780c */ /* 0x000fc60003fa4270 */
[----:B------:R-:W-:Y:S02]  /*2d30*/  UMOV UR10, UR4 ;  /* 0x00000004000a7c82 */ /* 0x000fe40008000000 */
[----:B------:R-:W3:Y:S01]  /*2d40*/  MUFU.TANH R41, R41 ;  /* 0x0000002900297308 */ /* 0x000ee20000002400 */
[----:B----4-:R-:W-:Y:S02]  /*2d50*/  FSEL R215, R49, -INF , P6 ;  /* 0xff80000031d77808 */ /* 0x010fe40003000000 */
[----:B------:R-:W-:-:S05]  /*2d60*/  ISETP.GT.AND P6, PT, R72, 0x49, PT ;  /* 0x000000494800780c */ /* 0x000fca0003fc4270 */
[----:B------:R-:W4:Y:S01]  /*2d70*/  MUFU.TANH R52, R52 ;  /* 0x0000003400347308 */ /* 0x000f220000002400 */
[----:B-1----:R-:W-:Y:S02]  /*2d80*/  FSEL R169, R32, -INF , P3 ;  /* 0xff80000020a97808 */ /* 0x002fe40001800000 */
[----:B------:R-:W-:Y:S02]  /*2d90*/  ISETP.GT.AND P3, PT, R72, 0x28, PT ;  /* 0x000000284800780c */ /* 0x000fe40003f64270 */
[----:B------:R-:W-:-:S03]  /*2da0*/  FMNMX.FTZ R24, R169, R24, !PT ;  /* 0x00000018a9187209 */ /* 0x000fc60007810000 */
[----:B------:R-:W1:Y:S01]  /*2db0*/  MUFU.TANH R60, R60 ;  /* 0x0000003c003c7308 */ /* 0x000e620000002400 */
[----:B---3--:R-:W-:Y:S02]  /*2dc0*/  FSEL R194, R41, -INF , P2 ;  /* 0xff80000029c27808 */ /* 0x008fe40001000000 */
[----:B------:R-:W-:-:S05]  /*2dd0*/  ISETP.GT.AND P2, PT, R72, 0x39, PT ;  /* 0x000000394800780c */ /* 0x000fca0003f44270 */
[----:B------:R-:W3:Y:S01]  /*2de0*/  MUFU.TANH R61, R61 ;  /* 0x0000003d003d7308 */ /* 0x000ee20000002400 */
[----:B----4-:R-:W-:Y:S02]  /*2df0*/  FSEL R231, R52, -INF , P1 ;  /* 0xff80000034e77808 */ /* 0x010fe40000800000 */
[----:B------:R-:W-:-:S05]  /*2e00*/  ISETP.GT.AND P1, PT, R72, 0x50, PT ;  /* 0x000000504800780c */ /* 0x000fca0003f24270 */
[----:B------:R-:W4:Y:S01]  /*2e10*/  MUFU.TANH R44, R44 ;  /* 0x0000002c002c7308 */ /* 0x000f220000002400 */
[----:B-1----:R-:W-:Y:S02]  /*2e20*/  FSEL R181, R60, -INF , P5 ;  /* 0xff8000003cb57808 */ /* 0x002fe40002800000 */
[----:B------:R-:W-:-:S05]  /*2e30*/  ISETP.GT.AND P5, PT, R12, RZ, PT ;  /* 0x000000ff0c00720c */ /* 0x000fca0003fa4270 */
        /* <DEDUP_REMOVED lines=17> */
[----:B------:R-:W-:Y:S02]  /*2f50*/  FMNMX.FTZ R26, R171, R24, !PT ;  /* 0x00000018ab1a7209 */ /* 0x000fe40007810000 */
[----:B------:R-:W-:Y:S02]  /*2f60*/  ISETP.GT.AND P5, PT, R12, 0x11, PT ;  /* 0x000000110c00780c */ /* 0x000fe40003fa4270 */
[----:B------:R-:W-:Y:S01]  /*2f70*/  FMNMX.FTZ R26, R173, R26, !PT ;  /* 0x0000001aad1a7209 */ /* 0x000fe20007810000 */
[----:B------:R-:W1:Y:S01]  /*2f80*/  MUFU.TANH R65, R65 ;  /* 0x0000004100417308 */ /* 0x000e620000002400 */
[----:B---3--:R-:W-:Y:S02]  /*2f90*/  FSEL R27, R27, -INF , P6 ;  /* 0xff8000001b1b7808 */ /* 0x008fe40003000000 */
[----:B------:R-:W-:-:S02]  /*2fa0*/  FMNMX.FTZ R26, R175, R26, !PT ;  /* 0x0000001aaf1a7209 */ /* 0x000fc40007810000 */
[----:B------:R-:W-:Y:S02]  /*2fb0*/  FMNMX.FTZ R24, R33, R27, !PT ;  /* 0x0000001b21187209 */ /* 0x000fe40007810000 */
[----:B------:R-:W-:Y:S01]  /*2fc0*/  FMNMX.FTZ R41, R193, R26, !PT ;  /* 0x0000001ac1297209 */ /* 0x000fe20007810000 */
[----:B------:R-:W3:Y:S01]  /*2fd0*/  MUFU.TANH R30, R30 ;  /* 0x0000001e001e7308 */ /* 0x000ee20000002400 */
[----:B----4-:R-:W-:Y:S02]  /*2fe0*/  FSEL R177, R56, -INF , P3 ;  /* 0xff80000038b17808 */ /* 0x010fe40001800000 */
[----:B------:R-:W-:Y:S02]  /*2ff0*/  ISETP.GT.AND P3, PT, R72, 0x58, PT ;  /* 0x000000584800780c */ /* 0x000fe40003f64270 */
[----:B------:R-:W-:Y:S02]  /*3000*/  ISETP.GT.AND P6, PT, R12, 0x18, PT ;  /* 0x000000180c00780c */ /* 0x000fe40003fc4270 */
[----:B------:R-:W-:Y:S01]  /*3010*/  FMNMX.FTZ R41, R194, R41, !PT ;  /* 0x00000029c2297209 */ /* 0x000fe20007810000 */
[----:B------:R-:W4:Y:S01]  /*3020*/  MUFU.TANH R68, R68 ;  /* 0x0000004400447308 */ /* 0x000f220000002400 */
[----:B-1----:R-:W-:-:S02]  /*3030*/  FSEL R168, R65, -INF , P2 ;  /* 0xff80000041a87808 */ /* 0x002fc40001000000 */
[----:B------:R-:W-:-:S05]  /*3040*/  ISETP.GT.AND P2, PT, R12, 0x9, PT ;  /* 0x000000090c00780c */ /* 0x000fca0003f44270 */
[----:B------:R-:W1:Y:S01]  /*3050*/  MUFU.TANH R31, R31 ;  /* 0x0000001f001f7308 */ /* 0x000e620000002400 */
[----:B---3--:R-:W-:Y:S02]  /*3060*/  FSEL R37, R30, -INF , P1 ;  /* 0xff8000001e257808 */ /* 0x008fe40000800000 */
[----:B------:R-:W-:Y:S02]  /*3070*/  ISETP.GT.AND P1, PT, R12, 0x19, PT ;  /* 0x000000190c00780c */ /* 0x000fe40003f24270 */
[----:B------:R-:W-:-:S03]  /*3080*/  FMNMX.FTZ R24, R37, R24, !PT ;  /* 0x0000001825187209 */ /* 0x000fc60007810000 */
        /* <DEDUP_REMOVED lines=8> */
[----:B------:R-:W-:Y:S02]  /*3110*/  FMNMX.FTZ R35, R31, R24, !PT ;  /* 0x000000181f237209 */ /* 0x000fe40007810000 */
[----:B------:R-:W-:Y:S02]  /*3120*/  FMNMX.FTZ R24, R196, R41, !PT ;  /* 0x00000029c4187209 */ /* 0x000fe40007810000 */
[----:B------:R-:W-:Y:S01]  /*3130*/  ISETP.GT.AND P5, PT, R12, 0x28, PT ;  /* 0x000000280c00780c */ /* 0x000fe20003fa4270 */
[----:B------:R-:W3:Y:S01]  /*3140*/  MUFU.TANH R45, R45 ;  /* 0x0000002d002d7308 */ /* 0x000ee20000002400 */
[----:B----4-:R-:W-:Y:S02]  /*3150*/  FSEL R190, R34, -INF , P3 ;  /* 0xff80000022be7808 */ /* 0x010fe40001800000 */
[----:B------:R-:W-:-:S02]  /*3160*/  ISETP.GT.AND P3, PT, R12, 0x21, PT ;  /* 0x000000210c00780c */ /* 0x000fc40003f64270 */
[----:B------:R-:W-:-:S03]  /*3170*/  FMNMX.FTZ R35, R190, R35, !PT ;  /* 0x00000023be237209 */ /* 0x000fc60007810000 */
[----:B------:R-:W4:Y:S01]  /*3180*/  MUFU.TANH R39, R39 ;  /* 0x0000002700277308 */ /* 0x000f220000002400 */
[----:B-1----:R-:W-:Y:S02]  /*3190*/  FSEL R198, R38, -INF , P6 ;  /* 0xff80000026c67808 */ /* 0x002fe40003000000 */
[----:B------:R-:W-:Y:S02]  /*31a0*/  FMNMX.FTZ R35, R192, R35, !PT ;  /* 0x00000023c0237209 */ /* 0x000fe40007810000 */
[----:B------:R-:W-:Y:S02]  /*31b0*/  ISETP.GT.AND P6, PT, R12, 0x29, PT ;  /* 0x000000290c00780c */ /* 0x000fe40003fc4270 */
[----:B------:R-:W-:Y:S01]  /*31c0*/  FMNMX.FTZ R35, R198, R35, !PT ;  /* 0x00000023c6237209 */ /* 0x000fe20007810000 */
[----:B------:R-:W1:Y:S01]  /*31d0*/  MUFU.TANH R42, R42 ;  /* 0x0000002a002a7308 */ /* 0x000e620000002400 */
[----:B---3--:R-:W-:Y:S02]  /*31e0*/  FSEL R199, R45, -INF , P4 ;  /* 0xff8000002dc77808 */ /* 0x008fe40002000000 */
[----:B------:R-:W-:-:S02]  /*31f0*/  ISETP.GT.AND P4, PT, R72, 0x41, PT ;  /* 0x000000414800780c */ /* 0x000fc40003f84270 */
[----:B------:R-:W-:-:S03]  /*3200*/  FMNMX.FTZ R26, R199, R24, !PT ;  /* 0x00000018c71a7209 */ /* 0x000fc60007810000 */
[----:B------:R-:W3:Y:S01]  /*3210*/  MUFU.TANH R43, R43 ;  /* 0x0000002b002b7308 */ /* 0x000ee20000002400 */
[----:B----4-:R-:W-:Y:S02]  /*3220*/  FSEL R206, R39, -INF , P1 ;  /* 0xff80000027ce7808 */ /* 0x010fe40000800000 */
[----:B------:R-:W-:Y:S02]  /*3230*/  FMNMX.FTZ R26, R233, R26, !PT ;  /* 0x0000001ae91a7209 */ /* 0x000fe40007810000 */
[----:B------:R-:W-:Y:S02]  /*3240*/  FMNMX.FTZ R24, R206, R35, !PT ;  /* 0x00000023ce187209 */ /* 0x000fe40007810000 */
[----:B------:R-:W-:Y:S01]  /*3250*/  FMNMX.FTZ R26, R215, R26, !PT ;  /* 0x0000001ad71a7209 */ /* 0x000fe20007810000 */
[----:B------:R-:W4:Y:S01]  /*3260*/  MUFU.TANH R46, R46 ;  /* 0x0000002e002e7308 */ /* 0x000f220000002400 */
[----:B-1----:R-:W-:Y:S02]  /*3270*/  FSEL R237, R42, -INF , P2 ;  /* 0xff8000002aed7808 */ /* 0x002fe40001000000 */
[----:B------:R-:W-:-:S02]  /*3280*/  FMNMX.FTZ R26, R231, R26, !PT ;  /* 0x0000001ae71a7209 */ /* 0x000fc40007810000 */
[----:B------:R-:W-:Y:S02]  /*3290*/  FMNMX.FTZ R24, R237, R24, !PT ;  /* 0x00000018ed187209 */ /* 0x000fe40007810000 */
[C---:B------:R-:W-:Y:S01]  /*32a0*/  ISETP.GT.AND P1, PT, R12.reuse, 0x30, PT ;  /* 0x000000300c00780c */ /* 0x040fe20003f24270 */
[----:B------:R-:W1:Y:S01]  /*32b0*/  MUFU.TANH R47, R47 ;  /* 0x0000002f002f7308 */ /* 0x000e620000002400 */
[----:B---3--:R-:W-:Y:S02]  /*32c0*/  FSEL R207, R43, -INF , P3 ;  /* 0xff8000002bcf7808 */ /* 0x008fe40001800000 */
[----:B------:R-:W-:Y:S02]  /*32d0*/  FMNMX.FTZ R26, R229, R26, !PT ;  /* 0x0000001ae51a7209 */ /* 0x000fe40007810000 */
[----:B------:R-:W-:Y:S02]  /*32e0*/  FMNMX.FTZ R24, R207, R24, !PT ;  /* 0x00000018cf187209 */ /* 0x000fe40007810000 */
[----:B------:R-:W-:Y:S01]  /*32f0*/  ISETP.GT.AND P2, PT, R12, 0x31, PT ;  /* 0x000000310c00780c */ /* 0x000fe20003f44270 */
[----:B------:R-:W3:Y:S01]  /*3300*/  MUFU.TANH R50, R50 ;  /* 0x0000003200327308 */ /* 0x000ee20000002400 */
[----:B----4-:R-:W-:-:S02]  /*3310*/  FSEL R235, R46, -INF , P5 ;  /* 0xff8000002eeb7808 */ /* 0x010fc40002800000 */
[----:B------:R-:W-:Y:S02]  /*3320*/  FMNMX.FTZ R26, R177, R26, !PT ;  /* 0x0000001ab11a7209 */ /* 0x000fe40007810000 */
[----:B------:R-:W-:Y:S02]  /*3330*/  FMNMX.FTZ R24, R235, R24, !PT ;  /* 0x00000018eb187209 */ /* 0x000fe40007810000 */
[C---:B------:R-:W-:Y:S01]  /*3340*/  ISETP.GT.AND P3, PT, R12.reuse, 0x38, PT ;  /* 0x000000380c00780c */ /* 0x040fe20003f64270 */
[----:B------:R-:W4:Y:S01]  /*3350*/  MUFU.TANH R57, R57 ;  /* 0x0000003900397308 */ /* 0x000f220000002400 */
[----:B-1----:R-:W-:Y:S02]  /*3360*/  FSEL R209, R47, -INF , P6 ;  /* 0xff8000002fd17808 */ /* 0x002fe40003000000 */
[----:B------:R-:W-:Y:S02]  /*3370*/  ISETP.GT.AND P5, PT, R12, 0x39, PT ;  /* 0x000000390c00780c */ /* 0x000fe40003fa4270 */
[----:B------:R-:W-:-:S02]  /*3380*/  FMNMX.FTZ R24, R209, R24, !PT ;  /* 0x00000018d1187209 */ /* 0x000fc40007810000 */
[----:B------:R-:W-:Y:S01]  /*3390*/  ISETP.GT.AND P6, PT, R12, 0x40, PT ;  /* 0x000000400c00780c */ /* 0x000fe20003fc4270 */
        /* <DEDUP_REMOVED lines=10> */
[----:B------:R-:W-:Y:S02]  /*3440*/  FMNMX.FTZ R26, R181, R26, !PT ;  /* 0x0000001ab51a7209 */ /* 0x000fe40007810000 */
[----:B------:R-:W-:Y:S02]  /*3450*/  FMNMX.FTZ R24, R217, R24, !PT ;  /* 0x00000018d9187209 */ /* 0x000fe40007810000 */
[----:B------:R-:W-:Y:S01]  /*3460*/  FMNMX.FTZ R35, R183, R26, !PT ;  /* 0x0000001ab7237209 */ /* 0x000fe20007810000 */
[----:B------:R-:W1:Y:S01]  /*3470*/  MUFU.TANH R58, R58 ;  /* 0x0000003a003a7308 */ /* 0x000e620000002400 */
[----:B---3--:R-:W-:Y:S02]  /*3480*/  FSEL R213, R54, -INF , P3 ;  /* 0xff80000036d57808 */ /* 0x008fe40001800000 */
[----:B------:R-:W-:-:S02]  /*3490*/  FMNMX.FTZ R35, R166, R35, !PT ;  /* 0x00000023a6237209 */ /* 0x000fc40007810000 */
[----:B------:R-:W-:Y:S02]  /*34a0*/  FMNMX.FTZ R24, R213, R24, !PT ;  /* 0x00000018d5187209 */ /* 0x000fe40007810000 */
[----:B------:R-:W-:Y:S01]  /*34b0*/  ISETP.GT.AND P2, PT, R12, 0x48, PT ;  /* 0x000000480c00780c */ /* 0x000fe20003f44270 */
[----:B------:R-:W3:Y:S01]  /*34c0*/  MUFU.TANH R59, R59 ;  /* 0x0000003b003b7308 */ /* 0x000ee20000002400 */
[----:B----4-:R-:W-:Y:S02]  /*34d0*/  FSEL R211, R55, -INF , P5 ;  /* 0xff80000037d37808 */ /* 0x010fe40002800000 */
[----:B------:R-:W-:Y:S02]  /*34e0*/  FMNMX.FTZ R35, R168, R35, !PT ;  /* 0x00000023a8237209 */ /* 0x000fe40007810000 */
[----:B------:R-:W-:Y:S02]  /*34f0*/  FMNMX.FTZ R24, R211, R24, !PT ;  /* 0x00000018d3187209 */ /* 0x000fe40007810000 */
[----:B------:R-:W-:Y:S01]  /*3500*/  ISETP.GT.AND P3, PT, R12, 0x49, PT ;  /* 0x000000490c00780c */ /* 0x000fe20003f64270 */
[----:B------:R-:W4:Y:S01]  /*3510*/  MUFU.TANH R62, R62 ;  /* 0x0000003e003e7308 */ /* 0x000f220000002400 */
[----:B-1----:R-:W-:-:S02]  /*3520*/  FSEL R185, R58, -INF , P6 ;  /* 0xff8000003ab97808 */ /* 0x002fc40003000000 */
[----:B------:R-:W-:Y:S02]  /*3530*/  FMNMX.FTZ R35, R170, R35, !PT ;  /* 0x00000023aa237209 */ /* 0x000fe40007810000 */
[----:B------:R-:W-:Y:S02]  /*3540*/  FMNMX.FTZ R24, R185, R24, !PT ;  /* 0x00000018b9187209 */ /* 0x000fe40007810000 */
[C---:B------:R-:W-:Y:S01]  /*3550*/  ISETP.GT.AND P5, PT, R12.reuse, 0x50, PT ;  /* 0x000000500c00780c */ /* 0x040fe20003fa4270 */
        /* <DEDUP_REMOVED lines=9> */
[----:B-1----:R-:W-:-:S04]  /*35f0*/  FSEL R172, R69, -INF , P4 ;  /* 0xff80000045ac7808 */ /* 0x002fc80002000000 */
[----:B------:R-:W-:-:S03]  /*3600*/  FMNMX.FTZ R26, R172, R35, !PT ;  /* 0x00000023ac1a7209 */ /* 0x000fc60007810000 */
[----:B------:R-:W1:Y:S01]  /*3610*/  MUFU.TANH R67, R67 ;  /* 0x0000004300437308 */ /* 0x000e620000002400 */
[----:B---3--:R-:W-:Y:S01]  /*3620*/  FSEL R191, R63, -INF , P3 ;  /* 0xff8000003fbf7808 */ /* 0x008fe20001800000 */
[----:B------:R-:W3:Y:S03]  /*3630*/  SHFL.BFLY PT, R39, R26, 0x2, 0x1f ;  /* 0x0c401f001a277f89 */ /* 0x000ee600000e0000 */
[----:B------:R-:W-:-:S03]  /*3640*/  FMNMX.FTZ R35, R191, R24, !PT ;  /* 0x00000018bf237209 */ /* 0x000fc60007810000 */
[----:B------:R-:W2:Y:S01]  /*3650*/  MUFU.TANH R70, R70 ;  /* 0x0000004600467308 */ /* 0x000ea20000002400 */
[----:B----4-:R-:W-:-:S04]  /*3660*/  FSEL R174, R66, -INF , P5 ;  /* 0xff80000042ae7808 */ /* 0x010fc80002800000 */
[----:B------:R-:W-:-:S03]  /*3670*/  FMNMX.FTZ R35, R174, R35, !PT ;  /* 0x00000023ae237209 */ /* 0x000fc60007810000 */
[----:B------:R-:W4:Y:S01]  /*3680*/  MUFU.TANH R71, R71 ;  /* 0x0000004700477308 */ /* 0x000f220000002400 */
[----:B-1----:R-:W-:Y:S02]  /*3690*/  FSEL R176, R67, -INF , P1 ;  /* 0xff80000043b07808 */ /* 0x002fe40000800000 */
[----:B------:R-:W-:Y:S02]  /*36a0*/  ISETP.GT.AND P1, PT, R12, 0x59, PT ;  /* 0x000000590c00780c */ /* 0x000fe40003f24270 */
[----:B------:R-:W-:Y:S02]  /*36b0*/  FMNMX.FTZ R35, R176, R35, !PT ;  /* 0x00000023b0237209 */ /* 0x000fe40007810000 */
[----:B--2---:R-:W-:Y:S02]  /*36c0*/  FSEL R178, R70, -INF , P2 ;  /* 0xff80000046b27808 */ /* 0x004fe40001000000 */
[----:B---3--:R-:W-:Y:S02]  /*36d0*/  FMNMX.FTZ R39, R26, R39, !PT ;  /* 0x000000271a277209 */ /* 0x008fe40007810000 */
[----:B------:R-:W-:-:S03]  /*36e0*/  FMNMX.FTZ R35, R178, R35, !PT ;  /* 0x00000023b2237209 */ /* 0x000fc60007810000 */
[----:B------:R-:W1:Y:S01]  /*36f0*/  SHFL.BFLY PT, R12, R39, 0x1, 0x1f ;  /* 0x0c201f00270c7f89 */ /* 0x000e6200000e0000 */
[----:B----4-:R-:W-:-:S04]  /*3700*/  FSEL R180, R71, -INF , P1 ;  /* 0xff80000047b47808 */ /* 0x010fc80000800000 */
[----:B------:R-:W-:-:S05]  /*3710*/  FMNMX.FTZ R35, R180, R35, !PT ;  /* 0x00000023b4237209 */ /* 0x000fca0007810000 */
[----:B------:R-:W2:Y:S01]  /*3720*/  SHFL.BFLY PT, R24, R35, 0x2, 0x1f ;  /* 0x0c401f0023187f89 */ /* 0x000ea200000e0000 */
[----:B-1----:R-:W-:-:S04]  /*3730*/  FMNMX.FTZ R197, R39, R12, !PT ;  /* 0x0000000c27c57209 */ /* 0x002fc80007810000 */
[C---:B------:R-:W-:Y:S01]  /*3740*/  FSETP.NEU.FTZ.AND P1, PT, R197.reuse, -INF , PT ;  /* 0xff800000c500780b */ /* 0x040fe20003f3d000 */
[----:B------:R-:W-:Y:S01]  /*3750*/  FMUL.FTZ R182, R197, R195 ;  /* 0x000000c3c5b67220 */ /* 0x000fe20000410000 */
[----:B--2---:R-:W-:-:S04]  /*3760*/  FMNMX.FTZ R24, R35, R24, !PT ;  /* 0x0000001823187209 */ /* 0x004fc80007810000 */
[----:B------:R-:W-:Y:S01]  /*3770*/  FSEL R182, R182, RZ, P1 ;  /* 0x000000ffb6b67208 */ /* 0x000fe20000800000 */
[----:B------:R-:W1:Y:S04]  /*3780*/  SHFL.BFLY PT, R41, R24, 0x1, 0x1f ;  /* 0x0c201f0018297f89 */ /* 0x000e6800000e0000 */
        /* <DEDUP_REMOVED lines=22> */
[----:B-1----:R-:W-:Y:S01]  /*38f0*/  FMNMX.FTZ R156, R24, R41, !PT ;  /* 0x00000029189c7209 */ /* 0x002fe20007810000 */
[----:B------:R-:W-:Y:S03]  /*3900*/  MUFU.EX2 R160, R160 ;  /* 0x000000a000a07308 */ /* 0x000fe60000000800 */
[C---:B------:R-:W-:Y:S01]  /*3910*/  FSETP.NEU.FTZ.AND P1, PT, R156.reuse, -INF , PT ;  /* 0xff8000009c00780b */ /* 0x040fe20003f3d000 */
[----:B------:R-:W-:-:S04]  /*3920*/  FMUL.FTZ R184, R156, R195 ;  /* 0x000000c39cb87220 */ /* 0x000fc80000410000 */
[----:B------:R-:W1:Y:S01]  /*3930*/  MUFU.EX2 R161, R161 ;  /* 0x000000a100a17308 */ /* 0x000e620000000800 */
[----:B------:R-:W-:Y:S02]  /*3940*/  FSEL R184, R184, RZ, P1 ;  /* 0x000000ffb8b87208 */ /* 0x000fe40000800000 */
[----:B-----5:R-:W-:Y:S02]  /*3950*/  LOP3.LUT P1, RZ, R74, 0x7f, RZ, 0xc0, !PT ;  /* 0x0000007f4aff7812 */ /* 0x020fe4000782c0ff */
[----:B------:R-:W-:Y:S01]  /*3960*/  SHF.R.U32.HI R74, RZ, 0x7, R74 ;  /* 0x00000007ff4a7819 */ /* 0x000fe2000001164a */
[-CC-:B------:R-:W-:Y:S01]  /*3970*/  FFMA.FTZ R162, R33, R195.reuse, -R184.reuse ;  /* 0x000000c321a27223 */ /* 0x180fe200000108b8 */
[-CC-:B------:R-:W-:Y:S01]  /*3980*/  FFMA.FTZ R163, R27, R195.reuse, -R184.reuse ;  /* 0x000000c31ba37223 */ /* 0x180fe200000108b8 */
[-CC-:B------:R-:W-:Y:S01]  /*3990*/  FFMA.FTZ R164, R37, R195.reuse, -R184.reuse ;  /* 0x000000c325a47223 */ /* 0x180fe200000108b8 */
[----:B------:R-:W-:Y:S01]  /*39a0*/  IADD3 R158, -R74, 0xb, RZ ;  /* 0x0000000b4a9e7810 */ /* 0x000fe20007ffe1ff */
[-CC-:B------:R-:W-:Y:S01]  /*39b0*/  FFMA.FTZ R167, R31, R195.reuse, -R184.reuse ;  /* 0x000000c31fa77223 */ /* 0x180fe200000108b8 */
[----:B--2---:R-:W-:Y:S01]  /*39c0*/  F2FP.F16.F32.PACK_AB R152, R13, R12 ;  /* 0x0000000c0d98723e */ /* 0x004fe200000000ff */
[----:B------:R-:W-:Y:S01]  /*39d0*/  MUFU.EX2 R162, R162 ;  /* 0x000000a200a27308 */ /* 0x000fe20000000800 */
[-CC-:B------:R-:W-:Y:S01]  /*39e0*/  FFMA.FTZ R173, R190, R195.reuse, -R184.reuse ;  /* 0x000000c3bead7223 */ /* 0x180fe200000108b8 */
[-CC-:B------:R-:W-:Y:S01]  /*39f0*/  FFMA.FTZ R190, R192, R195.reuse, -R184.reuse ;  /* 0x000000c3c0be7223 */ /* 0x180fe200000108b8 */
[-CC-:B------:R-:W-:Y:S01]  /*3a00*/  FFMA.FTZ R192, R206, R195.reuse, -R184.reuse ;  /* 0x000000c3cec07223 */ /* 0x180fe200000108b8 */
[----:B------:R-:W-:Y:S01]  /*3a10*/  @!P1 VIADD R24, R165, 0x32440 ;  /* 0x00032440a5189836 */ /* 0x000fe20000000000 */
[----:B-1----:R-:W-:Y:S01]  /*3a20*/  F2FP.F16.F32.PACK_AB R154, R161, R160 ;  /* 0x000000a0a19a723e */ /* 0x002fe200000000ff */
[-CC-:B------:R-:W-:Y:S01]  /*3a30*/  FFMA.FTZ R207, R207, R195.reuse, -R184.reuse ;  /* 0x000000c3cfcf7223 */ /* 0x180fe200000108b8 */
[-C--:B------:R-:W-:Y:S01]  /*3a40*/  FFMA.FTZ R206, R235, R195.reuse, -R184 ;  /* 0x000000c3ebce7223 */ /* 0x080fe200000108b8 */
[----:B------:R-:W1:Y:S01]  /*3a50*/  MUFU.EX2 R163, R163 ;  /* 0x000000a300a37308 */ /* 0x000e620000000800 */
[----:B------:R-:W-:Y:S01]  /*3a60*/  @!P1 PRMT R24, RZ, 0x654, R24 ;  /* 0x00000654ff189816 */ /* 0x000fe20000000018 */
[----:B------:R2:W-:Y:S06]  /*3a70*/  BAR.ARV R158, 0x100 ;  /* 0x0004009e0000751d */ /* 0x0005ec0000002000 */
[----:B------:R3:W-:Y:S01]  /*3a80*/  @!P1 SYNCS.ARRIVE.TRANS64.RED.A1T0 RZ, [R24+URZ], RZ ;  /* 0x000000ff18ff99a7 */ /* 0x0007e2000810043f */
[----:B------:R-:W-:Y:S01]  /*3a90*/  MUFU.EX2 R164, R164 ;  /* 0x000000a400a47308 */ /* 0x000fe20000000800 */
[----:B------:R4:W-:Y:S01]  /*3aa0*/  BAR.SYNC.DEFER_BLOCKING R188, 0x100 ;  /* 0x000400bc0000751d */ /* 0x0009e20000010000 */
[-CC-:B------:R-:W-:Y:S01]  /*3ab0*/  FFMA.FTZ R209, R209, R195.reuse, -R184.reuse ;  /* 0x000000c3d1d17223 */ /* 0x180fe200000108b8 */
[-CC-:B------:R-:W-:Y:S01]  /*3ac0*/  FFMA.FTZ R212, R221, R195.reuse, -R184.reuse ;  /* 0x000000c3ddd47223 */ /* 0x180fe200000108b8 */
[-CC-:B------:R-:W-:Y:S01]  /*3ad0*/  FFMA.FTZ R217, R217, R195.reuse, -R184.reuse ;  /* 0x000000c3d9d97223 */ /* 0x180fe200000108b8 */
[-CC-:B------:R-:W-:Y:S01]  /*3ae0*/  FFMA.FTZ R213, R213, R195.reuse, -R184.reuse ;  /* 0x000000c3d5d57223 */ /* 0x180fe200000108b8 */
[-CC-:B------:R-:W-:Y:S01]  /*3af0*/  FFMA.FTZ R214, R211, R195.reuse, -R184.reuse ;  /* 0x000000c3d3d67223 */ /* 0x180fe200000108b8 */
[-C--:B------:R-:W-:Y:S01]  /*3b00*/  FFMA.FTZ R181, R185, R195.reuse, -R184 ;  /* 0x000000c3b9b57223 */ /* 0x080fe200000108b8 */
[----:B------:R-:W5:Y:S01]  /*3b10*/  MUFU.EX2 R167, R167 ;  /* 0x000000a700a77308 */ /* 0x000f620000000800 */
[----:B-1----:R-:W-:Y:S01]  /*3b20*/  F2FP.F16.F32.PACK_AB R153, R163, R162 ;  /* 0x000000a2a399723e */ /* 0x002fe200000000ff */
[-C--:B----4-:R-:W-:Y:S01]  /*3b30*/  FFMA.FTZ R188, R175, R195.reuse, -R182 ;  /* 0x000000c3afbc7223 */ /* 0x090fe200000108b6 */
[-CC-:B------:R-:W-:Y:S01]  /*3b40*/  FFMA.FTZ R175, R198, R195.reuse, -R184.reuse ;  /* 0x000000c3c6af7223 */ /* 0x180fe200000108b8 */
[-CC-:B------:R-:W-:Y:S01]  /*3b50*/  FFMA.FTZ R198, R237, R195.reuse, -R184.reuse ;  /* 0x000000c3edc67223 */ /* 0x180fe200000108b8 */
[-CC-:B------:R-:W-:Y:S01]  /*3b60*/  FFMA.FTZ R220, R187, R195.reuse, -R184.reuse ;  /* 0x000000c3bbdc7223 */ /* 0x180fe200000108b8 */
[-CC-:B------:R-:W-:Y:S01]  /*3b70*/  FFMA.FTZ R183, R189, R195.reuse, -R184.reuse ;  /* 0x000000c3bdb77223 */ /* 0x180fe200000108b8 */
[-C--:B------:R-:W-:Y:S01]  /*3b80*/  FFMA.FTZ R222, R191, R195.reuse, -R184 ;  /* 0x000000c3bfde7223 */ /* 0x080fe200000108b8 */
[----:B------:R-:W-:Y:S01]  /*3b90*/  MUFU.EX2 R169, R169 ;  /* 0x000000a900a97308 */ /* 0x000fe20000000800 */
[-CC-:B------:R-:W-:Y:S01]  /*3ba0*/  FFMA.FTZ R185, R168, R195.reuse, -R182.reuse ;  /* 0x000000c3a8b97223 */ /* 0x180fe200000108b6 */
[-CC-:B------:R-:W-:Y:S01]  /*3bb0*/  FFMA.FTZ R168, R170, R195.reuse, -R182.reuse ;  /* 0x000000c3aaa87223 */ /* 0x180fe200000108b6 */
[-C--:B------:R-:W-:Y:S01]  /*3bc0*/  FFMA.FTZ R187, R172, R195.reuse, -R182 ;  /* 0x000000c3acbb7223 */ /* 0x080fe200000108b6 */
[-CC-:B------:R-:W-:Y:S01]  /*3bd0*/  FFMA.FTZ R189, R174, R195.reuse, -R184.reuse ;  /* 0x000000c3aebd7223 */ /* 0x180fe200000108b8 */
[-CC-:B------:R-:W-:Y:S01]  /*3be0*/  FFMA.FTZ R170, R176, R195.reuse, -R184.reuse ;  /* 0x000000c3b0aa7223 */ /* 0x180fe200000108b8 */
[-CC-:B------:R-:W-:Y:S01]  /*3bf0*/  FFMA.FTZ R172, R178, R195.reuse, -R184.reuse ;  /* 0x000000c3b2ac7223 */ /* 0x180fe200000108b8 */
[----:B------:R-:W-:Y:S01]  /*3c00*/  FFMA.FTZ R191, R180, R195, -R184 ;  /* 0x000000c3b4bf7223 */ /* 0x000fe200000108b8 */
[----:B------:R-:W1:Y:S01]  /*3c10*/  MUFU.EX2 R186, R186 ;  /* 0x000000ba00ba7308 */ /* 0x000e620000000800 */
[----:B-----5:R-:W-:Y:S01]  /*3c20*/  F2FP.F16.F32.PACK_AB R155, R167, R164 ;  /* 0x000000a4a79b723e */ /* 0x020fe200000000ff */
[----:B------:R-:W-:Y:S01]  /*3c30*/  FADD.FTZ R13, R12, R13 ;  /* 0x0000000d0c0d7221 */ /* 0x000fe20000010000 */
[----:B------:R-:W-:Y:S01]  /*3c40*/  FADD.FTZ R163, R162, R163 ;  /* 0x000000a3a2a37221 */ /* 0x000fe20000010000 */
[----:B------:R-:W-:Y:S01]  /*3c50*/  @!P1 IADD3 R165, R165, 0x32460, RZ ;  /* 0x00032460a5a59810 */ /* 0x000fe20007ffe0ff */
[----:B---3--:R-:W-:Y:S01]  /*3c60*/  WARPGROUP.ARRIVE ;  /* 0x00000000000079c5 */ /* 0x008fe20000000000 */
[----:B------:R-:W-:Y:S01]  /*3c70*/  FADD.FTZ R160, R160, R13 ;  /* 0x0000000da0a07221 */ /* 0x000fe20000010000 */
[----:B------:R-:W-:Y:S01]  /*3c80*/  FADD.FTZ R164, R164, R163 ;  /* 0x000000a3a4a47221 */ /* 0x000fe20000010000 */
[----:B------:R-:W-:Y:S01]  /*3c90*/  MUFU.EX2 R171, R171 ;  /* 0x000000ab00ab7308 */ /* 0x000fe20000000800 */
[----:B------:R-:W-:Y:S01]  /*3ca0*/  SHF.R.U32.HI R13, RZ, 0x1f, R0 ;  /* 0x0000001fff0d7819 */ /* 0x000fe20000011600 */
[----:B------:R-:W-:Y:S01]  /*3cb0*/  FADD.FTZ R160, R161, R160 ;  /* 0x000000a0a1a07221 */ /* 0x000fe20000010000 */
[----:B------:R-:W-:Y:S01]  /*3cc0*/  HGMMA.64x256x16.F32 R24, R152, gdesc[UR8].tnspB, RZ, !UPT, gsb0 ;  /* 0x43e0000898187df0 */ /* 0x000fe2000c0008ff */
[----:B------:R-:W-:Y:S01]  /*3cd0*/  UIADD3 UR10, UR4, 0x80, URZ ;  /* 0x00000080040a7890 */ /* 0x000fe2000fffe03f */
[----:B------:R-:W-:Y:S01]  /*3ce0*/  FADD.FTZ R164, R167, R164 ;  /* 0x000000a4a7a47221 */ /* 0x000fe20000010000 */
[----:B------:R-:W-:Y:S01]  /*3cf0*/  UMOV UR11, 0x40000040 ;  /* 0x40000040000b7882 */ /* 0x000fe20000000000 */
[----:B------:R-:W-:Y:S01]  /*3d00*/  @!P1 PRMT R165, RZ, 0x654, R165 ;  /* 0x00000654ffa59816 */ /* 0x000fe200000000a5 */
        /* <DEDUP_REMOVED lines=70> */
[----:B------:R-:W-:Y:S01]  /*4170*/  LEA.HI.SX32 R206, R0, R13, 0x1c ;  /* 0x0000000d00ce7211 */ /* 0x000fe200078fe2ff */
[----:B------:R-:W-:Y:S01]  /*4180*/  UMOV UR11, 0x40000040 ;  /* 0x40000040000b7882 */ /* 0x000fe20000000000 */
[----:B------:R-:W-:Y:S02]  /*4190*/  VIADD R13, R159, 0xfffffffe ;  /* 0xfffffffe9f0d7836 */ /* 0x000fe40000000000 */
[----:B------:R-:W-:-:S04]  /*41a0*/  VIMNMX R206, RZ, R206, !PT ;  /* 0x000000ceffce7248 */ /* 0x000fc80007fe0100 */
[----:B------:R-:W-:Y:S01]  /*41b0*/  ISETP.GE.AND P2, PT, R13, R206, PT ;  /* 0x000000ce0d00720c */ /* 0x000fe20003f46270 */
        /* <DEDUP_REMOVED lines=17> */
[----:B------:R-:W-:Y:S01]  /*42d0*/  UIADD3 UR4, UR4, 0x280, URZ ;  /* 0x0000028004047890 */ /* 0x000fe2000fffe03f */
        /* <DEDUP_REMOVED lines=13> */
[----:B------:R-:W-:-:S07]  /*43b0*/  FADD.FTZ R222, R222, R183 ;  /* 0x000000b7dede7221 */ /* 0x000fce0000010000 */
[----:B------:R-:W-:Y:S01]  /*43c0*/  HGMMA.64x256x16.F32 R24, R152, gdesc[UR8].tnspB, R24, gsb0 ;  /* 0x43e0000898187df0 */ /* 0x000fe20008000818 */
[----:B------:R-:W-:Y:S01]  /*43d0*/  UMOV UR10, UR4 ;  /* 0x00000004000a7c82 */ /* 0x000fe20008000000 */
[----:B------:R-:W-:Y:S01]  /*43e0*/  UMOV UR11, 0x40000040 ;  /* 0x40000040000b7882 */ /* 0x000fe20000000000 */
[----:B------:R-:W-:Y:S02]  /*43f0*/  WARPGROUP.DEPBAR.LE gsb0, 0x0 ;  /* 0x00008000000079c5 */ /* 0x000fe40000010000 */
[----:B------:R-:W-:Y:S01]  /*4400*/  F2FP.F16.F32.PACK_AB R152, R185, R166 ;  /* 0x000000a6b998723e */ /* 0x000fe200000000ff */
[----:B------:R-:W-:Y:S01]  /*4410*/  FADD.FTZ R166, R166, R179 ;  /* 0x000000b3a6a67221 */ /* 0x000fe20000010000 */
[C---:B-1----:R-:W-:Y:S01]  /*4420*/  F2FP.F16.F32.PACK_AB R153, R170.reuse, R189 ;  /* 0x000000bdaa99723e */ /* 0x042fe200000000ff */
        /* <DEDUP_REMOVED lines=14> */
[----:B------:R-:W-:Y:S02]  /*4510*/  IMAD.MOV.U32 R207, RZ, RZ, R156 ;  /* 0x000000ffffcf7224 */ /* 0x000fe400078e009c */
[----:B------:R-:W-:-:S07]  /*4520*/  IMAD.MOV.U32 R208, RZ, RZ, R197 ;  /* 0x000000ffffd07224 */ /* 0x000fce00078e00c5 */
.L_x_10642:
[----:B------:R-:W-:-:S04]  /*4530*/  UIADD3 UR36, UR36, 0x1, URZ ;  /* 0x0000000124247890 */ /* 0x000fc8000fffe03f */
[----:B------:R-:W-:-:S04]  /*4540*/  UISETP.NE.AND UP0, UPT, UR36, 0x2, UPT ;  /* 0x000000022400788c */ /* 0x000fc8000bf05270 */
[----:B------:R-:W-:Y:S02]  /*4550*/  USEL UR4, URZ, 0x1, UP0 ;  /* 0x000000013f047887 */ /* 0x000fe40008000000 */
[----:B------:R-:W-:Y:S02]  /*4560*/  USEL UR36, UR36, URZ, UP0 ;  /* 0x0000003f24247287 */ /* 0x000fe40008000000 */
[----:B------:R-:W-:Y:S01]  /*4570*/  ULOP3.LUT UR37, UR37, UR4, URZ, 0x3c, !UPT ;  /* 0x0000000425257292 */ /* 0x000fe2000f8e3c3f */
[----:B--2---:R-:W-:Y:S11]  /*4580*/  @!P0 BRA `(.L_x_10634) ;  /* 0x0000000000048947 */ /* 0x004ff60003800000 */
[----:B------:R-:W-:Y:S01]  /*4590*/  BPT.TRAP 0x1 ;  /* 0x000000040000795c */ /* 0x000fe20000300000 */
.L_x_10634:
[----:B------:R-:W-:Y:S01]  /*45a0*/  ULEA UR4, UR36, UR39, 0x3 ;  /* 0x0000002724047291 */ /* 0x000fe2000f8e183f */
[----:B------:R-:W-:-:S04]  /*45b0*/  MOV R209, UR37 ;  /* 0x0000002500d17c02 */ /* 0x000fc80008000f00 */
[----:B------:R-:W-:-:S04]  /*45c0*/  SHF.L.U32 R209, R209, 0x1f, RZ ;  /* 0x0000001fd1d17819 */ /* 0x000fc800000006ff */
[----:B------:R2:W3:Y:S01]  /*45d0*/  SYNCS.PHASECHK.TRANS64.TRYWAIT P2, [UR4+0x32430], R209 ;  /* 0x032430d1ff0075a7 */ /* 0x0004e20008040144 */
[----:B------:R-:W-:Y:S05]  /*45e0*/  @!P0 BRA `(.L_x_10635) ;  /* 0x0000000000048947 */ /* 0x000fea0003800000 */
[----:B------:R-:W-:Y:S01]  /*45f0*/  BPT.TRAP 0x1 ;  /* 0x000000040000795c */ /* 0x000fe20000300000 */
.L_x_10635:
[----:B---3--:R-:W-:Y:S05]  /*4600*/  @P2 BRA `(.L_x_10636) ;  /* 0x0000000000082947 */ /* 0x008fea0003800000 */
[----:B------:R-:W3:Y:S02]  /*4610*/  SYNCS.PHASECHK.TRANS64.TRYWAIT P2, [UR4+0x32430], R209 ;  /* 0x032430d1ff0075a7 */ /* 0x000ee40008040144 */
[----:B---3--:R-:W-:Y:S05]  /*4620*/  @!P2 BRA `(.L_x_10637) ;  /* 0x000000ac0078a947 */ /* 0x008fea0003800000 */
.L_x_10636:
[----:B------:R-:W-:Y:S01]  /*4630*/  R2UR UR56, R200 ;  /* 0x00000000c83872ca */ /* 0x000fe200000e0000 */
[----:B------:R-:W-:Y:S01]  /*4640*/  UIMAD UR5, UR36, 0x300, UR38 ;  /* 0x00000300240578a4 */ /* 0x000fe2000f8e0226 */
[----:B------:R-:W-:Y:S01]  /*4650*/  R2UR UR57, R201 ;  /* 0x00000000c93972ca */ /* 0x000fe200000e0000 */
[----:B-1-3--:R-:W-:Y:S01]  /*4660*/  WARPGROUP.ARRIVE ;  /* 0x00000000000079c5 */ /* 0x00afe20000000000 */
        /* <DEDUP_REMOVED lines=27> */
.L_x_10638:
[----:B------:R1:W3:Y:S01]  /*4820*/  SYNCS.PHASECHK.TRANS64.TRYWAIT P2, [UR4+0x32450], R209 ;  /* 0x032450d1ff0075a7 */ /* 0x0002e20008040144 */
[----:B------:R-:W-:Y:S05]  /*4830*/  @!P0 BRA `(.L_x_10639) ;  /* 0x0000000000048947 */ /* 0x000fea0003800000 */
[----:B------:R-:W-:Y:S01]  /*4840*/  BPT.TRAP 0x1 ;  /* 0x000000040000795c */ /* 0x000fe20000300000 */
.L_x_10639:
[----:B---3--:R-:W-:Y:S05]  /*4850*/  @P2 BRA `(.L_x_10640) ;  /* 0x0000000000082947 */ /* 0x008fea0003800000 */
[----:B------:R-:W3:Y:S02]  /*4860*/  SYNCS.PHASECHK.TRANS64.TRYWAIT P2, [UR4+0x32450], R209 ;  /* 0x032450d1ff0075a7 */ /* 0x000ee40008040144 */
[----:B---3--:R-:W-:Y:S05]  /*4870*/  @!P2 BRA `(.L_x_10641) ;  /* 0x000000a800fca947 */ /* 0x008fea0003800000 */
.L_x_10640:
[----:B------:R-:W-:Y:S01]  /*4880*/  R2UR UR56, R16 ;  /* 0x00000000103872ca */ /* 0x000fe200000e0000 */
[----:B------:R-:W-:Y:S01]  /*4890*/  UIMAD UR5, UR36, 0xc00, UR6 ;  /* 0x00000c00240578a4 */ /* 0x000fe2000f8e0206 */
[----:B------:R-:W-:Y:S01]  /*48a0*/  R2UR UR57, R17 ;  /* 0x00000000113972ca */ /* 0x000fe200000e0000 */
[----:B------:R-:W-:Y:S01]  /*48b0*/  WARPGROUP.ARRIVE ;  /* 0x00000000000079c5 */ /* 0x000fe20000000000 */
[----:B------:R-:W-:Y:S01]  /*48c0*/  UMOV UR59, 0x40000040 ;  /* 0x40000040003b7882 */ /* 0x000fe20000000000 */
[----:B------:R-:W-:-:S04]  /*48d0*/  UIADD3 UR10, UR5, 0x304, URZ ;  /* 0x00000304050a7890 */ /* 0x000fc8000fffe03f */
[----:B------:R-:W4:Y:S01]  /*48e0*/  S2R R229, SR_TID.X ;  /* 0x0000000000e57919 */ /* 0x000f220000002100 */
        /* <DEDUP_REMOVED lines=23> */
[----:B----4-:R-:W-:Y:S01]  /*4a60*/  SHF.R.U32.HI R229, RZ, 0x7, R229 ;  /* 0x00000007ffe57819 */ /* 0x010fe200000116e5 */
        /* <DEDUP_REMOVED lines=35> */
[----:B------:R-:W-:Y:S01]  /*4ca0*/  ULDC UR5, c[0x0][0xad0] ;  /* 0x0002b40000057ab9 */ /* 0x000fe20000000800 */
[----:B------:R-:W-:Y:S02]  /*4cb0*/  WARPGROUP.DEPBAR.LE gsb0, 0x0 ;  /* 0x00008000000079c5 */ /* 0x000fe40000010000 */
[----:B------:R-:W-:-:S06]  /*4cc0*/  WARPGROUP.ARRIVE ;  /* 0x00000000000079c5 */ /* 0x000fcc0000000000 */
[----:B------:R-:W-:Y:S01]  /*4cd0*/  HGMMA.64x96x16.F32 R152, gdesc[UR8], R152, gsb0 ;  /* 0x01600000089879f0 */ /* 0x000fe20008000898 */
[----:B------:R-:W-:Y:S02]  /*4ce0*/  ULDC.64 UR10, c[0x0][0x3f8] ;  /* 0x0000fe00000a7ab9 */ /* 0x000fe40000000a00 */
[----:B------:R-:W-:-:S03]  /*4cf0*/  UISETP.NE.U32.AND UP0, UPT, UR10, URZ, UPT ;  /* 0x0000003f0a00728c */ /* 0x000fc6000bf05070 */
[----:B------:R-:W-:Y:S01]  /*4d00*/  ULDC UR10, c[0x0][0x404] ;  /* 0x00010100000a7ab9 */ /* 0x000fe20000000800 */
[----:B------:R-:W-:-:S03]  /*4d10*/  UISETP.NE.AND.EX UP0, UPT, UR11, URZ, UPT, UP0 ;  /* 0x0000003f0b00728c */ /* 0x000fc6000bf05300 */
[----:B------:R-:W-:Y:S01]  /*4d20*/  UMOV UR11, 0x40000040 ;  /* 0x40000040000b7882 */ /* 0x000fe20000000000 */
[----:B------:R-:W-:Y:S01]  /*4d30*/  USEL UR10, UR10, 0x1, UP0 ;  /* 0x000000010a0a7887 */ /* 0x000fe20008000000 */
        /* <DEDUP_REMOVED lines=29> */
[----:B---3--:R-:W-:Y:S01]  /*4f10*/  FMUL.FTZ R210, R152, UR5 ;  /* 0x0000000598d27c20 */ /* 0x008fe20008410000 */
[----:B------:R-:W3:Y:S01]  /*4f20*/  LDC R165, c[0x0][0x2e0] ;  /* 0x0000b800ffa57b82 */ /* 0x000ee20000000800 */
[----:B------:R-:W-:Y:S01]  /*4f30*/  FMUL.FTZ R152, R154, UR5 ;  /* 0x000000059a987c20 */ /* 0x000fe20008410000 */
[----:B------:R-:W-:Y:S01]  /*4f40*/  FMUL.FTZ R154, R158, UR5 ;  /* 0x000000059e9a7c20 */ /* 0x000fe20008410000 */
[----:B------:R-:W-:Y:S01]  /*4f50*/  FMUL.FTZ R158, R163, UR5 ;  /* 0x00000005a39e7c20 */ /* 0x000fe20008410000 */
[----:B------:R-:W-:-:S02]  /*4f60*/  IMAD R163, R13, -0x60, R223 ;  /* 0xffffffa00da37824 */ /* 0x000fc400078e02df */
[----:B------:R-:W-:Y:S01]  /*4f70*/  FMUL.FTZ R213, R160, UR5 ;  /* 0x00000005a0d57c20 */ /* 0x000fe20008410000 */
[----:B------:R-:W-:Y:S01]  /*4f80*/  FMUL.FTZ R160, R164, UR5 ;  /* 0x00000005a4a07c20 */ /* 0x000fe20008410000 */
[----:B-12---:R-:W-:Y:S01]  /*4f90*/  FMUL.FTZ R209, R153, UR5 ;  /* 0x0000000599d17c20 */ /* 0x006fe20008410000 */
[----:B------:R-:W-:Y:S02]  /*4fa0*/  VIADD R164, R163, 0x1 ;  /* 0x00000001a3a47836 */ /* 0x000fe40000000000 */
        /* <DEDUP_REMOVED lines=15> */
[----:B---3--:R-:W-:Y:S01]  /*50a0*/  IMAD R164, R165, UR10, R164 ;  /* 0x0000000aa5a47c24 */ /* 0x008fe2000f8e02a4 */
[----:B------:R-:W-:Y:S01]  /*50b0*/  ULDC UR10, c[0x0][0x288] ;  /* 0x0000a200000a7ab9 */ /* 0x000fe20000000800 */
[----:B------:R-:W-:Y:S01]  /*50c0*/  FMUL.FTZ R180, R181, UR5 ;  /* 0x00000005b5b47c20 */ /* 0x000fe20008410000 */
[----:B------:R-:W-:Y:S01]  /*50d0*/  FMUL.FTZ R174, R176, UR5 ;  /* 0x00000005b0ae7c20 */ /* 0x000fe20008410000 */
[----:B------:R-:W-:Y:S01]  /*50e0*/  VIADD R165, R164, -UR10 ;  /* 0x8000000aa4a57c36 */ /* 0x000fe20008000000 */
[----:B------:R-:W3:Y:S01]  /*50f0*/  MUFU.TANH R211, R211 ;  /* 0x000000d300d37308 */ /* 0x000ee20000002400 */
[----:B------:R-:W-:Y:S01]  /*5100*/  FMUL.FTZ R221, R177, UR5 ;  /* 0x00000005b1dd7c20 */ /* 0x000fe20008410000 */
[----:B------:R-:W-:Y:S01]  /*5110*/  FMUL.FTZ R181, R184, UR5 ;  /* 0x00000005b8b57c20 */ /* 0x000fe20008410000 */
[----:B------:R-:W-:-:S02]  /*5120*/  IMAD R164, R224, -0x2, R165 ;  /* 0xfffffffee0a47824 */ /* 0x000fc400078e02a5 */
[----:B------:R-:W-:Y:S01]  /*5130*/  FMUL.FTZ R161, R166, UR5 ;  /* 0x00000005a6a17c20 */ /* 0x000fe20008410000 */
[----:B------:R-:W-:Y:S01]  /*5140*/  FMUL.FTZ R185, R185, UR5 ;  /* 0x00000005b9b97c20 */ /* 0x000fe20008410000 */
[----:B------:R-:W-:Y:S01]  /*5150*/  FMUL.FTZ R177, R183, UR5 ;  /* 0x00000005b7b17c20 */ /* 0x000fe20008410000 */
[----:B------:R-:W-:Y:S01]  /*5160*/  IMAD.IADD R175, R225, 0x1, R164 ;  /* 0x00000001e1af7824 */ /* 0x000fe200078e02a4 */
[----:B------:R-:W-:Y:S01]  /*5170*/  MUFU.TANH R157, R157 ;  /* 0x0000009d009d7308 */ /* 0x000fe20000002400 */
[----:B------:R-:W-:Y:S01]  /*5180*/  FMUL.FTZ R164, R188, UR5 ;  /* 0x00000005bca47c20 */ /* 0x000fe20008410000 */
[----:B------:R-:W-:Y:S01]  /*5190*/  FMUL.FTZ R183, R189, UR5 ;  /* 0x00000005bdb77c20 */ /* 0x000fe20008410000 */
[----:B------:R-:W-:Y:S01]  /*51a0*/  FMUL.FTZ R156, R162, UR5 ;  /* 0x00000005a29c7c20 */ /* 0x000fe20008410000 */
[----:B------:R-:W-:Y:S01]  /*51b0*/  ISETP.GT.AND P5, PT, R175, 0x1, PT ;  /* 0x00000001af00780c */ /* 0x000fe20003fa4270 */
[----:B------:R-:W-:Y:S01]  /*51c0*/  FMUL.FTZ R162, R167, UR5 ;  /* 0x00000005a7a27c20 */ /* 0x000fe20008410000 */
[C---:B------:R-:W-:Y:S01]  /*51d0*/  ISETP.GT.AND P6, PT, R175.reuse, RZ, PT ;  /* 0x000000ffaf00720c */ /* 0x040fe20003fc4270 */
[----:B------:R-:W-:Y:S01]  /*51e0*/  FMUL.FTZ R228, R196, UR5 ;  /* 0x00000005c4e47c20 */ /* 0x000fe20008410000 */
[----:B------:R-:W4:Y:S01]  /*51f0*/  MUFU.TANH R160, R160 ;  /* 0x000000a000a07308 */ /* 0x000f220000002400 */
[----:B------:R-:W-:Y:S01]  /*5200*/  ISETP.GT.AND P2, PT, R175, 0x8, PT ;  /* 0x00000008af00780c */ /* 0x000fe20003f44270 */
[----:B------:R-:W-:Y:S01]  /*5210*/  FMUL.FTZ R184, R192, UR5 ;  /* 0x00000005c0b87c20 */ /* 0x000fe20008410000 */
[----:B-1----:R-:W-:Y:S01]  /*5220*/  FSEL R166, R209, -INF , P5 ;  /* 0xff800000d1a67808 */ /* 0x002fe20002800000 */
[----:B------:R-:W-:Y:S01]  /*5230*/  FMUL.FTZ R214, R170, UR5 ;  /* 0x00000005aad67c20 */ /* 0x000fe20008410000 */
[----:B------:R-:W-:Y:S01]  /*5240*/  ISETP.GT.AND P4, PT, R175, 0x9, PT ;  /* 0x00000009af00780c */ /* 0x000fe20003f84270 */
[----:B------:R-:W-:Y:S01]  /*5250*/  FMUL.FTZ R170, R191, UR5 ;  /* 0x00000005bfaa7c20 */ /* 0x000fe20008410000 */
[C---:B------:R-:W-:Y:S01]  /*5260*/  ISETP.GT.AND P5, PT, R175.reuse, 0x18, PT ;  /* 0x00000018af00780c */ /* 0x040fe20003fa4270 */
[----:B------:R-:W1:Y:S01]  /*5270*/  MUFU.TANH R213, R213 ;  /* 0x000000d500d57308 */ /* 0x000e620000002400 */
[----:B------:R-:W-:Y:S01]  /*5280*/  ISETP.GT.AND P3, PT, R175, 0x10, PT ;  /* 0x00000010af00780c */ /* 0x000fe20003f64270 */
[----:B------:R-:W-:Y:S01]  /*5290*/  FMUL.FTZ R222, R193, UR5 ;  /* 0x00000005c1de7c20 */ /* 0x000fe20008410000 */
[----:B--2---:R-:W-:Y:S01]  /*52a0*/  FSEL R167, R210, -INF , P6 ;  /* 0xff800000d2a77808 */ /* 0x004fe20003000000 */
[----:B------:R-:W-:Y:S01]  /*52b0*/  FMUL.FTZ R176, R194, UR5 ;  /* 0x00000005c2b07c20 */ /* 0x000fe20008410000 */
[----:B---3--:R-:W-:Y:S01]  /*52c0*/  FSEL R165, R211, -INF , P2 ;  /* 0xff800000d3a57808 */ /* 0x008fe20001000000 */
[----:B------:R-:W-:Y:S01]  /*52d0*/  FMUL.FTZ R215, R171, UR5 ;  /* 0x00000005abd77c20 */ /* 0x000fe20008410000 */
[----:B------:R-:W-:Y:S01]  /*52e0*/  ISETP.GT.AND P6, PT, R175, 0x11, PT ;  /* 0x00000011af00780c */ /* 0x000fe20003fc4270 */
[----:B------:R-:W2:Y:S01]  /*52f0*/  MUFU.TANH R159, R159 ;  /* 0x0000009f009f7308 */ /* 0x000ea20000002400 */
[----:B----4-:R-:W-:Y:S01]  /*5300*/  FSEL R211, R160, -INF , P5 ;  /* 0xff800000a0d37808 */ /* 0x010fe20002800000 */
[----:B------:R-:W-:Y:S01]  /*5310*/  FMUL.FTZ R179, R179, UR5 ;  /* 0x00000005b3b37c20 */ /* 0x000fe20008410000 */
[C---:B------:R-:W-:Y:S01]  /*5320*/  ISETP.GT.AND P2, PT, R175.reuse, 0x19, PT ;  /* 0x00000019af00780c */ /* 0x040fe20003f44270 */
[----:B------:R-:W-:Y:S01]  /*5330*/  FMUL.FTZ R171, R186, UR5 ;  /* 0x00000005baab7c20 */ /* 0x000fe20008410000 */
[----:B------:R-:W-:Y:S01]  /*5340*/  ISETP.GT.AND P5, PT, R175, 0x29, PT ;  /* 0x00000029af00780c */ /* 0x000fe20003fa4270 */
        /* <DEDUP_REMOVED lines=11> */
[----:B--2---:R-:W-:-:S02]  /*5400*/  FSEL R210, R159, -INF , P6 ;  /* 0xff8000009fd27808 */ /* 0x004fc40003000000 */
[----:B------:R-:W-:-:S05]  /*5410*/  ISETP.GT.AND P6, PT, R175, 0x28, PT ;  /* 0x00000028af00780c */ /* 0x000fca0003fc4270 */
[----:B------:R-:W1:Y:S01]  /*5420*/  MUFU.TANH R173, R173 ;  /* 0x000000ad00ad7308 */ /* 0x000e620000002400 */
[----:B---3--:R-:W-:Y:S02]  /*5430*/  FSEL R212, R212, -INF , P2 ;  /* 0xff800000d4d47808 */ /* 0x008fe40001000000 */
[----:B------:R-:W-:-:S05]  /*5440*/  ISETP.GT.AND P2, PT, R175, 0x30, PT ;  /* 0x00000030af00780c */ /* 0x000fca0003f44270 */
[----:B------:R-:W2:Y:S08]  /*5450*/  MUFU.TANH R220, R220 ;  /* 0x000000dc00dc7308 */ /* 0x000eb00000002400 */
[----:B------:R-:W3:Y:S01]  /*5460*/  MUFU.TANH R172, R172 ;  /* 0x000000ac00ac7308 */ /* 0x000ee20000002400 */
[----:B-1----:R-:W-:Y:S02]  /*5470*/  FSEL R194, R173, -INF , P5 ;  /* 0xff800000adc27808 */ /* 0x002fe40002800000 */
[----:B------:R-:W-:-:S05]  /*5480*/  ISETP.GT.AND P5, PT, R175, 0x40, PT ;  /* 0x00000040af00780c */ /* 0x000fca0003fa4270 */
[----:B------:R-:W1:Y:S01]  /*5490*/  MUFU.TANH R174, R174 ;  /* 0x000000ae00ae7308 */ /* 0x000e620000002400 */
[----:B--2---:R-:W-:Y:S02]  /*54a0*/  FSEL R192, R220, -INF , P3 ;  /* 0xff800000dcc07808 */ /* 0x004fe40001800000 */
[----:B------:R-:W-:-:S05]  /*54b0*/  ISETP.GT.AND P3, PT, R175, 0x38, PT ;  /* 0x00000038af00780c */ /* 0x000fca0003f64270 */
[----:B------:R-:W-:Y:S01]  /*54c0*/  MUFU.TANH R221, R221 ;  /* 0x000000dd00dd7308 */ /* 0x000fe20000002400 */
[----:B---3--:R-:W-:Y:S02]  /*54d0*/  FSEL R193, R172, -INF , P6 ;  /* 0xff800000acc17808 */ /* 0x008fe40003000000 */
[----:B------:R-:W-:-:S05]  /*54e0*/  ISETP.GT.AND P6, PT, R175, 0x39, PT ;  /* 0x00000039af00780c */ /* 0x000fca0003fc4270 */
[----:B------:R-:W2:Y:S01]  /*54f0*/  MUFU.TANH R181, R181 ;  /* 0x000000b500b57308 */ /* 0x000ea20000002400 */
[----:B-1----:R-:W-:Y:S02]  /*5500*/  FSEL R186, R174, -INF , P2 ;  /* 0xff800000aeba7808 */ /* 0x002fe40001000000 */
[----:B------:R-:W-:-:S05]  /*5510*/  ISETP.GT.AND P2, PT, R175, 0x41, PT ;  /* 0x00000041af00780c */ /* 0x000fca0003f44270 */
[----:B------:R-:W-:Y:S08]  /*5520*/  MUFU.TANH R178, R178 ;  /* 0x000000b200b27308 */ /* 0x000ff00000002400 */
[----:B------:R-:W1:Y:S01]  /*5530*/  MUFU.TANH R180, R180 ;  /* 0x000000b400b47308 */ /* 0x000e620000002400 */
[----:B--2---:R-:W-:Y:S02]  /*5540*/  FSEL R172, R181, -INF , P5 ;  /* 0xff800000b5ac7808 */ /* 0x004fe40002800000 */
[----:B------:R-:W-:-:S02]  /*5550*/  FMNMX.FTZ R181, R167, R208, !PT ;  /* 0x000000d0a7b57209 */ /* 0x000fc40007810000 */
[----:B------:R-:W-:-:S03]  /*5560*/  ISETP.GT.AND P5, PT, R175, 0x51, PT ;  /* 0x00000051af00780c */ /* 0x000fc60003fa4270 */
[----:B------:R1:W2:Y:S08]  /*5570*/  MUFU.TANH R188, R185 ;  /* 0x000000b900bc7308 */ /* 0x0002b00000002400 */
[----:B------:R3:W4:Y:S01]  /*5580*/  MUFU.TANH R189, R164 ;  /* 0x000000a400bd7308 */ /* 0x0007220000002400 */
[----:B-1----:R-:W-:Y:S02]  /*5590*/  FSEL R185, R180, -INF , P6 ;  /* 0xff800000b4b97808 */ /* 0x002fe40003000000 */
[----:B------:R-:W-:-:S05]  /*55a0*/  ISETP.GT.AND P6, PT, R175, 0x50, PT ;  /* 0x00000050af00780c */ /* 0x000fca0003fc4270 */
[----:B------:R1:W-:Y:S01]  /*55b0*/  MUFU.TANH R196, R183 ;  /* 0x000000b700c47308 */ /* 0x0003e20000002400 */
[----:B---3--:R-:W-:Y:S02]  /*55c0*/  FSEL R164, R157, -INF , P4 ;  /* 0xff8000009da47808 */ /* 0x008fe40002000000 */
[C---:B------:R-:W-:Y:S02]  /*55d0*/  ISETP.GT.AND P4, PT, R175.reuse, 0x20, PT ;  /* 0x00000020af00780c */ /* 0x040fe40003f84270 */
[----:B--2---:R-:W-:Y:S02]  /*55e0*/  FSEL R173, R188, -INF , P2 ;  /* 0xff800000bcad7808 */ /* 0x004fe40001000000 */
[----:B------:R-:W-:Y:S01]  /*55f0*/  FSEL R191, R218, -INF , P4 ;  /* 0xff800000dabf7808 */ /* 0x000fe20002000000 */
[----:B------:R-:W-:Y:S01]  /*5600*/  MUFU.TANH R152, R152 ;  /* 0x0000009800987308 */ /* 0x000fe20000002400 */
[C---:B------:R-:W-:Y:S02]  /*5610*/  ISETP.GT.AND P4, PT, R175.reuse, 0x31, PT ;  /* 0x00000031af00780c */ /* 0x040fe40003f84270 */
[----:B------:R-:W-:-:S02]  /*5620*/  ISETP.GT.AND P2, PT, R175, 0x58, PT ;  /* 0x00000058af00780c */ /* 0x000fc40003f44270 */
[----:B-1----:R-:W-:Y:S02]  /*5630*/  FSEL R183, R221, -INF , P4 ;  /* 0xff800000ddb77808 */ /* 0x002fe40002000000 */
[----:B------:R-:W-:Y:S01]  /*5640*/  ISETP.GT.AND P4, PT, R175, 0x48, PT ;  /* 0x00000048af00780c */ /* 0x000fe20003f84270 */
[----:B------:R1:W2:Y:S03]  /*5650*/  MUFU.TANH R157, R184 ;  /* 0x000000b8009d7308 */ /* 0x0002a60000002400 */
[----:B----4-:R-:W-:Y:S02]  /*5660*/  FSEL R174, R189, -INF , P4 ;  /* 0xff800000bdae7808 */ /* 0x010fe40002000000 */
[----:B------:R-:W-:-:S03]  /*5670*/  ISETP.GT.AND P4, PT, R175, 0x59, PT ;  /* 0x00000059af00780c */ /* 0x000fc60003f84270 */
[----:B------:R-:W-:Y:S01]  /*5680*/  MUFU.TANH R156, R156 ;  /* 0x0000009c009c7308 */ /* 0x000fe20000002400 */
[----:B-1----:R-:W-:Y:S02]  /*5690*/  FSEL R184, R178, -INF , P3 ;  /* 0xff800000b2b87808 */ /* 0x002fe40001800000 */
[----:B------:R-:W-:Y:S02]  /*56a0*/  ISETP.GT.AND P3, PT, R175, 0x49, PT ;  /* 0x00000049af00780c */ /* 0x000fe40003f64270 */
[----:B------:R-:W-:-:S03]  /*56b0*/  FMNMX.FTZ R178, R166, R181, !PT ;  /* 0x000000b5a6b27209 */ /* 0x000fc60007810000 */
[----:B------:R-:W1:Y:S01]  /*56c0*/  MUFU.TANH R222, R222 ;  /* 0x000000de00de7308 */ /* 0x000e620000002400 */
[----:B------:R-:W-:Y:S02]  /*56d0*/  FMNMX.FTZ R181, R165, R178, !PT ;  /* 0x000000b2a5b57209 */ /* 0x000fe40007810000 */
[----:B--2---:R-:W-:Y:S02]  /*56e0*/  FSEL R160, R157, -INF , P6 ;  /* 0xff8000009da07808 */ /* 0x004fe40003000000 */
[----:B------:R-:W-:-:S03]  /*56f0*/  FMNMX.FTZ R178, R164, R181, !PT ;  /* 0x000000b5a4b27209 */ /* 0x000fc60007810000 */
[----:B------:R-:W2:Y:S01]  /*5700*/  MUFU.TANH R153, R153 ;  /* 0x0000009900997308 */ /* 0x000ea20000002400 */
[----:B------:R-:W-:-:S04]  /*5710*/  FMNMX.FTZ R181, R213, R178, !PT ;  /* 0x000000b2d5b57209 */ /* 0x000fc80007810000 */
[----:B------:R-:W-:-:S03]  /*5720*/  FMNMX.FTZ R178, R210, R181, !PT ;  /* 0x000000b5d2b27209 */ /* 0x000fc60007810000 */
[----:B------:R3:W-:Y:S01]  /*5730*/  MUFU.TANH R198, R179 ;  /* 0x000000b300c67308 */ /* 0x0007e20000002400 */
[----:B-1----:R-:W-:Y:S02]  /*5740*/  FSEL R157, R222, -INF , P5 ;  /* 0xff800000de9d7808 */ /* 0x002fe40002800000 */
[----:B------:R-:W-:-:S05]  /*5750*/  FMNMX.FTZ R189, R211, R178, !PT ;  /* 0x000000b2d3bd7209 */ /* 0x000fca0007810000 */
[----:B------:R-:W1:Y:S01]  /*5760*/  MUFU.TANH R159, R228 ;  /* 0x000000e4009f7308 */ /* 0x000e620000002400 */
[----:B---3--:R-:W-:Y:S02]  /*5770*/  IADD3 R179, R175, 0x8, RZ ;  /* 0x00000008afb37810 */ /* 0x008fe40007ffe0ff */
[----:B------:R-:W-:Y:S02]  /*5780*/  FSEL R175, R196, -INF , P3 ;  /* 0xff800000c4af7808 */ /* 0x000fe40001800000 */
[C---:B------:R-:W-:Y:S02]  /*5790*/  ISETP.GT.AND P3, PT, R179.reuse, RZ, PT ;  /* 0x000000ffb300720c */ /* 0x040fe40003f64270 */
[C---:B------:R-:W-:Y:S01]  /*57a0*/  ISETP.GT.AND P6, PT, R179.reuse, 0x1, PT ;  /* 0x00000001b300780c */ /* 0x040fe20003fc4270 */
[----:B------:R-:W3:Y:S01]  /*57b0*/  MUFU.TANH R154, R154 ;  /* 0x0000009a009a7308 */ /* 0x000ee20000002400 */
[----:B------:R-:W-:Y:S02]  /*57c0*/  FSEL R152, R152, -INF , P3 ;  /* 0xff80000098987808 */ /* 0x000fe40001800000 */
[----:B------:R-:W-:-:S02]  /*57d0*/  ISETP.GT.AND P3, PT, R179, 0x10, PT ;  /* 0x00000010b300780c */ /* 0x000fc40003f64270 */
[----:B------:R-:W-:Y:S02]  /*57e0*/  ISETP.GT.AND P5, PT, R179, 0x8, PT ;  /* 0x00000008b300780c */ /* 0x000fe40003fa4270 */
[----:B------:R-:W-:Y:S01]  /*57f0*/  FSEL R218, R156, -INF , P3 ;  /* 0xff8000009cda7808 */ /* 0x000fe20001800000 */
[----:B------:R-:W4:Y:S01]  /*5800*/  MUFU.TANH R155, R155 ;  /* 0x0000009b009b7308 */ /* 0x000f220000002400 */
[----:B--2---:R-:W-:Y:S02]  /*5810*/  FSEL R153, R153, -INF , P6 ;  /* 0xff80000099997808 */ /* 0x004fe40003000000 */
[----:B------:R-:W-:Y:S02]  /*5820*/  FMNMX.FTZ R156, R152, R207, !PT ;  /* 0x000000cf989c7209 */ /* 0x000fe40007810000 */
[----:B-1----:R-:W-:Y:S02]  /*5830*/  FSEL R159, R159, -INF , P2 ;  /* 0xff8000009f9f7808 */ /* 0x002fe40001000000 */
[----:B------:R-:W-:Y:S01]  /*5840*/  ISETP.GT.AND P2, PT, R179, 0x9, PT ;  /* 0x00000009b300780c */ /* 0x000fe20003f44270 */
[----:B------:R-:W1:Y:S01]  /*5850*/  MUFU.TANH R158, R158 ;  /* 0x0000009e009e7308 */ /* 0x000e620000002400 */
[----:B---3--:R-:W-:-:S02]  /*5860*/  FSEL R154, R154, -INF , P5 ;  /* 0xff8000009a9a7808 */ /* 0x008fc40002800000 */
[----:B------:R-:W-:Y:S02]  /*5870*/  FMNMX.FTZ R181, R153, R156, !PT ;  /* 0x0000009c99b57209 */ /* 0x000fe40007810000 */
[C---:B------:R-:W-:Y:S02]  /*5880*/  ISETP.GT.AND P6, PT, R179.reuse, 0x11, PT ;  /* 0x00000011b300780c */ /* 0x040fe40003fc4270 */
[----:B------:R-:W-:Y:S01]  /*5890*/  ISETP.GT.AND P5, PT, R179, 0x18, PT ;  /* 0x00000018b300780c */ /* 0x000fe20003fa4270 */
[----:B------:R-:W2:Y:S01]  /*58a0*/  MUFU.TANH R161, R161 ;  /* 0x000000a100a17308 */ /* 0x000ea20000002400 */
[----:B----4-:R-:W-:Y:S02]  /*58b0*/  FSEL R155, R155, -INF , P2 ;  /* 0xff8000009b9b7808 */ /* 0x010fe40001000000 */
[----:B------:R-:W-:Y:S02]  /*58c0*/  FMNMX.FTZ R156, R154, R181, !PT ;  /* 0x000000b59a9c7209 */ /* 0x000fe40007810000 */
[----:B------:R-:W-:-:S02]  /*58d0*/  ISETP.GT.AND P2, PT, R179, 0x19, PT ;  /* 0x00000019b300780c */ /* 0x000fc40003f44270 */
[C---:B------:R-:W-:Y:S01]  /*58e0*/  ISETP.GT.AND P3, PT, R179.reuse, 0x20, PT ;  /* 0x00000020b300780c */ /* 0x040fe20003f64270 */
[----:B------:R-:W3:Y:S01]  /*58f0*/  MUFU.TANH R162, R162 ;  /* 0x000000a200a27308 */ /* 0x000ee20000002400 */
[----:B-1----:R-:W-:Y:S02]  /*5900*/  FSEL R220, R158, -INF , P6 ;  /* 0xff8000009edc7808 */ /* 0x002fe40003000000 */
[----:B------:R-:W-:Y:S02]  /*5910*/  FMNMX.FTZ R158, R212, R189, !PT ;  /* 0x000000bdd49e7209 */ /* 0x000fe40007810000 */
[----:B------:R-:W-:Y:S02]  /*5920*/  ISETP.GT.AND P6, PT, R179, 0x21, PT ;  /* 0x00000021b300780c */ /* 0x000fe40003fc4270 */
[----:B------:R-:W-:Y:S01]  /*5930*/  FMNMX.FTZ R181, R191, R158, !PT ;  /* 0x0000009ebfb57209 */ /* 0x000fe20007810000 */
[----:B------:R-:W1:Y:S01]  /*5940*/  MUFU.TANH R214, R214 ;  /* 0x000000d600d67308 */ /* 0x000e620000002400 */
[----:B--2---:R-:W-:-:S02]  /*5950*/  FSEL R221, R161, -INF , P5 ;  /* 0xff800000a1dd7808 */ /* 0x004fc40002800000 */
[----:B------:R-:W-:Y:S02]  /*5960*/  FMNMX.FTZ R161, R155, R156, !PT ;  /* 0x0000009c9ba17209 */ /* 0x000fe40007810000 */
[----:B------:R-:W-:Y:S02]  /*5970*/  FMNMX.FTZ R158, R192, R181, !PT ;  /* 0x000000b5c09e7209 */ /* 0x000fe40007810000 */
[----:B------:R-:W-:Y:S01]  /*5980*/  FMNMX.FTZ R161, R218, R161, !PT ;  /* 0x000000a1daa17209 */ /* 0x000fe20007810000 */
[----:B------:R-:W2:Y:S01]  /*5990*/  MUFU.TANH R215, R215 ;  /* 0x000000d700d77308 */ /* 0x000ea20000002400 */
[----:B------:R-:W-:Y:S02]  /*59a0*/  FMNMX.FTZ R181, R193, R158, !PT ;  /* 0x0000009ec1b57209 */ /* 0x000fe40007810000 */
[----:B------:R-:W-:Y:S02]  /*59b0*/  FMNMX.FTZ R156, R220, R161, !PT ;  /* 0x000000a1dc9c7209 */ /* 0x000fe40007810000 */
[----:B---3--:R-:W-:-:S02]  /*59c0*/  FSEL R222, R162, -INF , P2 ;  /* 0xff800000a2de7808 */ /* 0x008fc40001000000 */
[----:B------:R-:W-:Y:S01]  /*59d0*/  FMNMX.FTZ R161, R221, R156, !PT ;  /* 0x0000009cdda17209 */ /* 0x000fe20007810000 */
[----:B------:R-:W3:Y:S01]  /*59e0*/  MUFU.TANH R216, R216 ;  /* 0x000000d800d87308 */ /* 0x000ee20000002400 */
[----:B------:R-:W-:Y:S02]  /*59f0*/  FMNMX.FTZ R181, R194, R181, !PT ;  /* 0x000000b5c2b57209 */ /* 0x000fe40007810000 */
[----:B-1----:R-:W-:Y:S02]  /*5a00*/  FSEL R214, R214, -INF , P3 ;  /* 0xff800000d6d67808 */ /* 0x002fe40001800000 */
[----:B------:R-:W-:Y:S02]  /*5a10*/  FMNMX.FTZ R161, R222, R161, !PT ;  /* 0x000000a1dea17209 */ /* 0x000fe40007810000 */
[----:B------:R-:W-:Y:S01]  /*5a20*/  FMNMX.FTZ R162, R186, R181, !PT ;  /* 0x000000b5baa27209 */ /* 0x000fe20007810000 */
[----:B------:R-:W1:Y:S01]  /*5a30*/  MUFU.TANH R217, R217 ;  /* 0x000000d900d97308 */ /* 0x000e620000002400 */
[----:B------:R-:W-:-:S02]  /*5a40*/  ISETP.GT.AND P5, PT, R179, 0x28, PT ;  /* 0x00000028b300780c */ /* 0x000fc40003fa4270 */
[----:B--2---:R-:W-:Y:S02]  /*5a50*/  FSEL R215, R215, -INF , P6 ;  /* 0xff800000d7d77808 */ /* 0x004fe40003000000 */
[----:B------:R-:W-:Y:S02]  /*5a60*/  FMNMX.FTZ R158, R214, R161, !PT ;  /* 0x000000a1d69e7209 */ /* 0x000fe40007810000 */
[----:B------:R-:W-:Y:S01]  /*5a70*/  FMNMX.FTZ R181, R183, R162, !PT ;  /* 0x000000a2b7b57209 */ /* 0x000fe20007810000 */
[----:B------:R-:W2:Y:S01]  /*5a80*/  MUFU.TANH R163, R163 ;  /* 0x000000a300a37308 */ /* 0x000ea20000002400 */
[----:B------:R-:W-:Y:S02]  /*5a90*/  ISETP.GT.AND P2, PT, R179, 0x29, PT ;  /* 0x00000029b300780c */ /* 0x000fe40003f44270 */
[----:B---3--:R-:W-:Y:S02]  /*5aa0*/  FSEL R216, R216, -INF , P5 ;  /* 0xff800000d8d87808 */ /* 0x008fe40002800000 */
[----:B------:R-:W-:-:S02]  /*5ab0*/  FMNMX.FTZ R161, R215, R158, !PT ;  /* 0x0000009ed7a17209 */ /* 0x000fc40007810000 */
[----:B------:R-:W-:Y:S01]  /*5ac0*/  ISETP.GT.AND P3, PT, R179, 0x30, PT ;  /* 0x00000030b300780c */ /* 0x000fe20003f64270 */
[----:B------:R-:W3:Y:S01]  /*5ad0*/  MUFU.TANH R182, R182 ;  /* 0x000000b600b67308 */ /* 0x000ee20000002400 */
[----:B------:R-:W-:Y:S02]  /*5ae0*/  FMNMX.FTZ R162, R184, R181, !PT ;  /* 0x000000b5b8a27209 */ /* 0x000fe40007810000 */
[----:B-1----:R-:W-:Y:S02]  /*5af0*/  FSEL R217, R217, -INF , P2 ;  /* 0xff800000d9d97808 */ /* 0x002fe40001000000 */
[----:B------:R-:W-:Y:S02]  /*5b00*/  FMNMX.FTZ R158, R216, R161, !PT ;  /* 0x000000a1d89e7209 */ /* 0x000fe40007810000 */
[----:B------:R-:W-:Y:S01]  /*5b10*/  ISETP.GT.AND P6, PT, R179, 0x31, PT ;  /* 0x00000031b300780c */ /* 0x000fe20003fc4270 */
[----:B------:R-:W1:Y:S01]  /*5b20*/  MUFU.TANH R177, R177 ;  /* 0x000000b100b17308 */ /* 0x000e620000002400 */
[----:B--2---:R-:W-:-:S02]  /*5b30*/  FSEL R196, R163, -INF , P3 ;  /* 0xff800000a3c47808 */ /* 0x004fc40001800000 */
[----:B------:R-:W-:Y:S02]  /*5b40*/  FMNMX.FTZ R163, R185, R162, !PT ;  /* 0x000000a2b9a37209 */ /* 0x000fe40007810000 */
[----:B------:R-:W-:Y:S02]  /*5b50*/  FMNMX.FTZ R161, R217, R158, !PT ;  /* 0x0000009ed9a17209 */ /* 0x000fe40007810000 */
[----:B------:R-:W-:Y:S01]  /*5b60*/  FMNMX.FTZ R158, R172, R163, !PT ;  /* 0x000000a3ac9e7209 */ /* 0x000fe20007810000 */
[----:B------:R-:W2:Y:S01]  /*5b70*/  MUFU.TANH R171, R171 ;  /* 0x000000ab00ab7308 */ /* 0x000ea20000002400 */
[----:B------:R-:W-:Y:S02]  /*5b80*/  ISETP.GT.AND P5, PT, R179, 0x38, PT ;  /* 0x00000038b300780c */ /* 0x000fe40003fa4270 */
[----:B------:R-:W-:Y:S02]  /*5b90*/  FSEL R198, R198, -INF , P6 ;  /* 0xff800000c6c67808 */ /* 0x000fe40003000000 */
[----:B------:R-:W-:-:S02]  /*5ba0*/  FMNMX.FTZ R161, R196, R161, !PT ;  /* 0x000000a1c4a17209 */ /* 0x000fc40007810000 */
[----:B------:R-:W-:Y:S01]  /*5bb0*/  FMNMX.FTZ R163, R173, R158, !PT ;  /* 0x0000009eada37209 */ /* 0x000fe20007810000 */
[----:B------:R2:W4:Y:S01]  /*5bc0*/  MUFU.TANH R188, R187 ;  /* 0x000000bb00bc7308 */ /* 0x0005220000002400 */
[C---:B------:R-:W-:Y:S02]  /*5bd0*/  ISETP.GT.AND P2, PT, R179.reuse, 0x39, PT ;  /* 0x00000039b300780c */ /* 0x040fe40003f44270 */
[----:B---3--:R-:W-:Y:S02]  /*5be0*/  FSEL R199, R182, -INF , P5 ;  /* 0xff800000b6c77808 */ /* 0x008fe40002800000 */
[----:B------:R-:W-:Y:S02]  /*5bf0*/  FMNMX.FTZ R158, R198, R161, !PT ;  /* 0x000000a1c69e7209 */ /* 0x000fe40007810000 */
[----:B------:R-:W-:Y:S01]  /*5c00*/  FMNMX.FTZ R162, R174, R163, !PT ;  /* 0x000000a3aea27209 */ /* 0x000fe20007810000 */
[----:B------:R-:W3:Y:S01]  /*5c10*/  MUFU.TANH R189, R190 ;  /* 0x000000be00bd7308 */ /* 0x000ee20000002400 */
[----:B------:R-:W-:-:S02]  /*5c20*/  ISETP.GT.AND P3, PT, R179, 0x40, PT ;  /* 0x00000040b300780c */ /* 0x000fc40003f64270 */
[----:B-1----:R-:W-:Y:S02]  /*5c30*/  FSEL R209, R177, -INF , P2 ;  /* 0xff800000b1d17808 */ /* 0x002fe40001000000 */
[----:B------:R-:W-:Y:S02]  /*5c40*/  FMNMX.FTZ R158, R199, R158, !PT ;  /* 0x0000009ec79e7209 */ /* 0x000fe40007810000 */
[----:B------:R-:W-:Y:S01]  /*5c50*/  FMNMX.FTZ R161, R175, R162, !PT ;  /* 0x000000a2afa17209 */ /* 0x000fe20007810000 */
[----:B------:R-:W1:Y:S01]  /*5c60*/  MUFU.TANH R170, R170 ;  /* 0x000000aa00aa7308 */ /* 0x000e620000002400 */
[----:B------:R-:W-:Y:S02]  /*5c70*/  ISETP.GT.AND P6, PT, R179, 0x41, PT ;  /* 0x00000041b300780c */ /* 0x000fe40003fc4270 */
[----:B--2---:R-:W-:Y:S02]  /*5c80*/  FSEL R187, R171, -INF , P3 ;  /* 0xff800000abbb7808 */ /* 0x004fe40001800000 */
[----:B------:R-:W-:-:S02]  /*5c90*/  FMNMX.FTZ R158, R209, R158, !PT ;  /* 0x0000009ed19e7209 */ /* 0x000fc40007810000 */
[----:B------:R-:W-:Y:S01]  /*5ca0*/  FMNMX.FTZ R162, R160, R161, !PT ;  /* 0x000000a1a0a27209 */ /* 0x000fe20007810000 */
[----:B------:R-:W2:Y:S01]  /*5cb0*/  MUFU.TANH R156, R176 ;  /* 0x000000b0009c7308 */ /* 0x000ea20000002400 */
[----:B------:R-:W-:Y:S02]  /*5cc0*/  ISETP.GT.AND P5, PT, R179, 0x48, PT ;  /* 0x00000048b300780c */ /* 0x000fe40003fa4270 */
[----:B----4-:R-:W-:Y:S02]  /*5cd0*/  FSEL R188, R188, -INF , P6 ;  /* 0xff800000bcbc7808 */ /* 0x010fe40003000000 */
[----:B------:R-:W-:Y:S02]  /*5ce0*/  FMNMX.FTZ R161, R187, R158, !PT ;  /* 0x0000009ebba17209 */ /* 0x000fe40007810000 */
[----:B------:R-:W-:Y:S01]  /*5cf0*/  ISETP.GT.AND P2, PT, R179, 0x49, PT ;  /* 0x00000049b300780c */ /* 0x000fe20003f44270 */
[----:B------:R4:W5:Y:S01]  /*5d00*/  MUFU.TANH R178, R195 ;  /* 0x000000c300b27308 */ /* 0x0009620000002400 */
[----:B---3--:R-:W-:-:S02]  /*5d10*/  FSEL R189, R189, -INF , P5 ;  /* 0xff800000bdbd7808 */ /* 0x008fc40002800000 */
[----:B------:R-:W-:Y:S02]  /*5d20*/  FMNMX.FTZ R158, R188, R161, !PT ;  /* 0x000000a1bc9e7209 */ /* 0x000fe40007810000 */
[----:B------:R-:W-:Y:S02]  /*5d30*/  ISETP.GT.AND P3, PT, R179, 0x50, PT ;  /* 0x00000050b300780c */ /* 0x000fe40003f64270 */
[----:B-1----:R-:W-:Y:S01]  /*5d40*/  FSEL R190, R170, -INF , P2 ;  /* 0xff800000aabe7808 */ /* 0x002fe20001000000 */
[----:B------:R-:W1:Y:S01]  /*5d50*/  MUFU.TANH R169, R169 ;  /* 0x000000a900a97308 */ /* 0x000e620000002400 */
[----:B------:R-:W-:Y:S01]  /*5d60*/  FMNMX.FTZ R161, R189, R158, !PT ;  /* 0x0000009ebda17209 */ /* 0x000fe20007810000 */
[----:B----4-:R-:W3:Y:S01]  /*5d70*/  LDC R195, c[0x0][0xa80] ;  /* 0x0002a000ffc37b82 */ /* 0x010ee20000000800 */
[----:B--2---:R-:W-:Y:S02]  /*5d80*/  FSEL R177, R156, -INF , P3 ;  /* 0xff8000009cb17808 */ /* 0x004fe40001800000 */
[----:B------:R-:W-:-:S02]  /*5d90*/  ISETP.GT.AND P2, PT, R179, 0x51, PT ;  /* 0x00000051b300780c */ /* 0x000fc40003f44270 */
[----:B------:R-:W-:Y:S01]  /*5da0*/  FMNMX.FTZ R156, R190, R161, !PT ;  /* 0x000000a1be9c7209 */ /* 0x000fe20007810000 */
[----:B------:R-:W2:Y:S01]  /*5db0*/  MUFU.TANH R176, R197 ;  /* 0x000000c500b07308 */ /* 0x000ea20000002400 */
[----:B------:R-:W-:Y:S02]  /*5dc0*/  ISETP.GT.AND P3, PT, R179, 0x58, PT ;  /* 0x00000058b300780c */ /* 0x000fe40003f64270 */
[----:B-----5:R-:W-:Y:S02]  /*5dd0*/  FSEL R178, R178, -INF , P2 ;  /* 0xff800000b2b27808 */ /* 0x020fe40001000000 */
[----:B------:R-:W-:Y:S02]  /*5de0*/  FMNMX.FTZ R161, R177, R156, !PT ;  /* 0x0000009cb1a17209 */ /* 0x000fe40007810000 */
[----:B------:R-:W-:Y:S01]  /*5df0*/  FMNMX.FTZ R162, R157, R162, !PT ;  /* 0x000000a29da27209 */ /* 0x000fe20007810000 */
[----:B------:R-:W4:Y:S01]  /*5e00*/  MUFU.TANH R168, R168 ;  /* 0x000000a800a87308 */ /* 0x000f220000002400 */
[----:B------:R-:W-:-:S02]  /*5e10*/  ISETP.GT.AND P2, PT, R179, 0x59, PT ;  /* 0x00000059b300780c */ /* 0x000fc40003f44270 */
[----:B-1----:R-:W-:Y:S01]  /*5e20*/  FSEL R179, R169, -INF , P3 ;  /* 0xff800000a9b37808 */ /* 0x002fe20001800000 */
[----:B------:R-:W-:Y:S01]  /*5e30*/  IMAD.U32 R169, RZ, RZ, UR4 ;  /* 0x00000004ffa97e24 */ /* 0x000fe2000f8e00ff */
[----:B------:R-:W-:Y:S01]  /*5e40*/  FMNMX.FTZ R156, R178, R161, !PT ;  /* 0x000000a1b29c7209 */ /* 0x000fe20007810000 */
[----:B------:R-:W-:Y:S01]  /*5e50*/  UIMAD UR4, UR36, 0xc00, UR7 ;  /* 0x00000c00240478a4 */ /* 0x000fe2000f8e0207 */
[----:B------:R-:W-:Y:S02]  /*5e60*/  FMNMX.FTZ R163, R159, R162, !PT ;  /* 0x000000a29fa37209 */ /* 0x000fe40007810000 */
[----:B--2---:R-:W-:Y:S02]  /*5e70*/  FSEL R176, R176, -INF , P4 ;  /* 0xff800000b0b07808 */ /* 0x004fe40002000000 */
[----:B------:R-:W-:Y:S02]  /*5e80*/  FMNMX.FTZ R161, R179, R156, !PT ;  /* 0x0000009cb3a17209 */ /* 0x000fe40007810000 */
[----:B------:R-:W-:Y:S01]  /*5e90*/  FMNMX.FTZ R163, R176, R163, !PT ;  /* 0x000000a3b0a37209 */ /* 0x000fe20007810000 */
[----:B------:R-:W-:Y:S01]  /*5ea0*/  UMOV UR10, UR4 ;  /* 0x00000004000a7c82 */ /* 0x000fe20008000000 */
[----:B----4-:R-:W-:-:S03]  /*5eb0*/  FSEL R180, R168, -INF , P2 ;  /* 0xff800000a8b47808 */ /* 0x010fc60001000000 */
[----:B------:R-:W1:Y:S01]  /*5ec0*/  SHFL.BFLY PT, R158, R163, 0x2, 0x1f ;  /* 0x0c401f00a39e7f89 */ /* 0x000e6200000e0000 */
[----:B------:R-:W-:-:S05]  /*5ed0*/  FMNMX.FTZ R161, R180, R161, !PT ;  /* 0x000000a1b4a17209 */ /* 0x000fca0007810000 */
[----:B------:R-:W2:Y:S01]  /*5ee0*/  SHFL.BFLY PT, R156, R161, 0x2, 0x1f ;  /* 0x0c401f00a19c7f89 */ /* 0x000ea200000e0000 */
[----:B-1----:R-:W-:-:S05]  /*5ef0*/  FMNMX.FTZ R158, R163, R158, !PT ;  /* 0x0000009ea39e7209 */ /* 0x002fca0007810000 */
[----:B------:R-:W1:Y:S01]  /*5f00*/  SHFL.BFLY PT, R197, R158, 0x1, 0x1f ;  /* 0x0c201f009ec57f89 */ /* 0x000e6200000e0000 */
[----:B--2---:R-:W-:-:S05]  /*5f10*/  FMNMX.FTZ R163, R161, R156, !PT ;  /* 0x0000009ca1a37209 */ /* 0x004fca0007810000 */
[----:B------:R-:W2:Y:S01]  /*5f20*/  SHFL.BFLY PT, R156, R163, 0x1, 0x1f ;  /* 0x0c201f00a39c7f89 */ /* 0x000ea200000e0000 */
[----:B-1----:R-:W-:Y:S02]  /*5f30*/  FMNMX.FTZ R197, R158, R197, !PT ;  /* 0x000000c59ec57209 */ /* 0x002fe40007810000 */
[----:B------:R-:W-:-:S05]  /*5f40*/  IADD3 R158, -R229, 0xb, RZ ;  /* 0x0000000be59e7810 */ /* 0x000fca0007ffe1ff */
[----:B------:R4:W-:Y:S06]  /*5f50*/  BAR.ARV R158, 0x100 ;  /* 0x0004009e0000751d */ /* 0x0009ec0000002000 */
[----:B--2---:R-:W-:Y:S01]  /*5f60*/  FMNMX.FTZ R156, R163, R156, !PT ;  /* 0x0000009ca39c7209 */ /* 0x004fe20007810000 */
[CC--:B---3--:R-:W-:Y:S01]  /*5f70*/  FMUL.FTZ R181, R197.reuse, R195.reuse ;  /* 0x000000c3c5b57220 */ /* 0x0c8fe20000410000 */
[----:B------:R-:W-:Y:S02]  /*5f80*/  FSETP.NEU.FTZ.AND P2, PT, R197, -INF , PT ;  /* 0xff800000c500780b */ /* 0x000fe40003f5d000 */
[C---:B------:R-:W-:Y:S01]  /*5f90*/  FSETP.NEU.FTZ.AND P3, PT, R156.reuse, -INF , PT ;  /* 0xff8000009c00780b */ /* 0x040fe20003f7d000 */
[----:B------:R-:W-:Y:S01]  /*5fa0*/  FMUL.FTZ R182, R156, R195 ;  /* 0x000000c39cb67220 */ /* 0x000fe20000410000 */
[----:B------:R-:W-:-:S04]  /*5fb0*/  FSEL R181, R181, RZ, P2 ;  /* 0x000000ffb5b57208 */ /* 0x000fc80001000000 */
[----:B------:R-:W-:Y:S01]  /*5fc0*/  FSEL R182, R182, RZ, P3 ;  /* 0x000000ffb6b67208 */ /* 0x000fe20001800000 */
[-CC-:B------:R-:W-:Y:S01]  /*5fd0*/  FFMA.FTZ R162, R166, R195.reuse, -R181.reuse ;  /* 0x000000c3a6a27223 */ /* 0x180fe200000108b5 */
[-CC-:B------:R-:W-:Y:S01]  /*5fe0*/  FFMA.FTZ R167, R167, R195.reuse, -R181.reuse ;  /* 0x000000c3a7a77223 */ /* 0x180fe200000108b5 */
[-CC-:B------:R-:W-:Y:S01]  /*5ff0*/  FFMA.FTZ R163, R165, R195.reuse, -R181.reuse ;  /* 0x000000c3a5a37223 */ /* 0x180fe200000108b5 */
[-CC-:B------:R-:W-:Y:S01]  /*6000*/  FFMA.FTZ R164, R164, R195.reuse, -R181.reuse ;  /* 0x000000c3a4a47223 */ /* 0x180fe200000108b5 */
[-CC-:B------:R-:W-:Y:S01]  /*6010*/  FFMA.FTZ R166, R153, R195.reuse, -R182.reuse ;  /* 0x000000c399a67223 */ /* 0x180fe200000108b6 */
[----:B------:R-:W-:Y:S01]  /*6020*/  FSEL R153, R197, RZ, P2 ;  /* 0x000000ffc5997208 */ /* 0x000fe20001000000 */
[----:B------:R1:W-:Y:S01]  /*6030*/  MUFU.EX2 R161, R167 ;  /* 0x000000a700a17308 */ /* 0x0003e20000000800 */
[-CC-:B------:R-:W-:Y:S01]  /*6040*/  FFMA.FTZ R165, R152, R195.reuse, -R182.reuse ;  /* 0x000000c398a57223 */ /* 0x180fe200000108b6 */
[-C--:B------:R-:W-:Y:S01]  /*6050*/  FFMA.FTZ R168, R155, R195.reuse, -R182 ;  /* 0x000000c39ba87223 */ /* 0x080fe200000108b6 */
[-CC-:B------:R-:W-:Y:S01]  /*6060*/  FFMA.FTZ R191, R191, R195.reuse, -R181.reuse ;  /* 0x000000c3bfbf7223 */ /* 0x180fe200000108b5 */
[----:B------:R-:W-:Y:S01]  /*6070*/  FADD.FTZ R152, -R153, R208 ;  /* 0x000000d099987221 */ /* 0x000fe20000010100 */
[-CC-:B------:R-:W-:Y:S01]  /*6080*/  FFMA.FTZ R208, R210, R195.reuse, -R181.reuse ;  /* 0x000000c3d2d07223 */ /* 0x180fe200000108b5 */
[-CC-:B------:R-:W-:Y:S01]  /*6090*/  FFMA.FTZ R210, R211, R195.reuse, -R181.reuse ;  /* 0x000000c3d3d27223 */ /* 0x180fe200000108b5 */
[-C--:B------:R-:W-:Y:S01]  /*60a0*/  FFMA.FTZ R211, R212, R195.reuse, -R181 ;  /* 0x000000c3d4d37223 */ /* 0x080fe200000108b5 */
[-C--:B------:R-:W-:Y:S01]  /*60b0*/  FMUL.FTZ R170, R152, R195.reuse ;  /* 0x000000c398aa7220 */ /* 0x080fe20000410000 */
[-CC-:B-1----:R-:W-:Y:S01]  /*60c0*/  FFMA.FTZ R167, R154, R195.reuse, -R182.reuse ;  /* 0x000000c39aa77223 */ /* 0x182fe200000108b6 */
[----:B------:R-:W-:Y:S01]  /*60d0*/  FSEL R154, R156, RZ, P3 ;  /* 0x000000ff9c9a7208 */ /* 0x000fe20001800000 */
[----:B------:R-:W-:Y:S01]  /*60e0*/  @!P1 VIADD R152, R169, 0x32440 ;  /* 0x00032440a9989836 */ /* 0x000fe20000000000 */
[----:B------:R-:W1:Y:S01]  /*60f0*/  MUFU.EX2 R162, R162 ;  /* 0x000000a200a27308 */ /* 0x000e620000000800 */
[-CC-:B------:R-:W-:Y:S01]  /*6100*/  FFMA.FTZ R212, R218, R195.reuse, -R182.reuse ;  /* 0x000000c3dad47223 */ /* 0x180fe200000108b6 */
[-C--:B------:R-:W-:Y:S01]  /*6110*/  FFMA.FTZ R218, R221, R195.reuse, -R182 ;  /* 0x000000c3ddda7223 */ /* 0x080fe200000108b6 */
[----:B------:R-:W-:Y:S01]  /*6120*/  FADD.FTZ R154, -R154, R207 ;  /* 0x000000cf9a9a7221 */ /* 0x000fe20000010100 */
[----:B------:R-:W-:Y:S01]  /*6130*/  VIADD R207, R229, 0x8 ;  /* 0x00000008e5cf7836 */ /* 0x000fe20000000000 */
[----:B------:R-:W-:Y:S01]  /*6140*/  @!P1 PRMT R152, RZ, 0x654, R152 ;  /* 0x00000654ff989816 */ /* 0x000fe20000000098 */
[-CC-:B------:R-:W-:Y:S01]  /*6150*/  FFMA.FTZ R192, R192, R195.reuse, -R181.reuse ;  /* 0x000000c3c0c07223 */ /* 0x180fe200000108b5 */
[-C--:B------:R-:W-:Y:S01]  /*6160*/  FMUL.FTZ R171, R154, R195.reuse ;  /* 0x000000c39aab7220 */ /* 0x080fe20000410000 */
[----:B------:R-:W2:Y:S01]  /*6170*/  MUFU.EX2 R170, R170 ;  /* 0x000000aa00aa7308 */ /* 0x000ea20000000800 */
[----:B------:R1:W-:Y:S01]  /*6180*/  @!P1 SYNCS.ARRIVE.TRANS64.RED.A1T0 RZ, [R152+URZ], RZ ;  /* 0x000000ff98ff99a7 */ /* 0x0003e2000810043f */
[----:B------:R3:W-:Y:S01]  /*6190*/  BAR.SYNC.DEFER_BLOCKING R207, 0x100 ;  /* 0x000400cf0000751d */ /* 0x0007e20000010000 */
[-CC-:B------:R-:W-:Y:S01]  /*61a0*/  FFMA.FTZ R193, R193, R195.reuse, -R181.reuse ;  /* 0x000000c3c1c17223 */ /* 0x180fe200000108b5 */
[-CC-:B------:R-:W-:Y:S01]  /*61b0*/  FFMA.FTZ R194, R194, R195.reuse, -R181.reuse ;  /* 0x000000c3c2c27223 */ /* 0x180fe200000108b5 */
[-CC-:B------:R-:W-:Y:S01]  /*61c0*/  FFMA.FTZ R214, R214, R195.reuse, -R182.reuse ;  /* 0x000000c3d6d67223 */ /* 0x180fe200000108b6 */
[-CC-:B------:R-:W-:Y:S01]  /*61d0*/  FFMA.FTZ R215, R215, R195.reuse, -R182.reuse ;  /* 0x000000c3d7d77223 */ /* 0x180fe200000108b6 */
[--C-:B------:R-:W-:Y:S01]  /*61e0*/  FFMA.FTZ R216, R216, R195, -R182.reuse ;  /* 0x000000c3d8d87223 */ /* 0x100fe200000108b6 */
[----:B------:R-:W5:Y:S01]  /*61f0*/  MUFU.EX2 R171, R171 ;  /* 0x000000ab00ab7308 */ /* 0x000f620000000800 */
[----:B-1----:R-:W-:Y:S01]  /*6200*/  F2FP.F16.F32.PACK_AB R152, R162, R161 ;  /* 0x000000a1a298723e */ /* 0x002fe200000000ff */
[-CC-:B---3--:R-:W-:Y:S01]  /*6210*/  FFMA.FTZ R207, R213, R195.reuse, -R181.reuse ;  /* 0x000000c3d5cf7223 */ /* 0x188fe200000108b5 */
[-CC-:B------:R-:W-:Y:S01]  /*6220*/  FFMA.FTZ R213, R220, R195.reuse, -R182.reuse ;  /* 0x000000c3dcd57223 */ /* 0x180fe200000108b6 */
[-CC-:B------:R-:W-:Y:S01]  /*6230*/  FFMA.FTZ R220, R222, R195.reuse, -R182.reuse ;  /* 0x000000c3dedc7223 */ /* 0x180fe200000108b6 */
[-CC-:B------:R-:W-:Y:S01]  /*6240*/  FFMA.FTZ R217, R217, R195.reuse, -R182.reuse ;  /* 0x000000c3d9d97223 */ /* 0x180fe200000108b6 */
[-CC-:B------:R-:W-:Y:S01]  /*6250*/  FFMA.FTZ R221, R198, R195.reuse, -R182.reuse ;  /* 0x000000c3c6dd7223 */ /* 0x180fe200000108b6 */
[--C-:B------:R-:W-:Y:S01]  /*6260*/  FFMA.FTZ R198, R199, R195, -R182.reuse ;  /* 0x000000c3c7c67223 */ /* 0x100fe200000108b6 */
        /* <DEDUP_REMOVED lines=134> */
[----:B-1----:R-:W-:Y:S01]  /*6ad0*/  F2FP.F16.F32.PACK_AB R154, R164, R163 ;  /* 0x000000a3a49a723e */ /* 0x002fe200000000ff */
[----:B------:R-:W-:Y:S01]  /*6ae0*/  MUFU.EX2 R207, R207 ;  /* 0x000000cf00cf7308 */ /* 0x000fe20000000800 */
[----:B--2---:R-:W-:Y:S01]  /*6af0*/  F2FP.F16.F32.PACK_AB R153, R166, R165 ;  /* 0x000000a5a699723e */ /* 0x004fe200000000ff */
[--C-:B------:R-:W-:Y:S01]  /*6b00*/  FFMA.FTZ R186, R186, R195, -R181.reuse ;  /* 0x000000c3baba7223 */ /* 0x100fe200000108b5 */
[----:B---3--:R-:W-:Y:S01]  /*6b10*/  F2FP.F16.F32.PACK_AB R155, R168, R167 ;  /* 0x000000a7a89b723e */ /* 0x008fe200000000ff */
[-CC-:B------:R-:W-:Y:S01]  /*6b20*/  FFMA.FTZ R183, R183, R195.reuse, -R181.reuse ;  /* 0x000000c3b7b77223 */ /* 0x180fe200000108b5 */
[-CC-:B------:R-:W-:Y:S01]  /*6b30*/  FFMA.FTZ R184, R184, R195.reuse, -R181.reuse ;  /* 0x000000c3b8b87223 */ /* 0x180fe200000108b5 */
[-CC-:B------:R-:W-:Y:S01]  /*6b40*/  FFMA.FTZ R185, R185, R195.reuse, -R181.reuse ;  /* 0x000000c3b9b97223 */ /* 0x180fe200000108b5 */
[----:B------:R-:W-:Y:S01]  /*6b50*/  WARPGROUP.ARRIVE ;  /* 0x00000000000079c5 */ /* 0x000fe20000000000 */
[----:B------:R-:W1:Y:S01]  /*6b60*/  MUFU.EX2 R208, R208 ;  /* 0x000000d000d07308 */ /* 0x000e620000000800 */
[-CC-:B------:R-:W-:Y:S01]  /*6b70*/  FFMA.FTZ R196, R196, R195.reuse, -R182.reuse ;  /* 0x000000c3c4c47223 */ /* 0x180fe200000108b6 */
[-CC-:B------:R-:W-:Y:S01]  /*6b80*/  FFMA.FTZ R199, R209, R195.reuse, -R182.reuse ;  /* 0x000000c3d1c77223 */ /* 0x180fe200000108b6 */
[-CC-:B------:R-:W-:Y:S01]  /*6b90*/  FFMA.FTZ R172, R172, R195.reuse, -R181.reuse ;  /* 0x000000c3acac7223 */ /* 0x180fe200000108b5 */
[-CC-:B------:R-:W-:Y:S01]  /*6ba0*/  FFMA.FTZ R173, R173, R195.reuse, -R181.reuse ;  /* 0x000000c3adad7223 */ /* 0x180fe200000108b5 */
[----:B------:R-:W-:Y:S01]  /*6bb0*/  HGMMA.64x256x16.F32 R24, R152, gdesc[UR8].tnspB, R24, gsb0 ;  /* 0x43e0000898187df0 */ /* 0x000fe20008000818 */
[----:B------:R-:W-:Y:S01]  /*6bc0*/  UIADD3 UR10, UR4, 0x80, URZ ;  /* 0x00000080040a7890 */ /* 0x000fe2000fffe03f */
[-CC-:B------:R-:W-:Y:S01]  /*6bd0*/  FFMA.FTZ R174, R174, R195.reuse, -R181.reuse ;  /* 0x000000c3aeae7223 */ /* 0x180fe200000108b5 */
[----:B------:R-:W-:Y:S01]  /*6be0*/  MUFU.EX2 R210, R210 ;  /* 0x000000d200d27308 */ /* 0x000fe20000000800 */
[----:B------:R-:W-:Y:S01]  /*6bf0*/  UMOV UR11, 0x40000040 ;  /* 0x40000040000b7882 */ /* 0x000fe20000000000 */
        /* <DEDUP_REMOVED lines=14> */
[----:B------:R-:W-:Y:S01]  /*6ce0*/  MUFU.EX2 R212, R212 ;  /* 0x000000d400d47308 */ /* 0x000fe20000000800 */
[----:B------:R-:W-:Y:S01]  /*6cf0*/  FFMA.FTZ R161, R170, R12, R161 ;  /* 0x0000000caaa17223 */ /* 0x000fe200000100a1 */
[----:B------:R-:W-:Y:S01]  /*6d00*/  FFMA.FTZ R165, R171, R0, R165 ;  /* 0x00000000aba57223 */ /* 0x000fe200000100a5 */
[C---:B------:R-:W-:Y:S01]  /*6d10*/  ISETP.GT.AND P2, PT, R13.reuse, R206, PT ;  /* 0x000000ce0d00720c */ /* 0x040fe20003f44270 */
[----:B------:R-:W-:-:S02]  /*6d20*/  VIADD R13, R13, 0xffffffff ;  /* 0xffffffff0d0d7836 */ /* 0x000fc40000000000 */
[----:B------:R-:W-:Y:S01]  /*6d30*/  FADD.FTZ R162, R162, R161 ;  /* 0x000000a1a2a27221 */ /* 0x000fe20000010000 */
[----:B------:R-:W-:Y:S01]  /*6d40*/  FADD.FTZ R166, R166, R165 ;  /* 0x000000a5a6a67221 */ /* 0x000fe20000010000 */
[----:B------:R-:W-:Y:S01]  /*6d50*/  @!P1 IADD3 R169, R169, 0x32460, RZ ;  /* 0x00032460a9a99810 */ /* 0x000fe20007ffe0ff */
[----:B------:R-:W2:Y:S01]  /*6d60*/  MUFU.EX2 R213, R213 ;  /* 0x000000d500d57308 */ /* 0x000ea20000000800 */
[----:B------:R-:W-:Y:S01]  /*6d70*/  FADD.FTZ R163, R163, R162 ;  /* 0x000000a2a3a37221 */ /* 0x000fe20000010000 */
[----:B------:R-:W-:Y:S01]  /*6d80*/  FADD.FTZ R167, R167, R166 ;  /* 0x000000a6a7a77221 */ /* 0x000fe20000010000 */
[----:B------:R-:W-:Y:S02]  /*6d90*/  @!P1 PRMT R169, RZ, 0x654, R169 ;  /* 0x00000654ffa99816 */ /* 0x000fe400000000a9 */
[----:B------:R-:W-:Y:S01]  /*6da0*/  FADD.FTZ R164, R164, R163 ;  /* 0x000000a3a4a47221 */ /* 0x000fe20000010000 */
[----:B------:R-:W-:Y:S02]  /*6db0*/  FADD.FTZ R167, R168, R167 ;  /* 0x000000a7a8a77221 */ /* 0x000fe40000010000 */
[----:B------:R-:W-:Y:S08]  /*6dc0*/  MUFU.EX2 R218, R218 ;  /* 0x000000da00da7308 */ /* 0x000ff00000000800 */
[----:B------:R-:W3:Y:S08]  /*6dd0*/  MUFU.EX2 R220, R220 ;  /* 0x000000dc00dc7308 */ /* 0x000ef00000000800 */
[----:B------:R-:W-:Y:S08]  /*6de0*/  MUFU.EX2 R191, R191 ;  /* 0x000000bf00bf7308 */ /* 0x000ff00000000800 */
[----:B------:R-:W5:Y:S08]  /*6df0*/  MUFU.EX2 R192, R192 ;  /* 0x000000c000c07308 */ /* 0x000f700000000800 */
[----:B------:R-:W-:Y:S08]  /*6e00*/  MUFU.EX2 R193, R193 ;  /* 0x000000c100c17308 */ /* 0x000ff00000000800 */
[----:B------:R-:W-:Y:S08]  /*6e10*/  MUFU.EX2 R194, R194 ;  /* 0x000000c200c27308 */ /* 0x000ff00000000800 */
[----:B------:R-:W-:Y:S08]  /*6e20*/  MUFU.EX2 R214, R214 ;  /* 0x000000d600d67308 */ /* 0x000ff00000000800 */
[----:B------:R-:W4:Y:S08]  /*6e30*/  MUFU.EX2 R215, R215 ;  /* 0x000000d700d77308 */ /* 0x000f300000000800 */
[----:B------:R-:W-:Y:S08]  /*6e40*/  MUFU.EX2 R216, R216 ;  /* 0x000000d800d87308 */ /* 0x000ff00000000800 */
[----:B------:R-:W4:Y:S08]  /*6e50*/  MUFU.EX2 R217, R217 ;  /* 0x000000d900d97308 */ /* 0x000f300000000800 */
[----:B------:R-:W-:Y:S08]  /*6e60*/  MUFU.EX2 R186, R186 ;  /* 0x000000ba00ba7308 */ /* 0x000ff00000000800 */
[----:B------:R-:W4:Y:S08]  /*6e70*/  MUFU.EX2 R183, R183 ;  /* 0x000000b700b77308 */ /* 0x000f300000000800 */
        /* <DEDUP_REMOVED lines=17> */
[----:B------:R-:W-:Y:S01]  /*6f90*/  MUFU.EX2 R176, R176 ;  /* 0x000000b000b07308 */ /* 0x000fe20000000800 */
[----:B------:R-:W-:-:S02]  /*6fa0*/  WARPGROUP.DEPBAR.LE gsb0, 0x0 ;  /* 0x00008000000079c5 */ /* 0x000fc40000010000 */
[----:B-1----:R-:W-:Y:S01]  /*6fb0*/  F2FP.F16.F32.PACK_AB R152, R208, R207 ;  /* 0x000000cfd098723e */ /* 0x002fe200000000ff */
[----:B------:R-:W-:Y:S01]  /*6fc0*/  FADD.FTZ R207, R207, R164 ;  /* 0x000000a4cfcf7221 */ /* 0x000fe20000010000 */
[----:B--2---:R-:W-:-:S03]  /*6fd0*/  F2FP.F16.F32.PACK_AB R153, R213, R212 ;  /* 0x000000d4d599723e */ /* 0x004fc600000000ff */
[----:B------:R-:W-:Y:S01]  /*6fe0*/  MUFU.EX2 R177, R177 ;  /* 0x000000b100b17308 */ /* 0x000fe20000000800 */
[----:B------:R-:W-:Y:S01]  /*6ff0*/  F2FP.F16.F32.PACK_AB R154, R211, R210 ;  /* 0x000000d2d39a723e */ /* 0x000fe200000000ff */
[----:B------:R-:W-:Y:S01]  /*7000*/  FADD.FTZ R212, R212, R167 ;  /* 0x000000a7d4d47221 */ /* 0x000fe20000010000 */
[----:B---3--:R-:W-:Y:S01]  /*7010*/  F2FP.F16.F32.PACK_AB R155, R220, R218 ;  /* 0x000000dadc9b723e */ /* 0x008fe200000000ff */
[----:B------:R-:W-:Y:S01]  /*7020*/  FADD.FTZ R207, R208, R207 ;  /* 0x000000cfd0cf7221 */ /* 0x000fe20000010000 */
[----:B------:R-:W-:Y:S02]  /*7030*/  IMAD.MOV.U32 R208, RZ, RZ, R197 ;  /* 0x000000ffffd07224 */ /* 0x000fe400078e00c5 */
[----:B------:R-:W-:Y:S01]  /*7040*/  FADD.FTZ R213, R213, R212 ;  /* 0x000000d4d5d57221 */ /* 0x000fe20000010000 */
[----:B------:R-:W-:Y:S01]  /*7050*/  WARPGROUP.ARRIVE ;  /* 0x00000000000079c5 */ /* 0x000fe20000000000 */
[----:B------:R-:W1:Y:S01]  /*7060*/  MUFU.EX2 R178, R178 ;  /* 0x000000b200b27308 */ /* 0x000e620000000800 */
[----:B------:R-:W-:Y:S01]  /*7070*/  FADD.FTZ R210, R210, R207 ;  /* 0x000000cfd2d27221 */ /* 0x000fe20000010000 */
[----:B------:R-:W-:Y:S01]  /*7080*/  FADD.FTZ R213, R218, R213 ;  /* 0x000000d5dad57221 */ /* 0x000fe20000010000 */
[----:B------:R-:W-:-:S02]  /*7090*/  IMAD.MOV.U32 R207, RZ, RZ, R156 ;  /* 0x000000ffffcf7224 */ /* 0x000fc400078e009c */
[----:B------:R-:W-:Y:S01]  /*70a0*/  HGMMA.64x256x16.F32 R24, R152, gdesc[UR8].tnspB, R24, gsb0 ;  /* 0x43e0000898187df0 */ /* 0x000fe20008000818 */
[----:B------:R-:W-:Y:S01]  /*70b0*/  UIADD3 UR10, UR4, 0x100, URZ ;  /* 0x00000100040a7890 */ /* 0x000fe2000fffe03f */
[----:B------:R-:W-:Y:S01]  /*70c0*/  FADD.FTZ R210, R211, R210 ;  /* 0x000000d2d3d27221 */ /* 0x000fe20000010000 */
[----:B------:R-:W-:Y:S01]  /*70d0*/  UMOV UR11, 0x40000040 ;  /* 0x40000040000b7882 */ /* 0x000fe20000000000 */
[----:B------:R-:W-:Y:S01]  /*70e0*/  MUFU.EX2 R179, R179 ;  /* 0x000000b300b37308 */ /* 0x000fe20000000800 */
[----:B------:R-:W-:-:S07]  /*70f0*/  FADD.FTZ R213, R220, R213 ;  /* 0x000000d5dcd57221 */ /* 0x000fce0000010000 */
[----:B------:R-:W2:Y:S01]  /*7100*/  MUFU.EX2 R180, R180 ;  /* 0x000000b400b47308 */ /* 0x000ea20000000800 */
[----:B------:R-:W-:Y:S02]  /*7110*/  WARPGROUP.DEPBAR.LE gsb0, 0x0 ;  /* 0x00008000000079c5 */ /* 0x000fe40000010000 */
[----:B-----5:R-:W-:Y:S01]  /*7120*/  F2FP.F16.F32.PACK_AB R152, R192, R191 ;  /* 0x000000bfc098723e */ /* 0x020fe200000000ff */
[----:B------:R-:W-:Y:S01]  /*7130*/  FADD.FTZ R191, R191, R210 ;  /* 0x000000d2bfbf7221 */ /* 0x000fe20000010000 */
[----:B----4-:R-:W-:Y:S01]  /*7140*/  F2FP.F16.F32.PACK_AB R153, R215, R214 ;  /* 0x000000d6d799723e */ /* 0x010fe200000000ff */
        /* <DEDUP_REMOVED lines=30> */
[----:B------:R-:W-:Y:S01]  /*7330*/  UIADD3 UR4, UR4, 0x280, URZ ;  /* 0x0000028004047890 */ /* 0x000fe2000fffe03f */
        /* <DEDUP_REMOVED lines=35> */
.L_x_10633:
[----:B------:R-:W-:-:S13]  /*7570*/  ISETP.GE.AND P2, PT, R13, RZ, PT ;  /* 0x000000ff0d00720c */ /* 0x000fda0003f46270 */
[----:B------:R-:W-:Y:S05]  /*7580*/  @!P2 BRA `(.L_x_10643) ;  /* 0x000000280048a947 */ /* 0x000fea0003800000 */
[----:B------:R-:W-:Y:S01]  /*7590*/  MOV R207, R156 ;  /* 0x0000009c00cf7202 */ /* 0x000fe20000000f00 */
[----:B------:R-:W-:-:S07]  /*75a0*/  IMAD.MOV.U32 R206, RZ, RZ, R197 ;  /* 0x000000ffffce7224 */ /* 0x000fce00078e00c5 */
.L_x_10652:
[----:B------:R-:W-:-:S04]  /*75b0*/  UIADD3 UR36, UR36, 0x1, URZ ;  /* 0x0000000124247890 */ /* 0x000fc8000fffe03f */
[----:B------:R-:W-:-:S04]  /*75c0*/  UISETP.NE.AND UP0, UPT, UR36, 0x2, UPT ;  /* 0x000000022400788c */ /* 0x000fc8000bf05270 */
[----:B------:R-:W-:Y:S02]  /*75d0*/  USEL UR4, URZ, 0x1, UP0 ;  /* 0x000000013f047887 */ /* 0x000fe40008000000 */
[----:B------:R-:W-:Y:S02]  /*75e0*/  USEL UR36, UR36, URZ, UP0 ;  /* 0x0000003f24247287 */ /* 0x000fe40008000000 */
[----:B------:R-:W-:Y:S01]  /*75f0*/  ULOP3.LUT UR37, UR37, UR4, URZ, 0x3c, !UPT ;  /* 0x0000000425257292 */ /* 0x000fe2000f8e3c3f */
[----:B---3--:R-:W-:Y:S11]  /*7600*/  @!P0 BRA `(.L_x_10644) ;  /* 0x0000000000048947 */ /* 0x008ff60003800000 */
[----:B------:R-:W-:Y:S01]  /*7610*/  BPT.TRAP 0x1 ;  /* 0x000000040000795c */ /* 0x000fe20000300000 */
.L_x_10644:
[----:B------:R-:W-:Y:S01]  /*7620*/  ULEA UR4, UR36, UR39, 0x3 ;  /* 0x0000002724047291 */ /* 0x000fe2000f8e183f */
[----:B------:R-:W-:-:S05]  /*7630*/  IMAD.U32 R208, RZ, RZ, UR37 ;  /* 0x00000025ffd07e24 */ /* 0x000fca000f8e00ff */
[----:B------:R-:W-:-:S04]  /*7640*/  SHF.L.U32 R208, R208, 0x1f, RZ ;  /* 0x0000001fd0d07819 */ /* 0x000fc800000006ff */
[----:B------:R3:W4:Y:S01]  /*7650*/  SYNCS.PHASECHK.TRANS64.TRYWAIT P2, [UR4+0x32430], R208 ;  /* 0x032430d0ff0075a7 */ /* 0x0007220008040144 */
[----:B------:R-:W-:Y:S05]  /*7660*/  @!P0 BRA `(.L_x_10645) ;  /* 0x0000000000048947 */ /* 0x000fea0003800000 */
[----:B------:R-:W-:Y:S01]  /*7670*/  BPT.TRAP 0x1 ;  /* 0x000000040000795c */ /* 0x000fe20000300000 */
.L_x_10645:
[----:B----4-:R-:W-:Y:S05]  /*7680*/  @P2 BRA `(.L_x_10646) ;  /* 0x0000000000082947 */ /* 0x010fea0003800000 */
[----:B------:R-:W4:Y:S02]  /*7690*/  SYNCS.PHASECHK.TRANS64.TRYWAIT P2, [UR4+0x32430], R208 ;  /* 0x032430d0ff0075a7 */ /* 0x000f240008040144 */
[----:B----4-:R-:W-:Y:S05]  /*76a0*/  @!P2 BRA `(.L_x_10647) ;  /* 0x0000007c0088a947 */ /* 0x010fea0003800000 */
.L_x_10646:
[----:B------:R-:W-:Y:S01]  /*76b0*/  R2UR UR56, R200 ;  /* 0x00000000c83872ca */ /* 0x000fe200000e0000 */
[----:B------:R-:W-:Y:S01]  /*76c0*/  UIMAD UR5, UR36, 0x300, UR38 ;  /* 0x00000300240578a4 */ /* 0x000fe2000f8e0226 */
[----:B------:R-:W-:Y:S01]  /*76d0*/  R2UR UR57, R201 ;  /* 0x00000000c93972ca */ /* 0x000fe200000e0000 */
[----:B-12-4-:R-:W-:Y:S01]  /*76e0*/  WARPGROUP.ARRIVE ;  /* 0x00000000000079c5 */ /* 0x016fe20000000000 */
        /* <DEDUP_REMOVED lines=27> */
.L_x_10648:
[----:B------:R1:W2:Y:S01]  /*78a0*/  SYNCS.PHASECHK.TRANS64.TRYWAIT P2, [UR4+0x32450], R208 ;  /* 0x032450d0ff0075a7 */ /* 0x0002a20008040144 */
[----:B------:R-:W-:Y:S05]  /*78b0*/  @!P0 BRA `(.L_x_10649) ;  /* 0x0000000000048947 */ /* 0x000fea0003800000 */
[----:B------:R-:W-:Y:S01]  /*78c0*/  BPT.TRAP 0x1 ;  /* 0x000000040000795c */ /* 0x000fe20000300000 */
.L_x_10649:
[----:B--2---:R-:W-:Y:S05]  /*78d0*/  @P2 BRA `(.L_x_10650) ;  /* 0x0000000000082947 */ /* 0x004fea0003800000 */
[----:B------:R-:W2:Y:S02]  /*78e0*/  SYNCS.PHASECHK.TRANS64.TRYWAIT P2, [UR4+0x32450], R208 ;  /* 0x032450d0ff0075a7 */ /* 0x000ea40008040144 */
[----:B--2---:R-:W-:Y:S05]  /*78f0*/  @!P2 BRA `(.L_x_10651) ;  /* 0x0000007c000ca947 */ /* 0x004fea0003800000 */
.L_x_10650:
        /* <DEDUP_REMOVED lines=10> */
[C---:B------:R-:W-:Y:S01]  /*79a0*/  ISETP.GT.AND P2, PT, R13.reuse, RZ, PT ;  /* 0x000000ff0d00720c */ /* 0x040fe20003f44270 */
[----:B------:R-:W-:Y:S01]  /*79b0*/  UMOV UR15, 0x40000040 ;  /* 0x40000040000f7882 */ /* 0x000fe20000000000 */
[----:B------:R-:W-:Y:S01]  /*79c0*/  UIADD3 UR18, UR5, 0x600, URZ ;  /* 0x0000060005127890 */ /* 0x000fe2000fffe03f */
[----:B------:R-:W-:Y:S01]  /*79d0*/  VIADD R13, R13, 0xffffffff ;  /* 0xffffffff0d0d7836 */ /* 0x000fe20000000000 */
        /* <DEDUP_REMOVED lines=116> */
[----:B-123--:R-:W-:Y:S01]  /*8120*/  FMNMX.FTZ R208, R152, R206, !PT ;  /* 0x000000ce98d07209 */ /* 0x00efe20007810000 */
[----:B------:R-:W1:Y:S01]  /*8130*/  MUFU.TANH R157, R157 ;  /* 0x0000009d009d7308 */ /* 0x000e620000002400 */
[----:B------:R-:W-:Y:S01]  /*8140*/  FMUL.FTZ R181, R182, UR5 ;  /* 0x00000005b6b57c20 */ /* 0x000fe20008410000 */
[----:B------:R-:W-:Y:S01]  /*8150*/  FMUL.FTZ R154, R154, UR5 ;  /* 0x000000059a9a7c20 */ /* 0x000fe20008410000 */
[----:B------:R-:W-:Y:S01]  /*8160*/  FMUL.FTZ R182, R183, UR5 ;  /* 0x00000005b7b67c20 */ /* 0x000fe20008410000 */
[----:B------:R-:W-:Y:S01]  /*8170*/  FMUL.FTZ R183, R184, UR5 ;  /* 0x00000005b8b77c20 */ /* 0x000fe20008410000 */
[----:B------:R-:W-:Y:S01]  /*8180*/  FMUL.FTZ R184, R185, UR5 ;  /* 0x00000005b9b87c20 */ /* 0x000fe20008410000 */
[----:B----4-:R-:W-:Y:S01]  /*8190*/  FMNMX.FTZ R209, R153, R208, !PT ;  /* 0x000000d099d17209 */ /* 0x010fe20007810000 */
[----:B------:R-:W-:Y:S01]  /*81a0*/  FMUL.FTZ R185, R186, UR5 ;  /* 0x00000005bab97c20 */ /* 0x000fe20008410000 */
[----:B------:R-:W2:Y:S01]  /*81b0*/  MUFU.TANH R217, R217 ;  /* 0x000000d900d97308 */ /* 0x000ea20000002400 */
[----:B------:R-:W-:Y:S01]  /*81c0*/  FMUL.FTZ R155, R155, UR5 ;  /* 0x000000059b9b7c20 */ /* 0x000fe20008410000 */
[----:B------:R-:W-:Y:S01]  /*81d0*/  FMUL.FTZ R186, R187, UR5 ;  /* 0x00000005bbba7c20 */ /* 0x000fe20008410000 */
[----:B------:R-:W-:Y:S01]  /*81e0*/  FMUL.FTZ R187, R188, UR5 ;  /* 0x00000005bcbb7c20 */ /* 0x000fe20008410000 */
[----:B-----5:R-:W-:Y:S01]  /*81f0*/  FMNMX.FTZ R188, R156, R209, !PT ;  /* 0x000000d19cbc7209 */ /* 0x020fe20007810000 */
[----:B------:R-:W-:Y:S01]  /*8200*/  FMUL.FTZ R158, R158, UR5 ;  /* 0x000000059e9e7c20 */ /* 0x000fe20008410000 */
[----:B------:R-:W-:-:S02]  /*8210*/  FMUL.FTZ R159, R159, UR5 ;  /* 0x000000059f9f7c20 */ /* 0x000fc40008410000 */
[----:B------:R-:W3:Y:S01]  /*8220*/  MUFU.TANH R160, R160 ;  /* 0x000000a000a07308 */ /* 0x000ee20000002400 */
[----:B-1----:R-:W-:Y:S01]  /*8230*/  FMNMX.FTZ R208, R157, R188, !PT ;  /* 0x000000bc9dd07209 */ /* 0x002fe20007810000 */
[----:B------:R-:W-:-:S06]  /*8240*/  FMUL.FTZ R188, R189, UR5 ;  /* 0x00000005bdbc7c20 */ /* 0x000fcc0008410000 */
        /* <DEDUP_REMOVED lines=21> */
[----:B------:R-:W-:-:S05]  /*83a0*/  FMUL.FTZ R192, R193, UR5 ;  /* 0x00000005c1c07c20 */ /* 0x000fca0008410000 */
        /* <DEDUP_REMOVED lines=61> */
[----:B--2---:R-:W-:-:S05]  /*8780*/  FMNMX.FTZ R197, R196, R197, !PT ;  /* 0x000000c5c4c57209 */ /* 0x004fca0007810000 */
[----:B------:R-:W2:Y:S02]  /*8790*/  SHFL.BFLY PT, R210, R197, 0x2, 0x1f ;  /* 0x0c401f00c5d27f89 */ /* 0x000ea400000e0000 */
[----:B------:R-:W4:Y:S01]  /*87a0*/  MUFU.TANH R190, R190 ;  /* 0x000000be00be7308 */ /* 0x000f220000002400 */
[----:B---3--:R-:W-:-:S07]  /*87b0*/  FMNMX.FTZ R198, R186, R195, !PT ;  /* 0x000000c3bac67209 */ /* 0x008fce0007810000 */
[----:B------:R-:W3:Y:S01]  /*87c0*/  MUFU.TANH R193, R193 ;  /* 0x000000c100c17308 */ /* 0x000ee20000002400 */
[----:B-1----:R-:W-:-:S07]  /*87d0*/  FMNMX.FTZ R195, R189, R198, !PT ;  /* 0x000000c6bdc37209 */ /* 0x002fce0007810000 */
[----:B------:R-:W1:Y:S01]  /*87e0*/  MUFU.TANH R208, R208 ;  /* 0x000000d000d07308 */ /* 0x000e620000002400 */
[----:B----4-:R-:W-:Y:S02]  /*87f0*/  FMNMX.FTZ R198, R190, R195, !PT ;  /* 0x000000c3bec67209 */ /* 0x010fe40007810000 */
[----:B--2---:R-:W-:-:S05]  /*8800*/  FMNMX.FTZ R210, R197, R210, !PT ;  /* 0x000000d2c5d27209 */ /* 0x004fca0007810000 */
[----:B------:R-:W2:Y:S01]  /*8810*/  MUFU.TANH R209, R209 ;  /* 0x000000d100d17308 */ /* 0x000ea20000002400 */
[----:B---3--:R-:W-:Y:S01]  /*8820*/  FMNMX.FTZ R195, R193, R198, !PT ;  /* 0x000000c6c1c37209 */ /* 0x008fe20007810000 */
[----:B------:R-:W3:Y:S06]  /*8830*/  SHFL.BFLY PT, R213, R210, 0x1, 0x1f ;  /* 0x0c201f00d2d57f89 */ /* 0x000eec00000e0000 */
[----:B------:R-:W4:Y:S01]  /*8840*/  MUFU.TANH R211, R211 ;  /* 0x000000d300d37308 */ /* 0x000f220000002400 */
[----:B-1----:R-:W-:Y:S02]  /*8850*/  FMNMX.FTZ R198, R208, R195, !PT ;  /* 0x000000c3d0c67209 */ /* 0x002fe40007810000 */
[----:B------:R-:W1:Y:S02]  /*8860*/  LDC R195, c[0x0][0xa80] ;  /* 0x0002a000ffc37b82 */ /* 0x000e640000000800 */
[----:B--2---:R-:W-:-:S04]  /*8870*/  FMNMX.FTZ R198, R209, R198, !PT ;  /* 0x000000c6d1c67209 */ /* 0x004fc80007810000 */
[----:B----4-:R-:W-:Y:S02]  /*8880*/  FMNMX.FTZ R199, R211, R198, !PT ;  /* 0x000000c6d3c77209 */ /* 0x010fe40007810000 */
[----:B---3--:R-:W-:-:S03]  /*8890*/  FMNMX.FTZ R197, R210, R213, !PT ;  /* 0x000000d5d2c57209 */ /* 0x008fc60007810000 */
[----:B------:R-:W2:Y:S02]  /*88a0*/  SHFL.BFLY PT, R198, R199, 0x2, 0x1f ;  /* 0x0c401f00c7c67f89 */ /* 0x000ea400000e0000 */
[----:B-1----:R-:W-:-:S04]  /*88b0*/  FMUL.FTZ R212, R197, R195 ;  /* 0x000000c3c5d47220 */ /* 0x002fc80000410000 */
        /* <DEDUP_REMOVED lines=15> */
[----:B--2---:R-:W-:Y:S01]  /*89b0*/  FMNMX.FTZ R214, R199, R198, !PT ;  /* 0x000000c6c7d67209 */ /* 0x004fe20007810000 */
[----:B------:R-:W-:Y:S01]  /*89c0*/  FADD.FTZ R198, -R197, R206 ;  /* 0x000000cec5c67221 */ /* 0x000fe20000010100 */
[-CC-:B------:R-:W-:Y:S01]  /*89d0*/  FFMA.FTZ R206, R153, R195.reuse, -R212.reuse ;  /* 0x000000c399ce7223 */ /* 0x180fe200000108d4 */
[-CC-:B------:R-:W-:Y:S01]  /*89e0*/  FFMA.FTZ R153, R157, R195.reuse, -R212.reuse ;  /* 0x000000c39d997223 */ /* 0x180fe200000108d4 */
[-CC-:B------:R-:W-:Y:S01]  /*89f0*/  FFMA.FTZ R180, R180, R195.reuse, -R212.reuse ;  /* 0x000000c3b4b47223 */ /* 0x180fe200000108d4 */
[----:B------:R-:W1:Y:S01]  /*8a00*/  SHFL.BFLY PT, R213, R214, 0x1, 0x1f ;  /* 0x0c201f00d6d57f89 */ /* 0x000e6200000e0000 */
        /* <DEDUP_REMOVED lines=10> */
[----:B------:R-:W-:-:S07]  /*8ab0*/  FFMA.FTZ R194, R194, R195, -R212 ;  /* 0x000000c3c2c27223 */ /* 0x000fce00000108d4 */
[----:B------:R-:W-:Y:S01]  /*8ac0*/  MUFU.EX2 R206, R206 ;  /* 0x000000ce00ce7308 */ /* 0x000fe20000000800 */
[----:B-1----:R-:W-:Y:S01]  /*8ad0*/  FMNMX.FTZ R156, R214, R213, !PT ;  /* 0x000000d5d69c7209 */ /* 0x002fe20007810000 */
[----:B------:R-:W-:Y:S01]  /*8ae0*/  IMAD.U32 R214, RZ, RZ, UR4 ;  /* 0x00000004ffd67e24 */ /* 0x000fe2000f8e00ff */
[----:B------:R-:W-:Y:S01]  /*8af0*/  UIMAD UR4, UR36, 0xc00, UR7 ;  /* 0x00000c00240478a4 */ /* 0x000fe2000f8e0207 */
[-C--:B--2---:R-:W-:Y:S01]  /*8b00*/  FMUL.FTZ R24, R24, R198.reuse ;  /* 0x000000c618187220 */ /* 0x084fe20000410000 */
[-C--:B------:R-:W-:Y:S01]  /*8b10*/  FMUL.FTZ R25, R25, R198.reuse ;  /* 0x000000c619197220 */ /* 0x080fe20000410000 */
[C---:B------:R-:W-:Y:S01]  /*8b20*/  FADD.FTZ R152, -R156.reuse, R207 ;  /* 0x000000cf9c987221 */ /* 0x040fe20000010100 */
[-C--:B------:R-:W-:Y:S01]  /*8b30*/  FMUL.FTZ R218, R156, R195.reuse ;  /* 0x000000c39cda7220 */ /* 0x080fe20000410000 */
[----:B------:R1:W-:Y:S01]  /*8b40*/  MUFU.EX2 R207, R153 ;  /* 0x0000009900cf7308 */ /* 0x0003e20000000800 */
[----:B------:R-:W-:Y:S01]  /*8b50*/  FMUL.FTZ R28, R28, R198 ;  /* 0x000000c61c1c7220 */ /* 0x000fe20000410000 */
[-C--:B------:R-:W-:Y:S01]  /*8b60*/  FMUL.FTZ R157, R152, R195.reuse ;  /* 0x000000c3989d7220 */ /* 0x080fe20000410000 */
[----:B------:R-:W-:Y:S01]  /*8b70*/  @!P1 IADD3 R152, R214, 0x32440, RZ ;  /* 0x00032440d6989810 */ /* 0x000fe20007ffe0ff */
[-CC-:B------:R-:W-:Y:S01]  /*8b80*/  FFMA.FTZ R216, R158, R195.reuse, -R218.reuse ;  /* 0x000000c39ed87223 */ /* 0x180fe200000108da */
[----:B------:R-:W-:Y:S01]  /*8b90*/  IADD3 R158, -R220, 0xb, RZ ;  /* 0x0000000bdc9e7810 */ /* 0x000fe20007ffe1ff */
[-C--:B------:R-:W-:Y:S01]  /*8ba0*/  FFMA.FTZ R213, R154, R195.reuse, -R218 ;  /* 0x000000c39ad57223 */ /* 0x080fe200000108da */
[----:B------:R-:W-:Y:S01]  /*8bb0*/  @!P1 PRMT R152, RZ, 0x654, R152 ;  /* 0x00000654ff989816 */ /* 0x000fe20000000098 */
[----:B------:R-:W-:Y:S01]  /*8bc0*/  FFMA.FTZ R215, R155, R195, -R218 ;  /* 0x000000c39bd77223 */ /* 0x000fe200000108da */
[----:B-1----:R-:W-:-:S02]  /*8bd0*/  VIADD R153, R220, 0x8 ;  /* 0x00000008dc997836 */ /* 0x002fc40000000000 */
[--C-:B------:R-:W-:Y:S01]  /*8be0*/  FFMA.FTZ R159, R159, R195, -R218.reuse ;  /* 0x000000c39f9f7223 */ /* 0x100fe200000108da */
[----:B------:R3:W-:Y:S06]  /*8bf0*/  BAR.ARV R158, 0x100 ;  /* 0x0004009e0000751d */ /* 0x0007ec0000002000 */
[----:B------:R1:W-:Y:S01]  /*8c00*/  @!P1 SYNCS.ARRIVE.TRANS64.RED.A1T0 RZ, [R152+URZ], RZ ;  /* 0x000000ff98ff99a7 */ /* 0x0003e2000810043f */
        /* <DEDUP_REMOVED lines=132> */
[----:B------:R-:W-:Y:S01]  /*9450*/  UMOV UR10, UR4 ;  /* 0x00000004000a7c82 */ /* 0x000fe20008000000 */
[----:B------:R-:W-:Y:S01]  /*9460*/  F2FP.F16.F32.PACK_AB R154, R207, R210 ;  /* 0x000000d2cf9a723e */ /* 0x000fe200000000ff */
[--C-:B------:R-:W-:Y:S01]  /*9470*/  FFMA.FTZ R161, R161, R195, -R218.reuse ;  /* 0x000000c3a1a17223 */ /* 0x100fe200000108da */
[----:B----4-:R-:W-:Y:S01]  /*9480*/  F2FP.F16.F32.PACK_AB R153, R215, R213 ;  /* 0x000000d5d799723e */ /* 0x010fe200000000ff */
[-CC-:B------:R-:W-:Y:S01]  /*9490*/  FFMA.FTZ R162, R162, R195.reuse, -R218.reuse ;  /* 0x000000c3a2a27223 */ /* 0x180fe200000108da */
[----:B-----5:R-:W-:Y:S01]  /*94a0*/  F2FP.F16.F32.PACK_AB R155, R159, R216 ;  /* 0x000000d89f9b723e */ /* 0x020fe200000000ff */
[-CC-:B------:R-:W-:Y:S01]  /*94b0*/  FFMA.FTZ R165, R165, R195.reuse, -R218.reuse ;  /* 0x000000c3a5a57223 */ /* 0x180fe200000108da */
[-CC-:B------:R-:W-:Y:S01]  /*94c0*/  FFMA.FTZ R166, R166, R195.reuse, -R218.reuse ;  /* 0x000000c3a6a67223 */ /* 0x180fe200000108da */
[----:B------:R-:W1:Y:S01]  /*94d0*/  MUFU.EX2 R160, R160 ;  /* 0x000000a000a07308 */ /* 0x000e620000000800 */
[----:B------:R-:W-:Y:S01]  /*94e0*/  WARPGROUP.ARRIVE ;  /* 0x00000000000079c5 */ /* 0x000fe20000000000 */
[-CC-:B------:R-:W-:Y:S01]  /*94f0*/  FFMA.FTZ R169, R169, R195.reuse, -R218.reuse ;  /* 0x000000c3a9a97223 */ /* 0x180fe200000108da */
[-CC-:B------:R-:W-:Y:S01]  /*9500*/  FFMA.FTZ R170, R170, R195.reuse, -R218.reuse ;  /* 0x000000c3aaaa7223 */ /* 0x180fe200000108da */
[-CC-:B------:R-:W-:Y:S01]  /*9510*/  FFMA.FTZ R173, R173, R195.reuse, -R218.reuse ;  /* 0x000000c3adad7223 */ /* 0x180fe200000108da */
[-CC-:B------:R-:W-:Y:S01]  /*9520*/  FFMA.FTZ R174, R174, R195.reuse, -R218.reuse ;  /* 0x000000c3aeae7223 */ /* 0x180fe200000108da */
[-CC-:B------:R-:W-:Y:S01]  /*9530*/  FFMA.FTZ R177, R177, R195.reuse, -R218.reuse ;  /* 0x000000c3b1b17223 */ /* 0x180fe200000108da */
[----:B------:R-:W-:Y:S01]  /*9540*/  HGMMA.64x256x16.F32 R24, R152, gdesc[UR8].tnspB, R24, gsb0 ;  /* 0x43e0000898187df0 */ /* 0x000fe20008000818 */
[----:B------:R-:W-:Y:S01]  /*9550*/  MUFU.EX2 R163, R163 ;  /* 0x000000a300a37308 */ /* 0x000fe20000000800 */
[----:B------:R-:W-:Y:S01]  /*9560*/  UIADD3 UR10, UR4, 0x80, URZ ;  /* 0x00000080040a7890 */ /* 0x000fe2000fffe03f */
[-CC-:B------:R-:W-:Y:S01]  /*9570*/  FFMA.FTZ R178, R178, R195.reuse, -R218.reuse ;  /* 0x000000c3b2b27223 */ /* 0x180fe200000108da */
[----:B------:R-:W-:Y:S01]  /*9580*/  UMOV UR11, 0x40000040 ;  /* 0x40000040000b7882 */ /* 0x000fe20000000000 */
        /* <DEDUP_REMOVED lines=10> */
[----:B------:R-:W-:Y:S01]  /*9630*/  FFMA.FTZ R209, R211, R195, -R218 ;  /* 0x000000c3d3d17223 */ /* 0x000fe200000108da */
[----:B------:R-:W-:Y:S01]  /*9640*/  FFMA.FTZ R199, R198, R12, R199 ;  /* 0x0000000cc6c77223 */ /* 0x000fe200000100c7 */
[----:B------:R-:W-:Y:S01]  /*9650*/  MUFU.EX2 R161, R161 ;  /* 0x000000a100a17308 */ /* 0x000fe20000000800 */
[----:B------:R-:W-:Y:S01]  /*9660*/  FFMA.FTZ R0, R157, R0, R213 ;  /* 0x000000009d007223 */ /* 0x000fe200000100d5 */
[----:B------:R-:W-:-:S02]  /*9670*/  @!P1 VIADD R214, R214, 0x32460 ;  /* 0x00032460d6d69836 */ /* 0x000fc40000000000 */
[----:B------:R-:W-:Y:S01]  /*9680*/  FADD.FTZ R199, R206, R199 ;  /* 0x000000c7cec77221 */ /* 0x000fe20000010000 */
[----:B------:R-:W-:Y:S02]  /*9690*/  IMAD.MOV.U32 R206, RZ, RZ, R197 ;  /* 0x000000ffffce7224 */ /* 0x000fe400078e00c5 */
[----:B------:R-:W-:Y:S01]  /*96a0*/  FADD.FTZ R215, R215, R0 ;  /* 0x00000000d7d77221 */ /* 0x000fe20000010000 */
[----:B------:R-:W-:Y:S01]  /*96b0*/  FADD.FTZ R210, R210, R199 ;  /* 0x000000c7d2d27221 */ /* 0x000fe20000010000 */
[----:B------:R-:W4:Y:S02]  /*96c0*/  MUFU.EX2 R162, R162 ;  /* 0x000000a200a27308 */ /* 0x000f240000000800 */
[----:B------:R-:W-:Y:S01]  /*96d0*/  FADD.FTZ R216, R216, R215 ;  /* 0x000000d7d8d87221 */ /* 0x000fe20000010000 */
[----:B------:R-:W-:Y:S01]  /*96e0*/  @!P1 PRMT R214, RZ, 0x654, R214 ;  /* 0x00000654ffd69816 */ /* 0x000fe200000000d6 */
[----:B------:R-:W-:Y:S01]  /*96f0*/  FADD.FTZ R210, R207, R210 ;  /* 0x000000d2cfd27221 */ /* 0x000fe20000010000 */
[----:B------:R-:W-:Y:S01]  /*9700*/  MOV R207, R156 ;  /* 0x0000009c00cf7202 */ /* 0x000fe20000000f00 */
[----:B------:R-:W-:-:S02]  /*9710*/  FADD.FTZ R216, R159, R216 ;  /* 0x000000d89fd87221 */ /* 0x000fc40000010000 */
[----:B------:R-:W-:Y:S08]  /*9720*/  MUFU.EX2 R165, R165 ;  /* 0x000000a500a57308 */ /* 0x000ff00000000800 */
[----:B------:R-:W5:Y:S08]  /*9730*/  MUFU.EX2 R166, R166 ;  /* 0x000000a600a67308 */ /* 0x000f700000000800 */
[----:B------:R-:W-:Y:S08]  /*9740*/  MUFU.EX2 R167, R167 ;  /* 0x000000a700a77308 */ /* 0x000ff00000000800 */
[----:B------:R-:W3:Y:S08]  /*9750*/  MUFU.EX2 R168, R168 ;  /* 0x000000a800a87308 */ /* 0x000ef00000000800 */
        /* <DEDUP_REMOVED lines=25> */
[----:B------:R-:W3:Y:S01]  /*98f0*/  MUFU.EX2 R221, R221 ;  /* 0x000000dd00dd7308 */ /* 0x000ee20000000800 */
[----:B------:R-:W-:-:S02]  /*9900*/  WARPGROUP.DEPBAR.LE gsb0, 0x0 ;  /* 0x00008000000079c5 */ /* 0x000fc40000010000 */
[----:B-1----:R-:W-:-:S05]  /*9910*/  F2FP.F16.F32.PACK_AB R152, R160, R217 ;  /* 0x000000d9a098723e */ /* 0x002fca00000000ff */
[----:B------:R-:W-:Y:S01]  /*9920*/  MUFU.EX2 R193, R193 ;  /* 0x000000c100c17308 */ /* 0x000fe20000000800 */
[----:B--2---:R-:W-:Y:S01]  /*9930*/  F2FP.F16.F32.PACK_AB R154, R164, R163 ;  /* 0x000000a3a49a723e */ /* 0x004fe200000000ff */
[----:B------:R-:W-:Y:S01]  /*9940*/  FADD.FTZ R217, R217, R210 ;  /* 0x000000d2d9d97221 */ /* 0x000fe20000010000 */
[----:B----4-:R-:W-:Y:S01]  /*9950*/  F2FP.F16.F32.PACK_AB R153, R162, R161 ;  /* 0x000000a1a299723e */ /* 0x010fe200000000ff */
[----:B------:R-:W-:Y:S01]  /*9960*/  FADD.FTZ R161, R161, R216 ;  /* 0x000000d8a1a17221 */ /* 0x000fe20000010000 */
[----:B-----5:R-:W-:Y:S01]  /*9970*/  F2FP.F16.F32.PACK_AB R155, R166, R165 ;  /* 0x000000a5a69b723e */ /* 0x020fe200000000ff */
[----:B------:R-:W-:Y:S02]  /*9980*/  FADD.FTZ R160, R160, R217 ;  /* 0x000000d9a0a07221 */ /* 0x000fe40000010000 */
[----:B------:R-:W1:Y:S01]  /*9990*/  MUFU.EX2 R196, R196 ;  /* 0x000000c400c47308 */ /* 0x000e620000000800 */
[----:B------:R-:W-:Y:S01]  /*99a0*/  WARPGROUP.ARRIVE ;  /* 0x00000000000079c5 */ /* 0x000fe20000000000 */
[----:B------:R-:W-:Y:S01]  /*99b0*/  FADD.FTZ R162, R162, R161 ;  /* 0x000000a1a2a27221 */ /* 0x000fe20000010000 */
[----:B------:R-:W-:-:S03]  /*99c0*/  FADD.FTZ R163, R163, R160 ;  /* 0x000000a0a3a37221 */ /* 0x000fc60000010000 */
[----:B------:R-:W-:Y:S01]  /*99d0*/  FADD.FTZ R165, R165, R162 ;  /* 0x000000a2a5a57221 */ /* 0x000fe20000010000 */
[----:B------:R-:W-:Y:S01]  /*99e0*/  HGMMA.64x256x16.F32 R24, R152, gdesc[UR8].tnspB, R24, gsb0 ;  /* 0x43e0000898187df0 */ /* 0x000fe20008000818 */
[----:B------:R-:W-:Y:S01]  /*99f0*/  UIADD3 UR10, UR4, 0x100, URZ ;  /* 0x00000100040a7890 */ /* 0x000fe2000fffe03f */
[----:B------:R-:W-:Y:S01]  /*9a00*/  MUFU.EX2 R208, R208 ;  /* 0x000000d000d07308 */ /* 0x000fe20000000800 */
[----:B------:R-:W-:Y:S01]  /*9a10*/  UMOV UR11, 0x40000040 ;  /* 0x40000040000b7882 */ /* 0x000fe20000000000 */
[----:B------:R-:W-:Y:S01]  /*9a20*/  FADD.FTZ R164, R164, R163 ;  /* 0x000000a3a4a47221 */ /* 0x000fe20000010000 */
[----:B------:R-:W-:-:S05]  /*9a30*/  FADD.FTZ R166, R166, R165 ;  /* 0x000000a5a6a67221 */ /* 0x000fca0000010000 */
[----:B------:R-:W2:Y:S01]  /*9a40*/  MUFU.EX2 R209, R209 ;  /* 0x000000d100d17308 */ /* 0x000ea20000000800 */
[----:B------:R-:W-:Y:S02]  /*9a50*/  WARPGROUP.DEPBAR.LE gsb0, 0x0 ;  /* 0x00008000000079c5 */ /* 0x000fe40000010000 */
[----:B---3--:R-:W-:Y:S01]  /*9a60*/  F2FP.F16.F32.PACK_AB R152, R168, R167 ;  /* 0x000000a7a898723e */ /* 0x008fe200000000ff */
        /* <DEDUP_REMOVED lines=13> */
[----:B------:R-:W-:Y:S01]  /*9b40*/  FADD.FTZ R174, R174, R173 ;  /* 0x000000adaeae7221 */ /* 0x000fe20000010000 */
[----:B------:R-:W-:Y:S01]  /*9b50*/  UMOV UR11, 0x40000040 ;  /* 0x40000040000b7882 */ /* 0x000fe20000000000 */
[----:B------:R-:W-:-:S02]  /*9b60*/  WARPGROUP.DEPBAR.LE gsb0, 0x0 ;  /* 0x00008000000079c5 */ /* 0x000fc40000010000 */
[----:B------:R-:W-:Y:S01]  /*9b70*/  F2FP.F16.F32.PACK_AB R152, R176, R175 ;  /* 0x000000afb098723e */ /* 0x000fe200000000ff */
[----:B------:R-:W-:Y:S01]  /*9b80*/  FADD.FTZ R175, R175, R172 ;  /* 0x000000acafaf7221 */ /* 0x000fe20000010000 */
[----:B------:R-:W-:Y:S02]  /*9b90*/  F2FP.F16.F32.PACK_AB R154, R180, R179 ;  /* 0x000000b3b49a723e */ /* 0x000fe400000000ff */
        /* <DEDUP_REMOVED lines=10> */
[----:B------:R-:W-:Y:S01]  /*9c40*/  UIADD3 UR10, UR4, 0x200, URZ ;  /* 0x00000200040a7890 */ /* 0x000fe2000fffe03f */
[----:B------:R-:W-:Y:S01]  /*9c50*/  FADD.FTZ R182, R182, R181 ;  /* 0x000000b5b6b67221 */ /* 0x000fe20000010000 */
[----:B------:R-:W-:Y:S01]  /*9c60*/  UMOV UR11, 0x40000040 ;  /* 0x40000040000b7882 */ /* 0x000fe20000000000 */
[----:B------:R-:W-:Y:S01]  /*9c70*/  UIADD3 UR4, UR4, 0x280, URZ ;  /* 0x0000028004047890 */ /* 0x000fe2000fffe03f */
        /* <DEDUP_REMOVED lines=12> */
[----:B------:R-:W-:-:S06]  /*9d40*/  FADD.FTZ R188, R188, R187 ;  /* 0x000000bbbcbc7221 */ /* 0x000fcc0000010000 */
[----:B------:R-:W-:Y:S01]  /*9d50*/  HGMMA.64x256x16.F32 R24, R152, gdesc[UR8].tnspB, R24, gsb0 ;  /* 0x43e0000898187df0 */ /* 0x000fe20008000818 */
[----:B------:R-:W-:Y:S01]  /*9d60*/  UMOV UR10, UR4 ;  /* 0x00000004000a7c82 */ /* 0x000fe20008000000 */
[----:B------:R-:W-:Y:S01]  /*9d70*/  UMOV UR11, 0x40000040 ;  /* 0x40000040000b7882 */ /* 0x000fe20000000000 */
[----:B------:R-:W-:Y:S01]  /*9d80*/  FADD.FTZ R190, R190, R189 ;  /* 0x000000bdbebe7221 */ /* 0x000fe20000010000 */
[----:B------:R-:W-:Y:S02]  /*9d90*/  WARPGROUP.DEPBAR.LE gsb0, 0x0 ;  /* 0x00008000000079c5 */ /* 0x000fe40000010000 */
[----:B------:R-:W-:Y:S01]  /*9da0*/  F2FP.F16.F32.PACK_AB R152, R192, R191 ;  /* 0x000000bfc098723e */ /* 0x000fe200000000ff */
[----:B------:R-:W-:Y:S01]  /*9db0*/  FADD.FTZ R191, R191, R188 ;  /* 0x000000bcbfbf7221 */ /* 0x000fe20000010000 */
[----:B------:R-:W-:Y:S02]  /*9dc0*/  F2FP.F16.F32.PACK_AB R154, R221, R194 ;  /* 0x000000c2dd9a723e */ /* 0x000fe400000000ff */
[----:B-1----:R-:W-:Y:S01]  /*9dd0*/  F2FP.F16.F32.PACK_AB R153, R196, R193 ;  /* 0x000000c1c499723e */ /* 0x002fe200000000ff */
[----:B------:R-:W-:Y:S01]  /*9de0*/  FADD.FTZ R193, R193, R190 ;  /* 0x000000bec1c17221 */ /* 0x000fe20000010000 */
[----:B--2---:R-:W-:Y:S01]  /*9df0*/  F2FP.F16.F32.PACK_AB R155, R209, R208 ;  /* 0x000000d0d19b723e */ /* 0x004fe200000000ff */
        /* <DEDUP_REMOVED lines=11> */
.L_x_10643:
[----:B------:R-:W4:Y:S01]  /*9eb0*/  SHFL.BFLY PT, R3, R12, 0x2, 0x1f ;  /* 0x0c401f000c037f89 */ /* 0x000f2200000e0000 */
[----:B------:R-:W-:Y:S01]  /*9ec0*/  IMAD.MOV.U32 R7, RZ, RZ, RZ ;  /* 0x000000ffff077224 */ /* 0x000fe200078e00ff */
[----:B------:R-:W-:Y:S01]  /*9ed0*/  UIADD3 UR36, UR36, 0x1, URZ ;  /* 0x0000000124247890 */ /* 0x000fe2000fffe03f */
[----:B------:R5:W-:Y:S06]  /*9ee0*/  BAR.ARV R158, 0x100 ;  /* 0x0004009e0000751d */ /* 0x000bec0000002000 */
[----:B------:R-:W-:Y:S02]  /*9ef0*/  UISETP.NE.AND UP0, UPT, UR36, 0x2, UPT ;  /* 0x000000022400788c */ /* 0x000fe4000bf05270 */
[----:B------:R-:W-:Y:S06]  /*9f00*/  BAR.ARV 0x8, 0x120 ;  /* 0x0204800000007b1d */ /* 0x000fec0000002000 */
[----:B------:R-:W-:Y:S01]  /*9f10*/  USEL UR4, URZ, 0x1, UP0 ;  /* 0x000000013f047887 */ /* 0x000fe20008000000 */
[----:B------:R-:W-:Y:S01]  /*9f20*/  PLOP3.LUT P0, PT, PT, PT, PT, 0x8, 0x0 ;  /* 0x000000000000781c */ /* 0x000fe20003f0e170 */
[----:B------:R-:W1:Y:S01]  /*9f30*/  SHFL.BFLY PT, R5, R0, 0x2, 0x1f ;  /* 0x0c401f0000057f89 */ /* 0x000e6200000e0000 */
[----:B------:R-:W-:Y:S01]  /*9f40*/  VIADD R226, R226, 0x1 ;  /* 0x00000001e2e27836 */ /* 0x000fe20000000000 */
[----:B------:R-:W-:Y:S01]  /*9f50*/  USEL UR36, UR36, URZ, UP0 ;  /* 0x0000003f24247287 */ /* 0x000fe20008000000 */
[----:B----4-:R-:W-:Y:S01]  /*9f60*/  FADD.FTZ R2, R3, R12 ;  /* 0x0000000c03027221 */ /* 0x010fe20000010000 */
[----:B------:R-:W-:-:S04]  /*9f70*/  ULOP3.LUT UR37, UR37, UR4, URZ, 0x3c, !UPT ;  /* 0x0000000425257292 */ /* 0x000fc8000f8e3c3f */
[----:B------:R-:W4:Y:S01]  /*9f80*/  SHFL.BFLY PT, R3, R2, 0x1, 0x1f ;  /* 0x0c201f0002037f89 */ /* 0x000f2200000e0000 */
[----:B-1----:R-:W-:Y:S01]  /*9f90*/  FADD.FTZ R5, R5, R0 ;  /* 0x0000000005057221 */ /* 0x002fe20000010000 */
[----:B------:R-:W-:-:S04]  /*9fa0*/  MOV R0, 0xff800000 ;  /* 0xff80000000007802 */ /* 0x000fc80000000f00 */
[----:B------:R-:W1:Y:S01]  /*9fb0*/  SHFL.BFLY PT, R4, R5, 0x1, 0x1f ;  /* 0x0c201f0005047f89 */ /* 0x000e6200000e0000 */
[----:B----4-:R-:W-:Y:S01]  /*9fc0*/  FADD.FTZ R21, R2, R3 ;  /* 0x0000000302157221 */ /* 0x010fe20000010000 */
[----:B------:R-:W-:Y:S02]  /*9fd0*/  IMAD.MOV.U32 R3, RZ, RZ, RZ ;  /* 0x000000ffff037224 */ /* 0x000fe400078e00ff */
[----:B------:R-:W-:Y:S02]  /*9fe0*/  IMAD.MOV.U32 R2, RZ, RZ, -0x800000 ;  /* 0xff800000ff027424 */ /* 0x000fe400078e00ff */
[----:B------:R-:W-:-:S13]  /*9ff0*/  FSETP.NE.FTZ.AND P1, PT, R21, RZ, PT ;  /* 0x000000ff1500720b */ /* 0x000fda0003f35000 */
[----:B------:R-:W4:Y:S01]  /*a000*/  @P1 MUFU.RCP R7, R21 ;  /* 0x0000001500071308 */ /* 0x000f220000001000 */
[----:B------:R-:W-:Y:S01]  /*a010*/  @P1 FMUL.FTZ R20, R195, 0.69314718246459960938 ;  /* 0x3f317218c3141820 */ /* 0x000fe20000410000 */
[----:B-1----:R-:W-:-:S05]  /*a020*/  FADD.FTZ R22, R5, R4 ;  /* 0x0000000405167221 */ /* 0x002fca0000010000 */
[----:B------:R-:W-:Y:S01]  /*a030*/  FSETP.NE.FTZ.AND P2, PT, R22, RZ, PT ;  /* 0x000000ff1600720b */ /* 0x000fe20003f55000 */
[----:B------:R-:W1:Y:S01]  /*a040*/  @P1 MUFU.LG2 R21, R21 ;  /* 0x0000001500151308 */ /* 0x000e620000000c00 */
[-C--:B----4-:R-:W-:Y:S01]  /*a050*/  FMUL.FTZ R4, R24, R7.reuse ;  /* 0x0000000718047220 */ /* 0x090fe20000410000 */
[-C--:B------:R-:W-:Y:S01]  /*a060*/  FMUL.FTZ R25, R25, R7.reuse ;  /* 0x0000000719197220 */ /* 0x080fe20000410000 */
[----:B------:R-:W-:-:S09]  /*a070*/  FMUL.FTZ R6, R28, R7 ;  /* 0x000000071c067220 */ /* 0x000fd20000410000 */
[----:B------:R-:W4:Y:S01]  /*a080*/  @P2 MUFU.RCP R3, R22 ;  /* 0x0000001600032308 */ /* 0x000f220000001000 */
[----:B------:R-:W-:Y:S01]  /*a090*/  @P2 FMUL.FTZ R24, R195, 0.69314718246459960938 ;  /* 0x3f317218c3182820 */ /* 0x000fe20000410000 */
[-C--:B------:R-:W-:Y:S01]  /*a0a0*/  FMUL.FTZ R29, R29, R7.reuse ;  /* 0x000000071d1d7220 */ /* 0x080fe20000410000 */
[-C--:B------:R-:W-:Y:S01]  /*a0b0*/  FMUL.FTZ R32, R32, R7.reuse ;  /* 0x0000000720207220 */ /* 0x080fe20000410000 */
[-C--:B------:R-:W-:Y:S01]  /*a0c0*/  FMUL.FTZ R33, R33, R7.reuse ;  /* 0x0000000721217220 */ /* 0x080fe20000410000 */
[----:B-1----:R-:W-:Y:S01]  /*a0d0*/  @P1 FMUL.FTZ R21, R21, 0.69314718246459960938 ;  /* 0x3f31721815151820 */ /* 0x002fe20000410000 */
        /* <DEDUP_REMOVED lines=14> */
[----:B------:R-:W-:Y:S01]  /*a1c0*/  FMUL.FTZ R78, R79, R3 ;  /* 0x000000034f4e7220 */ /* 0x000fe20000410000 */
        /* <DEDUP_REMOVED lines=111> */
.L_x_10621:
        /* <DEDUP_REMOVED lines=16> */
[----:B------:R-:W-:Y:S01]  /*a9c0*/  UIMAD.WIDE.U32 UR8, UR43, UR6, URZ ;  /* 0x000000062b0872a5 */ /* 0x000fe2000f8e003f */
[----:B------:R-:W-:Y:S01]  /*a9d0*/  SHF.R.U64 R34, R34, 0x3, RZ ;  /* 0x0000000322227819 */ /* 0x000fe200000012ff */
[----:B------:R-:W-:Y:S01]  /*a9e0*/  UIMAD UR5, UR5, UR6, URZ ;  /* 0x00000006050572a4 */ /* 0x000fe2000f8e023f */
[----:B------:R-:W-:-:S02]  /*a9f0*/  LOP3.LUT R22, R22, R23, RZ, 0x3c, !PT ;  /* 0x0000001716167212 */ /* 0x000fc400078e3cff */
[----:B------:R-:W-:Y:S01]  /*aa00*/  LOP3.LUT R34, R34, R35, RZ, 0x3c, !PT ;  /* 0x0000002322227212 */ /* 0x000fe200078e3cff */
[----:B------:R-:W-:Y:S01]  /*aa10*/  ULDC UR6, c[0x0][0xb88] ;  /* 0x0002e20000067ab9 */ /* 0x000fe20000000800 */
[----:B------:R-:W-:Y:S01]  /*aa20*/  IADD3.X R23, RZ, R203, RZ, P0, !PT ;  /* 0x000000cbff177210 */ /* 0x000fe200007fe4ff */
[----:B------:R-:W-:Y:S01]  /*aa30*/  UIMAD UR5, UR43, UR7, UR5 ;  /* 0x000000072b0572a4 */ /* 0x000fe2000f8e0205 */
[C---:B------:R-:W-:Y:S02]  /*aa40*/  IADD3 R35, P0, R202.reuse, 0x8020, RZ ;  /* 0x00008020ca237810 */ /* 0x040fe40007f1e0ff */
[C---:B------:R-:W-:Y:S01]  /*aa50*/  IADD3 R21, P6, R202.reuse, 0x20, RZ ;  /* 0x00000020ca157810 */ /* 0x040fe20007fde0ff */
[----:B------:R-:W-:Y:S01]  /*aa60*/  UIADD3 UR5, UR9, UR5, URZ ;  /* 0x0000000509057290 */ /* 0x000fe2000fffe03f */
[----:B------:R-:W-:Y:S02]  /*aa70*/  LOP3.LUT R24, R35, 0x380, RZ, 0xc0, !PT ;  /* 0x0000038023187812 */ /* 0x000fe400078ec0ff */
[----:B------:R-:W-:-:S02]  /*aa80*/  IADD3 R31, P2, R202, 0x4000, RZ ;  /* 0x00004000ca1f7810 */ /* 0x000fc40007f5e0ff */
[----:B------:R-:W-:Y:S02]  /*aa90*/  SHF.R.U64 R24, R24, 0x3, RZ ;  /* 0x0000000318187819 */ /* 0x000fe400000012ff */
[----:B------:R-:W-:Y:S02]  /*aaa0*/  LOP3.LUT R20, R21, 0x380, RZ, 0xc0, !PT ;  /* 0x0000038015147812 */ /* 0x000fe400078ec0ff */
[----:B------:R-:W-:Y:S02]  /*aab0*/  LOP3.LUT R30, R31, 0x380, RZ, 0xc0, !PT ;  /* 0x000003801f1e7812 */ /* 0x000fe400078ec0ff */
[----:B------:R-:W-:Y:S01]  /*aac0*/  LOP3.LUT R24, R24, R35, RZ, 0x3c, !PT ;  /* 0x0000002318187212 */ /* 0x000fe200078e3cff */
[----:B------:R-:W-:Y:S01]  /*aad0*/  IMAD.X R35, RZ, RZ, R203, P3 ;  /* 0x000000ffff237224 */ /* 0x000fe200018e06cb */
[----:B------:R-:W-:Y:S02]  /*aae0*/  IADD3 R27, P1, R202, 0x60, RZ ;  /* 0x00000060ca1b7810 */ /* 0x000fe40007f3e0ff */
[----:B------:R-:W-:-:S02]  /*aaf0*/  SHF.R.U64 R20, R20, 0x3, RZ ;  /* 0x0000000314147819 */ /* 0x000fc400000012ff */
[----:B------:R-:W-:Y:S02]  /*ab00*/  IADD3 R39, P4, R202, 0x4040, RZ ;  /* 0x00004040ca277810 */ /* 0x000fe40007f9e0ff */
[----:B------:R-:W-:Y:S02]  /*ab10*/  SHF.R.U64 R30, R30, 0x3, RZ ;  /* 0x000000031e1e7819 */ /* 0x000fe400000012ff */
[----:B------:R-:W-:Y:S02]  /*ab20*/  IADD3 R55, P3, R202, 0xc000, RZ ;  /* 0x0000c000ca377810 */ /* 0x000fe40007f7e0ff */
[----:B------:R-:W-:Y:S02]  /*ab30*/  LOP3.LUT R26, R27, 0x380, RZ, 0xc0, !PT ;  /* 0x000003801b1a7812 */ /* 0x000fe400078ec0ff */
[----:B------:R-:W-:Y:S01]  /*ab40*/  LOP3.LUT R20, R20, R21, RZ, 0x3c, !PT ;  /* 0x0000001514147212 */ /* 0x000fe200078e3cff */
[----:B------:R-:W-:Y:S01]  /*ab50*/  IMAD.X R21, RZ, RZ, R203, P6 ;  /* 0x000000ffff157224 */ /* 0x000fe200030e06cb */
[----:B------:R-:W-:-:S02]  /*ab60*/  LOP3.LUT R38, R39, 0x380, RZ, 0xc0, !PT ;  /* 0x0000038027267812 */ /* 0x000fc400078ec0ff */
[----:B------:R-:W-:Y:S01]  /*ab70*/  LOP3.LUT R30, R30, R31, RZ, 0x3c, !PT ;  /* 0x0000001f1e1e7212 */ /* 0x000fe200078e3cff */
[----:B------:R-:W-:Y:S01]  /*ab80*/  IMAD.X R31, RZ, RZ, R203, P2 ;  /* 0x000000ffff1f7224 */ /* 0x000fe200010e06cb */
[----:B------:R-:W-:Y:S02]  /*ab90*/  LOP3.LUT R54, R55, 0x380, RZ, 0xc0, !PT ;  /* 0x0000038037367812 */ /* 0x000fe400078ec0ff */
[C---:B------:R-:W-:Y:S02]  /*aba0*/  IADD3 R47, P6, R202.reuse, 0x8000, RZ ;  /* 0x00008000ca2f7810 */ /* 0x040fe40007fde0ff */
[----:B------:R-:W-:Y:S02]  /*abb0*/  IADD3 R51, P2, R202, 0x8060, RZ ;  /* 0x00008060ca337810 */ /* 0x000fe40007f5e0ff */
[----:B------:R-:W-:Y:S02]  /*abc0*/  SHF.R.U64 R26, R26, 0x3, RZ ;  /* 0x000000031a1a7819 */ /* 0x000fe400000012ff */
[----:B------:R-:W-:-:S02]  /*abd0*/  LOP3.LUT R67, R202, 0x380, RZ, 0xc0, !PT ;  /* 0x00000380ca437812 */ /* 0x000fc400078ec0ff */
[----:B------:R-:W-:Y:S02]  /*abe0*/  SHF.R.U64 R38, R38, 0x3, RZ ;  /* 0x0000000326267819 */ /* 0x000fe400000012ff */
[----:B------:R-:W-:Y:S02]  /*abf0*/  SHF.R.U64 R54, R54, 0x3, RZ ;  /* 0x0000000336367819 */ /* 0x000fe400000012ff */
[----:B------:R-:W-:Y:S02]  /*ac00*/  LOP3.LUT R46, R47, 0x380, RZ, 0xc0, !PT ;  /* 0x000003802f2e7812 */ /* 0x000fe400078ec0ff */
[----:B------:R-:W-:Y:S02]  /*ac10*/  SHF.R.S32.HI R86, RZ, 0x1f, R227 ;  /* 0x0000001fff567819 */ /* 0x000fe400000114e3 */
[----:B------:R-:W-:Y:S02]  /*ac20*/  LOP3.LUT R50, R51, 0x380, RZ, 0xc0, !PT ;  /* 0x0000038033327812 */ /* 0x000fe400078ec0ff */
[----:B------:R-:W-:Y:S01]  /*ac30*/  LOP3.LUT R26, R26, R27, RZ, 0x3c, !PT ;  /* 0x0000001b1a1a7212 */ /* 0x000fe200078e3cff */
[----:B------:R-:W-:Y:S01]  /*ac40*/  IMAD.X R27, RZ, RZ, R203, P1 ;  /* 0x000000ffff1b7224 */ /* 0x000fe200008e06cb */
[----:B------:R-:W-:-:S02]  /*ac50*/  SHF.R.U64 R67, R67, 0x3, RZ ;  /* 0x0000000343437819 */ /* 0x000fc400000012ff */
[----:B------:R-:W-:Y:S02]  /*ac60*/  LOP3.LUT R38, R38, R39, RZ, 0x3c, !PT ;  /* 0x0000002726267212 */ /* 0x000fe400078e3cff */
[----:B------:R-:W-:Y:S02]  /*ac70*/  LOP3.LUT R54, R54, R55, RZ, 0x3c, !PT ;  /* 0x0000003736367212 */ /* 0x000fe400078e3cff */
[C---:B------:R-:W-:Y:S02]  /*ac80*/  IADD3 R43, P5, R202.reuse, 0x4060, RZ ;  /* 0x00004060ca2b7810 */ /* 0x040fe40007fbe0ff */
[----:B------:R-:W-:Y:S02]  /*ac90*/  IADD3 R39, P1, R202, 0x8040, RZ ;  /* 0x00008040ca277810 */ /* 0x000fe40007f3e0ff */
[----:B------:R-:W-:Y:S02]  /*aca0*/  SHF.R.U64 R46, R46, 0x3, RZ ;  /* 0x000000032e2e7819 */ /* 0x000fe400000012ff */
[----:B------:R-:W-:-:S02]  /*acb0*/  LEA.HI R55, R86, R227, RZ, 0x7 ;  /* 0x000000e356377211 */ /* 0x000fc400078f38ff */
[----:B------:R-:W-:Y:S02]  /*acc0*/  SHF.R.U64 R50, R50, 0x3, RZ ;  /* 0x0000000332327819 */ /* 0x000fe400000012ff */
[----:B------:R-:W-:Y:S02]  /*acd0*/  LOP3.LUT R66, R67, R202, RZ, 0x3c, !PT ;  /* 0x000000ca43427212 */ /* 0x000fe400078e3cff */
[----:B------:R-:W-:Y:S02]  /*ace0*/  MOV R67, R203 ;  /* 0x000000cb00437202 */ /* 0x000fe40000000f00 */
[----:B------:R-:W-:Y:S02]  /*acf0*/  LOP3.LUT R42, R43, 0x380, RZ, 0xc0, !PT ;  /* 0x000003802b2a7812 */ /* 0x000fe400078ec0ff */
[----:B------:R-:W-:Y:S02]  /*ad00*/  LOP3.LUT R28, R39, 0x380, RZ, 0xc0, !PT ;  /* 0x00000380271c7812 */ /* 0x000fe400078ec0ff */
[----:B------:R-:W-:Y:S01]  /*ad10*/  LOP3.LUT R46, R46, R47, RZ, 0x3c, !PT ;  /* 0x0000002f2e2e7212 */ /* 0x000fe200078e3cff */
[--C-:B------:R-:W-:Y:S01]  /*ad20*/  IMAD.X R47, RZ, RZ, R203.reuse, P6 ;  /* 0x000000ffff2f7224 */ /* 0x100fe200030e06cb */
[----:B------:R-:W-:Y:S01]  /*ad30*/  LOP3.LUT R94, R55, 0xffffff80, RZ, 0xc0, !PT ;  /* 0xffffff80375e7812 */ /* 0x000fe200078ec0ff */
[----:B------:R-:W-:Y:S01]  /*ad40*/  IMAD.X R55, RZ, RZ, R203, P3 ;  /* 0x000000ffff377224 */ /* 0x000fe200018e06cb */
[----:B------:R-:W-:-:S02]  /*ad50*/  LOP3.LUT R50, R50, R51, RZ, 0x3c, !PT ;  /* 0x0000003332327212 */ /* 0x000fc400078e3cff */
[----:B------:R-:W-:Y:S01]  /*ad60*/  IADD3 R51, P6, R202, 0xc060, RZ ;  /* 0x0000c060ca337810 */ /* 0x000fe20007fde0ff */
[----:B------:R-:W-:Y:S01]  /*ad70*/  IMAD.IADD R94, R227, 0x1, -R94 ;  /* 0x00000001e35e7824 */ /* 0x000fe200078e0a5e */
[----:B------:R-:W-:Y:S02]  /*ad80*/  MOV R67, R66 ;  /* 0x0000004200437202 */ /* 0x000fe40000000f00 */
[----:B------:R-:W-:Y:S01]  /*ad90*/  F2FP.F16.F32.PACK_AB R4, R25, R4 ;  /* 0x000000041904723e */ /* 0x000fe200000000ff */
[----:B------:R-:W-:Y:S01]  /*ada0*/  IMAD.X R25, RZ, RZ, R203, P0 ;  /* 0x000000ffff197224 */ /* 0x000fe200000e06cb */
[----:B------:R-:W-:Y:S02]  /*adb0*/  F2FP.F16.F32.PACK_AB R5, R168, R5 ;  /* 0x00000005a805723e */ /* 0x000fe400000000ff */
[----:B------:R-:W-:Y:S02]  /*adc0*/  F2FP.F16.F32.PACK_AB R6, R29, R6 ;  /* 0x000000061d06723e */ /* 0x000fe400000000ff */
[----:B------:R-:W-:-:S02]  /*add0*/  F2FP.F16.F32.PACK_AB R7, R166, R7 ;  /* 0x00000007a607723e */ /* 0x000fc400000000ff */
[----:B------:R-:W-:Y:S02]  /*ade0*/  SHF.R.U64 R42, R42, 0x3, RZ ;  /* 0x000000032a2a7819 */ /* 0x000fe400000012ff */
[----:B------:R-:W-:Y:S01]  /*adf0*/  SHF.R.U64 R28, R28, 0x3, RZ ;  /* 0x000000031c1c7819 */ /* 0x000fe200000012ff */
[----:B------:R1:W-:Y:S01]  /*ae00*/  STSM.16.M88.4 [R67], R4 ;  /* 0x0000000443007844 */ /* 0x0003e20000000200 */
[----:B------:R-:W-:Y:S01]  /*ae10*/  MOV R26, R26 ;  /* 0x0000001a001a7202 */ /* 0x000fe20000000f00 */
[----:B------:R-:W-:Y:S01]  /*ae20*/  VIADD R27, R225, UR42 ;  /* 0x0000002ae11b7c36 */ /* 0x000fe20008000000 */
[----:B------:R-:W-:Y:S02]  /*ae30*/  LOP3.LUT R66, R51, 0x380, RZ, 0xc0, !PT ;  /* 0x0000038033427812 */ /* 0x000fe400078ec0ff */
[----:B------:R-:W-:Y:S01]  /*ae40*/  LOP3.LUT R42, R42, R43, RZ, 0x3c, !PT ;  /* 0x0000002b2a2a7212 */ /* 0x000fe200078e3cff */
[----:B------:R-:W-:Y:S01]  /*ae50*/  IMAD.X R43, RZ, RZ, R203, P5 ;  /* 0x000000ffff2b7224 */ /* 0x000fe200028e06cb */
[----:B------:R-:W-:-:S02]  /*ae60*/  LOP3.LUT R28, R28, R39, RZ, 0x3c, !PT ;  /* 0x000000271c1c7212 */ /* 0x000fc400078e3cff */
[-C--:B------:R-:W-:Y:S02]  /*ae70*/  IADD3.X R39, RZ, R203.reuse, RZ, P4, !PT ;  /* 0x000000cbff277210 */ /* 0x080fe400027fe4ff */
[C---:B------:R-:W-:Y:S02]  /*ae80*/  IADD3 R59, P4, R202.reuse, 0xc020, RZ ;  /* 0x0000c020ca3b7810 */ /* 0x040fe40007f9e0ff */
[----:B------:R-:W-:Y:S02]  /*ae90*/  IADD3 R63, P5, R202, 0xc040, RZ ;  /* 0x0000c040ca3f7810 */ /* 0x000fe40007fbe0ff */
[----:B------:R-:W-:Y:S01]  /*aea0*/  SHF.R.U64 R66, R66, 0x3, RZ ;  /* 0x0000000342427819 */ /* 0x000fe200000012ff */
[----:B-1----:R-:W-:Y:S01]  /*aeb0*/  VIADD R4, R27, 0x8 ;  /* 0x000000081b047836 */ /* 0x002fe20000000000 */
[----:B------:R-:W-:Y:S02]  /*aec0*/  LOP3.LUT P0, RZ, R94, 0x3, RZ, 0xc0, !PT ;  /* 0x000000035eff7812 */ /* 0x000fe4000780c0ff */
[----:B------:R-:W-:-:S02]  /*aed0*/  IADD3.X R29, RZ, R203, RZ, P1, !PT ;  /* 0x000000cbff1d7210 */ /* 0x000fc40000ffe4ff */
[----:B------:R-:W-:Y:S02]  /*aee0*/  LOP3.LUT R58, R59, 0x380, RZ, 0xc0, !PT ;  /* 0x000003803b3a7812 */ /* 0x000fe400078ec0ff */
[----:B------:R-:W-:Y:S02]  /*aef0*/  LOP3.LUT R62, R63, 0x380, RZ, 0xc0, !PT ;  /* 0x000003803f3e7812 */ /* 0x000fe400078ec0ff */
[----:B------:R-:W-:Y:S01]  /*af00*/  LOP3.LUT R66, R66, R51, RZ, 0x3c, !PT ;  /* 0x0000003342427212 */ /* 0x000fe200078e3cff */
[----:B------:R-:W-:Y:S01]  /*af10*/  IMAD.X R51, RZ, RZ, R203, P2 ;  /* 0x000000ffff337224 */ /* 0x000fe200010e06cb */
[----:B------:R-:W-:Y:S02]  /*af20*/  IADD3.X R67, RZ, R203, RZ, P6, !PT ;  /* 0x000000cbff437210 */ /* 0x000fe400037fe4ff */
[----:B------:R-:W-:Y:S02]  /*af30*/  ISETP.GE.OR P1, PT, R4, UR6, P0 ;  /* 0x0000000604007c0c */ /* 0x000fe40008726670 */
[----:B------:R-:W-:Y:S01]  /*af40*/  MOV R94, R20 ;  /* 0x00000014005e7202 */ /* 0x000fe20000000f00 */
[----:B------:R-:W-:Y:S01]  /*af50*/  IMAD.U32 R21, RZ, RZ, UR9 ;  /* 0x00000009ff157e24 */ /* 0x000fe2000f8e00ff */
[----:B------:R-:W-:Y:S01]  /*af60*/  F2FP.F16.F32.PACK_AB R4, R33, R32 ;  /* 0x000000202104723e */ /* 0x000fe200000000ff */
[----:B------:R-:W-:Y:S01]  /*af70*/  IMAD.U32 R20, RZ, RZ, UR8 ;  /* 0x00000008ff147e24 */ /* 0x000fe2000f8e00ff */
[----:B------:R-:W-:-:S02]  /*af80*/  F2FP.F16.F32.PACK_AB R5, R167, R48 ;  /* 0x00000030a705723e */ /* 0x000fc400000000ff */
[----:B------:R-:W-:Y:S02]  /*af90*/  F2FP.F16.F32.PACK_AB R6, R37, R36 ;  /* 0x000000242506723e */ /* 0x000fe400000000ff */
[----:B------:R-:W-:Y:S02]  /*afa0*/  F2FP.F16.F32.PACK_AB R7, R165, R44 ;  /* 0x0000002ca507723e */ /* 0x000fe400000000ff */
[----:B------:R-:W-:Y:S02]  /*afb0*/  MOV R87, R22 ;  /* 0x0000001600577202 */ /* 0x000fe40000000f00 */
[----:B------:R-:W-:Y:S01]  /*afc0*/  F2FP.F16.F32.PACK_AB R8, R41, R8 ;  /* 0x000000082908723e */ /* 0x000fe200000000ff */
[----:B------:R-:W1:Y:S01]  /*afd0*/  LDC.64 R22, c[0x0][0xc78] ;  /* 0x00031e00ff167b82 */ /* 0x000e620000000a00 */
[----:B------:R-:W-:Y:S01]  /*afe0*/  F2FP.F16.F32.PACK_AB R9, R164, R9 ;  /* 0x00000009a409723e */ /* 0x000fe200000000ff */
[----:B------:R4:W-:Y:S01]  /*aff0*/  STSM.16.M88.4 [R94], R4 ;  /* 0x000000045e007844 */ /* 0x0009e20000000200 */
[----:B------:R-:W-:-:S02]  /*b000*/  F2FP.F16.F32.PACK_AB R10, R45, R10 ;  /* 0x0000000a2d0a723e */ /* 0x000fc400000000ff */
[----:B------:R-:W-:Y:S02]  /*b010*/  F2FP.F16.F32.PACK_AB R11, R162, R11 ;  /* 0x0000000ba20b723e */ /* 0x000fe400000000ff */
[----:B------:R-:W-:Y:S02]  /*b020*/  MOV R25, R24 ;  /* 0x0000001800197202 */ /* 0x000fe40000000f00 */
[----:B------:R-:W-:Y:S01]  /*b030*/  F2FP.F16.F32.PACK_AB R12, R49, R12 ;  /* 0x0000000c310c723e */ /* 0x000fe200000000ff */
[----:B------:R-:W-:Y:S01]  /*b040*/  STSM.16.M88.4 [R87], R8 ;  /* 0x0000000857007844 */ /* 0x000fe20000000200 */
[----:B------:R-:W-:Y:S02]  /*b050*/  F2FP.F16.F32.PACK_AB R13, R160, R13 ;  /* 0x0000000da00d723e */ /* 0x000fe400000000ff */
[----:B------:R-:W-:Y:S02]  /*b060*/  F2FP.F16.F32.PACK_AB R14, R53, R14 ;  /* 0x0000000e350e723e */ /* 0x000fe400000000ff */
[----:B------:R-:W-:-:S02]  /*b070*/  F2FP.F16.F32.PACK_AB R15, R158, R15 ;  /* 0x0000000f9e0f723e */ /* 0x000fc400000000ff */
[----:B------:R-:W-:Y:S02]  /*b080*/  SHF.R.U64 R58, R58, 0x3, RZ ;  /* 0x000000033a3a7819 */ /* 0x000fe400000012ff */
[----:B------:R-:W-:Y:S01]  /*b090*/  SHF.R.U64 R62, R62, 0x3, RZ ;  /* 0x000000033e3e7819 */ /* 0x000fe200000012ff */
[----:B------:R-:W-:Y:S01]  /*b0a0*/  STSM.16.M88.4 [R26], R12 ;  /* 0x0000000c1a007844 */ /* 0x000fe20000000200 */
[----:B------:R-:W-:Y:S02]  /*b0b0*/  MOV R30, R30 ;  /* 0x0000001e001e7202 */ /* 0x000fe40000000f00 */
[----:B------:R-:W-:Y:S02]  /*b0c0*/  MOV R24, R66 ;  /* 0x0000004200187202 */ /* 0x000fe40000000f00 */
[----:B------:R-:W-:Y:S02]  /*b0d0*/  F2FP.F16.F32.PACK_AB R16, R57, R16 ;  /* 0x000000103910723e */ /* 0x000fe400000000ff */
[----:B------:R-:W-:-:S02]  /*b0e0*/  F2FP.F16.F32.PACK_AB R17, R154, R17 ;  /* 0x000000119a11723e */ /* 0x000fc400000000ff */
        /* <DEDUP_REMOVED lines=24> */
[----:B------:R-:W-:Y:S02]  /*b270*/  LOP3.LUT R58, R58, R59, RZ, 0x3c, !PT ;  /* 0x0000003b3a3a7212 */ /* 0x000fe400078e3cff */
[----:B------:R-:W-:Y:S01]  /*b280*/  LOP3.LUT R62, R62, R63, RZ, 0x3c, !PT ;  /* 0x0000003f3e3e7212 */ /* 0x000fe200078e3cff */
[----:B------:R-:W-:Y:S01]  /*b290*/  IMAD.X R63, RZ, RZ, R203, P5 ;  /* 0x000000ffff3f7224 */ /* 0x000fe200028e06cb */
[----:B------:R-:W-:Y:S02]  /*b2a0*/  MOV R46, R46 ;  /* 0x0000002e002e7202 */ /* 0x000fe40000000f00 */
[----:B------:R-:W-:-:S02]  /*b2b0*/  F2FP.F16.F32.PACK_AB R90, R93, R92 ;  /* 0x0000005c5d5a723e */ /* 0x000fc400000000ff */
[----:B------:R-:W-:Y:S02]  /*b2c0*/  F2FP.F16.F32.PACK_AB R91, R56, R91 ;  /* 0x0000005b385b723e */ /* 0x000fe400000000ff */
[----:B------:R-:W-:Y:S02]  /*b2d0*/  F2FP.F16.F32.PACK_AB R97, R71, R98 ;  /* 0x000000624761723e */ /* 0x000fe400000000ff */
[----:B------:R-:W-:Y:S01]  /*b2e0*/  F2FP.F16.F32.PACK_AB R104, R105, R104 ;  /* 0x000000686968723e */ /* 0x000fe200000000ff */
[----:B------:R-:W-:Y:S01]  /*b2f0*/  STSM.16.M88.4 [R46], R88 ;  /* 0x000000582e007844 */ /* 0x000fe20000000200 */
[----:B------:R-:W-:Y:S02]  /*b300*/  IADD3.X R59, RZ, R203, RZ, P4, !PT ;  /* 0x000000cbff3b7210 */ /* 0x000fe400027fe4ff */
        /* <DEDUP_REMOVED lines=35> */
[----:B------:R-:W-:Y:S02]  /*b540*/  F2FP.F16.F32.PACK_AB R147, R3, R150 ;  /* 0x000000960393723e */ /* 0x000fe400000000ff */
[----:B------:R-:W-:Y:S02]  /*b550*/  LEA.HI R86, R86, R227, RZ, 0x5 ;  /* 0x000000e356567211 */ /* 0x000fe400078f28ff */
[----:B------:R-:W-:Y:S01]  /*b560*/  MOV R21, UR5 ;  /* 0x0000000500157c02 */ /* 0x000fe20008000f00 */
[----:B------:R-:W-:Y:S01]  /*b570*/  STSM.16.M88.4 [R24], R144 ;  /* 0x0000009018007844 */ /* 0x000fe20000000200 */
[----:B------:R-:W-:Y:S01]  /*b580*/  USHF.R.S32.HI UR5, URZ, 0x1f, UR44 ;  /* 0x0000001f3f057899 */ /* 0x000fe2000801142c */
[----:B------:R-:W-:Y:S01]  /*b590*/  SHF.R.S32.HI R86, RZ, 0x5, R86 ;  /* 0x00000005ff567819 */ /* 0x000fe20000011456 */
[----:B------:R-:W-:Y:S01]  /*b5a0*/  @!PT LDS RZ, [RZ] ;  /* 0x00000000fffff984 */ /* 0x000fe20000000800 */
[----:B------:R-:W-:Y:S01]  /*b5b0*/  @!PT LDS RZ, [RZ] ;  /* 0x00000000fffff984 */ /* 0x000fe20000000800 */
[----:B------:R-:W-:Y:S01]  /*b5c0*/  @!PT LDS RZ, [RZ] ;  /* 0x00000000fffff984 */ /* 0x000fe20000000800 */
[----:B------:R-:W-:Y:S01]  /*b5d0*/  @!PT LDS RZ, [RZ] ;  /* 0x00000000fffff984 */ /* 0x000fe20000000800 */
[----:B------:R5:W-:Y:S06]  /*b5e0*/  MEMBAR.ALL.CTA ;  /* 0x0000000000007992 */ /* 0x000bec0000008000 */
[----:B-----5:R-:W5:Y:S01]  /*b5f0*/  FENCE.VIEW.ASYNC.S ;  /* 0x00000000000073c6 */ /* 0x020f620000000000 */
[----:B-1----:R-:W-:Y:S01]  /*b600*/  IMAD.WIDE.U32 R20, R22, UR44, R20 ;  /* 0x0000002c16147c25 */ /* 0x002fe2000f8e0014 */
[----:B----4-:R-:W-:-:S02]  /*b610*/  SHF.R.S32.HI R5, RZ, 0x1f, R27 ;  /* 0x0000001fff057819 */ /* 0x010fc4000001141b */
[----:B-----5:R-:W1:Y:S01]  /*b620*/  SHFL.IDX PT, R3, R86, RZ, 0x1f ;  /* 0x00001fff56037589 */ /* 0x020e6200000e0000 */
[----:B------:R-:W-:Y:S01]  /*b630*/  IMAD R4, R22, UR5, RZ ;  /* 0x0000000516047c24 */ /* 0x000fe2000f8e02ff */
[----:B------:R-:W-:Y:S06]  /*b640*/  BAR.ARV 0x1, 0x120 ;  /* 0x0044800000007b1d */ /* 0x000fec0000002000 */
[----:B------:R-:W-:Y:S01]  /*b650*/  IMAD R4, R23, UR44, R4 ;  /* 0x0000002c17047c24 */ /* 0x000fe2000f8e0204 */
[C---:B------:R-:W-:Y:S02]  /*b660*/  IADD3 R6, P2, R27.reuse, R20, RZ ;  /* 0x000000141b067210 */ /* 0x040fe40007f5e0ff */
[----:B------:R-:W-:Y:S01]  /*b670*/  ISETP.GE.OR P0, PT, R27, UR6, P0 ;  /* 0x000000061b007c0c */ /* 0x000fe20008706670 */
[----:B------:R-:W-:Y:S01]  /*b680*/  ULDC.64 UR6, c[0x0][0xc40] ;  /* 0x0003100000067ab9 */ /* 0x000fe20000000a00 */
[----:B------:R-:W-:-:S02]  /*b690*/  IADD3.X R5, R5, R21, R4, P2, !PT ;  /* 0x0000001505057210 */ /* 0x000fc400017fe404 */
[----:B------:R-:W-:-:S04]  /*b6a0*/  LEA R4, P2, R6, UR6, 0x2 ;  /* 0x0000000606047c11 */ /* 0x000fc8000f8410ff */
[----:B------:R-:W-:-:S05]  /*b6b0*/  LEA.HI.X R5, R6, UR7, R5, 0x2, P2 ;  /* 0x0000000706057c11 */ /* 0x000fca00090f1405 */
[----:B------:R4:W-:Y:S04]  /*b6c0*/  @!P1 STG.E desc[UR46][R4.64+0x20], R2 ;  /* 0x0000200204009986 */ /* 0x0009e8000c10192e */
[----:B------:R4:W-:Y:S01]  /*b6d0*/  @!P0 STG.E desc[UR46][R4.64], R0 ;  /* 0x0000000004008986 */ /* 0x0009e2000c10192e */
[----:B-1----:R-:W-:-:S13]  /*b6e0*/  ISETP.NE.AND P0, PT, R3, 0x7, PT ;  /* 0x000000070300780c */ /* 0x002fda0003f05270 */
        /* <DEDUP_REMOVED lines=31> */
.L_x_10656:
[----:B------:R-:W-:Y:S05]  /*b8e0*/  BSYNC B0 ;  /* 0x0000000000007941 */ /* 0x000fea0003800000 */
.L_x_10655:
[----:B------:R-:W-:Y:S05]  /*b8f0*/  BRA `(.L_x_10654) ;  /* 0x0000000800847947 */ /* 0x000fea0003800000 */
.L_x_10653:
[----:B------:R-:W1:Y:S01]  /*b900*/  LDC R12, c[0x0][0xeac] ;  /* 0x0003ab00ff0c7b82 */ /* 0x000e620000000800 */
[----:B------:R-:W-:Y:S01]  /*b910*/  ISETP.GT.AND P0, PT, R227, 0x7f, PT ;  /* 0x0000007fe300780c */ /* 0x000fe20003f04270 */
[----:B------:R-:W-:Y:S01]  /*b920*/  USHF.R.S32.HI UR5, URZ, 0x1f, UR43 ;  /* 0x0000001f3f057899 */ /* 0x000fe2000801142b */
[----:B------:R-:W-:Y:S01]  /*b930*/  BSSY B0, `(.L_x_10657) ;  /* 0x000001c000007945 */ /* 0x000fe20003800000 */
[----:B------:R-:W-:Y:S01]  /*b940*/  USHF.R.S32.HI UR6, URZ, 0x1f, UR44 ;  /* 0x0000001f3f067899 */ /* 0x000fe2000801142c */
[----:B------:R-:W-:Y:S02]  /*b950*/  SHF.R.S32.HI R205, RZ, 0x1f, R204 ;  /* 0x0000001fffcd7819 */ /* 0x000fe400000114cc */
[----:B------:R-:W-:Y:S01]  /*b960*/  SHF.R.S32.HI R14, RZ, 0x1f, R227 ;  /* 0x0000001fff0e7819 */ /* 0x000fe200000114e3 */
[----:B------:R-:W4:Y:S08]  /*b970*/  LDC.64 R6, c[0x0][0xbe0] ;  /* 0x0002f800ff067b82 */ /* 0x000f300000000a00 */
[----:B------:R-:W1:Y:S01]  /*b980*/  LDC.64 R8, c[0x0][0xbe8] ;  /* 0x0002fa00ff087b82 */ /* 0x000e620000000a00 */
[----:B------:R-:W-:Y:S05]  /*b990*/  @P0 BRA `(.L_x_10658) ;  /* 0x0000000000540947 */ /* 0x000fea0003800000 */
[----:B------:R-:W5:Y:S01]  /*b9a0*/  S2R R0, SR_TID.X ;  /* 0x0000000000007919 */ /* 0x000f620000002100 */
[----:B------:R-:W-:Y:S01]  /*b9b0*/  ULDC UR7, c[0x0][0xb88] ;  /* 0x0002e20000077ab9 */ /* 0x000fe20000000800 */
[----:B-----5:R-:W-:-:S04]  /*b9c0*/  IADD3 R2, R223, -0x80, R0 ;  /* 0xffffff80df027810 */ /* 0x020fc80007ffe000 */
[----:B------:R-:W-:-:S13]  /*b9d0*/  ISETP.GE.AND P0, PT, R2, UR7, PT ;  /* 0x0000000702007c0c */ /* 0x000fda000bf06270 */
[----:B------:R-:W-:Y:S05]  /*b9e0*/  @P0 BRA `(.L_x_10658) ;  /* 0x0000000000400947 */ /* 0x000fea0003800000 */
[----:B------:R-:W5:Y:S01]  /*b9f0*/  LDC.64 R4, c[0x0][0xc70] ;  /* 0x00031c00ff047b82 */ /* 0x000f620000000a00 */
[----:B------:R-:W-:Y:S01]  /*ba00*/  SHF.R.S32.HI R3, RZ, 0x1f, R2 ;  /* 0x0000001fff037819 */ /* 0x000fe20000011402 */
[----:B------:R-:W-:-:S06]  /*ba10*/  ULDC.64 UR8, c[0x0][0xc40] ;  /* 0x0003100000087ab9 */ /* 0x000fcc0000000a00 */
[----:B------:R-:W1:Y:S01]  /*ba20*/  LDC.64 R10, c[0x0][0xc78] ;  /* 0x00031e00ff0a7b82 */ /* 0x000e620000000a00 */
[C---:B-----5:R-:W-:Y:S02]  /*ba30*/  IMAD R0, R4.reuse, UR5, RZ ;  /* 0x0000000504007c24 */ /* 0x060fe4000f8e02ff */
[----:B------:R-:W-:-:S04]  /*ba40*/  IMAD.WIDE.U32 R2, R4, UR43, R2 ;  /* 0x0000002b04027c25 */ /* 0x000fc8000f8e0002 */
[----:B------:R-:W-:Y:S02]  /*ba50*/  IMAD R5, R5, UR43, R0 ;  /* 0x0000002b05057c24 */ /* 0x000fe4000f8e0200 */
[C---:B-1----:R-:W-:Y:S02]  /*ba60*/  IMAD R0, R10.reuse, UR6, RZ ;  /* 0x000000060a007c24 */ /* 0x042fe4000f8e02ff */
        /* <DEDUP_REMOVED lines=8> */
.L_x_10658:
[----:B------:R-:W-:Y:S05]  /*baf0*/  BSYNC B0 ;  /* 0x0000000000007941 */ /* 0x000fea0003800000 */
.L_x_10657:
[----:B----4-:R-:W-:Y:S01]  /*bb00*/  IMAD R0, R6, UR5, RZ ;  /* 0x0000000506007c24 */ /* 0x010fe2000f8e02ff */
[----:B------:R-:W-:Y:S01]  /*bb10*/  LEA.HI R14, R14, R227, RZ, 0x3 ;  /* 0x000000e30e0e7211 */ /* 0x000fe200078f18ff */
[----:B------:R-:W-:Y:S01]  /*bb20*/  ULDC UR5, c[0x0][0xb88] ;  /* 0x0002e20000057ab9 */ /* 0x000fe20000000800 */
[----:B-1----:R-:W-:Y:S01]  /*bb30*/  IMAD.WIDE.U32 R4, R6, UR43, R204 ;  /* 0x0000002b06047c25 */ /* 0x002fe2000f8e00cc */
[----:B------:R-:W-:Y:S01]  /*bb40*/  UIADD3 UR42, -UR42, UR5, URZ ;  /* 0x000000052a2a7290 */ /* 0x000fe2000fffe13f */
[----:B------:R-:W-:Y:S01]  /*bb50*/  SHF.R.S32.HI R2, RZ, 0x3, R14 ;  /* 0x00000003ff027819 */ /* 0x000fe2000001140e */
[----:B------:R-:W-:Y:S01]  /*bb60*/  ULOP3.LUT UR40, URZ, UR40, URZ, 0x33, !UPT ;  /* 0x000000283f287292 */ /* 0x000fe2000f8e333f */
[----:B------:R-:W-:Y:S01]  /*bb70*/  IMAD R3, R7, UR43, R0 ;  /* 0x0000002b07037c24 */ /* 0x000fe2000f8e0200 */
[----:B------:R-:W-:Y:S01]  /*bb80*/  BSSY B0, `(.L_x_10659) ;  /* 0x0000026000007945 */ /* 0x000fe20003800000 */
[C---:B------:R-:W-:Y:S01]  /*bb90*/  IADD3 R6, R2.reuse, 0x40, RZ ;  /* 0x0000004002067810 */ /* 0x040fe20007ffe0ff */
[C---:B------:R-:W-:Y:S01]  /*bba0*/  VIADD R0, R2.reuse, 0x20 ;  /* 0x0000002002007836 */ /* 0x040fe20000000000 */
[----:B------:R-:W-:Y:S01]  /*bbb0*/  ISETP.GE.AND P2, PT, R2, UR42, PT ;  /* 0x0000002a02007c0c */ /* 0x000fe2000bf46270 */
[----:B------:R-:W-:Y:S01]  /*bbc0*/  IMAD.IADD R5, R5, 0x1, R3 ;  /* 0x0000000105057824 */ /* 0x000fe200078e0203 */
[----:B------:R-:W-:Y:S01]  /*bbd0*/  SHF.R.S32.HI R3, RZ, 0x1f, R2 ;  /* 0x0000001fff037819 */ /* 0x000fe20000011402 */
[----:B------:R-:W-:Y:S01]  /*bbe0*/  VIADD R11, R12, UR40 ;  /* 0x000000280c0b7c36 */ /* 0x000fe20008000000 */
[----:B------:R-:W-:Y:S01]  /*bbf0*/  ISETP.GE.AND P0, PT, R0, UR42, PT ;  /* 0x0000002a00007c0c */ /* 0x000fe2000bf06270 */
[----:B------:R-:W-:Y:S01]  /*bc00*/  IMAD R0, R8, UR6, RZ ;  /* 0x0000000608007c24 */ /* 0x000fe2000f8e02ff */
[----:B------:R-:W-:Y:S01]  /*bc10*/  ISETP.GE.AND P1, PT, R6, UR42, PT ;  /* 0x0000002a06007c0c */ /* 0x000fe2000bf26270 */
[----:B------:R-:W-:-:S04]  /*bc20*/  IMAD.WIDE.U32 R6, R8, UR44, R4 ;  /* 0x0000002c08067c25 */ /* 0x000fc8000f8e0004 */
[----:B------:R-:W-:Y:S01]  /*bc30*/  IMAD R9, R9, UR44, R0 ;  /* 0x0000002c09097c24 */ /* 0x000fe2000f8e0200 */
[----:B------:R-:W-:Y:S01]  /*bc40*/  IADD3 R0, R2, 0x60, RZ ;  /* 0x0000006002007810 */ /* 0x000fe20007ffe0ff */
        /* <DEDUP_REMOVED lines=12> */
[----:B------:R-:W-:Y:S01]  /*bd10*/  MOV R3, R11 ;  /* 0x0000000b00037202 */ /* 0x000fe20000000f00 */
[----:B------:R-:W-:Y:S01]  /*bd20*/  IMAD R9, R4, UR7, R9 ;  /* 0x0000000704097c24 */ /* 0x000fe2000f8e0209 */
[----:B------:R-:W-:-:S02]  /*bd30*/  ISETP.GE.AND P2, PT, R204, UR5, PT ;  /* 0x00000005cc007c0c */ /* 0x000fc4000bf46270 */
        /* <DEDUP_REMOVED lines=10> */
.L_x_10660:
[----:B------:R-:W-:Y:S05]  /*bde0*/  BSYNC B0 ;  /* 0x0000000000007941 */ /* 0x000fea0003800000 */
.L_x_10659:
[----:B------:R-:W-:Y:S01]  /*bdf0*/  BSSY B0, `(.L_x_10661) ;  /* 0x000001b000007945 */ /* 0x000fe20003800000 */
[----:B------:R-:W-:-:S03]  /*be00*/  ISETP.GE.AND P2, PT, R0, UR42, PT ;  /* 0x0000002a00007c0c */ /* 0x000fc6000bf46270 */
[----:B------:R-:W-:Y:S10]  /*be10*/  @P0 BRA `(.L_x_10662) ;  /* 0x0000000000600947 */ /* 0x000ff40003800000 */
[----:B-1----:R-:W-:Y:S01]  /*be20*/  IADD3 R9, P0, R4, 0x20, RZ ;  /* 0x0000002004097810 */ /* 0x002fe20007f1e0ff */
[C---:B------:R-:W-:Y:S01]  /*be30*/  VIADD R2, R204.reuse, 0x40 ;  /* 0x00000040cc027836 */ /* 0x040fe20000000000 */
[----:B------:R-:W-:Y:S01]  /*be40*/  IADD3 R3, R204, 0x80, RZ ;  /* 0x00000080cc037810 */ /* 0x000fe20007ffe0ff */
[----:B------:R-:W-:Y:S01]  /*be50*/  ULDC UR5, c[0x0][0xb8c] ;  /* 0x0002e30000057ab9 */ /* 0x000fe20000000800 */
        /* <DEDUP_REMOVED lines=20> */
.L_x_10662:
[----:B------:R-:W-:Y:S05]  /*bfa0*/  BSYNC B0 ;  /* 0x0000000000007941 */ /* 0x000fea0003800000 */
.L_x_10661:
[----:B------:R-:W-:Y:S04]  /*bfb0*/  BSSY B0, `(.L_x_10663) ;  /* 0x000001a000007945 */ /* 0x000fe80003800000 */
[----:B------:R-:W-:Y:S05]  /*bfc0*/  @P1 BRA `(.L_x_10664) ;  /* 0x0000000000601947 */ /* 0x000fea0003800000 */
[----:B-1--4-:R-:W-:Y:S01]  /*bfd0*/  IADD3 R9, P0, R4, 0x40, RZ ;  /* 0x0000004004097810 */ /* 0x012fe20007f1e0ff */
        /* <DEDUP_REMOVED lines=9> */
[----:B------:R-:W-:Y:S01]  /*c070*/  IADD3 R8, R204, 0xc0, RZ ;  /* 0x000000c0cc087810 */ /* 0x000fe20007ffe0ff */
        /* <DEDUP_REMOVED lines=13> */
.L_x_10664:
[----:B------:R-:W-:Y:S05]  /*c150*/  BSYNC B0 ;  /* 0x0000000000007941 */ /* 0x000fea0003800000 */
.L_x_10663:
[----:B------:R-:W-:Y:S04]  /*c160*/  BSSY B0, `(.L_x_10654) ;  /* 0x000001a000007945 */ /* 0x000fe80003800000 */
[----:B------:R-:W-:Y:S05]  /*c170*/  @P2 BRA `(.L_x_10665) ;  /* 0x0000000000602947 */ /* 0x000fea0003800000 */
[----:B------:R-:W-:Y:S01]  /*c180*/  IADD3 R7, P0, R4, 0x60, RZ ;  /* 0x0000006004077810 */ /* 0x000fe20007f1e0ff */
[----:B------:R-:W-:Y:S01]  /*c190*/  ULDC UR5, c[0x0][0xb8c] ;  /* 0x0002e30000057ab9 */ /* 0x000fe20000000800 */
[C---:B------:R-:W-:Y:S01]  /*c1a0*/  IADD3 R0, R204.reuse, 0x40, RZ ;  /* 0x00000040cc007810 */ /* 0x040fe20007ffe0ff */
        /* <DEDUP_REMOVED lines=21> */
.L_x_10665:
[----:B------:R-:W-:Y:S05]  /*c300*/  BSYNC B0 ;  /* 0x0000000000007941 */ /* 0x000fea0003800000 */
.L_x_10654:
[----:B------:R-:W5:Y:S02]  /*c310*/  LDC R0, c[0x0][0xea8] ;  /* 0x0003aa00ff007b82 */ /* 0x000f640000000800 */
[----:B-----5:R-:W-:-:S13]  /*c320*/  ISETP.LE.AND P0, PT, R0, UR4, PT ;  /* 0x0000000400007c0c */ /* 0x020fda000bf03270 */
[----:B------:R-:W-:Y:S05]  /*c330*/  @!P0 BRA `(.L_x_10666) ;  /* 0xffffff4800b88947 */ /* 0x000fea000383ffff */
[----:B------:R-:W-:Y:S05]  /*c340*/  EXIT ;  /* 0x000000000000794d */ /* 0x000fea0003800000 */
.L_x_10617:
[----:B------:R-:W-:-:S08]  /*c350*/  NOP ;  /* 0x0000000000007918 */ /* 0x000fd00000000000 */
[----:B---3--:R-:W1:-:S00]  /*c360*/  USETMAXREG.DEALLOC.CTAPOOL 0x18 ;  /* 0x00000018000079c8 */ /* 0x008e4000080e0500 */
[----:B-1----:R-:W-:-:S06]  /*c370*/  LOP3.LUT R0, R0, 0x3, RZ, 0xc0, !PT ;  /* 0x0000000300007812 */ /* 0x002fcc00078ec0ff */
[----:B------:R-:W1:Y:S02]  /*c380*/  SHFL.IDX PT, R0, R0, RZ, 0x1f ;  /* 0x00001fff00007589 */ /* 0x000e6400000e0000 */
[----:B-1----:R-:W-:-:S13]  /*c390*/  ISETP.NE.AND P0, PT, R0, RZ, PT ;  /* 0x000000ff0000720c */ /* 0x002fda0003f05270 */
[----:B------:R-:W-:Y:S05]  /*c3a0*/  @P0 EXIT ;  /* 0x000000000000094d */ /* 0x000fea0003800000 */
[----:B------:R-:W1:Y:S01]  /*c3b0*/  S2UR UR4, SR_CTAID.X ;  /* 0x00000000000479c3 */ /* 0x000e620000002500 */
[----:B------:R2:W-:Y:S01]  /*c3c0*/  STL [R1+0x4], RZ ;  /* 0x000004ff01007387 */ /* 0x0005e20000100800 */
[----:B------:R-:W-:Y:S01]  /*c3d0*/  IMAD.MOV.U32 R16, RZ, RZ, RZ ;  /* 0x000000ffff107224 */ /* 0x000fe200078e00ff */
[----:B------:R-:W-:-:S05]  /*c3e0*/  MOV R17, 0x1 ;  /* 0x0000000100117802 */ /* 0x000fca0000000f00 */
[----:B------:R-:W1:Y:S02]  /*c3f0*/  LDC R0, c[0x0][0xea8] ;  /* 0x0003aa00ff007b82 */ /* 0x000e640000000800 */
[----:B-1----:R-:W-:-:S13]  /*c400*/  ISETP.LE.AND P0, PT, R0, UR4, PT ;  /* 0x0000000400007c0c */ /* 0x002fda000bf03270 */
[----:B--2---:R-:W-:Y:S05]  /*c410*/  @P0 BRA `(.L_x_10667) ;  /* 0x0000002800cc0947 */ /* 0x004fea0003800000 */
[----:B------:R-:W-:Y:S01]  /*c420*/  IMAD.U32 R0, RZ, RZ, UR4 ;  /* 0x00000004ff007e24 */ /* 0x000fe2000f8e00ff */
[----:B------:R-:W-:Y:S01]  /*c430*/  MOV R16, RZ ;  /* 0x000000ff00107202 */ /* 0x000fe20000000f00 */
[----:B------:R-:W-:Y:S01]  /*c440*/  IMAD.MOV.U32 R17, RZ, RZ, 0x1 ;  /* 0x00000001ff117424 */ /* 0x000fe200078e00ff */
[----:B------:R-:W-:Y:S01]  /*c450*/  ULDC UR44, c[0x0][0xc] ;  /* 0x00000300002c7ab9 */ /* 0x000fe20000000800 */
[----:B------:R-:W-:Y:S01]  /*c460*/  ULDC.64 UR38, c[0x0][0x198] ;  /* 0x0000660000267ab9 */ /* 0x000fe20000000a00 */
[----:B------:R1:W-:Y:S04]  /*c470*/  STL [R1], R0 ;  /* 0x0000000001007387 */ /* 0x0003e80000100800 */
[----:B------:R1:W-:Y:S02]  /*c480*/  STL [R1+0x4], RZ ;  /* 0x000004ff01007387 */ /* 0x0003e40000100800 */
.L_x_10717:
[----:B--23--:R-:W2:Y:S01]  /*c490*/  LDL R6, [R1] ;  /* 0x0000000001067983 */ /* 0x00cea20000100800 */
        /* <DEDUP_REMOVED lines=12> */
[----:B----4-:R-:W-:Y:S05]  /*c560*/  @!P0 BRA `(.L_x_10668) ;  /* 0x0000000000208947 */ /* 0x010fea0003800000 */
        /* <DEDUP_REMOVED lines=8> */
.L_x_10668:
[----:B------:R-:W-:Y:S01]  /*c5f0*/  ULDC UR11, c[0x0][0xec4] ;  /* 0x0003b100000b7ab9 */ /* 0x000fe20000000800 */
[----:B------:R-:W-:Y:S01]  /*c600*/  UMOV UR9, UR10 ;  /* 0x0000000a00097c82 */ /* 0x000fe20008000000 */
[----:B------:R-:W-:-:S11]  /*c610*/  UISETP.NE.AND UP0, UPT, UR11, 0x1, UPT ;  /* 0x000000010b00788c */ /* 0x000fd6000bf05270 */
[----:B------:R-:W-:Y:S02]  /*c620*/  @UP0 ULDC.64 UR12, c[0x0][0xec8] ;  /* 0x0003b200000c0ab9 */ /* 0x000fe40000000a00 */
[----:B------:R-:W-:-:S04]  /*c630*/  UIMAD.WIDE.U32 UR6, UR10, UR12, URZ ;  /* 0x0000000c0a0672a5 */ /* 0x000fc8000f8e003f */
[----:B------:R-:W-:-:S04]  /*c640*/  @UP0 USHF.R.U32.HI UR9, URZ, UR13, UR7 ;  /* 0x0000000d3f090299 */ /* 0x000fc80008011607 */
[----:B------:R-:W-:-:S12]  /*c650*/  UIMAD UR6, UR9, UR11, URZ ;  /* 0x0000000b090672a4 */ /* 0x000fd8000f8e023f */
.L_x_10669:
[----:B------:R-:W1:Y:S01]  /*c660*/  LDC R0, c[0x0][0x404] ;  /* 0x00010100ff007b82 */ /* 0x000e620000000800 */
[----:B------:R-:W-:Y:S01]  /*c670*/  ULOP3.LUT UR7, URZ, UR9, URZ, 0x33, !UPT ;  /* 0x000000093f077292 */ /* 0x000fe2000f8e333f */
[----:B------:R-:W-:Y:S01]  /*c680*/  BSSY B6, `(.L_x_10670) ;  /* 0x000027a000067945 */ /* 0x000fe20003800000 */
[----:B------:R-:W-:Y:S01]  /*c690*/  ULDC.64 UR12, c[0x0][0x3f8] ;  /* 0x0000fe00000c7ab9 */ /* 0x000fe20000000a00 */
[----:B------:R-:W-:Y:S01]  /*c6a0*/  ULDC UR9, c[0x0][0xeac] ;  /* 0x0003ab0000097ab9 */ /* 0x000fe20000000800 */
[----:B------:R-:W-:Y:S01]  /*c6b0*/  ISETP.NE.U32.AND P0, PT, RZ, UR12, PT ;  /* 0x0000000cff007c0c */ /* 0x000fe2000bf05070 */
[----:B------:R-:W-:Y:S02]  /*c6c0*/  UIADD3 UR7, UR7, UR9, URZ ;  /* 0x0000000907077290 */ /* 0x000fe4000fffe03f */
[----:B------:R-:W2:Y:S01]  /*c6d0*/  LDC R2, c[0x0][0x288] ;  /* 0x0000a200ff027b82 */ /* 0x000ea20000000800 */
[----:B------:R-:W-:Y:S01]  /*c6e0*/  ISETP.NE.AND.EX P0, PT, RZ, UR13, PT, P0 ;  /* 0x0000000dff007c0c */ /* 0x000fe2000bf05300 */
[----:B------:R-:W-:Y:S01]  /*c6f0*/  USHF.L.U32 UR41, UR7, 0x7, URZ ;  /* 0x0000000707297899 */ /* 0x000fe2000800063f */
[----:B------:R-:W-:Y:S01]  /*c700*/  ULDC UR9, c[0x0][0xeb8] ;  /* 0x0003ae0000097ab9 */ /* 0x000fe20000000800 */
[----:B------:R-:W-:-:S02]  /*c710*/  UIADD3 UR6, UR10, -UR6, URZ ;  /* 0x800000060a067290 */ /* 0x000fc4000fffe03f */
[----:B------:R-:W-:Y:S02]  /*c720*/  UISETP.NE.AND UP0, UPT, UR9, 0x1, UPT ;  /* 0x000000010900788c */ /* 0x000fe4000bf05270 */
[----:B------:R-:W3:Y:S01]  /*c730*/  LDC R4, c[0x0][0x2e0] ;  /* 0x0000b800ff047b82 */ /* 0x000ee20000000800 */
[----:B------:R-:W-:Y:S01]  /*c740*/  IMAD.U32 R5, RZ, RZ, UR41 ;  /* 0x00000029ff057e24 */ /* 0x000fe2000f8e00ff */
[----:B------:R-:W-:Y:S02]  /*c750*/  ULDC UR7, c[0x0][0xec4] ;  /* 0x0003b10000077ab9 */ /* 0x000fe40000000800 */
[----:B------:R-:W-:Y:S01]  /*c760*/  UIMAD UR8, UR8, UR7, UR6 ;  /* 0x00000007080872a4 */ /* 0x000fe2000f8e0206 */
[----:B-1----:R-:W-:-:S04]  /*c770*/  SEL R3, R0, 0x1, P0 ;  /* 0x0000000100037807 */ /* 0x002fc80000000000 */
[----:B------:R-:W-:Y:S01]  /*c780*/  @UP0 ULDC UR6, c[0x0][0xebc] ;  /* 0x0003af0000060ab9 */ /* 0x000fe20000000800 */
[----:B------:R-:W-:Y:S01]  /*c790*/  @UP0 ULDC UR10, c[0x0][0xec0] ;  /* 0x0003b000000a0ab9 */ /* 0x000fe20000000800 */
[----:B------:R-:W-:Y:S02]  /*c7a0*/  UIMAD.WIDE.U32 UR6, UR8, UR6, URZ ;  /* 0x00000006080672a5 */ /* 0x000fe4000f8e003f */
[----:B------:R-:W-:Y:S01]  /*c7b0*/  UMOV UR43, UR8 ;  /* 0x00000008002b7c82 */ /* 0x000fe20008000000 */
[----:B--2---:R-:W-:Y:S01]  /*c7c0*/  IADD3 R2, R5, 0xdf, -R2 ;  /* 0x000000df05027810 */ /* 0x004fe20007ffe802 */
[----:B------:R-:W-:-:S04]  /*c7d0*/  @UP0 USHF.R.U32.HI UR43, URZ, UR10, UR7 ;  /* 0x0000000a3f2b0299 */ /* 0x000fc80008011607 */
[----:B------:R-:W-:Y:S01]  /*c7e0*/  UIADD3 UR42, -UR43, URZ, URZ ;  /* 0x0000003f2b2a7290 */ /* 0x000fe2000fffe13f */
[----:B---3--:R-:W-:-:S03]  /*c7f0*/  IMAD R0, R3, R4, 0x5f ;  /* 0x0000005f03007424 */ /* 0x008fc600078e0204 */
[----:B------:R-:W-:Y:S01]  /*c800*/  UIMAD UR42, UR9, UR42, UR8 ;  /* 0x0000002a092a72a4 */ /* 0x000fe2000f8e0208 */
[----:B------:R-:W-:Y:S02]  /*c810*/  IMAD R2, R3, R4, R2 ;  /* 0x0000000403027224 */ /* 0x000fe400078e0202 */
[----:B------:R-:W-:-:S04]  /*c820*/  IMAD.HI R0, R0, 0x2aaaaaab, RZ ;  /* 0x2aaaaaab00007827 */ /* 0x000fc800078e02ff */
[----:B------:R-:W-:Y:S01]  /*c830*/  IMAD.HI R2, R2, 0x2aaaaaab, RZ ;  /* 0x2aaaaaab02027827 */ /* 0x000fe200078e02ff */
[----:B------:R-:W-:-:S04]  /*c840*/  SHF.R.U32.HI R3, RZ, 0x1f, R0 ;  /* 0x0000001fff037819 */ /* 0x000fc80000011600 */
[----:B------:R-:W-:Y:S02]  /*c850*/  SHF.R.U32.HI R5, RZ, 0x1f, R2 ;  /* 0x0000001fff057819 */ /* 0x000fe40000011602 */
[----:B------:R-:W-:Y:S02]  /*c860*/  LEA.HI.SX32 R3, R0, R3, 0x1c ;  /* 0x0000000300037211 */ /* 0x000fe400078fe2ff */
[----:B------:R-:W-:-:S04]  /*c870*/  LEA.HI.SX32 R2, R2, R5, 0x1c ;  /* 0x0000000502027211 */ /* 0x000fc800078fe2ff */
[----:B------:R-:W-:-:S04]  /*c880*/  VIMNMX R19, R3, R2, PT ;  /* 0x0000000203137248 */ /* 0x000fc80003fe0100 */
[----:B------:R-:W-:-:S13]  /*c890*/  ISETP.GT.AND P0, PT, R19, RZ, PT ;  /* 0x000000ff1300720c */ /* 0x000fda0003f04270 */
        /* <DEDUP_REMOVED lines=19> */
.L_x_10671:
[----:B------:R-:W1:Y:S01]  /*c9d0*/  S2R R3, SR_CgaCtaId ;  /* 0x0000000000037919 */ /* 0x000e620000008800 */
[----:B------:R-:W-:-:S04]  /*c9e0*/  MOV R18, 0x400 ;  /* 0x0000040000127802 */ /* 0x000fc80000000f00 */
[----:B-1----:R-:W-:-:S04]  /*c9f0*/  LEA R18, R3, R18, 0x18 ;  /* 0x0000001203127211 */ /* 0x002fc800078ec0ff */
[----:B------:R-:W-:-:S04]  /*ca00*/  IADD3 R0, R18, 0x1c400, RZ ;  /* 0x0001c40012007810 */ /* 0x000fc80007ffe0ff */
[----:B------:R-:W-:-:S13]  /*ca10*/  LOP3.LUT P0, RZ, R0, 0x3ff, RZ, 0xc0, !PT ;  /* 0x000003ff00ff7812 */ /* 0x000fda000780c0ff */
        /* <DEDUP_REMOVED lines=17> */
.L_x_10673:
        /* <DEDUP_REMOVED lines=19> */
.L_x_10675:
        /* <DEDUP_REMOVED lines=16> */
.L_x_10674:
[----:B------:R-:W-:Y:S01]  /*cd60*/  ULDC.64 UR4, c[0x0][0xaf0] ;  /* 0x0002bc0000047ab9 */ /* 0x000fe20000000a00 */
[----:B------:R-:W-:Y:S01]  /*cd70*/  IMAD.U32 R5, RZ, RZ, UR43 ;  /* 0x0000002bff057e24 */ /* 0x000fe2000f8e00ff */
[----:B------:R-:W-:Y:S01]  /*cd80*/  ISETP.NE.U32.AND P0, PT, RZ, UR4, PT ;  /* 0x00000004ff007c0c */ /* 0x000fe2000bf05070 */
[----:B------:R-:W1:Y:S01]  /*cd90*/  LDC R0, c[0x0][0x428] ;  /* 0x00010a00ff007b82 */ /* 0x000e620000000800 */
[----:B------:R-:W-:Y:S01]  /*cda0*/  MOV R6, UR43 ;  /* 0x0000002b00067c02 */ /* 0x000fe20008000f00 */
        /* <DEDUP_REMOVED lines=25> */
.L_x_10730:
[----:B------:R-:W-:Y:S01]  /*cf40*/  UMOV UR4, 0xffffffff ;  /* 0xffffffff00047882 */ /* 0x000fe20000000000 */
[----:B------:R-:W-:Y:S02]  /*cf50*/  SHF.R.S32.HI R7, RZ, 0x1f, R6 ;  /* 0x0000001fff077819 */ /* 0x000fe40000011406 */
[----:B------:R-:W-:Y:S05]  /*cf60*/  BRA.DIV UR4, `(.L_x_10677) ;  /* 0x0000002604b47947 */ /* 0x000fea000b800000 */
[----:B------:R-:W-:-:S13]  /*cf70*/  ELECT P6, URZ, PT ;  /* 0x00000000003f782f */ /* 0x000fda00038c0000 */
.L_x_10733:
[----:B------:R-:W-:Y:S05]  /*cf80*/  @!P6 BRA `(.L_x_10678) ;  /* 0x0000000000c8e947 */ /* 0x000fea0003800000 */
[----:B------:R-:W-:Y:S01]  /*cf90*/  MOV R4, R6 ;  /* 0x0000000600047202 */ /* 0x000fe20000000f00 */
        /* <DEDUP_REMOVED lines=15> */
[----:B------:R-:W-:-:S04]  /*d090*/  LEA R10, P2, R4, R2, 0x2 ;  /* 0x00000002040a7211 */ /* 0x000fc800078410ff */
[----:B------:R-:W-:-:S05]  /*d0a0*/  LEA.HI.X R11, R4, R3, R9, 0x2, P2 ;  /* 0x00000003040b7211 */ /* 0x000fca00010f1409 */
[----:B------:R1:W5:Y:S04]  /*d0b0*/  LDG.E R4, desc[UR46][R10.64] ;  /* 0x0000002e0a047981 */ /* 0x000368000c1e1900 */
.L_x_10679:
[----:B-1----:R-:W-:Y:S01]  /*d0c0*/  IMAD R10, R16, 0x8, R18 ;  /* 0x00000008100a7824 */ /* 0x002fe200078e0212 */
[----:B------:R-:W-:-:S04]  /*d0d0*/  SHF.L.U32 R5, R17, 0x1f, RZ ;  /* 0x0000001f11057819 */ /* 0x000fc800000006ff */
[----:B------:R-:W1:Y:S02]  /*d0e0*/  SYNCS.PHASECHK.TRANS64.TRYWAIT P2, [R10+URZ+0x32440], R5 ;  /* 0x032440050a0075a7 */ /* 0x000e64000804017f */
[----:B-1----:R-:W-:Y:S05]  /*d0f0*/  @!P2 BRA `(.L_x_10680) ;  /* 0x000000240070a947 */ /* 0x002fea0003800000 */
.L_x_10734:
        /* <DEDUP_REMOVED lines=11> */
.L_x_10681:
        /* <DEDUP_REMOVED lines=16> */
.L_x_10678:
[----:B------:R-:W2:Y:S01]  /*d2b0*/  LDL.LU R9, [R1+0x4] ;  /* 0x0000040001097983 */ /* 0x000ea20000300800 */
[----:B------:R-:W-:Y:S05]  /*d2c0*/  WARPSYNC.ALL ;  /* 0x0000000000007948 */ /* 0x000fea0003800000 */
[----:B------:R-:W-:Y:S01]  /*d2d0*/  BAR.SYNC.DEFER_BLOCKING 0x8, 0x120 ;  /* 0x0204800000007b1d */ /* 0x000fe20000010000 */
[----:B------:R-:W-:-:S05]  /*d2e0*/  ELECT P2, URZ, PT ;  /* 0x00000000003f782f */ /* 0x000fca0003840000 */
[----:B------:R-:W-:Y:S01]  /*d2f0*/  BSSY B0, `(.L_x_10682) ;  /* 0x0000030000007945 */ /* 0x000fe20003800000 */
[----:B--2---:R-:W-:-:S05]  /*d300*/  IADD3 R9, R9, 0x1, RZ ;  /* 0x0000000109097810 */ /* 0x004fca0007ffe0ff */
[----:B------:R1:W-:Y:S02]  /*d310*/  STL [R1+0x4], R9 ;  /* 0x0000040901007387 */ /* 0x0003e40000100800 */
[----:B------:R-:W-:Y:S05]  /*d320*/  @!P2 BRA `(.L_x_10683) ;  /* 0x0000000000b0a947 */ /* 0x000fea0003800000 */
        /* <DEDUP_REMOVED lines=14> */
[----:B--2---:R-:W-:Y:S01]  /*d410*/  IMAD.MOV.U32 R5, RZ, RZ, 0x10000 ;  /* 0x00010000ff057424 */ /* 0x004fe200078e00ff */
        /* <DEDUP_REMOVED lines=22> */
[----:B--2---:R-:W-:Y:S01]  /*d580*/  UIADD3 UR8, UR17, 0x2e400, URZ ;  /* 0x0002e40011087890 */ /* 0x004fe2000fffe03f */
[----:B------:R-:W-:-:S02]  /*d590*/  UMOV UR10, 0xc0 ;  /* 0x000000c0000a7882 */ /* 0x000fc40000000000 */
[----:B------:R-:W-:Y:S01]  /*d5a0*/  UMOV UR17, UR33 ;  /* 0x0000002100117c82 */ /* 0x000fe20008000000 */
[----:B------:R-:W-:Y:S01]  /*d5b0*/  UMOV UR9, UR33 ;  /* 0x0000002100097c82 */ /* 0x000fe20008000000 */
[----:B------:R3:W-:Y:S04]  /*d5c0*/  UTMALDG.4D [UR16], [UR6], desc[UR14] ;  /* 0x00000e10060075b4 */ /* 0x0007e80008019000 */
[----:B------:R3:W-:Y:S02]  /*d5d0*/  UTMALDG.4D [UR8], [UR6], desc[UR14] ;  /* 0x00000e08060075b4 */ /* 0x0007e40008019000 */
[----:B---3--:R-:W-:Y:S01]  /*d5e0*/  NOP ;  /* 0x0000000000007918 */ /* 0x008fe20000000000 */
.L_x_10683:
[----:B------:R-:W-:Y:S05]  /*d5f0*/  BSYNC B0 ;  /* 0x0000000000007941 */ /* 0x000fea0003800000 */
.L_x_10682:
[----:B------:R-:W-:-:S04]  /*d600*/  LEA.HI R5, R9, R9, RZ, 0x1 ;  /* 0x0000000909057211 */ /* 0x000fc800078f08ff */
[----:B------:R-:W-:-:S04]  /*d610*/  LOP3.LUT R5, R5, 0xfffffffe, RZ, 0xc0, !PT ;  /* 0xfffffffe05057812 */ /* 0x000fc800078ec0ff */
[----:B------:R-:W-:-:S04]  /*d620*/  IADD3 R5, R9, -R5, RZ ;  /* 0x8000000509057210 */ /* 0x000fc80007ffe0ff */
[----:B------:R-:W-:-:S04]  /*d630*/  SHF.L.U32 R5, R5, 0x1f, RZ ;  /* 0x0000001f05057819 */ /* 0x000fc800000006ff */
[----:B------:R-:W2:Y:S02]  /*d640*/  SYNCS.PHASECHK.TRANS64.TRYWAIT P2, [R18+URZ+0x32420], R5 ;  /* 0x03242005120075a7 */ /* 0x000ea4000804017f */
[----:B--2---:R-:W-:Y:S05]  /*d650*/  @!P2 BRA `(.L_x_10684) ;  /* 0x00000020002ca947 */ /* 0x004fea0003800000 */
.L_x_10735:
[----:B------:R-:W-:Y:S01]  /*d660*/  ULDC.64 UR4, c[0x0][0x408] ;  /* 0x0001020000047ab9 */ /* 0x000fe20000000a00 */
[----:B------:R-:W-:Y:S04]  /*d670*/  BSSY B0, `(.L_x_10685) ;  /* 0x0000030000007945 */ /* 0x000fe80003800000 */
[----:B------:R-:W-:Y:S05]  /*d680*/  @!P6 BRA `(.L_x_10686) ;  /* 0x0000000000b8e947 */ /* 0x000fea0003800000 */
[----:B------:R-:W-:Y:S01]  /*d690*/  IMAD R10, R16, 0x8, R18 ;  /* 0x00000008100a7824 */ /* 0x000fe200078e0212 */
[----:B--2---:R-:W-:Y:S01]  /*d6a0*/  SHF.L.U32 R5, R17, 0x1f, RZ ;  /* 0x0000001f11057819 */ /* 0x004fe200000006ff */
[----:B-1----:R-:W1:Y:S03]  /*d6b0*/  S2R R9, SR_TID.X ;  /* 0x0000000000097919 */ /* 0x002e660000002100 */
[----:B------:R-:W2:Y:S01]  /*d6c0*/  SYNCS.PHASECHK.TRANS64.TRYWAIT P2, [R10+URZ+0x32460], R5 ;  /* 0x032460050a0075a7 */ /* 0x000ea2000804017f */
[----:B-1----:R-:W-:-:S04]  /*d6d0*/  LOP3.LUT R9, R9, 0x7f, RZ, 0xc0, !PT ;  /* 0x0000007f09097812 */ /* 0x002fc800078ec0ff */
[----:B------:R-:W-:Y:S01]  /*d6e0*/  ISETP.NE.AND P3, PT, R9, RZ, PT ;  /* 0x000000ff0900720c */ /* 0x000fe20003f65270 */
[----:B--2---:R-:W-:-:S12]  /*d6f0*/  @!P2 BRA `(.L_x_10687) ;  /* 0x000000200018a947 */ /* 0x004fd80003800000 */
.L_x_10736:
        /* <DEDUP_REMOVED lines=8> */
.L_x_10688:
        /* <DEDUP_REMOVED lines=31> */
.L_x_10686:
[----:B------:R-:W-:Y:S05]  /*d970*/  BSYNC B0 ;  /* 0x0000000000007941 */ /* 0x000fea0003800000 */
.L_x_10685:
[----:B------:R-:W-:-:S13]  /*d980*/  ISETP.GE.AND P2, PT, R19, 0x2, PT ;  /* 0x000000021300780c */ /* 0x000fda0003f46270 */
[----:B------:R-:W-:Y:S05]  /*d990*/  @!P2 BRA `(.L_x_10689) ;  /* 0x0000001000c4a947 */ /* 0x000fea0003800000 */
[C---:B--2---:R-:W-:Y:S02]  /*d9a0*/  LOP3.LUT R5, R19.reuse, 0x1, RZ, 0xc0, !PT ;  /* 0x0000000113057812 */ /* 0x044fe400078ec0ff */
[----:B-1----:R-:W-:Y:S02]  /*d9b0*/  IADD3 R9, R19, -0x2, RZ ;  /* 0xfffffffe13097810 */ /* 0x002fe40007ffe0ff */
[----:B------:R-:W-:-:S03]  /*d9c0*/  ISETP.NE.U32.AND P2, PT, R5, 0x1, PT ;  /* 0x000000010500780c */ /* 0x000fc60003f45070 */
[----:B------:R-:W-:-:S10]  /*d9d0*/  IMAD.MOV.U32 R8, RZ, RZ, R9 ;  /* 0x000000ffff087224 */ /* 0x000fd400078e0009 */
        /* <DEDUP_REMOVED lines=22> */
[----:B------:R-:W-:-:S03]  /*db40*/  IMAD.WIDE.U32 R4, R6, UR6, R4 ;  /* 0x0000000606047c25 */ /* 0x000fc6000f8e0004 */
[----:B------:R-:W-:Y:S02]  /*db50*/  LEA R2, P2, R4, R2, 0x2 ;  /* 0x0000000204027211 */ /* 0x000fe400078410ff */
[----:B------:R-:W-:-:S04]  /*db60*/  IADD3 R10, R10, R5, RZ ;  /* 0x000000050a0a7210 */ /* 0x000fc80007ffe0ff */
[----:B------:R-:W-:-:S05]  /*db70*/  LEA.HI.X R3, R4, R3, R10, 0x2, P2 ;  /* 0x0000000304037211 */ /* 0x000fca00010f140a */
[----:B------:R1:W5:Y:S02]  /*db80*/  LDG.E R4, desc[UR46][R2.64] ;  /* 0x0000002e02047981 */ /* 0x000364000c1e1900 */
.L_x_10693:
[----:B-1----:R-:W1:Y:S01]  /*db90*/  S2R R2, SR_TID.X ;  /* 0x0000000000027919 */ /* 0x002e620000002100 */
[----:B------:R-:W-:Y:S02]  /*dba0*/  SHF.L.U32 R3, R17, 0x1f, RZ ;  /* 0x0000001f11037819 */ /* 0x000fe400000006ff */
[----:B-1----:R-:W-:Y:S01]  /*dbb0*/  LOP3.LUT R5, R2, 0x7f, RZ, 0xc0, !PT ;  /* 0x0000007f02057812 */ /* 0x002fe200078ec0ff */
[----:B------:R-:W-:-:S03]  /*dbc0*/  IMAD R2, R16, 0x8, R18 ;  /* 0x0000000810027824 */ /* 0x000fc600078e0212 */
[----:B------:R-:W-:Y:S01]  /*dbd0*/  ISETP.NE.AND P2, PT, R5, RZ, PT ;  /* 0x000000ff0500720c */ /* 0x000fe20003f45270 */
[----:B------:R-:W1:Y:S02]  /*dbe0*/  SYNCS.PHASECHK.TRANS64.TRYWAIT P3, [R2+URZ+0x32440], R3 ;  /* 0x03244003020075a7 */ /* 0x000e64000806017f */
[----:B-1----:R-:W-:Y:S10]  /*dbf0*/  @!P3 BRA `(.L_x_10694) ;  /* 0x0000001800ecb947 */ /* 0x002ff40003800000 */
.L_x_10737:
        /* <DEDUP_REMOVED lines=8> */
.L_x_10695:
        /* <DEDUP_REMOVED lines=17> */
.L_x_10738:
        /* <DEDUP_REMOVED lines=8> */
.L_x_10697:
        /* <DEDUP_REMOVED lines=30> */
.L_x_10692:
[----:B------:R-:W-:Y:S05]  /*dff0*/  BSYNC B0 ;  /* 0x0000000000007941 */ /* 0x000fea0003800000 */
.L_x_10691:
[----:B------:R-:W-:-:S07]  /*e000*/  VIADD R8, R19, 0xfffffffd ;  /* 0xfffffffd13087836 */ /* 0x000fce0000000000 */
.L_x_10690:
[----:B------:R-:W-:Y:S01]  /*e010*/  ISETP.NE.AND P2, PT, R9, RZ, PT ;  /* 0x000000ff0900720c */ /* 0x000fe20003f45270 */
[----:B------:R-:W-:-:S12]  /*e020*/  BSSY B0, `(.L_x_10689) ;  /* 0x00000c8000007945 */ /* 0x000fd80003800000 */
[----:B------:R-:W-:Y:S05]  /*e030*/  @!P2 BRA `(.L_x_10698) ;  /* 0x0000000c0018a947 */ /* 0x000fea0003800000 */
.L_x_10713:
        /* <DEDUP_REMOVED lines=8> */
[----:B------:R-:W-:Y:S01]  /*e0c0*/  MOV R10, R8 ;  /* 0x00000008000a7202 */ /* 0x000fe20000000f00 */
        /* <DEDUP_REMOVED lines=18> */
.L_x_10701:
[----:B------:R-:W1:Y:S01]  /*e1f0*/  S2R R2, SR_TID.X ;  /* 0x0000000000027919 */ /* 0x000e620000002100 */
[----:B------:R-:W-:Y:S01]  /*e200*/  IMAD R3, R9, 0x8, R18 ;  /* 0x0000000809037824 */ /* 0x000fe200078e0212 */
[----:B-1----:R-:W-:Y:S02]  /*e210*/  LOP3.LUT R5, R2, 0x7f, RZ, 0xc0, !PT ;  /* 0x0000007f02057812 */ /* 0x002fe400078ec0ff */
[----:B------:R-:W-:Y:S02]  /*e220*/  SHF.L.U32 R2, R17, 0x1f, RZ ;  /* 0x0000001f11027819 */ /* 0x000fe400000006ff */
[----:B------:R-:W-:Y:S02]  /*e230*/  ISETP.NE.AND P2, PT, R5, RZ, PT ;  /* 0x000000ff0500720c */ /* 0x000fe40003f45270 */
[----:B------:R-:W1:Y:S02]  /*e240*/  SYNCS.PHASECHK.TRANS64.TRYWAIT P3, [R3+URZ+0x32440], R2 ;  /* 0x03244002030075a7 */ /* 0x000e64000806017f */
[----:B-1----:R-:W-:Y:S09]  /*e250*/  @!P3 BRA `(.L_x_10702) ;  /* 0x00000014007cb947 */ /* 0x002ff20003800000 */
.L_x_10739:
        /* <DEDUP_REMOVED lines=8> */
.L_x_10703:
        /* <DEDUP_REMOVED lines=17> */
.L_x_10740:
        /* <DEDUP_REMOVED lines=8> */
.L_x_10705:
        /* <DEDUP_REMOVED lines=30> */
.L_x_10700:
[----:B------:R-:W-:Y:S05]  /*e650*/  BSYNC B1 ;  /* 0x0000000000017941 */ /* 0x000fea0003800000 */
.L_x_10699:
[----:B------:R-:W-:Y:S01]  /*e660*/  VIADD R9, R9, 0x1 ;  /* 0x0000000109097836 */ /* 0x000fe20000000000 */
[----:B------:R-:W-:Y:S04]  /*e670*/  BSSY B1, `(.L_x_10706) ;  /* 0x000005f000017945 */ /* 0x000fe80003800000 */
        /* <DEDUP_REMOVED lines=24> */
.L_x_10708:
[----:B------:R-:W1:Y:S01]  /*e800*/  S2R R2, SR_TID.X ;  /* 0x0000000000027919 */ /* 0x000e620000002100 */
[----:B------:R-:W-:Y:S02]  /*e810*/  SHF.L.U32 R3, R17, 0x1f, RZ ;  /* 0x0000001f11037819 */ /* 0x000fe400000006ff */
[----:B-1----:R-:W-:Y:S02]  /*e820*/  LOP3.LUT R5, R2, 0x7f, RZ, 0xc0, !PT ;  /* 0x0000007f02057812 */ /* 0x002fe400078ec0ff */
[----:B------:R-:W-:Y:S02]  /*e830*/  LEA R2, R16, R18, 0x3 ;  /* 0x0000001210027211 */ /* 0x000fe400078e18ff */
[----:B------:R-:W-:Y:S02]  /*e840*/  ISETP.NE.AND P2, PT, R5, RZ, PT ;  /* 0x000000ff0500720c */ /* 0x000fe40003f45270 */
[----:B------:R-:W1:Y:S02]  /*e850*/  SYNCS.PHASECHK.TRANS64.TRYWAIT P3, [R2+URZ+0x32440], R3 ;  /* 0x03244003020075a7 */ /* 0x000e64000806017f */
[----:B-1----:R-:W-:Y:S09]  /*e860*/  @!P3 BRA `(.L_x_10709) ;  /* 0x000000100020b947 */ /* 0x002ff20003800000 */
.L_x_10741:
        /* <DEDUP_REMOVED lines=8> */
.L_x_10710:
        /* <DEDUP_REMOVED lines=17> */
.L_x_10742:
        /* <DEDUP_REMOVED lines=8> */
.L_x_10712:
        /* <DEDUP_REMOVED lines=30> */
.L_x_10707:
[----:B------:R-:W-:Y:S05]  /*ec60*/  BSYNC B1 ;  /* 0x0000000000017941 */ /* 0x000fea0003800000 */
.L_x_10706:
[C---:B------:R-:W-:Y:S02]  /*ec70*/  ISETP.GT.AND P2, PT, R8.reuse, 0x1, PT ;  /* 0x000000010800780c */ /* 0x040fe40003f44270 */
[----:B------:R-:W-:-:S11]  /*ec80*/  IADD3 R8, R8, -0x2, RZ ;  /* 0xfffffffe08087810 */ /* 0x000fd60007ffe0ff */
[----:B------:R-:W-:Y:S05]  /*ec90*/  @P2 BRA `(.L_x_10713) ;  /* 0xfffffff000e82947 */ /* 0x000fea000383ffff */
.L_x_10698:
[----:B------:R-:W-:Y:S05]  /*eca0*/  BSYNC B0 ;  /* 0x0000000000007941 */ /* 0x000fea0003800000 */
.L_x_10689:
[----:B------:R3:W5:Y:S01]  /*ecb0*/  LDL R6, [R1] ;  /* 0x0000000001067983 */ /* 0x0007620000100800 */
[----:B------:R-:W-:Y:S01]  /*ecc0*/  VIADD R16, R16, 0x1 ;  /* 0x0000000110107836 */ /* 0x000fe20000000000 */
[----:B------:R-:W-:Y:S04]  /*ecd0*/  BSSY B0, `(.L_x_10714) ;  /* 0x0000012000007945 */ /* 0x000fe80003800000 */
[----:B------:R-:W-:-:S04]  /*ece0*/  ISETP.NE.AND P0, PT, R16, 0x2, PT ;  /* 0x000000021000780c */ /* 0x000fc80003f05270 */
[----:B------:R-:W-:-:S04]  /*ecf0*/  SEL R0, RZ, 0x1, P0 ;  /* 0x00000001ff007807 */ /* 0x000fc80000000000 */
[----:B------:R-:W-:Y:S01]  /*ed00*/  LOP3.LUT R17, R17, R0, RZ, 0x3c, !PT ;  /* 0x0000000011117212 */ /* 0x000fe200078e3cff */
[----:B---3--:R-:W-:Y:S06]  /*ed10*/  @P1 BRA `(.L_x_10715) ;  /* 0x0000000000341947 */ /* 0x008fec0003800000 */
[----:B--2---:R-:W2:Y:S01]  /*ed20*/  S2R R5, SR_LANEID ;  /* 0x0000000000057919 */ /* 0x004ea20000000000 */
[----:B------:R-:W-:Y:S01]  /*ed30*/  VOTEU.ANY UR6, UPT, PT ;  /* 0x0000000000067886 */ /* 0x000fe200038e0100 */
[----:B------:R-:W3:Y:S01]  /*ed40*/  LDC.64 R2, c[0x0][0xef0] ;  /* 0x0003bc00ff027b82 */ /* 0x000ee20000000a00 */
[----:B------:R-:W2:Y:S02]  /*ed50*/  FLO.U32 R0, UR6 ;  /* 0x0000000600007d00 */ /* 0x000ea400080e0000 */
[----:B--2---:R-:W-:-:S06]  /*ed60*/  ISETP.EQ.U32.AND P1, PT, R0, R5, PT ;  /* 0x000000050000720c */ /* 0x004fcc0003f22070 */
[----:B------:R-:W3:Y:S07]  /*ed70*/  POPC R5, UR6 ;  /* 0x0000000600057d09 */ /* 0x000eee0008000000 */
[----:B---3--:R-:W2:Y:S01]  /*ed80*/  @P1 ATOMG.E.ADD.STRONG.GPU PT, R3, desc[UR46][R2.64], R5 ;  /* 0x00000005020319a8 */ /* 0x008ea200081ee1ee */
[----:B------:R-:W3:Y:S02]  /*ed90*/  S2R R4, SR_LTMASK ;  /* 0x0000000000047919 */ /* 0x000ee40000003900 */
[----:B---3--:R-:W-:-:S04]  /*eda0*/  LOP3.LUT R4, R4, UR6, RZ, 0xc0, !PT ;  /* 0x0000000604047c12 */ /* 0x008fc8000f8ec0ff */
[----:B------:R-:W3:Y:S01]  /*edb0*/  POPC R7, R4 ;  /* 0x0000000400077309 */ /* 0x000ee20000000000 */
[----:B--2---:R-:W3:Y:S02]  /*edc0*/  SHFL.IDX PT, R0, R3, R0, 0x1f ;  /* 0x00001f0003007589 */ /* 0x004ee400000e0000 */
[----:B---3-5:R-:W-:-:S05]  /*edd0*/  IADD3 R6, R0, UR44, R7 ;  /* 0x0000002c00067c10 */ /* 0x028fca000fffe007 */
[----:B------:R3:W-:Y:S02]  /*ede0*/  STL [R1], R6 ;  /* 0x0000000601007387 */ /* 0x0007e40000100800 */
.L_x_10715:
[----:B------:R-:W-:Y:S05]  /*edf0*/  BSYNC B0 ;  /* 0x0000000000007941 */ /* 0x000fea0003800000 */
.L_x_10714:
[----:B------:R-:W-:Y:S01]  /*ee00*/  SEL R16, R16, RZ, P0 ;  /* 0x000000ff10107207 */ /* 0x000fe20000000000 */
[----:B-----5:R-:W-:-:S07]  /*ee10*/  IMAD.MOV.U32 R13, RZ, RZ, R6 ;  /* 0x000000ffff0d7224 */ /* 0x020fce00078e0006 */
.L_x_10672:
[----:B------:R-:W-:Y:S05]  /*ee20*/  BSYNC B6 ;  /* 0x0000000000067941 */ /* 0x000fea0003800000 */
.L_x_10670:
[----:B------:R-:W-:-:S03]  /*ee30*/  UMOV UR6, 0xffffffff ;  /* 0xffffffff00067882 */ /* 0x000fc60000000000 */
[----:B------:R-:W-:Y:S05]  /*ee40*/  BRA.DIV UR6, `(.L_x_10716) ;  /* 0x0000000a06d07947 */ /* 0x000fea000b800000 */
[----:B------:R4:W1:Y:S02]  /*ee50*/  SHFL.IDX PT, R14, R13, RZ, 0x1f ;  /* 0x00001fff0d0e7589 */ /* 0x00086400000e0000 */
.L_x_10745:
[----:B------:R-:W5:Y:S01]  /*ee60*/  S2R R0, SR_TID.X ;  /* 0x0000000000007919 */ /* 0x000f620000002100 */
[----:B------:R-:W-:Y:S05]  /*ee70*/  WARPSYNC.ALL ;  /* 0x0000000000007948 */ /* 0x000fea0003800000 */
[----:B------:R-:W-:Y:S01]  /*ee80*/  BAR.SYNC.DEFER_BLOCKING 0x4, 0x120 ;  /* 0x0104800000007b1d */ /* 0x000fe20000010000 */
[----:B-1----:R-:W-:-:S05]  /*ee90*/  MOV R2, R14 ;  /* 0x0000000e00027202 */ /* 0x002fca0000000f00 */
[----:B------:R-:W-:Y:S01]  /*eea0*/  ULDC UR6, c[0x0][0xea8] ;  /* 0x0003aa0000067ab9 */ /* 0x000fe20000000800 */
[----:B------:R1:W-:Y:S01]  /*eeb0*/  STL [R1], R2 ;  /* 0x0000000201007387 */ /* 0x0003e20000100800 */
        /* <DEDUP_REMOVED lines=8> */
[----:B-1----:R-:W-:Y:S05]  /*ef40*/  @!P0 BRA `(.L_x_10717) ;  /* 0xffffffd400508947 */ /* 0x002fea000383ffff */
.L_x_10667:
[----:B------:R-:W5:Y:S01]  /*ef50*/  LDL.LU R0, [R1+0x4] ;  /* 0x0000040001007983 */ /* 0x000f620000300800 */
[----:B--2---:R-:W1:Y:S01]  /*ef60*/  S2R R5, SR_CgaCtaId ;  /* 0x0000000000057919 */ /* 0x004e620000008800 */
[----:B-----5:R-:W-:-:S05]  /*ef70*/  VIADD R0, R0, 0x1 ;  /* 0x0000000100007836 */ /* 0x020fca0000000000 */
        /* <DEDUP_REMOVED lines=8> */
.L_x_10746:
        /* <DEDUP_REMOVED lines=9> */
[----:B------:R-:W2:Y:S02]  /*f090*/  LDL.LU R2, [R1+0x8] ;  /* 0x0000080001027983 */ /* 0x000ea40000300800 */
[----:B--2---:R-:W-:-:S04]  /*f0a0*/  LOP3.LUT R0, R2, 0x2, RZ, 0xfc, !PT ;  /* 0x0000000202007812 */ /* 0x004fc800078efcff */
[----:B------:R-:W-:-:S13]  /*f0b0*/  ISETP.NE.AND P2, PT, R0, 0x3, PT ;  /* 0x000000030000780c */ /* 0x000fda0003f45270 */
[----:B------:R-:W-:Y:S05]  /*f0c0*/  @!P2 BRA `(.L_x_10721) ;  /* 0x000000000004a947 */ /* 0x000fea0003800000 */
[----:B------:R-:W-:Y:S01]  /*f0d0*/  BPT.TRAP 0x1 ;  /* 0x000000040000795c */ /* 0x000fe20000300000 */
.L_x_10721:
[----:B------:R-:W-:Y:S01]  /*f0e0*/  IADD3 R3, R7, 0x32440, RZ ;  /* 0x0003244007037810 */ /* 0x000fe20007ffe0ff */
[----:B------:R-:W-:Y:S01]  /*f0f0*/  VIADD R0, R16, 0x1 ;  /* 0x0000000110007836 */ /* 0x000fe20000000000 */
[----:B------:R-:W-:-:S03]  /*f100*/  SHF.L.U32 R4, R17, 0x1f, RZ ;  /* 0x0000001f11047819 */ /* 0x000fc600000006ff */
[----:B------:R-:W-:Y:S01]  /*f110*/  IMAD R5, R16, 0x8, R3 ;  /* 0x0000000810057824 */ /* 0x000fe200078e0203 */
[----:B------:R-:W-:-:S03]  /*f120*/  ISETP.NE.AND P1, PT, R0, 0x2, PT ;  /* 0x000000020000780c */ /* 0x000fc60003f25270 */
[----:B------:R-:W1:Y:S01]  /*f130*/  SYNCS.PHASECHK.TRANS64.TRYWAIT P0, [R5+URZ], R4 ;  /* 0x00000004050075a7 */ /* 0x000e62000800017f */
[----:B------:R-:W-:-:S04]  /*f140*/  SEL R2, RZ, 0x1, P1 ;  /* 0x00000001ff027807 */ /* 0x000fc80000800000 */
[----:B------:R-:W-:Y:S02]  /*f150*/  LOP3.LUT R17, R17, R2, RZ, 0x3c, !PT ;  /* 0x0000000211117212 */ /* 0x000fe400078e3cff */
[----:B------:R-:W-:Y:S02]  /*f160*/  SEL R2, R0, RZ, P1 ;  /* 0x000000ff00027207 */ /* 0x000fe40000800000 */
[----:B------:R-:W-:Y:S02]  /*f170*/  SHF.L.U32 R0, R17, 0x1f, RZ ;  /* 0x0000001f11007819 */ /* 0x000fe400000006ff */
[----:B------:R-:W-:Y:S01]  /*f180*/  LEA R3, R2, R3, 0x3 ;  /* 0x0000000302037211 */ /* 0x000fe200078e18ff */
[----:B-1----:R-:W-:Y:S06]  /*f190*/  @!P0 BRA `(.L_x_10722) ;  /* 0x0000000800348947 */ /* 0x002fec0003800000 */
.L_x_10747:
[----:B------:R-:W2:Y:S02]  /*f1a0*/  SYNCS.PHASECHK.TRANS64.TRYWAIT P0, [R3+URZ], R0 ;  /* 0x00000000030075a7 */ /* 0x000ea4000800017f */
[----:B--2---:R-:W-:Y:S05]  /*f1b0*/  @!P0 BRA `(.L_x_10723) ;  /* 0x0000000800408947 */ /* 0x004fea0003800000 */
.L_x_10748:
[----:B------:R-:W-:Y:S05]  /*f1c0*/  @!P2 BRA `(.L_x_10724) ;  /* 0x000000000004a947 */ /* 0x000fea0003800000 */
[----:B------:R-:W-:Y:S01]  /*f1d0*/  BPT.TRAP 0x1 ;  /* 0x000000040000795c */ /* 0x000fe20000300000 */
.L_x_10724:
[----:B--2---:R-:W-:-:S04]  /*f1e0*/  VIADD R3, R7, 0x32460 ;  /* 0x0003246007037836 */ /* 0x004fc80000000000 */
[----:B-1----:R-:W-:-:S04]  /*f1f0*/  IMAD R5, R16, 0x8, R3 ;  /* 0x0000000810057824 */ /* 0x002fc800078e0203 */
[----:B------:R-:W1:Y:S02]  /*f200*/  SYNCS.PHASECHK.TRANS64.TRYWAIT P0, [R5+URZ], R4 ;  /* 0x00000004050075a7 */ /* 0x000e64000800017f */
[----:B-1----:R-:W-:Y:S05]  /*f210*/  @!P0 BRA `(.L_x_10725) ;  /* 0x00000008003c8947 */ /* 0x002fea0003800000 */
.L_x_10749:
[----:B------:R-:W-:-:S07]  /*f220*/  LEA R3, R2, R3, 0x3 ;  /* 0x0000000302037211 */ /* 0x000fce00078e18ff */
.L_x_10726:
[----:B--2---:R2:W1:Y:S02]  /*f230*/  SYNCS.PHASECHK.TRANS64.TRYWAIT P0, [R3+URZ], R0 ;  /* 0x00000000030075a7 */ /* 0x004464000800017f */
[----:B-1----:R-:W-:Y:S05]  /*f240*/  @!P0 NANOSLEEP.SYNCS 0x989680 ;  /* 0x009896800000895d */ /* 0x002fea0003900000 */
[----:B------:R-:W1:Y:S02]  /*f250*/  @!P0 SYNCS.PHASECHK.TRANS64 P0, [R3+URZ], R0 ;  /* 0x00000000030085a7 */ /* 0x000e64000800007f */
[----:B-1----:R-:W-:Y:S05]  /*f260*/  @!P0 BRA `(.L_x_10726) ;  /* 0xfffffffc00f08947 */ /* 0x002fea000383ffff */
.L_x_10720:
[----:B------:R-:W-:Y:S05]  /*f270*/  BSYNC B0 ;  /* 0x0000000000007941 */ /* 0x000fea0003800000 */
.L_x_10719:
[----:B------:R-:W-:Y:S05]  /*f280*/  EXIT ;  /* 0x000000000000794d */ /* 0x000fea0003800000 */
.L_x_10623:
[----:B-1----:R-:W-:-:S04]  /*f290*/  IMAD.U32 R3, RZ, RZ, UR39 ;  /* 0x00000027ff037e24 */ /* 0x002fc8000f8e00ff */
[----:B------:R1:W2:Y:S03]  /*f2a0*/  SYNCS.PHASECHK.TRANS64.TRYWAIT P0, [R3+URZ+0x32400], R0 ;  /* 0x03240000030075a7 */ /* 0x0002a6000800017f */
[----:B--2---:R-:W-:Y:S05]  /*f2b0*/  @!P0 NANOSLEEP.SYNCS 0x989680 ;  /* 0x009896800000895d */ /* 0x004fea0003900000 */
[----:B------:R-:W2:Y:S02]  /*f2c0*/  @!P0 SYNCS.PHASECHK.TRANS64 P0, [R3+URZ+0x32400], R0 ;  /* 0x03240000030085a7 */ /* 0x000ea4000800007f */
[----:B--2---:R-:W-:Y:S05]  /*f2d0*/  @!P0 BRA `(.L_x_10623) ;  /* 0xfffffffc00ec8947 */ /* 0x004fea000383ffff */
[----:B------:R-:W-:Y:S05]  /*f2e0*/  BRA `(.L_x_10727) ;  /* 0xffffff2400a07947 */ /* 0x000fea000383ffff */
.L_x_10627:
[----:B-1----:R-:W-:-:S04]  /*f2f0*/  IMAD.U32 R3, RZ, RZ, UR7 ;  /* 0x00000007ff037e24 */ /* 0x002fc8000f8e00ff */
[----:B------:R1:W4:Y:S03]  /*f300*/  SYNCS.PHASECHK.TRANS64.TRYWAIT P1, [R3+URZ+0x32430], R2 ;  /* 0x03243002030075a7 */ /* 0x000326000802017f */
[----:B----4-:R-:W-:Y:S05]  /*f310*/  @!P1 NANOSLEEP.SYNCS 0x989680 ;  /* 0x009896800000995d */ /* 0x010fea0003900000 */
[----:B------:R-:W4:Y:S02]  /*f320*/  @!P1 SYNCS.PHASECHK.TRANS64 P1, [R3+URZ+0x32430], R2 ;  /* 0x03243002030095a7 */ /* 0x000f24000802007f */
[----:B----4-:R-:W-:Y:S05]  /*f330*/  @!P1 BRA `(.L_x_10627) ;  /* 0xfffffffc00ec9947 */ /* 0x010fea000383ffff */
[----:B------:R-:W-:Y:S05]  /*f340*/  BRA `(.L_x_10626) ;  /* 0xffffff2400c07947 */ /* 0x000fea000383ffff */
.L_x_10628:
[----:B-1----:R-:W-:-:S04]  /*f350*/  MOV R3, UR39 ;  /* 0x0000002700037c02 */ /* 0x002fc80008000f00 */
[----:B------:R1:W4:Y:S03]  /*f360*/  SYNCS.PHASECHK.TRANS64.TRYWAIT P1, [R3+URZ+0x32410], R0 ;  /* 0x03241000030075a7 */ /* 0x000326000802017f */
[----:B----4-:R-:W-:Y:S05]  /*f370*/  @!P1 NANOSLEEP.SYNCS 0x989680 ;  /* 0x009896800000995d */ /* 0x010fea0003900000 */
[----:B------:R-:W4:Y:S02]  /*f380*/  @!P1 SYNCS.PHASECHK.TRANS64 P1, [R3+URZ+0x32410], R0 ;  /* 0x03241000030095a7 */ /* 0x000f24000802007f */
[----:B----4-:R-:W-:Y:S05]  /*f390*/  @!P1 BRA `(.L_x_10628) ;  /* 0xfffffffc00ec9947 */ /* 0x010fea000383ffff */
[----:B------:R-:W-:Y:S05]  /*f3a0*/  BRA `(.L_x_10728) ;  /* 0xffffff2800647947 */ /* 0x000fea000383ffff */
.L_x_10632:
[----:B------:R-:W-:-:S04]  /*f3b0*/  IMAD.U32 R3, RZ, RZ, UR7 ;  /* 0x00000007ff037e24 */ /* 0x000fc8000f8e00ff */
[----:B------:R1:W1:Y:S03]  /*f3c0*/  SYNCS.PHASECHK.TRANS64.TRYWAIT P1, [R3+URZ+0x32450], R2 ;  /* 0x03245002030075a7 */ /* 0x000266000802017f */
[----:B-1----:R-:W-:Y:S05]  /*f3d0*/  @!P1 NANOSLEEP.SYNCS 0x989680 ;  /* 0x009896800000995d */ /* 0x002fea0003900000 */
[----:B------:R-:W1:Y:S02]  /*f3e0*/  @!P1 SYNCS.PHASECHK.TRANS64 P1, [R3+URZ+0x32450], R2 ;  /* 0x03245002030095a7 */ /* 0x000e64000802007f */
[----:B-1----:R-:W-:Y:S05]  /*f3f0*/  @!P1 BRA `(.L_x_10632) ;  /* 0xfffffffc00ec9947 */ /* 0x002fea000383ffff */
[----:B------:R-:W-:Y:S05]  /*f400*/  BRA `(.L_x_10631) ;  /* 0xffffff28006c7947 */ /* 0x000fea000383ffff */
.L_x_10637:
[----:B---3--:R-:W-:-:S04]  /*f410*/  IMAD.U32 R152, RZ, RZ, UR4 ;  /* 0x00000004ff987e24 */ /* 0x008fc8000f8e00ff */
[----:B------:R3:W4:Y:S03]  /*f420*/  SYNCS.PHASECHK.TRANS64.TRYWAIT P2, [R152+URZ+0x32430], R209 ;  /* 0x032430d1980075a7 */ /* 0x000726000804017f */
[----:B----4-:R-:W-:Y:S05]  /*f430*/  @!P2 NANOSLEEP.SYNCS 0x989680 ;  /* 0x009896800000a95d */ /* 0x010fea0003900000 */
[----:B------:R-:W4:Y:S02]  /*f440*/  @!P2 SYNCS.PHASECHK.TRANS64 P2, [R152+URZ+0x32430], R209 ;  /* 0x032430d19800a5a7 */ /* 0x000f24000804007f */
[----:B----4-:R-:W-:Y:S05]  /*f450*/  @!P2 BRA `(.L_x_10637) ;  /* 0xfffffffc00eca947 */ /* 0x010fea000383ffff */
[----:B------:R-:W-:Y:S05]  /*f460*/  BRA `(.L_x_10636) ;  /* 0xffffff5000707947 */ /* 0x000fea000383ffff */
.L_x_10641:
[----:B---3--:R-:W-:-:S04]  /*f470*/  MOV R210, UR4 ;  /* 0x0000000400d27c02 */ /* 0x008fc80008000f00 */
[----:B------:R3:W4:Y:S03]  /*f480*/  SYNCS.PHASECHK.TRANS64.TRYWAIT P2, [R210+URZ+0x32450], R209 ;  /* 0x032450d1d20075a7 */ /* 0x000726000804017f */
[----:B----4-:R-:W-:Y:S05]  /*f490*/  @!P2 NANOSLEEP.SYNCS 0x989680 ;  /* 0x009896800000a95d */ /* 0x010fea0003900000 */
[----:B------:R-:W4:Y:S02]  /*f4a0*/  @!P2 SYNCS.PHASECHK.TRANS64 P2, [R210+URZ+0x32450], R209 ;  /* 0x032450d1d200a5a7 */ /* 0x000f24000804007f */
[----:B----4-:R-:W-:Y:S05]  /*f4b0*/  @!P2 BRA `(.L_x_10641) ;  /* 0xfffffffc00eca947 */ /* 0x010fea000383ffff */
[----:B------:R-:W-:Y:S05]  /*f4c0*/  BRA `(.L_x_10640) ;  /* 0xffffff5000ec7947 */ /* 0x000fea000383ffff */
.L_x_10647:
[----:B----4-:R-:W-:-:S04]  /*f4d0*/  IMAD.U32 R153, RZ, RZ, UR4 ;  /* 0x00000004ff997e24 */ /* 0x010fc8000f8e00ff */
[----:B------:R4:W1:Y:S03]  /*f4e0*/  SYNCS.PHASECHK.TRANS64.TRYWAIT P2, [R153+URZ+0x32430], R208 ;  /* 0x032430d0990075a7 */ /* 0x000866000804017f */
[----:B-1----:R-:W-:Y:S05]  /*f4f0*/  @!P2 NANOSLEEP.SYNCS 0x989680 ;  /* 0x009896800000a95d */ /* 0x002fea0003900000 */
[----:B------:R-:W1:Y:S02]  /*f500*/  @!P2 SYNCS.PHASECHK.TRANS64 P2, [R153+URZ+0x32430], R208 ;  /* 0x032430d09900a5a7 */ /* 0x000e64000804007f */
[----:B-1----:R-:W-:Y:S05]  /*f510*/  @!P2 BRA `(.L_x_10647) ;  /* 0xfffffffc00eca947 */ /* 0x002fea000383ffff */
[----:B------:R-:W-:Y:S05]  /*f520*/  BRA `(.L_x_10646) ;  /* 0xffffff8000607947 */ /* 0x000fea000383ffff */
.L_x_10651:
[----:B--2---:R-:W-:-:S04]  /*f530*/  IMAD.U32 R209, RZ, RZ, UR4 ;  /* 0x00000004ffd17e24 */ /* 0x004fc8000f8e00ff */
[----:B------:R2:W4:Y:S03]  /*f540*/  SYNCS.PHASECHK.TRANS64.TRYWAIT P2, [R209+URZ+0x32450], R208 ;  /* 0x032450d0d10075a7 */ /* 0x000526000804017f */
[----:B----4-:R-:W-:Y:S05]  /*f550*/  @!P2 NANOSLEEP.SYNCS 0x989680 ;  /* 0x009896800000a95d */ /* 0x010fea0003900000 */
[----:B------:R-:W4:Y:S02]  /*f560*/  @!P2 SYNCS.PHASECHK.TRANS64 P2, [R209+URZ+0x32450], R208 ;  /* 0x032450d0d100a5a7 */ /* 0x000f24000804007f */
[----:B----4-:R-:W-:Y:S05]  /*f570*/  @!P2 BRA `(.L_x_10651) ;  /* 0xfffffffc00eca947 */ /* 0x010fea000383ffff */
[----:B------:R-:W-:Y:S05]  /*f580*/  BRA `(.L_x_10650) ;  /* 0xffffff8000dc7947 */ /* 0x000fea000383ffff */
.L_x_10676:
[----:B------:R-:W1:Y:S01]  /*f590*/  S2R R7, SR_TID.X ;  /* 0x0000000000077919 */ /* 0x000e620000002100 */
[----:B------:R-:W-:Y:S01]  /*f5a0*/  IMAD.MOV.U32 R12, RZ, RZ, RZ ;  /* 0x000000ffff0c7224 */ /* 0x000fe200078e00ff */
[----:B------:R-:W-:Y:S01]  /*f5b0*/  MOV R15, 0xffffffff ;  /* 0xffffffff000f7802 */ /* 0x000fe20000000f00 */
[----:B------:R-:W-:Y:S01]  /*f5c0*/  IMAD.MOV.U32 R11, RZ, RZ, 0x1f ;  /* 0x0000001fff0b7424 */ /* 0x000fe200078e00ff */
[----:B-1----:R-:W-:-:S04]  /*f5d0*/  SHF.R.U32.HI R7, RZ, 0x5, R7 ;  /* 0x00000005ff077819 */ /* 0x002fc80000011607 */
[----:B------:R-:W-:-:S04]  /*f5e0*/  LOP3.LUT R7, R7, 0x3, RZ, 0xc0, !PT ;  /* 0x0000000307077812 */ /* 0x000fc800078ec0ff */
[----:B------:R-:W-:-:S07]  /*f5f0*/  MOV R13, R7 ;  /* 0x00000007000d7202 */ /* 0x000fce0000000f00 */
[----:B------:R-:W-:Y:S05]  /*f600*/  WARPSYNC.COLLECTIVE R15, `(.L_x_10729) ;  /* 0x000000000f087348 */ /* 0x000fea0003c00000 */
[----:B------:R1:W2:Y:S02]  /*f610*/  SHFL.IDX P6, R14, R13, R12, R11 ;  /* 0x0000000c0d0e7389 */ /* 0x0002a400000c000b */
[----:B-12---:R-:W-:Y:S01]  /*f620*/  ENDCOLLECTIVE ;  /* 0x000000000000791b */ /* 0x006fe20003800000 */
.L_x_10729:
[----:B------:R-:W-:Y:S05]  /*f630*/  BRA `(.L_x_10730) ;  /* 0xffffffd800407947 */ /* 0x000fea000383ffff */
.L_x_10677:
[----:B------:R-:W-:Y:S01]  /*f640*/  BSSY B0, `(.L_x_10731) ;  /* 0x0000006000007945 */ /* 0x000fe20003800000 */
[----:B------:R-:W-:-:S07]  /*f650*/  IMAD.MOV.U32 R15, RZ, RZ, -0x1 ;  /* 0xffffffffff0f7424 */ /* 0x000fce00078e00ff */
[----:B------:R-:W-:Y:S05]  /*f660*/  WARPSYNC.COLLECTIVE R15, `(.L_x_10732) ;  /* 0x000000000f0c7348 */ /* 0x000fea0003c00000 */
[----:B------:R-:W-:Y:S02]  /*f670*/  ELECT P6, UR62, PT ;  /* 0x00000000003e782f */ /* 0x000fe400038c0000 */
[----:B------:R-:W-:Y:S01]  /*f680*/  MOV R14, UR62 ;  /* 0x0000003e000e7c02 */ /* 0x000fe20008000f00 */
[----:B------:R-:W-:Y:S10]  /*f690*/  ENDCOLLECTIVE ;  /* 0x000000000000791b */ /* 0x000ff40003800000 */
.L_x_10732:
[----:B------:R-:W-:Y:S05]  /*f6a0*/  BSYNC B0 ;  /* 0x0000000000007941 */ /* 0x000fea0003800000 */
.L_x_10731:
[----:B------:R-:W-:Y:S05]  /*f6b0*/  BRA `(.L_x_10733) ;  /* 0xffffffd800307947 */ /* 0x000fea000383ffff */
.L_x_10680:
[----:B-1----:R1:W2:Y:S02]  /*f6c0*/  SYNCS.PHASECHK.TRANS64.TRYWAIT P2, [R10+URZ+0x32440], R5 ;  /* 0x032440050a0075a7 */ /* 0x0022a4000804017f */
[----:B--2---:R-:W-:Y:S05]  /*f6d0*/  @!P2 NANOSLEEP.SYNCS 0x989680 ;  /* 0x009896800000a95d */ /* 0x004fea0003900000 */
[----:B------:R-:W2:Y:S02]  /*f6e0*/  @!P2 SYNCS.PHASECHK.TRANS64 P2, [R10+URZ+0x32440], R5 ;  /* 0x032440050a00a5a7 */ /* 0x000ea4000804007f */
[----:B--2---:R-:W-:Y:S05]  /*f6f0*/  @!P2 BRA `(.L_x_10680) ;  /* 0xfffffffc00f0a947 */ /* 0x004fea000383ffff */
[----:B------:R-:W-:Y:S05]  /*f700*/  BRA `(.L_x_10734) ;  /* 0xffffffd8007c7947 */ /* 0x000fea000383ffff */
.L_x_10684:
[----:B--2---:R2:W3:Y:S02]  /*f710*/  SYNCS.PHASECHK.TRANS64.TRYWAIT P2, [R18+URZ+0x32420], R5 ;  /* 0x03242005120075a7 */ /* 0x0044e4000804017f */
[----:B---3--:R-:W-:Y:S05]  /*f720*/  @!P2 NANOSLEEP.SYNCS 0x989680 ;  /* 0x009896800000a95d */ /* 0x008fea0003900000 */
[----:B------:R-:W3:Y:S02]  /*f730*/  @!P2 SYNCS.PHASECHK.TRANS64 P2, [R18+URZ+0x32420], R5 ;  /* 0x032420051200a5a7 */ /* 0x000ee4000804007f */
[----:B---3--:R-:W-:Y:S05]  /*f740*/  @!P2 BRA `(.L_x_10684) ;  /* 0xfffffffc00f0a947 */ /* 0x008fea000383ffff */
[----:B------:R-:W-:Y:S05]  /*f750*/  BRA `(.L_x_10735) ;  /* 0xffffffdc00c07947 */ /* 0x000fea000383ffff */
.L_x_10687:
[----:B-1----:R1:W2:Y:S02]  /*f760*/  SYNCS.PHASECHK.TRANS64.TRYWAIT P2, [R10+URZ+0x32460], R5 ;  /* 0x032460050a0075a7 */ /* 0x0022a4000804017f */
[----:B--2---:R-:W-:Y:S05]  /*f770*/  @!P2 NANOSLEEP.SYNCS 0x989680 ;  /* 0x009896800000a95d */ /* 0x004fea0003900000 */
[----:B------:R-:W2:Y:S02]  /*f780*/  @!P2 SYNCS.PHASECHK.TRANS64 P2, [R10+URZ+0x32460], R5 ;  /* 0x032460050a00a5a7 */ /* 0x000ea4000804007f */
[----:B--2---:R-:W-:Y:S05]  /*f790*/  @!P2 BRA `(.L_x_10687) ;  /* 0xfffffffc00f0a947 */ /* 0x004fea000383ffff */
[----:B------:R-:W-:Y:S05]  /*f7a0*/  BRA `(.L_x_10736) ;  /* 0xffffffdc00d47947 */ /* 0x000fea000383ffff */
.L_x_10694:
[----:B-1----:R1:W2:Y:S02]  /*f7b0*/  SYNCS.PHASECHK.TRANS64.TRYWAIT P3, [R2+URZ+0x32440], R3 ;  /* 0x03244003020075a7 */ /* 0x0022a4000806017f */
[----:B--2---:R-:W-:Y:S05]  /*f7c0*/  @!P3 NANOSLEEP.SYNCS 0x989680 ;  /* 0x009896800000b95d */ /* 0x004fea0003900000 */
[----:B------:R-:W2:Y:S02]  /*f7d0*/  @!P3 SYNCS.PHASECHK.TRANS64 P3, [R2+URZ+0x32440], R3 ;  /* 0x032440030200b5a7 */ /* 0x000ea4000806007f */
[----:B--2---:R-:W-:Y:S05]  /*f7e0*/  @!P3 BRA `(.L_x_10694) ;  /* 0xfffffffc00f0b947 */ /* 0x004fea000383ffff */
[----:B------:R-:W-:Y:S05]  /*f7f0*/  BRA `(.L_x_10737) ;  /* 0xffffffe400007947 */ /* 0x000fea000383ffff */
.L_x_10696:
[----:B--2---:R2:W3:Y:S02]  /*f800*/  SYNCS.PHASECHK.TRANS64.TRYWAIT P3, [R2+URZ+0x32460], R3 ;  /* 0x03246003020075a7 */ /* 0x0044e4000806017f */
[----:B---3--:R-:W-:Y:S05]  /*f810*/  @!P3 NANOSLEEP.SYNCS 0x989680 ;  /* 0x009896800000b95d */ /* 0x008fea0003900000 */
[----:B------:R-:W3:Y:S02]  /*f820*/  @!P3 SYNCS.PHASECHK.TRANS64 P3, [R2+URZ+0x32460], R3 ;  /* 0x032460030200b5a7 */ /* 0x000ee4000806007f */
[----:B---3--:R-:W-:Y:S05]  /*f830*/  @!P3 BRA `(.L_x_10696) ;  /* 0xfffffffc00f0b947 */ /* 0x008fea000383ffff */
[----:B------:R-:W-:Y:S05]  /*f840*/  BRA `(.L_x_10738) ;  /* 0xffffffe400507947 */ /* 0x000fea000383ffff */
.L_x_10702:
[----:B-1----:R1:W2:Y:S02]  /*f850*/  SYNCS.PHASECHK.TRANS64.TRYWAIT P3, [R3+URZ+0x32440], R2 ;  /* 0x03244002030075a7 */ /* 0x0022a4000806017f */
[----:B--2---:R-:W-:Y:S05]  /*f860*/  @!P3 NANOSLEEP.SYNCS 0x989680 ;  /* 0x009896800000b95d */ /* 0x004fea0003900000 */
[----:B------:R-:W2:Y:S02]  /*f870*/  @!P3 SYNCS.PHASECHK.TRANS64 P3, [R3+URZ+0x32440], R2 ;  /* 0x032440020300b5a7 */ /* 0x000ea4000806007f */
[----:B--2---:R-:W-:Y:S05]  /*f880*/  @!P3 BRA `(.L_x_10702) ;  /* 0xfffffffc00f0b947 */ /* 0x004fea000383ffff */
[----:B------:R-:W-:Y:S05]  /*f890*/  BRA `(.L_x_10739) ;  /* 0xffffffe800707947 */ /* 0x000fea000383ffff */
.L_x_10704:
[----:B--2---:R2:W3:Y:S02]  /*f8a0*/  SYNCS.PHASECHK.TRANS64.TRYWAIT P3, [R3+URZ+0x32460], R2 ;  /* 0x03246002030075a7 */ /* 0x0044e4000806017f */
[----:B---3--:R-:W-:Y:S05]  /*f8b0*/  @!P3 NANOSLEEP.SYNCS 0x989680 ;  /* 0x009896800000b95d */ /* 0x008fea0003900000 */
[----:B------:R-:W3:Y:S02]  /*f8c0*/  @!P3 SYNCS.PHASECHK.TRANS64 P3, [R3+URZ+0x32460], R2 ;  /* 0x032460020300b5a7 */ /* 0x000ee4000806007f */
[----:B---3--:R-:W-:Y:S05]  /*f8d0*/  @!P3 BRA `(.L_x_10704) ;  /* 0xfffffffc00f0b947 */ /* 0x008fea000383ffff */
[----:B------:R-:W-:Y:S05]  /*f8e0*/  BRA `(.L_x_10740) ;  /* 0xffffffe800c07947 */ /* 0x000fea000383ffff */
.L_x_10709:
[----:B-1----:R1:W2:Y:S02]  /*f8f0*/  SYNCS.PHASECHK.TRANS64.TRYWAIT P3, [R2+URZ+0x32440], R3 ;  /* 0x03244003020075a7 */ /* 0x0022a4000806017f */
[----:B--2---:R-:W-:Y:S05]  /*f900*/  @!P3 NANOSLEEP.SYNCS 0x989680 ;  /* 0x009896800000b95d */ /* 0x004fea0003900000 */
[----:B------:R-:W2:Y:S02]  /*f910*/  @!P3 SYNCS.PHASECHK.TRANS64 P3, [R2+URZ+0x32440], R3 ;  /* 0x032440030200b5a7 */ /* 0x000ea4000806007f */
[----:B--2---:R-:W-:Y:S05]  /*f920*/  @!P3 BRA `(.L_x_10709) ;  /* 0xfffffffc00f0b947 */ /* 0x004fea000383ffff */
[----:B------:R-:W-:Y:S05]  /*f930*/  BRA `(.L_x_10741) ;  /* 0xffffffec00cc7947 */ /* 0x000fea000383ffff */
.L_x_10711:
[----:B--2---:R2:W3:Y:S02]  /*f940*/  SYNCS.PHASECHK.TRANS64.TRYWAIT P3, [R2+URZ+0x32460], R3 ;  /* 0x03246003020075a7 */ /* 0x0044e4000806017f */
[----:B---3--:R-:W-:Y:S05]  /*f950*/  @!P3 NANOSLEEP.SYNCS 0x989680 ;  /* 0x009896800000b95d */ /* 0x008fea0003900000 */
[----:B------:R-:W3:Y:S02]  /*f960*/  @!P3 SYNCS.PHASECHK.TRANS64 P3, [R2+URZ+0x32460], R3 ;  /* 0x032460030200b5a7 */ /* 0x000ee4000806007f */
[----:B---3--:R-:W-:Y:S05]  /*f970*/  @!P3 BRA `(.L_x_10711) ;  /* 0xfffffffc00f0b947 */ /* 0x008fea000383ffff */
[----:B------:R-:W-:Y:S05]  /*f980*/  BRA `(.L_x_10742) ;  /* 0xfffffff0001c7947 */ /* 0x000fea000383ffff */
.L_x_10716:
[----:B------:R-:W-:Y:S01]  /*f990*/  BSSY B0, `(.L_x_10743) ;  /* 0x0000007000007945 */ /* 0x000fe20003800000 */
[----:B------:R-:W-:Y:S01]  /*f9a0*/  IMAD.MOV.U32 R12, RZ, RZ, RZ ;  /* 0x000000ffff0c7224 */ /* 0x000fe200078e00ff */
[----:B------:R-:W-:Y:S01]  /*f9b0*/  MOV R11, 0x1f ;  /* 0x0000001f000b7802 */ /* 0x000fe20000000f00 */
[----:B------:R-:W-:-:S07]  /*f9c0*/  IMAD.MOV.U32 R15, RZ, RZ, -0x1 ;  /* 0xffffffffff0f7424 */ /* 0x000fce00078e00ff */
[----:B-123--:R-:W-:Y:S05]  /*f9d0*/  WARPSYNC.COLLECTIVE R15, `(.L_x_10744) ;  /* 0x000000000f087348 */ /* 0x00efea0003c00000 */
[----:B------:R4:W1:Y:S02]  /*f9e0*/  SHFL.IDX P6, R14, R13, R12, R11 ;  /* 0x0000000c0d0e7389 */ /* 0x00086400000c000b */
[----:B-1234-:R-:W-:Y:S01]  /*f9f0*/  ENDCOLLECTIVE ;  /* 0x000000000000791b */ /* 0x01efe20003800000 */
.L_x_10744:
[----:B------:R-:W-:Y:S05]  /*fa00*/  BSYNC B0 ;  /* 0x0000000000007941 */ /* 0x000fea0003800000 */
.L_x_10743:
[----:B------:R-:W-:Y:S05]  /*fa10*/  BRA `(.L_x_10745) ;  /* 0xfffffff400107947 */ /* 0x000fea000383ffff */
.L_x_10718:
[----:B-1----:R1:W2:Y:S02]  /*fa20*/  SYNCS.PHASECHK.TRANS64.TRYWAIT P0, [R7+URZ+0x32420], R0 ;  /* 0x03242000070075a7 */ /* 0x0022a4000800017f */
[----:B--2---:R-:W-:Y:S05]  /*fa30*/  @!P0 NANOSLEEP.SYNCS 0x989680 ;  /* 0x009896800000895d */ /* 0x004fea0003900000 */
[----:B------:R-:W2:Y:S02]  /*fa40*/  @!P0 SYNCS.PHASECHK.TRANS64 P0, [R7+URZ+0x32420], R0 ;  /* 0x03242000070085a7 */ /* 0x000ea4000800007f */
[----:B--2---:R-:W-:Y:S05]  /*fa50*/  @!P0 BRA `(.L_x_10718) ;  /* 0xfffffffc00f08947 */ /* 0x004fea000383ffff */
[----:B------:R-:W-:Y:S05]  /*fa60*/  BRA `(.L_x_10746) ;  /* 0xfffffff400647947 */ /* 0x000fea000383ffff */
.L_x_10722:
[----:B-1----:R1:W2:Y:S02]  /*fa70*/  SYNCS.PHASECHK.TRANS64.TRYWAIT P0, [R5+URZ], R4 ;  /* 0x00000004050075a7 */ /* 0x0022a4000800017f */
[----:B--2---:R-:W-:Y:S05]  /*fa80*/  @!P0 NANOSLEEP.SYNCS 0x989680 ;  /* 0x009896800000895d */ /* 0x004fea0003900000 */
[----:B------:R-:W2:Y:S02]  /*fa90*/  @!P0 SYNCS.PHASECHK.TRANS64 P0, [R5+URZ], R4 ;  /* 0x00000004050085a7 */ /* 0x000ea4000800007f */
[----:B--2---:R-:W-:Y:S05]  /*faa0*/  @!P0 BRA `(.L_x_10722) ;  /* 0xfffffffc00f08947 */ /* 0x004fea000383ffff */
[----:B------:R-:W-:Y:S05]  /*fab0*/  BRA `(.L_x_10747) ;  /* 0xfffffff400b87947 */ /* 0x000fea000383ffff */
.L_x_10723:
[----:B--2---:R2:W1:Y:S02]  /*fac0*/  SYNCS.PHASECHK.TRANS64.TRYWAIT P0, [R3+URZ], R0 ;  /* 0x00000000030075a7 */ /* 0x004464000800017f */
[----:B-1----:R-:W-:Y:S05]  /*fad0*/  @!P0 NANOSLEEP.SYNCS 0x989680 ;  /* 0x009896800000895d */ /* 0x002fea0003900000 */
[----:B------:R-:W1:Y:S02]  /*fae0*/  @!P0 SYNCS.PHASECHK.TRANS64 P0, [R3+URZ], R0 ;  /* 0x00000000030085a7 */ /* 0x000e64000800007f */
[----:B-1----:R-:W-:Y:S05]  /*faf0*/  @!P0 BRA `(.L_x_10723) ;  /* 0xfffffffc00f08947 */ /* 0x002fea000383ffff */
[----:B------:R-:W-:Y:S05]  /*fb00*/  BRA `(.L_x_10748) ;  /* 0xfffffff400ac7947 */ /* 0x000fea000383ffff */
.L_x_10725:
[----:B-1----:R1:W2:Y:S02]  /*fb10*/  SYNCS.PHASECHK.TRANS64.TRYWAIT P0, [R5+URZ], R4 ;  /* 0x00000004050075a7 */ /* 0x0022a4000800017f */
[----:B--2---:R-:W-:Y:S05]  /*fb20*/  @!P0 NANOSLEEP.SYNCS 0x989680 ;  /* 0x009896800000895d */ /* 0x004fea0003900000 */
[----:B------:R-:W2:Y:S02]  /*fb30*/  @!P0 SYNCS.PHASECHK.TRANS64 P0, [R5+URZ], R4 ;  /* 0x00000004050085a7 */ /* 0x000ea4000800007f */
[----:B--2---:R-:W-:Y:S05]  /*fb40*/  @!P0 BRA `(.L_x_10725) ;  /* 0xfffffffc00f08947 */ /* 0x004fea000383ffff */
[----:B------:R-:W-:Y:S05]  /*fb50*/  BRA `(.L_x_10749) ;  /* 0xfffffff400b07947 */ /* 0x000fea000383ffff */
.L_x_10750:
        /* <DEDUP_REMOVED lines=10> */
.L_x_11975:


//--------------------- .text._ZN7cutlass13device_kernelIN5flash11enable_sm90INS1_16FlashAttnFwdSm90INS1_25CollectiveMainloopFwdSm90ILi2EN4cute5tupleIJNS5_1CILi1EEES8_S8_EEENS6_IJNS7_ILi128EEENS7_ILi96EEENS7_ILi64EEEEEELi256ENS_6half_tEfNS_4arch4Sm90ELb1ELb0ELb1ELb1ELb0ELb0ELb0ELb1ELb0ELb0ELb0ELb0EEENS1_21CollectiveEpilogueFwdINS6_IJSA_NS7_ILi256EEESB_EEES9_SE_SG_Li256ELb1ELb0ELb0ELb0EEENS1_36VarlenDynamicPersistentTileSchedulerILi128ELi96ELi256ELi32ELb0ELb0ELb1ELb1ELb1ELb1EEEEEEEEEvNT_6ParamsE --------------------------
	.section	.text._ZN7cutlass13device_kernelIN5flash11enable_sm90INS1_16FlashAttnFwdSm90INS1_25CollectiveMainloopFwdSm90ILi2EN4cute5tupleIJNS5_1CILi1EEES8_S8_EEENS6_IJNS7_ILi128EEENS7_ILi96EEENS7_ILi64EEEEEELi256ENS_6half_tEfNS_4arch4Sm90ELb1ELb0ELb1ELb1ELb0ELb0ELb0ELb1ELb0ELb0ELb0ELb0EEENS1_21CollectiveEpilogueFwdINS6_IJSA_NS7_ILi256EEESB_EEES9_SE_SG_Li256ELb1ELb0ELb0ELb0EEENS1_36VarlenDynamicPersistentTileSchedulerILi128ELi96ELi256ELi32ELb0ELb0ELb1ELb1ELb1ELb1EEEEEEEEEvNT_6ParamsE,"ax",@progbits
	.align	128
.text._ZN7cutlass13device_kernelIN5flash11enable_sm90INS1_16FlashAttnFwdSm90INS1_25CollectiveMainloopFwdSm90ILi2EN4cute5tupleIJNS5_1CILi1EEES8_S8_EEENS6_IJNS7_ILi128EEENS7_ILi96EEENS7_ILi64EEEEEELi256ENS_6half_tEfNS_4arch4Sm90ELb1ELb0ELb1ELb1ELb0ELb0ELb0ELb1ELb0ELb0ELb0ELb0EEENS1_21CollectiveEpilogueFwdINS6_IJSA_NS7_ILi256EEESB_EEES9_SE_SG_Li256ELb1ELb0ELb0ELb0EEENS1_36VarlenDynamicPersistentTileSchedulerILi128ELi96ELi256ELi32ELb0ELb0ELb1ELb1ELb1ELb1EEEEEEEEEvNT_6ParamsE:
        .type           _ZN7cutlass13device_kernelIN5flash11enable_sm90INS1_16FlashAttnFwdSm90INS1_25CollectiveMainloopFwdSm90ILi2EN4cute5tupleIJNS5_1CILi1EEES8_S8_EEENS6_IJNS7_ILi128EEENS7_ILi96EEENS7_ILi64EEEEEELi256ENS_6half_tEfNS_4arch4Sm90ELb1ELb0ELb1ELb1ELb0ELb0ELb0ELb1ELb0ELb0ELb0ELb0EEENS1_21CollectiveEpilogueFwdINS6_IJSA_NS7_ILi256EEESB_EEES9_SE_SG_Li256ELb1ELb0ELb0ELb0EEENS1_36VarlenDynamicPersistentTileSchedulerILi128ELi96ELi256ELi32ELb0ELb0ELb1ELb1ELb1ELb1EEEEEEEEEvNT_6ParamsE,@function
        .size           _ZN7cutlass13device_kernelIN5flash11enable_sm90INS1_16FlashAttnFwdSm90INS1_25CollectiveMainloopFwdSm90ILi2EN4cute5tupleIJNS5_1CILi1EEES8_S8_EEENS6_IJNS7_ILi128EEENS7_ILi96EEENS7_ILi64EEEEEELi256ENS_6half_tEfNS_4arch4Sm90ELb1ELb0ELb1ELb1ELb0ELb0ELb0ELb1ELb0ELb0ELb0ELb0EEENS1_21CollectiveEpilogueFwdINS6_IJSA_NS7_ILi256EEESB_EEES9_SE_SG_Li256ELb1ELb0ELb0ELb0EEENS1_36VarlenDynamicPersistentTileSchedulerILi128ELi96ELi256ELi32ELb0ELb0ELb1ELb1ELb1ELb1EEEEEEEEEvNT_6ParamsE,(.L_x_11976 - _ZN7cutlass13device_kernelIN5flash11enable_sm90INS1_16FlashAttnFwdSm90INS1_25CollectiveMainloopFwdSm90ILi2EN4cute5tupleIJNS5_1CILi1EEES8_S8_EEENS6_IJNS7_ILi128EEENS7_ILi96EEENS7_ILi64EEEEEELi256ENS_6half_tEfNS_4arch4Sm90ELb1ELb0ELb1ELb1ELb0ELb0ELb0ELb1ELb0ELb0ELb0ELb0EEENS1_21CollectiveEpilogueFwdINS6_IJSA_NS7_ILi256EEESB_EEES9_SE_SG_Li256ELb1ELb0ELb0ELb0EEENS1_36VarlenDynamicPersistentTileSchedulerILi128ELi96ELi256ELi32ELb0ELb0ELb1ELb1ELb1ELb1EEEEEEEEEvNT_6ParamsE)
        .other          _ZN7cutlass13device_kernelIN5flash11enable_sm90INS1_16FlashAttnFwdSm90INS1_25CollectiveMainloopFwdSm90ILi2EN4cute5tupleIJNS5_1CILi1EEES8_S8_EEENS6_IJNS7_ILi128EEENS7_ILi96EEENS7_ILi64EEEEEELi256ENS_6half_tEfNS_4arch4Sm90ELb1ELb0ELb1ELb1ELb0ELb0ELb0ELb1ELb0ELb0ELb0ELb0EEENS1_21CollectiveEpilogueFwdINS6_IJSA_NS7_ILi256EEESB_EEES9_SE_SG_Li256ELb1ELb0ELb0ELb0EEENS1_36VarlenDynamicPersistentTileSchedulerILi128ELi96ELi256ELi32ELb0ELb0ELb1ELb1ELb1ELb1EEEEEEEEEvNT_6ParamsE,@"STO_CUDA_ENTRY STV_DEFAULT"
_ZN7cutlass13device_kernelIN5flash11enable_sm90INS1_16FlashAttnFwdSm90INS1_25CollectiveMainloopFwdSm90ILi2EN4cute5tupleIJNS5_1CILi1EEES8_S8_EEENS6_IJNS7_ILi128EEENS7_ILi96EEENS7_ILi64EEEEEELi256ENS_6half_tEfNS_4arch4Sm90ELb1ELb0ELb1ELb1ELb0ELb0ELb0ELb1ELb0ELb0ELb0ELb0EEENS1_21CollectiveEpilogueFwdINS6_IJSA_NS7_ILi256EEESB_EEES9_SE_SG_Li256ELb1ELb0ELb0ELb0EEENS1_36VarlenDynamicPersistentTileSchedulerILi128ELi96ELi256ELi32ELb0ELb0ELb1ELb1ELb1ELb1EEEEEEEEEvNT_6ParamsE:
        /* <DEDUP_REMOVED lines=21> */
.L_x_10752:
[----:B------:R-:W-:Y:S05]  /*0150*/  BSYNC B0 ;  /* 0x0000000000007941 */ /* 0x000fea0003800000 */
.L_x_10751:
        /* <DEDUP_REMOVED lines=41> */
.L_x_10753:
        /* <DEDUP_REMOVED lines=22> */
.L_x_10754:
        /* <DEDUP_REMOVED lines=18> */
.L_x_10755:
        /* <DEDUP_REMOVED lines=22> */
.L_x_10756:
        /* <DEDUP_REMOVED lines=22> */
.L_x_10757:
[----:B------:R-:W-:Y:S01]  /*0930*/  PLOP3.LUT P0, PT, PT, PT, UP0, 0x80, 0x0 ;  /* 0x000000000000781c */ /* 0x000fe20003f0f008 */
[----:B------:R-:W-:Y:S01]  /*0940*/  UMOV UR36, 0x1 ;  /* 0x0000000100247882 */ /* 0x000fe20000000000 */
[----:B------:R-:W-:Y:S01]  /*0950*/  NOP ;  /* 0x0000000000007918 */ /* 0x000fe20000000000 */
[----:B------:R-:W-:Y:S01]  /*0960*/  USEL UR36, UR36, 0x2, !UP0 ;  /* 0x0000000224247887 */ /* 0x000fe2000c000000 */
[----:B------:R-:W-:Y:S01]  /*0970*/  ULDC.64 UR38, c[0x0][0x208] ;  /* 0x0000820000267ab9 */ /* 0x000fe20000000a00 */
[----:B012-4-:R-:W-:Y:S08]  /*0980*/  BAR.SYNC.DEFER_BLOCKING 0x0 ;  /* 0x0000000000007b1d */ /* 0x017ff00000010000 */
[----:B------:R-:W-:Y:S05]  /*0990*/  @!P0 BRA `(.L_x_10758) ;  /* 0x000000b400648947 */ /* 0x000fea0003800000 */
.L_x_10759:
        /* <DEDUP_REMOVED lines=42> */
[----:B------:R-:W-:Y:S02]  /*0c40*/  LOP3.LUT R18, R6, 0x7ffffffc, RZ, 0xc0, !PT ;  /* 0x7ffffffc06127812 */ /* 0x000fe400078ec0ff */
[----:B------:R-:W-:Y:S02]  /*0c50*/  LOP3.LUT R8, R0, 0xfffffff8, RZ, 0xc0, !PT ;  /* 0xfffffff800087812 */ /* 0x000fe400078ec0ff */
[-C--:B------:R-:W-:Y:S01]  /*0c60*/  LEA.HI R0, R3, R202.reuse, RZ, 0x4 ;  /* 0x000000ca03007211 */ /* 0x080fe200078f20ff */
[----:B------:R-:W-:Y:S01]  /*0c70*/  IMAD.IADD R18, R23, 0x1, -R18 ;  /* 0x0000000117127824 */ /* 0x000fe200078e0a12 */
[----:B------:R-:W-:Y:S01]  /*0c80*/  LEA.HI R3, R3, R202, RZ, 0x3 ;  /* 0x000000ca03037211 */ /* 0x000fe200078f18ff */
[----:B------:R-:W-:Y:S01]  /*0c90*/  IMAD.IADD R11, R7, 0x1, -R8 ;  /* 0x00000001070b7824 */ /* 0x000fe200078e0a08 */
[----:B------:R-:W-:-:S02]  /*0ca0*/  SHF.R.S32.HI R9, RZ, 0x4, R0 ;  /* 0x00000004ff097819 */ /* 0x000fc40000011400 */
[----:B------:R-:W-:Y:S01]  /*0cb0*/  LOP3.LUT R7, R0, 0x3fffff0, RZ, 0xc0, !PT ;  /* 0x03fffff000077812 */ /* 0x000fe200078ec0ff */
[----:B------:R-:W-:Y:S01]  /*0cc0*/  IMAD R4, R4, 0x10, R11 ;  /* 0x0000001004047824 */ /* 0x000fe200078e020b */
[----:B------:R-:W-:Y:S02]  /*0cd0*/  LEA.HI R0, R0, R9, RZ, 0x1 ;  /* 0x0000000900007211 */ /* 0x000fe400078f08ff */
[----:B------:R-:W-:Y:S01]  /*0ce0*/  LOP3.LUT R5, R3, 0x1ffffff8, RZ, 0xc0, !PT ;  /* 0x1ffffff803057812 */ /* 0x000fe200078ec0ff */
[----:B------:R-:W-:Y:S01]  /*0cf0*/  IMAD.IADD R7, R202, 0x1, -R7 ;  /* 0x00000001ca077824 */ /* 0x000fe200078e0a07 */
[----:B------:R-:W-:Y:S01]  /*0d00*/  LOP3.LUT R0, R0, 0x1ffffffe, RZ, 0xc0, !PT ;  /* 0x1ffffffe00007812 */ /* 0x000fe200078ec0ff */
[----:B------:R-:W-:Y:S01]  /*0d10*/  IMAD R19, R19, 0x40, R4 ;  /* 0x0000004013137824 */ /* 0x000fe200078e0204 */
[----:B------:R-:W-:Y:S02]  /*0d20*/  SHF.R.S32.HI R16, RZ, 0x3, R3 ;  /* 0x00000003ff107819 */ /* 0x000fe40000011403 */
[----:B------:R-:W-:Y:S01]  /*0d30*/  LEA R7, R7, R2, 0x6 ;  /* 0x0000000207077211 */ /* 0x000fe200078e30ff */
[----:B------:R-:W-:-:S02]  /*0d40*/  IMAD.IADD R2, R202, 0x1, -R5 ;  /* 0x00000001ca027824 */ /* 0x000fc400078e0a05 */
[----:B------:R-:W-:-:S03]  /*0d50*/  IMAD.IADD R0, R9, 0x1, -R0 ;  /* 0x0000000109007824 */ /* 0x000fc600078e0a00 */
[----:B------:R-:W-:Y:S01]  /*0d60*/  SHF.L.U32 R2, R2, 0x3, RZ ;  /* 0x0000000302027819 */ /* 0x000fe200000006ff */
[----:B------:R-:W-:-:S07]  /*0d70*/  IMAD R201, R0, 0x8, R7 ;  /* 0x0000000800c97824 */ /* 0x000fce00078e0207 */
.L_x_10813:
[----:B0--3-5:R-:W0:Y:S01]  /*0d80*/  LDC.64 R4, c[0x0][0xc60] ;  /* 0x00031800ff047b82 */ /* 0x029e220000000a00 */
        /* <DEDUP_REMOVED lines=18> */
[----:B------:R-:W-:Y:S01]  /*0eb0*/  IMAD.U32 R5, RZ, RZ, UR7 ;  /* 0x00000007ff057e24 */ /* 0x000fe2000f8e00ff */
[----:B------:R-:W-:Y:S01]  /*0ec0*/  ULDC.64 UR6, c[0x0][0x3f8] ;  /* 0x0000fe0000067ab9 */ /* 0x000fe20000000a00 */
[----:B------:R-:W-:-:S03]  /*0ed0*/  IMAD.U32 R6, RZ, RZ, UR8 ;  /* 0x00000008ff067e24 */ /* 0x000fc6000f8e00ff */
[----:B------:R-:W-:Y:S01]  /*0ee0*/  IMAD.U32 R7, RZ, RZ, UR9 ;  /* 0x00000009ff077e24 */ /* 0x000fe2000f8e00ff */
        /* <DEDUP_REMOVED lines=29> */
.L_x_10760:
        /* <DEDUP_REMOVED lines=9> */
.L_x_10761:
        /* <DEDUP_REMOVED lines=13> */
.L_x_10762:
[----:B------:R-:W-:Y:S01]  /*1220*/  UIADD3 UR41, -UR41, UR6, URZ ;  /* 0x0000000629297290 */ /* 0x000fe2000fffe13f */
[----:B------:R-:W-:Y:S01]  /*1230*/  PLOP3.LUT P0, PT, PT, PT, PT, 0x80, 0x0 ;  /* 0x000000000000781c */ /* 0x000fe20003f0f070 */
[----:B------:R-:W-:Y:S01]  /*1240*/  ULEA UR5, UR49, 0xdf, 0x7 ;  /* 0x000000df31057891 */ /* 0x000fe2000f8e383f */
[----:B------:R-:W-:Y:S01]  /*1250*/  CS2R R40, SRZ ;  /* 0x0000000000287805 */ /* 0x000fe2000001ff00 */
[----:B------:R-:W-:Y:S01]  /*1260*/  UIADD3 UR4, UR41, 0x5f, URZ ;  /* 0x0000005f29047890 */ /* 0x000fe2000fffe03f */
[----:B------:R-:W-:Y:S01]  /*1270*/  CS2R R20, SRZ ;  /* 0x0000000000147805 */ /* 0x000fe2000001ff00 */
[----:B------:R-:W-:Y:S01]  /*1280*/  UIADD3 UR6, UR41, UR5, -UR44 ;  /* 0x0000000529067290 */ /* 0x000fe2000fffe82c */
        /* <DEDUP_REMOVED lines=27> */
[----:B------:R-:W-:-:S02]  /*1440*/  CS2R R114, SRZ ;  /* 0x0000000000727805 */ /* 0x000fc4000001ff00 */
[----:B------:R-:W-:Y:S02]  /*1450*/  CS2R R112, SRZ ;  /* 0x0000000000707805 */ /* 0x000fe4000001ff00 */
[----:B------:R-:W-:Y:S02]  /*1460*/  PLOP3.LUT P1, PT, PT, PT, UP0, 0x80, 0x0 ;  /* 0x000000000000781c */ /* 0x000fe40003f2f008 */
        /* <DEDUP_REMOVED lines=78> */
.L_x_10764:
[----:B------:R-:W0:Y:S01]  /*1950*/  S2R R0, SR_CgaCtaId ;  /* 0x0000000000007919 */ /* 0x000e220000008800 */
[----:B------:R-:W-:Y:S01]  /*1960*/  ULEA.HI UR4, UR47, UR47, URZ, 0x1 ;  /* 0x0000002f2f047291 */ /* 0x000fe2000f8f083f */
[----:B------:R-:W-:Y:S02]  /*1970*/  MOV R7, 0x400 ;  /* 0x0000040000077802 */ /* 0x000fe40000000f00 */
[----:B------:R-:W-:Y:S01]  /*1980*/  IADD3 R8, R22, 0x8, RZ ;  /* 0x0000000816087810 */ /* 0x000fe20007ffe0ff */
[----:B------:R-:W-:-:S04]  /*1990*/  ULOP3.LUT UR4, UR4, 0xfffffffe, URZ, 0xc0, !UPT ;  /* 0xfffffffe04047892 */ /* 0x000fc8000f8ec03f */
[----:B------:R-:W-:-:S06]  /*19a0*/  UIADD3 UR4, UR47, -UR4, URZ ;  /* 0x800000042f047290 */ /* 0x000fcc000fffe03f */
[----:B------:R-:W-:Y:S01]  /*19b0*/  IMAD.U32 R3, RZ, RZ, UR4 ;  /* 0x00000004ff037e24 */ /* 0x000fe2000f8e00ff */
[----:B0-----:R-:W-:-:S04]  /*19c0*/  LEA R7, R0, R7, 0x18 ;  /* 0x0000000700077211 */ /* 0x001fc800078ec0ff */
[----:B------:R-:W-:-:S04]  /*19d0*/  SHF.L.U32 R0, R3, 0x1f, RZ ;  /* 0x0000001f03007819 */ /* 0x000fc800000006ff */
[----:B------:R-:W0:Y:S02]  /*19e0*/  SYNCS.PHASECHK.TRANS64.TRYWAIT P0, [R7+URZ+0x22800], R0 ;  /* 0x02280000070075a7 */ /* 0x000e24000800017f */
[----:B0-----:R-:W-:Y:S05]  /*19f0*/  @!P0 BRA `(.L_x_10765) ;  /* 0x000000f000408947 */ /* 0x001fea0003800000 */
.L_x_10899:
[----:B0-----:R-:W-:Y:S01]  /*1a00*/  IMAD.U32 R0, RZ, RZ, UR48 ;  /* 0x00000030ff007e24 */ /* 0x001fe2000f8e00ff */
[----:B------:R-:W-:Y:S05]  /*1a10*/  WARPSYNC.ALL ;  /* 0x0000000000007948 */ /* 0x000fea0003800000 */
[----:B------:R0:W-:Y:S01]  /*1a20*/  BAR.SYNC.DEFER_BLOCKING R8, 0x100 ;  /* 0x000400080000751d */ /* 0x0001e20000010000 */
[----:B------:R-:W-:-:S13]  /*1a30*/  ISETP.NE.AND P0, PT, R0, 0x3, PT ;  /* 0x000000030000780c */ /* 0x000fda0003f05270 */
[----:B0-----:R-:W-:Y:S05]  /*1a40*/  @!P0 BRA `(.L_x_10766) ;  /* 0x0000000000048947 */ /* 0x001fea0003800000 */
[----:B------:R-:W-:Y:S01]  /*1a50*/  BPT.TRAP 0x1 ;  /* 0x000000040000795c */ /* 0x000fe20000300000 */
.L_x_10766:
[----:B------:R-:W-:Y:S02]  /*1a60*/  IMAD.U32 R11, RZ, RZ, UR40 ;  /* 0x00000028ff0b7e24 */ /* 0x000fe4000f8e00ff */
[----:B------:R-:W-:-:S03]  /*1a70*/  IMAD.U32 R6, RZ, RZ, UR37 ;  /* 0x00000025ff067e24 */ /* 0x000fc6000f8e00ff */
[----:B------:R-:W-:Y:S01]  /*1a80*/  SHF.L.U32 R11, R11, 0x1f, RZ ;  /* 0x0000001f0b0b7819 */ /* 0x000fe200000006ff */
[----:B------:R-:W-:-:S04]  /*1a90*/  IMAD R6, R6, 0x8, R7 ;  /* 0x0000000806067824 */ /* 0x000fc800078e0207 */
[----:B------:R0:W1:Y:S01]  /*1aa0*/  SYNCS.PHASECHK.TRANS64.TRYWAIT P1, [R6+URZ+0x22830], R11 ;  /* 0x0228300b060075a7 */ /* 0x000062000802017f */
[----:B------:R-:W-:Y:S05]  /*1ab0*/  @!P0 BRA `(.L_x_10767) ;  /* 0x0000000000048947 */ /* 0x000fea0003800000 */
[----:B------:R-:W-:Y:S01]  /*1ac0*/  BPT.TRAP 0x1 ;  /* 0x000000040000795c */ /* 0x000fe20000300000 */
.L_x_10767:
[----:B-1----:R-:W-:Y:S05]  /*1ad0*/  @P1 BRA `(.L_x_10768) ;  /* 0x0000000000081947 */ /* 0x002fea0003800000 */
[----:B------:R-:W1:Y:S02]  /*1ae0*/  SYNCS.PHASECHK.TRANS64.TRYWAIT P1, [R6+URZ+0x22830], R11 ;  /* 0x0228300b060075a7 */ /* 0x000e64000802017f */
[----:B-1----:R-:W-:Y:S05]  /*1af0*/  @!P1 BRA `(.L_x_10769) ;  /* 0x000000f000149947 */ /* 0x002fea0003800000 */
.L_x_10768:
[----:B------:R-:W-:Y:S01]  /*1b00*/  R2UR UR4, R7 ;  /* 0x00000000070472ca */ /* 0x000fe200000e0000 */
[----:B------:R-:W-:Y:S01]  /*1b10*/  ULOP3.LUT UR16, UR51, 0x10000, URZ, 0xfc, !UPT ;  /* 0x0001000033107892 */ /* 0x000fe2000f8efc3f */
[----:B------:R-:W-:Y:S01]  /*1b20*/  WARPGROUP.ARRIVE ;  /* 0x00000000000079c5 */ /* 0x000fe20000000000 */
[----:B------:R-:W-:Y:S01]  /*1b30*/  UMOV UR17, 0x40000040 ;  /* 0x4000004000117882 */ /* 0x000fe20000000000 */
[----:B------:R-:W-:Y:S01]  /*1b40*/  UMOV UR19, 0x40000040 ;  /* 0x4000004000137882 */ /* 0x000fe20000000000 */
[----:B------:R-:W-:Y:S01]  /*1b50*/  UMOV UR5, 0x40000040 ;  /* 0x4000004000057882 */ /* 0x000fe20000000000 */
[----:B------:R-:W-:Y:S01]  /*1b60*/  UMOV UR7, 0x40000040 ;  /* 0x4000004000077882 */ /* 0x000fe20000000000 */
[----:B------:R-:W-:Y:S01]  /*1b70*/  UIADD3 UR8, UR16, 0x4, URZ ;  /* 0x0000000410087890 */ /* 0x000fe2000fffe03f */
[----:B------:R-:W-:Y:S01]  /*1b80*/  IMAD.U32 R4, RZ, RZ, UR49 ;  /* 0x00000031ff047e24 */ /* 0x000fe2000f8e00ff */
[----:B------:R-:W-:Y:S01]  /*1b90*/  UMOV UR9, 0x40000040 ;  /* 0x4000004000097882 */ /* 0x000fe20000000000 */
[----:B------:R-:W-:Y:S01]  /*1ba0*/  UMOV UR11, 0x40000040 ;  /* 0x40000040000b7882 */ /* 0x000fe20000000000 */
[----:B------:R-:W-:Y:S01]  /*1bb0*/  UIADD3 UR12, UR16, 0x6, URZ ;  /* 0x00000006100c7890 */ /* 0x000fe2000fffe03f */
[----:B------:R-:W-:Y:S01]  /*1bc0*/  IMAD R4, R4, 0x80, R19 ;  /* 0x0000008004047824 */ /* 0x000fe200078e0213 */
[----:B------:R-:W-:Y:S01]  /*1bd0*/  UIADD3 UR4, UR4, 0x1c400, URZ ;  /* 0x0001c40004047890 */ /* 0x000fe2000fffe03f */
[----:B------:R-:W2:Y:S01]  /*1be0*/  S2R R12, SR_TID.X ;  /* 0x00000000000c7919 */ /* 0x000ea20000002100 */
[----:B------:R-:W-:Y:S01]  /*1bf0*/  UMOV UR13, 0x40000040 ;  /* 0x40000040000d7882 */ /* 0x000fe20000000000 */
[----:B------:R-:W-:Y:S01]  /*1c00*/  UMOV UR15, 0x40000040 ;  /* 0x40000040000f7882 */ /* 0x000fe20000000000 */
[----:B------:R-:W-:-:S04]  /*1c10*/  USHF.R.U32.HI UR4, URZ, 0x4, UR4 ;  /* 0x000000043f047899 */ /* 0x000fc80008011604 */
[----:B------:R-:W-:-:S04]  /*1c20*/  ULOP3.LUT UR4, UR4, 0x3fff, URZ, 0xc0, !UPT ;  /* 0x00003fff04047892 */ /* 0x000fc8000f8ec03f */
[----:B------:R-:W-:Y:S02]  /*1c30*/  ULOP3.LUT UR20, UR4, 0x10000, URZ, 0xfc, !UPT ;  /* 0x0001000004147892 */ /* 0x000fe4000f8efc3f */
[----:B------:R-:W-:Y:S02]  /*1c40*/  UIADD3 UR4, UR16, 0x2, URZ ;  /* 0x0000000210047890 */ /* 0x000fe4000fffe03f */
[----:B------:R-:W-:-:S04]  /*1c50*/  UIMAD UR18, UR37, 0x300, UR20 ;  /* 0x00000300251278a4 */ /* 0x000fc8000f8e0214 */
[----:B------:R-:W-:Y:S02]  /*1c60*/  UIADD3 UR6, UR18, 0x2, URZ ;  /* 0x0000000212067890 */ /* 0x000fe4000fffe03f */
[----:B------:R-:W-:Y:S02]  /*1c70*/  UIADD3 UR10, UR18, 0x4, URZ ;  /* 0x00000004120a7890 */ /* 0x000fe4000fffe03f */
[----:B------:R-:W-:Y:S02]  /*1c80*/  UIADD3 UR14, UR18, 0x6, URZ ;  /* 0x00000006120e7890 */ /* 0x000fe4000fffe03f */
[----:B------:R-:W-:Y:S03]  /*1c90*/  HGMMA.64x96x16.F32 R24, gdesc[UR16], RZ, !UPT, gsb0 ;  /* 0x01600000101879f0 */ /* 0x000fe6000c0008ff */
[----:B------:R-:W-:Y:S02]  /*1ca0*/  WARPGROUP.DEPBAR.LE gsb0, 0x0 ;  /* 0x00008000000079c5 */ /* 0x000fe40000010000 */
[----:B------:R-:W-:-:S06]  /*1cb0*/  WARPGROUP.ARRIVE ;  /* 0x00000000000079c5 */ /* 0x000fcc0000000000 */
[----:B------:R-:W-:Y:S01]  /*1cc0*/  HGMMA.64x96x16.F32 R24, gdesc[UR4], R24, gsb0 ;  /* 0x01600000041879f0 */ /* 0x000fe20008000818 */
[----:B------:R-:W-:-:S04]  /*1cd0*/  UIMAD UR6, UR50, -0x60, UR41 ;  /* 0xffffffa0320678a4 */ /* 0x000fc8000f8e0229 */
[----:B------:R-:W-:Y:S02]  /*1ce0*/  UIADD3 UR7, -UR44, 0x61, UR6 ;  /* 0x000000612c077890 */ /* 0x000fe4000fffe106 */
[----:B------:R-:W-:-:S04]  /*1cf0*/  UIADD3 UR6, UR6, 0x60, URZ ;  /* 0x0000006006067890 */ /* 0x000fc8000fffe03f */
[----:B------:R-:W-:Y:S02]  /*1d00*/  IMAD.U32 R3, RZ, RZ, UR7 ;  /* 0x00000007ff037e24 */ /* 0x000fe4000f8e00ff */
[----:B------:R-:W-:Y:S02]  /*1d10*/  MOV R5, UR6 ;  /* 0x0000000600057c02 */ /* 0x000fe40008000f00 */
[----:B------:R-:W-:-:S03]  /*1d20*/  IMAD R3, R18, -0x2, R3 ;  /* 0xfffffffe12037824 */ /* 0x000fc600078e0203 */
[----:B------:R-:W-:Y:S02]  /*1d30*/  IMAD R0, R18, -0x2, R5 ;  /* 0xfffffffe12007824 */ /* 0x000fe400078e0205 */
        /* <DEDUP_REMOVED lines=95> */
[----:B----4-:R-:W-:-:S02]  /*2330*/  FSEL R39, R39, -INF , P1 ;  /* 0xff80000027277808 */ /* 0x010fc40000800000 */
[----:B------:R-:W-:Y:S02]  /*2340*/  ISETP.GT.AND P1, PT, R5, 0x21, PT ;  /* 0x000000210500780c */ /* 0x000fe40003f24270 */
[----:B------:R-:W-:-:S03]  /*2350*/  FMNMX.FTZ R9, R39, R10, !PT ;  /* 0x0000000a27097209 */ /* 0x000fc60007810000 */
[----:B------:R-:W4:Y:S01]  /*2360*/  MUFU.TANH R46, R46 ;  /* 0x0000002e002e7308 */ /* 0x000f220000002400 */
[----:B-----5:R-:W-:Y:S02]  /*2370*/  FSEL R42, R42, -INF , P2 ;  /* 0xff8000002a2a7808 */ /* 0x020fe40001000000 */
[----:B------:R-:W-:Y:S02]  /*2380*/  ISETP.GT.AND P2, PT, R5, 0x28, PT ;  /* 0x000000280500780c */ /* 0x000fe40003f44270 */
[----:B------:R-:W-:-:S03]  /*2390*/  FMNMX.FTZ R10, R42, R9, !PT ;  /* 0x000000092a0a7209 */ /* 0x000fc60007810000 */
[----:B------:R-:W5:Y:S01]  /*23a0*/  MUFU.TANH R47, R47 ;  /* 0x0000002f002f7308 */ /* 0x000f620000002400 */
        /* <DEDUP_REMOVED lines=60> */
[----:B---3--:R-:W-:Y:S01]  /*2770*/  FSEL R24, R24, -INF , P2 ;  /* 0xff80000018187808 */ /* 0x008fe20001000000 */
[----:B------:R-:W3:Y:S06]  /*2780*/  SHFL.BFLY PT, R5, R10, 0x2, 0x1f ;  /* 0x0c401f000a057f89 */ /* 0x000eec00000e0000 */
[----:B------:R-:W0:Y:S01]  /*2790*/  MUFU.TANH R29, R29 ;  /* 0x0000001d001d7308 */ /* 0x000e220000002400 */
[----:B----4-:R-:W-:-:S04]  /*27a0*/  FSEL R25, R25, -INF , P3 ;  /* 0xff80000019197808 */ /* 0x010fc80001800000 */
[----:B------:R-:W-:-:S03]  /*27b0*/  FMNMX.FTZ R3, R24, R25, !PT ;  /* 0x0000001918037209 */ /* 0x000fc60007810000 */
[----:B------:R-:W4:Y:S01]  /*27c0*/  MUFU.TANH R32, R32 ;  /* 0x0000002000207308 */ /* 0x000f220000002400 */
[----:B-----5:R-:W-:-:S07]  /*27d0*/  FSEL R28, R28, -INF , P4 ;  /* 0xff8000001c1c7808 */ /* 0x020fce0002000000 */
[----:B------:R-:W-:Y:S01]  /*27e0*/  MUFU.TANH R33, R33 ;  /* 0x0000002100217308 */ /* 0x000fe20000002400 */
[----:B0-----:R-:W-:Y:S02]  /*27f0*/  FSEL R29, R29, -INF , P5 ;  /* 0xff8000001d1d7808 */ /* 0x001fe40002800000 */
[----:B---3--:R-:W-:-:S05]  /*2800*/  FMNMX.FTZ R5, R10, R5, !PT ;  /* 0x000000050a057209 */ /* 0x008fca0007810000 */
[----:B------:R-:W0:Y:S01]  /*2810*/  SHFL.BFLY PT, R10, R5, 0x1, 0x1f ;  /* 0x0c201f00050a7f89 */ /* 0x000e2200000e0000 */
[----:B------:R-:W3:Y:S01]  /*2820*/  MUFU.TANH R36, R36 ;  /* 0x0000002400247308 */ /* 0x000ee20000002400 */
[----:B----4-:R-:W-:Y:S02]  /*2830*/  FSEL R32, R32, -INF , P1 ;  /* 0xff80000020207808 */ /* 0x010fe40000800000 */
[----:B------:R-:W-:-:S05]  /*2840*/  ISETP.GT.AND P1, PT, R0, 0x18, PT ;  /* 0x000000180000780c */ /* 0x000fca0003f24270 */
[----:B------:R-:W4:Y:S08]  /*2850*/  MUFU.TANH R37, R37 ;  /* 0x0000002500257308 */ /* 0x000f300000002400 */
[----:B------:R-:W5:Y:S01]  /*2860*/  MUFU.TANH R40, R40 ;  /* 0x0000002800287308 */ /* 0x000f620000002400 */
[----:B---3--:R-:W-:Y:S02]  /*2870*/  FSEL R36, R36, -INF , P1 ;  /* 0xff80000024247808 */ /* 0x008fe40000800000 */
[----:B------:R-:W-:-:S02]  /*2880*/  ISETP.GT.AND P1, PT, R0, 0x20, PT ;  /* 0x000000200000780c */ /* 0x000fc40003f24270 */
[----:B0-----:R-:W-:-:S03]  /*2890*/  FMNMX.FTZ R5, R5, R10, !PT ;  /* 0x0000000a05057209 */ /* 0x001fc60007810000 */
[----:B------:R-:W0:Y:S01]  /*28a0*/  MUFU.TANH R41, R41 ;  /* 0x0000002900297308 */ /* 0x000e220000002400 */
[C---:B------:R-:W-:Y:S01]  /*28b0*/  FSETP.NEU.FTZ.AND P2, PT, R5.reuse, -INF , PT ;  /* 0xff8000000500780b */ /* 0x040fe20003f5d000 */
[----:B------:R-:W-:-:S06]  /*28c0*/  FMUL.FTZ R4, R5, UR10 ;  /* 0x0000000a05047c20 */ /* 0x000fcc0008410000 */
[----:B------:R-:W3:Y:S01]  /*28d0*/  MUFU.TANH R44, R44 ;  /* 0x0000002c002c7308 */ /* 0x000ee20000002400 */
[----:B------:R-:W-:Y:S02]  /*28e0*/  FSEL R9, R4, RZ, P2 ;  /* 0x000000ff04097208 */ /* 0x000fe40001000000 */
[----:B------:R-:W-:Y:S02]  /*28f0*/  FMNMX.FTZ R4, R28, R3, !PT ;  /* 0x000000031c047209 */ /* 0x000fe40007810000 */
[----:B------:R-:W-:Y:S01]  /*2900*/  ISETP.GT.AND P2, PT, R0, 0x11, PT ;  /* 0x000000110000780c */ /* 0x000fe20003f44270 */
[--C-:B------:R-:W-:Y:S01]  /*2910*/  FFMA.FTZ R26, R26, UR10, -R9.reuse ;  /* 0x0000000a1a1a7c23 */ /* 0x100fe20008010809 */
[----:B------:R-:W-:Y:S01]  /*2920*/  FMNMX.FTZ R3, R29, R4, !PT ;  /* 0x000000041d037209 */ /* 0x000fe20007810000 */
[----:B------:R-:W1:Y:S01]  /*2930*/  MUFU.TANH R45, R45 ;  /* 0x0000002d002d7308 */ /* 0x000e620000002400 */
[----:B------:R-:W-:Y:S01]  /*2940*/  FSEL R33, R33, -INF , P2 ;  /* 0xff80000021217808 */ /* 0x000fe20001000000 */
[--C-:B------:R-:W-:Y:S01]  /*2950*/  FFMA.FTZ R27, R27, UR10, -R9.reuse ;  /* 0x0000000a1b1b7c23 */ /* 0x100fe20008010809 */
[----:B------:R-:W-:Y:S01]  /*2960*/  FMNMX.FTZ R4, R32, R3, !PT ;  /* 0x0000000320047209 */ /* 0x000fe20007810000 */
[--C-:B------:R-:W-:Y:S01]  /*2970*/  FFMA.FTZ R30, R30, UR10, -R9.reuse ;  /* 0x0000000a1e1e7c23 */ /* 0x100fe20008010809 */
[----:B------:R-:W-:Y:S01]  /*2980*/  ISETP.GT.AND P2, PT, R0, 0x19, PT ;  /* 0x000000190000780c */ /* 0x000fe20003f44270 */
[--C-:B------:R-:W-:Y:S01]  /*2990*/  FFMA.FTZ R31, R31, UR10, -R9.reuse ;  /* 0x0000000a1f1f7c23 */ /* 0x100fe20008010809 */
[----:B------:R-:W-:Y:S01]  /*29a0*/  FMNMX.FTZ R3, R33, R4, !PT ;  /* 0x0000000421037209 */ /* 0x000fe20007810000 */
[----:B------:R-:W2:Y:S01]  /*29b0*/  MUFU.TANH R48, R48 ;  /* 0x0000003000307308 */ /* 0x000ea20000002400 */
[----:B----4-:R-:W-:Y:S01]  /*29c0*/  FSEL R37, R37, -INF , P2 ;  /* 0xff80000025257808 */ /* 0x010fe20001000000 */
[--C-:B------:R-:W-:Y:S01]  /*29d0*/  FFMA.FTZ R34, R34, UR10, -R9.reuse ;  /* 0x0000000a22227c23 */ /* 0x100fe20008010809 */
[----:B------:R-:W-:Y:S01]  /*29e0*/  FMNMX.FTZ R4, R36, R3, !PT ;  /* 0x0000000324047209 */ /* 0x000fe20007810000 */
[--C-:B------:R-:W-:Y:S01]  /*29f0*/  FFMA.FTZ R35, R35, UR10, -R9.reuse ;  /* 0x0000000a23237c23 */ /* 0x100fe20008010809 */
[----:B------:R-:W-:Y:S01]  /*2a00*/  ISETP.GT.AND P2, PT, R0, 0x21, PT ;  /* 0x000000210000780c */ /* 0x000fe20003f44270 */
[--C-:B------:R-:W-:Y:S01]  /*2a10*/  FFMA.FTZ R38, R38, UR10, -R9.reuse ;  /* 0x0000000a26267c23 */ /* 0x100fe20008010809 */
[----:B-----5:R-:W-:Y:S01]  /*2a20*/  FSEL R40, R40, -INF , P1 ;  /* 0xff80000028287808 */ /* 0x020fe20000800000 */
[----:B------:R-:W4:Y:S01]  /*2a30*/  MUFU.TANH R49, R49 ;  /* 0x0000003100317308 */ /* 0x000f220000002400 */
[----:B------:R-:W-:Y:S01]  /*2a40*/  FMNMX.FTZ R3, R37, R4, !PT ;  /* 0x0000000425037209 */ /* 0x000fe20007810000 */
[--C-:B------:R-:W-:Y:S01]  /*2a50*/  FFMA.FTZ R39, R39, UR10, -R9.reuse ;  /* 0x0000000a27277c23 */ /* 0x100fe20008010809 */
[----:B------:R-:W-:Y:S01]  /*2a60*/  ISETP.GT.AND P1, PT, R0, 0x28, PT ;  /* 0x000000280000780c */ /* 0x000fe20003f24270 */
[--C-:B------:R-:W-:Y:S01]  /*2a70*/  FFMA.FTZ R42, R42, UR10, -R9.reuse ;  /* 0x0000000a2a2a7c23 */ /* 0x100fe20008010809 */
[----:B0-----:R-:W-:Y:S01]  /*2a80*/  FSEL R41, R41, -INF , P2 ;  /* 0xff80000029297808 */ /* 0x001fe20001000000 */
[--C-:B------:R-:W-:Y:S01]  /*2a90*/  FFMA.FTZ R43, R43, UR10, -R9.reuse ;  /* 0x0000000a2b2b7c23 */ /* 0x100fe20008010809 */
[----:B------:R-:W-:Y:S01]  /*2aa0*/  FMNMX.FTZ R4, R40, R3, !PT ;  /* 0x0000000328047209 */ /* 0x000fe20007810000 */
[----:B------:R-:W0:Y:S01]  /*2ab0*/  MUFU.TANH R52, R52 ;  /* 0x0000003400347308 */ /* 0x000e220000002400 */
[----:B------:R-:W-:Y:S01]  /*2ac0*/  ISETP.GT.AND P2, PT, R0, 0x29, PT ;  /* 0x000000290000780c */ /* 0x000fe20003f44270 */
[--C-:B------:R-:W-:Y:S01]  /*2ad0*/  FFMA.FTZ R46, R46, UR10, -R9.reuse ;  /* 0x0000000a2e2e7c23 */ /* 0x100fe20008010809 */
[----:B---3--:R-:W-:Y:S01]  /*2ae0*/  FSEL R44, R44, -INF , P1 ;  /* 0xff8000002c2c7808 */ /* 0x008fe20000800000 */
[--C-:B------:R-:W-:Y:S01]  /*2af0*/  FFMA.FTZ R47, R47, UR10, -R9.reuse ;  /* 0x0000000a2f2f7c23 */ /* 0x100fe20008010809 */
[----:B------:R-:W-:Y:S01]  /*2b00*/  FMNMX.FTZ R3, R41, R4, !PT ;  /* 0x0000000429037209 */ /* 0x000fe20007810000 */
[--C-:B------:R-:W-:Y:S01]  /*2b10*/  FFMA.FTZ R50, R50, UR10, -R9.reuse ;  /* 0x0000000a32327c23 */ /* 0x100fe20008010809 */
[----:B------:R-:W-:Y:S01]  /*2b20*/  ISETP.GT.AND P1, PT, R0, 0x30, PT ;  /* 0x000000300000780c */ /* 0x000fe20003f24270 */
[----:B------:R-:W3:Y:S01]  /*2b30*/  MUFU.TANH R53, R53 ;  /* 0x0000003500357308 */ /* 0x000ee20000002400 */
        /* <DEDUP_REMOVED lines=12> */
[----:B----4-:R-:W-:Y:S01]  /*2c00*/  FSEL R49, R49, -INF , P2 ;  /* 0xff80000031317808 */ /* 0x010fe20001000000 */
[--C-:B------:R-:W-:Y:S01]  /*2c10*/  FFMA.FTZ R62, R62, UR10, -R9.reuse ;  /* 0x0000000a3e3e7c23 */ /* 0x100fe20008010809 */
[----:B------:R-:W-:Y:S01]  /*2c20*/  FMNMX.FTZ R4, R48, R3, !PT ;  /* 0x0000000330047209 */ /* 0x000fe20007810000 */
[----:B------:R-:W2:Y:S01]  /*2c30*/  MUFU.TANH R57, R57 ;  /* 0x0000003900397308 */ /* 0x000ea20000002400 */
[----:B------:R-:W-:Y:S01]  /*2c40*/  ISETP.GT.AND P2, PT, R0, 0x39, PT ;  /* 0x000000390000780c */ /* 0x000fe20003f44270 */
[--C-:B------:R-:W-:Y:S01]  /*2c50*/  FFMA.FTZ R63, R63, UR10, -R9.reuse ;  /* 0x0000000a3f3f7c23 */ /* 0x100fe20008010809 */
[----:B0-----:R-:W-:Y:S01]  /*2c60*/  FSEL R52, R52, -INF , P1 ;  /* 0xff80000034347808 */ /* 0x001fe20000800000 */
[--C-:B------:R-:W-:Y:S01]  /*2c70*/  FFMA.FTZ R66, R66, UR10, -R9.reuse ;  /* 0x0000000a42427c23 */ /* 0x100fe20008010809 */
[----:B------:R-:W-:Y:S01]  /*2c80*/  FMNMX.FTZ R3, R49, R4, !PT ;  /* 0x0000000431037209 */ /* 0x000fe20007810000 */
[--C-:B------:R-:W-:Y:S01]  /*2c90*/  FFMA.FTZ R67, R67, UR10, -R9.reuse ;  /* 0x0000000a43437c23 */ /* 0x100fe20008010809 */
[----:B------:R-:W-:Y:S01]  /*2ca0*/  ISETP.GT.AND P1, PT, R0, 0x40, PT ;  /* 0x000000400000780c */ /* 0x000fe20003f24270 */
[----:B------:R-:W0:Y:S01]  /*2cb0*/  MUFU.TANH R60, R60 ;  /* 0x0000003c003c7308 */ /* 0x000e220000002400 */
[----:B---3--:R-:W-:Y:S01]  /*2cc0*/  FSEL R53, R53, -INF , P2 ;  /* 0xff80000035357808 */ /* 0x008fe20001000000 */
[--C-:B------:R-:W-:Y:S01]  /*2cd0*/  FFMA.FTZ R70, R70, UR10, -R9.reuse ;  /* 0x0000000a46467c23 */ /* 0x100fe20008010809 */
[----:B------:R-:W-:Y:S01]  /*2ce0*/  FMNMX.FTZ R4, R52, R3, !PT ;  /* 0x0000000334047209 */ /* 0x000fe20007810000 */
[----:B------:R-:W-:Y:S01]  /*2cf0*/  FFMA.FTZ R9, R71, UR10, -R9 ;  /* 0x0000000a47097c23 */ /* 0x000fe20008010809 */
        /* <DEDUP_REMOVED lines=31> */
[----:B------:R-:W-:Y:S02]  /*2ef0*/  MUFU.EX2 R30, R30 ;  /* 0x0000001e001e7308 */ /* 0x000fe40000000800 */
[----:B------:R-:W1:Y:S06]  /*2f00*/  SHFL.BFLY PT, R3, R0, 0x2, 0x1f ;  /* 0x0c401f0000037f89 */ /* 0x000e6c00000e0000 */
[----:B------:R-:W2:Y:S01]  /*2f10*/  MUFU.EX2 R31, R31 ;  /* 0x0000001f001f7308 */ /* 0x000ea20000000800 */
[----:B0-----:R-:W-:-:S07]  /*2f20*/  F2FP.F16.F32.PACK_AB R173, R27, R26 ;  /* 0x0000001a1bad723e */ /* 0x001fce00000000ff */
[----:B------:R-:W-:Y:S08]  /*2f30*/  MUFU.EX2 R34, R34 ;  /* 0x0000002200227308 */ /* 0x000ff00000000800 */
[----:B------:R-:W0:Y:S01]  /*2f40*/  MUFU.EX2 R35, R35 ;  /* 0x0000002300237308 */ /* 0x000e220000000800 */
[----:B--2---:R-:W-:Y:S02]  /*2f50*/  F2FP.F16.F32.PACK_AB R175, R31, R30 ;  /* 0x0000001e1faf723e */ /* 0x004fe400000000ff */
[----:B-1----:R-:W-:-:S05]  /*2f60*/  FMNMX.FTZ R3, R0, R3, !PT ;  /* 0x0000000300037209 */ /* 0x002fca0007810000 */
[----:B------:R-:W1:Y:S01]  /*2f70*/  SHFL.BFLY PT, R4, R3, 0x1, 0x1f ;  /* 0x0c201f0003047f89 */ /* 0x000e6200000e0000 */
[----:B------:R2:W-:Y:S08]  /*2f80*/  MUFU.EX2 R155, R9 ;  /* 0x00000009009b7308 */ /* 0x0005f00000000800 */
[----:B------:R-:W-:Y:S01]  /*2f90*/  MUFU.EX2 R38, R38 ;  /* 0x0000002600267308 */ /* 0x000fe20000000800 */
[----:B--2---:R-:W-:Y:S01]  /*2fa0*/  FADD.FTZ R9, R26, R27 ;  /* 0x0000001b1a097221 */ /* 0x004fe20000010000 */
[----:B0-----:R-:W-:-:S06]  /*2fb0*/  F2FP.F16.F32.PACK_AB R169, R35, R34 ;  /* 0x0000002223a9723e */ /* 0x001fcc00000000ff */
[----:B------:R-:W0:Y:S01]  /*2fc0*/  MUFU.EX2 R39, R39 ;  /* 0x0000002700277308 */ /* 0x000e220000000800 */
        /* <DEDUP_REMOVED lines=8> */
[----:B0-----:R-:W-:Y:S01]  /*3050*/  F2FP.F16.F32.PACK_AB R171, R39, R38 ;  /* 0x0000002627ab723e */ /* 0x001fe200000000ff */
        /* <DEDUP_REMOVED lines=14> */
[----:B------:R-:W0:Y:S01]  /*3140*/  MUFU.EX2 R25, R25 ;  /* 0x0000001900197308 */ /* 0x000e220000000800 */
        /* <DEDUP_REMOVED lines=16> */
[----:B0-----:R-:W-:Y:S01]  /*3250*/  FADD.FTZ R9, R24, R25 ;  /* 0x0000001918097221 */ /* 0x001fe20000010000 */
[----:B------:R-:W-:Y:S01]  /*3260*/  FADD.FTZ R15, R43, R12 ;  /* 0x0000000c2b0f7221 */ /* 0x000fe20000010000 */
[--C-:B------:R-:W-:Y:S01]  /*3270*/  FFMA.FTZ R65, R65, UR10, -R3.reuse ;  /* 0x0000000a41417c23 */ /* 0x100fe20008010803 */
[--C-:B------:R-:W-:Y:S01]  /*3280*/  FFMA.FTZ R68, R68, UR10, -R3.reuse ;  /* 0x0000000a44447c23 */ /* 0x100fe20008010803 */
[----:B------:R-:W-:Y:S01]  /*3290*/  FFMA.FTZ R3, R69, UR10, -R3 ;  /* 0x0000000a45037c23 */ /* 0x000fe20008010803 */
[----:B------:R-:W-:-:S02]  /*32a0*/  F2FP.F16.F32.PACK_AB R165, R43, R42 ;  /* 0x0000002a2ba5723e */ /* 0x000fc400000000ff */
[----:B------:R-:W0:Y:S01]  /*32b0*/  MUFU.EX2 R32, R32 ;  /* 0x0000002000207308 */ /* 0x000e220000000800 */
[----:B--2---:R-:W-:Y:S01]  /*32c0*/  FADD.FTZ R0, R28, R9 ;  /* 0x000000091c007221 */ /* 0x004fe20000010000 */
[----:B------:R-:W-:Y:S02]  /*32d0*/  IADD3 R9, -R22, 0xb, RZ ;  /* 0x0000000b16097810 */ /* 0x000fe40007ffe1ff */
[----:B------:R-:W-:-:S04]  /*32e0*/  F2FP.F16.F32.PACK_AB R172, R25, R24 ;  /* 0x0000001819ac723e */ /* 0x000fc800000000ff */
[----:B------:R-:W2:Y:S01]  /*32f0*/  MUFU.EX2 R33, R33 ;  /* 0x0000002100217308 */ /* 0x000ea20000000800 */
[C---:B-1----:R-:W-:Y:S01]  /*3300*/  FADD.FTZ R13, R29.reuse, R0 ;  /* 0x000000001d0d7221 */ /* 0x042fe20000010000 */
[----:B------:R-:W-:Y:S01]  /*3310*/  @!P1 VIADD R0, R6, 0x22840 ;  /* 0x0002284006009836 */ /* 0x000fe20000000000 */
[----:B------:R-:W-:-:S04]  /*3320*/  F2FP.F16.F32.PACK_AB R174, R29, R28 ;  /* 0x0000001c1dae723e */ /* 0x000fc800000000ff */
[----:B------:R-:W-:Y:S01]  /*3330*/  @!P1 PRMT R0, RZ, 0x654, R0 ;  /* 0x00000654ff009816 */ /* 0x000fe20000000000 */
[----:B------:R-:W1:Y:S01]  /*3340*/  MUFU.EX2 R36, R36 ;  /* 0x0000002400247308 */ /* 0x000e620000000800 */
[----:B0-----:R-:W-:Y:S01]  /*3350*/  FADD.FTZ R10, R32, R13 ;  /* 0x0000000d200a7221 */ /* 0x001fe20000010000 */
[----:B------:R0:W-:Y:S06]  /*3360*/  BAR.ARV R9, 0x100 ;  /* 0x000400090000751d */ /* 0x0001ec0000002000 */
[----:B------:R-:W3:Y:S01]  /*3370*/  MUFU.EX2 R46, R46 ;  /* 0x0000002e002e7308 */ /* 0x000ee20000000800 */
[C---:B--2---:R-:W-:Y:S01]  /*3380*/  FADD.FTZ R13, R33.reuse, R10 ;  /* 0x0000000a210d7221 */ /* 0x044fe20000010000 */
[----:B------:R2:W-:Y:S01]  /*3390*/  @!P1 SYNCS.ARRIVE.TRANS64.RED.A1T0 RZ, [R0+URZ], RZ ;  /* 0x000000ff00ff99a7 */ /* 0x0005e2000810043f */
[----:B------:R-:W-:-:S05]  /*33a0*/  F2FP.F16.F32.PACK_AB R168, R33, R32 ;  /* 0x0000002021a8723e */ /* 0x000fca00000000ff */
[----:B------:R-:W4:Y:S01]  /*33b0*/  MUFU.EX2 R37, R37 ;  /* 0x0000002500257308 */ /* 0x000f220000000800 */
[----:B-1----:R-:W-:-:S07]  /*33c0*/  FADD.FTZ R10, R36, R13 ;  /* 0x0000000d240a7221 */ /* 0x002fce0000010000 */
[----:B------:R-:W1:Y:S01]  /*33d0*/  MUFU.EX2 R47, R47 ;  /* 0x0000002f002f7308 */ /* 0x000e620000000800 */
[----:B---3--:R-:W-:-:S07]  /*33e0*/  FADD.FTZ R12, R46, R15 ;  /* 0x0000000f2e0c7221 */ /* 0x008fce0000010000 */
[----:B------:R-:W2:Y:S01]  /*33f0*/  MUFU.EX2 R40, R40 ;  /* 0x0000002800287308 */ /* 0x000ea20000000800 */
[C---:B----4-:R-:W-:Y:S01]  /*3400*/  FADD.FTZ R13, R37.reuse, R10 ;  /* 0x0000000a250d7221 */ /* 0x050fe20000010000 */
[----:B------:R-:W-:-:S06]  /*3410*/  F2FP.F16.F32.PACK_AB R170, R37, R36 ;  /* 0x0000002425aa723e */ /* 0x000fcc00000000ff */
        /* <DEDUP_REMOVED lines=58> */
[----:B---3--:R-:W-:Y:S01]  /*37c0*/  FADD.FTZ R15, R61, R0 ;  /* 0x000000003d0f7221 */ /* 0x008fe20000010000 */
[C---:B------:R-:W-:Y:S01]  /*37d0*/  FADD.FTZ R0, R155.reuse, R10 ;  /* 0x0000000a9b007221 */ /* 0x040fe20000010000 */
[----:B------:R-:W-:Y:S02]  /*37e0*/  F2FP.F16.F32.PACK_AB R155, R155, R70 ;  /* 0x000000469b9b723e */ /* 0x000fe400000000ff */
[----:B------:R-:W-:-:S03]  /*37f0*/  F2FP.F16.F32.PACK_AB R158, R61, R60 ;  /* 0x0000003c3d9e723e */ /* 0x000fc600000000ff */
[----:B------:R-:W3:Y:S01]  /*3800*/  MUFU.EX2 R68, R68 ;  /* 0x0000004400447308 */ /* 0x000ee20000000800 */
[----:B-1----:R-:W-:-:S07]  /*3810*/  FADD.FTZ R10, R64, R15 ;  /* 0x0000000f400a7221 */ /* 0x002fce0000010000 */
[----:B------:R-:W1:Y:S01]  /*3820*/  MUFU.EX2 R13, R3 ;  /* 0x00000003000d7308 */ /* 0x000e620000000800 */
[C---:B--2---:R-:W-:Y:S01]  /*3830*/  FADD.FTZ R15, R65.reuse, R10 ;  /* 0x0000000a410f7221 */ /* 0x044fe20000010000 */
[----:B------:R-:W-:-:S03]  /*3840*/  F2FP.F16.F32.PACK_AB R152, R65, R64 ;  /* 0x000000404198723e */ /* 0x000fc600000000ff */
[----:B---3--:R-:W-:-:S04]  /*3850*/  FADD.FTZ R10, R68, R15 ;  /* 0x0000000f440a7221 */ /* 0x008fc80000010000 */
[C---:B-1----:R-:W-:Y:S01]  /*3860*/  FADD.FTZ R3, R13.reuse, R10 ;  /* 0x0000000a0d037221 */ /* 0x042fe20000010000 */
[----:B------:R-:W-:Y:S01]  /*3870*/  F2FP.F16.F32.PACK_AB R154, R13, R68 ;  /* 0x000000440d9a723e */ /* 0x000fe200000000ff */
[----:B0-----:R-:W-:Y:S06]  /*3880*/  @!P0 BRA `(.L_x_10770) ;  /* 0x0000000000048947 */ /* 0x001fec0003800000 */
[----:B------:R-:W-:Y:S01]  /*3890*/  BPT.TRAP 0x1 ;  /* 0x000000040000795c */ /* 0x000fe20000300000 */
.L_x_10770:
[----:B------:R0:W1:Y:S01]  /*38a0*/  SYNCS.PHASECHK.TRANS64.TRYWAIT P2, [R6+URZ+0x22850], R11 ;  /* 0x0228500b060075a7 */ /* 0x000062000804017f */
[----:B------:R-:W-:Y:S05]  /*38b0*/  @!P0 BRA `(.L_x_10771) ;  /* 0x0000000000048947 */ /* 0x000fea0003800000 */
[----:B------:R-:W-:Y:S01]  /*38c0*/  BPT.TRAP 0x1 ;  /* 0x000000040000795c */ /* 0x000fe20000300000 */
.L_x_10771:
[----:B-1----:R-:W-:Y:S05]  /*38d0*/  @P2 BRA `(.L_x_10772) ;  /* 0x0000000000082947 */ /* 0x002fea0003800000 */
[----:B------:R-:W1:Y:S02]  /*38e0*/  SYNCS.PHASECHK.TRANS64.TRYWAIT P2, [R6+URZ+0x22850], R11 ;  /* 0x0228500b060075a7 */ /* 0x000e64000804017f */
[----:B-1----:R-:W-:Y:S05]  /*38f0*/  @!P2 BRA `(.L_x_10773) ;  /* 0x000000d000a8a947 */ /* 0x002fea0003800000 */
.L_x_10772:
[----:B------:R-:W-:Y:S01]  /*3900*/  R2UR UR6, R7 ;  /* 0x00000000070672ca */ /* 0x000fe200000e0000 */
[----:B------:R2:W-:Y:S01]  /*3910*/  BAR.SYNC.DEFER_BLOCKING R8, 0x100 ;  /* 0x000400080000751d */ /* 0x0005e20000010000 */
[----:B------:R-:W-:Y:S01]  /*3920*/  UIADD3 UR23, UR50, -0x2, URZ ;  /* 0xfffffffe32177890 */ /* 0x000fe2000fffe03f */
[----:B01----:R-:W-:-:S04]  /*3930*/  @!P1 VIADD R6, R6, 0x22860 ;  /* 0x0002286006069836 */ /* 0x003fc80000000000 */
[----:B------:R-:W-:Y:S01]  /*3940*/  UMOV UR7, 0x40000040 ;  /* 0x4000004000077882 */ /* 0x000fe20000000000 */
[----:B------:R-:W-:-:S05]  /*3950*/  @!P1 PRMT R6, RZ, 0x654, R6 ;  /* 0x00000654ff069816 */ /* 0x000fca0000000006 */
        /* <DEDUP_REMOVED lines=49> */
[----:B--2---:R-:W-:Y:S05]  /*3c70*/  @!P2 BRA `(.L_x_10774) ;  /* 0x00000028007ca947 */ /* 0x004fea0003800000 */
[----:B------:R-:W-:Y:S01]  /*3c80*/  IMAD.MOV.U32 R8, RZ, RZ, R5 ;  /* 0x000000ffff087224 */ /* 0x000fe200078e0005 */
[----:B------:R-:W-:Y:S01]  /*3c90*/  ULDC UR25, c[0x0][0x9d8] ;  /* 0x0002760000197ab9 */ /* 0x000fe20000000800 */
[----:B------:R-:W-:Y:S01]  /*3ca0*/  IMAD.MOV.U32 R7, RZ, RZ, R4 ;  /* 0x000000ffff077224 */ /* 0x000fe200078e0004 */
[----:B------:R-:W-:-:S06]  /*3cb0*/  ULDC UR24, c[0x0][0x988] ;  /* 0x0002620000187ab9 */ /* 0x000fcc0000000800 */
.L_x_10783:
[----:B------:R-:W-:-:S04]  /*3cc0*/  UIADD3 UR37, UR37, 0x1, URZ ;  /* 0x0000000125257890 */ /* 0x000fc8000fffe03f */
[----:B------:R-:W-:-:S04]  /*3cd0*/  UISETP.NE.AND UP0, UPT, UR37, 0x2, UPT ;  /* 0x000000022500788c */ /* 0x000fc8000bf05270 */
[----:B------:R-:W-:Y:S02]  /*3ce0*/  USEL UR6, URZ, 0x1, UP0 ;  /* 0x000000013f067887 */ /* 0x000fe40008000000 */
[----:B------:R-:W-:Y:S02]  /*3cf0*/  USEL UR37, UR37, URZ, UP0 ;  /* 0x0000003f25257287 */ /* 0x000fe40008000000 */
[----:B------:R-:W-:Y:S01]  /*3d00*/  ULOP3.LUT UR40, UR40, UR6, URZ, 0x3c, !UPT ;  /* 0x0000000628287292 */ /* 0x000fe2000f8e3c3f */
[----:B0-----:R-:W-:Y:S11]  /*3d10*/  @!P0 BRA `(.L_x_10775) ;  /* 0x0000000000048947 */ /* 0x001ff60003800000 */
[----:B------:R-:W-:Y:S01]  /*3d20*/  BPT.TRAP 0x1 ;  /* 0x000000040000795c */ /* 0x000fe20000300000 */
.L_x_10775:
        /* <DEDUP_REMOVED lines=9> */
.L_x_10776:
[----:B-1----:R-:W-:Y:S05]  /*3dc0*/  @P2 BRA `(.L_x_10777) ;  /* 0x0000000000082947 */ /* 0x002fea0003800000 */
[----:B------:R-:W1:Y:S02]  /*3dd0*/  SYNCS.PHASECHK.TRANS64.TRYWAIT P2, [UR26+0x22830], R6 ;  /* 0x02283006ff0075a7 */ /* 0x000e64000804015a */
[----:B-1----:R-:W-:Y:S05]  /*3de0*/  @!P2 BRA `(.L_x_10778) ;  /* 0x000000cc0080a947 */ /* 0x002fea0003800000 */
.L_x_10777:
[----:B------:R-:W-:Y:S01]  /*3df0*/  UIMAD UR18, UR37, 0x300, UR20 ;  /* 0x00000300251278a4 */ /* 0x000fe2000f8e0214 */
[----:B------:R-:W-:Y:S01]  /*3e00*/  WARPGROUP.ARRIVE ;  /* 0x00000000000079c5 */ /* 0x000fe20000000000 */
[----:B------:R-:W-:Y:S01]  /*3e10*/  UMOV UR19, 0x40000040 ;  /* 0x4000004000137882 */ /* 0x000fe20000000000 */
[----:B------:R-:W-:Y:S01]  /*3e20*/  UMOV UR7, 0x40000040 ;  /* 0x4000004000077882 */ /* 0x000fe20000000000 */
[----:B------:R-:W-:Y:S01]  /*3e30*/  UIADD3 UR6, UR18, 0x2, URZ ;  /* 0x0000000212067890 */ /* 0x000fe2000fffe03f */
[----:B------:R-:W-:Y:S01]  /*3e40*/  MOV R13, 0xfffffffe ;  /* 0xfffffffe000d7802 */ /* 0x000fe20000000f00 */
        /* <DEDUP_REMOVED lines=8> */
[----:B------:R-:W-:-:S04]  /*3ed0*/  USHF.L.U32 UR6, UR49, 0x7, URZ ;  /* 0x0000000731067899 */ /* 0x000fc8000800063f */
[----:B------:R-:W-:-:S04]  /*3ee0*/  UIMAD UR6, UR23, -0x60, UR6 ;  /* 0xffffffa0170678a4 */ /* 0x000fc8000f8e0206 */
[----:B------:R-:W-:-:S04]  /*3ef0*/  UIADD3 UR6, UR6, 0x1, UR41 ;  /* 0x0000000106067890 */ /* 0x000fc8000fffe029 */
[----:B------:R-:W-:Y:S01]  /*3f00*/  UIADD3 UR6, UR6, -UR44, URZ ;  /* 0x8000002c06067290 */ /* 0x000fe2000fffe03f */
        /* <DEDUP_REMOVED lines=15> */
[----:B------:R-:W-:-:S02]  /*4000*/  IMAD R170, R18, R13, UR6 ;  /* 0x0000000612aa7e24 */ /* 0x000fc4000f8e020d */
[----:B------:R-:W-:Y:S01]  /*4010*/  FMUL.FTZ R10, R157, UR25 ;  /* 0x000000199d0a7c20 */ /* 0x000fe20008410000 */
[----:B------:R-:W-:Y:S01]  /*4020*/  FMUL.FTZ R205, R160, UR25 ;  /* 0x00000019a0cd7c20 */ /* 0x000fe20008410000 */
[----:B------:R-:W-:Y:S01]  /*4030*/  FMUL.FTZ R11, R161, UR25 ;  /* 0x00000019a10b7c20 */ /* 0x000fe20008410000 */
[----:B------:R-:W-:Y:S02]  /*4040*/  IMAD.IADD R170, R19, 0x1, R170 ;  /* 0x0000000113aa7824 */ /* 0x000fe400078e02aa */
[----:B------:R-:W-:Y:S01]  /*4050*/  FMUL.FTZ R161, R163, UR25 ;  /* 0x00000019a3a17c20 */ /* 0x000fe20008410000 */
[----:B------:R-:W-:Y:S01]  /*4060*/  FMUL.FTZ R163, R167, UR25 ;  /* 0x00000019a7a37c20 */ /* 0x000fe20008410000 */
[----:B------:R-:W2:Y:S01]  /*4070*/  MUFU.TANH R5, R5 ;  /* 0x0000000500057308 */ /* 0x000ea20000002400 */
[----:B------:R-:W-:Y:S01]  /*4080*/  FMUL.FTZ R15, R154, UR25 ;  /* 0x000000199a0f7c20 */ /* 0x000fe20008410000 */
[C---:B------:R-:W-:Y:S01]  /*4090*/  ISETP.GT.AND P2, PT, R170.reuse, RZ, PT ;  /* 0x000000ffaa00720c */ /* 0x040fe20003f44270 */
[----:B------:R-:W-:Y:S01]  /*40a0*/  FMUL.FTZ R167, R171, UR25 ;  /* 0x00000019aba77c20 */ /* 0x000fe20008410000 */
[----:B------:R-:W-:Y:S01]  /*40b0*/  ISETP.GT.AND P3, PT, R170, 0x1, PT ;  /* 0x00000001aa00780c */ /* 0x000fe20003f64270 */
        /* <DEDUP_REMOVED lines=32> */
[----:B------:R-:W-:Y:S08]  /*42c0*/  MUFU.TANH R12, R12 ;  /* 0x0000000c000c7308 */ /* 0x000ff00000002400 */
[----:B------:R3:W-:Y:S08]  /*42d0*/  MUFU.TANH R152, R173 ;  /* 0x000000ad00987308 */ /* 0x0007f00000002400 */
[----:B------:R-:W4:Y:S01]  /*42e0*/  MUFU.TANH R165, R165 ;  /* 0x000000a500a57308 */ /* 0x000f220000002400 */
[----:B---3--:R-:W-:-:S02]  /*42f0*/  FSEL R173, R9, -INF , P2 ;  /* 0xff80000009ad7808 */ /* 0x008fc40001000000 */
[C---:B------:R-:W-:Y:S02]  /*4300*/  ISETP.GT.AND P2, PT, R170.reuse, 0x10, PT ;  /* 0x00000010aa00780c */ /* 0x040fe40003f44270 */
[----:B------:R-:W-:Y:S02]  /*4310*/  FMNMX.FTZ R154, R173, R154, !PT ;  /* 0x0000009aad9a7209 */ /* 0x000fe40007810000 */
[----:B-1----:R-:W-:Y:S01]  /*4320*/  FSEL R205, R205, -INF , P2 ;  /* 0xff800000cdcd7808 */ /* 0x002fe20001000000 */
[----:B------:R1:W-:Y:S01]  /*4330*/  MUFU.TANH R13, R177 ;  /* 0x000000b1000d7308 */ /* 0x0003e20000002400 */
[----:B------:R-:W-:-:S07]  /*4340*/  ISETP.GT.AND P2, PT, R170, 0x18, PT ;  /* 0x00000018aa00780c */ /* 0x000fce0003f44270 */
[----:B------:R3:W5:Y:S01]  /*4350*/  MUFU.TANH R160, R168 ;  /* 0x000000a800a07308 */ /* 0x0007620000002400 */
[----:B-1----:R-:W-:Y:S02]  /*4360*/  FSEL R177, R10, -INF , P3 ;  /* 0xff8000000ab17808 */ /* 0x002fe40001800000 */
[----:B------:R-:W-:Y:S02]  /*4370*/  ISETP.GT.AND P3, PT, R170, 0x11, PT ;  /* 0x00000011aa00780c */ /* 0x000fe40003f64270 */
[----:B------:R-:W-:Y:S02]  /*4380*/  FMNMX.FTZ R154, R177, R154, !PT ;  /* 0x0000009ab19a7209 */ /* 0x000fe40007810000 */
[----:B--2---:R-:W-:Y:S01]  /*4390*/  FSEL R181, R11, -INF , P3 ;  /* 0xff8000000bb57808 */ /* 0x004fe20001800000 */
[----:B------:R1:W2:Y:S01]  /*43a0*/  MUFU.TANH R153, R169 ;  /* 0x000000a900997308 */ /* 0x0002a20000002400 */
[----:B------:R-:W-:Y:S01]  /*43b0*/  FMNMX.FTZ R154, R205, R154, !PT ;  /* 0x0000009acd9a7209 */ /* 0x000fe20007810000 */
[----:B---3--:R-:W-:Y:S01]  /*43c0*/  FMUL.FTZ R168, R174, UR25 ;  /* 0x00000019aea87c20 */ /* 0x008fe20008410000 */
[----:B------:R-:W-:-:S02]  /*43d0*/  ISETP.GT.AND P3, PT, R170, 0x19, PT ;  /* 0x00000019aa00780c */ /* 0x000fc40003f64270 */
[----:B------:R-:W-:Y:S02]  /*43e0*/  FMNMX.FTZ R154, R181, R154, !PT ;  /* 0x0000009ab59a7209 */ /* 0x000fe40007810000 */
[----:B----4-:R-:W-:Y:S01]  /*43f0*/  FSEL R165, R165, -INF , P3 ;  /* 0xff800000a5a57808 */ /* 0x010fe20001800000 */
[----:B------:R-:W3:Y:S01]  /*4400*/  MUFU.TANH R155, R172 ;  /* 0x000000ac009b7308 */ /* 0x000ee20000002400 */
[----:B-1----:R-:W-:Y:S02]  /*4410*/  FSEL R169, R12, -INF , P2 ;  /* 0xff8000000ca97808 */ /* 0x002fe40001000000 */
[C---:B------:R-:W-:Y:S02]  /*4420*/  ISETP.GT.AND P2, PT, R170.reuse, 0x20, PT ;  /* 0x00000020aa00780c */ /* 0x040fe40003f44270 */
[----:B------:R-:W-:Y:S02]  /*4430*/  FMNMX.FTZ R154, R169, R154, !PT ;  /* 0x0000009aa99a7209 */ /* 0x000fe40007810000 */
[----:B------:R-:W-:Y:S01]  /*4440*/  ISETP.GT.AND P3, PT, R170, 0x21, PT ;  /* 0x00000021aa00780c */ /* 0x000fe20003f64270 */
[----:B------:R1:W4:Y:S01]  /*4450*/  MUFU.TANH R20, R176 ;  /* 0x000000b000147308 */ /* 0x0003220000002400 */
[----:B-----5:R-:W-:-:S02]  /*4460*/  FSEL R160, R160, -INF , P2 ;  /* 0xff800000a0a07808 */ /* 0x020fc40001000000 */
[----:B------:R-:W-:Y:S02]  /*4470*/  FMNMX.FTZ R5, R165, R154, !PT ;  /* 0x0000009aa5057209 */ /* 0x000fe40007810000 */
[----:B------:R-:W-:Y:S02]  /*4480*/  ISETP.GT.AND P2, PT, R170, 0x28, PT ;  /* 0x00000028aa00780c */ /* 0x000fe40003f44270 */
[----:B--2---:R-:W-:Y:S01]  /*4490*/  FSEL R153, R153, -INF , P3 ;  /* 0xff80000099997808 */ /* 0x004fe20001800000 */
[----:B------:R-:W2:Y:S01]  /*44a0*/  MUFU.TANH R180, R180 ;  /* 0x000000b400b47308 */ /* 0x000ea20000002400 */
[----:B------:R-:W-:Y:S01]  /*44b0*/  FMNMX.FTZ R10, R160, R5, !PT ;  /* 0x00000005a00a7209 */ /* 0x000fe20007810000 */
[----:B-1----:R-:W-:Y:S01]  /*44c0*/  FMUL.FTZ R176, R178, UR25 ;  /* 0x00000019b2b07c20 */ /* 0x002fe20008410000 */
[C---:B------:R-:W-:Y:S01]  /*44d0*/  ISETP.GT.AND P3, PT, R170.reuse, 0x29, PT ;  /* 0x00000029aa00780c */ /* 0x040fe20003f64270 */
[----:B------:R-:W-:Y:S01]  /*44e0*/  FMUL.FTZ R178, R179, UR25 ;  /* 0x00000019b3b27c20 */ /* 0x000fe20008410000 */
[----:B---3--:R-:W-:Y:S01]  /*44f0*/  FSEL R155, R155, -INF , P2 ;  /* 0xff8000009b9b7808 */ /* 0x008fe20001000000 */
[----:B------:R-:W-:Y:S01]  /*4500*/  FMUL.FTZ R179, R183, UR25 ;  /* 0x00000019b7b37c20 */ /* 0x000fe20008410000 */
[----:B------:R-:W-:Y:S01]  /*4510*/  FMNMX.FTZ R10, R153, R10, !PT ;  /* 0x0000000a990a7209 */ /* 0x000fe20007810000 */
[----:B------:R-:W1:Y:S01]  /*4520*/  MUFU.TANH R4, R4 ;  /* 0x0000000400047308 */ /* 0x000e620000002400 */
[----:B------:R-:W-:Y:S01]  /*4530*/  ISETP.GT.AND P2, PT, R170, 0x30, PT ;  /* 0x00000030aa00780c */ /* 0x000fe20003f44270 */
[----:B------:R-:W-:Y:S01]  /*4540*/  FMUL.FTZ R183, R187, UR25 ;  /* 0x00000019bbb77c20 */ /* 0x000fe20008410000 */
[----:B------:R-:W-:Y:S01]  /*4550*/  FSEL R152, R152, -INF , P3 ;  /* 0xff80000098987808 */ /* 0x000fe20001800000 */
[----:B------:R-:W-:Y:S01]  /*4560*/  FMUL.FTZ R187, R195, UR25 ;  /* 0x00000019c3bb7c20 */ /* 0x000fe20008410000 */
[----:B------:R-:W-:-:S02]  /*4570*/  FMNMX.FTZ R5, R155, R10, !PT ;  /* 0x0000000a9b057209 */ /* 0x000fc40007810000 */
[----:B------:R-:W-:Y:S01]  /*4580*/  ISETP.GT.AND P3, PT, R170, 0x31, PT ;  /* 0x00000031aa00780c */ /* 0x000fe20003f64270 */
[----:B------:R-:W3:Y:S01]  /*4590*/  MUFU.TANH R184, R184 ;  /* 0x000000b800b87308 */ /* 0x000ee20000002400 */
[----:B----4-:R-:W-:Y:S02]  /*45a0*/  FSEL R20, R20, -INF , P2 ;  /* 0xff80000014147808 */ /* 0x010fe40001000000 */
[----:B------:R-:W-:Y:S02]  /*45b0*/  FMNMX.FTZ R5, R152, R5, !PT ;  /* 0x0000000598057209 */ /* 0x000fe40007810000 */
[----:B------:R-:W-:Y:S02]  /*45c0*/  ISETP.GT.AND P2, PT, R170, 0x38, PT ;  /* 0x00000038aa00780c */ /* 0x000fe40003f44270 */
[----:B------:R-:W-:Y:S01]  /*45d0*/  FSEL R12, R13, -INF , P3 ;  /* 0xff8000000d0c7808 */ /* 0x000fe20001800000 */
[----:B------:R-:W4:Y:S01]  /*45e0*/  MUFU.TANH R9, R185 ;  /* 0x000000b900097308 */ /* 0x000f220000002400 */
[----:B------:R-:W-:-:S02]  /*45f0*/  FMNMX.FTZ R5, R20, R5, !PT ;  /* 0x0000000514057209 */ /* 0x000fc40007810000 */
[----:B------:R-:W-:Y:S02]  /*4600*/  ISETP.GT.AND P3, PT, R170, 0x39, PT ;  /* 0x00000039aa00780c */ /* 0x000fe40003f64270 */
[----:B--2---:R-:W-:Y:S01]  /*4610*/  FSEL R10, R180, -INF , P2 ;  /* 0xff800000b40a7808 */ /* 0x004fe20001000000 */
[----:B------:R-:W-:Y:S01]  /*4620*/  FMUL.FTZ R180, R182, UR25 ;  /* 0x00000019b6b47c20 */ /* 0x000fe20008410000 */
[----:B------:R-:W-:Y:S01]  /*4630*/  FMNMX.FTZ R11, R12, R5, !PT ;  /* 0x000000050c0b7209 */ /* 0x000fe20007810000 */
[----:B------:R-:W2:Y:S01]  /*4640*/  MUFU.TANH R188, R188 ;  /* 0x000000bc00bc7308 */ /* 0x000ea20000002400 */
[----:B-1----:R-:W-:Y:S01]  /*4650*/  FSEL R5, R4, -INF , P3 ;  /* 0xff80000004057808 */ /* 0x002fe20001800000 */
[----:B------:R-:W-:Y:S01]  /*4660*/  FMUL.FTZ R182, R186, UR25 ;  /* 0x00000019bab67c20 */ /* 0x000fe20008410000 */
[----:B------:R-:W-:Y:S01]  /*4670*/  ISETP.GT.AND P2, PT, R170, 0x40, PT ;  /* 0x00000040aa00780c */ /* 0x000fe20003f44270 */
[----:B------:R-:W-:Y:S01]  /*4680*/  FMUL.FTZ R186, R194, UR25 ;  /* 0x00000019c2ba7c20 */ /* 0x000fe20008410000 */
[----:B------:R-:W-:-:S02]  /*4690*/  FMNMX.FTZ R4, R10, R11, !PT ;  /* 0x0000000b0a047209 */ /* 0x000fc40007810000 */
[----:B------:R-:W-:Y:S01]  /*46a0*/  ISETP.GT.AND P3, PT, R170, 0x41, PT ;  /* 0x00000041aa00780c */ /* 0x000fe20003f64270 */
[----:B------:R1:W5:Y:S01]  /*46b0*/  MUFU.TANH R21, R189 ;  /* 0x000000bd00157308 */ /* 0x0003620000002400 */
[----:B---3--:R-:W-:Y:S01]  /*46c0*/  FSEL R11, R184, -INF , P2 ;  /* 0xff800000b80b7808 */ /* 0x008fe20001000000 */
[----:B------:R-:W-:Y:S01]  /*46d0*/  FMUL.FTZ R184, R191, UR25 ;  /* 0x00000019bfb87c20 */ /* 0x000fe20008410000 */
[----:B------:R-:W-:Y:S02]  /*46e0*/  FMNMX.FTZ R4, R5, R4, !PT ;  /* 0x0000000405047209 */ /* 0x000fe40007810000 */
[C---:B------:R-:W-:Y:S02]  /*46f0*/  ISETP.GT.AND P2, PT, R170.reuse, 0x48, PT ;  /* 0x00000048aa00780c */ /* 0x040fe40003f44270 */
[----:B----4-:R-:W-:Y:S01]  /*4700*/  FSEL R9, R9, -INF , P3 ;  /* 0xff80000009097808 */ /* 0x010fe20001800000 */
[----:B------:R-:W3:Y:S01]  /*4710*/  MUFU.TANH R154, R192 ;  /* 0x000000c0009a7308 */ /* 0x000ee20000002400 */
[----:B------:R-:W-:Y:S01]  /*4720*/  FMNMX.FTZ R4, R11, R4, !PT ;  /* 0x000000040b047209 */ /* 0x000fe20007810000 */
[C---:B-1----:R-:W-:Y:S01]  /*4730*/  VIADD R189, R170.reuse, 0x8 ;  /* 0x00000008aabd7836 */ /* 0x042fe20000000000 */
[----:B------:R-:W-:-:S02]  /*4740*/  ISETP.GT.AND P3, PT, R170, 0x49, PT ;  /* 0x00000049aa00780c */ /* 0x000fc40003f64270 */
[----:B--2---:R-:W-:Y:S01]  /*4750*/  FSEL R13, R188, -INF , P2 ;  /* 0xff800000bc0d7808 */ /* 0x004fe20001000000 */
[----:B------:R-:W-:Y:S01]  /*4760*/  FMUL.FTZ R188, R198, UR25 ;  /* 0x00000019c6bc7c20 */ /* 0x000fe20008410000 */
[----:B------:R-:W-:Y:S01]  /*4770*/  FMNMX.FTZ R4, R9, R4, !PT ;  /* 0x0000000409047209 */ /* 0x000fe20007810000 */
[----:B------:R-:W1:Y:S01]  /*4780*/  MUFU.TANH R159, R193 ;  /* 0x000000c1009f7308 */ /* 0x000e620000002400 */
[C---:B------:R-:W-:Y:S02]  /*4790*/  ISETP.GT.AND P2, PT, R170.reuse, 0x50, PT ;  /* 0x00000050aa00780c */ /* 0x040fe40003f44270 */
[----:B-----5:R-:W-:Y:S02]  /*47a0*/  FSEL R21, R21, -INF , P3 ;  /* 0xff80000015157808 */ /* 0x020fe40001800000 */
[----:B------:R-:W-:Y:S02]  /*47b0*/  FMNMX.FTZ R4, R13, R4, !PT ;  /* 0x000000040d047209 */ /* 0x000fe40007810000 */
[----:B------:R-:W-:Y:S01]  /*47c0*/  ISETP.GT.AND P3, PT, R170, 0x51, PT ;  /* 0x00000051aa00780c */ /* 0x000fe20003f64270 */
[----:B------:R-:W2:Y:S01]  /*47d0*/  MUFU.TANH R156, R196 ;  /* 0x000000c4009c7308 */ /* 0x000ea20000002400 */
[----:B---3--:R-:W-:-:S02]  /*47e0*/  FSEL R154, R154, -INF , P2 ;  /* 0xff8000009a9a7808 */ /* 0x008fc40001000000 */
[----:B------:R-:W-:Y:S02]  /*47f0*/  FMNMX.FTZ R185, R21, R4, !PT ;  /* 0x0000000415b97209 */ /* 0x000fe40007810000 */
[----:B------:R-:W-:Y:S02]  /*4800*/  ISETP.GT.AND P2, PT, R170, 0x58, PT ;  /* 0x00000058aa00780c */ /* 0x000fe40003f44270 */
[----:B------:R-:W-:Y:S01]  /*4810*/  FMNMX.FTZ R4, R154, R185, !PT ;  /* 0x000000b99a047209 */ /* 0x000fe20007810000 */
[----:B------:R-:W3:Y:S01]  /*4820*/  MUFU.TANH R157, R197 ;  /* 0x000000c5009d7308 */ /* 0x000ee20000002400 */
[----:B-1----:R-:W-:Y:S02]  /*4830*/  FSEL R159, R159, -INF , P3 ;  /* 0xff8000009f9f7808 */ /* 0x002fe40001800000 */
[----:B------:R-:W-:Y:S02]  /*4840*/  ISETP.GT.AND P3, PT, R170, 0x59, PT ;  /* 0x00000059aa00780c */ /* 0x000fe40003f64270 */
[----:B------:R-:W-:-:S02]  /*4850*/  FMNMX.FTZ R185, R159, R4, !PT ;  /* 0x000000049fb97209 */ /* 0x000fc40007810000 */
[C---:B------:R-:W-:Y:S01]  /*4860*/  ISETP.GT.AND P4, PT, R189.reuse, 0x8, PT ;  /* 0x00000008bd00780c */ /* 0x040fe20003f84270 */
[----:B------:R-:W1:Y:S01]  /*4870*/  MUFU.TANH R15, R15 ;  /* 0x0000000f000f7308 */ /* 0x000e620000002400 */
[----:B--2---:R-:W-:Y:S02]  /*4880*/  FSEL R156, R156, -INF , P2 ;  /* 0xff8000009c9c7808 */ /* 0x004fe40001000000 */
[C---:B------:R-:W-:Y:S02]  /*4890*/  ISETP.GT.AND P2, PT, R189.reuse, RZ, PT ;  /* 0x000000ffbd00720c */ /* 0x040fe40003f44270 */
[----:B------:R-:W-:Y:S02]  /*48a0*/  FMNMX.FTZ R4, R156, R185, !PT ;  /* 0x000000b99c047209 */ /* 0x000fe40007810000 */
[----:B------:R-:W-:Y:S01]  /*48b0*/  ISETP.GT.AND P5, PT, R189, 0x9, PT ;  /* 0x00000009bd00780c */ /* 0x000fe20003fa4270 */
[----:B------:R-:W2:Y:S01]  /*48c0*/  MUFU.TANH R14, R14 ;  /* 0x0000000e000e7308 */ /* 0x000ea20000002400 */
[----:B---3--:R-:W-:-:S02]  /*48d0*/  FSEL R157, R157, -INF , P3 ;  /* 0xff8000009d9d7808 */ /* 0x008fc40001800000 */
[----:B------:R-:W-:Y:S02]  /*48e0*/  ISETP.GT.AND P3, PT, R189, 0x1, PT ;  /* 0x00000001bd00780c */ /* 0x000fe40003f64270 */
[----:B------:R-:W-:-:S03]  /*48f0*/  FMNMX.FTZ R4, R157, R4, !PT ;  /* 0x000000049d047209 */ /* 0x000fc60007810000 */
[----:B------:R-:W3:Y:S01]  /*4900*/  MUFU.TANH R203, R203 ;  /* 0x000000cb00cb7308 */ /* 0x000ee20000002400 */
[----:B-1----:R-:W-:Y:S01]  /*4910*/  FSEL R15, R15, -INF , P2 ;  /* 0xff8000000f0f7808 */ /* 0x002fe20001000000 */
[----:B------:R-:W1:Y:S03]  /*4920*/  SHFL.BFLY PT, R185, R4, 0x2, 0x1f ;  /* 0x0c401f0004b97f89 */ /* 0x000e6600000e0000 */
[----:B------:R-:W-:-:S03]  /*4930*/  FMNMX.FTZ R191, R15, R8, !PT ;  /* 0x000000080fbf7209 */ /* 0x000fc60007810000 */
[----:B------:R-:W4:Y:S01]  /*4940*/  MUFU.TANH R158, R158 ;  /* 0x0000009e009e7308 */ /* 0x000f220000002400 */
[----:B--2---:R-:W-:Y:S02]  /*4950*/  FSEL R14, R14, -INF , P3 ;  /* 0xff8000000e0e7808 */ /* 0x004fe40001800000 */
[----:B------:R-:W-:-:S05]  /*4960*/  ISETP.GT.AND P3, PT, R189, 0x10, PT ;  /* 0x00000010bd00780c */ /* 0x000fca0003f64270 */
[----:B------:R-:W2:Y:S01]  /*4970*/  MUFU.TANH R162, R162 ;  /* 0x000000a200a27308 */ /* 0x000ea20000002400 */
[----:B---3--:R-:W-:Y:S02]  /*4980*/  FSEL R203, R203, -INF , P4 ;  /* 0xff800000cbcb7808 */ /* 0x008fe40002000000 */
[----:B------:R-:W-:-:S05]  /*4990*/  ISETP.GT.AND P4, PT, R189, 0x11, PT ;  /* 0x00000011bd00780c */ /* 0x000fca0003f84270 */
[----:B------:R-:W3:Y:S01]  /*49a0*/  MUFU.TANH R161, R161 ;  /* 0x000000a100a17308 */ /* 0x000ee20000002400 */
[----:B----4-:R-:W-:Y:S02]  /*49b0*/  FSEL R158, R158, -INF , P5 ;  /* 0xff8000009e9e7808 */ /* 0x010fe40002800000 */
[----:B-1----:R-:W-:Y:S01]  /*49c0*/  FMNMX.FTZ R172, R4, R185, !PT ;  /* 0x000000b904ac7209 */ /* 0x002fe20007810000 */
[----:B------:R-:W-:Y:S01]  /*49d0*/  FMUL.FTZ R185, R190, UR25 ;  /* 0x00000019beb97c20 */ /* 0x000fe20008410000 */
[----:B------:R-:W-:-:S03]  /*49e0*/  FMUL.FTZ R190, R199, UR25 ;  /* 0x00000019c7be7c20 */ /* 0x000fc60008410000 */
[----:B------:R-:W1:Y:S01]  /*49f0*/  SHFL.BFLY PT, R193, R172, 0x1, 0x1f ;  /* 0x0c201f00acc17f89 */ /* 0x000e6200000e0000 */
[----:B------:R-:W4:Y:S01]  /*4a00*/  MUFU.TANH R164, R164 ;  /* 0x000000a400a47308 */ /* 0x000f220000002400 */
[----:B--2---:R-:W-:Y:S02]  /*4a10*/  FSEL R162, R162, -INF , P3 ;  /* 0xff800000a2a27808 */ /* 0x004fe40001800000 */
[----:B------:R-:W-:-:S05]  /*4a20*/  ISETP.GT.AND P3, PT, R189, 0x18, PT ;  /* 0x00000018bd00780c */ /* 0x000fca0003f64270 */
[----:B------:R-:W-:Y:S01]  /*4a30*/  MUFU.TANH R163, R163 ;  /* 0x000000a300a37308 */ /* 0x000fe20000002400 */
[----:B---3--:R-:W-:Y:S02]  /*4a40*/  FSEL R161, R161, -INF , P4 ;  /* 0xff800000a1a17808 */ /* 0x008fe40002000000 */
[----:B------:R-:W-:-:S05]  /*4a50*/  ISETP.GT.AND P4, PT, R189, 0x19, PT ;  /* 0x00000019bd00780c */ /* 0x000fca0003f84270 */
[----:B------:R-:W2:Y:S01]  /*4a60*/  MUFU.TANH R166, R166 ;  /* 0x000000a600a67308 */ /* 0x000ea20000002400 */
[----:B----4-:R-:W-:Y:S02]  /*4a70*/  FSEL R164, R164, -INF , P3 ;  /* 0xff800000a4a47808 */ /* 0x010fe40001800000 */
[----:B------:R-:W-:Y:S02]  /*4a80*/  ISETP.GT.AND P3, PT, R189, 0x20, PT ;  /* 0x00000020bd00780c */ /* 0x000fe40003f64270 */
[----:B-1----:R-:W-:-:S03]  /*4a90*/  FMNMX.FTZ R4, R172, R193, !PT ;  /* 0x000000c1ac047209 */ /* 0x002fc60007810000 */
[----:B------:R-:W1:Y:S01]  /*4aa0*/  MUFU.TANH R167, R167 ;  /* 0x000000a700a77308 */ /* 0x000e620000002400 */
[----:B------:R-:W-:Y:S02]  /*4ab0*/  FMNMX.FTZ R172, R14, R191, !PT ;  /* 0x000000bf0eac7209 */ /* 0x000fe40007810000 */
[C---:B------:R-:W-:Y:S01]  /*4ac0*/  FSETP.NEU.FTZ.AND P2, PT, R4.reuse, -INF , PT ;  /* 0xff8000000400780b */ /* 0x040fe20003f5d000 */
[----:B------:R-:W-:Y:S01]  /*4ad0*/  FMUL.FTZ R170, R4, UR10 ;  /* 0x0000000a04aa7c20 */ /* 0x000fe20008410000 */
[----:B------:R-:W-:-:S03]  /*4ae0*/  FMNMX.FTZ R191, R203, R172, !PT ;  /* 0x000000accbbf7209 */ /* 0x000fc60007810000 */
[----:B------:R-:W3:Y:S01]  /*4af0*/  MUFU.TANH R168, R168 ;  /* 0x000000a800a87308 */ /* 0x000ee20000002400 */
[----:B------:R-:W-:Y:S02]  /*4b00*/  FMNMX.FTZ R191, R158, R191, !PT ;  /* 0x000000bf9ebf7209 */ /* 0x000fe40007810000 */
[----:B------:R-:W-:Y:S02]  /*4b10*/  FSEL R170, R170, RZ, P2 ;  /* 0x000000ffaaaa7208 */ /* 0x000fe40001000000 */
[----:B------:R-:W-:Y:S02]  /*4b20*/  FMNMX.FTZ R174, R162, R191, !PT ;  /* 0x000000bfa2ae7209 */ /* 0x000fe40007810000 */
[----:B--2---:R-:W-:Y:S01]  /*4b30*/  FSEL R166, R166, -INF , P3 ;  /* 0xff800000a6a67808 */ /* 0x004fe20001800000 */
[----:B------:R-:W2:Y:S01]  /*4b40*/  MUFU.TANH R175, R175 ;  /* 0x000000af00af7308 */ /* 0x000ea20000002400 */
[----:B------:R-:W-:Y:S01]  /*4b50*/  FMNMX.FTZ R191, R161, R174, !PT ;  /* 0x000000aea1bf7209 */ /* 0x000fe20007810000 */
[--C-:B------:R-:W-:Y:S01]  /*4b60*/  FFMA.FTZ R192, R171, UR10, -R170.reuse ;  /* 0x0000000aabc07c23 */ /* 0x100fe200080108aa */
[----:B------:R-:W-:Y:S01]  /*4b70*/  FSEL R171, R163, -INF , P4 ;  /* 0xff800000a3ab7808 */ /* 0x000fe20002000000 */
[--C-:B------:R-:W-:Y:S01]  /*4b80*/  FFMA.FTZ R193, R173, UR10, -R170.reuse ;  /* 0x0000000aadc17c23 */ /* 0x100fe200080108aa */
[----:B------:R-:W-:Y:S01]  /*4b90*/  FMNMX.FTZ R174, R164, R191, !PT ;  /* 0x000000bfa4ae7209 */ /* 0x000fe20007810000 */
[--C-:B------:R-:W-:Y:S01]  /*4ba0*/  FFMA.FTZ R194, R177, UR10, -R170.reuse ;  /* 0x0000000ab1c27c23 */ /* 0x100fe200080108aa */
[----:B------:R-:W-:Y:S01]  /*4bb0*/  ISETP.GT.AND P4, PT, R189, 0x21, PT ;  /* 0x00000021bd00780c */ /* 0x000fe20003f84270 */
[----:B------:R-:W-:Y:S01]  /*4bc0*/  MUFU.TANH R176, R176 ;  /* 0x000000b000b07308 */ /* 0x000fe20000002400 */
[----:B------:R-:W-:Y:S01]  /*4bd0*/  FMNMX.FTZ R191, R171, R174, !PT ;  /* 0x000000aeabbf7209 */ /* 0x000fe20007810000 */
[--C-:B------:R-:W-:Y:S01]  /*4be0*/  FFMA.FTZ R172, R207, UR10, -R170.reuse ;  /* 0x0000000acfac7c23 */ /* 0x100fe200080108aa */
[----:B------:R-:W-:Y:S01]  /*4bf0*/  ISETP.GT.AND P3, PT, R189, 0x28, PT ;  /* 0x00000028bd00780c */ /* 0x000fe20003f64270 */
[--C-:B------:R-:W-:Y:S01]  /*4c00*/  FFMA.FTZ R196, R157, UR10, -R170.reuse ;  /* 0x0000000a9dc47c23 */ /* 0x100fe200080108aa */
[----:B-1----:R-:W-:Y:S01]  /*4c10*/  FSEL R173, R167, -INF , P4 ;  /* 0xff800000a7ad7808 */ /* 0x002fe20002000000 */
[--C-:B------:R-:W-:Y:S01]  /*4c20*/  FFMA.FTZ R169, R169, UR10, -R170.reuse ;  /* 0x0000000aa9a97c23 */ /* 0x100fe200080108aa */
[----:B------:R-:W-:Y:S01]  /*4c30*/  FMNMX.FTZ R174, R166, R191, !PT ;  /* 0x000000bfa6ae7209 */ /* 0x000fe20007810000 */
[----:B------:R-:W1:Y:S01]  /*4c40*/  MUFU.TANH R178, R178 ;  /* 0x000000b200b27308 */ /* 0x000e620000002400 */
        /* <DEDUP_REMOVED lines=8> */
[----:B--2---:R-:W-:Y:S01]  /*4cd0*/  FSEL R175, R175, -INF , P4 ;  /* 0xff800000afaf7808 */ /* 0x004fe20002000000 */
[--C-:B------:R-:W-:Y:S01]  /*4ce0*/  FFMA.FTZ R20, R20, UR10, -R170.reuse ;  /* 0x0000000a14147c23 */ /* 0x100fe200080108aa */
[----:B------:R-:W-:Y:S01]  /*4cf0*/  ISETP.GT.AND P4, PT, R189, 0x31, PT ;  /* 0x00000031bd00780c */ /* 0x000fe20003f84270 */
[--C-:B------:R-:W-:Y:S01]  /*4d00*/  FFMA.FTZ R10, R10, UR10, -R170.reuse ;  /* 0x0000000a0a0a7c23 */ /* 0x100fe200080108aa */
[--C-:B------:R-:W-:Y:S01]  /*4d10*/  FFMA.FTZ R11, R11, UR10, -R170.reuse ;  /* 0x0000000a0b0b7c23 */ /* 0x100fe200080108aa */
[----:B------:R-:W-:-:S02]  /*4d20*/  FFMA.FTZ R13, R13, UR10, -R170 ;  /* 0x0000000a0d0d7c23 */ /* 0x000fc400080108aa */
[----:B------:R-:W-:Y:S01]  /*4d30*/  MUFU.TANH R179, R179 ;  /* 0x000000b300b37308 */ /* 0x000fe20000002400 */
[----:B-1----:R-:W-:Y:S02]  /*4d40*/  FSEL R178, R178, -INF , P4 ;  /* 0xff800000b2b27808 */ /* 0x002fe40002000000 */
[----:B------:R-:W-:-:S05]  /*4d50*/  ISETP.GT.AND P4, PT, R189, 0x39, PT ;  /* 0x00000039bd00780c */ /* 0x000fca0003f84270 */
[----:B------:R1:W-:Y:S08]  /*4d60*/  MUFU.EX2 R163, R192 ;  /* 0x000000c000a37308 */ /* 0x0003f00000000800 */
[----:B------:R-:W2:Y:S01]  /*4d70*/  MUFU.TANH R182, R182 ;  /* 0x000000b600b67308 */ /* 0x000ea20000002400 */
[----:B-1----:R-:W-:Y:S02]  /*4d80*/  FMNMX.FTZ R192, R168, R177, !PT ;  /* 0x000000b1a8c07209 */ /* 0x002fe40007810000 */
[----:B------:R-:W-:Y:S01]  /*4d90*/  FSEL R177, R176, -INF , P3 ;  /* 0xff800000b0b17808 */ /* 0x000fe20001800000 */
[----:B------:R-:W-:Y:S01]  /*4da0*/  FFMA.FTZ R176, R205, UR10, -R170 ;  /* 0x0000000acdb07c23 */ /* 0x000fe200080108aa */
[----:B------:R-:W-:-:S02]  /*4db0*/  FMNMX.FTZ R192, R175, R192, !PT ;  /* 0x000000c0afc07209 */ /* 0x000fc40007810000 */
[----:B------:R-:W-:Y:S01]  /*4dc0*/  ISETP.GT.AND P3, PT, R189, 0x38, PT ;  /* 0x00000038bd00780c */ /* 0x000fe20003f64270 */
[----:B------:R-:W1:Y:S01]  /*4dd0*/  MUFU.TANH R183, R183 ;  /* 0x000000b700b77308 */ /* 0x000e620000002400 */
[----:B------:R-:W-:Y:S02]  /*4de0*/  FMNMX.FTZ R191, R177, R192, !PT ;  /* 0x000000c0b1bf7209 */ /* 0x000fe40007810000 */
[----:B---3--:R-:W-:Y:S02]  /*4df0*/  FSEL R180, R180, -INF , P3 ;  /* 0xff800000b4b47808 */ /* 0x008fe40001800000 */
[----:B------:R-:W-:Y:S02]  /*4e00*/  FMNMX.FTZ R191, R178, R191, !PT ;  /* 0x000000bfb2bf7209 */ /* 0x000fe40007810000 */
[----:B------:R-:W-:Y:S01]  /*4e10*/  ISETP.GT.AND P3, PT, R189, 0x40, PT ;  /* 0x00000040bd00780c */ /* 0x000fe20003f64270 */
[----:B------:R-:W3:Y:S01]  /*4e20*/  MUFU.TANH R185, R185 ;  /* 0x000000b900b97308 */ /* 0x000ee20000002400 */
[----:B------:R-:W-:-:S02]  /*4e30*/  FMNMX.FTZ R192, R180, R191, !PT ;  /* 0x000000bfb4c07209 */ /* 0x000fc40007810000 */
[----:B--2---:R-:W-:Y:S02]  /*4e40*/  FSEL R182, R182, -INF , P3 ;  /* 0xff800000b6b67808 */ /* 0x004fe40001800000 */
[----:B------:R-:W-:-:S03]  /*4e50*/  ISETP.GT.AND P3, PT, R189, 0x48, PT ;  /* 0x00000048bd00780c */ /* 0x000fc60003f64270 */
[----:B------:R2:W-:Y:S08]  /*4e60*/  MUFU.EX2 R167, R193 ;  /* 0x000000c100a77308 */ /* 0x0005f00000000800 */
[----:B------:R-:W-:Y:S01]  /*4e70*/  MUFU.TANH R184, R184 ;  /* 0x000000b800b87308 */ /* 0x000fe20000002400 */
[----:B--2---:R-:W-:Y:S01]  /*4e80*/  FFMA.FTZ R193, R181, UR10, -R170 ;  /* 0x0000000ab5c17c23 */ /* 0x004fe200080108aa */
[----:B------:R-:W-:-:S02]  /*4e90*/  FSEL R181, R179, -INF , P4 ;  /* 0xff800000b3b57808 */ /* 0x000fc40002000000 */
[----:B------:R-:W-:Y:S02]  /*4ea0*/  ISETP.GT.AND P4, PT, R189, 0x41, PT ;  /* 0x00000041bd00780c */ /* 0x000fe40003f84270 */
[----:B------:R-:W-:Y:S02]  /*4eb0*/  FMNMX.FTZ R191, R181, R192, !PT ;  /* 0x000000c0b5bf7209 */ /* 0x000fe40007810000 */
[----:B------:R-:W2:Y:S01]  /*4ec0*/  MUFU.TANH R186, R186 ;  /* 0x000000ba00ba7308 */ /* 0x000ea20000002400 */
[----:B-1----:R-:W-:Y:S02]  /*4ed0*/  FSEL R183, R183, -INF , P4 ;  /* 0xff800000b7b77808 */ /* 0x002fe40002000000 */
[----:B------:R-:W-:Y:S02]  /*4ee0*/  FMNMX.FTZ R192, R182, R191, !PT ;  /* 0x000000bfb6c07209 */ /* 0x000fe40007810000 */
[----:B------:R-:W-:Y:S02]  /*4ef0*/  ISETP.GT.AND P4, PT, R189, 0x49, PT ;  /* 0x00000049bd00780c */ /* 0x000fe40003f84270 */
[----:B---3--:R-:W-:Y:S01]  /*4f00*/  FSEL R185, R185, -INF , P3 ;  /* 0xff800000b9b97808 */ /* 0x008fe20001800000 */
[----:B------:R-:W1:Y:S01]  /*4f10*/  MUFU.TANH R187, R187 ;  /* 0x000000bb00bb7308 */ /* 0x000e620000002400 */
[----:B------:R-:W-:-:S02]  /*4f20*/  FMNMX.FTZ R192, R183, R192, !PT ;  /* 0x000000c0b7c07209 */ /* 0x000fc40007810000 */
[----:B------:R-:W-:Y:S02]  /*4f30*/  ISETP.GT.AND P3, PT, R189, 0x50, PT ;  /* 0x00000050bd00780c */ /* 0x000fe40003f64270 */
[----:B------:R-:W-:-:S03]  /*4f40*/  FMNMX.FTZ R192, R185, R192, !PT ;  /* 0x000000c0b9c07209 */ /* 0x000fc60007810000 */
[----:B------:R-:W3:Y:S01]  /*4f50*/  MUFU.TANH R188, R188 ;  /* 0x000000bc00bc7308 */ /* 0x000ee20000002400 */
[----:B--2---:R-:W-:Y:S02]  /*4f60*/  FSEL R186, R186, -INF , P3 ;  /* 0xff800000baba7808 */ /* 0x004fe40001800000 */
[----:B------:R-:W-:-:S05]  /*4f70*/  ISETP.GT.AND P3, PT, R189, 0x58, PT ;  /* 0x00000058bd00780c */ /* 0x000fca0003f64270 */
[----:B------:R2:W-:Y:S08]  /*4f80*/  MUFU.EX2 R179, R193 ;  /* 0x000000c100b37308 */ /* 0x0005f00000000800 */
[----:B------:R-:W4:Y:S01]  /*4f90*/  MUFU.TANH R190, R190 ;  /* 0x000000be00be7308 */ /* 0x000f220000002400 */
[----:B--2---:R-:W-:Y:S01]  /*4fa0*/  FFMA.FTZ R193, R165, UR10, -R170 ;  /* 0x0000000aa5c17c23 */ /* 0x004fe200080108aa */
[----:B------:R-:W-:-:S02]  /*4fb0*/  FSEL R165, R184, -INF , P4 ;  /* 0xff800000b8a57808 */ /* 0x000fc40002000000 */
[----:B------:R-:W-:Y:S02]  /*4fc0*/  ISETP.GT.AND P4, PT, R189, 0x51, PT ;  /* 0x00000051bd00780c */ /* 0x000fe40003f84270 */
[----:B------:R-:W-:Y:S02]  /*4fd0*/  FMNMX.FTZ R191, R165, R192, !PT ;  /* 0x000000c0a5bf7209 */ /* 0x000fe40007810000 */
[----:B-1----:R-:W-:Y:S01]  /*4fe0*/  FSEL R187, R187, -INF , P4 ;  /* 0xff800000bbbb7808 */ /* 0x002fe20002000000 */
[----:B------:R1:W-:Y:S01]  /*4ff0*/  MUFU.EX2 R184, R193 ;  /* 0x000000c100b87308 */ /* 0x0003e20000000800 */
[----:B------:R-:W-:Y:S02]  /*5000*/  FMNMX.FTZ R192, R186, R191, !PT ;  /* 0x000000bfbac07209 */ /* 0x000fe40007810000 */
[----:B------:R-:W-:Y:S02]  /*5010*/  ISETP.GT.AND P4, PT, R189, 0x59, PT ;  /* 0x00000059bd00780c */ /* 0x000fe40003f84270 */
[----:B---3--:R-:W-:Y:S01]  /*5020*/  FSEL R191, R188, -INF , P3 ;  /* 0xff800000bcbf7808 */ /* 0x008fe20001800000 */
[--C-:B------:R-:W-:Y:S01]  /*5030*/  FFMA.FTZ R188, R152, UR10, -R170.reuse ;  /* 0x0000000a98bc7c23 */ /* 0x100fe200080108aa */
[----:B------:R-:W-:Y:S01]  /*5040*/  FMNMX.FTZ R192, R187, R192, !PT ;  /* 0x000000c0bbc07209 */ /* 0x000fe20007810000 */
[----:B------:R-:W-:Y:S01]  /*5050*/  MUFU.EX2 R172, R172 ;  /* 0x000000ac00ac7308 */ /* 0x000fe20000000800 */
[----:B----4-:R-:W-:Y:S01]  /*5060*/  FSEL R190, R190, -INF , P4 ;  /* 0xff800000bebe7808 */ /* 0x010fe20002000000 */
[----:B-1----:R-:W-:Y:S01]  /*5070*/  FFMA.FTZ R193, R5, UR10, -R170 ;  /* 0x0000000a05c17c23 */ /* 0x002fe200080108aa */
[----:B------:R-:W-:-:S04]  /*5080*/  FMNMX.FTZ R189, R191, R192, !PT ;  /* 0x000000c0bfbd7209 */ /* 0x000fc80007810000 */
[----:B------:R-:W-:Y:S01]  /*5090*/  FMNMX.FTZ R192, R190, R189, !PT ;  /* 0x000000bdbec07209 */ /* 0x000fe20007810000 */
[--C-:B------:R-:W-:Y:S01]  /*50a0*/  FFMA.FTZ R189, R12, UR10, -R170.reuse ;  /* 0x0000000a0cbd7c23 */ /* 0x100fe200080108aa */
[--C-:B------:R-:W-:Y:S01]  /*50b0*/  FFMA.FTZ R12, R9, UR10, -R170.reuse ;  /* 0x0000000a090c7c23 */ /* 0x100fe200080108aa */
[----:B------:R1:W-:Y:S02]  /*50c0*/  MUFU.EX2 R174, R194 ;  /* 0x000000c200ae7308 */ /* 0x0003e40000000800 */
[----:B------:R-:W2:Y:S06]  /*50d0*/  SHFL.BFLY PT, R195, R192, 0x2, 0x1f ;  /* 0x0c401f00c0c37f89 */ /* 0x000eac00000e0000 */
[----:B------:R-:W-:Y:S01]  /*50e0*/  MUFU.EX2 R176, R176 ;  /* 0x000000b000b07308 */ /* 0x000fe20000000800 */
[--C-:B-1----:R-:W-:Y:S01]  /*50f0*/  FFMA.FTZ R194, R159, UR10, -R170.reuse ;  /* 0x0000000a9fc27c23 */ /* 0x102fe200080108aa */
[----:B------:R-:W-:-:S06]  /*5100*/  FFMA.FTZ R159, R156, UR10, -R170 ;  /* 0x0000000a9c9f7c23 */ /* 0x000fcc00080108aa */
[----:B------:R-:W-:Y:S08]  /*5110*/  MUFU.EX2 R169, R169 ;  /* 0x000000a900a97308 */ /* 0x000ff00000000800 */
[----:B------:R-:W-:Y:S01]  /*5120*/  MUFU.EX2 R160, R160 ;  /* 0x000000a000a07308 */ /* 0x000fe20000000800 */
[----:B--2---:R-:W-:Y:S01]  /*5130*/  FMNMX.FTZ R195, R192, R195, !PT ;  /* 0x000000c3c0c37209 */ /* 0x004fe20007810000 */
[--C-:B------:R-:W-:Y:S01]  /*5140*/  FFMA.FTZ R192, R21, UR10, -R170.reuse ;  /* 0x0000000a15c07c23 */ /* 0x100fe200080108aa */
[----:B------:R-:W-:Y:S01]  /*5150*/  FFMA.FTZ R21, R154, UR10, -R170 ;  /* 0x0000000a9a157c23 */ /* 0x000fe200080108aa */
[----:B------:R-:W-:-:S02]  /*5160*/  FSEL R154, R4, RZ, P2 ;  /* 0x000000ff049a7208 */ /* 0x000fc40001000000 */
[----:B------:R-:W1:Y:S02]  /*5170*/  SHFL.BFLY PT, R152, R195, 0x1, 0x1f ;  /* 0x0c201f00c3987f89 */ /* 0x000e6400000e0000 */
[----:B------:R-:W-:Y:S01]  /*5180*/  MUFU.EX2 R153, R153 ;  /* 0x0000009900997308 */ /* 0x000fe20000000800 */
[----:B------:R-:W-:-:S04]  /*5190*/  FADD.FTZ R154, -R154, R7 ;  /* 0x000000079a9a7221 */ /* 0x000fc80000010100 */
[----:B------:R-:W-:-:S03]  /*51a0*/  FMUL.FTZ R7, R154, UR10 ;  /* 0x0000000a9a077c20 */ /* 0x000fc60008410000 */
[----:B------:R-:W-:Y:S08]  /*51b0*/  MUFU.EX2 R155, R155 ;  /* 0x0000009b009b7308 */ /* 0x000ff00000000800 */
[----:B------:R-:W2:Y:S01]  /*51c0*/  MUFU.EX2 R7, R7 ;  /* 0x0000000700077308 */ /* 0x000ea20000000800 */
[----:B-1----:R-:W-:-:S07]  /*51d0*/  FMNMX.FTZ R5, R195, R152, !PT ;  /* 0x00000098c3057209 */ /* 0x002fce0007810000 */
[----:B------:R-:W-:Y:S01]  /*51e0*/  MUFU.EX2 R188, R188 ;  /* 0x000000bc00bc7308 */ /* 0x000fe20000000800 */
[C---:B------:R-:W-:Y:S01]  /*51f0*/  FSETP.NEU.FTZ.AND P3, PT, R5.reuse, -INF , PT ;  /* 0xff8000000500780b */ /* 0x040fe20003f7d000 */
[----:B------:R-:W-:-:S03]  /*5200*/  FMUL.FTZ R152, R5, UR10 ;  /* 0x0000000a05987c20 */ /* 0x000fc60008410000 */
[----:B------:R-:W-:-:S03]  /*5210*/  FSEL R9, R5, RZ, P3 ;  /* 0x000000ff05097208 */ /* 0x000fc60001800000 */
[----:B------:R-:W-:Y:S01]  /*5220*/  MUFU.EX2 R20, R20 ;  /* 0x0000001400147308 */ /* 0x000fe20000000800 */
[----:B------:R-:W-:Y:S01]  /*5230*/  FSEL R152, R152, RZ, P3 ;  /* 0x000000ff98987208 */ /* 0x000fe20001800000 */
[----:B--2---:R-:W-:Y:S01]  /*5240*/  FFMA.FTZ R154, R7, R3, R172 ;  /* 0x00000003079a7223 */ /* 0x004fe200000100ac */
[-C--:B------:R-:W-:Y:S01]  /*5250*/  FMUL.FTZ R24, R24, R7.reuse ;  /* 0x0000000718187220 */ /* 0x080fe20000410000 */
[----:B------:R-:W-:Y:S01]  /*5260*/  FADD.FTZ R9, -R9, R8 ;  /* 0x0000000809097221 */ /* 0x000fe20000010100 */
[----:B------:R-:W-:Y:S01]  /*5270*/  FMUL.FTZ R25, R25, R7 ;  /* 0x0000000719197220 */ /* 0x000fe20000410000 */
[--C-:B------:R-:W-:Y:S01]  /*5280*/  FFMA.FTZ R15, R15, UR10, -R152.reuse ;  /* 0x0000000a0f0f7c23 */ /* 0x100fe20008010898 */
[--C-:B------:R-:W-:Y:S01]  /*5290*/  FFMA.FTZ R14, R14, UR10, -R152.reuse ;  /* 0x0000000a0e0e7c23 */ /* 0x100fe20008010898 */
[----:B------:R-:W-:Y:S01]  /*52a0*/  FMUL.FTZ R8, R9, UR10 ;  /* 0x0000000a09087c20 */ /* 0x000fe20008410000 */
[--C-:B------:R-:W-:Y:S01]  /*52b0*/  FFMA.FTZ R157, R203, UR10, -R152.reuse ;  /* 0x0000000acb9d7c23 */ /* 0x100fe20008010898 */
[----:B------:R-:W-:Y:S01]  /*52c0*/  FFMA.FTZ R198, R158, UR10, -R152 ;  /* 0x0000000a9ec67c23 */ /* 0x000fe20008010898 */
[----:B------:R-:W-:Y:S01]  /*52d0*/  FADD.FTZ R154, R163, R154 ;  /* 0x0000009aa39a7221 */ /* 0x000fe20000010000 */
[----:B------:R-:W-:Y:S01]  /*52e0*/  MUFU.EX2 R15, R15 ;  /* 0x0000000f000f7308 */ /* 0x000fe20000000800 */
[--C-:B------:R-:W-:Y:S01]  /*52f0*/  FFMA.FTZ R195, R162, UR10, -R152.reuse ;  /* 0x0000000aa2c37c23 */ /* 0x100fe20008010898 */
[----:B------:R-:W-:Y:S01]  /*5300*/  FFMA.FTZ R204, R161, UR10, -R152 ;  /* 0x0000000aa1cc7c23 */ /* 0x000fe20008010898 */
[----:B------:R-:W-:Y:S01]  /*5310*/  FADD.FTZ R3, R167, R154 ;  /* 0x0000009aa7037221 */ /* 0x000fe20000010000 */
[--C-:B------:R-:W-:Y:S01]  /*5320*/  FFMA.FTZ R161, R164, UR10, -R152.reuse ;  /* 0x0000000aa4a17c23 */ /* 0x100fe20008010898 */
[--C-:B------:R-:W-:Y:S01]  /*5330*/  FFMA.FTZ R206, R171, UR10, -R152.reuse ;  /* 0x0000000aabce7c23 */ /* 0x100fe20008010898 */
[--C-:B------:R-:W-:Y:S01]  /*5340*/  FFMA.FTZ R171, R166, UR10, -R152.reuse ;  /* 0x0000000aa6ab7c23 */ /* 0x100fe20008010898 */
[----:B------:R-:W-:Y:S01]  /*5350*/  FADD.FTZ R9, R174, R3 ;  /* 0x00000003ae097221 */ /* 0x000fe20000010000 */
[----:B------:R-:W1:Y:S01]  /*5360*/  MUFU.EX2 R8, R8 ;  /* 0x0000000800087308 */ /* 0x000e620000000800 */
[--C-:B------:R-:W-:Y:S01]  /*5370*/  FFMA.FTZ R208, R173, UR10, -R152.reuse ;  /* 0x0000000aadd07c23 */ /* 0x100fe20008010898 */
[--C-:B------:R-:W-:Y:S01]  /*5380*/  FFMA.FTZ R210, R175, UR10, -R152.reuse ;  /* 0x0000000aafd27c23 */ /* 0x100fe20008010898 */
[----:B------:R-:W-:Y:S01]  /*5390*/  FADD.FTZ R156, R176, R9 ;  /* 0x00000009b09c7221 */ /* 0x000fe20000010000 */
[--C-:B------:R-:W-:Y:S01]  /*53a0*/  FFMA.FTZ R173, R168, UR10, -R152.reuse ;  /* 0x0000000aa8ad7c23 */ /* 0x100fe20008010898 */
[----:B------:R-:W-:Y:S01]  /*53b0*/  FFMA.FTZ R175, R177, UR10, -R152 ;  /* 0x0000000ab1af7c23 */ /* 0x000fe20008010898 */
[----:B------:R-:W-:-:S02]  /*53c0*/  IMAD.U32 R177, RZ, RZ, UR26 ;  /* 0x0000001affb17e24 */ /* 0x000fc4000f8e00ff */
[----:B------:R-:W-:Y:S01]  /*53d0*/  FADD.FTZ R156, R179, R156 ;  /* 0x0000009cb39c7221 */ /* 0x000fe20000010000 */
[----:B------:R-:W2:Y:S01]  /*53e0*/  MUFU.EX2 R14, R14 ;  /* 0x0000000e000e7308 */ /* 0x000ea20000000800 */
[----:B------:R-:W-:Y:S01]  /*53f0*/  IADD3 R9, -R22, 0xb, RZ ;  /* 0x0000000b16097810 */ /* 0x000fe20007ffe1ff */
[----:B------:R-:W-:Y:S01]  /*5400*/  FFMA.FTZ R178, R178, UR10, -R152 ;  /* 0x0000000ab2b27c23 */ /* 0x000fe20008010898 */
[----:B------:R-:W-:Y:S01]  /*5410*/  FADD.FTZ R197, R169, R156 ;  /* 0x0000009ca9c57221 */ /* 0x000fe20000010000 */
[--C-:B------:R-:W-:Y:S01]  /*5420*/  FFMA.FTZ R181, R181, UR10, -R152.reuse ;  /* 0x0000000ab5b57c23 */ /* 0x100fe20008010898 */
[--C-:B------:R-:W-:Y:S01]  /*5430*/  FFMA.FTZ R183, R183, UR10, -R152.reuse ;  /* 0x0000000ab7b77c23 */ /* 0x100fe20008010898 */
[--C-:B------:R-:W-:Y:S01]  /*5440*/  FFMA.FTZ R186, R186, UR10, -R152.reuse ;  /* 0x0000000ababa7c23 */ /* 0x100fe20008010898 */
[----:B------:R-:W-:Y:S01]  /*5450*/  FADD.FTZ R199, R184, R197 ;  /* 0x000000c5b8c77221 */ /* 0x000fe20000010000 */
[----:B------:R-:W3:Y:S01]  /*5460*/  MUFU.EX2 R157, R157 ;  /* 0x0000009d009d7308 */ /* 0x000ee20000000800 */
[----:B-1----:R-:W-:Y:S01]  /*5470*/  FFMA.FTZ R3, R8, R0, R15 ;  /* 0x0000000008037223 */ /* 0x002fe2000001000f */
[--C-:B------:R-:W-:Y:S01]  /*5480*/  FFMA.FTZ R0, R180, UR10, -R152.reuse ;  /* 0x0000000ab4007c23 */ /* 0x100fe20008010898 */
[----:B------:R-:W-:Y:S01]  /*5490*/  FADD.FTZ R156, R160, R199 ;  /* 0x000000c7a09c7221 */ /* 0x000fe20000010000 */
[--C-:B------:R-:W-:Y:S01]  /*54a0*/  FFMA.FTZ R180, R182, UR10, -R152.reuse ;  /* 0x0000000ab6b47c23 */ /* 0x100fe20008010898 */
[--C-:B------:R-:W-:Y:S01]  /*54b0*/  FFMA.FTZ R182, R185, UR10, -R152.reuse ;  /* 0x0000000ab9b67c23 */ /* 0x100fe20008010898 */
[----:B------:R-:W-:Y:S01]  /*54c0*/  FFMA.FTZ R185, R165, UR10, -R152 ;  /* 0x0000000aa5b97c23 */ /* 0x000fe20008010898 */
[----:B------:R-:W-:Y:S01]  /*54d0*/  FADD.FTZ R156, R153, R156 ;  /* 0x0000009c999c7221 */ /* 0x000fe20000010000 */
[----:B------:R-:W1:Y:S01]  /*54e0*/  MUFU.EX2 R198, R198 ;  /* 0x000000c600c67308 */ /* 0x000e620000000800 */
[----:B--2---:R-:W-:Y:S01]  /*54f0*/  FADD.FTZ R154, R14, R3 ;  /* 0x000000030e9a7221 */ /* 0x004fe20000010000 */
[----:B------:R-:W-:Y:S01]  /*5500*/  FFMA.FTZ R187, R187, UR10, -R152 ;  /* 0x0000000abbbb7c23 */ /* 0x000fe20008010898 */
[----:B------:R-:W-:Y:S01]  /*5510*/  FADD.FTZ R199, R155, R156 ;  /* 0x0000009c9bc77221 */ /* 0x000fe20000010000 */
[--C-:B------:R-:W-:Y:S01]  /*5520*/  FFMA.FTZ R191, R191, UR10, -R152.reuse ;  /* 0x0000000abfbf7c23 */ /* 0x100fe20008010898 */
[----:B------:R-:W-:Y:S01]  /*5530*/  FFMA.FTZ R190, R190, UR10, -R152 ;  /* 0x0000000abebe7c23 */ /* 0x000fe20008010898 */
[----:B------:R-:W-:Y:S01]  /*5540*/  F2FP.F16.F32.PACK_AB R152, R163, R172 ;  /* 0x000000aca398723e */ /* 0x000fe200000000ff */
[----:B------:R-:W-:Y:S01]  /*5550*/  FADD.FTZ R199, R188, R199 ;  /* 0x000000c7bcc77221 */ /* 0x000fe20000010000 */
[----:B------:R-:W2:Y:S01]  /*5560*/  MUFU.EX2 R195, R195 ;  /* 0x000000c300c37308 */ /* 0x000ea20000000800 */
[----:B---3--:R-:W-:Y:S01]  /*5570*/  FADD.FTZ R3, R157, R154 ;  /* 0x0000009a9d037221 */ /* 0x008fe20000010000 */
[----:B------:R-:W-:Y:S01]  /*5580*/  F2FP.F16.F32.PACK_AB R160, R153, R160 ;  /* 0x000000a099a0723e */ /* 0x000fe200000000ff */
[----:B------:R-:W-:Y:S01]  /*5590*/  FADD.FTZ R156, R20, R199 ;  /* 0x000000c7149c7221 */ /* 0x000fe20000010000 */
[----:B------:R-:W-:Y:S01]  /*55a0*/  F2FP.F16.F32.PACK_AB R158, R184, R169 ;  /* 0x000000a9b89e723e */ /* 0x000fe200000000ff */
[-C--:B------:R-:W-:Y:S01]  /*55b0*/  FMUL.FTZ R28, R28, R7.reuse ;  /* 0x000000071c1c7220 */ /* 0x080fe20000410000 */
[-C--:B------:R-:W-:Y:S01]  /*55c0*/  FMUL.FTZ R29, R29, R7.reuse ;  /* 0x000000071d1d7220 */ /* 0x080fe20000410000 */
[----:B------:R-:W-:Y:S01]  /*55d0*/  FMUL.FTZ R32, R32, R7 ;  /* 0x0000000720207220 */ /* 0x000fe20000410000 */
[----:B------:R-:W3:Y:S01]  /*55e0*/  MUFU.EX2 R204, R204 ;  /* 0x000000cc00cc7308 */ /* 0x000ee20000000800 */
[----:B-1----:R-:W-:Y:S01]  /*55f0*/  FADD.FTZ R154, R198, R3 ;  /* 0x00000003c69a7221 */ /* 0x002fe20000010000 */
[----:B------:R-:W-:-:S02]  /*5600*/  @!P1 VIADD R3, R177, 0x22840 ;  /* 0x00022840b1039836 */ /* 0x000fc40000000000 */
[-C--:B------:R-:W-:Y:S01]  /*5610*/  FMUL.FTZ R33, R33, R7.reuse ;  /* 0x0000000721217220 */ /* 0x080fe20000410000 */
[-C--:B------:R-:W-:Y:S01]  /*5620*/  FMUL.FTZ R36, R36, R7.reuse ;  /* 0x0000000724247220 */ /* 0x080fe20000410000 */
[-C--:B------:R-:W-:Y:S01]  /*5630*/  FMUL.FTZ R37, R37, R7.reuse ;  /* 0x0000000725257220 */ /* 0x080fe20000410000 */
[-C--:B------:R-:W-:Y:S01]  /*5640*/  FMUL.FTZ R40, R40, R7.reuse ;  /* 0x0000000728287220 */ /* 0x080fe20000410000 */
[----:B------:R-:W-:Y:S01]  /*5650*/  @!P1 PRMT R3, RZ, 0x654, R3 ;  /* 0x00000654ff039816 */ /* 0x000fe20000000003 */
[----:B------:R-:W1:Y:S01]  /*5660*/  MUFU.EX2 R161, R161 ;  /* 0x000000a100a17308 */ /* 0x000e620000000800 */
[----:B--2---:R-:W-:Y:S01]  /*5670*/  FADD.FTZ R197, R195, R154 ;  /* 0x0000009ac3c57221 */ /* 0x004fe20000010000 */
[----:B------:R2:W-:Y:S06]  /*5680*/  BAR.ARV R9, 0x100 ;  /* 0x000400090000751d */ /* 0x0005ec0000002000 */
[----:B------:R-:W4:Y:S01]  /*5690*/  MUFU.EX2 R206, R206 ;  /* 0x000000ce00ce7308 */ /* 0x000f220000000800 */
[----:B---3--:R-:W-:Y:S01]  /*56a0*/  FADD.FTZ R154, R204, R197 ;  /* 0x000000c5cc9a7221 */ /* 0x008fe20000010000 */
[----:B------:R3:W-:Y:S01]  /*56b0*/  @!P1 SYNCS.ARRIVE.TRANS64.RED.A1T0 RZ, [R3+URZ], RZ ;  /* 0x000000ff03ff99a7 */ /* 0x0007e2000810043f */
        /* <DEDUP_REMOVED lines=70> */
[----:B---3--:R-:W-:Y:S01]  /*5b20*/  FADD.FTZ R3, R175, R154 ;  /* 0x0000009aaf037221 */ /* 0x008fe20000010000 */
[----:B------:R-:W-:Y:S01]  /*5b30*/  F2FP.F16.F32.PACK_AB R154, R174, R167 ;  /* 0x000000a7ae9a723e */ /* 0x000fe200000000ff */
        /* <DEDUP_REMOVED lines=14> */
[C---:B----4-:R-:W-:Y:S01]  /*5c20*/  FADD.FTZ R3, R178.reuse, R3 ;  /* 0x00000003b2037221 */ /* 0x050fe20000010000 */
[----:B------:R-:W-:Y:S01]  /*5c30*/  F2FP.F16.F32.PACK_AB R165, R178, R175 ;  /* 0x000000afb2a5723e */ /* 0x000fe200000000ff */
        /* <DEDUP_REMOVED lines=30> */
[----:B---3--:R-:W-:Y:S01]  /*5e20*/  FADD.FTZ R3, R181, R162 ;  /* 0x000000a2b5037221 */ /* 0x008fe20000010000 */
[----:B------:R-:W-:Y:S01]  /*5e30*/  F2FP.F16.F32.PACK_AB R162, R188, R155 ;  /* 0x0000009bbca2723e */ /* 0x000fe200000000ff */
[-C--:B------:R-:W-:Y:S01]  /*5e40*/  FMUL.FTZ R86, R86, R8.reuse ;  /* 0x0000000856567220 */ /* 0x080fe20000410000 */
[----:B------:R-:W-:Y:S01]  /*5e50*/  F2FP.F16.F32.PACK_AB R155, R198, R157 ;  /* 0x0000009dc69b723e */ /* 0x000fe200000000ff */
[----:B------:R-:W-:Y:S01]  /*5e60*/  FMUL.FTZ R87, R87, R8 ;  /* 0x0000000857577220 */ /* 0x000fe20000410000 */
[----:B------:R-:W-:Y:S01]  /*5e70*/  F2FP.F16.F32.PACK_AB R167, R181, R0 ;  /* 0x00000000b5a7723e */ /* 0x000fe200000000ff */
[----:B------:R-:W-:Y:S01]  /*5e80*/  FMUL.FTZ R90, R90, R8 ;  /* 0x000000085a5a7220 */ /* 0x000fe20000410000 */
[----:B------:R-:W3:Y:S01]  /*5e90*/  MUFU.EX2 R192, R192 ;  /* 0x000000c000c07308 */ /* 0x000ee20000000800 */
[----:B-1----:R-:W-:Y:S01]  /*5ea0*/  FADD.FTZ R163, R13, R164 ;  /* 0x000000a40da37221 */ /* 0x002fe20000010000 */
[----:B------:R-:W-:Y:S01]  /*5eb0*/  F2FP.F16.F32.PACK_AB R164, R189, R20 ;  /* 0x00000014bda4723e */ /* 0x000fe200000000ff */
        /* <DEDUP_REMOVED lines=30> */
[----:B----4-:R-:W-:Y:S01]  /*60a0*/  FADD.FTZ R153, R21, R166 ;  /* 0x000000a615997221 */ /* 0x010fe20000010000 */
        /* <DEDUP_REMOVED lines=16> */
[----:B------:R-:W-:-:S06]  /*61b0*/  FMUL.FTZ R151, R151, R8 ;  /* 0x0000000897977220 */ /* 0x000fcc0000410000 */
[----:B------:R-:W1:Y:S01]  /*61c0*/  MUFU.EX2 R187, R187 ;  /* 0x000000bb00bb7308 */ /* 0x000e620000000800 */
[----:B----4-:R-:W-:-:S07]  /*61d0*/  FADD.FTZ R10, R186, R11 ;  /* 0x0000000bba0a7221 */ /* 0x010fce0000010000 */
[----:B------:R-:W4:Y:S01]  /*61e0*/  MUFU.EX2 R159, R159 ;  /* 0x0000009f009f7308 */ /* 0x000f220000000800 */
[C---:B---3--:R-:W-:Y:S01]  /*61f0*/  FADD.FTZ R20, R194.reuse, R153 ;  /* 0x00000099c2147221 */ /* 0x048fe20000010000 */
[----:B------:R-:W-:Y:S02]  /*6200*/  F2FP.F16.F32.PACK_AB R172, R194, R21 ;  /* 0x00000015c2ac723e */ /* 0x000fe400000000ff */
[----:B------:R-:W-:-:S04]  /*6210*/  F2FP.F16.F32.PACK_AB R153, R14, R15 ;  /* 0x0000000f0e99723e */ /* 0x000fc800000000ff */
[----:B------:R-:W3:Y:S01]  /*6220*/  MUFU.EX2 R191, R191 ;  /* 0x000000bf00bf7308 */ /* 0x000ee20000000800 */
[C---:B-1----:R-:W-:Y:S01]  /*6230*/  FADD.FTZ R10, R187.reuse, R10 ;  /* 0x0000000abb0a7221 */ /* 0x042fe20000010000 */
[----:B------:R-:W-:-:S06]  /*6240*/  F2FP.F16.F32.PACK_AB R173, R187, R186 ;  /* 0x000000babbad723e */ /* 0x000fcc00000000ff */
[----:B------:R-:W1:Y:S01]  /*6250*/  MUFU.EX2 R196, R196 ;  /* 0x000000c400c47308 */ /* 0x000e620000000800 */
[----:B----4-:R-:W-:-:S07]  /*6260*/  FADD.FTZ R3, R159, R20 ;  /* 0x000000149f037221 */ /* 0x010fce0000010000 */
[----:B------:R-:W4:Y:S01]  /*6270*/  MUFU.EX2 R190, R190 ;  /* 0x000000be00be7308 */ /* 0x000f220000000800 */
[----:B---3--:R-:W-:Y:S01]  /*6280*/  FADD.FTZ R11, R191, R10 ;  /* 0x0000000abf0b7221 */ /* 0x008fe20000010000 */
[C---:B-1----:R-:W-:Y:S01]  /*6290*/  F2FP.F16.F32.PACK_AB R174, R196.reuse, R159 ;  /* 0x0000009fc4ae723e */ /* 0x042fe200000000ff */
[----:B------:R-:W-:Y:S01]  /*62a0*/  FADD.FTZ R3, R196, R3 ;  /* 0x00000003c4037221 */ /* 0x000fe20000010000 */
[----:B------:R-:W-:Y:S02]  /*62b0*/  F2FP.F16.F32.PACK_AB R159, R206, R161 ;  /* 0x000000a1ce9f723e */ /* 0x000fe400000000ff */
[----:B------:R-:W-:Y:S02]  /*62c0*/  F2FP.F16.F32.PACK_AB R161, R208, R171 ;  /* 0x000000abd0a1723e */ /* 0x000fe400000000ff */
[----:B------:R-:W-:Y:S01]  /*62d0*/  F2FP.F16.F32.PACK_AB R171, R185, R182 ;  /* 0x000000b6b9ab723e */ /* 0x000fe200000000ff */
[C---:B----4-:R-:W-:Y:S01]  /*62e0*/  FADD.FTZ R0, R190.reuse, R11 ;  /* 0x0000000bbe007221 */ /* 0x050fe20000010000 */
[----:B------:R-:W-:Y:S01]  /*62f0*/  F2FP.F16.F32.PACK_AB R175, R190, R191 ;  /* 0x000000bfbeaf723e */ /* 0x000fe200000000ff */
[----:B--2---:R-:W-:Y:S06]  /*6300*/  @!P0 BRA `(.L_x_10779) ;  /* 0x0000000000048947 */ /* 0x004fec0003800000 */
[----:B------:R-:W-:Y:S01]  /*6310*/  BPT.TRAP 0x1 ;  /* 0x000000040000795c */ /* 0x000fe20000300000 */
.L_x_10779:
[----:B------:R1:W2:Y:S01]  /*6320*/  SYNCS.PHASECHK.TRANS64.TRYWAIT P2, [UR26+0x22850], R6 ;  /* 0x02285006ff0075a7 */ /* 0x0002a2000804015a */
[----:B------:R-:W-:Y:S05]  /*6330*/  @!P0 BRA `(.L_x_10780) ;  /* 0x0000000000048947 */ /* 0x000fea0003800000 */
[----:B------:R-:W-:Y:S01]  /*6340*/  BPT.TRAP 0x1 ;  /* 0x000000040000795c */ /* 0x000fe20000300000 */
.L_x_10780:
[----:B--2---:R-:W-:Y:S05]  /*6350*/  @P2 BRA `(.L_x_10781) ;  /* 0x0000000000082947 */ /* 0x004fea0003800000 */
[----:B------:R-:W2:Y:S02]  /*6360*/  SYNCS.PHASECHK.TRANS64.TRYWAIT P2, [UR26+0x22850], R6 ;  /* 0x02285006ff0075a7 */ /* 0x000ea4000804015a */
[----:B--2---:R-:W-:Y:S05]  /*6370*/  @!P2 BRA `(.L_x_10782) ;  /* 0x000000a80034a947 */ /* 0x004fea0003800000 */
.L_x_10781:
[----:B012---:R-:W-:Y:S01]  /*6380*/  VIADD R6, R22, 0x8 ;  /* 0x0000000816067836 */ /* 0x007fe20000000000 */
        /* <DEDUP_REMOVED lines=46> */
.L_x_10774:
[----:B------:R-:W-:-:S13]  /*6670*/  ISETP.LE.AND P2, PT, RZ, UR23, PT ;  /* 0x00000017ff007c0c */ /* 0x000fda000bf43270 */
[----:B------:R-:W-:Y:S05]  /*6680*/  @!P2 BRA `(.L_x_10784) ;  /* 0x0000002000c0a947 */ /* 0x000fea0003800000 */
[----:B------:R-:W-:Y:S01]  /*6690*/  IMAD.MOV.U32 R8, RZ, RZ, R5 ;  /* 0x000000ffff087224 */ /* 0x000fe200078e0005 */
[----:B------:R-:W-:Y:S01]  /*66a0*/  ULDC UR24, c[0x0][0x9d8] ;  /* 0x0002760000187ab9 */ /* 0x000fe20000000800 */
[----:B------:R-:W-:Y:S01]  /*66b0*/  IMAD.MOV.U32 R21, RZ, RZ, R4 ;  /* 0x000000ffff157224 */ /* 0x000fe200078e0004 */
[----:B------:R-:W-:-:S06]  /*66c0*/  ULDC UR22, c[0x0][0x988] ;  /* 0x0002620000167ab9 */ /* 0x000fcc0000000800 */
.L_x_10793:
[----:B------:R-:W-:-:S04]  /*66d0*/  UIADD3 UR37, UR37, 0x1, URZ ;  /* 0x0000000125257890 */ /* 0x000fc8000fffe03f */
[----:B------:R-:W-:-:S04]  /*66e0*/  UISETP.NE.AND UP0, UPT, UR37, 0x2, UPT ;  /* 0x000000022500788c */ /* 0x000fc8000bf05270 */
[----:B------:R-:W-:Y:S02]  /*66f0*/  USEL UR6, URZ, 0x1, UP0 ;  /* 0x000000013f067887 */ /* 0x000fe40008000000 */
[----:B------:R-:W-:Y:S02]  /*6700*/  USEL UR37, UR37, URZ, UP0 ;  /* 0x0000003f25257287 */ /* 0x000fe40008000000 */
[----:B------:R-:W-:Y:S01]  /*6710*/  ULOP3.LUT UR40, UR40, UR6, URZ, 0x3c, !UPT ;  /* 0x0000000628287292 */ /* 0x000fe2000f8e3c3f */
[----:B-1----:R-:W-:Y:S11]  /*6720*/  @!P0 BRA `(.L_x_10785) ;  /* 0x0000000000048947 */ /* 0x002ff60003800000 */
[----:B------:R-:W-:Y:S01]  /*6730*/  BPT.TRAP 0x1 ;  /* 0x000000040000795c */ /* 0x000fe20000300000 */
.L_x_10785:
[----:B------:R-:W1:Y:S01]  /*6740*/  S2UR UR7, SR_CgaCtaId ;  /* 0x00000000000779c3 */ /* 0x000e620000008800 */
[----:B------:R-:W-:Y:S01]  /*6750*/  UMOV UR6, 0x400 ;  /* 0x0000040000067882 */ /* 0x000fe20000000000 */
[----:B0-----:R-:W-:-:S05]  /*6760*/  IMAD.U32 R6, RZ, RZ, UR40 ;  /* 0x00000028ff067e24 */ /* 0x001fca000f8e00ff */
[----:B------:R-:W-:Y:S01]  /*6770*/  SHF.L.U32 R6, R6, 0x1f, RZ ;  /* 0x0000001f06067819 */ /* 0x000fe200000006ff */
[----:B-1----:R-:W-:-:S04]  /*6780*/  ULEA UR6, UR7, UR6, 0x18 ;  /* 0x0000000607067291 */ /* 0x002fc8000f8ec03f */
[----:B------:R-:W-:-:S09]  /*6790*/  ULEA UR25, UR37, UR6, 0x3 ;  /* 0x0000000625197291 */ /* 0x000fd2000f8e183f */
[----:B------:R0:W1:Y:S01]  /*67a0*/  SYNCS.PHASECHK.TRANS64.TRYWAIT P2, [UR25+0x22830], R6 ;  /* 0x02283006ff0075a7 */ /* 0x0000620008040159 */
[----:B------:R-:W-:Y:S05]  /*67b0*/  @!P0 BRA `(.L_x_10786) ;  /* 0x0000000000048947 */ /* 0x000fea0003800000 */
[----:B------:R-:W-:Y:S01]  /*67c0*/  BPT.TRAP 0x1 ;  /* 0x000000040000795c */ /* 0x000fe20000300000 */
.L_x_10786:
[----:B-1----:R-:W-:Y:S05]  /*67d0*/  @P2 BRA `(.L_x_10787) ;  /* 0x0000000000082947 */ /* 0x002fea0003800000 */
[----:B------:R-:W1:Y:S02]  /*67e0*/  SYNCS.PHASECHK.TRANS64.TRYWAIT P2, [UR25+0x22830], R6 ;  /* 0x02283006ff0075a7 */ /* 0x000e640008040159 */
[----:B-1----:R-:W-:Y:S05]  /*67f0*/  @!P2 BRA `(.L_x_10788) ;  /* 0x000000a40028a947 */ /* 0x002fea0003800000 */
.L_x_10787:
        /* <DEDUP_REMOVED lines=77> */
[----:B------:R-:W-:-:S06]  /*6cd0*/  IMAD.U32 R197, RZ, RZ, UR25 ;  /* 0x00000019ffc57e24 */ /* 0x000fcc000f8e00ff */
        /* <DEDUP_REMOVED lines=39> */
[----:B---3--:R-:W-:Y:S01]  /*6f50*/  FMNMX.FTZ R4, R184, R163, !PT ;  /* 0x000000a3b8047209 */ /* 0x008fe20007810000 */
[----:B------:R-:W-:-:S04]  /*6f60*/  FMUL.FTZ R163, R183, UR24 ;  /* 0x00000018b7a37c20 */ /* 0x000fc80008410000 */
        /* <DEDUP_REMOVED lines=14> */
[C---:B------:R-:W-:Y:S01]  /*7050*/  FADD.FTZ R21, -R4.reuse, R21 ;  /* 0x0000001504157221 */ /* 0x040fe20000010100 */
[----:B------:R-:W-:Y:S01]  /*7060*/  FMUL.FTZ R186, R4, UR10 ;  /* 0x0000000a04ba7c20 */ /* 0x000fe20008410000 */
[----:B------:R-:W0:Y:S02]  /*7070*/  MUFU.TANH R153, R153 ;  /* 0x0000009900997308 */ /* 0x000e240000002400 */
[----:B------:R-:W-:Y:S01]  /*7080*/  FMUL.FTZ R172, R21, UR10 ;  /* 0x0000000a15ac7c20 */ /* 0x000fe20008410000 */
        /* <DEDUP_REMOVED lines=9> */
[----:B-----5:R-:W-:Y:S01]  /*7120*/  FMNMX.FTZ R174, R12, R5, !PT ;  /* 0x000000050cae7209 */ /* 0x020fe20007810000 */
[--C-:B------:R-:W-:Y:S01]  /*7130*/  FFMA.FTZ R188, R192, UR10, -R186.reuse ;  /* 0x0000000ac0bc7c23 */ /* 0x100fe200080108ba */
[--C-:B------:R-:W-:Y:S01]  /*7140*/  FFMA.FTZ R192, R184, UR10, -R186.reuse ;  /* 0x0000000ab8c07c23 */ /* 0x100fe200080108ba */
[--C-:B------:R-:W-:Y:S01]  /*7150*/  FFMA.FTZ R157, R157, UR10, -R186.reuse ;  /* 0x0000000a9d9d7c23 */ /* 0x100fe200080108ba */
[----:B---3--:R-:W-:Y:S01]  /*7160*/  FMNMX.FTZ R5, R13, R174, !PT ;  /* 0x000000ae0d057209 */ /* 0x008fe20007810000 */
        /* <DEDUP_REMOVED lines=14> */
[--C-:B------:R-:W-:Y:S01]  /*7250*/  FFMA.FTZ R194, R215, UR10, -R186.reuse ;  /* 0x0000000ad7c27c23 */ /* 0x100fe200080108ba */
[----:B0-----:R-:W-:Y:S01]  /*7260*/  FMNMX.FTZ R5, R153, R154, !PT ;  /* 0x0000009a99057209 */ /* 0x001fe20007810000 */
[----:B------:R-:W0:Y:S01]  /*7270*/  MUFU.TANH R161, R161 ;  /* 0x000000a100a17308 */ /* 0x000e220000002400 */
[----:B------:R-:W-:-:S02]  /*7280*/  FFMA.FTZ R189, R189, UR10, -R186 ;  /* 0x0000000abdbd7c23 */ /* 0x000fc400080108ba */
        /* <DEDUP_REMOVED lines=35> */
[----:B------:R2:W5:Y:S01]  /*74c0*/  MUFU.EX2 R174, R175 ;  /* 0x000000af00ae7308 */ /* 0x0005620000000800 */
[--C-:B---3--:R-:W-:Y:S01]  /*74d0*/  FFMA.FTZ R173, R204, UR10, -R186.reuse ;  /* 0x0000000accad7c23 */ /* 0x108fe200080108ba */
[----:B0-----:R-:W-:Y:S01]  /*74e0*/  FFMA.FTZ R3, R172, R3, R21 ;  /* 0x00000003ac037223 */ /* 0x001fe20000010015 */
[-C--:B------:R-:W-:Y:S01]  /*74f0*/  FMUL.FTZ R37, R37, R172.reuse ;  /* 0x000000ac25257220 */ /* 0x080fe20000410000 */
[-C--:B------:R-:W-:Y:S01]  /*7500*/  FMUL.FTZ R40, R40, R172.reuse ;  /* 0x000000ac28287220 */ /* 0x080fe20000410000 */
[-C--:B------:R-:W-:Y:S01]  /*7510*/  FMUL.FTZ R41, R41, R172.reuse ;  /* 0x000000ac29297220 */ /* 0x080fe20000410000 */
[-C--:B------:R-:W-:Y:S01]  /*7520*/  FMUL.FTZ R44, R44, R172.reuse ;  /* 0x000000ac2c2c7220 */ /* 0x080fe20000410000 */
[-C--:B------:R-:W-:Y:S01]  /*7530*/  FMUL.FTZ R45, R45, R172.reuse ;  /* 0x000000ac2d2d7220 */ /* 0x080fe20000410000 */
[----:B------:R0:W-:Y:S01]  /*7540*/  MUFU.EX2 R154, R177 ;  /* 0x000000b1009a7308 */ /* 0x0001e20000000800 */
[--C-:B--2---:R-:W-:Y:S01]  /*7550*/  FFMA.FTZ R175, R205, UR10, -R186.reuse ;  /* 0x0000000acdaf7c23 */ /* 0x104fe200080108ba */
[----:B----4-:R-:W-:Y:S01]  /*7560*/  FADD.FTZ R3, R152, R3 ;  /* 0x0000000398037221 */ /* 0x010fe20000010000 */
[-C--:B------:R-:W-:Y:S01]  /*7570*/  FMUL.FTZ R48, R48, R172.reuse ;  /* 0x000000ac30307220 */ /* 0x080fe20000410000 */
[-C--:B------:R-:W-:Y:S01]  /*7580*/  FMUL.FTZ R49, R49, R172.reuse ;  /* 0x000000ac31317220 */ /* 0x080fe20000410000 */
[----:B------:R-:W-:Y:S01]  /*7590*/  FMUL.FTZ R52, R52, R172 ;  /* 0x000000ac34347220 */ /* 0x000fe20000410000 */
[----:B-1----:R-:W-:Y:S01]  /*75a0*/  FMNMX.FTZ R191, R5, R190, !PT ;  /* 0x000000be05bf7209 */ /* 0x002fe20007810000 */
[--C-:B------:R-:W-:Y:S01]  /*75b0*/  FFMA.FTZ R190, R214, UR10, -R186.reuse ;  /* 0x0000000ad6be7c23 */ /* 0x100fe200080108ba */
[----:B------:R-:W-:Y:S01]  /*75c0*/  MUFU.EX2 R155, R155 ;  /* 0x0000009b009b7308 */ /* 0x000fe20000000800 */
[----:B0-----:R-:W-:Y:S01]  /*75d0*/  FFMA.FTZ R177, R207, UR10, -R186 ;  /* 0x0000000acfb17c23 */ /* 0x001fe200080108ba */
        /* <DEDUP_REMOVED lines=37> */
[----:B------:R-:W-:Y:S01]  /*7830*/  IADD3 R9, -R22, 0xb, RZ ;  /* 0x0000000b16097810 */ /* 0x000fe20007ffe1ff */
[--C-:B------:R-:W-:Y:S01]  /*7840*/  FFMA.FTZ R10, R10, UR10, -R186.reuse ;  /* 0x0000000a0a0a7c23 */ /* 0x100fe200080108ba */
[--C-:B------:R-:W-:Y:S01]  /*7850*/  FFMA.FTZ R11, R11, UR10, -R186.reuse ;  /* 0x0000000a0b0b7c23 */ /* 0x100fe200080108ba */
[----:B------:R-:W-:Y:S01]  /*7860*/  MUFU.EX2 R191, R191 ;  /* 0x000000bf00bf7308 */ /* 0x000fe20000000800 */
[----:B0-----:R-:W-:Y:S01]  /*7870*/  FFMA.FTZ R192, R156, UR10, -R186 ;  /* 0x0000000a9cc07c23 */ /* 0x001fe200080108ba */
[----:B------:R-:W-:-:S02]  /*7880*/  @!P1 VIADD R156, R197, 0x22840 ;  /* 0x00022840c59c9836 */ /* 0x000fc40000000000 */
[--C-:B------:R-:W-:Y:S01]  /*7890*/  FFMA.FTZ R12, R12, UR10, -R186.reuse ;  /* 0x0000000a0c0c7c23 */ /* 0x100fe200080108ba */
[--C-:B------:R-:W-:Y:S01]  /*78a0*/  FFMA.FTZ R13, R13, UR10, -R186.reuse ;  /* 0x0000000a0d0d7c23 */ /* 0x100fe200080108ba */
[--C-:B------:R-:W-:Y:S01]  /*78b0*/  FFMA.FTZ R168, R168, UR10, -R186.reuse ;  /* 0x0000000aa8a87c23 */ /* 0x100fe200080108ba */
[----:B------:R-:W-:Y:S01]  /*78c0*/  FFMA.FTZ R196, R161, UR10, -R186 ;  /* 0x0000000aa1c47c23 */ /* 0x000fe200080108ba */
[----:B------:R-:W-:Y:S01]  /*78d0*/  @!P1 PRMT R156, RZ, 0x654, R156 ;  /* 0x00000654ff9c9816 */ /* 0x000fe2000000009c */
[----:B------:R-:W0:Y:S01]  /*78e0*/  MUFU.EX2 R184, R184 ;  /* 0x000000b800b87308 */ /* 0x000e220000000800 */
        /* <DEDUP_REMOVED lines=10> */
[----:B------:R-:W-:Y:S01]  /*7990*/  MUFU.EX2 R10, R10 ;  /* 0x0000000a000a7308 */ /* 0x000fe20000000800 */
[----:B0-----:R-:W-:Y:S01]  /*79a0*/  FFMA.FTZ R0, R191, R0, R184 ;  /* 0x00000000bf007223 */ /* 0x001fe200000100b8 */
[----:B------:R-:W-:Y:S01]  /*79b0*/  FFMA.FTZ R195, R162, UR10, -R186 ;  /* 0x0000000aa2c37c23 */ /* 0x000fe200080108ba */
[----:B------:R-:W-:Y:S01]  /*79c0*/  FADD.FTZ R3, R155, R156 ;  /* 0x0000009c9b037221 */ /* 0x000fe20000010000 */
[--C-:B------:R-:W-:Y:S01]  /*79d0*/  FFMA.FTZ R198, R163, UR10, -R186.reuse ;  /* 0x0000000aa3c67c23 */ /* 0x100fe200080108ba */
[--C-:B------:R-:W-:Y:S01]  /*79e0*/  FFMA.FTZ R199, R164, UR10, -R186.reuse ;  /* 0x0000000aa4c77c23 */ /* 0x100fe200080108ba */
[--C-:B------:R-:W-:Y:S01]  /*79f0*/  FFMA.FTZ R204, R165, UR10, -R186.reuse ;  /* 0x0000000aa5cc7c23 */ /* 0x100fe200080108ba */
[----:B------:R-:W-:Y:S01]  /*7a00*/  FADD.FTZ R156, R154, R3 ;  /* 0x000000039a9c7221 */ /* 0x000fe20000010000 */
[----:B------:R-:W-:Y:S01]  /*7a10*/  MUFU.EX2 R11, R11 ;  /* 0x0000000b000b7308 */ /* 0x000fe20000000800 */
[--C-:B------:R-:W-:Y:S01]  /*7a20*/  FFMA.FTZ R203, R166, UR10, -R186.reuse ;  /* 0x0000000aa6cb7c23 */ /* 0x100fe200080108ba */
[--C-:B------:R-:W-:Y:S01]  /*7a30*/  FFMA.FTZ R169, R169, UR10, -R186.reuse ;  /* 0x0000000aa9a97c23 */ /* 0x100fe200080108ba */
[--C-:B------:R-:W-:Y:S01]  /*7a40*/  FFMA.FTZ R161, R170, UR10, -R186.reuse ;  /* 0x0000000aaaa17c23 */ /* 0x100fe200080108ba */
[----:B------:R-:W-:Y:S01]  /*7a50*/  FFMA.FTZ R171, R171, UR10, -R186 ;  /* 0x0000000aabab7c23 */ /* 0x000fe200080108ba */
        /* <DEDUP_REMOVED lines=28> */
[----:B--2---:R-:W-:Y:S01]  /*7c20*/  FFMA.FTZ R206, R167, UR10, -R186 ;  /* 0x0000000aa7ce7c23 */ /* 0x004fe200080108ba */
[-C--:B------:R-:W-:Y:S01]  /*7c30*/  FMUL.FTZ R145, R145, R172.reuse ;  /* 0x000000ac91917220 */ /* 0x080fe20000410000 */
[-C--:B------:R-:W-:Y:S01]  /*7c40*/  FMUL.FTZ R148, R148, R172.reuse ;  /* 0x000000ac94947220 */ /* 0x080fe20000410000 */
[----:B------:R-:W-:Y:S01]  /*7c50*/  FMUL.FTZ R149, R149, R172 ;  /* 0x000000ac95957220 */ /* 0x000fe20000410000 */
[----:B------:R-:W-:Y:S01]  /*7c60*/  F2FP.F16.F32.PACK_AB R172, R152, R21 ;  /* 0x0000001598ac723e */ /* 0x000fe200000000ff */
[-C--:B------:R-:W-:Y:S01]  /*7c70*/  FMUL.FTZ R26, R26, R191.reuse ;  /* 0x000000bf1a1a7220 */ /* 0x080fe20000410000 */
[----:B------:R-:W-:Y:S01]  /*7c80*/  F2FP.F16.F32.PACK_AB R174, R155, R174 ;  /* 0x000000ae9bae723e */ /* 0x000fe200000000ff */
[----:B------:R0:W-:Y:S01]  /*7c90*/  MUFU.EX2 R186, R168 ;  /* 0x000000a800ba7308 */ /* 0x0001e20000000800 */
[----:B---3--:R-:W-:Y:S01]  /*7ca0*/  FADD.FTZ R156, R176, R3 ;  /* 0x00000003b09c7221 */ /* 0x008fe20000010000 */
[----:B------:R-:W-:Y:S01]  /*7cb0*/  F2FP.F16.F32.PACK_AB R170, R173, R158 ;  /* 0x0000009eadaa723e */ /* 0x000fe200000000ff */
[-C--:B------:R-:W-:Y:S01]  /*7cc0*/  FMUL.FTZ R27, R27, R191.reuse ;  /* 0x000000bf1b1b7220 */ /* 0x080fe20000410000 */
[----:B------:R-:W-:Y:S01]  /*7cd0*/  F2FP.F16.F32.PACK_AB R173, R7, R184 ;  /* 0x000000b807ad723e */ /* 0x000fe200000000ff */
[----:B------:R-:W-:Y:S01]  /*7ce0*/  FMUL.FTZ R30, R30, R191 ;  /* 0x000000bf1e1e7220 */ /* 0x000fe20000410000 */
[----:B------:R-:W-:Y:S01]  /*7cf0*/  F2FP.F16.F32.PACK_AB R164, R176, R175 ;  /* 0x000000afb0a4723e */ /* 0x000fe200000000ff */
[-C--:B------:R-:W-:Y:S01]  /*7d00*/  FMUL.FTZ R31, R31, R191.reuse ;  /* 0x000000bf1f1f7220 */ /* 0x080fe20000410000 */
[----:B------:R-:W2:Y:S01]  /*7d10*/  MUFU.EX2 R177, R177 ;  /* 0x000000b100b17308 */ /* 0x000ea20000000800 */
[----:B0-----:R-:W-:Y:S01]  /*7d20*/  F2FP.F16.F32.PACK_AB R168, R157, R154 ;  /* 0x0000009a9da8723e */ /* 0x001fe200000000ff */
[----:B------:R-:W-:Y:S01]  /*7d30*/  FADD.FTZ R157, R7, R0 ;  /* 0x00000000079d7221 */ /* 0x000fe20000010000 */
[-C--:B------:R-:W-:Y:S01]  /*7d40*/  FMUL.FTZ R34, R34, R191.reuse ;  /* 0x000000bf22227220 */ /* 0x080fe20000410000 */
[-C--:B------:R-:W-:Y:S01]  /*7d50*/  FMUL.FTZ R35, R35, R191.reuse ;  /* 0x000000bf23237220 */ /* 0x080fe20000410000 */
[-C--:B------:R-:W-:Y:S01]  /*7d60*/  FMUL.FTZ R38, R38, R191.reuse ;  /* 0x000000bf26267220 */ /* 0x080fe20000410000 */
[----:B------:R-:W-:Y:S01]  /*7d70*/  FADD.FTZ R0, R10, R157 ;  /* 0x0000009d0a007221 */ /* 0x000fe20000010000 */
[-C--:B------:R-:W-:Y:S01]  /*7d80*/  FMUL.FTZ R39, R39, R191.reuse ;  /* 0x000000bf27277220 */ /* 0x080fe20000410000 */
[----:B------:R-:W0:Y:S01]  /*7d90*/  MUFU.EX2 R14, R14 ;  /* 0x0000000e000e7308 */ /* 0x000e220000000800 */
[-C--:B------:R-:W-:Y:S01]  /*7da0*/  FMUL.FTZ R42, R42, R191.reuse ;  /* 0x000000bf2a2a7220 */ /* 0x080fe20000410000 */
[----:B------:R-:W-:Y:S01]  /*7db0*/  FADD.FTZ R157, R11, R0 ;  /* 0x000000000b9d7221 */ /* 0x000fe20000010000 */
[-C--:B------:R-:W-:Y:S01]  /*7dc0*/  FMUL.FTZ R43, R43, R191.reuse ;  /* 0x000000bf2b2b7220 */ /* 0x080fe20000410000 */
[-C--:B------:R-:W-:Y:S01]  /*7dd0*/  FMUL.FTZ R46, R46, R191.reuse ;  /* 0x000000bf2e2e7220 */ /* 0x080fe20000410000 */
[-C--:B------:R-:W-:Y:S01]  /*7de0*/  FMUL.FTZ R47, R47, R191.reuse ;  /* 0x000000bf2f2f7220 */ /* 0x080fe20000410000 */
[----:B------:R-:W-:Y:S01]  /*7df0*/  FADD.FTZ R0, R12, R157 ;  /* 0x0000009d0c007221 */ /* 0x000fe20000010000 */
[-C--:B------:R-:W-:Y:S01]  /*7e00*/  FMUL.FTZ R50, R50, R191.reuse ;  /* 0x000000bf32327220 */ /* 0x080fe20000410000 */
        /* <DEDUP_REMOVED lines=74> */
[----:B------:R-:W-:Y:S01]  /*82b0*/  FMUL.FTZ R151, R151, R191 ;  /* 0x000000bf97977220 */ /* 0x000fe20000410000 */
[----:B------:R-:W-:-:S05]  /*82c0*/  F2FP.F16.F32.PACK_AB R175, R11, R10 ;  /* 0x0000000a0baf723e */ /* 0x000fca00000000ff */
[----:B------:R-:W2:Y:S01]  /*82d0*/  MUFU.EX2 R183, R183 ;  /* 0x000000b700b77308 */ /* 0x000ea20000000800 */
[C---:B0-----:R-:W-:Y:S01]  /*82e0*/  FADD.FTZ R156, R182.reuse, R3 ;  /* 0x00000003b69c7221 */ /* 0x041fe20000010000 */
[----:B------:R-:W-:-:S06]  /*82f0*/  F2FP.F16.F32.PACK_AB R162, R182, R181 ;  /* 0x000000b5b6a2723e */ /* 0x000fcc00000000ff */
[----:B------:R-:W0:Y:S01]  /*8300*/  MUFU.EX2 R193, R193 ;  /* 0x000000c100c17308 */ /* 0x000e220000000800 */
[C---:B---3--:R-:W-:Y:S01]  /*8310*/  FADD.FTZ R0, R159.reuse, R0 ;  /* 0x000000009f007221 */ /* 0x048fe20000010000 */
[----:B------:R-:W-:-:S06]  /*8320*/  F2FP.F16.F32.PACK_AB R167, R159, R192 ;  /* 0x000000c09fa7723e */ /* 0x000fcc00000000ff */
[----:B------:R-:W3:Y:S01]  /*8330*/  MUFU.EX2 R190, R190 ;  /* 0x000000be00be7308 */ /* 0x000ee20000000800 */
[----:B--2---:R-:W-:-:S07]  /*8340*/  FADD.FTZ R3, R183, R156 ;  /* 0x0000009cb7037221 */ /* 0x004fce0000010000 */
[----:B------:R-:W2:Y:S01]  /*8350*/  MUFU.EX2 R196, R196 ;  /* 0x000000c400c47308 */ /* 0x000ea20000000800 */
[----:B0-----:R-:W-:-:S07]  /*8360*/  FADD.FTZ R157, R193, R0 ;  /* 0x00000000c19d7221 */ /* 0x001fce0000010000 */
[----:B------:R-:W0:Y:S01]  /*8370*/  MUFU.EX2 R185, R185 ;  /* 0x000000b900b97308 */ /* 0x000e220000000800 */
[----:B---3--:R-:W-:-:S07]  /*8380*/  FADD.FTZ R156, R190, R3 ;  /* 0x00000003be9c7221 */ /* 0x008fce0000010000 */
[----:B------:R-:W3:Y:S01]  /*8390*/  MUFU.EX2 R195, R195 ;  /* 0x000000c300c37308 */ /* 0x000ee20000000800 */
[----:B--2---:R-:W-:-:S07]  /*83a0*/  FADD.FTZ R0, R196, R157 ;  /* 0x0000009dc4007221 */ /* 0x004fce0000010000 */
[----:B------:R-:W2:Y:S01]  /*83b0*/  MUFU.EX2 R194, R194 ;  /* 0x000000c200c27308 */ /* 0x000ea20000000800 */
[----:B0-----:R-:W-:Y:S01]  /*83c0*/  FADD.FTZ R3, R185, R156 ;  /* 0x0000009cb9037221 */ /* 0x001fe20000010000 */
[----:B------:R-:W-:-:S06]  /*83d0*/  F2FP.F16.F32.PACK_AB R156, R190, R183 ;  /* 0x000000b7be9c723e */ /* 0x000fcc00000000ff */
[----:B------:R-:W0:Y:S01]  /*83e0*/  MUFU.EX2 R198, R198 ;  /* 0x000000c600c67308 */ /* 0x000e220000000800 */
[----:B---3--:R-:W-:-:S07]  /*83f0*/  FADD.FTZ R157, R195, R0 ;  /* 0x00000000c39d7221 */ /* 0x008fce0000010000 */
[----:B------:R-:W3:Y:S01]  /*8400*/  MUFU.EX2 R187, R187 ;  /* 0x000000bb00bb7308 */ /* 0x000ee20000000800 */
[C---:B--2---:R-:W-:Y:S01]  /*8410*/  FADD.FTZ R152, R194.reuse, R3 ;  /* 0x00000003c2987221 */ /* 0x044fe20000010000 */
[----:B------:R-:W-:-:S06]  /*8420*/  F2FP.F16.F32.PACK_AB R158, R194, R185 ;  /* 0x000000b9c29e723e */ /* 0x000fcc00000000ff */
[----:B------:R-:W2:Y:S01]  /*8430*/  MUFU.EX2 R199, R199 ;  /* 0x000000c700c77308 */ /* 0x000ea20000000800 */
[C---:B0-----:R-:W-:Y:S01]  /*8440*/  FADD.FTZ R0, R198.reuse, R157 ;  /* 0x0000009dc6007221 */ /* 0x041fe20000010000 */
[----:B------:R-:W-:-:S06]  /*8450*/  F2FP.F16.F32.PACK_AB R163, R198, R195 ;  /* 0x000000c3c6a3723e */ /* 0x000fcc00000000ff */
[----:B------:R-:W0:Y:S01]  /*8460*/  MUFU.EX2 R188, R188 ;  /* 0x000000bc00bc7308 */ /* 0x000e220000000800 */
[----:B---3--:R-:W-:-:S07]  /*8470*/  FADD.FTZ R3, R187, R152 ;  /* 0x00000098bb037221 */ /* 0x008fce0000010000 */
[----:B------:R-:W3:Y:S01]  /*8480*/  MUFU.EX2 R204, R204 ;  /* 0x000000cc00cc7308 */ /* 0x000ee20000000800 */
[----:B--2---:R-:W-:-:S07]  /*8490*/  FADD.FTZ R157, R199, R0 ;  /* 0x00000000c79d7221 */ /* 0x004fce0000010000 */
[----:B------:R-:W2:Y:S01]  /*84a0*/  MUFU.EX2 R189, R189 ;  /* 0x000000bd00bd7308 */ /* 0x000ea20000000800 */
[----:B0-----:R-:W-:-:S07]  /*84b0*/  FADD.FTZ R152, R188, R3 ;  /* 0x00000003bc987221 */ /* 0x001fce0000010000 */
[----:B------:R-:W0:Y:S01]  /*84c0*/  MUFU.EX2 R203, R203 ;  /* 0x000000cb00cb7308 */ /* 0x000e220000000800 */
[----:B---3--:R-:W-:-:S07]  /*84d0*/  FADD.FTZ R0, R204, R157 ;  /* 0x0000009dcc007221 */ /* 0x008fce0000010000 */
[----:B------:R-:W3:Y:S01]  /*84e0*/  MUFU.EX2 R206, R206 ;  /* 0x000000ce00ce7308 */ /* 0x000ee20000000800 */
[----:B--2---:R-:W-:Y:S01]  /*84f0*/  FADD.FTZ R3, R189, R152 ;  /* 0x00000098bd037221 */ /* 0x004fe20000010000 */
[----:B------:R-:W-:Y:S02]  /*8500*/  F2FP.F16.F32.PACK_AB R154, R8, R189 ;  /* 0x000000bd089a723e */ /* 0x000fe400000000ff */
[----:B------:R-:W-:Y:S01]  /*8510*/  F2FP.F16.F32.PACK_AB R152, R188, R187 ;  /* 0x000000bbbc98723e */ /* 0x000fe200000000ff */
[----:B------:R-:W-:-:S03]  /*8520*/  FADD.FTZ R3, R8, R3 ;  /* 0x0000000308037221 */ /* 0x000fc60000010000 */
[----:B------:R2:W4:Y:S01]  /*8530*/  MUFU.EX2 R21, R169 ;  /* 0x000000a900157308 */ /* 0x0005220000000800 */
[----:B0-----:R-:W-:-:S07]  /*8540*/  FADD.FTZ R157, R203, R0 ;  /* 0x00000000cb9d7221 */ /* 0x001fce0000010000 */
[----:B------:R0:W5:Y:S01]  /*8550*/  MUFU.EX2 R155, R161 ;  /* 0x000000a1009b7308 */ /* 0x0001620000000800 */
[C---:B---3--:R-:W-:Y:S01]  /*8560*/  FADD.FTZ R157, R206.reuse, R157 ;  /* 0x0000009dce9d7221 */ /* 0x048fe20000010000 */
[----:B--2---:R-:W-:Y:S02]  /*8570*/  F2FP.F16.F32.PACK_AB R169, R13, R12 ;  /* 0x0000000c0da9723e */ /* 0x004fe400000000ff */
[----:B------:R-:W-:Y:S01]  /*8580*/  F2FP.F16.F32.PACK_AB R159, R206, R203 ;  /* 0x000000cbce9f723e */ /* 0x000fe200000000ff */
[----:B------:R-:W-:Y:S01]  /*8590*/  FADD.FTZ R0, R186, R157 ;  /* 0x0000009dba007221 */ /* 0x000fe20000010000 */
[----:B------:R-:W-:Y:S02]  /*85a0*/  F2FP.F16.F32.PACK_AB R157, R204, R199 ;  /* 0x000000c7cc9d723e */ /* 0x000fe400000000ff */
[----:B------:R2:W3:Y:S01]  /*85b0*/  MUFU.EX2 R8, R171 ;  /* 0x000000ab00087308 */ /* 0x0004e20000000800 */
[----:B----4-:R-:W-:Y:S01]  /*85c0*/  FADD.FTZ R0, R21, R0 ;  /* 0x0000000015007221 */ /* 0x010fe20000010000 */
[----:B0-----:R-:W-:-:S02]  /*85d0*/  F2FP.F16.F32.PACK_AB R161, R196, R193 ;  /* 0x000000c1c4a1723e */ /* 0x001fc400000000ff */
[----:B------:R-:W-:Y:S01]  /*85e0*/  F2FP.F16.F32.PACK_AB R153, R21, R186 ;  /* 0x000000ba1599723e */ /* 0x000fe200000000ff */
[----:B-----5:R-:W-:Y:S01]  /*85f0*/  FADD.FTZ R7, R155, R0 ;  /* 0x000000009b077221 */ /* 0x020fe20000010000 */
[----:B--2---:R-:W-:-:S03]  /*8600*/  F2FP.F16.F32.PACK_AB R171, R15, R14 ;  /* 0x0000000e0fab723e */ /* 0x004fc600000000ff */
[C---:B---3--:R-:W-:Y:S01]  /*8610*/  FADD.FTZ R0, R8.reuse, R7 ;  /* 0x0000000708007221 */ /* 0x048fe20000010000 */
[----:B------:R-:W-:Y:S01]  /*8620*/  F2FP.F16.F32.PACK_AB R155, R8, R155 ;  /* 0x0000009b089b723e */ /* 0x000fe200000000ff */
[----:B-1----:R-:W-:Y:S06]  /*8630*/  @!P0 BRA `(.L_x_10789) ;  /* 0x0000000000048947 */ /* 0x002fec0003800000 */
[----:B------:R-:W-:Y:S01]  /*8640*/  BPT.TRAP 0x1 ;  /* 0x000000040000795c */ /* 0x000fe20000300000 */
.L_x_10789:
[----:B------:R0:W1:Y:S01]  /*8650*/  SYNCS.PHASECHK.TRANS64.TRYWAIT P2, [UR25+0x22850], R6 ;  /* 0x02285006ff0075a7 */ /* 0x0000620008040159 */
[----:B------:R-:W-:Y:S05]  /*8660*/  @!P0 BRA `(.L_x_10790) ;  /* 0x0000000000048947 */ /* 0x000fea0003800000 */
[----:B------:R-:W-:Y:S01]  /*8670*/  BPT.TRAP 0x1 ;  /* 0x000000040000795c */ /* 0x000fe20000300000 */
.L_x_10790:
[----:B-1----:R-:W-:Y:S05]  /*8680*/  @P2 BRA `(.L_x_10791) ;  /* 0x0000000000082947 */ /* 0x002fea0003800000 */
[----:B------:R-:W1:Y:S02]  /*8690*/  SYNCS.PHASECHK.TRANS64.TRYWAIT P2, [UR25+0x22850], R6 ;  /* 0x02285006ff0075a7 */ /* 0x000e640008040159 */
[----:B-1----:R-:W-:Y:S05]  /*86a0*/  @!P2 BRA `(.L_x_10792) ;  /* 0x000000840094a947 */ /* 0x002fea0003800000 */
.L_x_10791:
[----:B01----:R-:W-:Y:S01]  /*86b0*/  IADD3 R6, R22, 0x8, RZ ;  /* 0x0000000816067810 */ /* 0x003fe20007ffe0ff */
[----:B------:R-:W-:-:S04]  /*86c0*/  UIMAD UR11, UR37, 0xc00, UR21 ;  /* 0x00000c00250b78a4 */ /* 0x000fc8000f8e0215 */
[----:B------:R1:W-:Y:S01]  /*86d0*/  BAR.SYNC.DEFER_BLOCKING R6, 0x100 ;  /* 0x000400060000751d */ /* 0x0003e20000010000 */
[----:B------:R-:W-:Y:S01]  /*86e0*/  ISETP.LT.AND P2, PT, RZ, UR23, PT ;  /* 0x00000017ff007c0c */ /* 0x000fe2000bf41270 */
[----:B------:R-:W-:Y:S01]  /*86f0*/  @!P1 VIADD R197, R197, 0x22860 ;  /* 0x00022860c5c59836 */ /* 0x000fe20000000000 */
[----:B------:R-:W-:Y:S01]  /*8700*/  UIADD3 UR23, UR23, -0x1, URZ ;  /* 0xffffffff17177890 */ /* 0x000fe2000fffe03f */
[----:B------:R-:W-:Y:S02]  /*8710*/  IMAD.MOV.U32 R8, RZ, RZ, R5 ;  /* 0x000000ffff087224 */ /* 0x000fe400078e0005 */
[----:B------:R-:W-:Y:S01]  /*8720*/  UMOV UR6, UR11 ;  /* 0x0000000b00067c82 */ /* 0x000fe20008000000 */
[----:B------:R-:W-:Y:S01]  /*8730*/  UMOV UR7, 0x40000040 ;  /* 0x4000004000077882 */ /* 0x000fe20000000000 */
[----:B------:R-:W-:Y:S01]  /*8740*/  @!P1 PRMT R197, RZ, 0x654, R197 ;  /* 0x00000654ffc59816 */ /* 0x000fe200000000c5 */
[----:B------:R-:W-:Y:S01]  /*8750*/  IMAD.MOV.U32 R21, RZ, RZ, R4 ;  /* 0x000000ffff157224 */ /* 0x000fe200078e0004 */
        /* <DEDUP_REMOVED lines=35> */
.L_x_10784:
[----:B01----:R-:W0:Y:S01]  /*8990*/  SHFL.BFLY PT, R6, R3, 0x2, 0x1f ;  /* 0x0c401f0003067f89 */ /* 0x003e2200000e0000 */
[----:B------:R-:W-:Y:S01]  /*89a0*/  IMAD.MOV.U32 R13, RZ, RZ, RZ ;  /* 0x000000ffff0d7224 */ /* 0x000fe200078e00ff */
[----:B------:R-:W-:Y:S01]  /*89b0*/  UIADD3 UR37, UR37, 0x1, URZ ;  /* 0x0000000125257890 */ /* 0x000fe2000fffe03f */
[----:B------:R-:W-:Y:S01]  /*89c0*/  IMAD.U32 R181, RZ, RZ, UR10 ;  /* 0x0000000affb57e24 */ /* 0x000fe2000f8e00ff */
[----:B------:R-:W1:Y:S01]  /*89d0*/  SHFL.BFLY PT, R11, R0, 0x2, 0x1f ;  /* 0x0c401f00000b7f89 */ /* 0x000e6200000e0000 */
[----:B------:R-:W-:Y:S01]  /*89e0*/  MOV R21, 0xff800000 ;  /* 0xff80000000157802 */ /* 0x000fe20000000f00 */
[----:B------:R-:W-:Y:S01]  /*89f0*/  UISETP.NE.AND UP0, UPT, UR37, 0x2, UPT ;  /* 0x000000022500788c */ /* 0x000fe2000bf05270 */
        /* <DEDUP_REMOVED lines=12> */
[----:B------:R-:W-:-:S02]  /*8ac0*/  IMAD.MOV.U32 R7, RZ, RZ, RZ ;  /* 0x000000ffff077224 */ /* 0x000fc400078e00ff */
[----:B-1----:R-:W-:Y:S02]  /*8ad0*/  FADD.FTZ R176, R11, R8 ;  /* 0x000000080bb07221 */ /* 0x002fe40000010000 */
[----:B------:R-:W-:-:S03]  /*8ae0*/  FSETP.NE.FTZ.AND P1, PT, R15, RZ, PT ;  /* 0x000000ff0f00720b */ /* 0x000fc60003f35000 */
[----:B------:R-:W-:-:S10]  /*8af0*/  FSETP.NE.FTZ.AND P2, PT, R176, RZ, PT ;  /* 0x000000ffb000720b */ /* 0x000fd40003f55000 */
[----:B------:R-:W0:Y:S03]  /*8b00*/  @P1 MUFU.RCP R13, R15 ;  /* 0x0000000f000d1308 */ /* 0x000e260000001000 */
[----:B------:R-:W-:-:S05]  /*8b10*/  @P2 FMUL.FTZ R181, R181, 0.69314718246459960938 ;  /* 0x3f317218b5b52820 */ /* 0x000fca0000410000 */
[----:B------:R-:W1:Y:S08]  /*8b20*/  @P2 MUFU.RCP R7, R176 ;  /* 0x000000b000072308 */ /* 0x000e700000001000 */
[----:B------:R-:W3:Y:S01]  /*8b30*/  @P2 MUFU.LG2 R176, R176 ;  /* 0x000000b000b02308 */ /* 0x000ee20000000c00 */
[-C--:B0-----:R-:W-:Y:S01]  /*8b40*/  FMUL.FTZ R3, R108, R13.reuse ;  /* 0x0000000d6c037220 */ /* 0x081fe20000410000 */
[----:B------:R-:W-:Y:S01]  /*8b50*/  FMUL.FTZ R20, R109, R13 ;  /* 0x0000000d6d147220 */ /* 0x000fe20000410000 */
[----:B------:R-:W-:-:S02]  /*8b60*/  IMAD.U32 R109, RZ, RZ, UR10 ;  /* 0x0000000aff6d7e24 */ /* 0x000fc4000f8e00ff */
[-C--:B------:R-:W-:Y:S01]  /*8b70*/  FMUL.FTZ R0, R24, R13.reuse ;  /* 0x0000000d18007220 */ /* 0x080fe20000410000 */
[-C--:B------:R-:W-:Y:S01]  /*8b80*/  FMUL.FTZ R6, R28, R13.reuse ;  /* 0x0000000d1c067220 */ /* 0x080fe20000410000 */
[----:B------:R-:W-:Y:S01]  /*8b90*/  FMUL.FTZ R8, R40, R13 ;  /* 0x0000000d28087220 */ /* 0x000fe20000410000 */
[----:B------:R-:W-:Y:S01]  /*8ba0*/  @P1 FMUL.FTZ R109, R109, 0.69314718246459960938 ;  /* 0x3f3172186d6d1820 */ /* 0x000fe20000410000 */
[----:B------:R-:W0:Y:S01]  /*8bb0*/  @P1 MUFU.LG2 R108, R15 ;  /* 0x0000000f006c1308 */ /* 0x000e220000000c00 */
[----:B-1----:R-:W-:Y:S01]  /*8bc0*/  FMUL.FTZ R161, R91, R7 ;  /* 0x000000075ba17220 */ /* 0x002fe20000410000 */
        /* <DEDUP_REMOVED lines=127> */
.L_x_10763:
        /* <DEDUP_REMOVED lines=16> */
[----:B------:R-:W-:Y:S01]  /*94c0*/  ULDC.64 UR6, c[0x0][0xbd8] ;  /* 0x0002f60000067ab9 */ /* 0x000fe20000000a00 */
[----:B------:R-:W-:Y:S01]  /*94d0*/  F2FP.F16.F32.PACK_AB R10, R45, R10 ;  /* 0x0000000a2d0a723e */ /* 0x000fe200000000ff */
[----:B------:R-:W-:Y:S01]  /*94e0*/  UISETP.NE.AND.EX UP0, UPT, UR9, URZ, UPT, UP0 ;  /* 0x0000003f0900728c */ /* 0x000fe2000bf05300 */
        /* <DEDUP_REMOVED lines=11> */
[----:B------:R-:W-:Y:S01]  /*95a0*/  @UP0 UIADD3 UR6, UP3, UR10, UR8, URZ ;  /* 0x000000080a060290 */ /* 0x000fe2000ff7e03f */
[----:B------:R-:W-:Y:S01]  /*95b0*/  F2FP.F16.F32.PACK_AB R28, R65, R28 ;  /* 0x0000001c411c723e */ /* 0x000fe200000000ff */
[----:B------:R-:W-:Y:S01]  /*95c0*/  UIADD3.X UR8, UR11, UR7, URZ, UP2, !UPT ;  /* 0x000000070b087290 */ /* 0x000fe200097fe43f */
[----:B------:R-:W-:Y:S01]  /*95d0*/  F2FP.F16.F32.PACK_AB R72, R73, R72 ;  /* 0x000000484948723e */ /* 0x000fe200000000ff */
[----:B------:R-:W-:Y:S01]  /*95e0*/  @UP0 UIADD3.X UR7, UR11, UR9, URZ, UP3, !UPT ;  /* 0x000000090b070290 */ /* 0x000fe20009ffe43f */
[----:B------:R-:W-:-:S02]  /*95f0*/  F2FP.F16.F32.PACK_AB R73, R169, R64 ;  /* 0x00000040a949723e */ /* 0x000fc400000000ff */
[----:B------:R-:W-:Y:S02]  /*9600*/  F2FP.F16.F32.PACK_AB R80, R81, R80 ;  /* 0x000000505150723e */ /* 0x000fe400000000ff */
[----:B------:R-:W-:Y:S02]  /*9610*/  F2FP.F16.F32.PACK_AB R88, R89, R88 ;  /* 0x000000585958723e */ /* 0x000fe400000000ff */
[----:B------:R-:W-:Y:S02]  /*9620*/  F2FP.F16.F32.PACK_AB R81, R165, R52 ;  /* 0x00000034a551723e */ /* 0x000fe400000000ff */
[----:B------:R-:W-:Y:S02]  /*9630*/  MOV R34, R102 ;  /* 0x0000006600227202 */ /* 0x000fe40000000f00 */
[----:B0-----:R-:W-:Y:S02]  /*9640*/  MOV R35, R5 ;  /* 0x0000000500237202 */ /* 0x001fe40000000f00 */
[----:B------:R-:W-:-:S02]  /*9650*/  F2FP.F16.F32.PACK_AB R89, R161, R90 ;  /* 0x0000005aa159723e */ /* 0x000fc400000000ff */
[----:B------:R-:W-:Y:S01]  /*9660*/  F2FP.F16.F32.PACK_AB R96, R97, R96 ;  /* 0x000000606160723e */ /* 0x000fe200000000ff */
[----:B------:R-:W-:Y:S01]  /*9670*/  IMAD.WIDE R4, R201, 0x2, R34 ;  /* 0x00000002c9047825 */ /* 0x000fe200078e0222 */
[----:B------:R-:W-:Y:S02]  /*9680*/  F2FP.F16.F32.PACK_AB R90, R93, R92 ;  /* 0x0000005c5d5a723e */ /* 0x000fe400000000ff */
[----:B------:R-:W-:Y:S02]  /*9690*/  F2FP.F16.F32.PACK_AB R91, R160, R91 ;  /* 0x0000005ba05b723e */ /* 0x000fe400000000ff */
[C---:B------:R-:W-:Y:S02]  /*96a0*/  IADD3 R26, P1, R4.reuse, 0x20, RZ ;  /* 0x00000020041a7810 */ /* 0x040fe40007f3e0ff */
[C---:B------:R-:W-:Y:S02]  /*96b0*/  LOP3.LUT R7, R4.reuse, 0x380, RZ, 0xc0, !PT ;  /* 0x0000038004077812 */ /* 0x040fe400078ec0ff */
        /* <DEDUP_REMOVED lines=28> */
[--C-:B------:R-:W-:Y:S01]  /*9880*/  IMAD.X R87, RZ, RZ, R5.reuse, P2 ;  /* 0x000000ffff577224 */ /* 0x100fe200010e0605 */
[----:B------:R-:W-:Y:S01]  /*9890*/  LOP3.LUT R7, R26, 0x380, RZ, 0xc0, !PT ;  /* 0x000003801a077812 */ /* 0x000fe200078ec0ff */
[----:B------:R-:W-:Y:S01]  /*98a0*/  IMAD.X R31, RZ, RZ, R5, P1 ;  /* 0x000000ffff1f7224 */ /* 0x000fe200008e0605 */
[----:B------:R-:W-:Y:S02]  /*98b0*/  LOP3.LUT R38, R103, 0x380, RZ, 0xc0, !PT ;  /* 0x0000038067267812 */ /* 0x000fe400078ec0ff */
[----:B------:R-:W-:Y:S02]  /*98c0*/  SHF.R.U64 R7, R7, 0x3, RZ ;  /* 0x0000000307077819 */ /* 0x000fe400000012ff */
[----:B------:R-:W-:-:S02]  /*98d0*/  LOP3.LUT R42, R109, 0x380, RZ, 0xc0, !PT ;  /* 0x000003806d2a7812 */ /* 0x000fc400078ec0ff */
[----:B------:R-:W-:Y:S02]  /*98e0*/  LOP3.LUT R26, R7, R26, RZ, 0x3c, !PT ;  /* 0x0000001a071a7212 */ /* 0x000fe400078e3cff */
[----:B------:R-:W-:Y:S02]  /*98f0*/  LOP3.LUT R7, R50, 0x380, RZ, 0xc0, !PT ;  /* 0x0000038032077812 */ /* 0x000fe400078ec0ff */
[----:B------:R-:W-:Y:S02]  /*9900*/  LOP3.LUT R46, R181, 0x380, RZ, 0xc0, !PT ;  /* 0x00000380b52e7812 */ /* 0x000fe400078ec0ff */
[----:B------:R-:W-:Y:S02]  /*9910*/  SHF.R.U64 R7, R7, 0x3, RZ ;  /* 0x0000000307077819 */ /* 0x000fe400000012ff */
[----:B------:R-:W-:Y:S02]  /*9920*/  MOV R108, R4 ;  /* 0x00000004006c7202 */ /* 0x000fe40000000f00 */
[----:B------:R-:W-:-:S02]  /*9930*/  LOP3.LUT R50, R7, R50, RZ, 0x3c, !PT ;  /* 0x0000003207327212 */ /* 0x000fc400078e3cff */
[----:B------:R-:W-:Y:S02]  /*9940*/  LOP3.LUT R7, R66, 0x380, RZ, 0xc0, !PT ;  /* 0x0000038042077812 */ /* 0x000fe400078ec0ff */
[----:B------:R-:W-:Y:S02]  /*9950*/  LOP3.LUT R74, R191, 0x380, RZ, 0xc0, !PT ;  /* 0x00000380bf4a7812 */ /* 0x000fe400078ec0ff */
[----:B------:R-:W-:Y:S02]  /*9960*/  SHF.R.U64 R7, R7, 0x3, RZ ;  /* 0x0000000307077819 */ /* 0x000fe400000012ff */
[----:B------:R-:W-:Y:S02]  /*9970*/  F2FP.F16.F32.PACK_AB R4, R25, R0 ;  /* 0x000000001904723e */ /* 0x000fe400000000ff */
[----:B------:R-:W-:Y:S02]  /*9980*/  LOP3.LUT R66, R7, R66, RZ, 0x3c, !PT ;  /* 0x0000004207427212 */ /* 0x000fe400078e3cff */
[----:B------:R-:W-:-:S02]  /*9990*/  LOP3.LUT R7, R110, 0x380, RZ, 0xc0, !PT ;  /* 0x000003806e077812 */ /* 0x000fc400078ec0ff */
[----:B------:R-:W-:Y:S02]  /*99a0*/  IADD3.X R79, RZ, R5, RZ, P6, !PT ;  /* 0x00000005ff4f7210 */ /* 0x000fe400037fe4ff */
[----:B------:R-:W-:Y:S02]  /*99b0*/  SHF.R.U64 R38, R38, 0x3, RZ ;  /* 0x0000000326267819 */ /* 0x000fe400000012ff */
[----:B------:R-:W-:Y:S02]  /*99c0*/  LOP3.LUT R54, R183, 0x380, RZ, 0xc0, !PT ;  /* 0x00000380b7367812 */ /* 0x000fe400078ec0ff */
[----:B------:R-:W-:Y:S02]  /*99d0*/  LOP3.LUT R0, R195, 0x380, RZ, 0xc0, !PT ;  /* 0x00000380c3007812 */ /* 0x000fe400078ec0ff */
[----:B------:R-:W-:Y:S02]  /*99e0*/  SHF.R.U64 R29, R7, 0x3, RZ ;  /* 0x00000003071d7819 */ /* 0x000fe400000012ff */
[----:B------:R-:W-:-:S02]  /*99f0*/  SHF.R.U64 R42, R42, 0x3, RZ ;  /* 0x000000032a2a7819 */ /* 0x000fc400000012ff */
[----:B------:R-:W-:Y:S02]  /*9a00*/  LOP3.LUT R58, R185, 0x380, RZ, 0xc0, !PT ;  /* 0x00000380b93a7812 */ /* 0x000fe400078ec0ff */
[----:B------:R-:W-:Y:S02]  /*9a10*/  F2FP.F16.F32.PACK_AB R5, R179, R158 ;  /* 0x0000009eb305723e */ /* 0x000fe400000000ff */
[----:B------:R-:W-:Y:S02]  /*9a20*/  LOP3.LUT R25, R86, 0x380, RZ, 0xc0, !PT ;  /* 0x0000038056197812 */ /* 0x000fe400078ec0ff */
[----:B------:R-:W-:Y:S01]  /*9a30*/  F2FP.F16.F32.PACK_AB R7, R177, R30 ;  /* 0x0000001eb107723e */ /* 0x000fe200000000ff */
[----:B------:R-:W-:Y:S01]  /*9a40*/  BAR.SYNC.DEFER_BLOCKING 0x1, 0x100 ;  /* 0x0044000000007b1d */ /* 0x000fe20000010000 */
[----:B------:R-:W-:Y:S02]  /*9a50*/  SHF.R.U64 R46, R46, 0x3, RZ ;  /* 0x000000032e2e7819 */ /* 0x000fe400000012ff */
[----:B------:R-:W-:-:S02]  /*9a60*/  LOP3.LUT R62, R187, 0x380, RZ, 0xc0, !PT ;  /* 0x00000380bb3e7812 */ /* 0x000fc400078ec0ff */
[----:B------:R-:W-:Y:S02]  /*9a70*/  SHF.R.U64 R74, R74, 0x3, RZ ;  /* 0x000000034a4a7819 */ /* 0x000fe400000012ff */
[----:B------:R-:W-:Y:S02]  /*9a80*/  LOP3.LUT R38, R38, R103, RZ, 0x3c, !PT ;  /* 0x0000006726267212 */ /* 0x000fe400078e3cff */
[----:B------:R-:W-:Y:S02]  /*9a90*/  SHF.R.U64 R54, R54, 0x3, RZ ;  /* 0x0000000336367819 */ /* 0x000fe400000012ff */
[----:B------:R-:W-:Y:S02]  /*9aa0*/  LOP3.LUT R70, R189, 0x380, RZ, 0xc0, !PT ;  /* 0x00000380bd467812 */ /* 0x000fe400078ec0ff */
[----:B------:R-:W-:Y:S02]  /*9ab0*/  SHF.R.U64 R0, R0, 0x3, RZ ;  /* 0x0000000300007819 */ /* 0x000fe400000012ff */
[----:B------:R-:W-:-:S02]  /*9ac0*/  LOP3.LUT R42, R42, R109, RZ, 0x3c, !PT ;  /* 0x0000006d2a2a7212 */ /* 0x000fc400078e3cff */
[----:B------:R-:W-:Y:S02]  /*9ad0*/  SHF.R.U64 R58, R58, 0x3, RZ ;  /* 0x000000033a3a7819 */ /* 0x000fe400000012ff */
[----:B------:R-:W-:Y:S02]  /*9ae0*/  SHF.R.U64 R25, R25, 0x3, RZ ;  /* 0x0000000319197819 */ /* 0x000fe400000012ff */
[----:B------:R-:W-:Y:S02]  /*9af0*/  LOP3.LUT R46, R46, R181, RZ, 0x3c, !PT ;  /* 0x000000b52e2e7212 */ /* 0x000fe400078e3cff */
[----:B------:R-:W-:Y:S01]  /*9b00*/  SHF.R.U64 R62, R62, 0x3, RZ ;  /* 0x000000033e3e7819 */ /* 0x000fe200000012ff */
[----:B------:R0:W-:Y:S01]  /*9b10*/  STSM.16.M88.4 [R108], R4 ;  /* 0x000000046c007844 */ /* 0x0001e20000000200 */
[----:B------:R-:W-:Y:S02]  /*9b20*/  LOP3.LUT R78, R193, 0x380, RZ, 0xc0, !PT ;  /* 0x00000380c14e7812 */ /* 0x000fe400078ec0ff */
[----:B------:R-:W-:-:S02]  /*9b30*/  LOP3.LUT R30, R29, R110, RZ, 0x3c, !PT ;  /* 0x0000006e1d1e7212 */ /* 0x000fc400078e3cff */
[----:B------:R-:W-:Y:S02]  /*9b40*/  LOP3.LUT R74, R74, R191, RZ, 0x3c, !PT ;  /* 0x000000bf4a4a7212 */ /* 0x000fe400078e3cff */
[----:B------:R-:W-:Y:S02]  /*9b50*/  MOV R103, R26 ;  /* 0x0000001a00677202 */ /* 0x000fe40000000f00 */
        /* <DEDUP_REMOVED lines=8> */
[----:B------:R-:W-:Y:S02]  /*9be0*/  LOP3.LUT R58, R58, R185, RZ, 0x3c, !PT ;  /* 0x000000b93a3a7212 */ /* 0x000fe400078e3cff */
        /* <DEDUP_REMOVED lines=8> */
[----:B------:R-:W-:Y:S02]  /*9c70*/  F2FP.F16.F32.PACK_AB R25, R164, R155 ;  /* 0x0000009ba419723e */ /* 0x000fe400000000ff */
[----:B------:R-:W-:Y:S02]  /*9c80*/  F2FP.F16.F32.PACK_AB R26, R61, R60 ;  /* 0x0000003c3d1a723e */ /* 0x000fe400000000ff */
[----:B------:R-:W-:-:S02]  /*9c90*/  F2FP.F16.F32.PACK_AB R27, R173, R154 ;  /* 0x0000009aad1b723e */ /* 0x000fc400000000ff */
[----:B------:R-:W-:Y:S01]  /*9ca0*/  MOV R32, R30 ;  /* 0x0000001e00207202 */ /* 0x000fe20000000f00 */
[----:B0-----:R-:W-:Y:S01]  /*9cb0*/  IMAD.U32 R4, RZ, RZ, UR4 ;  /* 0x00000004ff047e24 */ /* 0x001fe2000f8e00ff */
[----:B------:R-:W-:Y:S01]  /*9cc0*/  MOV R50, R50 ;  /* 0x0000003200327202 */ /* 0x000fe20000000f00 */
[----:B------:R-:W-:Y:S01]  /*9cd0*/  STSM.16.M88.4 [R46], R24 ;  /* 0x000000182e007844 */ /* 0x000fe20000000200 */
[----:B------:R-:W-:Y:S01]  /*9ce0*/  MOV R0, R74 ;  /* 0x0000004a00007202 */ /* 0x000fe20000000f00 */
[----:B------:R-:W-:Y:S01]  /*9cf0*/  IMAD.U32 R5, RZ, RZ, UR8 ;  /* 0x00000008ff057e24 */ /* 0x000fe2000f8e00ff */
[----:B------:R-:W-:Y:S02]  /*9d00*/  F2FP.F16.F32.PACK_AB R29, R162, R153 ;  /* 0x00000099a21d723e */ /* 0x000fe400000000ff */
[----:B------:R-:W-:Y:S02]  /*9d10*/  F2FP.F16.F32.PACK_AB R30, R69, R68 ;  /* 0x00000044451e723e */ /* 0x000fe400000000ff */
[----:B------:R-:W-:-:S02]  /*9d20*/  F2FP.F16.F32.PACK_AB R31, R171, R152 ;  /* 0x00000098ab1f723e */ /* 0x000fc400000000ff */
[----:B------:R-:W-:Y:S02]  /*9d30*/  LOP3.LUT R70, R70, R189, RZ, 0x3c, !PT ;  /* 0x000000bd46467212 */ /* 0x000fe400078e3cff */
[----:B------:R-:W-:Y:S01]  /*9d40*/  MOV R54, R54 ;  /* 0x0000003600367202 */ /* 0x000fe20000000f00 */
[----:B------:R-:W-:Y:S01]  /*9d50*/  STSM.16.M88.4 [R50], R28 ;  /* 0x0000001c32007844 */ /* 0x000fe20000000200 */
[----:B------:R-:W-:Y:S02]  /*9d60*/  MOV R38, R82 ;  /* 0x0000005200267202 */ /* 0x000fe40000000f00 */
[----:B------:R-:W-:Y:S02]  /*9d70*/  F2FP.F16.F32.PACK_AB R74, R77, R76 ;  /* 0x0000004c4d4a723e */ /* 0x000fe400000000ff */
[----:B------:R-:W-:Y:S02]  /*9d80*/  F2FP.F16.F32.PACK_AB R75, R167, R56 ;  /* 0x00000038a74b723e */ /* 0x000fe400000000ff */
[----:B------:R-:W-:-:S02]  /*9d90*/  MOV R58, R58 ;  /* 0x0000003a003a7202 */ /* 0x000fc40000000f00 */
[----:B------:R-:W-:Y:S01]  /*9da0*/  F2FP.F16.F32.PACK_AB R82, R85, R84 ;  /* 0x000000545552723e */ /* 0x000fe200000000ff */
[----:B------:R-:W-:Y:S01]  /*9db0*/  STSM.16.M88.4 [R54], R72 ;  /* 0x0000004836007844 */ /* 0x000fe20000000200 */
[----:B------:R-:W-:Y:S02]  /*9dc0*/  F2FP.F16.F32.PACK_AB R83, R163, R48 ;  /* 0x00000030a353723e */ /* 0x000fe400000000ff */
[----:B------:R-:W-:Y:S02]  /*9dd0*/  LOP3.LUT R78, R78, R193, RZ, 0x3c, !PT ;  /* 0x000000c14e4e7212 */ /* 0x000fe400078e3cff */
[----:B------:R-:W-:Y:S01]  /*9de0*/  MOV R62, R62 ;  /* 0x0000003e003e7202 */ /* 0x000fe20000000f00 */
[----:B------:R-:W-:Y:S01]  /*9df0*/  STSM.16.M88.4 [R58], R80 ;  /* 0x000000503a007844 */ /* 0x000fe20000000200 */
[----:B------:R-:W-:Y:S02]  /*9e00*/  F2FP.F16.F32.PACK_AB R97, R159, R98 ;  /* 0x000000629f61723e */ /* 0x000fe400000000ff */
[----:B------:R-:W-:Y:S01]  /*9e10*/  MOV R66, R66 ;  /* 0x0000004200427202 */ /* 0x000fe20000000f00 */
[----:B------:R-:W-:Y:S01]  /*9e20*/  STSM.16.M88.4 [R62], R88 ;  /* 0x000000583e007844 */ /* 0x000fe20000000200 */
        /* <DEDUP_REMOVED lines=34> */
[----:B------:R-:W-:Y:S02]  /*a050*/  F2FP.F16.F32.PACK_AB R147, R151, R150 ;  /* 0x000000969793723e */ /* 0x000fe400000000ff */
[----:B------:R-:W-:Y:S02]  /*a060*/  PLOP3.LUT P1, PT, PT, PT, UP1, 0x80, 0x0 ;  /* 0x000000000000781c */ /* 0x000fe40003f2f018 */
[----:B------:R-:W-:Y:S01]  /*a070*/  PLOP3.LUT P2, PT, PT, PT, UP0, 0x80, 0x0 ;  /* 0x000000000000781c */ /* 0x000fe20003f4f008 */
[----:B------:R1:W-:Y:S01]  /*a080*/  STSM.16.M88.4 [R32], R144 ;  /* 0x0000009020007844 */ /* 0x0003e20000000200 */
[----:B------:R-:W-:Y:S01]  /*a090*/  BAR.SYNC.DEFER_BLOCKING 0x1, 0x100 ;  /* 0x0044000000007b1d */ /* 0x000fe20000010000 */
[----:B------:R-:W-:Y:S01]  /*a0a0*/  IMAD.U32 R6, RZ, RZ, UR6 ;  /* 0x00000006ff067e24 */ /* 0x000fe2000f8e00ff */
[----:B------:R-:W-:-:S07]  /*a0b0*/  MOV R7, UR7 ;  /* 0x0000000700077c02 */ /* 0x000fce0008000f00 */
[----:B0-----:R-:W2:Y:S04]  /*a0c0*/  @P1 LDG.E R0, desc[UR38][R4.64] ;  /* 0x0000002604001981 */ /* 0x001ea8000c1e1900 */
        /* <DEDUP_REMOVED lines=8> */
[----:B-1----:R-:W-:-:S14]  /*a150*/  @P2 BRA `(.L_x_10796) ;  /* 0x0000000000182947 */ /* 0x002fdc0003800000 */
[----:B------:R-:W-:Y:S05]  /*a160*/  @!P1 BRA `(.L_x_10796) ;  /* 0x0000000000149947 */ /* 0x000fea0003800000 */
[----:B------:R-:W2:Y:S04]  /*a170*/  LDG.E R3, desc[UR38][R4.64] ;  /* 0x0000002604037981 */ /* 0x000ea8000c1e1900 */
[----:B------:R-:W3:Y:S01]  /*a180*/  LDG.E R0, desc[UR38][R4.64+0x4] ;  /* 0x0000042604007981 */ /* 0x000ee2000c1e1900 */
[----:B--2---:R-:W-:Y:S02]  /*a190*/  R2UR UR6, R3 ;  /* 0x00000000030672ca */ /* 0x004fe400000e0000 */
[----:B---3--:R-:W-:-:S13]  /*a1a0*/  R2UR UR10, R0 ;  /* 0x00000000000a72ca */ /* 0x008fda00000e0000 */
[----:B------:R-:W-:-:S12]  /*a1b0*/  UIADD3 UR10, -UR6, UR10, URZ ;  /* 0x0000000a060a7290 */ /* 0x000fd8000fffe13f */
.L_x_10796:
[----:B------:R-:W-:Y:S01]  /*a1c0*/  USHF.R.S32.HI UR14, URZ, 0x1f, UR43 ;  /* 0x0000001f3f0e7899 */ /* 0x000fe2000801142b */
[----:B------:R-:W-:Y:S01]  /*a1d0*/  IADD3 R5, P2, R34, 0x3000, RZ ;  /* 0x0000300022057810 */ /* 0x000fe20007f5e0ff */
[----:B------:R-:W-:Y:S01]  /*a1e0*/  ULDC.64 UR12, c[0x0][0xb70] ;  /* 0x0002dc00000c7ab9 */ /* 0x000fe20000000a00 */
[----:B------:R-:W-:Y:S01]  /*a1f0*/  USHF.R.S32.HI UR9, URZ, 0x1f, UR4 ;  /* 0x0000001f3f097899 */ /* 0x000fe20008011404 */
[----:B------:R-:W-:Y:S01]  /*a200*/  IMAD.U32 R6, RZ, RZ, UR42 ;  /* 0x0000002aff067e24 */ /* 0x000fe2000f8e00ff */
[----:B------:R-:W-:Y:S01]  /*a210*/  UIMAD UR11, UR14, UR12, URZ ;  /* 0x0000000c0e0b72a4 */ /* 0x000fe2000f8e023f */
[----:B------:R-:W-:Y:S01]  /*a220*/  LOP3.LUT R4, R5, 0x380, RZ, 0xc0, !PT ;  /* 0x0000038005047812 */ /* 0x000fe200078ec0ff */
[----:B------:R-:W-:Y:S01]  /*a230*/  UMOV UR8, UR4 ;  /* 0x0000000400087c82 */ /* 0x000fe20008000000 */
[----:B------:R-:W-:Y:S01]  /*a240*/  USEL UR45, UR45, URZ, !UP1 ;  /* 0x0000003f2d2d7287 */ /* 0x000fe2000c800000 */
[----:B------:R-:W-:Y:S01]  /*a250*/  IMAD R6, R6, 0x80, R19 ;  /* 0x0000008006067824 */ /* 0x000fe200078e0213 */
[----:B------:R-:W-:Y:S01]  /*a260*/  UIMAD.WIDE.U32 UR6, UR43, UR12, UR8 ;  /* 0x0000000c2b0672a5 */ /* 0x000fe2000f8e0008 */
[----:B------:R-:W-:Y:S01]  /*a270*/  SHF.R.U64 R4, R4, 0x3, RZ ;  /* 0x0000000304047819 */ /* 0x000fe200000012ff */
[----:B------:R-:W-:Y:S01]  /*a280*/  UIMAD UR11, UR43, UR13, UR11 ;  /* 0x0000000d2b0b72a4 */ /* 0x000fe2000f8e020b */
[----:B------:R-:W-:Y:S01]  /*a290*/  LOP3.LUT R32, R33, 0x380, RZ, 0xc0, !PT ;  /* 0x0000038021207812 */ /* 0x000fe200078ec0ff */
[----:B------:R-:W-:Y:S01]  /*a2a0*/  USEL UR46, UR46, URZ, !UP1 ;  /* 0x0000003f2e2e7287 */ /* 0x000fe2000c800000 */
[----:B------:R-:W-:Y:S01]  /*a2b0*/  LOP3.LUT R4, R4, R5, RZ, 0x3c, !PT ;  /* 0x0000000504047212 */ /* 0x000fe200078e3cff */
[----:B------:R-:W-:Y:S01]  /*a2c0*/  ULDC.64 UR12, c[0x0][0xb78] ;  /* 0x0002de00000c7ab9 */ /* 0x000fe20000000a00 */
[----:B------:R-:W-:Y:S01]  /*a2d0*/  UIADD3 UR7, UR7, UR11, URZ ;  /* 0x0000000b07077290 */ /* 0x000fe2000fffe03f */
[----:B------:R-:W-:Y:S01]  /*a2e0*/  IADD3 R9, P1, R34, 0x2000, RZ ;  /* 0x0000200022097810 */ /* 0x000fe20007f3e0ff */
[----:B------:R-:W-:Y:S01]  /*a2f0*/  UIMAD UR8, UR45, UR12, URZ ;  /* 0x0000000c2d0872a4 */ /* 0x000fe2000f8e023f */
[----:B------:R-:W-:Y:S01]  /*a300*/  SHF.R.S32.HI R0, RZ, 0x1f, R6 ;  /* 0x0000001fff007819 */ /* 0x000fe20000011406 */
[----:B------:R-:W-:Y:S01]  /*a310*/  UIMAD.WIDE.U32 UR6, UR46, UR12, UR6 ;  /* 0x0000000c2e0672a5 */ /* 0x000fe2000f8e0006 */
[----:B------:R-:W-:Y:S01]  /*a320*/  SHF.R.U64 R32, R32, 0x3, RZ ;  /* 0x0000000320207819 */ /* 0x000fe200000012ff */
[----:B------:R-:W-:Y:S01]  /*a330*/  UIMAD UR8, UR46, UR13, UR8 ;  /* 0x0000000d2e0872a4 */ /* 0x000fe2000f8e0208 */
[----:B------:R-:W-:-:S02]  /*a340*/  LOP3.LUT R8, R9, 0x380, RZ, 0xc0, !PT ;  /* 0x0000038009087812 */ /* 0x000fc400078ec0ff */
[----:B------:R-:W-:Y:S01]  /*a350*/  LOP3.LUT R32, R32, R33, RZ, 0x3c, !PT ;  /* 0x0000002120207212 */ /* 0x000fe200078e3cff */
[----:B------:R-:W-:Y:S01]  /*a360*/  IMAD.X R33, RZ, RZ, R35, P0 ;  /* 0x000000ffff217224 */ /* 0x000fe200000e0623 */
[----:B------:R-:W-:Y:S01]  /*a370*/  IADD3 R3, P3, R6, UR6, RZ ;  /* 0x0000000606037c10 */ /* 0x000fe2000ff7e0ff */
[----:B------:R-:W-:Y:S01]  /*a380*/  IMAD.U32 R5, RZ, RZ, UR8 ;  /* 0x00000008ff057e24 */ /* 0x000fe2000f8e00ff */
[----:B------:R-:W-:Y:S01]  /*a390*/  SHF.R.U64 R8, R8, 0x3, RZ ;  /* 0x0000000308087819 */ /* 0x000fe200000012ff */
[----:B------:R-:W-:Y:S01]  /*a3a0*/  ULDC.64 UR12, c[0x0][0xaa0] ;  /* 0x0002a800000c7ab9 */ /* 0x000fe20000000a00 */
[----:B------:R-:W-:Y:S02]  /*a3b0*/  IADD3 R69, P0, R34, 0x8000, RZ ;  /* 0x0000800022457810 */ /* 0x000fe40007f1e0ff */
[----:B------:R-:W-:Y:S01]  /*a3c0*/  IADD3.X R0, R0, UR7, R5, P3, !PT ;  /* 0x0000000700007c10 */ /* 0x000fe20009ffe405 */
[----:B------:R-:W-:Y:S01]  /*a3d0*/  ULDC.64 UR6, c[0x0][0xb40] ;  /* 0x0002d00000067ab9 */ /* 0x000fe20000000a00 */
[----:B------:R-:W-:Y:S01]  /*a3e0*/  LOP3.LUT R8, R8, R9, RZ, 0x3c, !PT ;  /* 0x0000000908087212 */ /* 0x000fe200078e3cff */
[----:B------:R-:W-:Y:S01]  /*a3f0*/  IMAD.X R9, RZ, RZ, R35, P1 ;  /* 0x000000ffff097224 */ /* 0x000fe200008e0623 */
[----:B------:R-:W-:-:S02]  /*a400*/  LEA R26, P3, R3, UR6, 0x2 ;  /* 0x00000006031a7c11 */ /* 0x000fc4000f8610ff */
[C---:B------:R-:W-:Y:S02]  /*a410*/  IADD3 R61, P6, R34.reuse, 0x4000, RZ ;  /* 0x00004000223d7810 */ /* 0x040fe40007fde0ff */
[----:B------:R-:W-:Y:S02]  /*a420*/  LEA.HI.X R27, R3, UR7, R0, 0x2, P3 ;  /* 0x00000007031b7c11 */ /* 0x000fe400098f1400 */
[C---:B------:R-:W-:Y:S02]  /*a430*/  IADD3 R45, P5, R34.reuse, 0x5000, RZ ;  /* 0x00005000222d7810 */ /* 0x040fe40007fbe0ff */
[C---:B------:R-:W-:Y:S02]  /*a440*/  IADD3 R29, P4, R34.reuse, 0x6000, RZ ;  /* 0x00006000221d7810 */ /* 0x040fe40007f9e0ff */
[----:B------:R-:W-:Y:S02]  /*a450*/  IADD3 R13, P3, R34, 0x7000, RZ ;  /* 0x00007000220d7810 */ /* 0x000fe40007f7e0ff */
[----:B------:R-:W-:-:S02]  /*a460*/  IADD3.X R5, RZ, R35, RZ, P2, !PT ;  /* 0x00000023ff057210 */ /* 0x000fc400017fe4ff */
[C---:B------:R-:W-:Y:S02]  /*a470*/  IADD3 R43, P2, R34.reuse, 0xa000, RZ ;  /* 0x0000a000222b7810 */ /* 0x040fe40007f5e0ff */
[----:B------:R-:W-:Y:S02]  /*a480*/  IADD3 R57, P1, R34, 0x9000, RZ ;  /* 0x0000900022397810 */ /* 0x000fe40007f3e0ff */
[----:B------:R-:W-:Y:S02]  /*a490*/  LOP3.LUT R68, R69, 0x380, RZ, 0xc0, !PT ;  /* 0x0000038045447812 */ /* 0x000fe400078ec0ff */
[----:B------:R-:W-:Y:S02]  /*a4a0*/  LOP3.LUT R60, R61, 0x380, RZ, 0xc0, !PT ;  /* 0x000003803d3c7812 */ /* 0x000fe400078ec0ff */
        /* <DEDUP_REMOVED lines=23> */
[----:B------:R-:W-:Y:S01]  /*a620*/  LOP3.LUT R42, R42, R43, RZ, 0x3c, !PT ;  /* 0x0000002b2a2a7212 */ /* 0x000fe200078e3cff */
[--C-:B------:R-:W-:Y:S01]  /*a630*/  IMAD.X R43, RZ, RZ, R35.reuse, P2 ;  /* 0x000000ffff2b7224 */ /* 0x100fe200010e0623 */
[----:B------:R-:W-:Y:S01]  /*a640*/  LOP3.LUT R56, R56, R57, RZ, 0x3c, !PT ;  /* 0x0000003938387212 */ /* 0x000fe200078e3cff */
[----:B------:R-:W-:Y:S01]  /*a650*/  IMAD.X R57, RZ, RZ, R35, P1 ;  /* 0x000000ffff397224 */ /* 0x000fe200008e0623 */
[C---:B------:R-:W-:Y:S02]  /*a660*/  IADD3 R25, P6, R34.reuse, 0xb000, RZ ;  /* 0x0000b00022197810 */ /* 0x040fe40007fde0ff */
[C---:B------:R-:W-:Y:S02]  /*a670*/  IADD3 R73, P5, R34.reuse, 0xc000, RZ ;  /* 0x0000c00022497810 */ /* 0x040fe40007fbe0ff */
[C---:B------:R-:W-:Y:S02]  /*a680*/  IADD3 R65, P4, R34.reuse, 0xd000, RZ ;  /* 0x0000d00022417810 */ /* 0x040fe40007f9e0ff */
[----:B------:R-:W-:-:S02]  /*a690*/  IADD3 R49, P3, R34, 0xe000, RZ ;  /* 0x0000e00022317810 */ /* 0x000fc40007f7e0ff */
[----:B------:R-:W-:Y:S02]  /*a6a0*/  IADD3 R0, R6, 0x8, RZ ;  /* 0x0000000806007810 */ /* 0x000fe40007ffe0ff */
[----:B------:R-:W-:Y:S02]  /*a6b0*/  IADD3 R3, P2, R34, 0xf000, RZ ;  /* 0x0000f00022037810 */ /* 0x000fe40007f5e0ff */
[----:B------:R-:W-:Y:S02]  /*a6c0*/  ISETP.GE.OR P1, PT, R6, UR10, P0 ;  /* 0x0000000a06007c0c */ /* 0x000fe40008726670 */
[----:B------:R-:W-:Y:S01]  /*a6d0*/  LOP3.LUT R24, R25, 0x380, RZ, 0xc0, !PT ;  /* 0x0000038019187812 */ /* 0x000fe200078ec0ff */
[----:B------:R-:W-:Y:S01]  /*a6e0*/  IMAD.X R37, RZ, RZ, R35, P2 ;  /* 0x000000ffff257224 */ /* 0x000fe200010e0623 */
[----:B------:R-:W-:Y:S02]  /*a6f0*/  LOP3.LUT R72, R73, 0x380, RZ, 0xc0, !PT ;  /* 0x0000038049487812 */ /* 0x000fe400078ec0ff */
[----:B------:R-:W-:-:S02]  /*a700*/  LOP3.LUT R64, R65, 0x380, RZ, 0xc0, !PT ;  /* 0x0000038041407812 */ /* 0x000fc400078ec0ff */
[----:B------:R-:W-:Y:S02]  /*a710*/  LOP3.LUT R48, R49, 0x380, RZ, 0xc0, !PT ;  /* 0x0000038031307812 */ /* 0x000fe400078ec0ff */
[----:B------:R-:W-:Y:S02]  /*a720*/  LOP3.LUT R53, R34, 0x380, RZ, 0xc0, !PT ;  /* 0x0000038022357812 */ /* 0x000fe400078ec0ff */
[----:B------:R-:W-:Y:S01]  /*a730*/  ISETP.GE.OR P0, PT, R0, UR10, P0 ;  /* 0x0000000a00007c0c */ /* 0x000fe20008706670 */
[----:B------:R-:W-:Y:S01]  /*a740*/  UIMAD UR6, UR9, UR12, URZ ;  /* 0x0000000c090672a4 */ /* 0x000fe2000f8e023f */
[----:B------:R-:W-:Y:S01]  /*a750*/  LOP3.LUT R0, R3, 0x380, RZ, 0xc0, !PT ;  /* 0x0000038003007812 */ /* 0x000fe200078ec0ff */
[----:B------:R0:W-:Y:S01]  /*a760*/  @!P1 STG.E desc[UR38][R26.64], R21 ;  /* 0x000000151a009986 */ /* 0x0001e2000c101926 */
[----:B------:R-:W-:Y:S01]  /*a770*/  SHF.R.U64 R24, R24, 0x3, RZ ;  /* 0x0000000318187819 */ /* 0x000fe200000012ff */
[----:B------:R-:W-:Y:S01]  /*a780*/  ULDC.64 UR8, c[0x0][0xae0] ;  /* 0x0002b80000087ab9 */ /* 0x000fe20000000a00 */
[----:B------:R-:W-:-:S02]  /*a790*/  SHF.R.U64 R72, R72, 0x3, RZ ;  /* 0x0000000348487819 */ /* 0x000fc400000012ff */
[----:B------:R-:W-:Y:S02]  /*a7a0*/  SHF.R.U64 R64, R64, 0x3, RZ ;  /* 0x0000000340407819 */ /* 0x000fe400000012ff */
[----:B------:R-:W-:Y:S02]  /*a7b0*/  SHF.R.U64 R48, R48, 0x3, RZ ;  /* 0x0000000330307819 */ /* 0x000fe400000012ff */
        /* <DEDUP_REMOVED lines=12> */
[----:B0-----:R-:W-:Y:S01]  /*a880*/  IMAD.U32 R21, RZ, RZ, UR12 ;  /* 0x0000000cff157e24 */ /* 0x001fe2000f8e00ff */
[----:B------:R-:W-:Y:S01]  /*a890*/  MOV R53, R35 ;  /* 0x0000002300357202 */ /* 0x000fe20000000f00 */
[----:B------:R-:W-:Y:S01]  /*a8a0*/  UIMAD UR6, UR4, UR13, UR6 ;  /* 0x0000000d040672a4 */ /* 0x000fe2000f8e0206 */
[----:B------:R-:W-:Y:S01]  /*a8b0*/  LOP3.LUT R36, R0, R3, RZ, 0x3c, !PT ;  /* 0x0000000300247212 */ /* 0x000fe200078e3cff */
[----:B------:R-:W5:Y:S01]  /*a8c0*/  LD.E.128 R32, desc[UR38][R32.64] ;  /* 0x0000002620207980 */ /* 0x000f62000c101d00 */
[----:B------:R-:W-:-:S03]  /*a8d0*/  SHF.R.S32.HI R3, RZ, 0x1f, R2 ;  /* 0x0000001fff037819 */ /* 0x000fc60000011402 */
[----:B------:R-:W5:Y:S01]  /*a8e0*/  LD.E.128 R52, desc[UR38][R52.64] ;  /* 0x0000002634347980 */ /* 0x000f62000c101d00 */
[----:B------:R-:W-:-:S03]  /*a8f0*/  IMAD.WIDE.U32 R20, R21, UR4, R2 ;  /* 0x0000000415147c25 */ /* 0x000fc6000f8e0002 */
        /* <DEDUP_REMOVED lines=21> */
[----:B------:R-:W-:-:S02]  /*aa50*/  VIADD R21, R21, UR6 ;  /* 0x0000000615157c36 */ /* 0x000fc40008000000 */
[----:B------:R-:W-:Y:S01]  /*aa60*/  IMAD.U32 R3, RZ, RZ, UR8 ;  /* 0x00000008ff037e24 */ /* 0x000fe2000f8e00ff */
[----:B------:R-:W-:Y:S02]  /*aa70*/  UIMAD UR10, UR42, -0x80, UR10 ;  /* 0xffffff802a0a78a4 */ /* 0x000fe4000f8e020a */
[----:B------:R-:W-:Y:S02]  /*aa80*/  UIMAD UR4, UR43, UR9, UR4 ;  /* 0x000000092b0472a4 */ /* 0x000fe4000f8e0204 */
[----:B------:R-:W-:Y:S01]  /*aa90*/  IMAD.WIDE.U32 R20, R3, UR43, R20 ;  /* 0x0000002b03147c25 */ /* 0x000fe2000f8e0014 */
[----:B------:R-:W-:Y:S01]  /*aaa0*/  ULDC.64 UR6, c[0x0][0xae8] ;  /* 0x0002ba0000067ab9 */ /* 0x000fe20000000a00 */
[----:B------:R-:W-:-:S03]  /*aab0*/  ISETP.GE.AND P3, PT, R16, UR10, PT ;  /* 0x0000000a10007c0c */ /* 0x000fc6000bf66270 */
[----:B------:R-:W-:Y:S01]  /*aac0*/  IADD3 R21, R21, UR4, RZ ;  /* 0x0000000415157c10 */ /* 0x000fe2000fffe0ff */
[----:B------:R-:W-:Y:S01]  /*aad0*/  UIMAD UR4, UR45, UR6, URZ ;  /* 0x000000062d0472a4 */ /* 0x000fe2000f8e023f */
[----:B------:R-:W-:Y:S02]  /*aae0*/  VIADD R102, R102, 0x22820 ;  /* 0x0002282066667836 */ /* 0x000fe40000000000 */
[C---:B------:R-:W-:Y:S02]  /*aaf0*/  VIADD R17, R16.reuse, 0x60 ;  /* 0x0000006010117836 */ /* 0x040fe40000000000 */
[----:B------:R-:W-:Y:S01]  /*ab00*/  IMAD.U32 R79, RZ, RZ, UR6 ;  /* 0x00000006ff4f7e24 */ /* 0x000fe2000f8e00ff */
[----:B------:R-:W-:Y:S01]  /*ab10*/  UIMAD UR4, UR46, UR7, UR4 ;  /* 0x000000072e0472a4 */ /* 0x000fe2000f8e0204 */
[----:B------:R-:W-:Y:S02]  /*ab20*/  PRMT R102, RZ, 0x654, R102 ;  /* 0x00000654ff667816 */ /* 0x000fe40000000066 */
[----:B------:R-:W-:Y:S01]  /*ab30*/  IMAD.WIDE.U32 R78, R79, UR46, R20 ;  /* 0x0000002e4f4e7c25 */ /* 0x000fe2000f8e0014 */
[----:B------:R-:W-:Y:S01]  /*ab40*/  ISETP.GE.AND P2, PT, R17, UR10, PT ;  /* 0x0000000a11007c0c */ /* 0x000fe2000bf46270 */
[----:B0-----:R0:W-:Y:S01]  /*ab50*/  SYNCS.ARRIVE.TRANS64.RED.A1T0 RZ, [R102+URZ], RZ ;  /* 0x000000ff66ff79a7 */ /* 0x0011e2000810043f */
[----:B------:R-:W-:Y:S01]  /*ab60*/  SHF.R.S32.HI R17, RZ, 0x1f, R16 ;  /* 0x0000001fff117819 */ /* 0x000fe20000011410 */
[----:B------:R-:W-:-:S02]  /*ab70*/  VIADD R0, R16, 0x20 ;  /* 0x0000002010007836 */ /* 0x000fc40000000000 */
[----:B------:R-:W-:Y:S01]  /*ab80*/  VIADD R3, R16, 0x40 ;  /* 0x0000004010037836 */ /* 0x000fe20000000000 */
[----:B------:R-:W-:Y:S01]  /*ab90*/  BSSY B1, `(.L_x_10797) ;  /* 0x000001d000017945 */ /* 0x000fe20003800000 */
[----:B------:R-:W-:Y:S02]  /*aba0*/  IMAD.U32 R77, RZ, RZ, UR42 ;  /* 0x0000002aff4d7e24 */ /* 0x000fe4000f8e00ff */
        /* <DEDUP_REMOVED lines=9> */
[----:B------:R-:W-:Y:S01]  /*ac40*/  IMAD.MOV.U32 R20, RZ, RZ, R78 ;  /* 0x000000ffff147224 */ /* 0x000fe200078e004e */
[C---:B------:R-:W-:Y:S01]  /*ac50*/  ISETP.GE.AND P4, PT, R2.reuse, UR4, PT ;  /* 0x0000000402007c0c */ /* 0x040fe2000bf86270 */
        /* <DEDUP_REMOVED lines=16> */
.L_x_10798:
[----:B------:R-:W-:Y:S05]  /*ad60*/  BSYNC B1 ;  /* 0x0000000000017941 */ /* 0x000fea0003800000 */
.L_x_10797:
        /* <DEDUP_REMOVED lines=12> */
[----:B0----5:R-:W-:Y:S01]  /*ae30*/  IADD3 R52, R2, 0xc0, RZ ;  /* 0x000000c002347810 */ /* 0x021fe20007ffe0ff */
        /* <DEDUP_REMOVED lines=13> */
.L_x_10800:
[----:B------:R-:W-:Y:S05]  /*af10*/  BSYNC B1 ;  /* 0x0000000000017941 */ /* 0x000fea0003800000 */
.L_x_10799:
        /* <DEDUP_REMOVED lines=12> */
[----:B-1---5:R-:W-:Y:S01]  /*afe0*/  IADD3 R32, R2, 0xc0, RZ ;  /* 0x000000c002207810 */ /* 0x022fe20007ffe0ff */
        /* <DEDUP_REMOVED lines=13> */
.L_x_10802:
[----:B------:R-:W-:Y:S05]  /*b0c0*/  BSYNC B1 ;  /* 0x0000000000017941 */ /* 0x000fea0003800000 */
.L_x_10801:
[----:B------:R-:W-:Y:S05]  /*b0d0*/  @P2 BRA `(.L_x_10803) ;  /* 0x0000000c00802947 */ /* 0x000fea0003800000 */
[----:B------:R-:W-:Y:S01]  /*b0e0*/  IADD3 R3, P0, R76, 0x60, RZ ;  /* 0x000000604c037810 */ /* 0x000fe20007f1e0ff */
[----:B------:R-:W-:Y:S01]  /*b0f0*/  ULDC UR4, c[0x0][0xa8c] ;  /* 0x0002a30000047ab9 */ /* 0x000fe20000000800 */
[C---:B------:R-:W-:Y:S01]  /*b100*/  IADD3 R0, R2.reuse, 0x40, RZ ;  /* 0x0000004002007810 */ /* 0x040fe20007ffe0ff */
        /* <DEDUP_REMOVED lines=23> */
.L_x_10795:
[----:B------:R-:W-:Y:S01]  /*b280*/  ULDC.64 UR6, c[0x0][0xbe0] ;  /* 0x0002f80000067ab9 */ /* 0x000fe20000000a00 */
[----:B------:R-:W-:Y:S02]  /*b290*/  USHF.L.U32 UR4, UR46, 0x2, URZ ;  /* 0x000000022e047899 */ /* 0x000fe4000800063f */
[----:B------:R-:W-:Y:S01]  /*b2a0*/  UISETP.NE.U32.AND UP0, UPT, UR6, URZ, UPT ;  /* 0x0000003f0600728c */ /* 0x000fe2000bf05070 */
[----:B------:R-:W-:Y:S01]  /*b2b0*/  ULDC.64 UR8, c[0x0][0xbd8] ;  /* 0x0002f60000087ab9 */ /* 0x000fe20000000a00 */
[----:B------:R-:W-:Y:S02]  /*b2c0*/  USHF.L.U64.HI UR10, UR46, 0x2, UR45 ;  /* 0x000000022e0a7899 */ /* 0x000fe4000801022d */
[----:B------:R-:W-:Y:S02]  /*b2d0*/  UISETP.NE.AND.EX UP1, UPT, UR7, URZ, UPT, UP0 ;  /* 0x0000003f0700728c */ /* 0x000fe4000bf25300 */
[----:B------:R-:W-:-:S04]  /*b2e0*/  UISETP.NE.U32.AND UP0, UPT, UR8, URZ, UPT ;  /* 0x0000003f0800728c */ /* 0x000fc8000bf05070 */
[----:B------:R-:W-:Y:S01]  /*b2f0*/  PLOP3.LUT P2, PT, PT, PT, UP1, 0x80, 0x0 ;  /* 0x000000000000781c */ /* 0x000fe20003f4f018 */
[----:B------:R-:W-:-:S04]  /*b300*/  UISETP.NE.AND.EX UP0, UPT, UR9, URZ, UPT, UP0 ;  /* 0x0000003f0900728c */ /* 0x000fc8000bf05300 */
[----:B------:R-:W-:Y:S02]  /*b310*/  @UP1 UIADD3 UR6, UP2, UR4, UR6, URZ ;  /* 0x0000000604061290 */ /* 0x000fe4000ff5e03f */
[----:B------:R-:W-:Y:S02]  /*b320*/  PLOP3.LUT P1, PT, PT, PT, UP0, 0x80, 0x0 ;  /* 0x000000000000781c */ /* 0x000fe40003f2f008 */
[----:B------:R-:W-:Y:S02]  /*b330*/  @UP1 UIADD3.X UR7, UR10, UR7, URZ, UP2, !UPT ;  /* 0x000000070a071290 */ /* 0x000fe400097fe43f */
[----:B------:R-:W-:Y:S01]  /*b340*/  UIADD3 UR4, UP1, UR4, UR8, URZ ;  /* 0x0000000804047290 */ /* 0x000fe2000ff3e03f */
[----:B------:R-:W-:-:S03]  /*b350*/  IMAD.U32 R6, RZ, RZ, UR6 ;  /* 0x00000006ff067e24 */ /* 0x000fc6000f8e00ff */
[----:B------:R-:W-:Y:S01]  /*b360*/  IMAD.U32 R7, RZ, RZ, UR7 ;  /* 0x00000007ff077e24 */ /* 0x000fe2000f8e00ff */
[----:B------:R-:W-:Y:S01]  /*b370*/  UIADD3.X UR6, UR10, UR9, URZ, UP1, !UPT ;  /* 0x000000090a067290 */ /* 0x000fe20008ffe43f */
[----:B------:R-:W-:-:S03]  /*b380*/  IMAD.MOV.U32 R9, RZ, RZ, RZ ;  /* 0x000000ffff097224 */ /* 0x000fc600078e00ff */
[----:B------:R-:W2:Y:S01]  /*b390*/  @P2 LDG.E R6, desc[UR38][R6.64] ;  /* 0x0000002606062981 */ /* 0x000ea2000c1e1900 */
[----:B------:R-:W-:Y:S01]  /*b3a0*/  IMAD.U32 R4, RZ, RZ, UR4 ;  /* 0x00000004ff047e24 */ /* 0x000fe2000f8e00ff */
[----:B------:R-:W-:-:S05]  /*b3b0*/  MOV R5, UR6 ;  /* 0x0000000600057c02 */ /* 0x000fca0008000f00 */
[----:B------:R0:W5:Y:S01]  /*b3c0*/  @P1 LDG.E R9, desc[UR38][R4.64] ;  /* 0x0000002604091981 */ /* 0x000162000c1e1900 */
[----:B------:R-:W-:Y:S01]  /*b3d0*/  ULDC UR4, c[0x0][0xa88] ;  /* 0x0002a20000047ab9 */ /* 0x000fe20000000800 */
        /* <DEDUP_REMOVED lines=9> */
.L_x_10804:
        /* <DEDUP_REMOVED lines=32> */
.L_x_10806:
[----:B------:R-:W-:Y:S05]  /*b670*/  BSYNC B1 ;  /* 0x0000000000017941 */ /* 0x000fea0003800000 */
.L_x_10805:
[----:B------:R-:W-:Y:S01]  /*b680*/  ULDC.64 UR6, c[0x0][0xaa0] ;  /* 0x0002a80000067ab9 */ /* 0x000fe20000000a00 */
[----:B0-----:R-:W-:Y:S01]  /*b690*/  IMAD.MOV.U32 R3, RZ, RZ, R11 ;  /* 0x000000ffff037224 */ /* 0x001fe200078e000b */
[----:B------:R-:W-:Y:S01]  /*b6a0*/  ULDC.64 UR10, c[0x0][0xae0] ;  /* 0x0002b800000a7ab9 */ /* 0x000fe20000000a00 */
[----:B------:R-:W-:Y:S01]  /*b6b0*/  IMAD R0, R8, UR6, RZ ;  /* 0x0000000608007c24 */ /* 0x000fe2000f8e02ff */
[----:B------:R-:W-:Y:S01]  /*b6c0*/  BSSY B1, `(.L_x_10807) ;  /* 0x0000031000017945 */ /* 0x000fe20003800000 */
[----:B------:R-:W-:Y:S01]  /*b6d0*/  IMAD.WIDE.U32 R4, R9, UR6, R2 ;  /* 0x0000000609047c25 */ /* 0x000fe2000f8e0002 */
[----:B------:R-:W-:-:S03]  /*b6e0*/  UIMAD UR6, UR8, UR10, URZ ;  /* 0x0000000a080672a4 */ /* 0x000fc6000f8e023f */
[----:B------:R-:W-:Y:S01]  /*b6f0*/  IMAD R9, R9, UR7, R0 ;  /* 0x0000000709097c24 */ /* 0x000fe2000f8e0200 */
[----:B------:R-:W-:Y:S01]  /*b700*/  UIMAD UR7, UR42, -0x80, UR4 ;  /* 0xffffff802a0778a4 */ /* 0x000fe2000f8e0204 */
[----:B------:R-:W-:Y:S01]  /*b710*/  IMAD.U32 R3, RZ, RZ, UR10 ;  /* 0x0000000aff037e24 */ /* 0x000fe2000f8e00ff */
[----:B------:R-:W-:Y:S01]  /*b720*/  UIMAD UR6, UR43, UR11, UR6 ;  /* 0x0000000b2b0672a4 */ /* 0x000fe2000f8e0206 */
[----:B------:R-:W-:Y:S01]  /*b730*/  IMAD.IADD R5, R5, 0x1, R9 ;  /* 0x0000000105057824 */ /* 0x000fe200078e0209 */
[----:B------:R-:W-:Y:S01]  /*b740*/  ULDC.64 UR8, c[0x0][0xae8] ;  /* 0x0002ba0000087ab9 */ /* 0x000fe20000000a00 */
[C---:B------:R-:W-:Y:S01]  /*b750*/  VIADD R0, R16.reuse, 0x20 ;  /* 0x0000002010007836 */ /* 0x040fe20000000000 */
[C---:B------:R-:W-:Y:S01]  /*b760*/  ISETP.GE.AND P2, PT, R16.reuse, UR7, PT ;  /* 0x0000000710007c0c */ /* 0x040fe2000bf46270 */
[----:B------:R-:W-:Y:S01]  /*b770*/  IMAD.WIDE.U32 R4, R3, UR43, R4 ;  /* 0x0000002b03047c25 */ /* 0x000fe2000f8e0004 */
[----:B------:R-:W-:Y:S01]  /*b780*/  UIMAD UR4, UR45, UR8, URZ ;  /* 0x000000082d0472a4 */ /* 0x000fe2000f8e023f */
[----:B------:R-:W-:-:S02]  /*b790*/  IADD3 R3, R16, 0x40, RZ ;  /* 0x0000004010037810 */ /* 0x000fc40007ffe0ff */
[----:B------:R-:W-:Y:S01]  /*b7a0*/  VIADD R5, R5, UR6 ;  /* 0x0000000605057c36 */ /* 0x000fe20008000000 */
[----:B------:R-:W-:Y:S01]  /*b7b0*/  UIMAD UR4, UR46, UR9, UR4 ;  /* 0x000000092e0472a4 */ /* 0x000fe2000f8e0204 */
[----:B------:R-:W-:Y:S01]  /*b7c0*/  IMAD.U32 R7, RZ, RZ, UR8 ;  /* 0x00000008ff077e24 */ /* 0x000fe2000f8e00ff */
[----:B------:R-:W-:Y:S01]  /*b7d0*/  ISETP.GE.AND P0, PT, R3, UR7, PT ;  /* 0x0000000703007c0c */ /* 0x000fe2000bf06270 */
[----:B------:R-:W-:Y:S01]  /*b7e0*/  IMAD.U32 R3, RZ, RZ, UR42 ;  /* 0x0000002aff037e24 */ /* 0x000fe2000f8e00ff */
[----:B------:R-:W-:Y:S01]  /*b7f0*/  SHF.R.S32.HI R9, RZ, 0x1f, R16 ;  /* 0x0000001fff097819 */ /* 0x000fe20000011410 */
[----:B------:R-:W-:Y:S01]  /*b800*/  IMAD.WIDE.U32 R6, R7, UR46, R4 ;  /* 0x0000002e07067c25 */ /* 0x000fe2000f8e0004 */
[----:B------:R-:W-:-:S03]  /*b810*/  ISETP.GE.AND P1, PT, R0, UR7, PT ;  /* 0x0000000700007c0c */ /* 0x000fc6000bf26270 */
[----:B------:R-:W-:Y:S02]  /*b820*/  IMAD.MOV.U32 R8, RZ, RZ, R16 ;  /* 0x000000ffff087224 */ /* 0x000fe400078e0010 */
[----:B------:R-:W-:Y:S02]  /*b830*/  VIADD R11, R7, UR4 ;  /* 0x00000004070b7c36 */ /* 0x000fe40008000000 */
[----:B------:R-:W-:-:S04]  /*b840*/  IMAD.WIDE R8, R3, 0x80, R8 ;  /* 0x0000008003087825 */ /* 0x000fc800078e0208 */
[----:B------:R-:W-:Y:S01]  /*b850*/  VIADD R10, R16, 0x60 ;  /* 0x00000060100a7836 */ /* 0x000fe20000000000 */
[----:B------:R-:W-:Y:S06]  /*b860*/  @P2 BRA `(.L_x_10808) ;  /* 0x0000000000582947 */ /* 0x000fec0003800000 */
[C---:B------:R-:W-:Y:S01]  /*b870*/  VIADD R3, R2.reuse, 0x80 ;  /* 0x0000008002037836 */ /* 0x040fe20000000000 */
[----:B------:R-:W-:Y:S01]  /*b880*/  IADD3 R0, R2, 0x40, RZ ;  /* 0x0000004002007810 */ /* 0x000fe20007ffe0ff */
[----:B------:R-:W-:Y:S01]  /*b890*/  ULDC UR4, c[0x0][0xa8c] ;  /* 0x0002a30000047ab9 */ /* 0x000fe20000000800 */
[----:B------:R-:W-:Y:S01]  /*b8a0*/  ULDC.64 UR8, c[0x0][0xad8] ;  /* 0x0002b60000087ab9 */ /* 0x000fe20000000a00 */
[----:B------:R-:W-:Y:S01]  /*b8b0*/  IMAD.MOV.U32 R4, RZ, RZ, R6 ;  /* 0x000000ffff047224 */ /* 0x000fe200078e0006 */
[----:B------:R-:W-:Y:S01]  /*b8c0*/  ISETP.GE.AND P4, PT, R0, UR4, PT ;  /* 0x0000000400007c0c */ /* 0x000fe2000bf86270 */
[C---:B------:R-:W-:Y:S01]  /*b8d0*/  VIADD R0, R2.reuse, 0xc0 ;  /* 0x000000c002007836 */ /* 0x040fe20000000000 */
[----:B------:R-:W-:Y:S01]  /*b8e0*/  ISETP.GE.AND P5, PT, R3, UR4, PT ;  /* 0x0000000403007c0c */ /* 0x000fe2000bfa6270 */
[----:B------:R-:W-:Y:S01]  /*b8f0*/  IMAD R3, R9, UR8, RZ ;  /* 0x0000000809037c24 */ /* 0x000fe2000f8e02ff */
        /* <DEDUP_REMOVED lines=13> */
.L_x_10808:
[----:B------:R-:W-:Y:S05]  /*b9d0*/  BSYNC B1 ;  /* 0x0000000000017941 */ /* 0x000fea0003800000 */
.L_x_10807:
        /* <DEDUP_REMOVED lines=20> */
[----:B0-----:R-:W-:Y:S01]  /*bb20*/  LEA R12, P1, R4, UR8, 0x1 ;  /* 0x00000008040c7c11 */ /* 0x001fe2000f8208ff */
[----:B------:R-:W-:-:S05]  /*bb30*/  IMAD.IADD R3, R5, 0x1, R3 ;  /* 0x0000000105037824 */ /* 0x000fca00078e0203 */
[----:B------:R-:W-:-:S05]  /*bb40*/  LEA.HI.X R13, R4, UR9, R3, 0x1, P1 ;  /* 0x00000009040d7c11 */ /* 0x000fca00088f0c03 */
[----:B------:R1:W-:Y:S04]  /*bb50*/  @!P3 STG.E.128 desc[UR38][R12.64], RZ ;  /* 0x000000ff0c00b986 */ /* 0x0003e8000c101d26 */
[----:B------:R1:W-:Y:S04]  /*bb60*/  @!P4 STG.E.128 desc[UR38][R12.64+0x80], RZ ;  /* 0x000080ff0c00c986 */ /* 0x0003e8000c101d26 */
[----:B------:R1:W-:Y:S04]  /*bb70*/  @!P5 STG.E.128 desc[UR38][R12.64+0x100], RZ ;  /* 0x000100ff0c00d986 */ /* 0x0003e8000c101d26 */
[----:B------:R1:W-:Y:S02]  /*bb80*/  @!P6 STG.E.128 desc[UR38][R12.64+0x180], RZ ;  /* 0x000180ff0c00e986 */ /* 0x0003e4000c101d26 */
.L_x_10810:
[----:B------:R-:W-:Y:S05]  /*bb90*/  BSYNC B1 ;  /* 0x0000000000017941 */ /* 0x000fea0003800000 */
.L_x_10809:
        /* <DEDUP_REMOVED lines=19> */
[----:B01----:R-:W-:Y:S01]  /*bcd0*/  LEA R12, P0, R4, UR8, 0x1 ;  /* 0x00000008040c7c11 */ /* 0x003fe2000f8008ff */
[----:B------:R-:W-:-:S05]  /*bce0*/  IMAD.IADD R3, R5, 0x1, R3 ;  /* 0x0000000105037824 */ /* 0x000fca00078e0203 */
[----:B------:R-:W-:-:S05]  /*bcf0*/  LEA.HI.X R13, R4, UR9, R3, 0x1, P0 ;  /* 0x00000009040d7c11 */ /* 0x000fca00080f0c03 */
[----:B------:R2:W-:Y:S04]  /*bd00*/  @!P1 STG.E.128 desc[UR38][R12.64], RZ ;  /* 0x000000ff0c009986 */ /* 0x0005e8000c101d26 */
[----:B------:R2:W-:Y:S04]  /*bd10*/  @!P3 STG.E.128 desc[UR38][R12.64+0x80], RZ ;  /* 0x000080ff0c00b986 */ /* 0x0005e8000c101d26 */
[----:B------:R2:W-:Y:S04]  /*bd20*/  @!P4 STG.E.128 desc[UR38][R12.64+0x100], RZ ;  /* 0x000100ff0c00c986 */ /* 0x0005e8000c101d26 */
[----:B------:R2:W-:Y:S02]  /*bd30*/  @!P5 STG.E.128 desc[UR38][R12.64+0x180], RZ ;  /* 0x000180ff0c00d986 */ /* 0x0005e4000c101d26 */
.L_x_10812:
[----:B------:R-:W-:Y:S05]  /*bd40*/  BSYNC B1 ;  /* 0x0000000000017941 */ /* 0x000fea0003800000 */
.L_x_10811:
[----:B------:R-:W-:Y:S05]  /*bd50*/  @P2 BRA `(.L_x_10803) ;  /* 0x0000000000602947 */ /* 0x000fea0003800000 */
[----:B------:R-:W-:Y:S01]  /*bd60*/  IADD3 R3, P0, R8, 0x60, RZ ;  /* 0x0000006008037810 */ /* 0x000fe20007f1e0ff */
[----:B------:R-:W-:Y:S01]  /*bd70*/  VIADD R0, R2, 0x40 ;  /* 0x0000004002007836 */ /* 0x000fe20000000000 */
[----:B------:R-:W-:Y:S01]  /*bd80*/  ULDC UR4, c[0x0][0xa8c] ;  /* 0x0002a30000047ab9 */ /* 0x000fe20000000800 */
[----:B------:R-:W-:Y:S01]  /*bd90*/  MOV R5, R11 ;  /* 0x0000000b00057202 */ /* 0x000fe20000000f00 */
[----:B------:R-:W-:Y:S01]  /*bda0*/  ULDC.64 UR6, c[0x0][0xad8] ;  /* 0x0002b60000067ab9 */ /* 0x000fe20000000a00 */
[----:B------:R-:W-:Y:S01]  /*bdb0*/  IMAD.X R8, RZ, RZ, R9, P0 ;  /* 0x000000ffff087224 */ /* 0x000fe200000e0609 */
        /* <DEDUP_REMOVED lines=18> */
.L_x_10803:
[----:B------:R-:W-:Y:S05]  /*bee0*/  BSYNC B0 ;  /* 0x0000000000007941 */ /* 0x000fea0003800000 */
.L_x_10794:
[----:B------:R-:W-:Y:S02]  /*bef0*/  ULDC UR4, c[0x0][0xc14] ;  /* 0x0003050000047ab9 */ /* 0x000fe40000000800 */
[----:B------:R-:W-:-:S13]  /*bf00*/  ISETP.GE.AND P0, PT, R111, UR4, PT ;  /* 0x000000046f007c0c */ /* 0x000fda000bf06270 */
[----:B------:R-:W-:Y:S05]  /*bf10*/  @!P0 BRA `(.L_x_10813) ;  /* 0xffffff4c00988947 */ /* 0x000fea000383ffff */
[----:B------:R-:W-:Y:S05]  /*bf20*/  EXIT ;  /* 0x000000000000794d */ /* 0x000fea0003800000 */
.L_x_10758:
        /* <DEDUP_REMOVED lines=61> */
.L_x_10818:
        /* <DEDUP_REMOVED lines=15> */
.L_x_10817:
[----:B------:R-:W-:Y:S05]  /*c3f0*/  BSYNC B0 ;  /* 0x0000000000007941 */ /* 0x000fea0003800000 */
.L_x_10816:
        /* <DEDUP_REMOVED lines=25> */
.L_x_10814:
        /* <DEDUP_REMOVED lines=20> */
.L_x_10819:
        /* <DEDUP_REMOVED lines=56> */
.L_x_10815:
[----:B------:R-:W-:Y:S02]  /*ca50*/  IMAD.MOV.U32 R17, RZ, RZ, RZ ;  /* 0x000000ffff117224 */ /* 0x000fe400078e00ff */
[----:B------:R-:W-:Y:S02]  /*ca60*/  IMAD.U32 R16, RZ, RZ, UR6 ;  /* 0x00000006ff107e24 */ /* 0x000fe4000f8e00ff */
[----:B------:R-:W-:-:S07]  /*ca70*/  IMAD.MOV.U32 R18, RZ, RZ, RZ ;  /* 0x000000ffff127224 */ /* 0x000fce00078e00ff */
.L_x_10820:
        /* <DEDUP_REMOVED lines=20> */
.L_x_10886:
        /* <DEDUP_REMOVED lines=35> */
[----:B-1----:R-:W-:Y:S01]  /*cdf0*/  IMAD.U32 R6, RZ, RZ, UR4 ;  /* 0x00000004ff067e24 */ /* 0x002fe2000f8e00ff */
        /* <DEDUP_REMOVED lines=15> */
.L_x_10822:
[----:B------:R-:W-:Y:S01]  /*cef0*/  IMAD.MOV.U32 R3, RZ, RZ, RZ ;  /* 0x000000ffff037224 */ /* 0x000fe200078e00ff */
[----:B------:R-:W-:-:S05]  /*cf00*/  ULDC.64 UR4, c[0x0][0xa20] ;  /* 0x0002880000047ab9 */ /* 0x000fca0000000a00 */
[----:B------:R-:W2:Y:S01]  /*cf10*/  @P0 LDG.E R3, desc[UR38][R4.64] ;  /* 0x0000002604030981 */ /* 0x000ea2000c1e1900 */
[----:B------:R-:W-:-:S04]  /*cf20*/  ISETP.NE.U32.AND P1, PT, RZ, UR4, PT ;  /* 0x00000004ff007c0c */ /* 0x000fc8000bf25070 */
[----:B------:R-:W-:Y:S02]  /*cf30*/  ISETP.NE.AND.EX P1, PT, RZ, UR5, PT, P1 ;  /* 0x00000005ff007c0c */ /* 0x000fe4000bf25310 */
[----:B--2--5:R-:W-:-:S05]  /*cf40*/  IADD3 R2, R3, R0, RZ ;  /* 0x0000000003027210 */ /* 0x024fca0007ffe0ff */
[----:B------:R1:W-:Y:S06]  /*cf50*/  STL [R1+0x8], R2 ;  /* 0x0000080201007387 */ /* 0x0003ec0000100800 */
[----:B------:R-:W-:Y:S05]  /*cf60*/  @!P1 BRA `(.L_x_10823) ;  /* 0x0000000000109947 */ /* 0x000fea0003800000 */
[----:B-1----:R-:W-:-:S04]  /*cf70*/  IADD3 R2, P0, R11, UR4, RZ ;  /* 0x000000040b027c10 */ /* 0x002fc8000ff1e0ff */
[----:B------:R-:W-:-:S05]  /*cf80*/  IADD3.X R3, R10, UR5, RZ, P0, !PT ;  /* 0x000000050a037c10 */ /* 0x000fca00087fe4ff */
[----:B------:R1:W5:Y:S01]  /*cf90*/  LDG.E R7, desc[UR38][R2.64] ;  /* 0x0000002602077981 */ /* 0x000362000c1e1900 */
[----:B------:R-:W-:Y:S05]  /*cfa0*/  BRA `(.L_x_10824) ;  /* 0x0000000000107947 */ /* 0x000fea0003800000 */
.L_x_10823:
[----:B------:R-:W-:Y:S05]  /*cfb0*/  @!P0 BRA `(.L_x_10824) ;  /* 0x00000000000c8947 */ /* 0x000fea0003800000 */
[----:B-1----:R-:W2:Y:S04]  /*cfc0*/  LDG.E R2, desc[UR38][R4.64] ;  /* 0x0000002604027981 */ /* 0x002ea8000c1e1900 */
[----:B------:R-:W2:Y:S02]  /*cfd0*/  LDG.E R7, desc[UR38][R4.64+0x4] ;  /* 0x0000042604077981 */ /* 0x000ea4000c1e1900 */
[----:B--2---:R-:W-:-:S07]  /*cfe0*/  IMAD.IADD R7, R7, 0x1, -R2 ;  /* 0x0000000107077824 */ /* 0x004fce00078e0a02 */
.L_x_10824:
[----:B-----5:R-:W-:Y:S01]  /*cff0*/  IMAD.IADD R7, R7, 0x1, -R0 ;  /* 0x0000000107077824 */ /* 0x020fe200078e0a00 */
[----:B------:R-:W-:Y:S01]  /*d000*/  LEA R0, R17, 0xdf, 0x7 ;  /* 0x000000df11007811 */ /* 0x000fe200078e38ff */
[----:B------:R-:W-:Y:S03]  /*d010*/  BSSY B6, `(.L_x_10825) ;  /* 0x00002b0000067945 */ /* 0x000fe60003800000 */
[C---:B------:R-:W-:Y:S01]  /*d020*/  IADD3 R0, R7.reuse, R0, -R6 ;  /* 0x0000000007007210 */ /* 0x040fe20007ffe806 */
[----:B------:R-:W-:-:S04]  /*d030*/  VIADD R7, R7, 0x5f ;  /* 0x0000005f07077836 */ /* 0x000fc80000000000 */
[----:B------:R-:W-:-:S04]  /*d040*/  IMAD.HI R7, R7, 0x2aaaaaab, RZ ;  /* 0x2aaaaaab07077827 */ /* 0x000fc800078e02ff */
[----:B-1----:R-:W-:Y:S01]  /*d050*/  IMAD.HI R2, R0, 0x2aaaaaab, RZ ;  /* 0x2aaaaaab00027827 */ /* 0x002fe200078e02ff */
[----:B------:R-:W-:-:S04]  /*d060*/  SHF.R.U32.HI R0, RZ, 0x1f, R7 ;  /* 0x0000001fff007819 */ /* 0x000fc80000011607 */
[----:B------:R-:W-:Y:S02]  /*d070*/  SHF.R.U32.HI R3, RZ, 0x1f, R2 ;  /* 0x0000001fff037819 */ /* 0x000fe40000011602 */
[----:B------:R-:W-:Y:S02]  /*d080*/  LEA.HI.SX32 R0, R7, R0, 0x1c ;  /* 0x0000000007007211 */ /* 0x000fe400078fe2ff */
[----:B------:R-:W-:-:S04]  /*d090*/  LEA.HI.SX32 R3, R2, R3, 0x1c ;  /* 0x0000000302037211 */ /* 0x000fc800078fe2ff */
        /* <DEDUP_REMOVED lines=21> */
.L_x_10826:
        /* <DEDUP_REMOVED lines=23> */
.L_x_10828:
        /* <DEDUP_REMOVED lines=20> */
.L_x_10830:
        /* <DEDUP_REMOVED lines=16> */
.L_x_10829:
        /* <DEDUP_REMOVED lines=31> */
.L_x_10831:
        /* <DEDUP_REMOVED lines=19> */
.L_x_10902:
[----:B------:R-:W-:Y:S01]  /*d8c0*/  UMOV UR4, 0xffffffff ;  /* 0xffffffff00047882 */ /* 0x000fe20000000000 */
[----:B------:R-:W-:Y:S02]  /*d8d0*/  SHF.R.S32.HI R5, RZ, 0x1f, R0 ;  /* 0x0000001fff057819 */ /* 0x000fe40000011400 */
[----:B------:R-:W-:Y:S05]  /*d8e0*/  BRA.DIV UR4, `(.L_x_10833) ;  /* 0x00000036044c7947 */ /* 0x000fea000b800000 */
[----:B------:R-:W-:-:S13]  /*d8f0*/  ELECT P6, URZ, PT ;  /* 0x00000000003f782f */ /* 0x000fda00038c0000 */
.L_x_10905:
        /* <DEDUP_REMOVED lines=21> */
.L_x_10835:
        /* <DEDUP_REMOVED lines=9> */
.L_x_10906:
        /* <DEDUP_REMOVED lines=11> */
.L_x_10837:
        /* <DEDUP_REMOVED lines=22> */
.L_x_10834:
        /* <DEDUP_REMOVED lines=30> */
.L_x_10907:
[----:B------:R-:W-:Y:S05]  /*ded0*/  BSYNC B0 ;  /* 0x0000000000007941 */ /* 0x000fea0003800000 */
.L_x_10838:
        /* <DEDUP_REMOVED lines=11> */
.L_x_10908:
        /* <DEDUP_REMOVED lines=11> */
.L_x_10843:
        /* <DEDUP_REMOVED lines=37> */
.L_x_10841:
[----:B------:R-:W-:Y:S05]  /*e290*/  BSYNC B0 ;  /* 0x0000000000007941 */ /* 0x000fea0003800000 */
.L_x_10840:
        /* <DEDUP_REMOVED lines=43> */
.L_x_10850:
[----:B-1----:R-:W1:Y:S01]  /*e550*/  S2R R3, SR_CgaCtaId ;  /* 0x0000000000037919 */ /* 0x002e620000008800 */
[----:B------:R-:W-:-:S04]  /*e560*/  MOV R2, 0x400 ;  /* 0x0000040000027802 */ /* 0x000fc80000000f00 */
[----:B-1----:R-:W-:Y:S02]  /*e570*/  LEA R2, R3, R2, 0x18 ;  /* 0x0000000203027211 */ /* 0x002fe400078ec0ff */
[----:B------:R-:W-:-:S03]  /*e580*/  SHF.L.U32 R3, R12, 0x1f, RZ ;  /* 0x0000001f0c037819 */ /* 0x000fc600000006ff */
[----:B------:R-:W-:-:S04]  /*e590*/  IMAD R2, R13, 0x8, R2 ;  /* 0x000000080d027824 */ /* 0x000fc800078e0202 */
[----:B------:R-:W1:Y:S02]  /*e5a0*/  SYNCS.PHASECHK.TRANS64.TRYWAIT P0, [R2+URZ+0x22840], R3 ;  /* 0x02284003020075a7 */ /* 0x000e64000800017f */
[----:B-1----:R-:W-:Y:S05]  /*e5b0*/  @!P0 BRA `(.L_x_10851) ;  /* 0x0000002800808947 */ /* 0x002fea0003800000 */
.L_x_10909:
[----:B------:R-:W2:Y:S02]  /*e5c0*/  S2R R6, SR_TID.X ;  /* 0x0000000000067919 */ /* 0x000ea40000002100 */
[----:B--2---:R-:W-:-:S04]  /*e5d0*/  LOP3.LUT R6, R6, 0x7f, RZ, 0xc0, !PT ;  /* 0x0000007f06067812 */ /* 0x004fc800078ec0ff */
[----:B------:R-:W-:-:S13]  /*e5e0*/  ISETP.NE.AND P1, PT, R6, RZ, PT ;  /* 0x000000ff0600720c */ /* 0x000fda0003f25270 */
        /* <DEDUP_REMOVED lines=8> */
.L_x_10852:
        /* <DEDUP_REMOVED lines=22> */
.L_x_10910:
        /* <DEDUP_REMOVED lines=8> */
.L_x_10854:
        /* <DEDUP_REMOVED lines=34> */
.L_x_10849:
[----:B------:R-:W-:Y:S05]  /*ea70*/  BSYNC B2 ;  /* 0x0000000000027941 */ /* 0x000fea0003800000 */
.L_x_10848:
[----:B------:R-:W2:Y:S02]  /*ea80*/  LDL.LU R2, [R1+0x14] ;  /* 0x0000140001027983 */ /* 0x000ea40000300800 */
[----:B--2---:R-:W-:-:S07]  /*ea90*/  VIADD R8, R2, 0xfffffffd ;  /* 0xfffffffd02087836 */ /* 0x004fce0000000000 */
.L_x_10847:
[----:B------:R-:W-:Y:S05]  /*eaa0*/  BSYNC B1 ;  /* 0x0000000000017941 */ /* 0x000fea0003800000 */
.L_x_10846:
[----:B------:R-:W-:-:S13]  /*eab0*/  ISETP.NE.AND P0, PT, R10, RZ, PT ;  /* 0x000000ff0a00720c */ /* 0x000fda0003f05270 */
[----:B------:R-:W-:Y:S05]  /*eac0*/  @!P0 BRA `(.L_x_10845) ;  /* 0x0000000c00a08947 */ /* 0x000fea0003800000 */
.L_x_10869:
        /* <DEDUP_REMOVED lines=11> */
[----:B0-----:R-:W-:Y:S01]  /*eb80*/  IMAD.MOV.U32 R12, RZ, RZ, R8 ;  /* 0x000000ffff0c7224 */ /* 0x001fe200078e0008 */
[----:B------:R-:W-:-:S04]  /*eb90*/  ISETP.NE.U32.AND P0, PT, RZ, UR4, PT ;  /* 0x00000004ff007c0c */ /* 0x000fc8000bf05070 */
[----:B------:R-:W-:-:S13]  /*eba0*/  ISETP.NE.AND.EX P0, PT, RZ, UR5, PT, P0 ;  /* 0x00000005ff007c0c */ /* 0x000fda000bf05300 */
[----:B------:R-:W-:Y:S05]  /*ebb0*/  @!P0 BRA `(.L_x_10857) ;  /* 0x0000000000488947 */ /* 0x000fea0003800000 */
[----:B------:R-:W0:Y:S01]  /*ebc0*/  LDC R12, c[0x0][0x41c] ;  /* 0x00010700ff0c7b82 */ /* 0x000e220000000800 */
[----:B------:R-:W-:Y:S01]  /*ebd0*/  IMAD.MOV.U32 R9, RZ, RZ, R8 ;  /* 0x000000ffff097224 */ /* 0x000fe200078e0008 */
        /* <DEDUP_REMOVED lines=16> */
.L_x_10857:
[----:B------:R-:W1:Y:S01]  /*ece0*/  S2R R3, SR_CgaCtaId ;  /* 0x0000000000037919 */ /* 0x000e620000008800 */
[----:B------:R-:W-:-:S04]  /*ecf0*/  MOV R2, 0x400 ;  /* 0x0000040000027802 */ /* 0x000fc80000000f00 */
[----:B-1----:R-:W-:Y:S02]  /*ed00*/  LEA R2, R3, R2, 0x18 ;  /* 0x0000000203027211 */ /* 0x002fe400078ec0ff */
[----:B------:R-:W-:-:S03]  /*ed10*/  SHF.L.U32 R3, R11, 0x1f, RZ ;  /* 0x0000001f0b037819 */ /* 0x000fc600000006ff */
[----:B------:R-:W-:-:S04]  /*ed20*/  IMAD R2, R10, 0x8, R2 ;  /* 0x000000080a027824 */ /* 0x000fc800078e0202 */
[----:B------:R-:W1:Y:S02]  /*ed30*/  SYNCS.PHASECHK.TRANS64.TRYWAIT P0, [R2+URZ+0x22840], R3 ;  /* 0x02284003020075a7 */ /* 0x000e64000800017f */
[----:B-1----:R-:W-:Y:S05]  /*ed40*/  @!P0 BRA `(.L_x_10858) ;  /* 0x0000002000c48947 */ /* 0x002fea0003800000 */
.L_x_10911:
        /* <DEDUP_REMOVED lines=11> */
.L_x_10859:
        /* <DEDUP_REMOVED lines=21> */
.L_x_10912:
        /* <DEDUP_REMOVED lines=8> */
.L_x_10861:
        /* <DEDUP_REMOVED lines=33> */
.L_x_10856:
[----:B------:R-:W-:Y:S05]  /*f1e0*/  BSYNC B1 ;  /* 0x0000000000017941 */ /* 0x000fea0003800000 */
.L_x_10855:
        /* <DEDUP_REMOVED lines=31> */
.L_x_10864:
[----:B------:R-:W2:Y:S01]  /*f3e0*/  S2R R3, SR_CgaCtaId ;  /* 0x0000000000037919 */ /* 0x000ea20000008800 */
[----:B------:R-:W-:-:S04]  /*f3f0*/  MOV R2, 0x400 ;  /* 0x0000040000027802 */ /* 0x000fc80000000f00 */
[----:B--2---:R-:W-:Y:S02]  /*f400*/  LEA R2, R3, R2, 0x18 ;  /* 0x0000000203027211 */ /* 0x004fe400078ec0ff */
[----:B------:R-:W-:-:S03]  /*f410*/  SHF.L.U32 R3, R11, 0x1f, RZ ;  /* 0x0000001f0b037819 */ /* 0x000fc600000006ff */
[----:B------:R-:W-:-:S04]  /*f420*/  IMAD R2, R12, 0x8, R2 ;  /* 0x000000080c027824 */ /* 0x000fc800078e0202 */
[----:B------:R-:W2:Y:S02]  /*f430*/  SYNCS.PHASECHK.TRANS64.TRYWAIT P0, [R2+URZ+0x22840], R3 ;  /* 0x02284003020075a7 */ /* 0x000ea4000800017f */
[----:B--2---:R-:W-:Y:S05]  /*f440*/  @!P0 BRA `(.L_x_10865) ;  /* 0x0000001c002c8947 */ /* 0x004fea0003800000 */
.L_x_10913:
        /* <DEDUP_REMOVED lines=11> */
.L_x_10866:
        /* <DEDUP_REMOVED lines=22> */
.L_x_10914:
        /* <DEDUP_REMOVED lines=8> */
.L_x_10868:
        /* <DEDUP_REMOVED lines=34> */
.L_x_10863:
[----:B------:R-:W-:Y:S05]  /*f900*/  BSYNC B1 ;  /* 0x0000000000017941 */ /* 0x000fea0003800000 */
.L_x_10862:
[C---:B------:R-:W-:Y:S01]  /*f910*/  ISETP.GT.AND P0, PT, R8.reuse, 0x1, PT ;  /* 0x000000010800780c */ /* 0x040fe20003f04270 */
[----:B------:R-:W-:-:S05]  /*f920*/  VIADD R2, R8, 0xfffffffe ;  /* 0xfffffffe08027836 */ /* 0x000fca0000000000 */
[----:B------:R-:W-:-:S07]  /*f930*/  MOV R8, R2 ;  /* 0x0000000200087202 */ /* 0x000fce0000000f00 */
[----:B------:R-:W-:Y:S05]  /*f940*/  @P0 BRA `(.L_x_10869) ;  /* 0xfffffff000600947 */ /* 0x000fea000383ffff */
.L_x_10845:
[----:B------:R-:W-:Y:S05]  /*f950*/  BSYNC B0 ;  /* 0x0000000000007941 */ /* 0x000fea0003800000 */
.L_x_10844:
        /* <DEDUP_REMOVED lines=23> */
.L_x_10871:
[----:B------:R-:W-:Y:S05]  /*fad0*/  BSYNC B0 ;  /* 0x0000000000007941 */ /* 0x000fea0003800000 */
.L_x_10870:
[----:B-1----:R-:W2:Y:S02]  /*fae0*/  LDL.LU R2, [R1+0x4] ;  /* 0x0000040001027983 */ /* 0x002ea40000300800 */
[----:B--2---:R-:W-:-:S05]  /*faf0*/  LOP3.LUT R2, R2, R0, RZ, 0x3c, !PT ;  /* 0x0000000002027212 */ /* 0x004fca00078e3cff */
[----:B------:R1:W-:Y:S02]  /*fb00*/  STL [R1+0x4], R2 ;  /* 0x0000040201007387 */ /* 0x0003e40000100800 */
.L_x_10827:
[----:B------:R-:W-:Y:S05]  /*fb10*/  BSYNC B6 ;  /* 0x0000000000067941 */ /* 0x000fea0003800000 */
.L_x_10825:
[----:B------:R-:W-:-:S03]  /*fb20*/  UMOV UR4, 0xffffffff ;  /* 0xffffffff00047882 */ /* 0x000fc60000000000 */
[----:B------:R-:W-:Y:S05]  /*fb30*/  BRA.DIV UR4, `(.L_x_10872) ;  /* 0x0000001604987947 */ /* 0x000fea000b800000 */
[----:B------:R2:W3:Y:S04]  /*fb40*/  SHFL.IDX PT, R4, R16, RZ, 0x1f ;  /* 0x00001fff10047589 */ /* 0x0004e800000e0000 */
[----:B------:R2:W4:Y:S02]  /*fb50*/  SHFL.IDX PT, R7, R16, 0x1, 0x1f ;  /* 0x00201f0010077f89 */ /* 0x00052400000e0000 */
.L_x_10918:
        /* <DEDUP_REMOVED lines=13> */
.L_x_10874:
[----:B------:R-:W-:Y:S05]  /*fc30*/  BSYNC B0 ;  /* 0x0000000000007941 */ /* 0x000fea0003800000 */
.L_x_10873:
        /* <DEDUP_REMOVED lines=23> */
.L_x_10926:
[----:B------:R-:W-:Y:S02]  /*fdb0*/  ULDC UR4, c[0x0][0xc10] ;  /* 0x0003040000047ab9 */ /* 0x000fe40000000800 */
[----:B------:R-:W-:-:S04]  /*fdc0*/  IMAD.U32 R5, RZ, RZ, UR4 ;  /* 0x00000004ff057e24 */ /* 0x000fc8000f8e00ff */
[----:B-1----:R-:W-:-:S04]  /*fdd0*/  IMAD R14, R14, R5, RZ ;  /* 0x000000050e0e7224 */ /* 0x002fc800078e02ff */
[----:B----4-:R-:W-:-:S05]  /*fde0*/  IMAD.IADD R7, R7, 0x1, R14 ;  /* 0x0000000107077824 */ /* 0x010fca00078e020e */
[----:B---3--:R-:W-:-:S13]  /*fdf0*/  ISETP.GT.AND P0, PT, R7, R4, PT ;  /* 0x000000040700720c */ /* 0x008fda0003f04270 */
[----:B------:R-:W-:Y:S05]  /*fe00*/  @P0 BRA `(.L_x_10876) ;  /* 0x0000000000b40947 */ /* 0x000fea0003800000 */
[----:B------:R-:W1:Y:S02]  /*fe10*/  LDC R0, c[0x0][0xc14] ;  /* 0x00030500ff007b82 */ /* 0x000e640000000800 */
.L_x_10881:
[----:B------:R-:W-:-:S05]  /*fe20*/  VIADD R19, R19, 0x1f ;  /* 0x0000001f13137836 */ /* 0x000fca0000000000 */
[----:B-1----:R-:W-:-:S13]  /*fe30*/  ISETP.GE.AND P0, PT, R19, R0, PT ;  /* 0x000000001300720c */ /* 0x002fda0003f06270 */
[----:B------:R-:W-:Y:S05]  /*fe40*/  @P0 BRA `(.L_x_10877) ;  /* 0x0000000400ec0947 */ /* 0x000fea0003800000 */
[----:B0-----:R-:W0:Y:S01]  /*fe50*/  S2R R2, SR_TID.X ;  /* 0x0000000000027919 */ /* 0x001e220000002100 */
[----:B------:R-:W-:Y:S01]  /*fe60*/  BSSY B0, `(.L_x_10878) ;  /* 0x000000a000007945 */ /* 0x000fe20003800000 */
[----:B------:R-:W-:Y:S02]  /*fe70*/  MOV R17, RZ ;  /* 0x000000ff00117202 */ /* 0x000fe40000000f00 */
        /* <DEDUP_REMOVED lines=8> */
.L_x_10879:
[----:B------:R-:W-:Y:S05]  /*ff00*/  BSYNC B0 ;  /* 0x0000000000007941 */ /* 0x000fea0003800000 */
.L_x_10878:
        /* <DEDUP_REMOVED lines=23> */
.L_x_10934:
[----:B------:R-:W-:Y:S02]  /*10080*/  ULDC UR4, c[0x0][0xc10] ;  /* 0x0003040000047ab9 */ /* 0x000fe40000000800 */
[----:B------:R-:W-:-:S04]  /*10090*/  IMAD.U32 R5, RZ, RZ, UR4 ;  /* 0x00000004ff057e24 */ /* 0x000fc8000f8e00ff */
[----:B-1----:R-:W-:-:S05]  /*100a0*/  IMAD R14, R14, R5, RZ ;  /* 0x000000050e0e7224 */ /* 0x002fca00078e02ff */
[----:B------:R-:W-:-:S04]  /*100b0*/  IADD3 R7, R14, R7, RZ ;  /* 0x000000070e077210 */ /* 0x000fc80007ffe0ff */
[----:B------:R-:W-:-:S13]  /*100c0*/  ISETP.GT.AND P0, PT, R7, R4, PT ;  /* 0x000000040700720c */ /* 0x000fda0003f04270 */
[----:B------:R-:W-:Y:S05]  /*100d0*/  @!P0 BRA `(.L_x_10881) ;  /* 0xfffffffc00508947 */ /* 0x000fea000383ffff */
.L_x_10876:
        /* <DEDUP_REMOVED lines=8> */
.L_x_10938:
[----:B------:R-:W-:Y:S01]  /*10160*/  ISETP.NE.AND P0, PT, R3, RZ, PT ;  /* 0x000000ff0300720c */ /* 0x000fe20003f05270 */
[----:B------:R-:W-:-:S12]  /*10170*/  IMAD.MOV.U32 R7, RZ, RZ, RZ ;  /* 0x000000ffff077224 */ /* 0x000fd800078e00ff */
[----:B------:R-:W-:Y:S05]  /*10180*/  @!P0 BRA `(.L_x_10883) ;  /* 0x0000000000108947 */ /* 0x000fea0003800000 */
[----:B------:R-:W-:Y:S01]  /*10190*/  UMOV UR4, 0xffffffff ;  /* 0xffffffff00047882 */ /* 0x000fe20000000000 */
[----:B------:R-:W-:Y:S02]  /*101a0*/  VIADD R12, R6, 0xffffffff ;  /* 0xffffffff060c7836 */ /* 0x000fe40000000000 */
[----:B------:R-:W-:Y:S05]  /*101b0*/  BRA.DIV UR4, `(.L_x_10884) ;  /* 0x0000001a042c7947 */ /* 0x000fea000b800000 */
[----:B------:R3:W4:Y:S02]  /*101c0*/  SHFL.IDX PT, R7, R2, R12, 0x1f ;  /* 0x00001f0c02077589 */ /* 0x00072400000e0000 */
.L_x_10883:
        /* <DEDUP_REMOVED lines=67> */
.L_x_10877:
[----:B------:R-:W-:Y:S01]  /*10600*/  UMOV UR4, URZ ;  /* 0x0000003f00047c82 */ /* 0x000fe20008000000 */
[----:B------:R-:W-:Y:S01]  /*10610*/  UMOV UR5, URZ ;  /* 0x0000003f00057c82 */ /* 0x000fe20008000000 */
[----:B------:R-:W-:Y:S01]  /*10620*/  ULDC UR6, c[0x0][0xc14] ;  /* 0x0003050000067ab9 */ /* 0x000fe20000000800 */
[----:B--2---:R-:W-:Y:S01]  /*10630*/  MOV R16, R4 ;  /* 0x0000000400107202 */ /* 0x004fe20000000f00 */
[----:B------:R-:W-:Y:S02]  /*10640*/  IMAD.U32 R17, RZ, RZ, UR4 ;  /* 0x00000004ff117e24 */ /* 0x000fe4000f8e00ff */
[----:B------:R-:W-:Y:S02]  /*10650*/  IMAD.U32 R18, RZ, RZ, UR5 ;  /* 0x00000005ff127e24 */ /* 0x000fe4000f8e00ff */
[----:B------:R-:W-:-:S07]  /*10660*/  IMAD.U32 R19, RZ, RZ, UR6 ;  /* 0x00000006ff137e24 */ /* 0x000fce000f8e00ff */
.L_x_10885:
        /* <DEDUP_REMOVED lines=12> */
.L_x_10821:
        /* <DEDUP_REMOVED lines=12> */
.L_x_10941:
[----:B------:R-:W-:Y:S05]  /*107f0*/  BSYNC B0 ;  /* 0x0000000000007941 */ /* 0x000fea0003800000 */
.L_x_10887:
[----:B------:R-:W-:-:S03]  /*10800*/  UMOV UR4, 0xffffffff ;  /* 0xffffffff00047882 */ /* 0x000fc60000000000 */
[----:B------:R-:W-:Y:S05]  /*10810*/  BRA.DIV UR4, `(.L_x_10889) ;  /* 0x0000001204d07947 */ /* 0x000fea000b800000 */
[----:B------:R-:W2:Y:S02]  /*10820*/  S2R R2, SR_TID.X ;  /* 0x0000000000027919 */ /* 0x000ea40000002100 */
[----:B--2---:R-:W-:-:S04]  /*10830*/  SHF.R.U32.HI R2, RZ, 0x5, R2 ;  /* 0x00000005ff027819 */ /* 0x004fc80000011602 */
[----:B------:R-:W-:-:S05]  /*10840*/  LOP3.LUT R2, R2, 0x3, RZ, 0xc0, !PT ;  /* 0x0000000302027812 */ /* 0x000fca00078ec0ff */
[----:B------:R2:W3:Y:S02]  /*10850*/  SHFL.IDX PT, R14, R2, RZ, 0x1f ;  /* 0x00001fff020e7589 */ /* 0x0004e400000e0000 */
.L_x_10944:
[----:B---3--:R-:W-:Y:S01]  /*10860*/  ISETP.NE.AND P0, PT, R14, RZ, PT ;  /* 0x000000ff0e00720c */ /* 0x008fe20003f05270 */
[----:B------:R-:W-:-:S12]  /*10870*/  BSSY B0, `(.L_x_10890) ;  /* 0x0000027000007945 */ /* 0x000fd80003800000 */
[----:B------:R-:W-:Y:S05]  /*10880*/  @P0 BRA `(.L_x_10891) ;  /* 0x0000000000940947 */ /* 0x000fea0003800000 */
[----:B------:R-:W-:-:S03]  /*10890*/  UMOV UR4, 0xffffffff ;  /* 0xffffffff00047882 */ /* 0x000fc60000000000 */
[----:B------:R-:W-:Y:S05]  /*108a0*/  BRA.DIV UR4, `(.L_x_10892) ;  /* 0x0000001204e07947 */ /* 0x000fea000b800000 */
[----:B------:R-:W-:-:S13]  /*108b0*/  ELECT P6, URZ, PT ;  /* 0x00000000003f782f */ /* 0x000fda00038c0000 */
.L_x_10947:
[----:B------:R-:W-:Y:S05]  /*108c0*/  @!P6 BRA `(.L_x_10891) ;  /* 0x000000000084e947 */ /* 0x000fea0003800000 */
[----:B------:R-:W-:-:S06]  /*108d0*/  ULOP3.LUT UR4, UR36, 0x2, URZ, 0xfc, !UPT ;  /* 0x0000000224047892 */ /* 0x000fcc000f8efc3f */
[----:B--2---:R-:W-:-:S04]  /*108e0*/  MOV R2, UR4 ;  /* 0x0000000400027c02 */ /* 0x004fc80008000f00 */
[----:B------:R-:W-:-:S13]  /*108f0*/  ISETP.NE.AND P2, PT, R2, 0x3, PT ;  /* 0x000000030200780c */ /* 0x000fda0003f45270 */
[----:B------:R-:W-:Y:S05]  /*10900*/  @!P2 BRA `(.L_x_10893) ;  /* 0x000000000004a947 */ /* 0x000fea0003800000 */
[----:B------:R-:W-:Y:S01]  /*10910*/  BPT.TRAP 0x1 ;  /* 0x000000040000795c */ /* 0x000fe20000300000 */
.L_x_10893:
        /* <DEDUP_REMOVED lines=14> */
.L_x_10948:
[----:B------:R-:W2:Y:S02]  /*10a00*/  SYNCS.PHASECHK.TRANS64.TRYWAIT P0, [R7+URZ], R2 ;  /* 0x00000002070075a7 */ /* 0x000ea4000800017f */
[----:B--2---:R-:W-:Y:S05]  /*10a10*/  @!P0 BRA `(.L_x_10895) ;  /* 0x0000001000b88947 */ /* 0x004fea0003800000 */
.L_x_10949:
[----:B------:R-:W-:Y:S05]  /*10a20*/  @!P2 BRA `(.L_x_10896) ;  /* 0x000000000004a947 */ /* 0x000fea0003800000 */
[----:B------:R-:W-:Y:S01]  /*10a30*/  BPT.TRAP 0x1 ;  /* 0x000000040000795c */ /* 0x000fe20000300000 */
.L_x_10896:
[----:B------:R-:W3:Y:S01]  /*10a40*/  LDL.LU R4, [R1] ;  /* 0x0000000001047983 */ /* 0x000ee20000300800 */
[----:B------:R-:W-:-:S05]  /*10a50*/  VIADD R0, R0, 0x22860 ;  /* 0x0002286000007836 */ /* 0x000fca0000000000 */
[----:B---3--:R-:W-:-:S04]  /*10a60*/  LEA R4, R4, R0, 0x3 ;  /* 0x0000000004047211 */ /* 0x008fc800078e18ff */
[----:B------:R-:W3:Y:S02]  /*10a70*/  SYNCS.PHASECHK.TRANS64.TRYWAIT P0, [R4+URZ], R5 ;  /* 0x00000005040075a7 */ /* 0x000ee4000800017f */
[----:B---3--:R-:W-:Y:S05]  /*10a80*/  @!P0 BRA `(.L_x_10897) ;  /* 0x0000001000b08947 */ /* 0x008fea0003800000 */
.L_x_10950:
[----:B------:R-:W-:-:S07]  /*10a90*/  IMAD R3, R3, 0x8, R0 ;  /* 0x0000000803037824 */ /* 0x000fce00078e0200 */
.L_x_10898:
[----:B----4-:R4:W0:Y:S02]  /*10aa0*/  SYNCS.PHASECHK.TRANS64.TRYWAIT P0, [R3+URZ], R2 ;  /* 0x00000002030075a7 */ /* 0x010824000800017f */
[----:B0-----:R-:W-:Y:S05]  /*10ab0*/  @!P0 NANOSLEEP.SYNCS 0x989680 ;  /* 0x009896800000895d */ /* 0x001fea0003900000 */
[----:B------:R-:W0:Y:S02]  /*10ac0*/  @!P0 SYNCS.PHASECHK.TRANS64 P0, [R3+URZ], R2 ;  /* 0x00000002030085a7 */ /* 0x000e24000800007f */
[----:B0-----:R-:W-:Y:S05]  /*10ad0*/  @!P0 BRA `(.L_x_10898) ;  /* 0xfffffffc00f08947 */ /* 0x001fea000383ffff */
.L_x_10891:
[----:B------:R-:W-:Y:S05]  /*10ae0*/  BSYNC B0 ;  /* 0x0000000000007941 */ /* 0x000fea0003800000 */
.L_x_10890:
[----:B------:R-:W-:Y:S05]  /*10af0*/  EXIT ;  /* 0x000000000000794d */ /* 0x000fea0003800000 */
.L_x_10765:
[----:B0-----:R0:W1:Y:S02]  /*10b00*/  SYNCS.PHASECHK.TRANS64.TRYWAIT P0, [R7+URZ+0x22800], R0 ;  /* 0x02280000070075a7 */ /* 0x001064000800017f */
[----:B-1----:R-:W-:Y:S05]  /*10b10*/  @!P0 NANOSLEEP.SYNCS 0x989680 ;  /* 0x009896800000895d */ /* 0x002fea0003900000 */
[----:B------:R-:W1:Y:S02]  /*10b20*/  @!P0 SYNCS.PHASECHK.TRANS64 P0, [R7+URZ+0x22800], R0 ;  /* 0x02280000070085a7 */ /* 0x000e64000800007f */
[----:B-1----:R-:W-:Y:S05]  /*10b30*/  @!P0 BRA `(.L_x_10765) ;  /* 0xfffffffc00f08947 */ /* 0x002fea000383ffff */
[----:B------:R-:W-:Y:S05]  /*10b40*/  BRA `(.L_x_10899) ;  /* 0xffffff0c00ac7947 */ /* 0x000fea000383ffff */
.L_x_10769:
[----:B-1----:R1:W2:Y:S02]  /*10b50*/  SYNCS.PHASECHK.TRANS64.TRYWAIT P1, [R6+URZ+0x22830], R11 ;  /* 0x0228300b060075a7 */ /* 0x0022a4000802017f */
[----:B--2---:R-:W-:Y:S05]  /*10b60*/  @!P1 NANOSLEEP.SYNCS 0x989680 ;  /* 0x009896800000995d */ /* 0x004fea0003900000 */
[----:B------:R-:W2:Y:S02]  /*10b70*/  @!P1 SYNCS.PHASECHK.TRANS64 P1, [R6+URZ+0x22830], R11 ;  /* 0x0228300b060095a7 */ /* 0x000ea4000802007f */
[----:B--2---:R-:W-:Y:S05]  /*10b80*/  @!P1 BRA `(.L_x_10769) ;  /* 0xfffffffc00f09947 */ /* 0x004fea000383ffff */
[----:B------:R-:W-:Y:S05]  /*10b90*/  BRA `(.L_x_10768) ;  /* 0xffffff0c00d87947 */ /* 0x000fea000383ffff */
.L_x_10773:
[----:B-1----:R1:W2:Y:S02]  /*10ba0*/  SYNCS.PHASECHK.TRANS64.TRYWAIT P2, [R6+URZ+0x22850], R11 ;  /* 0x0228500b060075a7 */ /* 0x0022a4000804017f */
[----:B--2---:R-:W-:Y:S05]  /*10bb0*/  @!P2 NANOSLEEP.SYNCS 0x989680 ;  /* 0x009896800000a95d */ /* 0x004fea0003900000 */
[----:B------:R-:W2:Y:S02]  /*10bc0*/  @!P2 SYNCS.PHASECHK.TRANS64 P2, [R6+URZ+0x22850], R11 ;  /* 0x0228500b0600a5a7 */ /* 0x000ea4000804007f */
[----:B--2---:R-:W-:Y:S05]  /*10bd0*/  @!P2 BRA `(.L_x_10773) ;  /* 0xfffffffc00f0a947 */ /* 0x004fea000383ffff */
[----:B------:R-:W-:Y:S05]  /*10be0*/  BRA `(.L_x_10772) ;  /* 0xffffff2c00447947 */ /* 0x000fea000383ffff */
.L_x_10778:
[----:B-1----:R-:W-:-:S04]  /*10bf0*/  IMAD.U32 R5, RZ, RZ, UR26 ;  /* 0x0000001aff057e24 */ /* 0x002fc8000f8e00ff */
[----:B------:R1:W2:Y:S03]  /*10c00*/  SYNCS.PHASECHK.TRANS64.TRYWAIT P2, [R5+URZ+0x22830], R6 ;  /* 0x02283006050075a7 */ /* 0x0002a6000804017f */
[----:B--2---:R-:W-:Y:S05]  /*10c10*/  @!P2 NANOSLEEP.SYNCS 0x989680 ;  /* 0x009896800000a95d */ /* 0x004fea0003900000 */
[----:B------:R-:W2:Y:S02]  /*10c20*/  @!P2 SYNCS.PHASECHK.TRANS64 P2, [R5+URZ+0x22830], R6 ;  /* 0x022830060500a5a7 */ /* 0x000ea4000804007f */
[----:B--2---:R-:W-:Y:S05]  /*10c30*/  @!P2 BRA `(.L_x_10778) ;  /* 0xfffffffc00eca947 */ /* 0x004fea000383ffff */
[----:B------:R-:W-:Y:S05]  /*10c40*/  BRA `(.L_x_10777) ;  /* 0xffffff3000687947 */ /* 0x000fea000383ffff */
.L_x_10782:
[----:B--2---:R2:W3:Y:S02]  /*10c50*/  SYNCS.PHASECHK.TRANS64.TRYWAIT P2, [R177+URZ+0x22850], R6 ;  /* 0x02285006b10075a7 */ /* 0x0044e4000804017f */
[----:B---3--:R-:W-:Y:S05]  /*10c60*/  @!P2 NANOSLEEP.SYNCS 0x989680 ;  /* 0x009896800000a95d */ /* 0x008fea0003900000 */
[----:B------:R-:W3:Y:S02]  /*10c70*/  @!P2 SYNCS.PHASECHK.TRANS64 P2, [R177+URZ+0x22850], R6 ;  /* 0x02285006b100a5a7 */ /* 0x000ee4000804007f */
[----:B---3--:R-:W-:Y:S05]  /*10c80*/  @!P2 BRA `(.L_x_10782) ;  /* 0xfffffffc00f0a947 */ /* 0x008fea000383ffff */
[----:B------:R-:W-:Y:S05]  /*10c90*/  BRA `(.L_x_10781) ;  /* 0xffffff5400b87947 */ /* 0x000fea000383ffff */
.L_x_10788:
[----:B-1----:R-:W-:-:S04]  /*10ca0*/  IMAD.U32 R5, RZ, RZ, UR25 ;  /* 0x00000019ff057e24 */ /* 0x002fc8000f8e00ff */
[----:B------:R1:W2:Y:S03]  /*10cb0*/  SYNCS.PHASECHK.TRANS64.TRYWAIT P2, [R5+URZ+0x22830], R6 ;  /* 0x02283006050075a7 */ /* 0x0002a6000804017f */
[----:B--2---:R-:W-:Y:S05]  /*10cc0*/  @!P2 NANOSLEEP.SYNCS 0x989680 ;  /* 0x009896800000a95d */ /* 0x004fea0003900000 */
[----:B------:R-:W2:Y:S02]  /*10cd0*/  @!P2 SYNCS.PHASECHK.TRANS64 P2, [R5+URZ+0x22830], R6 ;  /* 0x022830060500a5a7 */ /* 0x000ea4000804007f */
[----:B--2---:R-:W-:Y:S05]  /*10ce0*/  @!P2 BRA `(.L_x_10788) ;  /* 0xfffffffc00eca947 */ /* 0x004fea000383ffff */
[----:B------:R-:W-:Y:S05]  /*10cf0*/  BRA `(.L_x_10787) ;  /* 0xffffff5800c07947 */ /* 0x000fea000383ffff */
.L_x_10792:
[----:B-1----:R1:W2:Y:S02]  /*10d00*/  SYNCS.PHASECHK.TRANS64.TRYWAIT P2, [R197+URZ+0x22850], R6 ;  /* 0x02285006c50075a7 */ /* 0x0022a4000804017f */
[----:B--2---:R-:W-:Y:S05]  /*10d10*/  @!P2 NANOSLEEP.SYNCS 0x989680 ;  /* 0x009896800000a95d */ /* 0x004fea0003900000 */
[----:B------:R-:W2:Y:S02]  /*10d20*/  @!P2 SYNCS.PHASECHK.TRANS64 P2, [R197+URZ+0x22850], R6 ;  /* 0x02285006c500a5a7 */ /* 0x000ea4000804007f */
[----:B--2---:R-:W-:Y:S05]  /*10d30*/  @!P2 BRA `(.L_x_10792) ;  /* 0xfffffffc00f0a947 */ /* 0x004fea000383ffff */
[----:B------:R-:W-:Y:S05]  /*10d40*/  BRA `(.L_x_10791) ;  /* 0xffffff7800587947 */ /* 0x000fea000383ffff */
.L_x_10832:
        /* <DEDUP_REMOVED lines=11> */
.L_x_10901:
[----:B------:R-:W-:Y:S05]  /*10e00*/  BSYNC B0 ;  /* 0x0000000000007941 */ /* 0x000fea0003800000 */
.L_x_10900:
[----:B------:R-:W-:Y:S05]  /*10e10*/  BRA `(.L_x_10902) ;  /* 0xffffffc800a87947 */ /* 0x000fea000383ffff */
.L_x_10833:
[----:B------:R-:W-:Y:S01]  /*10e20*/  BSSY B0, `(.L_x_10903) ;  /* 0x0000006000007945 */ /* 0x000fe20003800000 */
[----:B------:R-:W-:-:S07]  /*10e30*/  IMAD.MOV.U32 R15, RZ, RZ, -0x1 ;  /* 0xffffffffff0f7424 */ /* 0x000fce00078e00ff */
[----:B------:R-:W-:Y:S05]  /*10e40*/  WARPSYNC.COLLECTIVE R15, `(.L_x_10904) ;  /* 0x000000000f0c7348 */ /* 0x000fea0003c00000 */
[----:B------:R-:W-:Y:S02]  /*10e50*/  ELECT P6, UR62, PT ;  /* 0x00000000003e782f */ /* 0x000fe400038c0000 */
[----:B------:R-:W-:Y:S01]  /*10e60*/  MOV R14, UR62 ;  /* 0x0000003e000e7c02 */ /* 0x000fe20008000f00 */
[----:B------:R-:W-:Y:S10]  /*10e70*/  ENDCOLLECTIVE ;  /* 0x000000000000791b */ /* 0x000ff40003800000 */
.L_x_10904:
[----:B------:R-:W-:Y:S05]  /*10e80*/  BSYNC B0 ;  /* 0x0000000000007941 */ /* 0x000fea0003800000 */
.L_x_10903:
[----:B------:R-:W-:Y:S05]  /*10e90*/  BRA `(.L_x_10905) ;  /* 0xffffffc800987947 */ /* 0x000fea000383ffff */
.L_x_10836:
[----:B0-----:R0:W1:Y:S02]  /*10ea0*/  SYNCS.PHASECHK.TRANS64.TRYWAIT P0, [R8+URZ+0x22840], R10 ;  /* 0x0228400a080075a7 */ /* 0x001064000800017f */
[----:B-1----:R-:W-:Y:S05]  /*10eb0*/  @!P0 NANOSLEEP.SYNCS 0x989680 ;  /* 0x009896800000895d */ /* 0x002fea0003900000 */
[----:B------:R-:W1:Y:S02]  /*10ec0*/  @!P0 SYNCS.PHASECHK.TRANS64 P0, [R8+URZ+0x22840], R10 ;  /* 0x0228400a080085a7 */ /* 0x000e64000800007f */
[----:B-1----:R-:W-:Y:S05]  /*10ed0*/  @!P0 BRA `(.L_x_10836) ;  /* 0xfffffffc00f08947 */ /* 0x002fea000383ffff */
[----:B------:R-:W-:Y:S05]  /*10ee0*/  BRA `(.L_x_10906) ;  /* 0xffffffc800fc7947 */ /* 0x000fea000383ffff */
.L_x_10839:
        /* <DEDUP_REMOVED lines=8> */
.L_x_10842:
[----:B0-----:R0:W1:Y:S02]  /*10f70*/  SYNCS.PHASECHK.TRANS64.TRYWAIT P0, [R11+URZ+0x22860], R6 ;  /* 0x022860060b0075a7 */ /* 0x001064000800017f */
[----:B-1----:R-:W-:Y:S05]  /*10f80*/  @!P0 NANOSLEEP.SYNCS 0x989680 ;  /* 0x009896800000895d */ /* 0x002fea0003900000 */
[----:B------:R-:W1:Y:S02]  /*10f90*/  @!P0 SYNCS.PHASECHK.TRANS64 P0, [R11+URZ+0x22860], R6 ;  /* 0x022860060b0085a7 */ /* 0x000e64000800007f */
[----:B-1----:R-:W-:Y:S05]  /*10fa0*/  @!P0 BRA `(.L_x_10842) ;  /* 0xfffffffc00f08947 */ /* 0x002fea000383ffff */
[----:B------:R-:W-:Y:S05]  /*10fb0*/  BRA `(.L_x_10908) ;  /* 0xffffffcc00f47947 */ /* 0x000fea000383ffff */
.L_x_10851:
[----:B-1----:R1:W2:Y:S02]  /*10fc0*/  SYNCS.PHASECHK.TRANS64.TRYWAIT P0, [R2+URZ+0x22840], R3 ;  /* 0x02284003020075a7 */ /* 0x0022a4000800017f */
[----:B--2---:R-:W-:Y:S05]  /*10fd0*/  @!P0 NANOSLEEP.SYNCS 0x989680 ;  /* 0x009896800000895d */ /* 0x004fea0003900000 */
[----:B------:R-:W2:Y:S02]  /*10fe0*/  @!P0 SYNCS.PHASECHK.TRANS64 P0, [R2+URZ+0x22840], R3 ;  /* 0x02284003020085a7 */ /* 0x000ea4000800007f */
[----:B--2---:R-:W-:Y:S05]  /*10ff0*/  @!P0 BRA `(.L_x_10851) ;  /* 0xfffffffc00f08947 */ /* 0x004fea000383ffff */
[----:B------:R-:W-:Y:S05]  /*11000*/  BRA `(.L_x_10909) ;  /* 0xffffffd4006c7947 */ /* 0x000fea000383ffff */
.L_x_10853:
[----:B0-----:R0:W2:Y:S02]  /*11010*/  SYNCS.PHASECHK.TRANS64.TRYWAIT P0, [R2+URZ+0x22860], R3 ;  /* 0x02286003020075a7 */ /* 0x0010a4000800017f */
[----:B--2---:R-:W-:Y:S05]  /*11020*/  @!P0 NANOSLEEP.SYNCS 0x989680 ;  /* 0x009896800000895d */ /* 0x004fea0003900000 */
[----:B------:R-:W2:Y:S02]  /*11030*/  @!P0 SYNCS.PHASECHK.TRANS64 P0, [R2+URZ+0x22860], R3 ;  /* 0x02286003020085a7 */ /* 0x000ea4000800007f */
[----:B--2---:R-:W-:Y:S05]  /*11040*/  @!P0 BRA `(.L_x_10853) ;  /* 0xfffffffc00f08947 */ /* 0x004fea000383ffff */
[----:B------:R-:W-:Y:S05]  /*11050*/  BRA `(.L_x_10910) ;  /* 0xffffffd400dc7947 */ /* 0x000fea000383ffff */
.L_x_10858:
[----:B-1----:R1:W2:Y:S02]  /*11060*/  SYNCS.PHASECHK.TRANS64.TRYWAIT P0, [R2+URZ+0x22840], R3 ;  /* 0x02284003020075a7 */ /* 0x0022a4000800017f */
[----:B--2---:R-:W-:Y:S05]  /*11070*/  @!P0 NANOSLEEP.SYNCS 0x989680 ;  /* 0x009896800000895d */ /* 0x004fea0003900000 */
[----:B------:R-:W2:Y:S02]  /*11080*/  @!P0 SYNCS.PHASECHK.TRANS64 P0, [R2+URZ+0x22840], R3 ;  /* 0x02284003020085a7 */ /* 0x000ea4000800007f */
[----:B--2---:R-:W-:Y:S05]  /*11090*/  @!P0 BRA `(.L_x_10858) ;  /* 0xfffffffc00f08947 */ /* 0x004fea000383ffff */
[----:B------:R-:W-:Y:S05]  /*110a0*/  BRA `(.L_x_10911) ;  /* 0xffffffdc00287947 */ /* 0x000fea000383ffff */
.L_x_10860:
[----:B0-----:R0:W2:Y:S02]  /*110b0*/  SYNCS.PHASECHK.TRANS64.TRYWAIT P1, [R2+URZ+0x22860], R3 ;  /* 0x02286003020075a7 */ /* 0x0010a4000802017f */
[----:B--2---:R-:W-:Y:S05]  /*110c0*/  @!P1 NANOSLEEP.SYNCS 0x989680 ;  /* 0x009896800000995d */ /* 0x004fea0003900000 */
[----:B------:R-:W2:Y:S02]  /*110d0*/  @!P1 SYNCS.PHASECHK.TRANS64 P1, [R2+URZ+0x22860], R3 ;  /* 0x02286003020095a7 */ /* 0x000ea4000802007f */
[----:B--2---:R-:W-:Y:S05]  /*110e0*/  @!P1 BRA `(.L_x_10860) ;  /* 0xfffffffc00f09947 */ /* 0x004fea000383ffff */
[----:B------:R-:W-:Y:S05]  /*110f0*/  BRA `(.L_x_10912) ;  /* 0xffffffdc00947947 */ /* 0x000fea000383ffff */
.L_x_10865:
[----:B--2---:R2:W3:Y:S02]  /*11100*/  SYNCS.PHASECHK.TRANS64.TRYWAIT P0, [R2+URZ+0x22840], R3 ;  /* 0x02284003020075a7 */ /* 0x0044e4000800017f */
[----:B---3--:R-:W-:Y:S05]  /*11110*/  @!P0 NANOSLEEP.SYNCS 0x989680 ;  /* 0x009896800000895d */ /* 0x008fea0003900000 */
[----:B------:R-:W3:Y:S02]  /*11120*/  @!P0 SYNCS.PHASECHK.TRANS64 P0, [R2+URZ+0x22840], R3 ;  /* 0x02284003020085a7 */ /* 0x000ee4000800007f */
[----:B---3--:R-:W-:Y:S05]  /*11130*/  @!P0 BRA `(.L_x_10865) ;  /* 0xfffffffc00f08947 */ /* 0x008fea000383ffff */
[----:B------:R-:W-:Y:S05]  /*11140*/  BRA `(.L_x_10913) ;  /* 0xffffffe000c07947 */ /* 0x000fea000383ffff */
.L_x_10867:
[----:B0-----:R0:W1:Y:S02]  /*11150*/  SYNCS.PHASECHK.TRANS64.TRYWAIT P1, [R2+URZ+0x22860], R3 ;  /* 0x02286003020075a7 */ /* 0x001064000802017f */
[----:B-1----:R-:W-:Y:S05]  /*11160*/  @!P1 NANOSLEEP.SYNCS 0x989680 ;  /* 0x009896800000995d */ /* 0x002fea0003900000 */
[----:B------:R-:W1:Y:S02]  /*11170*/  @!P1 SYNCS.PHASECHK.TRANS64 P1, [R2+URZ+0x22860], R3 ;  /* 0x02286003020095a7 */ /* 0x000e64000802007f */
[----:B-1----:R-:W-:Y:S05]  /*11180*/  @!P1 BRA `(.L_x_10867) ;  /* 0xfffffffc00f09947 */ /* 0x002fea000383ffff */
[----:B------:R-:W-:Y:S05]  /*11190*/  BRA `(.L_x_10914) ;  /* 0xffffffe400307947 */ /* 0x000fea000383ffff */
.L_x_10872:
        /* <DEDUP_REMOVED lines=8> */
.L_x_10916:
[----:B------:R-:W-:Y:S05]  /*11220*/  BSYNC B0 ;  /* 0x0000000000007941 */ /* 0x000fea0003800000 */
.L_x_10915:
        /* <DEDUP_REMOVED lines=8> */
.L_x_10917:
[----:B------:R-:W-:Y:S01]  /*112b0*/  MOV R7, R14 ;  /* 0x0000000e00077202 */ /* 0x000fe20000000f00 */
[----:B------:R-:W-:Y:S06]  /*112c0*/  BRA `(.L_x_10918) ;  /* 0xffffffe800247947 */ /* 0x000fec000383ffff */
.L_x_10875:
        /* <DEDUP_REMOVED lines=8> */
.L_x_10920:
[----:B------:R-:W-:Y:S05]  /*11350*/  BSYNC B0 ;  /* 0x0000000000007941 */ /* 0x000fea0003800000 */
.L_x_10919:
        /* <DEDUP_REMOVED lines=10> */
.L_x_10921:
        /* <DEDUP_REMOVED lines=8> */
.L_x_10922:
        /* <DEDUP_REMOVED lines=8> */
.L_x_10923:
        /* <DEDUP_REMOVED lines=8> */
.L_x_10924:
        /* <DEDUP_REMOVED lines=8> */
.L_x_10925:
[----:B------:R-:W-:Y:S05]  /*11600*/  BRA `(.L_x_10926) ;  /* 0xffffffe400e87947 */ /* 0x000fea000383ffff */
.L_x_10880:
        /* <DEDUP_REMOVED lines=8> */
.L_x_10928:
[----:B------:R-:W-:Y:S05]  /*11690*/  BSYNC B0 ;  /* 0x0000000000007941 */ /* 0x000fea0003800000 */
.L_x_10927:
        /* <DEDUP_REMOVED lines=10> */
.L_x_10929:
        /* <DEDUP_REMOVED lines=8> */
.L_x_10930:
        /* <DEDUP_REMOVED lines=8> */
.L_x_10931:
        /* <DEDUP_REMOVED lines=8> */
.L_x_10932:
        /* <DEDUP_REMOVED lines=8> */
.L_x_10933:
[----:B------:R-:W-:Y:S05]  /*11940*/  BRA `(.L_x_10934) ;  /* 0xffffffe400cc7947 */ /* 0x000fea000383ffff */
.L_x_10882:
[----:B------:R-:W-:Y:S01]  /*11950*/  BSSY B0, `(.L_x_10935) ;  /* 0x0000006000007945 */ /* 0x000fe20003800000 */
[----:B------:R-:W-:Y:S01]  /*11960*/  PLOP3.LUT P6, PT, P6, PT, PT, 0x8, 0x0 ;  /* 0x000000000000781c */ /* 0x000fe200037ce170 */
[----:B------:R-:W-:-:S12]  /*11970*/  IMAD.MOV.U32 R15, RZ, RZ, -0x1 ;  /* 0xffffffffff0f7424 */ /* 0x000fd800078e00ff */
[----:B0-----:R-:W-:Y:S05]  /*11980*/  WARPSYNC.COLLECTIVE R15, `(.L_x_10936) ;  /* 0x000000000f087348 */ /* 0x001fea0003c00000 */
[----:B------:R-:W-:Y:S01]  /*11990*/  VOTE.ANY R14, PT, P6 ;  /* 0x00000000000e7806 */ /* 0x000fe200030e0100 */
[----:B0-----:R-:W-:Y:S06]  /*119a0*/  ENDCOLLECTIVE ;  /* 0x000000000000791b */ /* 0x001fec0003800000 */
.L_x_10936:
[----:B------:R-:W-:Y:S05]  /*119b0*/  BSYNC B0 ;  /* 0x0000000000007941 */ /* 0x000fea0003800000 */
.L_x_10935:
        /* <DEDUP_REMOVED lines=9> */
.L_x_10937:
[----:B------:R-:W-:Y:S01]  /*11a50*/  IMAD.MOV.U32 R17, RZ, RZ, R14 ;  /* 0x000000ffff117224 */ /* 0x000fe200078e000e */
[----:B------:R-:W-:Y:S06]  /*11a60*/  BRA `(.L_x_10938) ;  /* 0xffffffe400bc7947 */ /* 0x000fec000383ffff */
.L_x_10884:
[----:B------:R-:W-:Y:S01]  /*11a70*/  BSSY B0, `(.L_x_10939) ;  /* 0x0000007000007945 */ /* 0x000fe20003800000 */
[----:B------:R-:W-:Y:S02]  /*11a80*/  IMAD.MOV.U32 R13, RZ, RZ, R2 ;  /* 0x000000ffff0d7224 */ /* 0x000fe400078e0002 */
[----:B------:R-:W-:Y:S02]  /*11a90*/  IMAD.MOV.U32 R11, RZ, RZ, 0x1f ;  /* 0x0000001fff0b7424 */ /* 0x000fe400078e00ff */
[----:B------:R-:W-:-:S07]  /*11aa0*/  IMAD.MOV.U32 R15, RZ, RZ, -0x1 ;  /* 0xffffffffff0f7424 */ /* 0x000fce00078e00ff */
[----:B012---:R-:W-:Y:S05]  /*11ab0*/  WARPSYNC.COLLECTIVE R15, `(.L_x_10940) ;  /* 0x000000000f087348 */ /* 0x007fea0003c00000 */
[----:B------:R3:W4:Y:S02]  /*11ac0*/  SHFL.IDX P6, R14, R13, R12, R11 ;  /* 0x0000000c0d0e7389 */ /* 0x00072400000c000b */
[----:B01234-:R-:W-:Y:S01]  /*11ad0*/  ENDCOLLECTIVE ;  /* 0x000000000000791b */ /* 0x01ffe20003800000 */
.L_x_10940:
[----:B------:R-:W-:Y:S05]  /*11ae0*/  BSYNC B0 ;  /* 0x0000000000007941 */ /* 0x000fea0003800000 */
.L_x_10939:
[----:B------:R-:W-:Y:S01]  /*11af0*/  IMAD.MOV.U32 R7, RZ, RZ, R14 ;  /* 0x000000ffff077224 */ /* 0x000fe200078e000e */
[----:B------:R-:W-:Y:S06]  /*11b00*/  BRA `(.L_x_10883) ;  /* 0xffffffe400b07947 */ /* 0x000fec000383ffff */
.L_x_10888:
[----:B-1----:R1:W2:Y:S02]  /*11b10*/  SYNCS.PHASECHK.TRANS64.TRYWAIT P0, [R0+URZ+0x22820], R3 ;  /* 0x02282003000075a7 */ /* 0x0022a4000800017f */
[----:B--2---:R-:W-:Y:S05]  /*11b20*/  @!P0 NANOSLEEP.SYNCS 0x989680 ;  /* 0x009896800000895d */ /* 0x004fea0003900000 */
[----:B------:R-:W2:Y:S02]  /*11b30*/  @!P0 SYNCS.PHASECHK.TRANS64 P0, [R0+URZ+0x22820], R3 ;  /* 0x02282003000085a7 */ /* 0x000ea4000800007f */
[----:B--2---:R-:W-:Y:S05]  /*11b40*/  @!P0 BRA `(.L_x_10888) ;  /* 0xfffffffc00f08947 */ /* 0x004fea000383ffff */
[----:B------:R-:W-:Y:S05]  /*11b50*/  BRA `(.L_x_10941) ;  /* 0xffffffec00247947 */ /* 0x000fea000383ffff */
.L_x_10889:
[----:B------:R-:W2:Y:S01]  /*11b60*/  S2R R2, SR_TID.X ;  /* 0x0000000000027919 */ /* 0x000ea20000002100 */
        /* <DEDUP_REMOVED lines=10> */
.L_x_10943:
[----:B------:R-:W-:Y:S05]  /*11c10*/  BSYNC B0 ;  /* 0x0000000000007941 */ /* 0x000fea0003800000 */
.L_x_10942:
[----:B------:R-:W-:Y:S05]  /*11c20*/  BRA `(.L_x_10944) ;  /* 0xffffffec000c7947 */ /* 0x000fea000383ffff */
.L_x_10892:
[----:B------:R-:W-:Y:S01]  /*11c30*/  BSSY B1, `(.L_x_10945) ;  /* 0x0000006000017945 */ /* 0x000fe20003800000 */
[----:B------:R-:W-:-:S07]  /*11c40*/  IMAD.MOV.U32 R15, RZ, RZ, -0x1 ;  /* 0xffffffffff0f7424 */ /* 0x000fce00078e00ff */
[----:B012---:R-:W-:Y:S05]  /*11c50*/  WARPSYNC.COLLECTIVE R15, `(.L_x_10946) ;  /* 0x000000000f0c7348 */ /* 0x007fea0003c00000 */
[----:B------:R-:W-:Y:S02]  /*11c60*/  ELECT P6, UR62, PT ;  /* 0x00000000003e782f */ /* 0x000fe400038c0000 */
[----:B------:R-:W-:Y:S01]  /*11c70*/  MOV R14, UR62 ;  /* 0x0000003e000e7c02 */ /* 0x000fe20008000f00 */
[----:B012---:R-:W-:Y:S10]  /*11c80*/  ENDCOLLECTIVE ;  /* 0x000000000000791b */ /* 0x007ff40003800000 */
.L_x_10946:
[----:B------:R-:W-:Y:S05]  /*11c90*/  BSYNC B1 ;  /* 0x0000000000017941 */ /* 0x000fea0003800000 */
.L_x_10945:
[----:B------:R-:W-:Y:S05]  /*11ca0*/  BRA `(.L_x_10947) ;  /* 0xffffffec00047947 */ /* 0x000fea000383ffff */
.L_x_10894:
[----:B-1----:R1:W2:Y:S02]  /*11cb0*/  SYNCS.PHASECHK.TRANS64.TRYWAIT P0, [R6+URZ], R5 ;  /* 0x00000005060075a7 */ /* 0x0022a4000800017f */
[----:B--2---:R-:W-:Y:S05]  /*11cc0*/  @!P0 NANOSLEEP.SYNCS 0x989680 ;  /* 0x009896800000895d */ /* 0x004fea0003900000 */
[----:B------:R-:W2:Y:S02]  /*11cd0*/  @!P0 SYNCS.PHASECHK.TRANS64 P0, [R6+URZ], R5 ;  /* 0x00000005060085a7 */ /* 0x000ea4000800007f */
[----:B--2---:R-:W-:Y:S05]  /*11ce0*/  @!P0 BRA `(.L_x_10894) ;  /* 0xfffffffc00f08947 */ /* 0x004fea000383ffff */
[----:B------:R-:W-:Y:S05]  /*11cf0*/  BRA `(.L_x_10948) ;  /* 0xffffffec00407947 */ /* 0x000fea000383ffff */
.L_x_10895:
[----:B--2---:R2:W3:Y:S02]  /*11d00*/  SYNCS.PHASECHK.TRANS64.TRYWAIT P0, [R7+URZ], R2 ;  /* 0x00000002070075a7 */ /* 0x0044e4000800017f */
[----:B---3--:R-:W-:Y:S05]  /*11d10*/  @!P0 NANOSLEEP.SYNCS 0x989680 ;  /* 0x009896800000895d */ /* 0x008fea0003900000 */
[----:B------:R-:W3:Y:S02]  /*11d20*/  @!P0 SYNCS.PHASECHK.TRANS64 P0, [R7+URZ], R2 ;  /* 0x00000002070085a7 */ /* 0x000ee4000800007f */
[----:B---3--:R-:W-:Y:S05]  /*11d30*/  @!P0 BRA `(.L_x_10895) ;  /* 0xfffffffc00f08947 */ /* 0x008fea000383ffff */
[----:B------:R-:W-:Y:S05]  /*11d40*/  BRA `(.L_x_10949) ;  /* 0xffffffec00347947 */ /* 0x000fea000383ffff */
.L_x_10897:
[----:B---3--:R3:W4:Y:S02]  /*11d50*/  SYNCS.PHASECHK.TRANS64.TRYWAIT P0, [R4+URZ], R5 ;  /* 0x00000005040075a7 */ /* 0x008724000800017f */
[----:B----4-:R-:W-:Y:S05]  /*11d60*/  @!P0 NANOSLEEP.SYNCS 0x989680 ;  /* 0x009896800000895d */ /* 0x010fea0003900000 */
[----:B------:R-:W4:Y:S02]  /*11d70*/  @!P0 SYNCS.PHASECHK.TRANS64 P0, [R4+URZ], R5 ;  /* 0x00000005040085a7 */ /* 0x000f24000800007f */
[----:B----4-:R-:W-:Y:S05]  /*11d80*/  @!P0 BRA `(.L_x_10897) ;  /* 0xfffffffc00f08947 */ /* 0x010fea000383ffff */
[----:B------:R-:W-:Y:S05]  /*11d90*/  BRA `(.L_x_10950) ;  /* 0xffffffec003c7947 */ /* 0x000fea000383ffff */
.L_x_10951:
        /* <DEDUP_REMOVED lines=14> */
.L_x_11976:


//--------------------- .text._ZN7cutlass13device_kernelIN5flash11enable_sm90INS1_16FlashAttnFwdSm90INS1_25CollectiveMainloopFwdSm90ILi2EN4cute5tupleIJNS5_1CILi1EEES8_S8_EEENS6_IJNS7_ILi128EEENS7_ILi96EEENS7_ILi64EEEEEELi256ENS_6half_tEfNS_4arch4Sm90ELb1ELb0ELb1ELb1ELb0ELb1ELb0ELb1ELb0ELb0ELb0ELb0EEENS1_21CollectiveEpilogueFwdINS6_IJSA_NS7_ILi256EEESB_EEES9_SE_SG_Li256ELb1ELb0ELb0ELb0EEENS1_36VarlenDynamicPersistentTileSchedulerILi128ELi96ELi256ELi32ELb0ELb0ELb1ELb1ELb1ELb1EEEEEEEEEvNT_6ParamsE --------------------------
	.section	.text._ZN7cutlass13device_kernelIN5flash11enable_sm90INS1_16FlashAttnFwdSm90INS1_25CollectiveMainloopFwdSm90ILi2EN4cute5tupleIJNS5_1CILi1EEES8_S8_EEENS6_IJNS7_ILi128EEENS7_ILi96EEENS7_ILi64EEEEEELi256ENS_6half_tEfNS_4arch4Sm90ELb1ELb0ELb1ELb1ELb0ELb1ELb0ELb1ELb0ELb0ELb0ELb0EEENS1_21CollectiveEpilogueFwdINS6_IJSA_NS7_ILi256EEESB_EEES9_SE_SG_Li256ELb1ELb0ELb0ELb0EEENS1_36VarlenDynamicPersistentTileSchedulerILi128ELi96ELi256ELi32ELb0ELb0ELb1ELb1ELb1ELb1EEEEEEEEEvNT_6ParamsE,"ax",@progbits
	.align	128
.text._ZN7cutlass13device_kernelIN5flash11enable_sm90INS1_16FlashAttnFwdSm90INS1_25CollectiveMainloopFwdSm90ILi2EN4cute5tupleIJNS5_1CILi1EEES8_S8_EEENS6_IJNS7_ILi128EEENS7_ILi96EEENS7_ILi64EEEEEELi256ENS_6half_tEfNS_4arch4Sm90ELb1ELb0ELb1ELb1ELb0ELb1ELb0ELb1ELb0ELb0ELb0ELb0EEENS1_21CollectiveEpilogueFwdINS6_IJSA_NS7_ILi256EEESB_EEES9_SE_SG_Li256ELb1ELb0ELb0ELb0EEENS1_36VarlenDynamicPersistentTileSchedulerILi128ELi96ELi256ELi32ELb0ELb0ELb1ELb1ELb1ELb1EEEEEEEEEvNT_6ParamsE:
        .type           _ZN7cutlass13device_kernelIN5flash11enable_sm90INS1_16FlashAttnFwdSm90INS1_25CollectiveMainloopFwdSm90ILi2EN4cute5tupleIJNS5_1CILi1EEES8_S8_EEENS6_IJNS7_ILi128EEENS7_ILi96EEENS7_ILi64EEEEEELi256ENS_6half_tEfNS_4arch4Sm90ELb1ELb0ELb1ELb1ELb0ELb1ELb0ELb1ELb0ELb0ELb0ELb0EEENS1_21CollectiveEpilogueFwdINS6_IJSA_NS7_ILi256EEESB_EEES9_SE_SG_Li256ELb1ELb0ELb0ELb0EEENS1_36VarlenDynamicPersistentTileSchedulerILi128ELi96ELi256ELi32ELb0ELb0ELb1ELb1ELb1ELb1EEEEEEEEEvNT_6ParamsE,@function
        .size           _ZN7cutlass13device_kernelIN5flash11enable_sm90INS1_16FlashAttnFwdSm90INS1_25CollectiveMainloopFwdSm90ILi2EN4cute5tupleIJNS5_1CILi1EEES8_S8_EEENS6_IJNS7_ILi128EEENS7_ILi96EEENS7_ILi64EEEEEELi256ENS_6half_tEfNS_4arch4Sm90ELb1ELb0ELb1ELb1ELb0ELb1ELb0ELb1ELb0ELb0ELb0ELb0EEENS1_21CollectiveEpilogueFwdINS6_IJSA_NS7_ILi256EEESB_EEES9_SE_SG_Li256ELb1ELb0ELb0ELb0EEENS1_36VarlenDynamicPersistentTileSchedulerILi128ELi96ELi256ELi32ELb0ELb0ELb1ELb1ELb1ELb1EEEEEEEEEvNT_6ParamsE,(.L_x_11977 - _ZN7cutlass13device_kernelIN5flash11enable_sm90INS1_16FlashAttnFwdSm90INS1_25CollectiveMainloopFwdSm90ILi2EN4cute5tupleIJNS5_1CILi1EEES8_S8_EEENS6_IJNS7_ILi128EEENS7_ILi96EEENS7_ILi64EEEEEELi256ENS_6half_tEfNS_4arch4Sm90ELb1ELb0ELb1ELb1ELb0ELb1ELb0ELb1ELb0ELb0ELb0ELb0EEENS1_21CollectiveEpilogueFwdINS6_IJSA_NS7_ILi256EEESB_EEES9_SE_SG_Li256ELb1ELb0ELb0ELb0EEENS1_36VarlenDynamicPersistentTileSchedulerILi128ELi96ELi256ELi32ELb0ELb0ELb1ELb1ELb1ELb1EEEEEEEEEvNT_6ParamsE)
        .other          _ZN7cutlass13device_kernelIN5flash11enable_sm90INS1_16FlashAttnFwdSm90INS1_25CollectiveMainloopFwdSm90ILi2EN4cute5tupleIJNS5_1CILi1EEES8_S8_EEENS6_IJNS7_ILi128EEENS7_ILi96EEENS7_ILi64EEEEEELi256ENS_6half_tEfNS_4arch4Sm90ELb1ELb0ELb1ELb1ELb0ELb1ELb0ELb1ELb0ELb0ELb0ELb0EEENS1_21CollectiveEpilogueFwdINS6_IJSA_NS7_ILi256EEESB_EEES9_SE_SG_Li256ELb1ELb0ELb0ELb0EEENS1_36VarlenDynamicPersistentTileSchedulerILi128ELi96ELi256ELi32ELb0ELb0ELb1ELb1ELb1ELb1EEEEEEEEEvNT_6ParamsE,@"STO_CUDA_ENTRY STV_DEFAULT"
_ZN7cutlass13device_kernelIN5flash11enable_sm90INS1_16FlashAttnFwdSm90INS1_25CollectiveMainloopFwdSm90ILi2EN4cute5tupleIJNS5_1CILi1EEES8_S8_EEENS6_IJNS7_ILi128EEENS7_ILi96EEENS7_ILi64EEEEEELi256ENS_6half_tEfNS_4arch4Sm90ELb1ELb0ELb1ELb1ELb0ELb1ELb0ELb1ELb0ELb0ELb0ELb0EEENS1_21CollectiveEpilogueFwdINS6_IJSA_NS7_ILi256EEESB_EEES9_SE_SG_Li256ELb1ELb0ELb0ELb0EEENS1_36VarlenDynamicPersistentTileSchedulerILi128ELi96ELi256ELi32ELb0ELb0ELb1ELb1ELb1ELb1EEEEEEEEEvNT_6ParamsE:
        /* <DEDUP_REMOVED lines=27> */
.L_x_10953:
[----:B------:R-:W-:Y:S05]  /*01b0*/  BSYNC B0 ;  /* 0x0000000000007941 */ /* 0x000fea0003800000 */
.L_x_10952:
        /* <DEDUP_REMOVED lines=41> */
.L_x_10954:
        /* <DEDUP_REMOVED lines=22> */
.L_x_10955:
        /* <DEDUP_REMOVED lines=18> */
.L_x_10956:
        /* <DEDUP_REMOVED lines=22> */
.L_x_10957:
        /* <DEDUP_REMOVED lines=22> */
.L_x_10958:
        /* <DEDUP_REMOVED lines=8> */
.L_x_10961:
        /* <DEDUP_REMOVED lines=21> */
[----:B------:R-:W-:Y:S01]  /*0b60*/  CS2R R22, SRZ ;  /* 0x0000000000167805 */ /* 0x000fe2000001ff00 */
[----:B------:R-:W-:Y:S01]  /*0b70*/  IMAD.MOV.U32 R204, RZ, RZ, RZ ;  /* 0x000000ffffcc7224 */ /* 0x000fe200078e00ff */
[----:B------:R-:W-:Y:S01]  /*0b80*/  ULOP3.LUT UR44, UR36, 0x1, URZ, 0xfc, !UPT ;  /* 0x00000001242c7892 */ /* 0x000fe2000f8efc3f */
[----:B0-----:R-:W-:-:S05]  /*0b90*/  VIADD R10, R2, 0xffffff80 ;  /* 0xffffff80020a7836 */ /* 0x001fca0000000000 */
[----:B------:R-:W-:-:S04]  /*0ba0*/  SHF.R.S32.HI R0, RZ, 0x1f, R10 ;  /* 0x0000001fff007819 */ /* 0x000fc8000001140a */
[CC--:B------:R-:W-:Y:S02]  /*0bb0*/  LEA.HI R2, R0.reuse, R10.reuse, RZ, 0x7 ;  /* 0x0000000a00027211 */ /* 0x0c0fe400078f38ff */
[----:B------:R-:W-:Y:S02]  /*0bc0*/  LEA.HI R209, R0, R10, RZ, 0x5 ;  /* 0x0000000a00d17211 */ /* 0x000fe400078f28ff */
[----:B------:R-:W-:Y:S02]  /*0bd0*/  LOP3.LUT R236, R2, 0xffffff80, RZ, 0xc0, !PT ;  /* 0xffffff8002ec7812 */ /* 0x000fe400078ec0ff */
[----:B------:R-:W-:Y:S02]  /*0be0*/  SHF.R.S32.HI R209, RZ, 0x5, R209 ;  /* 0x00000005ffd17819 */ /* 0x000fe400000114d1 */
[----:B------:R-:W-:Y:S02]  /*0bf0*/  IADD3 R236, R10, -R236, RZ ;  /* 0x800000ec0aec7210 */ /* 0x000fe40007ffe0ff */
        /* <DEDUP_REMOVED lines=17> */
[----:B------:R-:W-:Y:S01]  /*0d10*/  LOP3.LUT R211, R7, 0x7ffffffc, RZ, 0xc0, !PT ;  /* 0x7ffffffc07d37812 */ /* 0x000fe200078ec0ff */
[----:B------:R-:W-:Y:S01]  /*0d20*/  IMAD.IADD R4, R10, 0x1, -R4 ;  /* 0x000000010a047824 */ /* 0x000fe200078e0a04 */
[----:B------:R-:W-:Y:S01]  /*0d30*/  LOP3.LUT R3, R3, 0x1ffffffe, RZ, 0xc0, !PT ;  /* 0x1ffffffe03037812 */ /* 0x000fe200078ec0ff */
[----:B------:R-:W-:Y:S01]  /*0d40*/  IMAD.IADD R2, R11, 0x1, -R2 ;  /* 0x000000010b027824 */ /* 0x000fe200078e0a02 */
[----:B------:R-:W-:Y:S02]  /*0d50*/  IADD3 R211, R236, -R211, RZ ;  /* 0x800000d3ecd37210 */ /* 0x000fe40007ffe0ff */
[----:B------:R-:W-:Y:S01]  /*0d60*/  LEA R4, R209, R4, 0x4 ;  /* 0x00000004d1047211 */ /* 0x000fe200078e20ff */
[----:B------:R-:W-:Y:S01]  /*0d70*/  IMAD.IADD R3, R6, 0x1, -R3 ;  /* 0x0000000106037824 */ /* 0x000fe200078e0a03 */
[----:B------:R-:W-:Y:S01]  /*0d80*/  LEA R212, R2, R5, 0x6 ;  /* 0x0000000502d47211 */ /* 0x000fe200078e30ff */
[----:B------:R-:W-:-:S02]  /*0d90*/  IMAD.MOV.U32 R2, RZ, RZ, RZ ;  /* 0x000000ffff027224 */ /* 0x000fc400078e00ff */
[----:B------:R-:W-:Y:S01]  /*0da0*/  IMAD R8, R4, 0x8, R3 ;  /* 0x0000000804087824 */ /* 0x000fe200078e0203 */
[CC--:B------:R-:W-:Y:S02]  /*0db0*/  LEA.HI R3, R0.reuse, R10.reuse, RZ, 0x2 ;  /* 0x0000000a00037211 */ /* 0x0c0fe400078f10ff */
[----:B------:R-:W-:Y:S02]  /*0dc0*/  LEA.HI R0, R0, R10, RZ, 0x3 ;  /* 0x0000000a00007211 */ /* 0x000fe400078f18ff */
[----:B------:R-:W-:Y:S02]  /*0dd0*/  SHF.R.S32.HI R19, RZ, 0x2, R3 ;  /* 0x00000002ff137819 */ /* 0x000fe40000011403 */
[----:B------:R-:W-:Y:S02]  /*0de0*/  SHF.R.S32.HI R206, RZ, 0x3, R0 ;  /* 0x00000003ffce7819 */ /* 0x000fe40000011400 */
[----:B------:R-:W-:Y:S02]  /*0df0*/  LOP3.LUT R0, R0, 0x1ffffff8, RZ, 0xc0, !PT ;  /* 0x1ffffff800007812 */ /* 0x000fe400078ec0ff */
[----:B------:R-:W-:-:S02]  /*0e00*/  IADD3 R225, R19, 0x40, RZ ;  /* 0x0000004013e17810 */ /* 0x000fc40007ffe0ff */
[----:B------:R-:W-:Y:S01]  /*0e10*/  LOP3.LUT R235, R3, 0xfffffffc, RZ, 0xc0, !PT ;  /* 0xfffffffc03eb7812 */ /* 0x000fe200078ec0ff */
[----:B------:R-:W-:Y:S01]  /*0e20*/  IMAD.IADD R0, R10, 0x1, -R0 ;  /* 0x000000010a007824 */ /* 0x000fe200078e0a00 */
[----:B------:R-:W-:Y:S01]  /*0e30*/  SHF.R.S32.HI R6, RZ, 0x1f, R225 ;  /* 0x0000001fff067819 */ /* 0x000fe200000114e1 */
[----:B------:R-:W-:Y:S01]  /*0e40*/  IMAD.SHL.U32 R208, R225, 0x40, RZ ;  /* 0x00000040e1d07824 */ /* 0x000fe200078e00ff */
[----:B------:R-:W-:Y:S01]  /*0e50*/  SHF.R.S32.HI R4, RZ, 0x1f, R3 ;  /* 0x0000001fff047819 */ /* 0x000fe20000011403 */
[----:B------:R-:W-:Y:S01]  /*0e60*/  IMAD.SHL.U32 R205, R0, 0x8, RZ ;  /* 0x0000000800cd7824 */ /* 0x000fe200078e00ff */
[----:B------:R-:W-:Y:S01]  /*0e70*/  LEA.HI R6, R6, R225, RZ, 0x3 ;  /* 0x000000e106067211 */ /* 0x000fe200078f18ff */
[----:B------:R-:W-:Y:S01]  /*0e80*/  IMAD.SHL.U32 R0, R8, 0x8, RZ ;  /* 0x0000000808007824 */ /* 0x000fe200078e00ff */
[----:B------:R-:W-:Y:S01]  /*0e90*/  LOP3.LUT R208, R208, 0x1c0, RZ, 0xc0, !PT ;  /* 0x000001c0d0d07812 */ /* 0x000fe200078ec0ff */
[----:B------:R-:W-:Y:S01]  /*0ea0*/  IMAD.IADD R235, R10, 0x1, -R235 ;  /* 0x000000010aeb7824 */ /* 0x000fe200078e0aeb */
[----:B------:R-:W-:Y:S01]  /*0eb0*/  LEA.HI R4, R4, R19, RZ, 0x3 ;  /* 0x0000001304047211 */ /* 0x000fe200078f18ff */
[----:B------:R-:W-:Y:S01]  /*0ec0*/  IMAD.SHL.U32 R6, R6, 0x40, RZ ;  /* 0x0000004006067824 */ /* 0x000fe200078e00ff */
[----:B------:R0:W-:Y:S01]  /*0ed0*/  STL [R1+0x8], R0 ;  /* 0x0000080001007387 */ /* 0x0001e20000100800 */
[----:B------:R-:W-:-:S02]  /*0ee0*/  SHF.R.U32.HI R5, RZ, 0x3, R208 ;  /* 0x00000003ff057819 */ /* 0x000fc400000116d0 */
[----:B------:R-:W-:Y:S02]  /*0ef0*/  SHF.L.U32 R16, R235, 0x3, RZ ;  /* 0x00000003eb107819 */ /* 0x000fe400000006ff */
[----:B------:R-:W-:Y:S02]  /*0f00*/  LOP3.LUT R210, R6, 0xfffffe00, RZ, 0xc0, !PT ;  /* 0xfffffe0006d27812 */ /* 0x000fe400078ec0ff */
[----:B------:R-:W-:Y:S02]  /*0f10*/  LOP3.LUT R3, R208, 0x38, R16, 0xf8, !PT ;  /* 0x00000038d0037812 */ /* 0x000fe400078ef810 */
[----:B------:R-:W-:Y:S02]  /*0f20*/  LOP3.LUT R4, R4, 0xfffffff8, RZ, 0xc0, !PT ;  /* 0xfffffff804047812 */ /* 0x000fe400078ec0ff */
[----:B------:R-:W-:Y:S02]  /*0f30*/  LOP3.LUT R3, R210, R3, R5, 0xf6, !PT ;  /* 0x00000003d2037212 */ /* 0x000fe400078ef605 */
[----:B------:R-:W-:Y:S01]  /*0f40*/  SHF.R.S32.HI R228, RZ, 0x1f, R19 ;  /* 0x0000001fffe47819 */ /* 0x000fe20000011413 */
[----:B------:R-:W-:Y:S01]  /*0f50*/  IMAD.IADD R233, R19, 0x1, -R4 ;  /* 0x0000000113e97824 */ /* 0x000fe200078e0a04 */
[----:B------:R-:W-:Y:S01]  /*0f60*/  SHF.R.S32.HI R17, RZ, 0x1f, R16 ;  /* 0x0000001fff117819 */ /* 0x000fe20000011410 */
[----:B0-----:R-:W-:-:S07]  /*0f70*/  IMAD R237, R3, 0x2, R18 ;  /* 0x0000000203ed7824 */ /* 0x001fce00078e0212 */
.L_x_11116:
[----:B0-----:R-:W0:Y:S02]  /*0f80*/  LDC.64 R220, c[0x0][0xc60] ;  /* 0x00031800ffdc7b82 */ /* 0x001e240000000a00 */
[----:B0-----:R-:W-:-:S06]  /*0f90*/  IMAD.WIDE R220, R203, 0x4, R220 ;  /* 0x00000004cbdc7825 */ /* 0x001fcc00078e02dc */
[----:B--2---:R-:W2:Y:S01]  /*0fa0*/  LDG.E R220, desc[UR40][R220.64] ;  /* 0x00000028dcdc7981 */ /* 0x004ea2000c1e1900 */
[----:B------:R-:W-:Y:S05]  /*0fb0*/  YIELD ;  /* 0x0000000000007946 */ /* 0x000fea0003800000 */
[----:B------:R-:W-:Y:S01]  /*0fc0*/  ULDC.64 UR4, c[0x0][0xa28] ;  /* 0x00028a0000047ab9 */ /* 0x000fe20000000a00 */
[----:B------:R-:W-:Y:S01]  /*0fd0*/  ULDC.64 UR8, c[0x0][0xa18] ;  /* 0x0002860000087ab9 */ /* 0x000fe20000000a00 */
[----:B------:R-:W-:Y:S01]  /*0fe0*/  ISETP.NE.U32.AND P1, PT, RZ, UR4, PT ;  /* 0x00000004ff007c0c */ /* 0x000fe2000bf25070 */
[----:B------:R-:W-:Y:S01]  /*0ff0*/  ULDC.64 UR6, c[0x0][0xa08] ;  /* 0x0002820000067ab9 */ /* 0x000fe20000000a00 */
[----:B------:R-:W-:Y:S01]  /*1000*/  MOV R3, RZ ;  /* 0x000000ff00037202 */ /* 0x000fe20000000f00 */
[----:B-----5:R-:W-:Y:S01]  /*1010*/  IMAD.MOV.U32 R27, RZ, RZ, RZ ;  /* 0x000000ffff1b7224 */ /* 0x020fe200078e00ff */
[----:B------:R-:W-:-:S02]  /*1020*/  ISETP.NE.AND.EX P1, PT, RZ, UR5, PT, P1 ;  /* 0x00000005ff007c0c */ /* 0x000fc4000bf25310 */
[----:B------:R-:W-:-:S04]  /*1030*/  ISETP.NE.U32.AND P0, PT, RZ, UR6, PT ;  /* 0x00000006ff007c0c */ /* 0x000fc8000bf05070 */
[----:B------:R-:W-:Y:S02]  /*1040*/  ISETP.NE.AND.EX P0, PT, RZ, UR7, PT, P0 ;  /* 0x00000007ff007c0c */ /* 0x000fe4000bf05300 */
[----:B--2---:R-:W-:Y:S01]  /*1050*/  SHF.R.S32.HI R234, RZ, 0x1f, R220 ;  /* 0x0000001fffea7819 */ /* 0x004fe200000114dc */
[----:B------:R-:W-:-:S04]  /*1060*/  IMAD.SHL.U32 R218, R220, 0x4, RZ ;  /* 0x00000004dcda7824 */ /* 0x000fc800078e00ff */
[C---:B-1----:R-:W-:Y:S02]  /*1070*/  @P1 LEA R4, P2, R220.reuse, UR4, 0x2 ;  /* 0x00000004dc041c11 */ /* 0x042fe4000f8410ff */
[C-C-:B------:R-:W-:Y:S02]  /*1080*/  SHF.L.U64.HI R219, R220.reuse, 0x2, R234.reuse ;  /* 0x00000002dcdb7819 */ /* 0x140fe400000102ea */
[----:B------:R-:W-:Y:S02]  /*1090*/  @P1 LEA.HI.X R5, R220, UR5, R234, 0x2, P2 ;  /* 0x00000005dc051c11 */ /* 0x000fe400090f14ea */
[----:B------:R-:W-:Y:S01]  /*10a0*/  ISETP.NE.U32.AND P2, PT, RZ, UR8, PT ;  /* 0x00000008ff007c0c */ /* 0x000fe2000bf45070 */
[----:B------:R-:W-:Y:S01]  /*10b0*/  ULDC UR4, c[0x0][0x288] ;  /* 0x0000a20000047ab9 */ /* 0x000fe20000000800 */
[----:B------:R-:W-:Y:S01]  /*10c0*/  IADD3 R8, P3, R218, UR6, RZ ;  /* 0x00000006da087c10 */ /* 0x000fe2000ff7e0ff */
[----:B------:R0:W5:Y:S01]  /*10d0*/  @P1 LDG.E R3, desc[UR40][R4.64] ;  /* 0x0000002804031981 */ /* 0x000162000c1e1900 */
[----:B------:R-:W-:Y:S01]  /*10e0*/  ISETP.NE.AND.EX P2, PT, RZ, UR9, PT, P2 ;  /* 0x00000009ff007c0c */ /* 0x000fe2000bf45320 */
[----:B------:R-:W-:Y:S01]  /*10f0*/  IMAD.U32 R200, RZ, RZ, UR4 ;  /* 0x00000004ffc87e24 */ /* 0x000fe2000f8e00ff */
[----:B------:R-:W-:Y:S01]  /*1100*/  IADD3.X R9, R219, UR7, RZ, P3, !PT ;  /* 0x00000007db097c10 */ /* 0x000fe20009ffe4ff */
[----:B------:R-:W-:-:S04]  /*1110*/  ULDC.64 UR4, c[0x0][0x3f8] ;  /* 0x0000fe0000047ab9 */ /* 0x000fc80000000a00 */
[----:B------:R0:W5:Y:S06]  /*1120*/  @P0 LDG.E R27, desc[UR40][R8.64] ;  /* 0x00000028081b0981 */ /* 0x00016c000c1e1900 */
        /* <DEDUP_REMOVED lines=12> */
[----:B------:R-:W-:Y:S01]  /*11f0*/  MOV R25, R220 ;  /* 0x000000dc00197202 */ /* 0x000fe20000000f00 */
        /* <DEDUP_REMOVED lines=10> */
.L_x_10963:
[----:B------:R-:W-:Y:S01]  /*12a0*/  ULDC.64 UR4, c[0x0][0xa20] ;  /* 0x0002880000047ab9 */ /* 0x000fe20000000a00 */
[----:B------:R-:W-:Y:S01]  /*12b0*/  IMAD.MOV.U32 R229, RZ, RZ, R201 ;  /* 0x000000ffffe57224 */ /* 0x000fe200078e00c9 */
[----:B------:R-:W-:Y:S02]  /*12c0*/  ISETP.NE.U32.AND P1, PT, RZ, UR4, PT ;  /* 0x00000004ff007c0c */ /* 0x000fe4000bf25070 */
[----:B------:R-:W-:Y:S02]  /*12d0*/  MOV R213, R202 ;  /* 0x000000ca00d57202 */ /* 0x000fe40000000f00 */
[----:B------:R-:W-:-:S13]  /*12e0*/  ISETP.NE.AND.EX P1, PT, RZ, UR5, PT, P1 ;  /* 0x00000005ff007c0c */ /* 0x000fda000bf25310 */
[----:B------:R-:W-:Y:S05]  /*12f0*/  @!P1 BRA `(.L_x_10964) ;  /* 0x0000000000109947 */ /* 0x000fea0003800000 */
[----:B------:R-:W-:-:S04]  /*1300*/  IADD3 R4, P0, R218, UR4, RZ ;  /* 0x00000004da047c10 */ /* 0x000fc8000ff1e0ff */
[----:B------:R-:W-:-:S05]  /*1310*/  IADD3.X R5, R219, UR5, RZ, P0, !PT ;  /* 0x00000005db057c10 */ /* 0x000fca00087fe4ff */
[----:B------:R0:W5:Y:S01]  /*1320*/  LDG.E R24, desc[UR40][R4.64] ;  /* 0x0000002804187981 */ /* 0x000162000c1e1900 */
[----:B------:R-:W-:Y:S05]  /*1330*/  BRA `(.L_x_10965) ;  /* 0x0000000000107947 */ /* 0x000fea0003800000 */
.L_x_10964:
[----:B------:R-:W-:Y:S05]  /*1340*/  @!P0 BRA `(.L_x_10965) ;  /* 0x00000000000c8947 */ /* 0x000fea0003800000 */
[----:B------:R-:W2:Y:S04]  /*1350*/  LDG.E R5, desc[UR40][R8.64] ;  /* 0x0000002808057981 */ /* 0x000ea8000c1e1900 */
[----:B------:R-:W2:Y:S02]  /*1360*/  LDG.E R24, desc[UR40][R8.64+0x4] ;  /* 0x0000042808187981 */ /* 0x000ea4000c1e1900 */
[----:B--2---:R-:W-:-:S07]  /*1370*/  IMAD.IADD R24, R24, 0x1, -R5 ;  /* 0x0000000118187824 */ /* 0x004fce00078e0a05 */
.L_x_10965:
        /* <DEDUP_REMOVED lines=21> */
[----:B------:R-:W-:-:S03]  /*14d0*/  IADD3 R3, R203, R3, -R200 ;  /* 0x00000003cb037210 */ /* 0x000fc60007ffe8c8 */
[----:B------:R-:W-:-:S04]  /*14e0*/  IMAD.HI R0, R0, 0x2aaaaaab, RZ ;  /* 0x2aaaaaab00007827 */ /* 0x000fc800078e02ff */
[----:B------:R-:W-:Y:S01]  /*14f0*/  IMAD.HI R4, R3, 0x2aaaaaab, RZ ;  /* 0x2aaaaaab03047827 */ /* 0x000fe200078e02ff */
[----:B------:R-:W-:-:S04]  /*1500*/  SHF.R.U32.HI R3, RZ, 0x1f, R0 ;  /* 0x0000001fff037819 */ /* 0x000fc80000011600 */
[----:B------:R-:W-:Y:S02]  /*1510*/  SHF.R.U32.HI R5, RZ, 0x1f, R4 ;  /* 0x0000001fff057819 */ /* 0x000fe40000011604 */
[----:B------:R-:W-:Y:S02]  /*1520*/  LEA.HI.SX32 R3, R0, R3, 0x1c ;  /* 0x0000000300037211 */ /* 0x000fe400078fe2ff */
[----:B------:R-:W-:-:S04]  /*1530*/  LEA.HI.SX32 R176, R4, R5, 0x1c ;  /* 0x0000000504b07211 */ /* 0x000fc800078fe2ff */
[----:B------:R-:W-:-:S05]  /*1540*/  VIMNMX R176, R3, R176, PT ;  /* 0x000000b003b07248 */ /* 0x000fca0003fe0100 */
[----:B------:R-:W-:-:S05]  /*1550*/  IMAD R3, R176, 0x60, -R11 ;  /* 0x00000060b0037824 */ /* 0x000fca00078e0a0b */
[----:B------:R-:W-:-:S04]  /*1560*/  VIMNMX R3, R3, R60, PT ;  /* 0x0000003c03037248 */ /* 0x000fc80003fe0100 */
[----:B------:R-:W-:Y:S01]  /*1570*/  ISETP.GT.AND P0, PT, R3, R58, PT ;  /* 0x0000003a0300720c */ /* 0x000fe20003f04270 */
[----:B------:R-:W-:-:S05]  /*1580*/  IMAD.WIDE.U32 R58, R58, -0x55555555, RZ ;  /* 0xaaaaaaab3a3a7825 */ /* 0x000fca00078e00ff */
[----:B------:R-:W-:-:S05]  /*1590*/  SHF.R.U32.HI R58, RZ, 0x6, R59 ;  /* 0x00000006ff3a7819 */ /* 0x000fca000001163b */
[----:B------:R-:W-:Y:S02]  /*15a0*/  IMAD.MOV.U32 R59, RZ, RZ, R58 ;  /* 0x000000ffff3b7224 */ /* 0x000fe400078e003a */
[----:B------:R-:W-:-:S05]  /*15b0*/  @P0 IADD3 R0, R3, 0x5f, RZ ;  /* 0x0000005f03000810 */ /* 0x000fca0007ffe0ff */
        /* <DEDUP_REMOVED lines=26> */
.L_x_10968:
[----:B------:R-:W-:Y:S05]  /*1760*/  BSYNC B6 ;  /* 0x0000000000067941 */ /* 0x000fea0003800000 */
.L_x_10967:
        /* <DEDUP_REMOVED lines=20> */
.L_x_10970:
[----:B------:R-:W-:Y:S05]  /*18b0*/  BSYNC B6 ;  /* 0x0000000000067941 */ /* 0x000fea0003800000 */
.L_x_10969:
        /* <DEDUP_REMOVED lines=8> */
[C---:B------:R-:W-:Y:S02]  /*1940*/  VIADD R97, R16.reuse, 0x20 ;  /* 0x0000002010617836 */ /* 0x040fe40000000000 */
        /* <DEDUP_REMOVED lines=10> */
[C---:B------:R-:W-:Y:S01]  /*19f0*/  VIADD R90, R16.reuse, 0xa0 ;  /* 0x000000a0105a7836 */ /* 0x040fe20000000000 */
[----:B------:R-:W-:Y:S01]  /*1a00*/  IADD3 R92, R16, 0x80, RZ ;  /* 0x00000080105c7810 */ /* 0x000fe20007ffe0ff */
[----:B------:R-:W-:Y:S01]  /*1a10*/  IMAD.SHL.U32 R28, R235, 0x4, RZ ;  /* 0x00000004eb1c7824 */ /* 0x000fe200078e00ff */
[----:B-1----:R-:W-:Y:S01]  /*1a20*/  SHF.L.U64.HI R86, R42, 0x6, R43 ;  /* 0x000000062a567819 */ /* 0x002fe2000001022b */
[-C--:B------:R-:W-:Y:S01]  /*1a30*/  IMAD R6, R33, R42.reuse, RZ ;  /* 0x0000002a21067224 */ /* 0x080fe200078e02ff */
[----:B---3--:R-:W-:Y:S01]  /*1a40*/  SHF.L.U64.HI R85, R54, 0x6, R55 ;  /* 0x0000000636557819 */ /* 0x008fe20000010237 */
[----:B--2---:R-:W-:Y:S01]  /*1a50*/  IMAD.WIDE.U32 R4, R56, R42, RZ ;  /* 0x0000002a38047225 */ /* 0x004fe200078e00ff */
[----:B------:R-:W-:-:S02]  /*1a60*/  SHF.R.U32.HI R26, RZ, 0x7, R20 ;  /* 0x00000007ff1a7819 */ /* 0x000fc40000011614 */
[----:B------:R-:W-:Y:S01]  /*1a70*/  SHF.R.S32.HI R29, RZ, 0x1f, R28 ;  /* 0x0000001fff1d7819 */ /* 0x000fe2000001141c */
[----:B------:R-:W0:Y:S01]  /*1a80*/  @P0 LDC R3, c[0x0][0x42c] ;  /* 0x00010b00ff030b82 */ /* 0x000e220000000800 */
[----:B------:R-:W-:Y:S01]  /*1a90*/  ISETP.NE.AND P6, PT, R26, 0x1, PT ;  /* 0x000000011a00780c */ /* 0x000fe20003fc5270 */
[----:B------:R-:W-:Y:S01]  /*1aa0*/  IMAD.SHL.U32 R87, R233, 0x40, RZ ;  /* 0x00000040e9577824 */ /* 0x000fe200078e00ff */
[----:B------:R-:W-:Y:S01]  /*1ab0*/  SHF.L.U32 R83, R54, 0x6, RZ ;  /* 0x0000000636537819 */ /* 0x000fe200000006ff */
[----:B------:R-:W-:Y:S01]  /*1ac0*/  IMAD.MOV.U32 R78, RZ, RZ, 0x20 ;  /* 0x00000020ff4e7424 */ /* 0x000fe200078e00ff */
[----:B------:R-:W-:Y:S01]  /*1ad0*/  SHF.R.S32.HI R81, RZ, 0x1f, R225 ;  /* 0x0000001fff517819 */ /* 0x000fe200000114e1 */
[----:B------:R-:W-:Y:S01]  /*1ae0*/  VIADD R79, R26, 0x8 ;  /* 0x000000081a4f7836 */ /* 0x000fe20000000000 */
[----:B------:R-:W-:Y:S01]  /*1af0*/  LOP3.LUT R87, R87, 0x1c0, RZ, 0xc0, !PT ;  /* 0x000001c057577812 */ /* 0x000fe200078ec0ff */
[----:B------:R-:W1:Y:S01]  /*1b00*/  @P0 LDC R7, c[0x0][0x430] ;  /* 0x00010c00ff070b82 */ /* 0x000e620000000800 */
[----:B------:R-:W-:Y:S01]  /*1b10*/  SHF.R.U32.HI R26, RZ, 0x3, R208 ;  /* 0x00000003ff1a7819 */ /* 0x000fe200000116d0 */
[----:B------:R-:W-:Y:S01]  /*1b20*/  IMAD R75, R43, 0x60, RZ ;  /* 0x000000602b4b7824 */ /* 0x000fe200078e02ff */
[----:B------:R-:W-:Y:S01]  /*1b30*/  SHF.R.U32.HI R80, RZ, 0x3, R87 ;  /* 0x00000003ff507819 */ /* 0x000fe20000011657 */
[----:B------:R-:W-:-:S02]  /*1b40*/  IMAD.SHL.U32 R84, R42, 0x40, RZ ;  /* 0x000000402a547824 */ /* 0x000fc400078e00ff */
[----:B----4-:R-:W-:Y:S02]  /*1b50*/  IMAD.SHL.U32 R76, R27, 0x2, RZ ;  /* 0x000000021b4c7824 */ /* 0x010fe400078e00ff */
        /* <DEDUP_REMOVED lines=16> */
[----:B------:R-:W-:Y:S01]  /*1c60*/  SEL R8, R0, RZ, !P0 ;  /* 0x000000ff00087207 */ /* 0x000fe20004000000 */
[----:B------:R-:W0:Y:S02]  /*1c70*/  LDC.64 R24, c[0x0][0x3e8] ;  /* 0x0000fa00ff187b82 */ /* 0x000e240000000a00 */
[----:B------:R-:W-:-:S04]  /*1c80*/  IMAD.WIDE.U32 R20, R41, UR4, R4 ;  /* 0x0000000429147c25 */ /* 0x000fc8000f8e0004 */
[----:B------:R-:W-:Y:S02]  /*1c90*/  IMAD R0, R8, UR4, RZ ;  /* 0x0000000408007c24 */ /* 0x000fe4000f8e02ff */
[----:B------:R-:W-:-:S04]  /*1ca0*/  IMAD.WIDE.U32 R4, R19, R42, R16 ;  /* 0x0000002a13047225 */ /* 0x000fc800078e0010 */
[----:B------:R-:W-:Y:S01]  /*1cb0*/  IMAD R95, R41, UR5, R0 ;  /* 0x00000005295f7c24 */ /* 0x000fe2000f8e0200 */
[----:B------:R-:W-:Y:S05]  /*1cc0*/  @!P6 WARPSYNC.ALL ;  /* 0x000000000000e948 */ /* 0x000fea0003800000 */
[----:B------:R-:W-:Y:S01]  /*1cd0*/  ULDC UR4, c[0x0][0x310] ;  /* 0x0000c40000047ab9 */ /* 0x000fe20000000800 */
[----:B------:R-:W-:Y:S01]  /*1ce0*/  IMAD.IADD R95, R21, 0x1, R95 ;  /* 0x00000001155f7824 */ /* 0x000fe200078e025f */
[----:B------:R-:W-:Y:S01]  /*1cf0*/  ISETP.GE.AND P1, PT, R97, UR4, PT ;  /* 0x0000000461007c0c */ /* 0x000fe2000bf26270 */
[----:B------:R-:W-:Y:S01]  /*1d00*/  ULDC.64 UR6, c[0x0][0x320] ;  /* 0x0000c80000067ab9 */ /* 0x000fe20000000a00 */
[----:B------:R-:W-:Y:S01]  /*1d10*/  @!P6 BAR.SYNC.DEFER_BLOCKING 0x9, 0x100 ;  /* 0x024400000000eb1d */ /* 0x000fe20000010000 */
[----:B------:R-:W-:Y:S01]  /*1d20*/  IADD3 R93, P0, R20, R4, RZ ;  /* 0x00000004145d7210 */ /* 0x000fe20007f1e0ff */
[----:B------:R-:W-:Y:S01]  /*1d30*/  VIADD R4, R16, 0xc0 ;  /* 0x000000c010047836 */ /* 0x000fe20000000000 */
[----:B------:R-:W-:Y:S01]  /*1d40*/  SEL R3, RZ, 0xffffffff, P1 ;  /* 0xffffffffff037807 */ /* 0x000fe20000800000 */
[----:B0-----:R-:W-:Y:S01]  /*1d50*/  IMAD.WIDE.U32 R10, R19, R24, R16 ;  /* 0x00000018130a7225 */ /* 0x001fe200078e0010 */
[----:B------:R-:W-:-:S02]  /*1d60*/  IADD3.X R91, R95, R5, R6, P0, !PT ;  /* 0x000000055f5b7210 */ /* 0x000fc400007fe406 */
[C---:B------:R-:W-:Y:S01]  /*1d70*/  ISETP.GE.AND P0, PT, R16.reuse, UR4, PT ;  /* 0x0000000410007c0c */ /* 0x040fe2000bf06270 */
[----:B------:R-:W-:Y:S01]  /*1d80*/  IMAD.SHL.U32 R5, R3, 0x2, RZ ;  /* 0x0000000203057824 */ /* 0x000fe200078e00ff */
[----:B------:R-:W-:Y:S01]  /*1d90*/  IADD3 R6, R16, 0xe0, RZ ;  /* 0x000000e010067810 */ /* 0x000fe20007ffe0ff */
[----:B------:R-:W-:Y:S01]  /*1da0*/  IMAD R3, R7, UR6, RZ ;  /* 0x0000000607037c24 */ /* 0x000fe2000f8e02ff */
[----:B------:R-:W-:Y:S01]  /*1db0*/  SEL R0, RZ, 0x1, P0 ;  /* 0x00000001ff007807 */ /* 0x000fe20000000000 */
[----:B------:R-:W-:Y:S01]  /*1dc0*/  IMAD.WIDE.U32 R42, R42, 0x60, RZ ;  /* 0x000000602a2a7825 */ /* 0x000fe200078e00ff */
[----:B------:R-:W-:Y:S02]  /*1dd0*/  ISETP.GE.AND P0, PT, R96, UR4, PT ;  /* 0x0000000460007c0c */ /* 0x000fe4000bf06270 */
[----:B------:R-:W-:Y:S01]  /*1de0*/  ISETP.GE.AND P1, PT, R94, UR4, PT ;  /* 0x000000045e007c0c */ /* 0x000fe2000bf26270 */
[----:B------:R-:W-:Y:S01]  /*1df0*/  IMAD R7, R202, UR7, R3 ;  /* 0x00000007ca077c24 */ /* 0x000fe2000f8e0203 */
[----:B------:R-:W-:Y:S01]  /*1e00*/  ISETP.GE.AND P3, PT, R6, UR4, PT ;  /* 0x0000000406007c0c */ /* 0x000fe2000bf66270 */
[----:B------:R-:W-:Y:S01]  /*1e10*/  IMAD.WIDE.U32 R48, R24, 0x60, RZ ;  /* 0x0000006018307825 */ /* 0x000fe200078e00ff */
[----:B------:R-:W-:-:S02]  /*1e20*/  LOP3.LUT R0, R5, 0x2, R0, 0xe2, !PT ;  /* 0x0000000205007812 */ /* 0x000fc400078ee200 */
[----:B------:R-:W-:Y:S01]  /*1e30*/  SEL R3, RZ, 0x4, P0 ;  /* 0x00000004ff037807 */ /* 0x000fe20000000000 */
[----:B------:R-:W-:Y:S01]  /*1e40*/  IMAD.SHL.U32 R89, R24, 0x40, RZ ;  /* 0x0000004018597824 */ /* 0x000fe200078e00ff */
[----:B------:R-:W-:Y:S01]  /*1e50*/  SEL R6, RZ, 0x8, P1 ;  /* 0x00000008ff067807 */ /* 0x000fe20000800000 */
[----:B------:R-:W-:Y:S01]  /*1e60*/  IMAD.IADD R75, R43, 0x1, R75 ;  /* 0x000000012b4b7824 */ /* 0x000fe200078e024b */
[----:B------:R-:W-:Y:S02]  /*1e70*/  ISETP.GE.AND P0, PT, R92, UR4, PT ;  /* 0x000000045c007c0c */ /* 0x000fe4000bf06270 */
[----:B------:R-:W-:Y:S02]  /*1e80*/  ISETP.GE.AND P1, PT, R90, UR4, PT ;  /* 0x000000045a007c0c */ /* 0x000fe4000bf26270 */
[----:B------:R-:W-:Y:S01]  /*1e90*/  ISETP.GE.AND P2, PT, R4, UR4, PT ;  /* 0x0000000404007c0c */ /* 0x000fe2000bf46270 */
[----:B------:R-:W-:Y:S01]  /*1ea0*/  IMAD.WIDE.U32 R4, R202, UR6, R16 ;  /* 0x00000006ca047c25 */ /* 0x000fe2000f8e0010 */
[----:B------:R-:W-:Y:S01]  /*1eb0*/  LOP3.LUT R0, R6, R0, R3, 0xfe, !PT ;  /* 0x0000000006007212 */ /* 0x000fe200078efe03 */
[----:B------:R-:W-:Y:S01]  /*1ec0*/  ULDC.64 UR4, c[0x0][0x328] ;  /* 0x0000ca0000047ab9 */ /* 0x000fe20000000a00 */
[----:B------:R-:W-:Y:S01]  /*1ed0*/  SEL R3, RZ, 0x10, P0 ;  /* 0x00000010ff037807 */ /* 0x000fe20000000000 */
[----:B------:R-:W-:Y:S01]  /*1ee0*/  IMAD.IADD R5, R5, 0x1, R7 ;  /* 0x0000000105057824 */ /* 0x000fe200078e0207 */
[----:B------:R-:W-:Y:S01]  /*1ef0*/  SEL R6, RZ, 0x20, P1 ;  /* 0x00000020ff067807 */ /* 0x000fe20000800000 */
[----:B------:R-:W-:Y:S01]  /*1f00*/  IMAD R7, R8, UR4, RZ ;  /* 0x0000000408077c24 */ /* 0x000fe2000f8e02ff */
[----:B------:R-:W-:Y:S01]  /*1f10*/  ISETP.GE.AND P0, PT, R16, R27, PT ;  /* 0x0000001b1000720c */ /* 0x000fe20003f06270 */
[----:B------:R-:W-:Y:S01]  /*1f20*/  IMAD.WIDE.U32 R8, R19, R54, R16 ;  /* 0x0000003613087225 */ /* 0x000fe200078e0010 */
[----:B------:R-:W-:-:S02]  /*1f30*/  LOP3.LUT R3, R6, R0, R3, 0xfe, !PT ;  /* 0x0000000006037212 */ /* 0x000fc400078efe03 */
[----:B------:R-:W-:Y:S01]  /*1f40*/  SEL R0, RZ, 0x40, P2 ;  /* 0x00000040ff007807 */ /* 0x000fe20001000000 */
[----:B------:R-:W-:Y:S01]  /*1f50*/  IMAD R63, R41, UR5, R7 ;  /* 0x00000005293f7c24 */ /* 0x000fe2000f8e0207 */
[----:B------:R-:W-:Y:S01]  /*1f60*/  LOP3.LUT P1, RZ, R233, 0x4, RZ, 0xc0, !PT ;  /* 0x00000004e9ff7812 */ /* 0x000fe2000782c0ff */
[----:B------:R-:W-:Y:S01]  /*1f70*/  IMAD.WIDE.U32 R40, R41, UR4, R4 ;  /* 0x0000000429287c25 */ /* 0x000fe2000f8e0004 */
[----:B------:R-:W-:Y:S01]  /*1f80*/  LOP3.LUT R0, R3, R0, RZ, 0xfc, !PT ;  /* 0x0000000003007212 */ /* 0x000fe200078efcff */
[----:B------:R-:W-:Y:S01]  /*1f90*/  ULDC UR4, c[0x0][0x2e4] ;  /* 0x0000b90000047ab9 */ /* 0x000fe20000000800 */
[----:B------:R-:W-:Y:S01]  /*1fa0*/  SEL R3, R27, RZ, P0 ;  /* 0x000000ff1b037207 */ /* 0x000fe20000000000 */
[----:B------:R-:W-:Y:S01]  /*1fb0*/  IMAD R4, R228, R54, RZ ;  /* 0x00000036e4047224 */ /* 0x000fe200078e02ff */
[----:B------:R-:W-:Y:S01]  /*1fc0*/  SHF.L.U64.HI R82, R24, 0x6, R25 ;  /* 0x0000000618527819 */ /* 0x000fe20000010219 */
[----:B------:R-:W-:Y:S01]  /*1fd0*/  IMAD R6, R228, R24, RZ ;  /* 0x00000018e4067224 */ /* 0x000fe200078e02ff */
[C---:B------:R-:W-:Y:S01]  /*1fe0*/  IADD3 R56, P2, R19.reuse, R56, RZ ;  /* 0x0000003813387210 */ /* 0x040fe20007f5e0ff */
[C---:B------:R-:W-:Y:S01]  /*1ff0*/  IMAD R13, R19.reuse, R55, R4 ;  /* 0x00000037130d7224 */ /* 0x040fe200078e0204 */
[----:B------:R-:W-:Y:S01]  /*2000*/  SEL R78, R78, 0xffffffe0, !P1 ;  /* 0xffffffe04e4e7807 */ /* 0x000fe20004800000 */
[----:B------:R-:W-:Y:S01]  /*2010*/  IMAD.WIDE.U32 R4, R19, R54, R28 ;  /* 0x0000003613047225 */ /* 0x000fe200078e001c */
[----:B------:R-:W-:-:S02]  /*2020*/  IADD3.X R57, R228, R33, RZ, P2, !PT ;  /* 0x00000021e4397210 */ /* 0x000fc400017fe4ff */
[C---:B------:R-:W-:Y:S01]  /*2030*/  ISETP.GE.AND P1, PT, R16.reuse, UR4, PT ;  /* 0x0000000410007c0c */ /* 0x040fe2000bf26270 */
[----:B------:R-:W-:Y:S01]  /*2040*/  IMAD.IADD R3, R16, 0x1, R3 ;  /* 0x0000000110037824 */ /* 0x000fe200078e0203 */
[----:B------:R-:W-:Y:S01]  /*2050*/  IADD3 R5, R5, R13, RZ ;  /* 0x0000000d05057210 */ /* 0x000fe20007ffe0ff */
[----:B------:R-:W-:Y:S01]  /*2060*/  IMAD.IADD R9, R13, 0x1, R9 ;  /* 0x000000010d097824 */ /* 0x000fe200078e0209 */
[----:B-----5:R-:W-:Y:S01]  /*2070*/  SHF.R.S32.HI R13, RZ, 0x1f, R31 ;  /* 0x0000001fff0d7819 */ /* 0x020fe2000001141f */
[C---:B------:R-:W-:Y:S01]  /*2080*/  IMAD R15, R19.reuse, R25, R6 ;  /* 0x00000019130f7224 */ /* 0x040fe200078e0206 */
[----:B------:R-:W-:Y:S01]  /*2090*/  SHF.R.S32.HI R12, RZ, 0x1f, R3 ;  /* 0x0000001fff0c7819 */ /* 0x000fe20000011403 */
[-C--:B------:R-:W-:Y:S01]  /*20a0*/  IMAD.WIDE.U32 R6, R19, R24.reuse, R28 ;  /* 0x0000001813067225 */ /* 0x080fe200078e001c */
[----:B------:R-:W-:Y:S02]  /*20b0*/  ISETP.GE.AND P2, PT, R97, UR4, PT ;  /* 0x0000000461007c0c */ /* 0x000fe4000bf46270 */
[----:B------:R-:W-:Y:S01]  /*20c0*/  LEA.HI R12, R12, R3, RZ, 0x3 ;  /* 0x000000030c0c7211 */ /* 0x000fe200078f18ff */
[----:B------:R-:W-:Y:S01]  /*20d0*/  IMAD R14, R13, R24, RZ ;  /* 0x000000180d0e7224 */ /* 0x000fe200078e02ff */
[----:B------:R-:W-:Y:S01]  /*20e0*/  LOP3.LUT R3, R87, 0x18, R16, 0xf8, !PT ;  /* 0x0000001857037812 */ /* 0x000fe200078ef810 */
[----:B------:R-:W-:Y:S01]  /*20f0*/  IMAD.WIDE.U32 R52, R31, R54, R4 ;  /* 0x000000361f347225 */ /* 0x000fe200078e0004 */
[----:B------:R-:W-:-:S02]  /*2100*/  IADD3 R11, R15, R11, RZ ;  /* 0x0000000b0f0b7210 */ /* 0x000fc40007ffe0ff */
[----:B------:R-:W-:Y:S01]  /*2110*/  LOP3.LUT R4, R3, R80, RZ, 0x3c, !PT ;  /* 0x0000005003047212 */ /* 0x000fe200078e3cff */
[----:B------:R-:W-:Y:S01]  /*2120*/  IMAD.IADD R7, R7, 0x1, R15 ;  /* 0x0000000107077824 */ /* 0x000fe200078e020f */
[----:B------:R-:W-:Y:S01]  /*2130*/  LOP3.LUT R3, R87, 0x38, R12, 0xf8, !PT ;  /* 0x0000003857037812 */ /* 0x000fe200078ef80c */
[----:B------:R-:W-:Y:S01]  /*2140*/  IMAD R15, R31, R25, R14 ;  /* 0x000000191f0f7224 */ /* 0x000fe200078e020e */
[----:B------:R-:W-:Y:S01]  /*2150*/  SHF.R.S32.HI R68, RZ, 0x3, R12 ;  /* 0x00000003ff447819 */ /* 0x000fe2000001140c */
[----:B------:R-:W-:Y:S01]  /*2160*/  IMAD R14, R13, R54, RZ ;  /* 0x000000360d0e7224 */ /* 0x000fe200078e02ff */
[----:B------:R-:W-:Y:S01]  /*2170*/  LOP3.LUT R69, R12, 0xfffffff8, RZ, 0xc0, !PT ;  /* 0xfffffff80c457812 */ /* 0x000fe200078ec0ff */
[CC--:B------:R-:W-:Y:S01]  /*2180*/  IMAD.WIDE.U32 R44, R31.reuse, R24.reuse, R10 ;  /* 0x000000181f2c7225 */ /* 0x0c0fe200078e000a */
[----:B------:R-:W-:Y:S02]  /*2190*/  LOP3.LUT R12, R208, 0x38, R12, 0xf8, !PT ;  /* 0x00000038d00c7812 */ /* 0x000fe400078ef80c */
[----:B------:R-:W-:Y:S01]  /*21a0*/  SHF.R.S32.HI R62, RZ, 0x1f, R69 ;  /* 0x0000001fff3e7819 */ /* 0x000fe20000011445 */
[----:B------:R-:W-:Y:S01]  /*21b0*/  IMAD.WIDE.U32 R46, R31, R24, R6 ;  /* 0x000000181f2e7225 */ /* 0x000fe200078e0006 */
[----:B------:R-:W-:-:S02]  /*21c0*/  LOP3.LUT R65, R12, R26, RZ, 0x3c, !PT ;  /* 0x0000001a0c417212 */ /* 0x000fc400078e3cff */
[----:B------:R-:W-:Y:S01]  /*21d0*/  IADD3 R63, R41, R63, RZ ;  /* 0x0000003f293f7210 */ /* 0x000fe20007ffe0ff */
[----:B------:R-:W-:Y:S01]  /*21e0*/  IMAD R77, R209, 0x200, R4 ;  /* 0x00000200d14d7824 */ /* 0x000fe200078e0204 */
[----:B------:R-:W-:Y:S01]  /*21f0*/  LOP3.LUT R4, R3, R80, RZ, 0x3c, !PT ;  /* 0x0000005003047212 */ /* 0x000fe200078e3cff */
[----:B------:R-:W-:Y:S01]  /*2200*/  IMAD R7, R31, R55, R14 ;  /* 0x000000371f077224 */ /* 0x000fe200078e020e */
[----:B------:R-:W-:Y:S01]  /*2210*/  SEL R3, RZ, 0xffffff80, P3 ;  /* 0xffffff80ff037807 */ /* 0x000fe20001800000 */
[----:B------:R-:W-:Y:S01]  /*2220*/  IMAD R11, R55, 0x60, RZ ;  /* 0x00000060370b7824 */ /* 0x000fe200078e02ff */
[----:B------:R-:W-:Y:S01]  /*2230*/  IADD3 R66, R47, R15, RZ ;  /* 0x0000000f2f427210 */ /* 0x000fe20007ffe0ff */
[----:B------:R-:W-:Y:S01]  /*2240*/  IMAD.WIDE.U32 R50, R31, R54, R8 ;  /* 0x000000361f327225 */ /* 0x000fe200078e0008 */
[C---:B------:R-:W-:Y:S02]  /*2250*/  LOP3.LUT R3, R0.reuse, 0x80, R3, 0xc8, !PT ;  /* 0x0000008000037812 */ /* 0x040fe400078ec803 */
[----:B------:R-:W-:Y:S01]  /*2260*/  LOP3.LUT R0, R0, 0x40, RZ, 0xc0, !PT ;  /* 0x0000004000007812 */ /* 0x000fe200078ec0ff */
[----:B------:R-:W-:-:S04]  /*2270*/  IMAD.WIDE.U32 R54, R54, 0x60, RZ ;  /* 0x0000006036367825 */ /* 0x000fc800078e00ff */
[----:B------:R-:W-:Y:S01]  /*2280*/  IMAD R25, R25, 0x60, RZ ;  /* 0x0000006019197824 */ /* 0x000fe200078e02ff */
[----:B------:R-:W-:Y:S01]  /*2290*/  IADD3 R72, R55, R11, RZ ;  /* 0x0000000b37487210 */ /* 0x000fe20007ffe0ff */
[----:B------:R-:W-:Y:S02]  /*22a0*/  IMAD.IADD R73, R78, 0x1, R77 ;  /* 0x000000014e497824 */ /* 0x000fe400078e024d */
[----:B------:R-:W-:Y:S02]  /*22b0*/  IMAD.IADD R74, R49, 0x1, R25 ;  /* 0x00000001314a7824 */ /* 0x000fe400078e0219 */
[----:B------:R-:W-:Y:S02]  /*22c0*/  IMAD.IADD R71, R15, 0x1, R45 ;  /* 0x000000010f477824 */ /* 0x000fe400078e022d */
[----:B------:R-:W-:Y:S02]  /*22d0*/  IMAD.IADD R70, R7, 0x1, R51 ;  /* 0x0000000107467824 */ /* 0x000fe400078e0233 */
[----:B------:R-:W-:-:S02]  /*22e0*/  IMAD.IADD R64, R53, 0x1, R7 ;  /* 0x0000000135407824 */ /* 0x000fc400078e0207 */
[----:B------:R-:W-:Y:S02]  /*22f0*/  IMAD R67, R209, 0x200, R4 ;  /* 0x00000200d1437824 */ /* 0x000fe400078e0204 */
[----:B------:R-:W-:-:S07]  /*2300*/  IMAD.IADD R65, R210, 0x1, R65 ;  /* 0x00000001d2417824 */ /* 0x000fce00078e0241 */
.L_x_11018:
        /* <DEDUP_REMOVED lines=9> */
[CC--:B------:R-:W-:Y:S01]  /*23a0*/  IADD3 R4, P3, P4, R93.reuse, R106.reuse, R84 ;  /* 0x0000006a5d047210 */ /* 0x0c0fe20007c7e054 */
[----:B------:R-:W-:Y:S01]  /*23b0*/  IMAD R105, R2, 0x1800, R77 ;  /* 0x0000180002697824 */ /* 0x000fe200078e024d */
[----:B------:R-:W-:Y:S01]  /*23c0*/  IADD3 R6, P5, R93, R106, RZ ;  /* 0x0000006a5d067210 */ /* 0x000fe20007fbe0ff */
[----:B------:R-:W-:-:S03]  /*23d0*/  IMAD.IADD R38, R107, 0x1, R5 ;  /* 0x000000016b267824 */ /* 0x000fc600078e0205 */
[----:B------:R-:W-:Y:S01]  /*23e0*/  LEA R105, R105, R30, 0x1 ;  /* 0x0000001e69697211 */ /* 0x000fe200078e08ff */
[----:B------:R-:W-:Y:S01]  /*23f0*/  IMAD.X R7, R38, 0x1, R91, P5 ;  /* 0x0000000126077824 */ /* 0x000fe200028e065b */
[----:B------:R-:W-:Y:S02]  /*2400*/  IADD3.X R5, R91, R38, R86, P3, P4 ;  /* 0x000000265b057210 */ /* 0x000fe40001fe8456 */
[-C--:B0-----:R-:W-:Y:S02]  /*2410*/  LEA R12, P3, R4, R100.reuse, 0x1 ;  /* 0x00000064040c7211 */ /* 0x081fe400078608ff */
[----:B------:R-:W-:Y:S02]  /*2420*/  LEA R14, P5, R6, R100, 0x1 ;  /* 0x00000064060e7211 */ /* 0x000fe400078a08ff */
[----:B------:R-:W-:Y:S01]  /*2430*/  LEA.HI.X R13, R4, R101, R5, 0x1, P3 ;  /* 0x00000065040d7211 */ /* 0x000fe200018f0c05 */
[----:B------:R-:W-:Y:S01]  /*2440*/  IMAD R5, R2, 0x1800, R73 ;  /* 0x0000180002057824 */ /* 0x000fe200078e0249 */
[----:B-1----:R-:W-:-:S02]  /*2450*/  ISETP.GE.AND P3, PT, R103, 0x1, PT ;  /* 0x000000016700780c */ /* 0x002fc40003f66270 */
[----:B------:R-:W-:Y:S01]  /*2460*/  ISETP.GT.AND P4, PT, R59, R58, PT ;  /* 0x0000003a3b00720c */ /* 0x000fe20003f84270 */
[----:B------:R-:W-:Y:S01]  /*2470*/  IMAD R104, R5, 0x2, R30 ;  /* 0x0000000205687824 */ /* 0x000fe200078e021e */
[----:B------:R-:W-:Y:S02]  /*2480*/  LEA.HI.X R15, R6, R101, R7, 0x1, P5 ;  /* 0x00000065060f7211 */ /* 0x000fe400028f0c07 */
        /* <DEDUP_REMOVED lines=26> */
[----:B------:R-:W-:Y:S02]  /*2630*/  CS2R R36, SRZ ;  /* 0x0000000000247805 */ /* 0x000fe4000001ff00 */
[----:B------:R-:W-:Y:S02]  /*2640*/  IADD3.X R24, R99, R64, RZ, P3, !PT ;  /* 0x0000004063187210 */ /* 0x000fe40001ffe4ff */
        /* <DEDUP_REMOVED lines=16> */
.L_x_10975:
[----:B------:R-:W-:Y:S05]  /*2750*/  BSYNC B1 ;  /* 0x0000000000017941 */ /* 0x000fea0003800000 */
.L_x_10974:
[----:B------:R-:W-:Y:S01]  /*2760*/  ISETP.GE.AND P5, PT, R225, R102, PT ;  /* 0x00000066e100720c */ /* 0x000fe20003fa6270 */
[----:B------:R-:W-:Y:S01]  /*2770*/  BSSY B1, `(.L_x_10976) ;  /* 0x000001c000017945 */ /* 0x000fe20003800000 */
[----:B------:R-:W-:Y:S02]  /*2780*/  CS2R R26, SRZ ;  /* 0x00000000001a7805 */ /* 0x000fe4000001ff00 */
[----:B0-----:R-:W-:Y:S01]  /*2790*/  CS2R R8, SRZ ;  /* 0x0000000000087805 */ /* 0x001fe2000001ff00 */
        /* <DEDUP_REMOVED lines=25> */
.L_x_10977:
[----:B------:R-:W-:Y:S05]  /*2930*/  BSYNC B1 ;  /* 0x0000000000017941 */ /* 0x000fea0003800000 */
.L_x_10976:
        /* <DEDUP_REMOVED lines=28> */
.L_x_10978:
[----:B------:R-:W-:Y:S01]  /*2b00*/  LEA R88, R2, R18, 0x3 ;  /* 0x0000001202587211 */ /* 0x000fe200078e18ff */
[----:B------:R-:W-:Y:S01]  /*2b10*/  BSSY B1, `(.L_x_10979) ;  /* 0x0000004000017945 */ /* 0x000fe20003800000 */
[----:B------:R-:W-:-:S04]  /*2b20*/  SHF.L.U32 R99, R204, 0x1f, RZ ;  /* 0x0000001fcc637819 */ /* 0x000fc800000006ff */
[----:B------:R-:W0:Y:S02]  /*2b30*/  SYNCS.PHASECHK.TRANS64.TRYWAIT P6, [R88+URZ+0x22890], R99 ;  /* 0x02289063580075a7 */ /* 0x000e2400080c017f */
[----:B0-----:R-:W-:Y:S05]  /*2b40*/  @!P6 BRA `(.L_x_10980) ;  /* 0x0000016000d8e947 */ /* 0x001fea0003800000 */
.L_x_11219:
[----:B------:R-:W-:Y:S05]  /*2b50*/  BSYNC B1 ;  /* 0x0000000000017941 */ /* 0x000fea0003800000 */
.L_x_10979:
        /* <DEDUP_REMOVED lines=49> */
.L_x_10986:
[----:B------:R-:W-:Y:S05]  /*2e70*/  BSYNC B3 ;  /* 0x0000000000037941 */ /* 0x000fea0003800000 */
.L_x_10985:
[----:B--2---:R1:W-:Y:S02]  /*2e80*/  STG.E.128 desc[UR40][R14.64], R4 ;  /* 0x000000040e007986 */ /* 0x0043e4000c101d28 */
.L_x_10984:
[----:B------:R-:W-:Y:S05]  /*2e90*/  BSYNC B2 ;  /* 0x0000000000027941 */ /* 0x000fea0003800000 */
.L_x_10983:
        /* <DEDUP_REMOVED lines=47> */
.L_x_10988:
[----:B------:R-:W-:Y:S05]  /*3190*/  BSYNC B2 ;  /* 0x0000000000027941 */ /* 0x000fea0003800000 */
.L_x_10987:
[----:B--2---:R2:W-:Y:S02]  /*31a0*/  STG.E.128 desc[UR40][R14.64+0x40], R4 ;  /* 0x000040040e007986 */ /* 0x0045e4000c101d28 */
.L_x_10982:
[----:B------:R-:W-:Y:S05]  /*31b0*/  BSYNC B1 ;  /* 0x0000000000017941 */ /* 0x000fea0003800000 */
.L_x_10981:
[----:B------:R-:W-:Y:S05]  /*31c0*/  @P5 BRA `(.L_x_10989) ;  /* 0x0000001800f85947 */ /* 0x000fea0003800000 */
[----:B------:R-:W-:Y:S04]  /*31d0*/  BSSY B1, `(.L_x_10990) ;  /* 0x0000031000017945 */ /* 0x000fe80003800000 */
[----:B------:R-:W-:Y:S05]  /*31e0*/  @P1 BRA `(.L_x_10991) ;  /* 0x0000000000bc1947 */ /* 0x000fea0003800000 */
[----:B-12---:R1:W2:Y:S01]  /*31f0*/  LDS.128 R4, [R105+0x2000] ;  /* 0x0020000069047984 */ /* 0x0062a20000000c00 */
[----:B------:R-:W-:Y:S01]  /*3200*/  ISETP.GE.AND P4, PT, R28, R103, PT ;  /* 0x000000671c00720c */ /* 0x000fe20003f86270 */
[----:B------:R-:W-:-:S12]  /*3210*/  BSSY B2, `(.L_x_10992) ;  /* 0x000002b000027945 */ /* 0x000fd80003800000 */
[----:B-1----:R-:W-:Y:S05]  /*3220*/  @P4 BRA `(.L_x_10993) ;  /* 0x0000000000a44947 */ /* 0x002fea0003800000 */
[--C-:B------:R-:W-:Y:S02]  /*3230*/  SHF.R.U64 R15, R24, 0x10, R25.reuse ;  /* 0x00000010180f7819 */ /* 0x100fe40000001219 */
[----:B------:R-:W-:Y:S02]  /*3240*/  SHF.R.U32.HI R32, RZ, 0x10, R25 ;  /* 0x00000010ff207819 */ /* 0x000fe40000011619 */
[--C-:B------:R-:W-:Y:S01]  /*3250*/  SHF.R.U64 R33, R26, 0x10, R27.reuse ;  /* 0x000000101a217819 */ /* 0x100fe2000000121b */
[----:B------:R-:W-:Y:S01]  /*3260*/  HADD2.F32 R25, -RZ, R15.H0_H0 ;  /* 0x2000000fff197230 */ /* 0x000fe20000004100 */
[----:B--2---:R-:W-:Y:S01]  /*3270*/  MOV R14, R6 ;  /* 0x00000006000e7202 */ /* 0x004fe20000000f00 */
[--C-:B------:R-:W-:Y:S01]  /*3280*/  HADD2.F32 R6, -RZ, R5.reuse.H1_H1 ;  /* 0x30000005ff067230 */ /* 0x100fe20000004100 */
[----:B------:R-:W-:Y:S01]  /*3290*/  SHF.R.U32.HI R26, RZ, 0x10, R27 ;  /* 0x00000010ff1a7819 */ /* 0x000fe2000001161b */
[----:B------:R-:W-:Y:S02]  /*32a0*/  HADD2.F32 R32, -RZ, R32.H0_H0 ;  /* 0x20000020ff207230 */ /* 0x000fe40000004100 */
[----:B------:R-:W-:-:S02]  /*32b0*/  HADD2.F32 R5, -RZ, R5.H0_H0 ;  /* 0x20000005ff057230 */ /* 0x000fc40000004100 */
[CC--:B------:R-:W-:Y:S01]  /*32c0*/  FMUL.FTZ R34, R6.reuse, R25.reuse ;  /* 0x0000001906227220 */ /* 0x0c0fe20000410000 */
[----:B------:R-:W-:Y:S02]  /*32d0*/  HADD2.F32 R15, -RZ, R7.H1_H1 ;  /* 0x30000007ff0f7230 */ /* 0x000fe40000004100 */
        /* <DEDUP_REMOVED lines=30> */
.L_x_10993:
[----:B------:R-:W-:Y:S05]  /*34c0*/  BSYNC B2 ;  /* 0x0000000000027941 */ /* 0x000fea0003800000 */
.L_x_10992:
[----:B--2---:R3:W-:Y:S02]  /*34d0*/  STG.E.128 desc[UR40][R12.64], R4 ;  /* 0x000000040c007986 */ /* 0x0047e4000c101d28 */
.L_x_10991:
[----:B------:R-:W-:Y:S05]  /*34e0*/  BSYNC B1 ;  /* 0x0000000000017941 */ /* 0x000fea0003800000 */
.L_x_10990:
        /* <DEDUP_REMOVED lines=47> */
.L_x_10995:
[----:B------:R-:W-:Y:S05]  /*37e0*/  BSYNC B1 ;  /* 0x0000000000017941 */ /* 0x000fea0003800000 */
.L_x_10994:
[----:B--2---:R1:W-:Y:S01]  /*37f0*/  STG.E.128 desc[UR40][R12.64+0x40], R4 ;  /* 0x000040040c007986 */ /* 0x0043e2000c101d28 */
[----:B------:R-:W-:Y:S05]  /*3800*/  BRA `(.L_x_10989) ;  /* 0x0000001400687947 */ /* 0x000fea0003800000 */
.L_x_10973:
        /* <DEDUP_REMOVED lines=41> */
[----:B------:R-:W-:Y:S01]  /*3aa0*/  IMAD.MOV.U32 R39, RZ, RZ, R12 ;  /* 0x000000ffff277224 */ /* 0x000fe200078e000c */
[----:B------:R-:W-:Y:S02]  /*3ab0*/  MOV R88, R13 ;  /* 0x0000000d00587202 */ /* 0x000fe40000000f00 */
[----:B------:R-:W-:-:S02]  /*3ac0*/  PRMT R119, R32, 0x7610, R119 ;  /* 0x0000761020777816 */ /* 0x000fc40000000077 */
[----:B------:R-:W-:Y:S02]  /*3ad0*/  PRMT R125, R33, 0x7610, R125 ;  /* 0x00007610217d7816 */ /* 0x000fe4000000007d */
[----:B------:R-:W-:Y:S01]  /*3ae0*/  PRMT R131, R39, 0x7610, R131 ;  /* 0x0000761027837816 */ /* 0x000fe20000000083 */
[----:B---3--:R-:W-:Y:S02]  /*3af0*/  IMAD.MOV.U32 R32, RZ, RZ, R26 ;  /* 0x000000ffff207224 */ /* 0x008fe400078e001a */
[----:B------:R-:W-:Y:S02]  /*3b00*/  IMAD.MOV.U32 R33, RZ, RZ, R27 ;  /* 0x000000ffff217224 */ /* 0x000fe400078e001b */
[----:B0-----:R-:W-:Y:S01]  /*3b10*/  IMAD.MOV.U32 R34, RZ, RZ, R24 ;  /* 0x000000ffff227224 */ /* 0x001fe200078e0018 */
[----:B------:R-:W-:Y:S02]  /*3b20*/  PRMT R121, R88, 0x7610, R121 ;  /* 0x0000761058797816 */ /* 0x000fe40000000079 */
[----:B------:R-:W-:-:S02]  /*3b30*/  MOV R35, R25 ;  /* 0x0000001900237202 */ /* 0x000fc40000000f00 */
[----:B------:R-:W-:Y:S02]  /*3b40*/  PRMT R119, R119, 0x5410, R32 ;  /* 0x0000541077777816 */ /* 0x000fe40000000020 */
[----:B------:R-:W-:Y:S01]  /*3b50*/  PRMT R125, R125, 0x5410, R33 ;  /* 0x000054107d7d7816 */ /* 0x000fe20000000021 */
[----:B--2---:R-:W-:Y:S01]  /*3b60*/  IMAD.MOV.U32 R32, RZ, RZ, R6 ;  /* 0x000000ffff207224 */ /* 0x004fe200078e0006 */
[----:B------:R-:W-:Y:S01]  /*3b70*/  PRMT R131, R131, 0x5410, R34 ;  /* 0x0000541083837816 */ /* 0x000fe20000000022 */
[----:B------:R-:W-:Y:S01]  /*3b80*/  IMAD.MOV.U32 R33, RZ, RZ, R7 ;  /* 0x000000ffff217224 */ /* 0x000fe200078e0007 */
[----:B------:R-:W-:Y:S01]  /*3b90*/  PRMT R121, R121, 0x5410, R35 ;  /* 0x0000541079797816 */ /* 0x000fe20000000023 */
[----:B------:R-:W-:Y:S01]  /*3ba0*/  IMAD.MOV.U32 R34, RZ, RZ, R4 ;  /* 0x000000ffff227224 */ /* 0x000fe200078e0004 */
[----:B------:R-:W-:Y:S02]  /*3bb0*/  MOV R35, R5 ;  /* 0x0000000500237202 */ /* 0x000fe40000000f00 */
[----:B------:R-:W-:Y:S01]  /*3bc0*/  PRMT R110, R32, 0x5410, R33 ;  /* 0x00005410206e7816 */ /* 0x000fe20000000021 */
[----:B-----5:R-:W-:Y:S01]  /*3bd0*/  IMAD.MOV.U32 R32, RZ, RZ, R10 ;  /* 0x000000ffff207224 */ /* 0x020fe200078e000a */
        /* <DEDUP_REMOVED lines=8> */
.L_x_10996:
        /* <DEDUP_REMOVED lines=9> */
.L_x_11220:
[----:B------:R-:W-:Y:S05]  /*3cf0*/  BSYNC B1 ;  /* 0x0000000000017941 */ /* 0x000fea0003800000 */
.L_x_10997:
        /* <DEDUP_REMOVED lines=20> */
[----:B------:R-:W-:-:S05]  /*3e40*/  IMAD R35, R2, 0x1800, R35 ;  /* 0x0000180002237824 */ /* 0x000fca00078e0223 */
[----:B------:R-:W-:Y:S02]  /*3e50*/  LEA R36, R35, R18, 0x1 ;  /* 0x0000001223247211 */ /* 0x000fe400078e08ff */
        /* <DEDUP_REMOVED lines=85> */
.L_x_11002:
[----:B------:R-:W-:Y:S05]  /*43b0*/  BSYNC B2 ;  /* 0x0000000000027941 */ /* 0x000fea0003800000 */
.L_x_11001:
        /* <DEDUP_REMOVED lines=12> */
.L_x_11000:
[----:B------:R-:W-:Y:S05]  /*4480*/  BSYNC B1 ;  /* 0x0000000000017941 */ /* 0x000fea0003800000 */
.L_x_10999:
        /* <DEDUP_REMOVED lines=15> */
[----:B------:R-:W-:-:S04]  /*4580*/  LEA.HI.SX32 R35, R111, R68, 0x1c ;  /* 0x000000446f237211 */ /* 0x000fc800078fe2ff */
[----:B------:R-:W-:-:S04]  /*4590*/  SHF.L.U32 R35, R35, 0x3, RZ ;  /* 0x0000000323237819 */ /* 0x000fc800000006ff */
        /* <DEDUP_REMOVED lines=92> */
.L_x_11004:
[----:B------:R-:W-:Y:S05]  /*4b60*/  BSYNC B1 ;  /* 0x0000000000017941 */ /* 0x000fea0003800000 */
.L_x_11003:
        /* <DEDUP_REMOVED lines=10> */
.L_x_10972:
[----:B------:R-:W-:-:S06]  /*4c10*/  UISETP.NE.AND UP0, UPT, UR44, 0x3, UPT ;  /* 0x000000032c00788c */ /* 0x000fcc000bf05270 */
[----:B------:R-:W-:-:S13]  /*4c20*/  PLOP3.LUT P3, PT, PT, PT, UP0, 0x80, 0x0 ;  /* 0x000000000000781c */ /* 0x000fda0003f6f008 */
[----:B------:R-:W-:Y:S05]  /*4c30*/  @!P3 BRA `(.L_x_11005) ;  /* 0x000000000004b947 */ /* 0x000fea0003800000 */
[----:B------:R-:W-:Y:S01]  /*4c40*/  BPT.TRAP 0x1 ;  /* 0x000000040000795c */ /* 0x000fe20000300000 */
.L_x_11005:
[----:B------:R-:W-:Y:S01]  /*4c50*/  IMAD R88, R2, 0x8, R18 ;  /* 0x0000000802587824 */ /* 0x000fe200078e0212 */
[----:B------:R-:W-:Y:S01]  /*4c60*/  SHF.L.U32 R99, R204, 0x1f, RZ ;  /* 0x0000001fcc637819 */ /* 0x000fe200000006ff */
[----:B------:R-:W-:Y:S01]  /*4c70*/  IMAD R102, R59, -0x60, R60 ;  /* 0xffffffa03b667824 */ /* 0x000fe200078e023c */
[----:B------:R-:W-:Y:S02]  /*4c80*/  BSSY B1, `(.L_x_11006) ;  /* 0x0000004000017945 */ /* 0x000fe40003800000 */
[----:B------:R-:W0:Y:S02]  /*4c90*/  SYNCS.PHASECHK.TRANS64.TRYWAIT P4, [R88+URZ+0x22890], R99 ;  /* 0x02289063580075a7 */ /* 0x000e24000808017f */
[----:B------:R-:W-:Y:S01]  /*4ca0*/  VIMNMX R102, R102, 0x60, PT ;  /* 0x0000006066667848 */ /* 0x000fe20003fe0100 */
[----:B0-----:R-:W-:Y:S06]  /*4cb0*/  @!P4 BRA `(.L_x_11007) ;  /* 0x0000014000a4c947 */ /* 0x001fec0003800000 */
.L_x_11221:
[----:B------:R-:W-:Y:S05]  /*4cc0*/  BSYNC B1 ;  /* 0x0000000000017941 */ /* 0x000fea0003800000 */
.L_x_11006:
        /* <DEDUP_REMOVED lines=8> */
.L_x_11009:
[----:B------:R-:W-:Y:S05]  /*4d50*/  BSYNC B1 ;  /* 0x0000000000017941 */ /* 0x000fea0003800000 */
.L_x_11008:
[----:B------:R-:W-:Y:S05]  /*4d60*/  @P4 BRA `(.L_x_10989) ;  /* 0x0000000000104947 */ /* 0x000fea0003800000 */
[----:B-1----:R-:W1:Y:S04]  /*4d70*/  @!P1 LDS.128 R4, [R105+0x2000] ;  /* 0x0020000069049984 */ /* 0x002e680000000c00 */
[----:B------:R-:W2:Y:S04]  /*4d80*/  @!P2 LDS.128 R8, [R104+0x2000] ;  /* 0x002000006808a984 */ /* 0x000ea80000000c00 */
[----:B-1----:R3:W-:Y:S04]  /*4d90*/  @!P1 STG.E.128 desc[UR40][R12.64], R4 ;  /* 0x000000040c009986 */ /* 0x0027e8000c101d28 */
[----:B--2---:R3:W-:Y:S02]  /*4da0*/  @!P2 STG.E.128 desc[UR40][R12.64+0x40], R8 ;  /* 0x000040080c00a986 */ /* 0x0047e4000c101d28 */
.L_x_10989:
[----:B------:R-:W-:Y:S05]  /*4db0*/  BSYNC B0 ;  /* 0x0000000000007941 */ /* 0x000fea0003800000 */
.L_x_10971:
        /* <DEDUP_REMOVED lines=17> */
.L_x_11011:
[----:B------:R-:W-:Y:S05]  /*4ed0*/  BSYNC B0 ;  /* 0x0000000000007941 */ /* 0x000fea0003800000 */
.L_x_11010:
[----:B------:R-:W2:Y:S01]  /*4ee0*/  SYNCS.PHASECHK.TRANS64.TRYWAIT P3, [R88+URZ+0x228b0], R99 ;  /* 0x0228b063580075a7 */ /* 0x000ea2000806017f */
[----:B------:R-:W-:Y:S01]  /*4ef0*/  ULDC UR45, c[0x0][0x310] ;  /* 0x0000c400002d7ab9 */ /* 0x000fe20000000800 */
[----:B------:R-:W-:Y:S01]  /*4f00*/  ULDC.64 UR42, c[0x0][0x318] ;  /* 0x0000c600002a7ab9 */ /* 0x000fe20000000a00 */
[----:B------:R-:W-:Y:S01]  /*4f10*/  ULDC.64 UR38, c[0x0][0x308] ;  /* 0x0000c20000267ab9 */ /* 0x000fe20000000a00 */
[----:B------:R-:W-:Y:S01]  /*4f20*/  BSSY B0, `(.L_x_11012) ;  /* 0x0000003000007945 */ /* 0x000fe20003800000 */
[----:B-1----:R-:W-:-:S03]  /*4f30*/  IMAD R4, R2, 0x6000, R77 ;  /* 0x0000600002047824 */ /* 0x002fc600078e024d */
[----:B--2---:R-:W-:Y:S05]  /*4f40*/  @!P3 BRA `(.L_x_11013) ;  /* 0x000001400014b947 */ /* 0x004fea0003800000 */
.L_x_11222:
[----:B------:R-:W-:Y:S05]  /*4f50*/  BSYNC B0 ;  /* 0x0000000000007941 */ /* 0x000fea0003800000 */
.L_x_11012:
[----:B------:R-:W-:Y:S01]  /*4f60*/  ISETP.GE.AND P3, PT, R19, R102, PT ;  /* 0x000000661300720c */ /* 0x000fe20003f66270 */
[----:B------:R-:W-:Y:S01]  /*4f70*/  BSSY B0, `(.L_x_11014) ;  /* 0x0000026000007945 */ /* 0x000fe20003800000 */
[----:B------:R-:W-:Y:S01]  /*4f80*/  IADD3 R6, R78, R4, RZ ;  /* 0x000000044e067210 */ /* 0x000fe20007ffe0ff */
        /* <DEDUP_REMOVED lines=36> */
.L_x_11015:
[----:B------:R-:W-:Y:S05]  /*51d0*/  BSYNC B0 ;  /* 0x0000000000007941 */ /* 0x000fea0003800000 */
.L_x_11014:
[----:B------:R-:W-:Y:S01]  /*51e0*/  ISETP.GE.AND P3, PT, R225, R102, PT ;  /* 0x00000066e100720c */ /* 0x000fe20003f66270 */
[----:B------:R-:W-:-:S12]  /*51f0*/  BSSY B0, `(.L_x_11016) ;  /* 0x0000024000007945 */ /* 0x000fd80003800000 */
[----:B------:R-:W-:Y:S05]  /*5200*/  @P3 BRA `(.L_x_11017) ;  /* 0x0000000000883947 */ /* 0x000fea0003800000 */
[----:B------:R-:W-:Y:S01]  /*5210*/  IADD3 R7, P3, R32, 0x40, RZ ;  /* 0x0000004020077810 */ /* 0x000fe20007f7e0ff */
[----:B------:R-:W-:Y:S01]  /*5220*/  IMAD.MOV.U32 R4, RZ, RZ, R40 ;  /* 0x000000ffff047224 */ /* 0x000fe200078e0028 */
[----:B------:R-:W-:-:S03]  /*5230*/  MOV R5, R63 ;  /* 0x0000003f00057202 */ /* 0x000fc60000000f00 */
        /* <DEDUP_REMOVED lines=31> */
.L_x_11017:
[----:B------:R-:W-:Y:S05]  /*5430*/  BSYNC B0 ;  /* 0x0000000000007941 */ /* 0x000fea0003800000 */
.L_x_11016:
        /* <DEDUP_REMOVED lines=22> */
.L_x_10966:
[----:B------:R-:W-:Y:S02]  /*55a0*/  ISETP.GE.AND P2, PT, R176, 0x1, PT ;  /* 0x00000001b000780c */ /* 0x000fe40003f46270 */
[----:B------:R-:W-:Y:S02]  /*55b0*/  CS2R R4, SRZ ;  /* 0x0000000000047805 */ /* 0x000fe4000001ff00 */
[----:B------:R-:W-:Y:S01]  /*55c0*/  PLOP3.LUT P1, PT, PT, PT, PT, 0x80, 0x0 ;  /* 0x000000000000781c */ /* 0x000fe20003f2f070 */
[----:B------:R-:W-:Y:S01]  /*55d0*/  IMAD.MOV.U32 R0, RZ, RZ, RZ ;  /* 0x000000ffff007224 */ /* 0x000fe200078e00ff */
[----:B------:R-:W-:Y:S01]  /*55e0*/  MOV R3, RZ ;  /* 0x000000ff00037202 */ /* 0x000fe20000000f00 */
        /* <DEDUP_REMOVED lines=67> */
.L_x_11019:
[----:B------:R-:W-:Y:S01]  /*5a20*/  CS2R R24, SRZ ;  /* 0x0000000000187805 */ /* 0x000fe2000001ff00 */
[----:B------:R-:W-:Y:S06]  /*5a30*/  @!P2 BRA `(.L_x_11020) ;  /* 0x000000ac00f0a947 */ /* 0x000fec0003800000 */
[----:B------:R-:W-:-:S03]  /*5a40*/  UMOV UR4, 0xffffffff ;  /* 0xffffffff00047882 */ /* 0x000fc60000000000 */
[----:B------:R-:W-:Y:S05]  /*5a50*/  BRA.DIV UR4, `(.L_x_11021) ;  /* 0x0000013604647947 */ /* 0x000fea000b800000 */
[----:B------:R-:W0:Y:S02]  /*5a60*/  S2R R0, SR_TID.X ;  /* 0x0000000000007919 */ /* 0x000e240000002100 */
[----:B0-----:R-:W-:-:S04]  /*5a70*/  IADD3 R3, R0, -0x80, RZ ;  /* 0xffffff8000037810 */ /* 0x001fc80007ffe0ff */
[----:B------:R-:W-:-:S04]  /*5a80*/  SHF.R.S32.HI R0, RZ, 0x1f, R3 ;  /* 0x0000001fff007819 */ /* 0x000fc80000011403 */
[----:B------:R-:W-:-:S04]  /*5a90*/  LEA.HI R0, R0, R3, RZ, 0x7 ;  /* 0x0000000300007211 */ /* 0x000fc800078f38ff */
[----:B------:R-:W-:-:S05]  /*5aa0*/  SHF.R.S32.HI R0, RZ, 0x7, R0 ;  /* 0x00000007ff007819 */ /* 0x000fca0000011400 */
[----:B------:R0:W1:Y:S02]  /*5ab0*/  SHFL.IDX PT, R14, R0, RZ, 0x1f ;  /* 0x00001fff000e7589 */ /* 0x00006400000e0000 */
.L_x_11225:
[----:B01----:R-:W-:Y:S01]  /*5ac0*/  LEA.HI R0, R14, R14, RZ, 0x1 ;  /* 0x0000000e0e007211 */ /* 0x003fe200078f08ff */
[----:B------:R-:W-:Y:S01]  /*5ad0*/  VIADD R26, R18, 0x18400 ;  /* 0x00018400121a7836 */ /* 0x000fe20000000000 */
[----:B------:R-:W-:Y:S02]  /*5ae0*/  BSSY B6, `(.L_x_11022) ;  /* 0x0000018000067945 */ /* 0x000fe40003800000 */
        /* <DEDUP_REMOVED lines=23> */
.L_x_11023:
[----:B------:R-:W-:Y:S05]  /*5c60*/  BSYNC B6 ;  /* 0x0000000000067941 */ /* 0x000fea0003800000 */
.L_x_11022:
        /* <DEDUP_REMOVED lines=12> */
.L_x_11027:
[----:B-1----:R1:W2:Y:S02]  /*5d30*/  SYNCS.PHASECHK.TRANS64.TRYWAIT P0, [R18+URZ+0x22800], R3 ;  /* 0x02280003120075a7 */ /* 0x0022a4000800017f */
[----:B--2---:R-:W-:Y:S05]  /*5d40*/  @!P0 NANOSLEEP.SYNCS 0x989680 ;  /* 0x009896800000895d */ /* 0x004fea0003900000 */
[----:B------:R-:W2:Y:S02]  /*5d50*/  @!P0 SYNCS.PHASECHK.TRANS64 P0, [R18+URZ+0x22800], R3 ;  /* 0x02280003120085a7 */ /* 0x000ea4000800007f */
[----:B--2---:R-:W-:Y:S05]  /*5d60*/  @!P0 BRA `(.L_x_11027) ;  /* 0xfffffffc00f08947 */ /* 0x004fea000383ffff */
.L_x_11026:
[----:B------:R-:W-:Y:S05]  /*5d70*/  BSYNC B0 ;  /* 0x0000000000007941 */ /* 0x000fea0003800000 */
.L_x_11025:
[----:B------:R-:W-:Y:S05]  /*5d80*/  BRA `(.L_x_11028) ;  /* 0x0000002c004c7947 */ /* 0x000fea0003800000 */
.L_x_11024:
[----:B------:R-:W0:Y:S01]  /*5d90*/  LDC.64 R14, c[0x0][0x3e8] ;  /* 0x0000fa00ff0e7b82 */ /* 0x000e220000000a00 */
[----:B-----5:R-:W-:Y:S01]  /*5da0*/  SHF.R.S32.HI R3, RZ, 0x1f, R31 ;  /* 0x0000001fff037819 */ /* 0x020fe2000001141f */
[----:B------:R-:W-:Y:S01]  /*5db0*/  IMAD.SHL.U32 R24, R235, 0x4, RZ ;  /* 0x00000004eb187824 */ /* 0x000fe200078e00ff */
[----:B------:R-:W-:Y:S01]  /*5dc0*/  LOP3.LUT P0, RZ, R26, 0x3ff, RZ, 0xc0, !PT ;  /* 0x000003ff1aff7812 */ /* 0x000fe2000780c0ff */
[----:B------:R-:W-:Y:S01]  /*5dd0*/  IMAD.MOV.U32 R4, RZ, RZ, R16 ;  /* 0x000000ffff047224 */ /* 0x000fe200078e0010 */
[----:B------:R-:W-:Y:S01]  /*5de0*/  MOV R5, R17 ;  /* 0x0000001100057202 */ /* 0x000fe20000000f00 */
[----:B------:R-:W-:Y:S01]  /*5df0*/  BSSY B6, `(.L_x_11029) ;  /* 0x0000030000067945 */ /* 0x000fe20003800000 */
[----:B------:R-:W-:Y:S01]  /*5e00*/  SHF.R.S32.HI R25, RZ, 0x1f, R24 ;  /* 0x0000001fff197819 */ /* 0x000fe20000011418 */
[----:B------:R-:W1:Y:S01]  /*5e10*/  LDC.64 R12, c[0x0][0x3d8] ;  /* 0x0000f600ff0c7b82 */ /* 0x000e620000000a00 */
[-C--:B0-----:R-:W-:Y:S01]  /*5e20*/  IMAD R6, R3, R14.reuse, RZ ;  /* 0x0000000e03067224 */ /* 0x081fe200078e02ff */
[C---:B------:R-:W-:Y:S01]  /*5e30*/  SHF.L.U64.HI R57, R14.reuse, 0x6, R15 ;  /* 0x000000060e397819 */ /* 0x040fe2000001020f */
[----:B------:R-:W-:Y:S01]  /*5e40*/  IMAD.WIDE.U32 R10, R19, R14, R4 ;  /* 0x0000000e130a7225 */ /* 0x000fe200078e0004 */
[----:B------:R-:W-:-:S03]  /*5e50*/  SHF.L.U32 R59, R14, 0x6, RZ ;  /* 0x000000060e3b7819 */ /* 0x000fc600000006ff */
[----:B------:R-:W-:Y:S02]  /*5e60*/  IMAD R28, R228, R14, RZ ;  /* 0x0000000ee41c7224 */ /* 0x000fe400078e02ff */
[-C--:B-1----:R-:W-:Y:S01]  /*5e70*/  IMAD R0, R3, R12.reuse, RZ ;  /* 0x0000000c03007224 */ /* 0x082fe200078e02ff */
[----:B------:R-:W-:Y:S01]  /*5e80*/  SHF.L.U64.HI R56, R12, 0x6, R13 ;  /* 0x000000060c387819 */ /* 0x000fe2000001020d */
[----:B------:R-:W-:-:S04]  /*5e90*/  IMAD.WIDE.U32 R8, R19, R12, R4 ;  /* 0x0000000c13087225 */ /* 0x000fc800078e0004 */
[C---:B------:R-:W-:Y:S02]  /*5ea0*/  IMAD R47, R31.reuse, R15, R6 ;  /* 0x0000000f1f2f7224 */ /* 0x040fe400078e0206 */
[----:B------:R-:W-:-:S04]  /*5eb0*/  IMAD.WIDE.U32 R42, R31, R14, RZ ;  /* 0x0000000e1f2a7225 */ /* 0x000fc800078e00ff */
[-C--:B------:R-:W-:Y:S02]  /*5ec0*/  IMAD R20, R228, R12.reuse, RZ ;  /* 0x0000000ce4147224 */ /* 0x080fe400078e02ff */
[----:B------:R-:W-:-:S04]  /*5ed0*/  IMAD.WIDE.U32 R44, R31, R12, RZ ;  /* 0x0000000c1f2c7225 */ /* 0x000fc800078e00ff */
[----:B------:R-:W-:Y:S01]  /*5ee0*/  IMAD R41, R31, R13, R0 ;  /* 0x0000000d1f297224 */ /* 0x000fe200078e0200 */
[----:B------:R-:W-:Y:S01]  /*5ef0*/  IADD3 R26, P3, R8, R44, RZ ;  /* 0x0000002c081a7210 */ /* 0x000fe20007f7e0ff */
[----:B------:R-:W-:-:S04]  /*5f00*/  IMAD.WIDE.U32 R4, R19, R12, R24 ;  /* 0x0000000c13047225 */ /* 0x000fc800078e0018 */
[----:B------:R-:W-:Y:S01]  /*5f10*/  IMAD.WIDE.U32 R6, R19, R14, R24 ;  /* 0x0000000e13067225 */ /* 0x000fe200078e0018 */
[----:B------:R-:W-:-:S03]  /*5f20*/  IADD3 R46, P1, R4, R44, RZ ;  /* 0x0000002c042e7210 */ /* 0x000fc60007f3e0ff */
[----:B------:R-:W-:Y:S01]  /*5f30*/  IMAD R50, R19, R15, R28 ;  /* 0x0000000f13327224 */ /* 0x000fe200078e021c */
[-C--:B------:R-:W-:Y:S01]  /*5f40*/  IADD3 R28, P4, R10, R42.reuse, RZ ;  /* 0x0000002a0a1c7210 */ /* 0x080fe20007f9e0ff */
[----:B------:R-:W-:Y:S01]  /*5f50*/  IMAD.IADD R47, R47, 0x1, R43 ;  /* 0x000000012f2f7824 */ /* 0x000fe200078e022b */
[----:B------:R-:W-:Y:S01]  /*5f60*/  IADD3 R49, P2, R6, R42, RZ ;  /* 0x0000002a06317210 */ /* 0x000fe20007f5e0ff */
[----:B------:R-:W-:Y:S02]  /*5f70*/  IMAD R20, R19, R13, R20 ;  /* 0x0000000d13147224 */ /* 0x000fe400078e0214 */
[----:B------:R-:W-:Y:S01]  /*5f80*/  IMAD.IADD R41, R41, 0x1, R45 ;  /* 0x0000000129297824 */ /* 0x000fe200078e022d */
[C---:B------:R-:W-:Y:S01]  /*5f90*/  IADD3.X R29, R47.reuse, R50, R11, P4, !PT ;  /* 0x000000322f1d7210 */ /* 0x040fe200027fe40b */
[----:B------:R-:W-:Y:S01]  /*5fa0*/  IMAD.SHL.U32 R55, R12, 0x40, RZ ;  /* 0x000000400c377824 */ /* 0x000fe200078e00ff */
[----:B------:R-:W-:Y:S02]  /*5fb0*/  IADD3.X R50, R47, R7, R50, P2, !PT ;  /* 0x000000072f327210 */ /* 0x000fe400017fe432 */
        /* <DEDUP_REMOVED lines=19> */
.L_x_11030:
[----:B------:R-:W-:Y:S05]  /*60f0*/  BSYNC B6 ;  /* 0x0000000000067941 */ /* 0x000fea0003800000 */
.L_x_11029:
        /* <DEDUP_REMOVED lines=35> */
[----:B0-----:R-:W-:Y:S01]  /*6330*/  ISETP.NE.AND P2, PT, R0, 0x1, PT ;  /* 0x000000010000780c */ /* 0x001fe20003f45270 */
[----:B------:R-:W-:-:S04]  /*6340*/  IMAD R0, R201, 0x80, R19 ;  /* 0x00000080c9007824 */ /* 0x000fc800078e0213 */
[----:B------:R-:W-:-:S08]  /*6350*/  IMAD R3, R235, 0x40, R0 ;  /* 0x00000040eb037824 */ /* 0x000fd000078e0200 */
[----:B------:R-:W0:Y:S08]  /*6360*/  @P2 LDC R10, c[0x0][0x42c] ;  /* 0x00010b00ff0a2b82 */ /* 0x000e300000000800 */
[----:B------:R-:W1:Y:S01]  /*6370*/  @P2 LDC R9, c[0x0][0x430] ;  /* 0x00010c00ff092b82 */ /* 0x000e620000000800 */
[----:B0-----:R-:W-:Y:S01]  /*6380*/  @P2 IMAD.HI.U32 R0, R3, R10, RZ ;  /* 0x0000000a03002227 */ /* 0x001fe200078e00ff */
[----:B------:R-:W-:-:S04]  /*6390*/  MOV R10, R44 ;  /* 0x0000002c000a7202 */ /* 0x000fc80000000f00 */
[----:B-1----:R-:W-:Y:S02]  /*63a0*/  @P2 SHF.R.U32.HI R3, RZ, R9, R0 ;  /* 0x00000009ff032219 */ /* 0x002fe40000011600 */
[----:B------:R-:W-:Y:S02]  /*63b0*/  CS2R R8, SRZ ;  /* 0x0000000000087805 */ /* 0x000fe4000001ff00 */
[----:B------:R-:W-:Y:S01]  /*63c0*/  SHF.R.S32.HI R41, RZ, 0x1f, R3 ;  /* 0x0000001fff297819 */ /* 0x000fe20000011403 */
[----:B------:R-:W-:Y:S06]  /*63d0*/  @P0 BRA `(.L_x_11034) ;  /* 0x0000000000580947 */ /* 0x000fec0003800000 */
[----:B------:R-:W-:Y:S01]  /*63e0*/  IADD3 R15, P2, R53, R46, RZ ;  /* 0x0000002e350f7210 */ /* 0x000fe20007f5e0ff */
[----:B------:R-:W-:Y:S01]  /*63f0*/  ULDC UR4, c[0x0][0x3d4] ;  /* 0x0000f50000047ab9 */ /* 0x000fe20000000800 */
[C---:B------:R-:W-:Y:S01]  /*6400*/  IADD3 R0, R24.reuse, 0x10, RZ ;  /* 0x0000001018007810 */ /* 0x040fe20007ffe0ff */
[----:B------:R-:W-:Y:S01]  /*6410*/  ULDC.64 UR6, c[0x0][0x3c8] ;  /* 0x0000f20000067ab9 */ /* 0x000fe20000000a00 */
[----:B------:R-:W-:Y:S01]  /*6420*/  ISETP.GE.AND P5, PT, R24, UR4, PT ;  /* 0x0000000418007c0c */ /* 0x000fe2000bfa6270 */
[----:B------:R-:W-:Y:S01]  /*6430*/  IMAD.X R30, R51, 0x1, R48, P2 ;  /* 0x00000001331e7824 */ /* 0x000fe200010e0630 */
[----:B------:R-:W-:Y:S01]  /*6440*/  ISETP.GE.AND P2, PT, R0, UR4, PT ;  /* 0x0000000400007c0c */ /* 0x000fe2000bf46270 */
[----:B------:R-:W-:Y:S01]  /*6450*/  ULDC.64 UR4, c[0x0][0x3e0] ;  /* 0x0000f80000047ab9 */ /* 0x000fe20000000a00 */
[----:B------:R-:W-:Y:S02]  /*6460*/  IADD3 R0, P4, R54, R49, RZ ;  /* 0x0000003136007210 */ /* 0x000fe40007f9e0ff */
[----:B------:R-:W-:-:S02]  /*6470*/  CS2R R36, SRZ ;  /* 0x0000000000247805 */ /* 0x000fc4000001ff00 */
[C---:B------:R-:W-:Y:S02]  /*6480*/  LEA R14, P3, R15.reuse, UR6, 0x1 ;  /* 0x000000060f0e7c11 */ /* 0x040fe4000f8608ff */
[----:B------:R-:W-:Y:S02]  /*6490*/  CS2R R32, SRZ ;  /* 0x0000000000207805 */ /* 0x000fe4000001ff00 */
[----:B------:R-:W-:Y:S01]  /*64a0*/  CS2R R34, SRZ ;  /* 0x0000000000227805 */ /* 0x000fe2000001ff00 */
[----:B------:R-:W-:Y:S01]  /*64b0*/  IMAD.X R31, R52, 0x1, R50, P4 ;  /* 0x00000001341f7824 */ /* 0x000fe200020e0632 */
[----:B------:R-:W-:Y:S02]  /*64c0*/  LEA.HI.X R15, R15, UR7, R30, 0x1, P3 ;  /* 0x000000070f0f7c11 */ /* 0x000fe400098f0c1e */
[----:B------:R-:W-:-:S03]  /*64d0*/  LEA R38, P3, R0, UR4, 0x1 ;  /* 0x0000000400267c11 */ /* 0x000fc6000f8608ff */
[----:B------:R0:W5:Y:S01]  /*64e0*/  @!P5 LDG.E.64 R36, desc[UR40][R14.64] ;  /* 0x000000280e24d981 */ /* 0x000162000c1e1b00 */
[----:B------:R-:W-:Y:S02]  /*64f0*/  LEA.HI.X R39, R0, UR5, R31, 0x1, P3 ;  /* 0x0000000500277c11 */ /* 0x000fe400098f0c1f */
[----:B------:R-:W-:Y:S01]  /*6500*/  CS2R R30, SRZ ;  /* 0x00000000001e7805 */ /* 0x000fe2000001ff00 */
[----:B------:R0:W5:Y:S04]  /*6510*/  @!P2 LDG.E.64 R32, desc[UR40][R14.64+0x20] ;  /* 0x000020280e20a981 */ /* 0x000168000c1e1b00 */
[----:B------:R0:W5:Y:S04]  /*6520*/  @!P5 LDG.E.64 R34, desc[UR40][R38.64] ;  /* 0x000000282622d981 */ /* 0x000168000c1e1b00 */
[----:B------:R0:W5:Y:S02]  /*6530*/  @!P2 LDG.E.64 R30, desc[UR40][R38.64+0x20] ;  /* 0x00002028261ea981 */ /* 0x000164000c1e1b00 */
.L_x_11034:
[----:B------:R-:W-:Y:S05]  /*6540*/  BSYNC B1 ;  /* 0x0000000000017941 */ /* 0x000fea0003800000 */
.L_x_11033:
        /* <DEDUP_REMOVED lines=24> */
.L_x_11036:
[----:B------:R-:W-:Y:S05]  /*66d0*/  BSYNC B1 ;  /* 0x0000000000017941 */ /* 0x000fea0003800000 */
.L_x_11035:
[----:B------:R-:W-:Y:S01]  /*66e0*/  IMAD.WIDE.U32 R10, R3, R6, R10 ;  /* 0x00000006030a7225 */ /* 0x000fe200078e000a */
[----:B------:R-:W-:Y:S01]  /*66f0*/  LEA.HI R0, R226, R226, RZ, 0x1 ;  /* 0x000000e2e2007211 */ /* 0x000fe200078f08ff */
[----:B------:R-:W-:Y:S01]  /*6700*/  ULDC.64 UR4, c[0x0][0x3c8] ;  /* 0x0000f20000047ab9 */ /* 0x000fe20000000a00 */
[----:B01----:R-:W-:Y:S01]  /*6710*/  SHF.L.U32 R14, R233, 0x6, RZ ;  /* 0x00000006e90e7819 */ /* 0x003fe200000006ff */
[----:B------:R-:W-:Y:S01]  /*6720*/  IMAD.WIDE.U32 R12, R3, R4, R12 ;  /* 0x00000004030c7225 */ /* 0x000fe200078e000c */
[----:B------:R-:W-:Y:S01]  /*6730*/  LOP3.LUT R15, R0, 0xfffffffe, RZ, 0xc0, !PT ;  /* 0xfffffffe000f7812 */ /* 0x000fe200078ec0ff */
[----:B------:R-:W-:Y:S01]  /*6740*/  ULDC.64 UR6, c[0x0][0x3e0] ;  /* 0x0000f80000067ab9 */ /* 0x000fe20000000a00 */
[----:B------:R-:W-:Y:S01]  /*6750*/  LOP3.LUT R39, R14, 0x1c0, RZ, 0xc0, !PT ;  /* 0x000001c00e277812 */ /* 0x000fe200078ec0ff */
[C---:B------:R-:W-:Y:S01]  /*6760*/  IMAD R6, R41.reuse, R6, RZ ;  /* 0x0000000629067224 */ /* 0x040fe200078e02ff */
[----:B------:R-:W-:Y:S01]  /*6770*/  LEA R0, P3, R12, UR6, 0x1 ;  /* 0x000000060c007c11 */ /* 0x000fe2000f8608ff */
[----:B------:R-:W-:-:S02]  /*6780*/  IMAD R4, R41, R4, RZ ;  /* 0x0000000429047224 */ /* 0x000fc400078e02ff */
[----:B------:R-:W-:Y:S01]  /*6790*/  IMAD R7, R3, R7, R6 ;  /* 0x0000000703077224 */ /* 0x000fe200078e0206 */
[----:B------:R-:W-:Y:S01]  /*67a0*/  LOP3.LUT R6, R39, 0x18, R16, 0xf8, !PT ;  /* 0x0000001827067812 */ /* 0x000fe200078ef810 */
[----:B------:R-:W-:Y:S01]  /*67b0*/  IMAD R3, R3, R5, R4 ;  /* 0x0000000503037224 */ /* 0x000fe200078e0204 */
[----:B------:R-:W-:Y:S01]  /*67c0*/  LEA R4, P2, R10, UR4, 0x1 ;  /* 0x000000040a047c11 */ /* 0x000fe2000f8408ff */
[----:B------:R-:W-:Y:S01]  /*67d0*/  IMAD.IADD R5, R11, 0x1, R7 ;  /* 0x000000010b057824 */ /* 0x000fe200078e0207 */
[----:B------:R-:W-:Y:S01]  /*67e0*/  UMOV UR4, 0xffffffff ;  /* 0xffffffff00047882 */ /* 0x000fe20000000000 */
[----:B------:R-:W-:Y:S01]  /*67f0*/  IMAD.IADD R3, R13, 0x1, R3 ;  /* 0x000000010d037824 */ /* 0x000fe200078e0203 */
[----:B------:R-:W-:Y:S01]  /*6800*/  SHF.R.U32.HI R39, RZ, 0x3, R39 ;  /* 0x00000003ff277819 */ /* 0x000fe20000011627 */
[----:B------:R-:W-:Y:S01]  /*6810*/  IMAD.IADD R7, R226, 0x1, -R15 ;  /* 0x00000001e2077824 */ /* 0x000fe200078e0a0f */
[----:B------:R-:W-:Y:S02]  /*6820*/  LEA.HI.X R5, R10, UR5, R5, 0x1, P2 ;  /* 0x000000050a057c11 */ /* 0x000fe400090f0c05 */
[----:B------:R-:W-:-:S02]  /*6830*/  LEA.HI.X R3, R12, UR7, R3, 0x1, P3 ;  /* 0x000000070c037c11 */ /* 0x000fc400098f0c03 */
[----:B------:R-:W-:Y:S02]  /*6840*/  LOP3.LUT R6, R6, R39, RZ, 0x3c, !PT ;  /* 0x0000002706067212 */ /* 0x000fe400078e3cff */
[----:B------:R-:W-:Y:S01]  /*6850*/  SHF.L.U32 R7, R7, 0x1f, RZ ;  /* 0x0000001f07077819 */ /* 0x000fe200000006ff */
[----:B------:R-:W-:Y:S06]  /*6860*/  BRA.DIV UR4, `(.L_x_11037) ;  /* 0x0000012a041c7947 */ /* 0x000fec000b800000 */
.L_x_11228:
[----:B------:R-:W-:-:S03]  /*6870*/  UMOV UR4, 0xffffffff ;  /* 0xffffffff00047882 */ /* 0x000fc60000000000 */
[----:B------:R-:W-:Y:S05]  /*6880*/  BRA.DIV UR4, `(.L_x_11038) ;  /* 0x0000012a043c7947 */ /* 0x000fea000b800000 */
.L_x_11231:
[----:B------:R-:W-:-:S03]  /*6890*/  UMOV UR4, 0xffffffff ;  /* 0xffffffff00047882 */ /* 0x000fc60000000000 */
[----:B------:R-:W-:Y:S05]  /*68a0*/  BRA.DIV UR4, `(.L_x_11039) ;  /* 0x0000012a045c7947 */ /* 0x000fea000b800000 */
.L_x_11234:
[----:B------:R-:W-:-:S03]  /*68b0*/  UMOV UR4, 0xffffffff ;  /* 0xffffffff00047882 */ /* 0x000fc60000000000 */
[----:B------:R-:W-:Y:S05]  /*68c0*/  BRA.DIV UR4, `(.L_x_11040) ;  /* 0x0000012a047c7947 */ /* 0x000fea000b800000 */
.L_x_11237:
[----:B------:R-:W-:-:S03]  /*68d0*/  UMOV UR4, 0xffffffff ;  /* 0xffffffff00047882 */ /* 0x000fc60000000000 */
[----:B------:R-:W-:Y:S05]  /*68e0*/  BRA.DIV UR4, `(.L_x_11041) ;  /* 0x0000012a049c7947 */ /* 0x000fea000b800000 */
.L_x_11240:
[----:B------:R-:W-:-:S03]  /*68f0*/  UMOV UR4, 0xffffffff ;  /* 0xffffffff00047882 */ /* 0x000fc60000000000 */
[----:B------:R-:W-:Y:S05]  /*6900*/  BRA.DIV UR4, `(.L_x_11042) ;  /* 0x0000012a04bc7947 */ /* 0x000fea000b800000 */
.L_x_11243:
[----:B------:R-:W-:-:S03]  /*6910*/  UMOV UR4, 0xffffffff ;  /* 0xffffffff00047882 */ /* 0x000fc60000000000 */
[----:B------:R-:W-:Y:S05]  /*6920*/  BRA.DIV UR4, `(.L_x_11043) ;  /* 0x0000012a04dc7947 */ /* 0x000fea000b800000 */
.L_x_11246:
[----:B------:R-:W-:-:S03]  /*6930*/  UMOV UR4, 0xffffffff ;  /* 0xffffffff00047882 */ /* 0x000fc60000000000 */
[----:B------:R-:W-:Y:S05]  /*6940*/  BRA.DIV UR4, `(.L_x_11044) ;  /* 0x0000012a04fc7947 */ /* 0x000fea000b800000 */
.L_x_11249:
        /* <DEDUP_REMOVED lines=12> */
[----:B------:R-:W-:Y:S01]  /*6a10*/  LEA R3, R3, R18, 0x1 ;  /* 0x0000001203037211 */ /* 0x000fe200078e08ff */
[----:B------:R-:W-:Y:S01]  /*6a20*/  IMAD.MOV.U32 R11, RZ, RZ, R9 ;  /* 0x000000ffff0b7224 */ /* 0x000fe200078e0009 */
[----:B------:R-:W-:Y:S01]  /*6a30*/  MOV R0, R30 ;  /* 0x0000001e00007202 */ /* 0x000fe20000000f00 */
[----:B------:R-:W-:Y:S01]  /*6a40*/  BSSY B1, `(.L_x_11045) ;  /* 0x0000014000017945 */ /* 0x000fe20003800000 */
[----:B------:R-:W-:Y:S01]  /*6a50*/  PRMT R45, R4, 0x7610, R45 ;  /* 0x00007610042d7816 */ /* 0x000fe2000000002d */
[----:B------:R-:W-:Y:S01]  /*6a60*/  VIADD R4, R3, 0x18400 ;  /* 0x0001840003047836 */ /* 0x000fe20000000000 */
[----:B------:R-:W-:Y:S01]  /*6a70*/  PRMT R10, R5, 0x7610, R10 ;  /* 0x00007610050a7816 */ /* 0x000fe2000000000a */
[----:B------:R-:W-:Y:S01]  /*6a80*/  IMAD.MOV.U32 R5, RZ, RZ, R35 ;  /* 0x000000ffff057224 */ /* 0x000fe200078e0023 */
[----:B------:R-:W-:-:S02]  /*6a90*/  MOV R6, R8 ;  /* 0x0000000800067202 */ /* 0x000fc40000000f00 */
[----:B------:R-:W-:Y:S01]  /*6aa0*/  PRMT R44, R44, 0x5410, R0 ;  /* 0x000054102c2c7816 */ /* 0x000fe20000000000 */
[----:B------:R-:W-:Y:S01]  /*6ab0*/  VIADD R0, R3, 0x18440 ;  /* 0x0001844003007836 */ /* 0x000fe20000000000 */
[----:B------:R-:W-:Y:S01]  /*6ac0*/  PRMT R45, R45, 0x5410, R5 ;  /* 0x000054102d2d7816 */ /* 0x000fe20000000005 */
[----:B------:R-:W-:Y:S01]  /*6ad0*/  @P3 VIADD R0, R4, 0xffffffc0 ;  /* 0xffffffc004003836 */ /* 0x000fe20000000000 */
[----:B------:R-:W-:Y:S01]  /*6ae0*/  PRMT R46, R6, 0x5410, R11 ;  /* 0x00005410062e7816 */ /* 0x000fe2000000000b */
[----:B------:R-:W-:Y:S01]  /*6af0*/  IMAD.MOV.U32 R4, RZ, RZ, R26 ;  /* 0x000000ffff047224 */ /* 0x000fe200078e001a */
[----:B------:R-:W-:Y:S01]  /*6b00*/  MOV R5, R27 ;  /* 0x0000001b00057202 */ /* 0x000fe20000000f00 */
[----:B------:R-:W-:Y:S02]  /*6b10*/  IMAD.MOV.U32 R6, RZ, RZ, R20 ;  /* 0x000000ffff067224 */ /* 0x000fe400078e0014 */
[----:B------:R-:W-:Y:S01]  /*6b20*/  IMAD.MOV.U32 R11, RZ, RZ, R21 ;  /* 0x000000ffff0b7224 */ /* 0x000fe200078e0015 */
[----:B------:R-:W-:Y:S01]  /*6b30*/  PRMT R47, R4, 0x5410, R5 ;  /* 0x00005410042f7816 */ /* 0x000fe20000000005 */
[----:B------:R-:W-:Y:S01]  /*6b40*/  IMAD.MOV.U32 R4, RZ, RZ, R28 ;  /* 0x000000ffff047224 */ /* 0x000fe200078e001c */
[----:B------:R-:W-:-:S02]  /*6b50*/  MOV R5, R29 ;  /* 0x0000001d00057202 */ /* 0x000fc40000000f00 */
[----:B------:R-:W-:Y:S01]  /*6b60*/  PRMT R48, R6, 0x5410, R11 ;  /* 0x0000541006307816 */ /* 0x000fe2000000000b */
[----:B0-----:R-:W-:Y:S06]  /*6b70*/  @!P2 BRA `(.L_x_11046) ;  /* 0x000001280098a947 */ /* 0x001fec0003800000 */
.L_x_11250:
[----:B------:R-:W-:Y:S05]  /*6b80*/  BSYNC B1 ;  /* 0x0000000000017941 */ /* 0x000fea0003800000 */
.L_x_11045:
        /* <DEDUP_REMOVED lines=51> */
.L_x_11050:
[----:B------:R-:W-:Y:S05]  /*6ec0*/  BSYNC B2 ;  /* 0x0000000000027941 */ /* 0x000fea0003800000 */
.L_x_11049:
        /* <DEDUP_REMOVED lines=43> */
.L_x_11048:
[----:B------:R-:W-:Y:S05]  /*7180*/  BSYNC B1 ;  /* 0x0000000000017941 */ /* 0x000fea0003800000 */
.L_x_11047:
        /* <DEDUP_REMOVED lines=49> */
.L_x_11053:
[----:B------:R-:W-:Y:S05]  /*74a0*/  BSYNC B1 ;  /* 0x0000000000017941 */ /* 0x000fea0003800000 */
.L_x_11052:
        /* <DEDUP_REMOVED lines=44> */
.L_x_11032:
        /* <DEDUP_REMOVED lines=11> */
[----:B------:R-:W-:Y:S02]  /*7820*/  @!P1 IADD3.X R20, R27, R56, R51, P2, P3 ;  /* 0x000000381b149210 */ /* 0x000fe400017e6433 */
[----:B------:R-:W-:Y:S01]  /*7830*/  @!P1 IADD3 R0, P3, P4, R28, R59, R54 ;  /* 0x0000003b1c009210 */ /* 0x000fe20007c7e036 */
[----:B------:R-:W1:Y:S01]  /*7840*/  @!P1 LDC.64 R30, c[0x0][0x3e0] ;  /* 0x0000f800ff1e9b82 */ /* 0x000e620000000a00 */
[----:B------:R-:W-:Y:S01]  /*7850*/  @!P0 IADD3 R11, P2, R54, R28, RZ ;  /* 0x0000001c360b8210 */ /* 0x000fe20007f5e0ff */
[----:B------:R-:W-:Y:S01]  /*7860*/  @!P0 IMAD.X R10, R51, 0x1, R27, P5 ;  /* 0x00000001330a8824 */ /* 0x000fe200028e061b */
[----:B------:R-:W-:-:S02]  /*7870*/  @!P1 IADD3.X R3, R29, R57, R52, P3, P4 ;  /* 0x000000391d039210 */ /* 0x000fc40001fe8434 */
[----:B------:R-:W-:Y:S02]  /*7880*/  @!P0 IADD3.X R24, R52, R29, RZ, P2, !PT ;  /* 0x0000001d34188210 */ /* 0x000fe400017fe4ff */
[----:B------:R-:W-:Y:S02]  /*7890*/  CS2R R28, SRZ ;  /* 0x00000000001c7805 */ /* 0x000fe4000001ff00 */
[----:B------:R-:W-:-:S04]  /*78a0*/  @!P0 LEA R8, P5, R9, UR4, 0x1 ;  /* 0x0000000409088c11 */ /* 0x000fc8000f8a08ff */
[----:B------:R-:W-:Y:S02]  /*78b0*/  @!P0 LEA.HI.X R9, R9, UR5, R10, 0x1, P5 ;  /* 0x0000000509098c11 */ /* 0x000fe4000a8f0c0a */
[----:B------:R-:W-:Y:S02]  /*78c0*/  @!P0 LEA R10, P2, R11, UR6, 0x1 ;  /* 0x000000060b0a8c11 */ /* 0x000fe4000f8408ff */
[----:B0-----:R-:W-:Y:S01]  /*78d0*/  @!P1 LEA R12, P3, R13, R14, 0x1 ;  /* 0x0000000e0d0c9211 */ /* 0x001fe200078608ff */
[----:B------:R0:W5:Y:S01]  /*78e0*/  @!P0 LDG.E.128 R32, desc[UR40][R8.64] ;  /* 0x0000002808208981 */ /* 0x000162000c1e1d00 */
[----:B------:R-:W-:Y:S02]  /*78f0*/  @!P0 LEA.HI.X R11, R11, UR7, R24, 0x1, P2 ;  /* 0x000000070b0b8c11 */ /* 0x000fe400090f0c18 */
        /* <DEDUP_REMOVED lines=9> */
[----:B------:R-:W-:-:S04]  /*7990*/  IMAD R0, R201, 0x80, R19 ;  /* 0x00000080c9007824 */ /* 0x000fc800078e0213 */
[----:B------:R-:W-:Y:S01]  /*79a0*/  IMAD R3, R235, 0x40, R0 ;  /* 0x00000040eb037824 */ /* 0x000fe200078e0200 */
        /* <DEDUP_REMOVED lines=10> */
[----:B------:R-:W-:Y:S01]  /*7a50*/  MOV R9, R41 ;  /* 0x0000002900097202 */ /* 0x000fe20000000f00 */
[----:B--2---:R-:W-:Y:S02]  /*7a60*/  IMAD.MOV.U32 R10, RZ, RZ, R42 ;  /* 0x000000ffff0a7224 */ /* 0x004fe400078e002a */
        /* <DEDUP_REMOVED lines=16> */
.L_x_11253:
[----:B------:R-:W-:-:S03]  /*7b70*/  UMOV UR4, 0xffffffff ;  /* 0xffffffff00047882 */ /* 0x000fc60000000000 */
[----:B------:R-:W-:Y:S05]  /*7b80*/  BRA.DIV UR4, `(.L_x_11055) ;  /* 0x0000011a04d07947 */ /* 0x000fea000b800000 */
.L_x_11256:
[----:B------:R-:W-:-:S03]  /*7b90*/  UMOV UR4, 0xffffffff ;  /* 0xffffffff00047882 */ /* 0x000fc60000000000 */
[----:B------:R-:W-:Y:S05]  /*7ba0*/  BRA.DIV UR4, `(.L_x_11056) ;  /* 0x0000011a04f07947 */ /* 0x000fea000b800000 */
.L_x_11259:
[----:B------:R-:W-:-:S03]  /*7bb0*/  UMOV UR4, 0xffffffff ;  /* 0xffffffff00047882 */ /* 0x000fc60000000000 */
[----:B------:R-:W-:Y:S05]  /*7bc0*/  BRA.DIV UR4, `(.L_x_11057) ;  /* 0x0000011e04107947 */ /* 0x000fea000b800000 */
.L_x_11262:
[----:B------:R-:W-:-:S03]  /*7bd0*/  UMOV UR4, 0xffffffff ;  /* 0xffffffff00047882 */ /* 0x000fc60000000000 */
[----:B------:R-:W-:Y:S05]  /*7be0*/  BRA.DIV UR4, `(.L_x_11058) ;  /* 0x0000011e04307947 */ /* 0x000fea000b800000 */
.L_x_11265:
[----:B------:R-:W-:Y:S01]  /*7bf0*/  UMOV UR4, 0xffffffff ;  /* 0xffffffff00047882 */ /* 0x000fe20000000000 */
[----:B------:R-:W-:Y:S02]  /*7c00*/  LOP3.LUT R5, R6, 0xfffffffe, RZ, 0xc0, !PT ;  /* 0xfffffffe06057812 */ /* 0x000fe400078ec0ff */
[----:B------:R-:W-:Y:S05]  /*7c10*/  BRA.DIV UR4, `(.L_x_11059) ;  /* 0x0000011e044c7947 */ /* 0x000fea000b800000 */
.L_x_11268:
[----:B------:R-:W-:Y:S01]  /*7c20*/  UMOV UR4, 0xffffffff ;  /* 0xffffffff00047882 */ /* 0x000fe20000000000 */
[----:B------:R-:W-:Y:S02]  /*7c30*/  IMAD.IADD R5, R226, 0x1, -R5 ;  /* 0x00000001e2057824 */ /* 0x000fe400078e0a05 */
[----:B------:R-:W-:Y:S05]  /*7c40*/  BRA.DIV UR4, `(.L_x_11060) ;  /* 0x0000011e04687947 */ /* 0x000fea000b800000 */
.L_x_11271:
[----:B------:R-:W-:Y:S01]  /*7c50*/  UMOV UR4, 0xffffffff ;  /* 0xffffffff00047882 */ /* 0x000fe20000000000 */
[----:B------:R-:W-:Y:S02]  /*7c60*/  SHF.L.U32 R3, R5, 0x1f, RZ ;  /* 0x0000001f05037819 */ /* 0x000fe400000006ff */
[----:B------:R-:W-:Y:S05]  /*7c70*/  BRA.DIV UR4, `(.L_x_11061) ;  /* 0x0000011e04847947 */ /* 0x000fea000b800000 */
.L_x_11274:
        /* <DEDUP_REMOVED lines=26> */
[----:B------:R-:W-:Y:S01]  /*7e20*/  IADD3 R0, R16, R43, RZ ;  /* 0x0000002b10007210 */ /* 0x000fe20007ffe0ff */
[----:B0-----:R-:W-:Y:S06]  /*7e30*/  @!P2 BRA `(.L_x_11063) ;  /* 0x0000011c003ca947 */ /* 0x001fec0003800000 */
.L_x_11275:
[----:B------:R-:W-:Y:S05]  /*7e40*/  BSYNC B1 ;  /* 0x0000000000017941 */ /* 0x000fea0003800000 */
.L_x_11062:
        /* <DEDUP_REMOVED lines=17> */
[----:B------:R-:W-:Y:S02]  /*7f60*/  LEA R5, R209, R0, 0x9 ;  /* 0x00000000d1057211 */ /* 0x000fe400078e48ff */
[----:B------:R-:W-:Y:S02]  /*7f70*/  LOP3.LUT R0, R7, R3, R4, 0x1e, !PT ;  /* 0x0000000307007212 */ /* 0x000fe400078e1e04 */
[--C-:B------:R-:W-:Y:S01]  /*7f80*/  SHF.R.U64 R45, R38, 0x10, R39.reuse ;  /* 0x00000010262d7819 */ /* 0x100fe20000001227 */
[----:B------:R-:W-:Y:S01]  /*7f90*/  IMAD R43, R5, 0x2, R18 ;  /* 0x00000002052b7824 */ /* 0x000fe200078e0212 */
[----:B------:R-:W-:Y:S01]  /*7fa0*/  SHF.R.U32.HI R41, RZ, 0x10, R39 ;  /* 0x00000010ff297819 */ /* 0x000fe20000011627 */
[----:B------:R-:W-:Y:S01]  /*7fb0*/  IMAD R5, R209, 0x200, R0 ;  /* 0x00000200d1057824 */ /* 0x000fe200078e0200 */
[----:B------:R-:W-:Y:S01]  /*7fc0*/  SHF.R.U32.HI R47, RZ, 0x10, R35 ;  /* 0x00000010ff2f7819 */ /* 0x000fe20000011623 */
[----:B------:R-:W-:Y:S01]  /*7fd0*/  HADD2.F32 R35, -RZ, R36.H0_H0 ;  /* 0x20000024ff237230 */ /* 0x000fe20000004100 */
[----:B------:R-:W0:Y:S01]  /*7fe0*/  LDS.128 R8, [R43+0x18400] ;  /* 0x018400002b087984 */ /* 0x000e220000000c00 */
[----:B------:R-:W-:-:S02]  /*7ff0*/  IMAD R44, R5, 0x2, R18 ;  /* 0x00000002052c7824 */ /* 0x000fc400078e0212 */
[----:B------:R-:W-:-:S03]  /*8000*/  HADD2.F32 R36, -RZ, R51.H0_H0 ;  /* 0x20000033ff247230 */ /* 0x000fc60000004100 */
[----:B------:R-:W1:Y:S01]  /*8010*/  LDS.128 R4, [R44+0x18400] ;  /* 0x018400002c047984 */ /* 0x000e620000000c00 */
[--C-:B0-----:R-:W-:Y:S02]  /*8020*/  HADD2.F32 R12, -RZ, R9.reuse.H0_H0 ;  /* 0x20000009ff0c7230 */ /* 0x101fe40000004100 */
[----:B------:R-:W-:Y:S02]  /*8030*/  HADD2.F32 R9, -RZ, R9.H1_H1 ;  /* 0x30000009ff097230 */ /* 0x000fe40000004100 */
[----:B------:R-:W-:Y:S02]  /*8040*/  HADD2.F32 R13, -RZ, R11.H0_H0 ;  /* 0x2000000bff0d7230 */ /* 0x000fe40000004100 */
[--C-:B-1----:R-:W-:Y:S02]  /*8050*/  HADD2.F32 R15, -RZ, R5.reuse.H0_H0 ;  /* 0x20000005ff0f7230 */ /* 0x102fe40000004100 */
        /* <DEDUP_REMOVED lines=66> */
.L_x_11065:
[----:B------:R-:W-:Y:S05]  /*8480*/  BSYNC B1 ;  /* 0x0000000000017941 */ /* 0x000fea0003800000 */
.L_x_11064:
[----:B------:R-:W-:Y:S01]  /*8490*/  PRMT R39, R56, 0x5410, R57 ;  /* 0x0000541038277816 */ /* 0x000fe20000000039 */
[----:B------:R-:W-:Y:S06]  /*84a0*/  @P1 BRA `(.L_x_11051) ;  /* 0x0000000400601947 */ /* 0x000fec0003800000 */
[--C-:B------:R-:W-:Y:S01]  /*84b0*/  SHF.R.U32.HI R0, RZ, 0x3, R208.reuse ;  /* 0x00000003ff007819 */ /* 0x100fe200000116d0 */
[----:B0-----:R-:W0:Y:S01]  /*84c0*/  LDS.128 R8, [R237+0x18400] ;  /* 0x01840000ed087984 */ /* 0x001e220000000c00 */
[----:B------:R-:W-:Y:S02]  /*84d0*/  SHF.R.U64 R36, R28, 0x10, R29 ;  /* 0x000000101c247819 */ /* 0x000fe4000000121d */
[----:B------:R-:W-:Y:S02]  /*84e0*/  LOP3.LUT R3, R0, R3, R208, 0x1e, !PT ;  /* 0x0000000300037212 */ /* 0x000fe400078e1ed0 */
[----:B------:R-:W-:Y:S01]  /*84f0*/  SHF.R.U64 R37, R26, 0x10, R27 ;  /* 0x000000101a257819 */ /* 0x000fe2000000121b */
[----:B------:R-:W-:Y:S01]  /*8500*/  HADD2.F32 R26, -RZ, R53.H1_H1 ;  /* 0x30000035ff1a7230 */ /* 0x000fe20000004100 */
[----:B------:R-:W-:Y:S02]  /*8510*/  IADD3 R3, R210, R3, RZ ;  /* 0x00000003d2037210 */ /* 0x000fe40007ffe0ff */
[----:B------:R-:W-:-:S02]  /*8520*/  SHF.R.U32.HI R28, RZ, 0x10, R29 ;  /* 0x00000010ff1c7819 */ /* 0x000fc4000001161d */
[--C-:B------:R-:W-:Y:S01]  /*8530*/  SHF.R.U64 R38, R24, 0x10, R25.reuse ;  /* 0x0000001018267819 */ /* 0x100fe20000001219 */
[----:B------:R-:W-:Y:S01]  /*8540*/  IMAD R3, R3, 0x2, R18 ;  /* 0x0000000203037824 */ /* 0x000fe200078e0212 */
[----:B------:R-:W-:Y:S01]  /*8550*/  SHF.R.U32.HI R32, RZ, 0x10, R25 ;  /* 0x00000010ff207819 */ /* 0x000fe20000011619 */
[----:B------:R-:W-:Y:S01]  /*8560*/  HADD2.F32 R25, -RZ, R54.H1_H1 ;  /* 0x30000036ff197230 */ /* 0x000fe20000004100 */
[----:B------:R-:W-:Y:S01]  /*8570*/  SHF.R.U32.HI R34, RZ, 0x10, R27 ;  /* 0x00000010ff227819 */ /* 0x000fe2000001161b */
[----:B------:R-:W-:Y:S01]  /*8580*/  HADD2.F32 R27, -RZ, R28.H0_H0 ;  /* 0x2000001cff1b7230 */ /* 0x000fe20000004100 */
[----:B------:R-:W1:Y:S01]  /*8590*/  LDS.128 R4, [R3+0x18400] ;  /* 0x0184000003047984 */ /* 0x000e620000000c00 */
[--C-:B------:R-:W-:Y:S02]  /*85a0*/  SHF.R.U64 R35, R30, 0x10, R31.reuse ;  /* 0x000000101e237819 */ /* 0x100fe4000000121f */
[----:B------:R-:W-:Y:S01]  /*85b0*/  SHF.R.U32.HI R33, RZ, 0x10, R31 ;  /* 0x00000010ff217819 */ /* 0x000fe2000001161f */
[----:B0-----:R-:W-:-:S02]  /*85c0*/  HADD2.F32 R12, -RZ, R9.H0_H0 ;  /* 0x20000009ff0c7230 */ /* 0x001fc40000004100 */
[----:B------:R-:W-:Y:S02]  /*85d0*/  HADD2.F32 R9, -RZ, R9.H1_H1 ;  /* 0x30000009ff097230 */ /* 0x000fe40000004100 */
[----:B------:R-:W-:Y:S02]  /*85e0*/  HADD2.F32 R0, -RZ, R8.H0_H0 ;  /* 0x20000008ff007230 */ /* 0x000fe40000004100 */
[----:B------:R-:W-:Y:S02]  /*85f0*/  HADD2.F32 R13, -RZ, R10.H0_H0 ;  /* 0x2000000aff0d7230 */ /* 0x000fe40000004100 */
[--C-:B------:R-:W-:Y:S02]  /*8600*/  HADD2.F32 R14, -RZ, R11.reuse.H0_H0 ;  /* 0x2000000bff0e7230 */ /* 0x100fe40000004100 */
[----:B------:R-:W-:Y:S02]  /*8610*/  HADD2.F32 R11, -RZ, R11.H1_H1 ;  /* 0x3000000bff0b7230 */ /* 0x000fe40000004100 */
        /* <DEDUP_REMOVED lines=20> */
[----:B------:R-:W-:Y:S01]  /*8760*/  FFMA.FTZ R30, R9, R27, R30 ;  /* 0x0000001b091e7223 */ /* 0x000fe2000001001e */
[----:B------:R-:W-:Y:S02]  /*8770*/  HADD2.F32 R12, -RZ, R55.H0_H0 ;  /* 0x20000037ff0c7230 */ /* 0x000fe40000004100 */
[----:B------:R-:W-:Y:S01]  /*8780*/  FFMA.FTZ R26, R0, R25, R26 ;  /* 0x00000019001a7223 */ /* 0x000fe2000001001a */
[----:B------:R-:W-:Y:S02]  /*8790*/  HADD2.F32 R24, -RZ, R7.H0_H0 ;  /* 0x20000007ff187230 */ /* 0x000fe40000004100 */
[----:B------:R-:W-:Y:S01]  /*87a0*/  FMUL.FTZ R0, R21, R20 ;  /* 0x0000001415007220 */ /* 0x000fe20000410000 */
[----:B------:R-:W-:-:S02]  /*87b0*/  HADD2.F32 R9, -RZ, R39.H1_H1 ;  /* 0x30000027ff097230 */ /* 0x000fc40000004100 */
[-C--:B------:R-:W-:Y:S01]  /*87c0*/  FMUL.FTZ R32, R21, R12.reuse ;  /* 0x0000000c15207220 */ /* 0x080fe20000410000 */
[----:B------:R-:W-:Y:S02]  /*87d0*/  HADD2.F32 R5, -RZ, R55.H1_H1 ;  /* 0x30000037ff057230 */ /* 0x000fe40000004100 */
[----:B------:R-:W-:Y:S01]  /*87e0*/  FFMA.FTZ R21, R13, R12, -R0 ;  /* 0x0000000c0d157223 */ /* 0x000fe20000010800 */
[----:B------:R-:W-:Y:S02]  /*87f0*/  HADD2.F32 R7, -RZ, R7.H1_H1 ;  /* 0x30000007ff077230 */ /* 0x000fe40000004100 */
[C---:B------:R-:W-:Y:S01]  /*8800*/  FMUL.FTZ R25, R24.reuse, R9 ;  /* 0x0000000918197220 */ /* 0x040fe20000410000 */
[----:B------:R-:W-:Y:S02]  /*8810*/  HADD2.F32 R12, -RZ, R33.H0_H0 ;  /* 0x20000021ff0c7230 */ /* 0x000fe40000004100 */
[----:B------:R-:W-:Y:S01]  /*8820*/  FMUL.FTZ R24, R24, R5 ;  /* 0x0000000518187220 */ /* 0x000fe20000410000 */
[----:B------:R-:W-:-:S02]  /*8830*/  HADD2.F32 R0, -RZ, R34.H0_H0 ;  /* 0x20000022ff007230 */ /* 0x000fc40000004100 */
[----:B------:R-:W-:Y:S01]  /*8840*/  FFMA.FTZ R32, R13, R20, R32 ;  /* 0x000000140d207223 */ /* 0x000fe20000010020 */
[C---:B------:R-:W-:Y:S01]  /*8850*/  FFMA.FTZ R20, R14.reuse, R5, -R25 ;  /* 0x000000050e147223 */ /* 0x040fe20000010819 */
[----:B------:R-:W-:Y:S01]  /*8860*/  FFMA.FTZ R24, R14, R9, R24 ;  /* 0x000000090e187223 */ /* 0x000fe20000010018 */
[----:B------:R-:W-:Y:S02]  /*8870*/  HADD2.F32 R4, -RZ, R4.H1_H1 ;  /* 0x30000004ff047230 */ /* 0x000fe40000004100 */
[C---:B------:R-:W-:Y:S01]  /*8880*/  FMUL.FTZ R34, R7.reuse, R12 ;  /* 0x0000000c07227220 */ /* 0x040fe20000410000 */
[-C--:B------:R-:W-:Y:S01]  /*8890*/  FMUL.FTZ R14, R7, R0.reuse ;  /* 0x00000000070e7220 */ /* 0x080fe20000410000 */
[----:B------:R-:W-:Y:S02]  /*88a0*/  HADD2.F32 R9, -RZ, R36.H0_H0 ;  /* 0x20000024ff097230 */ /* 0x000fe40000004100 */
[----:B------:R-:W-:Y:S02]  /*88b0*/  HADD2.F32 R5, -RZ, R38.H0_H0 ;  /* 0x20000026ff057230 */ /* 0x000fe40000004100 */
[----:B------:R-:W-:Y:S01]  /*88c0*/  FFMA.FTZ R27, R11, R0, -R34 ;  /* 0x000000000b1b7223 */ /* 0x000fe20000010822 */
[----:B------:R-:W-:-:S02]  /*88d0*/  HADD2.F32 R6, -RZ, R6.H1_H1 ;  /* 0x30000006ff067230 */ /* 0x000fc40000004100 */
[----:B------:R-:W-:Y:S01]  /*88e0*/  FFMA.FTZ R33, R11, R12, R14 ;  /* 0x0000000c0b217223 */ /* 0x000fe2000001000e */
[----:B------:R-:W-:Y:S02]  /*88f0*/  HADD2.F32 R13, -RZ, R35.H0_H0 ;  /* 0x20000023ff0d7230 */ /* 0x000fe40000004100 */
[C---:B------:R-:W-:Y:S01]  /*8900*/  FMUL.FTZ R11, R4.reuse, R9 ;  /* 0x00000009040b7220 */ /* 0x040fe20000410000 */
[----:B------:R-:W-:Y:S02]  /*8910*/  HADD2.F32 R7, -RZ, R37.H0_H0 ;  /* 0x20000025ff077230 */ /* 0x000fe40000004100 */
[----:B------:R-:W-:Y:S01]  /*8920*/  FMUL.FTZ R4, R4, R5 ;  /* 0x0000000504047220 */ /* 0x000fe20000410000 */
[----:B------:R-:W-:Y:S01]  /*8930*/  F2FP.F16.F32.PACK_AB R39, R33, R24 ;  /* 0x000000182127723e */ /* 0x000fe200000000ff */
[----:B------:R-:W-:Y:S01]  /*8940*/  FMUL.FTZ R25, R6, R13 ;  /* 0x0000000d06197220 */ /* 0x000fe20000410000 */
[----:B------:R-:W-:Y:S01]  /*8950*/  FFMA.FTZ R0, R8, R5, -R11 ;  /* 0x0000000508007223 */ /* 0x000fe2000001080b */
[----:B------:R-:W-:Y:S01]  /*8960*/  FMUL.FTZ R6, R6, R7 ;  /* 0x0000000706067220 */ /* 0x000fe20000410000 */
[----:B------:R-:W-:Y:S01]  /*8970*/  FFMA.FTZ R9, R8, R9, R4 ;  /* 0x0000000908097223 */ /* 0x000fe20000010004 */
        /* <DEDUP_REMOVED lines=11> */
.L_x_11051:
[----:B------:R-:W-:Y:S05]  /*8a30*/  BSYNC B0 ;  /* 0x0000000000007941 */ /* 0x000fea0003800000 */
.L_x_11031:
        /* <DEDUP_REMOVED lines=8> */
.L_x_11028:
[----:B--23--:R-:W0:Y:S01]  /*8ac0*/  S2R R0, SR_TID.X ;  /* 0x0000000000007919 */ /* 0x00ce220000002100 */
[----:B------:R-:W-:Y:S05]  /*8ad0*/  WARPSYNC.ALL ;  /* 0x0000000000007948 */ /* 0x000fea0003800000 */
[----:B01--4-:R-:W-:Y:S01]  /*8ae0*/  SHF.R.U32.HI R3, RZ, 0x7, R0 ;  /* 0x00000007ff037819 */ /* 0x013fe20000011600 */
[----:B------:R-:W-:-:S04]  /*8af0*/  IMAD.U32 R0, RZ, RZ, UR44 ;  /* 0x0000002cff007e24 */ /* 0x000fc8000f8e00ff */
[----:B------:R-:W-:-:S05]  /*8b00*/  VIADD R20, R3, 0x8 ;  /* 0x0000000803147836 */ /* 0x000fca0000000000 */
[----:B------:R0:W-:Y:S01]  /*8b10*/  BAR.SYNC.DEFER_BLOCKING R20, 0x100 ;  /* 0x000400140000751d */ /* 0x0001e20000010000 */
[----:B------:R-:W-:-:S13]  /*8b20*/  ISETP.NE.AND P0, PT, R0, 0x3, PT ;  /* 0x000000030000780c */ /* 0x000fda0003f05270 */
[----:B0-----:R-:W-:Y:S05]  /*8b30*/  @!P0 BRA `(.L_x_11066) ;  /* 0x0000000000048947 */ /* 0x001fea0003800000 */
[----:B------:R-:W-:Y:S01]  /*8b40*/  BPT.TRAP 0x1 ;  /* 0x000000040000795c */ /* 0x000fe20000300000 */
.L_x_11066:
[----:B------:R-:W-:Y:S02]  /*8b50*/  LEA R13, R22, R18, 0x3 ;  /* 0x00000012160d7211 */ /* 0x000fe400078e18ff */
[----:B------:R-:W-:-:S04]  /*8b60*/  SHF.L.U32 R14, R23, 0x1f, RZ ;  /* 0x0000001f170e7819 */ /* 0x000fc800000006ff */
[----:B------:R0:W1:Y:S01]  /*8b70*/  SYNCS.PHASECHK.TRANS64.TRYWAIT P1, [R13+URZ+0x22830], R14 ;  /* 0x0228300e0d0075a7 */ /* 0x000062000802017f */
[----:B------:R-:W-:Y:S05]  /*8b80*/  @!P0 BRA `(.L_x_11067) ;  /* 0x0000000000048947 */ /* 0x000fea0003800000 */
[----:B------:R-:W-:Y:S01]  /*8b90*/  BPT.TRAP 0x1 ;  /* 0x000000040000795c */ /* 0x000fe20000300000 */
.L_x_11067:
[----:B------:R-:W-:Y:S01]  /*8ba0*/  VIADD R0, R18, 0x1c400 ;  /* 0x0001c40012007836 */ /* 0x000fe20000000000 */
[----:B------:R-:W-:Y:S01]  /*8bb0*/  LOP3.LUT R4, R40, 0x10000, RZ, 0xfc, !PT ;  /* 0x0001000028047812 */ /* 0x000fe200078efcff */
[----:B------:R-:W-:-:S03]  /*8bc0*/  IMAD.MOV.U32 R5, RZ, RZ, 0x40000040 ;  /* 0x40000040ff057424 */ /* 0x000fc600078e00ff */
[----:B------:R-:W-:-:S04]  /*8bd0*/  SHF.R.U32.HI R0, RZ, 0x4, R0 ;  /* 0x00000004ff007819 */ /* 0x000fc80000011600 */
[----:B------:R-:W-:-:S04]  /*8be0*/  LOP3.LUT R0, R0, 0x3fff, RZ, 0xc0, !PT ;  /* 0x00003fff00007812 */ /* 0x000fc800078ec0ff */
[----:B------:R-:W-:Y:S01]  /*8bf0*/  LOP3.LUT R12, R0, 0x10000, RZ, 0xfc, !PT ;  /* 0x00010000000c7812 */ /* 0x000fe200078efcff */
[----:B-1----:R-:W-:Y:S06]  /*8c00*/  @P1 BRA `(.L_x_11068) ;  /* 0x0000000000081947 */ /* 0x002fec0003800000 */
[----:B------:R-:W1:Y:S02]  /*8c10*/  SYNCS.PHASECHK.TRANS64.TRYWAIT P1, [R13+URZ+0x22830], R14 ;  /* 0x0228300e0d0075a7 */ /* 0x000e64000802017f */
[----:B-1----:R-:W-:Y:S05]  /*8c20*/  @!P1 BRA `(.L_x_11069) ;  /* 0x0000010c00d49947 */ /* 0x002fea0003800000 */
.L_x_11068:
        /* <DEDUP_REMOVED lines=15> */
[----:B------:R-:W2:Y:S07]  /*8d20*/  S2R R77, SR_TID.X ;  /* 0x00000000004d7919 */ /* 0x000eae0000002100 */
        /* <DEDUP_REMOVED lines=8> */
[----:B--2---:R-:W-:Y:S01]  /*8db0*/  LOP3.LUT R77, R77, 0x7f, RZ, 0xc0, !PT ;  /* 0x0000007f4d4d7812 */ /* 0x004fe200078ec0ff */
        /* <DEDUP_REMOVED lines=19> */
[----:B------:R-:W-:Y:S02]  /*8ef0*/  ULDC UR4, c[0x0][0x9d8] ;  /* 0x0002760000047ab9 */ /* 0x000fe40000000800 */
[----:B------:R-:W-:Y:S02]  /*8f00*/  WARPGROUP.DEPBAR.LE gsb0, 0x0 ;  /* 0x00008000000079c5 */ /* 0x000fe40000010000 */
[----:B------:R-:W-:Y:S01]  /*8f10*/  FMUL.FTZ R73, R28, UR4 ;  /* 0x000000041c497c20 */ /* 0x000fe20008410000 */
[----:B------:R-:W-:Y:S01]  /*8f20*/  FMUL.FTZ R28, R33, UR4 ;  /* 0x00000004211c7c20 */ /* 0x000fe20008410000 */
[----:B------:R-:W-:Y:S02]  /*8f30*/  IMAD R33, R176, -0x60, R203 ;  /* 0xffffffa0b0217824 */ /* 0x000fe400078e02cb */
[----:B------:R-:W-:Y:S01]  /*8f40*/  FMUL.FTZ R21, R24, UR4 ;  /* 0x0000000418157c20 */ /* 0x000fe20008410000 */
[----:B------:R-:W-:Y:S01]  /*8f50*/  FMUL.FTZ R24, R36, UR4 ;  /* 0x0000000424187c20 */ /* 0x000fe20008410000 */
[----:B------:R-:W-:Y:S01]  /*8f60*/  FMUL.FTZ R26, R26, UR4 ;  /* 0x000000041a1a7c20 */ /* 0x000fe20008410000 */
[----:B------:R-:W-:Y:S01]  /*8f70*/  FMUL.FTZ R27, R27, UR4 ;  /* 0x000000041b1b7c20 */ /* 0x000fe20008410000 */
[----:B------:R-:W-:Y:S01]  /*8f80*/  IADD3 R36, -R200, 0x61, R33 ;  /* 0x00000061c8247810 */ /* 0x000fe20007ffe121 */
[----:B------:R-:W-:Y:S01]  /*8f90*/  FMUL.FTZ R3, R40, UR4 ;  /* 0x0000000428037c20 */ /* 0x000fe20008410000 */
[----:B------:R-:W-:Y:S01]  /*8fa0*/  FMUL.FTZ R30, R30, UR4 ;  /* 0x000000041e1e7c20 */ /* 0x000fe20008410000 */
[----:B------:R-:W-:Y:S01]  /*8fb0*/  FMUL.FTZ R15, R37, UR4 ;  /* 0x00000004250f7c20 */ /* 0x000fe20008410000 */
[----:B------:R-:W-:Y:S01]  /*8fc0*/  IADD3 R40, R33, 0x60, RZ ;  /* 0x0000006021287810 */ /* 0x000fe20007ffe0ff */
[----:B------:R-:W2:Y:S01]  /*8fd0*/  MUFU.TANH R26, R26 ;  /* 0x0000001a001a7308 */ /* 0x000ea20000002400 */
[----:B------:R-:W-:-:S02]  /*8fe0*/  IMAD R74, R211, -0x2, R36 ;  /* 0xfffffffed34a7824 */ /* 0x000fc400078e0224 */
[----:B------:R-:W-:Y:S01]  /*8ff0*/  FMUL.FTZ R31, R31, UR4 ;  /* 0x000000041f1f7c20 */ /* 0x000fe20008410000 */
[----:B------:R-:W-:Y:S02]  /*9000*/  IMAD R37, R201, 0x80, R212 ;  /* 0x00000080c9257824 */ /* 0x000fe400078e02d4 */
[----:B------:R-:W-:Y:S01]  /*9010*/  FMUL.FTZ R34, R34, UR4 ;  /* 0x0000000422227c20 */ /* 0x000fe20008410000 */
[----:B------:R-:W-:Y:S02]  /*9020*/  IMAD R33, R211, -0x2, R40 ;  /* 0xfffffffed3217824 */ /* 0x000fe400078e0228 */
[----:B------:R-:W-:Y:S01]  /*9030*/  FMUL.FTZ R0, R41, UR4 ;  /* 0x0000000429007c20 */ /* 0x000fe20008410000 */
[----:B------:R-:W-:Y:S01]  /*9040*/  FMUL.FTZ R35, R35, UR4 ;  /* 0x0000000423237c20 */ /* 0x000fe20008410000 */
[----:B------:R-:W3:Y:S01]  /*9050*/  MUFU.TANH R27, R27 ;  /* 0x0000001b001b7308 */ /* 0x000ee20000002400 */
[----:B------:R-:W-:Y:S01]  /*9060*/  IADD3 R40, R74, 0x8, R37 ;  /* 0x000000084a287810 */ /* 0x000fe20007ffe025 */
[----:B------:R-:W-:Y:S01]  /*9070*/  FMUL.FTZ R38, R38, UR4 ;  /* 0x0000000426267c20 */ /* 0x000fe20008410000 */
[----:B------:R-:W-:Y:S01]  /*9080*/  FMUL.FTZ R39, R39, UR4 ;  /* 0x0000000427277c20 */ /* 0x000fe20008410000 */
[----:B------:R-:W-:Y:S01]  /*9090*/  FMUL.FTZ R42, R42, UR4 ;  /* 0x000000042a2a7c20 */ /* 0x000fe20008410000 */
[----:B------:R-:W-:Y:S01]  /*90a0*/  VIMNMX R41, R33, R40, PT ;  /* 0x0000002821297248 */ /* 0x000fe20003fe0100 */
[----:B------:R-:W-:Y:S01]  /*90b0*/  FMUL.FTZ R72, R29, UR4 ;  /* 0x000000041d487c20 */ /* 0x000fe20008410000 */
[----:B------:R-:W-:Y:S01]  /*90c0*/  FMUL.FTZ R43, R43, UR4 ;  /* 0x000000042b2b7c20 */ /* 0x000fe20008410000 */
[----:B------:R-:W4:Y:S01]  /*90d0*/  MUFU.TANH R30, R30 ;  /* 0x0000001e001e7308 */ /* 0x000f220000002400 */
[C---:B------:R-:W-:Y:S01]  /*90e0*/  ISETP.GT.AND P1, PT, R41.reuse, RZ, PT ;  /* 0x000000ff2900720c */ /* 0x040fe20003f24270 */
[----:B------:R-:W-:Y:S01]  /*90f0*/  FMUL.FTZ R29, R32, UR4 ;  /* 0x00000004201d7c20 */ /* 0x000fe20008410000 */
[C---:B------:R-:W-:Y:S01]  /*9100*/  ISETP.GT.AND P2, PT, R41.reuse, 0x1, PT ;  /* 0x000000012900780c */ /* 0x040fe20003f44270 */
[----:B------:R-:W-:Y:S01]  /*9110*/  FMUL.FTZ R46, R46, UR4 ;  /* 0x000000042e2e7c20 */ /* 0x000fe20008410000 */
[----:B------:R-:W-:Y:S01]  /*9120*/  ISETP.GT.AND P3, PT, R41, 0x8, PT ;  /* 0x000000082900780c */ /* 0x000fe20003f64270 */
[----:B------:R-:W-:Y:S01]  /*9130*/  FMUL.FTZ R47, R47, UR4 ;  /* 0x000000042f2f7c20 */ /* 0x000fe20008410000 */
[----:B--2---:R-:W-:Y:S01]  /*9140*/  FSEL R76, R26, -INF , P1 ;  /* 0xff8000001a4c7808 */ /* 0x004fe20000800000 */
[----:B------:R-:W2:Y:S01]  /*9150*/  MUFU.TANH R31, R31 ;  /* 0x0000001f001f7308 */ /* 0x000ea20000002400 */
[----:B---3--:R-:W-:Y:S01]  /*9160*/  FSEL R75, R27, -INF , P2 ;  /* 0xff8000001b4b7808 */ /* 0x008fe20001000000 */
[----:B------:R-:W-:Y:S01]  /*9170*/  FMUL.FTZ R50, R50, UR4 ;  /* 0x0000000432327c20 */ /* 0x000fe20008410000 */
[----:B------:R-:W-:Y:S01]  /*9180*/  ISETP.GT.AND P1, PT, R41, 0x9, PT ;  /* 0x000000092900780c */ /* 0x000fe20003f24270 */
[----:B------:R-:W-:Y:S01]  /*9190*/  FMUL.FTZ R51, R51, UR4 ;  /* 0x0000000433337c20 */ /* 0x000fe20008410000 */
[----:B------:R-:W-:Y:S01]  /*91a0*/  FMNMX.FTZ R27, R76, R75, !PT ;  /* 0x0000004b4c1b7209 */ /* 0x000fe20007810000 */
[----:B------:R-:W-:Y:S01]  /*91b0*/  FMUL.FTZ R54, R54, UR4 ;  /* 0x0000000436367c20 */ /* 0x000fe20008410000 */
[----:B------:R-:W-:Y:S01]  /*91c0*/  ISETP.GT.AND P2, PT, R41, 0x10, PT ;  /* 0x000000102900780c */ /* 0x000fe20003f44270 */
        /* <DEDUP_REMOVED lines=23> */
[----:B------:R-:W-:Y:S01]  /*9340*/  VIADDMNMX R33, R37, R74, R33, PT ;  /* 0x0000004a25217246 */ /* 0x000fe20003800121 */
[----:B------:R-:W3:Y:S01]  /*9350*/  MUFU.TANH R39, R39 ;  /* 0x0000002700277308 */ /* 0x000ee20000002400 */
[----:B----4-:R-:W-:Y:S01]  /*9360*/  FSEL R90, R35, -INF , P1 ;  /* 0xff800000235a7808 */ /* 0x010fe20000800000 */
[----:B------:R-:W-:Y:S01]  /*9370*/  FMUL.FTZ R49, R49, UR4 ;  /* 0x0000000431317c20 */ /* 0x000fe20008410000 */
[----:B------:R-:W-:Y:S01]  /*9380*/  ISETP.GT.AND P1, PT, R41, 0x19, PT ;  /* 0x000000192900780c */ /* 0x000fe20003f24270 */
[----:B------:R-:W-:Y:S01]  /*9390*/  FMUL.FTZ R52, R52, UR4 ;  /* 0x0000000434347c20 */ /* 0x000fe20008410000 */
[----:B------:R-:W-:Y:S01]  /*93a0*/  FMNMX.FTZ R27, R90, R27, !PT ;  /* 0x0000001b5a1b7209 */ /* 0x000fe20007810000 */
[----:B------:R-:W-:Y:S01]  /*93b0*/  FMUL.FTZ R53, R53, UR4 ;  /* 0x0000000435357c20 */ /* 0x000fe20008410000 */
[----:B------:R-:W-:Y:S01]  /*93c0*/  ISETP.GT.AND P4, PT, R33, RZ, PT ;  /* 0x000000ff2100720c */ /* 0x000fe20003f84270 */
[----:B------:R-:W4:Y:S01]  /*93d0*/  MUFU.TANH R32, R42 ;  /* 0x0000002a00207308 */ /* 0x000f220000002400 */
        /* <DEDUP_REMOVED lines=18> */
[----:B------:R-:W-:Y:S01]  /*9500*/  ISETP.GT.AND P2, PT, R41, 0x28, PT ;  /* 0x000000282900780c */ /* 0x000fe20003f44270 */
[----:B------:R-:W-:Y:S01]  /*9510*/  FMUL.FTZ R69, R69, UR4 ;  /* 0x0000000445457c20 */ /* 0x000fe20008410000 */
[----:B------:R-:W-:-:S03]  /*9520*/  FMNMX.FTZ R27, R32, R27, !PT ;  /* 0x0000001b201b7209 */ /* 0x000fc60007810000 */
[----:B------:R-:W4:Y:S01]  /*9530*/  MUFU.TANH R47, R47 ;  /* 0x0000002f002f7308 */ /* 0x000f220000002400 */
        /* <DEDUP_REMOVED lines=38> */
[----:B------:R-:W-:Y:S01]  /*97a0*/  FMNMX.FTZ R31, R54, R27, !PT ;  /* 0x0000001b361f7209 */ /* 0x000fe20007810000 */
[----:B------:R-:W-:Y:S01]  /*97b0*/  FMUL.FTZ R27, R44, UR4 ;  /* 0x000000042c1b7c20 */ /* 0x000fe20008410000 */
[----:B------:R-:W-:Y:S01]  /*97c0*/  ULDC UR4, c[0x0][0x988] ;  /* 0x0002620000047ab9 */ /* 0x000fe20000000800 */
[----:B------:R-:W2:Y:S01]  /*97d0*/  MUFU.TANH R67, R67 ;  /* 0x0000004300437308 */ /* 0x000ea20000002400 */
[----:B---3--:R-:W-:Y:S01]  /*97e0*/  FSEL R58, R63, -INF , P1 ;  /* 0xff8000003f3a7808 */ /* 0x008fe20000800000 */
[----:B------:R-:W-:Y:S01]  /*97f0*/  IMAD.U32 R177, RZ, RZ, UR4 ;  /* 0x00000004ffb17e24 */ /* 0x000fe2000f8e00ff */
[----:B------:R-:W-:-:S02]  /*9800*/  ISETP.GT.AND P1, PT, R41, 0x51, PT ;  /* 0x000000512900780c */ /* 0x000fc40003f24270 */
        /* <DEDUP_REMOVED lines=9> */
[----:B------:R-:W-:Y:S01]  /*98a0*/  MUFU.TANH R21, R21 ;  /* 0x0000001500157308 */ /* 0x000fe20000002400 */
[----:B---3--:R-:W-:Y:S02]  /*98b0*/  FSEL R98, R70, -INF , P2 ;  /* 0xff80000046627808 */ /* 0x008fe40001000000 */
[----:B------:R-:W-:Y:S02]  /*98c0*/  ISETP.GT.AND P2, PT, R33, 0x9, PT ;  /* 0x000000092100780c */ /* 0x000fe40003f44270 */
[----:B------:R-:W-:-:S03]  /*98d0*/  FMNMX.FTZ R31, R98, R31, !PT ;  /* 0x0000001f621f7209 */ /* 0x000fc60007810000 */
[----:B------:R-:W2:Y:S01]  /*98e0*/  MUFU.TANH R25, R25 ;  /* 0x0000001900197308 */ /* 0x000ea20000002400 */
[----:B----4-:R-:W-:Y:S02]  /*98f0*/  FSEL R100, R71, -INF , P1 ;  /* 0xff80000047647808 */ /* 0x010fe40000800000 */
[----:B------:R-:W-:Y:S02]  /*9900*/  ISETP.GT.AND P1, PT, R33, 0x10, PT ;  /* 0x000000102100780c */ /* 0x000fe40003f24270 */
[----:B------:R-:W-:-:S03]  /*9910*/  FMNMX.FTZ R31, R100, R31, !PT ;  /* 0x0000001f641f7209 */ /* 0x000fc60007810000 */
[----:B------:R-:W3:Y:S02]  /*9920*/  MUFU.TANH R73, R73 ;  /* 0x0000004900497308 */ /* 0x000ee40000002400 */
[----:B------:R-:W4:Y:S06]  /*9930*/  SHFL.BFLY PT, R62, R31, 0x2, 0x1f ;  /* 0x0c401f001f3e7f89 */ /* 0x000f2c00000e0000 */
[----:B------:R-:W0:Y:S01]  /*9940*/  MUFU.TANH R72, R72 ;  /* 0x0000004800487308 */ /* 0x000e220000002400 */
[----:B--2---:R-:W-:-:S07]  /*9950*/  FSEL R25, R25, -INF , P5 ;  /* 0xff80000019197808 */ /* 0x004fce0002800000 */
[----:B------:R-:W2:Y:S01]  /*9960*/  MUFU.TANH R29, R29 ;  /* 0x0000001d001d7308 */ /* 0x000ea20000002400 */
[----:B---3--:R-:W-:-:S07]  /*9970*/  FSEL R66, R73, -INF , P3 ;  /* 0xff80000049427808 */ /* 0x008fce0001800000 */
[----:B------:R-:W3:Y:S01]  /*9980*/  MUFU.TANH R28, R28 ;  /* 0x0000001c001c7308 */ /* 0x000ee20000002400 */
[----:B0-----:R-:W-:Y:S02]  /*9990*/  FSEL R72, R72, -INF , P2 ;  /* 0xff80000048487808 */ /* 0x001fe40001000000 */
[----:B----4-:R-:W-:Y:S02]  /*99a0*/  FMNMX.FTZ R62, R31, R62, !PT ;  /* 0x0000003e1f3e7209 */ /* 0x010fe40007810000 */
[----:B------:R-:W-:-:S03]  /*99b0*/  ISETP.GT.AND P2, PT, R33, 0x11, PT ;  /* 0x000000112100780c */ /* 0x000fc60003f44270 */
[----:B------:R-:W0:Y:S01]  /*99c0*/  SHFL.BFLY PT, R31, R62, 0x1, 0x1f ;  /* 0x0c201f003e1f7f89 */ /* 0x000e2200000e0000 */
[----:B------:R-:W-:Y:S01]  /*99d0*/  MUFU.TANH R24, R24 ;  /* 0x0000001800187308 */ /* 0x000fe20000002400 */
[----:B--2---:R-:W-:Y:S02]  /*99e0*/  FSEL R70, R29, -INF , P1 ;  /* 0xff8000001d467808 */ /* 0x004fe40000800000 */
[----:B------:R-:W-:-:S05]  /*99f0*/  ISETP.GT.AND P1, PT, R33, 0x18, PT ;  /* 0x000000182100780c */ /* 0x000fca0003f24270 */
[----:B------:R-:W2:Y:S01]  /*9a00*/  MUFU.TANH R15, R15 ;  /* 0x0000000f000f7308 */ /* 0x000ea20000002400 */
[----:B---3--:R-:W-:Y:S02]  /*9a10*/  FSEL R74, R28, -INF , P2 ;  /* 0xff8000001c4a7808 */ /* 0x008fe40001000000 */
[----:B------:R-:W-:-:S05]  /*9a20*/  ISETP.GT.AND P2, PT, R33, 0x19, PT ;  /* 0x000000192100780c */ /* 0x000fca0003f44270 */
[----:B------:R-:W3:Y:S01]  /*9a30*/  MUFU.TANH R3, R3 ;  /* 0x0000000300037308 */ /* 0x000ee20000002400 */
[----:B0-----:R-:W-:-:S07]  /*9a40*/  FMNMX.FTZ R178, R62, R31, !PT ;  /* 0x0000001f3eb27209 */ /* 0x001fce0007810000 */
[----:B------:R-:W0:Y:S01]  /*9a50*/  MUFU.TANH R0, R0 ;  /* 0x0000000000007308 */ /* 0x000e220000002400 */
[----:B------:R-:W-:Y:S02]  /*9a60*/  FSEL R62, R21, -INF , P4 ;  /* 0xff800000153e7808 */ /* 0x000fe40002000000 */
[C---:B------:R-:W-:Y:S01]  /*9a70*/  FSETP.NEU.FTZ.AND P4, PT, R178.reuse, -INF , PT ;  /* 0xff800000b200780b */ /* 0x040fe20003f9d000 */
[----:B------:R-:W-:Y:S01]  /*9a80*/  FMUL.FTZ R31, R178, R177 ;  /* 0x000000b1b21f7220 */ /* 0x000fe20000410000 */
[----:B------:R-:W-:Y:S02]  /*9a90*/  FMNMX.FTZ R21, R62, R25, !PT ;  /* 0x000000193e157209 */ /* 0x000fe40007810000 */
[----:B--2---:R-:W-:Y:S01]  /*9aa0*/  FSEL R78, R15, -INF , P2 ;  /* 0xff8000000f4e7808 */ /* 0x004fe20001000000 */
[----:B------:R-:W2:Y:S01]  /*9ab0*/  MUFU.TANH R27, R27 ;  /* 0x0000001b001b7308 */ /* 0x000ea20000002400 */
[----:B------:R-:W-:Y:S02]  /*9ac0*/  FMNMX.FTZ R21, R66, R21, !PT ;  /* 0x0000001542157209 */ /* 0x000fe40007810000 */
[----:B------:R-:W-:-:S02]  /*9ad0*/  FSEL R31, R31, RZ, P4 ;  /* 0x000000ff1f1f7208 */ /* 0x000fc40002000000 */
[----:B------:R-:W-:Y:S02]  /*9ae0*/  FMNMX.FTZ R21, R72, R21, !PT ;  /* 0x0000001548157209 */ /* 0x000fe40007810000 */
[C---:B------:R-:W-:Y:S01]  /*9af0*/  ISETP.GT.AND P2, PT, R33.reuse, 0x21, PT ;  /* 0x000000212100780c */ /* 0x040fe20003f44270 */
[--C-:B------:R-:W-:Y:S01]  /*9b00*/  FFMA.FTZ R153, R76, R177, -R31.reuse ;  /* 0x000000b14c997223 */ /* 0x100fe2000001081f */
[----:B------:R-:W-:Y:S01]  /*9b10*/  FMNMX.FTZ R21, R70, R21, !PT ;  /* 0x0000001546157209 */ /* 0x000fe20007810000 */
[----:B------:R-:W4:Y:S01]  /*9b20*/  MUFU.TANH R45, R45 ;  /* 0x0000002d002d7308 */ /* 0x000f220000002400 */
[----:B------:R-:W-:Y:S01]  /*9b30*/  FSEL R76, R24, -INF , P1 ;  /* 0xff800000184c7808 */ /* 0x000fe20000800000 */
[--C-:B------:R-:W-:Y:S01]  /*9b40*/  FFMA.FTZ R155, R82, R177, -R31.reuse ;  /* 0x000000b1529b7223 */ /* 0x100fe2000001081f */
[----:B------:R-:W-:Y:S01]  /*9b50*/  FMNMX.FTZ R21, R74, R21, !PT ;  /* 0x000000154a157209 */ /* 0x000fe20007810000 */
[-CC-:B------:R-:W-:Y:S01]  /*9b60*/  FFMA.FTZ R157, R88, R177.reuse, -R31.reuse ;  /* 0x000000b1589d7223 */ /* 0x180fe2000001081f */
[----:B------:R-:W-:Y:S01]  /*9b70*/  ISETP.GT.AND P1, PT, R33, 0x20, PT ;  /* 0x000000202100780c */ /* 0x000fe20003f24270 */
[--C-:B------:R-:W-:Y:S01]  /*9b80*/  FFMA.FTZ R28, R90, R177, -R31.reuse ;  /* 0x000000b15a1c7223 */ /* 0x100fe2000001081f */
[----:B------:R-:W-:Y:S01]  /*9b90*/  FMNMX.FTZ R21, R76, R21, !PT ;  /* 0x000000154c157209 */ /* 0x000fe20007810000 */
[----:B------:R-:W1:Y:S01]  /*9ba0*/  MUFU.TANH R48, R48 ;  /* 0x0000003000307308 */ /* 0x000e620000002400 */
[----:B---3--:R-:W-:Y:S01]  /*9bb0*/  FSEL R80, R3, -INF , P1 ;  /* 0xff80000003507808 */ /* 0x008fe20000800000 */
[--C-:B------:R-:W-:Y:S01]  /*9bc0*/  FFMA.FTZ R159, R92, R177, -R31.reuse ;  /* 0x000000b15c9f7223 */ /* 0x100fe2000001081f */
[----:B------:R-:W-:Y:S01]  /*9bd0*/  FMNMX.FTZ R21, R78, R21, !PT ;  /* 0x000000154e157209 */ /* 0x000fe20007810000 */
[-CC-:B------:R-:W-:Y:S01]  /*9be0*/  FFMA.FTZ R3, R94, R177.reuse, -R31.reuse ;  /* 0x000000b15e037223 */ /* 0x180fe2000001081f */
[C---:B------:R-:W-:Y:S01]  /*9bf0*/  ISETP.GT.AND P1, PT, R33.reuse, 0x28, PT ;  /* 0x000000282100780c */ /* 0x040fe20003f24270 */
[--C-:B------:R-:W-:Y:S01]  /*9c00*/  FFMA.FTZ R15, R32, R177, -R31.reuse ;  /* 0x000000b1200f7223 */ /* 0x100fe2000001081f */
[----:B0-----:R-:W-:Y:S01]  /*9c10*/  FSEL R82, R0, -INF , P2 ;  /* 0xff80000000527808 */ /* 0x001fe20001000000 */
[----:B------:R-:W0:Y:S01]  /*9c20*/  MUFU.TANH R49, R49 ;  /* 0x0000003100317308 */ /* 0x000e220000002400 */
        /* <DEDUP_REMOVED lines=10> */
[----:B----4-:R-:W-:Y:S01]  /*9cd0*/  FSEL R86, R45, -INF , P2 ;  /* 0xff8000002d567808 */ /* 0x010fe20001000000 */
[--C-:B------:R-:W-:Y:S01]  /*9ce0*/  FFMA.FTZ R34, R34, R177, -R31.reuse ;  /* 0x000000b122227223 */ /* 0x100fe2000001081f */
[----:B------:R-:W-:Y:S01]  /*9cf0*/  FMNMX.FTZ R21, R84, R21, !PT ;  /* 0x0000001554157209 */ /* 0x000fe20007810000 */
[-CC-:B------:R-:W-:Y:S01]  /*9d00*/  FFMA.FTZ R36, R36, R177.reuse, -R31.reuse ;  /* 0x000000b124247223 */ /* 0x180fe2000001081f */
[C---:B------:R-:W-:Y:S01]  /*9d10*/  ISETP.GT.AND P2, PT, R33.reuse, 0x31, PT ;  /* 0x000000312100780c */ /* 0x040fe20003f44270 */
[----:B------:R-:W3:Y:S01]  /*9d20*/  MUFU.TANH R53, R53 ;  /* 0x0000003500357308 */ /* 0x000ee20000002400 */
[----:B-1----:R-:W-:Y:S01]  /*9d30*/  FSEL R48, R48, -INF , P1 ;  /* 0xff80000030307808 */ /* 0x002fe20000800000 */
        /* <DEDUP_REMOVED lines=9> */
[C---:B------:R-:W-:Y:S01]  /*9dd0*/  ISETP.GT.AND P2, PT, R33.reuse, 0x39, PT ;  /* 0x000000392100780c */ /* 0x040fe20003f44270 */
[-CC-:B------:R-:W-:Y:S01]  /*9de0*/  FFMA.FTZ R54, R54, R177.reuse, -R31.reuse ;  /* 0x000000b136367223 */ /* 0x180fe2000001081f */
[----:B--2---:R-:W-:Y:S01]  /*9df0*/  FSEL R52, R52, -INF , P1 ;  /* 0xff80000034347808 */ /* 0x004fe20000800000 */
[--C-:B------:R-:W-:Y:S01]  /*9e00*/  FFMA.FTZ R58, R58, R177, -R31.reuse ;  /* 0x000000b13a3a7223 */ /* 0x100fe2000001081f */
[----:B------:R-:W-:Y:S01]  /*9e10*/  FMNMX.FTZ R21, R88, R21, !PT ;  /* 0x0000001558157209 */ /* 0x000fe20007810000 */
[----:B------:R-:W1:Y:S01]  /*9e20*/  MUFU.TANH R57, R57 ;  /* 0x0000003900397308 */ /* 0x000e620000002400 */
[----:B------:R-:W-:Y:S01]  /*9e30*/  ISETP.GT.AND P1, PT, R33, 0x40, PT ;  /* 0x000000402100780c */ /* 0x000fe20003f24270 */
[-CC-:B------:R-:W-:Y:S01]  /*9e40*/  FFMA.FTZ R44, R44, R177.reuse, -R31.reuse ;  /* 0x000000b12c2c7223 */ /* 0x180fe2000001081f */
[----:B---3--:R-:W-:Y:S01]  /*9e50*/  FSEL R90, R53, -INF , P2 ;  /* 0xff800000355a7808 */ /* 0x008fe20001000000 */
[--C-:B------:R-:W-:Y:S01]  /*9e60*/  FFMA.FTZ R96, R96, R177, -R31.reuse ;  /* 0x000000b160607223 */ /* 0x100fe2000001081f */
[----:B------:R-:W-:Y:S01]  /*9e70*/  FMNMX.FTZ R21, R52, R21, !PT ;  /* 0x0000001534157209 */ /* 0x000fe20007810000 */
[----:B------:R-:W-:Y:S01]  /*9e80*/  FFMA.FTZ R98, R98, R177, -R31 ;  /* 0x000000b162627223 */ /* 0x000fe2000001081f */
[----:B------:R-:W-:Y:S01]  /*9e90*/  ISETP.GT.AND P2, PT, R33, 0x41, PT ;  /* 0x000000412100780c */ /* 0x000fe20003f44270 */
[----:B------:R-:W2:Y:S01]  /*9ea0*/  MUFU.TANH R60, R60 ;  /* 0x0000003c003c7308 */ /* 0x000ea20000002400 */
[----:B0-----:R-:W-:-:S02]  /*9eb0*/  FSEL R56, R56, -INF , P1 ;  /* 0xff80000038387808 */ /* 0x001fc40000800000 */
[----:B------:R-:W-:Y:S02]  /*9ec0*/  FMNMX.FTZ R21, R90, R21, !PT ;  /* 0x000000155a157209 */ /* 0x000fe40007810000 */
[----:B------:R-:W-:Y:S02]  /*9ed0*/  ISETP.GT.AND P1, PT, R33, 0x48, PT ;  /* 0x000000482100780c */ /* 0x000fe40003f24270 */
[----:B------:R-:W-:Y:S01]  /*9ee0*/  FMNMX.FTZ R21, R56, R21, !PT ;  /* 0x0000001538157209 */ /* 0x000fe20007810000 */
        /* <DEDUP_REMOVED lines=20> */
[----:B------:R2:W-:Y:S01]  /*a030*/  MUFU.EX2 R102, R3 ;  /* 0x0000000300667308 */ /* 0x0005e20000000800 */
[----:B0-----:R-:W-:-:S04]  /*a040*/  FSEL R68, R68, -INF , P1 ;  /* 0xff80000044447808 */ /* 0x001fc80000800000 */
[----:B------:R-:W-:-:S03]  /*a050*/  FMNMX.FTZ R21, R68, R21, !PT ;  /* 0x0000001544157209 */ /* 0x000fc60007810000 */
[----:B------:R-:W-:Y:S01]  /*a060*/  MUFU.EX2 R153, R153 ;  /* 0x0000009900997308 */ /* 0x000fe20000000800 */
[-CC-:B--2---:R-:W-:Y:S01]  /*a070*/  FFMA.FTZ R3, R26, R177.reuse, -R31.reuse ;  /* 0x000000b11a037223 */ /* 0x184fe2000001081f */
[----:B-1----:R-:W-:Y:S01]  /*a080*/  FSEL R26, R69, -INF , P2 ;  /* 0xff800000451a7808 */ /* 0x002fe20001000000 */
[----:B------:R-:W-:-:S03]  /*a090*/  FFMA.FTZ R31, R100, R177, -R31 ;  /* 0x000000b1641f7223 */ /* 0x000fc6000001081f */
[----:B------:R-:W-:Y:S02]  /*a0a0*/  FMNMX.FTZ R21, R26, R21, !PT ;  /* 0x000000151a157209 */ /* 0x000fe40007810000 */
[----:B------:R-:W-:Y:S03]  /*a0b0*/  MUFU.EX2 R104, R3 ;  /* 0x0000000300687308 */ /* 0x000fe60000000800 */
[----:B------:R-:W0:Y:S05]  /*a0c0*/  SHFL.BFLY PT, R30, R21, 0x2, 0x1f ;  /* 0x0c401f00151e7f89 */ /* 0x000e2a00000e0000 */
[----:B------:R-:W1:Y:S08]  /*a0d0*/  MUFU.EX2 R24, R24 ;  /* 0x0000001800187308 */ /* 0x000e700000000800 */
[----:B------:R2:W-:Y:S08]  /*a0e0*/  MUFU.EX2 R161, R15 ;  /* 0x0000000f00a17308 */ /* 0x0005f00000000800 */
[----:B------:R-:W3:Y:S01]  /*a0f0*/  MUFU.EX2 R155, R155 ;  /* 0x0000009b009b7308 */ /* 0x000ee20000000800 */
[----:B0-----:R-:W-:-:S05]  /*a100*/  FMNMX.FTZ R30, R21, R30, !PT ;  /* 0x0000001e151e7209 */ /* 0x001fca0007810000 */
[----:B------:R-:W0:Y:S02]  /*a110*/  SHFL.BFLY PT, R21, R30, 0x1, 0x1f ;  /* 0x0c201f001e157f89 */ /* 0x000e2400000e0000 */
[----:B------:R-:W4:Y:S08]  /*a120*/  MUFU.EX2 R0, R0 ;  /* 0x0000000000007308 */ /* 0x000f300000000800 */
[----:B------:R-:W4:Y:S08]  /*a130*/  MUFU.EX2 R157, R157 ;  /* 0x0000009d009d7308 */ /* 0x000f300000000800 */
[----:B------:R-:W-:Y:S01]  /*a140*/  MUFU.EX2 R28, R28 ;  /* 0x0000001c001c7308 */ /* 0x000fe20000000800 */
[----:B0-----:R-:W-:Y:S01]  /*a150*/  FMNMX.FTZ R21, R30, R21, !PT ;  /* 0x000000151e157209 */ /* 0x001fe20007810000 */
[----:B-1----:R-:W-:-:S06]  /*a160*/  FADD.FTZ R30, R153, R24 ;  /* 0x00000018991e7221 */ /* 0x002fcc0000010000 */
[----:B------:R-:W-:Y:S01]  /*a170*/  MUFU.EX2 R159, R159 ;  /* 0x0000009f009f7308 */ /* 0x000fe20000000800 */
[----:B------:R-:W-:Y:S01]  /*a180*/  F2FP.F16.F32.PACK_AB R153, R24, R153 ;  /* 0x000000991899723e */ /* 0x000fe200000000ff */
[C---:B------:R-:W-:Y:S01]  /*a190*/  FMUL.FTZ R3, R21.reuse, R177 ;  /* 0x000000b115037220 */ /* 0x040fe20000410000 */
[----:B------:R-:W-:-:S04]  /*a1a0*/  FSETP.NEU.FTZ.AND P1, PT, R21, -INF , PT ;  /* 0xff8000001500780b */ /* 0x000fc80003f3d000 */
[----:B--2---:R-:W-:Y:S01]  /*a1b0*/  FSEL R15, R3, RZ, P1 ;  /* 0x000000ff030f7208 */ /* 0x004fe20000800000 */
[----:B------:R-:W-:Y:S01]  /*a1c0*/  MUFU.EX2 R163, R27 ;  /* 0x0000001b00a37308 */ /* 0x000fe20000000800 */
[----:B------:R-:W-:Y:S01]  /*a1d0*/  ISETP.NE.AND P1, PT, R77, RZ, PT ;  /* 0x000000ff4d00720c */ /* 0x000fe20003f25270 */
[----:B---3--:R-:W-:Y:S01]  /*a1e0*/  FADD.FTZ R3, R155, R30 ;  /* 0x0000001e9b037221 */ /* 0x008fe20000010000 */
[----:B------:R-:W0:Y:S01]  /*a1f0*/  S2R R77, SR_TID.X ;  /* 0x00000000004d7919 */ /* 0x000e220000002100 */
[-CC-:B------:R-:W-:Y:S01]  /*a200*/  FFMA.FTZ R62, R62, R177.reuse, -R15.reuse ;  /* 0x000000b13e3e7223 */ /* 0x180fe2000001080f */
[-CC-:B------:R-:W-:Y:S01]  /*a210*/  FFMA.FTZ R25, R25, R177.reuse, -R15.reuse ;  /* 0x000000b119197223 */ /* 0x180fe2000001080f */
[-CC-:B------:R-:W-:Y:S01]  /*a220*/  FFMA.FTZ R66, R66, R177.reuse, -R15.reuse ;  /* 0x000000b142427223 */ /* 0x180fe2000001080f */
[-CC-:B------:R-:W-:Y:S01]  /*a230*/  FFMA.FTZ R72, R72, R177.reuse, -R15.reuse ;  /* 0x000000b148487223 */ /* 0x180fe2000001080f */
[-CC-:B------:R-:W-:Y:S01]  /*a240*/  FFMA.FTZ R70, R70, R177.reuse, -R15.reuse ;  /* 0x000000b146467223 */ /* 0x180fe2000001080f */
[-C--:B------:R-:W-:Y:S01]  /*a250*/  FFMA.FTZ R74, R74, R177.reuse, -R15 ;  /* 0x000000b14a4a7223 */ /* 0x080fe2000001080f */
[----:B------:R-:W-:Y:S01]  /*a260*/  MUFU.EX2 R62, R62 ;  /* 0x0000003e003e7308 */ /* 0x000fe20000000800 */
[----:B----4-:R-:W-:Y:S01]  /*a270*/  FADD.FTZ R30, R0, R3 ;  /* 0x00000003001e7221 */ /* 0x010fe20000010000 */
[-CC-:B------:R-:W-:Y:S01]  /*a280*/  FFMA.FTZ R76, R76, R177.reuse, -R15.reuse ;  /* 0x000000b14c4c7223 */ /* 0x180fe2000001080f */
[-CC-:B------:R-:W-:Y:S01]  /*a290*/  FFMA.FTZ R78, R78, R177.reuse, -R15.reuse ;  /* 0x000000b14e4e7223 */ /* 0x180fe2000001080f */
[-CC-:B------:R-:W-:Y:S01]  /*a2a0*/  FFMA.FTZ R80, R80, R177.reuse, -R15.reuse ;  /* 0x000000b150507223 */ /* 0x180fe2000001080f */
[----:B------:R-:W-:Y:S01]  /*a2b0*/  FADD.FTZ R39, R157, R30 ;  /* 0x0000001e9d277221 */ /* 0x000fe20000010000 */
        /* <DEDUP_REMOVED lines=17> */
[----:B------:R-:W-:Y:S01]  /*a3d0*/  F2FP.F16.F32.PACK_AB R155, R0, R155 ;  /* 0x0000009b009b723e */ /* 0x000fe200000000ff */
[----:B------:R-:W3:Y:S01]  /*a3e0*/  MUFU.EX2 R27, R72 ;  /* 0x00000048001b7308 */ /* 0x000ee20000000800 */
[----:B-1----:R-:W-:Y:S01]  /*a3f0*/  FADD.FTZ R3, R62, R25 ;  /* 0x000000193e037221 */ /* 0x002fe20000010000 */
[----:B0-----:R-:W-:-:S02]  /*a400*/  SHF.R.U32.HI R77, RZ, 0x7, R77 ;  /* 0x00000007ff4d7819 */ /* 0x001fc4000001164d */
[----:B------:R-:W-:Y:S02]  /*a410*/  F2FP.F16.F32.PACK_AB R152, R25, R62 ;  /* 0x0000003e1998723e */ /* 0x000fe400000000ff */
[----:B------:R-:W-:Y:S02]  /*a420*/  IADD3 R179, -R77, 0xb, RZ ;  /* 0x0000000b4db37810 */ /* 0x000fe40007ffe1ff */
[----:B------:R-:W0:Y:S01]  /*a430*/  MUFU.EX2 R70, R70 ;  /* 0x0000004600467308 */ /* 0x000e220000000800 */
[----:B--2---:R-:W-:Y:S01]  /*a440*/  FADD.FTZ R30, R66, R3 ;  /* 0x00000003421e7221 */ /* 0x004fe20000010000 */
[----:B------:R-:W-:-:S06]  /*a450*/  F2FP.F16.F32.PACK_AB R157, R28, R157 ;  /* 0x0000009d1c9d723e */ /* 0x000fcc00000000ff */
[----:B------:R-:W1:Y:S01]  /*a460*/  MUFU.EX2 R29, R74 ;  /* 0x0000004a001d7308 */ /* 0x000e620000000800 */
[C---:B---3--:R-:W-:Y:S01]  /*a470*/  FADD.FTZ R41, R27.reuse, R30 ;  /* 0x0000001e1b297221 */ /* 0x048fe20000010000 */
[----:B------:R-:W-:-:S06]  /*a480*/  F2FP.F16.F32.PACK_AB R154, R27, R66 ;  /* 0x000000421b9a723e */ /* 0x000fcc00000000ff */
[----:B------:R2:W-:Y:S01]  /*a490*/  MUFU.EX2 R165, R38 ;  /* 0x0000002600a57308 */ /* 0x0005e20000000800 */
[----:B0-----:R-:W-:-:S07]  /*a4a0*/  FADD.FTZ R30, R70, R41 ;  /* 0x00000029461e7221 */ /* 0x001fce0000010000 */
[----:B------:R-:W0:Y:S01]  /*a4b0*/  MUFU.EX2 R76, R76 ;  /* 0x0000004c004c7308 */ /* 0x000e220000000800 */
[----:B--2---:R-:W-:Y:S01]  /*a4c0*/  FADD.FTZ R38, R28, R39 ;  /* 0x000000271c267221 */ /* 0x004fe20000010000 */
[C---:B-1----:R-:W-:Y:S01]  /*a4d0*/  FADD.FTZ R41, R29.reuse, R30 ;  /* 0x0000001e1d297221 */ /* 0x042fe20000010000 */
[----:B------:R-:W-:Y:S02]  /*a4e0*/  F2FP.F16.F32.PACK_AB R156, R29, R70 ;  /* 0x000000461d9c723e */ /* 0x000fe400000000ff */
[----:B------:R-:W-:Y:S01]  /*a4f0*/  FADD.FTZ R3, R159, R38 ;  /* 0x000000269f037221 */ /* 0x000fe20000010000 */
[C---:B------:R-:W-:Y:S02]  /*a500*/  F2FP.F16.F32.PACK_AB R159, R102.reuse, R159 ;  /* 0x0000009f669f723e */ /* 0x040fe400000000ff */
[----:B------:R-:W-:Y:S01]  /*a510*/  MUFU.EX2 R175, R31 ;  /* 0x0000001f00af7308 */ /* 0x000fe20000000800 */
[----:B------:R-:W-:Y:S01]  /*a520*/  FADD.FTZ R38, R102, R3 ;  /* 0x0000000366267221 */ /* 0x000fe20000010000 */
[----:B------:R-:W-:-:S03]  /*a530*/  @!P1 VIADD R3, R13, 0x22840 ;  /* 0x000228400d039836 */ /* 0x000fc60000000000 */
[----:B------:R-:W-:Y:S01]  /*a540*/  FADD.FTZ R43, R161, R38 ;  /* 0x00000026a12b7221 */ /* 0x000fe20000010000 */
[C---:B------:R-:W-:Y:S02]  /*a550*/  F2FP.F16.F32.PACK_AB R161, R104.reuse, R161 ;  /* 0x000000a168a1723e */ /* 0x040fe400000000ff */
[----:B------:R-:W1:Y:S01]  /*a560*/  MUFU.EX2 R31, R78 ;  /* 0x0000004e001f7308 */ /* 0x000e620000000800 */
[----:B------:R-:W-:Y:S01]  /*a570*/  FADD.FTZ R38, R104, R43 ;  /* 0x0000002b68267221 */ /* 0x000fe20000010000 */
[----:B0-----:R-:W-:Y:S01]  /*a580*/  FADD.FTZ R30, R76, R41 ;  /* 0x000000294c1e7221 */ /* 0x001fe20000010000 */
[----:B------:R-:W-:Y:S01]  /*a590*/  @!P1 PRMT R3, RZ, 0x654, R3 ;  /* 0x00000654ff039816 */ /* 0x000fe20000000003 */
[----:B------:R0:W-:Y:S06]  /*a5a0*/  BAR.ARV R179, 0x100 ;  /* 0x000400b30000751d */ /* 0x0001ec0000002000 */
[----:B------:R-:W2:Y:S01]  /*a5b0*/  MUFU.EX2 R34, R34 ;  /* 0x0000002200227308 */ /* 0x000ea20000000800 */
[----:B------:R-:W-:Y:S01]  /*a5c0*/  FADD.FTZ R45, R163, R38 ;  /* 0x00000026a32d7221 */ /* 0x000fe20000010000 */
[----:B------:R3:W-:Y:S01]  /*a5d0*/  @!P1 SYNCS.ARRIVE.TRANS64.RED.A1T0 RZ, [R3+URZ], RZ ;  /* 0x000000ff03ff99a7 */ /* 0x0007e2000810043f */
[----:B-1----:R-:W-:-:S05]  /*a5e0*/  FADD.FTZ R43, R31, R30 ;  /* 0x0000001e1f2b7221 */ /* 0x002fca0000010000 */
[----:B------:R-:W1:Y:S01]  /*a5f0*/  MUFU.EX2 R80, R80 ;  /* 0x0000005000507308 */ /* 0x000e620000000800 */
[----:B------:R-:W-:-:S07]  /*a600*/  F2FP.F16.F32.PACK_AB R158, R31, R76 ;  /* 0x0000004c1f9e723e */ /* 0x000fce00000000ff */
[----:B------:R-:W4:Y:S01]  /*a610*/  MUFU.EX2 R36, R36 ;  /* 0x0000002400247308 */ /* 0x000f220000000800 */
[C---:B--2---:R-:W-:Y:S01]  /*a620*/  FADD.FTZ R45, R34.reuse, R45 ;  /* 0x0000002d222d7221 */ /* 0x044fe20000010000 */
[----:B------:R-:W-:-:S06]  /*a630*/  F2FP.F16.F32.PACK_AB R163, R34, R163 ;  /* 0x000000a322a3723e */ /* 0x000fcc00000000ff */
[----:B------:R-:W3:Y:S01]  /*a640*/  MUFU.EX2 R33, R82 ;  /* 0x0000005200217308 */ /* 0x000ee20000000800 */
[----:B-1----:R-:W-:-:S07]  /*a650*/  FADD.FTZ R30, R80, R43 ;  /* 0x0000002b501e7221 */ /* 0x002fce0000010000 */
[----:B------:R-:W1:Y:S01]  /*a660*/  MUFU.EX2 R84, R84 ;  /* 0x0000005400547308 */ /* 0x000e620000000800 */
[----:B----4-:R-:W-:-:S04]  /*a670*/  FADD.FTZ R38, R36, R45 ;  /* 0x0000002d24267221 */ /* 0x010fc80000010000 */
[C---:B------:R-:W-:Y:S01]  /*a680*/  FADD.FTZ R43, R165.reuse, R38 ;  /* 0x00000026a52b7221 */ /* 0x040fe20000010000 */
[----:B------:R-:W-:Y:S02]  /*a690*/  F2FP.F16.F32.PACK_AB R165, R165, R36 ;  /* 0x00000024a5a5723e */ /* 0x000fe400000000ff */
        /* <DEDUP_REMOVED lines=48> */
[----:B-1----:R-:W-:Y:S01]  /*a9a0*/  FADD.FTZ R45, R3, R0 ;  /* 0x00000000032d7221 */ /* 0x002fe20000010000 */
[----:B------:R-:W-:Y:S01]  /*a9b0*/  FADD.FTZ R0, R175, R24 ;  /* 0x00000018af007221 */ /* 0x000fe20000010000 */
[----:B------:R-:W-:Y:S02]  /*a9c0*/  F2FP.F16.F32.PACK_AB R170, R3, R60 ;  /* 0x0000003c03aa723e */ /* 0x000fe400000000ff */
[----:B------:R-:W-:-:S03]  /*a9d0*/  F2FP.F16.F32.PACK_AB R175, R175, R98 ;  /* 0x00000062afaf723e */ /* 0x000fc600000000ff */
[----:B------:R-:W1:Y:S01]  /*a9e0*/  MUFU.EX2 R68, R68 ;  /* 0x0000004400447308 */ /* 0x000e620000000800 */
[----:B--2---:R-:W-:-:S07]  /*a9f0*/  FADD.FTZ R24, R64, R45 ;  /* 0x0000002d40187221 */ /* 0x004fce0000010000 */
[----:B------:R-:W2:Y:S01]  /*aa00*/  MUFU.EX2 R43, R26 ;  /* 0x0000001a002b7308 */ /* 0x000ea20000000800 */
[C---:B---3--:R-:W-:Y:S01]  /*aa10*/  FADD.FTZ R25, R15.reuse, R24 ;  /* 0x000000180f197221 */ /* 0x048fe20000010000 */
[----:B------:R-:W-:-:S03]  /*aa20*/  F2FP.F16.F32.PACK_AB R172, R15, R64 ;  /* 0x000000400fac723e */ /* 0x000fc600000000ff */
[----:B-1----:R-:W-:-:S04]  /*aa30*/  FADD.FTZ R24, R68, R25 ;  /* 0x0000001944187221 */ /* 0x002fc80000010000 */
[C---:B--2---:R-:W-:Y:S01]  /*aa40*/  FADD.FTZ R3, R43.reuse, R24 ;  /* 0x000000182b037221 */ /* 0x044fe20000010000 */
[----:B------:R-:W-:Y:S01]  /*aa50*/  F2FP.F16.F32.PACK_AB R174, R43, R68 ;  /* 0x000000442bae723e */ /* 0x000fe200000000ff */
[----:B0-----:R-:W-:Y:S06]  /*aa60*/  @!P0 BRA `(.L_x_11070) ;  /* 0x0000000000048947 */ /* 0x001fec0003800000 */
[----:B------:R-:W-:Y:S01]  /*aa70*/  BPT.TRAP 0x1 ;  /* 0x000000040000795c */ /* 0x000fe20000300000 */
.L_x_11070:
[----:B------:R0:W1:Y:S01]  /*aa80*/  SYNCS.PHASECHK.TRANS64.TRYWAIT P2, [R13+URZ+0x22850], R14 ;  /* 0x0228500e0d0075a7 */ /* 0x000062000804017f */
[----:B------:R-:W-:Y:S05]  /*aa90*/  @!P0 BRA `(.L_x_11071) ;  /* 0x0000000000048947 */ /* 0x000fea0003800000 */
[----:B------:R-:W-:Y:S01]  /*aaa0*/  BPT.TRAP 0x1 ;  /* 0x000000040000795c */ /* 0x000fe20000300000 */
.L_x_11071:
[----:B------:R-:W-:Y:S04]  /*aab0*/  BSSY B0, `(.L_x_11072) ;  /* 0x0000004000007945 */ /* 0x000fe80003800000 */
[----:B-1----:R-:W-:Y:S05]  /*aac0*/  @P2 BRA `(.L_x_11073) ;  /* 0x0000000000082947 */ /* 0x002fea0003800000 */
[----:B------:R-:W1:Y:S02]  /*aad0*/  SYNCS.PHASECHK.TRANS64.TRYWAIT P2, [R13+URZ+0x22850], R14 ;  /* 0x0228500e0d0075a7 */ /* 0x000e64000804017f */
[----:B-1----:R-:W-:Y:S05]  /*aae0*/  @!P2 BRA `(.L_x_11074) ;  /* 0x000000f00038a947 */ /* 0x002fea0003800000 */
.L_x_11073:
[----:B------:R-:W-:Y:S05]  /*aaf0*/  BSYNC B0 ;  /* 0x0000000000007941 */ /* 0x000fea0003800000 */
.L_x_11072:
[----:B------:R-:W-:Y:S05]  /*ab00*/  WARPSYNC.ALL ;  /* 0x0000000000007948 */ /* 0x000fea0003800000 */
[----:B------:R-:W-:Y:S01]  /*ab10*/  R2UR UR4, R18 ;  /* 0x00000000120472ca */ /* 0x000fe200000e0000 */
[----:B------:R2:W-:Y:S01]  /*ab20*/  BAR.SYNC.DEFER_BLOCKING R20, 0x100 ;  /* 0x000400140000751d */ /* 0x0005e20000010000 */
[----:B------:R-:W-:Y:S01]  /*ab30*/  MOV R15, 0xc00 ;  /* 0x00000c00000f7802 */ /* 0x000fe20000000f00 */
[----:B01----:R-:W-:-:S04]  /*ab40*/  @!P1 VIADD R13, R13, 0x22860 ;  /* 0x000228600d0d9836 */ /* 0x003fc80000000000 */
[----:B------:R-:W-:Y:S01]  /*ab50*/  ULDC UR48, c[0x0][0x9d8] ;  /* 0x0002760000307ab9 */ /* 0x000fe20000000800 */
[----:B------:R-:W-:Y:S01]  /*ab60*/  @!P1 PRMT R13, RZ, 0x654, R13 ;  /* 0x00000654ff0d9816 */ /* 0x000fe2000000000d */
[----:B--2---:R-:W-:Y:S01]  /*ab70*/  VIADD R20, R176, 0xfffffffe ;  /* 0xfffffffeb0147836 */ /* 0x004fe20000000000 */
[----:B------:R-:W-:Y:S01]  /*ab80*/  ULDC UR49, c[0x0][0x9d8] ;  /* 0x0002760000317ab9 */ /* 0x000fe20000000800 */
[----:B------:R-:W-:Y:S01]  /*ab90*/  ULDC UR46, c[0x0][0x988] ;  /* 0x00026200002e7ab9 */ /* 0x000fe20000000800 */
[----:B------:R-:W-:Y:S01]  /*aba0*/  ULDC UR47, c[0x0][0x988] ;  /* 0x00026200002f7ab9 */ /* 0x000fe20000000800 */
[----:B------:R-:W-:-:S04]  /*abb0*/  UIADD3 UR4, UR4, 0x400, URZ ;  /* 0x0000040004047890 */ /* 0x000fc8000fffe03f */
[----:B------:R-:W-:-:S04]  /*abc0*/  USHF.R.U32.HI UR4, URZ, 0x4, UR4 ;  /* 0x000000043f047899 */ /* 0x000fc80008011604 */
[----:B------:R-:W-:-:S04]  /*abd0*/  ULOP3.LUT UR4, UR4, 0x3fff, URZ, 0xc0, !UPT ;  /* 0x00003fff04047892 */ /* 0x000fc8000f8ec03f */
[----:B------:R-:W-:Y:S01]  /*abe0*/  ULOP3.LUT UR37, UR4, 0x3000000, URZ, 0xfc, !UPT ;  /* 0x0300000004257892 */ /* 0x000fe2000f8efc3f */
[----:B------:R-:W-:-:S05]  /*abf0*/  WARPGROUP.ARRIVE ;  /* 0x00000000000079c5 */ /* 0x000fca0000000000 */
[----:B------:R-:W-:Y:S02]  /*ac00*/  IMAD R14, R22, R15, UR37 ;  /* 0x00000025160e7e24 */ /* 0x000fe4000f8e020f */
[----:B------:R-:W-:-:S03]  /*ac10*/  IMAD.MOV.U32 R15, RZ, RZ, 0x40000040 ;  /* 0x40000040ff0f7424 */ /* 0x000fc600078e00ff */
        /* <DEDUP_REMOVED lines=37> */
[----:B------:R-:W-:Y:S02]  /*ae70*/  R2UR UR7, R15 ;  /* 0x000000000f0772ca */ /* 0x000fe400000e0000 */
[----:B------:R-:W-:-:S05]  /*ae80*/  IADD3 R14, R203, -R200, RZ ;  /* 0x800000c8cb0e7210 */ /* 0x000fca0007ffe0ff */
[----:B------:R-:W-:-:S04]  /*ae90*/  IMAD R14, R201, 0x80, R14 ;  /* 0x00000080c90e7824 */ /* 0x000fc800078e020e */
[----:B------:R-:W-:-:S05]  /*aea0*/  IMAD.HI R14, R14, 0x2aaaaaab, RZ ;  /* 0x2aaaaaab0e0e7827 */ /* 0x000fca00078e02ff */
[----:B------:R-:W-:-:S04]  /*aeb0*/  SHF.R.U32.HI R15, RZ, 0x1f, R14 ;  /* 0x0000001fff0f7819 */ /* 0x000fc8000001160e */
[----:B------:R-:W-:-:S04]  /*aec0*/  LEA.HI.SX32 R15, R14, R15, 0x1c ;  /* 0x0000000f0e0f7211 */ /* 0x000fc800078fe2ff */
[----:B------:R-:W-:-:S04]  /*aed0*/  VIMNMX R15, RZ, R15, !PT ;  /* 0x0000000fff0f7248 */ /* 0x000fc80007fe0100 */
[----:B------:R-:W-:Y:S01]  /*aee0*/  ISETP.GE.AND P2, PT, R20, R15, PT ;  /* 0x0000000f1400720c */ /* 0x000fe20003f46270 */
[----:B------:R-:W-:Y:S02]  /*aef0*/  WARPGROUP.DEPBAR.LE gsb0, 0x0 ;  /* 0x00008000000079c5 */ /* 0x000fe40000010000 */
[----:B------:R-:W-:-:S06]  /*af00*/  WARPGROUP.ARRIVE ;  /* 0x00000000000079c5 */ /* 0x000fcc0000000000 */
[----:B------:R-:W-:Y:S03]  /*af10*/  HGMMA.64x256x16.F32 R24, R172, gdesc[UR4].tnspB, R24, gsb0 ;  /* 0x43e00004ac187df0 */ /* 0x000fe60008000818 */
[----:B------:R-:W-:Y:S02]  /*af20*/  WARPGROUP.DEPBAR.LE gsb0, 0x0 ;  /* 0x00008000000079c5 */ /* 0x000fe40000010000 */
[----:B------:R0:W-:Y:S01]  /*af30*/  @!P1 SYNCS.ARRIVE.TRANS64.RED.A1T0 RZ, [R13+URZ], RZ ;  /* 0x000000ff0dff99a7 */ /* 0x0001e2000810043f */
[----:B------:R-:W-:Y:S05]  /*af40*/  @!P2 BRA `(.L_x_11075) ;  /* 0x0000002800e8a947 */ /* 0x000fea0003800000 */
[----:B------:R-:W-:Y:S01]  /*af50*/  MOV R202, R178 ;  /* 0x000000b200ca7202 */ /* 0x000fe20000000f00 */
[----:B------:R-:W-:-:S07]  /*af60*/  IMAD.MOV.U32 R221, RZ, RZ, R21 ;  /* 0x000000ffffdd7224 */ /* 0x000fce00078e0015 */
.L_x_11085:
[----:B------:R-:W-:Y:S01]  /*af70*/  VIADD R22, R22, 0x1 ;  /* 0x0000000116167836 */ /* 0x000fe20000000000 */
[----:B------:R-:W-:Y:S05]  /*af80*/  YIELD ;  /* 0x0000000000007946 */ /* 0x000fea0003800000 */
[----:B------:R-:W-:-:S04]  /*af90*/  ISETP.NE.AND P2, PT, R22, 0x2, PT ;  /* 0x000000021600780c */ /* 0x000fc80003f45270 */
[----:B-1----:R-:W-:Y:S02]  /*afa0*/  SEL R14, RZ, 0x1, P2 ;  /* 0x00000001ff0e7807 */ /* 0x002fe40001000000 */
[----:B------:R-:W-:Y:S02]  /*afb0*/  SEL R22, R22, RZ, P2 ;  /* 0x000000ff16167207 */ /* 0x000fe40001000000 */
[----:B------:R-:W-:Y:S01]  /*afc0*/  LOP3.LUT R23, R23, R14, RZ, 0x3c, !PT ;  /* 0x0000000e17177212 */ /* 0x000fe200078e3cff */
[----:B------:R-:W-:Y:S06]  /*afd0*/  @!P0 BRA `(.L_x_11076) ;  /* 0x0000000000048947 */ /* 0x000fec0003800000 */
[----:B------:R-:W-:Y:S01]  /*afe0*/  BPT.TRAP 0x1 ;  /* 0x000000040000795c */ /* 0x000fe20000300000 */
.L_x_11076:
[----:B------:R-:W-:Y:S01]  /*aff0*/  IMAD R14, R22, 0x8, R18 ;  /* 0x00000008160e7824 */ /* 0x000fe200078e0212 */
[----:B0-----:R-:W-:-:S04]  /*b000*/  SHF.L.U32 R13, R23, 0x1f, RZ ;  /* 0x0000001f170d7819 */ /* 0x001fc800000006ff */
[----:B------:R0:W1:Y:S01]  /*b010*/  SYNCS.PHASECHK.TRANS64.TRYWAIT P2, [R14+URZ+0x22830], R13 ;  /* 0x0228300d0e0075a7 */ /* 0x000062000804017f */
[----:B------:R-:W-:Y:S05]  /*b020*/  @!P0 BRA `(.L_x_11077) ;  /* 0x0000000000048947 */ /* 0x000fea0003800000 */
[----:B------:R-:W-:Y:S01]  /*b030*/  BPT.TRAP 0x1 ;  /* 0x000000040000795c */ /* 0x000fe20000300000 */
.L_x_11077:
[----:B------:R-:W-:Y:S01]  /*b040*/  IMAD R214, R22, 0x300, R12 ;  /* 0x0000030016d67824 */ /* 0x000fe200078e020c */
[----:B------:R-:W-:Y:S01]  /*b050*/  MOV R215, 0x40000040 ;  /* 0x4000004000d77802 */ /* 0x000fe20000000f00 */
[----:B-1----:R-:W-:Y:S06]  /*b060*/  @P2 BRA `(.L_x_11078) ;  /* 0x0000000000082947 */ /* 0x002fec0003800000 */
[----:B------:R-:W1:Y:S02]  /*b070*/  SYNCS.PHASECHK.TRANS64.TRYWAIT P2, [R14+URZ+0x22830], R13 ;  /* 0x0228300d0e0075a7 */ /* 0x000e64000804017f */
[----:B-1----:R-:W-:Y:S05]  /*b080*/  @!P2 BRA `(.L_x_11079) ;  /* 0x000000e800e4a947 */ /* 0x002fea0003800000 */
.L_x_11078:
[----:B------:R-:W-:Y:S05]  /*b090*/  WARPSYNC.ALL ;  /* 0x0000000000007948 */ /* 0x000fea0003800000 */
        /* <DEDUP_REMOVED lines=8> */
[----:B------:R-:W-:Y:S01]  /*b120*/  HGMMA.64x96x16.F32 R152, gdesc[UR4], RZ, !UPT, gsb0 ;  /* 0x01600000049879f0 */ /* 0x000fe2000c0008ff */
        /* <DEDUP_REMOVED lines=27> */
[----:B------:R-:W-:Y:S02]  /*b2e0*/  IMAD.SHL.U32 R153, R201, 0x80, RZ ;  /* 0x00000080c9997824 */ /* 0x000fe400078e00ff */
[----:B------:R-:W-:Y:S01]  /*b2f0*/  FMUL.FTZ R156, R156, UR49 ;  /* 0x000000319c9c7c20 */ /* 0x000fe20008410000 */
[----:B------:R-:W-:Y:S01]  /*b300*/  FMUL.FTZ R157, R157, UR49 ;  /* 0x000000319d9d7c20 */ /* 0x000fe20008410000 */
[----:B------:R-:W-:Y:S01]  /*b310*/  FMUL.FTZ R160, R160, UR49 ;  /* 0x00000031a0a07c20 */ /* 0x000fe20008410000 */
[----:B------:R-:W-:Y:S01]  /*b320*/  IMAD R214, R20, -0x60, R153 ;  /* 0xffffffa014d67824 */ /* 0x000fe200078e0299 */
[----:B------:R-:W2:Y:S01]  /*b330*/  MUFU.TANH R217, R217 ;  /* 0x000000d900d97308 */ /* 0x000ea20000002400 */
[----:B------:R-:W-:Y:S01]  /*b340*/  FMUL.FTZ R161, R161, UR49 ;  /* 0x00000031a1a17c20 */ /* 0x000fe20008410000 */
[----:B------:R-:W-:Y:S01]  /*b350*/  FMUL.FTZ R21, R164, UR49 ;  /* 0x00000031a4157c20 */ /* 0x000fe20008410000 */
[----:B------:R-:W-:Y:S01]  /*b360*/  FMUL.FTZ R164, R165, UR49 ;  /* 0x00000031a5a47c20 */ /* 0x000fe20008410000 */
[----:B------:R-:W-:Y:S01]  /*b370*/  IADD3 R153, R214, 0x1, R203 ;  /* 0x00000001d6997810 */ /* 0x000fe20007ffe0cb */
[----:B------:R-:W-:Y:S01]  /*b380*/  FMUL.FTZ R214, R176, UR49 ;  /* 0x00000031b0d67c20 */ /* 0x000fe20008410000 */
[----:B------:R-:W-:Y:S01]  /*b390*/  FMUL.FTZ R176, R177, UR49 ;  /* 0x00000031b1b07c20 */ /* 0x000fe20008410000 */
[----:B------:R-:W-:Y:S01]  /*b3a0*/  FMUL.FTZ R168, R168, UR49 ;  /* 0x00000031a8a87c20 */ /* 0x000fe20008410000 */
[----:B------:R-:W-:Y:S01]  /*b3b0*/  IADD3 R222, R153, -R200, RZ ;  /* 0x800000c899de7210 */ /* 0x000fe20007ffe0ff */
[----:B------:R-:W3:Y:S01]  /*b3c0*/  MUFU.TANH R152, R152 ;  /* 0x0000009800987308 */ /* 0x000ee20000002400 */
[----:B------:R-:W-:Y:S01]  /*b3d0*/  FMUL.FTZ R215, R169, UR49 ;  /* 0x00000031a9d77c20 */ /* 0x000fe20008410000 */
[----:B------:R-:W-:Y:S01]  /*b3e0*/  FMUL.FTZ R180, R180, UR49 ;  /* 0x00000031b4b47c20 */ /* 0x000fe20008410000 */
[----:B------:R-:W-:Y:S01]  /*b3f0*/  FMUL.FTZ R216, R172, UR49 ;  /* 0x00000031acd87c20 */ /* 0x000fe20008410000 */
[----:B------:R-:W-:-:S02]  /*b400*/  IMAD R153, R211, -0x2, R222 ;  /* 0xfffffffed3997824 */ /* 0x000fc400078e02de */
[----:B------:R-:W-:Y:S01]  /*b410*/  FMUL.FTZ R172, R173, UR49 ;  /* 0x00000031adac7c20 */ /* 0x000fe20008410000 */
[----:B------:R-:W-:Y:S01]  /*b420*/  FMUL.FTZ R181, R181, UR49 ;  /* 0x00000031b5b57c20 */ /* 0x000fe20008410000 */
[----:B------:R-:W-:Y:S01]  /*b430*/  FMUL.FTZ R222, R184, UR49 ;  /* 0x00000031b8de7c20 */ /* 0x000fe20008410000 */
[----:B------:R-:W4:Y:S01]  /*b440*/  MUFU.TANH R156, R156 ;  /* 0x0000009c009c7308 */ /* 0x000f220000002400 */
[----:B------:R-:W-:Y:S02]  /*b450*/  IMAD.IADD R177, R212, 0x1, R153 ;  /* 0x00000001d4b17824 */ /* 0x000fe400078e0299 */
[----:B------:R-:W-:Y:S01]  /*b460*/  FMUL.FTZ R185, R185, UR49 ;  /* 0x00000031b9b97c20 */ /* 0x000fe20008410000 */
[----:B------:R-:W-:Y:S01]  /*b470*/  FMUL.FTZ R189, R189, UR49 ;  /* 0x00000031bdbd7c20 */ /* 0x000fe20008410000 */
[----:B------:R-:W-:Y:S01]  /*b480*/  FMUL.FTZ R192, R192, UR49 ;  /* 0x00000031c0c07c20 */ /* 0x000fe20008410000 */
[----:B------:R-:W-:Y:S01]  /*b490*/  FMUL.FTZ R196, R196, UR49 ;  /* 0x00000031c4c47c20 */ /* 0x000fe20008410000 */
[C---:B------:R-:W-:Y:S01]  /*b4a0*/  ISETP.GT.AND P2, PT, R177.reuse, RZ, PT ;  /* 0x000000ffb100720c */ /* 0x040fe20003f44270 */
[----:B------:R-:W-:Y:S01]  /*b4b0*/  FMUL.FTZ R230, R170, UR49 ;  /* 0x00000031aae67c20 */ /* 0x000fe20008410000 */
[----:B------:R-:W5:Y:S01]  /*b4c0*/  MUFU.TANH R157, R157 ;  /* 0x0000009d009d7308 */ /* 0x000f620000002400 */
[----:B------:R-:W-:Y:S01]  /*b4d0*/  ISETP.GT.AND P3, PT, R177, 0x1, PT ;  /* 0x00000001b100780c */ /* 0x000fe20003f64270 */
[----:B------:R-:W-:Y:S01]  /*b4e0*/  FMUL.FTZ R175, R175, UR49 ;  /* 0x00000031afaf7c20 */ /* 0x000fe20008410000 */
[----:B--2---:R-:W-:Y:S01]  /*b4f0*/  FSEL R153, R217, -INF , P2 ;  /* 0xff800000d9997808 */ /* 0x004fe20001000000 */
[----:B------:R-:W-:Y:S01]  /*b500*/  FMUL.FTZ R227, R167, UR49 ;  /* 0x00000031a7e37c20 */ /* 0x000fe20008410000 */
[----:B------:R-:W-:Y:S01]  /*b510*/  ISETP.GT.AND P4, PT, R177, 0x8, PT ;  /* 0x00000008b100780c */ /* 0x000fe20003f84270 */
[----:B------:R-:W-:Y:S01]  /*b520*/  FMUL.FTZ R231, R171, UR49 ;  /* 0x00000031abe77c20 */ /* 0x000fe20008410000 */
[----:B---3--:R-:W-:Y:S01]  /*b530*/  FSEL R152, R152, -INF , P3 ;  /* 0xff80000098987808 */ /* 0x008fe20001800000 */
[----:B------:R-:W2:Y:S01]  /*b540*/  MUFU.TANH R160, R160 ;  /* 0x000000a000a07308 */ /* 0x000ea20000002400 */
[----:B------:R-:W-:Y:S01]  /*b550*/  FMNMX.FTZ R165, R153, R221, !PT ;  /* 0x000000dd99a57209 */ /* 0x000fe20007810000 */
[----:B------:R-:W-:Y:S01]  /*b560*/  FMUL.FTZ R182, R182, UR49 ;  /* 0x00000031b6b67c20 */ /* 0x000fe20008410000 */
[C---:B------:R-:W-:Y:S01]  /*b570*/  ISETP.GT.AND P2, PT, R177.reuse, 0x9, PT ;  /* 0x00000009b100780c */ /* 0x040fe20003f44270 */
[----:B------:R-:W-:Y:S01]  /*b580*/  FMUL.FTZ R232, R174, UR49 ;  /* 0x00000031aee87c20 */ /* 0x000fe20008410000 */
[----:B----4-:R-:W-:Y:S01]  /*b590*/  FSEL R156, R156, -INF , P4 ;  /* 0xff8000009c9c7808 */ /* 0x010fe20002000000 */
[----:B------:R-:W-:Y:S01]  /*b5a0*/  FMUL.FTZ R178, R178, UR49 ;  /* 0x00000031b2b27c20 */ /* 0x000fe20008410000 */
[----:B------:R-:W-:Y:S01]  /*b5b0*/  FMNMX.FTZ R165, R152, R165, !PT ;  /* 0x000000a598a57209 */ /* 0x000fe20007810000 */
[----:B------:R-:W3:Y:S01]  /*b5c0*/  MUFU.TANH R161, R161 ;  /* 0x000000a100a17308 */ /* 0x000ee20000002400 */
[----:B------:R-:W-:Y:S01]  /*b5d0*/  ISETP.GT.AND P3, PT, R177, 0x10, PT ;  /* 0x00000010b100780c */ /* 0x000fe20003f64270 */
[----:B------:R-:W-:Y:S01]  /*b5e0*/  FMUL.FTZ R179, R179, UR49 ;  /* 0x00000031b3b37c20 */ /* 0x000fe20008410000 */
[----:B-----5:R-:W-:Y:S01]  /*b5f0*/  FSEL R157, R157, -INF , P2 ;  /* 0xff8000009d9d7808 */ /* 0x020fe20001000000 */
[----:B------:R-:W-:Y:S01]  /*b600*/  FMUL.FTZ R183, R183, UR49 ;  /* 0x00000031b7b77c20 */ /* 0x000fe20008410000 */
[----:B------:R-:W-:Y:S01]  /*b610*/  FMNMX.FTZ R224, R156, R165, !PT ;  /* 0x000000a59ce07209 */ /* 0x000fe20007810000 */
[----:B------:R-:W-:Y:S01]  /*b620*/  FMUL.FTZ R187, R187, UR49 ;  /* 0x00000031bbbb7c20 */ /* 0x000fe20008410000 */
[----:B------:R-:W-:Y:S01]  /*b630*/  ISETP.GT.AND P2, PT, R177, 0x11, PT ;  /* 0x00000011b100780c */ /* 0x000fe20003f44270 */
[----:B------:R-:W-:Y:S01]  /*b640*/  MUFU.TANH R21, R21 ;  /* 0x0000001500157308 */ /* 0x000fe20000002400 */
[----:B--2---:R-:W-:Y:S01]  /*b650*/  FSEL R160, R160, -INF , P3 ;  /* 0xff800000a0a07808 */ /* 0x004fe20001800000 */
[----:B------:R-:W-:Y:S01]  /*b660*/  FMUL.FTZ R186, R186, UR49 ;  /* 0x00000031baba7c20 */ /* 0x000fe20008410000 */
[----:B------:R-:W-:Y:S01]  /*b670*/  FMNMX.FTZ R165, R157, R224, !PT ;  /* 0x000000e09da57209 */ /* 0x000fe20007810000 */
[----:B------:R-:W-:Y:S01]  /*b680*/  FMUL.FTZ R224, R166, UR49 ;  /* 0x00000031a6e07c20 */ /* 0x000fe20008410000 */
[----:B------:R-:W-:Y:S01]  /*b690*/  ISETP.GT.AND P3, PT, R177, 0x18, PT ;  /* 0x00000018b100780c */ /* 0x000fe20003f64270 */
[----:B------:R-:W-:Y:S01]  /*b6a0*/  FMUL.FTZ R194, R194, UR49 ;  /* 0x00000031c2c27c20 */ /* 0x000fe20008410000 */
[----:B------:R-:W-:Y:S01]  /*b6b0*/  FMUL.FTZ R195, R195, UR49 ;  /* 0x00000031c3c37c20 */ /* 0x000fe20008410000 */
[----:B------:R-:W2:Y:S01]  /*b6c0*/  MUFU.TANH R164, R164 ;  /* 0x000000a400a47308 */ /* 0x000ea20000002400 */
[----:B---3--:R-:W-:-:S02]  /*b6d0*/  FSEL R161, R161, -INF , P2 ;  /* 0xff800000a1a17808 */ /* 0x008fc40001000000 */
[----:B------:R-:W-:-:S05]  /*b6e0*/  ISETP.GT.AND P2, PT, R177, 0x19, PT ;  /* 0x00000019b100780c */ /* 0x000fca0003f44270 */
[----:B------:R-:W3:Y:S08]  /*b6f0*/  MUFU.TANH R168, R168 ;  /* 0x000000a800a87308 */ /* 0x000ef00000002400 */
[----:B------:R-:W4:Y:S01]  /*b700*/  MUFU.TANH R215, R215 ;  /* 0x000000d700d77308 */ /* 0x000f220000002400 */
[----:B--2---:R-:W-:Y:S02]  /*b710*/  FSEL R164, R164, -INF , P2 ;  /* 0xff800000a4a47808 */ /* 0x004fe40001000000 */
[----:B------:R-:W-:-:S05]  /*b720*/  ISETP.GT.AND P2, PT, R177, 0x21, PT ;  /* 0x00000021b100780c */ /* 0x000fca0003f44270 */
[----:B------:R2:W-:Y:S08]  /*b730*/  MUFU.TANH R217, R180 ;  /* 0x000000b400d97308 */ /* 0x0005f00000002400 */
[----:B------:R-:W5:Y:S01]  /*b740*/  MUFU.TANH R216, R216 ;  /* 0x000000d800d87308 */ /* 0x000f620000002400 */
[----:B--2---:R-:W-:Y:S02]  /*b750*/  FMNMX.FTZ R180, R160, R165, !PT ;  /* 0x000000a5a0b47209 */ /* 0x004fe40007810000 */
[----:B------:R-:W-:Y:S01]  /*b760*/  FSEL R165, R21, -INF , P3 ;  /* 0xff80000015a57808 */ /* 0x000fe20001800000 */
[----:B------:R-:W-:Y:S01]  /*b770*/  FMUL.FTZ R21, R188, UR49 ;  /* 0x00000031bc157c20 */ /* 0x000fe20008410000 */
[----:B------:R-:W-:-:S02]  /*b780*/  FMNMX.FTZ R180, R161, R180, !PT ;  /* 0x000000b4a1b47209 */ /* 0x000fc40007810000 */
[----:B------:R-:W-:Y:S01]  /*b790*/  ISETP.GT.AND P3, PT, R177, 0x20, PT ;  /* 0x00000020b100780c */ /* 0x000fe20003f64270 */
[----:B------:R-:W2:Y:S01]  /*b7a0*/  MUFU.TANH R172, R172 ;  /* 0x000000ac00ac7308 */ /* 0x000ea20000002400 */
[----:B------:R-:W-:Y:S02]  /*b7b0*/  FMNMX.FTZ R173, R165, R180, !PT ;  /* 0x000000b4a5ad7209 */ /* 0x000fe40007810000 */
[----:B---3--:R-:W-:Y:S02]  /*b7c0*/  FSEL R169, R168, -INF , P3 ;  /* 0xff800000a8a97808 */ /* 0x008fe40001800000 */
[----:B------:R-:W-:Y:S02]  /*b7d0*/  FMNMX.FTZ R180, R164, R173, !PT ;  /* 0x000000ada4b47209 */ /* 0x000fe40007810000 */
[----:B----4-:R-:W-:Y:S01]  /*b7e0*/  FSEL R168, R215, -INF , P2 ;  /* 0xff800000d7a87808 */ /* 0x010fe20001000000 */
[----:B------:R-:W3:Y:S01]  /*b7f0*/  MUFU.TANH R214, R214 ;  /* 0x000000d600d67308 */ /* 0x000ee20000002400 */
[----:B------:R-:W-:-:S02]  /*b800*/  ISETP.GT.AND P3, PT, R177, 0x28, PT ;  /* 0x00000028b100780c */ /* 0x000fc40003f64270 */
[----:B------:R-:W-:Y:S02]  /*b810*/  FMNMX.FTZ R215, R169, R180, !PT ;  /* 0x000000b4a9d77209 */ /* 0x000fe40007810000 */
[C---:B------:R-:W-:Y:S02]  /*b820*/  ISETP.GT.AND P2, PT, R177.reuse, 0x29, PT ;  /* 0x00000029b100780c */ /* 0x040fe40003f44270 */
[----:B-----5:R-:W-:Y:S01]  /*b830*/  FSEL R173, R216, -INF , P3 ;  /* 0xff800000d8ad7808 */ /* 0x020fe20001800000 */
[----:B------:R-:W4:Y:S01]  /*b840*/  MUFU.TANH R176, R176 ;  /* 0x000000b000b07308 */ /* 0x000f220000002400 */
[----:B------:R-:W-:Y:S02]  /*b850*/  FMNMX.FTZ R180, R168, R215, !PT ;  /* 0x000000d7a8b47209 */ /* 0x000fe40007810000 */
[----:B------:R-:W-:Y:S02]  /*b860*/  ISETP.GT.AND P3, PT, R177, 0x30, PT ;  /* 0x00000030b100780c */ /* 0x000fe40003f64270 */
[----:B--2---:R-:W-:-:S02]  /*b870*/  FSEL R172, R172, -INF , P2 ;  /* 0xff800000acac7808 */ /* 0x004fc40001000000 */
[----:B------:R-:W-:Y:S01]  /*b880*/  FMNMX.FTZ R215, R173, R180, !PT ;  /* 0x000000b4add77209 */ /* 0x000fe20007810000 */
[----:B------:R-:W2:Y:S01]  /*b890*/  MUFU.TANH R181, R181 ;  /* 0x000000b500b57308 */ /* 0x000ea20000002400 */
[C---:B------:R-:W-:Y:S02]  /*b8a0*/  ISETP.GT.AND P2, PT, R177.reuse, 0x31, PT ;  /* 0x00000031b100780c */ /* 0x040fe40003f44270 */
[----:B---3--:R-:W-:Y:S02]  /*b8b0*/  FSEL R180, R214, -INF , P3 ;  /* 0xff800000d6b47808 */ /* 0x008fe40001800000 */
[----:B------:R-:W-:Y:S02]  /*b8c0*/  FMNMX.FTZ R215, R172, R215, !PT ;  /* 0x000000d7acd77209 */ /* 0x000fe40007810000 */
[----:B------:R-:W-:Y:S01]  /*b8d0*/  ISETP.GT.AND P3, PT, R177, 0x38, PT ;  /* 0x00000038b100780c */ /* 0x000fe20003f64270 */
[----:B------:R-:W3:Y:S01]  /*b8e0*/  MUFU.TANH R222, R222 ;  /* 0x000000de00de7308 */ /* 0x000ee20000002400 */
[----:B----4-:R-:W-:-:S02]  /*b8f0*/  FSEL R176, R176, -INF , P2 ;  /* 0xff800000b0b07808 */ /* 0x010fc40001000000 */
[----:B------:R-:W-:Y:S01]  /*b900*/  FMNMX.FTZ R223, R180, R215, !PT ;  /* 0x000000d7b4df7209 */ /* 0x000fe20007810000 */
[----:B------:R-:W-:Y:S01]  /*b910*/  FMUL.FTZ R215, R193, UR49 ;  /* 0x00000031c1d77c20 */ /* 0x000fe20008410000 */
[----:B------:R-:W-:Y:S02]  /*b920*/  ISETP.GT.AND P2, PT, R177, 0x39, PT ;  /* 0x00000039b100780c */ /* 0x000fe40003f44270 */
[----:B------:R-:W-:Y:S01]  /*b930*/  FSEL R184, R217, -INF , P3 ;  /* 0xff800000d9b87808 */ /* 0x000fe20001800000 */
[----:B------:R-:W4:Y:S01]  /*b940*/  MUFU.TANH R185, R185 ;  /* 0x000000b900b97308 */ /* 0x000f220000002400 */
[----:B------:R-:W-:Y:S01]  /*b950*/  FMNMX.FTZ R223, R176, R223, !PT ;  /* 0x000000dfb0df7209 */ /* 0x000fe20007810000 */
[C---:B------:R-:W-:Y:S01]  /*b960*/  VIADD R217, R177.reuse, 0x8 ;  /* 0x00000008b1d97836 */ /* 0x040fe20000000000 */
[----:B------:R-:W-:Y:S02]  /*b970*/  ISETP.GT.AND P3, PT, R177, 0x40, PT ;  /* 0x00000040b100780c */ /* 0x000fe40003f64270 */
[----:B--2---:R-:W-:-:S02]  /*b980*/  FSEL R181, R181, -INF , P2 ;  /* 0xff800000b5b57808 */ /* 0x004fc40001000000 */
[----:B------:R-:W-:Y:S01]  /*b990*/  FMNMX.FTZ R216, R184, R223, !PT ;  /* 0x000000dfb8d87209 */ /* 0x000fe20007810000 */
[----:B------:R-:W2:Y:S01]  /*b9a0*/  MUFU.TANH R21, R21 ;  /* 0x0000001500157308 */ /* 0x000ea20000002400 */
[----:B------:R-:W-:Y:S01]  /*b9b0*/  ISETP.GT.AND P2, PT, R177, 0x41, PT ;  /* 0x00000041b100780c */ /* 0x000fe20003f44270 */
[----:B------:R-:W-:Y:S01]  /*b9c0*/  FMUL.FTZ R223, R163, UR49 ;  /* 0x00000031a3df7c20 */ /* 0x000fe20008410000 */
[----:B---3--:R-:W-:Y:S02]  /*b9d0*/  FSEL R188, R222, -INF , P3 ;  /* 0xff800000debc7808 */ /* 0x008fe40001800000 */
[----:B------:R-:W-:Y:S01]  /*b9e0*/  FMNMX.FTZ R193, R181, R216, !PT ;  /* 0x000000d8b5c17209 */ /* 0x000fe20007810000 */
[----:B------:R-:W-:Y:S01]  /*b9f0*/  FMUL.FTZ R216, R197, UR49 ;  /* 0x00000031c5d87c20 */ /* 0x000fe20008410000 */
[----:B------:R-:W-:Y:S01]  /*ba00*/  ISETP.GT.AND P3, PT, R177, 0x48, PT ;  /* 0x00000048b100780c */ /* 0x000fe20003f64270 */
[----:B------:R-:W3:Y:S01]  /*ba10*/  MUFU.TANH R189, R189 ;  /* 0x000000bd00bd7308 */ /* 0x000ee20000002400 */
[----:B----4-:R-:W-:Y:S01]  /*ba20*/  FSEL R185, R185, -INF , P2 ;  /* 0xff800000b9b97808 */ /* 0x010fe20001000000 */
[----:B------:R-:W-:Y:S01]  /*ba30*/  FMUL.FTZ R197, R154, UR49 ;  /* 0x000000319ac57c20 */ /* 0x000fe20008410000 */
[----:B------:R-:W-:-:S02]  /*ba40*/  FMNMX.FTZ R222, R188, R193, !PT ;  /* 0x000000c1bcde7209 */ /* 0x000fc40007810000 */
[----:B------:R-:W-:Y:S02]  /*ba50*/  ISETP.GT.AND P2, PT, R177, 0x49, PT ;  /* 0x00000049b100780c */ /* 0x000fe40003f44270 */
[----:B------:R-:W-:Y:S01]  /*ba60*/  FMNMX.FTZ R193, R185, R222, !PT ;  /* 0x000000deb9c17209 */ /* 0x000fe20007810000 */
[----:B------:R2:W4:Y:S01]  /*ba70*/  MUFU.TANH R214, R192 ;  /* 0x000000c000d67308 */ /* 0x0005220000002400 */
[C---:B------:R-:W-:Y:S02]  /*ba80*/  ISETP.GT.AND P4, PT, R217.reuse, RZ, PT ;  /* 0x000000ffd900720c */ /* 0x040fe40003f84270 */
[C---:B------:R-:W-:Y:S02]  /*ba90*/  ISETP.GT.AND P5, PT, R217.reuse, 0x1, PT ;  /* 0x00000001d900780c */ /* 0x040fe40003fa4270 */
[----:B------:R-:W-:-:S03]  /*baa0*/  ISETP.GT.AND P6, PT, R217, 0x59, PT ;  /* 0x00000059d900780c */ /* 0x000fc60003fc4270 */
[----:B------:R-:W5:Y:S01]  /*bab0*/  MUFU.TANH R215, R215 ;  /* 0x000000d700d77308 */ /* 0x000f620000002400 */
[----:B--2---:R-:W-:Y:S02]  /*bac0*/  FSEL R192, R21, -INF , P3 ;  /* 0xff80000015c07808 */ /* 0x004fe40001800000 */
[----:B------:R-:W-:Y:S02]  /*bad0*/  ISETP.GT.AND P3, PT, R177, 0x50, PT ;  /* 0x00000050b100780c */ /* 0x000fe40003f64270 */
[----:B---3--:R-:W-:Y:S02]  /*bae0*/  FSEL R189, R189, -INF , P2 ;  /* 0xff800000bdbd7808 */ /* 0x008fe40001000000 */
[----:B------:R-:W-:Y:S01]  /*baf0*/  FMNMX.FTZ R222, R192, R193, !PT ;  /* 0x000000c1c0de7209 */ /* 0x000fe20007810000 */
[----:B------:R-:W2:Y:S01]  /*bb00*/  MUFU.TANH R196, R196 ;  /* 0x000000c400c47308 */ /* 0x000ea20000002400 */
[----:B------:R-:W-:Y:S02]  /*bb10*/  ISETP.GT.AND P2, PT, R177, 0x51, PT ;  /* 0x00000051b100780c */ /* 0x000fe40003f44270 */
[----:B----4-:R-:W-:Y:S01]  /*bb20*/  FSEL R193, R214, -INF , P3 ;  /* 0xff800000d6c17808 */ /* 0x010fe20001800000 */
[----:B------:R-:W-:Y:S01]  /*bb30*/  FMUL.FTZ R214, R155, UR49 ;  /* 0x000000319bd67c20 */ /* 0x000fe20008410000 */
[----:B------:R-:W-:-:S02]  /*bb40*/  FMNMX.FTZ R222, R189, R222, !PT ;  /* 0x000000debdde7209 */ /* 0x000fc40007810000 */
[----:B------:R-:W-:Y:S01]  /*bb50*/  ISETP.GT.AND P3, PT, R177, 0x58, PT ;  /* 0x00000058b100780c */ /* 0x000fe20003f64270 */
[----:B------:R3:W4:Y:S01]  /*bb60*/  MUFU.TANH R21, R216 ;  /* 0x000000d800157308 */ /* 0x0007220000002400 */
[----:B-----5:R-:W-:Y:S02]  /*bb70*/  FSEL R154, R215, -INF , P2 ;  /* 0xff800000d79a7808 */ /* 0x020fe40001000000 */
[----:B------:R-:W-:Y:S01]  /*bb80*/  FMNMX.FTZ R215, R193, R222, !PT ;  /* 0x000000dec1d77209 */ /* 0x000fe20007810000 */
[----:B------:R-:W-:Y:S01]  /*bb90*/  FMUL.FTZ R222, R162, UR49 ;  /* 0x00000031a2de7c20 */ /* 0x000fe20008410000 */
[----:B------:R-:W-:-:S03]  /*bba0*/  ISETP.GT.AND P2, PT, R177, 0x59, PT ;  /* 0x00000059b100780c */ /* 0x000fc60003f44270 */
[----:B------:R-:W5:Y:S01]  /*bbb0*/  MUFU.TANH R197, R197 ;  /* 0x000000c500c57308 */ /* 0x000f620000002400 */
[----:B--2---:R-:W-:Y:S02]  /*bbc0*/  FSEL R155, R196, -INF , P3 ;  /* 0xff800000c49b7808 */ /* 0x004fe40001800000 */
[----:B---3--:R-:W-:Y:S01]  /*bbd0*/  FMNMX.FTZ R216, R154, R215, !PT ;  /* 0x000000d79ad87209 */ /* 0x008fe20007810000 */
[----:B------:R-:W-:Y:S01]  /*bbe0*/  FMUL.FTZ R215, R158, UR49 ;  /* 0x000000319ed77c20 */ /* 0x000fe20008410000 */
[----:B------:R-:W-:-:S03]  /*bbf0*/  ISETP.GT.AND P3, PT, R217, 0x8, PT ;  /* 0x00000008d900780c */ /* 0x000fc60003f64270 */
[----:B------:R-:W-:Y:S01]  /*bc00*/  MUFU.TANH R223, R223 ;  /* 0x000000df00df7308 */ /* 0x000fe20000002400 */
[----:B----4-:R-:W-:Y:S02]  /*bc10*/  FSEL R196, R21, -INF , P2 ;  /* 0xff80000015c47808 */ /* 0x010fe40001000000 */
[----:B------:R-:W-:Y:S01]  /*bc20*/  FMNMX.FTZ R21, R155, R216, !PT ;  /* 0x000000d89b157209 */ /* 0x000fe20007810000 */
[----:B------:R-:W-:-:S03]  /*bc30*/  FMUL.FTZ R216, R159, UR49 ;  /* 0x000000319fd87c20 */ /* 0x000fc60008410000 */
[----:B------:R-:W-:Y:S01]  /*bc40*/  FMNMX.FTZ R21, R196, R21, !PT ;  /* 0x00000015c4157209 */ /* 0x000fe20007810000 */
[----:B------:R-:W2:Y:S01]  /*bc50*/  MUFU.TANH R215, R215 ;  /* 0x000000d700d77308 */ /* 0x000ea20000002400 */
[----:B-----5:R-:W-:Y:S02]  /*bc60*/  FSEL R162, R197, -INF , P4 ;  /* 0xff800000c5a27808 */ /* 0x020fe40002000000 */
[----:B------:R-:W-:Y:S01]  /*bc70*/  ISETP.GT.AND P4, PT, R217, 0x9, PT ;  /* 0x00000009d900780c */ /* 0x000fe20003f84270 */
[----:B------:R-:W3:Y:S04]  /*bc80*/  SHFL.BFLY PT, R158, R21, 0x2, 0x1f ;  /* 0x0c401f00159e7f89 */ /* 0x000ee800000e0000 */
[----:B------:R-:W4:Y:S08]  /*bc90*/  MUFU.TANH R214, R214 ;  /* 0x000000d600d67308 */ /* 0x000f300000002400 */
[----:B------:R-:W5:Y:S01]  /*bca0*/  MUFU.TANH R216, R216 ;  /* 0x000000d800d87308 */ /* 0x000f620000002400 */
[----:B--2---:R-:W-:-:S02]  /*bcb0*/  FSEL R166, R215, -INF , P3 ;  /* 0xff800000d7a67808 */ /* 0x004fc40001800000 */
[----:B------:R-:W-:-:S04]  /*bcc0*/  ISETP.GT.AND P3, PT, R217, 0x11, PT ;  /* 0x00000011d900780c */ /* 0x000fc80003f64270 */
[----:B------:R-:W-:Y:S01]  /*bcd0*/  FSEL R171, R223, -INF , P3 ;  /* 0xff800000dfab7808 */ /* 0x000fe20001800000 */
[----:B------:R-:W2:Y:S01]  /*bce0*/  MUFU.TANH R230, R230 ;  /* 0x000000e600e67308 */ /* 0x000ea20000002400 */
[----:B------:R-:W-:Y:S02]  /*bcf0*/  ISETP.GT.AND P3, PT, R217, 0x20, PT ;  /* 0x00000020d900780c */ /* 0x000fe40003f64270 */
[----:B----4-:R-:W-:Y:S02]  /*bd00*/  FSEL R159, R214, -INF , P5 ;  /* 0xff800000d69f7808 */ /* 0x010fe40002800000 */
[----:B---3--:R-:W-:Y:S02]  /*bd10*/  FMNMX.FTZ R21, R21, R158, !PT ;  /* 0x0000009e15157209 */ /* 0x008fe40007810000 */
[C---:B------:R-:W-:Y:S01]  /*bd20*/  ISETP.GT.AND P5, PT, R217.reuse, 0x10, PT ;  /* 0x00000010d900780c */ /* 0x040fe20003fa4270 */
[----:B------:R-:W3:Y:S01]  /*bd30*/  MUFU.TANH R222, R222 ;  /* 0x000000de00de7308 */ /* 0x000ee20000002400 */
[----:B-----5:R-:W-:Y:S01]  /*bd40*/  FSEL R163, R216, -INF , P4 ;  /* 0xff800000d8a37808 */ /* 0x020fe20002000000 */
[----:B------:R-:W4:Y:S01]  /*bd50*/  SHFL.BFLY PT, R158, R21, 0x1, 0x1f ;  /* 0x0c201f00159e7f89 */ /* 0x000f2200000e0000 */
[----:B------:R-:W-:-:S05]  /*bd60*/  ISETP.GT.AND P4, PT, R217, 0x18, PT ;  /* 0x00000018d900780c */ /* 0x000fca0003f84270 */
[----:B------:R-:W5:Y:S01]  /*bd70*/  MUFU.TANH R224, R224 ;  /* 0x000000e000e07308 */ /* 0x000f620000002400 */
[----:B--2---:R-:W-:Y:S02]  /*bd80*/  FSEL R216, R230, -INF , P3 ;  /* 0xff800000e6d87808 */ /* 0x004fe40001800000 */
[----:B------:R-:W-:-:S05]  /*bd90*/  ISETP.GT.AND P3, PT, R217, 0x29, PT ;  /* 0x00000029d900780c */ /* 0x000fca0003f64270 */
[----:B------:R-:W2:Y:S01]  /*bda0*/  MUFU.TANH R175, R175 ;  /* 0x000000af00af7308 */ /* 0x000ea20000002400 */
[----:B---3--:R-:W-:Y:S02]  /*bdb0*/  FSEL R167, R222, -INF , P5 ;  /* 0xff800000dea77808 */ /* 0x008fe40002800000 */
[----:B------:R-:W-:-:S05]  /*bdc0*/  ISETP.GT.AND P5, PT, R217, 0x19, PT ;  /* 0x00000019d900780c */ /* 0x000fca0003fa4270 */
[----:B------:R-:W3:Y:S01]  /*bdd0*/  MUFU.TANH R227, R227 ;  /* 0x000000e300e37308 */ /* 0x000ee20000002400 */
[----:B-----5:R-:W-:Y:S02]  /*bde0*/  FSEL R174, R224, -INF , P4 ;  /* 0xff800000e0ae7808 */ /* 0x020fe40002000000 */
[----:B----4-:R-:W-:Y:S02]  /*bdf0*/  FMNMX.FTZ R21, R21, R158, !PT ;  /* 0x0000009e15157209 */ /* 0x010fe40007810000 */
[----:B------:R-:W-:Y:S02]  /*be00*/  ISETP.GT.AND P4, PT, R217, 0x21, PT ;  /* 0x00000021d900780c */ /* 0x000fe40003f84270 */
[----:B------:R-:W-:Y:S01]  /*be10*/  FSETP.NEU.FTZ.AND P2, PT, R21, -INF , PT ;  /* 0xff8000001500780b */ /* 0x000fe20003f5d000 */
[----:B------:R-:W4:Y:S01]  /*be20*/  MUFU.TANH R231, R231 ;  /* 0x000000e700e77308 */ /* 0x000f220000002400 */
[----:B--2---:R-:W-:Y:S02]  /*be30*/  FSEL R175, R175, -INF , P3 ;  /* 0xff800000afaf7808 */ /* 0x004fe40001800000 */
[----:B------:R-:W-:-:S02]  /*be40*/  FSEL R158, R21, RZ, P2 ;  /* 0x000000ff159e7208 */ /* 0x000fc40001000000 */
[----:B------:R-:W-:-:S03]  /*be50*/  ISETP.GT.AND P3, PT, R217, 0x38, PT ;  /* 0x00000038d900780c */ /* 0x000fc60003f64270 */
[----:B------:R-:W2:Y:S01]  /*be60*/  MUFU.TANH R177, R182 ;  /* 0x000000b600b17308 */ /* 0x000ea20000002400 */
[----:B------:R-:W-:Y:S01]  /*be70*/  FADD.FTZ R158, -R158, R221 ;  /* 0x000000dd9e9e7221 */ /* 0x000fe20000010100 */
[----:B------:R-:W-:Y:S01]  /*be80*/  FMUL.FTZ R221, R190, UR49 ;  /* 0x00000031bedd7c20 */ /* 0x000fe20008410000 */
[----:B---3--:R-:W-:Y:S02]  /*be90*/  FSEL R170, R227, -INF , P5 ;  /* 0xff800000e3aa7808 */ /* 0x008fe40002800000 */
[----:B------:R-:W-:Y:S01]  /*bea0*/  ISETP.GT.AND P5, PT, R217, 0x28, PT ;  /* 0x00000028d900780c */ /* 0x000fe20003fa4270 */
[----:B------:R-:W3:Y:S02]  /*beb0*/  S2R R227, SR_TID.X ;  /* 0x0000000000e37919 */ /* 0x000ee40000002100 */
[----:B------:R-:W5:Y:S01]  /*bec0*/  MUFU.TANH R232, R232 ;  /* 0x000000e800e87308 */ /* 0x000f620000002400 */
[----:B----4-:R-:W-:Y:S02]  /*bed0*/  FSEL R215, R231, -INF , P4 ;  /* 0xff800000e7d77808 */ /* 0x010fe40002000000 */
[----:B------:R-:W-:-:S05]  /*bee0*/  ISETP.GT.AND P4, PT, R217, 0x30, PT ;  /* 0x00000030d900780c */ /* 0x000fca0003f84270 */
[----:B------:R-:W4:Y:S01]  /*bef0*/  MUFU.TANH R178, R178 ;  /* 0x000000b200b27308 */ /* 0x000f220000002400 */
[----:B--2---:R-:W-:Y:S01]  /*bf00*/  FSEL R190, R177, -INF , P3 ;  /* 0xff800000b1be7808 */ /* 0x004fe20001800000 */
[----:B------:R-:W-:Y:S01]  /*bf10*/  IMAD.U32 R177, RZ, RZ, UR47 ;  /* 0x0000002fffb17e24 */ /* 0x000fe2000f8e00ff */
[----:B------:R-:W-:-:S03]  /*bf20*/  ISETP.GT.AND P3, PT, R217, 0x41, PT ;  /* 0x00000041d900780c */ /* 0x000fc60003f64270 */
[----:B------:R-:W-:Y:S02]  /*bf30*/  FMUL.FTZ R158, R158, R177 ;  /* 0x000000b19e9e7220 */ /* 0x000fe40000410000 */
[----:B------:R-:W2:Y:S01]  /*bf40*/  MUFU.TANH R179, R179 ;  /* 0x000000b300b37308 */ /* 0x000ea20000002400 */
[----:B-----5:R-:W-:Y:S02]  /*bf50*/  FSEL R182, R232, -INF , P5 ;  /* 0xff800000e8b67808 */ /* 0x020fe40002800000 */
[----:B------:R-:W-:-:S05]  /*bf60*/  ISETP.GT.AND P5, PT, R217, 0x31, PT ;  /* 0x00000031d900780c */ /* 0x000fca0003fa4270 */
[----:B------:R-:W5:Y:S01]  /*bf70*/  MUFU.TANH R183, R183 ;  /* 0x000000b700b77308 */ /* 0x000f620000002400 */
[----:B----4-:R-:W-:Y:S01]  /*bf80*/  FSEL R197, R178, -INF , P4 ;  /* 0xff800000b2c57808 */ /* 0x010fe20002000000 */
[----:B------:R-:W-:Y:S01]  /*bf90*/  FMUL.FTZ R178, R21, R177 ;  /* 0x000000b115b27220 */ /* 0x000fe20000410000 */
[----:B------:R-:W-:Y:S02]  /*bfa0*/  ISETP.GT.AND P4, PT, R217, 0x39, PT ;  /* 0x00000039d900780c */ /* 0x000fe40003f84270 */
[----:B---3--:R-:W-:-:S03]  /*bfb0*/  SHF.R.U32.HI R227, RZ, 0x7, R227 ;  /* 0x00000007ffe37819 */ /* 0x008fc600000116e3 */
[----:B------:R-:W3:Y:S01]  /*bfc0*/  MUFU.TANH R187, R187 ;  /* 0x000000bb00bb7308 */ /* 0x000ee20000002400 */
[----:B--2---:R-:W-:Y:S02]  /*bfd0*/  FSEL R214, R179, -INF , P5 ;  /* 0xff800000b3d67808 */ /* 0x004fe40002800000 */
[C---:B------:R-:W-:Y:S02]  /*bfe0*/  ISETP.GT.AND P5, PT, R217.reuse, 0x40, PT ;  /* 0x00000040d900780c */ /* 0x040fe40003fa4270 */
[----:B------:R-:W-:Y:S02]  /*bff0*/  FSEL R178, R178, RZ, P2 ;  /* 0x000000ffb2b27208 */ /* 0x000fe40001000000 */
[----:B------:R-:W-:Y:S01]  /*c000*/  ISETP.GT.AND P2, PT, R217, 0x49, PT ;  /* 0x00000049d900780c */ /* 0x000fe20003f44270 */
[----:B------:R-:W2:Y:S01]  /*c010*/  MUFU.TANH R186, R186 ;  /* 0x000000ba00ba7308 */ /* 0x000ea20000002400 */
[----:B-----5:R-:W-:Y:S01]  /*c020*/  FSEL R183, R183, -INF , P4 ;  /* 0xff800000b7b77808 */ /* 0x020fe20002000000 */
[-CC-:B------:R-:W-:Y:S01]  /*c030*/  FFMA.FTZ R153, R153, R177.reuse, -R178.reuse ;  /* 0x000000b199997223 */ /* 0x180fe200000108b2 */
[----:B------:R-:W-:Y:S01]  /*c040*/  ISETP.GT.AND P4, PT, R217, 0x48, PT ;  /* 0x00000048d900780c */ /* 0x000fe20003f84270 */
[-CC-:B------:R-:W-:Y:S01]  /*c050*/  FFMA.FTZ R152, R152, R177.reuse, -R178.reuse ;  /* 0x000000b198987223 */ /* 0x180fe200000108b2 */
[-CC-:B------:R-:W-:Y:S01]  /*c060*/  FFMA.FTZ R156, R156, R177.reuse, -R178.reuse ;  /* 0x000000b19c9c7223 */ /* 0x180fe200000108b2 */
[-CC-:B------:R-:W-:Y:S01]  /*c070*/  FFMA.FTZ R157, R157, R177.reuse, -R178.reuse ;  /* 0x000000b19d9d7223 */ /* 0x180fe200000108b2 */
[-CC-:B------:R-:W-:Y:S01]  /*c080*/  FFMA.FTZ R160, R160, R177.reuse, -R178.reuse ;  /* 0x000000b1a0a07223 */ /* 0x180fe200000108b2 */
[----:B------:R-:W4:Y:S01]  /*c090*/  MUFU.TANH R221, R221 ;  /* 0x000000dd00dd7308 */ /* 0x000f220000002400 */
[----:B---3--:R-:W-:Y:S01]  /*c0a0*/  FSEL R179, R187, -INF , P3 ;  /* 0xff800000bbb37808 */ /* 0x008fe20001800000 */
[-CC-:B------:R-:W-:Y:S01]  /*c0b0*/  FFMA.FTZ R161, R161, R177.reuse, -R178.reuse ;  /* 0x000000b1a1a17223 */ /* 0x180fe200000108b2 */
[----:B------:R-:W-:Y:S01]  /*c0c0*/  ISETP.GT.AND P3, PT, R217, 0x50, PT ;  /* 0x00000050d900780c */ /* 0x000fe20003f64270 */
[-CC-:B------:R-:W-:Y:S01]  /*c0d0*/  FFMA.FTZ R165, R165, R177.reuse, -R178.reuse ;  /* 0x000000b1a5a57223 */ /* 0x180fe200000108b2 */
[-CC-:B------:R-:W-:Y:S01]  /*c0e0*/  FFMA.FTZ R164, R164, R177.reuse, -R178.reuse ;  /* 0x000000b1a4a47223 */ /* 0x180fe200000108b2 */
[-CC-:B------:R-:W-:Y:S01]  /*c0f0*/  FFMA.FTZ R169, R169, R177.reuse, -R178.reuse ;  /* 0x000000b1a9a97223 */ /* 0x180fe200000108b2 */
[-CC-:B------:R-:W-:Y:S01]  /*c100*/  FFMA.FTZ R168, R168, R177.reuse, -R178.reuse ;  /* 0x000000b1a8a87223 */ /* 0x180fe200000108b2 */
[-CC-:B------:R-:W-:Y:S01]  /*c110*/  FFMA.FTZ R173, R173, R177.reuse, -R178.reuse ;  /* 0x000000b1adad7223 */ /* 0x180fe200000108b2 */
[----:B--2---:R-:W-:Y:S01]  /*c120*/  FSEL R186, R186, -INF , P5 ;  /* 0xff800000baba7808 */ /* 0x004fe20002800000 */
[-CC-:B------:R-:W-:Y:S01]  /*c130*/  FFMA.FTZ R172, R172, R177.reuse, -R178.reuse ;  /* 0x000000b1acac7223 */ /* 0x180fe200000108b2 */
[----:B------:R-:W-:Y:S01]  /*c140*/  ISETP.GT.AND P5, PT, R217, 0x58, PT ;  /* 0x00000058d900780c */ /* 0x000fe20003fa4270 */
[-CC-:B------:R-:W-:Y:S01]  /*c150*/  FFMA.FTZ R180, R180, R177.reuse, -R178.reuse ;  /* 0x000000b1b4b47223 */ /* 0x180fe200000108b2 */
[-CC-:B------:R-:W-:Y:S01]  /*c160*/  FFMA.FTZ R176, R176, R177.reuse, -R178.reuse ;  /* 0x000000b1b0b07223 */ /* 0x180fe200000108b2 */
[-CC-:B------:R-:W-:Y:S01]  /*c170*/  FFMA.FTZ R184, R184, R177.reuse, -R178.reuse ;  /* 0x000000b1b8b87223 */ /* 0x180fe200000108b2 */
[-CC-:B------:R-:W-:Y:S01]  /*c180*/  FFMA.FTZ R181, R181, R177.reuse, -R178.reuse ;  /* 0x000000b1b5b57223 */ /* 0x180fe200000108b2 */
[-CC-:B------:R-:W-:Y:S01]  /*c190*/  FFMA.FTZ R188, R188, R177.reuse, -R178.reuse ;  /* 0x000000b1bcbc7223 */ /* 0x180fe200000108b2 */
[----:B----4-:R-:W-:Y:S01]  /*c1a0*/  FSEL R187, R221, -INF , P4 ;  /* 0xff800000ddbb7808 */ /* 0x010fe20002000000 */
[-CC-:B------:R-:W-:Y:S01]  /*c1b0*/  FFMA.FTZ R185, R185, R177.reuse, -R178.reuse ;  /* 0x000000b1b9b97223 */ /* 0x180fe200000108b2 */
[----:B------:R-:W-:Y:S01]  /*c1c0*/  ISETP.GT.AND P4, PT, R217, 0x51, PT ;  /* 0x00000051d900780c */ /* 0x000fe20003f84270 */
[----:B------:R-:W-:Y:S01]  /*c1d0*/  FMUL.FTZ R217, R191, UR49 ;  /* 0x00000031bfd97c20 */ /* 0x000fe20008410000 */
[-CC-:B------:R-:W-:Y:S01]  /*c1e0*/  FFMA.FTZ R192, R192, R177.reuse, -R178.reuse ;  /* 0x000000b1c0c07223 */ /* 0x180fe200000108b2 */
[-CC-:B------:R-:W-:Y:S01]  /*c1f0*/  FFMA.FTZ R189, R189, R177.reuse, -R178.reuse ;  /* 0x000000b1bdbd7223 */ /* 0x180fe200000108b2 */
[-CC-:B------:R-:W-:Y:S01]  /*c200*/  FFMA.FTZ R193, R193, R177.reuse, -R178.reuse ;  /* 0x000000b1c1c17223 */ /* 0x180fe200000108b2 */
[-CC-:B------:R-:W-:Y:S01]  /*c210*/  FFMA.FTZ R154, R154, R177.reuse, -R178.reuse ;  /* 0x000000b19a9a7223 */ /* 0x180fe200000108b2 */
[-CC-:B------:R-:W-:Y:S01]  /*c220*/  FFMA.FTZ R155, R155, R177.reuse, -R178.reuse ;  /* 0x000000b19b9b7223 */ /* 0x180fe200000108b2 */
[----:B------:R-:W-:Y:S01]  /*c230*/  FFMA.FTZ R196, R196, R177, -R178 ;  /* 0x000000b1c4c47223 */ /* 0x000fe200000108b2 */
[----:B------:R-:W-:Y:S01]  /*c240*/  FMNMX.FTZ R178, R162, R202, !PT ;  /* 0x000000caa2b27209 */ /* 0x000fe20007810000 */
[----:B------:R2:W3:Y:S08]  /*c250*/  MUFU.TANH R191, R217 ;  /* 0x000000d900bf7308 */ /* 0x0004f00000002400 */
[----:B------:R-:W4:Y:S01]  /*c260*/  MUFU.TANH R194, R194 ;  /* 0x000000c200c27308 */ /* 0x000f220000002400 */
[----:B--2---:R-:W-:-:S04]  /*c270*/  FMNMX.FTZ R217, R159, R178, !PT ;  /* 0x000000b29fd97209 */ /* 0x004fc80007810000 */
[----:B------:R-:W-:-:S03]  /*c280*/  FMNMX.FTZ R178, R166, R217, !PT ;  /* 0x000000d9a6b27209 */ /* 0x000fc60007810000 */
[----:B------:R-:W2:Y:S01]  /*c290*/  MUFU.TANH R195, R195 ;  /* 0x000000c300c37308 */ /* 0x000ea20000002400 */
[----:B------:R-:W-:Y:S02]  /*c2a0*/  FMNMX.FTZ R178, R163, R178, !PT ;  /* 0x000000b2a3b27209 */ /* 0x000fe40007810000 */
[----:B---3--:R-:W-:Y:S02]  /*c2b0*/  FSEL R191, R191, -INF , P2 ;  /* 0xff800000bfbf7808 */ /* 0x008fe40001000000 */
[----:B------:R-:W-:-:S03]  /*c2c0*/  FMNMX.FTZ R178, R167, R178, !PT ;  /* 0x000000b2a7b27209 */ /* 0x000fc60007810000 */
[----:B------:R-:W-:Y:S01]  /*c2d0*/  MUFU.EX2 R153, R153 ;  /* 0x0000009900997308 */ /* 0x000fe20000000800 */
[----:B------:R-:W-:Y:S02]  /*c2e0*/  FMNMX.FTZ R217, R171, R178, !PT ;  /* 0x000000b2abd97209 */ /* 0x000fe40007810000 */
[----:B----4-:R-:W-:Y:S02]  /*c2f0*/  FSEL R194, R194, -INF , P3 ;  /* 0xff800000c2c27808 */ /* 0x010fe40001800000 */
[----:B------:R-:W-:-:S03]  /*c300*/  FMNMX.FTZ R217, R174, R217, !PT ;  /* 0x000000d9aed97209 */ /* 0x000fc60007810000 */
[----:B------:R-:W-:Y:S01]  /*c310*/  MUFU.EX2 R152, R152 ;  /* 0x0000009800987308 */ /* 0x000fe20000000800 */
[----:B------:R-:W-:Y:S02]  /*c320*/  FMNMX.FTZ R217, R170, R217, !PT ;  /* 0x000000d9aad97209 */ /* 0x000fe40007810000 */
[----:B--2---:R-:W-:Y:S02]  /*c330*/  FSEL R195, R195, -INF , P4 ;  /* 0xff800000c3c37808 */ /* 0x004fe40002000000 */
[----:B------:R-:W-:-:S03]  /*c340*/  FMNMX.FTZ R178, R216, R217, !PT ;  /* 0x000000d9d8b27209 */ /* 0x000fc60007810000 */
[----:B------:R-:W-:Y:S01]  /*c350*/  MUFU.EX2 R156, R156 ;  /* 0x0000009c009c7308 */ /* 0x000fe20000000800 */
[----:B------:R-:W-:-:S04]  /*c360*/  FMNMX.FTZ R217, R215, R178, !PT ;  /* 0x000000b2d7d97209 */ /* 0x000fc80007810000 */
[----:B------:R-:W-:-:S03]  /*c370*/  FMNMX.FTZ R178, R182, R217, !PT ;  /* 0x000000d9b6b27209 */ /* 0x000fc60007810000 */
[----:B------:R-:W-:Y:S01]  /*c380*/  MUFU.EX2 R157, R157 ;  /* 0x0000009d009d7308 */ /* 0x000fe20000000800 */
[----:B------:R-:W-:-:S04]  /*c390*/  FMNMX.FTZ R178, R175, R178, !PT ;  /* 0x000000b2afb27209 */ /* 0x000fc80007810000 */
[----:B------:R-:W-:Y:S01]  /*c3a0*/  FMNMX.FTZ R217, R197, R178, !PT ;  /* 0x000000b2c5d97209 */ /* 0x000fe20007810000 */
[----:B------:R-:W-:Y:S02]  /*c3b0*/  FMUL.FTZ R178, R198, UR49 ;  /* 0x00000031c6b27c20 */ /* 0x000fe40008410000 */
[----:B------:R-:W-:Y:S01]  /*c3c0*/  MUFU.EX2 R160, R160 ;  /* 0x000000a000a07308 */ /* 0x000fe20000000800 */
[----:B------:R-:W-:-:S04]  /*c3d0*/  FMNMX.FTZ R217, R214, R217, !PT ;  /* 0x000000d9d6d97209 */ /* 0x000fc80007810000 */
[----:B------:R-:W-:-:S03]  /*c3e0*/  FMNMX.FTZ R222, R190, R217, !PT ;  /* 0x000000d9bede7209 */ /* 0x000fc60007810000 */
[----:B------:R-:W2:Y:S01]  /*c3f0*/  MUFU.TANH R198, R178 ;  /* 0x000000b200c67308 */ /* 0x000ea20000002400 */
[----:B------:R-:W-:-:S04]  /*c400*/  FMNMX.FTZ R217, R183, R222, !PT ;  /* 0x000000deb7d97209 */ /* 0x000fc80007810000 */
[----:B------:R-:W-:Y:S01]  /*c410*/  FMNMX.FTZ R222, R186, R217, !PT ;  /* 0x000000d9bade7209 */ /* 0x000fe20007810000 */
[----:B------:R-:W-:Y:S02]  /*c420*/  FMUL.FTZ R217, R199, UR49 ;  /* 0x00000031c7d97c20 */ /* 0x000fe40008410000 */
[----:B------:R-:W-:Y:S01]  /*c430*/  MUFU.EX2 R161, R161 ;  /* 0x000000a100a17308 */ /* 0x000fe20000000800 */
[----:B------:R-:W-:-:S04]  /*c440*/  FMNMX.FTZ R222, R179, R222, !PT ;  /* 0x000000deb3de7209 */ /* 0x000fc80007810000 */
[----:B------:R-:W-:-:S03]  /*c450*/  FMNMX.FTZ R222, R187, R222, !PT ;  /* 0x000000debbde7209 */ /* 0x000fc60007810000 */
[----:B------:R-:W3:Y:S01]  /*c460*/  MUFU.TANH R199, R217 ;  /* 0x000000d900c77308 */ /* 0x000ee20000002400 */
[----:B------:R-:W-:Y:S02]  /*c470*/  FMNMX.FTZ R221, R191, R222, !PT ;  /* 0x000000debfdd7209 */ /* 0x000fe40007810000 */
[----:B--2---:R-:W-:Y:S02]  /*c480*/  FSEL R198, R198, -INF , P5 ;  /* 0xff800000c6c67808 */ /* 0x004fe40002800000 */
[----:B------:R-:W-:-:S03]  /*c490*/  FMNMX.FTZ R222, R194, R221, !PT ;  /* 0x000000ddc2de7209 */ /* 0x000fc60007810000 */
[----:B------:R-:W-:Y:S01]  /*c4a0*/  MUFU.EX2 R165, R165 ;  /* 0x000000a500a57308 */ /* 0x000fe20000000800 */
[----:B------:R-:W-:-:S04]  /*c4b0*/  FMNMX.FTZ R221, R195, R222, !PT ;  /* 0x000000dec3dd7209 */ /* 0x000fc80007810000 */
[----:B------:R-:W-:-:S03]  /*c4c0*/  FMNMX.FTZ R178, R198, R221, !PT ;  /* 0x000000ddc6b27209 */ /* 0x000fc60007810000 */
[----:B------:R-:W-:Y:S01]  /*c4d0*/  MUFU.EX2 R164, R164 ;  /* 0x000000a400a47308 */ /* 0x000fe20000000800 */
[----:B---3--:R-:W-:-:S04]  /*c4e0*/  FSEL R199, R199, -INF , P6 ;  /* 0xff800000c7c77808 */ /* 0x008fc80003000000 */
[----:B------:R-:W-:-:S03]  /*c4f0*/  FMNMX.FTZ R178, R199, R178, !PT ;  /* 0x000000b2c7b27209 */ /* 0x000fc60007810000 */
[----:B------:R-:W-:Y:S02]  /*c500*/  MUFU.EX2 R169, R169 ;  /* 0x000000a900a97308 */ /* 0x000fe40000000800 */
[----:B------:R-:W2:Y:S06]  /*c510*/  SHFL.BFLY PT, R217, R178, 0x2, 0x1f ;  /* 0x0c401f00b2d97f89 */ /* 0x000eac00000e0000 */
[----:B------:R-:W-:Y:S08]  /*c520*/  MUFU.EX2 R168, R168 ;  /* 0x000000a800a87308 */ /* 0x000ff00000000800 */
[----:B------:R-:W-:Y:S08]  /*c530*/  MUFU.EX2 R173, R173 ;  /* 0x000000ad00ad7308 */ /* 0x000ff00000000800 */
[----:B------:R-:W-:Y:S01]  /*c540*/  MUFU.EX2 R172, R172 ;  /* 0x000000ac00ac7308 */ /* 0x000fe20000000800 */
[----:B--2---:R-:W-:-:S05]  /*c550*/  FMNMX.FTZ R178, R178, R217, !PT ;  /* 0x000000d9b2b27209 */ /* 0x004fca0007810000 */
[----:B------:R-:W2:Y:S02]  /*c560*/  SHFL.BFLY PT, R221, R178, 0x1, 0x1f ;  /* 0x0c201f00b2dd7f89 */ /* 0x000ea400000e0000 */
[----:B------:R-:W-:Y:S08]  /*c570*/  MUFU.EX2 R217, R189 ;  /* 0x000000bd00d97308 */ /* 0x000ff00000000800 */
[----:B------:R-:W3:Y:S08]  /*c580*/  MUFU.EX2 R189, R158 ;  /* 0x0000009e00bd7308 */ /* 0x000ef00000000800 */
[----:B------:R-:W-:Y:S01]  /*c590*/  MUFU.EX2 R180, R180 ;  /* 0x000000b400b47308 */ /* 0x000fe20000000800 */
[----:B--2---:R-:W-:-:S07]  /*c5a0*/  FMNMX.FTZ R178, R178, R221, !PT ;  /* 0x000000ddb2b27209 */ /* 0x004fce0007810000 */
[----:B------:R-:W-:Y:S01]  /*c5b0*/  MUFU.EX2 R176, R176 ;  /* 0x000000b000b07308 */ /* 0x000fe20000000800 */
[----:B---3--:R-:W-:Y:S01]  /*c5c0*/  FFMA.FTZ R3, R189, R3, R153 ;  /* 0x00000003bd037223 */ /* 0x008fe20000010099 */
[----:B------:R-:W-:Y:S01]  /*c5d0*/  FMUL.FTZ R24, R24, R189 ;  /* 0x000000bd18187220 */ /* 0x000fe20000410000 */
[C---:B------:R-:W-:Y:S01]  /*c5e0*/  FSETP.NEU.FTZ.AND P2, PT, R178.reuse, -INF , PT ;  /* 0xff800000b200780b */ /* 0x040fe20003f5d000 */
[----:B------:R-:W-:Y:S01]  /*c5f0*/  FMUL.FTZ R222, R178, R177 ;  /* 0x000000b1b2de7220 */ /* 0x000fe20000410000 */
[C---:B------:R-:W-:Y:S01]  /*c600*/  FADD.FTZ R3, R152.reuse, R3 ;  /* 0x0000000398037221 */ /* 0x040fe20000010000 */
[----:B------:R-:W-:Y:S01]  /*c610*/  F2FP.F16.F32.PACK_AB R152, R152, R153 ;  /* 0x000000999898723e */ /* 0x000fe200000000ff */
[-C--:B------:R-:W-:Y:S01]  /*c620*/  FMUL.FTZ R25, R25, R189.reuse ;  /* 0x000000bd19197220 */ /* 0x080fe20000410000 */
[----:B------:R2:W-:Y:S01]  /*c630*/  MUFU.EX2 R221, R154 ;  /* 0x0000009a00dd7308 */ /* 0x0005e20000000800 */
[----:B------:R-:W-:Y:S01]  /*c640*/  FSEL R222, R222, RZ, P2 ;  /* 0x000000ffdede7208 */ /* 0x000fe20001000000 */
[-C--:B------:R-:W-:Y:S01]  /*c650*/  FMUL.FTZ R28, R28, R189.reuse ;  /* 0x000000bd1c1c7220 */ /* 0x080fe20000410000 */
[----:B------:R-:W-:Y:S01]  /*c660*/  FSEL R153, R178, RZ, P2 ;  /* 0x000000ffb2997208 */ /* 0x000fe20001000000 */
[-C--:B------:R-:W-:Y:S01]  /*c670*/  FMUL.FTZ R29, R29, R189.reuse ;  /* 0x000000bd1d1d7220 */ /* 0x080fe20000410000 */
[----:B------:R-:W-:Y:S01]  /*c680*/  FMUL.FTZ R32, R32, R189 ;  /* 0x000000bd20207220 */ /* 0x000fe20000410000 */
[-CC-:B------:R-:W-:Y:S01]  /*c690*/  FFMA.FTZ R162, R162, R177.reuse, -R222.reuse ;  /* 0x000000b1a2a27223 */ /* 0x180fe200000108de */
[-CC-:B------:R-:W-:Y:S01]  /*c6a0*/  FFMA.FTZ R158, R175, R177.reuse, -R222.reuse ;  /* 0x000000b1af9e7223 */ /* 0x180fe200000108de */
[-CC-:B------:R-:W-:Y:S01]  /*c6b0*/  FFMA.FTZ R175, R179, R177.reuse, -R222.reuse ;  /* 0x000000b1b3af7223 */ /* 0x180fe200000108de */
[-C--:B--2---:R-:W-:Y:S01]  /*c6c0*/  FFMA.FTZ R154, R174, R177.reuse, -R222 ;  /* 0x000000b1ae9a7223 */ /* 0x084fe200000108de */
[----:B------:R-:W-:Y:S01]  /*c6d0*/  FADD.FTZ R153, -R153, R202 ;  /* 0x000000ca99997221 */ /* 0x000fe20000010100 */
[----:B------:R-:W-:Y:S01]  /*c6e0*/  MUFU.EX2 R174, R196 ;  /* 0x000000c400ae7308 */ /* 0x000fe20000000800 */
[----:B------:R-:W-:Y:S01]  /*c6f0*/  IADD3 R179, -R227, 0xb, RZ ;  /* 0x0000000be3b37810 */ /* 0x000fe20007ffe1ff */
[-CC-:B------:R-:W-:Y:S01]  /*c700*/  FFMA.FTZ R182, R182, R177.reuse, -R222.reuse ;  /* 0x000000b1b6b67223 */ /* 0x180fe200000108de */
[-C--:B------:R-:W-:Y:S01]  /*c710*/  FMUL.FTZ R153, R153, R177.reuse ;  /* 0x000000b199997220 */ /* 0x080fe20000410000 */
        /* <DEDUP_REMOVED lines=13> */
[----:B--2---:R-:W-:Y:S01]  /*c7f0*/  FADD.FTZ R154, R156, R3 ;  /* 0x000000039c9a7221 */ /* 0x004fe20000010000 */
[-CC-:B------:R-:W-:Y:S01]  /*c800*/  FFMA.FTZ R183, R183, R177.reuse, -R222.reuse ;  /* 0x000000b1b7b77223 */ /* 0x180fe200000108de */
[-CC-:B------:R-:W-:Y:S01]  /*c810*/  FFMA.FTZ R186, R186, R177.reuse, -R222.reuse ;  /* 0x000000b1baba7223 */ /* 0x180fe200000108de */
[-C--:B------:R-:W-:Y:S01]  /*c820*/  FFMA.FTZ R187, R187, R177.reuse, -R222 ;  /* 0x000000b1bbbb7223 */ /* 0x080fe200000108de */
[C---:B------:R-:W-:Y:S01]  /*c830*/  FADD.FTZ R3, R157.reuse, R154 ;  /* 0x0000009a9d037221 */ /* 0x040fe20000010000 */
[----:B------:R-:W-:Y:S01]  /*c840*/  F2FP.F16.F32.PACK_AB R154, R157, R156 ;  /* 0x0000009c9d9a723e */ /* 0x000fe200000000ff */
[-CC-:B------:R-:W-:Y:S01]  /*c850*/  FFMA.FTZ R191, R191, R177.reuse, -R222.reuse ;  /* 0x000000b1bfbf7223 */ /* 0x180fe200000108de */
[----:B------:R-:W-:Y:S01]  /*c860*/  MUFU.EX2 R202, R182 ;  /* 0x000000b600ca7308 */ /* 0x000fe20000000800 */
[----:B---3--:R-:W-:Y:S01]  /*c870*/  @!P1 IADD3 R162, R14, 0x22840, RZ ;  /* 0x000228400ea29810 */ /* 0x008fe20007ffe0ff */
[----:B------:R-:W-:Y:S01]  /*c880*/  FADD.FTZ R156, R160, R3 ;  /* 0x00000003a09c7221 */ /* 0x000fe20000010000 */
[-CC-:B------:R-:W-:Y:S01]  /*c890*/  FFMA.FTZ R194, R194, R177.reuse, -R222.reuse ;  /* 0x000000b1c2c27223 */ /* 0x180fe200000108de */
[-C--:B------:R-:W-:Y:S01]  /*c8a0*/  FFMA.FTZ R195, R195, R177.reuse, -R222 ;  /* 0x000000b1c3c37223 */ /* 0x080fe200000108de */
[----:B------:R-:W-:Y:S01]  /*c8b0*/  @!P1 PRMT R162, RZ, 0x654, R162 ;  /* 0x00000654ffa29816 */ /* 0x000fe200000000a2 */
[----:B------:R2:W-:Y:S06]  /*c8c0*/  BAR.ARV R179, 0x100 ;  /* 0x000400b30000751d */ /* 0x0005ec0000002000 */
[----:B------:R3:W-:Y:S01]  /*c8d0*/  @!P1 SYNCS.ARRIVE.TRANS64.RED.A1T0 RZ, [R162+URZ], RZ ;  /* 0x000000ffa2ff99a7 */ /* 0x0007e2000810043f */
[----:B------:R-:W4:Y:S01]  /*c8e0*/  MUFU.EX2 R182, R153 ;  /* 0x0000009900b67308 */ /* 0x000f220000000800 */
[-CC-:B------:R-:W-:Y:S01]  /*c8f0*/  FFMA.FTZ R198, R198, R177.reuse, -R222.reuse ;  /* 0x000000b1c6c67223 */ /* 0x180fe200000108de */
[----:B------:R-:W-:Y:S01]  /*c900*/  FFMA.FTZ R199, R199, R177, -R222 ;  /* 0x000000b1c7c77223 */ /* 0x000fe200000108de */
[-C--:B------:R-:W-:Y:S01]  /*c910*/  FMUL.FTZ R33, R33, R189.reuse ;  /* 0x000000bd21217220 */ /* 0x080fe20000410000 */
[-C--:B------:R-:W-:Y:S01]  /*c920*/  FMUL.FTZ R36, R36, R189.reuse ;  /* 0x000000bd24247220 */ /* 0x080fe20000410000 */
[-C--:B------:R-:W-:Y:S01]  /*c930*/  FMUL.FTZ R37, R37, R189.reuse ;  /* 0x000000bd25257220 */ /* 0x080fe20000410000 */
[-C--:B------:R-:W-:Y:S01]  /*c940*/  FMUL.FTZ R40, R40, R189.reuse ;  /* 0x000000bd28287220 */ /* 0x080fe20000410000 */
[C---:B---3--:R-:W-:Y:S01]  /*c950*/  FADD.FTZ R162, R161.reuse, R156 ;  /* 0x0000009ca1a27221 */ /* 0x048fe20000010000 */
[----:B------:R-:W3:Y:S01]  /*c960*/  MUFU.EX2 R159, R159 ;  /* 0x0000009f009f7308 */ /* 0x000ee20000000800 */
[----:B------:R-:W-:Y:S01]  /*c970*/  F2FP.F16.F32.PACK_AB R156, R161, R160 ;  /* 0x000000a0a19c723e */ /* 0x000fe200000000ff */
[-C--:B------:R-:W-:Y:S01]  /*c980*/  FMUL.FTZ R41, R41, R189.reuse ;  /* 0x000000bd29297220 */ /* 0x080fe20000410000 */
[----:B------:R-:W-:Y:S01]  /*c990*/  FADD.FTZ R3, R165, R162 ;  /* 0x000000a2a5037221 */ /* 0x000fe20000010000 */
[-C--:B------:R-:W-:Y:S01]  /*c9a0*/  FMUL.FTZ R44, R44, R189.reuse ;  /* 0x000000bd2c2c7220 */ /* 0x080fe20000410000 */
[-C--:B------:R-:W-:Y:S01]  /*c9b0*/  FMUL.FTZ R45, R45, R189.reuse ;  /* 0x000000bd2d2d7220 */ /* 0x080fe20000410000 */
[-C--:B------:R-:W-:Y:S01]  /*c9c0*/  FMUL.FTZ R48, R48, R189.reuse ;  /* 0x000000bd30307220 */ /* 0x080fe20000410000 */
[----:B------:R-:W-:Y:S01]  /*c9d0*/  FADD.FTZ R160, R164, R3 ;  /* 0x00000003a4a07221 */ /* 0x000fe20000010000 */
[----:B------:R-:W5:Y:S01]  /*c9e0*/  MUFU.EX2 R222, R166 ;  /* 0x000000a600de7308 */ /* 0x000f620000000800 */
[----:B----4-:R-:W-:Y:S01]  /*c9f0*/  FFMA.FTZ R0, R182, R0, R196 ;  /* 0x00000000b6007223 */ /* 0x010fe200000100c4 */
[----:B------:R-:W-:Y:S01]  /*ca00*/  FMUL.FTZ R49, R49, R189 ;  /* 0x000000bd31317220 */ /* 0x000fe20000410000 */
[----:B------:R-:W-:Y:S01]  /*ca10*/  FADD.FTZ R3, R169, R160 ;  /* 0x000000a0a9037221 */ /* 0x000fe20000010000 */
[----:B------:R-:W-:Y:S01]  /*ca20*/  F2FP.F16.F32.PACK_AB R160, R168, R169 ;  /* 0x000000a9a8a0723e */ /* 0x000fe200000000ff */
[-C--:B------:R-:W-:Y:S01]  /*ca30*/  FMUL.FTZ R52, R52, R189.reuse ;  /* 0x000000bd34347220 */ /* 0x080fe20000410000 */
[-C--:B------:R-:W-:Y:S01]  /*ca40*/  FMUL.FTZ R53, R53, R189.reuse ;  /* 0x000000bd35357220 */ /* 0x080fe20000410000 */
[----:B------:R-:W-:Y:S01]  /*ca50*/  FADD.FTZ R162, R168, R3 ;  /* 0x00000003a8a27221 */ /* 0x000fe20000010000 */
[----:B------:R-:W4:Y:S01]  /*ca60*/  MUFU.EX2 R163, R163 ;  /* 0x000000a300a37308 */ /* 0x000f220000000800 */
[----:B---3--:R-:W-:Y:S01]  /*ca70*/  FADD.FTZ R3, R159, R0 ;  /* 0x000000009f037221 */ /* 0x008fe20000010000 */
[----:B------:R-:W-:Y:S01]  /*ca80*/  FMUL.FTZ R56, R56, R189 ;  /* 0x000000bd38387220 */ /* 0x000fe20000410000 */
[----:B------:R-:W-:Y:S01]  /*ca90*/  FADD.FTZ R153, R173, R162 ;  /* 0x000000a2ad997221 */ /* 0x000fe20000010000 */
[----:B------:R-:W-:Y:S01]  /*caa0*/  F2FP.F16.F32.PACK_AB R162, R172, R173 ;  /* 0x000000adaca2723e */ /* 0x000fe200000000ff */
[-C--:B------:R-:W-:Y:S01]  /*cab0*/  FMUL.FTZ R57, R57, R189.reuse ;  /* 0x000000bd39397220 */ /* 0x080fe20000410000 */
[-C--:B------:R-:W-:Y:S01]  /*cac0*/  FMUL.FTZ R60, R60, R189.reuse ;  /* 0x000000bd3c3c7220 */ /* 0x080fe20000410000 */
[----:B------:R-:W-:Y:S01]  /*cad0*/  FADD.FTZ R153, R172, R153 ;  /* 0x00000099ac997221 */ /* 0x000fe20000010000 */
[----:B------:R-:W3:Y:S01]  /*cae0*/  MUFU.EX2 R167, R167 ;  /* 0x000000a700a77308 */ /* 0x000ee20000000800 */
[----:B-----5:R-:W-:Y:S01]  /*caf0*/  FADD.FTZ R0, R222, R3 ;  /* 0x00000003de007221 */ /* 0x020fe20000010000 */
[-C--:B------:R-:W-:Y:S01]  /*cb00*/  FMUL.FTZ R61, R61, R189.reuse ;  /* 0x000000bd3d3d7220 */ /* 0x080fe20000410000 */
[----:B------:R-:W-:Y:S01]  /*cb10*/  FADD.FTZ R153, R180, R153 ;  /* 0x00000099b4997221 */ /* 0x000fe20000010000 */
[-C--:B------:R-:W-:Y:S01]  /*cb20*/  FMUL.FTZ R64, R64, R189.reuse ;  /* 0x000000bd40407220 */ /* 0x080fe20000410000 */
[-C--:B------:R-:W-:Y:S01]  /*cb30*/  FMUL.FTZ R65, R65, R189.reuse ;  /* 0x000000bd41417220 */ /* 0x080fe20000410000 */
[-C--:B------:R-:W-:Y:S01]  /*cb40*/  FMUL.FTZ R68, R68, R189.reuse ;  /* 0x000000bd44447220 */ /* 0x080fe20000410000 */
[----:B------:R-:W-:Y:S01]  /*cb50*/  FADD.FTZ R153, R176, R153 ;  /* 0x00000099b0997221 */ /* 0x000fe20000010000 */
[----:B------:R-:W5:Y:S01]  /*cb60*/  MUFU.EX2 R184, R184 ;  /* 0x000000b800b87308 */ /* 0x000f620000000800 */
        /* <DEDUP_REMOVED lines=23> */
[----:B------:R-:W5:Y:S01]  /*cce0*/  MUFU.EX2 R188, R188 ;  /* 0x000000bc00bc7308 */ /* 0x000f620000000800 */
[----:B----4-:R-:W-:Y:S01]  /*ccf0*/  FADD.FTZ R0, R171, R0 ;  /* 0x00000000ab007221 */ /* 0x010fe20000010000 */
[-C--:B------:R-:W-:Y:S01]  /*cd00*/  FMUL.FTZ R105, R105, R189.reuse ;  /* 0x000000bd69697220 */ /* 0x080fe20000410000 */
[-C--:B------:R-:W-:Y:S01]  /*cd10*/  FMUL.FTZ R108, R108, R189.reuse ;  /* 0x000000bd6c6c7220 */ /* 0x080fe20000410000 */
[-C--:B------:R-:W-:Y:S01]  /*cd20*/  FMUL.FTZ R109, R109, R189.reuse ;  /* 0x000000bd6d6d7220 */ /* 0x080fe20000410000 */
[----:B------:R-:W-:Y:S01]  /*cd30*/  FADD.FTZ R3, R223, R0 ;  /* 0x00000000df037221 */ /* 0x000fe20000010000 */
[-C--:B------:R-:W-:Y:S01]  /*cd40*/  FMUL.FTZ R112, R112, R189.reuse ;  /* 0x000000bd70707220 */ /* 0x080fe20000410000 */
[-C--:B------:R-:W-:Y:S01]  /*cd50*/  FMUL.FTZ R113, R113, R189.reuse ;  /* 0x000000bd71717220 */ /* 0x080fe20000410000 */
[----:B------:R-:W4:Y:S01]  /*cd60*/  MUFU.EX2 R224, R170 ;  /* 0x000000aa00e07308 */ /* 0x000f220000000800 */
        /* <DEDUP_REMOVED lines=24> */
[C---:B---3--:R-:W-:Y:S01]  /*cef0*/  FADD.FTZ R153, R185.reuse, R0 ;  /* 0x00000000b9997221 */ /* 0x048fe20000010000 */
[----:B------:R-:W-:Y:S01]  /*cf00*/  F2FP.F16.F32.PACK_AB R168, R185, R188 ;  /* 0x000000bcb9a8723e */ /* 0x000fe200000000ff */
[----:B------:R-:W-:Y:S01]  /*cf10*/  FMUL.FTZ R149, R149, R189 ;  /* 0x000000bd95957220 */ /* 0x000fe20000410000 */
        /* <DEDUP_REMOVED lines=11> */
[----:B------:R-:W-:Y:S01]  /*cfd0*/  FMUL.FTZ R43, R43, R182 ;  /* 0x000000b62b2b7220 */ /* 0x000fe20000410000 */
[----:B------:R5:W0:Y:S01]  /*cfe0*/  MUFU.EX2 R227, R158 ;  /* 0x0000009e00e37308 */ /* 0x000a220000000800 */
[C---:B----4-:R-:W-:Y:S01]  /*cff0*/  FADD.FTZ R3, R215.reuse, R0 ;  /* 0x00000000d7037221 */ /* 0x050fe20000010000 */
[----:B------:R-:W-:Y:S01]  /*d000*/  F2FP.F16.F32.PACK_AB R161, R215, R216 ;  /* 0x000000d8d7a1723e */ /* 0x000fe200000000ff */
[-C--:B------:R-:W-:Y:S01]  /*d010*/  FMUL.FTZ R46, R46, R182.reuse ;  /* 0x000000b62e2e7220 */ /* 0x080fe20000410000 */
[-C--:B------:R-:W-:Y:S01]  /*d020*/  FMUL.FTZ R47, R47, R182.reuse ;  /* 0x000000b62f2f7220 */ /* 0x080fe20000410000 */
[----:B------:R-:W-:Y:S01]  /*d030*/  FADD.FTZ R172, R202, R3 ;  /* 0x00000003caac7221 */ /* 0x000fe20000010000 */
[-C--:B------:R-:W-:Y:S01]  /*d040*/  FMUL.FTZ R50, R50, R182.reuse ;  /* 0x000000b632327220 */ /* 0x080fe20000410000 */
[----:B------:R-:W-:Y:S01]  /*d050*/  FMUL.FTZ R51, R51, R182 ;  /* 0x000000b633337220 */ /* 0x000fe20000410000 */
[----:B------:R-:W4:Y:S01]  /*d060*/  MUFU.EX2 R193, R193 ;  /* 0x000000c100c17308 */ /* 0x000f220000000800 */
[----:B-----5:R-:W-:Y:S01]  /*d070*/  F2FP.F16.F32.PACK_AB R158, R164, R165 ;  /* 0x000000a5a49e723e */ /* 0x020fe200000000ff */
[----:B---3--:R-:W-:Y:S01]  /*d080*/  FADD.FTZ R170, R192, R153 ;  /* 0x00000099c0aa7221 */ /* 0x008fe20000010000 */
[----:B------:R-:W-:Y:S01]  /*d090*/  F2FP.F16.F32.PACK_AB R164, R176, R180 ;  /* 0x000000b4b0a4723e */ /* 0x000fe200000000ff */
[-C--:B------:R-:W-:Y:S01]  /*d0a0*/  FMUL.FTZ R54, R54, R182.reuse ;  /* 0x000000b636367220 */ /* 0x080fe20000410000 */
[----:B------:R-:W-:Y:S01]  /*d0b0*/  FMUL.FTZ R55, R55, R182 ;  /* 0x000000b637377220 */ /* 0x000fe20000410000 */
[C---:B------:R-:W-:Y:S01]  /*d0c0*/  FADD.FTZ R0, R217.reuse, R170 ;  /* 0x000000aad9007221 */ /* 0x040fe20000010000 */
[----:B------:R-:W-:Y:S01]  /*d0d0*/  F2FP.F16.F32.PACK_AB R170, R217, R192 ;  /* 0x000000c0d9aa723e */ /* 0x000fe200000000ff */
        /* <DEDUP_REMOVED lines=33> */
[----:B----4-:R-:W-:Y:S01]  /*d2f0*/  FADD.FTZ R3, R155, R180 ;  /* 0x000000b49b037221 */ /* 0x010fe20000010000 */
[-C--:B------:R-:W-:Y:S01]  /*d300*/  FMUL.FTZ R99, R99, R182.reuse ;  /* 0x000000b663637220 */ /* 0x080fe20000410000 */
[-C--:B------:R-:W-:Y:S01]  /*d310*/  FMUL.FTZ R102, R102, R182.reuse ;  /* 0x000000b666667220 */ /* 0x080fe20000410000 */
[-C--:B------:R-:W-:Y:S01]  /*d320*/  FMUL.FTZ R103, R103, R182.reuse ;  /* 0x000000b667677220 */ /* 0x080fe20000410000 */
[C---:B------:R-:W-:Y:S01]  /*d330*/  FADD.FTZ R3, R174.reuse, R3 ;  /* 0x00000003ae037221 */ /* 0x040fe20000010000 */
[----:B------:R-:W-:Y:S01]  /*d340*/  F2FP.F16.F32.PACK_AB R174, R174, R155 ;  /* 0x0000009baeae723e */ /* 0x000fe200000000ff */
[----:B------:R-:W-:Y:S01]  /*d350*/  FMUL.FTZ R106, R106, R182 ;  /* 0x000000b66a6a7220 */ /* 0x000fe20000410000 */
[----:B------:R-:W4:Y:S01]  /*d360*/  MUFU.EX2 R169, R186 ;  /* 0x000000ba00a97308 */ /* 0x000f220000000800 */
[----:B---3--:R-:W-:Y:S01]  /*d370*/  FADD.FTZ R180, R190, R153 ;  /* 0x00000099beb47221 */ /* 0x008fe20000010000 */
[----:B------:R-:W-:Y:S01]  /*d380*/  F2FP.F16.F32.PACK_AB R155, R163, R222 ;  /* 0x000000dea39b723e */ /* 0x000fe200000000ff */
[----:B------:R-:W-:Y:S01]  /*d390*/  FMUL.FTZ R107, R107, R182 ;  /* 0x000000b66b6b7220 */ /* 0x000fe20000410000 */
[----:B------:R-:W-:Y:S01]  /*d3a0*/  F2FP.F16.F32.PACK_AB R153, R159, R196 ;  /* 0x000000c49f99723e */ /* 0x000fe200000000ff */
[-C--:B------:R-:W-:Y:S01]  /*d3b0*/  FMUL.FTZ R110, R110, R182.reuse ;  /* 0x000000b66e6e7220 */ /* 0x080fe20000410000 */
[----:B------:R-:W-:Y:S01]  /*d3c0*/  F2FP.F16.F32.PACK_AB R159, R224, R223 ;  /* 0x000000dfe09f723e */ /* 0x000fe200000000ff */
        /* <DEDUP_REMOVED lines=29> */
[----:B------:R-:W-:-:S04]  /*d5a0*/  FMUL.FTZ R151, R151, R182 ;  /* 0x000000b697977220 */ /* 0x000fc80000410000 */
[----:B------:R-:W0:Y:S01]  /*d5b0*/  MUFU.EX2 R176, R195 ;  /* 0x000000c300b07308 */ /* 0x000e220000000800 */
[----:B----4-:R-:W-:Y:S01]  /*d5c0*/  FADD.FTZ R180, R0, R157 ;  /* 0x0000009d00b47221 */ /* 0x010fe20000010000 */
[----:B------:R-:W-:Y:S02]  /*d5d0*/  F2FP.F16.F32.PACK_AB R157, R171, R167 ;  /* 0x000000a7ab9d723e */ /* 0x000fe400000000ff */
[----:B------:R-:W-:-:S04]  /*d5e0*/  F2FP.F16.F32.PACK_AB R167, R183, R190 ;  /* 0x000000beb7a7723e */ /* 0x000fc800000000ff */
[----:B------:R-:W4:Y:S01]  /*d5f0*/  MUFU.EX2 R198, R198 ;  /* 0x000000c600c67308 */ /* 0x000f220000000800 */
[----:B---3--:R-:W-:-:S07]  /*d600*/  FADD.FTZ R163, R173, R180 ;  /* 0x000000b4ada37221 */ /* 0x008fce0000010000 */
[----:B------:R-:W3:Y:S01]  /*d610*/  MUFU.EX2 R199, R199 ;  /* 0x000000c700c77308 */ /* 0x000ee20000000800 */
[C---:B0-----:R-:W-:Y:S01]  /*d620*/  FADD.FTZ R171, R176.reuse, R163 ;  /* 0x000000a3b0ab7221 */ /* 0x041fe20000010000 */
[----:B------:R-:W-:Y:S02]  /*d630*/  F2FP.F16.F32.PACK_AB R163, R227, R202 ;  /* 0x000000cae3a3723e */ /* 0x000fe400000000ff */
[----:B------:R-:W-:Y:S01]  /*d640*/  F2FP.F16.F32.PACK_AB R173, R176, R173 ;  /* 0x000000adb0ad723e */ /* 0x000fe200000000ff */
[----:B----4-:R-:W-:Y:S01]  /*d650*/  FADD.FTZ R180, R198, R171 ;  /* 0x000000abc6b47221 */ /* 0x010fe20000010000 */
[----:B------:R-:W-:-:S03]  /*d660*/  F2FP.F16.F32.PACK_AB R171, R0, R187 ;  /* 0x000000bb00ab723e */ /* 0x000fc600000000ff */
[C---:B---3--:R-:W-:Y:S01]  /*d670*/  FADD.FTZ R0, R199.reuse, R180 ;  /* 0x000000b4c7007221 */ /* 0x048fe20000010000 */
[----:B------:R-:W-:Y:S01]  /*d680*/  F2FP.F16.F32.PACK_AB R175, R199, R198 ;  /* 0x000000c6c7af723e */ /* 0x000fe200000000ff */
[----:B--2---:R-:W-:Y:S06]  /*d690*/  @!P0 BRA `(.L_x_11080) ;  /* 0x0000000000048947 */ /* 0x004fec0003800000 */
[----:B------:R-:W-:Y:S01]  /*d6a0*/  BPT.TRAP 0x1 ;  /* 0x000000040000795c */ /* 0x000fe20000300000 */
.L_x_11080:
[----:B------:R0:W2:Y:S01]  /*d6b0*/  SYNCS.PHASECHK.TRANS64.TRYWAIT P2, [R14+URZ+0x22850], R13 ;  /* 0x0228500d0e0075a7 */ /* 0x0000a2000804017f */
[----:B------:R-:W-:Y:S05]  /*d6c0*/  @!P0 BRA `(.L_x_11081) ;  /* 0x0000000000048947 */ /* 0x000fea0003800000 */
[----:B------:R-:W-:Y:S01]  /*d6d0*/  BPT.TRAP 0x1 ;  /* 0x000000040000795c */ /* 0x000fe20000300000 */
.L_x_11081:
[----:B------:R-:W-:Y:S04]  /*d6e0*/  BSSY B0, `(.L_x_11082) ;  /* 0x0000004000007945 */ /* 0x000fe80003800000 */
[----:B--2---:R-:W-:Y:S05]  /*d6f0*/  @P2 BRA `(.L_x_11083) ;  /* 0x0000000000082947 */ /* 0x004fea0003800000 */
[----:B------:R-:W2:Y:S02]  /*d700*/  SYNCS.PHASECHK.TRANS64.TRYWAIT P2, [R14+URZ+0x22850], R13 ;  /* 0x0228500d0e0075a7 */ /* 0x000ea4000804017f */
[----:B--2---:R-:W-:Y:S05]  /*d710*/  @!P2 BRA `(.L_x_11084) ;  /* 0x000000c40054a947 */ /* 0x004fea0003800000 */
.L_x_11083:
[----:B------:R-:W-:Y:S05]  /*d720*/  BSYNC B0 ;  /* 0x0000000000007941 */ /* 0x000fea0003800000 */
.L_x_11082:
[----:B------:R-:W3:Y:S01]  /*d730*/  S2R R176, SR_TID.X ;  /* 0x0000000000b07919 */ /* 0x000ee20000002100 */
[----:B------:R-:W-:Y:S05]  /*d740*/  WARPSYNC.ALL ;  /* 0x0000000000007948 */ /* 0x000fea0003800000 */
[----:B------:R-:W-:Y:S01]  /*d750*/  IMAD.MOV.U32 R181, RZ, RZ, 0xc00 ;  /* 0x00000c00ffb57424 */ /* 0x000fe200078e00ff */
[----:B------:R-:W-:Y:S01]  /*d760*/  ISETP.GT.AND P2, PT, R20, R15, PT ;  /* 0x0000000f1400720c */ /* 0x000fe20003f44270 */
[----:B012---:R-:W-:Y:S01]  /*d770*/  @!P1 VIADD R14, R14, 0x22860 ;  /* 0x000228600e0e9836 */ /* 0x007fe20000000000 */
[----:B------:R-:W-:Y:S01]  /*d780*/  MOV R202, R178 ;  /* 0x000000b200ca7202 */ /* 0x000fe20000000f00 */
[----:B------:R-:W-:-:S02]  /*d790*/  IMAD R180, R22, R181, UR37 ;  /* 0x0000002516b47e24 */ /* 0x000fc4000f8e02b5 */
[----:B------:R-:W-:Y:S01]  /*d7a0*/  IMAD.MOV.U32 R181, RZ, RZ, 0x40000040 ;  /* 0x40000040ffb57424 */ /* 0x000fe200078e00ff */
[----:B------:R-:W-:Y:S01]  /*d7b0*/  @!P1 PRMT R14, RZ, 0x654, R14 ;  /* 0x00000654ff0e9816 */ /* 0x000fe2000000000e */
[----:B------:R-:W-:Y:S01]  /*d7c0*/  VIADD R20, R20, 0xffffffff ;  /* 0xffffffff14147836 */ /* 0x000fe20000000000 */
[----:B------:R-:W-:Y:S01]  /*d7d0*/  R2UR UR6, R180 ;  /* 0x00000000b40672ca */ /* 0x000fe200000e0000 */
[----:B------:R-:W-:Y:S01]  /*d7e0*/  IMAD.MOV.U32 R221, RZ, RZ, R21 ;  /* 0x000000ffffdd7224 */ /* 0x000fe200078e0015 */
[----:B------:R-:W-:Y:S01]  /*d7f0*/  R2UR UR7, R181 ;  /* 0x00000000b50772ca */ /* 0x000fe200000e0000 */
[----:B------:R-:W-:Y:S01]  /*d800*/  IMAD.MOV.U32 R181, RZ, RZ, 0x40000040 ;  /* 0x40000040ffb57424 */ /* 0x000fe200078e00ff */
[----:B---3--:R-:W-:-:S05]  /*d810*/  SHF.R.U32.HI R176, RZ, 0x7, R176 ;  /* 0x00000007ffb07819 */ /* 0x008fca00000116b0 */
[----:B------:R-:W-:-:S05]  /*d820*/  VIADD R13, R176, 0x8 ;  /* 0x00000008b00d7836 */ /* 0x000fca0000000000 */
[----:B------:R1:W-:Y:S06]  /*d830*/  BAR.SYNC.DEFER_BLOCKING R13, 0x100 ;  /* 0x0004000d0000751d */ /* 0x0003ec0000010000 */
[----:B------:R-:W-:-:S06]  /*d840*/  WARPGROUP.ARRIVE ;  /* 0x00000000000079c5 */ /* 0x000fcc0000000000 */
[----:B------:R-:W-:Y:S03]  /*d850*/  HGMMA.64x256x16.F32 R24, R152, gdesc[UR4].tnspB, R24, gsb0 ;  /* 0x43e0000498187df0 */ /* 0x000fe60008000818 */
[----:B------:R-:W-:Y:S02]  /*d860*/  WARPGROUP.DEPBAR.LE gsb0, 0x0 ;  /* 0x00008000000079c5 */ /* 0x000fe40000010000 */
[----:B------:R-:W-:Y:S01]  /*d870*/  IMAD.MOV.U32 R153, RZ, RZ, 0x40000040 ;  /* 0x40000040ff997424 */ /* 0x000fe200078e00ff */
[----:B------:R-:W-:Y:S01]  /*d880*/  IADD3 R152, R180, 0x80, RZ ;  /* 0x00000080b4987810 */ /* 0x000fe20007ffe0ff */
[----:B------:R-:W-:-:S03]  /*d890*/  WARPGROUP.ARRIVE ;  /* 0x00000000000079c5 */ /* 0x000fc60000000000 */
[----:B------:R-:W-:Y:S01]  /*d8a0*/  R2UR UR6, R152 ;  /* 0x00000000980672ca */ /* 0x000fe200000e0000 */
[----:B------:R-:W-:Y:S01]  /*d8b0*/  VIADD R152, R180, 0x100 ;  /* 0x00000100b4987836 */ /* 0x000fe20000000000 */
[----:B------:R-:W-:Y:S01]  /*d8c0*/  R2UR UR7, R153 ;  /* 0x00000000990772ca */ /* 0x000fe200000e0000 */
[----:B------:R-:W-:-:S15]  /*d8d0*/  IMAD.MOV.U32 R153, RZ, RZ, 0x40000040 ;  /* 0x40000040ff997424 */ /* 0x000fde00078e00ff */
        /* <DEDUP_REMOVED lines=33> */
.L_x_11075:
[----:B------:R-:W-:-:S13]  /*daf0*/  ISETP.GE.AND P2, PT, R20, RZ, PT ;  /* 0x000000ff1400720c */ /* 0x000fda0003f46270 */
[----:B------:R-:W-:Y:S05]  /*db00*/  @!P2 BRA `(.L_x_11086) ;  /* 0x000000240034a947 */ /* 0x000fea0003800000 */
[----:B------:R-:W-:Y:S02]  /*db10*/  IMAD.MOV.U32 R214, RZ, RZ, R178 ;  /* 0x000000ffffd67224 */ /* 0x000fe400078e00b2 */
[----:B------:R-:W-:-:S07]  /*db20*/  IMAD.MOV.U32 R15, RZ, RZ, R21 ;  /* 0x000000ffff0f7224 */ /* 0x000fce00078e0015 */
.L_x_11096:
[----:B------:R-:W-:Y:S01]  /*db30*/  IADD3 R22, R22, 0x1, RZ ;  /* 0x0000000116167810 */ /* 0x000fe20007ffe0ff */
[----:B------:R-:W-:Y:S05]  /*db40*/  YIELD ;  /* 0x0000000000007946 */ /* 0x000fea0003800000 */
[----:B------:R-:W-:-:S04]  /*db50*/  ISETP.NE.AND P2, PT, R22, 0x2, PT ;  /* 0x000000021600780c */ /* 0x000fc80003f45270 */
[----:B-1----:R-:W-:Y:S02]  /*db60*/  SEL R14, RZ, 0x1, P2 ;  /* 0x00000001ff0e7807 */ /* 0x002fe40001000000 */
[----:B------:R-:W-:Y:S02]  /*db70*/  SEL R22, R22, RZ, P2 ;  /* 0x000000ff16167207 */ /* 0x000fe40001000000 */
[----:B------:R-:W-:Y:S01]  /*db80*/  LOP3.LUT R23, R23, R14, RZ, 0x3c, !PT ;  /* 0x0000000e17177212 */ /* 0x000fe200078e3cff */
[----:B--2---:R-:W-:Y:S06]  /*db90*/  @!P0 BRA `(.L_x_11087) ;  /* 0x0000000000048947 */ /* 0x004fec0003800000 */
[----:B------:R-:W-:Y:S01]  /*dba0*/  BPT.TRAP 0x1 ;  /* 0x000000040000795c */ /* 0x000fe20000300000 */
.L_x_11087:
[----:B0-----:R-:W-:Y:S01]  /*dbb0*/  IMAD R13, R22, 0x8, R18 ;  /* 0x00000008160d7824 */ /* 0x001fe200078e0212 */
[----:B------:R-:W-:-:S04]  /*dbc0*/  SHF.L.U32 R14, R23, 0x1f, RZ ;  /* 0x0000001f170e7819 */ /* 0x000fc800000006ff */
[----:B------:R0:W1:Y:S01]  /*dbd0*/  SYNCS.PHASECHK.TRANS64.TRYWAIT P2, [R13+URZ+0x22830], R14 ;  /* 0x0228300e0d0075a7 */ /* 0x000062000804017f */
[----:B------:R-:W-:Y:S05]  /*dbe0*/  @!P0 BRA `(.L_x_11088) ;  /* 0x0000000000048947 */ /* 0x000fea0003800000 */
[----:B------:R-:W-:Y:S01]  /*dbf0*/  BPT.TRAP 0x1 ;  /* 0x000000040000795c */ /* 0x000fe20000300000 */
.L_x_11088:
[----:B------:R-:W-:Y:S02]  /*dc00*/  IMAD R200, R22, 0x300, R12 ;  /* 0x0000030016c87824 */ /* 0x000fe400078e020c */
[----:B------:R-:W-:Y:S01]  /*dc10*/  IMAD.MOV.U32 R201, RZ, RZ, 0x40000040 ;  /* 0x40000040ffc97424 */ /* 0x000fe200078e00ff */
[----:B-1----:R-:W-:Y:S06]  /*dc20*/  @P2 BRA `(.L_x_11089) ;  /* 0x0000000000082947 */ /* 0x002fec0003800000 */
[----:B------:R-:W1:Y:S02]  /*dc30*/  SYNCS.PHASECHK.TRANS64.TRYWAIT P2, [R13+URZ+0x22830], R14 ;  /* 0x0228300e0d0075a7 */ /* 0x000e64000804017f */
[----:B-1----:R-:W-:Y:S05]  /*dc40*/  @!P2 BRA `(.L_x_11090) ;  /* 0x000000c0001ca947 */ /* 0x002fea0003800000 */
.L_x_11089:
        /* <DEDUP_REMOVED lines=18> */
[----:B--2---:R-:W-:Y:S01]  /*dd70*/  SHF.R.U32.HI R223, RZ, 0x7, R222 ;  /* 0x00000007ffdf7819 */ /* 0x004fe200000116de */
        /* <DEDUP_REMOVED lines=62> */
[----:B------:R-:W-:-:S02]  /*e160*/  IMAD.U32 R177, RZ, RZ, UR46 ;  /* 0x0000002effb17e24 */ /* 0x000fc4000f8e00ff */
        /* <DEDUP_REMOVED lines=14> */
[----:B------:R-:W-:-:S03]  /*e250*/  FMUL.FTZ R199, R199, UR48 ;  /* 0x00000030c7c77c20 */ /* 0x000fc60008410000 */
        /* <DEDUP_REMOVED lines=40> */
[----:B------:R-:W5:Y:S08]  /*e4e0*/  MUFU.TANH R158, R158 ;  /* 0x0000009e009e7308 */ /* 0x000f700000002400 */
[----:B------:R-:W0:Y:S08]  /*e4f0*/  MUFU.TANH R159, R159 ;  /* 0x0000009f009f7308 */ /* 0x000e300000002400 */
[----:B------:R-:W1:Y:S01]  /*e500*/  MUFU.TANH R161, R161 ;  /* 0x000000a100a17308 */ /* 0x000e620000002400 */
[----:B----4-:R-:W-:-:S07]  /*e510*/  FMNMX.FTZ R178, R21, R178, !PT ;  /* 0x000000b215b27209 */ /* 0x010fce0007810000 */
[----:B------:R-:W4:Y:S01]  /*e520*/  MUFU.TANH R162, R162 ;  /* 0x000000a200a27308 */ /* 0x000f220000002400 */
[----:B------:R-:W2:Y:S07]  /*e530*/  SHFL.BFLY PT, R21, R178, 0x1, 0x1f ;  /* 0x0c201f00b2157f89 */ /* 0x000eae00000e0000 */
[----:B------:R-:W4:Y:S08]  /*e540*/  MUFU.TANH R164, R164 ;  /* 0x000000a400a47308 */ /* 0x000f300000002400 */
[----:B------:R-:W4:Y:S08]  /*e550*/  MUFU.TANH R166, R166 ;  /* 0x000000a600a67308 */ /* 0x000f300000002400 */
[----:B------:R-:W4:Y:S01]  /*e560*/  MUFU.TANH R169, R169 ;  /* 0x000000a900a97308 */ /* 0x000f220000002400 */
[----:B--2---:R-:W-:-:S05]  /*e570*/  FMNMX.FTZ R21, R178, R21, !PT ;  /* 0x00000015b2157209 */ /* 0x004fca0007810000 */
[C---:B------:R-:W-:Y:S02]  /*e580*/  FADD.FTZ R178, -R21.reuse, R15 ;  /* 0x0000000f15b27221 */ /* 0x040fe40000010100 */
[----:B------:R-:W2:Y:S01]  /*e590*/  MUFU.TANH R170, R170 ;  /* 0x000000aa00aa7308 */ /* 0x000ea20000002400 */
[-C--:B------:R-:W-:Y:S01]  /*e5a0*/  FMUL.FTZ R216, R21, R177.reuse ;  /* 0x000000b115d87220 */ /* 0x080fe20000410000 */
[-C--:B------:R-:W-:Y:S01]  /*e5b0*/  FMUL.FTZ R15, R178, R177.reuse ;  /* 0x000000b1b20f7220 */ /* 0x080fe20000410000 */
[----:B------:R-:W-:Y:S02]  /*e5c0*/  FMNMX.FTZ R178, R154, R214, !PT ;  /* 0x000000d69ab27209 */ /* 0x000fe40007810000 */
[-CC-:B------:R-:W-:Y:S01]  /*e5d0*/  FFMA.FTZ R203, R196, R177.reuse, -R216.reuse ;  /* 0x000000b1c4cb7223 */ /* 0x180fe200000108d8 */
[-CC-:B------:R-:W-:Y:S01]  /*e5e0*/  FFMA.FTZ R152, R152, R177.reuse, -R216.reuse ;  /* 0x000000b198987223 */ /* 0x180fe200000108d8 */
[-CC-:B------:R-:W-:Y:S01]  /*e5f0*/  FFMA.FTZ R153, R153, R177.reuse, -R216.reuse ;  /* 0x000000b199997223 */ /* 0x180fe200000108d8 */
[----:B---3--:R-:W-:Y:S01]  /*e600*/  FMNMX.FTZ R179, R155, R178, !PT ;  /* 0x000000b29bb37209 */ /* 0x008fe20007810000 */
[----:B------:R-:W3:Y:S01]  /*e610*/  MUFU.TANH R171, R171 ;  /* 0x000000ab00ab7308 */ /* 0x000ee20000002400 */
[-CC-:B------:R-:W-:Y:S01]  /*e620*/  FFMA.FTZ R156, R156, R177.reuse, -R216.reuse ;  /* 0x000000b19c9c7223 */ /* 0x180fe200000108d8 */
[--C-:B------:R-:W-:Y:S01]  /*e630*/  FFMA.FTZ R157, R157, R177, -R216.reuse ;  /* 0x000000b19d9d7223 */ /* 0x100fe200000108d8 */
[----:B-----5:R-:W-:Y:S01]  /*e640*/  FMNMX.FTZ R178, R158, R179, !PT ;  /* 0x000000b39eb27209 */ /* 0x020fe20007810000 */
[-CC-:B------:R-:W-:Y:S01]  /*e650*/  FFMA.FTZ R160, R160, R177.reuse, -R216.reuse ;  /* 0x000000b1a0a07223 */ /* 0x180fe200000108d8 */
[-CC-:B------:R-:W-:Y:S01]  /*e660*/  FFMA.FTZ R200, R200, R177.reuse, -R216.reuse ;  /* 0x000000b1c8c87223 */ /* 0x180fe200000108d8 */
[-CC-:B------:R-:W-:Y:S01]  /*e670*/  FFMA.FTZ R163, R163, R177.reuse, -R216.reuse ;  /* 0x000000b1a3a37223 */ /* 0x180fe200000108d8 */
[----:B0-----:R-:W-:Y:S01]  /*e680*/  FMNMX.FTZ R178, R159, R178, !PT ;  /* 0x000000b29fb27209 */ /* 0x001fe20007810000 */
[----:B------:R-:W0:Y:S01]  /*e690*/  MUFU.TANH R175, R175 ;  /* 0x000000af00af7308 */ /* 0x000e220000002400 */
[-CC-:B------:R-:W-:Y:S01]  /*e6a0*/  FFMA.FTZ R165, R165, R177.reuse, -R216.reuse ;  /* 0x000000b1a5a57223 */ /* 0x180fe200000108d8 */
[-CC-:B------:R-:W-:Y:S01]  /*e6b0*/  FFMA.FTZ R167, R167, R177.reuse, -R216.reuse ;  /* 0x000000b1a7a77223 */ /* 0x180fe200000108d8 */
[----:B-1----:R-:W-:Y:S01]  /*e6c0*/  FMNMX.FTZ R179, R161, R178, !PT ;  /* 0x000000b2a1b37209 */ /* 0x002fe20007810000 */
[-CC-:B------:R-:W-:Y:S01]  /*e6d0*/  FFMA.FTZ R168, R168, R177.reuse, -R216.reuse ;  /* 0x000000b1a8a87223 */ /* 0x180fe200000108d8 */
[-CC-:B------:R-:W-:Y:S01]  /*e6e0*/  FFMA.FTZ R172, R172, R177.reuse, -R216.reuse ;  /* 0x000000b1acac7223 */ /* 0x180fe200000108d8 */
[--C-:B------:R-:W-:Y:S01]  /*e6f0*/  FFMA.FTZ R173, R173, R177, -R216.reuse ;  /* 0x000000b1adad7223 */ /* 0x100fe200000108d8 */
[----:B----4-:R-:W-:Y:S01]  /*e700*/  FMNMX.FTZ R179, R162, R179, !PT ;  /* 0x000000b3a2b37209 */ /* 0x010fe20007810000 */
[----:B------:R-:W1:Y:S01]  /*e710*/  MUFU.TANH R197, R197 ;  /* 0x000000c500c57308 */ /* 0x000e620000002400 */
        /* <DEDUP_REMOVED lines=9> */
[-CC-:B------:R-:W-:Y:S01]  /*e7b0*/  FFMA.FTZ R188, R188, R177.reuse, -R216.reuse ;  /* 0x000000b1bcbc7223 */ /* 0x180fe200000108d8 */
[----:B------:R-:W-:Y:S01]  /*e7c0*/  FMNMX.FTZ R179, R169, R178, !PT ;  /* 0x000000b2a9b37209 */ /* 0x000fe20007810000 */
[-CC-:B------:R-:W-:Y:S01]  /*e7d0*/  FFMA.FTZ R189, R189, R177.reuse, -R216.reuse ;  /* 0x000000b1bdbd7223 */ /* 0x180fe200000108d8 */
[-CC-:B------:R-:W-:Y:S01]  /*e7e0*/  FFMA.FTZ R192, R192, R177.reuse, -R216.reuse ;  /* 0x000000b1c0c07223 */ /* 0x180fe200000108d8 */
[--C-:B------:R-:W-:Y:S01]  /*e7f0*/  FFMA.FTZ R201, R201, R177, -R216.reuse ;  /* 0x000000b1c9c97223 */ /* 0x100fe200000108d8 */
[----:B--2---:R-:W-:Y:S01]  /*e800*/  FMNMX.FTZ R178, R170, R179, !PT ;  /* 0x000000b3aab27209 */ /* 0x004fe20007810000 */
[----:B------:R-:W2:Y:S01]  /*e810*/  MUFU.TANH R182, R182 ;  /* 0x000000b600b67308 */ /* 0x000ea20000002400 */
[----:B------:R-:W-:-:S02]  /*e820*/  FFMA.FTZ R193, R193, R177, -R216 ;  /* 0x000000b1c1c17223 */ /* 0x000fc400000108d8 */
[----:B---3--:R-:W-:-:S04]  /*e830*/  FMNMX.FTZ R178, R171, R178, !PT ;  /* 0x000000b2abb27209 */ /* 0x008fc80007810000 */
[----:B0-----:R-:W-:Y:S01]  /*e840*/  FMNMX.FTZ R178, R175, R178, !PT ;  /* 0x000000b2afb27209 */ /* 0x001fe20007810000 */
[----:B------:R-:W0:Y:S03]  /*e850*/  MUFU.TANH R183, R183 ;  /* 0x000000b700b77308 */ /* 0x000e260000002400 */
[----:B-1----:R-:W-:-:S04]  /*e860*/  FMNMX.FTZ R179, R197, R178, !PT ;  /* 0x000000b2c5b37209 */ /* 0x002fc80007810000 */
[----:B----4-:R-:W-:Y:S01]  /*e870*/  FMNMX.FTZ R179, R202, R179, !PT ;  /* 0x000000b3cab37209 */ /* 0x010fe20007810000 */
[----:B------:R-:W1:Y:S03]  /*e880*/  MUFU.TANH R186, R186 ;  /* 0x000000ba00ba7308 */ /* 0x000e660000002400 */
[----:B--2---:R-:W-:-:S05]  /*e890*/  FMNMX.FTZ R178, R182, R179, !PT ;  /* 0x000000b3b6b27209 */ /* 0x004fca0007810000 */
        /* <DEDUP_REMOVED lines=72> */
[----:B------:R-:W-:Y:S01]  /*ed20*/  IADD3 R179, -R223, 0xb, RZ ;  /* 0x0000000bdfb37810 */ /* 0x000fe20007ffe1ff */
        /* <DEDUP_REMOVED lines=8> */
[-CC-:B------:R-:W-:Y:S01]  /*edb0*/  FFMA.FTZ R155, R155, R177.reuse, -R224.reuse ;  /* 0x000000b19b9b7223 */ /* 0x180fe200000108e0 */
[-CC-:B------:R-:W-:Y:S01]  /*edc0*/  FFMA.FTZ R215, R158, R177.reuse, -R224.reuse ;  /* 0x000000b19ed77223 */ /* 0x180fe200000108e0 */
[-CC-:B------:R-:W-:Y:S01]  /*edd0*/  FFMA.FTZ R159, R159, R177.reuse, -R224.reuse ;  /* 0x000000b19f9f7223 */ /* 0x180fe200000108e0 */
[----:B------:R-:W-:Y:S01]  /*ede0*/  @!P1 VIADD R154, R13, 0x22840 ;  /* 0x000228400d9a9836 */ /* 0x000fe20000000000 */
[----:B------:R-:W-:Y:S01]  /*edf0*/  MUFU.EX2 R196, R196 ;  /* 0x000000c400c47308 */ /* 0x000fe20000000800 */
[-CC-:B------:R-:W-:Y:S01]  /*ee00*/  FFMA.FTZ R161, R161, R177.reuse, -R224.reuse ;  /* 0x000000b1a1a17223 */ /* 0x180fe200000108e0 */
[-CC-:B------:R-:W-:Y:S01]  /*ee10*/  FFMA.FTZ R216, R162, R177.reuse, -R224.reuse ;  /* 0x000000b1a2d87223 */ /* 0x180fe200000108e0 */
[-C--:B------:R-:W-:Y:S01]  /*ee20*/  FFMA.FTZ R217, R164, R177.reuse, -R224 ;  /* 0x000000b1a4d97223 */ /* 0x080fe200000108e0 */
[----:B------:R-:W-:Y:S01]  /*ee30*/  @!P1 PRMT R154, RZ, 0x654, R154 ;  /* 0x00000654ff9a9816 */ /* 0x000fe2000000009a */
[----:B------:R0:W-:Y:S06]  /*ee40*/  BAR.ARV R179, 0x100 ;  /* 0x000400b30000751d */ /* 0x0001ec0000002000 */
[----:B------:R-:W2:Y:S01]  /*ee50*/  MUFU.EX2 R214, R214 ;  /* 0x000000d600d67308 */ /* 0x000ea20000000800 */
[----:B------:R1:W-:Y:S01]  /*ee60*/  @!P1 SYNCS.ARRIVE.TRANS64.RED.A1T0 RZ, [R154+URZ], RZ ;  /* 0x000000ff9aff99a7 */ /* 0x0003e2000810043f */
[-CC-:B------:R-:W-:Y:S01]  /*ee70*/  FFMA.FTZ R221, R166, R177.reuse, -R224.reuse ;  /* 0x000000b1a6dd7223 */ /* 0x180fe200000108e0 */
[-CC-:B------:R-:W-:Y:S01]  /*ee80*/  FFMA.FTZ R169, R169, R177.reuse, -R224.reuse ;  /* 0x000000b1a9a97223 */ /* 0x180fe200000108e0 */
[-CC-:B------:R-:W-:Y:S01]  /*ee90*/  FFMA.FTZ R222, R170, R177.reuse, -R224.reuse ;  /* 0x000000b1aade7223 */ /* 0x180fe200000108e0 */
[-CC-:B------:R-:W-:Y:S01]  /*eea0*/  FFMA.FTZ R171, R171, R177.reuse, -R224.reuse ;  /* 0x000000b1abab7223 */ /* 0x180fe200000108e0 */
[-CC-:B------:R-:W-:Y:S01]  /*eeb0*/  FFMA.FTZ R175, R175, R177.reuse, -R224.reuse ;  /* 0x000000b1afaf7223 */ /* 0x180fe200000108e0 */
[----:B------:R-:W-:Y:S01]  /*eec0*/  FFMA.FTZ R197, R197, R177, -R224 ;  /* 0x000000b1c5c57223 */ /* 0x000fe200000108e0 */
[----:B------:R-:W4:Y:S01]  /*eed0*/  MUFU.EX2 R155, R155 ;  /* 0x0000009b009b7308 */ /* 0x000f220000000800 */
[----:B-1----:R-:W-:Y:S01]  /*eee0*/  FFMA.FTZ R154, R15, R3, R152 ;  /* 0x000000030f9a7223 */ /* 0x002fe20000010098 */
[----:B---3--:R-:W-:Y:S01]  /*eef0*/  F2FP.F16.F32.PACK_AB R152, R153, R152 ;  /* 0x000000989998723e */ /* 0x008fe200000000ff */
[-C--:B------:R-:W-:Y:S01]  /*ef00*/  FMUL.FTZ R116, R116, R15.reuse ;  /* 0x0000000f74747220 */ /* 0x080fe20000410000 */
[-C--:B------:R-:W-:Y:S01]  /*ef10*/  FMUL.FTZ R117, R117, R15.reuse ;  /* 0x0000000f75757220 */ /* 0x080fe20000410000 */
[----:B------:R-:W-:Y:S01]  /*ef20*/  FADD.FTZ R3, R153, R154 ;  /* 0x0000009a99037221 */ /* 0x000fe20000010000 */
[-C--:B------:R-:W-:Y:S01]  /*ef30*/  FMUL.FTZ R120, R120, R15.reuse ;  /* 0x0000000f78787220 */ /* 0x080fe20000410000 */
[-C--:B------:R-:W-:Y:S01]  /*ef40*/  FMUL.FTZ R121, R121, R15.reuse ;  /* 0x0000000f79797220 */ /* 0x080fe20000410000 */
[----:B------:R-:W1:Y:S01]  /*ef50*/  MUFU.EX2 R215, R215 ;  /* 0x000000d700d77308 */ /* 0x000e620000000800 */
[----:B--2---:R-:W-:Y:S01]  /*ef60*/  FFMA.FTZ R0, R196, R0, R214 ;  /* 0x00000000c4007223 */ /* 0x004fe200000100d6 */
[----:B------:R-:W-:Y:S01]  /*ef70*/  FADD.FTZ R154, R156, R3 ;  /* 0x000000039c9a7221 */ /* 0x000fe20000010000 */
[-C--:B------:R-:W-:Y:S01]  /*ef80*/  FMUL.FTZ R124, R124, R15.reuse ;  /* 0x0000000f7c7c7220 */ /* 0x080fe20000410000 */
[-C--:B------:R-:W-:Y:S01]  /*ef90*/  FMUL.FTZ R125, R125, R15.reuse ;  /* 0x0000000f7d7d7220 */ /* 0x080fe20000410000 */
[-C--:B------:R-:W-:Y:S01]  /*efa0*/  FMUL.FTZ R128, R128, R15.reuse ;  /* 0x0000000f80807220 */ /* 0x080fe20000410000 */
[C---:B------:R-:W-:Y:S01]  /*efb0*/  FADD.FTZ R3, R157.reuse, R154 ;  /* 0x0000009a9d037221 */ /* 0x040fe20000010000 */
[----:B------:R-:W-:Y:S01]  /*efc0*/  F2FP.F16.F32.PACK_AB R154, R157, R156 ;  /* 0x0000009c9d9a723e */ /* 0x000fe200000000ff */
[----:B------:R-:W2:Y:S01]  /*efd0*/  MUFU.EX2 R159, R159 ;  /* 0x0000009f009f7308 */ /* 0x000ea20000000800 */
[----:B----4-:R-:W-:Y:S01]  /*efe0*/  FADD.FTZ R0, R155, R0 ;  /* 0x000000009b007221 */ /* 0x010fe20000010000 */
[----:B------:R-:W-:Y:S01]  /*eff0*/  FADD.FTZ R3, R160, R3 ;  /* 0x00000003a0037221 */ /* 0x000fe20000010000 */
[-C--:B------:R-:W-:Y:S01]  /*f000*/  FMUL.FTZ R129, R129, R15.reuse ;  /* 0x0000000f81817220 */ /* 0x080fe20000410000 */
[-C--:B------:R-:W-:Y:S01]  /*f010*/  FMUL.FTZ R132, R132, R15.reuse ;  /* 0x0000000f84847220 */ /* 0x080fe20000410000 */
[-C--:B------:R-:W-:Y:S01]  /*f020*/  FMUL.FTZ R133, R133, R15.reuse ;  /* 0x0000000f85857220 */ /* 0x080fe20000410000 */
[----:B------:R-:W-:Y:S01]  /*f030*/  FADD.FTZ R156, R200, R3 ;  /* 0x00000003c89c7221 */ /* 0x000fe20000010000 */
[-C--:B------:R-:W-:Y:S01]  /*f040*/  FMUL.FTZ R136, R136, R15.reuse ;  /* 0x0000000f88887220 */ /* 0x080fe20000410000 */
[----:B------:R-:W3:Y:S01]  /*f050*/  MUFU.EX2 R161, R161 ;  /* 0x000000a100a17308 */ /* 0x000ee20000000800 */
[----:B-1----:R-:W-:Y:S01]  /*f060*/  FADD.FTZ R0, R215, R0 ;  /* 0x00000000d7007221 */ /* 0x002fe20000010000 */
[----:B------:R-:W-:Y:S01]  /*f070*/  FADD.FTZ R164, R163, R156 ;  /* 0x0000009ca3a47221 */ /* 0x000fe20000010000 */
[-C--:B------:R-:W-:Y:S01]  /*f080*/  FMUL.FTZ R137, R137, R15.reuse ;  /* 0x0000000f89897220 */ /* 0x080fe20000410000 */
[-C--:B------:R-:W-:Y:S01]  /*f090*/  FMUL.FTZ R140, R140, R15.reuse ;  /* 0x0000000f8c8c7220 */ /* 0x080fe20000410000 */
[-C--:B------:R-:W-:Y:S01]  /*f0a0*/  FMUL.FTZ R141, R141, R15.reuse ;  /* 0x0000000f8d8d7220 */ /* 0x080fe20000410000 */
[----:B------:R-:W-:Y:S01]  /*f0b0*/  FADD.FTZ R164, R165, R164 ;  /* 0x000000a4a5a47221 */ /* 0x000fe20000010000 */
[-C--:B------:R-:W-:Y:S01]  /*f0c0*/  FMUL.FTZ R144, R144, R15.reuse ;  /* 0x0000000f90907220 */ /* 0x080fe20000410000 */
[----:B------:R-:W1:Y:S01]  /*f0d0*/  MUFU.EX2 R216, R216 ;  /* 0x000000d800d87308 */ /* 0x000e620000000800 */
[----:B--2---:R-:W-:Y:S01]  /*f0e0*/  FADD.FTZ R0, R159, R0 ;  /* 0x000000009f007221 */ /* 0x004fe20000010000 */
[-C--:B------:R-:W-:Y:S01]  /*f0f0*/  FMUL.FTZ R145, R145, R15.reuse ;  /* 0x0000000f91917220 */ /* 0x080fe20000410000 */
[-C--:B------:R-:W-:Y:S01]  /*f100*/  FMUL.FTZ R148, R148, R15.reuse ;  /* 0x0000000f94947220 */ /* 0x080fe20000410000 */
[----:B------:R-:W-:Y:S01]  /*f110*/  FMUL.FTZ R149, R149, R15 ;  /* 0x0000000f95957220 */ /* 0x000fe20000410000 */
[-C--:B------:R-:W-:Y:S01]  /*f120*/  FFMA.FTZ R202, R202, R177.reuse, -R224 ;  /* 0x000000b1caca7223 */ /* 0x080fe200000108e0 */
[----:B------:R-:W-:Y:S01]  /*f130*/  FADD.FTZ R3, R167, R164 ;  /* 0x000000a4a7037221 */ /* 0x000fe20000010000 */
[-C--:B------:R-:W-:Y:S01]  /*f140*/  FFMA.FTZ R162, R182, R177.reuse, -R224 ;  /* 0x000000b1b6a27223 */ /* 0x080fe200000108e0 */
[----:B------:R-:W2:Y:S01]  /*f150*/  MUFU.EX2 R217, R217 ;  /* 0x000000d900d97308 */ /* 0x000ea20000000800 */
[----:B---3--:R-:W-:Y:S01]  /*f160*/  FADD.FTZ R153, R161, R0 ;  /* 0x00000000a1997221 */ /* 0x008fe20000010000 */
[-CC-:B------:R-:W-:Y:S01]  /*f170*/  FFMA.FTZ R158, R183, R177.reuse, -R224.reuse ;  /* 0x000000b1b79e7223 */ /* 0x180fe200000108e0 */
[-CC-:B------:R-:W-:Y:S01]  /*f180*/  FFMA.FTZ R186, R186, R177.reuse, -R224.reuse ;  /* 0x000000b1baba7223 */ /* 0x180fe200000108e0 */
[-CC-:B------:R-:W-:Y:S01]  /*f190*/  FFMA.FTZ R187, R187, R177.reuse, -R224.reuse ;  /* 0x000000b1bbbb7223 */ /* 0x180fe200000108e0 */
[-CC-:B------:R-:W-:Y:S01]  /*f1a0*/  FFMA.FTZ R190, R190, R177.reuse, -R224.reuse ;  /* 0x000000b1bebe7223 */ /* 0x180fe200000108e0 */
[-CC-:B------:R-:W-:Y:S01]  /*f1b0*/  FFMA.FTZ R191, R191, R177.reuse, -R224.reuse ;  /* 0x000000b1bfbf7223 */ /* 0x180fe200000108e0 */
[-CC-:B------:R-:W-:Y:S01]  /*f1c0*/  FFMA.FTZ R194, R194, R177.reuse, -R224.reuse ;  /* 0x000000b1c2c27223 */ /* 0x180fe200000108e0 */
[----:B------:R-:W3:Y:S01]  /*f1d0*/  MUFU.EX2 R221, R221 ;  /* 0x000000dd00dd7308 */ /* 0x000ee20000000800 */
[----:B-1----:R-:W-:Y:S01]  /*f1e0*/  FADD.FTZ R0, R216, R153 ;  /* 0x00000099d8007221 */ /* 0x002fe20000010000 */
[----:B------:R-:W-:Y:S01]  /*f1f0*/  F2FP.F16.F32.PACK_AB R156, R200, R160 ;  /* 0x000000a0c89c723e */ /* 0x000fe200000000ff */
[-CC-:B------:R-:W-:Y:S01]  /*f200*/  FFMA.FTZ R195, R195, R177.reuse, -R224.reuse ;  /* 0x000000b1c3c37223 */ /* 0x180fe200000108e0 */
[-CC-:B------:R-:W-:Y:S01]  /*f210*/  FFMA.FTZ R198, R198, R177.reuse, -R224.reuse ;  /* 0x000000b1c6c67223 */ /* 0x180fe200000108e0 */
[----:B------:R-:W-:Y:S01]  /*f220*/  FFMA.FTZ R199, R199, R177, -R224 ;  /* 0x000000b1c7c77223 */ /* 0x000fe200000108e0 */
[----:B------:R-:W-:Y:S01]  /*f230*/  F2FP.F16.F32.PACK_AB R157, R216, R161 ;  /* 0x000000a1d89d723e */ /* 0x000fe200000000ff */
        /* <DEDUP_REMOVED lines=87> */
[----:B------:R-:W-:-:S02]  /*f7b0*/  FMUL.FTZ R151, R151, R196 ;  /* 0x000000c497977220 */ /* 0x000fc40000410000 */
[----:B------:R-:W3:Y:S01]  /*f7c0*/  MUFU.EX2 R180, R180 ;  /* 0x000000b400b47308 */ /* 0x000ee20000000800 */
[C---:B-1----:R-:W-:Y:S01]  /*f7d0*/  FADD.FTZ R3, R176.reuse, R3 ;  /* 0x00000003b0037221 */ /* 0x042fe20000010000 */
[----:B------:R-:W-:-:S06]  /*f7e0*/  F2FP.F16.F32.PACK_AB R164, R176, R174 ;  /* 0x000000aeb0a4723e */ /* 0x000fcc00000000ff */
[----:B------:R1:W4:Y:S01]  /*f7f0*/  MUFU.EX2 R183, R162 ;  /* 0x000000a200b77308 */ /* 0x0003220000000800 */
[----:B--2---:R-:W-:-:S07]  /*f800*/  FADD.FTZ R0, R182, R153 ;  /* 0x00000099b6007221 */ /* 0x004fce0000010000 */
[----:B------:R-:W2:Y:S01]  /*f810*/  MUFU.EX2 R181, R181 ;  /* 0x000000b500b57308 */ /* 0x000ea20000000800 */
[----:B---3--:R-:W-:Y:S01]  /*f820*/  FADD.FTZ R166, R180, R3 ;  /* 0x00000003b4a67221 */ /* 0x008fe20000010000 */
[----:B-1----:R-:W-:-:S06]  /*f830*/  F2FP.F16.F32.PACK_AB R162, R173, R172 ;  /* 0x000000acada2723e */ /* 0x002fcc00000000ff */
[----:B------:R1:W3:Y:S01]  /*f840*/  MUFU.EX2 R197, R158 ;  /* 0x0000009e00c57308 */ /* 0x0002e20000000800 */
[----:B----4-:R-:W-:-:S07]  /*f850*/  FADD.FTZ R0, R183, R0 ;  /* 0x00000000b7007221 */ /* 0x010fce0000010000 */
[----:B------:R-:W4:Y:S01]  /*f860*/  MUFU.EX2 R184, R184 ;  /* 0x000000b800b87308 */ /* 0x000f220000000800 */
[----:B--2---:R-:W-:Y:S01]  /*f870*/  FADD.FTZ R3, R181, R166 ;  /* 0x000000a6b5037221 */ /* 0x004fe20000010000 */
[----:B-1----:R-:W-:Y:S02]  /*f880*/  F2FP.F16.F32.PACK_AB R158, R165, R163 ;  /* 0x000000a3a59e723e */ /* 0x002fe400000000ff */
[----:B------:R-:W-:Y:S02]  /*f890*/  F2FP.F16.F32.PACK_AB R166, R181, R180 ;  /* 0x000000b4b5a6723e */ /* 0x000fe400000000ff */
[----:B------:R-:W-:Y:S02]  /*f8a0*/  F2FP.F16.F32.PACK_AB R165, R182, R15 ;  /* 0x0000000fb6a5723e */ /* 0x000fe400000000ff */
[----:B------:R-:W1:Y:S01]  /*f8b0*/  MUFU.EX2 R186, R186 ;  /* 0x000000ba00ba7308 */ /* 0x000e620000000800 */
[C---:B---3--:R-:W-:Y:S01]  /*f8c0*/  FADD.FTZ R153, R197.reuse, R0 ;  /* 0x00000000c5997221 */ /* 0x048fe20000010000 */
[----:B------:R-:W-:-:S06]  /*f8d0*/  F2FP.F16.F32.PACK_AB R167, R197, R183 ;  /* 0x000000b7c5a7723e */ /* 0x000fcc00000000ff */
[----:B------:R-:W2:Y:S01]  /*f8e0*/  MUFU.EX2 R185, R185 ;  /* 0x000000b900b97308 */ /* 0x000ea20000000800 */
[----:B----4-:R-:W-:-:S07]  /*f8f0*/  FADD.FTZ R168, R184, R3 ;  /* 0x00000003b8a87221 */ /* 0x010fce0000010000 */
        /* <DEDUP_REMOVED lines=10> */
[----:B--2---:R-:W-:Y:S01]  /*f9a0*/  FADD.FTZ R0, R190, R153 ;  /* 0x00000099be007221 */ /* 0x004fe20000010000 */
[----:B------:R-:W-:Y:S02]  /*f9b0*/  F2FP.F16.F32.PACK_AB R153, R155, R214 ;  /* 0x000000d69b99723e */ /* 0x000fe400000000ff */
[----:B------:R-:W-:Y:S02]  /*f9c0*/  F2FP.F16.F32.PACK_AB R155, R159, R215 ;  /* 0x000000d79f9b723e */ /* 0x000fe400000000ff */
        /* <DEDUP_REMOVED lines=9> */
[----:B---3--:R-:W-:-:S07]  /*fa60*/  FADD.FTZ R163, R173, R0 ;  /* 0x00000000ada37221 */ /* 0x008fce0000010000 */
[----:B------:R-:W3:Y:S01]  /*fa70*/  MUFU.EX2 R193, R193 ;  /* 0x000000c100c17308 */ /* 0x000ee20000000800 */
[----:B-1----:R-:W-:-:S07]  /*fa80*/  FADD.FTZ R172, R201, R172 ;  /* 0x000000acc9ac7221 */ /* 0x002fce0000010000 */
[----:B------:R-:W1:Y:S01]  /*fa90*/  MUFU.EX2 R198, R198 ;  /* 0x000000c600c67308 */ /* 0x000e620000000800 */
[C---:B--2---:R-:W-:Y:S01]  /*faa0*/  FADD.FTZ R169, R176.reuse, R163 ;  /* 0x000000a3b0a97221 */ /* 0x044fe20000010000 */
[----:B------:R-:W-:Y:S02]  /*fab0*/  F2FP.F16.F32.PACK_AB R163, R175, R171 ;  /* 0x000000abafa3723e */ /* 0x000fe400000000ff */
[----:B------:R-:W-:Y:S02]  /*fac0*/  F2FP.F16.F32.PACK_AB R171, R191, R190 ;  /* 0x000000bebfab723e */ /* 0x000fe400000000ff */
[----:B------:R-:W-:Y:S02]  /*fad0*/  F2FP.F16.F32.PACK_AB R173, R176, R173 ;  /* 0x000000adb0ad723e */ /* 0x000fe400000000ff */
[----:B------:R-:W2:Y:S01]  /*fae0*/  MUFU.EX2 R203, R203 ;  /* 0x000000cb00cb7308 */ /* 0x000ea20000000800 */
[----:B---3--:R-:W-:Y:S01]  /*faf0*/  FADD.FTZ R174, R193, R172 ;  /* 0x000000acc1ae7221 */ /* 0x008fe20000010000 */
[----:B------:R-:W-:-:S06]  /*fb00*/  F2FP.F16.F32.PACK_AB R172, R201, R192 ;  /* 0x000000c0c9ac723e */ /* 0x000fcc00000000ff */
[----:B------:R-:W3:Y:S01]  /*fb10*/  MUFU.EX2 R199, R199 ;  /* 0x000000c700c77308 */ /* 0x000ee20000000800 */
[----:B-1----:R-:W-:Y:S01]  /*fb20*/  FADD.FTZ R0, R198, R169 ;  /* 0x000000a9c6007221 */ /* 0x002fe20000010000 */
[----:B------:R-:W-:Y:S01]  /*fb30*/  F2FP.F16.F32.PACK_AB R169, R187, R186 ;  /* 0x000000babba9723e */ /* 0x000fe200000000ff */
[C---:B--2---:R-:W-:Y:S01]  /*fb40*/  FADD.FTZ R3, R203.reuse, R174 ;  /* 0x000000aecb037221 */ /* 0x044fe20000010000 */
[----:B------:R-:W-:Y:S01]  /*fb50*/  F2FP.F16.F32.PACK_AB R174, R203, R193 ;  /* 0x000000c1cbae723e */ /* 0x000fe200000000ff */
[C---:B---3--:R-:W-:Y:S01]  /*fb60*/  FADD.FTZ R0, R199.reuse, R0 ;  /* 0x00000000c7007221 */ /* 0x048fe20000010000 */
[----:B------:R-:W-:Y:S01]  /*fb70*/  F2FP.F16.F32.PACK_AB R175, R199, R198 ;  /* 0x000000c6c7af723e */ /* 0x000fe200000000ff */
[----:B0-----:R-:W-:Y:S06]  /*fb80*/  @!P0 BRA `(.L_x_11091) ;  /* 0x0000000000048947 */ /* 0x001fec0003800000 */
[----:B------:R-:W-:Y:S01]  /*fb90*/  BPT.TRAP 0x1 ;  /* 0x000000040000795c */ /* 0x000fe20000300000 */
.L_x_11091:
[----:B------:R0:W1:Y:S01]  /*fba0*/  SYNCS.PHASECHK.TRANS64.TRYWAIT P2, [R13+URZ+0x22850], R14 ;  /* 0x0228500e0d0075a7 */ /* 0x000062000804017f */
[----:B------:R-:W-:Y:S05]  /*fbb0*/  @!P0 BRA `(.L_x_11092) ;  /* 0x0000000000048947 */ /* 0x000fea0003800000 */
[----:B------:R-:W-:Y:S01]  /*fbc0*/  BPT.TRAP 0x1 ;  /* 0x000000040000795c */ /* 0x000fe20000300000 */
.L_x_11092:
[----:B------:R-:W-:Y:S04]  /*fbd0*/  BSSY B0, `(.L_x_11093) ;  /* 0x0000004000007945 */ /* 0x000fe80003800000 */
[----:B-1----:R-:W-:Y:S05]  /*fbe0*/  @P2 BRA `(.L_x_11094) ;  /* 0x0000000000082947 */ /* 0x002fea0003800000 */
[----:B------:R-:W1:Y:S02]  /*fbf0*/  SYNCS.PHASECHK.TRANS64.TRYWAIT P2, [R13+URZ+0x22850], R14 ;  /* 0x0228500e0d0075a7 */ /* 0x000e64000804017f */
[----:B-1----:R-:W-:Y:S05]  /*fc00*/  @!P2 BRA `(.L_x_11095) ;  /* 0x000000a00040a947 */ /* 0x002fea0003800000 */
.L_x_11094:
[----:B------:R-:W-:Y:S05]  /*fc10*/  BSYNC B0 ;  /* 0x0000000000007941 */ /* 0x000fea0003800000 */
.L_x_11093:
[----:B------:R-:W2:Y:S01]  /*fc20*/  S2R R176, SR_TID.X ;  /* 0x0000000000b07919 */ /* 0x000ea20000002100 */
[----:B------:R-:W-:Y:S01]  /*fc30*/  IMAD.MOV.U32 R15, RZ, RZ, 0xc00 ;  /* 0x00000c00ff0f7424 */ /* 0x000fe200078e00ff */
[----:B------:R-:W-:Y:S05]  /*fc40*/  WARPSYNC.ALL ;  /* 0x0000000000007948 */ /* 0x000fea0003800000 */
[----:B01----:R-:W-:Y:S01]  /*fc50*/  IMAD R14, R22, R15, UR37 ;  /* 0x00000025160e7e24 */ /* 0x003fe2000f8e020f */
[----:B------:R-:W-:Y:S01]  /*fc60*/  MOV R15, 0x40000040 ;  /* 0x40000040000f7802 */ /* 0x000fe20000000f00 */
[----:B------:R-:W-:Y:S01]  /*fc70*/  IMAD.MOV.U32 R214, RZ, RZ, R178 ;  /* 0x000000ffffd67224 */ /* 0x000fe200078e00b2 */
[C---:B------:R-:W-:Y:S01]  /*fc80*/  ISETP.GT.AND P2, PT, R20.reuse, RZ, PT ;  /* 0x000000ff1400720c */ /* 0x040fe20003f44270 */
[----:B------:R-:W-:Y:S01]  /*fc90*/  VIADD R20, R20, 0xffffffff ;  /* 0xffffffff14147836 */ /* 0x000fe20000000000 */
[----:B------:R-:W-:-:S02]  /*fca0*/  R2UR UR7, R15 ;  /* 0x000000000f0772ca */ /* 0x000fc400000e0000 */
[----:B------:R-:W-:Y:S02]  /*fcb0*/  R2UR UR6, R14 ;  /* 0x000000000e0672ca */ /* 0x000fe400000e0000 */
[----:B------:R-:W-:-:S04]  /*fcc0*/  @!P1 IADD3 R13, R13, 0x22860, RZ ;  /* 0x000228600d0d9810 */ /* 0x000fc80007ffe0ff */
        /* <DEDUP_REMOVED lines=49> */
.L_x_11086:
[----:B------:R-:W-:Y:S05]  /*ffe0*/  WARPSYNC.ALL ;  /* 0x0000000000007948 */ /* 0x000fea0003800000 */
[----:B------:R-:W3:Y:S01]  /*fff0*/  SHFL.BFLY PT, R4, R3, 0x2, 0x1f ;  /* 0x0c401f0003047f89 */ /* 0x000ee200000e0000 */
[----:B------:R-:W-:Y:S01]  /*10000*/  VIADD R22, R22, 0x1 ;  /* 0x0000000116167836 */ /* 0x000fe20000000000 */
[----:B------:R4:W-:Y:S08]  /*10010*/  BAR.ARV R179, 0x100 ;  /* 0x000400b30000751d */ /* 0x0009f00000002000 */
[----:B------:R-:W-:Y:S06]  /*10020*/  BAR.ARV 0x8, 0x120 ;  /* 0x0204800000007b1d */ /* 0x000fec0000002000 */
[----:B------:R-:W-:Y:S01]  /*10030*/  ISETP.NE.AND P0, PT, R22, 0x2, PT ;  /* 0x000000021600780c */ /* 0x000fe20003f05270 */
[----:B------:R-:W-:Y:S01]  /*10040*/  VIADD R226, R226, 0x1 ;  /* 0x00000001e2e27836 */ /* 0x000fe20000000000 */
[----:B------:R-:W5:Y:S01]  /*10050*/  SHFL.BFLY PT, R5, R0, 0x2, 0x1f ;  /* 0x0c401f0000057f89 */ /* 0x000f6200000e0000 */
[----:B------:R-:W-:-:S02]  /*10060*/  PLOP3.LUT P1, PT, PT, PT, PT, 0x8, 0x0 ;  /* 0x000000000000781c */ /* 0x000fc40003f2e170 */
[----:B------:R-:W-:Y:S01]  /*10070*/  SEL R10, RZ, 0x1, P0 ;  /* 0x00000001ff0a7807 */ /* 0x000fe20000000000 */
[----:B---3--:R-:W-:Y:S01]  /*10080*/  FADD.FTZ R7, R4, R3 ;  /* 0x0000000304077221 */ /* 0x008fe20000010000 */
[----:B------:R-:W-:Y:S02]  /*10090*/  MOV R4, RZ ;  /* 0x000000ff00047202 */ /* 0x000fe40000000f00 */
[----:B------:R-:W-:Y:S02]  /*100a0*/  LOP3.LUT R23, R23, R10, RZ, 0x3c, !PT ;  /* 0x0000000a17177212 */ /* 0x000fe400078e3cff */
[----:B------:R-:W3:Y:S01]  /*100b0*/  SHFL.BFLY PT, R6, R7, 0x1, 0x1f ;  /* 0x0c201f0007067f89 */ /* 0x000ee200000e0000 */
[----:B------:R-:W-:Y:S02]  /*100c0*/  MOV R3, 0xff800000 ;  /* 0xff80000000037802 */ /* 0x000fe40000000f00 */
[----:B------:R-:W-:Y:S01]  /*100d0*/  SEL R22, R22, RZ, P0 ;  /* 0x000000ff16167207 */ /* 0x000fe20000000000 */
[----:B-----5:R-:W-:Y:S01]  /*100e0*/  FADD.FTZ R8, R5, R0 ;  /* 0x0000000005087221 */ /* 0x020fe20000010000 */
[----:B------:R-:W-:-:S04]  /*100f0*/  IMAD.MOV.U32 R0, RZ, RZ, RZ ;  /* 0x000000ffff007224 */ /* 0x000fc800078e00ff */
[----:B------:R-:W5:Y:S01]  /*10100*/  SHFL.BFLY PT, R5, R8, 0x1, 0x1f ;  /* 0x0c201f0008057f89 */ /* 0x000f6200000e0000 */
[----:B---3--:R-:W-:-:S05]  /*10110*/  FADD.FTZ R6, R7, R6 ;  /* 0x0000000607067221 */ /* 0x008fca0000010000 */
[----:B------:R-:W-:-:S13]  /*10120*/  FSETP.NE.FTZ.AND P2, PT, R6, RZ, PT ;  /* 0x000000ff0600720b */ /* 0x000fda0003f55000 */
[----:B------:R-:W3:Y:S01]  /*10130*/  @P2 MUFU.LG2 R11, R6 ;  /* 0x00000006000b2308 */ /* 0x000ee20000000c00 */
[----:B------:R-:W-:Y:S01]  /*10140*/  @P2 FMUL.FTZ R10, R177, 0.69314718246459960938 ;  /* 0x3f317218b10a2820 */ /* 0x000fe20000410000 */
[----:B-----5:R-:W-:-:S05]  /*10150*/  FADD.FTZ R5, R8, R5 ;  /* 0x0000000508057221 */ /* 0x020fca0000010000 */
[----:B------:R-:W-:Y:S01]  /*10160*/  FSETP.NE.FTZ.AND P3, PT, R5, RZ, PT ;  /* 0x000000ff0500720b */ /* 0x000fe20003f75000 */
[----:B------:R-:W5:Y:S01]  /*10170*/  @P2 MUFU.RCP R4, R6 ;  /* 0x0000000600042308 */ /* 0x000f620000001000 */
[----:B---3--:R-:W-:-:S11]  /*10180*/  @P2 FMUL.FTZ R11, R11, 0.69314718246459960938 ;  /* 0x3f3172180b0b2820 */ /* 0x008fd60000410000 */
[----:B------:R-:W3:Y:S01]  /*10190*/  @P3 MUFU.LG2 R12, R5 ;  /* 0x00000005000c3308 */ /* 0x000ee20000000c00 */
[----:B------:R-:W-:Y:S01]  /*101a0*/  @P3 FMUL.FTZ R177, R177, 0.69314718246459960938 ;  /* 0x3f317218b1b13820 */ /* 0x000fe20000410000 */
[-C--:B-----5:R-:W-:Y:S01]  /*101b0*/  FMUL.FTZ R158, R72, R4.reuse ;  /* 0x00000004489e7220 */ /* 0x0a0fe20000410000 */
[-C--:B------:R-:W-:Y:S01]  /*101c0*/  FMUL.FTZ R160, R80, R4.reuse ;  /* 0x0000000450a07220 */ /* 0x080fe20000410000 */
[----:B------:R-:W-:-:S04]  /*101d0*/  FMUL.FTZ R24, R24, R4 ;  /* 0x0000000418187220 */ /* 0x000fc80000410000 */
[----:B------:R-:W5:Y:S01]  /*101e0*/  @P3 MUFU.RCP R0, R5 ;  /* 0x0000000500003308 */ /* 0x000f620000001000 */
        /* <DEDUP_REMOVED lines=128> */
[----:B----4-:R-:W-:-:S07]  /*109f0*/  @P3 FFMA.FTZ R3, R177, R178, R12 ;  /* 0x000000b2b1033223 */ /* 0x010fce000001000c */
.L_x_11020:
[----:B------:R-:W-:Y:S05]  /*10a00*/  WARPSYNC.ALL ;  /* 0x0000000000007948 */ /* 0x000fea0003800000 */
[----:B------:R-:W3:Y:S08]  /*10a10*/  S2UR UR5, SR_CgaCtaId ;  /* 0x00000000000579c3 */ /* 0x000ef00000008800 */
[----:B------:R-:W-:Y:S06]  /*10a20*/  BAR.SYNC.DEFER_BLOCKING 0x5, 0x120 ;  /* 0x0144800000007b1d */ /* 0x000fec0000010000 */
[----:B------:R-:W-:Y:S01]  /*10a30*/  UMOV UR4, 0x400 ;  /* 0x0000040000047882 */ /* 0x000fe20000000000 */
[----:B------:R-:W-:Y:S01]  /*10a40*/  BSSY B0, `(.L_x_11097) ;  /* 0x0000293000007945 */ /* 0x000fe20003800000 */
[----:B---3--:R-:W-:-:S06]  /*10a50*/  ULEA UR4, UR5, UR4, 0x18 ;  /* 0x0000000405047291 */ /* 0x008fcc000f8ec03f */
[----:B------:R-:W-:-:S05]  /*10a60*/  IMAD.U32 R18, RZ, RZ, UR4 ;  /* 0x00000004ff127e24 */ /* 0x000fca000f8e00ff */
[----:B------:R3:W4:Y:S01]  /*10a70*/  LDS.128 R200, [R18+0x228d0] ;  /* 0x0228d00012c87984 */ /* 0x0007220000000c00 */
[----:B------:R-:W-:Y:S06]  /*10a80*/  BAR.ARV 0x4, 0x120 ;  /* 0x0104800000007b1d */ /* 0x000fec0000002000 */
[----:B------:R-:W-:Y:S05]  /*10a90*/  @P1 BRA `(.L_x_11098) ;  /* 0x0000001c00501947 */ /* 0x000fea0003800000 */
[----:B------:R-:W3:Y:S01]  /*10aa0*/  LDL R10, [R1+0x8] ;  /* 0x00000800010a7983 */ /* 0x000ee20000100800 */
[----:B------:R-:W-:Y:S05]  /*10ab0*/  WARPSYNC.ALL ;  /* 0x0000000000007948 */ /* 0x000fea0003800000 */
[----:B------:R-:W0:Y:S01]  /*10ac0*/  S2R R11, SR_SWINHI ;  /* 0x00000000000b7919 */ /* 0x000e220000002f00 */
        /* <DEDUP_REMOVED lines=18> */
[----:B012---:R-:W-:Y:S02]  /*10bf0*/  MOV R13, R11 ;  /* 0x0000000b000d7202 */ /* 0x007fe40000000f00 */
        /* <DEDUP_REMOVED lines=23> */
[----:B------:R-:W-:Y:S01]  /*10d70*/  BAR.SYNC.DEFER_BLOCKING 0x1, 0x100 ;  /* 0x0044000000007b1d */ /* 0x000fe20000010000 */
[----:B---3--:R-:W-:-:S03]  /*10d80*/  IMAD.WIDE R126, R10, 0x2, R12 ;  /* 0x000000020a7e7825 */ /* 0x008fc600078e020c */
[C---:B------:R-:W-:Y:S02]  /*10d90*/  IADD3 R173, P1, R126.reuse, 0x20, RZ ;  /* 0x000000207ead7810 */ /* 0x040fe40007f3e0ff */
[----:B------:R-:W-:Y:S02]  /*10da0*/  IADD3 R175, P2, R126, 0x40, RZ ;  /* 0x000000407eaf7810 */ /* 0x000fe40007f5e0ff */
[----:B------:R-:W-:Y:S01]  /*10db0*/  LOP3.LUT R20, R173, 0x380, RZ, 0xc0, !PT ;  /* 0x00000380ad147812 */ /* 0x000fe200078ec0ff */
[----:B------:R-:W-:Y:S01]  /*10dc0*/  IMAD.X R21, RZ, RZ, R127, P1 ;  /* 0x000000ffff157224 */ /* 0x000fe200008e067f */
[----:B-----5:R-:W-:Y:S02]  /*10dd0*/  IADD3.X R31, RZ, R127, RZ, P2, !PT ;  /* 0x0000007fff1f7210 */ /* 0x020fe400017fe4ff */
[----:B------:R-:W-:Y:S02]  /*10de0*/  SHF.R.U64 R20, R20, 0x3, RZ ;  /* 0x0000000314147819 */ /* 0x000fe400000012ff */
[----:B------:R-:W-:-:S02]  /*10df0*/  IADD3 R102, P2, R126, 0x8000, RZ ;  /* 0x000080007e667810 */ /* 0x000fc40007f5e0ff */
[----:B------:R-:W-:Y:S02]  /*10e00*/  LOP3.LUT R20, R20, R173, RZ, 0x3c, !PT ;  /* 0x000000ad14147212 */ /* 0x000fe400078e3cff */
[C---:B------:R-:W-:Y:S01]  /*10e10*/  IADD3 R177, P3, R126.reuse, 0x60, RZ ;  /* 0x000000607eb17810 */ /* 0x040fe20007f7e0ff */
[--C-:B------:R-:W-:Y:S01]  /*10e20*/  IMAD.X R103, RZ, RZ, R127.reuse, P2 ;  /* 0x000000ffff677224 */ /* 0x100fe200010e067f */
[----:B------:R-:W-:Y:S02]  /*10e30*/  IADD3 R183, P0, R126, 0x4040, RZ ;  /* 0x000040407eb77810 */ /* 0x000fe40007f1e0ff */
[----:B------:R-:W-:Y:S01]  /*10e40*/  LOP3.LUT R173, R102, 0x380, RZ, 0xc0, !PT ;  /* 0x0000038066ad7812 */ /* 0x000fe200078ec0ff */
[----:B------:R-:W-:Y:S01]  /*10e50*/  IMAD.X R39, RZ, RZ, R127, P3 ;  /* 0x000000ffff277224 */ /* 0x000fe200018e067f */
[----:B------:R-:W-:Y:S02]  /*10e60*/  LOP3.LUT R30, R175, 0x380, RZ, 0xc0, !PT ;  /* 0x00000380af1e7812 */ /* 0x000fe400078ec0ff */
[----:B------:R-:W-:-:S02]  /*10e70*/  IADD3 R179, P4, R126, 0x4000, RZ ;  /* 0x000040007eb37810 */ /* 0x000fc40007f9e0ff */
[----:B------:R-:W-:Y:S02]  /*10e80*/  IADD3.X R95, RZ, R127, RZ, P0, !PT ;  /* 0x0000007fff5f7210 */ /* 0x000fe400007fe4ff */
[----:B------:R-:W-:Y:S01]  /*10e90*/  LOP3.LUT R38, R177, 0x380, RZ, 0xc0, !PT ;  /* 0x00000380b1267812 */ /* 0x000fe200078ec0ff */
[----:B------:R-:W-:Y:S01]  /*10ea0*/  IMAD.X R87, RZ, RZ, R127, P4 ;  /* 0x000000ffff577224 */ /* 0x000fe200020e067f */
[----:B------:R-:W-:Y:S02]  /*10eb0*/  SHF.R.U64 R173, R173, 0x3, RZ ;  /* 0x00000003adad7819 */ /* 0x000fe400000012ff */
[C---:B------:R-:W-:Y:S02]  /*10ec0*/  LOP3.LUT R15, R126.reuse, 0x380, RZ, 0xc0, !PT ;  /* 0x000003807e0f7812 */ /* 0x040fe400078ec0ff */
[C---:B------:R-:W-:Y:S02]  /*10ed0*/  IADD3 R10, P0, R126.reuse, 0xc000, RZ ;  /* 0x0000c0007e0a7810 */ /* 0x040fe40007f1e0ff */
[----:B------:R-:W-:-:S02]  /*10ee0*/  IADD3 R181, P5, R126, 0x4020, RZ ;  /* 0x000040207eb57810 */ /* 0x000fc40007fbe0ff */
        /* <DEDUP_REMOVED lines=8> */
[----:B------:R-:W-:Y:S02]  /*10f70*/  SHF.R.U64 R38, R38, 0x3, RZ ;  /* 0x0000000326267819 */ /* 0x000fe400000012ff */
[----:B------:R-:W-:-:S02]  /*10f80*/  LOP3.LUT R102, R173, R102, RZ, 0x3c, !PT ;  /* 0x00000066ad667212 */ /* 0x000fc400078e3cff */
[----:B------:R-:W-:Y:S02]  /*10f90*/  IADD3 R110, P4, R126, 0x8040, RZ ;  /* 0x000080407e6e7810 */ /* 0x000fe40007f9e0ff */
[----:B------:R-:W-:Y:S02]  /*10fa0*/  SHF.R.U64 R15, R15, 0x3, RZ ;  /* 0x000000030f0f7819 */ /* 0x000fe400000012ff */
[----:B------:R-:W-:Y:S02]  /*10fb0*/  LOP3.LUT R86, R179, 0x380, RZ, 0xc0, !PT ;  /* 0x00000380b3567812 */ /* 0x000fe400078ec0ff */
[----:B------:R-:W-:Y:S02]  /*10fc0*/  LOP3.LUT R173, R10, 0x380, RZ, 0xc0, !PT ;  /* 0x000003800aad7812 */ /* 0x000fe400078ec0ff */
[----:B------:R-:W-:Y:S02]  /*10fd0*/  LOP3.LUT R30, R30, R175, RZ, 0x3c, !PT ;  /* 0x000000af1e1e7212 */ /* 0x000fe400078e3cff */
[----:B------:R-:W-:-:S02]  /*10fe0*/  LOP3.LUT R90, R181, 0x380, RZ, 0xc0, !PT ;  /* 0x00000380b55a7812 */ /* 0x000fc400078ec0ff */
[----:B------:R-:W-:Y:S02]  /*10ff0*/  LOP3.LUT R174, R151, 0x380, RZ, 0xc0, !PT ;  /* 0x0000038097ae7812 */ /* 0x000fe400078ec0ff */
[----:B------:R-:W-:Y:S02]  /*11000*/  LOP3.LUT R94, R183, 0x380, RZ, 0xc0, !PT ;  /* 0x00000380b75e7812 */ /* 0x000fe400078ec0ff */
[----:B------:R-:W-:Y:S02]  /*11010*/  LOP3.LUT R175, R106, 0x380, RZ, 0xc0, !PT ;  /* 0x000003806aaf7812 */ /* 0x000fe400078ec0ff */
[C---:B------:R-:W-:Y:S02]  /*11020*/  IADD3 R114, P5, R126.reuse, 0x8060, RZ ;  /* 0x000080607e727810 */ /* 0x040fe40007fbe0ff */
[C---:B------:R-:W-:Y:S02]  /*11030*/  IADD3 R122, P1, R126.reuse, 0xc020, RZ ;  /* 0x0000c0207e7a7810 */ /* 0x040fe40007f3e0ff */
[----:B------:R-:W-:Y:S01]  /*11040*/  IADD3 R14, P3, R126, 0xc060, RZ ;  /* 0x0000c0607e0e7810 */ /* 0x000fe20007f7e0ff */
[--C-:B------:R-:W-:Y:S01]  /*11050*/  IMAD.X R115, RZ, RZ, R127.reuse, P5 ;  /* 0x000000ffff737224 */ /* 0x100fe200028e067f */
[----:B------:R-:W-:Y:S01]  /*11060*/  LOP3.LUT R38, R38, R177, RZ, 0x3c, !PT ;  /* 0x000000b126267212 */ /* 0x000fe200078e3cff */
[----:B------:R-:W-:Y:S01]  /*11070*/  IMAD.X R123, RZ, RZ, R127, P1 ;  /* 0x000000ffff7b7224 */ /* 0x000fe200008e067f */
[----:B------:R-:W-:-:S02]  /*11080*/  LOP3.LUT R98, R185, 0x380, RZ, 0xc0, !PT ;  /* 0x00000380b9627812 */ /* 0x000fc400078ec0ff */
[----:B------:R-:W-:Y:S01]  /*11090*/  LOP3.LUT R126, R15, R126, RZ, 0x3c, !PT ;  /* 0x0000007e0f7e7212 */ /* 0x000fe200078e3cff */
[----:B------:R-:W-:Y:S01]  /*110a0*/  IMAD.X R15, RZ, RZ, R127, P3 ;  /* 0x000000ffff0f7224 */ /* 0x000fe200018e067f */
[----:B------:R-:W-:Y:S02]  /*110b0*/  SHF.R.U64 R86, R86, 0x3, RZ ;  /* 0x0000000356567819 */ /* 0x000fe400000012ff */
[----:B------:R-:W-:Y:S02]  /*110c0*/  LOP3.LUT R177, R110, 0x380, RZ, 0xc0, !PT ;  /* 0x000003806eb17812 */ /* 0x000fe400078ec0ff */
[----:B------:R-:W-:Y:S02]  /*110d0*/  SHF.R.U64 R173, R173, 0x3, RZ ;  /* 0x00000003adad7819 */ /* 0x000fe400000012ff */
[----:B------:R-:W-:Y:S02]  /*110e0*/  SHF.R.U64 R90, R90, 0x3, RZ ;  /* 0x000000035a5a7819 */ /* 0x000fe400000012ff */
[----:B------:R-:W-:-:S02]  /*110f0*/  SHF.R.U64 R174, R174, 0x3, RZ ;  /* 0x00000003aeae7819 */ /* 0x000fc400000012ff */
[----:B------:R-:W-:Y:S02]  /*11100*/  SHF.R.U64 R94, R94, 0x3, RZ ;  /* 0x000000035e5e7819 */ /* 0x000fe400000012ff */
[----:B------:R-:W-:Y:S02]  /*11110*/  SHF.R.U64 R175, R175, 0x3, RZ ;  /* 0x00000003afaf7819 */ /* 0x000fe400000012ff */
[----:B------:R-:W-:Y:S02]  /*11120*/  SHF.R.U64 R98, R98, 0x3, RZ ;  /* 0x0000000362627819 */ /* 0x000fe400000012ff */
[----:B------:R-:W-:Y:S02]  /*11130*/  LOP3.LUT R86, R86, R179, RZ, 0x3c, !PT ;  /* 0x000000b356567212 */ /* 0x000fe400078e3cff */
[----:B------:R-:W-:Y:S02]  /*11140*/  SHF.R.U64 R177, R177, 0x3, RZ ;  /* 0x00000003b1b17819 */ /* 0x000fe400000012ff */
[----:B------:R-:W-:-:S02]  /*11150*/  LOP3.LUT R118, R173, R10, RZ, 0x3c, !PT ;  /* 0x0000000aad767212 */ /* 0x000fc400078e3cff */
[----:B------:R-:W-:Y:S02]  /*11160*/  MOV R126, R126 ;  /* 0x0000007e007e7202 */ /* 0x000fe40000000f00 */
[----:B------:R-:W-:Y:S02]  /*11170*/  IADD3.X R11, RZ, R127, RZ, P2, !PT ;  /* 0x0000007fff0b7210 */ /* 0x000fe400017fe4ff */
[----:B------:R-:W-:Y:S01]  /*11180*/  LOP3.LUT R90, R90, R181, RZ, 0x3c, !PT ;  /* 0x000000b55a5a7212 */ /* 0x000fe200078e3cff */
[----:B------:R0:W-:Y:S01]  /*11190*/  STSM.16.M88.4 [R126], R24 ;  /* 0x000000187e007844 */ /* 0x0001e20000000200 */
[----:B------:R-:W-:Y:S02]  /*111a0*/  LOP3.LUT R179, R114, 0x380, RZ, 0xc0, !PT ;  /* 0x0000038072b37812 */ /* 0x000fe400078ec0ff */
[----:B------:R-:W-:Y:S02]  /*111b0*/  LOP3.LUT R10, R174, R151, RZ, 0x3c, !PT ;  /* 0x00000097ae0a7212 */ /* 0x000fe400078e3cff */
[----:B------:R-:W-:-:S02]  /*111c0*/  MOV R21, R20 ;  /* 0x0000001400157202 */ /* 0x000fc40000000f00 */
[----:B------:R-:W-:Y:S02]  /*111d0*/  LOP3.LUT R94, R94, R183, RZ, 0x3c, !PT ;  /* 0x000000b75e5e7212 */ /* 0x000fe400078e3cff */
[----:B------:R-:W-:Y:S01]  /*111e0*/  LOP3.LUT R106, R175, R106, RZ, 0x3c, !PT ;  /* 0x0000006aaf6a7212 */ /* 0x000fe200078e3cff */
[----:B------:R-:W-:Y:S01]  /*111f0*/  STSM.16.M88.4 [R21], R32 ;  /* 0x0000002015007844 */ /* 0x000fe20000000200 */
[----:B------:R-:W-:Y:S02]  /*11200*/  MOV R30, R30 ;  /* 0x0000001e001e7202 */ /* 0x000fe40000000f00 */
[----:B------:R-:W-:Y:S02]  /*11210*/  LOP3.LUT R98, R98, R185, RZ, 0x3c, !PT ;  /* 0x000000b962627212 */ /* 0x000fe400078e3cff */
[----:B------:R-:W-:Y:S01]  /*11220*/  LOP3.LUT R175, R122, 0x380, RZ, 0xc0, !PT ;  /* 0x000003807aaf7812 */ /* 0x000fe200078ec0ff */
[----:B------:R1:W-:Y:S01]  /*11230*/  STSM.16.M88.4 [R30], R40 ;  /* 0x000000281e007844 */ /* 0x0003e20000000200 */
[----:B------:R-:W-:-:S02]  /*11240*/  MOV R38, R38 ;  /* 0x0000002600267202 */ /* 0x000fc40000000f00 */
[----:B------:R-:W-:Y:S02]  /*11250*/  LOP3.LUT R110, R177, R110, RZ, 0x3c, !PT ;  /* 0x0000006eb16e7212 */ /* 0x000fe400078e3cff */
[----:B------:R-:W-:Y:S01]  /*11260*/  MOV R86, R86 ;  /* 0x0000005600567202 */ /* 0x000fe20000000f00 */
[----:B------:R-:W-:Y:S01]  /*11270*/  STSM.16.M88.4 [R38], R48 ;  /* 0x0000003026007844 */ /* 0x000fe20000000200 */
[----:B------:R-:W-:Y:S02]  /*11280*/  SHF.R.U64 R179, R179, 0x3, RZ ;  /* 0x00000003b3b37819 */ /* 0x000fe400000012ff */
[----:B------:R-:W-:Y:S01]  /*11290*/  LOP3.LUT R177, R14, 0x380, RZ, 0xc0, !PT ;  /* 0x000003800eb17812 */ /* 0x000fe200078ec0ff */
[----:B------:R-:W-:Y:S01]  /*112a0*/  STSM.16.M88.4 [R86], R56 ;  /* 0x0000003856007844 */ /* 0x000fe20000000200 */
[----:B------:R-:W-:Y:S02]  /*112b0*/  MOV R90, R90 ;  /* 0x0000005a005a7202 */ /* 0x000fe40000000f00 */
[----:B------:R-:W-:-:S02]  /*112c0*/  MOV R20, R10 ;  /* 0x0000000a00147202 */ /* 0x000fc40000000f00 */
[----:B------:R-:W-:Y:S01]  /*112d0*/  MOV R94, R94 ;  /* 0x0000005e005e7202 */ /* 0x000fe20000000f00 */
[----:B------:R-:W-:Y:S01]  /*112e0*/  STSM.16.M88.4 [R90], R64 ;  /* 0x000000405a007844 */ /* 0x000fe20000000200 */
[----:B------:R-:W-:Y:S02]  /*112f0*/  F2FP.F16.F32.PACK_AB R10, R77, R159 ;  /* 0x0000009f4d0a723e */ /* 0x000fe400000000ff */
[----:B------:R-:W-:Y:S01]  /*11300*/  F2FP.F16.F32.PACK_AB R11, R79, R78 ;  /* 0x0000004e4f0b723e */ /* 0x000fe200000000ff */
[----:B------:R-:W-:Y:S01]  /*11310*/  IMAD.MOV.U32 R79, RZ, RZ, RZ ;  /* 0x000000ffff4f7224 */ /* 0x000fe200078e00ff */
[----:B------:R-:W-:Y:S02]  /*11320*/  SHF.R.U64 R175, R175, 0x3, RZ ;  /* 0x00000003afaf7819 */ /* 0x000fe400000012ff */
[----:B------:R-:W-:Y:S01]  /*11330*/  MOV R98, R98 ;  /* 0x0000006200627202 */ /* 0x000fe20000000f00 */
[----:B------:R2:W-:Y:S01]  /*11340*/  STSM.16.M88.4 [R94], R8 ;  /* 0x000000085e007844 */ /* 0x0005e20000000200 */
[----:B0-----:R-:W-:-:S02]  /*11350*/  F2FP.F16.F32.PACK_AB R24, R81, R160 ;  /* 0x000000a05118723e */ /* 0x001fc400000000ff */
[----:B------:R-:W-:Y:S02]  /*11360*/  F2FP.F16.F32.PACK_AB R25, R83, R82 ;  /* 0x000000525319723e */ /* 0x000fe400000000ff */
[----:B------:R-:W-:Y:S02]  /*11370*/  F2FP.F16.F32.PACK_AB R26, R85, R161 ;  /* 0x000000a1551a723e */ /* 0x000fe400000000ff */
[----:B------:R-:W-:Y:S02]  /*11380*/  F2FP.F16.F32.PACK_AB R27, R54, R46 ;  /* 0x0000002e361b723e */ /* 0x000fe400000000ff */
[----:B------:R-:W-:Y:S02]  /*11390*/  IADD3.X R111, RZ, R127, RZ, P4, !PT ;  /* 0x0000007fff6f7210 */ /* 0x000fe400027fe4ff */
[----:B------:R-:W-:Y:S01]  /*113a0*/  LOP3.LUT R114, R179, R114, RZ, 0x3c, !PT ;  /* 0x00000072b3727212 */ /* 0x000fe200078e3cff */
[----:B------:R0:W-:Y:S01]  /*113b0*/  STSM.16.M88.4 [R98], R24 ;  /* 0x0000001862007844 */ /* 0x0001e20000000200 */
[----:B------:R-:W-:-:S02]  /*113c0*/  SHF.R.U64 R177, R177, 0x3, RZ ;  /* 0x00000003b1b17819 */ /* 0x000fc400000012ff */
[----:B------:R-:W-:Y:S02]  /*113d0*/  MOV R102, R102 ;  /* 0x0000006600667202 */ /* 0x000fe40000000f00 */
[----:B-1----:R-:W-:Y:S02]  /*113e0*/  F2FP.F16.F32.PACK_AB R30, R93, R163 ;  /* 0x000000a35d1e723e */ /* 0x002fe400000000ff */
[----:B------:R-:W-:Y:S02]  /*113f0*/  F2FP.F16.F32.PACK_AB R31, R88, R84 ;  /* 0x00000054581f723e */ /* 0x000fe400000000ff */
[----:B------:R-:W-:Y:S02]  /*11400*/  LOP3.LUT R122, R175, R122, RZ, 0x3c, !PT ;  /* 0x0000007aaf7a7212 */ /* 0x000fe400078e3cff */
[----:B------:R-:W-:Y:S01]  /*11410*/  MOV R106, R106 ;  /* 0x0000006a006a7202 */ /* 0x000fe20000000f00 */
[----:B------:R1:W-:Y:S01]  /*11420*/  STSM.16.M88.4 [R102], R28 ;  /* 0x0000001c66007844 */ /* 0x0003e20000000200 */
[----:B------:R-:W-:-:S02]  /*11430*/  F2FP.F16.F32.PACK_AB R32, R97, R164 ;  /* 0x000000a46120723e */ /* 0x000fc400000000ff */
[----:B------:R-:W-:Y:S02]  /*11440*/  F2FP.F16.F32.PACK_AB R33, R96, R92 ;  /* 0x0000005c6021723e */ /* 0x000fe400000000ff */
[----:B------:R-:W-:Y:S02]  /*11450*/  F2FP.F16.F32.PACK_AB R34, R101, R165 ;  /* 0x000000a56522723e */ /* 0x000fe400000000ff */
[----:B------:R-:W-:Y:S02]  /*11460*/  F2FP.F16.F32.PACK_AB R35, R104, R100 ;  /* 0x000000646823723e */ /* 0x000fe400000000ff */
[----:B------:R-:W-:Y:S02]  /*11470*/  MOV R110, R110 ;  /* 0x0000006e006e7202 */ /* 0x000fe40000000f00 */
[----:B--2---:R-:W-:Y:S01]  /*11480*/  F2FP.F16.F32.PACK_AB R8, R105, R166 ;  /* 0x000000a66908723e */ /* 0x004fe200000000ff */
[----:B------:R1:W-:Y:S01]  /*11490*/  STSM.16.M88.4 [R106], R32 ;  /* 0x000000206a007844 */ /* 0x0003e20000000200 */
[----:B------:R-:W-:-:S02]  /*114a0*/  F2FP.F16.F32.PACK_AB R9, R112, R108 ;  /* 0x0000006c7009723e */ /* 0x000fc400000000ff */
[----:B------:R-:W-:Y:S02]  /*114b0*/  F2FP.F16.F32.PACK_AB R10, R109, R167 ;  /* 0x000000a76d0a723e */ /* 0x000fe400000000ff */
[----:B------:R-:W-:Y:S02]  /*114c0*/  F2FP.F16.F32.PACK_AB R11, R120, R116 ;  /* 0x00000074780b723e */ /* 0x000fe400000000ff */
[----:B------:R-:W-:Y:S02]  /*114d0*/  LOP3.LUT R14, R177, R14, RZ, 0x3c, !PT ;  /* 0x0000000eb10e7212 */ /* 0x000fe400078e3cff */
[----:B------:R-:W-:Y:S01]  /*114e0*/  MOV R114, R114 ;  /* 0x0000007200727202 */ /* 0x000fe20000000f00 */
[----:B------:R1:W-:Y:S01]  /*114f0*/  STSM.16.M88.4 [R110], R8 ;  /* 0x000000086e007844 */ /* 0x0003e20000000200 */
[----:B0-----:R-:W-:Y:S02]  /*11500*/  F2FP.F16.F32.PACK_AB R24, R113, R168 ;  /* 0x000000a87118723e */ /* 0x001fe400000000ff */
[----:B------:R-:W-:-:S02]  /*11510*/  F2FP.F16.F32.PACK_AB R25, R128, R124 ;  /* 0x0000007c8019723e */ /* 0x000fc400000000ff */
[----:B------:R-:W-:Y:S02]  /*11520*/  F2FP.F16.F32.PACK_AB R26, R117, R169 ;  /* 0x000000a9751a723e */ /* 0x000fe400000000ff */
[----:B------:R-:W-:Y:S02]  /*11530*/  F2FP.F16.F32.PACK_AB R27, R153, R152 ;  /* 0x00000098991b723e */ /* 0x000fe400000000ff */
[----:B------:R-:W-:Y:S02]  /*11540*/  MOV R118, R118 ;  /* 0x0000007600767202 */ /* 0x000fe40000000f00 */
[----:B------:R-:W-:Y:S01]  /*11550*/  F2FP.F16.F32.PACK_AB R38, R125, R171 ;  /* 0x000000ab7d26723e */ /* 0x000fe200000000ff */
[----:B------:R1:W-:Y:S01]  /*11560*/  STSM.16.M88.4 [R114], R24 ;  /* 0x0000001872007844 */ /* 0x0003e20000000200 */
[----:B------:R-:W-:Y:S02]  /*11570*/  F2FP.F16.F32.PACK_AB R39, R157, R156 ;  /* 0x0000009c9d27723e */ /* 0x000fe400000000ff */
[----:B------:R-:W-:-:S02]  /*11580*/  ISETP.NE.U32.AND P0, PT, RZ, UR4, PT ;  /* 0x00000004ff007c0c */ /* 0x000fc4000bf05070 */
[----:B------:R-:W-:Y:S01]  /*11590*/  IADD3 R6, P1, R218, UR4, RZ ;  /* 0x00000004da067c10 */ /* 0x000fe2000ff3e0ff */
[----:B------:R1:W-:Y:S01]  /*115a0*/  STSM.16.M88.4 [R118], R36 ;  /* 0x0000002476007844 */ /* 0x0003e20000000200 */
[----:B------:R-:W-:Y:S02]  /*115b0*/  MOV R122, R122 ;  /* 0x0000007a007a7202 */ /* 0x000fe40000000f00 */
[----:B------:R-:W-:Y:S02]  /*115c0*/  F2FP.F16.F32.PACK_AB R173, R131, R130 ;  /* 0x0000008283ad723e */ /* 0x000fe400000000ff */
[----:B------:R-:W-:Y:S02]  /*115d0*/  F2FP.F16.F32.PACK_AB R174, R133, R132 ;  /* 0x0000008485ae723e */ /* 0x000fe400000000ff */
[----:B------:R-:W-:Y:S02]  /*115e0*/  F2FP.F16.F32.PACK_AB R175, R135, R134 ;  /* 0x0000008687af723e */ /* 0x000fe400000000ff */
[----:B------:R-:W-:-:S02]  /*115f0*/  MOV R14, R14 ;  /* 0x0000000e000e7202 */ /* 0x000fc40000000f00 */
[----:B------:R-:W-:Y:S01]  /*11600*/  ISETP.NE.AND.EX P0, PT, RZ, UR5, PT, P0 ;  /* 0x00000005ff007c0c */ /* 0x000fe2000bf05300 */
[----:B------:R1:W-:Y:S01]  /*11610*/  STSM.16.M88.4 [R122], R172 ;  /* 0x000000ac7a007844 */ /* 0x0003e20000000200 */
[----:B------:R-:W-:Y:S01]  /*11620*/  IADD3.X R7, R219, UR5, RZ, P1, !PT ;  /* 0x00000005db077c10 */ /* 0x000fe20008ffe4ff */
[----:B------:R-:W-:Y:S02]  /*11630*/  ULDC.64 UR4, c[0x0][0xbe0] ;  /* 0x0002f80000047ab9 */ /* 0x000fe40000000a00 */
[----:B------:R1:W-:Y:S01]  /*11640*/  STSM.16.M88.4 [R20], R136 ;  /* 0x0000008814007844 */ /* 0x0003e20000000200 */
[----:B------:R-:W-:-:S03]  /*11650*/  ISETP.NE.U32.AND P1, PT, RZ, UR4, PT ;  /* 0x00000004ff007c0c */ /* 0x000fc6000bf25070 */
[----:B------:R1:W-:Y:S01]  /*11660*/  STSM.16.M88.4 [R14], R144 ;  /* 0x000000900e007844 */ /* 0x0003e20000000200 */
[----:B------:R-:W-:Y:S01]  /*11670*/  BAR.SYNC.DEFER_BLOCKING 0x1, 0x100 ;  /* 0x0044000000007b1d */ /* 0x000fe20000010000 */
        /* <DEDUP_REMOVED lines=9> */
[----:B------:R-:W-:Y:S01]  /*11710*/  IADD3 R15, P4, R12, 0x1000, RZ ;  /* 0x000010000c0f7810 */ /* 0x000fe20007f9e0ff */
[----:B------:R-:W-:-:S12]  /*11720*/  @P1 BRA `(.L_x_11099) ;  /* 0x0000000000101947 */ /* 0x000fd80003800000 */
[----:B------:R-:W-:Y:S05]  /*11730*/  @!P0 BRA `(.L_x_11099) ;  /* 0x00000000000c8947 */ /* 0x000fea0003800000 */
[----:B------:R-:W2:Y:S04]  /*11740*/  LDG.E R5, desc[UR40][R6.64] ;  /* 0x0000002806057981 */ /* 0x000ea8000c1e1900 */
[----:B-----5:R-:W2:Y:S02]  /*11750*/  LDG.E R0, desc[UR40][R6.64+0x4] ;  /* 0x0000042806007981 */ /* 0x020ea4000c1e1900 */
[----:B--2---:R-:W-:-:S07]  /*11760*/  IMAD.IADD R0, R0, 0x1, -R5 ;  /* 0x0000000100007824 */ /* 0x004fce00078e0a05 */
.L_x_11099:
[----:B------:R-:W-:Y:S01]  /*11770*/  SHF.R.S32.HI R80, RZ, 0x1f, R213 ;  /* 0x0000001fff507819 */ /* 0x000fe200000114d5 */
[----:B------:R-:W-:Y:S01]  /*11780*/  ULDC.64 UR4, c[0x0][0xb70] ;  /* 0x0002dc0000047ab9 */ /* 0x000fe20000000a00 */
[--C-:B-----5:R-:W-:Y:S01]  /*11790*/  SHF.R.S32.HI R21, RZ, 0x1f, R79.reuse ;  /* 0x0000001fff157819 */ /* 0x120fe2000001144f */
[----:B-1----:R-:W-:Y:S01]  /*117a0*/  IMAD.MOV.U32 R20, RZ, RZ, R79 ;  /* 0x000000ffff147224 */ /* 0x002fe200078e004f */
[----:B------:R-:W-:Y:S01]  /*117b0*/  SEL R234, R234, RZ, !P0 ;  /* 0x000000ffeaea7207 */ /* 0x000fe20004000000 */
[----:B------:R-:W-:Y:S01]  /*117c0*/  IMAD R6, R80, UR4, RZ ;  /* 0x0000000450067c24 */ /* 0x000fe2000f8e02ff */
[----:B------:R-:W-:Y:S02]  /*117d0*/  SEL R220, R220, RZ, !P0 ;  /* 0x000000ffdcdc7207 */ /* 0x000fe40004000000 */
[C---:B------:R-:W-:Y:S01]  /*117e0*/  IADD3 R29, P0, R12.reuse, 0x3000, RZ ;  /* 0x000030000c1d7810 */ /* 0x040fe20007f1e0ff */
[C---:B------:R-:W-:Y:S01]  /*117f0*/  IMAD R5, R213.reuse, UR5, R6 ;  /* 0x00000005d5057c24 */ /* 0x040fe2000f8e0206 */
[----:B------:R-:W-:Y:S01]  /*11800*/  IADD3 R25, P5, R12, 0x2000, RZ ;  /* 0x000020000c197810 */ /* 0x000fe20007fbe0ff */
[----:B------:R-:W-:Y:S01]  /*11810*/  IMAD.WIDE.U32 R6, R213, UR4, R20 ;  /* 0x00000004d5067c25 */ /* 0x000fe2000f8e0014 */
[----:B------:R-:W-:Y:S01]  /*11820*/  ULDC.64 UR4, c[0x0][0xb78] ;  /* 0x0002de0000047ab9 */ /* 0x000fe20000000a00 */
[----:B------:R-:W-:-:S02]  /*11830*/  LEA R9, R229, R212, 0x7 ;  /* 0x000000d4e5097211 */ /* 0x000fc400078e38ff */
[----:B------:R-:W-:Y:S01]  /*11840*/  IMAD.IADD R7, R7, 0x1, R5 ;  /* 0x0000000107077824 */ /* 0x000fe200078e0205 */
[----:B------:R-:W-:Y:S01]  /*11850*/  IADD3 R37, P2, R12, 0x5000, RZ ;  /* 0x000050000c257810 */ /* 0x000fe20007f5e0ff */
[----:B------:R-:W-:Y:S01]  /*11860*/  IMAD R5, R234, UR4, RZ ;  /* 0x00000004ea057c24 */ /* 0x000fe2000f8e02ff */
[----:B------:R-:W-:Y:S01]  /*11870*/  IADD3 R33, P1, R12, 0x4000, RZ ;  /* 0x000040000c217810 */ /* 0x000fe20007f3e0ff */
[C---:B------:R-:W-:Y:S01]  /*11880*/  IMAD.WIDE.U32 R6, R220.reuse, UR4, R6 ;  /* 0x00000004dc067c25 */ /* 0x040fe2000f8e0006 */
[----:B------:R-:W-:Y:S02]  /*11890*/  LOP3.LUT R28, R29, 0x380, RZ, 0xc0, !PT ;  /* 0x000003801d1c7812 */ /* 0x000fe400078ec0ff */
[----:B------:R-:W-:Y:S01]  /*118a0*/  LOP3.LUT R14, R15, 0x380, RZ, 0xc0, !PT ;  /* 0x000003800f0e7812 */ /* 0x000fe200078ec0ff */
[----:B------:R-:W-:Y:S01]  /*118b0*/  IMAD R8, R220, UR5, R5 ;  /* 0x00000005dc087c24 */ /* 0x000fe2000f8e0205 */
[----:B------:R-:W-:Y:S01]  /*118c0*/  LOP3.LUT R24, R25, 0x380, RZ, 0xc0, !PT ;  /* 0x0000038019187812 */ /* 0x000fe200078ec0ff */
[----:B------:R-:W-:Y:S01]  /*118d0*/  ULDC.64 UR4, c[0x0][0xb40] ;  /* 0x0002d00000047ab9 */ /* 0x000fe20000000a00 */
[----:B------:R-:W-:-:S02]  /*118e0*/  SHF.R.S32.HI R5, RZ, 0x1f, R9 ;  /* 0x0000001fff057819 */ /* 0x000fc40000011409 */
[----:B------:R-:W-:Y:S02]  /*118f0*/  IADD3 R6, P3, R9, R6, RZ ;  /* 0x0000000609067210 */ /* 0x000fe40007f7e0ff */
[----:B------:R-:W-:Y:S02]  /*11900*/  LOP3.LUT R36, R37, 0x380, RZ, 0xc0, !PT ;  /* 0x0000038025247812 */ /* 0x000fe400078ec0ff */
[----:B------:R-:W-:Y:S02]  /*11910*/  LOP3.LUT R32, R33, 0x380, RZ, 0xc0, !PT ;  /* 0x0000038021207812 */ /* 0x000fe400078ec0ff */
[----:B------:R-:W-:Y:S02]  /*11920*/  SHF.R.U64 R28, R28, 0x3, RZ ;  /* 0x000000031c1c7819 */ /* 0x000fe400000012ff */
[----:B------:R-:W-:Y:S02]  /*11930*/  SHF.R.U64 R14, R14, 0x3, RZ ;  /* 0x000000030e0e7819 */ /* 0x000fe400000012ff */
[----:B------:R-:W-:-:S02]  /*11940*/  SHF.R.U64 R24, R24, 0x3, RZ ;  /* 0x0000000318187819 */ /* 0x000fc400000012ff */
[----:B------:R-:W-:Y:S02]  /*11950*/  IADD3.X R5, R5, R7, R8, P3, !PT ;  /* 0x0000000705057210 */ /* 0x000fe40001ffe408 */
[----:B------:R-:W-:Y:S02]  /*11960*/  SHF.R.U64 R36, R36, 0x3, RZ ;  /* 0x0000000324247819 */ /* 0x000fe400000012ff */
[----:B------:R-:W-:Y:S02]  /*11970*/  LEA R54, P3, R6, UR4, 0x2 ;  /* 0x0000000406367c11 */ /* 0x000fe4000f8610ff */
        /* <DEDUP_REMOVED lines=9> */
[----:B------:R-:W-:Y:S01]  /*11a10*/  LEA.HI.X R55, R6, UR5, R5, 0x2, P3 ;  /* 0x0000000506377c11 */ /* 0x000fe200098f1405 */
[----:B------:R-:W-:Y:S01]  /*11a20*/  VIADD R5, R9, 0x8 ;  /* 0x0000000809057836 */ /* 0x000fe20000000000 */
[C---:B------:R-:W-:Y:S01]  /*11a30*/  IADD3 R7, P0, R12.reuse, 0x9000, RZ ;  /* 0x000090000c077810 */ /* 0x040fe20007f1e0ff */
[----:B------:R-:W-:Y:S01]  /*11a40*/  ULDC.64 UR4, c[0x0][0xaa0] ;  /* 0x0002a80000047ab9 */ /* 0x000fe20000000a00 */
[----:B------:R-:W-:-:S02]  /*11a50*/  IADD3 R41, P3, R12, 0x6000, RZ ;  /* 0x000060000c297810 */ /* 0x000fc40007f7e0ff */
[C---:B------:R-:W-:Y:S02]  /*11a60*/  IADD3 R45, P4, R12.reuse, 0x7000, RZ ;  /* 0x000070000c2d7810 */ /* 0x040fe40007f9e0ff */
[----:B------:R-:W-:Y:S02]  /*11a70*/  IADD3 R49, P5, R12, 0x8000, RZ ;  /* 0x000080000c317810 */ /* 0x000fe40007fbe0ff */
[----:B------:R-:W-:Y:S02]  /*11a80*/  LOP3.LUT R32, R32, R33, RZ, 0x3c, !PT ;  /* 0x0000002120207212 */ /* 0x000fe400078e3cff */
[----:B------:R-:W-:Y:S02]  /*11a90*/  IADD3 R57, P2, R12, 0xb000, RZ ;  /* 0x0000b0000c397810 */ /* 0x000fe40007f5e0ff */
[----:B------:R-:W-:Y:S02]  /*11aa0*/  IADD3.X R33, RZ, R13, RZ, P1, !PT ;  /* 0x0000000dff217210 */ /* 0x000fe40000ffe4ff */
[----:B------:R-:W-:-:S02]  /*11ab0*/  LOP3.LUT R6, R7, 0x380, RZ, 0xc0, !PT ;  /* 0x0000038007067812 */ /* 0x000fc400078ec0ff */
[----:B------:R-:W-:Y:S02]  /*11ac0*/  IADD3 R53, P1, R12, 0xa000, RZ ;  /* 0x0000a0000c357810 */ /* 0x000fe40007f3e0ff */
[----:B------:R-:W-:Y:S02]  /*11ad0*/  LOP3.LUT R40, R41, 0x380, RZ, 0xc0, !PT ;  /* 0x0000038029287812 */ /* 0x000fe400078ec0ff */
[----:B------:R-:W-:Y:S02]  /*11ae0*/  LOP3.LUT R44, R45, 0x380, RZ, 0xc0, !PT ;  /* 0x000003802d2c7812 */ /* 0x000fe400078ec0ff */
[----:B------:R-:W-:Y:S02]  /*11af0*/  LOP3.LUT R48, R49, 0x380, RZ, 0xc0, !PT ;  /* 0x0000038031307812 */ /* 0x000fe400078ec0ff */
[----:B------:R-:W-:Y:S02]  /*11b00*/  LOP3.LUT R56, R57, 0x380, RZ, 0xc0, !PT ;  /* 0x0000038039387812 */ /* 0x000fe400078ec0ff */
[----:B------:R-:W-:-:S02]  /*11b10*/  SHF.R.U64 R6, R6, 0x3, RZ ;  /* 0x0000000306067819 */ /* 0x000fc400000012ff */
[----:B------:R-:W-:Y:S02]  /*11b20*/  LOP3.LUT R52, R53, 0x380, RZ, 0xc0, !PT ;  /* 0x0000038035347812 */ /* 0x000fe400078ec0ff */
[----:B------:R-:W-:Y:S02]  /*11b30*/  SHF.R.U64 R40, R40, 0x3, RZ ;  /* 0x0000000328287819 */ /* 0x000fe400000012ff */
[----:B------:R-:W-:Y:S02]  /*11b40*/  SHF.R.U64 R44, R44, 0x3, RZ ;  /* 0x000000032c2c7819 */ /* 0x000fe400000012ff */
[----:B------:R-:W-:Y:S02]  /*11b50*/  SHF.R.U64 R48, R48, 0x3, RZ ;  /* 0x0000000330307819 */ /* 0x000fe400000012ff */
[----:B------:R-:W-:Y:S02]  /*11b60*/  SHF.R.U64 R56, R56, 0x3, RZ ;  /* 0x0000000338387819 */ /* 0x000fe400000012ff */
[----:B------:R-:W-:Y:S01]  /*11b70*/  LOP3.LUT R6, R6, R7, RZ, 0x3c, !PT ;  /* 0x0000000706067212 */ /* 0x000fe200078e3cff */
[----:B------:R-:W-:Y:S01]  /*11b80*/  IMAD.X R7, RZ, RZ, R13, P0 ;  /* 0x000000ffff077224 */ /* 0x000fe200000e060d */
[----:B------:R-:W-:-:S02]  /*11b90*/  SHF.R.U64 R52, R52, 0x3, RZ ;  /* 0x0000000334347819 */ /* 0x000fc400000012ff */
[----:B------:R-:W-:Y:S01]  /*11ba0*/  LOP3.LUT R40, R40, R41, RZ, 0x3c, !PT ;  /* 0x0000002928287212 */ /* 0x000fe200078e3cff */
[--C-:B------:R-:W-:Y:S01]  /*11bb0*/  IMAD.X R41, RZ, RZ, R13.reuse, P3 ;  /* 0x000000ffff297224 */ /* 0x100fe200018e060d */
[----:B------:R-:W-:Y:S01]  /*11bc0*/  LOP3.LUT R44, R44, R45, RZ, 0x3c, !PT ;  /* 0x0000002d2c2c7212 */ /* 0x000fe200078e3cff */
[----:B------:R-:W-:Y:S01]  /*11bd0*/  IMAD.X R45, RZ, RZ, R13, P4 ;  /* 0x000000ffff2d7224 */ /* 0x000fe200020e060d */
[----:B------:R-:W-:Y:S02]  /*11be0*/  LOP3.LUT R48, R48, R49, RZ, 0x3c, !PT ;  /* 0x0000003130307212 */ /* 0x000fe400078e3cff */
[----:B------:R-:W-:Y:S02]  /*11bf0*/  LOP3.LUT R56, R56, R57, RZ, 0x3c, !PT ;  /* 0x0000003938387212 */ /* 0x000fe400078e3cff */
[----:B------:R-:W-:Y:S02]  /*11c00*/  IADD3.X R49, RZ, R13, RZ, P5, !PT ;  /* 0x0000000dff317210 */ /* 0x000fe40002ffe4ff */
[----:B------:R-:W-:-:S02]  /*11c10*/  LOP3.LUT P0, RZ, R236, 0x3, RZ, 0xc0, !PT ;  /* 0x00000003ecff7812 */ /* 0x000fc4000780c0ff */
[C---:B------:R-:W-:Y:S02]  /*11c20*/  IADD3 R73, P3, R12.reuse, 0xc000, RZ ;  /* 0x0000c0000c497810 */ /* 0x040fe40007f7e0ff */
[C---:B------:R-:W-:Y:S02]  /*11c30*/  IADD3 R69, P4, R12.reuse, 0xd000, RZ ;  /* 0x0000d0000c457810 */ /* 0x040fe40007f9e0ff */
[----:B------:R-:W-:Y:S02]  /*11c40*/  IADD3 R65, P5, R12, 0xe000, RZ ;  /* 0x0000e0000c417810 */ /* 0x000fe40007fbe0ff */
[----:B------:R-:W-:Y:S02]  /*11c50*/  IADD3.X R57, RZ, R13, RZ, P2, !PT ;  /* 0x0000000dff397210 */ /* 0x000fe400017fe4ff */
[----:B------:R-:W-:Y:S01]  /*11c60*/  LOP3.LUT R52, R52, R53, RZ, 0x3c, !PT ;  /* 0x0000003534347212 */ /* 0x000fe200078e3cff */
[----:B------:R-:W-:Y:S01]  /*11c70*/  IMAD.X R53, RZ, RZ, R13, P1 ;  /* 0x000000ffff357224 */ /* 0x000fe200008e060d */
[----:B------:R-:W-:-:S02]  /*11c80*/  IADD3 R10, P2, R12, 0xf000, RZ ;  /* 0x0000f0000c0a7810 */ /* 0x000fc40007f5e0ff */
[-C--:B------:R-:W-:Y:S02]  /*11c90*/  ISETP.GE.OR P1, PT, R9, R0.reuse, P0 ;  /* 0x000000000900720c */ /* 0x080fe40000726670 */
[----:B------:R-:W-:Y:S02]  /*11ca0*/  LOP3.LUT R72, R73, 0x380, RZ, 0xc0, !PT ;  /* 0x0000038049487812 */ /* 0x000fe400078ec0ff */
[----:B------:R-:W-:Y:S02]  /*11cb0*/  LOP3.LUT R68, R69, 0x380, RZ, 0xc0, !PT ;  /* 0x0000038045447812 */ /* 0x000fe400078ec0ff */
[----:B------:R-:W-:Y:S02]  /*11cc0*/  LOP3.LUT R64, R65, 0x380, RZ, 0xc0, !PT ;  /* 0x0000038041407812 */ /* 0x000fe400078ec0ff */
[----:B------:R-:W-:Y:S02]  /*11cd0*/  LOP3.LUT R9, R12, 0x380, RZ, 0xc0, !PT ;  /* 0x000003800c097812 */ /* 0x000fe400078ec0ff */
[----:B------:R-:W-:-:S02]  /*11ce0*/  ISETP.GE.OR P0, PT, R5, R0, P0 ;  /* 0x000000000500720c */ /* 0x000fc40000706670 */
[----:B------:R-:W-:Y:S01]  /*11cf0*/  LOP3.LUT R5, R10, 0x380, RZ, 0xc0, !PT ;  /* 0x000003800a057812 */ /* 0x000fe200078ec0ff */
[----:B------:R-:W-:Y:S01]  /*11d00*/  IMAD.MOV.U32 R76, RZ, RZ, R205 ;  /* 0x000000ffff4c7224 */ /* 0x000fe200078e00cd */
[----:B------:R-:W-:Y:S01]  /*11d10*/  SHF.R.U64 R72, R72, 0x3, RZ ;  /* 0x0000000348487819 */ /* 0x000fe200000012ff */
[----:B------:R0:W-:Y:S01]  /*11d20*/  @!P1 STG.E desc[UR40][R54.64], R4 ;  /* 0x0000000436009986 */ /* 0x0001e2000c101928 */
        /* <DEDUP_REMOVED lines=13> */
[----:B------:R-:W-:-:S02]  /*11e00*/  IADD3.X R61, RZ, R13, RZ, P2, !PT ;  /* 0x0000000dff3d7210 */ /* 0x000fc400017fe4ff */
[----:B------:R-:W-:Y:S01]  /*11e10*/  SHF.R.S32.HI R77, RZ, 0x1f, R205 ;  /* 0x0000001fff4d7819 */ /* 0x000fe200000114cd */
[----:B------:R-:W-:Y:S01]  /*11e20*/  IMAD R78, R21, UR4, RZ ;  /* 0x00000004154e7c24 */ /* 0x000fe2000f8e02ff */
[----:B------:R-:W-:Y:S01]  /*11e30*/  LOP3.LUT R60, R5, R10, RZ, 0x3c, !PT ;  /* 0x0000000a053c7212 */ /* 0x000fe200078e3cff */
[----:B------:R-:W5:Y:S01]  /*11e40*/  LD.E.128 R12, desc[UR40][R14.64] ;  /* 0x000000280e0c7980 */ /* 0x000f62000c101d00 */
[----:B------:R-:W-:-:S03]  /*11e50*/  IMAD.WIDE.U32 R20, R79, UR4, R76 ;  /* 0x000000044f147c25 */ /* 0x000fc6000f8e004c */
[----:B------:R-:W5:Y:S04]  /*11e60*/  LD.E.128 R8, desc[UR40][R8.64] ;  /* 0x0000002808087980 */ /* 0x000f68000c101d00 */
[----:B------:R-:W5:Y:S01]  /*11e70*/  LD.E.128 R24, desc[UR40][R24.64] ;  /* 0x0000002818187980 */ /* 0x000f62000c101d00 */
        /* <DEDUP_REMOVED lines=8> */
[----:B0-----:R-:W5:Y:S04]  /*11f00*/  LD.E.128 R4, desc[UR40][R6.64] ;  /* 0x0000002806047980 */ /* 0x001f68000c101d00 */
[----:B-1----:R-:W5:Y:S04]  /*11f10*/  LD.E.128 R52, desc[UR40][R52.64] ;  /* 0x0000002834347980 */ /* 0x002f68000c101d00 */
        /* <DEDUP_REMOVED lines=11> */
[----:B------:R-:W-:-:S02]  /*11fd0*/  IMAD.IADD R21, R21, 0x1, R79 ;  /* 0x0000000115157824 */ /* 0x000fc400078e024f */
[----:B------:R-:W-:Y:S02]  /*11fe0*/  IMAD R79, R229, -0x80, R0 ;  /* 0xffffff80e54f7824 */ /* 0x000fe400078e0200 */
[----:B------:R-:W-:Y:S02]  /*11ff0*/  VIADD R0, R206, 0x40 ;  /* 0x00000040ce007836 */ /* 0x000fe40000000000 */
[----:B------:R-:W-:Y:S01]  /*12000*/  IMAD R78, R80, UR4, RZ ;  /* 0x00000004504e7c24 */ /* 0x000fe2000f8e02ff */
[CC--:B------:R-:W-:Y:S01]  /*12010*/  ISETP.GE.AND P3, PT, R206.reuse, R79.reuse, PT ;  /* 0x0000004fce00720c */ /* 0x0c0fe20003f66270 */
[C---:B------:R-:W-:Y:S01]  /*12020*/  IMAD.WIDE.U32 R20, R213.reuse, UR4, R20 ;  /* 0x00000004d5147c25 */ /* 0x040fe2000f8e0014 */
[----:B------:R-:W-:Y:S02]  /*12030*/  IADD3 R3, R206, 0x20, RZ ;  /* 0x00000020ce037810 */ /* 0x000fe40007ffe0ff */
[-C--:B------:R-:W-:Y:S01]  /*12040*/  ISETP.GE.AND P0, PT, R0, R79.reuse, PT ;  /* 0x0000004f0000720c */ /* 0x080fe20003f06270 */
[----:B------:R-:W-:Y:S01]  /*12050*/  IMAD R77, R213, UR5, R78 ;  /* 0x00000005d54d7c24 */ /* 0x000fe2000f8e024e */
[----:B------:R-:W-:Y:S01]  /*12060*/  IADD3 R0, R18, 0x22820, RZ ;  /* 0x0002282012007810 */ /* 0x000fe20007ffe0ff */
[----:B------:R-:W-:Y:S01]  /*12070*/  VIADD R76, R206, 0x60 ;  /* 0x00000060ce4c7836 */ /* 0x000fe20000000000 */
[----:B------:R-:W-:Y:S01]  /*12080*/  ULDC.64 UR4, c[0x0][0xae8] ;  /* 0x0002ba0000047ab9 */ /* 0x000fe20000000a00 */
[-C--:B------:R-:W-:Y:S01]  /*12090*/  ISETP.GE.AND P2, PT, R3, R79.reuse, PT ;  /* 0x0000004f0300720c */ /* 0x080fe20003f46270 */
[----:B------:R-:W-:Y:S01]  /*120a0*/  IMAD.IADD R21, R21, 0x1, R77 ;  /* 0x0000000115157824 */ /* 0x000fe200078e024d */
[----:B------:R-:W-:Y:S01]  /*120b0*/  PRMT R0, RZ, 0x654, R0 ;  /* 0x00000654ff007816 */ /* 0x000fe20000000000 */
[----:B------:R-:W-:Y:S01]  /*120c0*/  IMAD R3, R234, UR4, RZ ;  /* 0x00000004ea037c24 */ /* 0x000fe2000f8e02ff */
[----:B------:R-:W-:Y:S01]  /*120d0*/  ISETP.GE.AND P1, PT, R76, R79, PT ;  /* 0x0000004f4c00720c */ /* 0x000fe20003f26270 */
[C---:B------:R-:W-:Y:S01]  /*120e0*/  IMAD.WIDE.U32 R78, R220.reuse, UR4, R20 ;  /* 0x00000004dc4e7c25 */ /* 0x040fe2000f8e0014 */
[----:B------:R-:W-:Y:S01]  /*120f0*/  SHF.R.S32.HI R207, RZ, 0x1f, R206 ;  /* 0x0000001fffcf7819 */ /* 0x000fe200000114ce */
[----:B0-----:R0:W-:Y:S01]  /*12100*/  SYNCS.ARRIVE.TRANS64.RED.A1T0 RZ, [R0+URZ], RZ ;  /* 0x000000ff00ff79a7 */ /* 0x0011e2000810043f */
[----:B------:R-:W-:Y:S01]  /*12110*/  BSSY B1, `(.L_x_11100) ;  /* 0x000001b000017945 */ /* 0x000fe20003800000 */
[----:B------:R-:W-:-:S02]  /*12120*/  IMAD R3, R220, UR5, R3 ;  /* 0x00000005dc037c24 */ /* 0x000fc4000f8e0203 */
[----:B------:R-:W-:-:S04]  /*12130*/  IMAD.WIDE R76, R229, 0x80, R206 ;  /* 0x00000080e54c7825 */ /* 0x000fc800078e02ce */
[----:B------:R-:W-:Y:S01]  /*12140*/  IMAD.IADD R83, R79, 0x1, R3 ;  /* 0x000000014f537824 */ /* 0x000fe200078e0203 */
[----:B0-----:R-:W-:Y:S06]  /*12150*/  @P3 BRA `(.L_x_11101) ;  /* 0x0000000000583947 */ /* 0x001fec0003800000 */
[----:B------:R-:W-:Y:S01]  /*12160*/  ULDC.64 UR4, c[0x0][0xad8] ;  /* 0x0002b60000047ab9 */ /* 0x000fe20000000a00 */
[----:B------:R-:W-:Y:S01]  /*12170*/  IMAD.MOV.U32 R20, RZ, RZ, R78 ;  /* 0x000000ffff147224 */ /* 0x000fe200078e004e */
[----:B------:R-:W-:Y:S01]  /*12180*/  ULDC.64 UR6, c[0x0][0xa80] ;  /* 0x0002a00000067ab9 */ /* 0x000fe20000000a00 */
[----:B------:R-:W-:Y:S02]  /*12190*/  IMAD.MOV.U32 R21, RZ, RZ, R83 ;  /* 0x000000ffff157224 */ /* 0x000fe400078e0053 */
[----:B------:R-:W-:Y:S02]  /*121a0*/  IMAD R3, R77, UR4, RZ ;  /* 0x000000044d037c24 */ /* 0x000fe4000f8e02ff */
[C---:B------:R-:W-:Y:S01]  /*121b0*/  IMAD.WIDE.U32 R20, R76.reuse, UR4, R20 ;  /* 0x000000044c147c25 */ /* 0x040fe2000f8e0014 */
[----:B------:R-:W-:Y:S02]  /*121c0*/  ULDC UR4, c[0x0][0xa8c] ;  /* 0x0002a30000047ab9 */ /* 0x000fe40000000800 */
[C---:B------:R-:W-:Y:S01]  /*121d0*/  ISETP.GE.AND P5, PT, R205.reuse, UR4, PT ;  /* 0x00000004cd007c0c */ /* 0x040fe2000bfa6270 */
[----:B------:R-:W-:Y:S01]  /*121e0*/  IMAD R3, R76, UR5, R3 ;  /* 0x000000054c037c24 */ /* 0x000fe2000f8e0203 */
[----:B------:R-:W-:Y:S01]  /*121f0*/  LEA R80, P3, R20, UR6, 0x1 ;  /* 0x0000000614507c11 */ /* 0x000fe2000f8608ff */
[----:B------:R-:W-:-:S03]  /*12200*/  VIADD R0, R205, 0x40 ;  /* 0x00000040cd007836 */ /* 0x000fc60000000000 */
[----:B------:R-:W-:Y:S02]  /*12210*/  IADD3 R3, R21, R3, RZ ;  /* 0x0000000315037210 */ /* 0x000fe40007ffe0ff */
[----:B------:R-:W-:Y:S01]  /*12220*/  ISETP.GE.AND P4, PT, R0, UR4, PT ;  /* 0x0000000400007c0c */ /* 0x000fe2000bf86270 */
[C---:B------:R-:W-:Y:S01]  /*12230*/  VIADD R0, R205.reuse, 0xc0 ;  /* 0x000000c0cd007836 */ /* 0x040fe20000000000 */
        /* <DEDUP_REMOVED lines=8> */
.L_x_11101:
[----:B------:R-:W-:Y:S05]  /*122c0*/  BSYNC B1 ;  /* 0x0000000000017941 */ /* 0x000fea0003800000 */
.L_x_11100:
[----:B------:R-:W-:Y:S04]  /*122d0*/  BSSY B1, `(.L_x_11102) ;  /* 0x000001a000017945 */ /* 0x000fe80003800000 */
[----:B------:R-:W-:Y:S05]  /*122e0*/  @P2 BRA `(.L_x_11103) ;  /* 0x0000000000602947 */ /* 0x000fea0003800000 */
[----:B------:R-:W-:Y:S01]  /*122f0*/  IADD3 R3, P2, R76, 0x20, RZ ;  /* 0x000000204c037810 */ /* 0x000fe20007f5e0ff */
[----:B------:R-:W-:Y:S01]  /*12300*/  ULDC.64 UR6, c[0x0][0xad8] ;  /* 0x0002b60000067ab9 */ /* 0x000fe20000000a00 */
[----:B0----5:R-:W-:Y:S01]  /*12310*/  IMAD.MOV.U32 R8, RZ, RZ, R78 ;  /* 0x000000ffff087224 */ /* 0x021fe200078e004e */
        /* <DEDUP_REMOVED lines=10> */
[----:B------:R-:W-:Y:S02]  /*123c0*/  IADD3 R0, R205, 0x80, RZ ;  /* 0x00000080cd007810 */ /* 0x000fe40007ffe0ff */
[----:B------:R-:W-:Y:S01]  /*123d0*/  IMAD.IADD R3, R9, 0x1, R3 ;  /* 0x0000000109037824 */ /* 0x000fe200078e0203 */
[----:B------:R-:W-:Y:S01]  /*123e0*/  LEA R10, P5, R8, UR6, 0x1 ;  /* 0x00000006080a7c11 */ /* 0x000fe2000f8a08ff */
        /* <DEDUP_REMOVED lines=8> */
.L_x_11103:
[----:B------:R-:W-:Y:S05]  /*12470*/  BSYNC B1 ;  /* 0x0000000000017941 */ /* 0x000fea0003800000 */
.L_x_11102:
[----:B------:R-:W-:Y:S04]  /*12480*/  BSSY B1, `(.L_x_11104) ;  /* 0x000001a000017945 */ /* 0x000fe80003800000 */
[----:B------:R-:W-:Y:S05]  /*12490*/  @P0 BRA `(.L_x_11105) ;  /* 0x0000000000600947 */ /* 0x000fea0003800000 */
[----:B------:R-:W-:Y:S01]  /*124a0*/  IADD3 R3, P0, R76, 0x40, RZ ;  /* 0x000000404c037810 */ /* 0x000fe20007f1e0ff */
[C---:B-1---5:R-:W-:Y:S01]  /*124b0*/  VIADD R4, R205.reuse, 0x40 ;  /* 0x00000040cd047836 */ /* 0x062fe20000000000 */
[----:B------:R-:W-:Y:S01]  /*124c0*/  IADD3 R5, R205, 0x80, RZ ;  /* 0x00000080cd057810 */ /* 0x000fe20007ffe0ff */
[----:B------:R-:W-:Y:S01]  /*124d0*/  ULDC UR4, c[0x0][0xa8c] ;  /* 0x0002a30000047ab9 */ /* 0x000fe20000000800 */
[----:B------:R-:W-:Y:S01]  /*124e0*/  ULDC.64 UR6, c[0x0][0xad8] ;  /* 0x0002b60000067ab9 */ /* 0x000fe20000000a00 */
[----:B------:R-:W-:Y:S01]  /*124f0*/  IMAD.X R0, RZ, RZ, R77, P0 ;  /* 0x000000ffff007224 */ /* 0x000fe200000e064d */
[----:B------:R-:W-:Y:S01]  /*12500*/  ISETP.GE.AND P4, PT, R5, UR4, PT ;  /* 0x0000000405007c0c */ /* 0x000fe2000bf86270 */
[C---:B------:R-:W-:Y:S01]  /*12510*/  VIADD R6, R205.reuse, 0xc0 ;  /* 0x000000c0cd067836 */ /* 0x040fe20000000000 */
        /* <DEDUP_REMOVED lines=16> */
.L_x_11105:
[----:B------:R-:W-:Y:S05]  /*12620*/  BSYNC B1 ;  /* 0x0000000000017941 */ /* 0x000fea0003800000 */
.L_x_11104:
        /* <DEDUP_REMOVED lines=16> */
[----:B------:R-:W-:Y:S02]  /*12730*/  IADD3 R0, R205, 0xc0, RZ ;  /* 0x000000c0cd007810 */ /* 0x000fe40007ffe0ff */
[----:B------:R-:W-:Y:S01]  /*12740*/  IMAD.IADD R3, R5, 0x1, R3 ;  /* 0x0000000105037824 */ /* 0x000fe200078e0203 */
[----:B--2---:R-:W-:-:S04]  /*12750*/  LEA R6, P0, R4, UR6, 0x1 ;  /* 0x0000000604067c11 */ /* 0x004fc8000f8008ff */
        /* <DEDUP_REMOVED lines=8> */
.L_x_11098:
[----:B------:R-:W0:Y:S01]  /*127e0*/  S2R R0, SR_TID.X ;  /* 0x0000000000007919 */ /* 0x000e220000002100 */
[----:B------:R-:W-:Y:S01]  /*127f0*/  ULDC.64 UR4, c[0x0][0xbd8] ;  /* 0x0002f60000047ab9 */ /* 0x000fe20000000a00 */
[----:B------:R-:W-:Y:S01]  /*12800*/  IMAD.MOV.U32 R3, RZ, RZ, RZ ;  /* 0x000000ffff037224 */ /* 0x000fe200078e00ff */
        /* <DEDUP_REMOVED lines=9> */
[----:B------:R-:W-:Y:S01]  /*128a0*/  ULDC UR4, c[0x0][0xa88] ;  /* 0x0002a20000047ab9 */ /* 0x000fe20000000800 */
[----:B0-----:R-:W-:-:S02]  /*128b0*/  VIADD R6, R0, 0xffffff80 ;  /* 0xffffff8000067836 */ /* 0x001fc40000000000 */
[----:B------:R-:W-:Y:S01]  /*128c0*/  @P1 IADD3.X R219, R219, UR5, RZ, P2, !PT ;  /* 0x00000005dbdb1c10 */ /* 0x000fe200097fe4ff */
[----:B------:R-:W-:-:S06]  /*128d0*/  IMAD.U32 R0, RZ, RZ, UR4 ;  /* 0x00000004ff007e24 */ /* 0x000fcc000f8e00ff */
[----:B------:R0:W5:Y:S01]  /*128e0*/  @P1 LDG.E R0, desc[UR40][R218.64] ;  /* 0x00000028da001981 */ /* 0x000162000c1e1900 */
[----:B------:R-:W-:Y:S01]  /*128f0*/  ISETP.GT.AND P2, PT, R6, 0x7f, PT ;  /* 0x0000007f0600780c */ /* 0x000fe20003f44270 */
[----:B------:R-:W-:-:S12]  /*12900*/  @P1 BRA `(.L_x_11107) ;  /* 0x0000000000101947 */ /* 0x000fd80003800000 */
[----:B------:R-:W-:Y:S05]  /*12910*/  @!P0 BRA `(.L_x_11107) ;  /* 0x00000000000c8947 */ /* 0x000fea0003800000 */
[----:B------:R-:W2:Y:S04]  /*12920*/  LDG.E R7, desc[UR40][R4.64] ;  /* 0x0000002804077981 */ /* 0x000ea8000c1e1900 */
[----:B-----5:R-:W2:Y:S02]  /*12930*/  LDG.E R0, desc[UR40][R4.64+0x4] ;  /* 0x0000042804007981 */ /* 0x020ea4000c1e1900 */
[----:B--2---:R-:W-:-:S07]  /*12940*/  IADD3 R0, -R7, R0, RZ ;  /* 0x0000000007007210 */ /* 0x004fce0007ffe1ff */
.L_x_11107:
[----:B------:R-:W-:Y:S01]  /*12950*/  BSSY B1, `(.L_x_11108) ;  /* 0x000001d000017945 */ /* 0x000fe20003800000 */
[----:B------:R-:W-:Y:S02]  /*12960*/  SHF.R.S32.HI R9, RZ, 0x1f, R213 ;  /* 0x0000001fff097819 */ /* 0x000fe400000114d5 */
[----:B------:R-:W-:Y:S02]  /*12970*/  SHF.R.S32.HI R10, RZ, 0x1f, R205 ;  /* 0x0000001fff0a7819 */ /* 0x000fe400000114cd */
[----:B------:R-:W-:Y:S02]  /*12980*/  SEL R11, R220, RZ, !P0 ;  /* 0x000000ffdc0b7207 */ /* 0x000fe40004000000 */
[----:B------:R-:W-:Y:S02]  /*12990*/  SEL R234, R234, RZ, !P0 ;  /* 0x000000ffeaea7207 */ /* 0x000fe40004000000 */
[----:B-----5:R-:W-:Y:S01]  /*129a0*/  SHF.R.S32.HI R8, RZ, 0x1f, R3 ;  /* 0x0000001fff087819 */ /* 0x020fe20000011403 */
[----:B------:R-:W-:Y:S06]  /*129b0*/  @P2 BRA `(.L_x_11109) ;  /* 0x0000000000582947 */ /* 0x000fec0003800000 */
[----:B------:R-:W5:Y:S02]  /*129c0*/  S2R R4, SR_TID.X ;  /* 0x0000000000047919 */ /* 0x000f640000002100 */
[----:B-----5:R-:W-:-:S04]  /*129d0*/  IMAD R4, R229, 0x80, R4 ;  /* 0x00000080e5047824 */ /* 0x020fc800078e0204 */
        /* <DEDUP_REMOVED lines=20> */
.L_x_11109:
[----:B------:R-:W-:Y:S05]  /*12b20*/  BSYNC B1 ;  /* 0x0000000000017941 */ /* 0x000fea0003800000 */
.L_x_11108:
[----:B------:R-:W-:Y:S01]  /*12b30*/  ULDC.64 UR4, c[0x0][0xaa0] ;  /* 0x0002a80000047ab9 */ /* 0x000fe20000000a00 */
[----:B------:R-:W-:Y:S01]  /*12b40*/  IMAD.MOV.U32 R4, RZ, RZ, R205 ;  /* 0x000000ffff047224 */ /* 0x000fe200078e00cd */
[----:B------:R-:W-:Y:S01]  /*12b50*/  BSSY B1, `(.L_x_11110) ;  /* 0x000002f000017945 */ /* 0x000fe20003800000 */
[----:B0-----:R-:W-:Y:S02]  /*12b60*/  IMAD.MOV.U32 R5, RZ, RZ, R10 ;  /* 0x000000ffff057224 */ /* 0x001fe400078e000a */
[----:B------:R-:W-:Y:S02]  /*12b70*/  IMAD R6, R8, UR4, RZ ;  /* 0x0000000408067c24 */ /* 0x000fe4000f8e02ff */
[----:B------:R-:W-:-:S04]  /*12b80*/  IMAD.WIDE.U32 R4, R3, UR4, R4 ;  /* 0x0000000403047c25 */ /* 0x000fc8000f8e0004 */
[----:B------:R-:W-:Y:S01]  /*12b90*/  IMAD R3, R3, UR5, R6 ;  /* 0x0000000503037c24 */ /* 0x000fe2000f8e0206 */
[----:B------:R-:W-:Y:S01]  /*12ba0*/  ULDC.64 UR4, c[0x0][0xae0] ;  /* 0x0002b80000047ab9 */ /* 0x000fe20000000a00 */
[----:B-12---:R-:W-:Y:S02]  /*12bb0*/  IMAD R13, R229, -0x80, R0 ;  /* 0xffffff80e50d7824 */ /* 0x006fe400078e0200 */
[----:B------:R-:W-:Y:S01]  /*12bc0*/  IMAD R6, R9, UR4, RZ ;  /* 0x0000000409067c24 */ /* 0x000fe2000f8e02ff */
[----:B------:R-:W-:Y:S01]  /*12bd0*/  IADD3 R5, R5, R3, RZ ;  /* 0x0000000305057210 */ /* 0x000fe20007ffe0ff */
[C---:B------:R-:W-:Y:S01]  /*12be0*/  VIADD R0, R206.reuse, 0x20 ;  /* 0x00000020ce007836 */ /* 0x040fe20000000000 */
[-C--:B------:R-:W-:Y:S01]  /*12bf0*/  ISETP.GE.AND P1, PT, R206, R13.reuse, PT ;  /* 0x0000000dce00720c */ /* 0x080fe20003f26270 */
[C---:B------:R-:W-:Y:S01]  /*12c00*/  IMAD R3, R213.reuse, UR5, R6 ;  /* 0x00000005d5037c24 */ /* 0x040fe2000f8e0206 */
[----:B------:R-:W-:Y:S01]  /*12c10*/  SHF.R.S32.HI R9, RZ, 0x1f, R206 ;  /* 0x0000001fff097819 */ /* 0x000fe200000114ce */
[----:B------:R-:W-:Y:S01]  /*12c20*/  IMAD.WIDE.U32 R4, R213, UR4, R4 ;  /* 0x00000004d5047c25 */ /* 0x000fe2000f8e0004 */
[----:B------:R-:W-:Y:S01]  /*12c30*/  ULDC.64 UR4, c[0x0][0xae8] ;  /* 0x0002ba0000047ab9 */ /* 0x000fe20000000a00 */
[----:B------:R-:W-:-:S02]  /*12c40*/  ISETP.GE.AND P0, PT, R0, R13, PT ;  /* 0x0000000d0000720c */ /* 0x000fc40003f06270 */
[----:B------:R-:W-:Y:S02]  /*12c50*/  IMAD.IADD R5, R5, 0x1, R3 ;  /* 0x0000000105057824 */ /* 0x000fe400078e0203 */
[----:B------:R-:W-:Y:S02]  /*12c60*/  IMAD R0, R234, UR4, RZ ;  /* 0x00000004ea007c24 */ /* 0x000fe4000f8e02ff */
[----:B------:R-:W-:-:S04]  /*12c70*/  IMAD.WIDE.U32 R6, R11, UR4, R4 ;  /* 0x000000040b067c25 */ /* 0x000fc8000f8e0004 */
[----:B------:R-:W-:Y:S01]  /*12c80*/  IMAD R3, R11, UR5, R0 ;  /* 0x000000050b037c24 */ /* 0x000fe2000f8e0200 */
[----:B------:R-:W-:Y:S01]  /*12c90*/  IADD3 R0, R206, 0x40, RZ ;  /* 0x00000040ce007810 */ /* 0x000fe20007ffe0ff */
[----:B------:R-:W-:Y:S02]  /*12ca0*/  IMAD.MOV.U32 R8, RZ, RZ, R206 ;  /* 0x000000ffff087224 */ /* 0x000fe400078e00ce */
[----:B------:R-:W-:Y:S02]  /*12cb0*/  IMAD.IADD R11, R7, 0x1, R3 ;  /* 0x00000001070b7824 */ /* 0x000fe400078e0203 */
[----:B------:R-:W-:Y:S01]  /*12cc0*/  IMAD.WIDE R8, R229, 0x80, R8 ;  /* 0x00000080e5087825 */ /* 0x000fe200078e0208 */
        /* <DEDUP_REMOVED lines=9> */
[----:B------:R-:W-:Y:S01]  /*12d60*/  IMAD.MOV.U32 R4, RZ, RZ, R6 ;  /* 0x000000ffff047224 */ /* 0x000fe200078e0006 */
[C---:B------:R-:W-:Y:S01]  /*12d70*/  IADD3 R10, R205.reuse, 0xc0, RZ ;  /* 0x000000c0cd0a7810 */ /* 0x040fe20007ffe0ff */
[C---:B------:R-:W-:Y:S01]  /*12d80*/  IMAD R3, R8.reuse, UR7, R3 ;  /* 0x0000000708037c24 */ /* 0x040fe2000f8e0203 */
[----:B------:R-:W-:Y:S01]  /*12d90*/  ISETP.GE.AND P2, PT, R205, UR4, PT ;  /* 0x00000004cd007c0c */ /* 0x000fe2000bf46270 */
[----:B------:R-:W-:Y:S01]  /*12da0*/  IMAD.WIDE.U32 R4, R8, UR6, R4 ;  /* 0x0000000608047c25 */ /* 0x000fe2000f8e0004 */
[----:B------:R-:W-:Y:S01]  /*12db0*/  ISETP.GE.AND P5, PT, R10, UR4, PT ;  /* 0x000000040a007c0c */ /* 0x000fe2000bfa6270 */
[----:B------:R-:W-:-:S02]  /*12dc0*/  ULDC.64 UR6, c[0x0][0xa80] ;  /* 0x0002a00000067ab9 */ /* 0x000fc40000000a00 */
[----:B------:R-:W-:Y:S01]  /*12dd0*/  IMAD.IADD R3, R5, 0x1, R3 ;  /* 0x0000000105037824 */ /* 0x000fe200078e0203 */
[----:B------:R-:W-:-:S04]  /*12de0*/  LEA R14, P1, R4, UR6, 0x1 ;  /* 0x00000006040e7c11 */ /* 0x000fc8000f8208ff */
[----:B------:R-:W-:-:S05]  /*12df0*/  LEA.HI.X R15, R4, UR7, R3, 0x1, P1 ;  /* 0x00000007040f7c11 */ /* 0x000fca00088f0c03 */
[----:B------:R0:W-:Y:S04]  /*12e00*/  @!P2 STG.E.128 desc[UR40][R14.64], RZ ;  /* 0x000000ff0e00a986 */ /* 0x0001e8000c101d28 */
[----:B------:R0:W-:Y:S04]  /*12e10*/  @!P3 STG.E.128 desc[UR40][R14.64+0x80], RZ ;  /* 0x000080ff0e00b986 */ /* 0x0001e8000c101d28 */
[----:B------:R0:W-:Y:S04]  /*12e20*/  @!P4 STG.E.128 desc[UR40][R14.64+0x100], RZ ;  /* 0x000100ff0e00c986 */ /* 0x0001e8000c101d28 */
[----:B------:R0:W-:Y:S02]  /*12e30*/  @!P5 STG.E.128 desc[UR40][R14.64+0x180], RZ ;  /* 0x000180ff0e00d986 */ /* 0x0001e4000c101d28 */
.L_x_11111:
[----:B------:R-:W-:Y:S05]  /*12e40*/  BSYNC B1 ;  /* 0x0000000000017941 */ /* 0x000fea0003800000 */
.L_x_11110:
[----:B------:R-:W-:Y:S01]  /*12e50*/  BSSY B1, `(.L_x_11112) ;  /* 0x000001c000017945 */ /* 0x000fe20003800000 */
[----:B------:R-:W-:Y:S02]  /*12e60*/  ISETP.GE.AND P1, PT, R0, R13, PT ;  /* 0x0000000d0000720c */ /* 0x000fe40003f26270 */
[----:B------:R-:W-:Y:S01]  /*12e70*/  IADD3 R10, R206, 0x60, RZ ;  /* 0x00000060ce0a7810 */ /* 0x000fe20007ffe0ff */
        /* <DEDUP_REMOVED lines=25> */
.L_x_11113:
[----:B------:R-:W-:Y:S05]  /*13010*/  BSYNC B1 ;  /* 0x0000000000017941 */ /* 0x000fea0003800000 */
.L_x_11112:
[----:B------:R-:W-:Y:S01]  /*13020*/  BSSY B1, `(.L_x_11114) ;  /* 0x000001b000017945 */ /* 0x000fe20003800000 */
[----:B------:R-:W-:-:S03]  /*13030*/  ISETP.GE.AND P0, PT, R10, R13, PT ;  /* 0x0000000d0a00720c */ /* 0x000fc60003f06270 */
[----:B------:R-:W-:Y:S10]  /*13040*/  @P1 BRA `(.L_x_11115) ;  /* 0x0000000000601947 */ /* 0x000ff40003800000 */
[----:B------:R-:W-:Y:S01]  /*13050*/  IADD3 R3, P1, R8, 0x40, RZ ;  /* 0x0000004008037810 */ /* 0x000fe20007f3e0ff */
[C---:B------:R-:W-:Y:S01]  /*13060*/  VIADD R5, R205.reuse, 0x80 ;  /* 0x00000080cd057836 */ /* 0x040fe20000000000 */
[C---:B------:R-:W-:Y:S01]  /*13070*/  IADD3 R4, R205.reuse, 0x40, RZ ;  /* 0x00000040cd047810 */ /* 0x040fe20007ffe0ff */
        /* <DEDUP_REMOVED lines=21> */
.L_x_11115:
[----:B------:R-:W-:Y:S05]  /*131d0*/  BSYNC B1 ;  /* 0x0000000000017941 */ /* 0x000fea0003800000 */
.L_x_11114:
[----:B------:R-:W-:Y:S05]  /*131e0*/  @P0 BRA `(.L_x_11106) ;  /* 0x0000000000600947 */ /* 0x000fea0003800000 */
[----:B------:R-:W-:Y:S01]  /*131f0*/  IADD3 R3, P0, R8, 0x60, RZ ;  /* 0x0000006008037810 */ /* 0x000fe20007f1e0ff */
[C---:B------:R-:W-:Y:S01]  /*13200*/  VIADD R0, R205.reuse, 0x40 ;  /* 0x00000040cd007836 */ /* 0x040fe20000000000 */
[----:B------:R-:W-:Y:S01]  /*13210*/  MOV R5, R11 ;  /* 0x0000000b00057202 */ /* 0x000fe20000000f00 */
[----:B------:R-:W-:Y:S01]  /*13220*/  ULDC UR4, c[0x0][0xa8c] ;  /* 0x0002a30000047ab9 */ /* 0x000fe20000000800 */
[----:B------:R-:W-:Y:S01]  /*13230*/  ULDC.64 UR6, c[0x0][0xad8] ;  /* 0x0002b60000067ab9 */ /* 0x000fe20000000a00 */
[----:B------:R-:W-:Y:S01]  /*13240*/  IMAD.X R8, RZ, RZ, R9, P0 ;  /* 0x000000ffff087224 */ /* 0x000fe200000e0609 */
[----:B------:R-:W-:Y:S01]  /*13250*/  ISETP.GE.AND P2, PT, R0, UR4, PT ;  /* 0x0000000400007c0c */ /* 0x000fe2000bf46270 */
[----:B------:R-:W-:Y:S01]  /*13260*/  IMAD.MOV.U32 R4, RZ, RZ, R6 ;  /* 0x000000ffff047224 */ /* 0x000fe200078e0006 */
[C---:B------:R-:W-:Y:S01]  /*13270*/  IADD3 R0, R205.reuse, 0xc0, RZ ;  /* 0x000000c0cd007810 */ /* 0x040fe20007ffe0ff */
        /* <DEDUP_REMOVED lines=15> */
.L_x_11106:
[----:B------:R-:W-:Y:S05]  /*13370*/  BSYNC B0 ;  /* 0x0000000000007941 */ /* 0x000fea0003800000 */
.L_x_11097:
[----:B------:R-:W-:Y:S02]  /*13380*/  ULDC UR4, c[0x0][0xc14] ;  /* 0x0003050000047ab9 */ /* 0x000fe40000000800 */
[----:B----4-:R-:W-:-:S13]  /*13390*/  ISETP.GE.AND P0, PT, R203, UR4, PT ;  /* 0x00000004cb007c0c */ /* 0x010fda000bf06270 */
[----:B------:R-:W-:Y:S05]  /*133a0*/  @!P0 BRA `(.L_x_11116) ;  /* 0xfffffed800f48947 */ /* 0x000fea000383ffff */
[----:B------:R-:W-:Y:S05]  /*133b0*/  BRA `(.L_x_10962) ;  /* 0x0000005800b47947 */ /* 0x000fea0003800000 */
.L_x_10960:
        /* <DEDUP_REMOVED lines=61> */
.L_x_11121:
        /* <DEDUP_REMOVED lines=15> */
.L_x_11120:
[----:B------:R-:W-:Y:S05]  /*13880*/  BSYNC B0 ;  /* 0x0000000000007941 */ /* 0x000fea0003800000 */
.L_x_11119:
        /* <DEDUP_REMOVED lines=25> */
.L_x_11117:
        /* <DEDUP_REMOVED lines=20> */
.L_x_11122:
        /* <DEDUP_REMOVED lines=56> */
.L_x_11118:
[----:B------:R-:W-:Y:S01]  /*13ee0*/  IMAD.MOV.U32 R17, RZ, RZ, RZ ;  /* 0x000000ffff117224 */ /* 0x000fe200078e00ff */
[----:B------:R-:W-:Y:S01]  /*13ef0*/  MOV R16, UR6 ;  /* 0x0000000600107c02 */ /* 0x000fe20008000f00 */
[----:B------:R-:W-:-:S07]  /*13f00*/  IMAD.MOV.U32 R18, RZ, RZ, RZ ;  /* 0x000000ffff127224 */ /* 0x000fce00078e00ff */
.L_x_11123:
        /* <DEDUP_REMOVED lines=22> */
.L_x_11208:
        /* <DEDUP_REMOVED lines=57> */
.L_x_11125:
        /* <DEDUP_REMOVED lines=14> */
.L_x_11126:
[----:B------:R-:W-:Y:S05]  /*144e0*/  @!P3 BRA `(.L_x_11127) ;  /* 0x00000000000cb947 */ /* 0x000fea0003800000 */
[----:B------:R-:W2:Y:S04]  /*144f0*/  LDG.E R9, desc[UR40][R6.64] ;  /* 0x0000002806097981 */ /* 0x000ea8000c1e1900 */
[----:B------:R-:W2:Y:S02]  /*14500*/  LDG.E R6, desc[UR40][R6.64+0x4] ;  /* 0x0000042806067981 */ /* 0x000ea4000c1e1900 */
[----:B--2---:R-:W-:-:S07]  /*14510*/  IADD3 R9, -R9, R6, RZ ;  /* 0x0000000609097210 */ /* 0x004fce0007ffe1ff */
.L_x_11127:
[----:B0-----:R-:W2:Y:S01]  /*14520*/  @P1 LDG.E R2, desc[UR40][R4.64] ;  /* 0x0000002804021981 */ /* 0x001ea2000c1e1900 */
[----:B-----5:R-:W-:-:S03]  /*14530*/  IMAD.IADD R9, R9, 0x1, -R8 ;  /* 0x0000000109097824 */ /* 0x020fc600078e0a08 */
[----:B------:R-:W2:Y:S01]  /*14540*/  @P1 LDG.E R4, desc[UR40][R4.64+0x4] ;  /* 0x0000042804041981 */ /* 0x000ea2000c1e1900 */
[----:B------:R-:W-:Y:S01]  /*14550*/  LEA R3, R17, 0xdf, 0x7 ;  /* 0x000000df11037811 */ /* 0x000fe200078e38ff */
[----:B------:R-:W-:Y:S01]  /*14560*/  BSSY B0, `(.L_x_11128) ;  /* 0x00000ee000007945 */ /* 0x000fe20003800000 */
[----:B------:R-:W-:Y:S01]  /*14570*/  PLOP3.LUT P2, PT, PT, PT, PT, 0x80, 0x0 ;  /* 0x000000000000781c */ /* 0x000fe20003f4f070 */
[----:B--2---:R-:W-:-:S04]  /*14580*/  @P1 IMAD.IADD R0, R4, 0x1, -R2 ;  /* 0x0000000104001824 */ /* 0x004fc800078e0a02 */
[----:B------:R-:W-:-:S05]  /*14590*/  IMAD.IADD R2, R9, 0x1, R0 ;  /* 0x0000000109027824 */ /* 0x000fca00078e0200 */
[C---:B------:R-:W-:Y:S02]  /*145a0*/  IADD3 R3, R2.reuse, R3, -R10 ;  /* 0x0000000302037210 */ /* 0x040fe40007ffe80a */
[----:B------:R-:W-:-:S05]  /*145b0*/  IADD3 R2, R2, 0x5f, RZ ;  /* 0x0000005f02027810 */ /* 0x000fca0007ffe0ff */
[----:B------:R-:W-:-:S04]  /*145c0*/  IMAD.HI R2, R2, 0x2aaaaaab, RZ ;  /* 0x2aaaaaab02027827 */ /* 0x000fc800078e02ff */
[----:B------:R-:W-:Y:S01]  /*145d0*/  IMAD.HI R3, R3, 0x2aaaaaab, RZ ;  /* 0x2aaaaaab03037827 */ /* 0x000fe200078e02ff */
[----:B------:R-:W-:-:S04]  /*145e0*/  SHF.R.U32.HI R4, RZ, 0x1f, R2 ;  /* 0x0000001fff047819 */ /* 0x000fc80000011602 */
[----:B------:R-:W-:Y:S02]  /*145f0*/  LEA.HI.SX32 R4, R2, R4, 0x1c ;  /* 0x0000000402047211 */ /* 0x000fe400078fe2ff */
[----:B------:R-:W-:-:S04]  /*14600*/  SHF.R.U32.HI R2, RZ, 0x1f, R3 ;  /* 0x0000001fff027819 */ /* 0x000fc80000011603 */
[----:B------:R-:W-:-:S04]  /*14610*/  LEA.HI.SX32 R2, R3, R2, 0x1c ;  /* 0x0000000203027211 */ /* 0x000fc800078fe2ff */
[----:B------:R-:W-:-:S05]  /*14620*/  VIMNMX R6, R4, R2, PT ;  /* 0x0000000204067248 */ /* 0x000fca0003fe0100 */
[--C-:B------:R-:W-:Y:S02]  /*14630*/  IMAD R2, R6, 0x60, -R9.reuse ;  /* 0x0000006006027824 */ /* 0x100fe400078e0a09 */
[----:B------:R-:W-:-:S03]  /*14640*/  IMAD.MOV R9, RZ, RZ, -R9 ;  /* 0x000000ffff097224 */ /* 0x000fc600078e0a09 */
[----:B------:R-:W-:Y:S02]  /*14650*/  VIMNMX R2, R2, R0, PT ;  /* 0x0000000002027248 */ /* 0x000fe40003fe0100 */
[----:B------:R-:W-:-:S04]  /*14660*/  VIMNMX R9, RZ, R9, !PT ;  /* 0x00000009ff097248 */ /* 0x000fc80007fe0100 */
[----:B------:R-:W-:Y:S01]  /*14670*/  ISETP.GT.AND P0, PT, R2, R9, PT ;  /* 0x000000090200720c */ /* 0x000fe20003f04270 */
[----:B------:R0:W-:-:S12]  /*14680*/  STL [R1+0x1c], R6 ;  /* 0x00001c0601007387 */ /* 0x0001d80000100800 */
[----:B------:R-:W-:Y:S02]  /*14690*/  @P0 VIADD R4, R2, 0x5f ;  /* 0x0000005f02040836 */ /* 0x000fe40000000000 */
[----:B------:R-:W-:-:S04]  /*146a0*/  IMAD.WIDE.U32 R2, R9, -0x55555555, RZ ;  /* 0xaaaaaaab09027825 */ /* 0x000fc800078e00ff */
[----:B------:R-:W-:Y:S01]  /*146b0*/  @P0 IMAD.HI R4, R4, 0x2aaaaaab, RZ ;  /* 0x2aaaaaab04040827 */ /* 0x000fe200078e02ff */
[----:B------:R-:W-:-:S04]  /*146c0*/  SHF.R.U32.HI R0, RZ, 0x6, R3 ;  /* 0x00000006ff007819 */ /* 0x000fc80000011603 */
[----:B------:R-:W-:Y:S01]  /*146d0*/  @P0 SHF.R.U32.HI R3, RZ, 0x1f, R4 ;  /* 0x0000001fff030819 */ /* 0x000fe20000011604 */
[----:B------:R-:W-:-:S03]  /*146e0*/  IMAD.MOV.U32 R2, RZ, RZ, R0 ;  /* 0x000000ffff027224 */ /* 0x000fc600078e0000 */
[----:B------:R-:W-:-:S04]  /*146f0*/  @P0 LEA.HI.SX32 R2, R4, R3, 0x1c ;  /* 0x0000000304020211 */ /* 0x000fc800078fe2ff */
[----:B------:R-:W-:-:S13]  /*14700*/  ISETP.GT.AND P0, PT, R2, R0, PT ;  /* 0x000000000200720c */ /* 0x000fda0003f04270 */
[----:B0-----:R-:W-:Y:S05]  /*14710*/  @!P0 BRA `(.L_x_11129) ;  /* 0x0000000c00488947 */ /* 0x001fea0003800000 */
        /* <DEDUP_REMOVED lines=10> */
.L_x_11278:
[----:B------:R-:W-:-:S03]  /*147c0*/  UMOV UR4, 0xffffffff ;  /* 0xffffffff00047882 */ /* 0x000fc60000000000 */
[----:B------:R-:W-:Y:S05]  /*147d0*/  BRA.DIV UR4, `(.L_x_11131) ;  /* 0x0000005604947947 */ /* 0x000fea000b800000 */
[----:B------:R-:W-:-:S13]  /*147e0*/  ELECT P6, URZ, PT ;  /* 0x00000000003f782f */ /* 0x000fda00038c0000 */
.L_x_11281:
        /* <DEDUP_REMOVED lines=12> */
.L_x_11282:
[----:B------:R-:W-:Y:S05]  /*148b0*/  BSYNC B1 ;  /* 0x0000000000017941 */ /* 0x000fea0003800000 */
.L_x_11132:
        /* <DEDUP_REMOVED lines=8> */
.L_x_11283:
        /* <DEDUP_REMOVED lines=11> */
.L_x_11137:
        /* <DEDUP_REMOVED lines=19> */
.L_x_11284:
        /* <DEDUP_REMOVED lines=8> */
.L_x_11139:
        /* <DEDUP_REMOVED lines=31> */
.L_x_11135:
[----:B------:R-:W-:Y:S05]  /*14d90*/  BSYNC B1 ;  /* 0x0000000000017941 */ /* 0x000fea0003800000 */
.L_x_11134:
        /* <DEDUP_REMOVED lines=13> */
[C---:B------:R-:W-:Y:S02]  /*14e70*/  IMAD R5, R2.reuse, 0x60, R20 ;  /* 0x0000006002057824 */ /* 0x040fe400078e0214 */
[----:B------:R-:W-:Y:S02]  /*14e80*/  VIADD R2, R2, 0xffffffff ;  /* 0xffffffff02027836 */ /* 0x000fe40000000000 */
[----:B------:R-:W-:-:S07]  /*14e90*/  VIADD R5, R5, 0xffffff40 ;  /* 0xffffff4005057836 */ /* 0x000fce0000000000 */
.L_x_11146:
        /* <DEDUP_REMOVED lines=9> */
.L_x_11285:
        /* <DEDUP_REMOVED lines=11> */
.L_x_11143:
        /* <DEDUP_REMOVED lines=17> */
.L_x_11286:
        /* <DEDUP_REMOVED lines=8> */
.L_x_11145:
        /* <DEDUP_REMOVED lines=31> */
.L_x_11141:
[----:B------:R-:W-:Y:S05]  /*15360*/  BSYNC B1 ;  /* 0x0000000000017941 */ /* 0x000fea0003800000 */
.L_x_11140:
        /* <DEDUP_REMOVED lines=13> */
.L_x_11129:
[----:B------:R-:W-:Y:S05]  /*15440*/  BSYNC B0 ;  /* 0x0000000000007941 */ /* 0x000fea0003800000 */
.L_x_11128:
        /* <DEDUP_REMOVED lines=23> */
.L_x_11148:
        /* <DEDUP_REMOVED lines=15> */
[----:B0-----:R-:W-:Y:S01]  /*156b0*/  MOV R8, 0x70 ;  /* 0x0000007000087802 */ /* 0x001fe20000000f00 */
[----:B------:R-:W-:Y:S02]  /*156c0*/  IMAD.U32 R7, RZ, RZ, UR9 ;  /* 0x00000009ff077e24 */ /* 0x000fe4000f8e00ff */
[----:B------:R-:W-:-:S02]  /*156d0*/  IMAD.U32 R10, RZ, RZ, UR4 ;  /* 0x00000004ff0a7e24 */ /* 0x000fc4000f8e00ff */
[----:B------:R-:W-:Y:S02]  /*156e0*/  IMAD.U32 R11, RZ, RZ, UR5 ;  /* 0x00000005ff0b7e24 */ /* 0x000fe4000f8e00ff */
[----:B------:R-:W-:Y:S02]  /*156f0*/  IMAD.MOV.U32 R12, RZ, RZ, 0x1 ;  /* 0x00000001ff0c7424 */ /* 0x000fe400078e00ff */
[----:B------:R-:W-:-:S07]  /*15700*/  IMAD.MOV.U32 R13, RZ, RZ, RZ ;  /* 0x000000ffff0d7224 */ /* 0x000fce00078e00ff */
[----:B------:R-:W-:-:S07]  /*15710*/  LEPC R20, `(.L_x_11150) ;  /* 0x000000001014794e */ /* 0x000fce0000000000 */
[----:B-1----:R-:W-:Y:S05]  /*15720*/  CALL.ABS.NOINC R2 ;  /* 0x0000000002007343 */ /* 0x002fea0003c00000 */
.L_x_11150:
        /* <DEDUP_REMOVED lines=14> */
[----:B0-----:R-:W-:-:S02]  /*15810*/  IMAD.U32 R7, RZ, RZ, UR9 ;  /* 0x00000009ff077e24 */ /* 0x001fc4000f8e00ff */
[----:B------:R-:W-:Y:S02]  /*15820*/  IMAD.U32 R11, RZ, RZ, UR5 ;  /* 0x00000005ff0b7e24 */ /* 0x000fe4000f8e00ff */
[----:B------:R-:W-:Y:S02]  /*15830*/  IMAD.MOV.U32 R8, RZ, RZ, 0x70 ;  /* 0x00000070ff087424 */ /* 0x000fe400078e00ff */
[----:B-1----:R-:W-:-:S07]  /*15840*/  IMAD.MOV.U32 R12, RZ, RZ, 0x1 ;  /* 0x00000001ff0c7424 */ /* 0x002fce00078e00ff */
[----:B------:R-:W-:-:S07]  /*15850*/  LEPC R20, `(.L_x_11152) ;  /* 0x000000001014794e */ /* 0x000fce0000000000 */
[----:B--2---:R-:W-:Y:S05]  /*15860*/  CALL.ABS.NOINC R2 ;  /* 0x0000000002007343 */ /* 0x004fea0003c00000 */
.L_x_11152:
        /* <DEDUP_REMOVED lines=16> */
.L_x_11151:
        /* <DEDUP_REMOVED lines=25> */
[----:B------:R-:W2:Y:S01]  /*15b00*/  @P0 LDC R6, c[0x0][0x430] ;  /* 0x00010c00ff060b82 */ /* 0x000ea20000000800 */
[----:B0-----:R-:W-:-:S05]  /*15b10*/  @P0 IMAD.HI.U32 R5, R18, R5, RZ ;  /* 0x0000000512050227 */ /* 0x001fca00078e00ff */
[----:B--2---:R-:W-:Y:S02]  /*15b20*/  @P0 SHF.R.U32.HI R4, RZ, R6, R5 ;  /* 0x00000006ff040219 */ /* 0x004fe40000011605 */
[----:B------:R-:W-:-:S04]  /*15b30*/  ISETP.NE.U32.AND P0, PT, RZ, UR4, PT ;  /* 0x00000004ff007c0c */ /* 0x000fc8000bf05070 */
[----:B------:R-:W-:-:S04]  /*15b40*/  ISETP.NE.AND.EX P0, PT, RZ, UR5, PT, P0 ;  /* 0x00000005ff007c0c */ /* 0x000fc8000bf05300 */
[----:B-1----:R-:W-:-:S09]  /*15b50*/  SEL R2, R7, RZ, !P0 ;  /* 0x000000ff07027207 */ /* 0x002fd20004000000 */
.L_x_11153:
        /* <DEDUP_REMOVED lines=19> */
.L_x_11289:
[----:B------:R-:W-:Y:S01]  /*15c90*/  UMOV UR4, 0xffffffff ;  /* 0xffffffff00047882 */ /* 0x000fe20000000000 */
[----:B------:R-:W-:Y:S02]  /*15ca0*/  SHF.R.S32.HI R8, RZ, 0x1f, R0 ;  /* 0x0000001fff087819 */ /* 0x000fe40000011400 */
[----:B------:R-:W-:Y:S05]  /*15cb0*/  BRA.DIV UR4, `(.L_x_11155) ;  /* 0x0000004604147947 */ /* 0x000fea000b800000 */
[----:B------:R-:W-:-:S13]  /*15cc0*/  ELECT P6, URZ, PT ;  /* 0x00000000003f782f */ /* 0x000fda00038c0000 */
.L_x_11292:
        /* <DEDUP_REMOVED lines=22> */
.L_x_11157:
        /* <DEDUP_REMOVED lines=9> */
.L_x_11293:
        /* <DEDUP_REMOVED lines=11> */
.L_x_11159:
        /* <DEDUP_REMOVED lines=22> */
.L_x_11156:
        /* <DEDUP_REMOVED lines=30> */
.L_x_11294:
[----:B------:R-:W-:Y:S05]  /*162b0*/  BSYNC B0 ;  /* 0x0000000000007941 */ /* 0x000fea0003800000 */
.L_x_11160:
        /* <DEDUP_REMOVED lines=11> */
.L_x_11295:
        /* <DEDUP_REMOVED lines=11> */
.L_x_11165:
        /* <DEDUP_REMOVED lines=37> */
.L_x_11163:
[----:B------:R-:W-:Y:S05]  /*16670*/  BSYNC B0 ;  /* 0x0000000000007941 */ /* 0x000fea0003800000 */
.L_x_11162:
        /* <DEDUP_REMOVED lines=21> */
[----:B------:R-:W-:Y:S02]  /*167d0*/  ISETP.NE.U32.AND P0, PT, R20, RZ, PT ;  /* 0x000000ff1400720c */ /* 0x000fe40003f05070 */
[----:B------:R-:W-:Y:S02]  /*167e0*/  MOV R2, R7 ;  /* 0x0000000700027202 */ /* 0x000fe40000000f00 */
        /* <DEDUP_REMOVED lines=19> */
.L_x_11172:
[----:B------:R-:W2:Y:S01]  /*16920*/  S2R R5, SR_CgaCtaId ;  /* 0x0000000000057919 */ /* 0x000ea20000008800 */
[----:B------:R-:W-:-:S04]  /*16930*/  MOV R3, 0x400 ;  /* 0x0000040000037802 */ /* 0x000fc80000000f00 */
[----:B--2---:R-:W-:Y:S02]  /*16940*/  LEA R3, R5, R3, 0x18 ;  /* 0x0000000305037211 */ /* 0x004fe400078ec0ff */
[----:B------:R-:W-:Y:S02]  /*16950*/  SHF.L.U32 R5, R9, 0x1f, RZ ;  /* 0x0000001f09057819 */ /* 0x000fe400000006ff */
[----:B------:R-:W-:-:S04]  /*16960*/  LEA R3, R12, R3, 0x3 ;  /* 0x000000030c037211 */ /* 0x000fc800078e18ff */
[----:B------:R-:W2:Y:S02]  /*16970*/  SYNCS.PHASECHK.TRANS64.TRYWAIT P0, [R3+URZ+0x22840], R5 ;  /* 0x02284005030075a7 */ /* 0x000ea4000800017f */
[----:B--2---:R-:W-:Y:S05]  /*16980*/  @!P0 BRA `(.L_x_11173) ;  /* 0x0000003800488947 */ /* 0x004fea0003800000 */
.L_x_11296:
        /* <DEDUP_REMOVED lines=11> */
.L_x_11174:
        /* <DEDUP_REMOVED lines=22> */
.L_x_11297:
        /* <DEDUP_REMOVED lines=8> */
.L_x_11176:
        /* <DEDUP_REMOVED lines=34> */
.L_x_11171:
[----:B------:R-:W-:Y:S05]  /*16e40*/  BSYNC B2 ;  /* 0x0000000000027941 */ /* 0x000fea0003800000 */
.L_x_11170:
[----:B------:R-:W2:Y:S02]  /*16e50*/  LDL.LU R2, [R1+0x1c] ;  /* 0x00001c0001027983 */ /* 0x000ea40000300800 */
[----:B--2---:R-:W-:-:S07]  /*16e60*/  VIADD R5, R2, 0xfffffffd ;  /* 0xfffffffd02057836 */ /* 0x004fce0000000000 */
.L_x_11169:
[----:B------:R-:W-:Y:S05]  /*16e70*/  BSYNC B1 ;  /* 0x0000000000017941 */ /* 0x000fea0003800000 */
.L_x_11168:
[----:B------:R-:W-:-:S13]  /*16e80*/  ISETP.NE.AND P0, PT, R7, RZ, PT ;  /* 0x000000ff0700720c */ /* 0x000fda0003f05270 */
[----:B------:R-:W-:Y:S05]  /*16e90*/  @!P0 BRA `(.L_x_11167) ;  /* 0x0000000c009c8947 */ /* 0x000fea0003800000 */
.L_x_11191:
[----:B0-----:R-:W0:Y:S04]  /*16ea0*/  LDL.LU R3, [R1] ;  /* 0x0000000001037983 */ /* 0x001e280000300800 */
[----:B------:R-:W2:Y:S01]  /*16eb0*/  LDL.LU R2, [R1+0x8] ;  /* 0x0000080001027983 */ /* 0x000ea20000300800 */
[----:B------:R-:W-:Y:S05]  /*16ec0*/  YIELD ;  /* 0x0000000000007946 */ /* 0x000fea0003800000 */
[----:B------:R-:W-:Y:S01]  /*16ed0*/  BSSY B1, `(.L_x_11177) ;  /* 0x000006d000017945 */ /* 0x000fe20003800000 */
[----:B0-----:R-:W-:-:S04]  /*16ee0*/  IADD3 R9, R3, 0x1, RZ ;  /* 0x0000000103097810 */ /* 0x001fc80007ffe0ff */
        /* <DEDUP_REMOVED lines=11> */
[----:B------:R-:W-:Y:S02]  /*16fa0*/  ULDC.64 UR6, c[0x0][0x408] ;  /* 0x0001020000067ab9 */ /* 0x000fe40000000a00 */
[----:B------:R-:W-:Y:S01]  /*16fb0*/  IMAD R7, R8, UR6, RZ ;  /* 0x0000000608077c24 */ /* 0x000fe2000f8e02ff */
[----:B0-----:R-:W-:-:S13]  /*16fc0*/  ISETP.NE.AND P0, PT, R6, 0x1, PT ;  /* 0x000000010600780c */ /* 0x001fda0003f05270 */
[----:B------:R-:W0:Y:S02]  /*16fd0*/  @P0 LDC.64 R2, c[0x0][0x420] ;  /* 0x00010800ff020b82 */ /* 0x000e240000000a00 */
[----:B0-----:R-:W-:-:S04]  /*16fe0*/  @P0 IMAD.HI.U32 R12, R5, R2, RZ ;  /* 0x00000002050c0227 */ /* 0x001fc800078e00ff */
[----:B------:R-:W-:Y:S01]  /*16ff0*/  IMAD.MOV.U32 R2, RZ, RZ, R5 ;  /* 0x000000ffff027224 */ /* 0x000fe200078e0005 */
[----:B------:R-:W-:-:S04]  /*17000*/  @P0 SHF.R.U32.HI R2, RZ, R3, R12 ;  /* 0x00000003ff020219 */ /* 0x000fc8000001160c */
[--C-:B------:R-:W-:Y:S01]  /*17010*/  SHF.R.S32.HI R3, RZ, 0x1f, R2.reuse ;  /* 0x0000001fff037819 */ /* 0x100fe20000011402 */
[----:B------:R-:W-:-:S04]  /*17020*/  IMAD.MOV R11, RZ, RZ, -R2 ;  /* 0x000000ffff0b7224 */ /* 0x000fc800078e0a02 */
[----:B------:R-:W-:Y:S02]  /*17030*/  IMAD R11, R6, R11, R5 ;  /* 0x0000000b060b7224 */ /* 0x000fe400078e0205 */
[C---:B------:R-:W-:Y:S02]  /*17040*/  IMAD R6, R0.reuse, UR7, R7 ;  /* 0x0000000700067c24 */ /* 0x040fe4000f8e0207 */
[----:B------:R-:W-:-:S05]  /*17050*/  IMAD.WIDE.U32 R2, R0, UR6, R2 ;  /* 0x0000000600027c25 */ /* 0x000fca000f8e0002 */
[----:B------:R-:W-:Y:S02]  /*17060*/  IADD3 R3, R6, R3, RZ ;  /* 0x0000000306037210 */ /* 0x000fe40007ffe0ff */
[----:B------:R-:W-:-:S04]  /*17070*/  LEA R6, P0, R2, UR4, 0x2 ;  /* 0x0000000402067c11 */ /* 0x000fc8000f8010ff */
[----:B------:R-:W-:-:S05]  /*17080*/  LEA.HI.X R7, R2, UR5, R3, 0x2, P0 ;  /* 0x0000000502077c11 */ /* 0x000fca00080f1403 */
[----:B------:R0:W5:Y:S04]  /*17090*/  LDG.E R6, desc[UR40][R6.64] ;  /* 0x0000002806067981 */ /* 0x000168000c1e1900 */
.L_x_11179:
[----:B------:R-:W2:Y:S01]  /*170a0*/  S2R R3, SR_CgaCtaId ;  /* 0x0000000000037919 */ /* 0x000ea20000008800 */
[----:B------:R-:W-:-:S04]  /*170b0*/  MOV R2, 0x400 ;  /* 0x0000040000027802 */ /* 0x000fc80000000f00 */
[----:B--2---:R-:W-:Y:S02]  /*170c0*/  LEA R2, R3, R2, 0x18 ;  /* 0x0000000203027211 */ /* 0x004fe400078ec0ff */
[----:B------:R-:W-:-:S03]  /*170d0*/  SHF.L.U32 R3, R10, 0x1f, RZ ;  /* 0x0000001f0a037819 */ /* 0x000fc600000006ff */
[----:B------:R-:W-:-:S04]  /*170e0*/  IMAD R2, R9, 0x8, R2 ;  /* 0x0000000809027824 */ /* 0x000fc800078e0202 */
[----:B------:R-:W2:Y:S02]  /*170f0*/  SYNCS.PHASECHK.TRANS64.TRYWAIT P0, [R2+URZ+0x22840], R3 ;  /* 0x02284003020075a7 */ /* 0x000ea4000800017f */
[----:B--2---:R-:W-:Y:S05]  /*17100*/  @!P0 BRA `(.L_x_11180) ;  /* 0x0000003000908947 */ /* 0x004fea0003800000 */
.L_x_11298:
        /* <DEDUP_REMOVED lines=11> */
.L_x_11181:
        /* <DEDUP_REMOVED lines=20> */
[----:B0--3--:R-:W-:Y:S05]  /*17300*/  @!P1 BRA `(.L_x_11182) ;  /* 0x0000003000249947 */ /* 0x009fea0003800000 */
.L_x_11299:
        /* <DEDUP_REMOVED lines=8> */
.L_x_11183:
        /* <DEDUP_REMOVED lines=33> */
.L_x_11178:
[----:B------:R-:W-:Y:S05]  /*175a0*/  BSYNC B1 ;  /* 0x0000000000017941 */ /* 0x000fea0003800000 */
.L_x_11177:
        /* <DEDUP_REMOVED lines=16> */
[----:B------:R-:W-:Y:S01]  /*176b0*/  IMAD R7, R8, UR6, RZ ;  /* 0x0000000608077c24 */ /* 0x000fe2000f8e02ff */
        /* <DEDUP_REMOVED lines=8> */
[C---:B------:R-:W-:Y:S02]  /*17740*/  IMAD R6, R0.reuse, UR7, R7 ;  /* 0x0000000700067c24 */ /* 0x040fe4000f8e0207 */
[----:B------:R-:W-:-:S05]  /*17750*/  IMAD.WIDE.U32 R2, R0, UR6, R2 ;  /* 0x0000000600027c25 */ /* 0x000fca000f8e0002 */
[----:B------:R-:W-:Y:S02]  /*17760*/  IADD3 R3, R6, R3, RZ ;  /* 0x0000000306037210 */ /* 0x000fe40007ffe0ff */
[----:B------:R-:W-:-:S04]  /*17770*/  LEA R6, P0, R2, UR4, 0x2 ;  /* 0x0000000402067c11 */ /* 0x000fc8000f8010ff */
[----:B------:R-:W-:-:S05]  /*17780*/  LEA.HI.X R7, R2, UR5, R3, 0x2, P0 ;  /* 0x0000000502077c11 */ /* 0x000fca00080f1403 */
[----:B------:R2:W5:Y:S04]  /*17790*/  LDG.E R6, desc[UR40][R6.64] ;  /* 0x0000002806067981 */ /* 0x000568000c1e1900 */
.L_x_11186:
[----:B------:R-:W3:Y:S01]  /*177a0*/  S2R R3, SR_CgaCtaId ;  /* 0x0000000000037919 */ /* 0x000ee20000008800 */
[----:B------:R-:W-:-:S04]  /*177b0*/  MOV R2, 0x400 ;  /* 0x0000040000027802 */ /* 0x000fc80000000f00 */
[----:B---3--:R-:W-:Y:S02]  /*177c0*/  LEA R2, R3, R2, 0x18 ;  /* 0x0000000203027211 */ /* 0x008fe400078ec0ff */
[----:B------:R-:W-:-:S03]  /*177d0*/  SHF.L.U32 R3, R11, 0x1f, RZ ;  /* 0x0000001f0b037819 */ /* 0x000fc600000006ff */
[----:B------:R-:W-:-:S04]  /*177e0*/  IMAD R2, R12, 0x8, R2 ;  /* 0x000000080c027824 */ /* 0x000fc800078e0202 */
[----:B------:R-:W3:Y:S02]  /*177f0*/  SYNCS.PHASECHK.TRANS64.TRYWAIT P0, [R2+URZ+0x22840], R3 ;  /* 0x02284003020075a7 */ /* 0x000ee4000800017f */
[----:B---3--:R-:W-:Y:S05]  /*17800*/  @!P0 BRA `(.L_x_11187) ;  /* 0x0000002800f88947 */ /* 0x008fea0003800000 */
.L_x_11300:
        /* <DEDUP_REMOVED lines=11> */
.L_x_11188:
        /* <DEDUP_REMOVED lines=22> */
.L_x_11301:
        /* <DEDUP_REMOVED lines=8> */
.L_x_11190:
        /* <DEDUP_REMOVED lines=34> */
.L_x_11185:
[----:B------:R-:W-:Y:S05]  /*17cc0*/  BSYNC B1 ;  /* 0x0000000000017941 */ /* 0x000fea0003800000 */
.L_x_11184:
[C---:B------:R-:W-:Y:S02]  /*17cd0*/  ISETP.GT.AND P0, PT, R5.reuse, 0x1, PT ;  /* 0x000000010500780c */ /* 0x040fe40003f04270 */
[----:B------:R-:W-:-:S05]  /*17ce0*/  IADD3 R2, R5, -0x2, RZ ;  /* 0xfffffffe05027810 */ /* 0x000fca0007ffe0ff */
[----:B------:R-:W-:-:S06]  /*17cf0*/  IMAD.MOV.U32 R5, RZ, RZ, R2 ;  /* 0x000000ffff057224 */ /* 0x000fcc00078e0002 */
[----:B------:R-:W-:Y:S05]  /*17d00*/  @P0 BRA `(.L_x_11191) ;  /* 0xfffffff000640947 */ /* 0x000fea000383ffff */
.L_x_11167:
[----:B------:R-:W-:Y:S05]  /*17d10*/  BSYNC B0 ;  /* 0x0000000000007941 */ /* 0x000fea0003800000 */
.L_x_11166:
[----:B------:R-:W2:Y:S01]  /*17d20*/  LDL.LU R3, [R1] ;  /* 0x0000000001037983 */ /* 0x000ea20000300800 */
[----:B------:R-:W-:Y:S01]  /*17d30*/  BSSY B0, `(.L_x_11192) ;  /* 0x0000016000007945 */ /* 0x000fe20003800000 */
[----:B0-----:R-:W0:Y:S02]  /*17d40*/  S2R R2, SR_TID.X ;  /* 0x0000000000027919 */ /* 0x001e240000002100 */
[----:B0-----:R-:W-:-:S04]  /*17d50*/  LOP3.LUT R2, R2, 0x1f, RZ, 0xc0, !PT ;  /* 0x0000001f02027812 */ /* 0x001fc800078ec0ff */
        /* <DEDUP_REMOVED lines=19> */
.L_x_11193:
[----:B------:R-:W-:Y:S05]  /*17e90*/  BSYNC B0 ;  /* 0x0000000000007941 */ /* 0x000fea0003800000 */
.L_x_11192:
[----:B0-----:R-:W2:Y:S02]  /*17ea0*/  LDL.LU R2, [R1+0x8] ;  /* 0x0000080001027983 */ /* 0x001ea40000300800 */
[----:B--2---:R-:W-:-:S05]  /*17eb0*/  LOP3.LUT R2, R2, R0, RZ, 0x3c, !PT ;  /* 0x0000000002027212 */ /* 0x004fca00078e3cff */
[----:B------:R0:W-:Y:S02]  /*17ec0*/  STL [R1+0x8], R2 ;  /* 0x0000080201007387 */ /* 0x0001e40000100800 */
.L_x_11149:
[----:B------:R-:W-:Y:S05]  /*17ed0*/  BSYNC B6 ;  /* 0x0000000000067941 */ /* 0x000fea0003800000 */
.L_x_11147:
[----:B------:R-:W-:-:S03]  /*17ee0*/  UMOV UR4, 0xffffffff ;  /* 0xffffffff00047882 */ /* 0x000fc60000000000 */
[----:B------:R-:W-:Y:S05]  /*17ef0*/  BRA.DIV UR4, `(.L_x_11194) ;  /* 0x0000002604647947 */ /* 0x000fea000b800000 */
[----:B------:R2:W3:Y:S04]  /*17f00*/  SHFL.IDX PT, R4, R16, RZ, 0x1f ;  /* 0x00001fff10047589 */ /* 0x0004e800000e0000 */
[----:B------:R-:W4:Y:S02]  /*17f10*/  SHFL.IDX PT, R16, R16, 0x1, 0x1f ;  /* 0x00201f0010107f89 */ /* 0x000f2400000e0000 */
.L_x_11305:
        /* <DEDUP_REMOVED lines=10> */
[----:B------:R-:W0:Y:S02]  /*17fc0*/  LDC.64 R2, c[0x0][0xc58] ;  /* 0x00031600ff027b82 */ /* 0x000e240000000a00 */
[----:B0-----:R-:W-:-:S05]  /*17fd0*/  IMAD.WIDE R2, R5, 0x4, R2 ;  /* 0x0000000405027825 */ /* 0x001fca00078e0202 */
[----:B------:R0:W5:Y:S02]  /*17fe0*/  LDG.E R17, desc[UR40][R2.64] ;  /* 0x0000002802117981 */ /* 0x000164000c1e1900 */
.L_x_11196:
[----:B------:R-:W-:Y:S05]  /*17ff0*/  BSYNC B0 ;  /* 0x0000000000007941 */ /* 0x000fea0003800000 */
.L_x_11195:
        /* <DEDUP_REMOVED lines=23> */
.L_x_11313:
[----:B------:R-:W-:Y:S02]  /*18170*/  ULDC UR4, c[0x0][0xc10] ;  /* 0x0003040000047ab9 */ /* 0x000fe40000000800 */
[----:B------:R-:W-:-:S04]  /*18180*/  IMAD.U32 R5, RZ, RZ, UR4 ;  /* 0x00000004ff057e24 */ /* 0x000fc8000f8e00ff */
[----:B0-----:R-:W-:-:S05]  /*18190*/  IMAD R3, R14, R5, RZ ;  /* 0x000000050e037224 */ /* 0x001fca00078e02ff */
[----:B--2-4-:R-:W-:-:S04]  /*181a0*/  IADD3 R16, R16, R3, RZ ;  /* 0x0000000310107210 */ /* 0x014fc80007ffe0ff */
[----:B---3--:R-:W-:-:S13]  /*181b0*/  ISETP.GT.AND P0, PT, R16, R4, PT ;  /* 0x000000041000720c */ /* 0x008fda0003f04270 */
[----:B------:R-:W-:Y:S05]  /*181c0*/  @P0 BRA `(.L_x_11198) ;  /* 0x0000000000b40947 */ /* 0x000fea0003800000 */
[----:B------:R-:W0:Y:S02]  /*181d0*/  LDC R0, c[0x0][0xc14] ;  /* 0x00030500ff007b82 */ /* 0x000e240000000800 */
.L_x_11203:
[----:B------:R-:W-:-:S05]  /*181e0*/  VIADD R19, R19, 0x1f ;  /* 0x0000001f13137836 */ /* 0x000fca0000000000 */
[----:B0-----:R-:W-:-:S13]  /*181f0*/  ISETP.GE.AND P0, PT, R19, R0, PT ;  /* 0x000000001300720c */ /* 0x001fda0003f06270 */
[----:B------:R-:W-:Y:S05]  /*18200*/  @P0 BRA `(.L_x_11199) ;  /* 0x0000000400ec0947 */ /* 0x000fea0003800000 */
[----:B------:R-:W0:Y:S01]  /*18210*/  S2R R2, SR_TID.X ;  /* 0x0000000000027919 */ /* 0x000e220000002100 */
        /* <DEDUP_REMOVED lines=10> */
.L_x_11201:
[----:B------:R-:W-:Y:S05]  /*182c0*/  BSYNC B0 ;  /* 0x0000000000007941 */ /* 0x000fea0003800000 */
.L_x_11200:
        /* <DEDUP_REMOVED lines=23> */
.L_x_11321:
[----:B------:R-:W-:Y:S02]  /*18440*/  ULDC UR4, c[0x0][0xc10] ;  /* 0x0003040000047ab9 */ /* 0x000fe40000000800 */
[----:B------:R-:W-:-:S04]  /*18450*/  IMAD.U32 R5, RZ, RZ, UR4 ;  /* 0x00000004ff057e24 */ /* 0x000fc8000f8e00ff */
[----:B--2---:R-:W-:-:S04]  /*18460*/  IMAD R3, R14, R5, RZ ;  /* 0x000000050e037224 */ /* 0x004fc800078e02ff */
[----:B------:R-:W-:-:S05]  /*18470*/  IMAD.IADD R16, R3, 0x1, R16 ;  /* 0x0000000103107824 */ /* 0x000fca00078e0210 */
[----:B------:R-:W-:-:S13]  /*18480*/  ISETP.GT.AND P0, PT, R16, R4, PT ;  /* 0x000000041000720c */ /* 0x000fda0003f04270 */
[----:B------:R-:W-:Y:S05]  /*18490*/  @!P0 BRA `(.L_x_11203) ;  /* 0xfffffffc00508947 */ /* 0x000fea000383ffff */
.L_x_11198:
        /* <DEDUP_REMOVED lines=8> */
.L_x_11325:
[----:B------:R-:W-:Y:S02]  /*18520*/  ISETP.NE.AND P0, PT, R3, RZ, PT ;  /* 0x000000ff0300720c */ /* 0x000fe40003f05270 */
[----:B------:R-:W-:-:S11]  /*18530*/  MOV R7, RZ ;  /* 0x000000ff00077202 */ /* 0x000fd60000000f00 */
[----:B------:R-:W-:Y:S05]  /*18540*/  @!P0 BRA `(.L_x_11205) ;  /* 0x0000000000108947 */ /* 0x000fea0003800000 */
[----:B------:R-:W-:Y:S01]  /*18550*/  UMOV UR4, 0xffffffff ;  /* 0xffffffff00047882 */ /* 0x000fe20000000000 */
[----:B------:R-:W-:Y:S02]  /*18560*/  VIADD R12, R6, 0xffffffff ;  /* 0xffffffff060c7836 */ /* 0x000fe40000000000 */
[----:B------:R-:W-:Y:S05]  /*18570*/  BRA.DIV UR4, `(.L_x_11206) ;  /* 0x0000002604f87947 */ /* 0x000fea000b800000 */
[----:B------:R4:W0:Y:S02]  /*18580*/  SHFL.IDX PT, R7, R2, R12, 0x1f ;  /* 0x00001f0c02077589 */ /* 0x00082400000e0000 */
.L_x_11205:
        /* <DEDUP_REMOVED lines=8> */
[-C--:B------:R-:W-:Y:S02]  /*18610*/  IABS R9, R6.reuse ;  /* 0x0000000600097213 */ /* 0x080fe40000000000 */
[----:B------:R-:W-:Y:S02]  /*18620*/  IABS R4, R6 ;  /* 0x0000000600047213 */ /* 0x000fe40000000000 */
[----:B------:R-:W0:Y:S03]  /*18630*/  I2F.RP R10, R9 ;  /* 0x00000009000a7306 */ /* 0x000e260000209400 */
        /* <DEDUP_REMOVED lines=33> */
[----:B0-----:R-:W-:-:S05]  /*18850*/  IADD3 R7, RZ, -R3, RZ ;  /* 0x80000003ff077210 */ /* 0x001fca0007ffe0ff */
        /* <DEDUP_REMOVED lines=22> */
.L_x_11199:
[----:B------:R-:W-:Y:S01]  /*189c0*/  UMOV UR4, URZ ;  /* 0x0000003f00047c82 */ /* 0x000fe20008000000 */
[----:B------:R-:W-:Y:S01]  /*189d0*/  UMOV UR5, URZ ;  /* 0x0000003f00057c82 */ /* 0x000fe20008000000 */
[----:B------:R-:W-:Y:S01]  /*189e0*/  ULDC UR6, c[0x0][0xc14] ;  /* 0x0003050000067ab9 */ /* 0x000fe20000000800 */
[----:B------:R-:W-:Y:S01]  /*189f0*/  IMAD.MOV.U32 R16, RZ, RZ, R4 ;  /* 0x000000ffff107224 */ /* 0x000fe200078e0004 */
[----:B------:R-:W-:Y:S01]  /*18a00*/  MOV R18, UR5 ;  /* 0x0000000500127c02 */ /* 0x000fe20008000f00 */
[----:B------:R-:W-:Y:S02]  /*18a10*/  IMAD.U32 R17, RZ, RZ, UR4 ;  /* 0x00000004ff117e24 */ /* 0x000fe4000f8e00ff */
[----:B------:R-:W-:-:S07]  /*18a20*/  IMAD.U32 R19, RZ, RZ, UR6 ;  /* 0x00000006ff137e24 */ /* 0x000fce000f8e00ff */
.L_x_11207:
        /* <DEDUP_REMOVED lines=12> */
.L_x_11124:
        /* <DEDUP_REMOVED lines=12> */
.L_x_11328:
[----:B------:R-:W-:Y:S05]  /*18bb0*/  BSYNC B0 ;  /* 0x0000000000007941 */ /* 0x000fea0003800000 */
.L_x_11209:
[----:B------:R-:W-:-:S03]  /*18bc0*/  UMOV UR4, 0xffffffff ;  /* 0xffffffff00047882 */ /* 0x000fc60000000000 */
[----:B------:R-:W-:Y:S05]  /*18bd0*/  BRA.DIV UR4, `(.L_x_11211) ;  /* 0x00000022049c7947 */ /* 0x000fea000b800000 */
[----:B------:R-:W2:Y:S02]  /*18be0*/  S2R R2, SR_TID.X ;  /* 0x0000000000027919 */ /* 0x000ea40000002100 */
[----:B--2---:R-:W-:-:S04]  /*18bf0*/  SHF.R.U32.HI R2, RZ, 0x5, R2 ;  /* 0x00000005ff027819 */ /* 0x004fc80000011602 */
[----:B------:R-:W-:-:S05]  /*18c00*/  LOP3.LUT R2, R2, 0x3, RZ, 0xc0, !PT ;  /* 0x0000000302027812 */ /* 0x000fca00078ec0ff */
[----:B------:R2:W3:Y:S02]  /*18c10*/  SHFL.IDX PT, R14, R2, RZ, 0x1f ;  /* 0x00001fff020e7589 */ /* 0x0004e400000e0000 */
.L_x_11331:
[----:B---3--:R-:W-:-:S13]  /*18c20*/  ISETP.NE.AND P0, PT, R14, RZ, PT ;  /* 0x000000ff0e00720c */ /* 0x008fda0003f05270 */
[----:B------:R-:W-:Y:S05]  /*18c30*/  @P0 BRA `(.L_x_10962) ;  /* 0x0000000000940947 */ /* 0x000fea0003800000 */
[----:B------:R-:W-:-:S03]  /*18c40*/  UMOV UR4, 0xffffffff ;  /* 0xffffffff00047882 */ /* 0x000fc60000000000 */
[----:B------:R-:W-:Y:S05]  /*18c50*/  BRA.DIV UR4, `(.L_x_11212) ;  /* 0x0000002204b07947 */ /* 0x000fea000b800000 */
[----:B------:R-:W-:-:S13]  /*18c60*/  ELECT P6, URZ, PT ;  /* 0x00000000003f782f */ /* 0x000fda00038c0000 */
.L_x_11334:
[----:B------:R-:W-:Y:S05]  /*18c70*/  @!P6 BRA `(.L_x_10962) ;  /* 0x000000000084e947 */ /* 0x000fea0003800000 */
[----:B------:R-:W-:-:S06]  /*18c80*/  ULOP3.LUT UR4, UR36, 0x2, URZ, 0xfc, !UPT ;  /* 0x0000000224047892 */ /* 0x000fcc000f8efc3f */
[----:B--2---:R-:W-:-:S04]  /*18c90*/  MOV R2, UR4 ;  /* 0x0000000400027c02 */ /* 0x004fc80008000f00 */
[----:B------:R-:W-:-:S13]  /*18ca0*/  ISETP.NE.AND P2, PT, R2, 0x3, PT ;  /* 0x000000030200780c */ /* 0x000fda0003f45270 */
[----:B------:R-:W-:Y:S05]  /*18cb0*/  @!P2 BRA `(.L_x_11213) ;  /* 0x000000000004a947 */ /* 0x000fea0003800000 */
[----:B------:R-:W-:Y:S01]  /*18cc0*/  BPT.TRAP 0x1 ;  /* 0x000000040000795c */ /* 0x000fe20000300000 */
.L_x_11213:
        /* <DEDUP_REMOVED lines=14> */
.L_x_11335:
[----:B------:R-:W2:Y:S02]  /*18db0*/  SYNCS.PHASECHK.TRANS64.TRYWAIT P0, [R7+URZ], R2 ;  /* 0x00000002070075a7 */ /* 0x000ea4000800017f */
[----:B--2---:R-:W-:Y:S05]  /*18dc0*/  @!P0 BRA `(.L_x_11215) ;  /* 0x0000002000888947 */ /* 0x004fea0003800000 */
.L_x_11336:
[----:B------:R-:W-:Y:S05]  /*18dd0*/  @!P2 BRA `(.L_x_11216) ;  /* 0x000000000004a947 */ /* 0x000fea0003800000 */
[----:B------:R-:W-:Y:S01]  /*18de0*/  BPT.TRAP 0x1 ;  /* 0x000000040000795c */ /* 0x000fe20000300000 */
.L_x_11216:
[----:B------:R-:W3:Y:S01]  /*18df0*/  LDL.LU R4, [R1] ;  /* 0x0000000001047983 */ /* 0x000ee20000300800 */
[----:B------:R-:W-:-:S04]  /*18e00*/  VIADD R0, R0, 0x22860 ;  /* 0x0002286000007836 */ /* 0x000fc80000000000 */
[----:B---3--:R-:W-:-:S04]  /*18e10*/  IMAD R4, R4, 0x8, R0 ;  /* 0x0000000804047824 */ /* 0x008fc800078e0200 */
[----:B------:R-:W3:Y:S02]  /*18e20*/  SYNCS.PHASECHK.TRANS64.TRYWAIT P0, [R4+URZ], R5 ;  /* 0x00000005040075a7 */ /* 0x000ee4000800017f */
[----:B---3--:R-:W-:Y:S05]  /*18e30*/  @!P0 BRA `(.L_x_11217) ;  /* 0x0000002000808947 */ /* 0x008fea0003800000 */
.L_x_11337:
[----:B------:R-:W-:-:S07]  /*18e40*/  IMAD R3, R3, 0x8, R0 ;  /* 0x0000000803037824 */ /* 0x000fce00078e0200 */
.L_x_11218:
[----:B----4-:R4:W0:Y:S02]  /*18e50*/  SYNCS.PHASECHK.TRANS64.TRYWAIT P0, [R3+URZ], R2 ;  /* 0x00000002030075a7 */ /* 0x010824000800017f */
[----:B0-----:R-:W-:Y:S05]  /*18e60*/  @!P0 NANOSLEEP.SYNCS 0x989680 ;  /* 0x009896800000895d */ /* 0x001fea0003900000 */
[----:B------:R-:W0:Y:S02]  /*18e70*/  @!P0 SYNCS.PHASECHK.TRANS64 P0, [R3+URZ], R2 ;  /* 0x00000002030085a7 */ /* 0x000e24000800007f */
[----:B0-----:R-:W-:Y:S05]  /*18e80*/  @!P0 BRA `(.L_x_11218) ;  /* 0xfffffffc00f08947 */ /* 0x001fea000383ffff */
.L_x_10962:
[----:B------:R-:W-:Y:S05]  /*18e90*/  BSYNC B7 ;  /* 0x0000000000077941 */ /* 0x000fea0003800000 */
.L_x_10959:
[----:B------:R-:W-:Y:S05]  /*18ea0*/  EXIT ;  /* 0x000000000000794d */ /* 0x000fea0003800000 */
.L_x_10980:
[----:B0-----:R0:W1:Y:S02]  /*18eb0*/  SYNCS.PHASECHK.TRANS64.TRYWAIT P6, [R88+URZ+0x22890], R99 ;  /* 0x02289063580075a7 */ /* 0x00106400080c017f */
[----:B-1----:R-:W-:Y:S05]  /*18ec0*/  @!P6 NANOSLEEP.SYNCS 0x989680 ;  /* 0x009896800000e95d */ /* 0x002fea0003900000 */
[----:B------:R-:W1:Y:S02]  /*18ed0*/  @!P6 SYNCS.PHASECHK.TRANS64 P6, [R88+URZ+0x22890], R99 ;  /* 0x022890635800e5a7 */ /* 0x000e6400080c007f */
[----:B-1----:R-:W-:Y:S05]  /*18ee0*/  @!P6 BRA `(.L_x_10980) ;  /* 0xfffffffc00f0e947 */ /* 0x002fea000383ffff */
[----:B------:R-:W-:Y:S05]  /*18ef0*/  BRA `(.L_x_11219) ;  /* 0xfffffe9c00147947 */ /* 0x000fea000383ffff */
.L_x_10998:
[----:B0-----:R0:W1:Y:S02]  /*18f00*/  SYNCS.PHASECHK.TRANS64.TRYWAIT P5, [R88+URZ+0x22890], R99 ;  /* 0x02289063580075a7 */ /* 0x00106400080a017f */
[----:B-1----:R-:W-:Y:S05]  /*18f10*/  @!P5 NANOSLEEP.SYNCS 0x989680 ;  /* 0x009896800000d95d */ /* 0x002fea0003900000 */
[----:B------:R-:W1:Y:S02]  /*18f20*/  @!P5 SYNCS.PHASECHK.TRANS64 P5, [R88+URZ+0x22890], R99 ;  /* 0x022890635800d5a7 */ /* 0x000e6400080a007f */
[----:B-1----:R-:W-:Y:S05]  /*18f30*/  @!P5 BRA `(.L_x_10998) ;  /* 0xfffffffc00f0d947 */ /* 0x002fea000383ffff */
[----:B------:R-:W-:Y:S05]  /*18f40*/  BRA `(.L_x_11220) ;  /* 0xfffffeac00687947 */ /* 0x000fea000383ffff */
.L_x_11007:
[----:B0-----:R0:W1:Y:S02]  /*18f50*/  SYNCS.PHASECHK.TRANS64.TRYWAIT P4, [R88+URZ+0x22890], R99 ;  /* 0x02289063580075a7 */ /* 0x001064000808017f */
[----:B-1----:R-:W-:Y:S05]  /*18f60*/  @!P4 NANOSLEEP.SYNCS 0x989680 ;  /* 0x009896800000c95d */ /* 0x002fea0003900000 */
[----:B------:R-:W1:Y:S02]  /*18f70*/  @!P4 SYNCS.PHASECHK.TRANS64 P4, [R88+URZ+0x22890], R99 ;  /* 0x022890635800c5a7 */ /* 0x000e64000808007f */
[----:B-1----:R-:W-:Y:S05]  /*18f80*/  @!P4 BRA `(.L_x_11007) ;  /* 0xfffffffc00f0c947 */ /* 0x002fea000383ffff */
[----:B------:R-:W-:Y:S05]  /*18f90*/  BRA `(.L_x_11221) ;  /* 0xfffffebc00487947 */ /* 0x000fea000383ffff */
.L_x_11013:
[----:B-1----:R1:W2:Y:S02]  /*18fa0*/  SYNCS.PHASECHK.TRANS64.TRYWAIT P3, [R88+URZ+0x228b0], R99 ;  /* 0x0228b063580075a7 */ /* 0x0022a4000806017f */
[----:B--2---:R-:W-:Y:S05]  /*18fb0*/  @!P3 NANOSLEEP.SYNCS 0x989680 ;  /* 0x009896800000b95d */ /* 0x004fea0003900000 */
[----:B------:R-:W2:Y:S02]  /*18fc0*/  @!P3 SYNCS.PHASECHK.TRANS64 P3, [R88+URZ+0x228b0], R99 ;  /* 0x0228b0635800b5a7 */ /* 0x000ea4000806007f */
[----:B--2---:R-:W-:Y:S05]  /*18fd0*/  @!P3 BRA `(.L_x_11013) ;  /* 0xfffffffc00f0b947 */ /* 0x004fea000383ffff */
[----:B------:R-:W-:Y:S05]  /*18fe0*/  BRA `(.L_x_11222) ;  /* 0xfffffebc00d87947 */ /* 0x000fea000383ffff */
.L_x_11021:
[----:B------:R-:W0:Y:S01]  /*18ff0*/  S2R R10, SR_TID.X ;  /* 0x00000000000a7919 */ /* 0x000e220000002100 */
[----:B------:R-:W-:Y:S01]  /*19000*/  BSSY B0, `(.L_x_11223) ;  /* 0x000000c000007945 */ /* 0x000fe20003800000 */
[----:B------:R-:W-:Y:S01]  /*19010*/  IMAD.MOV.U32 R12, RZ, RZ, RZ ;  /* 0x000000ffff0c7224 */ /* 0x000fe200078e00ff */
[----:B------:R-:W-:Y:S02]  /*19020*/  MOV R15, 0xffffffff ;  /* 0xffffffff000f7802 */ /* 0x000fe40000000f00 */
[----:B0-----:R-:W-:-:S04]  /*19030*/  IADD3 R11, R10, -0x80, RZ ;  /* 0xffffff800a0b7810 */ /* 0x001fc80007ffe0ff */
[----:B------:R-:W-:-:S04]  /*19040*/  SHF.R.S32.HI R10, RZ, 0x1f, R11 ;  /* 0x0000001fff0a7819 */ /* 0x000fc8000001140b */
[----:B------:R-:W-:Y:S01]  /*19050*/  LEA.HI R10, R10, R11, RZ, 0x7 ;  /* 0x0000000b0a0a7211 */ /* 0x000fe200078f38ff */
[----:B------:R-:W-:-:S03]  /*19060*/  IMAD.MOV.U32 R11, RZ, RZ, 0x1f ;  /* 0x0000001fff0b7424 */ /* 0x000fc600078e00ff */
[----:B------:R-:W-:-:S05]  /*19070*/  SHF.R.S32.HI R10, RZ, 0x7, R10 ;  /* 0x00000007ff0a7819 */ /* 0x000fca000001140a */
[----:B------:R-:W-:-:S07]  /*19080*/  IMAD.MOV.U32 R13, RZ, RZ, R10 ;  /* 0x000000ffff0d7224 */ /* 0x000fce00078e000a */
[----:B-----5:R-:W-:Y:S05]  /*19090*/  WARPSYNC.COLLECTIVE R15, `(.L_x_11224) ;  /* 0x000000000f087348 */ /* 0x020fea0003c00000 */
[----:B------:R0:W1:Y:S02]  /*190a0*/  SHFL.IDX P6, R14, R13, R12, R11 ;  /* 0x0000000c0d0e7389 */ /* 0x00006400000c000b */
[----:B01---5:R-:W-:Y:S01]  /*190b0*/  ENDCOLLECTIVE ;  /* 0x000000000000791b */ /* 0x023fe20003800000 */
.L_x_11224:
[----:B------:R-:W-:Y:S05]  /*190c0*/  BSYNC B0 ;  /* 0x0000000000007941 */ /* 0x000fea0003800000 */
.L_x_11223:
[----:B------:R-:W-:Y:S05]  /*190d0*/  BRA `(.L_x_11225) ;  /* 0xfffffec800787947 */ /* 0x000fea000383ffff */
.L_x_11037:
        /* <DEDUP_REMOVED lines=8> */
.L_x_11227:
[----:B------:R-:W-:Y:S05]  /*19160*/  BSYNC B1 ;  /* 0x0000000000017941 */ /* 0x000fea0003800000 */
.L_x_11226:
[----:B------:R-:W-:Y:S05]  /*19170*/  BRA `(.L_x_11228) ;  /* 0xfffffed400bc7947 */ /* 0x000fea000383ffff */
.L_x_11038:
        /* <DEDUP_REMOVED lines=8> */
.L_x_11230:
[----:B------:R-:W-:Y:S05]  /*19200*/  BSYNC B1 ;  /* 0x0000000000017941 */ /* 0x000fea0003800000 */
.L_x_11229:
[----:B------:R-:W-:Y:S05]  /*19210*/  BRA `(.L_x_11231) ;  /* 0xfffffed4009c7947 */ /* 0x000fea000383ffff */
.L_x_11039:
        /* <DEDUP_REMOVED lines=8> */
.L_x_11233:
[----:B------:R-:W-:Y:S05]  /*192a0*/  BSYNC B1 ;  /* 0x0000000000017941 */ /* 0x000fea0003800000 */
.L_x_11232:
[----:B------:R-:W-:Y:S05]  /*192b0*/  BRA `(.L_x_11234) ;  /* 0xfffffed4007c7947 */ /* 0x000fea000383ffff */
.L_x_11040:
        /* <DEDUP_REMOVED lines=8> */
.L_x_11236:
[----:B------:R-:W-:Y:S05]  /*19340*/  BSYNC B1 ;  /* 0x0000000000017941 */ /* 0x000fea0003800000 */
.L_x_11235:
[----:B------:R-:W-:Y:S05]  /*19350*/  BRA `(.L_x_11237) ;  /* 0xfffffed4005c7947 */ /* 0x000fea000383ffff */
.L_x_11041:
        /* <DEDUP_REMOVED lines=8> */
.L_x_11239:
[----:B------:R-:W-:Y:S05]  /*193e0*/  BSYNC B1 ;  /* 0x0000000000017941 */ /* 0x000fea0003800000 */
.L_x_11238:
[----:B------:R-:W-:Y:S05]  /*193f0*/  BRA `(.L_x_11240) ;  /* 0xfffffed4003c7947 */ /* 0x000fea000383ffff */
.L_x_11042:
        /* <DEDUP_REMOVED lines=8> */
.L_x_11242:
[----:B------:R-:W-:Y:S05]  /*19480*/  BSYNC B1 ;  /* 0x0000000000017941 */ /* 0x000fea0003800000 */
.L_x_11241:
[----:B------:R-:W-:Y:S05]  /*19490*/  BRA `(.L_x_11243) ;  /* 0xfffffed4001c7947 */ /* 0x000fea000383ffff */
.L_x_11043:
        /* <DEDUP_REMOVED lines=8> */
.L_x_11245:
[----:B------:R-:W-:Y:S05]  /*19520*/  BSYNC B1 ;  /* 0x0000000000017941 */ /* 0x000fea0003800000 */
.L_x_11244:
[----:B------:R-:W-:Y:S05]  /*19530*/  BRA `(.L_x_11246) ;  /* 0xfffffed000fc7947 */ /* 0x000fea000383ffff */
.L_x_11044:
        /* <DEDUP_REMOVED lines=8> */
.L_x_11248:
[----:B------:R-:W-:Y:S05]  /*195c0*/  BSYNC B1 ;  /* 0x0000000000017941 */ /* 0x000fea0003800000 */
.L_x_11247:
[----:B------:R-:W-:Y:S05]  /*195d0*/  BRA `(.L_x_11249) ;  /* 0xfffffed000dc7947 */ /* 0x000fea000383ffff */
.L_x_11046:
[----:B0-----:R0:W1:Y:S02]  /*195e0*/  SYNCS.PHASECHK.TRANS64.TRYWAIT P2, [R18+URZ+0x22800], R7 ;  /* 0x02280007120075a7 */ /* 0x001064000804017f */
[----:B-1----:R-:W-:Y:S05]  /*195f0*/  @!P2 NANOSLEEP.SYNCS 0x989680 ;  /* 0x009896800000a95d */ /* 0x002fea0003900000 */
[----:B------:R-:W1:Y:S02]  /*19600*/  @!P2 SYNCS.PHASECHK.TRANS64 P2, [R18+URZ+0x22800], R7 ;  /* 0x022800071200a5a7 */ /* 0x000e64000804007f */
[----:B-1----:R-:W-:Y:S05]  /*19610*/  @!P2 BRA `(.L_x_11046) ;  /* 0xfffffffc00f0a947 */ /* 0x002fea000383ffff */
[----:B------:R-:W-:Y:S05]  /*19620*/  BRA `(.L_x_11250) ;  /* 0xfffffed400547947 */ /* 0x000fea000383ffff */
.L_x_11054:
        /* <DEDUP_REMOVED lines=8> */
.L_x_11252:
[----:B------:R-:W-:Y:S05]  /*196b0*/  BSYNC B1 ;  /* 0x0000000000017941 */ /* 0x000fea0003800000 */
.L_x_11251:
[----:B------:R-:W-:Y:S05]  /*196c0*/  BRA `(.L_x_11253) ;  /* 0xfffffee400287947 */ /* 0x000fea000383ffff */
.L_x_11055:
        /* <DEDUP_REMOVED lines=8> */
.L_x_11255:
[----:B------:R-:W-:Y:S05]  /*19750*/  BSYNC B1 ;  /* 0x0000000000017941 */ /* 0x000fea0003800000 */
.L_x_11254:
[----:B------:R-:W-:Y:S05]  /*19760*/  BRA `(.L_x_11256) ;  /* 0xfffffee400087947 */ /* 0x000fea000383ffff */
.L_x_11056:
        /* <DEDUP_REMOVED lines=8> */
.L_x_11258:
[----:B------:R-:W-:Y:S05]  /*197f0*/  BSYNC B1 ;  /* 0x0000000000017941 */ /* 0x000fea0003800000 */
.L_x_11257:
[----:B------:R-:W-:Y:S05]  /*19800*/  BRA `(.L_x_11259) ;  /* 0xfffffee000e87947 */ /* 0x000fea000383ffff */
.L_x_11057:
        /* <DEDUP_REMOVED lines=8> */
.L_x_11261:
[----:B------:R-:W-:Y:S05]  /*19890*/  BSYNC B1 ;  /* 0x0000000000017941 */ /* 0x000fea0003800000 */
.L_x_11260:
[----:B------:R-:W-:Y:S05]  /*198a0*/  BRA `(.L_x_11262) ;  /* 0xfffffee000c87947 */ /* 0x000fea000383ffff */
.L_x_11058:
        /* <DEDUP_REMOVED lines=8> */
.L_x_11264:
[----:B------:R-:W-:Y:S05]  /*19930*/  BSYNC B1 ;  /* 0x0000000000017941 */ /* 0x000fea0003800000 */
.L_x_11263:
[----:B------:R-:W-:Y:S05]  /*19940*/  BRA `(.L_x_11265) ;  /* 0xfffffee000a87947 */ /* 0x000fea000383ffff */
.L_x_11059:
        /* <DEDUP_REMOVED lines=8> */
.L_x_11267:
[----:B------:R-:W-:Y:S05]  /*199d0*/  BSYNC B1 ;  /* 0x0000000000017941 */ /* 0x000fea0003800000 */
.L_x_11266:
[----:B------:R-:W-:Y:S05]  /*199e0*/  BRA `(.L_x_11268) ;  /* 0xfffffee0008c7947 */ /* 0x000fea000383ffff */
.L_x_11060:
        /* <DEDUP_REMOVED lines=8> */
.L_x_11270:
[----:B------:R-:W-:Y:S05]  /*19a70*/  BSYNC B1 ;  /* 0x0000000000017941 */ /* 0x000fea0003800000 */
.L_x_11269:
[----:B------:R-:W-:Y:S05]  /*19a80*/  BRA `(.L_x_11271) ;  /* 0xfffffee000707947 */ /* 0x000fea000383ffff */
.L_x_11061:
        /* <DEDUP_REMOVED lines=8> */
.L_x_11273:
[----:B------:R-:W-:Y:S05]  /*19b10*/  BSYNC B1 ;  /* 0x0000000000017941 */ /* 0x000fea0003800000 */
.L_x_11272:
[----:B------:R-:W-:Y:S05]  /*19b20*/  BRA `(.L_x_11274) ;  /* 0xfffffee000547947 */ /* 0x000fea000383ffff */
.L_x_11063:
[----:B0-----:R0:W1:Y:S02]  /*19b30*/  SYNCS.PHASECHK.TRANS64.TRYWAIT P2, [R18+URZ+0x22800], R3 ;  /* 0x02280003120075a7 */ /* 0x001064000804017f */
[----:B-1----:R-:W-:Y:S05]  /*19b40*/  @!P2 NANOSLEEP.SYNCS 0x989680 ;  /* 0x009896800000a95d */ /* 0x002fea0003900000 */
[----:B------:R-:W1:Y:S02]  /*19b50*/  @!P2 SYNCS.PHASECHK.TRANS64 P2, [R18+URZ+0x22800], R3 ;  /* 0x022800031200a5a7 */ /* 0x000e64000804007f */
[----:B-1----:R-:W-:Y:S05]  /*19b60*/  @!P2 BRA `(.L_x_11063) ;  /* 0xfffffffc00f0a947 */ /* 0x002fea000383ffff */
[----:B------:R-:W-:Y:S05]  /*19b70*/  BRA `(.L_x_11275) ;  /* 0xfffffee000b07947 */ /* 0x000fea000383ffff */
.L_x_11069:
[----:B-1----:R1:W2:Y:S02]  /*19b80*/  SYNCS.PHASECHK.TRANS64.TRYWAIT P1, [R13+URZ+0x22830], R14 ;  /* 0x0228300e0d0075a7 */ /* 0x0022a4000802017f */
[----:B--2---:R-:W-:Y:S05]  /*19b90*/  @!P1 NANOSLEEP.SYNCS 0x989680 ;  /* 0x009896800000995d */ /* 0x004fea0003900000 */
[----:B------:R-:W2:Y:S02]  /*19ba0*/  @!P1 SYNCS.PHASECHK.TRANS64 P1, [R13+URZ+0x22830], R14 ;  /* 0x0228300e0d0095a7 */ /* 0x000ea4000802007f */
[----:B--2---:R-:W-:Y:S05]  /*19bb0*/  @!P1 BRA `(.L_x_11069) ;  /* 0xfffffffc00f09947 */ /* 0x004fea000383ffff */
[----:B------:R-:W-:Y:S05]  /*19bc0*/  BRA `(.L_x_11068) ;  /* 0xfffffef000187947 */ /* 0x000fea000383ffff */
.L_x_11074:
[----:B-1----:R1:W2:Y:S02]  /*19bd0*/  SYNCS.PHASECHK.TRANS64.TRYWAIT P2, [R13+URZ+0x22850], R14 ;  /* 0x0228500e0d0075a7 */ /* 0x0022a4000804017f */
[----:B--2---:R-:W-:Y:S05]  /*19be0*/  @!P2 NANOSLEEP.SYNCS 0x989680 ;  /* 0x009896800000a95d */ /* 0x004fea0003900000 */
[----:B------:R-:W2:Y:S02]  /*19bf0*/  @!P2 SYNCS.PHASECHK.TRANS64 P2, [R13+URZ+0x22850], R14 ;  /* 0x0228500e0d00a5a7 */ /* 0x000ea4000804007f */
[----:B--2---:R-:W-:Y:S05]  /*19c00*/  @!P2 BRA `(.L_x_11074) ;  /* 0xfffffffc00f0a947 */ /* 0x004fea000383ffff */
[----:B------:R-:W-:Y:S05]  /*19c10*/  BRA `(.L_x_11073) ;  /* 0xffffff0c00b47947 */ /* 0x000fea000383ffff */
.L_x_11079:
[----:B-1----:R1:W2:Y:S02]  /*19c20*/  SYNCS.PHASECHK.TRANS64.TRYWAIT P2, [R14+URZ+0x22830], R13 ;  /* 0x0228300d0e0075a7 */ /* 0x0022a4000804017f */
[----:B--2---:R-:W-:Y:S05]  /*19c30*/  @!P2 NANOSLEEP.SYNCS 0x989680 ;  /* 0x009896800000a95d */ /* 0x004fea0003900000 */
[----:B------:R-:W2:Y:S02]  /*19c40*/  @!P2 SYNCS.PHASECHK.TRANS64 P2, [R14+URZ+0x22830], R13 ;  /* 0x0228300d0e00a5a7 */ /* 0x000ea4000804007f */
[----:B--2---:R-:W-:Y:S05]  /*19c50*/  @!P2 BRA `(.L_x_11079) ;  /* 0xfffffffc00f0a947 */ /* 0x004fea000383ffff */
[----:B------:R-:W-:Y:S05]  /*19c60*/  BRA `(.L_x_11078) ;  /* 0xffffff1400087947 */ /* 0x000fea000383ffff */
.L_x_11084:
[----:B--2---:R2:W3:Y:S02]  /*19c70*/  SYNCS.PHASECHK.TRANS64.TRYWAIT P2, [R14+URZ+0x22850], R13 ;  /* 0x0228500d0e0075a7 */ /* 0x0044e4000804017f */
[----:B---3--:R-:W-:Y:S05]  /*19c80*/  @!P2 NANOSLEEP.SYNCS 0x989680 ;  /* 0x009896800000a95d */ /* 0x008fea0003900000 */
[----:B------:R-:W3:Y:S02]  /*19c90*/  @!P2 SYNCS.PHASECHK.TRANS64 P2, [R14+URZ+0x22850], R13 ;  /* 0x0228500d0e00a5a7 */ /* 0x000ee4000804007f */
[----:B---3--:R-:W-:Y:S05]  /*19ca0*/  @!P2 BRA `(.L_x_11084) ;  /* 0xfffffffc00f0a947 */ /* 0x008fea000383ffff */
[----:B------:R-:W-:Y:S05]  /*19cb0*/  BRA `(.L_x_11083) ;  /* 0xffffff3800987947 */ /* 0x000fea000383ffff */
.L_x_11090:
[----:B-1----:R1:W2:Y:S02]  /*19cc0*/  SYNCS.PHASECHK.TRANS64.TRYWAIT P2, [R13+URZ+0x22830], R14 ;  /* 0x0228300e0d0075a7 */ /* 0x0022a4000804017f */
[----:B--2---:R-:W-:Y:S05]  /*19cd0*/  @!P2 NANOSLEEP.SYNCS 0x989680 ;  /* 0x009896800000a95d */ /* 0x004fea0003900000 */
[----:B------:R-:W2:Y:S02]  /*19ce0*/  @!P2 SYNCS.PHASECHK.TRANS64 P2, [R13+URZ+0x22830], R14 ;  /* 0x0228300e0d00a5a7 */ /* 0x000ea4000804007f */
[----:B--2---:R-:W-:Y:S05]  /*19cf0*/  @!P2 BRA `(.L_x_11090) ;  /* 0xfffffffc00f0a947 */ /* 0x004fea000383ffff */
[----:B------:R-:W-:Y:S05]  /*19d00*/  BRA `(.L_x_11089) ;  /* 0xffffff3c00d07947 */ /* 0x000fea000383ffff */
.L_x_11095:
[----:B-1----:R1:W2:Y:S02]  /*19d10*/  SYNCS.PHASECHK.TRANS64.TRYWAIT P2, [R13+URZ+0x22850], R14 ;  /* 0x0228500e0d0075a7 */ /* 0x0022a4000804017f */
[----:B--2---:R-:W-:Y:S05]  /*19d20*/  @!P2 NANOSLEEP.SYNCS 0x989680 ;  /* 0x009896800000a95d */ /* 0x004fea0003900000 */
[----:B------:R-:W2:Y:S02]  /*19d30*/  @!P2 SYNCS.PHASECHK.TRANS64 P2, [R13+URZ+0x22850], R14 ;  /* 0x0228500e0d00a5a7 */ /* 0x000ea4000804007f */
[----:B--2---:R-:W-:Y:S05]  /*19d40*/  @!P2 BRA `(.L_x_11095) ;  /* 0xfffffffc00f0a947 */ /* 0x004fea000383ffff */
[----:B------:R-:W-:Y:S05]  /*19d50*/  BRA `(.L_x_11094) ;  /* 0xffffff5c00ac7947 */ /* 0x000fea000383ffff */
.L_x_11130:
        /* <DEDUP_REMOVED lines=11> */
.L_x_11277:
[----:B------:R-:W-:Y:S05]  /*19e10*/  BSYNC B1 ;  /* 0x0000000000017941 */ /* 0x000fea0003800000 */
.L_x_11276:
[----:B------:R-:W-:Y:S05]  /*19e20*/  BRA `(.L_x_11278) ;  /* 0xffffffa800647947 */ /* 0x000fea000383ffff */
.L_x_11131:
[----:B------:R-:W-:Y:S01]  /*19e30*/  BSSY B1, `(.L_x_11279) ;  /* 0x0000006000017945 */ /* 0x000fe20003800000 */
[----:B------:R-:W-:-:S07]  /*19e40*/  IMAD.MOV.U32 R15, RZ, RZ, -0x1 ;  /* 0xffffffffff0f7424 */ /* 0x000fce00078e00ff */
[----:B------:R-:W-:Y:S05]  /*19e50*/  WARPSYNC.COLLECTIVE R15, `(.L_x_11280) ;  /* 0x000000000f0c7348 */ /* 0x000fea0003c00000 */
[----:B------:R-:W-:Y:S02]  /*19e60*/  ELECT P6, UR62, PT ;  /* 0x00000000003e782f */ /* 0x000fe400038c0000 */
[----:B------:R-:W-:Y:S01]  /*19e70*/  MOV R14, UR62 ;  /* 0x0000003e000e7c02 */ /* 0x000fe20008000f00 */
[----:B------:R-:W-:Y:S10]  /*19e80*/  ENDCOLLECTIVE ;  /* 0x000000000000791b */ /* 0x000ff40003800000 */
.L_x_11280:
[----:B------:R-:W-:Y:S05]  /*19e90*/  BSYNC B1 ;  /* 0x0000000000017941 */ /* 0x000fea0003800000 */
.L_x_11279:
[----:B------:R-:W-:Y:S05]  /*19ea0*/  BRA `(.L_x_11281) ;  /* 0xffffffa800507947 */ /* 0x000fea000383ffff */
.L_x_11133:
[----:B0-----:R0:W1:Y:S02]  /*19eb0*/  SYNCS.PHASECHK.TRANS64.TRYWAIT P0, [R9+URZ+0x22820], R5 ;  /* 0x02282005090075a7 */ /* 0x001064000800017f */
[----:B-1----:R-:W-:Y:S05]  /*19ec0*/  @!P0 NANOSLEEP.SYNCS 0x989680 ;  /* 0x009896800000895d */ /* 0x002fea0003900000 */
[----:B------:R-:W1:Y:S02]  /*19ed0*/  @!P0 SYNCS.PHASECHK.TRANS64 P0, [R9+URZ+0x22820], R5 ;  /* 0x02282005090085a7 */ /* 0x000e64000800007f */
[----:B-1----:R-:W-:Y:S05]  /*19ee0*/  @!P0 BRA `(.L_x_11133) ;  /* 0xfffffffc00f08947 */ /* 0x002fea000383ffff */
[----:B------:R-:W-:Y:S05]  /*19ef0*/  BRA `(.L_x_11282) ;  /* 0xffffffa8006c7947 */ /* 0x000fea000383ffff */
.L_x_11136:
[----:B0-----:R0:W1:Y:S02]  /*19f00*/  SYNCS.PHASECHK.TRANS64.TRYWAIT P0, [R5+URZ+0x228a0], R7 ;  /* 0x0228a007050075a7 */ /* 0x001064000800017f */
[----:B-1----:R-:W-:Y:S05]  /*19f10*/  @!P0 NANOSLEEP.SYNCS 0x989680 ;  /* 0x009896800000895d */ /* 0x002fea0003900000 */
[----:B------:R-:W1:Y:S02]  /*19f20*/  @!P0 SYNCS.PHASECHK.TRANS64 P0, [R5+URZ+0x228a0], R7 ;  /* 0x0228a007050085a7 */ /* 0x000e64000800007f */
[----:B-1----:R-:W-:Y:S05]  /*19f30*/  @!P0 BRA `(.L_x_11136) ;  /* 0xfffffffc00f08947 */ /* 0x002fea000383ffff */
[----:B------:R-:W-:Y:S05]  /*19f40*/  BRA `(.L_x_11283) ;  /* 0xffffffa8007c7947 */ /* 0x000fea000383ffff */
.L_x_11138:
[----:B-1----:R1:W2:Y:S02]  /*19f50*/  SYNCS.PHASECHK.TRANS64.TRYWAIT P0, [R5+URZ+0x228c0], R7 ;  /* 0x0228c007050075a7 */ /* 0x0022a4000800017f */
[----:B--2---:R-:W-:Y:S05]  /*19f60*/  @!P0 NANOSLEEP.SYNCS 0x989680 ;  /* 0x009896800000895d */ /* 0x004fea0003900000 */
[----:B------:R-:W2:Y:S02]  /*19f70*/  @!P0 SYNCS.PHASECHK.TRANS64 P0, [R5+URZ+0x228c0], R7 ;  /* 0x0228c007050085a7 */ /* 0x000ea4000800007f */
[----:B--2---:R-:W-:Y:S05]  /*19f80*/  @!P0 BRA `(.L_x_11138) ;  /* 0xfffffffc00f08947 */ /* 0x004fea000383ffff */
[----:B------:R-:W-:Y:S05]  /*19f90*/  BRA `(.L_x_11284) ;  /* 0xffffffa800e07947 */ /* 0x000fea000383ffff */
.L_x_11142:
[----:B0-----:R0:W1:Y:S02]  /*19fa0*/  SYNCS.PHASECHK.TRANS64.TRYWAIT P0, [R6+URZ+0x228a0], R7 ;  /* 0x0228a007060075a7 */ /* 0x001064000800017f */
[----:B-1----:R-:W-:Y:S05]  /*19fb0*/  @!P0 NANOSLEEP.SYNCS 0x989680 ;  /* 0x009896800000895d */ /* 0x002fea0003900000 */
[----:B------:R-:W1:Y:S02]  /*19fc0*/  @!P0 SYNCS.PHASECHK.TRANS64 P0, [R6+URZ+0x228a0], R7 ;  /* 0x0228a007060085a7 */ /* 0x000e64000800007f */
[----:B-1----:R-:W-:Y:S05]  /*19fd0*/  @!P0 BRA `(.L_x_11142) ;  /* 0xfffffffc00f08947 */ /* 0x002fea000383ffff */
[----:B------:R-:W-:Y:S05]  /*19fe0*/  BRA `(.L_x_11285) ;  /* 0xffffffac00d07947 */ /* 0x000fea000383ffff */
.L_x_11144:
[----:B-1----:R1:W2:Y:S02]  /*19ff0*/  SYNCS.PHASECHK.TRANS64.TRYWAIT P1, [R6+URZ+0x228c0], R7 ;  /* 0x0228c007060075a7 */ /* 0x0022a4000802017f */
[----:B--2---:R-:W-:Y:S05]  /*1a000*/  @!P1 NANOSLEEP.SYNCS 0x989680 ;  /* 0x009896800000995d */ /* 0x004fea0003900000 */
[----:B------:R-:W2:Y:S02]  /*1a010*/  @!P1 SYNCS.PHASECHK.TRANS64 P1, [R6+URZ+0x228c0], R7 ;  /* 0x0228c007060095a7 */ /* 0x000ea4000802007f */
[----:B--2---:R-:W-:Y:S05]  /*1a020*/  @!P1 BRA `(.L_x_11144) ;  /* 0xfffffffc00f09947 */ /* 0x004fea000383ffff */
[----:B------:R-:W-:Y:S05]  /*1a030*/  BRA `(.L_x_11286) ;  /* 0xffffffb0002c7947 */ /* 0x000fea000383ffff */
.L_x_11154:
        /* <DEDUP_REMOVED lines=11> */
.L_x_11288:
[----:B------:R-:W-:Y:S05]  /*1a0f0*/  BSYNC B0 ;  /* 0x0000000000007941 */ /* 0x000fea0003800000 */
.L_x_11287:
[----:B------:R-:W-:Y:S05]  /*1a100*/  BRA `(.L_x_11289) ;  /* 0xffffffb800e07947 */ /* 0x000fea000383ffff */
.L_x_11155:
[----:B------:R-:W-:Y:S01]  /*1a110*/  BSSY B0, `(.L_x_11290) ;  /* 0x0000006000007945 */ /* 0x000fe20003800000 */
[----:B------:R-:W-:-:S07]  /*1a120*/  IMAD.MOV.U32 R15, RZ, RZ, -0x1 ;  /* 0xffffffffff0f7424 */ /* 0x000fce00078e00ff */
[----:B------:R-:W-:Y:S05]  /*1a130*/  WARPSYNC.COLLECTIVE R15, `(.L_x_11291) ;  /* 0x000000000f0c7348 */ /* 0x000fea0003c00000 */
[----:B------:R-:W-:Y:S02]  /*1a140*/  ELECT P6, UR62, PT ;  /* 0x00000000003e782f */ /* 0x000fe400038c0000 */
[----:B------:R-:W-:Y:S01]  /*1a150*/  MOV R14, UR62 ;  /* 0x0000003e000e7c02 */ /* 0x000fe20008000f00 */
[----:B------:R-:W-:Y:S10]  /*1a160*/  ENDCOLLECTIVE ;  /* 0x000000000000791b */ /* 0x000ff40003800000 */
.L_x_11291:
[----:B------:R-:W-:Y:S05]  /*1a170*/  BSYNC B0 ;  /* 0x0000000000007941 */ /* 0x000fea0003800000 */
.L_x_11290:
[----:B------:R-:W-:Y:S05]  /*1a180*/  BRA `(.L_x_11292) ;  /* 0xffffffb800d07947 */ /* 0x000fea000383ffff */
.L_x_11158:
[----:B0-----:R0:W1:Y:S02]  /*1a190*/  SYNCS.PHASECHK.TRANS64.TRYWAIT P0, [R5+URZ+0x22840], R7 ;  /* 0x02284007050075a7 */ /* 0x001064000800017f */
[----:B-1----:R-:W-:Y:S05]  /*1a1a0*/  @!P0 NANOSLEEP.SYNCS 0x989680 ;  /* 0x009896800000895d */ /* 0x002fea0003900000 */
[----:B------:R-:W1:Y:S02]  /*1a1b0*/  @!P0 SYNCS.PHASECHK.TRANS64 P0, [R5+URZ+0x22840], R7 ;  /* 0x02284007050085a7 */ /* 0x000e64000800007f */
[----:B-1----:R-:W-:Y:S05]  /*1a1c0*/  @!P0 BRA `(.L_x_11158) ;  /* 0xfffffffc00f08947 */ /* 0x002fea000383ffff */
[----:B------:R-:W-:Y:S05]  /*1a1d0*/  BRA `(.L_x_11293) ;  /* 0xffffffbc00387947 */ /* 0x000fea000383ffff */
.L_x_11161:
        /* <DEDUP_REMOVED lines=8> */
.L_x_11164:
[----:B0-----:R0:W1:Y:S02]  /*1a260*/  SYNCS.PHASECHK.TRANS64.TRYWAIT P0, [R2+URZ+0x22860], R5 ;  /* 0x02286005020075a7 */ /* 0x001064000800017f */
[----:B-1----:R-:W-:Y:S05]  /*1a270*/  @!P0 NANOSLEEP.SYNCS 0x989680 ;  /* 0x009896800000895d */ /* 0x002fea0003900000 */
[----:B------:R-:W1:Y:S02]  /*1a280*/  @!P0 SYNCS.PHASECHK.TRANS64 P0, [R2+URZ+0x22860], R5 ;  /* 0x02286005020085a7 */ /* 0x000e64000800007f */
[----:B-1----:R-:W-:Y:S05]  /*1a290*/  @!P0 BRA `(.L_x_11164) ;  /* 0xfffffffc00f08947 */ /* 0x002fea000383ffff */
[----:B------:R-:W-:Y:S05]  /*1a2a0*/  BRA `(.L_x_11295) ;  /* 0xffffffc000307947 */ /* 0x000fea000383ffff */
.L_x_11173:
[----:B--2---:R2:W3:Y:S02]  /*1a2b0*/  SYNCS.PHASECHK.TRANS64.TRYWAIT P0, [R3+URZ+0x22840], R5 ;  /* 0x02284005030075a7 */ /* 0x0044e4000800017f */
[----:B---3--:R-:W-:Y:S05]  /*1a2c0*/  @!P0 NANOSLEEP.SYNCS 0x989680 ;  /* 0x009896800000895d */ /* 0x008fea0003900000 */
[----:B------:R-:W3:Y:S02]  /*1a2d0*/  @!P0 SYNCS.PHASECHK.TRANS64 P0, [R3+URZ+0x22840], R5 ;  /* 0x02284005030085a7 */ /* 0x000ee4000800007f */
[----:B---3--:R-:W-:Y:S05]  /*1a2e0*/  @!P0 BRA `(.L_x_11173) ;  /* 0xfffffffc00f08947 */ /* 0x008fea000383ffff */
[----:B------:R-:W-:Y:S05]  /*1a2f0*/  BRA `(.L_x_11296) ;  /* 0xffffffc400a47947 */ /* 0x000fea000383ffff */
.L_x_11175:
[----:B0-----:R0:W3:Y:S02]  /*1a300*/  SYNCS.PHASECHK.TRANS64.TRYWAIT P0, [R3+URZ+0x22860], R5 ;  /* 0x02286005030075a7 */ /* 0x0010e4000800017f */
[----:B---3--:R-:W-:Y:S05]  /*1a310*/  @!P0 NANOSLEEP.SYNCS 0x989680 ;  /* 0x009896800000895d */ /* 0x008fea0003900000 */
[----:B------:R-:W3:Y:S02]  /*1a320*/  @!P0 SYNCS.PHASECHK.TRANS64 P0, [R3+URZ+0x22860], R5 ;  /* 0x02286005030085a7 */ /* 0x000ee4000800007f */
[----:B---3--:R-:W-:Y:S05]  /*1a330*/  @!P0 BRA `(.L_x_11175) ;  /* 0xfffffffc00f08947 */ /* 0x008fea000383ffff */
[----:B------:R-:W-:Y:S05]  /*1a340*/  BRA `(.L_x_11297) ;  /* 0xffffffc800147947 */ /* 0x000fea000383ffff */
.L_x_11180:
[----:B--2---:R2:W3:Y:S02]  /*1a350*/  SYNCS.PHASECHK.TRANS64.TRYWAIT P0, [R2+URZ+0x22840], R3 ;  /* 0x02284003020075a7 */ /* 0x0044e4000800017f */
[----:B---3--:R-:W-:Y:S05]  /*1a360*/  @!P0 NANOSLEEP.SYNCS 0x989680 ;  /* 0x009896800000895d */ /* 0x008fea0003900000 */
[----:B------:R-:W3:Y:S02]  /*1a370*/  @!P0 SYNCS.PHASECHK.TRANS64 P0, [R2+URZ+0x22840], R3 ;  /* 0x02284003020085a7 */ /* 0x000ee4000800007f */
[----:B---3--:R-:W-:Y:S05]  /*1a380*/  @!P0 BRA `(.L_x_11180) ;  /* 0xfffffffc00f08947 */ /* 0x008fea000383ffff */
[----:B------:R-:W-:Y:S05]  /*1a390*/  BRA `(.L_x_11298) ;  /* 0xffffffcc005c7947 */ /* 0x000fea000383ffff */
.L_x_11182:
[----:B0-----:R0:W3:Y:S02]  /*1a3a0*/  SYNCS.PHASECHK.TRANS64.TRYWAIT P1, [R2+URZ+0x22860], R3 ;  /* 0x02286003020075a7 */ /* 0x0010e4000802017f */
[----:B---3--:R-:W-:Y:S05]  /*1a3b0*/  @!P1 NANOSLEEP.SYNCS 0x989680 ;  /* 0x009896800000995d */ /* 0x008fea0003900000 */
[----:B------:R-:W3:Y:S02]  /*1a3c0*/  @!P1 SYNCS.PHASECHK.TRANS64 P1, [R2+URZ+0x22860], R3 ;  /* 0x02286003020095a7 */ /* 0x000ee4000802007f */
[----:B---3--:R-:W-:Y:S05]  /*1a3d0*/  @!P1 BRA `(.L_x_11182) ;  /* 0xfffffffc00f09947 */ /* 0x008fea000383ffff */
[----:B------:R-:W-:Y:S05]  /*1a3e0*/  BRA `(.L_x_11299) ;  /* 0xffffffcc00c87947 */ /* 0x000fea000383ffff */
.L_x_11187:
[----:B---3--:R3:W4:Y:S02]  /*1a3f0*/  SYNCS.PHASECHK.TRANS64.TRYWAIT P0, [R2+URZ+0x22840], R3 ;  /* 0x02284003020075a7 */ /* 0x008724000800017f */
[----:B----4-:R-:W-:Y:S05]  /*1a400*/  @!P0 NANOSLEEP.SYNCS 0x989680 ;  /* 0x009896800000895d */ /* 0x010fea0003900000 */
[----:B------:R-:W4:Y:S02]  /*1a410*/  @!P0 SYNCS.PHASECHK.TRANS64 P0, [R2+URZ+0x22840], R3 ;  /* 0x02284003020085a7 */ /* 0x000f24000800007f */
[----:B----4-:R-:W-:Y:S05]  /*1a420*/  @!P0 BRA `(.L_x_11187) ;  /* 0xfffffffc00f08947 */ /* 0x010fea000383ffff */
[----:B------:R-:W-:Y:S05]  /*1a430*/  BRA `(.L_x_11300) ;  /* 0xffffffd000f47947 */ /* 0x000fea000383ffff */
.L_x_11189:
[----:B0-----:R0:W2:Y:S02]  /*1a440*/  SYNCS.PHASECHK.TRANS64.TRYWAIT P1, [R2+URZ+0x22860], R3 ;  /* 0x02286003020075a7 */ /* 0x0010a4000802017f */
[----:B--2---:R-:W-:Y:S05]  /*1a450*/  @!P1 NANOSLEEP.SYNCS 0x989680 ;  /* 0x009896800000995d */ /* 0x004fea0003900000 */
[----:B------:R-:W2:Y:S02]  /*1a460*/  @!P1 SYNCS.PHASECHK.TRANS64 P1, [R2+URZ+0x22860], R3 ;  /* 0x02286003020095a7 */ /* 0x000ea4000802007f */
[----:B--2---:R-:W-:Y:S05]  /*1a470*/  @!P1 BRA `(.L_x_11189) ;  /* 0xfffffffc00f09947 */ /* 0x004fea000383ffff */
[----:B------:R-:W-:Y:S05]  /*1a480*/  BRA `(.L_x_11301) ;  /* 0xffffffd400647947 */ /* 0x000fea000383ffff */
.L_x_11194:
[----:B------:R-:W-:Y:S01]  /*1a490*/  BSSY B0, `(.L_x_11302) ;  /* 0x0000008000007945 */ /* 0x000fe20003800000 */
[----:B------:R-:W-:Y:S01]  /*1a4a0*/  IMAD.MOV.U32 R13, RZ, RZ, R16 ;  /* 0x000000ffff0d7224 */ /* 0x000fe200078e0010 */
[----:B------:R-:W-:Y:S01]  /*1a4b0*/  MOV R12, RZ ;  /* 0x000000ff000c7202 */ /* 0x000fe20000000f00 */
[----:B------:R-:W-:Y:S02]  /*1a4c0*/  IMAD.MOV.U32 R11, RZ, RZ, 0x1f ;  /* 0x0000001fff0b7424 */ /* 0x000fe400078e00ff */
[----:B------:R-:W-:-:S07]  /*1a4d0*/  IMAD.MOV.U32 R15, RZ, RZ, -0x1 ;  /* 0xffffffffff0f7424 */ /* 0x000fce00078e00ff */
[----:B01----:R-:W-:Y:S05]  /*1a4e0*/  WARPSYNC.COLLECTIVE R15, `(.L_x_11303) ;  /* 0x000000000f087348 */ /* 0x003fea0003c00000 */
[----:B------:R2:W3:Y:S02]  /*1a4f0*/  SHFL.IDX P6, R14, R13, R12, R11 ;  /* 0x0000000c0d0e7389 */ /* 0x0004e400000c000b */
[----:B0123--:R-:W-:Y:S01]  /*1a500*/  ENDCOLLECTIVE ;  /* 0x000000000000791b */ /* 0x00ffe20003800000 */
.L_x_11303:
[----:B------:R-:W-:Y:S05]  /*1a510*/  BSYNC B0 ;  /* 0x0000000000007941 */ /* 0x000fea0003800000 */
.L_x_11302:
        /* <DEDUP_REMOVED lines=8> */
.L_x_11304:
[----:B------:R-:W-:Y:S01]  /*1a5a0*/  MOV R16, R14 ;  /* 0x0000000e00107202 */ /* 0x000fe20000000f00 */
[----:B------:R-:W-:Y:S06]  /*1a5b0*/  BRA `(.L_x_11305) ;  /* 0xffffffd800587947 */ /* 0x000fec000383ffff */
.L_x_11197:
        /* <DEDUP_REMOVED lines=8> */
.L_x_11307:
[----:B------:R-:W-:Y:S05]  /*1a640*/  BSYNC B0 ;  /* 0x0000000000007941 */ /* 0x000fea0003800000 */
.L_x_11306:
        /* <DEDUP_REMOVED lines=10> */
.L_x_11308:
        /* <DEDUP_REMOVED lines=8> */
.L_x_11309:
        /* <DEDUP_REMOVED lines=8> */
.L_x_11310:
        /* <DEDUP_REMOVED lines=8> */
.L_x_11311:
        /* <DEDUP_REMOVED lines=8> */
.L_x_11312:
[----:B------:R-:W-:Y:S05]  /*1a8f0*/  BRA `(.L_x_11313) ;  /* 0xffffffd8001c7947 */ /* 0x000fea000383ffff */
.L_x_11202:
        /* <DEDUP_REMOVED lines=8> */
.L_x_11315:
[----:B------:R-:W-:Y:S05]  /*1a980*/  BSYNC B0 ;  /* 0x0000000000007941 */ /* 0x000fea0003800000 */
.L_x_11314:
        /* <DEDUP_REMOVED lines=10> */
.L_x_11316:
        /* <DEDUP_REMOVED lines=8> */
.L_x_11317:
        /* <DEDUP_REMOVED lines=8> */
.L_x_11318:
        /* <DEDUP_REMOVED lines=8> */
.L_x_11319:
        /* <DEDUP_REMOVED lines=8> */
.L_x_11320:
[----:B------:R-:W-:Y:S05]  /*1ac30*/  BRA `(.L_x_11321) ;  /* 0xffffffd800007947 */ /* 0x000fea000383ffff */
.L_x_11204:
[----:B------:R-:W-:Y:S01]  /*1ac40*/  BSSY B0, `(.L_x_11322) ;  /* 0x0000006000007945 */ /* 0x000fe20003800000 */
[----:B------:R-:W-:Y:S01]  /*1ac50*/  PLOP3.LUT P6, PT, P6, PT, PT, 0x8, 0x0 ;  /* 0x000000000000781c */ /* 0x000fe200037ce170 */
[----:B------:R-:W-:-:S12]  /*1ac60*/  IMAD.MOV.U32 R15, RZ, RZ, -0x1 ;  /* 0xffffffffff0f7424 */ /* 0x000fd800078e00ff */
[----:B01----:R-:W-:Y:S05]  /*1ac70*/  WARPSYNC.COLLECTIVE R15, `(.L_x_11323) ;  /* 0x000000000f087348 */ /* 0x003fea0003c00000 */
[----:B------:R-:W-:Y:S01]  /*1ac80*/  VOTE.ANY R14, PT, P6 ;  /* 0x00000000000e7806 */ /* 0x000fe200030e0100 */
[----:B01----:R-:W-:Y:S06]  /*1ac90*/  ENDCOLLECTIVE ;  /* 0x000000000000791b */ /* 0x003fec0003800000 */
.L_x_11323:
[----:B------:R-:W-:Y:S05]  /*1aca0*/  BSYNC B0 ;  /* 0x0000000000007941 */ /* 0x000fea0003800000 */
.L_x_11322:
        /* <DEDUP_REMOVED lines=9> */
.L_x_11324:
[----:B------:R-:W-:Y:S01]  /*1ad40*/  IMAD.MOV.U32 R17, RZ, RZ, R14 ;  /* 0x000000ffff117224 */ /* 0x000fe200078e000e */
[----:B------:R-:W-:Y:S06]  /*1ad50*/  BRA `(.L_x_11325) ;  /* 0xffffffd400f07947 */ /* 0x000fec000383ffff */
.L_x_11206:
[----:B------:R-:W-:Y:S01]  /*1ad60*/  BSSY B0, `(.L_x_11326) ;  /* 0x0000007000007945 */ /* 0x000fe20003800000 */
[----:B------:R-:W-:Y:S01]  /*1ad70*/  IMAD.MOV.U32 R13, RZ, RZ, R2 ;  /* 0x000000ffff0d7224 */ /* 0x000fe200078e0002 */
[----:B------:R-:W-:Y:S01]  /*1ad80*/  MOV R11, 0x1f ;  /* 0x0000001f000b7802 */ /* 0x000fe20000000f00 */
[----:B------:R-:W-:-:S07]  /*1ad90*/  IMAD.MOV.U32 R15, RZ, RZ, -0x1 ;  /* 0xffffffffff0f7424 */ /* 0x000fce00078e00ff */
[----:B0123--:R-:W-:Y:S05]  /*1ada0*/  WARPSYNC.COLLECTIVE R15, `(.L_x_11327) ;  /* 0x000000000f087348 */ /* 0x00ffea0003c00000 */
[----:B------:R4:W0:Y:S02]  /*1adb0*/  SHFL.IDX P6, R14, R13, R12, R11 ;  /* 0x0000000c0d0e7389 */ /* 0x00082400000c000b */
[----:B01234-:R-:W-:Y:S01]  /*1adc0*/  ENDCOLLECTIVE ;  /* 0x000000000000791b */ /* 0x01ffe20003800000 */
.L_x_11327:
[----:B------:R-:W-:Y:S05]  /*1add0*/  BSYNC B0 ;  /* 0x0000000000007941 */ /* 0x000fea0003800000 */
.L_x_11326:
[----:B------:R-:W-:Y:S01]  /*1ade0*/  IMAD.MOV.U32 R7, RZ, RZ, R14 ;  /* 0x000000ffff077224 */ /* 0x000fe200078e000e */
[----:B------:R-:W-:Y:S06]  /*1adf0*/  BRA `(.L_x_11205) ;  /* 0xffffffd400e47947 */ /* 0x000fec000383ffff */
.L_x_11210:
[----:B-1----:R1:W2:Y:S02]  /*1ae00*/  SYNCS.PHASECHK.TRANS64.TRYWAIT P0, [R0+URZ+0x22820], R3 ;  /* 0x02282003000075a7 */ /* 0x0022a4000800017f */
[----:B--2---:R-:W-:Y:S05]  /*1ae10*/  @!P0 NANOSLEEP.SYNCS 0x989680 ;  /* 0x009896800000895d */ /* 0x004fea0003900000 */
[----:B------:R-:W2:Y:S02]  /*1ae20*/  @!P0 SYNCS.PHASECHK.TRANS64 P0, [R0+URZ+0x22820], R3 ;  /* 0x02282003000085a7 */ /* 0x000ea4000800007f */
[----:B--2---:R-:W-:Y:S05]  /*1ae30*/  @!P0 BRA `(.L_x_11210) ;  /* 0xfffffffc00f08947 */ /* 0x004fea000383ffff */
[----:B------:R-:W-:Y:S05]  /*1ae40*/  BRA `(.L_x_11328) ;  /* 0xffffffdc00587947 */ /* 0x000fea000383ffff */
.L_x_11211:
        /* <DEDUP_REMOVED lines=11> */
.L_x_11330:
[----:B------:R-:W-:Y:S05]  /*1af00*/  BSYNC B0 ;  /* 0x0000000000007941 */ /* 0x000fea0003800000 */
.L_x_11329:
[----:B------:R-:W-:Y:S05]  /*1af10*/  BRA `(.L_x_11331) ;  /* 0xffffffdc00407947 */ /* 0x000fea000383ffff */
.L_x_11212:
[----:B------:R-:W-:Y:S01]  /*1af20*/  BSSY B0, `(.L_x_11332) ;  /* 0x0000006000007945 */ /* 0x000fe20003800000 */
[----:B------:R-:W-:-:S07]  /*1af30*/  IMAD.MOV.U32 R15, RZ, RZ, -0x1 ;  /* 0xffffffffff0f7424 */ /* 0x000fce00078e00ff */
[----:B012---:R-:W-:Y:S05]  /*1af40*/  WARPSYNC.COLLECTIVE R15, `(.L_x_11333) ;  /* 0x000000000f0c7348 */ /* 0x007fea0003c00000 */
[----:B------:R-:W-:Y:S02]  /*1af50*/  ELECT P6, UR62, PT ;  /* 0x00000000003e782f */ /* 0x000fe400038c0000 */
[----:B------:R-:W-:Y:S01]  /*1af60*/  MOV R14, UR62 ;  /* 0x0000003e000e7c02 */ /* 0x000fe20008000f00 */
[----:B012---:R-:W-:Y:S10]  /*1af70*/  ENDCOLLECTIVE ;  /* 0x000000000000791b */ /* 0x007ff40003800000 */
.L_x_11333:
[----:B------:R-:W-:Y:S05]  /*1af80*/  BSYNC B0 ;  /* 0x0000000000007941 */ /* 0x000fea0003800000 */
.L_x_11332:
[----:B------:R-:W-:Y:S05]  /*1af90*/  BRA `(.L_x_11334) ;  /* 0xffffffdc00347947 */ /* 0x000fea000383ffff */
.L_x_11214:
[----:B-1----:R1:W2:Y:S02]  /*1afa0*/  SYNCS.PHASECHK.TRANS64.TRYWAIT P0, [R6+URZ], R5 ;  /* 0x00000005060075a7 */ /* 0x0022a4000800017f */
[----:B--2---:R-:W-:Y:S05]  /*1afb0*/  @!P0 NANOSLEEP.SYNCS 0x989680 ;  /* 0x009896800000895d */ /* 0x004fea0003900000 */
[----:B------:R-:W2:Y:S02]  /*1afc0*/  @!P0 SYNCS.PHASECHK.TRANS64 P0, [R6+URZ], R5 ;  /* 0x00000005060085a7 */ /* 0x000ea4000800007f */
[----:B--2---:R-:W-:Y:S05]  /*1afd0*/  @!P0 BRA `(.L_x_11214) ;  /* 0xfffffffc00f08947 */ /* 0x004fea000383ffff */
[----:B------:R-:W-:Y:S05]  /*1afe0*/  BRA `(.L_x_11335) ;  /* 0xffffffdc00707947 */ /* 0x000fea000383ffff */
.L_x_11215:
[----:B--2---:R2:W3:Y:S02]  /*1aff0*/  SYNCS.PHASECHK.TRANS64.TRYWAIT P0, [R7+URZ], R2 ;  /* 0x00000002070075a7 */ /* 0x0044e4000800017f */
[----:B---3--:R-:W-:Y:S05]  /*1b000*/  @!P0 NANOSLEEP.SYNCS 0x989680 ;  /* 0x009896800000895d */ /* 0x008fea0003900000 */
[----:B------:R-:W3:Y:S02]  /*1b010*/  @!P0 SYNCS.PHASECHK.TRANS64 P0, [R7+URZ], R2 ;  /* 0x00000002070085a7 */ /* 0x000ee4000800007f */
[----:B---3--:R-:W-:Y:S05]  /*1b020*/  @!P0 BRA `(.L_x_11215) ;  /* 0xfffffffc00f08947 */ /* 0x008fea000383ffff */
[----:B------:R-:W-:Y:S05]  /*1b030*/  BRA `(.L_x_11336) ;  /* 0xffffffdc00647947 */ /* 0x000fea000383ffff */
.L_x_11217:
[----:B---3--:R3:W4:Y:S02]  /*1b040*/  SYNCS.PHASECHK.TRANS64.TRYWAIT P0, [R4+URZ], R5 ;  /* 0x00000005040075a7 */ /* 0x008724000800017f */
[----:B----4-:R-:W-:Y:S05]  /*1b050*/  @!P0 NANOSLEEP.SYNCS 0x989680 ;  /* 0x009896800000895d */ /* 0x010fea0003900000 */
[----:B------:R-:W4:Y:S02]  /*1b060*/  @!P0 SYNCS.PHASECHK.TRANS64 P0, [R4+URZ], R5 ;  /* 0x00000005040085a7 */ /* 0x000f24000800007f */
[----:B----4-:R-:W-:Y:S05]  /*1b070*/  @!P0 BRA `(.L_x_11217) ;  /* 0xfffffffc00f08947 */ /* 0x010fea000383ffff */
[----:B------:R-:W-:Y:S05]  /*1b080*/  BRA `(.L_x_11337) ;  /* 0xffffffdc006c7947 */ /* 0x000fea000383ffff */
.L_x_11338:
        /* <DEDUP_REMOVED lines=15> */
.L_x_11977:


//--------------------- .text._ZN7cutlass13device_kernelIN5flash11enable_sm90INS1_16FlashAttnFwdSm90INS1_25CollectiveMainloopFwdSm90ILi2EN4cute5tupleIJNS5_1CILi1EEES8_S8_EEENS6_IJNS7_ILi128EEENS7_ILi96EEENS7_ILi64EEEEEELi256ENS_6half_tEfNS_4arch4Sm90ELb1ELb0ELb1ELb1ELb0ELb0ELb1ELb1ELb0ELb0ELb0ELb0EEENS1_21CollectiveEpilogueFwdINS6_IJSA_NS7_ILi256EEESB_EEES9_SE_SG_Li256ELb1ELb0ELb0ELb0EEENS1_36VarlenDynamicPersistentTileSchedulerILi128ELi96ELi256ELi32ELb0ELb0ELb1ELb1ELb1ELb1EEEEEEEEEvNT_6ParamsE --------------------------
	.section	.text._ZN7cutlass13device_kernelIN5flash11enable_sm90INS1_16FlashAttnFwdSm90INS1_25CollectiveMainloopFwdSm90ILi2EN4cute5tupleIJNS5_1CILi1EEES8_S8_EEENS6_IJNS7_ILi128EEENS7_ILi96EEENS7_ILi64EEEEEELi256ENS_6half_tEfNS_4arch4Sm90ELb1ELb0ELb1ELb1ELb0ELb0ELb1ELb1ELb0ELb0ELb0ELb0EEENS1_21CollectiveEpilogueFwdINS6_IJSA_NS7_ILi256EEESB_EEES9_SE_SG_Li256ELb1ELb0ELb0ELb0EEENS1_36VarlenDynamicPersistentTileSchedulerILi128ELi96ELi256ELi32ELb0ELb0ELb1ELb1ELb1ELb1EEEEEEEEEvNT_6ParamsE,"ax",@progbits
	.align	128
.text._ZN7cutlass13device_kernelIN5flash11enable_sm90INS1_16FlashAttnFwdSm90INS1_25CollectiveMainloopFwdSm90ILi2EN4cute5tupleIJNS5_1CILi1EEES8_S8_EEENS6_IJNS7_ILi128EEENS7_ILi96EEENS7_ILi64EEEEEELi256ENS_6half_tEfNS_4arch4Sm90ELb1ELb0ELb1ELb1ELb0ELb0ELb1ELb1ELb0ELb0ELb0ELb0EEENS1_21CollectiveEpilogueFwdINS6_IJSA_NS7_ILi256EEESB_EEES9_SE_SG_Li256ELb1ELb0ELb0ELb0EEENS1_36VarlenDynamicPersistentTileSchedulerILi128ELi96ELi256ELi32ELb0ELb0ELb1ELb1ELb1ELb1EEEEEEEEEvNT_6ParamsE:
        .type           _ZN7cutlass13device_kernelIN5flash11enable_sm90INS1_16FlashAttnFwdSm90INS1_25CollectiveMainloopFwdSm90ILi2EN4cute5tupleIJNS5_1CILi1EEES8_S8_EEENS6_IJNS7_ILi128EEENS7_ILi96EEENS7_ILi64EEEEEELi256ENS_6half_tEfNS_4arch4Sm90ELb1ELb0ELb1ELb1ELb0ELb0ELb1ELb1ELb0ELb0ELb0ELb0EEENS1_21CollectiveEpilogueFwdINS6_IJSA_NS7_ILi256EEESB_EEES9_SE_SG_Li256ELb1ELb0ELb0ELb0EEENS1_36VarlenDynamicPersistentTileSchedulerILi128ELi96ELi256ELi32ELb0ELb0ELb1ELb1ELb1ELb1EEEEEEEEEvNT_6ParamsE,@function
        .size           _ZN7cutlass13device_kernelIN5flash11enable_sm90INS1_16FlashAttnFwdSm90INS1_25CollectiveMainloopFwdSm90ILi2EN4cute5tupleIJNS5_1CILi1EEES8_S8_EEENS6_IJNS7_ILi128EEENS7_ILi96EEENS7_ILi64EEEEEELi256ENS_6half_tEfNS_4arch4Sm90ELb1ELb0ELb1ELb1ELb0ELb0ELb1ELb1ELb0ELb0ELb0ELb0EEENS1_21CollectiveEpilogueFwdINS6_IJSA_NS7_ILi256EEESB_EEES9_SE_SG_Li256ELb1ELb0ELb0ELb0EEENS1_36VarlenDynamicPersistentTileSchedulerILi128ELi96ELi256ELi32ELb0ELb0ELb1ELb1ELb1ELb1EEEEEEEEEvNT_6ParamsE,(.L_x_11978 - _ZN7cutlass13device_kernelIN5flash11enable_sm90INS1_16FlashAttnFwdSm90INS1_25CollectiveMainloopFwdSm90ILi2EN4cute5tupleIJNS5_1CILi1EEES8_S8_EEENS6_IJNS7_ILi128EEENS7_ILi96EEENS7_ILi64EEEEEELi256ENS_6half_tEfNS_4arch4Sm90ELb1ELb0ELb1ELb1ELb0ELb0ELb1ELb1ELb0ELb0ELb0ELb0EEENS1_21CollectiveEpilogueFwdINS6_IJSA_NS7_ILi256EEESB_EEES9_SE_SG_Li256ELb1ELb0ELb0ELb0EEENS1_36VarlenDynamicPersistentTileSchedulerILi128ELi96ELi256ELi32ELb0ELb0ELb1ELb1ELb1ELb1EEEEEEEEEvNT_6ParamsE)
        .other          _ZN7cutlass13device_kernelIN5flash11enable_sm90INS1_16FlashAttnFwdSm90INS1_25CollectiveMainloopFwdSm90ILi2EN4cute5tupleIJNS5_1CILi1EEES8_S8_EEENS6_IJNS7_ILi128EEENS7_ILi96EEENS7_ILi64EEEEEELi256ENS_6half_tEfNS_4arch4Sm90ELb1ELb0ELb1ELb1ELb0ELb0ELb1ELb1ELb0ELb0ELb0ELb0EEENS1_21CollectiveEpilogueFwdINS6_IJSA_NS7_ILi256EEESB_EEES9_SE_SG_Li256ELb1ELb0ELb0ELb0EEENS1_36VarlenDynamicPersistentTileSchedulerILi128ELi96ELi256ELi32ELb0ELb0ELb1ELb1ELb1ELb1EEEEEEEEEvNT_6ParamsE,@"STO_CUDA_ENTRY STV_DEFAULT"
_ZN7cutlass13device_kernelIN5flash11enable_sm90INS1_16FlashAttnFwdSm90INS1_25CollectiveMainloopFwdSm90ILi2EN4cute5tupleIJNS5_1CILi1EEES8_S8_EEENS6_IJNS7_ILi128EEENS7_ILi96EEENS7_ILi64EEEEEELi256ENS_6half_tEfNS_4arch4Sm90ELb1ELb0ELb1ELb1ELb0ELb0ELb1ELb1ELb0ELb0ELb0ELb0EEENS1_21CollectiveEpilogueFwdINS6_IJSA_NS7_ILi256EEESB_EEES9_SE_SG_Li256ELb1ELb0ELb0ELb0EEENS1_36VarlenDynamicPersistentTileSchedulerILi128ELi96ELi256ELi32ELb0ELb0ELb1ELb1ELb1ELb1EEEEEEEEEvNT_6ParamsE:
        /* <DEDUP_REMOVED lines=24> */
.L_x_11340:
[----:B------:R-:W-:Y:S05]  /*0180*/  BSYNC B0 ;  /* 0x0000000000007941 */ /* 0x000fea0003800000 */
.L_x_11339:
        /* <DEDUP_REMOVED lines=43> */
.L_x_11341:
        /* <DEDUP_REMOVED lines=22> */
.L_x_11342:
        /* <DEDUP_REMOVED lines=18> */
.L_x_11343:
        /* <DEDUP_REMOVED lines=22> */
.L_x_11344:
        /* <DEDUP_REMOVED lines=22> */
.L_x_11345:
        /* <DEDUP_REMOVED lines=8> */
.L_x_11347:
        /* <DEDUP_REMOVED lines=20> */
[----:B------:R-:W-:Y:S01]  /*0b40*/  IMAD.MOV.U32 R219, RZ, RZ, RZ ;  /* 0x000000ffffdb7224 */ /* 0x000fe200078e00ff */
[----:B------:R-:W-:Y:S01]  /*0b50*/  R2UR UR5, R14 ;  /* 0x000000000e0572ca */ /* 0x000fe200000e0000 */
[----:B------:R-:W0:Y:S01]  /*0b60*/  S2R R0, SR_TID.X ;  /* 0x0000000000007919 */ /* 0x000e220000002100 */
[----:B------:R-:W-:Y:S01]  /*0b70*/  UMOV UR37, URZ ;  /* 0x0000003f00257c82 */ /* 0x000fe20008000000 */
[----:B------:R-:W-:Y:S01]  /*0b80*/  UMOV UR36, URZ ;  /* 0x0000003f00247c82 */ /* 0x000fe20008000000 */
[----:B0-----:R-:W-:-:S05]  /*0b90*/  VIADD R233, R0, 0xffffff80 ;  /* 0xffffff8000e97836 */ /* 0x001fca0000000000 */
[----:B------:R-:W-:-:S04]  /*0ba0*/  SHF.R.S32.HI R0, RZ, 0x1f, R233 ;  /* 0x0000001fff007819 */ /* 0x000fc800000114e9 */
[-C--:B------:R-:W-:Y:S02]  /*0bb0*/  LEA.HI R3, R0, R233.reuse, RZ, 0x4 ;  /* 0x000000e900037211 */ /* 0x080fe400078f20ff */
[----:B--2---:R-:W-:Y:S02]  /*0bc0*/  R2UR UR4, R2 ;  /* 0x00000000020472ca */ /* 0x004fe400000e0000 */
[----:B------:R-:W-:-:S04]  /*0bd0*/  LEA.HI R2, R0, R233, RZ, 0x7 ;  /* 0x000000e900027211 */ /* 0x000fc800078f38ff */
[----:B------:R-:W-:Y:S02]  /*0be0*/  LOP3.LUT R220, R2, 0xffffff80, RZ, 0xc0, !PT ;  /* 0xffffff8002dc7812 */ /* 0x000fe400078ec0ff */
[----:B------:R-:W-:-:S03]  /*0bf0*/  SHF.R.S32.HI R221, RZ, 0x7, R2 ;  /* 0x00000007ffdd7819 */ /* 0x000fc60000011402 */
[----:B------:R-:W-:Y:S01]  /*0c00*/  IMAD.IADD R220, R233, 0x1, -R220 ;  /* 0x00000001e9dc7824 */ /* 0x000fe200078e0adc */
[----:B------:R-:W-:Y:S01]  /*0c10*/  LEA.HI R2, R2, R221, RZ, 0x1 ;  /* 0x000000dd02027211 */ /* 0x000fe200078f08ff */
[----:B------:R-:W-:-:S03]  /*0c20*/  ULOP3.LUT UR4, UR4, 0x1, URZ, 0xfc, !UPT ;  /* 0x0000000104047892 */ /* 0x000fc6000f8efc3f */
[----:B------:R-:W-:Y:S02]  /*0c30*/  SHF.R.S32.HI R7, RZ, 0x1f, R220 ;  /* 0x0000001fff077819 */ /* 0x000fe400000114dc */
[----:B------:R-:W-:Y:S01]  /*0c40*/  LOP3.LUT R2, R2, 0x3fffffe, RZ, 0xc0, !PT ;  /* 0x03fffffe02027812 */ /* 0x000fe200078ec0ff */
[----:B------:R-:W-:Y:S01]  /*0c50*/  IMAD.U32 R232, RZ, RZ, UR4 ;  /* 0x00000004ffe87e24 */ /* 0x000fe2000f8e00ff */
[CC--:B------:R-:W-:Y:S02]  /*0c60*/  LEA.HI R8, R7.reuse, R220.reuse, RZ, 0x2 ;  /* 0x000000dc07087211 */ /* 0x0c0fe400078f10ff */
[----:B------:R-:W-:Y:S01]  /*0c70*/  LEA.HI R7, R7, R220, RZ, 0x5 ;  /* 0x000000dc07077211 */ /* 0x000fe200078f28ff */
[----:B------:R-:W-:Y:S01]  /*0c80*/  IMAD.IADD R206, R221, 0x1, -R2 ;  /* 0x00000001ddce7824 */ /* 0x000fe200078e0a02 */
[--C-:B------:R-:W-:Y:S02]  /*0c90*/  SHF.R.S32.HI R5, RZ, 0x2, R8.reuse ;  /* 0x00000002ff057819 */ /* 0x100fe40000011408 */
[----:B------:R-:W-:-:S02]  /*0ca0*/  SHF.R.S32.HI R4, RZ, 0x1f, R8 ;  /* 0x0000001fff047819 */ /* 0x000fc40000011408 */
        /* <DEDUP_REMOVED lines=8> */
[----:B------:R-:W-:Y:S01]  /*0d30*/  SHF.R.S32.HI R6, RZ, 0x4, R3 ;  /* 0x00000004ff067819 */ /* 0x000fe20000011403 */
[----:B------:R-:W-:Y:S01]  /*0d40*/  IMAD.SHL.U32 R5, R4, 0x20, RZ ;  /* 0x0000002004057824 */ /* 0x000fe200078e00ff */
[----:B------:R-:W-:Y:S01]  /*0d50*/  LOP3.LUT R4, R3, 0x3fffff0, RZ, 0xc0, !PT ;  /* 0x03fffff003047812 */ /* 0x000fe200078ec0ff */
[----:B------:R-:W-:Y:S01]  /*0d60*/  IMAD R7, R7, 0x10, R10 ;  /* 0x0000001007077824 */ /* 0x000fe200078e020a */
[----:B------:R-:W-:-:S02]  /*0d70*/  LEA.HI R3, R3, R6, RZ, 0x1 ;  /* 0x0000000603037211 */ /* 0x000fc400078f08ff */
[----:B------:R-:W-:Y:S01]  /*0d80*/  LOP3.LUT R5, R5, 0xfffffc00, RZ, 0xc0, !PT ;  /* 0xfffffc0005057812 */ /* 0x000fe200078ec0ff */
[----:B------:R-:W-:Y:S01]  /*0d90*/  IMAD.IADD R4, R233, 0x1, -R4 ;  /* 0x00000001e9047824 */ /* 0x000fe200078e0a04 */
[----:B------:R-:W-:Y:S02]  /*0da0*/  LOP3.LUT R3, R3, 0x1ffffffe, RZ, 0xc0, !PT ;  /* 0x1ffffffe03037812 */ /* 0x000fe400078ec0ff */
[----:B------:R-:W-:Y:S01]  /*0db0*/  LOP3.LUT R2, R0, 0x1ffffff8, RZ, 0xc0, !PT ;  /* 0x1ffffff800027812 */ /* 0x000fe200078ec0ff */
[----:B------:R-:W-:Y:S01]  /*0dc0*/  IMAD R4, R4, 0x40, R5 ;  /* 0x0000004004047824 */ /* 0x000fe200078e0205 */
[----:B------:R-:W-:Y:S01]  /*0dd0*/  LEA R206, R206, R7, 0x6 ;  /* 0x00000007cece7211 */ /* 0x000fe200078e30ff */
[----:B------:R-:W-:Y:S01]  /*0de0*/  IMAD.IADD R3, R6, 0x1, -R3 ;  /* 0x0000000106037824 */ /* 0x000fe200078e0a03 */
[----:B------:R-:W-:Y:S01]  /*0df0*/  SHF.R.S32.HI R202, RZ, 0x3, R0 ;  /* 0x00000003ffca7819 */ /* 0x000fe20000011400 */
[----:B------:R-:W-:Y:S02]  /*0e00*/  IMAD.IADD R2, R233, 0x1, -R2 ;  /* 0x00000001e9027824 */ /* 0x000fe400078e0a02 */
[----:B------:R-:W-:-:S02]  /*0e10*/  IMAD R231, R3, 0x8, R4 ;  /* 0x0000000803e77824 */ /* 0x000fc400078e0204 */
[----:B------:R-:W-:Y:S02]  /*0e20*/  IMAD.MOV.U32 R7, RZ, RZ, R15 ;  /* 0x000000ffff077224 */ /* 0x000fe400078e000f */
[----:B------:R-:W-:-:S07]  /*0e30*/  IMAD.SHL.U32 R200, R2, 0x8, RZ ;  /* 0x0000000802c87824 */ /* 0x000fce00078e00ff */
.L_x_11402:
[----:B0-----:R-:W0:Y:S01]  /*0e40*/  LDC.64 R2, c[0x0][0xd60] ;  /* 0x00035800ff027b82 */ /* 0x001e220000000a00 */
[----:B------:R-:W-:Y:S01]  /*0e50*/  ULDC.64 UR10, c[0x0][0x208] ;  /* 0x00008200000a7ab9 */ /* 0x000fe20000000a00 */
[----:B------:R-:W-:Y:S01]  /*0e60*/  ULDC.64 UR6, c[0x0][0xb20] ;  /* 0x0002c80000067ab9 */ /* 0x000fe20000000a00 */
[----:B------:R-:W-:Y:S01]  /*0e70*/  ULDC.64 UR8, c[0x0][0xb10] ;  /* 0x0002c40000087ab9 */ /* 0x000fe20000000a00 */
[----:B0-----:R-:W-:-:S05]  /*0e80*/  IMAD.WIDE R2, R7, 0x4, R2 ;  /* 0x0000000407027825 */ /* 0x001fca00078e0202 */
[----:B--2---:R-:W2:Y:S01]  /*0e90*/  LDG.E R207, desc[UR10][R2.64] ;  /* 0x0000000a02cf7981 */ /* 0x004ea2000c1e1900 */
[----:B------:R-:W-:Y:S02]  /*0ea0*/  ISETP.NE.U32.AND P0, PT, RZ, UR6, PT ;  /* 0x00000006ff007c0c */ /* 0x000fe4000bf05070 */
[----:B------:R-:W-:Y:S02]  /*0eb0*/  ISETP.NE.U32.AND P1, PT, RZ, UR8, PT ;  /* 0x00000008ff007c0c */ /* 0x000fe4000bf25070 */
[----:B------:R-:W-:Y:S02]  /*0ec0*/  ISETP.NE.AND.EX P0, PT, RZ, UR7, PT, P0 ;  /* 0x00000007ff007c0c */ /* 0x000fe4000bf05300 */
[----:B------:R-:W-:Y:S02]  /*0ed0*/  ISETP.NE.AND.EX P1, PT, RZ, UR9, PT, P1 ;  /* 0x00000009ff007c0c */ /* 0x000fe4000bf25310 */
[----:B--2---:R-:W-:-:S09]  /*0ee0*/  SHF.R.S32.HI R208, RZ, 0x1f, R207 ;  /* 0x0000001fffd07819 */ /* 0x004fd200000114cf */
[----:B---34-:R-:W-:-:S04]  /*0ef0*/  @P0 LEA R4, P2, R207, UR6, 0x2 ;  /* 0x00000006cf040c11 */ /* 0x018fc8000f8410ff */
[C---:B------:R-:W-:Y:S01]  /*0f00*/  @P0 LEA.HI.X R5, R207.reuse, UR7, R208, 0x2, P2 ;  /* 0x00000007cf050c11 */ /* 0x040fe200090f14d0 */
[----:B------:R-:W-:Y:S01]  /*0f10*/  ULDC.64 UR6, c[0x0][0x3f8] ;  /* 0x0000fe0000067ab9 */ /* 0x000fe20000000a00 */
[----:B------:R-:W-:-:S03]  /*0f20*/  @P1 LEA R6, P2, R207, UR8, 0x2 ;  /* 0x00000008cf061c11 */ /* 0x000fc6000f8410ff */
[----:B------:R-:W2:Y:S01]  /*0f30*/  @P0 LDG.E R4, desc[UR10][R4.64] ;  /* 0x0000000a04040981 */ /* 0x000ea2000c1e1900 */
[----:B------:R-:W-:-:S05]  /*0f40*/  @P1 LEA.HI.X R7, R207, UR9, R208, 0x2, P2 ;  /* 0x00000009cf071c11 */ /* 0x000fca00090f14d0 */
[----:B------:R-:W3:Y:S01]  /*0f50*/  @P1 LDG.E R6, desc[UR10][R6.64] ;  /* 0x0000000a06061981 */ /* 0x000ee2000c1e1900 */
[----:B------:R-:W-:Y:S01]  /*0f60*/  ULDC UR8, c[0x0][0x288] ;  /* 0x0000a20000087ab9 */ /* 0x000fe20000000800 */
[----:B------:R-:W-:Y:S01]  /*0f70*/  UISETP.NE.U32.AND UP0, UPT, UR6, URZ, UPT ;  /* 0x0000003f0600728c */ /* 0x000fe2000bf05070 */
[----:B------:R-:W-:Y:S01]  /*0f80*/  IMAD.U32 R209, RZ, RZ, UR5 ;  /* 0x00000005ffd17e24 */ /* 0x000fe2000f8e00ff */
[----:B------:R-:W-:Y:S01]  /*0f90*/  ULDC.64 UR10, c[0x0][0xb18] ;  /* 0x0002c600000a7ab9 */ /* 0x000fe20000000a00 */
[----:B------:R-:W-:Y:S01]  /*0fa0*/  ULDC UR6, c[0x0][0x404] ;  /* 0x0001010000067ab9 */ /* 0x000fe20000000800 */
[----:B------:R-:W-:Y:S01]  /*0fb0*/  UISETP.NE.AND.EX UP0, UPT, UR7, URZ, UPT, UP0 ;  /* 0x0000003f0700728c */ /* 0x000fe2000bf05300 */
[----:B------:R-:W-:Y:S01]  /*0fc0*/  ISETP.NE.U32.AND P2, PT, RZ, UR10, PT ;  /* 0x0000000aff007c0c */ /* 0x000fe2000bf45070 */
[----:B------:R-:W-:Y:S01]  /*0fd0*/  UMOV UR4, URZ ;  /* 0x0000003f00047c82 */ /* 0x000fe20008000000 */
[----:B------:R-:W-:Y:S01]  /*0fe0*/  ULDC UR7, c[0x0][0x2e0] ;  /* 0x0000b80000077ab9 */ /* 0x000fe20000000800 */
[----:B------:R-:W-:Y:S01]  /*0ff0*/  USEL UR6, UR6, 0x1, UP0 ;  /* 0x0000000106067887 */ /* 0x000fe20008000000 */
[----:B------:R-:W-:-:S03]  /*1000*/  ISETP.NE.AND.EX P2, PT, RZ, UR11, PT, P2 ;  /* 0x0000000bff007c0c */ /* 0x000fc6000bf45320 */
[----:B------:R-:W-:Y:S01]  /*1010*/  UIMAD UR6, UR6, UR7, URZ ;  /* 0x00000007060672a4 */ /* 0x000fe2000f8e023f */
[----:B--2---:R-:W-:Y:S02]  /*1020*/  @P0 R2UR UR4, R4 ;  /* 0x00000000040402ca */ /* 0x004fe400000e0000 */
[----:B---3--:R-:W-:-:S13]  /*1030*/  @P1 R2UR UR8, R6 ;  /* 0x00000000060812ca */ /* 0x008fda00000e0000 */
[----:B------:R-:W-:Y:S01]  /*1040*/  IMAD.U32 R201, RZ, RZ, UR8 ;  /* 0x00000008ffc97e24 */ /* 0x000fe2000f8e00ff */
[----:B-1---5:R-:W-:Y:S06]  /*1050*/  @P1 BRA `(.L_x_11348) ;  /* 0x0000000000341947 */ /* 0x022fec0003800000 */
[----:B------:R-:W-:Y:S02]  /*1060*/  ULDC.64 UR8, c[0x0][0xaf8] ;  /* 0x0002be0000087ab9 */ /* 0x000fe40000000a00 */
[----:B------:R-:W-:-:S04]  /*1070*/  ISETP.NE.U32.AND P0, PT, RZ, UR8, PT ;  /* 0x00000008ff007c0c */ /* 0x000fc8000bf05070 */
[----:B------:R-:W-:-:S13]  /*1080*/  ISETP.NE.AND.EX P0, PT, RZ, UR9, PT, P0 ;  /* 0x00000009ff007c0c */ /* 0x000fda000bf05300 */
[----:B------:R-:W-:Y:S05]  /*1090*/  @!P0 BRA `(.L_x_11348) ;  /* 0x0000000000248947 */ /* 0x000fea0003800000 */
[----:B------:R-:W0:Y:S01]  /*10a0*/  LDC.64 R2, c[0x0][0xaf8] ;  /* 0x0002be00ff027b82 */ /* 0x000e220000000a00 */
[----:B------:R-:W-:Y:S01]  /*10b0*/  ULDC.64 UR8, c[0x0][0x208] ;  /* 0x0000820000087ab9 */ /* 0x000fe20000000a00 */
[----:B0-----:R-:W-:-:S05]  /*10c0*/  IMAD.WIDE R2, R207, 0x4, R2 ;  /* 0x00000004cf027825 */ /* 0x001fca00078e0202 */
[----:B------:R-:W2:Y:S04]  /*10d0*/  LDG.E R4, desc[UR8][R2.64] ;  /* 0x0000000802047981 */ /* 0x000ea8000c1e1900 */
[----:B------:R-:W3:Y:S01]  /*10e0*/  LDG.E R0, desc[UR8][R2.64+0x4] ;  /* 0x0000040802007981 */ /* 0x000ee2000c1e1900 */
[----:B--2---:R-:W-:Y:S02]  /*10f0*/  R2UR UR5, R4 ;  /* 0x00000000040572ca */ /* 0x004fe400000e0000 */
[----:B---3--:R-:W-:-:S13]  /*1100*/  R2UR UR7, R0 ;  /* 0x00000000000772ca */ /* 0x008fda00000e0000 */
[----:B------:R-:W-:-:S06]  /*1110*/  UIADD3 UR5, -UR5, UR7, URZ ;  /* 0x0000000705057290 */ /* 0x000fcc000fffe13f */
[----:B------:R-:W-:-:S07]  /*1120*/  IMAD.U32 R201, RZ, RZ, UR5 ;  /* 0x00000005ffc97e24 */ /* 0x000fce000f8e00ff */
.L_x_11348:
[----:B------:R-:W-:Y:S01]  /*1130*/  IMAD.U32 R218, RZ, RZ, UR61 ;  /* 0x0000003dffda7e24 */ /* 0x000fe2000f8e00ff */
[----:B------:R-:W-:Y:S06]  /*1140*/  @!P2 BRA `(.L_x_11349) ;  /* 0x000000000018a947 */ /* 0x000fec0003800000 */
[----:B------:R-:W-:Y:S01]  /*1150*/  LEA R2, P0, R207, UR10, 0x2 ;  /* 0x0000000acf027c11 */ /* 0x000fe2000f8010ff */
[----:B------:R-:W-:-:S03]  /*1160*/  ULDC.64 UR6, c[0x0][0x208] ;  /* 0x0000820000067ab9 */ /* 0x000fc60000000a00 */
[----:B------:R-:W-:-:S05]  /*1170*/  LEA.HI.X R3, R207, UR11, R208, 0x2, P0 ;  /* 0x0000000bcf037c11 */ /* 0x000fca00080f14d0 */
[----:B------:R-:W2:Y:S02]  /*1180*/  LDG.E R2, desc[UR6][R2.64] ;  /* 0x0000000602027981 */ /* 0x000ea4000c1e1900 */
[----:B--2---:R-:W-:Y:S01]  /*1190*/  R2UR UR6, R2 ;  /* 0x00000000020672ca */ /* 0x004fe200000e0000 */
[----:B------:R-:W-:-:S14]  /*11a0*/  BRA `(.L_x_11350) ;  /* 0x0000000000307947 */ /* 0x000fdc0003800000 */
.L_x_11349:
        /* <DEDUP_REMOVED lines=11> */
[----:B------:R-:W-:-:S12]  /*1260*/  UIADD3 UR6, -UR6, UR5, URZ ;  /* 0x0000000506067290 */ /* 0x000fd8000fffe13f */
.L_x_11350:
[----:B------:R-:W-:Y:S01]  /*1270*/  R2UR UR7, R201 ;  /* 0x00000000c90772ca */ /* 0x000fe200000e0000 */
[----:B------:R-:W-:Y:S01]  /*1280*/  UIADD3 UR6, -UR4, UR6, URZ ;  /* 0x0000000604067290 */ /* 0x000fe2000fffe13f */
[----:B------:R-:W-:Y:S01]  /*1290*/  PLOP3.LUT P0, PT, PT, PT, PT, 0x80, 0x0 ;  /* 0x000000000000781c */ /* 0x000fe20003f0f070 */
[----:B------:R-:W-:Y:S01]  /*12a0*/  ULEA UR5, UR61, 0xdf, 0x7 ;  /* 0x000000df3d057891 */ /* 0x000fe2000f8e383f */
[----:B------:R-:W-:Y:S01]  /*12b0*/  CS2R R2, SRZ ;  /* 0x0000000000027805 */ /* 0x000fe2000001ff00 */
[----:B------:R-:W-:Y:S01]  /*12c0*/  UIADD3 UR4, UR6, 0x5f, URZ ;  /* 0x0000005f06047890 */ /* 0x000fe2000fffe03f */
[----:B------:R-:W-:Y:S01]  /*12d0*/  MOV R0, RZ ;  /* 0x000000ff00007202 */ /* 0x000fe20000000f00 */
[----:B------:R-:W-:Y:S01]  /*12e0*/  IMAD.U32 R204, RZ, RZ, UR6 ;  /* 0x00000006ffcc7e24 */ /* 0x000fe2000f8e00ff */
[----:B------:R-:W-:Y:S01]  /*12f0*/  CS2R R148, SRZ ;  /* 0x0000000000947805 */ /* 0x000fe2000001ff00 */
[----:B------:R-:W-:Y:S01]  /*1300*/  IMAD.MOV.U32 R150, RZ, RZ, RZ ;  /* 0x000000ffff967224 */ /* 0x000fe200078e00ff */
[----:B------:R-:W-:-:S02]  /*1310*/  CS2R R146, SRZ ;  /* 0x0000000000927805 */ /* 0x000fc4000001ff00 */
[----:B------:R-:W-:Y:S02]  /*1320*/  CS2R R144, SRZ ;  /* 0x0000000000907805 */ /* 0x000fe4000001ff00 */
        /* <DEDUP_REMOVED lines=71> */
[----:B------:R-:W-:Y:S01]  /*17a0*/  CS2R R24, SRZ ;  /* 0x0000000000187805 */ /* 0x000fe2000001ff00 */
        /* <DEDUP_REMOVED lines=40> */
.L_x_11352:
[----:B------:R-:W0:Y:S01]  /*1a30*/  S2R R3, SR_CgaCtaId ;  /* 0x0000000000037919 */ /* 0x000e220000008800 */
[----:B------:R-:W-:Y:S02]  /*1a40*/  LEA.HI R0, R219, R219, RZ, 0x1 ;  /* 0x000000dbdb007211 */ /* 0x000fe400078f08ff */
[----:B------:R-:W-:Y:S01]  /*1a50*/  MOV R2, 0x400 ;  /* 0x0000040000027802 */ /* 0x000fe20000000f00 */
[----:B------:R-:W1:Y:S01]  /*1a60*/  S2R R16, SR_TID.X ;  /* 0x0000000000107919 */ /* 0x000e620000002100 */
[----:B------:R-:W-:-:S05]  /*1a70*/  LOP3.LUT R0, R0, 0xfffffffe, RZ, 0xc0, !PT ;  /* 0xfffffffe00007812 */ /* 0x000fca00078ec0ff */
[----:B------:R-:W-:Y:S01]  /*1a80*/  IMAD.IADD R0, R219, 0x1, -R0 ;  /* 0x00000001db007824 */ /* 0x000fe200078e0a00 */
[----:B0-----:R-:W-:-:S04]  /*1a90*/  LEA R5, R3, R2, 0x18 ;  /* 0x0000000203057211 */ /* 0x001fc800078ec0ff */
[----:B------:R-:W-:Y:S02]  /*1aa0*/  SHF.L.U32 R2, R0, 0x1f, RZ ;  /* 0x0000001f00027819 */ /* 0x000fe400000006ff */
[----:B-1----:R-:W-:Y:S02]  /*1ab0*/  SHF.R.U32.HI R16, RZ, 0x7, R16 ;  /* 0x00000007ff107819 */ /* 0x002fe40000011610 */
[----:B------:R-:W0:Y:S03]  /*1ac0*/  SYNCS.PHASECHK.TRANS64.TRYWAIT P0, [R5+URZ+0x32400], R2 ;  /* 0x03240002050075a7 */ /* 0x000e26000800017f */
[----:B------:R-:W-:Y:S01]  /*1ad0*/  VIADD R168, R16, 0x8 ;  /* 0x0000000810a87836 */ /* 0x000fe20000000000 */
[----:B0-----:R-:W-:Y:S06]  /*1ae0*/  @!P0 BRA `(.L_x_11353) ;  /* 0x0000010800808947 */ /* 0x001fec0003800000 */
.L_x_11488:
[----:B------:R-:W-:Y:S05]  /*1af0*/  WARPSYNC.ALL ;  /* 0x0000000000007948 */ /* 0x000fea0003800000 */
[----:B------:R-:W-:Y:S01]  /*1b00*/  R2UR UR4, R232 ;  /* 0x00000000e80472ca */ /* 0x000fe200000e0000 */
[----:B------:R1:W-:-:S12]  /*1b10*/  BAR.SYNC.DEFER_BLOCKING R168, 0x100 ;  /* 0x000400a80000751d */ /* 0x0003d80000010000 */
[----:B------:R-:W-:-:S05]  /*1b20*/  IMAD.U32 R0, RZ, RZ, UR4 ;  /* 0x00000004ff007e24 */ /* 0x000fca000f8e00ff */
[----:B------:R-:W-:-:S13]  /*1b30*/  ISETP.NE.AND P0, PT, R0, 0x3, PT ;  /* 0x000000030000780c */ /* 0x000fda0003f05270 */
[----:B-1----:R-:W-:Y:S05]  /*1b40*/  @!P0 BRA `(.L_x_11354) ;  /* 0x0000000000048947 */ /* 0x002fea0003800000 */
[----:B------:R-:W-:Y:S01]  /*1b50*/  BPT.TRAP 0x1 ;  /* 0x000000040000795c */ /* 0x000fe20000300000 */
.L_x_11354:
[----:B------:R-:W-:Y:S02]  /*1b60*/  IMAD.U32 R3, RZ, RZ, UR37 ;  /* 0x00000025ff037e24 */ /* 0x000fe4000f8e00ff */
[----:B------:R-:W-:-:S03]  /*1b70*/  IMAD.U32 R0, RZ, RZ, UR36 ;  /* 0x00000024ff007e24 */ /* 0x000fc6000f8e00ff */
[----:B------:R-:W-:Y:S01]  /*1b80*/  SHF.L.U32 R3, R3, 0x1f, RZ ;  /* 0x0000001f03037819 */ /* 0x000fe200000006ff */
[----:B------:R-:W-:-:S04]  /*1b90*/  IMAD R0, R0, 0x8, R5 ;  /* 0x0000000800007824 */ /* 0x000fc800078e0205 */
[----:B------:R1:W2:Y:S01]  /*1ba0*/  SYNCS.PHASECHK.TRANS64.TRYWAIT P1, [R0+URZ+0x32430], R3 ;  /* 0x03243003000075a7 */ /* 0x0002a2000802017f */
[----:B------:R-:W-:Y:S05]  /*1bb0*/  @!P0 BRA `(.L_x_11355) ;  /* 0x0000000000048947 */ /* 0x000fea0003800000 */
[----:B------:R-:W-:Y:S01]  /*1bc0*/  BPT.TRAP 0x1 ;  /* 0x000000040000795c */ /* 0x000fe20000300000 */
.L_x_11355:
[----:B--2---:R-:W-:Y:S05]  /*1bd0*/  @P1 BRA `(.L_x_11356) ;  /* 0x0000000000081947 */ /* 0x004fea0003800000 */
[----:B------:R-:W2:Y:S02]  /*1be0*/  SYNCS.PHASECHK.TRANS64.TRYWAIT P1, [R0+URZ+0x32430], R3 ;  /* 0x03243003000075a7 */ /* 0x000ea4000802017f */
[----:B--2---:R-:W-:Y:S05]  /*1bf0*/  @!P1 BRA `(.L_x_11357) ;  /* 0x0000010800509947 */ /* 0x004fea0003800000 */
.L_x_11356:
[----:B------:R-:W-:Y:S01]  /*1c00*/  R2UR UR4, R5 ;  /* 0x00000000050472ca */ /* 0x000fe200000e0000 */
[----:B------:R-:W-:Y:S01]  /*1c10*/  WARPGROUP.ARRIVE ;  /* 0x00000000000079c5 */ /* 0x000fe20000000000 */
[----:B------:R-:W-:Y:S01]  /*1c20*/  UMOV UR8, UR38 ;  /* 0x0000002600087c82 */ /* 0x000fe20008000000 */
[----:B------:R-:W-:Y:S01]  /*1c30*/  UMOV UR9, 0x40000040 ;  /* 0x4000004000097882 */ /* 0x000fe20000000000 */
[----:B------:R-:W-:Y:S01]  /*1c40*/  UMOV UR11, 0x40000040 ;  /* 0x40000040000b7882 */ /* 0x000fe20000000000 */
[----:B------:R-:W-:-:S08]  /*1c50*/  UIADD3 UR5, UR38, 0x2, URZ ;  /* 0x0000000226057890 */ /* 0x000fd0000fffe03f */
[----:B------:R-:W-:-:S04]  /*1c60*/  UIADD3 UR4, UR4, 0x1c400, URZ ;  /* 0x0001c40004047890 */ /* 0x000fc8000fffe03f */
[----:B------:R-:W-:-:S04]  /*1c70*/  USHF.R.U32.HI UR4, URZ, 0x4, UR4 ;  /* 0x000000043f047899 */ /* 0x000fc80008011604 */
        /* <DEDUP_REMOVED lines=40> */
.L_x_11489:
[----:B------:R-:W-:Y:S05]  /*1f00*/  @!P0 BRA `(.L_x_11359) ;  /* 0x0000000000048947 */ /* 0x000fea0003800000 */
[----:B------:R-:W-:Y:S01]  /*1f10*/  BPT.TRAP 0x1 ;  /* 0x000000040000795c */ /* 0x000fe20000300000 */
.L_x_11359:
[----:B------:R4:W0:Y:S01]  /*1f20*/  SYNCS.PHASECHK.TRANS64.TRYWAIT P1, [R0+URZ+0x32450], R3 ;  /* 0x03245003000075a7 */ /* 0x000822000802017f */
[----:B------:R-:W-:Y:S05]  /*1f30*/  @!P0 BRA `(.L_x_11360) ;  /* 0x0000000000048947 */ /* 0x000fea0003800000 */
[----:B------:R-:W-:Y:S01]  /*1f40*/  BPT.TRAP 0x1 ;  /* 0x000000040000795c */ /* 0x000fe20000300000 */
.L_x_11360:
[----:B0-----:R-:W-:Y:S05]  /*1f50*/  @P1 BRA `(.L_x_11361) ;  /* 0x0000000000081947 */ /* 0x001fea0003800000 */
[----:B------:R-:W0:Y:S02]  /*1f60*/  SYNCS.PHASECHK.TRANS64.TRYWAIT P1, [R0+URZ+0x32450], R3 ;  /* 0x03245003000075a7 */ /* 0x000e24000802017f */
[----:B0-----:R-:W-:Y:S05]  /*1f70*/  @!P1 BRA `(.L_x_11362) ;  /* 0x0000010400989947 */ /* 0x001fea0003800000 */
.L_x_11361:
[----:B------:R-:W-:Y:S01]  /*1f80*/  R2UR UR4, R5 ;  /* 0x00000000050472ca */ /* 0x000fe200000e0000 */
[----:B------:R-:W-:Y:S01]  /*1f90*/  WARPGROUP.ARRIVE ;  /* 0x00000000000079c5 */ /* 0x000fe20000000000 */
[----:B------:R-:W-:Y:S01]  /*1fa0*/  UMOV UR9, 0x40000040 ;  /* 0x4000004000097882 */ /* 0x000fe20000000000 */
[----:B------:R-:W-:Y:S01]  /*1fb0*/  UMOV UR11, 0x40000040 ;  /* 0x40000040000b7882 */ /* 0x000fe20000000000 */
[----:B------:R-:W-:Y:S01]  /*1fc0*/  IMAD.U32 R11, RZ, RZ, UR9 ;  /* 0x00000009ff0b7e24 */ /* 0x000fe2000f8e00ff */
        /* <DEDUP_REMOVED lines=8> */
[----:B------:R-:W-:Y:S01]  /*2050*/  UIADD3 UR4, UR4, 0x400, URZ ;  /* 0x0000040004047890 */ /* 0x000fe2000fffe03f */
[----:B------:R-:W-:Y:S01]  /*2060*/  R2UR UR53, R204 ;  /* 0x00000000cc3572ca */ /* 0x000fe200000e0000 */
[----:B------:R-:W-:Y:S01]  /*2070*/  UMOV UR29, 0x40000040 ;  /* 0x40000040001d7882 */ /* 0x000fe20000000000 */
[----:B------:R-:W-:Y:S01]  /*2080*/  UMOV UR31, 0x40000040 ;  /* 0x40000040001f7882 */ /* 0x000fe20000000000 */
[----:B------:R-:W-:Y:S01]  /*2090*/  USHF.R.U32.HI UR4, URZ, 0x4, UR4 ;  /* 0x000000043f047899 */ /* 0x000fe20008011604 */
[----:B------:R-:W-:Y:S01]  /*20a0*/  R2UR UR54, R201 ;  /* 0x00000000c93672ca */ /* 0x000fe200000e0000 */
[----:B------:R-:W-:Y:S01]  /*20b0*/  UMOV UR33, 0x40000040 ;  /* 0x4000004000217882 */ /* 0x000fe20000000000 */
[----:B------:R-:W-:Y:S01]  /*20c0*/  UMOV UR35, 0x40000040 ;  /* 0x4000004000237882 */ /* 0x000fe20000000000 */
[----:B------:R-:W-:Y:S01]  /*20d0*/  ULOP3.LUT UR38, UR4, 0x3fff, URZ, 0xc0, !UPT ;  /* 0x00003fff04267892 */ /* 0x000fe2000f8ec03f */
[----:B------:R-:W-:Y:S01]  /*20e0*/  IMAD.U32 R13, RZ, RZ, UR61 ;  /* 0x0000003dff0d7e24 */ /* 0x000fe2000f8e00ff */
[----:B------:R-:W-:Y:S01]  /*20f0*/  ULOP3.LUT UR4, UR40, 0x10000, URZ, 0xfc, !UPT ;  /* 0x0001000028047892 */ /* 0x000fe2000f8efc3f */
[----:B------:R-:W0:Y:S01]  /*2100*/  S2R R74, SR_TID.X ;  /* 0x00000000004a7919 */ /* 0x000e220000002100 */
[----:B------:R-:W-:Y:S01]  /*2110*/  ULOP3.LUT UR39, UR38, 0x10000, URZ, 0xfc, !UPT ;  /* 0x0001000026277892 */ /* 0x000fe2000f8efc3f */
[----:B------:R-:W-:Y:S01]  /*2120*/  IMAD R20, R13, 0x80, R206 ;  /* 0x000000800d147824 */ /* 0x000fe200078e02ce */
[----:B------:R-:W-:-:S02]  /*2130*/  UIADD3 UR6, UR4, 0x2, URZ ;  /* 0x0000000204067890 */ /* 0x000fc4000fffe03f */
[----:B------:R-:W-:Y:S01]  /*2140*/  UIMAD UR5, UR36, 0xc00, UR39 ;  /* 0x00000c00240578a4 */ /* 0x000fe2000f8e0227 */
[----:B------:R-:W-:Y:S01]  /*2150*/  UMOV UR8, UR4 ;  /* 0x0000000400087c82 */ /* 0x000fe20008000000 */
[----:B------:R-:W-:Y:S01]  /*2160*/  UIADD3 UR12, UR4, 0x404, URZ ;  /* 0x00000404040c7890 */ /* 0x000fe2000fffe03f */
[----:B------:R-:W-:Y:S01]  /*2170*/  IMAD.U32 R10, RZ, RZ, UR8 ;  /* 0x00000008ff0a7e24 */ /* 0x000fe2000f8e00ff */
[----:B------:R-:W-:-:S03]  /*2180*/  UIADD3 UR7, UR5, 0x2, URZ ;  /* 0x0000000205077890 */ /* 0x000fc6000fffe03f */
[----:B------:R-:W-:Y:S01]  /*2190*/  UMOV UR10, UR5 ;  /* 0x00000005000a7c82 */ /* 0x000fe20008000000 */
[----:B------:R-:W-:Y:S01]  /*21a0*/  UIADD3 UR14, UR5, 0x304, URZ ;  /* 0x00000304050e7890 */ /* 0x000fe2000fffe03f */
        /* <DEDUP_REMOVED lines=12> */
[----:B------:R-:W-:Y:S02]  /*2270*/  UIADD3 UR22, UR5, 0x600, URZ ;  /* 0x0000060005167890 */ /* 0x000fe4000fffe03f */
[----:B------:R-:W-:Y:S02]  /*2280*/  UIADD3 UR24, UR4, 0x802, URZ ;  /* 0x0000080204187890 */ /* 0x000fe4000fffe03f */
[----:B------:R-:W-:Y:S02]  /*2290*/  UIADD3 UR26, UR5, 0x602, URZ ;  /* 0x00000602051a7890 */ /* 0x000fe4000fffe03f */
[----:B------:R-:W-:-:S02]  /*22a0*/  UIADD3 UR28, UR4, 0x804, URZ ;  /* 0x00000804041c7890 */ /* 0x000fc4000fffe03f */
[----:B------:R-:W-:Y:S02]  /*22b0*/  UIADD3 UR30, UR5, 0x604, URZ ;  /* 0x00000604051e7890 */ /* 0x000fe4000fffe03f */
[----:B------:R-:W-:Y:S02]  /*22c0*/  UIADD3 UR32, UR4, 0x806, URZ ;  /* 0x0000080604207890 */ /* 0x000fe4000fffe03f */
[----:B------:R-:W-:Y:S02]  /*22d0*/  UIADD3 UR34, UR5, 0x606, URZ ;  /* 0x0000060605227890 */ /* 0x000fe4000fffe03f */
        /* <DEDUP_REMOVED lines=16> */
[----:B------:R-:W-:Y:S01]  /*23e0*/  ULOP3.LUT UR38, UR38, 0x3000000, URZ, 0xfc, !UPT ;  /* 0x0300000026267892 */ /* 0x000fe2000f8efc3f */
        /* <DEDUP_REMOVED lines=21> */
[----:B---3--:R-:W-:Y:S01]  /*2540*/  IMAD.U32 R5, RZ, RZ, UR9 ;  /* 0x00000009ff057e24 */ /* 0x008fe2000f8e00ff */
        /* <DEDUP_REMOVED lines=8> */
[----:B-12-4-:R-:W-:Y:S01]  /*25d0*/  MOV R3, UR9 ;  /* 0x0000000900037c02 */ /* 0x016fe20008000f00 */
        /* <DEDUP_REMOVED lines=8> */
[----:B------:R-:W-:Y:S01]  /*2660*/  UIMAD UR4, UR52, -0x60, UR53 ;  /* 0xffffffa0340478a4 */ /* 0x000fe2000f8e0235 */
[----:B------:R-:W-:-:S03]  /*2670*/  ULDC UR5, c[0x0][0xad0] ;  /* 0x0002b40000057ab9 */ /* 0x000fc60000000800 */
[----:B------:R-:W-:Y:S02]  /*2680*/  UIADD3 UR6, -UR54, 0x61, UR4 ;  /* 0x0000006136067890 */ /* 0x000fe4000fffe104 */
[----:B------:R-:W-:-:S04]  /*2690*/  UIADD3 UR4, UR4, 0x60, URZ ;  /* 0x0000006004047890 */ /* 0x000fc8000fffe03f */
[----:B------:R-:W-:Y:S02]  /*26a0*/  IMAD.U32 R72, RZ, RZ, UR6 ;  /* 0x00000006ff487e24 */ /* 0x000fe4000f8e00ff */
[----:B------:R-:W-:Y:S01]  /*26b0*/  IMAD.U32 R12, RZ, RZ, UR4 ;  /* 0x00000004ff0c7e24 */ /* 0x000fe2000f8e00ff */
[----:B------:R-:W-:Y:S01]  /*26c0*/  ULDC UR4, c[0x0][0xa80] ;  /* 0x0002a00000047ab9 */ /* 0x000fe20000000800 */
[C---:B------:R-:W-:Y:S02]  /*26d0*/  IMAD R13, R205.reuse, -0x2, R72 ;  /* 0xfffffffecd0d7824 */ /* 0x040fe400078e0248 */
[----:B------:R-:W-:-:S03]  /*26e0*/  IMAD R12, R205, -0x2, R12 ;  /* 0xfffffffecd0c7824 */ /* 0x000fc600078e020c */
[----:B------:R-:W-:Y:S02]  /*26f0*/  IADD3 R21, R13, 0x8, R20 ;  /* 0x000000080d157810 */ /* 0x000fe40007ffe014 */
[----:B------:R-:W-:Y:S02]  /*2700*/  VIADDMNMX R13, R20, R13, R12, PT ;  /* 0x0000000d140d7246 */ /* 0x000fe4000380010c */
[----:B------:R-:W-:Y:S02]  /*2710*/  VIMNMX R12, R12, R21, PT ;  /* 0x000000150c0c7248 */ /* 0x000fe40003fe0100 */
[C---:B------:R-:W-:Y:S02]  /*2720*/  ISETP.GT.AND P5, PT, R13.reuse, RZ, PT ;  /* 0x000000ff0d00720c */ /* 0x040fe40003fa4270 */
[C---:B------:R-:W-:Y:S02]  /*2730*/  ISETP.GT.AND P6, PT, R13.reuse, 0x1, PT ;  /* 0x000000010d00780c */ /* 0x040fe40003fc4270 */
[----:B------:R-:W-:-:S02]  /*2740*/  ISETP.GT.AND P1, PT, R13, 0x8, PT ;  /* 0x000000080d00780c */ /* 0x000fc40003f24270 */
[C---:B------:R-:W-:Y:S02]  /*2750*/  ISETP.GT.AND P2, PT, R13.reuse, 0x9, PT ;  /* 0x000000090d00780c */ /* 0x040fe40003f44270 */
[C---:B------:R-:W-:Y:S02]  /*2760*/  ISETP.GT.AND P3, PT, R13.reuse, 0x10, PT ;  /* 0x000000100d00780c */ /* 0x040fe40003f64270 */
[----:B------:R-:W-:Y:S01]  /*2770*/  ISETP.GT.AND P4, PT, R13, 0x11, PT ;  /* 0x000000110d00780c */ /* 0x000fe20003f84270 */
        /* <DEDUP_REMOVED lines=60> */
[----:B-1----:R-:W-:Y:S01]  /*2b40*/  FSEL R21, R24, -INF , P5 ;  /* 0xff80000018157808 */ /* 0x002fe20002800000 */
[----:B------:R-:W-:Y:S01]  /*2b50*/  FMUL.FTZ R65, R65, UR5 ;  /* 0x0000000541417c20 */ /* 0x000fe20008410000 */
[----:B------:R-:W-:Y:S01]  /*2b60*/  FMUL.FTZ R30, R30, UR5 ;  /* 0x000000051e1e7c20 */ /* 0x000fe20008410000 */
[----:B------:R-:W-:Y:S01]  /*2b70*/  ISETP.GT.AND P5, PT, R13, 0x18, PT ;  /* 0x000000180d00780c */ /* 0x000fe20003fa4270 */
        /* <DEDUP_REMOVED lines=43> */
[----:B------:R-:W-:-:S05]  /*2e30*/  ISETP.GT.AND P1, PT, R13, 0x38, PT ;  /* 0x000000380d00780c */ /* 0x000fca0003f24270 */
[----:B------:R-:W1:Y:S01]  /*2e40*/  MUFU.TANH R32, R32 ;  /* 0x0000002000207308 */ /* 0x000e620000002400 */
[----:B--2---:R-:W-:Y:S02]  /*2e50*/  FSEL R165, R48, -INF , P5 ;  /* 0xff80000030a57808 */ /* 0x004fe40002800000 */
[----:B------:R-:W-:-:S05]  /*2e60*/  ISETP.GT.AND P5, PT, R13, 0x48, PT ;  /* 0x000000480d00780c */ /* 0x000fca0003fa4270 */
        /* <DEDUP_REMOVED lines=21> */
[----:B------:R-:W-:Y:S02]  /*2fc0*/  ISETP.GT.AND P5, PT, R12, RZ, PT ;  /* 0x000000ff0c00720c */ /* 0x000fe40003fa4270 */
        /* <DEDUP_REMOVED lines=37> */
[----:B------:R-:W-:Y:S01]  /*3220*/  FMNMX.FTZ R20, R157, R20, !PT ;  /* 0x000000149d147209 */ /* 0x000fe20007810000 */
[----:B------:R-:W2:Y:S01]  /*3230*/  MUFU.TANH R68, R68 ;  /* 0x0000004400447308 */ /* 0x000ea20000002400 */
[----:B---3--:R-:W-:Y:S02]  /*3240*/  FSEL R187, R65, -INF , P2 ;  /* 0xff80000041bb7808 */ /* 0x008fe40001000000 */
[----:B------:R-:W-:-:S02]  /*3250*/  ISETP.GT.AND P2, PT, R12, 0x9, PT ;  /* 0x000000090c00780c */ /* 0x000fc40003f44270 */
[----:B------:R-:W-:-:S03]  /*3260*/  FMNMX.FTZ R20, R225, R20, !PT ;  /* 0x00000014e1147209 */ /* 0x000fc60007810000 */
[----:B------:R-:W3:Y:S01]  /*3270*/  MUFU.TANH R31, R31 ;  /* 0x0000001f001f7308 */ /* 0x000ee20000002400 */
[----:B-1----:R-:W-:Y:S02]  /*3280*/  FSEL R30, R30, -INF , P1 ;  /* 0xff8000001e1e7808 */ /* 0x002fe40000800000 */
[----:B------:R-:W-:Y:S02]  /*3290*/  ISETP.GT.AND P1, PT, R12, 0x19, PT ;  /* 0x000000190c00780c */ /* 0x000fe40003f24270 */
[----:B------:R-:W-:Y:S02]  /*32a0*/  FMNMX.FTZ R13, R30, R13, !PT ;  /* 0x0000000d1e0d7209 */ /* 0x000fe40007810000 */
[----:B------:R-:W-:Y:S01]  /*32b0*/  FMNMX.FTZ R20, R227, R20, !PT ;  /* 0x00000014e3147209 */ /* 0x000fe20007810000 */
[----:B------:R-:W1:Y:S01]  /*32c0*/  MUFU.TANH R34, R34 ;  /* 0x0000002200227308 */ /* 0x000e620000002400 */
[----:B--2---:R-:W-:Y:S02]  /*32d0*/  FSEL R189, R68, -INF , P3 ;  /* 0xff80000044bd7808 */ /* 0x004fe40001800000 */
[----:B------:R-:W-:-:S02]  /*32e0*/  ISETP.GT.AND P3, PT, R12, 0x10, PT ;  /* 0x000000100c00780c */ /* 0x000fc40003f64270 */
[----:B------:R-:W-:-:S03]  /*32f0*/  FMNMX.FTZ R20, R181, R20, !PT ;  /* 0x00000014b5147209 */ /* 0x000fc60007810000 */
[----:B------:R-:W2:Y:S01]  /*3300*/  MUFU.TANH R35, R35 ;  /* 0x0000002300237308 */ /* 0x000ea20000002400 */
[----:B---3--:R-:W-:Y:S02]  /*3310*/  FSEL R28, R31, -INF , P2 ;  /* 0xff8000001f1c7808 */ /* 0x008fe40001000000 */
[----:B------:R-:W-:Y:S02]  /*3320*/  ISETP.GT.AND P2, PT, R12, 0x20, PT ;  /* 0x000000200c00780c */ /* 0x000fe40003f44270 */
[----:B------:R-:W-:Y:S02]  /*3330*/  FMNMX.FTZ R13, R28, R13, !PT ;  /* 0x0000000d1c0d7209 */ /* 0x000fe40007810000 */
[----:B------:R-:W-:Y:S01]  /*3340*/  FMNMX.FTZ R20, R187, R20, !PT ;  /* 0x00000014bb147209 */ /* 0x000fe20007810000 */
[----:B------:R-:W3:Y:S01]  /*3350*/  MUFU.TANH R38, R38 ;  /* 0x0000002600267308 */ /* 0x000ee20000002400 */
[----:B-1----:R-:W-:Y:S02]  /*3360*/  FSEL R170, R34, -INF , P3 ;  /* 0xff80000022aa7808 */ /* 0x002fe40001800000 */
[----:B------:R-:W-:-:S02]  /*3370*/  ISETP.GT.AND P3, PT, R12, 0x21, PT ;  /* 0x000000210c00780c */ /* 0x000fc40003f64270 */
[----:B------:R-:W-:Y:S02]  /*3380*/  FMNMX.FTZ R13, R170, R13, !PT ;  /* 0x0000000daa0d7209 */ /* 0x000fe40007810000 */
[----:B------:R-:W-:Y:S01]  /*3390*/  FMNMX.FTZ R20, R189, R20, !PT ;  /* 0x00000014bd147209 */ /* 0x000fe20007810000 */
        /* <DEDUP_REMOVED lines=59> */
[----:B--2---:R-:W-:Y:S01]  /*3750*/  FSEL R178, R63, -INF , P3 ;  /* 0xff8000003fb27808 */ /* 0x004fe20001800000 */
[----:B------:R-:W2:Y:S03]  /*3760*/  SHFL.BFLY PT, R32, R27, 0x2, 0x1f ;  /* 0x0c401f001b207f89 */ /* 0x000ea600000e0000 */
[----:B------:R-:W-:-:S03]  /*3770*/  FMNMX.FTZ R20, R178, R13, !PT ;  /* 0x0000000db2147209 */ /* 0x000fc60007810000 */
[----:B------:R-:W4:Y:S01]  /*3780*/  MUFU.TANH R70, R70 ;  /* 0x0000004600467308 */ /* 0x000f220000002400 */
[----:B---3--:R-:W-:-:S04]  /*3790*/  FSEL R193, R66, -INF , P5 ;  /* 0xff80000042c17808 */ /* 0x008fc80002800000 */
[----:B------:R-:W-:-:S03]  /*37a0*/  FMNMX.FTZ R20, R193, R20, !PT ;  /* 0x00000014c1147209 */ /* 0x000fc60007810000 */
[----:B------:R-:W3:Y:S01]  /*37b0*/  MUFU.TANH R71, R71 ;  /* 0x0000004700477308 */ /* 0x000ee20000002400 */
[----:B-1----:R-:W-:Y:S02]  /*37c0*/  FSEL R195, R67, -INF , P1 ;  /* 0xff80000043c37808 */ /* 0x002fe40000800000 */
[----:B------:R-:W-:Y:S02]  /*37d0*/  ISETP.GT.AND P1, PT, R12, 0x59, PT ;  /* 0x000000590c00780c */ /* 0x000fe40003f24270 */
[----:B------:R-:W-:Y:S02]  /*37e0*/  FMNMX.FTZ R20, R195, R20, !PT ;  /* 0x00000014c3147209 */ /* 0x000fe40007810000 */
[----:B----4-:R-:W-:Y:S02]  /*37f0*/  FSEL R197, R70, -INF , P2 ;  /* 0xff80000046c57808 */ /* 0x010fe40001000000 */
[----:B--2---:R-:W-:Y:S02]  /*3800*/  FMNMX.FTZ R32, R27, R32, !PT ;  /* 0x000000201b207209 */ /* 0x004fe40007810000 */
[----:B------:R-:W-:-:S03]  /*3810*/  FMNMX.FTZ R20, R197, R20, !PT ;  /* 0x00000014c5147209 */ /* 0x000fc60007810000 */
[----:B------:R-:W1:Y:S01]  /*3820*/  SHFL.BFLY PT, R13, R32, 0x1, 0x1f ;  /* 0x0c201f00200d7f89 */ /* 0x000e6200000e0000 */
[----:B---3--:R-:W-:-:S04]  /*3830*/  FSEL R199, R71, -INF , P1 ;  /* 0xff80000047c77808 */ /* 0x008fc80000800000 */
[----:B------:R-:W-:Y:S01]  /*3840*/  FMNMX.FTZ R12, R199, R20, !PT ;  /* 0x00000014c70c7209 */ /* 0x000fe20007810000 */
[----:B------:R-:W-:Y:S01]  /*3850*/  IMAD.U32 R20, RZ, RZ, UR4 ;  /* 0x00000004ff147e24 */ /* 0x000fe2000f8e00ff */
[----:B------:R-:W-:-:S03]  /*3860*/  UIMAD UR4, UR36, 0xc00, UR38 ;  /* 0x00000c00240478a4 */ /* 0x000fc6000f8e0226 */
[----:B------:R-:W2:Y:S04]  /*3870*/  SHFL.BFLY PT, R31, R12, 0x2, 0x1f ;  /* 0x0c401f000c1f7f89 */ /* 0x000ea800000e0000 */
[----:B------:R-:W-:Y:S01]  /*3880*/  UMOV UR6, UR4 ;  /* 0x0000000400067c82 */ /* 0x000fe20008000000 */
        /* <DEDUP_REMOVED lines=17> */
[----:B------:R-:W-:-:S03]  /*39a0*/  FFMA.FTZ R159, R159, R20, -R164 ;  /* 0x000000149f9f7223 */ /* 0x000fc600000108a4 */
[----:B------:R-:W2:Y:S01]  /*39b0*/  MUFU.EX2 R12, R12 ;  /* 0x0000000c000c7308 */ /* 0x000ea20000000800 */
[----:B-1----:R-:W-:-:S07]  /*39c0*/  FMNMX.FTZ R21, R31, R34, !PT ;  /* 0x000000221f157209 */ /* 0x002fce0007810000 */
[----:B------:R-:W-:Y:S01]  /*39d0*/  MUFU.EX2 R160, R160 ;  /* 0x000000a000a07308 */ /* 0x000fe20000000800 */
[C---:B------:R-:W-:Y:S01]  /*39e0*/  FSETP.NEU.FTZ.AND P1, PT, R21.reuse, -INF , PT ;  /* 0xff8000001500780b */ /* 0x040fe20003f3d000 */
[----:B------:R-:W-:-:S06]  /*39f0*/  FMUL.FTZ R211, R21, R20 ;  /* 0x0000001415d37220 */ /* 0x000fcc0000410000 */
[----:B------:R-:W1:Y:S01]  /*3a00*/  MUFU.EX2 R169, R169 ;  /* 0x000000a900a97308 */ /* 0x000e620000000800 */
[----:B------:R-:W-:Y:S02]  /*3a10*/  FSEL R211, R211, RZ, P1 ;  /* 0x000000ffd3d37208 */ /* 0x000fe40000800000 */
[----:B0-----:R-:W-:Y:S02]  /*3a20*/  LOP3.LUT P1, RZ, R74, 0x7f, RZ, 0xc0, !PT ;  /* 0x0000007f4aff7812 */ /* 0x001fe4000782c0ff */
        /* <DEDUP_REMOVED lines=10> */
[----:B------:R-:W-:Y:S01]  /*3ad0*/  FFMA.FTZ R192, R177, R20, -R164 ;  /* 0x00000014b1c07223 */ /* 0x000fe200000108a4 */
[----:B------:R-:W-:Y:S01]  /*3ae0*/  @!P1 VIADD R24, R0, 0x32440 ;  /* 0x0003244000189836 */ /* 0x000fe20000000000 */
[----:B-1----:R-:W-:Y:S01]  /*3af0*/  F2FP.F16.F32.PACK_AB R154, R169, R160 ;  /* 0x000000a0a99a723e */ /* 0x002fe200000000ff */
[-CC-:B------:R-:W-:Y:S01]  /*3b00*/  FFMA.FTZ R177, R210, R20.reuse, -R211.reuse ;  /* 0x00000014d2b17223 */ /* 0x180fe200000108d3 */
[-CC-:B------:R-:W-:Y:S01]  /*3b10*/  FFMA.FTZ R194, R194, R20.reuse, -R211.reuse ;  /* 0x00000014c2c27223 */ /* 0x180fe200000108d3 */
[----:B------:R-:W0:Y:S01]  /*3b20*/  MUFU.EX2 R158, R158 ;  /* 0x0000009e009e7308 */ /* 0x000e220000000800 */
        /* <DEDUP_REMOVED lines=10> */
[--C-:B------:R-:W-:Y:S01]  /*3bd0*/  FFMA.FTZ R225, R174, R20, -R211.reuse ;  /* 0x00000014aee17223 */ /* 0x100fe200000108d3 */
[----:B------:R-:W4:Y:S01]  /*3be0*/  MUFU.EX2 R171, R171 ;  /* 0x000000ab00ab7308 */ /* 0x000f220000000800 */
[----:B0-----:R-:W-:Y:S01]  /*3bf0*/  F2FP.F16.F32.PACK_AB R153, R175, R158 ;  /* 0x0000009eaf99723e */ /* 0x001fe200000000ff */
[-CC-:B---3--:R-:W-:Y:S01]  /*3c00*/  FFMA.FTZ R168, R217, R20.reuse, -R164.reuse ;  /* 0x00000014d9a87223 */ /* 0x188fe200000108a4 */
        /* <DEDUP_REMOVED lines=13> */
[----:B------:R-:W0:Y:S01]  /*3ce0*/  MUFU.EX2 R213, R213 ;  /* 0x000000d500d57308 */ /* 0x000e220000000800 */
[----:B----4-:R-:W-:Y:S01]  /*3cf0*/  F2FP.F16.F32.PACK_AB R155, R171, R162 ;  /* 0x000000a2ab9b723e */ /* 0x010fe200000000ff */
[-CC-:B------:R-:W-:Y:S01]  /*3d00*/  FFMA.FTZ R227, R178, R20.reuse, -R211.reuse ;  /* 0x00000014b2e37223 */ /* 0x180fe200000108d3 */
[-CC-:B------:R-:W-:Y:S01]  /*3d10*/  FFMA.FTZ R176, R181, R20.reuse, -R164.reuse ;  /* 0x00000014b5b07223 */ /* 0x180fe200000108a4 */
[-CC-:B------:R-:W-:Y:S01]  /*3d20*/  FFMA.FTZ R181, R187, R20.reuse, -R164.reuse ;  /* 0x00000014bbb57223 */ /* 0x180fe200000108a4 */
[----:B--2---:R-:W-:Y:S01]  /*3d30*/  WARPGROUP.ARRIVE ;  /* 0x00000000000079c5 */ /* 0x004fe20000000000 */
[-CC-:B------:R-:W-:Y:S01]  /*3d40*/  FFMA.FTZ R178, R189, R20.reuse, -R164.reuse ;  /* 0x00000014bdb27223 */ /* 0x180fe200000108a4 */
[-C--:B------:R-:W-:Y:S01]  /*3d50*/  FFMA.FTZ R187, R191, R20.reuse, -R164 ;  /* 0x00000014bfbb7223 */ /* 0x080fe200000108a4 */
[----:B------:R-:W-:Y:S01]  /*3d60*/  MUFU.EX2 R168, R168 ;  /* 0x000000a800a87308 */ /* 0x000fe20000000800 */
[-CC-:B------:R-:W-:Y:S01]  /*3d70*/  FFMA.FTZ R164, R193, R20.reuse, -R211.reuse ;  /* 0x00000014c1a47223 */ /* 0x180fe200000108d3 */
[-CC-:B------:R-:W-:Y:S01]  /*3d80*/  FFMA.FTZ R189, R195, R20.reuse, -R211.reuse ;  /* 0x00000014c3bd7223 */ /* 0x180fe200000108d3 */
[----:B------:R-:W-:Y:S01]  /*3d90*/  HGMMA.64x256x16.F32 R24, R152, gdesc[UR4].tnspB, RZ, !UPT, gsb0 ;  /* 0x43e0000498187df0 */ /* 0x000fe2000c0008ff */
[----:B------:R-:W-:Y:S01]  /*3da0*/  UIADD3 UR6, UR4, 0x80, URZ ;  /* 0x0000008004067890 */ /* 0x000fe2000fffe03f */
[-CC-:B------:R-:W-:Y:S01]  /*3db0*/  FFMA.FTZ R191, R197, R20.reuse, -R211.reuse ;  /* 0x00000014c5bf7223 */ /* 0x180fe200000108d3 */
[----:B------:R-:W-:Y:S01]  /*3dc0*/  UMOV UR7, 0x40000040 ;  /* 0x4000004000077882 */ /* 0x000fe20000000000 */
[----:B------:R-:W-:Y:S01]  /*3dd0*/  FFMA.FTZ R212, R199, R20, -R211 ;  /* 0x00000014c7d47223 */ /* 0x000fe200000108d3 */
[----:B------:R-:W-:Y:S01]  /*3de0*/  MUFU.EX2 R215, R215 ;  /* 0x000000d700d77308 */ /* 0x000fe20000000800 */
[----:B------:R-:W-:Y:S01]  /*3df0*/  FADD.FTZ R167, R167, R12 ;  /* 0x0000000ca7a77221 */ /* 0x000fe20000010000 */
[----:B------:R-:W-:Y:S01]  /*3e00*/  FADD.FTZ R175, R158, R175 ;  /* 0x000000af9eaf7221 */ /* 0x000fe20000010000 */
[----:B------:R-:W-:-:S02]  /*3e10*/  @!P1 VIADD R0, R0, 0x32460 ;  /* 0x0003246000009836 */ /* 0x000fc40000000000 */
[----:B------:R-:W-:Y:S01]  /*3e20*/  FADD.FTZ R160, R160, R167 ;  /* 0x000000a7a0a07221 */ /* 0x000fe20000010000 */
[----:B------:R-:W-:Y:S02]  /*3e30*/  FADD.FTZ R162, R162, R175 ;  /* 0x000000afa2a27221 */ /* 0x000fe40000010000 */
[----:B------:R-:W-:Y:S01]  /*3e40*/  MUFU.EX2 R170, R170 ;  /* 0x000000aa00aa7308 */ /* 0x000fe20000000800 */
[----:B------:R-:W-:Y:S01]  /*3e50*/  FADD.FTZ R169, R169, R160 ;  /* 0x000000a0a9a97221 */ /* 0x000fe20000010000 */
[----:B------:R-:W-:Y:S01]  /*3e60*/  FADD.FTZ R171, R171, R162 ;  /* 0x000000a2abab7221 */ /* 0x000fe20000010000 */
[----:B------:R-:W-:-:S05]  /*3e70*/  @!P1 PRMT R0, RZ, 0x654, R0 ;  /* 0x00000654ff009816 */ /* 0x000fca0000000000 */
        /* <DEDUP_REMOVED lines=103> */
[----:B------:R-:W-:-:S04]  /*44f0*/  UIADD3 UR4, UR53, -UR54, URZ ;  /* 0x8000003635047290 */ /* 0x000fc8000fffe03f */
[----:B------:R-:W-:-:S04]  /*4500*/  ULEA UR4, UR61, UR4, 0x7 ;  /* 0x000000043d047291 */ /* 0x000fc8000f8e383f */
[----:B------:R-:W-:-:S04]  /*4510*/  UIMAD.WIDE UR4, UR4, 0x2aaaaaab, URZ ;  /* 0x2aaaaaab040478a5 */ /* 0x000fc8000f8e023f */
[----:B------:R-:W-:-:S04]  /*4520*/  USHF.R.U32.HI UR4, URZ, 0x1f, UR5 ;  /* 0x0000001f3f047899 */ /* 0x000fc80008011605 */
[----:B------:R-:W-:-:S06]  /*4530*/  ULEA.HI.SX32 UR4, UR5, UR4, 0x1c ;  /* 0x0000000405047291 */ /* 0x000fcc000f8fe23f */
[----:B------:R-:W-:Y:S01]  /*4540*/  VIMNMX R210, RZ, UR4, !PT ;  /* 0x00000004ffd27c48 */ /* 0x000fe2000ffe0100 */
        /* <DEDUP_REMOVED lines=8> */
[----:B------:R-:W-:-:S03]  /*45d0*/  FADD.FTZ R164, R189, R164 ;  /* 0x000000a4bda47221 */ /* 0x000fc60000010000 */
[----:B------:R-:W-:Y:S01]  /*45e0*/  WARPGROUP.ARRIVE ;  /* 0x00000000000079c5 */ /* 0x000fe20000000000 */
[----:B------:R-:W-:-:S04]  /*45f0*/  FADD.FTZ R191, R191, R164 ;  /* 0x000000a4bfbf7221 */ /* 0x000fc80000010000 */
[----:B------:R-:W-:Y:S01]  /*4600*/  FADD.FTZ R12, R212, R191 ;  /* 0x000000bfd40c7221 */ /* 0x000fe20000010000 */
[----:B------:R-:W-:Y:S01]  /*4610*/  HGMMA.64x256x16.F32 R24, R152, gdesc[UR4].tnspB, R24, gsb0 ;  /* 0x43e0000498187df0 */ /* 0x000fe20008000818 */
[----:B------:R-:W-:-:S06]  /*4620*/  UIADD3 UR7, UR52, -0x2, URZ ;  /* 0xfffffffe34077890 */ /* 0x000fcc000fffe03f */
[----:B------:R-:W-:Y:S01]  /*4630*/  ISETP.LE.AND P2, PT, R210, UR7, PT ;  /* 0x00000007d2007c0c */ /* 0x000fe2000bf43270 */
[----:B------:R-:W-:Y:S02]  /*4640*/  WARPGROUP.DEPBAR.LE gsb0, 0x0 ;  /* 0x00008000000079c5 */ /* 0x000fe40000010000 */
[----:B------:R0:W-:Y:S02]  /*4650*/  @!P1 SYNCS.ARRIVE.TRANS64.RED.A1T0 RZ, [R0+URZ], RZ ;  /* 0x000000ff00ff99a7 */ /* 0x0001e4000810043f */
[----:B0-----:R-:W-:-:S04]  /*4660*/  FADD.FTZ R0, R178, R181 ;  /* 0x000000b5b2007221 */ /* 0x001fc80000010000 */
[----:B------:R-:W-:-:S04]  /*4670*/  FADD.FTZ R0, R187, R0 ;  /* 0x00000000bb007221 */ /* 0x000fc80000010000 */
[----:B------:R-:W-:Y:S05]  /*4680*/  @!P2 BRA `(.L_x_11363) ;  /* 0x000000300008a947 */ /* 0x000fea0003800000 */
[----:B------:R-:W-:Y:S02]  /*4690*/  IMAD.MOV.U32 R211, RZ, RZ, R21 ;  /* 0x000000ffffd37224 */ /* 0x000fe400078e0015 */
[----:B------:R-:W-:-:S07]  /*46a0*/  IMAD.MOV.U32 R212, RZ, RZ, R13 ;  /* 0x000000ffffd47224 */ /* 0x000fce00078e000d */
.L_x_11372:
[----:B------:R-:W-:-:S04]  /*46b0*/  UIADD3 UR36, UR36, 0x1, URZ ;  /* 0x0000000124247890 */ /* 0x000fc8000fffe03f */
[----:B------:R-:W-:-:S04]  /*46c0*/  UISETP.NE.AND UP0, UPT, UR36, 0x2, UPT ;  /* 0x000000022400788c */ /* 0x000fc8000bf05270 */
[----:B------:R-:W-:Y:S02]  /*46d0*/  USEL UR4, URZ, 0x1, UP0 ;  /* 0x000000013f047887 */ /* 0x000fe40008000000 */
[----:B------:R-:W-:Y:S02]  /*46e0*/  USEL UR36, UR36, URZ, UP0 ;  /* 0x0000003f24247287 */ /* 0x000fe40008000000 */
[----:B------:R-:W-:Y:S01]  /*46f0*/  ULOP3.LUT UR37, UR37, UR4, URZ, 0x3c, !UPT ;  /* 0x0000000425257292 */ /* 0x000fe2000f8e3c3f */
[----:B0-----:R-:W-:Y:S11]  /*4700*/  @!P0 BRA `(.L_x_11364) ;  /* 0x0000000000048947 */ /* 0x001ff60003800000 */
[----:B------:R-:W-:Y:S01]  /*4710*/  BPT.TRAP 0x1 ;  /* 0x000000040000795c */ /* 0x000fe20000300000 */
.L_x_11364:
        /* <DEDUP_REMOVED lines=9> */
.L_x_11365:
[----:B-1----:R-:W-:Y:S05]  /*47b0*/  @P2 BRA `(.L_x_11366) ;  /* 0x0000000000082947 */ /* 0x002fea0003800000 */
[----:B------:R-:W1:Y:S02]  /*47c0*/  SYNCS.PHASECHK.TRANS64.TRYWAIT P2, [UR4+0x32430], R13 ;  /* 0x0324300dff0075a7 */ /* 0x000e640008040144 */
[----:B-1----:R-:W-:Y:S05]  /*47d0*/  @!P2 BRA `(.L_x_11367) ;  /* 0x000000dc0094a947 */ /* 0x002fea0003800000 */
.L_x_11366:
[----:B------:R-:W-:Y:S01]  /*47e0*/  R2UR UR52, R22 ;  /* 0x00000000163472ca */ /* 0x000fe200000e0000 */
[----:B------:R-:W-:Y:S01]  /*47f0*/  UIMAD UR5, UR36, 0x300, UR60 ;  /* 0x00000300240578a4 */ /* 0x000fe2000f8e023c */
[----:B------:R-:W-:Y:S01]  /*4800*/  R2UR UR53, R23 ;  /* 0x00000000173572ca */ /* 0x000fe200000e0000 */
[----:B------:R-:W-:Y:S01]  /*4810*/  WARPGROUP.ARRIVE ;  /* 0x00000000000079c5 */ /* 0x000fe20000000000 */
        /* <DEDUP_REMOVED lines=27> */
.L_x_11368:
[----:B------:R2:W3:Y:S01]  /*49d0*/  SYNCS.PHASECHK.TRANS64.TRYWAIT P2, [UR4+0x32450], R13 ;  /* 0x0324500dff0075a7 */ /* 0x0004e20008040144 */
[----:B------:R-:W-:Y:S05]  /*49e0*/  @!P0 BRA `(.L_x_11369) ;  /* 0x0000000000048947 */ /* 0x000fea0003800000 */
[----:B------:R-:W-:Y:S01]  /*49f0*/  BPT.TRAP 0x1 ;  /* 0x000000040000795c */ /* 0x000fe20000300000 */
.L_x_11369:
[----:B---3--:R-:W-:Y:S05]  /*4a00*/  @P2 BRA `(.L_x_11370) ;  /* 0x0000000000082947 */ /* 0x008fea0003800000 */
[----:B------:R-:W3:Y:S02]  /*4a10*/  SYNCS.PHASECHK.TRANS64.TRYWAIT P2, [UR4+0x32450], R13 ;  /* 0x0324500dff0075a7 */ /* 0x000ee40008040144 */
[----:B---3--:R-:W-:Y:S05]  /*4a20*/  @!P2 BRA `(.L_x_11371) ;  /* 0x000000dc0018a947 */ /* 0x008fea0003800000 */
.L_x_11370:
[----:B------:R-:W-:Y:S01]  /*4a30*/  R2UR UR52, R10 ;  /* 0x000000000a3472ca */ /* 0x000fe200000e0000 */
[----:B------:R-:W-:Y:S01]  /*4a40*/  UIMAD UR5, UR36, 0xc00, UR39 ;  /* 0x00000c00240578a4 */ /* 0x000fe2000f8e0227 */
[----:B------:R-:W-:Y:S01]  /*4a50*/  R2UR UR53, R11 ;  /* 0x000000000b3572ca */ /* 0x000fe200000e0000 */
[----:B------:R-:W-:Y:S01]  /*4a60*/  WARPGROUP.ARRIVE ;  /* 0x00000000000079c5 */ /* 0x000fe20000000000 */
[----:B------:R-:W-:Y:S01]  /*4a70*/  UMOV UR55, 0x40000040 ;  /* 0x4000004000377882 */ /* 0x000fe20000000000 */
[----:B------:R-:W-:Y:S01]  /*4a80*/  UIADD3 UR10, UR5, 0x302, URZ ;  /* 0x00000302050a7890 */ /* 0x000fe2000fffe03f */
[----:B------:R-:W-:Y:S01]  /*4a90*/  R2UR UR59, R204 ;  /* 0x00000000cc3b72ca */ /* 0x000fe200000e0000 */
[----:B------:R-:W-:Y:S01]  /*4aa0*/  UMOV UR11, 0x40000040 ;  /* 0x40000040000b7882 */ /* 0x000fe20000000000 */
[----:B------:R-:W-:Y:S01]  /*4ab0*/  UMOV UR54, UR5 ;  /* 0x0000000500367c82 */ /* 0x000fe20008000000 */
[----:B------:R-:W-:Y:S01]  /*4ac0*/  UIADD3 UR14, UR5, 0x304, URZ ;  /* 0x00000304050e7890 */ /* 0x000fe2000fffe03f */
[----:B------:R-:W-:Y:S01]  /*4ad0*/  R2UR UR58, R201 ;  /* 0x00000000c93a72ca */ /* 0x000fe200000e0000 */
[----:B------:R-:W-:Y:S01]  /*4ae0*/  UMOV UR15, 0x40000040 ;  /* 0x40000040000f7882 */ /* 0x000fe20000000000 */
[----:B------:R-:W-:Y:S01]  /*4af0*/  UIADD3 UR18, UR5, 0x306, URZ ;  /* 0x0000030605127890 */ /* 0x000fe2000fffe03f */
[----:B------:R-:W3:Y:S01]  /*4b00*/  S2R R234, SR_TID.X ;  /* 0x0000000000ea7919 */ /* 0x000ee20000002100 */
        /* <DEDUP_REMOVED lines=20> */
[----:B------:R-:W-:Y:S01]  /*4c50*/  ULDC UR6, c[0x0][0xad0] ;  /* 0x0002b40000067ab9 */ /* 0x000fe20000000800 */
[----:B---3--:R-:W-:Y:S01]  /*4c60*/  SHF.R.U32.HI R234, RZ, 0x7, R234 ;  /* 0x00000007ffea7819 */ /* 0x008fe200000116ea */
        /* <DEDUP_REMOVED lines=25> */
[----:B------:R-:W-:Y:S01]  /*4e00*/  UMOV UR55, 0x40000040 ;  /* 0x4000004000377882 */ /* 0x000fe20000000000 */
[----:B------:R-:W-:Y:S01]  /*4e10*/  UMOV UR52, UR56 ;  /* 0x0000003800347c82 */ /* 0x000fe20008000000 */
[----:B------:R-:W-:Y:S01]  /*4e20*/  UMOV UR53, UR57 ;  /* 0x0000003900357c82 */ /* 0x000fe20008000000 */
[----:B------:R-:W-:-:S04]  /*4e30*/  USHF.L.U32 UR5, UR61, 0x7, URZ ;  /* 0x000000073d057899 */ /* 0x000fc8000800063f */
[----:B------:R-:W-:-:S04]  /*4e40*/  UIMAD UR5, UR7, -0x60, UR5 ;  /* 0xffffffa0070578a4 */ /* 0x000fc8000f8e0205 */
[----:B------:R-:W-:-:S04]  /*4e50*/  UIADD3 UR5, UR5, 0x1, UR59 ;  /* 0x0000000105057890 */ /* 0x000fc8000fffe03b */
[----:B------:R-:W-:Y:S01]  /*4e60*/  UIADD3 UR5, UR5, -UR58, URZ ;  /* 0x8000003a05057290 */ /* 0x000fe2000fffe03f */
        /* <DEDUP_REMOVED lines=37> */
[----:B012---:R-:W-:Y:S01]  /*50c0*/  FMUL.FTZ R13, R154, UR6 ;  /* 0x000000069a0d7c20 */ /* 0x007fe20008410000 */
[----:B------:R-:W-:Y:S01]  /*50d0*/  FMUL.FTZ R153, R153, UR6 ;  /* 0x0000000699997c20 */ /* 0x000fe20008410000 */
[----:B------:R-:W-:Y:S01]  /*50e0*/  FMUL.FTZ R20, R155, UR6 ;  /* 0x000000069b147c20 */ /* 0x000fe20008410000 */
[----:B------:R-:W-:Y:S01]  /*50f0*/  FMUL.FTZ R154, R156, UR6 ;  /* 0x000000069c9a7c20 */ /* 0x000fe20008410000 */
[----:B------:R-:W-:Y:S01]  /*5100*/  FMUL.FTZ R152, R157, UR6 ;  /* 0x000000069d987c20 */ /* 0x000fe20008410000 */
[----:B------:R-:W-:Y:S01]  /*5110*/  FMUL.FTZ R155, R158, UR6 ;  /* 0x000000069e9b7c20 */ /* 0x000fe20008410000 */
[----:B------:R-:W-:Y:S01]  /*5120*/  FMUL.FTZ R213, R162, UR6 ;  /* 0x00000006a2d57c20 */ /* 0x000fe20008410000 */
[----:B------:R-:W-:Y:S01]  /*5130*/  FMUL.FTZ R158, R169, UR6 ;  /* 0x00000006a99e7c20 */ /* 0x000fe20008410000 */
[----:B------:R-:W-:Y:S01]  /*5140*/  IMAD.MOV.U32 R162, RZ, RZ, -0x2 ;  /* 0xfffffffeffa27424 */ /* 0x000fe200078e00ff */
[----:B------:R-:W0:Y:S01]  /*5150*/  MUFU.TANH R222, R222 ;  /* 0x000000de00de7308 */ /* 0x000e220000002400 */
[----:B------:R-:W-:Y:S01]  /*5160*/  FMUL.FTZ R217, R161, UR6 ;  /* 0x00000006a1d97c20 */ /* 0x000fe20008410000 */
[----:B------:R-:W-:Y:S01]  /*5170*/  FMUL.FTZ R214, R163, UR6 ;  /* 0x00000006a3d67c20 */ /* 0x000fe20008410000 */
[----:B------:R-:W-:Y:S01]  /*5180*/  FMUL.FTZ R216, R164, UR6 ;  /* 0x00000006a4d87c20 */ /* 0x000fe20008410000 */
[----:B------:R-:W-:Y:S01]  /*5190*/  FMUL.FTZ R215, R165, UR6 ;  /* 0x00000006a5d77c20 */ /* 0x000fe20008410000 */
[----:B------:R-:W-:Y:S01]  /*51a0*/  FMUL.FTZ R157, R168, UR6 ;  /* 0x00000006a89d7c20 */ /* 0x000fe20008410000 */
[----:B------:R-:W-:-:S02]  /*51b0*/  IMAD R163, R205, R162, UR5 ;  /* 0x00000005cda37e24 */ /* 0x000fc4000f8e02a2 */
        /* <DEDUP_REMOVED lines=8> */
[----:B------:R-:W-:Y:S01]  /*5240*/  IADD3 R166, R206, R163, RZ ;  /* 0x000000a3cea67210 */ /* 0x000fe20007ffe0ff */
        /* <DEDUP_REMOVED lines=10> */
[C---:B------:R-:W-:Y:S01]  /*52f0*/  ISETP.GT.AND P3, PT, R166.reuse, 0x10, PT ;  /* 0x00000010a600780c */ /* 0x040fe20003f64270 */
[----:B------:R-:W-:Y:S01]  /*5300*/  FMUL.FTZ R227, R171, UR6 ;  /* 0x00000006abe37c20 */ /* 0x000fe20008410000 */
[----:B------:R-:W-:Y:S01]  /*5310*/  ISETP.GT.AND P6, PT, R166, RZ, PT ;  /* 0x000000ffa600720c */ /* 0x000fe20003fc4270 */
[----:B------:R-:W-:Y:S01]  /*5320*/  FMUL.FTZ R169, R192, UR6 ;  /* 0x00000006c0a97c20 */ /* 0x000fe20008410000 */
[C---:B------:R-:W-:Y:S01]  /*5330*/  ISETP.GT.AND P5, PT, R166.reuse, 0x1, PT ;  /* 0x00000001a600780c */ /* 0x040fe20003fa4270 */
[----:B------:R-:W-:Y:S01]  /*5340*/  FMUL.FTZ R180, R193, UR6 ;  /* 0x00000006c1b47c20 */ /* 0x000fe20008410000 */
[----:B------:R-:W4:Y:S01]  /*5350*/  MUFU.TANH R152, R152 ;  /* 0x0000009800987308 */ /* 0x000f220000002400 */
        /* <DEDUP_REMOVED lines=10> */
[----:B--2---:R-:W-:Y:S01]  /*5400*/  FSEL R153, R153, -INF , P5 ;  /* 0xff80000099997808 */ /* 0x004fe20002800000 */
[----:B------:R-:W-:Y:S01]  /*5410*/  FMUL.FTZ R226, R178, UR6 ;  /* 0x00000006b2e27c20 */ /* 0x000fe20008410000 */
[----:B---3--:R-:W-:Y:S01]  /*5420*/  FSEL R154, R154, -INF , P2 ;  /* 0xff8000009a9a7808 */ /* 0x008fe20001000000 */
[----:B------:R-:W-:Y:S01]  /*5430*/  FMUL.FTZ R224, R182, UR6 ;  /* 0x00000006b6e07c20 */ /* 0x000fe20008410000 */
[----:B------:R-:W-:Y:S01]  /*5440*/  ISETP.GT.AND P6, PT, R166, 0x11, PT ;  /* 0x00000011a600780c */ /* 0x000fe20003fc4270 */
[----:B------:R-:W1:Y:S01]  /*5450*/  MUFU.TANH R217, R217 ;  /* 0x000000d900d97308 */ /* 0x000e620000002400 */
[----:B----4-:R-:W-:Y:S01]  /*5460*/  FSEL R152, R152, -INF , P4 ;  /* 0xff80000098987808 */ /* 0x010fe20002000000 */
[----:B------:R-:W-:Y:S01]  /*5470*/  FMUL.FTZ R225, R183, UR6 ;  /* 0x00000006b7e17c20 */ /* 0x000fe20008410000 */
[----:B------:R-:W-:Y:S01]  /*5480*/  ISETP.GT.AND P5, PT, R166, 0x18, PT ;  /* 0x00000018a600780c */ /* 0x000fe20003fa4270 */
[----:B------:R-:W-:Y:S01]  /*5490*/  FMUL.FTZ R186, R186, UR6 ;  /* 0x00000006baba7c20 */ /* 0x000fe20008410000 */
[C---:B------:R-:W-:Y:S01]  /*54a0*/  ISETP.GT.AND P2, PT, R166.reuse, 0x19, PT ;  /* 0x00000019a600780c */ /* 0x040fe20003f44270 */
[----:B------:R-:W-:Y:S01]  /*54b0*/  FMUL.FTZ R187, R187, UR6 ;  /* 0x00000006bbbb7c20 */ /* 0x000fe20008410000 */
[----:B------:R-:W-:Y:S01]  /*54c0*/  ISETP.GT.AND P4, PT, R166, 0x20, PT ;  /* 0x00000020a600780c */ /* 0x000fe20003f84270 */
[----:B------:R-:W2:Y:S01]  /*54d0*/  MUFU.TANH R216, R216 ;  /* 0x000000d800d87308 */ /* 0x000ea20000002400 */
[----:B0-----:R-:W-:Y:S01]  /*54e0*/  FSEL R171, R158, -INF , P3 ;  /* 0xff8000009eab7808 */ /* 0x001fe20001800000 */
[----:B------:R-:W-:Y:S01]  /*54f0*/  FMUL.FTZ R190, R190, UR6 ;  /* 0x00000006bebe7c20 */ /* 0x000fe20008410000 */
[----:B------:R-:W-:Y:S01]  /*5500*/  ISETP.GT.AND P3, PT, R166, 0x38, PT ;  /* 0x00000038a600780c */ /* 0x000fe20003f64270 */
[----:B------:R-:W-:Y:S01]  /*5510*/  FMUL.FTZ R191, R191, UR6 ;  /* 0x00000006bfbf7c20 */ /* 0x000fe20008410000 */
[----:B------:R-:W-:Y:S01]  /*5520*/  FMUL.FTZ R195, R195, UR6 ;  /* 0x00000006c3c37c20 */ /* 0x000fe20008410000 */
[----:B------:R-:W-:-:S02]  /*5530*/  VIADD R189, R234, 0x8 ;  /* 0x00000008eabd7836 */ /* 0x000fc40000000000 */
[----:B------:R-:W0:Y:S01]  /*5540*/  MUFU.TANH R215, R215 ;  /* 0x000000d700d77308 */ /* 0x000e220000002400 */
[----:B-1----:R-:W-:Y:S02]  /*5550*/  FSEL R217, R217, -INF , P6 ;  /* 0xff800000d9d97808 */ /* 0x002fe40003000000 */
[----:B------:R-:W-:-:S05]  /*5560*/  ISETP.GT.AND P6, PT, R166, 0x28, PT ;  /* 0x00000028a600780c */ /* 0x000fca0003fc4270 */
[----:B------:R-:W1:Y:S01]  /*5570*/  MUFU.TANH R157, R157 ;  /* 0x0000009d009d7308 */ /* 0x000e620000002400 */
[----:B--2---:R-:W-:Y:S02]  /*5580*/  FSEL R216, R216, -INF , P5 ;  /* 0xff800000d8d87808 */ /* 0x004fe40002800000 */
[----:B------:R-:W-:-:S05]  /*5590*/  ISETP.GT.AND P5, PT, R166, 0x29, PT ;  /* 0x00000029a600780c */ /* 0x000fca0003fa4270 */
[----:B------:R-:W2:Y:S01]  /*55a0*/  MUFU.TANH R162, R162 ;  /* 0x000000a200a27308 */ /* 0x000ea20000002400 */
[----:B0-----:R-:W-:Y:S02]  /*55b0*/  FSEL R215, R215, -INF , P2 ;  /* 0xff800000d7d77808 */ /* 0x001fe40001000000 */
[----:B------:R-:W-:-:S05]  /*55c0*/  ISETP.GT.AND P2, PT, R166, 0x30, PT ;  /* 0x00000030a600780c */ /* 0x000fca0003f44270 */
        /* <DEDUP_REMOVED lines=27> */
[----:B0-----:R-:W-:Y:S01]  /*5780*/  FSEL R158, R167, -INF , P5 ;  /* 0xff800000a79e7808 */ /* 0x001fe20002800000 */
[----:B------:R-:W-:Y:S01]  /*5790*/  FMUL.FTZ R167, R199, UR6 ;  /* 0x00000006c7a77c20 */ /* 0x000fe20008410000 */
[----:B------:R-:W-:Y:S02]  /*57a0*/  ISETP.GT.AND P5, PT, R166, 0x51, PT ;  /* 0x00000051a600780c */ /* 0x000fe40003fa4270 */
[----:B------:R-:W-:-:S03]  /*57b0*/  FMNMX.FTZ R177, R152, R177, !PT ;  /* 0x000000b198b17209 */ /* 0x000fc60007810000 */
[----:B------:R-:W0:Y:S01]  /*57c0*/  MUFU.TANH R169, R169 ;  /* 0x000000a900a97308 */ /* 0x000e220000002400 */
[----:B-1----:R-:W-:Y:S01]  /*57d0*/  FSEL R157, R170, -INF , P2 ;  /* 0xff800000aa9d7808 */ /* 0x002fe20001000000 */
[----:B------:R-:W-:Y:S01]  /*57e0*/  FMUL.FTZ R170, R198, UR6 ;  /* 0x00000006c6aa7c20 */ /* 0x000fe20008410000 */
[----:B------:R-:W-:Y:S02]  /*57f0*/  ISETP.GT.AND P2, PT, R166, 0x58, PT ;  /* 0x00000058a600780c */ /* 0x000fe40003f44270 */
[----:B------:R-:W-:-:S03]  /*5800*/  FMNMX.FTZ R178, R222, R177, !PT ;  /* 0x000000b1deb27209 */ /* 0x000fc60007810000 */
[----:B------:R-:W1:Y:S01]  /*5810*/  MUFU.TANH R13, R13 ;  /* 0x0000000d000d7308 */ /* 0x000e620000002400 */
[----:B--2---:R-:W-:Y:S01]  /*5820*/  FSEL R159, R174, -INF , P4 ;  /* 0xff800000ae9f7808 */ /* 0x004fe20002000000 */
[----:B------:R-:W-:Y:S01]  /*5830*/  FMUL.FTZ R174, R194, UR6 ;  /* 0x00000006c2ae7c20 */ /* 0x000fe20008410000 */
[C---:B------:R-:W-:Y:S01]  /*5840*/  ISETP.GT.AND P4, PT, R166.reuse, 0x59, PT ;  /* 0x00000059a600780c */ /* 0x040fe20003f84270 */
[----:B------:R-:W-:-:S04]  /*5850*/  VIADD R166, R166, 0x8 ;  /* 0x00000008a6a67836 */ /* 0x000fc80000000000 */
[----:B------:R-:W2:Y:S01]  /*5860*/  MUFU.TANH R20, R20 ;  /* 0x0000001400147308 */ /* 0x000ea20000002400 */
[C---:B------:R-:W-:Y:S02]  /*5870*/  ISETP.GT.AND P3, PT, R166.reuse, RZ, PT ;  /* 0x000000ffa600720c */ /* 0x040fe40003f64270 */
[----:B0-----:R-:W-:Y:S02]  /*5880*/  FSEL R179, R169, -INF , P6 ;  /* 0xff800000a9b37808 */ /* 0x001fe40003000000 */
[----:B------:R-:W-:-:S03]  /*5890*/  ISETP.GT.AND P6, PT, R166, 0x1, PT ;  /* 0x00000001a600780c */ /* 0x000fc60003fc4270 */
[----:B------:R-:W0:Y:S01]  /*58a0*/  MUFU.TANH R180, R180 ;  /* 0x000000b400b47308 */ /* 0x000e220000002400 */
[----:B-1----:R-:W-:Y:S02]  /*58b0*/  FSEL R168, R13, -INF , P3 ;  /* 0xff8000000da87808 */ /* 0x002fe40001800000 */
[----:B------:R-:W-:Y:S02]  /*58c0*/  FMNMX.FTZ R13, R217, R178, !PT ;  /* 0x000000b2d90d7209 */ /* 0x000fe40007810000 */
[----:B------:R-:W-:Y:S02]  /*58d0*/  ISETP.GT.AND P3, PT, R166, 0x10, PT ;  /* 0x00000010a600780c */ /* 0x000fe40003f64270 */
[----:B------:R-:W-:Y:S01]  /*58e0*/  FMNMX.FTZ R178, R216, R13, !PT ;  /* 0x0000000dd8b27209 */ /* 0x000fe20007810000 */
[----:B------:R-:W1:Y:S01]  /*58f0*/  MUFU.TANH R181, R181 ;  /* 0x000000b500b57308 */ /* 0x000e620000002400 */
[----:B--2---:R-:W-:Y:S02]  /*5900*/  FSEL R169, R20, -INF , P6 ;  /* 0xff80000014a97808 */ /* 0x004fe40003000000 */
[----:B------:R-:W-:-:S02]  /*5910*/  FMNMX.FTZ R20, R168, R211, !PT ;  /* 0x000000d3a8147209 */ /* 0x000fc40007810000 */
[----:B------:R-:W-:Y:S02]  /*5920*/  FMNMX.FTZ R178, R215, R178, !PT ;  /* 0x000000b2d7b27209 */ /* 0x000fe40007810000 */
[----:B------:R-:W-:Y:S01]  /*5930*/  FMNMX.FTZ R20, R169, R20, !PT ;  /* 0x00000014a9147209 */ /* 0x000fe20007810000 */
[----:B------:R-:W2:Y:S01]  /*5940*/  MUFU.TANH R155, R155 ;  /* 0x0000009b009b7308 */ /* 0x000ea20000002400 */
[----:B0-----:R-:W-:Y:S02]  /*5950*/  FSEL R180, R180, -INF , P5 ;  /* 0xff800000b4b47808 */ /* 0x001fe40002800000 */
[C---:B------:R-:W-:Y:S02]  /*5960*/  ISETP.GT.AND P5, PT, R166.reuse, 0x8, PT ;  /* 0x00000008a600780c */ /* 0x040fe40003fa4270 */
[----:B------:R-:W-:Y:S02]  /*5970*/  ISETP.GT.AND P6, PT, R166, 0x11, PT ;  /* 0x00000011a600780c */ /* 0x000fe40003fc4270 */
[----:B------:R-:W-:Y:S01]  /*5980*/  FMNMX.FTZ R178, R173, R178, !PT ;  /* 0x000000b2adb27209 */ /* 0x000fe20007810000 */
[----:B------:R-:W0:Y:S01]  /*5990*/  MUFU.TANH R156, R156 ;  /* 0x0000009c009c7308 */ /* 0x000e220000002400 */
[----:B-1----:R-:W-:-:S02]  /*59a0*/  FSEL R181, R181, -INF , P2 ;  /* 0xff800000b5b57808 */ /* 0x002fc40001000000 */
[----:B------:R-:W-:-:S05]  /*59b0*/  ISETP.GT.AND P2, PT, R166, 0x9, PT ;  /* 0x00000009a600780c */ /* 0x000fca0003f44270 */
        /* <DEDUP_REMOVED lines=18> */
[----:B------:R-:W-:Y:S02]  /*5ae0*/  FMNMX.FTZ R165, R171, R178, !PT ;  /* 0x000000b2aba57209 */ /* 0x000fe40007810000 */
[----:B------:R-:W-:Y:S02]  /*5af0*/  FMNMX.FTZ R13, R194, R13, !PT ;  /* 0x0000000dc20d7209 */ /* 0x000fe40007810000 */
[----:B------:R-:W-:Y:S01]  /*5b00*/  FMNMX.FTZ R165, R172, R165, !PT ;  /* 0x000000a5aca57209 */ /* 0x000fe20007810000 */
[----:B------:R-:W0:Y:S01]  /*5b10*/  MUFU.TANH R227, R227 ;  /* 0x000000e300e37308 */ /* 0x000e220000002400 */
[----:B-1----:R-:W-:Y:S02]  /*5b20*/  FSEL R196, R164, -INF , P2 ;  /* 0xff800000a4c47808 */ /* 0x002fe40001000000 */
[----:B------:R-:W-:-:S02]  /*5b30*/  FMNMX.FTZ R20, R176, R165, !PT ;  /* 0x000000a5b0147209 */ /* 0x000fc40007810000 */
[----:B------:R-:W-:Y:S02]  /*5b40*/  FMNMX.FTZ R13, R196, R13, !PT ;  /* 0x0000000dc40d7209 */ /* 0x000fe40007810000 */
[----:B------:R-:W-:Y:S01]  /*5b50*/  FMNMX.FTZ R165, R161, R20, !PT ;  /* 0x00000014a1a57209 */ /* 0x000fe20007810000 */
[----:B------:R-:W1:Y:S01]  /*5b60*/  MUFU.TANH R228, R228 ;  /* 0x000000e400e47308 */ /* 0x000e620000002400 */
[----:B--2---:R-:W-:Y:S02]  /*5b70*/  FSEL R230, R230, -INF , P3 ;  /* 0xff800000e6e67808 */ /* 0x004fe40001800000 */
[----:B------:R-:W-:Y:S02]  /*5b80*/  ISETP.GT.AND P5, PT, R166, 0x28, PT ;  /* 0x00000028a600780c */ /* 0x000fe40003fa4270 */
[----:B------:R-:W-:Y:S02]  /*5b90*/  FMNMX.FTZ R20, R230, R13, !PT ;  /* 0x0000000de6147209 */ /* 0x000fe40007810000 */
[----:B------:R-:W-:Y:S01]  /*5ba0*/  ISETP.GT.AND P2, PT, R166, 0x29, PT ;  /* 0x00000029a600780c */ /* 0x000fe20003f44270 */
[----:B------:R-:W2:Y:S01]  /*5bb0*/  MUFU.TANH R229, R229 ;  /* 0x000000e500e57308 */ /* 0x000ea20000002400 */
[----:B0-----:R-:W-:-:S02]  /*5bc0*/  FSEL R227, R227, -INF , P6 ;  /* 0xff800000e3e37808 */ /* 0x001fc40003000000 */
[----:B------:R-:W-:Y:S02]  /*5bd0*/  FMNMX.FTZ R165, R160, R165, !PT ;  /* 0x000000a5a0a57209 */ /* 0x000fe40007810000 */
[----:B------:R-:W-:Y:S02]  /*5be0*/  FMNMX.FTZ R13, R227, R20, !PT ;  /* 0x00000014e30d7209 */ /* 0x000fe40007810000 */
[----:B------:R-:W-:Y:S01]  /*5bf0*/  ISETP.GT.AND P3, PT, R166, 0x30, PT ;  /* 0x00000030a600780c */ /* 0x000fe20003f64270 */
[----:B------:R-:W0:Y:S01]  /*5c00*/  MUFU.TANH R226, R226 ;  /* 0x000000e200e27308 */ /* 0x000e220000002400 */
[----:B-1----:R-:W-:Y:S02]  /*5c10*/  FSEL R228, R228, -INF , P5 ;  /* 0xff800000e4e47808 */ /* 0x002fe40002800000 */
[----:B------:R-:W-:Y:S02]  /*5c20*/  FMNMX.FTZ R164, R162, R165, !PT ;  /* 0x000000a5a2a47209 */ /* 0x000fe40007810000 */
[----:B------:R-:W-:-:S02]  /*5c30*/  FMNMX.FTZ R20, R228, R13, !PT ;  /* 0x0000000de4147209 */ /* 0x000fc40007810000 */
[C---:B------:R-:W-:Y:S01]  /*5c40*/  ISETP.GT.AND P6, PT, R166.reuse, 0x31, PT ;  /* 0x00000031a600780c */ /* 0x040fe20003fc4270 */
[----:B------:R-:W1:Y:S01]  /*5c50*/  MUFU.TANH R223, R223 ;  /* 0x000000df00df7308 */ /* 0x000e620000002400 */
[----:B--2---:R-:W-:Y:S02]  /*5c60*/  FSEL R229, R229, -INF , P2 ;  /* 0xff800000e5e57808 */ /* 0x004fe40001000000 */
[----:B------:R-:W-:Y:S02]  /*5c70*/  FMNMX.FTZ R165, R163, R164, !PT ;  /* 0x000000a4a3a57209 */ /* 0x000fe40007810000 */
        /* <DEDUP_REMOVED lines=11> */
[----:B------:R-:W-:Y:S01]  /*5d30*/  ISETP.GT.AND P3, PT, R166, 0x40, PT ;  /* 0x00000040a600780c */ /* 0x000fe20003f64270 */
        /* <DEDUP_REMOVED lines=23> */
[----:B------:R-:W-:-:S03]  /*5eb0*/  FMNMX.FTZ R13, R213, R20, !PT ;  /* 0x00000014d50d7209 */ /* 0x000fc60007810000 */
[----:B------:R-:W0:Y:S01]  /*5ec0*/  MUFU.TANH R174, R174 ;  /* 0x000000ae00ae7308 */ /* 0x000e220000002400 */
[----:B-1----:R-:W-:Y:S02]  /*5ed0*/  FSEL R214, R191, -INF , P2 ;  /* 0xff800000bfd67808 */ /* 0x002fe40001000000 */
[----:B------:R-:W-:Y:S02]  /*5ee0*/  ISETP.GT.AND P2, PT, R166, 0x51, PT ;  /* 0x00000051a600780c */ /* 0x000fe40003f44270 */
[----:B------:R-:W-:-:S03]  /*5ef0*/  FMNMX.FTZ R20, R214, R13, !PT ;  /* 0x0000000dd6147209 */ /* 0x000fc60007810000 */
[----:B------:R-:W1:Y:S01]  /*5f00*/  MUFU.TANH R184, R195 ;  /* 0x000000c300b87308 */ /* 0x000e620000002400 */
[----:B--2---:R-:W-:Y:S01]  /*5f10*/  FSEL R182, R175, -INF , P4 ;  /* 0xff800000afb67808 */ /* 0x004fe20002000000 */
[----:B------:R-:W-:Y:S01]  /*5f20*/  IMAD.U32 R175, RZ, RZ, UR4 ;  /* 0x00000004ffaf7e24 */ /* 0x000fe2000f8e00ff */
[----:B------:R-:W-:Y:S02]  /*5f30*/  UIMAD UR4, UR36, 0xc00, UR38 ;  /* 0x00000c00240478a4 */ /* 0x000fe4000f8e0226 */
[----:B------:R-:W-:-:S03]  /*5f40*/  FMNMX.FTZ R165, R182, R165, !PT ;  /* 0x000000a5b6a57209 */ /* 0x000fc60007810000 */
[----:B------:R-:W2:Y:S01]  /*5f50*/  MUFU.TANH R170, R170 ;  /* 0x000000aa00aa7308 */ /* 0x000ea20000002400 */
[----:B0-----:R-:W-:Y:S01]  /*5f60*/  FSEL R183, R174, -INF , P3 ;  /* 0xff800000aeb77808 */ /* 0x001fe20001800000 */
[----:B------:R-:W-:Y:S01]  /*5f70*/  UMOV UR10, UR4 ;  /* 0x00000004000a7c82 */ /* 0x000fe20008000000 */
[----:B------:R-:W-:Y:S01]  /*5f80*/  ISETP.GT.AND P3, PT, R166, 0x58, PT ;  /* 0x00000058a600780c */ /* 0x000fe20003f64270 */
[----:B------:R-:W0:Y:S01]  /*5f90*/  SHFL.BFLY PT, R174, R165, 0x2, 0x1f ;  /* 0x0c401f00a5ae7f89 */ /* 0x000e2200000e0000 */
[----:B------:R-:W-:-:S03]  /*5fa0*/  FMNMX.FTZ R13, R183, R20, !PT ;  /* 0x00000014b70d7209 */ /* 0x000fc60007810000 */
[----:B------:R-:W3:Y:S01]  /*5fb0*/  MUFU.TANH R167, R167 ;  /* 0x000000a700a77308 */ /* 0x000ee20000002400 */
[----:B-1----:R-:W-:Y:S02]  /*5fc0*/  FSEL R184, R184, -INF , P2 ;  /* 0xff800000b8b87808 */ /* 0x002fe40001000000 */
[----:B------:R-:W-:Y:S02]  /*5fd0*/  ISETP.GT.AND P2, PT, R166, 0x59, PT ;  /* 0x00000059a600780c */ /* 0x000fe40003f44270 */
[----:B------:R-:W-:Y:S02]  /*5fe0*/  FMNMX.FTZ R20, R184, R13, !PT ;  /* 0x0000000db8147209 */ /* 0x000fe40007810000 */
[----:B--2---:R-:W-:-:S04]  /*5ff0*/  FSEL R185, R170, -INF , P3 ;  /* 0xff800000aab97808 */ /* 0x004fc80001800000 */
[----:B------:R-:W-:Y:S02]  /*6000*/  FMNMX.FTZ R13, R185, R20, !PT ;  /* 0x00000014b90d7209 */ /* 0x000fe40007810000 */
[----:B------:R-:W1:Y:S01]  /*6010*/  LDC R20, c[0x0][0xa80] ;  /* 0x0002a000ff147b82 */ /* 0x000e620000000800 */
[----:B---3--:R-:W-:Y:S02]  /*6020*/  FSEL R186, R167, -INF , P2 ;  /* 0xff800000a7ba7808 */ /* 0x008fe40001000000 */
[----:B0-----:R-:W-:Y:S02]  /*6030*/  FMNMX.FTZ R174, R165, R174, !PT ;  /* 0x000000aea5ae7209 */ /* 0x001fe40007810000 */
[----:B------:R-:W-:-:S03]  /*6040*/  FMNMX.FTZ R164, R186, R13, !PT ;  /* 0x0000000dbaa47209 */ /* 0x000fc60007810000 */
[----:B------:R-:W0:Y:S04]  /*6050*/  SHFL.BFLY PT, R13, R174, 0x1, 0x1f ;  /* 0x0c201f00ae0d7f89 */ /* 0x000e2800000e0000 */
[----:B------:R-:W2:Y:S01]  /*6060*/  SHFL.BFLY PT, R167, R164, 0x2, 0x1f ;  /* 0x0c401f00a4a77f89 */ /* 0x000ea200000e0000 */
[----:B0-----:R-:W-:Y:S02]  /*6070*/  FMNMX.FTZ R13, R174, R13, !PT ;  /* 0x0000000dae0d7209 */ /* 0x001fe40007810000 */
[----:B--2---:R-:W-:-:S03]  /*6080*/  FMNMX.FTZ R167, R164, R167, !PT ;  /* 0x000000a7a4a77209 */ /* 0x004fc60007810000 */
[C---:B-1----:R-:W-:Y:S01]  /*6090*/  FMUL.FTZ R187, R13.reuse, R20 ;  /* 0x000000140dbb7220 */ /* 0x042fe20000410000 */
[----:B------:R-:W-:Y:S01]  /*60a0*/  FSETP.NEU.FTZ.AND P2, PT, R13, -INF , PT ;  /* 0xff8000000d00780b */ /* 0x000fe20003f5d000 */
[----:B------:R-:W0:Y:S03]  /*60b0*/  SHFL.BFLY PT, R166, R167, 0x1, 0x1f ;  /* 0x0c201f00a7a67f89 */ /* 0x000e2600000e0000 */
[----:B------:R-:W-:-:S05]  /*60c0*/  FSEL R187, R187, RZ, P2 ;  /* 0x000000ffbbbb7208 */ /* 0x000fca0001000000 */
[-CC-:B------:R-:W-:Y:S01]  /*60d0*/  FFMA.FTZ R170, R21, R20.reuse, -R187.reuse ;  /* 0x0000001415aa7223 */ /* 0x180fe200000108bb */
[-CC-:B------:R-:W-:Y:S01]  /*60e0*/  FFMA.FTZ R165, R153, R20.reuse, -R187.reuse ;  /* 0x0000001499a57223 */ /* 0x180fe200000108bb */
[----:B------:R-:W-:Y:S01]  /*60f0*/  FSEL R153, R13, RZ, P2 ;  /* 0x000000ff0d997208 */ /* 0x000fe20001000000 */
[-CC-:B------:R-:W-:Y:S01]  /*6100*/  FFMA.FTZ R190, R217, R20.reuse, -R187.reuse ;  /* 0x00000014d9be7223 */ /* 0x180fe200000108bb */
[----:B------:R1:W-:Y:S01]  /*6110*/  MUFU.EX2 R164, R170 ;  /* 0x000000aa00a47308 */ /* 0x0003e20000000800 */
[-CC-:B------:R-:W-:Y:S01]  /*6120*/  FFMA.FTZ R191, R216, R20.reuse, -R187.reuse ;  /* 0x00000014d8bf7223 */ /* 0x180fe200000108bb */
        /* <DEDUP_REMOVED lines=14> */
[-CC-:B------:R-:W-:Y:S01]  /*6210*/  FFMA.FTZ R166, R154, R20.reuse, -R187.reuse ;  /* 0x000000149aa67223 */ /* 0x180fe200000108bb */
[----:B------:R-:W0:Y:S01]  /*6220*/  MUFU.EX2 R177, R177 ;  /* 0x000000b100b17308 */ /* 0x000e220000000800 */
[C---:B------:R-:W-:Y:S01]  /*6230*/  FSETP.NEU.FTZ.AND P3, PT, R21.reuse, -INF , PT ;  /* 0xff8000001500780b */ /* 0x040fe20003f7d000 */
[-C--:B------:R-:W-:Y:S01]  /*6240*/  FMUL.FTZ R188, R21, R20.reuse ;  /* 0x0000001415bc7220 */ /* 0x080fe20000410000 */
[-CC-:B------:R-:W-:Y:S01]  /*6250*/  FFMA.FTZ R158, R158, R20.reuse, -R187.reuse ;  /* 0x000000149e9e7223 */ /* 0x180fe200000108bb */
[-CC-:B------:R-:W-:Y:S01]  /*6260*/  FFMA.FTZ R157, R157, R20.reuse, -R187.reuse ;  /* 0x000000149d9d7223 */ /* 0x180fe200000108bb */
[----:B------:R-:W-:Y:S01]  /*6270*/  FSEL R152, R21, RZ, P3 ;  /* 0x000000ff15987208 */ /* 0x000fe20001800000 */
[-CC-:B------:R-:W-:Y:S01]  /*6280*/  FFMA.FTZ R159, R159, R20.reuse, -R187.reuse ;  /* 0x000000149f9f7223 */ /* 0x180fe200000108bb */
[----:B------:R-:W-:Y:S01]  /*6290*/  FSEL R188, R188, RZ, P3 ;  /* 0x000000ffbcbc7208 */ /* 0x000fe20001800000 */
[----:B------:R-:W-:Y:S01]  /*62a0*/  MUFU.EX2 R166, R166 ;  /* 0x000000a600a67308 */ /* 0x000fe20000000800 */
[-CC-:B------:R-:W-:Y:S01]  /*62b0*/  FFMA.FTZ R179, R179, R20.reuse, -R187.reuse ;  /* 0x00000014b3b37223 */ /* 0x180fe200000108bb */
[-CC-:B------:R-:W-:Y:S01]  /*62c0*/  FFMA.FTZ R180, R180, R20.reuse, -R187.reuse ;  /* 0x00000014b4b47223 */ /* 0x180fe200000108bb */
[-C--:B------:R-:W-:Y:S01]  /*62d0*/  FFMA.FTZ R181, R181, R20.reuse, -R187 ;  /* 0x00000014b5b57223 */ /* 0x080fe200000108bb */
[----:B-1----:R-:W-:Y:S01]  /*62e0*/  FFMA.FTZ R170, R155, R20, -R188 ;  /* 0x000000149baa7223 */ /* 0x002fe200000108bc */
[----:B------:R-:W-:Y:S01]  /*62f0*/  FADD.FTZ R155, -R152, R211 ;  /* 0x000000d3989b7221 */ /* 0x000fe20000010100 */
[----:B------:R-:W-:-:S02]  /*6300*/  @!P1 VIADD R152, R175, 0x32440 ;  /* 0x00032440af989836 */ /* 0x000fc40000000000 */
[-CC-:B------:R-:W-:Y:S01]  /*6310*/  FFMA.FTZ R174, R156, R20.reuse, -R188.reuse ;  /* 0x000000149cae7223 */ /* 0x180fe200000108bc */
[----:B------:R-:W-:Y:S01]  /*6320*/  IADD3 R156, -R234, 0xb, RZ ;  /* 0x0000000bea9c7810 */ /* 0x000fe20007ffe1ff */
[-C--:B------:R-:W-:Y:S01]  /*6330*/  FMUL.FTZ R178, R155, R20.reuse ;  /* 0x000000149bb27220 */ /* 0x080fe20000410000 */
[-C--:B------:R-:W-:Y:S01]  /*6340*/  FFMA.FTZ R168, R168, R20.reuse, -R188 ;  /* 0x00000014a8a87223 */ /* 0x080fe200000108bc */
[----:B------:R-:W-:Y:S01]  /*6350*/  @!P1 PRMT R152, RZ, 0x654, R152 ;  /* 0x00000654ff989816 */ /* 0x000fe20000000098 */
[--C-:B------:R-:W-:Y:S01]  /*6360*/  FFMA.FTZ R169, R169, R20, -R188.reuse ;  /* 0x00000014a9a97223 */ /* 0x100fe200000108bc */
[----:B------:R1:W-:Y:S06]  /*6370*/  BAR.ARV R156, 0x100 ;  /* 0x0004009c0000751d */ /* 0x0003ec0000002000 */
[----:B------:R2:W-:Y:S01]  /*6380*/  @!P1 SYNCS.ARRIVE.TRANS64.RED.A1T0 RZ, [R152+URZ], RZ ;  /* 0x000000ff98ff99a7 */ /* 0x0005e2000810043f */
[----:B------:R-:W3:Y:S01]  /*6390*/  MUFU.EX2 R178, R178 ;  /* 0x000000b200b27308 */ /* 0x000ee20000000800 */
[----:B------:R4:W-:Y:S01]  /*63a0*/  BAR.SYNC.DEFER_BLOCKING R189, 0x100 ;  /* 0x000400bd0000751d */ /* 0x0009e20000010000 */
[-C--:B0-----:R-:W-:Y:S01]  /*63b0*/  FMUL.FTZ R24, R24, R177.reuse ;  /* 0x000000b118187220 */ /* 0x081fe20000410000 */
        /* <DEDUP_REMOVED lines=133> */
[--C-:B----4-:R-:W-:Y:S01]  /*6c10*/  FFMA.FTZ R189, R222, R20, -R187.reuse ;  /* 0x00000014debd7223 */ /* 0x110fe200000108bb */
[----:B0-----:R-:W-:Y:S01]  /*6c20*/  F2FP.F16.F32.PACK_AB R154, R167, R166 ;  /* 0x000000a6a79a723e */ /* 0x001fe200000000ff */
[--C-:B------:R-:W-:Y:S01]  /*6c30*/  FFMA.FTZ R192, R192, R20, -R188.reuse ;  /* 0x00000014c0c07223 */ /* 0x100fe200000108bc */
[----:B-----5:R-:W-:Y:S01]  /*6c40*/  F2FP.F16.F32.PACK_AB R153, R169, R168 ;  /* 0x000000a8a999723e */ /* 0x020fe200000000ff */
[--C-:B------:R-:W-:Y:S01]  /*6c50*/  FFMA.FTZ R193, R193, R20, -R188.reuse ;  /* 0x00000014c1c17223 */ /* 0x100fe200000108bc */
[----:B-1----:R-:W-:Y:S01]  /*6c60*/  F2FP.F16.F32.PACK_AB R155, R174, R170 ;  /* 0x000000aaae9b723e */ /* 0x002fe200000000ff */
[-CC-:B------:R-:W-:Y:S01]  /*6c70*/  FFMA.FTZ R194, R194, R20.reuse, -R188.reuse ;  /* 0x00000014c2c27223 */ /* 0x180fe200000108bc */
[-CC-:B------:R-:W-:Y:S01]  /*6c80*/  FFMA.FTZ R196, R196, R20.reuse, -R188.reuse ;  /* 0x00000014c4c47223 */ /* 0x180fe200000108bc */
[----:B------:R-:W-:Y:S01]  /*6c90*/  MUFU.EX2 R189, R189 ;  /* 0x000000bd00bd7308 */ /* 0x000fe20000000800 */
[----:B------:R-:W-:Y:S01]  /*6ca0*/  WARPGROUP.ARRIVE ;  /* 0x00000000000079c5 */ /* 0x000fe20000000000 */
[-CC-:B------:R-:W-:Y:S01]  /*6cb0*/  FFMA.FTZ R211, R230, R20.reuse, -R188.reuse ;  /* 0x00000014e6d37223 */ /* 0x180fe200000108bc */
[-CC-:B------:R-:W-:Y:S01]  /*6cc0*/  FFMA.FTZ R212, R227, R20.reuse, -R188.reuse ;  /* 0x00000014e3d47223 */ /* 0x180fe200000108bc */
[-CC-:B------:R-:W-:Y:S01]  /*6cd0*/  FFMA.FTZ R215, R228, R20.reuse, -R188.reuse ;  /* 0x00000014e4d77223 */ /* 0x180fe200000108bc */
[-CC-:B------:R-:W-:Y:S01]  /*6ce0*/  FFMA.FTZ R216, R229, R20.reuse, -R188.reuse ;  /* 0x00000014e5d87223 */ /* 0x180fe200000108bc */
[-CC-:B------:R-:W-:Y:S01]  /*6cf0*/  FFMA.FTZ R222, R223, R20.reuse, -R188.reuse ;  /* 0x00000014dfde7223 */ /* 0x180fe200000108bc */
[----:B------:R-:W-:Y:S01]  /*6d00*/  HGMMA.64x256x16.F32 R24, R152, gdesc[UR8].tnspB, R24, gsb0 ;  /* 0x43e0000898187df0 */ /* 0x000fe20008000818 */
[----:B------:R-:W0:Y:S01]  /*6d10*/  MUFU.EX2 R190, R190 ;  /* 0x000000be00be7308 */ /* 0x000e220000000800 */
[----:B------:R-:W-:Y:S01]  /*6d20*/  UIADD3 UR10, UR4, 0x80, URZ ;  /* 0x00000080040a7890 */ /* 0x000fe2000fffe03f */
[-CC-:B------:R-:W-:Y:S01]  /*6d30*/  FFMA.FTZ R223, R224, R20.reuse, -R188.reuse ;  /* 0x00000014e0df7223 */ /* 0x180fe200000108bc */
[----:B------:R-:W-:Y:S01]  /*6d40*/  UMOV UR11, 0x40000040 ;  /* 0x40000040000b7882 */ /* 0x000fe20000000000 */
        /* <DEDUP_REMOVED lines=8> */
[-C--:B------:R-:W-:Y:S01]  /*6dd0*/  FFMA.FTZ R182, R182, R20.reuse, -R187 ;  /* 0x00000014b6b67223 */ /* 0x080fe200000108bb */
[-CC-:B------:R-:W-:Y:S01]  /*6de0*/  FFMA.FTZ R183, R183, R20.reuse, -R188.reuse ;  /* 0x00000014b7b77223 */ /* 0x180fe200000108bc */
[-CC-:B------:R-:W-:Y:S01]  /*6df0*/  FFMA.FTZ R184, R184, R20.reuse, -R188.reuse ;  /* 0x00000014b8b87223 */ /* 0x180fe200000108bc */
[-CC-:B------:R-:W-:Y:S01]  /*6e00*/  FFMA.FTZ R185, R185, R20.reuse, -R188.reuse ;  /* 0x00000014b9b97223 */ /* 0x180fe200000108bc */
[----:B------:R-:W-:Y:S01]  /*6e10*/  MUFU.EX2 R195, R195 ;  /* 0x000000c300c37308 */ /* 0x000fe20000000800 */
[----:B------:R-:W-:Y:S01]  /*6e20*/  FFMA.FTZ R186, R186, R20, -R188 ;  /* 0x00000014baba7223 */ /* 0x000fe200000108bc */
[----:B------:R-:W-:Y:S01]  /*6e30*/  FFMA.FTZ R0, R177, R0, R164 ;  /* 0x00000000b1007223 */ /* 0x000fe200000100a4 */
[----:B------:R-:W-:Y:S01]  /*6e40*/  FFMA.FTZ R12, R178, R12, R168 ;  /* 0x0000000cb20c7223 */ /* 0x000fe200000100a8 */
[----:B------:R-:W-:Y:S01]  /*6e50*/  ISETP.LT.AND P2, PT, R210, UR7, PT ;  /* 0x00000007d2007c0c */ /* 0x000fe2000bf41270 */
[----:B------:R-:W-:-:S02]  /*6e60*/  @!P1 VIADD R175, R175, 0x32460 ;  /* 0x00032460afaf9836 */ /* 0x000fc40000000000 */
[----:B------:R-:W-:Y:S01]  /*6e70*/  FADD.FTZ R165, R165, R0 ;  /* 0x00000000a5a57221 */ /* 0x000fe20000010000 */
[----:B------:R-:W-:Y:S01]  /*6e80*/  FADD.FTZ R169, R169, R12 ;  /* 0x0000000ca9a97221 */ /* 0x000fe20000010000 */
[----:B------:R-:W-:Y:S01]  /*6e90*/  MUFU.EX2 R192, R192 ;  /* 0x000000c000c07308 */ /* 0x000fe20000000800 */
[----:B------:R-:W-:Y:S01]  /*6ea0*/  UIADD3 UR7, UR7, -0x1, URZ ;  /* 0xffffffff07077890 */ /* 0x000fe2000fffe03f */
[----:B------:R-:W-:Y:S01]  /*6eb0*/  FADD.FTZ R166, R166, R165 ;  /* 0x000000a5a6a67221 */ /* 0x000fe20000010000 */
[----:B------:R-:W-:Y:S01]  /*6ec0*/  FADD.FTZ R169, R170, R169 ;  /* 0x000000a9aaa97221 */ /* 0x000fe20000010000 */
[----:B------:R-:W-:Y:S02]  /*6ed0*/  @!P1 PRMT R175, RZ, 0x654, R175 ;  /* 0x00000654ffaf9816 */ /* 0x000fe400000000af */
[----:B------:R-:W-:Y:S01]  /*6ee0*/  FADD.FTZ R166, R167, R166 ;  /* 0x000000a6a7a67221 */ /* 0x000fe20000010000 */
[----:B------:R-:W-:Y:S01]  /*6ef0*/  FADD.FTZ R169, R174, R169 ;  /* 0x000000a9aea97221 */ /* 0x000fe20000010000 */
[----:B------:R-:W1:Y:S08]  /*6f00*/  MUFU.EX2 R193, R193 ;  /* 0x000000c100c17308 */ /* 0x000e700000000800 */
[----:B------:R-:W-:Y:S08]  /*6f10*/  MUFU.EX2 R194, R194 ;  /* 0x000000c200c27308 */ /* 0x000ff00000000800 */
[----:B------:R-:W2:Y:S08]  /*6f20*/  MUFU.EX2 R196, R196 ;  /* 0x000000c400c47308 */ /* 0x000eb00000000800 */
[----:B------:R-:W3:Y:S08]  /*6f30*/  MUFU.EX2 R173, R173 ;  /* 0x000000ad00ad7308 */ /* 0x000ef00000000800 */
        /* <DEDUP_REMOVED lines=27> */
[----:B0-----:R-:W-:-:S05]  /*70f0*/  F2FP.F16.F32.PACK_AB R152, R190, R189 ;  /* 0x000000bdbe98723e */ /* 0x001fca00000000ff */
[----:B------:R-:W-:Y:S01]  /*7100*/  MUFU.EX2 R182, R182 ;  /* 0x000000b600b67308 */ /* 0x000fe20000000800 */
[----:B-1----:R-:W-:Y:S01]  /*7110*/  F2FP.F16.F32.PACK_AB R153, R193, R192 ;  /* 0x000000c0c199723e */ /* 0x002fe200000000ff */
[----:B------:R-:W-:Y:S01]  /*7120*/  FADD.FTZ R189, R189, R166 ;  /* 0x000000a6bdbd7221 */ /* 0x000fe20000010000 */
[----:B------:R-:W-:Y:S01]  /*7130*/  F2FP.F16.F32.PACK_AB R154, R195, R191 ;  /* 0x000000bfc39a723e */ /* 0x000fe200000000ff */
[----:B------:R-:W-:Y:S01]  /*7140*/  FADD.FTZ R192, R192, R169 ;  /* 0x000000a9c0c07221 */ /* 0x000fe20000010000 */
[----:B--2---:R-:W-:Y:S01]  /*7150*/  F2FP.F16.F32.PACK_AB R155, R196, R194 ;  /* 0x000000c2c49b723e */ /* 0x004fe200000000ff */
        /* <DEDUP_REMOVED lines=8> */
[----:B------:R-:W0:Y:S01]  /*71e0*/  MUFU.EX2 R184, R184 ;  /* 0x000000b800b87308 */ /* 0x000e220000000800 */
[----:B------:R-:W-:Y:S01]  /*71f0*/  UMOV UR11, 0x40000040 ;  /* 0x40000040000b7882 */ /* 0x000fe20000000000 */
[----:B------:R-:W-:Y:S01]  /*7200*/  FADD.FTZ R190, R195, R190 ;  /* 0x000000bec3be7221 */ /* 0x000fe20000010000 */
[----:B------:R-:W-:-:S03]  /*7210*/  FADD.FTZ R196, R196, R193 ;  /* 0x000000c1c4c47221 */ /* 0x000fc60000010000 */
[----:B---3--:R-:W-:Y:S02]  /*7220*/  FADD.FTZ R190, R173, R190 ;  /* 0x000000beadbe7221 */ /* 0x008fe40000010000 */
[----:B------:R-:W-:Y:S08]  /*7230*/  MUFU.EX2 R185, R185 ;  /* 0x000000b900b97308 */ /* 0x000ff00000000800 */
[----:B------:R-:W1:Y:S01]  /*7240*/  MUFU.EX2 R186, R186 ;  /* 0x000000ba00ba7308 */ /* 0x000e620000000800 */
[----:B------:R-:W-:-:S02]  /*7250*/  WARPGROUP.DEPBAR.LE gsb0, 0x0 ;  /* 0x00008000000079c5 */ /* 0x000fc40000010000 */
[C---:B----4-:R-:W-:Y:S01]  /*7260*/  F2FP.F16.F32.PACK_AB R152, R171.reuse, R173 ;  /* 0x000000adab98723e */ /* 0x050fe200000000ff */
[----:B------:R-:W-:Y:S01]  /*7270*/  FADD.FTZ R171, R171, R190 ;  /* 0x000000beabab7221 */ /* 0x000fe20000010000 */
[----:B-----5:R-:W-:Y:S01]  /*7280*/  F2FP.F16.F32.PACK_AB R153, R212, R211 ;  /* 0x000000d3d499723e */ /* 0x020fe200000000ff */
[----:B------:R-:W-:Y:S01]  /*7290*/  FADD.FTZ R211, R211, R196 ;  /* 0x000000c4d3d37221 */ /* 0x000fe20000010000 */
[----:B------:R-:W-:Y:S01]  /*72a0*/  F2FP.F16.F32.PACK_AB R154, R176, R172 ;  /* 0x000000acb09a723e */ /* 0x000fe200000000ff */
[----:B------:R-:W-:Y:S01]  /*72b0*/  FADD.FTZ R171, R172, R171 ;  /* 0x000000abacab7221 */ /* 0x000fe20000010000 */
[----:B------:R-:W-:Y:S01]  /*72c0*/  F2FP.F16.F32.PACK_AB R155, R216, R215 ;  /* 0x000000d7d89b723e */ /* 0x000fe200000000ff */
[----:B------:R-:W-:Y:S01]  /*72d0*/  FADD.FTZ R212, R212, R211 ;  /* 0x000000d3d4d47221 */ /* 0x000fe20000010000 */
[----:B------:R-:W-:Y:S02]  /*72e0*/  IMAD.MOV.U32 R211, RZ, RZ, R21 ;  /* 0x000000ffffd37224 */ /* 0x000fe400078e0015 */
[----:B------:R-:W-:Y:S01]  /*72f0*/  FADD.FTZ R176, R176, R171 ;  /* 0x000000abb0b07221 */ /* 0x000fe20000010000 */
[----:B------:R-:W-:Y:S01]  /*7300*/  WARPGROUP.ARRIVE ;  /* 0x00000000000079c5 */ /* 0x000fe20000000000 */
[----:B------:R-:W-:Y:S01]  /*7310*/  FADD.FTZ R215, R215, R212 ;  /* 0x000000d4d7d77221 */ /* 0x000fe20000010000 */
[----:B------:R-:W-:-:S03]  /*7320*/  IMAD.MOV.U32 R212, RZ, RZ, R13 ;  /* 0x000000ffffd47224 */ /* 0x000fc600078e000d */
[----:B------:R-:W-:Y:S01]  /*7330*/  FADD.FTZ R216, R216, R215 ;  /* 0x000000d7d8d87221 */ /* 0x000fe20000010000 */
        /* <DEDUP_REMOVED lines=55> */
.L_x_11363:
[----:B------:R-:W-:-:S13]  /*76b0*/  ISETP.LE.AND P2, PT, RZ, UR7, PT ;  /* 0x00000007ff007c0c */ /* 0x000fda000bf43270 */
[----:B------:R-:W-:Y:S05]  /*76c0*/  @!P2 BRA `(.L_x_11373) ;  /* 0x00000028004ca947 */ /* 0x000fea0003800000 */
[----:B------:R-:W-:Y:S01]  /*76d0*/  IMAD.MOV.U32 R204, RZ, RZ, R21 ;  /* 0x000000ffffcc7224 */ /* 0x000fe200078e0015 */
[----:B------:R-:W-:Y:S01]  /*76e0*/  ULDC UR4, c[0x0][0xad0] ;  /* 0x0002b40000047ab9 */ /* 0x000fe20000000800 */
[----:B------:R-:W-:-:S07]  /*76f0*/  IMAD.MOV.U32 R201, RZ, RZ, R13 ;  /* 0x000000ffffc97224 */ /* 0x000fce00078e000d */
.L_x_11382:
[----:B------:R-:W-:-:S04]  /*7700*/  UIADD3 UR36, UR36, 0x1, URZ ;  /* 0x0000000124247890 */ /* 0x000fc8000fffe03f */
[----:B------:R-:W-:-:S04]  /*7710*/  UISETP.NE.AND UP0, UPT, UR36, 0x2, UPT ;  /* 0x000000022400788c */ /* 0x000fc8000bf05270 */
[----:B------:R-:W-:Y:S02]  /*7720*/  USEL UR5, URZ, 0x1, UP0 ;  /* 0x000000013f057887 */ /* 0x000fe40008000000 */
[----:B------:R-:W-:Y:S02]  /*7730*/  USEL UR36, UR36, URZ, UP0 ;  /* 0x0000003f24247287 */ /* 0x000fe40008000000 */
[----:B------:R-:W-:Y:S01]  /*7740*/  ULOP3.LUT UR37, UR37, UR5, URZ, 0x3c, !UPT ;  /* 0x0000000525257292 */ /* 0x000fe2000f8e3c3f */
[----:B------:R-:W-:Y:S11]  /*7750*/  @!P0 BRA `(.L_x_11374) ;  /* 0x0000000000048947 */ /* 0x000ff60003800000 */
[----:B------:R-:W-:Y:S01]  /*7760*/  BPT.TRAP 0x1 ;  /* 0x000000040000795c */ /* 0x000fe20000300000 */
.L_x_11374:
[----:B------:R-:W1:Y:S01]  /*7770*/  S2UR UR6, SR_CgaCtaId ;  /* 0x00000000000679c3 */ /* 0x000e620000008800 */
[----:B------:R-:W-:Y:S01]  /*7780*/  UMOV UR5, 0x400 ;  /* 0x0000040000057882 */ /* 0x000fe20000000000 */
[----:B------:R-:W-:-:S05]  /*7790*/  IMAD.U32 R13, RZ, RZ, UR37 ;  /* 0x00000025ff0d7e24 */ /* 0x000fca000f8e00ff */
[----:B------:R-:W-:Y:S01]  /*77a0*/  SHF.L.U32 R13, R13, 0x1f, RZ ;  /* 0x0000001f0d0d7819 */ /* 0x000fe200000006ff */
[----:B-1----:R-:W-:-:S04]  /*77b0*/  ULEA UR5, UR6, UR5, 0x18 ;  /* 0x0000000506057291 */ /* 0x002fc8000f8ec03f */
[----:B------:R-:W-:-:S09]  /*77c0*/  ULEA UR5, UR36, UR5, 0x3 ;  /* 0x0000000524057291 */ /* 0x000fd2000f8e183f */
[----:B------:R1:W2:Y:S01]  /*77d0*/  SYNCS.PHASECHK.TRANS64.TRYWAIT P2, [UR5+0x32430], R13 ;  /* 0x0324300dff0075a7 */ /* 0x0002a20008040145 */
[----:B------:R-:W-:Y:S05]  /*77e0*/  @!P0 BRA `(.L_x_11375) ;  /* 0x0000000000048947 */ /* 0x000fea0003800000 */
[----:B------:R-:W-:Y:S01]  /*77f0*/  BPT.TRAP 0x1 ;  /* 0x000000040000795c */ /* 0x000fe20000300000 */
.L_x_11375:
[----:B--2---:R-:W-:Y:S05]  /*7800*/  @P2 BRA `(.L_x_11376) ;  /* 0x0000000000082947 */ /* 0x004fea0003800000 */
[----:B------:R-:W2:Y:S02]  /*7810*/  SYNCS.PHASECHK.TRANS64.TRYWAIT P2, [UR5+0x32430], R13 ;  /* 0x0324300dff0075a7 */ /* 0x000ea40008040145 */
[----:B--2---:R-:W-:Y:S05]  /*7820*/  @!P2 BRA `(.L_x_11377) ;  /* 0x000000ac00b0a947 */ /* 0x004fea0003800000 */
.L_x_11376:
[----:B------:R-:W-:Y:S01]  /*7830*/  R2UR UR52, R22 ;  /* 0x00000000163472ca */ /* 0x000fe200000e0000 */
[----:B------:R-:W-:Y:S01]  /*7840*/  UIMAD UR6, UR36, 0x300, UR60 ;  /* 0x00000300240678a4 */ /* 0x000fe2000f8e023c */
[----:B------:R-:W-:Y:S01]  /*7850*/  R2UR UR53, R23 ;  /* 0x00000000173572ca */ /* 0x000fe200000e0000 */
[----:B0-----:R-:W-:Y:S01]  /*7860*/  WARPGROUP.ARRIVE ;  /* 0x00000000000079c5 */ /* 0x001fe20000000000 */
        /* <DEDUP_REMOVED lines=27> */
.L_x_11378:
[----:B------:R0:W3:Y:S01]  /*7a20*/  SYNCS.PHASECHK.TRANS64.TRYWAIT P2, [UR5+0x32450], R13 ;  /* 0x0324500dff0075a7 */ /* 0x0000e20008040145 */
[----:B------:R-:W-:Y:S05]  /*7a30*/  @!P0 BRA `(.L_x_11379) ;  /* 0x0000000000048947 */ /* 0x000fea0003800000 */
[----:B------:R-:W-:Y:S01]  /*7a40*/  BPT.TRAP 0x1 ;  /* 0x000000040000795c */ /* 0x000fe20000300000 */
.L_x_11379:
[----:B---3--:R-:W-:Y:S05]  /*7a50*/  @P2 BRA `(.L_x_11380) ;  /* 0x0000000000082947 */ /* 0x008fea0003800000 */
[----:B------:R-:W3:Y:S02]  /*7a60*/  SYNCS.PHASECHK.TRANS64.TRYWAIT P2, [UR5+0x32450], R13 ;  /* 0x0324500dff0075a7 */ /* 0x000ee40008040145 */
[----:B---3--:R-:W-:Y:S05]  /*7a70*/  @!P2 BRA `(.L_x_11381) ;  /* 0x000000ac0034a947 */ /* 0x008fea0003800000 */
.L_x_11380:
        /* <DEDUP_REMOVED lines=10> */
[----:B------:R-:W-:Y:S01]  /*7b20*/  IMAD.U32 R215, RZ, RZ, UR5 ;  /* 0x00000005ffd77e24 */ /* 0x000fe2000f8e00ff */
[----:B------:R-:W-:Y:S01]  /*7b30*/  UMOV UR15, 0x40000040 ;  /* 0x40000040000f7882 */ /* 0x000fe20000000000 */
[----:B------:R-:W-:Y:S01]  /*7b40*/  UIADD3 UR18, UR6, 0x306, URZ ;  /* 0x0000030606127890 */ /* 0x000fe2000fffe03f */
[----:B------:R-:W-:Y:S01]  /*7b50*/  ISETP.LT.AND P2, PT, RZ, UR7, PT ;  /* 0x00000007ff007c0c */ /* 0x000fe2000bf41270 */
        /* <DEDUP_REMOVED lines=21> */
[----:B------:R-:W-:Y:S01]  /*7cb0*/  UIADD3 UR7, UR7, -0x1, URZ ;  /* 0xffffffff07077890 */ /* 0x000fe2000fffe03f */
        /* <DEDUP_REMOVED lines=28> */
[----:B------:R-:W-:Y:S01]  /*7e80*/  UIMAD UR6, UR36, 0xc00, UR38 ;  /* 0x00000c00240678a4 */ /* 0x000fe2000f8e0226 */
[----:B------:R-:W-:Y:S02]  /*7e90*/  WARPGROUP.DEPBAR.LE gsb0, 0x0 ;  /* 0x00008000000079c5 */ /* 0x000fe40000010000 */
        /* <DEDUP_REMOVED lines=58> */
[----:B012---:R-:W-:Y:S01]  /*8240*/  FMNMX.FTZ R13, R21, R201, !PT ;  /* 0x000000c9150d7209 */ /* 0x007fe20007810000 */
        /* <DEDUP_REMOVED lines=111> */
[----:B0-----:R-:W-:Y:S02]  /*8940*/  FMNMX.FTZ R13, R191, R20, !PT ;  /* 0x00000014bf0d7209 */ /* 0x001fe40007810000 */
[----:B------:R-:W0:Y:S05]  /*8950*/  LDC R20, c[0x0][0xa80] ;  /* 0x0002a000ff147b82 */ /* 0x000e2a0000000800 */
[----:B------:R-:W3:Y:S01]  /*8960*/  MUFU.TANH R196, R196 ;  /* 0x000000c400c47308 */ /* 0x000ee20000002400 */
[----:B-1----:R-:W-:-:S05]  /*8970*/  FMNMX.FTZ R194, R193, R194, !PT ;  /* 0x000000c2c1c27209 */ /* 0x002fca0007810000 */
[----:B------:R-:W1:Y:S02]  /*8980*/  SHFL.BFLY PT, R197, R194, 0x2, 0x1f ;  /* 0x0c401f00c2c57f89 */ /* 0x000e6400000e0000 */
[----:B------:R-:W4:Y:S01]  /*8990*/  MUFU.TANH R198, R198 ;  /* 0x000000c600c67308 */ /* 0x000f220000002400 */
[----:B--2---:R-:W-:-:S07]  /*89a0*/  FMNMX.FTZ R13, R190, R13, !PT ;  /* 0x0000000dbe0d7209 */ /* 0x004fce0007810000 */
[----:B------:R-:W2:Y:S01]  /*89b0*/  MUFU.TANH R212, R212 ;  /* 0x000000d400d47308 */ /* 0x000ea20000002400 */
[----:B---3--:R-:W-:-:S04]  /*89c0*/  FMNMX.FTZ R13, R196, R13, !PT ;  /* 0x0000000dc40d7209 */ /* 0x008fc80007810000 */
[----:B----4-:R-:W-:Y:S02]  /*89d0*/  FMNMX.FTZ R13, R198, R13, !PT ;  /* 0x0000000dc60d7209 */ /* 0x010fe40007810000 */
[----:B-1----:R-:W-:Y:S02]  /*89e0*/  FMNMX.FTZ R197, R194, R197, !PT ;  /* 0x000000c5c2c57209 */ /* 0x002fe40007810000 */
[----:B--2---:R-:W-:-:S03]  /*89f0*/  FMNMX.FTZ R195, R212, R13, !PT ;  /* 0x0000000dd4c37209 */ /* 0x004fc60007810000 */
[----:B------:R-:W1:Y:S04]  /*8a00*/  SHFL.BFLY PT, R214, R197, 0x1, 0x1f ;  /* 0x0c201f00c5d67f89 */ /* 0x000e6800000e0000 */
[----:B------:R-:W2:Y:S01]  /*8a10*/  SHFL.BFLY PT, R216, R195, 0x2, 0x1f ;  /* 0x0c401f00c3d87f89 */ /* 0x000ea200000e0000 */
[----:B-1----:R-:W-:Y:S02]  /*8a20*/  FMNMX.FTZ R13, R197, R214, !PT ;  /* 0x000000d6c50d7209 */ /* 0x002fe40007810000 */
[----:B--2---:R-:W-:-:S03]  /*8a30*/  FMNMX.FTZ R216, R195, R216, !PT ;  /* 0x000000d8c3d87209 */ /* 0x004fc60007810000 */
[----:B------:R-:W-:Y:S02]  /*8a40*/  FADD.FTZ R201, -R13, R201 ;  /* 0x000000c90dc97221 */ /* 0x000fe40000010100 */
[----:B------:R-:W1:Y:S02]  /*8a50*/  SHFL.BFLY PT, R199, R216, 0x1, 0x1f ;  /* 0x0c201f00d8c77f89 */ /* 0x000e6400000e0000 */
[-C--:B0-----:R-:W-:Y:S01]  /*8a60*/  FMUL.FTZ R194, R201, R20.reuse ;  /* 0x00000014c9c27220 */ /* 0x081fe20000410000 */
[----:B------:R-:W-:-:S04]  /*8a70*/  FMUL.FTZ R201, R13, R20 ;  /* 0x000000140dc97220 */ /* 0x000fc80000410000 */
[-CC-:B------:R-:W-:Y:S01]  /*8a80*/  FFMA.FTZ R214, R21, R20.reuse, -R201.reuse ;  /* 0x0000001415d67223 */ /* 0x180fe200000108c9 */
[-CC-:B------:R-:W-:Y:S01]  /*8a90*/  FFMA.FTZ R197, R152, R20.reuse, -R201.reuse ;  /* 0x0000001498c57223 */ /* 0x180fe200000108c9 */
[-CC-:B------:R-:W-:Y:S01]  /*8aa0*/  FFMA.FTZ R152, R155, R20.reuse, -R201.reuse ;  /* 0x000000149b987223 */ /* 0x180fe200000108c9 */
[-CC-:B------:R-:W-:Y:S01]  /*8ab0*/  FFMA.FTZ R213, R156, R20.reuse, -R201.reuse ;  /* 0x000000149cd57223 */ /* 0x180fe200000108c9 */
[----:B------:R0:W-:Y:S01]  /*8ac0*/  MUFU.EX2 R195, R214 ;  /* 0x000000d600c37308 */ /* 0x0001e20000000800 */
[----:B------:R-:W-:Y:S01]  /*8ad0*/  IADD3 R156, -R222, 0xb, RZ ;  /* 0x0000000bde9c7810 */ /* 0x000fe20007ffe1ff */
        /* <DEDUP_REMOVED lines=12> */
[----:B-1----:R-:W-:Y:S01]  /*8ba0*/  FMNMX.FTZ R21, R216, R199, !PT ;  /* 0x000000c7d8157209 */ /* 0x002fe20007810000 */
[-CC-:B------:R-:W-:Y:S01]  /*8bb0*/  FFMA.FTZ R170, R170, R20.reuse, -R201.reuse ;  /* 0x00000014aaaa7223 */ /* 0x180fe200000108c9 */
[----:B------:R1:W-:Y:S01]  /*8bc0*/  MUFU.EX2 R199, R152 ;  /* 0x0000009800c77308 */ /* 0x0003e20000000800 */
[-CC-:B------:R-:W-:Y:S01]  /*8bd0*/  FFMA.FTZ R178, R178, R20.reuse, -R201.reuse ;  /* 0x00000014b2b27223 */ /* 0x180fe200000108c9 */
[-CC-:B------:R-:W-:Y:S01]  /*8be0*/  FFMA.FTZ R186, R186, R20.reuse, -R201.reuse ;  /* 0x00000014baba7223 */ /* 0x180fe200000108c9 */
[CC--:B------:R-:W-:Y:S01]  /*8bf0*/  FMUL.FTZ R217, R21.reuse, R20.reuse ;  /* 0x0000001415d97220 */ /* 0x0c0fe20000410000 */
[----:B------:R-:W-:Y:S01]  /*8c00*/  FADD.FTZ R155, -R21, R204 ;  /* 0x000000cc159b7221 */ /* 0x000fe20000010100 */
[----:B------:R-:W-:-:S02]  /*8c10*/  FFMA.FTZ R193, R193, R20, -R201 ;  /* 0x00000014c1c17223 */ /* 0x000fc400000108c9 */
[-CC-:B0-----:R-:W-:Y:S01]  /*8c20*/  FFMA.FTZ R214, R153, R20.reuse, -R217.reuse ;  /* 0x0000001499d67223 */ /* 0x181fe200000108d9 */
[----:B------:R-:W-:Y:S01]  /*8c30*/  VIADD R153, R222, 0x8 ;  /* 0x00000008de997836 */ /* 0x000fe20000000000 */
[----:B-1----:R-:W-:Y:S01]  /*8c40*/  @!P1 IADD3 R152, R215, 0x32440, RZ ;  /* 0x00032440d7989810 */ /* 0x002fe20007ffe0ff */
[-C--:B------:R-:W-:Y:S01]  /*8c50*/  FMUL.FTZ R155, R155, R20.reuse ;  /* 0x000000149b9b7220 */ /* 0x080fe20000410000 */
[-CC-:B------:R-:W-:Y:S01]  /*8c60*/  FFMA.FTZ R216, R154, R20.reuse, -R217.reuse ;  /* 0x000000149ad87223 */ /* 0x180fe200000108d9 */
[-CC-:B------:R-:W-:Y:S01]  /*8c70*/  FFMA.FTZ R210, R210, R20.reuse, -R217.reuse ;  /* 0x00000014d2d27223 */ /* 0x180fe200000108d9 */
[----:B------:R-:W-:Y:S01]  /*8c80*/  @!P1 PRMT R152, RZ, 0x654, R152 ;  /* 0x00000654ff989816 */ /* 0x000fe20000000098 */
[--C-:B------:R-:W-:Y:S01]  /*8c90*/  FFMA.FTZ R211, R211, R20, -R217.reuse ;  /* 0x00000014d3d37223 */ /* 0x100fe200000108d9 */
[----:B------:R1:W-:Y:S06]  /*8ca0*/  BAR.ARV R156, 0x100 ;  /* 0x0004009c0000751d */ /* 0x0003ec0000002000 */
[----:B------:R0:W-:Y:S01]  /*8cb0*/  @!P1 SYNCS.ARRIVE.TRANS64.RED.A1T0 RZ, [R152+URZ], RZ ;  /* 0x000000ff98ff99a7 */ /* 0x0001e2000810043f */
[----:B------:R-:W3:Y:S01]  /*8cc0*/  MUFU.EX2 R204, R155 ;  /* 0x0000009b00cc7308 */ /* 0x000ee20000000800 */
[-C--:B--2---:R-:W-:Y:S01]  /*8cd0*/  FMUL.FTZ R24, R24, R194.reuse ;  /* 0x000000c218187220 */ /* 0x084fe20000410000 */
        /* <DEDUP_REMOVED lines=134> */
[----:B0-----:R-:W-:Y:S01]  /*9540*/  F2FP.F16.F32.PACK_AB R152, R197, R195 ;  /* 0x000000c3c598723e */ /* 0x001fe200000000ff */
[-CC-:B------:R-:W-:Y:S01]  /*9550*/  FFMA.FTZ R159, R159, R20.reuse, -R217.reuse ;  /* 0x000000149f9f7223 */ /* 0x180fe200000108d9 */
[----:B--2---:R-:W-:Y:S01]  /*9560*/  F2FP.F16.F32.PACK_AB R154, R213, R199 ;  /* 0x000000c7d59a723e */ /* 0x004fe200000000ff */
[--C-:B------:R-:W-:Y:S01]  /*9570*/  FFMA.FTZ R160, R160, R20, -R217.reuse ;  /* 0x00000014a0a07223 */ /* 0x100fe200000108d9 */
[----:B----4-:R-:W-:Y:S01]  /*9580*/  F2FP.F16.F32.PACK_AB R153, R216, R214 ;  /* 0x000000d6d899723e */ /* 0x010fe200000000ff */
[--C-:B------:R-:W-:Y:S01]  /*9590*/  FFMA.FTZ R165, R165, R20, -R217.reuse ;  /* 0x00000014a5a57223 */ /* 0x100fe200000108d9 */
[----:B-----5:R-:W-:Y:S01]  /*95a0*/  F2FP.F16.F32.PACK_AB R155, R211, R210 ;  /* 0x000000d2d39b723e */ /* 0x020fe200000000ff */
[-CC-:B------:R-:W-:Y:S01]  /*95b0*/  FFMA.FTZ R167, R167, R20.reuse, -R217.reuse ;  /* 0x00000014a7a77223 */ /* 0x180fe200000108d9 */
[----:B------:R-:W-:Y:S01]  /*95c0*/  MUFU.EX2 R157, R157 ;  /* 0x0000009d009d7308 */ /* 0x000fe20000000800 */
[-CC-:B------:R-:W-:Y:S01]  /*95d0*/  FFMA.FTZ R166, R166, R20.reuse, -R217.reuse ;  /* 0x00000014a6a67223 */ /* 0x180fe200000108d9 */
        /* <DEDUP_REMOVED lines=11> */
[-C--:B------:R-:W-:Y:S01]  /*9690*/  FFMA.FTZ R181, R183, R20.reuse, -R217 ;  /* 0x00000014b7b57223 */ /* 0x080fe200000108d9 */
[-CC-:B------:R-:W-:Y:S01]  /*96a0*/  FFMA.FTZ R183, R180, R20.reuse, -R201.reuse ;  /* 0x00000014b4b77223 */ /* 0x180fe200000108c9 */
[-CC-:B------:R-:W-:Y:S01]  /*96b0*/  FFMA.FTZ R180, R185, R20.reuse, -R201.reuse ;  /* 0x00000014b9b47223 */ /* 0x180fe200000108c9 */
[-C--:B------:R-:W-:Y:S01]  /*96c0*/  FFMA.FTZ R185, R187, R20.reuse, -R201 ;  /* 0x00000014bbb97223 */ /* 0x080fe200000108c9 */
[----:B------:R-:W-:Y:S01]  /*96d0*/  MUFU.EX2 R161, R161 ;  /* 0x000000a100a17308 */ /* 0x000fe20000000800 */
[-CC-:B------:R-:W-:Y:S01]  /*96e0*/  FFMA.FTZ R187, R184, R20.reuse, -R217.reuse ;  /* 0x00000014b8bb7223 */ /* 0x180fe200000108d9 */
[-CC-:B------:R-:W-:Y:S01]  /*96f0*/  FFMA.FTZ R184, R189, R20.reuse, -R217.reuse ;  /* 0x00000014bdb87223 */ /* 0x180fe200000108d9 */
[-CC-:B------:R-:W-:Y:S01]  /*9700*/  FFMA.FTZ R182, R182, R20.reuse, -R217.reuse ;  /* 0x00000014b6b67223 */ /* 0x180fe200000108d9 */
[-C--:B------:R-:W-:Y:S01]  /*9710*/  FFMA.FTZ R189, R191, R20.reuse, -R217 ;  /* 0x00000014bfbd7223 */ /* 0x080fe200000108d9 */
[-CC-:B------:R-:W-:Y:S01]  /*9720*/  FFMA.FTZ R191, R188, R20.reuse, -R201.reuse ;  /* 0x00000014bcbf7223 */ /* 0x180fe200000108c9 */
[-C--:B------:R-:W-:Y:S01]  /*9730*/  FFMA.FTZ R188, R192, R20.reuse, -R201 ;  /* 0x00000014c0bc7223 */ /* 0x080fe200000108c9 */
[-CC-:B------:R-:W-:Y:S01]  /*9740*/  FFMA.FTZ R190, R190, R20.reuse, -R217.reuse ;  /* 0x00000014bebe7223 */ /* 0x180fe200000108d9 */
[----:B------:R-:W2:Y:S01]  /*9750*/  MUFU.EX2 R163, R163 ;  /* 0x000000a300a37308 */ /* 0x000ea20000000800 */
[-CC-:B------:R-:W-:Y:S01]  /*9760*/  FFMA.FTZ R201, R196, R20.reuse, -R217.reuse ;  /* 0x00000014c4c97223 */ /* 0x180fe200000108d9 */
[-CC-:B------:R-:W-:Y:S01]  /*9770*/  FFMA.FTZ R192, R198, R20.reuse, -R217.reuse ;  /* 0x00000014c6c07223 */ /* 0x180fe200000108d9 */
[----:B------:R-:W-:Y:S01]  /*9780*/  FFMA.FTZ R217, R212, R20, -R217 ;  /* 0x00000014d4d97223 */ /* 0x000fe200000108d9 */
[----:B------:R-:W-:Y:S01]  /*9790*/  FFMA.FTZ R0, R194, R0, R195 ;  /* 0x00000000c2007223 */ /* 0x000fe200000100c3 */
[----:B------:R-:W-:-:S03]  /*97a0*/  @!P1 VIADD R215, R215, 0x32460 ;  /* 0x00032460d7d79836 */ /* 0x000fc60000000000 */
[----:B------:R-:W-:Y:S01]  /*97b0*/  MUFU.EX2 R159, R159 ;  /* 0x0000009f009f7308 */ /* 0x000fe20000000800 */
[----:B------:R-:W-:Y:S01]  /*97c0*/  FADD.FTZ R0, R197, R0 ;  /* 0x00000000c5007221 */ /* 0x000fe20000010000 */
[----:B------:R-:W-:-:S03]  /*97d0*/  @!P1 PRMT R215, RZ, 0x654, R215 ;  /* 0x00000654ffd79816 */ /* 0x000fc600000000d7 */
[----:B------:R-:W-:-:S03]  /*97e0*/  FADD.FTZ R0, R199, R0 ;  /* 0x00000000c7007221 */ /* 0x000fc60000010000 */
[----:B------:R-:W3:Y:S01]  /*97f0*/  MUFU.EX2 R160, R160 ;  /* 0x000000a000a07308 */ /* 0x000ee20000000800 */
[----:B------:R-:W-:-:S07]  /*9800*/  FADD.FTZ R0, R213, R0 ;  /* 0x00000000d5007221 */ /* 0x000fce0000010000 */
[----:B------:R-:W-:Y:S08]  /*9810*/  MUFU.EX2 R165, R165 ;  /* 0x000000a500a57308 */ /* 0x000ff00000000800 */
[----:B------:R-:W4:Y:S08]  /*9820*/  MUFU.EX2 R167, R167 ;  /* 0x000000a700a77308 */ /* 0x000f300000000800 */
[----:B------:R-:W5:Y:S08]  /*9830*/  MUFU.EX2 R162, R162 ;  /* 0x000000a200a27308 */ /* 0x000f700000000800 */
[----:B------:R-:W1:Y:S08]  /*9840*/  MUFU.EX2 R164, R164 ;  /* 0x000000a400a47308 */ /* 0x000e700000000800 */
[----:B------:R-:W-:Y:S08]  /*9850*/  MUFU.EX2 R169, R169 ;  /* 0x000000a900a97308 */ /* 0x000ff00000000800 */
        /* <DEDUP_REMOVED lines=23> */
[----:B------:R-:W-:Y:S01]  /*99d0*/  MUFU.EX2 R188, R188 ;  /* 0x000000bc00bc7308 */ /* 0x000fe20000000800 */
[----:B------:R-:W-:-:S02]  /*99e0*/  WARPGROUP.DEPBAR.LE gsb0, 0x0 ;  /* 0x00008000000079c5 */ /* 0x000fc40000010000 */
[----:B0-----:R-:W-:-:S05]  /*99f0*/  F2FP.F16.F32.PACK_AB R152, R158, R157 ;  /* 0x0000009d9e98723e */ /* 0x001fca00000000ff */
[----:B------:R-:W0:Y:S01]  /*9a00*/  MUFU.EX2 R193, R193 ;  /* 0x000000c100c17308 */ /* 0x000e220000000800 */
[----:B--2---:R-:W-:Y:S01]  /*9a10*/  F2FP.F16.F32.PACK_AB R154, R163, R161 ;  /* 0x000000a1a39a723e */ /* 0x004fe200000000ff */
[----:B------:R-:W-:Y:S01]  /*9a20*/  FADD.FTZ R157, R157, R0 ;  /* 0x000000009d9d7221 */ /* 0x000fe20000010000 */
[----:B---3--:R-:W-:Y:S02]  /*9a30*/  F2FP.F16.F32.PACK_AB R153, R160, R159 ;  /* 0x0000009fa099723e */ /* 0x008fe400000000ff */
[----:B----4-:R-:W-:Y:S01]  /*9a40*/  F2FP.F16.F32.PACK_AB R155, R167, R165 ;  /* 0x000000a5a79b723e */ /* 0x010fe200000000ff */
[----:B------:R-:W-:Y:S02]  /*9a50*/  FADD.FTZ R158, R158, R157 ;  /* 0x0000009d9e9e7221 */ /* 0x000fe40000010000 */
[----:B------:R-:W-:Y:S01]  /*9a60*/  MUFU.EX2 R190, R190 ;  /* 0x000000be00be7308 */ /* 0x000fe20000000800 */
[----:B------:R-:W-:Y:S01]  /*9a70*/  WARPGROUP.ARRIVE ;  /* 0x00000000000079c5 */ /* 0x000fe20000000000 */
[----:B------:R-:W-:-:S04]  /*9a80*/  FADD.FTZ R158, R161, R158 ;  /* 0x0000009ea19e7221 */ /* 0x000fc80000010000 */
[----:B------:R-:W-:Y:S01]  /*9a90*/  FADD.FTZ R163, R163, R158 ;  /* 0x0000009ea3a37221 */ /* 0x000fe20000010000 */
[----:B------:R-:W-:Y:S01]  /*9aa0*/  HGMMA.64x256x16.F32 R24, R152, gdesc[UR8].tnspB, R24, gsb0 ;  /* 0x43e0000898187df0 */ /* 0x000fe20008000818 */
[----:B------:R-:W-:Y:S01]  /*9ab0*/  UIADD3 UR10, UR6, 0x100, URZ ;  /* 0x00000100060a7890 */ /* 0x000fe2000fffe03f */
[----:B------:R-:W2:Y:S01]  /*9ac0*/  MUFU.EX2 R201, R201 ;  /* 0x000000c900c97308 */ /* 0x000ea20000000800 */
[----:B------:R-:W-:Y:S01]  /*9ad0*/  UMOV UR11, 0x40000040 ;  /* 0x40000040000b7882 */ /* 0x000fe20000000000 */
[----:B-----5:R-:W-:-:S06]  /*9ae0*/  FADD.FTZ R163, R162, R163 ;  /* 0x000000a3a2a37221 */ /* 0x020fcc0000010000 */
[----:B------:R-:W-:Y:S08]  /*9af0*/  MUFU.EX2 R192, R192 ;  /* 0x000000c000c07308 */ /* 0x000ff00000000800 */
[----:B------:R-:W3:Y:S01]  /*9b00*/  MUFU.EX2 R217, R217 ;  /* 0x000000d900d97308 */ /* 0x000ee20000000800 */
[----:B------:R-:W-:Y:S02]  /*9b10*/  WARPGROUP.DEPBAR.LE gsb0, 0x0 ;  /* 0x00008000000079c5 */ /* 0x000fe40000010000 */
[C---:B-1----:R-:W-:Y:S01]  /*9b20*/  F2FP.F16.F32.PACK_AB R152, R164.reuse, R162 ;  /* 0x000000a2a498723e */ /* 0x042fe200000000ff */
[----:B------:R-:W-:Y:S01]  /*9b30*/  FADD.FTZ R164, R164, R163 ;  /* 0x000000a3a4a47221 */ /* 0x000fe20000010000 */
[----:B------:R-:W-:-:S02]  /*9b40*/  F2FP.F16.F32.PACK_AB R154, R171, R169 ;  /* 0x000000a9ab9a723e */ /* 0x000fc400000000ff */
[----:B------:R-:W-:Y:S01]  /*9b50*/  F2FP.F16.F32.PACK_AB R153, R168, R166 ;  /* 0x000000a6a899723e */ /* 0x000fe200000000ff */
[----:B------:R-:W-:Y:S01]  /*9b60*/  FADD.FTZ R164, R169, R164 ;  /* 0x000000a4a9a47221 */ /* 0x000fe20000010000 */
[----:B------:R-:W-:-:S03]  /*9b70*/  F2FP.F16.F32.PACK_AB R155, R175, R173 ;  /* 0x000000adaf9b723e */ /* 0x000fc600000000ff */
[----:B------:R-:W-:Y:S01]  /*9b80*/  FADD.FTZ R171, R171, R164 ;  /* 0x000000a4abab7221 */ /* 0x000fe20000010000 */
[----:B------:R-:W-:-:S06]  /*9b90*/  WARPGROUP.ARRIVE ;  /* 0x00000000000079c5 */ /* 0x000fcc0000000000 */
        /* <DEDUP_REMOVED lines=9> */
[----:B------:R-:W-:-:S03]  /*9c30*/  F2FP.F16.F32.PACK_AB R155, R181, R176 ;  /* 0x000000b0b59b723e */ /* 0x000fc600000000ff */
[----:B------:R-:W-:Y:S01]  /*9c40*/  FADD.FTZ R172, R172, R223 ;  /* 0x000000dfacac7221 */ /* 0x000fe20000010000 */
[----:B------:R-:W-:-:S03]  /*9c50*/  WARPGROUP.ARRIVE ;  /* 0x00000000000079c5 */ /* 0x000fc60000000000 */
[----:B------:R-:W-:-:S10]  /*9c60*/  FADD.FTZ R177, R177, R172 ;  /* 0x000000acb1b17221 */ /* 0x000fd40000010000 */
[----:B------:R-:W-:Y:S01]  /*9c70*/  HGMMA.64x256x16.F32 R24, R152, gdesc[UR8].tnspB, R24, gsb0 ;  /* 0x43e0000898187df0 */ /* 0x000fe20008000818 */
[----:B------:R-:W-:Y:S01]  /*9c80*/  UIADD3 UR10, UR6, 0x200, URZ ;  /* 0x00000200060a7890 */ /* 0x000fe2000fffe03f */
        /* <DEDUP_REMOVED lines=11> */
[----:B------:R-:W-:-:S09]  /*9d40*/  FADD.FTZ R185, R185, R180 ;  /* 0x000000b4b9b97221 */ /* 0x000fd20000010000 */
[----:B------:R-:W-:Y:S01]  /*9d50*/  HGMMA.64x256x16.F32 R24, R152, gdesc[UR8].tnspB, R24, gsb0 ;  /* 0x43e0000898187df0 */ /* 0x000fe20008000818 */
[----:B------:R-:W-:Y:S01]  /*9d60*/  UMOV UR10, UR6 ;  /* 0x00000006000a7c82 */ /* 0x000fe20008000000 */
[----:B------:R-:W-:Y:S01]  /*9d70*/  UMOV UR11, 0x40000040 ;  /* 0x40000040000b7882 */ /* 0x000fe20000000000 */
[----:B------:R-:W-:Y:S02]  /*9d80*/  WARPGROUP.DEPBAR.LE gsb0, 0x0 ;  /* 0x00008000000079c5 */ /* 0x000fe40000010000 */
[----:B------:R-:W-:Y:S01]  /*9d90*/  F2FP.F16.F32.PACK_AB R152, R191, R186 ;  /* 0x000000babf98723e */ /* 0x000fe200000000ff */
[----:B------:R-:W-:Y:S01]  /*9da0*/  FADD.FTZ R186, R186, R185 ;  /* 0x000000b9baba7221 */ /* 0x000fe20000010000 */
[----:B0-----:R-:W-:Y:S02]  /*9db0*/  F2FP.F16.F32.PACK_AB R154, R193, R188 ;  /* 0x000000bcc19a723e */ /* 0x001fe400000000ff */
[----:B--2---:R-:W-:Y:S01]  /*9dc0*/  F2FP.F16.F32.PACK_AB R153, R201, R190 ;  /* 0x000000bec999723e */ /* 0x004fe200000000ff */
[----:B------:R-:W-:Y:S01]  /*9dd0*/  FADD.FTZ R191, R191, R186 ;  /* 0x000000babfbf7221 */ /* 0x000fe20000010000 */
[----:B---3--:R-:W-:-:S03]  /*9de0*/  F2FP.F16.F32.PACK_AB R155, R217, R192 ;  /* 0x000000c0d99b723e */ /* 0x008fc600000000ff */
[----:B------:R-:W-:Y:S01]  /*9df0*/  FADD.FTZ R0, R188, R191 ;  /* 0x000000bfbc007221 */ /* 0x000fe20000010000 */
[----:B------:R-:W-:-:S03]  /*9e00*/  WARPGROUP.ARRIVE ;  /* 0x00000000000079c5 */ /* 0x000fc60000000000 */
[----:B------:R-:W-:-:S10]  /*9e10*/  FADD.FTZ R0, R193, R0 ;  /* 0x00000000c1007221 */ /* 0x000fd40000010000 */
[----:B------:R-:W-:Y:S03]  /*9e20*/  HGMMA.64x256x16.F32 R24, R152, gdesc[UR8].tnspB, R24, gsb0 ;  /* 0x43e0000898187df0 */ /* 0x000fe60008000818 */
[----:B------:R-:W-:Y:S02]  /*9e30*/  WARPGROUP.DEPBAR.LE gsb0, 0x0 ;  /* 0x00008000000079c5 */ /* 0x000fe40000010000 */
[----:B------:R-:W-:Y:S01]  /*9e40*/  FFMA.FTZ R153, R204, R12, R214 ;  /* 0x0000000ccc997223 */ /* 0x000fe200000100d6 */
[----:B------:R1:W-:Y:S01]  /*9e50*/  @!P1 SYNCS.ARRIVE.TRANS64.RED.A1T0 RZ, [R215+URZ], RZ ;  /* 0x000000ffd7ff99a7 */ /* 0x0003e2000810043f */
[----:B------:R-:W-:Y:S02]  /*9e60*/  IMAD.MOV.U32 R204, RZ, RZ, R21 ;  /* 0x000000ffffcc7224 */ /* 0x000fe400078e0015 */
        /* <DEDUP_REMOVED lines=22> */
[----:B------:R-:W-:-:S03]  /*9fd0*/  IMAD.MOV.U32 R201, RZ, RZ, R13 ;  /* 0x000000ffffc97224 */ /* 0x000fc600078e000d */
[----:B------:R-:W-:Y:S01]  /*9fe0*/  FADD.FTZ R12, R217, R12 ;  /* 0x0000000cd90c7221 */ /* 0x000fe20000010000 */
[----:B-1----:R-:W-:Y:S06]  /*9ff0*/  @P2 BRA `(.L_x_11382) ;  /* 0xffffffd400c02947 */ /* 0x002fec000383ffff */
.L_x_11373:
[----:B------:R-:W1:Y:S01]  /*a000*/  SHFL.BFLY PT, R5, R12, 0x2, 0x1f ;  /* 0x0c401f000c057f89 */ /* 0x000e6200000e0000 */
[----:B------:R-:W-:Y:S01]  /*a010*/  UIADD3 UR36, UR36, 0x1, URZ ;  /* 0x0000000124247890 */ /* 0x000fe2000fffe03f */
[----:B------:R2:W-:Y:S06]  /*a020*/  BAR.ARV R156, 0x100 ;  /* 0x0004009c0000751d */ /* 0x0005ec0000002000 */
[----:B------:R-:W-:Y:S02]  /*a030*/  UISETP.NE.AND UP0, UPT, UR36, 0x2, UPT ;  /* 0x000000022400788c */ /* 0x000fe4000bf05270 */
[----:B------:R-:W-:Y:S06]  /*a040*/  BAR.ARV 0x8, 0x120 ;  /* 0x0204800000007b1d */ /* 0x000fec0000002000 */
[----:B------:R-:W-:Y:S01]  /*a050*/  USEL UR4, URZ, 0x1, UP0 ;  /* 0x000000013f047887 */ /* 0x000fe20008000000 */
[----:B------:R-:W-:Y:S01]  /*a060*/  PLOP3.LUT P0, PT, PT, PT, PT, 0x8, 0x0 ;  /* 0x000000000000781c */ /* 0x000fe20003f0e170 */
[----:B------:R-:W3:Y:S01]  /*a070*/  SHFL.BFLY PT, R3, R0, 0x2, 0x1f ;  /* 0x0c401f0000037f89 */ /* 0x000ee200000e0000 */
[----:B------:R-:W-:Y:S01]  /*a080*/  VIADD R219, R219, 0x1 ;  /* 0x00000001dbdb7836 */ /* 0x000fe20000000000 */
[----:B------:R-:W-:Y:S01]  /*a090*/  USEL UR36, UR36, URZ, UP0 ;  /* 0x0000003f24247287 */ /* 0x000fe20008000000 */
[----:B-1----:R-:W-:Y:S01]  /*a0a0*/  FADD.FTZ R5, R5, R12 ;  /* 0x0000000c05057221 */ /* 0x002fe20000010000 */
[----:B------:R-:W-:-:S04]  /*a0b0*/  ULOP3.LUT UR37, UR37, UR4, URZ, 0x3c, !UPT ;  /* 0x0000000425257292 */ /* 0x000fc8000f8e3c3f */
[----:B------:R-:W1:Y:S01]  /*a0c0*/  SHFL.BFLY PT, R4, R5, 0x1, 0x1f ;  /* 0x0c201f0005047f89 */ /* 0x000e6200000e0000 */
[----:B---3--:R-:W-:Y:S01]  /*a0d0*/  FADD.FTZ R3, R3, R0 ;  /* 0x0000000003037221 */ /* 0x008fe20000010000 */
[----:B------:R-:W-:-:S04]  /*a0e0*/  IMAD.MOV.U32 R0, RZ, RZ, RZ ;  /* 0x000000ffff007224 */ /* 0x000fc800078e00ff */
[----:B------:R-:W3:Y:S01]  /*a0f0*/  SHFL.BFLY PT, R2, R3, 0x1, 0x1f ;  /* 0x0c201f0003027f89 */ /* 0x000ee200000e0000 */
[----:B-1----:R-:W-:-:S05]  /*a100*/  FADD.FTZ R6, R5, R4 ;  /* 0x0000000405067221 */ /* 0x002fca0000010000 */
[----:B------:R-:W-:-:S13]  /*a110*/  FSETP.NE.FTZ.AND P2, PT, R6, RZ, PT ;  /* 0x000000ff0600720b */ /* 0x000fda0003f55000 */
[----:B------:R-:W1:Y:S01]  /*a120*/  @P2 MUFU.RCP R0, R6 ;  /* 0x0000000600002308 */ /* 0x000e620000001000 */
[----:B------:R-:W-:Y:S01]  /*a130*/  @P2 FMUL.FTZ R11, R20, 0.69314718246459960938 ;  /* 0x3f317218140b2820 */ /* 0x000fe20000410000 */
[----:B---3--:R-:W-:Y:S01]  /*a140*/  FADD.FTZ R7, R3, R2 ;  /* 0x0000000203077221 */ /* 0x008fe20000010000 */
[----:B------:R-:W-:Y:S02]  /*a150*/  IMAD.MOV.U32 R2, RZ, RZ, RZ ;  /* 0x000000ffff027224 */ /* 0x000fe400078e00ff */
[----:B------:R-:W-:Y:S02]  /*a160*/  IMAD.MOV.U32 R3, RZ, RZ, -0x800000 ;  /* 0xff800000ff037424 */ /* 0x000fe400078e00ff */
[----:B------:R-:W-:Y:S01]  /*a170*/  FSETP.NE.FTZ.AND P1, PT, R7, RZ, PT ;  /* 0x000000ff0700720b */ /* 0x000fe20003f35000 */
[----:B------:R-:W3:Y:S01]  /*a180*/  @P2 MUFU.LG2 R6, R6 ;  /* 0x0000000600062308 */ /* 0x000ee20000000c00 */
[-C--:B-1----:R-:W-:Y:S01]  /*a190*/  FMUL.FTZ R9, R75, R0.reuse ;  /* 0x000000004b097220 */ /* 0x082fe20000410000 */
[-C--:B------:R-:W-:Y:S01]  /*a1a0*/  FMUL.FTZ R8, R83, R0.reuse ;  /* 0x0000000053087220 */ /* 0x080fe20000410000 */
[----:B------:R-:W-:-:S09]  /*a1b0*/  FMUL.FTZ R12, R27, R0 ;  /* 0x000000001b0c7220 */ /* 0x000fd20000410000 */
[----:B------:R-:W1:Y:S01]  /*a1c0*/  @P1 MUFU.LG2 R5, R7 ;  /* 0x0000000700051308 */ /* 0x000e620000000c00 */
[----:B------:R-:W-:Y:S01]  /*a1d0*/  @P1 FMUL.FTZ R4, R20, 0.69314718246459960938 ;  /* 0x3f31721814041820 */ /* 0x000fe20000410000 */
[-C--:B------:R-:W-:Y:S01]  /*a1e0*/  FMUL.FTZ R161, R35, R0.reuse ;  /* 0x0000000023a17220 */ /* 0x080fe20000410000 */
[-C--:B------:R-:W-:Y:S01]  /*a1f0*/  FMUL.FTZ R159, R43, R0.reuse ;  /* 0x000000002b9f7220 */ /* 0x080fe20000410000 */
[-C--:B------:R-:W-:Y:S01]  /*a200*/  FMUL.FTZ R157, R51, R0.reuse ;  /* 0x00000000339d7220 */ /* 0x080fe20000410000 */
[----:B---3--:R-:W-:Y:S01]  /*a210*/  @P2 FMUL.FTZ R6, R6, 0.69314718246459960938 ;  /* 0x3f31721806062820 */ /* 0x008fe20000410000 */
[-C--:B------:R-:W-:Y:S01]  /*a220*/  FMUL.FTZ R155, R59, R0.reuse ;  /* 0x000000003b9b7220 */ /* 0x080fe20000410000 */
[-C--:B------:R-:W-:Y:S01]  /*a230*/  FMUL.FTZ R153, R67, R0.reuse ;  /* 0x0000000043997220 */ /* 0x080fe20000410000 */
[----:B------:R-:W3:Y:S01]  /*a240*/  @P1 MUFU.RCP R2, R7 ;  /* 0x0000000700021308 */ /* 0x000ee20000001000 */
        /* <DEDUP_REMOVED lines=14> */
[-C--:B--2---:R-:W-:Y:S01]  /*a330*/  FMUL.FTZ R156, R55, R0.reuse ;  /* 0x00000000379c7220 */ /* 0x084fe20000410000 */
        /* <DEDUP_REMOVED lines=109> */
.L_x_11351:
[----:B------:R-:W1:Y:S01]  /*aa10*/  S2R R4, SR_CgaCtaId ;  /* 0x0000000000047919 */ /* 0x000e620000008800 */
[----:B------:R-:W-:Y:S01]  /*aa20*/  MOV R151, 0x400 ;  /* 0x0000040000977802 */ /* 0x000fe20000000f00 */
[----:B------:R-:W-:Y:S01]  /*aa30*/  BSSY B0, `(.L_x_11383) ;  /* 0x00002b7000007945 */ /* 0x000fe20003800000 */
[----:B------:R-:W-:Y:S02]  /*aa40*/  BAR.SYNC.DEFER_BLOCKING 0x5, 0x120 ;  /* 0x0144800000007b1d */ /* 0x000fe40000010000 */
[----:B-1----:R-:W-:-:S05]  /*aa50*/  LEA R151, R4, R151, 0x18 ;  /* 0x0000009704977211 */ /* 0x002fca00078ec0ff */
[----:B------:R-:W1:Y:S02]  /*aa60*/  LDS.128 R4, [R151+0x324d0] ;  /* 0x0324d00097047984 */ /* 0x000e640000000c00 */
[----:B-1----:R-:W-:Y:S02]  /*aa70*/  R2UR UR61, R5 ;  /* 0x00000000053d72ca */ /* 0x002fe400000e0000 */
[----:B------:R-:W-:Y:S01]  /*aa80*/  R2UR UR5, R6 ;  /* 0x00000000060572ca */ /* 0x000fe200000e0000 */
[----:B------:R-:W-:Y:S06]  /*aa90*/  BAR.ARV 0x4, 0x120 ;  /* 0x0104800000007b1d */ /* 0x000fec0000002000 */
[----:B------:R-:W-:Y:S08]  /*aaa0*/  @P0 BRA `(.L_x_11384) ;  /* 0x0000001c00980947 */ /* 0x000ff00003800000 */
[----:B------:R-:W1:Y:S01]  /*aab0*/  S2R R6, SR_SWINHI ;  /* 0x0000000000067919 */ /* 0x000e620000002f00 */
[----:B------:R-:W-:Y:S01]  /*aac0*/  F2FP.F16.F32.PACK_AB R24, R25, R24 ;  /* 0x000000181918723e */ /* 0x000fe200000000ff */
[----:B------:R-:W-:Y:S01]  /*aad0*/  ULDC.64 UR6, c[0x0][0xce0] ;  /* 0x0003380000067ab9 */ /* 0x000fe20000000a00 */
[----:B------:R-:W-:Y:S01]  /*aae0*/  F2FP.F16.F32.PACK_AB R25, R12, R26 ;  /* 0x0000001a0c19723e */ /* 0x000fe200000000ff */
[----:B------:R-:W-:Y:S01]  /*aaf0*/  ULDC.64 UR8, c[0x0][0x208] ;  /* 0x0000820000087ab9 */ /* 0x000fe20000000a00 */
        /* <DEDUP_REMOVED lines=15> */
[----:B-1----:R-:W-:-:S02]  /*abf0*/  MOV R5, R6 ;  /* 0x0000000600057202 */ /* 0x002fc40000000f00 */
        /* <DEDUP_REMOVED lines=17> */
[----:B------:R-:W-:-:S02]  /*ad10*/  LOP3.LUT R11, R102, 0x380, RZ, 0xc0, !PT ;  /* 0x00000380660b7812 */ /* 0x000fc400078ec0ff */
[C---:B0-----:R-:W-:Y:S02]  /*ad20*/  IADD3 R175, P3, R102.reuse, 0x4000, RZ ;  /* 0x0000400066af7810 */ /* 0x041fe40007f7e0ff */
[C---:B------:R-:W-:Y:S02]  /*ad30*/  IADD3 R177, P6, R102.reuse, 0x4020, RZ ;  /* 0x0000402066b17810 */ /* 0x040fe40007fde0ff */
[----:B------:R-:W-:Y:S01]  /*ad40*/  IADD3 R183, P1, R102, 0x8000, RZ ;  /* 0x0000800066b77810 */ /* 0x000fe20007f3e0ff */
[--C-:B------:R-:W-:Y:S01]  /*ad50*/  IMAD.X R21, RZ, RZ, R103.reuse, P3 ;  /* 0x000000ffff157224 */ /* 0x100fe200018e0667 */
[----:B------:R-:W-:Y:S01]  /*ad60*/  LOP3.LUT R14, R169, 0x380, RZ, 0xc0, !PT ;  /* 0x00000380a90e7812 */ /* 0x000fe200078ec0ff */
[--C-:B------:R-:W-:Y:S01]  /*ad70*/  IMAD.X R23, RZ, RZ, R103.reuse, P6 ;  /* 0x000000ffff177224 */ /* 0x100fe200030e0667 */
[----:B------:R-:W-:Y:S01]  /*ad80*/  LOP3.LUT R12, R6, 0x380, RZ, 0xc0, !PT ;  /* 0x00000380060c7812 */ /* 0x000fe200078ec0ff */
[----:B------:R-:W-:Y:S01]  /*ad90*/  IMAD.X R47, RZ, RZ, R103, P1 ;  /* 0x000000ffff2f7224 */ /* 0x000fe200008e0667 */
[----:B------:R-:W-:-:S02]  /*ada0*/  LOP3.LUT R16, R171, 0x380, RZ, 0xc0, !PT ;  /* 0x00000380ab107812 */ /* 0x000fc400078ec0ff */
[----:B------:R-:W-:Y:S02]  /*adb0*/  LOP3.LUT R98, R167, 0x380, RZ, 0xc0, !PT ;  /* 0x00000380a7627812 */ /* 0x000fe400078ec0ff */
[----:B------:R-:W-:Y:S02]  /*adc0*/  LOP3.LUT R18, R173, 0x380, RZ, 0xc0, !PT ;  /* 0x00000380ad127812 */ /* 0x000fe400078ec0ff */
[----:B------:R-:W-:Y:S02]  /*add0*/  SHF.R.U64 R11, R11, 0x3, RZ ;  /* 0x000000030b0b7819 */ /* 0x000fe400000012ff */
[----:B------:R-:W-:Y:S02]  /*ade0*/  LOP3.LUT R20, R175, 0x380, RZ, 0xc0, !PT ;  /* 0x00000380af147812 */ /* 0x000fe400078ec0ff */
[----:B------:R-:W-:Y:S02]  /*adf0*/  IADD3 R185, P0, R102, 0x8020, RZ ;  /* 0x0000802066b97810 */ /* 0x000fe40007f1e0ff */
[----:B------:R-:W-:-:S02]  /*ae00*/  IADD3.X R19, RZ, R103, RZ, P4, !PT ;  /* 0x00000067ff137210 */ /* 0x000fc400027fe4ff */
[----:B------:R-:W-:Y:S01]  /*ae10*/  SHF.R.U64 R14, R14, 0x3, RZ ;  /* 0x000000030e0e7819 */ /* 0x000fe200000012ff */
[--C-:B------:R-:W-:Y:S01]  /*ae20*/  IMAD.X R55, RZ, RZ, R103.reuse, P0 ;  /* 0x000000ffff377224 */ /* 0x100fe200000e0667 */
[----:B------:R-:W-:Y:S02]  /*ae30*/  LOP3.LUT R22, R177, 0x380, RZ, 0xc0, !PT ;  /* 0x00000380b1167812 */ /* 0x000fe400078ec0ff */
[----:B------:R-:W-:Y:S02]  /*ae40*/  SHF.R.U64 R29, R12, 0x3, RZ ;  /* 0x000000030c1d7819 */ /* 0x000fe400000012ff */
[----:B------:R-:W-:Y:S02]  /*ae50*/  IADD3 R187, P4, R102, 0x8040, RZ ;  /* 0x0000804066bb7810 */ /* 0x000fe40007f9e0ff */
[----:B------:R-:W-:Y:S02]  /*ae60*/  SHF.R.U64 R16, R16, 0x3, RZ ;  /* 0x0000000310107819 */ /* 0x000fe400000012ff */
[----:B------:R-:W-:Y:S01]  /*ae70*/  LOP3.LUT R30, R179, 0x380, RZ, 0xc0, !PT ;  /* 0x00000380b31e7812 */ /* 0x000fe200078ec0ff */
[----:B------:R-:W-:Y:S01]  /*ae80*/  IMAD.X R63, RZ, RZ, R103, P4 ;  /* 0x000000ffff3f7224 */ /* 0x000fe200020e0667 */
[----:B------:R-:W-:-:S02]  /*ae90*/  SHF.R.U64 R12, R98, 0x3, RZ ;  /* 0x00000003620c7819 */ /* 0x000fc400000012ff */
[C---:B------:R-:W-:Y:S02]  /*aea0*/  IADD3 R189, P3, R102.reuse, 0x8060, RZ ;  /* 0x0000806066bd7810 */ /* 0x040fe40007f7e0ff */
[C---:B------:R-:W-:Y:S02]  /*aeb0*/  IADD3 R191, P6, R102.reuse, 0xc000, RZ ;  /* 0x0000c00066bf7810 */ /* 0x040fe40007fde0ff */
[----:B------:R-:W-:Y:S01]  /*aec0*/  IADD3 R166, P1, R102, 0xc060, RZ ;  /* 0x0000c06066a67810 */ /* 0x000fe20007f3e0ff */
[--C-:B------:R-:W-:Y:S01]  /*aed0*/  IMAD.X R71, RZ, RZ, R103.reuse, P3 ;  /* 0x000000ffff477224 */ /* 0x100fe200018e0667 */
[----:B------:R-:W-:Y:S01]  /*aee0*/  SHF.R.U64 R18, R18, 0x3, RZ ;  /* 0x0000000312127819 */ /* 0x000fe200000012ff */
[--C-:B------:R-:W-:Y:S01]  /*aef0*/  IMAD.X R95, RZ, RZ, R103.reuse, P6 ;  /* 0x000000ffff5f7224 */ /* 0x100fe200030e0667 */
[----:B------:R-:W-:Y:S02]  /*af00*/  LOP3.LUT R38, R181, 0x380, RZ, 0xc0, !PT ;  /* 0x00000380b5267812 */ /* 0x000fe400078ec0ff */
[----:B------:R-:W-:Y:S01]  /*af10*/  LOP3.LUT R102, R11, R102, RZ, 0x3c, !PT ;  /* 0x000000660b667212 */ /* 0x000fe200078e3cff */
[----:B------:R-:W-:Y:S01]  /*af20*/  IMAD.X R11, RZ, RZ, R103, P2 ;  /* 0x000000ffff0b7224 */ /* 0x000fe200010e0667 */
        /* <DEDUP_REMOVED lines=9> */
[----:B------:R-:W-:Y:S02]  /*afc0*/  LOP3.LUT R18, R18, R173, RZ, 0x3c, !PT ;  /* 0x000000ad12127212 */ /* 0x000fe400078e3cff */
[----:B------:R-:W-:Y:S02]  /*afd0*/  SHF.R.U64 R38, R38, 0x3, RZ ;  /* 0x0000000326267819 */ /* 0x000fe400000012ff */
[----:B------:R-:W-:Y:S02]  /*afe0*/  LOP3.LUT R70, R189, 0x380, RZ, 0xc0, !PT ;  /* 0x00000380bd467812 */ /* 0x000fe400078ec0ff */
[----:B------:R-:W-:-:S02]  /*aff0*/  LOP3.LUT R20, R20, R175, RZ, 0x3c, !PT ;  /* 0x000000af14147212 */ /* 0x000fc400078e3cff */
[----:B------:R-:W-:Y:S02]  /*b000*/  SHF.R.U64 R46, R46, 0x3, RZ ;  /* 0x000000032e2e7819 */ /* 0x000fe400000012ff */
[----:B------:R-:W-:Y:S02]  /*b010*/  LOP3.LUT R94, R191, 0x380, RZ, 0xc0, !PT ;  /* 0x00000380bf5e7812 */ /* 0x000fe400078ec0ff */
[----:B------:R-:W-:Y:S01]  /*b020*/  MOV R102, R102 ;  /* 0x0000006600667202 */ /* 0x000fe20000000f00 */
[----:B------:R-:W-:Y:S01]  /*b030*/  BAR.SYNC.DEFER_BLOCKING 0x1, 0x100 ;  /* 0x0044000000007b1d */ /* 0x000fe20000010000 */
[----:B------:R-:W-:Y:S02]  /*b040*/  LOP3.LUT R22, R22, R177, RZ, 0x3c, !PT ;  /* 0x000000b116167212 */ /* 0x000fe400078e3cff */
[----:B------:R-:W-:Y:S02]  /*b050*/  SHF.R.U64 R54, R54, 0x3, RZ ;  /* 0x0000000336367819 */ /* 0x000fe400000012ff */
[----:B------:R-:W-:-:S02]  /*b060*/  MOV R15, R14 ;  /* 0x0000000e000f7202 */ /* 0x000fc40000000f00 */
[----:B------:R-:W-:Y:S02]  /*b070*/  IADD3.X R13, RZ, R103, RZ, P1, !PT ;  /* 0x00000067ff0d7210 */ /* 0x000fe40000ffe4ff */
[----:B------:R-:W-:Y:S02]  /*b080*/  LOP3.LUT R30, R30, R179, RZ, 0x3c, !PT ;  /* 0x000000b31e1e7212 */ /* 0x000fe400078e3cff */
[----:B------:R-:W-:Y:S02]  /*b090*/  SHF.R.U64 R62, R62, 0x3, RZ ;  /* 0x000000033e3e7819 */ /* 0x000fe400000012ff */
[----:B------:R-:W-:Y:S02]  /*b0a0*/  LOP3.LUT R98, R29, R6, RZ, 0x3c, !PT ;  /* 0x000000061d627212 */ /* 0x000fe400078e3cff */
[----:B------:R-:W-:Y:S02]  /*b0b0*/  MOV R16, R16 ;  /* 0x0000001000107202 */ /* 0x000fe40000000f00 */
[----:B------:R-:W-:-:S02]  /*b0c0*/  LOP3.LUT R38, R38, R181, RZ, 0x3c, !PT ;  /* 0x000000b526267212 */ /* 0x000fc400078e3cff */
[----:B------:R-:W-:Y:S02]  /*b0d0*/  SHF.R.U64 R70, R70, 0x3, RZ ;  /* 0x0000000346467819 */ /* 0x000fe400000012ff */
[----:B------:R-:W-:Y:S02]  /*b0e0*/  LOP3.LUT R103, R166, 0x380, RZ, 0xc0, !PT ;  /* 0x00000380a6677812 */ /* 0x000fe400078ec0ff */
[----:B------:R-:W-:Y:S01]  /*b0f0*/  MOV R18, R18 ;  /* 0x0000001200127202 */ /* 0x000fe20000000f00 */
[----:B------:R-:W-:Y:S01]  /*b100*/  STSM.16.M88.4 [R102], R24 ;  /* 0x0000001866007844 */ /* 0x000fe20000000200 */
[----:B------:R-:W-:Y:S02]  /*b110*/  MOV R6, R10 ;  /* 0x0000000a00067202 */ /* 0x000fe40000000f00 */
[----:B------:R-:W-:Y:S01]  /*b120*/  LOP3.LUT R46, R46, R183, RZ, 0x3c, !PT ;  /* 0x000000b72e2e7212 */ /* 0x000fe200078e3cff */
[----:B------:R-:W0:Y:S01]  /*b130*/  LDC.64 R10, c[0x0][0xcd8] ;  /* 0x00033600ff0a7b82 */ /* 0x000e220000000a00 */
[----:B------:R-:W-:Y:S01]  /*b140*/  SHF.R.U64 R94, R94, 0x3, RZ ;  /* 0x000000035e5e7819 */ /* 0x000fe200000012ff */
[----:B------:R-:W-:Y:S01]  /*b150*/  STSM.16.M88.4 [R15], R32 ;  /* 0x000000200f007844 */ /* 0x000fe20000000200 */
[----:B------:R-:W-:-:S02]  /*b160*/  MOV R20, R20 ;  /* 0x0000001400147202 */ /* 0x000fc40000000f00 */
[----:B------:R-:W-:Y:S01]  /*b170*/  F2FP.F16.F32.PACK_AB R59, R154, R59 ;  /* 0x0000003b9a3b723e */ /* 0x000fe200000000ff */
[----:B------:R1:W-:Y:S01]  /*b180*/  STSM.16.M88.4 [R16], R40 ;  /* 0x0000002810007844 */ /* 0x0003e20000000200 */
[----:B------:R-:W-:Y:S02]  /*b190*/  F2FP.F16.F32.PACK_AB R65, R153, R66 ;  /* 0x000000429941723e */ /* 0x000fe400000000ff */
[----:B------:R-:W-:Y:S01]  /*b1a0*/  F2FP.F16.F32.PACK_AB R72, R73, R72 ;  /* 0x000000484948723e */ /* 0x000fe200000000ff */
[----:B------:R2:W-:Y:S01]  /*b1b0*/  STSM.16.M88.4 [R18], R48 ;  /* 0x0000003012007844 */ /* 0x0005e20000000200 */
[----:B------:R-:W-:Y:S02]  /*b1c0*/  LOP3.LUT R54, R54, R185, RZ, 0x3c, !PT ;  /* 0x000000b936367212 */ /* 0x000fe400078e3cff */
[----:B------:R-:W-:Y:S01]  /*b1d0*/  MOV R22, R22 ;  /* 0x0000001600167202 */ /* 0x000fe20000000f00 */
[----:B------:R2:W-:Y:S01]  /*b1e0*/  STSM.16.M88.4 [R20], R56 ;  /* 0x0000003814007844 */ /* 0x0005e20000000200 */
[----:B------:R-:W-:-:S02]  /*b1f0*/  F2FP.F16.F32.PACK_AB R66, R69, R68 ;  /* 0x000000444542723e */ /* 0x000fc400000000ff */
[----:B------:R-:W-:Y:S02]  /*b200*/  F2FP.F16.F32.PACK_AB R67, R152, R67 ;  /* 0x000000439843723e */ /* 0x000fe400000000ff */
[----:B------:R-:W-:Y:S01]  /*b210*/  F2FP.F16.F32.PACK_AB R73, R9, R74 ;  /* 0x0000004a0949723e */ /* 0x000fe200000000ff */
[----:B------:R-:W-:Y:S01]  /*b220*/  IMAD.SHL.U32 R9, R207, 0x4, RZ ;  /* 0x00000004cf097824 */ /* 0x000fe200078e00ff */
[----:B------:R-:W-:Y:S01]  /*b230*/  F2FP.F16.F32.PACK_AB R80, R81, R80 ;  /* 0x000000505150723e */ /* 0x000fe200000000ff */
[----:B------:R2:W-:Y:S01]  /*b240*/  STSM.16.M88.4 [R22], R64 ;  /* 0x0000004016007844 */ /* 0x0005e20000000200 */
[----:B------:R-:W-:Y:S02]  /*b250*/  LOP3.LUT R62, R62, R187, RZ, 0x3c, !PT ;  /* 0x000000bb3e3e7212 */ /* 0x000fe400078e3cff */
[----:B------:R-:W-:Y:S02]  /*b260*/  MOV R30, R30 ;  /* 0x0000001e001e7202 */ /* 0x000fe40000000f00 */
[----:B------:R-:W-:-:S02]  /*b270*/  F2FP.F16.F32.PACK_AB R74, R77, R76 ;  /* 0x0000004c4d4a723e */ /* 0x000fc400000000ff */
[----:B------:R-:W-:Y:S02]  /*b280*/  F2FP.F16.F32.PACK_AB R75, R79, R75 ;  /* 0x0000004b4f4b723e */ /* 0x000fe400000000ff */
[----:B------:R-:W-:Y:S02]  /*b290*/  F2FP.F16.F32.PACK_AB R81, R8, R82 ;  /* 0x000000520851723e */ /* 0x000fe400000000ff */
[----:B------:R-:W-:Y:S01]  /*b2a0*/  LOP3.LUT R70, R70, R189, RZ, 0x3c, !PT ;  /* 0x000000bd46467212 */ /* 0x000fe200078e3cff */
[----:B------:R2:W-:Y:S01]  /*b2b0*/  STSM.16.M88.4 [R30], R72 ;  /* 0x000000481e007844 */ /* 0x0005e20000000200 */
[----:B------:R-:W-:Y:S02]  /*b2c0*/  SHF.R.U64 R103, R103, 0x3, RZ ;  /* 0x0000000367677819 */ /* 0x000fe400000012ff */
[----:B------:R-:W-:Y:S02]  /*b2d0*/  MOV R38, R38 ;  /* 0x0000002600267202 */ /* 0x000fe40000000f00 */
[----:B------:R-:W-:-:S02]  /*b2e0*/  F2FP.F16.F32.PACK_AB R82, R85, R84 ;  /* 0x000000545552723e */ /* 0x000fc400000000ff */
[----:B------:R-:W-:Y:S02]  /*b2f0*/  F2FP.F16.F32.PACK_AB R83, R83, R86 ;  /* 0x000000565353723e */ /* 0x000fe400000000ff */
[----:B------:R-:W-:Y:S02]  /*b300*/  LOP3.LUT R94, R94, R191, RZ, 0x3c, !PT ;  /* 0x000000bf5e5e7212 */ /* 0x000fe400078e3cff */
        /* <DEDUP_REMOVED lines=47> */
[----:B------:R-:W-:Y:S02]  /*b600*/  F2FP.F16.F32.PACK_AB R147, R0, R150 ;  /* 0x000000960093723e */ /* 0x000fe400000000ff */
[----:B------:R-:W-:-:S02]  /*b610*/  ISETP.NE.U32.AND P2, PT, RZ, UR6, PT ;  /* 0x00000006ff007c0c */ /* 0x000fc4000bf45070 */
[----:B0-----:R-:W-:Y:S01]  /*b620*/  ISETP.NE.U32.AND P3, PT, R10, RZ, PT ;  /* 0x000000ff0a00720c */ /* 0x001fe20003f65070 */
[----:B------:R2:W-:Y:S01]  /*b630*/  STSM.16.M88.4 [R12], R144 ;  /* 0x000000900c007844 */ /* 0x0005e20000000200 */
[----:B------:R-:W-:Y:S01]  /*b640*/  BAR.SYNC.DEFER_BLOCKING 0x1, 0x100 ;  /* 0x0044000000007b1d */ /* 0x000fe20000010000 */
[----:B------:R-:W-:Y:S02]  /*b650*/  ISETP.NE.AND.EX P2, PT, RZ, UR7, PT, P2 ;  /* 0x00000007ff007c0c */ /* 0x000fe4000bf45320 */
[----:B-1----:R-:W-:Y:S02]  /*b660*/  SHF.L.U64.HI R16, R207, 0x2, R208 ;  /* 0x00000002cf107819 */ /* 0x002fe400000102d0 */
[----:B------:R-:W-:Y:S02]  /*b670*/  IADD3 R10, P0, R9, R10, RZ ;  /* 0x0000000a090a7210 */ /* 0x000fe40007f1e0ff */
[----:B------:R-:W-:-:S03]  /*b680*/  ISETP.NE.AND.EX P3, PT, R11, RZ, PT, P3 ;  /* 0x000000ff0b00720c */ /* 0x000fc60003f65330 */
[----:B------:R-:W-:-:S04]  /*b690*/  IMAD.X R11, R16, 0x1, R11, P0 ;  /* 0x00000001100b7824 */ /* 0x000fc800000e060b */
[----:B------:R-:W-:-:S04]  /*b6a0*/  @P2 IADD3 R8, P0, R9, UR6, RZ ;  /* 0x0000000609082c10 */ /* 0x000fc8000ff1e0ff */
[----:B------:R-:W-:Y:S02]  /*b6b0*/  @P2 IADD3.X R9, R16, UR7, RZ, P0, !PT ;  /* 0x0000000710092c10 */ /* 0x000fe400087fe4ff */
[----:B------:R-:W3:Y:S04]  /*b6c0*/  @P3 LDG.E R0, desc[UR8][R10.64] ;  /* 0x000000080a003981 */ /* 0x000ee8000c1e1900 */
[----:B------:R-:W4:Y:S01]  /*b6d0*/  @P2 LDG.E R8, desc[UR8][R8.64] ;  /* 0x0000000808082981 */ /* 0x000f22000c1e1900 */
[----:B------:R-:W-:Y:S01]  /*b6e0*/  IMAD R13, R202, 0x40, R200 ;  /* 0x00000040ca0d7824 */ /* 0x000fe200078e02c8 */
[----:B------:R-:W-:Y:S01]  /*b6f0*/  UMOV UR4, URZ ;  /* 0x0000003f00047c82 */ /* 0x000fe20008000000 */
[----:B------:R-:W-:Y:S02]  /*b700*/  ULDC UR10, c[0x0][0xb88] ;  /* 0x0002e200000a7ab9 */ /* 0x000fe40000000800 */
[----:B------:R-:W-:-:S03]  /*b710*/  IMAD.WIDE R4, R13, 0x2, R4 ;  /* 0x000000020d047825 */ /* 0x000fc600078e0204 */
[C---:B------:R-:W-:Y:S02]  /*b720*/  IADD3 R17, P0, R4.reuse, 0x1000, RZ ;  /* 0x0000100004117810 */ /* 0x040fe40007f1e0ff */
[----:B------:R-:W-:Y:S02]  /*b730*/  IADD3 R13, P1, R4, 0x2000, RZ ;  /* 0x00002000040d7810 */ /* 0x000fe40007f3e0ff */
[----:B------:R-:W-:Y:S02]  /*b740*/  LOP3.LUT R16, R17, 0x380, RZ, 0xc0, !PT ;  /* 0x0000038011107812 */ /* 0x000fe400078ec0ff */
[----:B---3--:R-:W-:Y:S02]  /*b750*/  @P3 R2UR UR4, R0 ;  /* 0x00000000000432ca */ /* 0x008fe400000e0000 */
[----:B----4-:R-:W-:Y:S01]  /*b760*/  @P2 R2UR UR10, R8 ;  /* 0x00000000080a22ca */ /* 0x010fe200000e0000 */
[----:B--2---:R-:W-:-:S14]  /*b770*/  @P2 BRA `(.L_x_11385) ;  /* 0x00000000001c2947 */ /* 0x004fdc0003800000 */
[----:B------:R-:W-:Y:S05]  /*b780*/  @!P3 BRA `(.L_x_11385) ;  /* 0x000000000018b947 */ /* 0x000fea0003800000 */
[----:B------:R-:W-:Y:S02]  /*b790*/  ULDC.64 UR6, c[0x0][0x208] ;  /* 0x0000820000067ab9 */ /* 0x000fe40000000a00 */
[----:B------:R-:W2:Y:S04]  /*b7a0*/  LDG.E R6, desc[UR6][R10.64] ;  /* 0x000000060a067981 */ /* 0x000ea8000c1e1900 */
[----:B------:R-:W3:Y:S01]  /*b7b0*/  LDG.E R0, desc[UR6][R10.64+0x4] ;  /* 0x000004060a007981 */ /* 0x000ee2000c1e1900 */
[----:B--2---:R-:W-:Y:S02]  /*b7c0*/  R2UR UR6, R6 ;  /* 0x00000000060672ca */ /* 0x004fe400000e0000 */
[----:B---3--:R-:W-:-:S13]  /*b7d0*/  R2UR UR10, R0 ;  /* 0x00000000000a72ca */ /* 0x008fda00000e0000 */
[----:B------:R-:W-:-:S12]  /*b7e0*/  UIADD3 UR10, -UR6, UR10, URZ ;  /* 0x0000000a060a7290 */ /* 0x000fd8000fffe13f */
.L_x_11385:
[----:B------:R-:W-:Y:S01]  /*b7f0*/  R2UR UR16, R209 ;  /* 0x00000000d11072ca */ /* 0x000fe200000e0000 */
[----:B------:R-:W-:Y:S01]  /*b800*/  ULDC.64 UR12, c[0x0][0xc70] ;  /* 0x00031c00000c7ab9 */ /* 0x000fe20000000a00 */
[----:B------:R-:W-:Y:S01]  /*b810*/  USHF.R.S32.HI UR9, URZ, 0x1f, UR4 ;  /* 0x0000001f3f097899 */ /* 0x000fe20008011404 */
[----:B------:R-:W-:Y:S01]  /*b820*/  R2UR UR15, R218 ;  /* 0x00000000da0f72ca */ /* 0x000fe200000e0000 */
[----:B------:R-:W-:Y:S01]  /*b830*/  UMOV UR8, UR4 ;  /* 0x0000000400087c82 */ /* 0x000fe20008000000 */
[----:B------:R-:W-:Y:S01]  /*b840*/  IADD3 R11, P2, R4, 0x3000, RZ ;  /* 0x00003000040b7810 */ /* 0x000fe20007f5e0ff */
[----:B------:R-:W-:Y:S01]  /*b850*/  ULDC.64 UR18, c[0x0][0x208] ;  /* 0x0000820000127ab9 */ /* 0x000fe20000000a00 */
[----:B------:R-:W-:Y:S02]  /*b860*/  SEL R73, R207, RZ, !P3 ;  /* 0x000000ffcf497207 */ /* 0x000fe40005800000 */
[----:B------:R-:W-:Y:S02]  /*b870*/  SEL R208, R208, RZ, !P3 ;  /* 0x000000ffd0d07207 */ /* 0x000fe40005800000 */
[----:B------:R-:W-:-:S02]  /*b880*/  LOP3.LUT R10, R11, 0x380, RZ, 0xc0, !PT ;  /* 0x000003800b0a7812 */ /* 0x000fc400078ec0ff */
[----:B------:R-:W-:Y:S01]  /*b890*/  USHF.R.S32.HI UR14, URZ, 0x1f, UR16 ;  /* 0x0000001f3f0e7899 */ /* 0x000fe20008011410 */
[----:B------:R-:W-:Y:S01]  /*b8a0*/  LOP3.LUT R12, R13, 0x380, RZ, 0xc0, !PT ;  /* 0x000003800d0c7812 */ /* 0x000fe200078ec0ff */
[----:B------:R-:W-:Y:S01]  /*b8b0*/  UIMAD.WIDE.U32 UR6, UR16, UR12, UR8 ;  /* 0x0000000c100672a5 */ /* 0x000fe2000f8e0008 */
[----:B------:R-:W-:Y:S01]  /*b8c0*/  IMAD.U32 R15, RZ, RZ, UR15 ;  /* 0x0000000fff0f7e24 */ /* 0x000fe2000f8e00ff */
[----:B------:R-:W-:Y:S01]  /*b8d0*/  UIMAD UR11, UR14, UR12, URZ ;  /* 0x0000000c0e0b72a4 */ /* 0x000fe2000f8e023f */
[----:B------:R-:W-:Y:S02]  /*b8e0*/  SHF.R.U64 R10, R10, 0x3, RZ ;  /* 0x000000030a0a7819 */ /* 0x000fe400000012ff */
[----:B------:R-:W-:Y:S01]  /*b8f0*/  IMAD R15, R15, 0x80, R206 ;  /* 0x000000800f0f7824 */ /* 0x000fe200078e02ce */
[----:B------:R-:W-:Y:S01]  /*b900*/  UIMAD UR8, UR16, UR13, UR11 ;  /* 0x0000000d100872a4 */ /* 0x000fe2000f8e020b */
[----:B------:R-:W-:Y:S01]  /*b910*/  IMAD.U32 R9, RZ, RZ, UR7 ;  /* 0x00000007ff097e24 */ /* 0x000fe2000f8e00ff */
[----:B------:R-:W-:Y:S01]  /*b920*/  LOP3.LUT R10, R10, R11, RZ, 0x3c, !PT ;  /* 0x0000000b0a0a7212 */ /* 0x000fe200078e3cff */
[----:B------:R-:W-:Y:S01]  /*b930*/  IMAD.U32 R8, RZ, RZ, UR6 ;  /* 0x00000006ff087e24 */ /* 0x000fe2000f8e00ff */
[----:B------:R-:W-:Y:S01]  /*b940*/  UIADD3 UR8, UR7, UR8, URZ ;  /* 0x0000000807087290 */ /* 0x000fe2000fffe03f */
[----:B------:R-:W-:Y:S01]  /*b950*/  SHF.R.S32.HI R11, RZ, 0x1f, R15 ;  /* 0x0000001fff0b7819 */ /* 0x000fe2000001140f */
[----:B------:R-:W-:Y:S01]  /*b960*/  ULDC.64 UR12, c[0x0][0xba0] ;  /* 0x0002e800000c7ab9 */ /* 0x000fe20000000a00 */
[----:B------:R-:W-:Y:S01]  /*b970*/  ULDC.64 UR6, c[0x0][0xc78] ;  /* 0x00031e0000067ab9 */ /* 0x000fe20000000a00 */
[----:B------:R-:W-:Y:S01]  /*b980*/  SHF.R.U64 R16, R16, 0x3, RZ ;  /* 0x0000000310107819 */ /* 0x000fe200000012ff */
[----:B------:R-:W-:Y:S01]  /*b990*/  IMAD R0, R208, UR6, RZ ;  /* 0x00000006d0007c24 */ /* 0x000fe2000f8e02ff */
[----:B------:R-:W-:Y:S01]  /*b9a0*/  SHF.R.U64 R12, R12, 0x3, RZ ;  /* 0x000000030c0c7819 */ /* 0x000fe200000012ff */
[----:B------:R-:W-:Y:S01]  /*b9b0*/  IMAD.U32 R9, RZ, RZ, UR8 ;  /* 0x00000008ff097e24 */ /* 0x000fe2000f8e00ff */
[----:B------:R-:W-:Y:S01]  /*b9c0*/  LOP3.LUT R16, R16, R17, RZ, 0x3c, !PT ;  /* 0x0000001110107212 */ /* 0x000fe200078e3cff */
[C---:B------:R-:W-:Y:S01]  /*b9d0*/  IMAD R6, R73.reuse, UR7, R0 ;  /* 0x0000000749067c24 */ /* 0x040fe2000f8e0200 */
[C---:B------:R-:W-:Y:S01]  /*b9e0*/  IADD3 R57, P6, R4.reuse, 0x4000, RZ ;  /* 0x0000400004397810 */ /* 0x040fe20007fde0ff */
[----:B------:R-:W-:Y:S01]  /*b9f0*/  IMAD.WIDE.U32 R8, R73, UR6, R8 ;  /* 0x0000000649087c25 */ /* 0x000fe2000f8e0008 */
[----:B------:R-:W-:Y:S01]  /*ba00*/  ULDC.64 UR6, c[0x0][0xc40] ;  /* 0x0003100000067ab9 */ /* 0x000fe20000000a00 */
[----:B------:R-:W-:-:S02]  /*ba10*/  IADD3 R41, P5, R4, 0x5000, RZ ;  /* 0x0000500004297810 */ /* 0x000fc40007fbe0ff */
[----:B------:R-:W-:Y:S01]  /*ba20*/  IMAD.X R17, RZ, RZ, R5, P0 ;  /* 0x000000ffff117224 */ /* 0x000fe200000e0605 */
[----:B------:R-:W-:Y:S02]  /*ba30*/  IADD3 R0, P3, R15, R8, RZ ;  /* 0x000000080f007210 */ /* 0x000fe40007f7e0ff */
[----:B------:R-:W-:Y:S02]  /*ba40*/  IADD3 R65, P0, R4, 0x8000, RZ ;  /* 0x0000800004417810 */ /* 0x000fe40007f1e0ff */
[----:B------:R-:W-:Y:S02]  /*ba50*/  IADD3.X R11, R11, R9, R6, P3, !PT ;  /* 0x000000090b0b7210 */ /* 0x000fe40001ffe406 */
[----:B------:R-:W-:Y:S02]  /*ba60*/  LEA R26, P3, R0, UR6, 0x2 ;  /* 0x00000006001a7c11 */ /* 0x000fe4000f8610ff */
[----:B------:R-:W-:Y:S02]  /*ba70*/  IADD3 R29, P4, R4, 0x6000, RZ ;  /* 0x00006000041d7810 */ /* 0x000fe40007f9e0ff */
[----:B------:R-:W-:Y:S01]  /*ba80*/  LEA.HI.X R27, R0, UR7, R11, 0x2, P3 ;  /* 0x00000007001b7c11 */ /* 0x000fe200098f140b */
[--C-:B------:R-:W-:Y:S01]  /*ba90*/  IMAD.X R11, RZ, RZ, R5.reuse, P2 ;  /* 0x000000ffff0b7224 */ /* 0x100fe200010e0605 */
[----:B------:R-:W-:Y:S01]  /*baa0*/  IADD3 R21, P3, R4, 0x7000, RZ ;  /* 0x0000700004157810 */ /* 0x000fe20007f7e0ff */
[----:B------:R-:W-:Y:S01]  /*bab0*/  VIADD R0, R15, 0x8 ;  /* 0x000000080f007836 */ /* 0x000fe20000000000 */
[----:B------:R-:W-:Y:S01]  /*bac0*/  LOP3.LUT R12, R12, R13, RZ, 0x3c, !PT ;  /* 0x0000000d0c0c7212 */ /* 0x000fe200078e3cff */
[----:B------:R-:W-:Y:S01]  /*bad0*/  IMAD.X R13, RZ, RZ, R5, P1 ;  /* 0x000000ffff0d7224 */ /* 0x000fe200008e0605 */
        /* <DEDUP_REMOVED lines=27> */
[----:B------:R-:W-:-:S02]  /*bc90*/  IADD3.X R57, RZ, R5, RZ, P6, !PT ;  /* 0x00000005ff397210 */ /* 0x000fc400037fe4ff */
[----:B------:R-:W-:Y:S02]  /*bca0*/  LOP3.LUT P0, RZ, R220, 0x3, RZ, 0xc0, !PT ;  /* 0x00000003dcff7812 */ /* 0x000fe4000780c0ff */
[C---:B------:R-:W-:Y:S02]  /*bcb0*/  IADD3 R25, P6, R4.reuse, 0xb000, RZ ;  /* 0x0000b00004197810 */ /* 0x040fe40007fde0ff */
[C---:B------:R-:W-:Y:S02]  /*bcc0*/  IADD3 R69, P5, R4.reuse, 0xc000, RZ ;  /* 0x0000c00004457810 */ /* 0x040fe40007fbe0ff */
[C---:B------:R-:W-:Y:S02]  /*bcd0*/  IADD3 R61, P4, R4.reuse, 0xd000, RZ ;  /* 0x0000d000043d7810 */ /* 0x040fe40007f9e0ff */
[----:B------:R-:W-:Y:S02]  /*bce0*/  IADD3 R49, P3, R4, 0xe000, RZ ;  /* 0x0000e00004317810 */ /* 0x000fe40007f7e0ff */
[----:B------:R-:W-:Y:S01]  /*bcf0*/  LOP3.LUT R52, R52, R53, RZ, 0x3c, !PT ;  /* 0x0000003534347212 */ /* 0x000fe200078e3cff */
[----:B------:R-:W-:Y:S01]  /*bd00*/  IMAD.X R53, RZ, RZ, R5, P1 ;  /* 0x000000ffff357224 */ /* 0x000fe200008e0605 */
[----:B------:R-:W-:-:S02]  /*bd10*/  IADD3 R9, P2, R4, 0xf000, RZ ;  /* 0x0000f00004097810 */ /* 0x000fc40007f5e0ff */
[----:B------:R-:W-:Y:S02]  /*bd20*/  ISETP.GE.OR P1, PT, R15, UR10, P0 ;  /* 0x0000000a0f007c0c */ /* 0x000fe40008726670 */
[----:B------:R-:W-:Y:S02]  /*bd30*/  LOP3.LUT R24, R25, 0x380, RZ, 0xc0, !PT ;  /* 0x0000038019187812 */ /* 0x000fe400078ec0ff */
[----:B------:R-:W-:Y:S02]  /*bd40*/  LOP3.LUT R68, R69, 0x380, RZ, 0xc0, !PT ;  /* 0x0000038045447812 */ /* 0x000fe400078ec0ff */
[----:B------:R-:W-:Y:S02]  /*bd50*/  LOP3.LUT R60, R61, 0x380, RZ, 0xc0, !PT ;  /* 0x000003803d3c7812 */ /* 0x000fe400078ec0ff */
[----:B------:R-:W-:Y:S02]  /*bd60*/  LOP3.LUT R48, R49, 0x380, RZ, 0xc0, !PT ;  /* 0x0000038031307812 */ /* 0x000fe400078ec0ff */
[----:B------:R-:W-:-:S02]  /*bd70*/  ISETP.GE.OR P0, PT, R0, UR10, P0 ;  /* 0x0000000a00007c0c */ /* 0x000fc40008706670 */
[----:B------:R-:W-:Y:S01]  /*bd80*/  LOP3.LUT R0, R9, 0x380, RZ, 0xc0, !PT ;  /* 0x0000038009007812 */ /* 0x000fe200078ec0ff */
[----:B------:R-:W-:Y:S01]  /*bd90*/  @!P1 STG.E desc[UR18][R26.64], R3 ;  /* 0x000000031a009986 */ /* 0x000fe2000c101912 */
[----:B------:R-:W-:Y:S02]  /*bda0*/  LOP3.LUT R15, R4, 0x380, RZ, 0xc0, !PT ;  /* 0x00000380040f7812 */ /* 0x000fe400078ec0ff */
[----:B------:R-:W-:Y:S02]  /*bdb0*/  SHF.R.U64 R24, R24, 0x3, RZ ;  /* 0x0000000318187819 */ /* 0x000fe400000012ff */
[----:B------:R-:W-:Y:S02]  /*bdc0*/  SHF.R.U64 R68, R68, 0x3, RZ ;  /* 0x0000000344447819 */ /* 0x000fe400000012ff */
[----:B------:R-:W-:Y:S02]  /*bdd0*/  SHF.R.U64 R60, R60, 0x3, RZ ;  /* 0x000000033c3c7819 */ /* 0x000fe400000012ff */
[----:B------:R-:W-:Y:S01]  /*bde0*/  SHF.R.U64 R48, R48, 0x3, RZ ;  /* 0x0000000330307819 */ /* 0x000fe200000012ff */
[----:B------:R0:W-:Y:S01]  /*bdf0*/  @!P0 STG.E desc[UR18][R26.64+0x20], R2 ;  /* 0x000020021a008986 */ /* 0x0001e2000c101912 */
[----:B------:R-:W-:-:S02]  /*be00*/  SHF.R.U64 R0, R0, 0x3, RZ ;  /* 0x0000000300007819 */ /* 0x000fc400000012ff */
[----:B------:R-:W-:Y:S01]  /*be10*/  SHF.R.U64 R15, R15, 0x3, RZ ;  /* 0x000000030f0f7819 */ /* 0x000fe200000012ff */
[----:B------:R-:W5:Y:S01]  /*be20*/  LD.E.128 R16, desc[UR18][R16.64] ;  /* 0x0000001210107980 */ /* 0x000f62000c101d00 */
        /* <DEDUP_REMOVED lines=13> */
[----:B------:R-:W-:-:S03]  /*bf00*/  UIMAD UR6, UR9, UR12, URZ ;  /* 0x0000000c090672a4 */ /* 0x000fc6000f8e023f */
[----:B------:R1:W5:Y:S01]  /*bf10*/  LD.E.128 R44, desc[UR18][R4.64] ;  /* 0x00000012042c7980 */ /* 0x000362000c101d00 */
[----:B------:R-:W-:-:S03]  /*bf20*/  SHF.R.S32.HI R201, RZ, 0x1f, R200 ;  /* 0x0000001fffc97819 */ /* 0x000fc600000114c8 */
        /* <DEDUP_REMOVED lines=12> */
[----:B------:R-:W-:Y:S01]  /*bff0*/  IMAD.U32 R3, RZ, RZ, UR12 ;  /* 0x0000000cff037e24 */ /* 0x000fe2000f8e00ff */
[----:B------:R-:W-:Y:S01]  /*c000*/  UIMAD UR10, UR15, -0x80, UR10 ;  /* 0xffffff800f0a78a4 */ /* 0x000fe2000f8e020a */
        /* <DEDUP_REMOVED lines=8> */
[----:B------:R-:W-:Y:S02]  /*c090*/  ULDC.64 UR8, c[0x0][0xbe0] ;  /* 0x0002f80000087ab9 */ /* 0x000fe40000000a00 */
[----:B------:R-:W-:Y:S02]  /*c0a0*/  UIMAD UR4, UR14, UR8, URZ ;  /* 0x000000080e0472a4 */ /* 0x000fe4000f8e023f */
[----:B-1----:R-:W-:Y:S01]  /*c0b0*/  IMAD.U32 R5, RZ, RZ, UR8 ;  /* 0x00000008ff057e24 */ /* 0x002fe2000f8e00ff */
[C---:B------:R-:W-:Y:S01]  /*c0c0*/  ISETP.GE.AND P3, PT, R202.reuse, UR10, PT ;  /* 0x0000000aca007c0c */ /* 0x040fe2000bf66270 */
[----:B------:R-:W-:Y:S01]  /*c0d0*/  VIADD R3, R3, UR6 ;  /* 0x0000000603037c36 */ /* 0x000fe20008000000 */
[----:B------:R-:W-:Y:S01]  /*c0e0*/  UIMAD UR4, UR16, UR9, UR4 ;  /* 0x00000009100472a4 */ /* 0x000fe2000f8e0204 */
[----:B------:R-:W-:Y:S01]  /*c0f0*/  VIADD R0, R202, 0x20 ;  /* 0x00000020ca007836 */ /* 0x000fe20000000000 */
[----:B------:R-:W-:Y:S01]  /*c100*/  ULDC.64 UR6, c[0x0][0xbe8] ;  /* 0x0002fa0000067ab9 */ /* 0x000fe20000000a00 */
[----:B------:R-:W-:-:S04]  /*c110*/  IMAD.WIDE.U32 R2, R5, UR16, R2 ;  /* 0x0000001005027c25 */ /* 0x000fc8000f8e0002 */
[----:B------:R-:W-:Y:S01]  /*c120*/  VIADD R151, R151, 0x32420 ;  /* 0x0003242097977836 */ /* 0x000fe20000000000 */
[----:B------:R-:W-:Y:S01]  /*c130*/  ISETP.GE.AND P0, PT, R0, UR10, PT ;  /* 0x0000000a00007c0c */ /* 0x000fe2000bf06270 */
[----:B------:R-:W-:Y:S02]  /*c140*/  VIADD R5, R202, 0x60 ;  /* 0x00000060ca057836 */ /* 0x000fe40000000000 */
[----:B------:R-:W-:Y:S01]  /*c150*/  IMAD R0, R208, UR6, RZ ;  /* 0x00000006d0007c24 */ /* 0x000fe2000f8e02ff */
[----:B------:R-:W-:Y:S01]  /*c160*/  PRMT R151, RZ, 0x654, R151 ;  /* 0x00000654ff977816 */ /* 0x000fe20000000097 */
[----:B------:R-:W-:Y:S01]  /*c170*/  VIADD R3, R3, UR4 ;  /* 0x0000000403037c36 */ /* 0x000fe20008000000 */
[----:B------:R-:W-:Y:S01]  /*c180*/  ISETP.GE.AND P2, PT, R5, UR10, PT ;  /* 0x0000000a05007c0c */ /* 0x000fe2000bf46270 */
[----:B------:R-:W-:Y:S01]  /*c190*/  VIADD R4, R202, 0x40 ;  /* 0x00000040ca047836 */ /* 0x000fe20000000000 */
[----:B------:R-:W-:Y:S01]  /*c1a0*/  SHF.R.S32.HI R203, RZ, 0x1f, R202 ;  /* 0x0000001fffcb7819 */ /* 0x000fe200000114ca */
[C---:B------:R-:W-:Y:S01]  /*c1b0*/  IMAD R75, R73.reuse, UR7, R0 ;  /* 0x00000007494b7c24 */ /* 0x040fe2000f8e0200 */
[----:B0-----:R0:W-:Y:S01]  /*c1c0*/  SYNCS.ARRIVE.TRANS64.RED.A1T0 RZ, [R151+URZ], RZ ;  /* 0x000000ff97ff79a7 */ /* 0x0011e2000810043f */
[----:B------:R-:W-:Y:S01]  /*c1d0*/  IMAD.U32 R5, RZ, RZ, UR15 ;  /* 0x0000000fff057e24 */ /* 0x000fe2000f8e00ff */
[----:B------:R-:W-:Y:S01]  /*c1e0*/  BSSY B1, `(.L_x_11386) ;  /* 0x000001d000017945 */ /* 0x000fe20003800000 */
[----:B------:R-:W-:Y:S01]  /*c1f0*/  IMAD.WIDE.U32 R72, R73, UR6, R2 ;  /* 0x0000000649487c25 */ /* 0x000fe2000f8e0002 */
[----:B------:R-:W-:-:S03]  /*c200*/  ISETP.GE.AND P1, PT, R4, UR10, PT ;  /* 0x0000000a04007c0c */ /* 0x000fc6000bf26270 */
[----:B------:R-:W-:-:S04]  /*c210*/  IMAD.WIDE R4, R5, 0x80, R202 ;  /* 0x0000008005047825 */ /* 0x000fc800078e02ca */
[----:B------:R-:W-:Y:S01]  /*c220*/  IMAD.IADD R77, R73, 0x1, R75 ;  /* 0x00000001494d7824 */ /* 0x000fe200078e024b */
[----:B0-----:R-:W-:Y:S06]  /*c230*/  @P3 BRA `(.L_x_11387) ;  /* 0x00000000005c3947 */ /* 0x001fec0003800000 */
[----:B------:R-:W-:Y:S01]  /*c240*/  ULDC.64 UR6, c[0x0][0xbd8] ;  /* 0x0002f60000067ab9 */ /* 0x000fe20000000a00 */
[----:B------:R-:W-:Y:S01]  /*c250*/  MOV R2, R72 ;  /* 0x0000004800027202 */ /* 0x000fe20000000f00 */
[----:B------:R-:W-:Y:S01]  /*c260*/  IMAD R75, R5, UR6, RZ ;  /* 0x00000006054b7c24 */ /* 0x000fe2000f8e02ff */
[----:B------:R-:W-:Y:S01]  /*c270*/  ULDC UR4, c[0x0][0xb8c] ;  /* 0x0002e30000047ab9 */ /* 0x000fe20000000800 */
[----:B------:R-:W-:Y:S01]  /*c280*/  IMAD.MOV.U32 R3, RZ, RZ, R77 ;  /* 0x000000ffff037224 */ /* 0x000fe200078e004d */
[C---:B------:R-:W-:Y:S01]  /*c290*/  ISETP.GE.AND P4, PT, R200.reuse, UR4, PT ;  /* 0x00000004c8007c0c */ /* 0x040fe2000bf86270 */
[----:B------:R-:W-:Y:S01]  /*c2a0*/  VIADD R0, R200, 0x40 ;  /* 0x00000040c8007836 */ /* 0x000fe20000000000 */
[----:B------:R-:W-:Y:S01]  /*c2b0*/  ULDC.64 UR8, c[0x0][0x208] ;  /* 0x0000820000087ab9 */ /* 0x000fe20000000a00 */
        /* <DEDUP_REMOVED lines=15> */
.L_x_11387:
[----:B------:R-:W-:Y:S05]  /*c3b0*/  BSYNC B1 ;  /* 0x0000000000017941 */ /* 0x000fea0003800000 */
.L_x_11386:
        /* <DEDUP_REMOVED lines=13> */
[----:B------:R-:W-:Y:S01]  /*c490*/  IMAD R0, R0, UR6, RZ ;  /* 0x0000000600007c24 */ /* 0x000fe2000f8e02ff */
[----:B------:R-:W-:Y:S01]  /*c4a0*/  ULDC.64 UR8, c[0x0][0x208] ;  /* 0x0000820000087ab9 */ /* 0x000fe20000000a00 */
[----:B------:R-:W-:-:S02]  /*c4b0*/  VIADD R6, R200, 0xc0 ;  /* 0x000000c0c8067836 */ /* 0x000fc40000000000 */
        /* <DEDUP_REMOVED lines=11> */
.L_x_11389:
[----:B------:R-:W-:Y:S05]  /*c570*/  BSYNC B1 ;  /* 0x0000000000017941 */ /* 0x000fea0003800000 */
.L_x_11388:
[----:B------:R-:W-:Y:S04]  /*c580*/  BSSY B1, `(.L_x_11390) ;  /* 0x000001b000017945 */ /* 0x000fe80003800000 */
[----:B------:R-:W-:Y:S05]  /*c590*/  @P1 BRA `(.L_x_11391) ;  /* 0x0000000000641947 */ /* 0x000fea0003800000 */
[----:B-1---5:R-:W-:Y:S01]  /*c5a0*/  IADD3 R17, P0, R4, 0x40, RZ ;  /* 0x0000004004117810 */ /* 0x022fe20007f1e0ff */
        /* <DEDUP_REMOVED lines=24> */
.L_x_11391:
[----:B------:R-:W-:Y:S05]  /*c730*/  BSYNC B1 ;  /* 0x0000000000017941 */ /* 0x000fea0003800000 */
.L_x_11390:
[----:B------:R-:W-:Y:S05]  /*c740*/  @P2 BRA `(.L_x_11392) ;  /* 0x0000000c00942947 */ /* 0x000fea0003800000 */
[----:B--2--5:R-:W-:Y:S01]  /*c750*/  IADD3 R13, P0, R4, 0x60, RZ ;  /* 0x00000060040d7810 */ /* 0x024fe20007f1e0ff */
[----:B------:R-:W-:Y:S01]  /*c760*/  VIADD R0, R200, 0x40 ;  /* 0x00000040c8007836 */ /* 0x000fe20000000000 */
[----:B------:R-:W-:Y:S01]  /*c770*/  ULDC.64 UR6, c[0x0][0xbd8] ;  /* 0x0002f60000067ab9 */ /* 0x000fe20000000a00 */
[----:B------:R-:W-:Y:S01]  /*c780*/  IMAD.MOV.U32 R2, RZ, RZ, R72 ;  /* 0x000000ffff027224 */ /* 0x000fe200078e0048 */
[----:B------:R-:W-:Y:S01]  /*c790*/  ULDC UR4, c[0x0][0xb8c] ;  /* 0x0002e30000047ab9 */ /* 0x000fe20000000800 */
[----:B------:R-:W-:Y:S01]  /*c7a0*/  IMAD.X R4, RZ, RZ, R5, P0 ;  /* 0x000000ffff047224 */ /* 0x000fe200000e0605 */
        /* <DEDUP_REMOVED lines=19> */
[----:B------:R-:W-:Y:S02]  /*c8e0*/  ULDC.64 UR6, c[0x0][0x208] ;  /* 0x0000820000067ab9 */ /* 0x000fe40000000a00 */
[----:B------:R3:W-:Y:S01]  /*c8f0*/  STG.E.128 desc[UR6][R4.64+0x180], R32 ;  /* 0x0001802004007986 */ /* 0x0007e2000c101d06 */
[----:B------:R-:W-:Y:S05]  /*c900*/  BRA `(.L_x_11392) ;  /* 0x0000000c00247947 */ /* 0x000fea0003800000 */
.L_x_11384:
[----:B------:R-:W1:Y:S01]  /*c910*/  LDC.64 R4, c[0x0][0xcd8] ;  /* 0x00033600ff047b82 */ /* 0x000e620000000a00 */
[----:B------:R-:W-:Y:S01]  /*c920*/  ULDC.64 UR6, c[0x0][0xce0] ;  /* 0x0003380000067ab9 */ /* 0x000fe20000000a00 */
[C---:B------:R-:W-:Y:S01]  /*c930*/  IMAD.SHL.U32 R3, R207.reuse, 0x4, RZ ;  /* 0x00000004cf037824 */ /* 0x040fe200078e00ff */
[----:B------:R-:W-:Y:S01]  /*c940*/  ISETP.NE.U32.AND P0, PT, RZ, UR6, PT ;  /* 0x00000006ff007c0c */ /* 0x000fe2000bf05070 */
[----:B------:R-:W-:Y:S01]  /*c950*/  ULDC.64 UR8, c[0x0][0x208] ;  /* 0x0000820000087ab9 */ /* 0x000fe20000000a00 */
[----:B------:R-:W-:Y:S02]  /*c960*/  SHF.L.U64.HI R0, R207, 0x2, R208 ;  /* 0x00000002cf007819 */ /* 0x000fe400000102d0 */
[----:B------:R-:W-:-:S13]  /*c970*/  ISETP.NE.AND.EX P1, PT, RZ, UR7, PT, P0 ;  /* 0x00000007ff007c0c */ /* 0x000fda000bf25300 */
[C---:B------:R-:W-:Y:S02]  /*c980*/  @P1 IADD3 R2, P3, R3.reuse, UR6, RZ ;  /* 0x0000000603021c10 */ /* 0x040fe4000ff7e0ff */
[----:B-1----:R-:W-:Y:S02]  /*c990*/  ISETP.NE.U32.AND P0, PT, R4, RZ, PT ;  /* 0x000000ff0400720c */ /* 0x002fe40003f05070 */
[----:B------:R-:W-:Y:S02]  /*c9a0*/  IADD3 R4, P2, R3, R4, RZ ;  /* 0x0000000403047210 */ /* 0x000fe40007f5e0ff */
[C---:B------:R-:W-:Y:S02]  /*c9b0*/  @P1 IADD3.X R3, R0.reuse, UR7, RZ, P3, !PT ;  /* 0x0000000700031c10 */ /* 0x040fe40009ffe4ff */
[----:B------:R-:W-:Y:S01]  /*c9c0*/  ISETP.NE.AND.EX P0, PT, R5, RZ, PT, P0 ;  /* 0x000000ff0500720c */ /* 0x000fe20003f05300 */
[----:B------:R-:W-:Y:S02]  /*c9d0*/  IMAD.MOV.U32 R9, RZ, RZ, RZ ;  /* 0x000000ffff097224 */ /* 0x000fe400078e00ff */
[----:B------:R-:W2:Y:S01]  /*c9e0*/  @P1 LDG.E R2, desc[UR8][R2.64] ;  /* 0x0000000802021981 */ /* 0x000ea2000c1e1900 */
[----:B------:R-:W-:Y:S01]  /*c9f0*/  IMAD.X R5, R0, 0x1, R5, P2 ;  /* 0x0000000100057824 */ /* 0x000fe200010e0605 */
[----:B------:R-:W-:Y:S01]  /*ca00*/  ULDC UR4, c[0x0][0xb88] ;  /* 0x0002e20000047ab9 */ /* 0x000fe20000000800 */
[----:B------:R-:W-:-:S07]  /*ca10*/  ISETP.GT.AND P2, PT, R233, 0x7f, PT ;  /* 0x0000007fe900780c */ /* 0x000fce0003f44270 */
[----:B------:R1:W5:Y:S01]  /*ca20*/  @P0 LDG.E R9, desc[UR8][R4.64] ;  /* 0x0000000804090981 */ /* 0x000362000c1e1900 */
[----:B--2---:R-:W-:Y:S01]  /*ca30*/  @P1 R2UR UR4, R2 ;  /* 0x00000000020412ca */ /* 0x004fe200000e0000 */
[----:B-1----:R-:W-:-:S14]  /*ca40*/  @P1 BRA `(.L_x_11393) ;  /* 0x00000000001c1947 */ /* 0x002fdc0003800000 */
[----:B------:R-:W-:Y:S05]  /*ca50*/  @!P0 BRA `(.L_x_11393) ;  /* 0x0000000000188947 */ /* 0x000fea0003800000 */
[----:B------:R-:W-:Y:S02]  /*ca60*/  ULDC.64 UR6, c[0x0][0x208] ;  /* 0x0000820000067ab9 */ /* 0x000fe40000000a00 */
[----:B------:R-:W2:Y:S04]  /*ca70*/  LDG.E R2, desc[UR6][R4.64] ;  /* 0x0000000604027981 */ /* 0x000ea8000c1e1900 */
[----:B------:R-:W3:Y:S01]  /*ca80*/  LDG.E R0, desc[UR6][R4.64+0x4] ;  /* 0x0000040604007981 */ /* 0x000ee2000c1e1900 */
[----:B--2---:R-:W-:Y:S02]  /*ca90*/  R2UR UR6, R2 ;  /* 0x00000000020672ca */ /* 0x004fe400000e0000 */
[----:B---3--:R-:W-:-:S13]  /*caa0*/  R2UR UR4, R0 ;  /* 0x00000000000472ca */ /* 0x008fda00000e0000 */
[----:B------:R-:W-:-:S12]  /*cab0*/  UIADD3 UR4, -UR6, UR4, URZ ;  /* 0x0000000406047290 */ /* 0x000fd8000fffe13f */
.L_x_11393:
[----:B------:R-:W-:Y:S01]  /*cac0*/  R2UR UR6, R209 ;  /* 0x00000000d10672ca */ /* 0x000fe200000e0000 */
[----:B------:R-:W-:Y:S01]  /*cad0*/  BSSY B1, `(.L_x_11394) ;  /* 0x0000022000017945 */ /* 0x000fe20003800000 */
[----:B------:R-:W-:Y:S02]  /*cae0*/  SHF.R.S32.HI R201, RZ, 0x1f, R200 ;  /* 0x0000001fffc97819 */ /* 0x000fe400000114c8 */
[----:B------:R-:W-:Y:S02]  /*caf0*/  SEL R207, R207, RZ, !P0 ;  /* 0x000000ffcfcf7207 */ /* 0x000fe40004000000 */
[----:B------:R-:W-:Y:S02]  /*cb00*/  SEL R208, R208, RZ, !P0 ;  /* 0x000000ffd0d07207 */ /* 0x000fe40004000000 */
[----:B-----5:R-:W-:-:S05]  /*cb10*/  SHF.R.S32.HI R6, RZ, 0x1f, R9 ;  /* 0x0000001fff067819 */ /* 0x020fca0000011409 */
[----:B------:R-:W-:Y:S01]  /*cb20*/  USHF.R.S32.HI UR7, URZ, 0x1f, UR6 ;  /* 0x0000001f3f077899 */ /* 0x000fe20008011406 */
[----:B------:R-:W-:Y:S11]  /*cb30*/  @P2 BRA `(.L_x_11395) ;  /* 0x00000000006c2947 */ /* 0x000ff60003800000 */
[----:B------:R-:W1:Y:S01]  /*cb40*/  S2R R2, SR_TID.X ;  /* 0x0000000000027919 */ /* 0x000e620000002100 */
[----:B------:R-:W-:-:S13]  /*cb50*/  R2UR UR6, R218 ;  /* 0x00000000da0672ca */ /* 0x000fda00000e0000 */
[----:B------:R-:W-:-:S04]  /*cb60*/  IMAD.U32 R0, RZ, RZ, UR6 ;  /* 0x00000006ff007e24 */ /* 0x000fc8000f8e00ff */
[----:B-1----:R-:W-:-:S04]  /*cb70*/  IMAD R0, R0, 0x80, R2 ;  /* 0x0000008000007824 */ /* 0x002fc800078e0202 */
[----:B------:R-:W-:-:S05]  /*cb80*/  VIADD R0, R0, 0xffffff80 ;  /* 0xffffff8000007836 */ /* 0x000fca0000000000 */
[----:B------:R-:W-:-:S13]  /*cb90*/  ISETP.GE.AND P0, PT, R0, UR4, PT ;  /* 0x0000000400007c0c */ /* 0x000fda000bf06270 */
[----:B------:R-:W-:Y:S05]  /*cba0*/  @P0 BRA `(.L_x_11395) ;  /* 0x0000000000500947 */ /* 0x000fea0003800000 */
[----:B------:R-:W-:Y:S01]  /*cbb0*/  R2UR UR10, R209 ;  /* 0x00000000d10a72ca */ /* 0x000fe200000e0000 */
[----:B------:R-:W-:Y:S01]  /*cbc0*/  ULDC.64 UR8, c[0x0][0xc70] ;  /* 0x00031c0000087ab9 */ /* 0x000fe20000000a00 */
[C---:B------:R-:W-:Y:S01]  /*cbd0*/  IADD3 R2, P0, R0.reuse, R9, RZ ;  /* 0x0000000900027210 */ /* 0x040fe20007f1e0ff */
[----:B------:R-:W-:Y:S02]  /*cbe0*/  UIMAD UR6, UR7, UR8, URZ ;  /* 0x00000008070672a4 */ /* 0x000fe4000f8e023f */
[----:B------:R-:W-:Y:S01]  /*cbf0*/  IMAD.U32 R5, RZ, RZ, UR8 ;  /* 0x00000008ff057e24 */ /* 0x000fe2000f8e00ff */
[----:B------:R-:W-:-:S07]  /*cc00*/  LEA.HI.X.SX32 R3, R0, R6, 0x1, P0 ;  /* 0x0000000600037211 */ /* 0x000fce00000f0eff */
[----:B------:R-:W-:Y:S02]  /*cc10*/  UIMAD UR6, UR10, UR9, UR6 ;  /* 0x000000090a0672a4 */ /* 0x000fe4000f8e0206 */
[----:B------:R-:W-:Y:S01]  /*cc20*/  IMAD.WIDE.U32 R2, R5, UR10, R2 ;  /* 0x0000000a05027c25 */ /* 0x000fe2000f8e0002 */
[----:B------:R-:W-:Y:S01]  /*cc30*/  ULDC.64 UR8, c[0x0][0xc78] ;  /* 0x00031e0000087ab9 */ /* 0x000fe20000000a00 */
[----:B------:R-:W-:Y:S02]  /*cc40*/  ULDC.64 UR10, c[0x0][0x208] ;  /* 0x00008200000a7ab9 */ /* 0x000fe40000000a00 */
[----:B------:R-:W-:Y:S02]  /*cc50*/  IMAD R0, R208, UR8, RZ ;  /* 0x00000008d0007c24 */ /* 0x000fe4000f8e02ff */
[----:B------:R-:W-:Y:S02]  /*cc60*/  VIADD R3, R3, UR6 ;  /* 0x0000000603037c36 */ /* 0x000fe40008000000 */
[----:B------:R-:W-:-:S02]  /*cc70*/  IMAD R5, R207, UR9, R0 ;  /* 0x00000009cf057c24 */ /* 0x000fc4000f8e0200 */
[----:B------:R-:W-:Y:S01]  /*cc80*/  IMAD.WIDE.U32 R2, R207, UR8, R2 ;  /* 0x00000008cf027c25 */ /* 0x000fe2000f8e0002 */
[----:B------:R-:W-:-:S03]  /*cc90*/  ULDC.64 UR8, c[0x0][0xc40] ;  /* 0x0003100000087ab9 */ /* 0x000fc60000000a00 */
[----:B------:R-:W-:Y:S01]  /*cca0*/  IMAD.IADD R3, R3, 0x1, R5 ;  /* 0x0000000103037824 */ /* 0x000fe200078e0205 */
[----:B------:R-:W-:-:S04]  /*ccb0*/  LEA R4, P0, R2, UR8, 0x2 ;  /* 0x0000000802047c11 */ /* 0x000fc8000f8010ff */
[----:B------:R-:W-:Y:S01]  /*ccc0*/  LEA.HI.X R5, R2, UR9, R3, 0x2, P0 ;  /* 0x0000000902057c11 */ /* 0x000fe200080f1403 */
[----:B------:R-:W-:-:S05]  /*ccd0*/  IMAD.MOV.U32 R3, RZ, RZ, -0x800000 ;  /* 0xff800000ff037424 */ /* 0x000fca00078e00ff */
[----:B------:R1:W-:Y:S03]  /*cce0*/  STG.E desc[UR10][R4.64], R3 ;  /* 0x0000000304007986 */ /* 0x0003e6000c10190a */
.L_x_11395:
[----:B------:R-:W-:Y:S05]  /*ccf0*/  BSYNC B1 ;  /* 0x0000000000017941 */ /* 0x000fea0003800000 */
.L_x_11394:
[----:B------:R-:W-:Y:S01]  /*cd00*/  R2UR UR10, R218 ;  /* 0x00000000da0a72ca */ /* 0x000fe200000e0000 */
[----:B------:R-:W-:Y:S01]  /*cd10*/  ULDC.64 UR8, c[0x0][0xba0] ;  /* 0x0002e80000087ab9 */ /* 0x000fe20000000a00 */
[----:B------:R-:W-:Y:S01]  /*cd20*/  R2UR UR11, R209 ;  /* 0x00000000d10b72ca */ /* 0x000fe200000e0000 */
[----:B------:R-:W-:Y:S01]  /*cd30*/  IMAD R0, R6, UR8, RZ ;  /* 0x0000000806007c24 */ /* 0x000fe2000f8e02ff */
[----:B------:R-:W-:Y:S01]  /*cd40*/  BSSY B1, `(.L_x_11396) ;  /* 0x0000032000017945 */ /* 0x000fe20003800000 */
[----:B-1----:R-:W-:-:S04]  /*cd50*/  IMAD.WIDE.U32 R2, R9, UR8, R200 ;  /* 0x0000000809027c25 */ /* 0x002fc8000f8e00c8 */
[----:B------:R-:W-:Y:S01]  /*cd60*/  IMAD R9, R9, UR9, R0 ;  /* 0x0000000909097c24 */ /* 0x000fe2000f8e0200 */
[----:B------:R-:W-:Y:S01]  /*cd70*/  ULDC.64 UR8, c[0x0][0xbe0] ;  /* 0x0002f80000087ab9 */ /* 0x000fe20000000a00 */
[C---:B------:R-:W-:Y:S01]  /*cd80*/  VIADD R0, R202.reuse, 0x20 ;  /* 0x00000020ca007836 */ /* 0x040fe20000000000 */
[----:B------:R-:W-:Y:S02]  /*cd90*/  UIMAD UR6, UR7, UR8, URZ ;  /* 0x00000008070672a4 */ /* 0x000fe4000f8e023f */
[----:B------:R-:W-:Y:S01]  /*cda0*/  IMAD.U32 R5, RZ, RZ, UR8 ;  /* 0x00000008ff057e24 */ /* 0x000fe2000f8e00ff */
[----:B------:R-:W-:Y:S01]  /*cdb0*/  UIMAD UR4, UR10, -0x80, UR4 ;  /* 0xffffff800a0478a4 */ /* 0x000fe2000f8e0204 */
[----:B------:R-:W-:Y:S01]  /*cdc0*/  IADD3 R3, R3, R9, RZ ;  /* 0x0000000903037210 */ /* 0x000fe20007ffe0ff */
[----:B------:R-:W-:Y:S01]  /*cdd0*/  UIMAD UR6, UR11, UR9, UR6 ;  /* 0x000000090b0672a4 */ /* 0x000fe2000f8e0206 */
[C---:B------:R-:W-:Y:S01]  /*cde0*/  VIADD R4, R202.reuse, 0x40 ;  /* 0x00000040ca047836 */ /* 0x040fe20000000000 */
[----:B------:R-:W-:Y:S01]  /*cdf0*/  SHF.R.S32.HI R9, RZ, 0x1f, R202 ;  /* 0x0000001fff097819 */ /* 0x000fe200000114ca */
[----:B------:R-:W-:Y:S01]  /*ce00*/  IMAD.U32 R13, RZ, RZ, UR10 ;  /* 0x0000000aff0d7e24 */ /* 0x000fe2000f8e00ff */
[----:B------:R-:W-:Y:S01]  /*ce10*/  ISETP.GE.AND P2, PT, R202, UR4, PT ;  /* 0x00000004ca007c0c */ /* 0x000fe2000bf46270 */
[----:B------:R-:W-:Y:S01]  /*ce20*/  IMAD.WIDE.U32 R2, R5, UR11, R2 ;  /* 0x0000000b05027c25 */ /* 0x000fe2000f8e0002 */
[----:B------:R-:W-:-:S02]  /*ce30*/  ISETP.GE.AND P1, PT, R0, UR4, PT ;  /* 0x0000000400007c0c */ /* 0x000fc4000bf26270 */
[----:B------:R-:W-:Y:S01]  /*ce40*/  ISETP.GE.AND P0, PT, R4, UR4, PT ;  /* 0x0000000404007c0c */ /* 0x000fe2000bf06270 */
[----:B------:R-:W-:Y:S01]  /*ce50*/  VIADD R3, R3, UR6 ;  /* 0x0000000603037c36 */ /* 0x000fe20008000000 */
[----:B------:R-:W-:Y:S01]  /*ce60*/  ULDC.64 UR6, c[0x0][0xbe8] ;  /* 0x0002fa0000067ab9 */ /* 0x000fe20000000a00 */
[----:B------:R-:W-:Y:S02]  /*ce70*/  IMAD.MOV.U32 R8, RZ, RZ, R202 ;  /* 0x000000ffff087224 */ /* 0x000fe400078e00ca */
        /* <DEDUP_REMOVED lines=15> */
[----:B------:R-:W-:Y:S01]  /*cf70*/  VIADD R0, R200, 0xc0 ;  /* 0x000000c0c8007836 */ /* 0x000fe20000000000 */
[----:B------:R-:W-:Y:S01]  /*cf80*/  MOV R2, R4 ;  /* 0x0000000400027202 */ /* 0x000fe20000000f00 */
[----:B------:R-:W-:Y:S01]  /*cf90*/  IMAD R11, R8, UR9, R11 ;  /* 0x00000009080b7c24 */ /* 0x000fe2000f8e020b */
[----:B------:R-:W-:Y:S01]  /*cfa0*/  ISETP.GE.AND P3, PT, R200, UR6, PT ;  /* 0x00000006c8007c0c */ /* 0x000fe2000bf66270 */
[----:B------:R-:W-:Y:S01]  /*cfb0*/  ULDC.64 UR10, c[0x0][0x208] ;  /* 0x00008200000a7ab9 */ /* 0x000fe20000000a00 */
        /* <DEDUP_REMOVED lines=10> */
.L_x_11397:
[----:B------:R-:W-:Y:S05]  /*d060*/  BSYNC B1 ;  /* 0x0000000000017941 */ /* 0x000fea0003800000 */
.L_x_11396:
[----:B------:R-:W-:Y:S01]  /*d070*/  BSSY B1, `(.L_x_11398) ;  /* 0x000001c000017945 */ /* 0x000fe20003800000 */
[----:B------:R-:W-:-:S03]  /*d080*/  ISETP.GE.AND P2, PT, R6, UR4, PT ;  /* 0x0000000406007c0c */ /* 0x000fc6000bf46270 */
[----:B------:R-:W-:Y:S10]  /*d090*/  @P1 BRA `(.L_x_11399) ;  /* 0x0000000000641947 */ /* 0x000ff40003800000 */
[----:B-1----:R-:W-:Y:S01]  /*d0a0*/  IADD3 R11, P1, R8, 0x20, RZ ;  /* 0x00000020080b7810 */ /* 0x002fe20007f3e0ff */
        /* <DEDUP_REMOVED lines=24> */
.L_x_11399:
[----:B------:R-:W-:Y:S05]  /*d230*/  BSYNC B1 ;  /* 0x0000000000017941 */ /* 0x000fea0003800000 */
.L_x_11398:
[----:B------:R-:W-:Y:S04]  /*d240*/  BSSY B1, `(.L_x_11400) ;  /* 0x000001b000017945 */ /* 0x000fe80003800000 */
[----:B------:R-:W-:Y:S05]  /*d250*/  @P0 BRA `(.L_x_11401) ;  /* 0x0000000000640947 */ /* 0x000fea0003800000 */
[----:B-12---:R-:W-:Y:S01]  /*d260*/  IADD3 R11, P0, R8, 0x40, RZ ;  /* 0x00000040080b7810 */ /* 0x006fe20007f1e0ff */
        /* <DEDUP_REMOVED lines=24> */
.L_x_11401:
[----:B------:R-:W-:Y:S05]  /*d3f0*/  BSYNC B1 ;  /* 0x0000000000017941 */ /* 0x000fea0003800000 */
.L_x_11400:
        /* <DEDUP_REMOVED lines=10> */
[----:B------:R-:W-:Y:S01]  /*d4a0*/  ULDC.64 UR8, c[0x0][0x208] ;  /* 0x0000820000087ab9 */ /* 0x000fe20000000a00 */
        /* <DEDUP_REMOVED lines=15> */
.L_x_11392:
[----:B------:R-:W-:Y:S05]  /*d5a0*/  BSYNC B0 ;  /* 0x0000000000007941 */ /* 0x000fea0003800000 */
.L_x_11383:
[----:B------:R-:W-:Y:S02]  /*d5b0*/  ULDC UR4, c[0x0][0xd14] ;  /* 0x0003450000047ab9 */ /* 0x000fe40000000800 */
[----:B------:R-:W-:-:S13]  /*d5c0*/  ISETP.GE.AND P0, PT, R7, UR4, PT ;  /* 0x0000000407007c0c */ /* 0x000fda000bf06270 */
[----:B------:R-:W-:Y:S05]  /*d5d0*/  @!P0 BRA `(.L_x_11402) ;  /* 0xffffff3800188947 */ /* 0x000fea000383ffff */
[----:B------:R-:W-:Y:S05]  /*d5e0*/  EXIT ;  /* 0x000000000000794d */ /* 0x000fea0003800000 */
.L_x_11346:
        /* <DEDUP_REMOVED lines=62> */
.L_x_11407:
        /* <DEDUP_REMOVED lines=16> */
.L_x_11406:
[----:B------:R-:W-:Y:S05]  /*dad0*/  BSYNC B0 ;  /* 0x0000000000007941 */ /* 0x000fea0003800000 */
.L_x_11405:
        /* <DEDUP_REMOVED lines=25> */
.L_x_11403:
        /* <DEDUP_REMOVED lines=21> */
.L_x_11408:
        /* <DEDUP_REMOVED lines=56> */
.L_x_11404:
[----:B------:R-:W-:Y:S02]  /*e140*/  IMAD.MOV.U32 R17, RZ, RZ, RZ ;  /* 0x000000ffff117224 */ /* 0x000fe400078e00ff */
[----:B------:R-:W-:Y:S02]  /*e150*/  IMAD.U32 R16, RZ, RZ, UR6 ;  /* 0x00000006ff107e24 */ /* 0x000fe4000f8e00ff */
[----:B------:R-:W-:-:S07]  /*e160*/  IMAD.MOV.U32 R18, RZ, RZ, RZ ;  /* 0x000000ffff127224 */ /* 0x000fce00078e00ff */
.L_x_11409:
        /* <DEDUP_REMOVED lines=12> */
[----:B------:R1:W-:Y:S06]  /*e230*/  STL [R1+0x4], R0 ;  /* 0x0000040001007387 */ /* 0x0003ec0000100800 */
[----:B------:R-:W-:Y:S05]  /*e240*/  @P0 BRA `(.L_x_11410) ;  /* 0x0000003c00b40947 */ /* 0x000fea0003800000 */
[----:B-1----:R-:W-:Y:S01]  /*e250*/  IMAD.MOV.U32 R0, RZ, RZ, 0x1 ;  /* 0x00000001ff007424 */ /* 0x002fe200078e00ff */
[----:B------:R1:W-:Y:S01]  /*e260*/  STL [R1], RZ ;  /* 0x000000ff01007387 */ /* 0x0003e20000100800 */
[----:B------:R-:W-:Y:S01]  /*e270*/  ULDC UR51, c[0x0][0xc] ;  /* 0x0000030000337ab9 */ /* 0x000fe20000000800 */
[----:B------:R-:W-:Y:S01]  /*e280*/  ULDC.64 UR48, c[0x0][0x198] ;  /* 0x0000660000307ab9 */ /* 0x000fe20000000a00 */
[----:B------:R-:W-:Y:S01]  /*e290*/  UMOV UR50, URZ ;  /* 0x0000003f00327c82 */ /* 0x000fe20008000000 */
[----:B------:R1:W-:Y:S04]  /*e2a0*/  STL [R1+0x4], R0 ;  /* 0x0000040001007387 */ /* 0x0003e80000100800 */
.L_x_11476:
        /* <DEDUP_REMOVED lines=47> */
[----:B-1----:R-:W-:Y:S01]  /*e5a0*/  IMAD.U32 R6, RZ, RZ, UR4 ;  /* 0x00000004ff067e24 */ /* 0x002fe2000f8e00ff */
[----:B------:R-:W-:Y:S06]  /*e5b0*/  @P1 BRA `(.L_x_11411) ;  /* 0x0000000000141947 */ /* 0x000fec0003800000 */
[----:B------:R-:W-:Y:S05]  /*e5c0*/  @!P2 BRA `(.L_x_11411) ;  /* 0x000000000010a947 */ /* 0x000fea0003800000 */
[----:B------:R-:W-:Y:S02]  /*e5d0*/  ULDC.64 UR4, c[0x0][0x208] ;  /* 0x0000820000047ab9 */ /* 0x000fe40000000a00 */
[----:B-----5:R-:W2:Y:S04]  /*e5e0*/  LDG.E R8, desc[UR4][R2.64] ;  /* 0x0000000402087981 */ /* 0x020ea8000c1e1900 */
[----:B------:R-:W2:Y:S02]  /*e5f0*/  LDG.E R7, desc[UR4][R2.64+0x4] ;  /* 0x0000040402077981 */ /* 0x000ea4000c1e1900 */
[----:B--2---:R-:W-:-:S07]  /*e600*/  IMAD.IADD R8, R7, 0x1, -R8 ;  /* 0x0000000107087824 */ /* 0x004fce00078e0a08 */
.L_x_11411:
        /* <DEDUP_REMOVED lines=14> */
.L_x_11412:
[----:B------:R-:W-:Y:S05]  /*e6f0*/  @!P0 BRA `(.L_x_11413) ;  /* 0x0000000000108947 */ /* 0x000fea0003800000 */
[----:B------:R-:W-:Y:S02]  /*e700*/  ULDC.64 UR4, c[0x0][0x208] ;  /* 0x0000820000047ab9 */ /* 0x000fe40000000a00 */
[----:B------:R-:W2:Y:S04]  /*e710*/  LDG.E R3, desc[UR4][R4.64] ;  /* 0x0000000404037981 */ /* 0x000ea8000c1e1900 */
[----:B------:R-:W2:Y:S02]  /*e720*/  LDG.E R6, desc[UR4][R4.64+0x4] ;  /* 0x0000040404067981 */ /* 0x000ea4000c1e1900 */
[----:B--2---:R-:W-:-:S07]  /*e730*/  IMAD.IADD R6, R6, 0x1, -R3 ;  /* 0x0000000106067824 */ /* 0x004fce00078e0a03 */
.L_x_11413:
[----:B--2--5:R-:W-:Y:S01]  /*e740*/  IMAD.IADD R3, R6, 0x1, -R0 ;  /* 0x0000000106037824 */ /* 0x024fe200078e0a00 */
[----:B------:R-:W-:Y:S01]  /*e750*/  LEA R0, R17, 0xdf, 0x7 ;  /* 0x000000df11007811 */ /* 0x000fe200078e38ff */
[----:B------:R-:W-:Y:S03]  /*e760*/  BSSY B6, `(.L_x_11414) ;  /* 0x00002d7000067945 */ /* 0x000fe60003800000 */
[C---:B------:R-:W-:Y:S02]  /*e770*/  IADD3 R0, R3.reuse, R0, -R8 ;  /* 0x0000000003007210 */ /* 0x040fe40007ffe808 */
[----:B------:R-:W-:-:S03]  /*e780*/  IADD3 R3, R3, 0x5f, RZ ;  /* 0x0000005f03037810 */ /* 0x000fc60007ffe0ff */
[----:B-1----:R-:W-:-:S04]  /*e790*/  IMAD.HI R2, R0, 0x2aaaaaab, RZ ;  /* 0x2aaaaaab00027827 */ /* 0x002fc800078e02ff */
[----:B------:R-:W-:-:S05]  /*e7a0*/  IMAD.HI R3, R3, 0x2aaaaaab, RZ ;  /* 0x2aaaaaab03037827 */ /* 0x000fca00078e02ff */
[----:B------:R-:W-:-:S04]  /*e7b0*/  SHF.R.U32.HI R0, RZ, 0x1f, R3 ;  /* 0x0000001fff007819 */ /* 0x000fc80000011603 */
[----:B------:R-:W-:Y:S02]  /*e7c0*/  LEA.HI.SX32 R0, R3, R0, 0x1c ;  /* 0x0000000003007211 */ /* 0x000fe400078fe2ff */
[----:B------:R-:W-:-:S04]  /*e7d0*/  SHF.R.U32.HI R3, RZ, 0x1f, R2 ;  /* 0x0000001fff037819 */ /* 0x000fc80000011602 */
        /* <DEDUP_REMOVED lines=23> */
.L_x_11415:
        /* <DEDUP_REMOVED lines=23> */
.L_x_11417:
        /* <DEDUP_REMOVED lines=10> */
[----:B------:R-:W-:Y:S02]  /*eb60*/  IMAD.U32 R5, RZ, RZ, UR7 ;  /* 0x00000007ff057e24 */ /* 0x000fe4000f8e00ff */
[----:B------:R-:W-:Y:S02]  /*eb70*/  IMAD.U32 R6, RZ, RZ, UR8 ;  /* 0x00000008ff067e24 */ /* 0x000fe4000f8e00ff */
[----:B------:R-:W-:-:S02]  /*eb80*/  IMAD.U32 R7, RZ, RZ, UR9 ;  /* 0x00000009ff077e24 */ /* 0x000fc4000f8e00ff */
[----:B------:R-:W-:Y:S02]  /*eb90*/  IMAD.U32 R10, RZ, RZ, UR4 ;  /* 0x00000004ff0a7e24 */ /* 0x000fe4000f8e00ff */
[----:B------:R-:W-:Y:S02]  /*eba0*/  IMAD.U32 R11, RZ, RZ, UR5 ;  /* 0x00000005ff0b7e24 */ /* 0x000fe4000f8e00ff */
[----:B------:R-:W-:Y:S02]  /*ebb0*/  IMAD.MOV.U32 R8, RZ, RZ, 0x70 ;  /* 0x00000070ff087424 */ /* 0x000fe400078e00ff */
[----:B------:R-:W-:Y:S02]  /*ebc0*/  IMAD.MOV.U32 R12, RZ, RZ, 0x1 ;  /* 0x00000001ff0c7424 */ /* 0x000fe400078e00ff */
[----:B01----:R-:W-:-:S07]  /*ebd0*/  IMAD.MOV.U32 R13, RZ, RZ, RZ ;  /* 0x000000ffff0d7224 */ /* 0x003fce00078e00ff */
[----:B------:R-:W-:-:S07]  /*ebe0*/  LEPC R20, `(.L_x_11419) ;  /* 0x000000001014794e */ /* 0x000fce0000000000 */
[----:B--2---:R-:W-:Y:S05]  /*ebf0*/  CALL.ABS.NOINC R2 ;  /* 0x0000000002007343 */ /* 0x004fea0003c00000 */
.L_x_11419:
        /* <DEDUP_REMOVED lines=16> */
.L_x_11418:
        /* <DEDUP_REMOVED lines=32> */
.L_x_11420:
        /* <DEDUP_REMOVED lines=19> */
.L_x_11492:
[----:B------:R-:W-:Y:S01]  /*f030*/  UMOV UR4, 0xffffffff ;  /* 0xffffffff00047882 */ /* 0x000fe20000000000 */
[----:B------:R-:W-:Y:S02]  /*f040*/  SHF.R.S32.HI R5, RZ, 0x1f, R0 ;  /* 0x0000001fff057819 */ /* 0x000fe40000011400 */
[----:B------:R-:W-:Y:S05]  /*f050*/  BRA.DIV UR4, `(.L_x_11422) ;  /* 0x0000003a04087947 */ /* 0x000fea000b800000 */
[----:B------:R-:W-:-:S13]  /*f060*/  ELECT P6, URZ, PT ;  /* 0x00000000003f782f */ /* 0x000fda00038c0000 */
.L_x_11495:
        /* <DEDUP_REMOVED lines=22> */
.L_x_11424:
        /* <DEDUP_REMOVED lines=9> */
.L_x_11496:
        /* <DEDUP_REMOVED lines=11> */
.L_x_11426:
        /* <DEDUP_REMOVED lines=22> */
.L_x_11423:
        /* <DEDUP_REMOVED lines=55> */
.L_x_11428:
[----:B------:R-:W-:Y:S05]  /*f7e0*/  BSYNC B0 ;  /* 0x0000000000007941 */ /* 0x000fea0003800000 */
.L_x_11427:
        /* <DEDUP_REMOVED lines=8> */
.L_x_11497:
        /* <DEDUP_REMOVED lines=13> */
.L_x_11498:
        /* <DEDUP_REMOVED lines=11> */
.L_x_11433:
        /* <DEDUP_REMOVED lines=37> */
.L_x_11431:
[----:B------:R-:W-:Y:S05]  /*fc40*/  BSYNC B0 ;  /* 0x0000000000007941 */ /* 0x000fea0003800000 */
.L_x_11430:
        /* <DEDUP_REMOVED lines=44> */
.L_x_11440:
[----:B-1----:R-:W1:Y:S01]  /*ff10*/  S2R R3, SR_CgaCtaId ;  /* 0x0000000000037919 */ /* 0x002e620000008800 */
[----:B------:R-:W-:-:S04]  /*ff20*/  MOV R2, 0x400 ;  /* 0x0000040000027802 */ /* 0x000fc80000000f00 */
[----:B-1----:R-:W-:Y:S02]  /*ff30*/  LEA R2, R3, R2, 0x18 ;  /* 0x0000000203027211 */ /* 0x002fe400078ec0ff */
[----:B------:R-:W-:-:S03]  /*ff40*/  SHF.L.U32 R3, R12, 0x1f, RZ ;  /* 0x0000001f0c037819 */ /* 0x000fc600000006ff */
[----:B------:R-:W-:-:S04]  /*ff50*/  IMAD R2, R13, 0x8, R2 ;  /* 0x000000080d027824 */ /* 0x000fc800078e0202 */
[----:B------:R-:W1:Y:S02]  /*ff60*/  SYNCS.PHASECHK.TRANS64.TRYWAIT P0, [R2+URZ+0x32440], R3 ;  /* 0x03244003020075a7 */ /* 0x000e64000800017f */
[----:B-1----:R-:W-:Y:S05]  /*ff70*/  @!P0 BRA `(.L_x_11441) ;  /* 0x0000002800a88947 */ /* 0x002fea0003800000 */
.L_x_11499:
        /* <DEDUP_REMOVED lines=11> */
.L_x_11442:
        /* <DEDUP_REMOVED lines=22> */
.L_x_11500:
        /* <DEDUP_REMOVED lines=8> */
.L_x_11444:
        /* <DEDUP_REMOVED lines=34> */
.L_x_11439:
[----:B------:R-:W-:Y:S05]  /*10430*/  BSYNC B2 ;  /* 0x0000000000027941 */ /* 0x000fea0003800000 */
.L_x_11438:
[----:B------:R-:W2:Y:S02]  /*10440*/  LDL.LU R2, [R1+0x14] ;  /* 0x0000140001027983 */ /* 0x000ea40000300800 */
[----:B--2---:R-:W-:-:S07]  /*10450*/  VIADD R8, R2, 0xfffffffd ;  /* 0xfffffffd02087836 */ /* 0x004fce0000000000 */
.L_x_11437:
[----:B------:R-:W-:Y:S05]  /*10460*/  BSYNC B1 ;  /* 0x0000000000017941 */ /* 0x000fea0003800000 */
.L_x_11436:
[----:B------:R-:W-:-:S13]  /*10470*/  ISETP.NE.AND P0, PT, R10, RZ, PT ;  /* 0x000000ff0a00720c */ /* 0x000fda0003f05270 */
[----:B------:R-:W-:Y:S05]  /*10480*/  @!P0 BRA `(.L_x_11435) ;  /* 0x0000000c009c8947 */ /* 0x000fea0003800000 */
.L_x_11459:
        /* <DEDUP_REMOVED lines=14> */
[----:B------:R-:W1:Y:S01]  /*10570*/  LDC R9, c[0x0][0x41c] ;  /* 0x00010700ff097b82 */ /* 0x000e620000000800 */
[----:B0-----:R-:W-:Y:S01]  /*10580*/  IMAD.MOV.U32 R12, RZ, RZ, R8 ;  /* 0x000000ffff0c7224 */ /* 0x001fe200078e0008 */
[----:B------:R-:W-:Y:S01]  /*10590*/  ULDC.64 UR4, c[0x0][0x208] ;  /* 0x0000820000047ab9 */ /* 0x000fe20000000a00 */
        /* <DEDUP_REMOVED lines=15> */
.L_x_11447:
[----:B-1----:R-:W1:Y:S01]  /*10690*/  S2R R6, SR_CgaCtaId ;  /* 0x0000000000067919 */ /* 0x002e620000008800 */
[----:B------:R-:W-:Y:S02]  /*106a0*/  MOV R2, 0x400 ;  /* 0x0000040000027802 */ /* 0x000fe40000000f00 */
[----:B------:R-:W-:Y:S02]  /*106b0*/  SHF.L.U32 R7, R11, 0x1f, RZ ;  /* 0x0000001f0b077819 */ /* 0x000fe400000006ff */
[----:B-1----:R-:W-:-:S05]  /*106c0*/  LEA R2, R6, R2, 0x18 ;  /* 0x0000000206027211 */ /* 0x002fca00078ec0ff */
[----:B------:R-:W-:-:S04]  /*106d0*/  IMAD R2, R10, 0x8, R2 ;  /* 0x000000080a027824 */ /* 0x000fc800078e0202 */
[----:B------:R-:W1:Y:S02]  /*106e0*/  SYNCS.PHASECHK.TRANS64.TRYWAIT P0, [R2+URZ+0x32440], R7 ;  /* 0x03244007020075a7 */ /* 0x000e64000800017f */
[----:B-1----:R-:W-:Y:S05]  /*106f0*/  @!P0 BRA `(.L_x_11448) ;  /* 0x0000002000f08947 */ /* 0x002fea0003800000 */
.L_x_11501:
[----:B------:R-:W2:Y:S02]  /*10700*/  S2R R6, SR_TID.X ;  /* 0x0000000000067919 */ /* 0x000ea40000002100 */
[----:B--2---:R-:W-:-:S04]  /*10710*/  LOP3.LUT R6, R6, 0x7f, RZ, 0xc0, !PT ;  /* 0x0000007f06067812 */ /* 0x004fc800078ec0ff */
[----:B------:R-:W-:-:S13]  /*10720*/  ISETP.NE.AND P0, PT, R6, RZ, PT ;  /* 0x000000ff0600720c */ /* 0x000fda0003f05270 */
[----:B------:R-:W-:Y:S05]  /*10730*/  @P0 BRA `(.L_x_11449) ;  /* 0x00000000001c0947 */ /* 0x000fea0003800000 */
[----:B------:R-:W2:Y:S01]  /*10740*/  S2R R6, SR_TID.X ;  /* 0x0000000000067919 */ /* 0x000ea20000002100 */
[----:B0-----:R-:W-:-:S04]  /*10750*/  IMAD.MOV.U32 R13, RZ, RZ, 0x3000 ;  /* 0x00003000ff0d7424 */ /* 0x001fc800078e00ff */
[----:B------:R3:W-:Y:S01]  /*10760*/  SYNCS.ARRIVE.TRANS64 RZ, [R2+URZ+0x32430], R13 ;  /* 0x0324300d02ff79a7 */ /* 0x0007e2000800003f */
[----:B--2---:R-:W-:-:S04]  /*10770*/  LOP3.LUT R6, R6, 0x1f, RZ, 0xc0, !PT ;  /* 0x0000001f06067812 */ /* 0x004fc800078ec0ff */
[----:B------:R-:W-:-:S13]  /*10780*/  ISETP.NE.AND P1, PT, R6, RZ, PT ;  /* 0x000000ff0600720c */ /* 0x000fda0003f25270 */
[----:B---3--:R-:W-:Y:S05]  /*10790*/  @!P1 BRA `(.L_x_11449) ;  /* 0x0000000000049947 */ /* 0x008fea0003800000 */
[----:B------:R-:W-:Y:S01]  /*107a0*/  BPT.TRAP 0x1 ;  /* 0x000000040000795c */ /* 0x000fe20000300000 */
.L_x_11449:
        /* <DEDUP_REMOVED lines=21> */
.L_x_11502:
        /* <DEDUP_REMOVED lines=8> */
.L_x_11451:
        /* <DEDUP_REMOVED lines=33> */
.L_x_11446:
[----:B------:R-:W-:Y:S05]  /*10b90*/  BSYNC B1 ;  /* 0x0000000000017941 */ /* 0x000fea0003800000 */
.L_x_11445:
        /* <DEDUP_REMOVED lines=29> */
[----:B------:R1:W5:Y:S01]  /*10d70*/  LDG.E R9, desc[UR4][R6.64] ;  /* 0x0000000406097981 */ /* 0x000362000c1e1900 */
[----:B------:R-:W-:-:S07]  /*10d80*/  IMAD R10, R11, R2, R10 ;  /* 0x000000020b0a7224 */ /* 0x000fce00078e020a */
.L_x_11454:
[----:B------:R-:W2:Y:S01]  /*10d90*/  S2R R3, SR_CgaCtaId ;  /* 0x0000000000037919 */ /* 0x000ea20000008800 */
[----:B------:R-:W-:-:S04]  /*10da0*/  MOV R2, 0x400 ;  /* 0x0000040000027802 */ /* 0x000fc80000000f00 */
[----:B--2---:R-:W-:Y:S02]  /*10db0*/  LEA R2, R3, R2, 0x18 ;  /* 0x0000000203027211 */ /* 0x004fe400078ec0ff */
[----:B------:R-:W-:-:S03]  /*10dc0*/  SHF.L.U32 R3, R12, 0x1f, RZ ;  /* 0x0000001f0c037819 */ /* 0x000fc600000006ff */
[----:B------:R-:W-:-:S04]  /*10dd0*/  IMAD R2, R13, 0x8, R2 ;  /* 0x000000080d027824 */ /* 0x000fc800078e0202 */
[----:B------:R-:W2:Y:S02]  /*10de0*/  SYNCS.PHASECHK.TRANS64.TRYWAIT P0, [R2+URZ+0x32440], R3 ;  /* 0x03244003020075a7 */ /* 0x000ea4000800017f */
[----:B--2---:R-:W-:Y:S05]  /*10df0*/  @!P0 BRA `(.L_x_11455) ;  /* 0x0000001c00588947 */ /* 0x004fea0003800000 */
.L_x_11503:
[----:B-1----:R-:W1:Y:S02]  /*10e00*/  S2R R6, SR_TID.X ;  /* 0x0000000000067919 */ /* 0x002e640000002100 */
[----:B-1----:R-:W-:-:S04]  /*10e10*/  LOP3.LUT R6, R6, 0x7f, RZ, 0xc0, !PT ;  /* 0x0000007f06067812 */ /* 0x002fc800078ec0ff */
[----:B------:R-:W-:-:S13]  /*10e20*/  ISETP.NE.AND P0, PT, R6, RZ, PT ;  /* 0x000000ff0600720c */ /* 0x000fda0003f05270 */
[----:B------:R-:W-:Y:S05]  /*10e30*/  @P0 BRA `(.L_x_11456) ;  /* 0x00000000001c0947 */ /* 0x000fea0003800000 */
[----:B------:R-:W1:Y:S01]  /*10e40*/  S2R R6, SR_TID.X ;  /* 0x0000000000067919 */ /* 0x000e620000002100 */
[----:B------:R-:W-:-:S04]  /*10e50*/  MOV R7, 0x3000 ;  /* 0x0000300000077802 */ /* 0x000fc80000000f00 */
[----:B------:R3:W-:Y:S01]  /*10e60*/  SYNCS.ARRIVE.TRANS64 RZ, [R2+URZ+0x32430], R7 ;  /* 0x0324300702ff79a7 */ /* 0x0007e2000800003f */
[----:B-1----:R-:W-:-:S04]  /*10e70*/  LOP3.LUT R6, R6, 0x1f, RZ, 0xc0, !PT ;  /* 0x0000001f06067812 */ /* 0x002fc800078ec0ff */
[----:B------:R-:W-:-:S13]  /*10e80*/  ISETP.NE.AND P1, PT, R6, RZ, PT ;  /* 0x000000ff0600720c */ /* 0x000fda0003f25270 */
[----:B---3--:R-:W-:Y:S05]  /*10e90*/  @!P1 BRA `(.L_x_11456) ;  /* 0x0000000000049947 */ /* 0x008fea0003800000 */
[----:B------:R-:W-:Y:S01]  /*10ea0*/  BPT.TRAP 0x1 ;  /* 0x000000040000795c */ /* 0x000fe20000300000 */
.L_x_11456:
        /* <DEDUP_REMOVED lines=22> */
.L_x_11504:
        /* <DEDUP_REMOVED lines=8> */
.L_x_11458:
        /* <DEDUP_REMOVED lines=34> */
.L_x_11453:
[----:B------:R-:W-:Y:S05]  /*112b0*/  BSYNC B1 ;  /* 0x0000000000017941 */ /* 0x000fea0003800000 */
.L_x_11452:
[C---:B------:R-:W-:Y:S01]  /*112c0*/  ISETP.GT.AND P0, PT, R8.reuse, 0x1, PT ;  /* 0x000000010800780c */ /* 0x040fe20003f04270 */
[----:B------:R-:W-:-:S04]  /*112d0*/  VIADD R2, R8, 0xfffffffe ;  /* 0xfffffffe08027836 */ /* 0x000fc80000000000 */
[----:B------:R-:W-:-:S08]  /*112e0*/  IMAD.MOV.U32 R8, RZ, RZ, R2 ;  /* 0x000000ffff087224 */ /* 0x000fd000078e0002 */
[----:B------:R-:W-:Y:S05]  /*112f0*/  @P0 BRA `(.L_x_11459) ;  /* 0xfffffff000640947 */ /* 0x000fea000383ffff */
.L_x_11435:
[----:B------:R-:W-:Y:S05]  /*11300*/  BSYNC B0 ;  /* 0x0000000000007941 */ /* 0x000fea0003800000 */
.L_x_11434:
        /* <DEDUP_REMOVED lines=14> */
[----:B------:R-:W2:Y:S01]  /*113f0*/  FLO.U32 R4, UR4 ;  /* 0x0000000400047d00 */ /* 0x000ea200080e0000 */
[----:B------:R-:W-:-:S07]  /*11400*/  ULDC.64 UR6, c[0x0][0x208] ;  /* 0x0000820000067ab9 */ /* 0x000fce0000000a00 */
        /* <DEDUP_REMOVED lines=8> */
.L_x_11461:
[----:B------:R-:W-:Y:S05]  /*11490*/  BSYNC B0 ;  /* 0x0000000000007941 */ /* 0x000fea0003800000 */
.L_x_11460:
[----:B-1----:R-:W2:Y:S02]  /*114a0*/  LDL.LU R2, [R1+0x4] ;  /* 0x0000040001027983 */ /* 0x002ea40000300800 */
[----:B--2---:R-:W-:-:S05]  /*114b0*/  LOP3.LUT R2, R2, R0, RZ, 0x3c, !PT ;  /* 0x0000000002027212 */ /* 0x004fca00078e3cff */
[----:B------:R1:W-:Y:S02]  /*114c0*/  STL [R1+0x4], R2 ;  /* 0x0000040201007387 */ /* 0x0003e40000100800 */
.L_x_11416:
[----:B------:R-:W-:Y:S05]  /*114d0*/  BSYNC B6 ;  /* 0x0000000000067941 */ /* 0x000fea0003800000 */
.L_x_11414:
[----:B------:R-:W-:-:S03]  /*114e0*/  UMOV UR4, 0xffffffff ;  /* 0xffffffff00047882 */ /* 0x000fc60000000000 */
[----:B------:R-:W-:Y:S05]  /*114f0*/  BRA.DIV UR4, `(.L_x_11462) ;  /* 0x0000001604c07947 */ /* 0x000fea000b800000 */
[----:B------:R2:W3:Y:S04]  /*11500*/  SHFL.IDX PT, R4, R16, RZ, 0x1f ;  /* 0x00001fff10047589 */ /* 0x0004e800000e0000 */
[----:B------:R2:W4:Y:S02]  /*11510*/  SHFL.IDX PT, R7, R16, 0x1, 0x1f ;  /* 0x00201f0010077f89 */ /* 0x00052400000e0000 */
.L_x_11508:
        /* <DEDUP_REMOVED lines=10> */
[----:B-1----:R-:W0:Y:S01]  /*115c0*/  LDC.64 R2, c[0x0][0xd58] ;  /* 0x00035600ff027b82 */ /* 0x002e220000000a00 */
[----:B------:R-:W-:Y:S01]  /*115d0*/  ULDC.64 UR4, c[0x0][0x208] ;  /* 0x0000820000047ab9 */ /* 0x000fe20000000a00 */
[----:B0-----:R-:W-:-:S05]  /*115e0*/  IMAD.WIDE R2, R5, 0x4, R2 ;  /* 0x0000000405027825 */ /* 0x001fca00078e0202 */
[----:B------:R0:W5:Y:S02]  /*115f0*/  LDG.E R17, desc[UR4][R2.64] ;  /* 0x0000000402117981 */ /* 0x000164000c1e1900 */
.L_x_11464:
[----:B------:R-:W-:Y:S05]  /*11600*/  BSYNC B0 ;  /* 0x0000000000007941 */ /* 0x000fea0003800000 */
.L_x_11463:
        /* <DEDUP_REMOVED lines=23> */
.L_x_11516:
[----:B------:R-:W-:Y:S02]  /*11780*/  ULDC UR4, c[0x0][0xd10] ;  /* 0x0003440000047ab9 */ /* 0x000fe40000000800 */
[----:B------:R-:W-:-:S04]  /*11790*/  IMAD.U32 R5, RZ, RZ, UR4 ;  /* 0x00000004ff057e24 */ /* 0x000fc8000f8e00ff */
[----:B-1----:R-:W-:-:S04]  /*117a0*/  IMAD R14, R14, R5, RZ ;  /* 0x000000050e0e7224 */ /* 0x002fc800078e02ff */
[----:B----4-:R-:W-:-:S05]  /*117b0*/  IMAD.IADD R7, R7, 0x1, R14 ;  /* 0x0000000107077824 */ /* 0x010fca00078e020e */
[----:B---3--:R-:W-:-:S13]  /*117c0*/  ISETP.GT.AND P0, PT, R7, R4, PT ;  /* 0x000000040700720c */ /* 0x008fda0003f04270 */
[----:B------:R-:W-:Y:S05]  /*117d0*/  @P0 BRA `(.L_x_11466) ;  /* 0x0000000000b80947 */ /* 0x000fea0003800000 */
[----:B------:R-:W1:Y:S02]  /*117e0*/  LDC R0, c[0x0][0xd14] ;  /* 0x00034500ff007b82 */ /* 0x000e640000000800 */
.L_x_11471:
        /* <DEDUP_REMOVED lines=15> */
.L_x_11469:
[----:B------:R-:W-:Y:S05]  /*118e0*/  BSYNC B0 ;  /* 0x0000000000007941 */ /* 0x000fea0003800000 */
.L_x_11468:
        /* <DEDUP_REMOVED lines=23> */
.L_x_11524:
[----:B------:R-:W-:Y:S02]  /*11a60*/  ULDC UR4, c[0x0][0xd10] ;  /* 0x0003440000047ab9 */ /* 0x000fe40000000800 */
[----:B------:R-:W-:-:S04]  /*11a70*/  IMAD.U32 R5, RZ, RZ, UR4 ;  /* 0x00000004ff057e24 */ /* 0x000fc8000f8e00ff */
[----:B-1----:R-:W-:-:S05]  /*11a80*/  IMAD R14, R14, R5, RZ ;  /* 0x000000050e0e7224 */ /* 0x002fca00078e02ff */
[----:B------:R-:W-:-:S04]  /*11a90*/  IADD3 R7, R14, R7, RZ ;  /* 0x000000070e077210 */ /* 0x000fc80007ffe0ff */
[----:B------:R-:W-:-:S13]  /*11aa0*/  ISETP.GT.AND P0, PT, R7, R4, PT ;  /* 0x000000040700720c */ /* 0x000fda0003f04270 */
[----:B------:R-:W-:Y:S05]  /*11ab0*/  @!P0 BRA `(.L_x_11471) ;  /* 0xfffffffc004c8947 */ /* 0x000fea000383ffff */
.L_x_11466:
        /* <DEDUP_REMOVED lines=8> */
.L_x_11528:
[----:B------:R-:W-:Y:S01]  /*11b40*/  ISETP.NE.AND P0, PT, R3, RZ, PT ;  /* 0x000000ff0300720c */ /* 0x000fe20003f05270 */
[----:B------:R-:W-:-:S12]  /*11b50*/  IMAD.MOV.U32 R7, RZ, RZ, RZ ;  /* 0x000000ffff077224 */ /* 0x000fd800078e00ff */
[----:B------:R-:W-:Y:S05]  /*11b60*/  @!P0 BRA `(.L_x_11473) ;  /* 0x0000000000108947 */ /* 0x000fea0003800000 */
[----:B------:R-:W-:Y:S01]  /*11b70*/  UMOV UR4, 0xffffffff ;  /* 0xffffffff00047882 */ /* 0x000fe20000000000 */
[----:B------:R-:W-:Y:S02]  /*11b80*/  VIADD R12, R6, 0xffffffff ;  /* 0xffffffff060c7836 */ /* 0x000fe40000000000 */
[----:B------:R-:W-:Y:S05]  /*11b90*/  BRA.DIV UR4, `(.L_x_11474) ;  /* 0x0000001a044c7947 */ /* 0x000fea000b800000 */
[----:B------:R3:W4:Y:S02]  /*11ba0*/  SHFL.IDX PT, R7, R2, R12, 0x1f ;  /* 0x00001f0c02077589 */ /* 0x00072400000e0000 */
.L_x_11473:
[----:B0--3--:R-:W0:Y:S01]  /*11bb0*/  LDC.64 R2, c[0x0][0xd68] ;  /* 0x00035a00ff027b82 */ /* 0x009e220000000a00 */
[----:B------:R-:W-:Y:S01]  /*11bc0*/  IMAD.IADD R19, R6, 0x1, R19 ;  /* 0x0000000106137824 */ /* 0x000fe200078e0213 */
[----:B------:R-:W-:-:S03]  /*11bd0*/  ULDC.64 UR4, c[0x0][0x208] ;  /* 0x0000820000047ab9 */ /* 0x000fc60000000a00 */
[----:B0-----:R-:W-:-:S05]  /*11be0*/  IMAD.WIDE R2, R19, 0x4, R2 ;  /* 0x0000000413027825 */ /* 0x001fca00078e0202 */
[----:B------:R0:W1:Y:S01]  /*11bf0*/  LDG.E R8, desc[UR4][R2.64] ;  /* 0x0000000402087981 */ /* 0x000062000c1e1900 */
[----:B----4-:R-:W-:Y:S02]  /*11c00*/  IMAD R16, R7, R5, R16 ;  /* 0x0000000507107224 */ /* 0x010fe400078e0210 */
[----:B0-----:R-:W-:Y:S02]  /*11c10*/  IMAD.MOV.U32 R2, RZ, RZ, RZ ;  /* 0x000000ffff027224 */ /* 0x001fe400078e00ff */
[----:B-12---:R-:W-:-:S05]  /*11c20*/  IMAD R6, R17, R8, RZ ;  /* 0x0000000811067224 */ /* 0x006fca00078e02ff */
        /* <DEDUP_REMOVED lines=60> */
.L_x_11467:
[----:B------:R-:W-:Y:S01]  /*11ff0*/  UMOV UR4, URZ ;  /* 0x0000003f00047c82 */ /* 0x000fe20008000000 */
[----:B------:R-:W-:Y:S01]  /*12000*/  UMOV UR5, URZ ;  /* 0x0000003f00057c82 */ /* 0x000fe20008000000 */
[----:B------:R-:W-:Y:S01]  /*12010*/  ULDC UR6, c[0x0][0xd14] ;  /* 0x0003450000067ab9 */ /* 0x000fe20000000800 */
[----:B--2---:R-:W-:Y:S02]  /*12020*/  IMAD.MOV.U32 R16, RZ, RZ, R4 ;  /* 0x000000ffff107224 */ /* 0x004fe400078e0004 */
[----:B------:R-:W-:Y:S02]  /*12030*/  IMAD.U32 R17, RZ, RZ, UR4 ;  /* 0x00000004ff117e24 */ /* 0x000fe4000f8e00ff */
[----:B------:R-:W-:Y:S02]  /*12040*/  IMAD.U32 R18, RZ, RZ, UR5 ;  /* 0x00000005ff127e24 */ /* 0x000fe4000f8e00ff */
[----:B------:R-:W-:-:S07]  /*12050*/  IMAD.U32 R19, RZ, RZ, UR6 ;  /* 0x00000006ff137e24 */ /* 0x000fce000f8e00ff */
.L_x_11475:
        /* <DEDUP_REMOVED lines=12> */
.L_x_11410:
        /* <DEDUP_REMOVED lines=11> */
.L_x_11531:
[----:B------:R-:W-:-:S03]  /*121d0*/  UMOV UR4, 0xffffffff ;  /* 0xffffffff00047882 */ /* 0x000fc60000000000 */
[----:B------:R-:W-:Y:S05]  /*121e0*/  BRA.DIV UR4, `(.L_x_11478) ;  /* 0x0000001204f47947 */ /* 0x000fea000b800000 */
[----:B--2---:R-:W2:Y:S02]  /*121f0*/  S2R R2, SR_TID.X ;  /* 0x0000000000027919 */ /* 0x004ea40000002100 */
[----:B--2---:R-:W-:-:S04]  /*12200*/  SHF.R.U32.HI R2, RZ, 0x5, R2 ;  /* 0x00000005ff027819 */ /* 0x004fc80000011602 */
[----:B------:R-:W-:-:S05]  /*12210*/  LOP3.LUT R2, R2, 0x3, RZ, 0xc0, !PT ;  /* 0x0000000302027812 */ /* 0x000fca00078ec0ff */
[----:B------:R2:W3:Y:S02]  /*12220*/  SHFL.IDX PT, R14, R2, RZ, 0x1f ;  /* 0x00001fff020e7589 */ /* 0x0004e400000e0000 */
.L_x_11534:
[----:B---3--:R-:W-:Y:S01]  /*12230*/  ISETP.NE.AND P0, PT, R14, RZ, PT ;  /* 0x000000ff0e00720c */ /* 0x008fe20003f05270 */
[----:B------:R-:W-:-:S12]  /*12240*/  BSSY B0, `(.L_x_11479) ;  /* 0x0000029000007945 */ /* 0x000fd80003800000 */
[----:B------:R-:W-:Y:S05]  /*12250*/  @P0 BRA `(.L_x_11480) ;  /* 0x00000000009c0947 */ /* 0x000fea0003800000 */
[----:B------:R-:W-:-:S03]  /*12260*/  UMOV UR4, 0xffffffff ;  /* 0xffffffff00047882 */ /* 0x000fc60000000000 */
[----:B------:R-:W-:Y:S05]  /*12270*/  BRA.DIV UR4, `(.L_x_11481) ;  /* 0x0000001604047947 */ /* 0x000fea000b800000 */
[----:B------:R-:W-:-:S13]  /*12280*/  ELECT P6, URZ, PT ;  /* 0x00000000003f782f */ /* 0x000fda00038c0000 */
.L_x_11537:
        /* <DEDUP_REMOVED lines=8> */
.L_x_11482:
        /* <DEDUP_REMOVED lines=14> */
.L_x_11538:
[----:B------:R-:W2:Y:S02]  /*123f0*/  SYNCS.PHASECHK.TRANS64.TRYWAIT P0, [R7+URZ], R2 ;  /* 0x00000002070075a7 */ /* 0x000ea4000800017f */
[----:B--2---:R-:W-:Y:S05]  /*12400*/  @!P0 BRA `(.L_x_11484) ;  /* 0x0000001000d48947 */ /* 0x004fea0003800000 */
.L_x_11539:
[----:B------:R-:W-:Y:S05]  /*12410*/  @!P2 BRA `(.L_x_11485) ;  /* 0x000000000004a947 */ /* 0x000fea0003800000 */
[----:B------:R-:W-:Y:S01]  /*12420*/  BPT.TRAP 0x1 ;  /* 0x000000040000795c */ /* 0x000fe20000300000 */
.L_x_11485:
[----:B------:R-:W3:Y:S01]  /*12430*/  LDL.LU R4, [R1] ;  /* 0x0000000001047983 */ /* 0x000ee20000300800 */
[----:B------:R-:W-:-:S04]  /*12440*/  VIADD R0, R0, 0x32460 ;  /* 0x0003246000007836 */ /* 0x000fc80000000000 */
[----:B---3--:R-:W-:-:S04]  /*12450*/  IMAD R4, R4, 0x8, R0 ;  /* 0x0000000804047824 */ /* 0x008fc800078e0200 */
[----:B------:R-:W3:Y:S02]  /*12460*/  SYNCS.PHASECHK.TRANS64.TRYWAIT P0, [R4+URZ], R5 ;  /* 0x00000005040075a7 */ /* 0x000ee4000800017f */
[----:B---3--:R-:W-:Y:S05]  /*12470*/  @!P0 BRA `(.L_x_11486) ;  /* 0x0000001000cc8947 */ /* 0x008fea0003800000 */
.L_x_11540:
[----:B------:R-:W-:-:S07]  /*12480*/  IMAD R3, R3, 0x8, R0 ;  /* 0x0000000803037824 */ /* 0x000fce00078e0200 */
.L_x_11487:
[----:B----4-:R4:W0:Y:S02]  /*12490*/  SYNCS.PHASECHK.TRANS64.TRYWAIT P0, [R3+URZ], R2 ;  /* 0x00000002030075a7 */ /* 0x010824000800017f */
[----:B0-----:R-:W-:Y:S05]  /*124a0*/  @!P0 NANOSLEEP.SYNCS 0x989680 ;  /* 0x009896800000895d */ /* 0x001fea0003900000 */
[----:B------:R-:W0:Y:S02]  /*124b0*/  @!P0 SYNCS.PHASECHK.TRANS64 P0, [R3+URZ], R2 ;  /* 0x00000002030085a7 */ /* 0x000e24000800007f */
[----:B0-----:R-:W-:Y:S05]  /*124c0*/  @!P0 BRA `(.L_x_11487) ;  /* 0xfffffffc00f08947 */ /* 0x001fea000383ffff */
.L_x_11480:
[----:B------:R-:W-:Y:S05]  /*124d0*/  BSYNC B0 ;  /* 0x0000000000007941 */ /* 0x000fea0003800000 */
.L_x_11479:
[----:B------:R-:W-:Y:S05]  /*124e0*/  EXIT ;  /* 0x000000000000794d */ /* 0x000fea0003800000 */
.L_x_11353:
[----:B0-----:R0:W1:Y:S02]  /*124f0*/  SYNCS.PHASECHK.TRANS64.TRYWAIT P0, [R5+URZ+0x32400], R2 ;  /* 0x03240002050075a7 */ /* 0x001064000800017f */
[----:B-1----:R-:W-:Y:S05]  /*12500*/  @!P0 NANOSLEEP.SYNCS 0x989680 ;  /* 0x009896800000895d */ /* 0x002fea0003900000 */
[----:B------:R-:W1:Y:S02]  /*12510*/  @!P0 SYNCS.PHASECHK.TRANS64 P0, [R5+URZ+0x32400], R2 ;  /* 0x03240002050085a7 */ /* 0x000e64000800007f */
[----:B-1----:R-:W-:Y:S05]  /*12520*/  @!P0 BRA `(.L_x_11353) ;  /* 0xfffffffc00f08947 */ /* 0x002fea000383ffff */
[----:B------:R-:W-:Y:S05]  /*12530*/  BRA `(.L_x_11488) ;  /* 0xfffffef4006c7947 */ /* 0x000fea000383ffff */
.L_x_11357:
[----:B--2---:R2:W3:Y:S02]  /*12540*/  SYNCS.PHASECHK.TRANS64.TRYWAIT P1, [R0+URZ+0x32430], R3 ;  /* 0x03243003000075a7 */ /* 0x0044e4000802017f */
[----:B---3--:R-:W-:Y:S05]  /*12550*/  @!P1 NANOSLEEP.SYNCS 0x989680 ;  /* 0x009896800000995d */ /* 0x008fea0003900000 */
[----:B------:R-:W3:Y:S02]  /*12560*/  @!P1 SYNCS.PHASECHK.TRANS64 P1, [R0+URZ+0x32430], R3 ;  /* 0x03243003000095a7 */ /* 0x000ee4000802007f */
[----:B---3--:R-:W-:Y:S05]  /*12570*/  @!P1 BRA `(.L_x_11357) ;  /* 0xfffffffc00f09947 */ /* 0x008fea000383ffff */
[----:B------:R-:W-:Y:S05]  /*12580*/  BRA `(.L_x_11356) ;  /* 0xfffffef4009c7947 */ /* 0x000fea000383ffff */
.L_x_11358:
[----:B---3--:R3:W4:Y:S02]  /*12590*/  SYNCS.PHASECHK.TRANS64.TRYWAIT P1, [R5+URZ+0x32410], R2 ;  /* 0x03241002050075a7 */ /* 0x008724000802017f */
[----:B----4-:R-:W-:Y:S05]  /*125a0*/  @!P1 NANOSLEEP.SYNCS 0x989680 ;  /* 0x009896800000995d */ /* 0x010fea0003900000 */
[----:B------:R-:W4:Y:S02]  /*125b0*/  @!P1 SYNCS.PHASECHK.TRANS64 P1, [R5+URZ+0x32410], R2 ;  /* 0x03241002050095a7 */ /* 0x000f24000802007f */
[----:B----4-:R-:W-:Y:S05]  /*125c0*/  @!P1 BRA `(.L_x_11358) ;  /* 0xfffffffc00f09947 */ /* 0x010fea000383ffff */
[----:B------:R-:W-:Y:S05]  /*125d0*/  BRA `(.L_x_11489) ;  /* 0xfffffef800487947 */ /* 0x000fea000383ffff */
.L_x_11362:
[----:B------:R0:W0:Y:S02]  /*125e0*/  SYNCS.PHASECHK.TRANS64.TRYWAIT P1, [R0+URZ+0x32450], R3 ;  /* 0x03245003000075a7 */ /* 0x000024000802017f */
[----:B0-----:R-:W-:Y:S05]  /*125f0*/  @!P1 NANOSLEEP.SYNCS 0x989680 ;  /* 0x009896800000995d */ /* 0x001fea0003900000 */
[----:B------:R-:W0:Y:S02]  /*12600*/  @!P1 SYNCS.PHASECHK.TRANS64 P1, [R0+URZ+0x32450], R3 ;  /* 0x03245003000095a7 */ /* 0x000e24000802007f */
[----:B0-----:R-:W-:Y:S05]  /*12610*/  @!P1 BRA `(.L_x_11362) ;  /* 0xfffffffc00f09947 */ /* 0x001fea000383ffff */
[----:B------:R-:W-:Y:S05]  /*12620*/  BRA `(.L_x_11361) ;  /* 0xfffffef800547947 */ /* 0x000fea000383ffff */
.L_x_11367:
[----:B-1----:R-:W-:-:S04]  /*12630*/  IMAD.U32 R20, RZ, RZ, UR4 ;  /* 0x00000004ff147e24 */ /* 0x002fc8000f8e00ff */
[----:B------:R1:W2:Y:S03]  /*12640*/  SYNCS.PHASECHK.TRANS64.TRYWAIT P2, [R20+URZ+0x32430], R13 ;  /* 0x0324300d140075a7 */ /* 0x0002a6000804017f */
[----:B--2---:R-:W-:Y:S05]  /*12650*/  @!P2 NANOSLEEP.SYNCS 0x989680 ;  /* 0x009896800000a95d */ /* 0x004fea0003900000 */
[----:B------:R-:W2:Y:S02]  /*12660*/  @!P2 SYNCS.PHASECHK.TRANS64 P2, [R20+URZ+0x32430], R13 ;  /* 0x0324300d1400a5a7 */ /* 0x000ea4000804007f */
[----:B--2---:R-:W-:Y:S05]  /*12670*/  @!P2 BRA `(.L_x_11367) ;  /* 0xfffffffc00eca947 */ /* 0x004fea000383ffff */
[----:B------:R-:W-:Y:S05]  /*12680*/  BRA `(.L_x_11366) ;  /* 0xffffff2000547947 */ /* 0x000fea000383ffff */
.L_x_11371:
[----:B-1----:R-:W-:-:S04]  /*12690*/  IMAD.U32 R20, RZ, RZ, UR4 ;  /* 0x00000004ff147e24 */ /* 0x002fc8000f8e00ff */
[----:B------:R1:W3:Y:S03]  /*126a0*/  SYNCS.PHASECHK.TRANS64.TRYWAIT P2, [R20+URZ+0x32450], R13 ;  /* 0x0324500d140075a7 */ /* 0x0002e6000804017f */
[----:B---3--:R-:W-:Y:S05]  /*126b0*/  @!P2 NANOSLEEP.SYNCS 0x989680 ;  /* 0x009896800000a95d */ /* 0x008fea0003900000 */
[----:B------:R-:W3:Y:S02]  /*126c0*/  @!P2 SYNCS.PHASECHK.TRANS64 P2, [R20+URZ+0x32450], R13 ;  /* 0x0324500d1400a5a7 */ /* 0x000ee4000804007f */
[----:B---3--:R-:W-:Y:S05]  /*126d0*/  @!P2 BRA `(.L_x_11371) ;  /* 0xfffffffc00eca947 */ /* 0x008fea000383ffff */
[----:B------:R-:W-:Y:S05]  /*126e0*/  BRA `(.L_x_11370) ;  /* 0xffffff2000d07947 */ /* 0x000fea000383ffff */
.L_x_11377:
[----:B--2---:R-:W-:-:S04]  /*126f0*/  IMAD.U32 R20, RZ, RZ, UR5 ;  /* 0x00000005ff147e24 */ /* 0x004fc8000f8e00ff */
[----:B------:R2:W3:Y:S03]  /*12700*/  SYNCS.PHASECHK.TRANS64.TRYWAIT P2, [R20+URZ+0x32430], R13 ;  /* 0x0324300d140075a7 */ /* 0x0004e6000804017f */
[----:B---3--:R-:W-:Y:S05]  /*12710*/  @!P2 NANOSLEEP.SYNCS 0x989680 ;  /* 0x009896800000a95d */ /* 0x008fea0003900000 */
[----:B------:R-:W3:Y:S02]  /*12720*/  @!P2 SYNCS.PHASECHK.TRANS64 P2, [R20+URZ+0x32430], R13 ;  /* 0x0324300d1400a5a7 */ /* 0x000ee4000804007f */
[----:B---3--:R-:W-:Y:S05]  /*12730*/  @!P2 BRA `(.L_x_11377) ;  /* 0xfffffffc00eca947 */ /* 0x008fea000383ffff */
[----:B------:R-:W-:Y:S05]  /*12740*/  BRA `(.L_x_11376) ;  /* 0xffffff5000387947 */ /* 0x000fea000383ffff */
.L_x_11381:
[----:B--2---:R-:W-:-:S04]  /*12750*/  IMAD.U32 R20, RZ, RZ, UR5 ;  /* 0x00000005ff147e24 */ /* 0x004fc8000f8e00ff */
[----:B------:R2:W3:Y:S03]  /*12760*/  SYNCS.PHASECHK.TRANS64.TRYWAIT P2, [R20+URZ+0x32450], R13 ;  /* 0x0324500d140075a7 */ /* 0x0004e6000804017f */
[----:B---3--:R-:W-:Y:S05]  /*12770*/  @!P2 NANOSLEEP.SYNCS 0x989680 ;  /* 0x009896800000a95d */ /* 0x008fea0003900000 */
[----:B------:R-:W3:Y:S02]  /*12780*/  @!P2 SYNCS.PHASECHK.TRANS64 P2, [R20+URZ+0x32450], R13 ;  /* 0x0324500d1400a5a7 */ /* 0x000ee4000804007f */
[----:B---3--:R-:W-:Y:S05]  /*12790*/  @!P2 BRA `(.L_x_11381) ;  /* 0xfffffffc00eca947 */ /* 0x008fea000383ffff */
[----:B------:R-:W-:Y:S05]  /*127a0*/  BRA `(.L_x_11380) ;  /* 0xffffff5000b47947 */ /* 0x000fea000383ffff */
.L_x_11421:
        /* <DEDUP_REMOVED lines=11> */
.L_x_11491:
[----:B------:R-:W-:Y:S05]  /*12860*/  BSYNC B0 ;  /* 0x0000000000007941 */ /* 0x000fea0003800000 */
.L_x_11490:
[----:B------:R-:W-:Y:S05]  /*12870*/  BRA `(.L_x_11492) ;  /* 0xffffffc400ec7947 */ /* 0x000fea000383ffff */
.L_x_11422:
[----:B------:R-:W-:Y:S01]  /*12880*/  BSSY B0, `(.L_x_11493) ;  /* 0x0000006000007945 */ /* 0x000fe20003800000 */
[----:B------:R-:W-:-:S07]  /*12890*/  IMAD.MOV.U32 R15, RZ, RZ, -0x1 ;  /* 0xffffffffff0f7424 */ /* 0x000fce00078e00ff */
[----:B------:R-:W-:Y:S05]  /*128a0*/  WARPSYNC.COLLECTIVE R15, `(.L_x_11494) ;  /* 0x000000000f0c7348 */ /* 0x000fea0003c00000 */
[----:B------:R-:W-:Y:S02]  /*128b0*/  ELECT P6, UR62, PT ;  /* 0x00000000003e782f */ /* 0x000fe400038c0000 */
[----:B------:R-:W-:Y:S01]  /*128c0*/  MOV R14, UR62 ;  /* 0x0000003e000e7c02 */ /* 0x000fe20008000f00 */
[----:B------:R-:W-:Y:S10]  /*128d0*/  ENDCOLLECTIVE ;  /* 0x000000000000791b */ /* 0x000ff40003800000 */
.L_x_11494:
[----:B------:R-:W-:Y:S05]  /*128e0*/  BSYNC B0 ;  /* 0x0000000000007941 */ /* 0x000fea0003800000 */
.L_x_11493:
[----:B------:R-:W-:Y:S05]  /*128f0*/  BRA `(.L_x_11495) ;  /* 0xffffffc400dc7947 */ /* 0x000fea000383ffff */
.L_x_11425:
[----:B0-----:R0:W1:Y:S02]  /*12900*/  SYNCS.PHASECHK.TRANS64.TRYWAIT P0, [R8+URZ+0x32440], R10 ;  /* 0x0324400a080075a7 */ /* 0x001064000800017f */
[----:B-1----:R-:W-:Y:S05]  /*12910*/  @!P0 NANOSLEEP.SYNCS 0x989680 ;  /* 0x009896800000895d */ /* 0x002fea0003900000 */
[----:B------:R-:W1:Y:S02]  /*12920*/  @!P0 SYNCS.PHASECHK.TRANS64 P0, [R8+URZ+0x32440], R10 ;  /* 0x0324400a080085a7 */ /* 0x000e64000800007f */
[----:B-1----:R-:W-:Y:S05]  /*12930*/  @!P0 BRA `(.L_x_11425) ;  /* 0xfffffffc00f08947 */ /* 0x002fea000383ffff */
[----:B------:R-:W-:Y:S05]  /*12940*/  BRA `(.L_x_11496) ;  /* 0xffffffc800447947 */ /* 0x000fea000383ffff */
.L_x_11429:
        /* <DEDUP_REMOVED lines=8> */
.L_x_11432:
[----:B0-----:R0:W1:Y:S02]  /*129d0*/  SYNCS.PHASECHK.TRANS64.TRYWAIT P0, [R11+URZ+0x32460], R6 ;  /* 0x032460060b0075a7 */ /* 0x001064000800017f */
[----:B-1----:R-:W-:Y:S05]  /*129e0*/  @!P0 NANOSLEEP.SYNCS 0x989680 ;  /* 0x009896800000895d */ /* 0x002fea0003900000 */
[----:B------:R-:W1:Y:S02]  /*129f0*/  @!P0 SYNCS.PHASECHK.TRANS64 P0, [R11+URZ+0x32460], R6 ;  /* 0x032460060b0085a7 */ /* 0x000e64000800007f */
[----:B-1----:R-:W-:Y:S05]  /*12a00*/  @!P0 BRA `(.L_x_11432) ;  /* 0xfffffffc00f08947 */ /* 0x002fea000383ffff */
[----:B------:R-:W-:Y:S05]  /*12a10*/  BRA `(.L_x_11498) ;  /* 0xffffffcc00c87947 */ /* 0x000fea000383ffff */
.L_x_11441:
[----:B-1----:R1:W2:Y:S02]  /*12a20*/  SYNCS.PHASECHK.TRANS64.TRYWAIT P0, [R2+URZ+0x32440], R3 ;  /* 0x03244003020075a7 */ /* 0x0022a4000800017f */
[----:B--2---:R-:W-:Y:S05]  /*12a30*/  @!P0 NANOSLEEP.SYNCS 0x989680 ;  /* 0x009896800000895d */ /* 0x004fea0003900000 */
[----:B------:R-:W2:Y:S02]  /*12a40*/  @!P0 SYNCS.PHASECHK.TRANS64 P0, [R2+URZ+0x32440], R3 ;  /* 0x03244003020085a7 */ /* 0x000ea4000800007f */
[----:B--2---:R-:W-:Y:S05]  /*12a50*/  @!P0 BRA `(.L_x_11441) ;  /* 0xfffffffc00f08947 */ /* 0x004fea000383ffff */
[----:B------:R-:W-:Y:S05]  /*12a60*/  BRA `(.L_x_11499) ;  /* 0xffffffd400447947 */ /* 0x000fea000383ffff */
.L_x_11443:
[----:B0-----:R0:W2:Y:S02]  /*12a70*/  SYNCS.PHASECHK.TRANS64.TRYWAIT P0, [R2+URZ+0x32460], R3 ;  /* 0x03246003020075a7 */ /* 0x0010a4000800017f */
[----:B--2---:R-:W-:Y:S05]  /*12a80*/  @!P0 NANOSLEEP.SYNCS 0x989680 ;  /* 0x009896800000895d */ /* 0x004fea0003900000 */
[----:B------:R-:W2:Y:S02]  /*12a90*/  @!P0 SYNCS.PHASECHK.TRANS64 P0, [R2+URZ+0x32460], R3 ;  /* 0x03246003020085a7 */ /* 0x000ea4000800007f */
[----:B--2---:R-:W-:Y:S05]  /*12aa0*/  @!P0 BRA `(.L_x_11443) ;  /* 0xfffffffc00f08947 */ /* 0x004fea000383ffff */
[----:B------:R-:W-:Y:S05]  /*12ab0*/  BRA `(.L_x_11500) ;  /* 0xffffffd400b47947 */ /* 0x000fea000383ffff */
.L_x_11448:
[----:B-1----:R1:W2:Y:S02]  /*12ac0*/  SYNCS.PHASECHK.TRANS64.TRYWAIT P0, [R2+URZ+0x32440], R7 ;  /* 0x03244007020075a7 */ /* 0x0022a4000800017f */
[----:B--2---:R-:W-:Y:S05]  /*12ad0*/  @!P0 NANOSLEEP.SYNCS 0x989680 ;  /* 0x009896800000895d */ /* 0x004fea0003900000 */
[----:B------:R-:W2:Y:S02]  /*12ae0*/  @!P0 SYNCS.PHASECHK.TRANS64 P0, [R2+URZ+0x32440], R7 ;  /* 0x03244007020085a7 */ /* 0x000ea4000800007f */
[----:B--2---:R-:W-:Y:S05]  /*12af0*/  @!P0 BRA `(.L_x_11448) ;  /* 0xfffffffc00f08947 */ /* 0x004fea000383ffff */
[----:B------:R-:W-:Y:S05]  /*12b00*/  BRA `(.L_x_11501) ;  /* 0xffffffd800fc7947 */ /* 0x000fea000383ffff */
.L_x_11450:
[----:B0-----:R0:W2:Y:S02]  /*12b10*/  SYNCS.PHASECHK.TRANS64.TRYWAIT P1, [R2+URZ+0x32460], R7 ;  /* 0x03246007020075a7 */ /* 0x0010a4000802017f */
[----:B--2---:R-:W-:Y:S05]  /*12b20*/  @!P1 NANOSLEEP.SYNCS 0x989680 ;  /* 0x009896800000995d */ /* 0x004fea0003900000 */
[----:B------:R-:W2:Y:S02]  /*12b30*/  @!P1 SYNCS.PHASECHK.TRANS64 P1, [R2+URZ+0x32460], R7 ;  /* 0x03246007020095a7 */ /* 0x000ea4000802007f */
[----:B--2---:R-:W-:Y:S05]  /*12b40*/  @!P1 BRA `(.L_x_11450) ;  /* 0xfffffffc00f09947 */ /* 0x004fea000383ffff */
[----:B------:R-:W-:Y:S05]  /*12b50*/  BRA `(.L_x_11502) ;  /* 0xffffffdc00687947 */ /* 0x000fea000383ffff */
.L_x_11455:
[----:B--2---:R2:W3:Y:S02]  /*12b60*/  SYNCS.PHASECHK.TRANS64.TRYWAIT P0, [R2+URZ+0x32440], R3 ;  /* 0x03244003020075a7 */ /* 0x0044e4000800017f */
[----:B---3--:R-:W-:Y:S05]  /*12b70*/  @!P0 NANOSLEEP.SYNCS 0x989680 ;  /* 0x009896800000895d */ /* 0x008fea0003900000 */
[----:B------:R-:W3:Y:S02]  /*12b80*/  @!P0 SYNCS.PHASECHK.TRANS64 P0, [R2+URZ+0x32440], R3 ;  /* 0x03244003020085a7 */ /* 0x000ee4000800007f */
[----:B---3--:R-:W-:Y:S05]  /*12b90*/  @!P0 BRA `(.L_x_11455) ;  /* 0xfffffffc00f08947 */ /* 0x008fea000383ffff */
[----:B------:R-:W-:Y:S05]  /*12ba0*/  BRA `(.L_x_11503) ;  /* 0xffffffe000947947 */ /* 0x000fea000383ffff */
.L_x_11457:
[----:B0-----:R0:W1:Y:S02]  /*12bb0*/  SYNCS.PHASECHK.TRANS64.TRYWAIT P1, [R2+URZ+0x32460], R3 ;  /* 0x03246003020075a7 */ /* 0x001064000802017f */
[----:B-1----:R-:W-:Y:S05]  /*12bc0*/  @!P1 NANOSLEEP.SYNCS 0x989680 ;  /* 0x009896800000995d */ /* 0x002fea0003900000 */
[----:B------:R-:W1:Y:S02]  /*12bd0*/  @!P1 SYNCS.PHASECHK.TRANS64 P1, [R2+URZ+0x32460], R3 ;  /* 0x03246003020095a7 */ /* 0x000e64000802007f */
[----:B-1----:R-:W-:Y:S05]  /*12be0*/  @!P1 BRA `(.L_x_11457) ;  /* 0xfffffffc00f09947 */ /* 0x002fea000383ffff */
[----:B------:R-:W-:Y:S05]  /*12bf0*/  BRA `(.L_x_11504) ;  /* 0xffffffe400047947 */ /* 0x000fea000383ffff */
.L_x_11462:
        /* <DEDUP_REMOVED lines=8> */
.L_x_11506:
[----:B------:R-:W-:Y:S05]  /*12c80*/  BSYNC B0 ;  /* 0x0000000000007941 */ /* 0x000fea0003800000 */
.L_x_11505:
        /* <DEDUP_REMOVED lines=8> */
.L_x_11507:
[----:B------:R-:W-:Y:S01]  /*12d10*/  IMAD.MOV.U32 R7, RZ, RZ, R14 ;  /* 0x000000ffff077224 */ /* 0x000fe200078e000e */
[----:B------:R-:W-:Y:S06]  /*12d20*/  BRA `(.L_x_11508) ;  /* 0xffffffe400fc7947 */ /* 0x000fec000383ffff */
.L_x_11465:
[----:B------:R-:W-:Y:S01]  /*12d30*/  BSSY B0, `(.L_x_11509) ;  /* 0x0000008000007945 */ /* 0x000fe20003800000 */
[----:B-----5:R-:W-:Y:S01]  /*12d40*/  MOV R13, R17 ;  /* 0x00000011000d7202 */ /* 0x020fe20000000f00 */
[----:B------:R-:W-:Y:S02]  /*12d50*/  IMAD.MOV.U32 R12, RZ, RZ, 0x1 ;  /* 0x00000001ff0c7424 */ /* 0x000fe400078e00ff */
[----:B------:R-:W-:Y:S02]  /*12d60*/  IMAD.MOV.U32 R11, RZ, RZ, RZ ;  /* 0x000000ffff0b7224 */ /* 0x000fe400078e00ff */
[----:B------:R-:W-:-:S07]  /*12d70*/  IMAD.MOV.U32 R15, RZ, RZ, -0x1 ;  /* 0xffffffffff0f7424 */ /* 0x000fce00078e00ff */
[----:B01234-:R-:W-:Y:S05]  /*12d80*/  WARPSYNC.COLLECTIVE R15, `(.L_x_11510) ;  /* 0x000000000f087348 */ /* 0x01ffea0003c00000 */
[----:B------:R0:W0:Y:S02]  /*12d90*/  SHFL.UP P6, R14, R13, R12, R11 ;  /* 0x0400000c0d0e7389 */ /* 0x00002400000c000b */
[----:B01234-:R-:W-:Y:S01]  /*12da0*/  ENDCOLLECTIVE ;  /* 0x000000000000791b */ /* 0x01ffe20003800000 */
.L_x_11510:
[----:B------:R-:W-:Y:S05]  /*12db0*/  BSYNC B0 ;  /* 0x0000000000007941 */ /* 0x000fea0003800000 */
.L_x_11509:
        /* <DEDUP_REMOVED lines=10> */
.L_x_11511:
        /* <DEDUP_REMOVED lines=8> */
.L_x_11512:
        /* <DEDUP_REMOVED lines=8> */
.L_x_11513:
        /* <DEDUP_REMOVED lines=8> */
.L_x_11514:
        /* <DEDUP_REMOVED lines=8> */
.L_x_11515:
[----:B------:R-:W-:Y:S05]  /*13060*/  BRA `(.L_x_11516) ;  /* 0xffffffe400c47947 */ /* 0x000fea000383ffff */
.L_x_11470:
[----:B------:R-:W-:Y:S01]  /*13070*/  BSSY B0, `(.L_x_11517) ;  /* 0x0000008000007945 */ /* 0x000fe20003800000 */
[----:B-----5:R-:W-:Y:S01]  /*13080*/  IMAD.MOV.U32 R13, RZ, RZ, R17 ;  /* 0x000000ffff0d7224 */ /* 0x020fe200078e0011 */
[----:B------:R-:W-:Y:S01]  /*13090*/  MOV R15, 0xffffffff ;  /* 0xffffffff000f7802 */ /* 0x000fe20000000f00 */
[----:B------:R-:W-:Y:S02]  /*130a0*/  IMAD.MOV.U32 R12, RZ, RZ, 0x1 ;  /* 0x00000001ff0c7424 */ /* 0x000fe400078e00ff */
[----:B------:R-:W-:-:S07]  /*130b0*/  IMAD.MOV.U32 R11, RZ, RZ, RZ ;  /* 0x000000ffff0b7224 */ /* 0x000fce00078e00ff */
[----:B0-2---:R-:W-:Y:S05]  /*130c0*/  WARPSYNC.COLLECTIVE R15, `(.L_x_11518) ;  /* 0x000000000f087348 */ /* 0x005fea0003c00000 */
[----:B------:R1:W3:Y:S02]  /*130d0*/  SHFL.UP P6, R14, R13, R12, R11 ;  /* 0x0400000c0d0e7389 */ /* 0x0002e400000c000b */
[----:B0123--:R-:W-:Y:S01]  /*130e0*/  ENDCOLLECTIVE ;  /* 0x000000000000791b */ /* 0x00ffe20003800000 */
.L_x_11518:
[----:B------:R-:W-:Y:S05]  /*130f0*/  BSYNC B0 ;  /* 0x0000000000007941 */ /* 0x000fea0003800000 */
.L_x_11517:
        /* <DEDUP_REMOVED lines=10> */
.L_x_11519:
        /* <DEDUP_REMOVED lines=8> */
.L_x_11520:
        /* <DEDUP_REMOVED lines=8> */
.L_x_11521:
        /* <DEDUP_REMOVED lines=8> */
.L_x_11522:
        /* <DEDUP_REMOVED lines=8> */
.L_x_11523:
[----:B------:R-:W-:Y:S05]  /*133a0*/  BRA `(.L_x_11524) ;  /* 0xffffffe400ac7947 */ /* 0x000fea000383ffff */
.L_x_11472:
[----:B------:R-:W-:Y:S01]  /*133b0*/  BSSY B0, `(.L_x_11525) ;  /* 0x0000006000007945 */ /* 0x000fe20003800000 */
[----:B------:R-:W-:Y:S01]  /*133c0*/  PLOP3.LUT P6, PT, P6, PT, PT, 0x8, 0x0 ;  /* 0x000000000000781c */ /* 0x000fe200037ce170 */
[----:B------:R-:W-:-:S12]  /*133d0*/  IMAD.MOV.U32 R15, RZ, RZ, -0x1 ;  /* 0xffffffffff0f7424 */ /* 0x000fd800078e00ff */
[----:B0-----:R-:W-:Y:S05]  /*133e0*/  WARPSYNC.COLLECTIVE R15, `(.L_x_11526) ;  /* 0x000000000f087348 */ /* 0x001fea0003c00000 */
[----:B------:R-:W-:Y:S01]  /*133f0*/  VOTE.ANY R14, PT, P6 ;  /* 0x00000000000e7806 */ /* 0x000fe200030e0100 */
[----:B0-----:R-:W-:Y:S06]  /*13400*/  ENDCOLLECTIVE ;  /* 0x000000000000791b */ /* 0x001fec0003800000 */
.L_x_11526:
[----:B------:R-:W-:Y:S05]  /*13410*/  BSYNC B0 ;  /* 0x0000000000007941 */ /* 0x000fea0003800000 */
.L_x_11525:
        /* <DEDUP_REMOVED lines=9> */
.L_x_11527:
[----:B------:R-:W-:Y:S01]  /*134b0*/  MOV R17, R14 ;  /* 0x0000000e00117202 */ /* 0x000fe20000000f00 */
[----:B------:R-:W-:Y:S06]  /*134c0*/  BRA `(.L_x_11528) ;  /* 0xffffffe4009c7947 */ /* 0x000fec000383ffff */
.L_x_11474:
[----:B------:R-:W-:Y:S01]  /*134d0*/  BSSY B0, `(.L_x_11529) ;  /* 0x0000007000007945 */ /* 0x000fe20003800000 */
[----:B------:R-:W-:Y:S02]  /*134e0*/  IMAD.MOV.U32 R13, RZ, RZ, R2 ;  /* 0x000000ffff0d7224 */ /* 0x000fe400078e0002 */
[----:B------:R-:W-:Y:S02]  /*134f0*/  IMAD.MOV.U32 R11, RZ, RZ, 0x1f ;  /* 0x0000001fff0b7424 */ /* 0x000fe400078e00ff */
[----:B------:R-:W-:-:S07]  /*13500*/  IMAD.MOV.U32 R15, RZ, RZ, -0x1 ;  /* 0xffffffffff0f7424 */ /* 0x000fce00078e00ff */
[----:B012---:R-:W-:Y:S05]  /*13510*/  WARPSYNC.COLLECTIVE R15, `(.L_x_11530) ;  /* 0x000000000f087348 */ /* 0x007fea0003c00000 */
[----:B------:R3:W4:Y:S02]  /*13520*/  SHFL.IDX P6, R14, R13, R12, R11 ;  /* 0x0000000c0d0e7389 */ /* 0x00072400000c000b */
[----:B01234-:R-:W-:Y:S01]  /*13530*/  ENDCOLLECTIVE ;  /* 0x000000000000791b */ /* 0x01ffe20003800000 */
.L_x_11530:
[----:B------:R-:W-:Y:S05]  /*13540*/  BSYNC B0 ;  /* 0x0000000000007941 */ /* 0x000fea0003800000 */
.L_x_11529:
[----:B------:R-:W-:Y:S01]  /*13550*/  IMAD.MOV.U32 R7, RZ, RZ, R14 ;  /* 0x000000ffff077224 */ /* 0x000fe200078e000e */
[----:B------:R-:W-:Y:S06]  /*13560*/  BRA `(.L_x_11473) ;  /* 0xffffffe400907947 */ /* 0x000fec000383ffff */
.L_x_11477:
[----:B-1----:R1:W3:Y:S02]  /*13570*/  SYNCS.PHASECHK.TRANS64.TRYWAIT P0, [R0+URZ+0x32420], R3 ;  /* 0x03242003000075a7 */ /* 0x0022e4000800017f */
[----:B---3--:R-:W-:Y:S05]  /*13580*/  @!P0 NANOSLEEP.SYNCS 0x989680 ;  /* 0x009896800000895d */ /* 0x008fea0003900000 */
[----:B------:R-:W3:Y:S02]  /*13590*/  @!P0 SYNCS.PHASECHK.TRANS64 P0, [R0+URZ+0x32420], R3 ;  /* 0x03242003000085a7 */ /* 0x000ee4000800007f */
[----:B---3--:R-:W-:Y:S05]  /*135a0*/  @!P0 BRA `(.L_x_11477) ;  /* 0xfffffffc00f08947 */ /* 0x008fea000383ffff */
[----:B------:R-:W-:Y:S05]  /*135b0*/  BRA `(.L_x_11531) ;  /* 0xffffffec00047947 */ /* 0x000fea000383ffff */
.L_x_11478:
[----:B--2---:R-:W2:Y:S01]  /*135c0*/  S2R R2, SR_TID.X ;  /* 0x0000000000027919 */ /* 0x004ea20000002100 */
        /* <DEDUP_REMOVED lines=10> */
.L_x_11533:
[----:B------:R-:W-:Y:S05]  /*13670*/  BSYNC B0 ;  /* 0x0000000000007941 */ /* 0x000fea0003800000 */
.L_x_11532:
[----:B------:R-:W-:Y:S05]  /*13680*/  BRA `(.L_x_11534) ;  /* 0xffffffe800e87947 */ /* 0x000fea000383ffff */
.L_x_11481:
[----:B------:R-:W-:Y:S01]  /*13690*/  BSSY B1, `(.L_x_11535) ;  /* 0x0000006000017945 */ /* 0x000fe20003800000 */
[----:B------:R-:W-:-:S07]  /*136a0*/  IMAD.MOV.U32 R15, RZ, RZ, -0x1 ;  /* 0xffffffffff0f7424 */ /* 0x000fce00078e00ff */
[----:B012---:R-:W-:Y:S05]  /*136b0*/  WARPSYNC.COLLECTIVE R15, `(.L_x_11536) ;  /* 0x000000000f0c7348 */ /* 0x007fea0003c00000 */
[----:B------:R-:W-:Y:S02]  /*136c0*/  ELECT P6, UR62, PT ;  /* 0x00000000003e782f */ /* 0x000fe400038c0000 */
[----:B------:R-:W-:Y:S01]  /*136d0*/  MOV R14, UR62 ;  /* 0x0000003e000e7c02 */ /* 0x000fe20008000f00 */
[----:B012---:R-:W-:Y:S10]  /*136e0*/  ENDCOLLECTIVE ;  /* 0x000000000000791b */ /* 0x007ff40003800000 */
.L_x_11536:
[----:B------:R-:W-:Y:S05]  /*136f0*/  BSYNC B1 ;  /* 0x0000000000017941 */ /* 0x000fea0003800000 */
.L_x_11535:
[----:B------:R-:W-:Y:S05]  /*13700*/  BRA `(.L_x_11537) ;  /* 0xffffffe800e07947 */ /* 0x000fea000383ffff */
.L_x_11483:
[----:B-1----:R1:W2:Y:S02]  /*13710*/  SYNCS.PHASECHK.TRANS64.TRYWAIT P0, [R6+URZ], R5 ;  /* 0x00000005060075a7 */ /* 0x0022a4000800017f */
[----:B--2---:R-:W-:Y:S05]  /*13720*/  @!P0 NANOSLEEP.SYNCS 0x989680 ;  /* 0x009896800000895d */ /* 0x004fea0003900000 */
[----:B------:R-:W2:Y:S02]  /*13730*/  @!P0 SYNCS.PHASECHK.TRANS64 P0, [R6+URZ], R5 ;  /* 0x00000005060085a7 */ /* 0x000ea4000800007f */
[----:B--2---:R-:W-:Y:S05]  /*13740*/  @!P0 BRA `(.L_x_11483) ;  /* 0xfffffffc00f08947 */ /* 0x004fea000383ffff */
[----:B------:R-:W-:Y:S05]  /*13750*/  BRA `(.L_x_11538) ;  /* 0xffffffec00247947 */ /* 0x000fea000383ffff */
.L_x_11484:
[----:B--2---:R2:W3:Y:S02]  /*13760*/  SYNCS.PHASECHK.TRANS64.TRYWAIT P0, [R7+URZ], R2 ;  /* 0x00000002070075a7 */ /* 0x0044e4000800017f */
[----:B---3--:R-:W-:Y:S05]  /*13770*/  @!P0 NANOSLEEP.SYNCS 0x989680 ;  /* 0x009896800000895d */ /* 0x008fea0003900000 */
[----:B------:R-:W3:Y:S02]  /*13780*/  @!P0 SYNCS.PHASECHK.TRANS64 P0, [R7+URZ], R2 ;  /* 0x00000002070085a7 */ /* 0x000ee4000800007f */
[----:B---3--:R-:W-:Y:S05]  /*13790*/  @!P0 BRA `(.L_x_11484) ;  /* 0xfffffffc00f08947 */ /* 0x008fea000383ffff */
[----:B------:R-:W-:Y:S05]  /*137a0*/  BRA `(.L_x_11539) ;  /* 0xffffffec00187947 */ /* 0x000fea000383ffff */
.L_x_11486:
[----:B---3--:R3:W4:Y:S02]  /*137b0*/  SYNCS.PHASECHK.TRANS64.TRYWAIT P0, [R4+URZ], R5 ;  /* 0x00000005040075a7 */ /* 0x008724000800017f */
[----:B----4-:R-:W-:Y:S05]  /*137c0*/  @!P0 NANOSLEEP.SYNCS 0x989680 ;  /* 0x009896800000895d */ /* 0x010fea0003900000 */
[----:B------:R-:W4:Y:S02]  /*137d0*/  @!P0 SYNCS.PHASECHK.TRANS64 P0, [R4+URZ], R5 ;  /* 0x00000005040085a7 */ /* 0x000f24000800007f */
[----:B----4-:R-:W-:Y:S05]  /*137e0*/  @!P0 BRA `(.L_x_11486) ;  /* 0xfffffffc00f08947 */ /* 0x010fea000383ffff */
[----:B------:R-:W-:Y:S05]  /*137f0*/  BRA `(.L_x_11540) ;  /* 0xffffffec00207947 */ /* 0x000fea000383ffff */
.L_x_11541:
        /* <DEDUP_REMOVED lines=16> */
.L_x_11978:


//--------------------- .text._ZN7cutlass13device_kernelIN5flash11enable_sm90INS1_16FlashAttnFwdSm90INS1_25CollectiveMainloopFwdSm90ILi2EN4cute5tupleIJNS5_1CILi1EEES8_S8_EEENS6_IJNS7_ILi128EEENS7_ILi96EEENS7_ILi64EEEEEELi256ENS_6half_tEfNS_4arch4Sm90ELb1ELb0ELb1ELb1ELb0ELb1ELb1ELb1ELb0ELb0ELb0ELb0EEENS1_21CollectiveEpilogueFwdINS6_IJSA_NS7_ILi256EEESB_EEES9_SE_SG_Li256ELb1ELb0ELb0ELb0EEENS1_36VarlenDynamicPersistentTileSchedulerILi128ELi96ELi256ELi32ELb0ELb0ELb1ELb1ELb1ELb1EEEEEEEEEvNT_6ParamsE --------------------------
	.section	.text._ZN7cutlass13device_kernelIN5flash11enable_sm90INS1_16FlashAttnFwdSm90INS1_25CollectiveMainloopFwdSm90ILi2EN4cute5tupleIJNS5_1CILi1EEES8_S8_EEENS6_IJNS7_ILi128EEENS7_ILi96EEENS7_ILi64EEEEEELi256ENS_6half_tEfNS_4arch4Sm90ELb1ELb0ELb1ELb1ELb0ELb1ELb1ELb1ELb0ELb0ELb0ELb0EEENS1_21CollectiveEpilogueFwdINS6_IJSA_NS7_ILi256EEESB_EEES9_SE_SG_Li256ELb1ELb0ELb0ELb0EEENS1_36VarlenDynamicPersistentTileSchedulerILi128ELi96ELi256ELi32ELb0ELb0ELb1ELb1ELb1ELb1EEEEEEEEEvNT_6ParamsE,"ax",@progbits
	.align	128
.text._ZN7cutlass13device_kernelIN5flash11enable_sm90INS1_16FlashAttnFwdSm90INS1_25CollectiveMainloopFwdSm90ILi2EN4cute5tupleIJNS5_1CILi1EEES8_S8_EEENS6_IJNS7_ILi128EEENS7_ILi96EEENS7_ILi64EEEEEELi256ENS_6half_tEfNS_4arch4Sm90ELb1ELb0ELb1ELb1ELb0ELb1ELb1ELb1ELb0ELb0ELb0ELb0EEENS1_21CollectiveEpilogueFwdINS6_IJSA_NS7_ILi256EEESB_EEES9_SE_SG_Li256ELb1ELb0ELb0ELb0EEENS1_36VarlenDynamicPersistentTileSchedulerILi128ELi96ELi256ELi32ELb0ELb0ELb1ELb1ELb1ELb1EEEEEEEEEvNT_6ParamsE:
        .type           _ZN7cutlass13device_kernelIN5flash11enable_sm90INS1_16FlashAttnFwdSm90INS1_25CollectiveMainloopFwdSm90ILi2EN4cute5tupleIJNS5_1CILi1EEES8_S8_EEENS6_IJNS7_ILi128EEENS7_ILi96EEENS7_ILi64EEEEEELi256ENS_6half_tEfNS_4arch4Sm90ELb1ELb0ELb1ELb1ELb0ELb1ELb1ELb1ELb0ELb0ELb0ELb0EEENS1_21CollectiveEpilogueFwdINS6_IJSA_NS7_ILi256EEESB_EEES9_SE_SG_Li256ELb1ELb0ELb0ELb0EEENS1_36VarlenDynamicPersistentTileSchedulerILi128ELi96ELi256ELi32ELb0ELb0ELb1ELb1ELb1ELb1EEEEEEEEEvNT_6ParamsE,@function
        .size           _ZN7cutlass13device_kernelIN5flash11enable_sm90INS1_16FlashAttnFwdSm90INS1_25CollectiveMainloopFwdSm90ILi2EN4cute5tupleIJNS5_1CILi1EEES8_S8_EEENS6_IJNS7_ILi128EEENS7_ILi96EEENS7_ILi64EEEEEELi256ENS_6half_tEfNS_4arch4Sm90ELb1ELb0ELb1ELb1ELb0ELb1ELb1ELb1ELb0ELb0ELb0ELb0EEENS1_21CollectiveEpilogueFwdINS6_IJSA_NS7_ILi256EEESB_EEES9_SE_SG_Li256ELb1ELb0ELb0ELb0EEENS1_36VarlenDynamicPersistentTileSchedulerILi128ELi96ELi256ELi32ELb0ELb0ELb1ELb1ELb1ELb1EEEEEEEEEvNT_6ParamsE,(.L_x_11979 - _ZN7cutlass13device_kernelIN5flash11enable_sm90INS1_16FlashAttnFwdSm90INS1_25CollectiveMainloopFwdSm90ILi2EN4cute5tupleIJNS5_1CILi1EEES8_S8_EEENS6_IJNS7_ILi128EEENS7_ILi96EEENS7_ILi64EEEEEELi256ENS_6half_tEfNS_4arch4Sm90ELb1ELb0ELb1ELb1ELb0ELb1ELb1ELb1ELb0ELb0ELb0ELb0EEENS1_21CollectiveEpilogueFwdINS6_IJSA_NS7_ILi256EEESB_EEES9_SE_SG_Li256ELb1ELb0ELb0ELb0EEENS1_36VarlenDynamicPersistentTileSchedulerILi128ELi96ELi256ELi32ELb0ELb0ELb1ELb1ELb1ELb1EEEEEEEEEvNT_6ParamsE)
        .other          _ZN7cutlass13device_kernelIN5flash11enable_sm90INS1_16FlashAttnFwdSm90INS1_25CollectiveMainloopFwdSm90ILi2EN4cute5tupleIJNS5_1CILi1EEES8_S8_EEENS6_IJNS7_ILi128EEENS7_ILi96EEENS7_ILi64EEEEEELi256ENS_6half_tEfNS_4arch4Sm90ELb1ELb0ELb1ELb1ELb0ELb1ELb1ELb1ELb0ELb0ELb0ELb0EEENS1_21CollectiveEpilogueFwdINS6_IJSA_NS7_ILi256EEESB_EEES9_SE_SG_Li256ELb1ELb0ELb0ELb0EEENS1_36VarlenDynamicPersistentTileSchedulerILi128ELi96ELi256ELi32ELb0ELb0ELb1ELb1ELb1ELb1EEEEEEEEEvNT_6ParamsE,@"STO_CUDA_ENTRY STV_DEFAULT"
_ZN7cutlass13device_kernelIN5flash11enable_sm90INS1_16FlashAttnFwdSm90INS1_25CollectiveMainloopFwdSm90ILi2EN4cute5tupleIJNS5_1CILi1EEES8_S8_EEENS6_IJNS7_ILi128EEENS7_ILi96EEENS7_ILi64EEEEEELi256ENS_6half_tEfNS_4arch4Sm90ELb1ELb0ELb1ELb1ELb0ELb1ELb1ELb1ELb0ELb0ELb0ELb0EEENS1_21CollectiveEpilogueFwdINS6_IJSA_NS7_ILi256EEESB_EEES9_SE_SG_Li256ELb1ELb0ELb0ELb0EEENS1_36VarlenDynamicPersistentTileSchedulerILi128ELi96ELi256ELi32ELb0ELb0ELb1ELb1ELb1ELb1EEEEEEEEEvNT_6ParamsE:
        /* <DEDUP_REMOVED lines=29> */
.L_x_11543:
[----:B------:R-:W-:Y:S05]  /*01d0*/  BSYNC B0 ;  /* 0x0000000000007941 */ /* 0x000fea0003800000 */
.L_x_11542:
        /* <DEDUP_REMOVED lines=10> */
[----:B------:R-:W-:Y:S01]  /*0280*/  SHF.R.U32.HI R3, RZ, 0x7, R3 ;  /* 0x00000007ff037819 */ /* 0x000fe20000011603 */
[----:B------:R-:W-:Y:S01]  /*0290*/  VOTEU.ANY UP2, P0 ;  /* 0x00000000003f7886 */ /* 0x000fe20000040100 */
[----:B0-----:R-:W-:-:S03]  /*02a0*/  ISETP.NE.AND P1, PT, R2, RZ, PT ;  /* 0x000000ff0200720c */ /* 0x001fc60003f25270 */
[----:B------:R0:W2:Y:S01]  /*02b0*/  SHFL.IDX PT, R2, R3, RZ, 0x1f ;  /* 0x00001fff03027589 */ /* 0x0000a200000e0000 */
[----:B-1----:R-:W-:Y:S02]  /*02c0*/  @UP0 ULEA UR8, UR8, UR6, 0x18 ;  /* 0x0000000608080291 */ /* 0x002fe4000f8ec03f */
[----:B------:R-:W-:-:S04]  /*02d0*/  @UP0 UIADD3 UR6, -UR7, 0x100000, URZ ;  /* 0x0010000007060890 */ /* 0x000fc8000fffe13f */
[----:B------:R-:W-:Y:S02]  /*02e0*/  @UP0 USHF.L.U32 UR7, UR6, 0xb, URZ ;  /* 0x0000000b06070899 */ /* 0x000fe4000800063f */
[----:B------:R-:W-:Y:S01]  /*02f0*/  @UP0 USHF.L.U32 UR6, UR6, 0x1, URZ ;  /* 0x0000000106060899 */ /* 0x000fe2000800063f */
[----:B------:R-:W-:Y:S01]  /*0300*/  VOTEU.ANY UP0, P0 ;  /* 0x00000000003f7886 */ /* 0x000fe20000000100 */
[----:B------:R-:W1:Y:S04]  /*0310*/  FENCE.VIEW.ASYNC.S ;  /* 0x00000000000073c6 */ /* 0x000e680000000000 */
[----:B-1----:R0:W1:Y:S01]  /*0320*/  @UP0 SYNCS.EXCH.64 URZ, [UR8+0x32400], UR4 ;  /* 0x03240004083f05b2 */ /* 0x0020620008000100 */
[----:B------:R0:W3:Y:S05]  /*0330*/  @UP1 SYNCS.EXCH.64 URZ, [UR8+0x32410], UR4 ;  /* 0x03241004083f15b2 */ /* 0x0000ea0008000100 */
[----:B------:R0:W4:Y:S02]  /*0340*/  @UP2 SYNCS.EXCH.64 URZ, [UR8+0x32420], UR6 ;  /* 0x03242006083f25b2 */ /* 0x0001240008000100 */
        /* <DEDUP_REMOVED lines=19> */
.L_x_11544:
        /* <DEDUP_REMOVED lines=22> */
.L_x_11545:
        /* <DEDUP_REMOVED lines=18> */
.L_x_11546:
        /* <DEDUP_REMOVED lines=22> */
.L_x_11547:
        /* <DEDUP_REMOVED lines=22> */
.L_x_11548:
        /* <DEDUP_REMOVED lines=9> */
.L_x_11551:
        /* <DEDUP_REMOVED lines=19> */
[----:B------:R-:W3:Y:S01]  /*0b80*/  LDL.LU R16, [R1+0x34] ;  /* 0x0000340001107983 */ /* 0x000ee20000300800 */
[----:B--2---:R-:W0:Y:S02]  /*0b90*/  S2R R2, SR_TID.X ;  /* 0x0000000000027919 */ /* 0x004e240000002100 */
[----:B0-----:R-:W-:-:S05]  /*0ba0*/  VIADD R12, R2, 0xffffff80 ;  /* 0xffffff80020c7836 */ /* 0x001fca0000000000 */
        /* <DEDUP_REMOVED lines=9> */
[----:B------:R-:W-:Y:S02]  /*0c40*/  LEA.HI R3, R0, R12, RZ, 0x4 ;  /* 0x0000000c00037211 */ /* 0x000fe400078f20ff */
[----:B------:R-:W-:Y:S02]  /*0c50*/  LOP3.LUT R9, R5, 0xfffffff8, RZ, 0xc0, !PT ;  /* 0xfffffff805097812 */ /* 0x000fe400078ec0ff */
[----:B------:R-:W-:Y:S02]  /*0c60*/  SHF.R.S32.HI R6, RZ, 0x4, R3 ;  /* 0x00000004ff067819 */ /* 0x000fe40000011403 */
[----:B------:R-:W-:Y:S02]  /*0c70*/  IADD3 R10, R4, -R9, RZ ;  /* 0x80000009040a7210 */ /* 0x000fe40007ffe0ff */
[----:B------:R-:W-:-:S02]  /*0c80*/  LOP3.LUT R4, R3, 0x3fffff0, RZ, 0xc0, !PT ;  /* 0x03fffff003047812 */ /* 0x000fc400078ec0ff */
[----:B------:R-:W-:Y:S02]  /*0c90*/  LEA.HI R5, R0, R12, RZ, 0x5 ;  /* 0x0000000c00057211 */ /* 0x000fe400078f28ff */
[----:B------:R-:W-:Y:S01]  /*0ca0*/  LEA.HI R3, R3, R6, RZ, 0x1 ;  /* 0x0000000603037211 */ /* 0x000fe200078f08ff */
[----:B------:R-:W-:Y:S01]  /*0cb0*/  IMAD.IADD R4, R12, 0x1, -R4 ;  /* 0x000000010c047824 */ /* 0x000fe200078e0a04 */
[----:B------:R-:W-:Y:S02]  /*0cc0*/  SHF.R.S32.HI R19, RZ, 0x5, R5 ;  /* 0x00000005ff137819 */ /* 0x000fe40000011405 */
[----:B------:R-:W-:Y:S02]  /*0cd0*/  LOP3.LUT R3, R3, 0x1ffffffe, RZ, 0xc0, !PT ;  /* 0x1ffffffe03037812 */ /* 0x000fe400078ec0ff */
[----:B------:R-:W-:Y:S01]  /*0ce0*/  SHF.R.S32.HI R18, RZ, 0x7, R2 ;  /* 0x00000007ff127819 */ /* 0x000fe20000011402 */
[----:B------:R-:W-:Y:S01]  /*0cf0*/  IMAD R4, R19, 0x10, R4 ;  /* 0x0000001013047824 */ /* 0x000fe200078e0204 */
[----:B------:R-:W-:Y:S01]  /*0d00*/  LEA.HI R7, R7, R11, RZ, 0x5 ;  /* 0x0000000b07077211 */ /* 0x000fe200078f28ff */
[----:B------:R-:W-:Y:S01]  /*0d10*/  IMAD.IADD R3, R6, 0x1, -R3 ;  /* 0x0000000106037824 */ /* 0x000fe200078e0a03 */
[----:B------:R-:W-:-:S02]  /*0d20*/  LEA.HI R2, R2, R18, RZ, 0x1 ;  /* 0x0000001202027211 */ /* 0x000fc400078f08ff */
[----:B------:R-:W-:Y:S02]  /*0d30*/  SHF.R.S32.HI R7, RZ, 0x5, R7 ;  /* 0x00000005ff077819 */ /* 0x000fe40000011407 */
[----:B------:R-:W-:Y:S02]  /*0d40*/  LOP3.LUT R2, R2, 0x3fffffe, RZ, 0xc0, !PT ;  /* 0x03fffffe02027812 */ /* 0x000fe400078ec0ff */
[----:B------:R-:W-:Y:S02]  /*0d50*/  LEA R9, R4, R3, 0x3 ;  /* 0x0000000304097211 */ /* 0x000fe400078e18ff */
[----:B------:R-:W-:Y:S01]  /*0d60*/  LEA.HI R3, R0, R12, RZ, 0x2 ;  /* 0x0000000c00037211 */ /* 0x000fe200078f10ff */
[----:B------:R-:W-:Y:S02]  /*0d70*/  IMAD R7, R7, 0x10, R10 ;  /* 0x0000001007077824 */ /* 0x000fe400078e020a */
[----:B------:R-:W-:Y:S01]  /*0d80*/  IMAD.IADD R2, R18, 0x1, -R2 ;  /* 0x0000000112027824 */ /* 0x000fe200078e0a02 */
[----:B------:R-:W-:-:S03]  /*0d90*/  SHF.R.S32.HI R18, RZ, 0x2, R3 ;  /* 0x00000002ff127819 */ /* 0x000fc60000011403 */
[----:B------:R-:W-:Y:S01]  /*0da0*/  IMAD R2, R2, 0x40, R7 ;  /* 0x0000004002027824 */ /* 0x000fe200078e0207 */
[----:B------:R-:W-:Y:S02]  /*0db0*/  IADD3 R7, R18, 0x40, RZ ;  /* 0x0000004012077810 */ /* 0x000fe40007ffe0ff */
[----:B------:R-:W-:Y:S02]  /*0dc0*/  LOP3.LUT R4, R3, 0xfffffffc, RZ, 0xc0, !PT ;  /* 0xfffffffc03047812 */ /* 0x000fe400078ec0ff */
[----:B------:R-:W-:Y:S02]  /*0dd0*/  LEA.HI R0, R0, R12, RZ, 0x3 ;  /* 0x0000000c00007211 */ /* 0x000fe400078f18ff */
[----:B------:R-:W-:Y:S01]  /*0de0*/  SHF.R.S32.HI R6, RZ, 0x1f, R7 ;  /* 0x0000001fff067819 */ /* 0x000fe20000011407 */
[----:B------:R-:W-:Y:S01]  /*0df0*/  STL [R1+0x14], R13 ;  /* 0x0000140d01007387 */ /* 0x000fe20000100800 */
[----:B------:R-:W-:Y:S02]  /*0e00*/  IMAD.IADD R4, R12, 0x1, -R4 ;  /* 0x000000010c047824 */ /* 0x000fe400078e0a04 */
[----:B------:R-:W-:Y:S01]  /*0e10*/  IMAD.SHL.U32 R5, R7, 0x40, RZ ;  /* 0x0000004007057824 */ /* 0x000fe200078e00ff */
[----:B------:R0:W-:Y:S01]  /*0e20*/  STL [R1+0x18], R14 ;  /* 0x0000180e01007387 */ /* 0x0001e20000100800 */
[----:B------:R-:W-:Y:S01]  /*0e30*/  LEA.HI R6, R6, R7, RZ, 0x3 ;  /* 0x0000000706067211 */ /* 0x000fe200078f18ff */
[----:B------:R-:W-:Y:S01]  /*0e40*/  IMAD.SHL.U32 R4, R4, 0x8, RZ ;  /* 0x0000000804047824 */ /* 0x000fe200078e00ff */
[----:B------:R-:W-:-:S02]  /*0e50*/  SHF.R.S32.HI R3, RZ, 0x1f, R3 ;  /* 0x0000001fff037819 */ /* 0x000fc40000011403 */
[----:B------:R-:W-:Y:S02]  /*0e60*/  LOP3.LUT R5, R5, 0x1c0, RZ, 0xc0, !PT ;  /* 0x000001c005057812 */ /* 0x000fe400078ec0ff */
[----:B0-----:R-:W-:Y:S02]  /*0e70*/  SHF.R.S32.HI R14, RZ, 0x3, R0 ;  /* 0x00000003ff0e7819 */ /* 0x001fe40000011400 */
[----:B------:R-:W-:Y:S01]  /*0e80*/  LOP3.LUT R0, R0, 0x1ffffff8, RZ, 0xc0, !PT ;  /* 0x1ffffff800007812 */ /* 0x000fe200078ec0ff */
[----:B------:R-:W-:Y:S01]  /*0e90*/  IMAD.SHL.U32 R6, R6, 0x40, RZ ;  /* 0x0000004006067824 */ /* 0x000fe200078e00ff */
[----:B------:R-:W-:-:S03]  /*0ea0*/  LEA.HI R3, R3, R18, RZ, 0x3 ;  /* 0x0000001203037211 */ /* 0x000fc600078f18ff */
[----:B------:R-:W-:Y:S01]  /*0eb0*/  IMAD.IADD R0, R12, 0x1, -R0 ;  /* 0x000000010c007824 */ /* 0x000fe200078e0a00 */
[----:B------:R-:W-:Y:S02]  /*0ec0*/  LOP3.LUT R4, R5, 0x38, R4, 0xf8, !PT ;  /* 0x0000003805047812 */ /* 0x000fe400078ef804 */
[----:B------:R-:W-:Y:S01]  /*0ed0*/  SHF.R.U32.HI R7, RZ, 0x3, R5 ;  /* 0x00000003ff077819 */ /* 0x000fe20000011605 */
[----:B------:R-:W-:Y:S01]  /*0ee0*/  STL [R1+0x4c], R2 ;  /* 0x00004c0201007387 */ /* 0x000fe20000100800 */
[----:B------:R-:W-:Y:S02]  /*0ef0*/  LOP3.LUT R5, R6, 0xfffffe00, RZ, 0xc0, !PT ;  /* 0xfffffe0006057812 */ /* 0x000fe400078ec0ff */
[----:B------:R-:W-:Y:S01]  /*0f00*/  SHF.L.U32 R0, R0, 0x3, RZ ;  /* 0x0000000300007819 */ /* 0x000fe200000006ff */
[----:B------:R-:W-:Y:S01]  /*0f10*/  STL [R1+0x1c], R15 ;  /* 0x00001c0f01007387 */ /* 0x000fe20000100800 */
[----:B------:R-:W-:-:S03]  /*0f20*/  LOP3.LUT R3, R3, 0xfffffff8, RZ, 0xc0, !PT ;  /* 0xfffffff803037812 */ /* 0x000fc600078ec0ff */
[----:B------:R-:W-:Y:S01]  /*0f30*/  STL [R1+0x60], RZ ;  /* 0x000060ff01007387 */ /* 0x000fe20000100800 */
[----:B------:R-:W-:-:S03]  /*0f40*/  LOP3.LUT R8, R8, 0x7ffffffc, RZ, 0xc0, !PT ;  /* 0x7ffffffc08087812 */ /* 0x000fc600078ec0ff */
[----:B------:R-:W-:Y:S01]  /*0f50*/  STL [R1+0x40], R14 ;  /* 0x0000400e01007387 */ /* 0x000fe20000100800 */
[----:B------:R-:W-:-:S03]  /*0f60*/  LOP3.LUT R4, R5, R4, R7, 0xf6, !PT ;  /* 0x0000000405047212 */ /* 0x000fc600078ef607 */
[----:B------:R-:W-:Y:S04]  /*0f70*/  STL [R1+0x3c], R5 ;  /* 0x00003c0501007387 */ /* 0x000fe80000100800 */
[----:B------:R0:W-:Y:S02]  /*0f80*/  STL [R1+0x24], R0 ;  /* 0x0000240001007387 */ /* 0x0001e40000100800 */
[----:B0-----:R-:W-:Y:S02]  /*0f90*/  IMAD.IADD R0, R18, 0x1, -R3 ;  /* 0x0000000112007824 */ /* 0x001fe400078e0a03 */
[----:B------:R-:W-:-:S03]  /*0fa0*/  IMAD.IADD R5, R11, 0x1, -R8 ;  /* 0x000000010b057824 */ /* 0x000fc600078e0a08 */
[----:B------:R0:W-:Y:S01]  /*0fb0*/  STL [R1+0x68], R0 ;  /* 0x0000680001007387 */ /* 0x0001e20000100800 */
[----:B------:R-:W-:-:S03]  /*0fc0*/  IMAD.SHL.U32 R3, R9, 0x8, RZ ;  /* 0x0000000809037824 */ /* 0x000fc600078e00ff */
[----:B------:R1:W-:Y:S01]  /*0fd0*/  STL [R1+0x48], R5 ;  /* 0x0000480501007387 */ /* 0x0003e20000100800 */
[----:B0-----:R-:W-:-:S05]  /*0fe0*/  IMAD R0, R4, 0x2, R17 ;  /* 0x0000000204007824 */ /* 0x001fca00078e0211 */
[----:B------:R1:W-:Y:S04]  /*0ff0*/  STL [R1+0x70], R0 ;  /* 0x0000700001007387 */ /* 0x0003e80000100800 */
[----:B------:R1:W-:Y:S01]  /*1000*/  STL [R1+0x74], R3 ;  /* 0x0000740301007387 */ /* 0x0003e20000100800 */
[----:B------:R-:W-:Y:S02]  /*1010*/  IMAD.MOV.U32 R22, RZ, RZ, RZ ;  /* 0x000000ffff167224 */ /* 0x000fe400078e00ff */
[----:B------:R-:W-:Y:S02]  /*1020*/  IMAD.MOV.U32 R19, RZ, RZ, RZ ;  /* 0x000000ffff137224 */ /* 0x000fe400078e00ff */
[----:B------:R-:W-:Y:S01]  /*1030*/  IMAD.MOV.U32 R2, RZ, RZ, RZ ;  /* 0x000000ffff027224 */ /* 0x000fe200078e00ff */
[----:B---3--:R-:W-:Y:S01]  /*1040*/  LOP3.LUT R232, R16, 0x1, RZ, 0xfc, !PT ;  /* 0x0000000110e87812 */ /* 0x008fe200078efcff */
[----:B-1----:R-:W-:-:S07]  /*1050*/  IMAD.MOV.U32 R16, RZ, RZ, RZ ;  /* 0x000000ffff107224 */ /* 0x002fce00078e00ff */
.L_x_11708:
[----:B------:R-:W2:Y:S01]  /*1060*/  LDL.LU R0, [R1+0x1c] ;  /* 0x00001c0001007983 */ /* 0x000ea20000300800 */
[----:B-1---5:R-:W2:Y:S01]  /*1070*/  LDC.64 R4, c[0x0][0xd60] ;  /* 0x00035800ff047b82 */ /* 0x022ea20000000a00 */
[----:B------:R-:W-:Y:S05]  /*1080*/  YIELD ;  /* 0x0000000000007946 */ /* 0x000fea0003800000 */
[----:B------:R-:W-:Y:S01]  /*1090*/  ULDC.64 UR4, c[0x0][0xb20] ;  /* 0x0002c80000047ab9 */ /* 0x000fe20000000a00 */
[----:B------:R-:W-:Y:S01]  /*10a0*/  ULDC.64 UR8, c[0x0][0xb10] ;  /* 0x0002c40000087ab9 */ /* 0x000fe20000000a00 */
[----:B------:R-:W-:Y:S01]  /*10b0*/  ISETP.NE.U32.AND P1, PT, RZ, UR4, PT ;  /* 0x00000004ff007c0c */ /* 0x000fe2000bf25070 */
[----:B------:R-:W-:Y:S01]  /*10c0*/  ULDC.64 UR6, c[0x0][0xb00] ;  /* 0x0002c00000067ab9 */ /* 0x000fe20000000a00 */
[----:B--2---:R-:W-:-:S05]  /*10d0*/  IMAD.WIDE R4, R0, 0x4, R4 ;  /* 0x0000000400047825 */ /* 0x004fca00078e0204 */
[----:B------:R-:W2:Y:S01]  /*10e0*/  LDG.E R0, desc[UR52][R4.64] ;  /* 0x0000003404007981 */ /* 0x000ea2000c1e1900 */
[----:B------:R-:W-:Y:S01]  /*10f0*/  ISETP.NE.AND.EX P1, PT, RZ, UR5, PT, P1 ;  /* 0x00000005ff007c0c */ /* 0x000fe2000bf25310 */
[----:B------:R-:W-:Y:S01]  /*1100*/  IMAD.MOV.U32 R27, RZ, RZ, RZ ;  /* 0x000000ffff1b7224 */ /* 0x000fe200078e00ff */
[----:B------:R-:W-:-:S04]  /*1110*/  ISETP.NE.U32.AND P0, PT, RZ, UR6, PT ;  /* 0x00000006ff007c0c */ /* 0x000fc8000bf05070 */
[----:B------:R-:W-:Y:S02]  /*1120*/  ISETP.NE.AND.EX P0, PT, RZ, UR7, PT, P0 ;  /* 0x00000007ff007c0c */ /* 0x000fe4000bf05300 */
[----:B--2---:R-:W-:Y:S01]  /*1130*/  SHF.R.S32.HI R3, RZ, 0x1f, R0 ;  /* 0x0000001fff037819 */ /* 0x004fe20000011400 */
[----:B------:R-:W-:Y:S04]  /*1140*/  STL [R1+0x5c], R0 ;  /* 0x00005c0001007387 */ /* 0x000fe80000100800 */
[C---:B---34-:R-:W-:Y:S01]  /*1150*/  @P1 LEA R6, P2, R0.reuse, UR4, 0x2 ;  /* 0x0000000400061c11 */ /* 0x058fe2000f8410ff */
[C---:B------:R-:W-:Y:S01]  /*1160*/  IMAD.SHL.U32 R29, R0.reuse, 0x4, RZ ;  /* 0x00000004001d7824 */ /* 0x040fe200078e00ff */
[C-C-:B------:R-:W-:Y:S01]  /*1170*/  SHF.L.U64.HI R28, R0.reuse, 0x2, R3.reuse ;  /* 0x00000002001c7819 */ /* 0x140fe20000010203 */
[----:B0-----:R0:W-:Y:S01]  /*1180*/  STL [R1+0x6c], R3 ;  /* 0x00006c0301007387 */ /* 0x0011e20000100800 */
[----:B------:R-:W-:-:S02]  /*1190*/  @P1 LEA.HI.X R7, R0, UR5, R3, 0x2, P2 ;  /* 0x0000000500071c11 */ /* 0x000fc400090f1403 */
[----:B------:R-:W-:Y:S01]  /*11a0*/  ISETP.NE.U32.AND P2, PT, RZ, UR8, PT ;  /* 0x00000008ff007c0c */ /* 0x000fe2000bf45070 */
[----:B------:R-:W-:Y:S01]  /*11b0*/  ULDC UR4, c[0x0][0x288] ;  /* 0x0000a20000047ab9 */ /* 0x000fe20000000800 */
[C---:B------:R-:W-:Y:S01]  /*11c0*/  IADD3 R8, P3, R29.reuse, UR6, RZ ;  /* 0x000000061d087c10 */ /* 0x040fe2000ff7e0ff */
[----:B------:R1:W-:Y:S01]  /*11d0*/  STL [R1+0x54], R29 ;  /* 0x0000541d01007387 */ /* 0x0003e20000100800 */
[----:B------:R-:W-:Y:S02]  /*11e0*/  ISETP.NE.AND.EX P2, PT, RZ, UR9, PT, P2 ;  /* 0x00000009ff007c0c */ /* 0x000fe4000bf45320 */
[----:B0-----:R-:W-:Y:S01]  /*11f0*/  MOV R3, RZ ;  /* 0x000000ff00037202 */ /* 0x001fe20000000f00 */
[----:B------:R-:W-:Y:S01]  /*1200*/  IMAD.U32 R10, RZ, RZ, UR4 ;  /* 0x00000004ff0a7e24 */ /* 0x000fe2000f8e00ff */
[C---:B------:R-:W-:Y:S01]  /*1210*/  IADD3.X R9, R28.reuse, UR7, RZ, P3, !PT ;  /* 0x000000071c097c10 */ /* 0x040fe20009ffe4ff */
[----:B------:R-:W-:Y:S01]  /*1220*/  ULDC.64 UR4, c[0x0][0x3f8] ;  /* 0x0000fe0000047ab9 */ /* 0x000fe20000000a00 */
[----:B------:R1:W-:Y:S04]  /*1230*/  STL [R1+0x58], R28 ;  /* 0x0000581c01007387 */ /* 0x0003e80000100800 */
[----:B------:R1:W5:Y:S03]  /*1240*/  @P1 LDG.E R3, desc[UR52][R6.64] ;  /* 0x0000003406031981 */ /* 0x000366000c1e1900 */
[----:B------:R-:W-:Y:S01]  /*1250*/  @P2 IADD3 R4, P1, R29, UR8, RZ ;  /* 0x000000081d042c10 */ /* 0x000fe2000ff3e0ff */
[----:B------:R1:W5:Y:S03]  /*1260*/  @P0 LDG.E R27, desc[UR52][R8.64] ;  /* 0x00000034081b0981 */ /* 0x000366000c1e1900 */
[----:B------:R-:W-:-:S05]  /*1270*/  @P2 IADD3.X R5, R28, UR9, RZ, P1, !PT ;  /* 0x000000091c052c10 */ /* 0x000fca0008ffe4ff */
[----:B------:R-:W2:Y:S01]  /*1280*/  @P2 LDG.E R10, desc[UR52][R4.64] ;  /* 0x00000034040a2981 */ /* 0x000ea2000c1e1900 */
[----:B------:R-:W-:Y:S01]  /*1290*/  UISETP.NE.U32.AND UP0, UPT, UR4, URZ, UPT ;  /* 0x0000003f0400728c */ /* 0x000fe2000bf05070 */
[----:B------:R-:W-:Y:S02]  /*12a0*/  IMAD.MOV.U32 R25, RZ, RZ, R0 ;  /* 0x000000ffff197224 */ /* 0x000fe400078e0000 */
        /* <DEDUP_REMOVED lines=8> */
[----:B--2---:R1:W-:Y:S01]  /*1330*/  STL [R1+0x20], R10 ;  /* 0x0000200a01007387 */ /* 0x0043e20000100800 */
[----:B------:R-:W-:Y:S05]  /*1340*/  @P2 BRA `(.L_x_11553) ;  /* 0x0000000000282947 */ /* 0x000fea0003800000 */
[----:B------:R-:W-:Y:S02]  /*1350*/  ULDC.64 UR4, c[0x0][0xaf8] ;  /* 0x0002be0000047ab9 */ /* 0x000fe40000000a00 */
[----:B------:R-:W-:-:S04]  /*1360*/  ISETP.NE.U32.AND P1, PT, RZ, UR4, PT ;  /* 0x00000004ff007c0c */ /* 0x000fc8000bf25070 */
[----:B------:R-:W-:-:S13]  /*1370*/  ISETP.NE.AND.EX P1, PT, RZ, UR5, PT, P1 ;  /* 0x00000005ff007c0c */ /* 0x000fda000bf25310 */
[----:B------:R-:W-:Y:S05]  /*1380*/  @!P1 BRA `(.L_x_11553) ;  /* 0x0000000000189947 */ /* 0x000fea0003800000 */
[----:B------:R-:W0:Y:S02]  /*1390*/  LDC.64 R4, c[0x0][0xaf8] ;  /* 0x0002be00ff047b82 */ /* 0x000e240000000a00 */
[----:B0-----:R-:W-:-:S05]  /*13a0*/  IMAD.WIDE R4, R25, 0x4, R4 ;  /* 0x0000000419047825 */ /* 0x001fca00078e0204 */
[----:B------:R-:W2:Y:S04]  /*13b0*/  LDG.E R0, desc[UR52][R4.64] ;  /* 0x0000003404007981 */ /* 0x000ea8000c1e1900 */
[----:B-1----:R-:W2:Y:S02]  /*13c0*/  LDG.E R7, desc[UR52][R4.64+0x4] ;  /* 0x0000043404077981 */ /* 0x002ea4000c1e1900 */
[----:B--2---:R-:W-:-:S05]  /*13d0*/  IADD3 R10, -R0, R7, RZ ;  /* 0x00000007000a7210 */ /* 0x004fca0007ffe1ff */
[----:B------:R0:W-:Y:S02]  /*13e0*/  STL [R1+0x20], R10 ;  /* 0x0000200a01007387 */ /* 0x0001e40000100800 */
.L_x_11553:
[----:B------:R-:W2:Y:S01]  /*13f0*/  LDL R12, [R1+0x14] ;  /* 0x00001400010c7983 */ /* 0x000ea20000100800 */
[----:B------:R-:W-:-:S03]  /*1400*/  ULDC.64 UR4, c[0x0][0xb18] ;  /* 0x0002c60000047ab9 */ /* 0x000fc60000000a00 */
[----:B------:R-:W3:Y:S01]  /*1410*/  LDL R26, [R1+0x18] ;  /* 0x00001800011a7983 */ /* 0x000ee20000100800 */
[----:B------:R-:W-:-:S04]  /*1420*/  ISETP.NE.U32.AND P1, PT, RZ, UR4, PT ;  /* 0x00000004ff007c0c */ /* 0x000fc8000bf25070 */
[----:B------:R-:W-:Y:S01]  /*1430*/  ISETP.NE.AND.EX P1, PT, RZ, UR5, PT, P1 ;  /* 0x00000005ff007c0c */ /* 0x000fe2000bf25310 */
[----:B--2---:R2:W-:Y:S04]  /*1440*/  STL [R1+0x64], R12 ;  /* 0x0000640c01007387 */ /* 0x0045e80000100800 */
[----:B---3--:R2:W-:Y:S08]  /*1450*/  STL [R1+0x50], R26 ;  /* 0x0000501a01007387 */ /* 0x0085f00000100800 */
[----:B------:R-:W-:Y:S05]  /*1460*/  @!P1 BRA `(.L_x_11554) ;  /* 0x0000000000109947 */ /* 0x000fea0003800000 */
[----:B------:R-:W-:-:S04]  /*1470*/  IADD3 R4, P0, R29, UR4, RZ ;  /* 0x000000041d047c10 */ /* 0x000fc8000ff1e0ff */
[----:B------:R-:W-:-:S05]  /*1480*/  IADD3.X R5, R28, UR5, RZ, P0, !PT ;  /* 0x000000051c057c10 */ /* 0x000fca00087fe4ff */
[----:B------:R3:W5:Y:S01]  /*1490*/  LDG.E R24, desc[UR52][R4.64] ;  /* 0x0000003404187981 */ /* 0x000762000c1e1900 */
[----:B------:R-:W-:Y:S05]  /*14a0*/  BRA `(.L_x_11555) ;  /* 0x0000000000107947 */ /* 0x000fea0003800000 */
.L_x_11554:
[----:B------:R-:W-:Y:S05]  /*14b0*/  @!P0 BRA `(.L_x_11555) ;  /* 0x00000000000c8947 */ /* 0x000fea0003800000 */
[----:B------:R-:W3:Y:S04]  /*14c0*/  LDG.E R5, desc[UR52][R8.64] ;  /* 0x0000003408057981 */ /* 0x000ee8000c1e1900 */
[----:B------:R-:W3:Y:S02]  /*14d0*/  LDG.E R24, desc[UR52][R8.64+0x4] ;  /* 0x0000043408187981 */ /* 0x000ee4000c1e1900 */
[----:B---3--:R-:W-:-:S07]  /*14e0*/  IMAD.IADD R24, R24, 0x1, -R5 ;  /* 0x0000000118187824 */ /* 0x008fce00078e0a05 */
.L_x_11555:
[----:B------:R-:W-:Y:S02]  /*14f0*/  ULDC.64 UR4, c[0x0][0xb08] ;  /* 0x0002c20000047ab9 */ /* 0x000fe40000000a00 */
[----:B------:R-:W-:-:S04]  /*1500*/  ISETP.NE.U32.AND P0, PT, RZ, UR4, PT ;  /* 0x00000004ff007c0c */ /* 0x000fc8000bf05070 */
[----:B------:R-:W-:Y:S01]  /*1510*/  ISETP.NE.AND.EX P0, PT, RZ, UR5, PT, P0 ;  /* 0x00000005ff007c0c */ /* 0x000fe2000bf05300 */
[----:B-----5:R-:W-:Y:S01]  /*1520*/  IMAD.IADD R11, R24, 0x1, -R3 ;  /* 0x00000001180b7824 */ /* 0x020fe200078e0a03 */
[----:B------:R-:W-:-:S11]  /*1530*/  ULDC.64 UR4, c[0x0][0xb28] ;  /* 0x0002ca0000047ab9 */ /* 0x000fd60000000a00 */
[----:B---3--:R-:W3:Y:S02]  /*1540*/  @P0 LDC.64 R4, c[0x0][0xb08] ;  /* 0x0002c200ff040b82 */ /* 0x008ee40000000a00 */
[----:B---3--:R-:W-:-:S05]  /*1550*/  @P0 IMAD.WIDE R4, R25, 0x4, R4 ;  /* 0x0000000419040825 */ /* 0x008fca00078e0204 */
[----:B------:R-:W3:Y:S04]  /*1560*/  @P0 LDG.E R0, desc[UR52][R4.64] ;  /* 0x0000003404000981 */ /* 0x000ee8000c1e1900 */
[----:B-1----:R-:W3:Y:S01]  /*1570*/  @P0 LDG.E R9, desc[UR52][R4.64+0x4] ;  /* 0x0000043404090981 */ /* 0x002ee2000c1e1900 */
[----:B------:R-:W-:Y:S01]  /*1580*/  LEA R3, R12, 0xdf, 0x7 ;  /* 0x000000df0c037811 */ /* 0x000fe200078e38ff */
[----:B------:R-:W-:Y:S01]  /*1590*/  IMAD.MOV.U32 R31, RZ, RZ, R24 ;  /* 0x000000ffff1f7224 */ /* 0x000fe200078e0018 */
[----:B------:R-:W-:-:S04]  /*15a0*/  ISETP.NE.U32.AND P1, PT, RZ, UR4, PT ;  /* 0x00000004ff007c0c */ /* 0x000fc8000bf25070 */
[----:B------:R-:W-:-:S13]  /*15b0*/  ISETP.NE.AND.EX P1, PT, RZ, UR5, PT, P1 ;  /* 0x00000005ff007c0c */ /* 0x000fda000bf25310 */
[----:B------:R-:W-:-:S04]  /*15c0*/  @P1 IADD3 R6, P2, R29, UR4, RZ ;  /* 0x000000041d061c10 */ /* 0x000fc8000ff5e0ff */
[----:B------:R-:W-:-:S05]  /*15d0*/  @P1 IADD3.X R7, R28, UR5, RZ, P2, !PT ;  /* 0x000000051c071c10 */ /* 0x000fca00097fe4ff */
[----:B------:R1:W5:Y:S01]  /*15e0*/  @P1 LDG.E R31, desc[UR52][R6.64] ;  /* 0x00000034061f1981 */ /* 0x000362000c1e1900 */
[----:B---3--:R-:W-:-:S04]  /*15f0*/  @P0 IMAD.IADD R60, R9, 0x1, -R0 ;  /* 0x00000001093c0824 */ /* 0x008fc800078e0a00 */
[----:B------:R-:W-:-:S05]  /*1600*/  IMAD.IADD R8, R11, 0x1, R60 ;  /* 0x000000010b087824 */ /* 0x000fca00078e023c */
[C---:B------:R-:W-:Y:S01]  /*1610*/  IADD3 R0, R8.reuse, 0x5f, RZ ;  /* 0x0000005f08007810 */ /* 0x040fe20007ffe0ff */
[----:B------:R1:W-:Y:S01]  /*1620*/  STL [R1+0x34], R8 ;  /* 0x0000340801007387 */ /* 0x0003e20000100800 */
[----:B------:R-:W-:-:S03]  /*1630*/  IADD3 R3, R8, R3, -R10 ;  /* 0x0000000308037210 */ /* 0x000fc60007ffe80a */
[----:B------:R-:W-:-:S04]  /*1640*/  IMAD.HI R0, R0, 0x2aaaaaab, RZ ;  /* 0x2aaaaaab00007827 */ /* 0x000fc800078e02ff */
[----:B------:R-:W-:Y:S01]  /*1650*/  IMAD.HI R4, R3, 0x2aaaaaab, RZ ;  /* 0x2aaaaaab03047827 */ /* 0x000fe200078e02ff */
[----:B------:R-:W-:-:S04]  /*1660*/  SHF.R.U32.HI R3, RZ, 0x1f, R0 ;  /* 0x0000001fff037819 */ /* 0x000fc80000011600 */
[----:B------:R-:W-:Y:S02]  /*1670*/  SHF.R.U32.HI R5, RZ, 0x1f, R4 ;  /* 0x0000001fff057819 */ /* 0x000fe40000011604 */
[----:B------:R-:W-:Y:S02]  /*1680*/  LEA.HI.SX32 R3, R0, R3, 0x1c ;  /* 0x0000000300037211 */ /* 0x000fe400078fe2ff */
[----:B------:R-:W-:Y:S01]  /*1690*/  LEA.HI.SX32 R210, R4, R5, 0x1c ;  /* 0x0000000504d27211 */ /* 0x000fe200078fe2ff */
[----:B------:R-:W-:-:S03]  /*16a0*/  IMAD.MOV R4, RZ, RZ, -R11 ;  /* 0x000000ffff047224 */ /* 0x000fc600078e0a0b */
[----:B------:R-:W-:Y:S02]  /*16b0*/  VIMNMX R210, R3, R210, PT ;  /* 0x000000d203d27248 */ /* 0x000fe40003fe0100 */
[----:B------:R-:W-:-:S03]  /*16c0*/  VIMNMX R4, RZ, R4, !PT ;  /* 0x00000004ff047248 */ /* 0x000fc60007fe0100 */
        /* <DEDUP_REMOVED lines=12> */
[----:B-1----:R-:W-:Y:S05]  /*1790*/  @!P1 BRA `(.L_x_11556) ;  /* 0x0000004000709947 */ /* 0x002fea0003800000 */
        /* <DEDUP_REMOVED lines=8> */
[----:B------:R1:W3:Y:S01]  /*1820*/  LDC.64 R14, c[0x4][R0] ;  /* 0x01000000000e7b82 */ /* 0x0002e20000000a00 */
[----:B------:R-:W-:Y:S01]  /*1830*/  MOV R5, UR5 ;  /* 0x0000000500057c02 */ /* 0x000fe20008000f00 */
[----:B------:R-:W-:Y:S01]  /*1840*/  ULDC.64 UR4, c[0x4][0x110] ;  /* 0x0100440000047ab9 */ /* 0x000fe20000000a00 */
[----:B0-----:R-:W-:Y:S01]  /*1850*/  IMAD.U32 R10, RZ, RZ, UR6 ;  /* 0x00000006ff0a7e24 */ /* 0x001fe2000f8e00ff */
[----:B--2---:R-:W-:Y:S01]  /*1860*/  MOV R12, 0x1 ;  /* 0x00000001000c7802 */ /* 0x004fe20000000f00 */
[----:B------:R-:W-:Y:S02]  /*1870*/  IMAD.U32 R6, RZ, RZ, UR4 ;  /* 0x00000004ff067e24 */ /* 0x000fe4000f8e00ff */
[----:B------:R-:W-:-:S02]  /*1880*/  IMAD.U32 R7, RZ, RZ, UR5 ;  /* 0x00000005ff077e24 */ /* 0x000fc4000f8e00ff */
[----:B------:R-:W-:Y:S02]  /*1890*/  IMAD.U32 R11, RZ, RZ, UR7 ;  /* 0x00000007ff0b7e24 */ /* 0x000fe4000f8e00ff */
[----:B------:R-:W-:Y:S02]  /*18a0*/  IMAD.MOV.U32 R8, RZ, RZ, 0x70 ;  /* 0x00000070ff087424 */ /* 0x000fe400078e00ff */
[----:B-1----:R-:W-:-:S07]  /*18b0*/  IMAD.MOV.U32 R13, RZ, RZ, RZ ;  /* 0x000000ffff0d7224 */ /* 0x002fce00078e00ff */
[----:B------:R-:W-:-:S07]  /*18c0*/  LEPC R20, `(.L_x_11558) ;  /* 0x000000001014794e */ /* 0x000fce0000000000 */
[----:B---3-5:R-:W-:Y:S05]  /*18d0*/  CALL.ABS.NOINC R14 ;  /* 0x000000000e007343 */ /* 0x028fea0003c00000 */
.L_x_11558:
[----:B------:R-:W-:Y:S05]  /*18e0*/  BSYNC B6 ;  /* 0x0000000000067941 */ /* 0x000fea0003800000 */
.L_x_11557:
        /* <DEDUP_REMOVED lines=9> */
[----:B------:R-:W-:Y:S01]  /*1980*/  IMAD.U32 R5, RZ, RZ, UR5 ;  /* 0x00000005ff057e24 */ /* 0x000fe2000f8e00ff */
[----:B------:R-:W-:Y:S01]  /*1990*/  ULDC.64 UR4, c[0x4][0x18] ;  /* 0x0100060000047ab9 */ /* 0x000fe20000000a00 */
[----:B------:R-:W-:Y:S01]  /*19a0*/  IMAD.U32 R6, RZ, RZ, UR6 ;  /* 0x00000006ff067e24 */ /* 0x000fe2000f8e00ff */
[----:B------:R-:W-:Y:S01]  /*19b0*/  MOV R7, UR7 ;  /* 0x0000000700077c02 */ /* 0x000fe20008000f00 */
[----:B0-----:R-:W-:Y:S02]  /*19c0*/  IMAD.U32 R10, RZ, RZ, UR4 ;  /* 0x00000004ff0a7e24 */ /* 0x001fe4000f8e00ff */
[----:B------:R-:W-:-:S02]  /*19d0*/  IMAD.U32 R11, RZ, RZ, UR5 ;  /* 0x00000005ff0b7e24 */ /* 0x000fc4000f8e00ff */
[----:B------:R-:W-:Y:S02]  /*19e0*/  IMAD.MOV.U32 R8, RZ, RZ, 0x70 ;  /* 0x00000070ff087424 */ /* 0x000fe400078e00ff */
[----:B--2---:R-:W-:Y:S02]  /*19f0*/  IMAD.MOV.U32 R12, RZ, RZ, 0x1 ;  /* 0x00000001ff0c7424 */ /* 0x004fe400078e00ff */
[----:B-1----:R-:W-:-:S07]  /*1a00*/  IMAD.MOV.U32 R13, RZ, RZ, RZ ;  /* 0x000000ffff0d7224 */ /* 0x002fce00078e00ff */
[----:B------:R-:W-:-:S07]  /*1a10*/  LEPC R20, `(.L_x_11560) ;  /* 0x000000001014794e */ /* 0x000fce0000000000 */
[----:B---3-5:R-:W-:Y:S05]  /*1a20*/  CALL.ABS.NOINC R14 ;  /* 0x000000000e007343 */ /* 0x028fea0003c00000 */
.L_x_11560:
[----:B------:R-:W-:Y:S05]  /*1a30*/  BSYNC B6 ;  /* 0x0000000000067941 */ /* 0x000fea0003800000 */
.L_x_11559:
[----:B------:R-:W-:Y:S01]  /*1a40*/  ULDC.64 UR4, c[0x0][0xaf0] ;  /* 0x0002bc0000047ab9 */ /* 0x000fe20000000a00 */
[----:B------:R-:W1:Y:S01]  /*1a50*/  LDC R0, c[0x0][0x428] ;  /* 0x00010a00ff007b82 */ /* 0x000e620000000800 */
[----:B------:R-:W-:Y:S01]  /*1a60*/  ISETP.NE.U32.AND P0, PT, RZ, UR4, PT ;  /* 0x00000004ff007c0c */ /* 0x000fe2000bf05070 */
[----:B------:R-:W-:-:S06]  /*1a70*/  IMAD.MOV.U32 R3, RZ, RZ, R26 ;  /* 0x000000ffff037224 */ /* 0x000fcc00078e001a */
[----:B------:R-:W3:Y:S01]  /*1a80*/  LDC.64 R44, c[0x0][0x2f0] ;  /* 0x0000bc00ff2c7b82 */ /* 0x000ee20000000a00 */
[----:B------:R-:W-:Y:S01]  /*1a90*/  ISETP.NE.AND.EX P0, PT, RZ, UR5, PT, P0 ;  /* 0x00000005ff007c0c */ /* 0x000fe2000bf05300 */
[----:B------:R-:W4:Y:S01]  /*1aa0*/  S2R R20, SR_TID.X ;  /* 0x0000000000147919 */ /* 0x000f220000002100 */
[----:B------:R-:W-:Y:S01]  /*1ab0*/  IADD3 R27, R27, R24, RZ ;  /* 0x000000181b1b7210 */ /* 0x000fe20007ffe0ff */
[----:B------:R-:W-:Y:S01]  /*1ac0*/  ULDC.64 UR6, c[0x0][0xb00] ;  /* 0x0002c00000067ab9 */ /* 0x000fe20000000a00 */
[----:B------:R-:W-:-:S03]  /*1ad0*/  SHF.R.S32.HI R97, RZ, 0x1f, R18 ;  /* 0x0000001fff617819 */ /* 0x000fc60000011412 */
[----:B------:R-:W0:Y:S06]  /*1ae0*/  LDC.64 R50, c[0x0][0x3e8] ;  /* 0x0000fa00ff327b82 */ /* 0x000e2c0000000a00 */
[----:B------:R-:W-:Y:S02]  /*1af0*/  @P0 IADD3 R4, P1, R29, UR4, RZ ;  /* 0x000000041d040c10 */ /* 0x000fe4000ff3e0ff */
[----:B------:R-:W0:Y:S02]  /*1b00*/  LDC.64 R56, c[0x0][0x3d8] ;  /* 0x0000f600ff387b82 */ /* 0x000e240000000a00 */
[----:B------:R-:W-:Y:S01]  /*1b10*/  @P0 IADD3.X R5, R28, UR5, RZ, P1, !PT ;  /* 0x000000051c050c10 */ /* 0x000fe20008ffe4ff */
[----:B------:R-:W-:-:S04]  /*1b20*/  ULDC.64 UR4, c[0x0][0x2f8] ;  /* 0x0000be0000047ab9 */ /* 0x000fc80000000a00 */
[----:B------:R2:W4:Y:S01]  /*1b30*/  @P0 LDG.E R25, desc[UR52][R4.64] ;  /* 0x0000003404190981 */ /* 0x000522000c1e1900 */
[----:B-1----:R-:W-:Y:S02]  /*1b40*/  ISETP.NE.AND P0, PT, R0, 0x1, PT ;  /* 0x000000010000780c */ /* 0x002fe40003f05270 */
[----:B------:R-:W-:-:S05]  /*1b50*/  SHF.R.S32.HI R24, RZ, 0x1f, R27 ;  /* 0x0000001fff187819 */ /* 0x000fca000001141b */
[-C--:B---3--:R-:W-:Y:S02]  /*1b60*/  IMAD R6, R24, R44.reuse, RZ ;  /* 0x0000002c18067224 */ /* 0x088fe400078e02ff */
[----:B--2---:R-:W-:-:S04]  /*1b70*/  IMAD.WIDE.U32 R4, R27, R44, RZ ;  /* 0x0000002c1b047225 */ /* 0x004fc800078e00ff */
[----:B------:R-:W1:Y:S01]  /*1b80*/  @P0 LDC R0, c[0x0][0x42c] ;  /* 0x00010b00ff000b82 */ /* 0x000e620000000800 */
[----:B----4-:R-:W-:-:S05]  /*1b90*/  VIADD R20, R20, 0xffffff80 ;  /* 0xffffff8014147836 */ /* 0x010fca0000000000 */
[----:B------:R-:W-:Y:S02]  /*1ba0*/  SHF.R.S32.HI R32, RZ, 0x1f, R20 ;  /* 0x0000001fff207819 */ /* 0x000fe40000011414 */
[----:B------:R-:W2:Y:S02]  /*1bb0*/  @P0 LDC R7, c[0x0][0x430] ;  /* 0x00010c00ff070b82 */ /* 0x000ea40000000800 */
[----:B------:R-:W-:-:S04]  /*1bc0*/  LEA.HI R32, R32, R20, RZ, 0x2 ;  /* 0x0000001420207211 */ /* 0x000fc800078f10ff */
[----:B------:R-:W-:-:S05]  /*1bd0*/  LOP3.LUT R32, R32, 0xfffffffc, RZ, 0xc0, !PT ;  /* 0xfffffffc20207812 */ /* 0x000fca00078ec0ff */
[----:B------:R-:W-:-:S04]  /*1be0*/  IMAD.IADD R32, R20, 0x1, -R32 ;  /* 0x0000000114207824 */ /* 0x000fc800078e0a20 */
[----:B------:R-:W-:Y:S02]  /*1bf0*/  IMAD.SHL.U32 R20, R32, 0x8, RZ ;  /* 0x0000000820147824 */ /* 0x000fe400078e00ff */
[----:B-1----:R-:W-:Y:S02]  /*1c00*/  @P0 IMAD.HI.U32 R0, R26, R0, RZ ;  /* 0x000000001a000227 */ /* 0x002fe400078e00ff */
[----:B------:R-:W1:Y:S01]  /*1c10*/  S2R R26, SR_TID.X ;  /* 0x00000000001a7919 */ /* 0x000e620000002100 */
[----:B------:R-:W-:Y:S01]  /*1c20*/  SHF.R.S32.HI R21, RZ, 0x1f, R20 ;  /* 0x0000001fff157819 */ /* 0x000fe20000011414 */
[----:B------:R-:W-:Y:S01]  /*1c30*/  IMAD.SHL.U32 R40, R32, 0x4, RZ ;  /* 0x0000000420287824 */ /* 0x000fe200078e00ff */
[C---:B------:R-:W-:Y:S01]  /*1c40*/  IADD3 R98, R20.reuse, 0x40, RZ ;  /* 0x0000004014627810 */ /* 0x040fe20007ffe0ff */
[----:B------:R-:W3:Y:S01]  /*1c50*/  LDL R32, [R1+0x68] ;  /* 0x0000680001207983 */ /* 0x000ee20000100800 */
[----:B--2---:R-:W-:Y:S01]  /*1c60*/  @P0 SHF.R.U32.HI R3, RZ, R7, R0 ;  /* 0x00000007ff030219 */ /* 0x004fe20000011600 */
[----:B------:R-:W-:Y:S01]  /*1c70*/  IMAD R7, R27, R45, R6 ;  /* 0x0000002d1b077224 */ /* 0x000fe200078e0206 */
[----:B------:R-:W-:Y:S01]  /*1c80*/  ISETP.NE.U32.AND P0, PT, RZ, UR6, PT ;  /* 0x00000006ff007c0c */ /* 0x000fe2000bf05070 */
[----:B------:R-:W-:Y:S01]  /*1c90*/  VIADD R99, R20, 0x20 ;  /* 0x0000002014637836 */ /* 0x000fe20000000000 */
[----:B------:R-:W-:Y:S01]  /*1ca0*/  SHF.R.S32.HI R8, RZ, 0x1f, R3 ;  /* 0x0000001fff087819 */ /* 0x000fe20000011403 */
[----:B------:R-:W-:Y:S01]  /*1cb0*/  IMAD.IADD R5, R5, 0x1, R7 ;  /* 0x0000000105057824 */ /* 0x000fe200078e0207 */
[----:B------:R-:W-:Y:S01]  /*1cc0*/  ISETP.NE.AND.EX P0, PT, RZ, UR7, PT, P0 ;  /* 0x00000007ff007c0c */ /* 0x000fe2000bf05300 */
[----:B------:R-:W-:-:S02]  /*1cd0*/  IMAD R6, R97, R44, RZ ;  /* 0x0000002c61067224 */ /* 0x000fc400078e02ff */
[----:B------:R-:W-:Y:S02]  /*1ce0*/  IMAD R0, R8, UR4, RZ ;  /* 0x0000000408007c24 */ /* 0x000fe4000f8e02ff */
[----:B------:R-:W-:-:S04]  /*1cf0*/  IMAD.WIDE.U32 R4, R3, UR4, R4 ;  /* 0x0000000403047c25 */ /* 0x000fc8000f8e0004 */
[----:B------:R-:W-:Y:S01]  /*1d00*/  IMAD R7, R3, UR5, R0 ;  /* 0x0000000503077c24 */ /* 0x000fe2000f8e0200 */
[----:B------:R-:W-:Y:S01]  /*1d10*/  ULDC.64 UR4, c[0x0][0x300] ;  /* 0x0000c00000047ab9 */ /* 0x000fe20000000a00 */
[----:B------:R-:W-:Y:S02]  /*1d20*/  IMAD R6, R18, R45, R6 ;  /* 0x0000002d12067224 */ /* 0x000fe400078e0206 */
[C---:B------:R-:W-:Y:S01]  /*1d30*/  VIADD R96, R20.reuse, 0x60 ;  /* 0x0000006014607836 */ /* 0x040fe20000000000 */
[----:B------:R-:W-:Y:S01]  /*1d40*/  IADD3 R5, R5, R7, RZ ;  /* 0x0000000705057210 */ /* 0x000fe20007ffe0ff */
[C---:B------:R-:W-:Y:S02]  /*1d50*/  VIADD R7, R20.reuse, 0xc0 ;  /* 0x000000c014077836 */ /* 0x040fe40000000000 */
[C---:B------:R-:W-:Y:S02]  /*1d60*/  VIADD R94, R20.reuse, 0x80 ;  /* 0x00000080145e7836 */ /* 0x040fe40000000000 */
[----:B------:R-:W-:Y:S01]  /*1d70*/  VIADD R92, R20, 0xa0 ;  /* 0x000000a0145c7836 */ /* 0x000fe20000000000 */
[----:B-1----:R-:W-:-:S04]  /*1d80*/  SHF.R.U32.HI R26, RZ, 0x7, R26 ;  /* 0x00000007ff1a7819 */ /* 0x002fc8000001161a */
[----:B------:R-:W-:Y:S02]  /*1d90*/  ISETP.NE.AND P6, PT, R26, 0x1, PT ;  /* 0x000000011a00780c */ /* 0x000fe40003fc5270 */
[----:B------:R-:W-:Y:S02]  /*1da0*/  SHF.R.S32.HI R41, RZ, 0x1f, R40 ;  /* 0x0000001fff297819 */ /* 0x000fe40000011428 */
[----:B------:R-:W-:Y:S02]  /*1db0*/  SHF.R.S32.HI R0, RZ, 0x1f, R25 ;  /* 0x0000001fff007819 */ /* 0x000fe40000011419 */
[----:B------:R-:W-:Y:S02]  /*1dc0*/  SEL R43, R25, RZ, !P0 ;  /* 0x000000ff192b7207 */ /* 0x000fe40004000000 */
[----:B------:R-:W-:Y:S01]  /*1dd0*/  SEL R9, R0, RZ, !P0 ;  /* 0x000000ff00097207 */ /* 0x000fe20004000000 */
[----:B------:R-:W1:Y:S02]  /*1de0*/  LDC R25, c[0x0][0x3d4] ;  /* 0x0000f500ff197b82 */ /* 0x000e640000000800 */
        /* <DEDUP_REMOVED lines=9> */
[----:B------:R-:W-:-:S02]  /*1e80*/  IADD3 R93, P0, R28, R4, RZ ;  /* 0x000000041c5d7210 */ /* 0x000fc40007f1e0ff */
[----:B------:R-:W-:Y:S02]  /*1e90*/  SEL R4, RZ, 0xffffffff, P1 ;  /* 0xffffffffff047807 */ /* 0x000fe40000800000 */
        /* <DEDUP_REMOVED lines=8> */
[----:B------:R-:W-:Y:S01]  /*1f20*/  ISETP.GE.AND P2, PT, R7, UR4, PT ;  /* 0x0000000407007c0c */ /* 0x000fe2000bf46270 */
[----:B------:R-:W-:Y:S01]  /*1f30*/  IMAD R7, R3, UR7, R4 ;  /* 0x0000000703077c24 */ /* 0x000fe2000f8e0204 */
[----:B------:R-:W-:Y:S01]  /*1f40*/  LOP3.LUT R0, R5, 0x2, R0, 0xe2, !PT ;  /* 0x0000000205007812 */ /* 0x000fe200078ee200 */
[----:B------:R-:W-:Y:S01]  /*1f50*/  IMAD.WIDE.U32 R4, R3, UR6, R20 ;  /* 0x0000000603047c25 */ /* 0x000fe2000f8e0014 */
[----:B------:R-:W-:Y:S02]  /*1f60*/  ISETP.GE.AND P3, PT, R6, UR4, PT ;  /* 0x0000000406007c0c */ /* 0x000fe4000bf66270 */
[----:B------:R-:W-:Y:S01]  /*1f70*/  SEL R3, RZ, 0x4, P0 ;  /* 0x00000004ff037807 */ /* 0x000fe20000000000 */
[----:B------:R-:W-:Y:S01]  /*1f80*/  IMAD.IADD R5, R5, 0x1, R7 ;  /* 0x0000000105057824 */ /* 0x000fe200078e0207 */
[----:B------:R-:W-:Y:S02]  /*1f90*/  SEL R6, RZ, 0x8, P1 ;  /* 0x00000008ff067807 */ /* 0x000fe40000800000 */
[----:B------:R-:W-:-:S02]  /*1fa0*/  ISETP.GE.AND P0, PT, R94, UR4, PT ;  /* 0x000000045e007c0c */ /* 0x000fc4000bf06270 */
[----:B------:R-:W-:Y:S01]  /*1fb0*/  ISETP.GE.AND P1, PT, R92, UR4, PT ;  /* 0x000000045c007c0c */ /* 0x000fe2000bf26270 */
[----:B------:R-:W-:Y:S01]  /*1fc0*/  ULDC.64 UR4, c[0x0][0x328] ;  /* 0x0000ca0000047ab9 */ /* 0x000fe20000000a00 */
[----:B------:R-:W-:Y:S01]  /*1fd0*/  LOP3.LUT R0, R6, R0, R3, 0xfe, !PT ;  /* 0x0000000006007212 */ /* 0x000fe200078efe03 */
[----:B------:R-:W-:Y:S01]  /*1fe0*/  IMAD R7, R9, UR4, RZ ;  /* 0x0000000409077c24 */ /* 0x000fe2000f8e02ff */
[----:B------:R-:W-:Y:S02]  /*1ff0*/  SEL R3, RZ, 0x10, P0 ;  /* 0x00000010ff037807 */ /* 0x000fe40000000000 */
[----:B------:R-:W-:Y:S01]  /*2000*/  SEL R6, RZ, 0x20, P1 ;  /* 0x00000020ff067807 */ /* 0x000fe20000800000 */
[----:B------:R-:W-:-:S03]  /*2010*/  IMAD R63, R43, UR5, R7 ;  /* 0x000000052b3f7c24 */ /* 0x000fc6000f8e0207 */
[----:B------:R-:W-:Y:S02]  /*2020*/  LOP3.LUT R3, R6, R0, R3, 0xfe, !PT ;  /* 0x0000000006037212 */ /* 0x000fe400078efe03 */
[----:B------:R-:W-:Y:S01]  /*2030*/  SEL R0, RZ, 0x40, P2 ;  /* 0x00000040ff007807 */ /* 0x000fe20001000000 */
[----:B------:R-:W-:Y:S01]  /*2040*/  IMAD.WIDE.U32 R42, R43, UR4, R4 ;  /* 0x000000042b2a7c25 */ /* 0x000fe2000f8e0004 */
[----:B---3--:R-:W-:Y:S01]  /*2050*/  SHF.L.U32 R87, R32, 0x6, RZ ;  /* 0x0000000620577819 */ /* 0x008fe200000006ff */
[----:B------:R-:W-:Y:S01]  /*2060*/  ULDC UR4, c[0x0][0x2e4] ;  /* 0x0000b90000047ab9 */ /* 0x000fe20000000800 */
[----:B------:R-:W-:Y:S01]  /*2070*/  LOP3.LUT R0, R3, R0, RZ, 0xfc, !PT ;  /* 0x0000000003007212 */ /* 0x000fe200078efcff */
[C---:B0-----:R-:W-:Y:S02]  /*2080*/  IMAD R4, R97.reuse, R50, RZ ;  /* 0x0000003261047224 */ /* 0x041fe400078e02ff */
[----:B------:R-:W-:Y:S02]  /*2090*/  IMAD R3, R97, R56, RZ ;  /* 0x0000003861037224 */ /* 0x000fe400078e02ff */
[----:B------:R-:W-:-:S02]  /*20a0*/  IMAD R15, R18, R51, R4 ;  /* 0x00000033120f7224 */ /* 0x000fc400078e0204 */
[C---:B------:R-:W-:Y:S02]  /*20b0*/  IMAD R13, R18.reuse, R57, R3 ;  /* 0x00000039120d7224 */ /* 0x040fe400078e0203 */
[----:B------:R-:W-:-:S04]  /*20c0*/  IMAD.WIDE.U32 R4, R18, R56, R40 ;  /* 0x0000003812047225 */ /* 0x000fc800078e0028 */
[----:B------:R-:W-:Y:S02]  /*20d0*/  IMAD.IADD R5, R5, 0x1, R13 ;  /* 0x0000000105057824 */ /* 0x000fe400078e020d */
[----:B-----5:R-:W-:Y:S02]  /*20e0*/  IMAD.WIDE.U32 R52, R31, R56, R4 ;  /* 0x000000381f347225 */ /* 0x020fe400078e0004 */
[----:B------:R-:W2:Y:S01]  /*20f0*/  LDL R4, [R1+0x3c] ;  /* 0x00003c0001047983 */ /* 0x000ea20000100800 */
[----:B------:R-:W-:Y:S02]  /*2100*/  LOP3.LUT P1, RZ, R32, 0x4, RZ, 0xc0, !PT ;  /* 0x0000000420ff7812 */ /* 0x000fe4000782c0ff */
[----:B------:R-:W0:Y:S01]  /*2110*/  S2R R32, SR_TID.X ;  /* 0x0000000000207919 */ /* 0x000e220000002100 */
[----:B-1----:R-:W-:-:S04]  /*2120*/  ISETP.GE.AND P0, PT, R20, R25, PT ;  /* 0x000000191400720c */ /* 0x002fc80003f06270 */
[----:B------:R-:W-:Y:S02]  /*2130*/  SEL R3, R25, RZ, P0 ;  /* 0x000000ff19037207 */ /* 0x000fe40000000000 */
[----:B------:R-:W-:-:S03]  /*2140*/  IADD3 R79, R26, 0x8, RZ ;  /* 0x000000081a4f7810 */ /* 0x000fc60007ffe0ff */
[----:B------:R-:W-:Y:S01]  /*2150*/  IMAD.IADD R3, R20, 0x1, R3 ;  /* 0x0000000114037824 */ /* 0x000fe200078e0203 */
[----:B------:R-:W-:-:S04]  /*2160*/  LOP3.LUT R87, R87, 0x1c0, RZ, 0xc0, !PT ;  /* 0x000001c057577812 */ /* 0x000fc800078ec0ff */
[----:B------:R-:W-:Y:S02]  /*2170*/  SHF.R.S32.HI R12, RZ, 0x1f, R3 ;  /* 0x0000001fff0c7819 */ /* 0x000fe40000011403 */
[----:B------:R-:W-:Y:S02]  /*2180*/  SHF.R.U32.HI R82, RZ, 0x3, R87 ;  /* 0x00000003ff527819 */ /* 0x000fe40000011657 */
[----:B------:R-:W-:Y:S01]  /*2190*/  LEA.HI R12, R12, R3, RZ, 0x3 ;  /* 0x000000030c0c7211 */ /* 0x000fe200078f18ff */
[----:B0-----:R-:W-:-:S05]  /*21a0*/  VIADD R32, R32, 0xffffff80 ;  /* 0xffffff8020207836 */ /* 0x001fca0000000000 */
[----:B------:R-:W-:-:S04]  /*21b0*/  SHF.R.S32.HI R26, RZ, 0x1f, R32 ;  /* 0x0000001fff1a7819 */ /* 0x000fc80000011420 */
[----:B------:R-:W-:Y:S01]  /*21c0*/  LEA.HI R26, R26, R32, RZ, 0x5 ;  /* 0x000000201a1a7211 */ /* 0x000fe200078f28ff */
[----:B------:R-:W-:Y:S01]  /*21d0*/  VIADD R32, R18, 0x40 ;  /* 0x0000004012207836 */ /* 0x000fe20000000000 */
[----:B------:R-:W-:-:S03]  /*21e0*/  LOP3.LUT R3, R87, 0x18, R20, 0xf8, !PT ;  /* 0x0000001857037812 */ /* 0x000fc600078ef814 */
[----:B------:R-:W-:Y:S01]  /*21f0*/  IMAD.SHL.U32 R32, R32, 0x40, RZ ;  /* 0x0000004020207824 */ /* 0x000fe200078e00ff */
[----:B------:R-:W-:Y:S02]  /*2200*/  LOP3.LUT R3, R3, R82, RZ, 0x3c, !PT ;  /* 0x0000005203037212 */ /* 0x000fe400078e3cff */
[----:B------:R-:W-:Y:S02]  /*2210*/  SHF.R.S32.HI R26, RZ, 0x5, R26 ;  /* 0x00000005ff1a7819 */ /* 0x000fe4000001141a */
[----:B------:R-:W-:Y:S01]  /*2220*/  LOP3.LUT R32, R32, 0x1c0, RZ, 0xc0, !PT ;  /* 0x000001c020207812 */ /* 0x000fe200078ec0ff */
[----:B------:R-:W-:Y:S01]  /*2230*/  IMAD.WIDE.U32 R8, R18, R56, R20 ;  /* 0x0000003812087225 */ /* 0x000fe200078e0014 */
[--C-:B------:R-:W-:Y:S02]  /*2240*/  SHF.R.S32.HI R72, RZ, 0x3, R12.reuse ;  /* 0x00000003ff487819 */ /* 0x100fe4000001140c */
[----:B------:R-:W-:Y:S01]  /*2250*/  LOP3.LUT R71, R12, 0xfffffff8, RZ, 0xc0, !PT ;  /* 0xfffffff80c477812 */ /* 0x000fe200078ec0ff */
[----:B------:R-:W-:Y:S01]  /*2260*/  IMAD R77, R26, 0x200, R3 ;  /* 0x000002001a4d7824 */ /* 0x000fe200078e0203 */
[----:B------:R-:W-:-:S02]  /*2270*/  LOP3.LUT R3, R87, 0x38, R12, 0xf8, !PT ;  /* 0x0000003857037812 */ /* 0x000fc400078ef80c */
[----:B------:R-:W-:Y:S02]  /*2280*/  LOP3.LUT R12, R32, 0x38, R12, 0xf8, !PT ;  /* 0x00000038200c7812 */ /* 0x000fe400078ef80c */
[C---:B------:R-:W-:Y:S01]  /*2290*/  IADD3 R32, R18.reuse, 0x40, RZ ;  /* 0x0000004012207810 */ /* 0x040fe20007ffe0ff */
[----:B------:R-:W-:Y:S01]  /*22a0*/  IMAD.IADD R9, R13, 0x1, R9 ;  /* 0x000000010d097824 */ /* 0x000fe200078e0209 */
[----:B------:R-:W-:Y:S01]  /*22b0*/  SHF.R.S32.HI R13, RZ, 0x1f, R31 ;  /* 0x0000001fff0d7819 */ /* 0x000fe2000001141f */
[----:B------:R-:W-:-:S04]  /*22c0*/  IMAD.WIDE.U32 R6, R18, R50, R40 ;  /* 0x0000003212067225 */ /* 0x000fc800078e0028 */
[----:B------:R-:W-:Y:S02]  /*22d0*/  IMAD.SHL.U32 R32, R32, 0x40, RZ ;  /* 0x0000004020207824 */ /* 0x000fe400078e00ff */
[----:B------:R-:W-:Y:S01]  /*22e0*/  IMAD.WIDE.U32 R10, R18, R50, R20 ;  /* 0x00000032120a7225 */ /* 0x000fe200078e0014 */
[----:B------:R-:W-:-:S03]  /*22f0*/  IADD3 R7, R7, R15, RZ ;  /* 0x0000000f07077210 */ /* 0x000fc60007ffe0ff */
[----:B------:R-:W-:Y:S01]  /*2300*/  IMAD R14, R13, R50, RZ ;  /* 0x000000320d0e7224 */ /* 0x000fe200078e02ff */
[----:B------:R-:W-:Y:S01]  /*2310*/  LOP3.LUT R32, R32, 0x1c0, RZ, 0xc0, !PT ;  /* 0x000001c020207812 */ /* 0x000fe200078ec0ff */
[----:B------:R-:W-:Y:S02]  /*2320*/  IMAD.IADD R11, R15, 0x1, R11 ;  /* 0x000000010f0b7824 */ /* 0x000fe400078e020b */
[----:B------:R-:W-:Y:S01]  /*2330*/  IMAD R69, R31, R51, R14 ;  /* 0x000000331f457224 */ /* 0x000fe200078e020e */
[----:B------:R-:W-:Y:S01]  /*2340*/  SHF.R.U32.HI R32, RZ, 0x3, R32 ;  /* 0x00000003ff207819 */ /* 0x000fe20000011620 */
[----:B------:R-:W-:Y:S02]  /*2350*/  IMAD R14, R13, R56, RZ ;  /* 0x000000380d0e7224 */ /* 0x000fe400078e02ff */
[----:B------:R-:W-:Y:S01]  /*2360*/  IMAD.MOV.U32 R80, RZ, RZ, 0x20 ;  /* 0x00000020ff507424 */ /* 0x000fe200078e00ff */
[----:B------:R-:W-:Y:S01]  /*2370*/  SHF.L.U64.HI R85, R56, 0x6, R57 ;  /* 0x0000000638557819 */ /* 0x000fe20000010239 */
[----:B------:R-:W-:Y:S01]  /*2380*/  IMAD.WIDE.U32 R46, R31, R50, R6 ;  /* 0x000000321f2e7225 */ /* 0x000fe200078e0006 */
[----:B------:R-:W-:-:S02]  /*2390*/  IADD3 R58, P2, R18, R27, RZ ;  /* 0x0000001b123a7210 */ /* 0x000fc40007f5e0ff */
[----:B------:R-:W-:Y:S01]  /*23a0*/  LOP3.LUT R67, R3, R82, RZ, 0x3c, !PT ;  /* 0x0000005203437212 */ /* 0x000fe200078e3cff */
[C---:B------:R-:W-:Y:S01]  /*23b0*/  IMAD.WIDE.U32 R48, R31.reuse, R50, R10 ;  /* 0x000000321f307225 */ /* 0x040fe200078e000a */
[----:B------:R-:W-:Y:S02]  /*23c0*/  SHF.L.U64.HI R88, R44, 0x6, R45 ;  /* 0x000000062c587819 */ /* 0x000fe4000001022d */
[----:B------:R-:W-:Y:S01]  /*23d0*/  SHF.L.U64.HI R84, R50, 0x6, R51 ;  /* 0x0000000632547819 */ /* 0x000fe20000010233 */
[----:B------:R-:W-:Y:S01]  /*23e0*/  IMAD R7, R31, R57, R14 ;  /* 0x000000391f077224 */ /* 0x000fe200078e020e */
[----:B------:R-:W-:Y:S01]  /*23f0*/  SEL R80, R80, 0xffffffe0, !P1 ;  /* 0xffffffe050507807 */ /* 0x000fe20004800000 */
[----:B------:R-:W-:Y:S01]  /*2400*/  IMAD R11, R57, 0x60, RZ ;  /* 0x00000060390b7824 */ /* 0x000fe200078e02ff */
[----:B------:R-:W-:Y:S01]  /*2410*/  LOP3.LUT R12, R12, R32, RZ, 0x3c, !PT ;  /* 0x000000200c0c7212 */ /* 0x000fe200078e3cff */
[----:B------:R-:W-:Y:S01]  /*2420*/  IMAD.SHL.U32 R83, R56, 0x40, RZ ;  /* 0x0000004038537824 */ /* 0x000fe200078e00ff */
[----:B------:R-:W-:Y:S01]  /*2430*/  SEL R3, RZ, 0xffffff80, P3 ;  /* 0xffffff80ff037807 */ /* 0x000fe20001800000 */
[----:B------:R-:W-:-:S04]  /*2440*/  IMAD.WIDE.U32 R54, R31, R56, R8 ;  /* 0x000000381f367225 */ /* 0x000fc800078e0008 */
[----:B------:R-:W-:Y:S02]  /*2450*/  IMAD R15, R45, 0x60, RZ ;  /* 0x000000602d0f7824 */ /* 0x000fe400078e02ff */
[----:B------:R-:W-:Y:S02]  /*2460*/  IMAD.SHL.U32 R86, R44, 0x40, RZ ;  /* 0x000000402c567824 */ /* 0x000fe400078e00ff */
[----:B------:R-:W-:Y:S02]  /*2470*/  IMAD R75, R51, 0x60, RZ ;  /* 0x00000060334b7824 */ /* 0x000fe400078e02ff */
[----:B------:R-:W-:Y:S02]  /*2480*/  IMAD.SHL.U32 R89, R50, 0x40, RZ ;  /* 0x0000004032597824 */ /* 0x000fe400078e00ff */
[----:B------:R-:W-:-:S04]  /*2490*/  IMAD.WIDE.U32 R56, R56, 0x60, RZ ;  /* 0x0000006038387825 */ /* 0x000fc800078e00ff */
[----:B------:R-:W-:Y:S02]  /*24a0*/  VIADD R33, R18, 0x40 ;  /* 0x0000004012217836 */ /* 0x000fe40000000000 */
[----:B------:R-:W-:Y:S01]  /*24b0*/  IMAD.WIDE.U32 R44, R44, 0x60, RZ ;  /* 0x000000602c2c7825 */ /* 0x000fe200078e00ff */
[----:B------:R-:W-:-:S03]  /*24c0*/  LOP3.LUT R3, R0, 0x80, R3, 0xc8, !PT ;  /* 0x0000008000037812 */ /* 0x000fc600078ec803 */
[----:B------:R-:W-:Y:S01]  /*24d0*/  IMAD.WIDE.U32 R50, R50, 0x60, RZ ;  /* 0x0000006032327825 */ /* 0x000fe200078e00ff */
[----:B------:R-:W-:Y:S02]  /*24e0*/  SHF.R.S32.HI R81, RZ, 0x1f, R33 ;  /* 0x0000001fff517819 */ /* 0x000fe40000011421 */
[----:B------:R-:W-:Y:S01]  /*24f0*/  IADD3 R74, R57, R11, RZ ;  /* 0x0000000b394a7210 */ /* 0x000fe20007ffe0ff */
[----:B------:R-:W-:Y:S01]  /*2500*/  IMAD.X R59, R97, 0x1, R24, P2 ;  /* 0x00000001613b7824 */ /* 0x000fe200010e0618 */
[----:B------:R-:W-:Y:S01]  /*2510*/  SHF.R.S32.HI R64, RZ, 0x1f, R71 ;  /* 0x0000001fff407819 */ /* 0x000fe20000011447 */
[----:B------:R-:W-:Y:S01]  /*2520*/  IMAD.IADD R70, R47, 0x1, R69 ;  /* 0x000000012f467824 */ /* 0x000fe200078e0245 */
[----:B------:R-:W-:Y:S01]  /*2530*/  ISETP.GE.AND P1, PT, R20, UR4, PT ;  /* 0x0000000414007c0c */ /* 0x000fe2000bf26270 */
[----:B------:R-:W-:Y:S01]  /*2540*/  IMAD.SHL.U32 R78, R25, 0x2, RZ ;  /* 0x00000002194e7824 */ /* 0x000fe200078e00ff */
[----:B------:R-:W-:Y:S01]  /*2550*/  ISETP.GE.AND P2, PT, R99, UR4, PT ;  /* 0x0000000463007c0c */ /* 0x000fe2000bf46270 */
[----:B------:R-:W-:Y:S01]  /*2560*/  IMAD.IADD R76, R45, 0x1, R15 ;  /* 0x000000012d4c7824 */ /* 0x000fe200078e020f */
[----:B------:R-:W-:Y:S01]  /*2570*/  IADD3 R63, R43, R63, RZ ;  /* 0x0000003f2b3f7210 */ /* 0x000fe20007ffe0ff */
[----:B------:R-:W-:Y:S01]  /*2580*/  IMAD.IADD R75, R51, 0x1, R75 ;  /* 0x00000001334b7824 */ /* 0x000fe200078e024b */
[----:B------:R-:W-:Y:S01]  /*2590*/  LOP3.LUT R0, R0, 0x40, RZ, 0xc0, !PT ;  /* 0x0000004000007812 */ /* 0x000fe200078ec0ff */
[----:B------:R-:W-:-:S02]  /*25a0*/  IMAD.IADD R73, R80, 0x1, R77 ;  /* 0x0000000150497824 */ /* 0x000fc400078e024d */
[----:B------:R-:W-:Y:S02]  /*25b0*/  IMAD.IADD R69, R69, 0x1, R49 ;  /* 0x0000000145457824 */ /* 0x000fe400078e0231 */
[----:B------:R-:W-:Y:S02]  /*25c0*/  IMAD.IADD R68, R53, 0x1, R7 ;  /* 0x0000000135447824 */ /* 0x000fe400078e0207 */
[----:B------:R-:W-:Y:S02]  /*25d0*/  IMAD.IADD R66, R7, 0x1, R55 ;  /* 0x0000000107427824 */ /* 0x000fe400078e0237 */
[----:B------:R-:W-:Y:S02]  /*25e0*/  IMAD R67, R26, 0x200, R67 ;  /* 0x000002001a437824 */ /* 0x000fe400078e0243 */
[----:B--2---:R-:W-:Y:S01]  /*25f0*/  IMAD.IADD R65, R4, 0x1, R12 ;  /* 0x0000000104417824 */ /* 0x004fe200078e020c */
[----:B------:R-:W-:Y:S06]  /*2600*/  @!P6 BAR.SYNC.DEFER_BLOCKING 0x9, 0x100 ;  /* 0x024400000000eb1d */ /* 0x000fec0000010000 */
.L_x_11608:
[----:B------:R-:W0:Y:S01]  /*2610*/  LDC.64 R102, c[0x0][0x2d8] ;  /* 0x0000b600ff667b82 */ /* 0x000e220000000a00 */
[----:B------:R-:W-:Y:S01]  /*2620*/  VIADD R61, R61, 0xffffffff ;  /* 0xffffffff3d3d7836 */ /* 0x000fe20000000000 */
[----:B------:R-:W-:Y:S05]  /*2630*/  YIELD ;  /* 0x0000000000007946 */ /* 0x000fea0003800000 */
[----:B------:R-:W-:Y:S01]  /*2640*/  SHF.R.S32.HI R11, RZ, 0x1f, R61 ;  /* 0x0000001fff0b7819 */ /* 0x000fe2000001143d */
[----:B-1----:R-:W1:Y:S01]  /*2650*/  LDC R105, c[0x0][0x3d4] ;  /* 0x0000f500ff697b82 */ /* 0x002e620000000800 */
[-C--:B------:R-:W-:Y:S01]  /*2660*/  IMAD R5, R76, R61.reuse, RZ ;  /* 0x0000003d4c057224 */ /* 0x080fe200078e02ff */
[----:B------:R-:W-:Y:S01]  /*2670*/  BSSY B0, `(.L_x_11561) ;  /* 0x00002af000007945 */ /* 0x000fe20003800000 */
[----:B------:R-:W-:-:S04]  /*2680*/  IMAD.WIDE.U32 R106, R44, R61, RZ ;  /* 0x0000003d2c6a7225 */ /* 0x000fc800078e00ff */
[----:B------:R-:W-:Y:S01]  /*2690*/  IMAD R5, R11, R44, R5 ;  /* 0x0000002c0b057224 */ /* 0x000fe200078e0205 */
[CC--:B------:R-:W-:Y:S01]  /*26a0*/  IADD3 R4, P3, P4, R93.reuse, R106.reuse, R86 ;  /* 0x0000006a5d047210 */ /* 0x0c0fe20007c7e056 */
[C---:B------:R-:W-:Y:S01]  /*26b0*/  IMAD R108, R16.reuse, 0x1800, R77 ;  /* 0x00001800106c7824 */ /* 0x040fe200078e024d */
[----:B------:R-:W-:Y:S01]  /*26c0*/  IADD3 R6, P5, R93, R106, RZ ;  /* 0x0000006a5d067210 */ /* 0x000fe20007fbe0ff */
[----:B------:R-:W-:Y:S02]  /*26d0*/  IMAD.IADD R109, R107, 0x1, R5 ;  /* 0x000000016b6d7824 */ /* 0x000fe400078e0205 */
[----:B------:R-:W-:Y:S02]  /*26e0*/  IMAD R104, R16, 0x1800, R73 ;  /* 0x0000180010687824 */ /* 0x000fe400078e0249 */
[----:B------:R-:W-:Y:S01]  /*26f0*/  IMAD.X R7, R109, 0x1, R91, P5 ;  /* 0x000000016d077824 */ /* 0x000fe200028e065b */
[----:B------:R-:W-:Y:S01]  /*2700*/  IADD3.X R5, R91, R109, R88, P3, P4 ;  /* 0x0000006d5b057210 */ /* 0x000fe20001fe8458 */
[--C-:B------:R-:W-:Y:S01]  /*2710*/  IMAD R108, R108, 0x2, R23.reuse ;  /* 0x000000026c6c7824 */ /* 0x100fe200078e0217 */
[-C--:B0-----:R-:W-:Y:S01]  /*2720*/  LEA R12, P3, R4, R102.reuse, 0x1 ;  /* 0x00000066040c7211 */ /* 0x081fe200078608ff */
[----:B------:R-:W-:Y:S01]  /*2730*/  IMAD R104, R104, 0x2, R23 ;  /* 0x0000000268687824 */ /* 0x000fe200078e0217 */
[----:B------:R-:W-:-:S02]  /*2740*/  LEA R14, P5, R6, R102, 0x1 ;  /* 0x00000066060e7211 */ /* 0x000fc400078a08ff */
[-C--:B------:R-:W-:Y:S02]  /*2750*/  LEA.HI.X R13, R4, R103.reuse, R5, 0x1, P3 ;  /* 0x00000067040d7211 */ /* 0x080fe400018f0c05 */
[----:B-1----:R-:W-:Y:S02]  /*2760*/  ISETP.GE.AND P3, PT, R105, 0x1, PT ;  /* 0x000000016900780c */ /* 0x002fe40003f66270 */
[----:B------:R-:W-:Y:S02]  /*2770*/  ISETP.GT.AND P4, PT, R61, R30, PT ;  /* 0x0000001e3d00720c */ /* 0x000fe40003f84270 */
[----:B------:R-:W-:Y:S02]  /*2780*/  LEA.HI.X R15, R6, R103, R7, 0x1, P5 ;  /* 0x00000067060f7211 */ /* 0x000fe400028f0c07 */
[----:B------:R-:W-:-:S07]  /*2790*/  P2R R100, PR, RZ, 0x10 ;  /* 0x00000010ff647803 */ /* 0x000fce0000000000 */
        /* <DEDUP_REMOVED lines=43> */
.L_x_11565:
[----:B------:R-:W-:Y:S05]  /*2a50*/  BSYNC B1 ;  /* 0x0000000000017941 */ /* 0x000fea0003800000 */
.L_x_11564:
[----:B0-----:R-:W-:Y:S01]  /*2a60*/  VIADD R8, R18, 0x40 ;  /* 0x0000004012087836 */ /* 0x001fe20000000000 */
[----:B------:R-:W-:Y:S01]  /*2a70*/  BSSY B1, `(.L_x_11566) ;  /* 0x000001d000017945 */ /* 0x000fe20003800000 */
[----:B------:R-:W-:Y:S02]  /*2a80*/  CS2R R26, SRZ ;  /* 0x00000000001a7805 */ /* 0x000fe4000001ff00 */
[----:B-----5:R-:W-:Y:S01]  /*2a90*/  MOV R102, R32 ;  /* 0x0000002000667202 */ /* 0x020fe20000000f00 */
[----:B------:R-:W-:Y:S01]  /*2aa0*/  IMAD.MOV.U32 R103, RZ, RZ, R33 ;  /* 0x000000ffff677224 */ /* 0x000fe200078e0021 */
[----:B------:R-:W-:Y:S02]  /*2ab0*/  ISETP.GE.AND P5, PT, R8, R101, PT ;  /* 0x000000650800720c */ /* 0x000fe40003fa6270 */
[----:B------:R-:W-:Y:S02]  /*2ac0*/  CS2R R8, SRZ ;  /* 0x0000000000087805 */ /* 0x000fe4000001ff00 */
[----:B------:R-:W-:-:S09]  /*2ad0*/  CS2R R24, SRZ ;  /* 0x0000000000187805 */ /* 0x000fd2000001ff00 */
        /* <DEDUP_REMOVED lines=22> */
.L_x_11567:
[----:B------:R-:W-:Y:S05]  /*2c40*/  BSYNC B1 ;  /* 0x0000000000017941 */ /* 0x000fea0003800000 */
.L_x_11566:
        /* <DEDUP_REMOVED lines=23> */
[----:B------:R-:W-:-:S04]  /*2dc0*/  PRMT R106, R106, 0x5410, R7 ;  /* 0x000054106a6a7816 */ /* 0x000fc80000000007 */
[----:B------:R-:W-:Y:S01]  /*2dd0*/  PRMT R103, R4, 0x5410, R5 ;  /* 0x0000541004677816 */ /* 0x000fe20000000005 */
[----:B------:R-:W-:Y:S06]  /*2de0*/  @!P3 BRA `(.L_x_11568) ;  /* 0x000000000004b947 */ /* 0x000fec0003800000 */
[----:B------:R-:W-:Y:S01]  /*2df0*/  BPT.TRAP 0x1 ;  /* 0x000000040000795c */ /* 0x000fe20000300000 */
.L_x_11568:
[----:B------:R-:W-:Y:S01]  /*2e00*/  IMAD R90, R16, 0x8, R17 ;  /* 0x00000008105a7824 */ /* 0x000fe200078e0211 */
[----:B------:R-:W-:Y:S01]  /*2e10*/  SHF.L.U32 R111, R22, 0x1f, RZ ;  /* 0x0000001f166f7819 */ /* 0x000fe200000006ff */
[----:B------:R-:W-:Y:S03]  /*2e20*/  BSSY B1, `(.L_x_11569) ;  /* 0x0000003000017945 */ /* 0x000fe60003800000 */
[----:B------:R-:W0:Y:S02]  /*2e30*/  SYNCS.PHASECHK.TRANS64.TRYWAIT P6, [R90+URZ+0x32490], R111 ;  /* 0x0324906f5a0075a7 */ /* 0x000e2400080c017f */
[----:B0-----:R-:W-:Y:S05]  /*2e40*/  @!P6 BRA `(.L_x_11570) ;  /* 0x000001880060e947 */ /* 0x001fea0003800000 */
.L_x_11810:
[----:B------:R-:W-:Y:S05]  /*2e50*/  BSYNC B1 ;  /* 0x0000000000017941 */ /* 0x000fea0003800000 */
.L_x_11569:
        /* <DEDUP_REMOVED lines=49> */
.L_x_11576:
[----:B------:R-:W-:Y:S05]  /*3170*/  BSYNC B3 ;  /* 0x0000000000037941 */ /* 0x000fea0003800000 */
.L_x_11575:
[----:B--2---:R1:W-:Y:S02]  /*3180*/  STG.E.128 desc[UR52][R14.64], R4 ;  /* 0x000000040e007986 */ /* 0x0043e4000c101d34 */
.L_x_11574:
[----:B------:R-:W-:Y:S05]  /*3190*/  BSYNC B2 ;  /* 0x0000000000027941 */ /* 0x000fea0003800000 */
.L_x_11573:
[----:B------:R-:W-:Y:S05]  /*31a0*/  @P2 BRA `(.L_x_11572) ;  /* 0x0000000000c02947 */ /* 0x000fea0003800000 */
[----:B-1----:R1:W2:Y:S01]  /*31b0*/  LDS.128 R4, [R104] ;  /* 0x0000000068047984 */ /* 0x0022a20000000c00 */
        /* <DEDUP_REMOVED lines=45> */
.L_x_11578:
[----:B------:R-:W-:Y:S05]  /*3490*/  BSYNC B2 ;  /* 0x0000000000027941 */ /* 0x000fea0003800000 */
.L_x_11577:
[----:B--2---:R2:W-:Y:S02]  /*34a0*/  STG.E.128 desc[UR52][R14.64+0x40], R4 ;  /* 0x000040040e007986 */ /* 0x0045e4000c101d34 */
.L_x_11572:
[----:B------:R-:W-:Y:S05]  /*34b0*/  BSYNC B1 ;  /* 0x0000000000017941 */ /* 0x000fea0003800000 */
.L_x_11571:
        /* <DEDUP_REMOVED lines=48> */
.L_x_11583:
[----:B------:R-:W-:Y:S05]  /*37c0*/  BSYNC B2 ;  /* 0x0000000000027941 */ /* 0x000fea0003800000 */
.L_x_11582:
[----:B--2---:R3:W-:Y:S02]  /*37d0*/  STG.E.128 desc[UR52][R12.64], R4 ;  /* 0x000000040c007986 */ /* 0x0047e4000c101d34 */
.L_x_11581:
[----:B------:R-:W-:Y:S05]  /*37e0*/  BSYNC B1 ;  /* 0x0000000000017941 */ /* 0x000fea0003800000 */
.L_x_11580:
        /* <DEDUP_REMOVED lines=47> */
.L_x_11585:
[----:B------:R-:W-:Y:S05]  /*3ae0*/  BSYNC B1 ;  /* 0x0000000000017941 */ /* 0x000fea0003800000 */
.L_x_11584:
[----:B--2---:R1:W-:Y:S01]  /*3af0*/  STG.E.128 desc[UR52][R12.64+0x40], R4 ;  /* 0x000040040c007986 */ /* 0x0043e2000c101d34 */
[----:B------:R-:W-:Y:S05]  /*3b00*/  BRA `(.L_x_11579) ;  /* 0x0000001400947947 */ /* 0x000fea0003800000 */
.L_x_11563:
[----:B------:R-:W-:Y:S02]  /*3b10*/  IADD3 R5, R18, 0x40, RZ ;  /* 0x0000004012057810 */ /* 0x000fe40007ffe0ff */
[----:B------:R-:W-:Y:S02]  /*3b20*/  CS2R R14, SRZ ;  /* 0x00000000000e7805 */ /* 0x000fe4000001ff00 */
[----:B------:R-:W-:Y:S02]  /*3b30*/  CS2R R12, SRZ ;  /* 0x00000000000c7805 */ /* 0x000fe4000001ff00 */
[----:B------:R-:W-:Y:S02]  /*3b40*/  CS2R R26, SRZ ;  /* 0x00000000001a7805 */ /* 0x000fe4000001ff00 */
[----:B------:R-:W-:Y:S02]  /*3b50*/  ISETP.GE.AND P3, PT, R5, R101, PT ;  /* 0x000000650500720c */ /* 0x000fe40003f66270 */
[----:B------:R-:W-:-:S02]  /*3b60*/  CS2R R24, SRZ ;  /* 0x0000000000187805 */ /* 0x000fc4000001ff00 */
        /* <DEDUP_REMOVED lines=33> */
[----:B--2---:R-:W-:Y:S01]  /*3d80*/  IMAD.MOV.U32 R32, RZ, RZ, R14 ;  /* 0x000000ffff207224 */ /* 0x004fe200078e000e */
[----:B---3--:R-:W-:Y:S01]  /*3d90*/  MOV R35, R13 ;  /* 0x0000000d00237202 */ /* 0x008fe20000000f00 */
[----:B------:R-:W-:Y:S02]  /*3da0*/  IMAD.MOV.U32 R34, RZ, RZ, R12 ;  /* 0x000000ffff227224 */ /* 0x000fe400078e000c */
[----:B------:R-:W-:Y:S01]  /*3db0*/  IMAD.MOV.U32 R33, RZ, RZ, R15 ;  /* 0x000000ffff217224 */ /* 0x000fe200078e000f */
[----:B------:R-:W-:Y:S02]  /*3dc0*/  PRMT R122, R35, 0x7610, R122 ;  /* 0x00007610237a7816 */ /* 0x000fe4000000007a */
[----:B------:R-:W-:-:S02]  /*3dd0*/  PRMT R132, R32, 0x5410, R34 ;  /* 0x0000541020847816 */ /* 0x000fc40000000022 */
[----:B------:R-:W-:Y:S01]  /*3de0*/  PRMT R125, R33, 0x7610, R125 ;  /* 0x00007610217d7816 */ /* 0x000fe2000000007d */
[----:B----4-:R-:W-:Y:S02]  /*3df0*/  IMAD.MOV.U32 R32, RZ, RZ, R26 ;  /* 0x000000ffff207224 */ /* 0x010fe400078e001a */
[----:B------:R-:W-:Y:S02]  /*3e00*/  IMAD.MOV.U32 R34, RZ, RZ, R24 ;  /* 0x000000ffff227224 */ /* 0x000fe400078e0018 */
[----:B------:R-:W-:Y:S02]  /*3e10*/  IMAD.MOV.U32 R35, RZ, RZ, R25 ;  /* 0x000000ffff237224 */ /* 0x000fe400078e0019 */
[----:B------:R-:W-:Y:S01]  /*3e20*/  IMAD.MOV.U32 R33, RZ, RZ, R27 ;  /* 0x000000ffff217224 */ /* 0x000fe200078e001b */
[----:B------:R-:W-:Y:S02]  /*3e30*/  PRMT R133, R32, 0x5410, R34 ;  /* 0x0000541020857816 */ /* 0x000fe40000000022 */
[----:B------:R-:W-:-:S02]  /*3e40*/  PRMT R122, R122, 0x5410, R35 ;  /* 0x000054107a7a7816 */ /* 0x000fc40000000023 */
[----:B------:R-:W-:Y:S01]  /*3e50*/  PRMT R125, R125, 0x5410, R33 ;  /* 0x000054107d7d7816 */ /* 0x000fe20000000021 */
[----:B-----5:R-:W-:Y:S01]  /*3e60*/  IMAD.MOV.U32 R32, RZ, RZ, R6 ;  /* 0x000000ffff207224 */ /* 0x020fe200078e0006 */
[----:B------:R-:W-:Y:S01]  /*3e70*/  MOV R33, R7 ;  /* 0x0000000700217202 */ /* 0x000fe20000000f00 */
[----:B------:R-:W-:Y:S02]  /*3e80*/  IMAD.MOV.U32 R34, RZ, RZ, R4 ;  /* 0x000000ffff227224 */ /* 0x000fe400078e0004 */
[----:B------:R-:W-:Y:S01]  /*3e90*/  IMAD.MOV.U32 R35, RZ, RZ, R5 ;  /* 0x000000ffff237224 */ /* 0x000fe200078e0005 */
[----:B------:R-:W-:Y:S01]  /*3ea0*/  PRMT R117, R32, 0x5410, R33 ;  /* 0x0000541020757816 */ /* 0x000fe20000000021 */
[----:B------:R-:W-:-:S03]  /*3eb0*/  IMAD.MOV.U32 R32, RZ, RZ, R10 ;  /* 0x000000ffff207224 */ /* 0x000fc600078e000a */
        /* <DEDUP_REMOVED lines=8> */
.L_x_11586:
        /* <DEDUP_REMOVED lines=9> */
.L_x_11811:
[----:B------:R-:W-:Y:S05]  /*3fd0*/  BSYNC B1 ;  /* 0x0000000000017941 */ /* 0x000fea0003800000 */
.L_x_11587:
[----:B------:R-:W-:Y:S01]  /*3fe0*/  ISETP.GE.OR P5, PT, R18, R101, P1 ;  /* 0x000000651200720c */ /* 0x000fe20000fa6670 */
[----:B------:R-:W-:-:S12]  /*3ff0*/  BSSY B1, `(.L_x_11589) ;  /* 0x000007c000017945 */ /* 0x000fd80003800000 */
[----:B------:R-:W-:Y:S05]  /*4000*/  @P5 BRA `(.L_x_11590) ;  /* 0x0000000400e85947 */ /* 0x000fea0003800000 */
[----:B------:R-:W1:Y:S01]  /*4010*/  S2R R34, SR_TID.X ;  /* 0x0000000000227919 */ /* 0x000e620000002100 */
        /* <DEDUP_REMOVED lines=12> */
[----:B------:R-:W-:-:S03]  /*40e0*/  IMAD R32, R32, 0x2, R17 ;  /* 0x0000000220207824 */ /* 0x000fc600078e0211 */
[----:B------:R-:W-:-:S04]  /*40f0*/  SHF.L.U32 R116, R33, 0x3, RZ ;  /* 0x0000000321747819 */ /* 0x000fc800000006ff */
[----:B------:R-:W-:Y:S01]  /*4100*/  LOP3.LUT R33, R87, 0x38, R116, 0xf8, !PT ;  /* 0x0000003857217812 */ /* 0x000fe200078ef874 */
[----:B-1----:R-:W-:-:S03]  /*4110*/  VIADD R35, R34, 0xffffff80 ;  /* 0xffffff8022237836 */ /* 0x002fc60000000000 */
[----:B------:R-:W-:Y:S02]  /*4120*/  LOP3.LUT R33, R33, R82, RZ, 0x3c, !PT ;  /* 0x0000005221217212 */ /* 0x000fe400078e3cff */
[----:B------:R-:W-:-:S04]  /*4130*/  SHF.R.S32.HI R34, RZ, 0x1f, R35 ;  /* 0x0000001fff227819 */ /* 0x000fc80000011423 */
[----:B------:R-:W-:-:S04]  /*4140*/  LEA.HI R34, R34, R35, RZ, 0x5 ;  /* 0x0000002322227211 */ /* 0x000fc800078f28ff */
[----:B------:R-:W-:-:S05]  /*4150*/  SHF.R.S32.HI R34, RZ, 0x5, R34 ;  /* 0x00000005ff227819 */ /* 0x000fca0000011422 */
        /* <DEDUP_REMOVED lines=35> */
[----:B------:R-:W-:Y:S01]  /*4390*/  HADD2.F32 R15, -RZ, R125.H1_H1 ;  /* 0x3000007dff0f7230 */ /* 0x000fe20000004100 */
[----:B------:R-:W-:Y:S01]  /*43a0*/  F2FP.F16.F32.PACK_AB R121, R124, R121 ;  /* 0x000000797c79723e */ /* 0x000fe200000000ff */
[----:B------:R-:W-:-:S02]  /*43b0*/  HADD2.F32 R35, -RZ, R35.H1_H1 ;  /* 0x30000023ff237230 */ /* 0x000fc40000004100 */
[-C--:B------:R-:W-:Y:S01]  /*43c0*/  FMUL.FTZ R128, R39, R26.reuse ;  /* 0x0000001a27807220 */ /* 0x080fe20000410000 */
[----:B------:R-:W-:Y:S02]  /*43d0*/  HADD2.F32 R14, -RZ, R125.H0_H0 ;  /* 0x2000007dff0e7230 */ /* 0x000fe40000004100 */
        /* <DEDUP_REMOVED lines=17> */
[----:B------:R-:W-:-:S02]  /*44f0*/  HADD2.F32 R14, -RZ, R132.H1_H1 ;  /* 0x30000084ff0e7230 */ /* 0x000fc40000004100 */
        /* <DEDUP_REMOVED lines=8> */
[----:B------:R-:W-:Y:S01]  /*4580*/  HADD2.F32 R24, -RZ, R133.H0_H0 ;  /* 0x20000085ff187230 */ /* 0x000fe20000004100 */
        /* <DEDUP_REMOVED lines=21> */
.L_x_11592:
[----:B------:R-:W-:Y:S05]  /*46e0*/  BSYNC B2 ;  /* 0x0000000000027941 */ /* 0x000fea0003800000 */
.L_x_11591:
        /* <DEDUP_REMOVED lines=12> */
.L_x_11590:
[----:B------:R-:W-:Y:S05]  /*47b0*/  BSYNC B1 ;  /* 0x0000000000017941 */ /* 0x000fea0003800000 */
.L_x_11589:
[----:B-1----:R-:W-:Y:S01]  /*47c0*/  IADD3 R13, R18, 0x40, RZ ;  /* 0x00000040120d7810 */ /* 0x002fe20007ffe0ff */
[----:B--2---:R-:W-:-:S03]  /*47d0*/  IMAD R12, R81, R104, RZ ;  /* 0x00000068510c7224 */ /* 0x004fc600078e02ff */
[C---:B------:R-:W-:Y:S01]  /*47e0*/  ISETP.GE.OR P5, PT, R13.reuse, R101, P1 ;  /* 0x000000650d00720c */ /* 0x040fe20000fa6670 */
[----:B------:R-:W-:-:S04]  /*47f0*/  IMAD.WIDE.U32 R106, R13, R104, R106 ;  /* 0x000000680d6a7225 */ /* 0x000fc800078e006a */
[----:B------:R-:W-:-:S08]  /*4800*/  IMAD R105, R13, R105, R12 ;  /* 0x000000690d697224 */ /* 0x000fd000078e020c */
[----:B------:R-:W-:Y:S05]  /*4810*/  @P5 BRA `(.L_x_11579) ;  /* 0x0000000800505947 */ /* 0x000fea0003800000 */
[----:B------:R-:W2:Y:S01]  /*4820*/  LDL R14, [R1+0x3c] ;  /* 0x00003c00010e7983 */ /* 0x000ea20000100800 */
[----:B------:R-:W-:Y:S01]  /*4830*/  IMAD.IADD R34, R107, 0x1, R105 ;  /* 0x000000016b227824 */ /* 0x000fe200078e0269 */
[----:B------:R-:W-:Y:S01]  /*4840*/  IADD3 R12, P5, P6, R28, R106, R71 ;  /* 0x0000006a1c0c7210 */ /* 0x000fe20007ebe047 */
[----:B------:R-:W-:Y:S01]  /*4850*/  VIADD R15, R18, 0x40 ;  /* 0x00000040120f7836 */ /* 0x000fe20000000000 */
[----:B------:R-:W-:Y:S01]  /*4860*/  SEL R115, R78, R115, !P0 ;  /* 0x000000734e737207 */ /* 0x000fe20004000000 */
[----:B------:R-:W-:Y:S01]  /*4870*/  VIADD R24, R18, 0x40 ;  /* 0x0000004012187836 */ /* 0x000fe20000000000 */
[----:B------:R-:W-:Y:S01]  /*4880*/  IADD3.X R13, R95, R34, R64, P5, P6 ;  /* 0x000000225f0d7210 */ /* 0x000fe20002fec440 */
[----:B------:R-:W-:Y:S01]  /*4890*/  IMAD.SHL.U32 R15, R15, 0x40, RZ ;  /* 0x000000400f0f7824 */ /* 0x000fe200078e00ff */
[----:B------:R-:W-:Y:S01]  /*48a0*/  LEA R32, P5, R12, R102, 0x1 ;  /* 0x000000660c207211 */ /* 0x000fe200078a08ff */
[----:B------:R-:W-:Y:S01]  /*48b0*/  IMAD.SHL.U32 R24, R24, 0x40, RZ ;  /* 0x0000004018187824 */ /* 0x000fe200078e00ff */
[----:B------:R-:W-:Y:S02]  /*48c0*/  BSSY B1, `(.L_x_11593) ;  /* 0x0000065000017945 */ /* 0x000fe40003800000 */
[----:B------:R-:W-:-:S02]  /*48d0*/  LEA.HI.X R33, R12, R103, R13, 0x1, P5 ;  /* 0x000000670c217211 */ /* 0x000fc400028f0c0d */
[----:B------:R-:W-:Y:S02]  /*48e0*/  SHF.R.S32.HI R12, RZ, 0x1f, R115 ;  /* 0x0000001fff0c7819 */ /* 0x000fe40000011473 */
[----:B------:R-:W-:Y:S02]  /*48f0*/  LOP3.LUT R15, R15, 0x1c0, RZ, 0xc0, !PT ;  /* 0x000001c00f0f7812 */ /* 0x000fe400078ec0ff */
[----:B------:R-:W-:Y:S02]  /*4900*/  LEA.HI R115, R12, R115, RZ, 0x4 ;  /* 0x000000730c737211 */ /* 0x000fe400078f20ff */
[----:B------:R-:W-:Y:S02]  /*4910*/  LOP3.LUT R24, R24, 0x1c0, RZ, 0xc0, !PT ;  /* 0x000001c018187812 */ /* 0x000fe400078ec0ff */
[----:B------:R-:W-:Y:S02]  /*4920*/  LEA.HI.SX32 R35, R115, R72, 0x1c ;  /* 0x0000004873237211 */ /* 0x000fe400078fe2ff */
[----:B------:R-:W-:-:S02]  /*4930*/  SHF.R.U32.HI R15, RZ, 0x3, R15 ;  /* 0x00000003ff0f7819 */ /* 0x000fc4000001160f */
[----:B------:R-:W-:-:S04]  /*4940*/  SHF.L.U32 R35, R35, 0x3, RZ ;  /* 0x0000000323237819 */ /* 0x000fc800000006ff */
[----:B------:R-:W-:-:S04]  /*4950*/  LOP3.LUT R12, R24, 0x38, R35, 0xf8, !PT ;  /* 0x00000038180c7812 */ /* 0x000fc800078ef823 */
[----:B------:R-:W-:-:S05]  /*4960*/  LOP3.LUT R12, R12, R15, RZ, 0x3c, !PT ;  /* 0x0000000f0c0c7212 */ /* 0x000fca00078e3cff */
[----:B--2---:R-:W-:Y:S02]  /*4970*/  IMAD.IADD R13, R14, 0x1, R12 ;  /* 0x000000010e0d7824 */ /* 0x004fe400078e020c */
        /* <DEDUP_REMOVED lines=89> */
.L_x_11594:
[----:B------:R-:W-:Y:S05]  /*4f10*/  BSYNC B1 ;  /* 0x0000000000017941 */ /* 0x000fea0003800000 */
.L_x_11593:
        /* <DEDUP_REMOVED lines=10> */
.L_x_11562:
[----:B------:R-:W-:-:S13]  /*4fc0*/  ISETP.NE.AND P3, PT, R232, 0x3, PT ;  /* 0x00000003e800780c */ /* 0x000fda0003f65270 */
[----:B------:R-:W-:Y:S05]  /*4fd0*/  @!P3 BRA `(.L_x_11595) ;  /* 0x000000000004b947 */ /* 0x000fea0003800000 */
[----:B------:R-:W-:Y:S01]  /*4fe0*/  BPT.TRAP 0x1 ;  /* 0x000000040000795c */ /* 0x000fe20000300000 */
.L_x_11595:
[----:B------:R-:W-:Y:S01]  /*4ff0*/  LEA R90, R16, R17, 0x3 ;  /* 0x00000011105a7211 */ /* 0x000fe200078e18ff */
[----:B------:R-:W-:Y:S01]  /*5000*/  IMAD R101, R61, -0x60, R60 ;  /* 0xffffffa03d657824 */ /* 0x000fe200078e023c */
[----:B------:R-:W-:Y:S01]  /*5010*/  SHF.L.U32 R111, R22, 0x1f, RZ ;  /* 0x0000001f166f7819 */ /* 0x000fe200000006ff */
[----:B------:R-:W-:Y:S03]  /*5020*/  BSSY B1, `(.L_x_11596) ;  /* 0x0000004000017945 */ /* 0x000fe60003800000 */
[----:B------:R-:W0:Y:S01]  /*5030*/  SYNCS.PHASECHK.TRANS64.TRYWAIT P4, [R90+URZ+0x32490], R111 ;  /* 0x0324906f5a0075a7 */ /* 0x000e22000808017f */
[----:B------:R-:W-:Y:S01]  /*5040*/  VIMNMX R101, R101, 0x60, PT ;  /* 0x0000006065657848 */ /* 0x000fe20003fe0100 */
[----:B0-----:R-:W-:Y:S06]  /*5050*/  @!P4 BRA `(.L_x_11597) ;  /* 0x000001680004c947 */ /* 0x001fec0003800000 */
.L_x_11812:
[----:B------:R-:W-:Y:S05]  /*5060*/  BSYNC B1 ;  /* 0x0000000000017941 */ /* 0x000fea0003800000 */
.L_x_11596:
[CC--:B------:R-:W-:Y:S01]  /*5070*/  ISETP.GE.AND P5, PT, R18.reuse, R101.reuse, PT ;  /* 0x000000651200720c */ /* 0x0c0fe20003fa6270 */
[----:B------:R-:W-:Y:S01]  /*5080*/  VIADD R4, R18, 0x40 ;  /* 0x0000004012047836 */ /* 0x000fe20000000000 */
[----:B------:R-:W-:Y:S04]  /*5090*/  BSSY B1, `(.L_x_11598) ;  /* 0x0000007000017945 */ /* 0x000fe80003800000 */
[----:B------:R-:W-:-:S07]  /*50a0*/  ISETP.GE.AND P4, PT, R4, R101, PT ;  /* 0x000000650400720c */ /* 0x000fce0003f86270 */
[----:B------:R-:W-:Y:S06]  /*50b0*/  @P5 BRA `(.L_x_11599) ;  /* 0x0000000000105947 */ /* 0x000fec0003800000 */
[----:B------:R-:W1:Y:S04]  /*50c0*/  @!P1 LDS.128 R4, [R108] ;  /* 0x000000006c049984 */ /* 0x000e680000000c00 */
[----:B------:R-:W2:Y:S04]  /*50d0*/  @!P2 LDS.128 R8, [R104] ;  /* 0x000000006808a984 */ /* 0x000ea80000000c00 */
[----:B-1----:R1:W-:Y:S04]  /*50e0*/  @!P1 STG.E.128 desc[UR52][R14.64], R4 ;  /* 0x000000040e009986 */ /* 0x0023e8000c101d34 */
[----:B--2---:R1:W-:Y:S02]  /*50f0*/  @!P2 STG.E.128 desc[UR52][R14.64+0x40], R8 ;  /* 0x000040080e00a986 */ /* 0x0043e4000c101d34 */
.L_x_11599:
[----:B------:R-:W-:Y:S05]  /*5100*/  BSYNC B1 ;  /* 0x0000000000017941 */ /* 0x000fea0003800000 */
.L_x_11598:
[----:B------:R-:W-:Y:S05]  /*5110*/  @P4 BRA `(.L_x_11579) ;  /* 0x0000000000104947 */ /* 0x000fea0003800000 */
[----:B-1----:R-:W1:Y:S04]  /*5120*/  @!P1 LDS.128 R4, [R108+0x2000] ;  /* 0x002000006c049984 */ /* 0x002e680000000c00 */
[----:B------:R-:W2:Y:S04]  /*5130*/  @!P2 LDS.128 R8, [R104+0x2000] ;  /* 0x002000006808a984 */ /* 0x000ea80000000c00 */
[----:B-1----:R3:W-:Y:S04]  /*5140*/  @!P1 STG.E.128 desc[UR52][R12.64], R4 ;  /* 0x000000040c009986 */ /* 0x0027e8000c101d34 */
[----:B--2---:R3:W-:Y:S02]  /*5150*/  @!P2 STG.E.128 desc[UR52][R12.64+0x40], R8 ;  /* 0x000040080c00a986 */ /* 0x0047e4000c101d34 */
.L_x_11579:
[----:B------:R-:W-:Y:S05]  /*5160*/  BSYNC B0 ;  /* 0x0000000000007941 */ /* 0x000fea0003800000 */
.L_x_11561:
        /* <DEDUP_REMOVED lines=17> */
.L_x_11601:
[----:B------:R-:W-:Y:S05]  /*5280*/  BSYNC B0 ;  /* 0x0000000000007941 */ /* 0x000fea0003800000 */
.L_x_11600:
[----:B------:R-:W2:Y:S01]  /*5290*/  SYNCS.PHASECHK.TRANS64.TRYWAIT P3, [R90+URZ+0x324b0], R111 ;  /* 0x0324b06f5a0075a7 */ /* 0x000ea2000806017f */
[----:B------:R-:W-:Y:S01]  /*52a0*/  ULDC UR42, c[0x0][0x310] ;  /* 0x0000c400002a7ab9 */ /* 0x000fe20000000800 */
[----:B------:R-:W-:Y:S01]  /*52b0*/  ULDC.64 UR38, c[0x0][0x318] ;  /* 0x0000c60000267ab9 */ /* 0x000fe20000000a00 */
[----:B------:R-:W-:Y:S01]  /*52c0*/  ULDC.64 UR36, c[0x0][0x308] ;  /* 0x0000c20000247ab9 */ /* 0x000fe20000000a00 */
[----:B------:R-:W-:Y:S01]  /*52d0*/  BSSY B0, `(.L_x_11602) ;  /* 0x0000003000007945 */ /* 0x000fe20003800000 */
[----:B------:R-:W-:-:S03]  /*52e0*/  IMAD R5, R16, 0x6000, R77 ;  /* 0x0000600010057824 */ /* 0x000fc600078e024d */
[----:B--2---:R-:W-:Y:S05]  /*52f0*/  @!P3 BRA `(.L_x_11603) ;  /* 0x000001640070b947 */ /* 0x004fea0003800000 */
.L_x_11813:
[----:B------:R-:W-:Y:S05]  /*5300*/  BSYNC B0 ;  /* 0x0000000000007941 */ /* 0x000fea0003800000 */
.L_x_11602:
[----:B------:R-:W-:Y:S01]  /*5310*/  ISETP.GE.AND P3, PT, R18, R101, PT ;  /* 0x000000651200720c */ /* 0x000fe20003f66270 */
[----:B------:R-:W-:Y:S01]  /*5320*/  IMAD.IADD R7, R80, 0x1, R5 ;  /* 0x0000000150077824 */ /* 0x000fe200078e0205 */
[----:B------:R-:W-:Y:S01]  /*5330*/  BSSY B0, `(.L_x_11604) ;  /* 0x0000025000007945 */ /* 0x000fe20003800000 */
[----:B------:R-:W-:Y:S02]  /*5340*/  IMAD R36, R5, 0x2, R62 ;  /* 0x0000000205247824 */ /* 0x000fe400078e023e */
[----:B----4-:R-:W-:-:S04]  /*5350*/  IMAD.WIDE R32, R61, 0x60, R58 ;  /* 0x000000603d207825 */ /* 0x010fc800078e023a */
[----:B------:R-:W-:-:S04]  /*5360*/  IMAD R37, R7, 0x2, R62 ;  /* 0x0000000207257824 */ /* 0x000fc800078e023e */
[----:B------:R-:W-:Y:S05]  /*5370*/  @P3 BRA `(.L_x_11605) ;  /* 0x0000000000803947 */ /* 0x000fea0003800000 */
[----:B-1----:R-:W-:Y:S01]  /*5380*/  MOV R4, R42 ;  /* 0x0000002a00047202 */ /* 0x002fe20000000f00 */
        /* <DEDUP_REMOVED lines=31> */
.L_x_11605:
[----:B------:R-:W-:Y:S05]  /*5580*/  BSYNC B0 ;  /* 0x0000000000007941 */ /* 0x000fea0003800000 */
.L_x_11604:
[----:B-1----:R-:W-:Y:S01]  /*5590*/  VIADD R4, R18, 0x40 ;  /* 0x0000004012047836 */ /* 0x002fe20000000000 */
[----:B------:R-:W-:Y:S04]  /*55a0*/  BSSY B0, `(.L_x_11606) ;  /* 0x0000025000007945 */ /* 0x000fe80003800000 */
[----:B------:R-:W-:-:S13]  /*55b0*/  ISETP.GE.AND P3, PT, R4, R101, PT ;  /* 0x000000650400720c */ /* 0x000fda0003f66270 */
        /* <DEDUP_REMOVED lines=35> */
.L_x_11607:
[----:B------:R-:W-:Y:S05]  /*57f0*/  BSYNC B0 ;  /* 0x0000000000007941 */ /* 0x000fea0003800000 */
.L_x_11606:
        /* <DEDUP_REMOVED lines=9> */
[----:B0-2---:R-:W-:-:S03]  /*5890*/  @!P4 VIADD R90, R90, 0x324c0 ;  /* 0x000324c05a5ac836 */ /* 0x005fc60000000000 */
        /* <DEDUP_REMOVED lines=12> */
.L_x_11556:
[----:B------:R-:W-:Y:S01]  /*5960*/  ISETP.GE.AND P2, PT, R210, 0x1, PT ;  /* 0x00000001d200780c */ /* 0x000fe20003f46270 */
[----:B------:R-:W-:Y:S01]  /*5970*/  IMAD.MOV.U32 R3, RZ, RZ, RZ ;  /* 0x000000ffff037224 */ /* 0x000fe200078e00ff */
[----:B------:R-:W-:Y:S02]  /*5980*/  PLOP3.LUT P1, PT, PT, PT, PT, 0x80, 0x0 ;  /* 0x000000000000781c */ /* 0x000fe40003f2f070 */
[----:B------:R-:W-:Y:S01]  /*5990*/  CS2R R4, SRZ ;  /* 0x0000000000047805 */ /* 0x000fe2000001ff00 */
[----:B------:R-:W-:Y:S01]  /*59a0*/  IMAD.MOV.U32 R0, RZ, RZ, RZ ;  /* 0x000000ffff007224 */ /* 0x000fe200078e00ff */
        /* <DEDUP_REMOVED lines=30> */
[----:B----4-:R-:W-:Y:S02]  /*5b90*/  CS2R R78, SRZ ;  /* 0x00000000004e7805 */ /* 0x010fe4000001ff00 */
        /* <DEDUP_REMOVED lines=29> */
[----:B-1----:R-:W-:Y:S02]  /*5d70*/  CS2R R32, SRZ ;  /* 0x0000000000207805 */ /* 0x002fe4000001ff00 */
[----:B--2---:R-:W-:Y:S02]  /*5d80*/  CS2R R26, SRZ ;  /* 0x00000000001a7805 */ /* 0x004fe4000001ff00 */
[----:B------:R-:W-:Y:S01]  /*5d90*/  CS2R R28, SRZ ;  /* 0x00000000001c7805 */ /* 0x000fe2000001ff00 */
[----:B------:R-:W-:Y:S06]  /*5da0*/  @P0 BRA `(.L_x_11609) ;  /* 0x00000000000c0947 */ /* 0x000fec0003800000 */
[----:B------:R-:W1:Y:S01]  /*5db0*/  FENCE.VIEW.ASYNC.G ;  /* 0x00000000000073c6 */ /* 0x000e620000000100 */
[----:B------:R-:W-:Y:S05]  /*5dc0*/  WARPSYNC.ALL ;  /* 0x0000000000007948 */ /* 0x000fea0003800000 */
[----:B-1----:R-:W-:Y:S06]  /*5dd0*/  BAR.ARV 0xc, 0x120 ;  /* 0x0304800000007b1d */ /* 0x002fec0000002000 */
.L_x_11609:
        /* <DEDUP_REMOVED lines=10> */
.L_x_11816:
[----:B-12---:R-:W-:Y:S01]  /*5e80*/  LEA.HI R0, R14, R14, RZ, 0x1 ;  /* 0x0000000e0e007211 */ /* 0x006fe200078f08ff */
[----:B------:R-:W-:Y:S01]  /*5e90*/  VIADD R26, R17, 0x18400 ;  /* 0x00018400111a7836 */ /* 0x000fe20000000000 */
[----:B------:R-:W-:Y:S01]  /*5ea0*/  BSSY B6, `(.L_x_11612) ;  /* 0x000001d000067945 */ /* 0x000fe20003800000 */
[----:B------:R-:W-:Y:S01]  /*5eb0*/  IMAD.MOV.U32 R219, RZ, RZ, 0x40000040 ;  /* 0x40000040ffdb7424 */ /* 0x000fe200078e00ff */
[----:B------:R-:W-:Y:S02]  /*5ec0*/  LOP3.LUT R3, R0, 0x7fffe, RZ, 0xc0, !PT ;  /* 0x0007fffe00037812 */ /* 0x000fe400078ec0ff */
[----:B------:R-:W-:-:S03]  /*5ed0*/  LOP3.LUT P0, RZ, R26, 0x1bf, RZ, 0xc0, !PT ;  /* 0x000001bf1aff7812 */ /* 0x000fc6000780c0ff */
[----:B------:R-:W-:-:S04]  /*5ee0*/  IMAD.IADD R3, R14, 0x1, -R3 ;  /* 0x000000010e037824 */ /* 0x000fc800078e0a03 */
[----:B------:R-:W-:-:S05]  /*5ef0*/  IMAD R3, R3, 0x2000, R26 ;  /* 0x0000200003037824 */ /* 0x000fca00078e021a */
[----:B------:R-:W-:Y:S02]  /*5f00*/  SHF.R.U32.HI R0, RZ, 0x4, R3 ;  /* 0x00000004ff007819 */ /* 0x000fe40000011603 */
[----:B------:R-:W-:Y:S02]  /*5f10*/  IADD3 R3, R3, 0xa000, RZ ;  /* 0x0000a00003037810 */ /* 0x000fe40007ffe0ff */
[----:B------:R-:W-:Y:S02]  /*5f20*/  LOP3.LUT R0, R0, 0x3fff, RZ, 0xc0, !PT ;  /* 0x00003fff00007812 */ /* 0x000fe400078ec0ff */
[----:B------:R-:W-:Y:S02]  /*5f30*/  SHF.R.U32.HI R3, RZ, 0x4, R3 ;  /* 0x00000004ff037819 */ /* 0x000fe40000011603 */
[----:B------:R-:W-:Y:S02]  /*5f40*/  LOP3.LUT R218, R0, 0x10000, RZ, 0xfc, !PT ;  /* 0x0001000000da7812 */ /* 0x000fe400078efcff */
        /* <DEDUP_REMOVED lines=10> */
[----:B0-----:R-:W-:Y:S01]  /*5ff0*/  MOV R10, UR4 ;  /* 0x00000004000a7c02 */ /* 0x001fe20008000f00 */
[----:B------:R-:W-:Y:S02]  /*6000*/  IMAD.U32 R7, RZ, RZ, UR7 ;  /* 0x00000007ff077e24 */ /* 0x000fe4000f8e00ff */
[----:B------:R-:W-:-:S02]  /*6010*/  IMAD.U32 R11, RZ, RZ, UR5 ;  /* 0x00000005ff0b7e24 */ /* 0x000fc4000f8e00ff */
[----:B------:R-:W-:Y:S02]  /*6020*/  IMAD.MOV.U32 R8, RZ, RZ, 0x70 ;  /* 0x00000070ff087424 */ /* 0x000fe400078e00ff */
[----:B------:R-:W-:Y:S02]  /*6030*/  IMAD.MOV.U32 R12, RZ, RZ, 0x1 ;  /* 0x00000001ff0c7424 */ /* 0x000fe400078e00ff */
[----:B-1----:R-:W-:-:S07]  /*6040*/  IMAD.MOV.U32 R13, RZ, RZ, RZ ;  /* 0x000000ffff0d7224 */ /* 0x002fce00078e00ff */
[----:B------:R-:W-:-:S07]  /*6050*/  LEPC R20, `(.L_x_11613) ;  /* 0x000000001014794e */ /* 0x000fce0000000000 */
[----:B--2--5:R-:W-:Y:S05]  /*6060*/  CALL.ABS.NOINC R14 ;  /* 0x000000000e007343 */ /* 0x024fea0003c00000 */
.L_x_11613:
[----:B------:R-:W-:Y:S05]  /*6070*/  BSYNC B6 ;  /* 0x0000000000067941 */ /* 0x000fea0003800000 */
.L_x_11612:
[----:B------:R-:W-:Y:S02]  /*6080*/  ULDC UR4, c[0x0][0x3d4] ;  /* 0x0000f50000047ab9 */ /* 0x000fe40000000800 */
[----:B------:R-:W-:-:S13]  /*6090*/  ISETP.LT.AND P0, PT, RZ, UR4, PT ;  /* 0x00000004ff007c0c */ /* 0x000fda000bf01270 */
        /* <DEDUP_REMOVED lines=11> */
.L_x_11617:
[----:B--2---:R2:W3:Y:S02]  /*6150*/  SYNCS.PHASECHK.TRANS64.TRYWAIT P0, [R17+URZ+0x32400], R0 ;  /* 0x03240000110075a7 */ /* 0x0044e4000800017f */
[----:B---3--:R-:W-:Y:S05]  /*6160*/  @!P0 NANOSLEEP.SYNCS 0x989680 ;  /* 0x009896800000895d */ /* 0x008fea0003900000 */
[----:B------:R-:W3:Y:S02]  /*6170*/  @!P0 SYNCS.PHASECHK.TRANS64 P0, [R17+URZ+0x32400], R0 ;  /* 0x03240000110085a7 */ /* 0x000ee4000800007f */
[----:B---3--:R-:W-:Y:S05]  /*6180*/  @!P0 BRA `(.L_x_11617) ;  /* 0xfffffffc00f08947 */ /* 0x008fea000383ffff */
.L_x_11616:
[----:B------:R-:W-:Y:S05]  /*6190*/  BSYNC B0 ;  /* 0x0000000000007941 */ /* 0x000fea0003800000 */
.L_x_11615:
[----:B------:R-:W-:Y:S05]  /*61a0*/  BRA `(.L_x_11618) ;  /* 0x0000002c00f07947 */ /* 0x000fea0003800000 */
.L_x_11614:
[----:B------:R-:W1:Y:S01]  /*61b0*/  S2R R0, SR_TID.X ;  /* 0x0000000000007919 */ /* 0x000e620000002100 */
[----:B------:R-:W2:Y:S01]  /*61c0*/  LDC.64 R12, c[0x0][0x3d8] ;  /* 0x0000f600ff0c7b82 */ /* 0x000ea20000000a00 */
[----:B-----5:R-:W-:Y:S01]  /*61d0*/  SHF.R.S32.HI R3, RZ, 0x1f, R31 ;  /* 0x0000001fff037819 */ /* 0x020fe2000001141f */
[----:B------:R-:W-:Y:S01]  /*61e0*/  BSSY B6, `(.L_x_11619) ;  /* 0x000003a000067945 */ /* 0x000fe20003800000 */
[----:B------:R-:W-:Y:S02]  /*61f0*/  SHF.R.S32.HI R7, RZ, 0x1f, R18 ;  /* 0x0000001fff077819 */ /* 0x000fe40000011412 */
[----:B------:R-:W-:-:S03]  /*6200*/  LOP3.LUT P0, RZ, R26, 0x3ff, RZ, 0xc0, !PT ;  /* 0x000003ff1aff7812 */ /* 0x000fc6000780c0ff */
[----:B------:R-:W3:Y:S01]  /*6210*/  LDC.64 R14, c[0x0][0x3e8] ;  /* 0x0000fa00ff0e7b82 */ /* 0x000ee20000000a00 */
[-C--:B--2---:R-:W-:Y:S01]  /*6220*/  IMAD R5, R7, R12.reuse, RZ ;  /* 0x0000000c07057224 */ /* 0x084fe200078e02ff */
[C---:B------:R-:W-:Y:S01]  /*6230*/  SHF.L.U64.HI R57, R12.reuse, 0x6, R13 ;  /* 0x000000060c397819 */ /* 0x040fe2000001020d */
[----:B------:R-:W-:Y:S01]  /*6240*/  IMAD.WIDE.U32 R44, R31, R12, RZ ;  /* 0x0000000c1f2c7225 */ /* 0x000fe200078e00ff */
[----:B------:R-:W-:-:S03]  /*6250*/  SHF.L.U32 R56, R12, 0x6, RZ ;  /* 0x000000060c387819 */ /* 0x000fc600000006ff */
[----:B------:R-:W-:Y:S01]  /*6260*/  IMAD R27, R18, R13, R5 ;  /* 0x0000000d121b7224 */ /* 0x000fe200078e0205 */
[----:B-1----:R-:W-:Y:S01]  /*6270*/  IADD3 R0, R0, -0x80, RZ ;  /* 0xffffff8000007810 */ /* 0x002fe20007ffe0ff */
[-C--:B---3--:R-:W-:Y:S01]  /*6280*/  IMAD R4, R3, R14.reuse, RZ ;  /* 0x0000000e03047224 */ /* 0x088fe200078e02ff */
[----:B------:R-:W-:Y:S01]  /*6290*/  SHF.L.U64.HI R58, R14, 0x6, R15 ;  /* 0x000000060e3a7819 */ /* 0x000fe2000001020f */
[----:B------:R-:W-:Y:S01]  /*62a0*/  IMAD.WIDE.U32 R42, R31, R14, RZ ;  /* 0x0000000e1f2a7225 */ /* 0x000fe200078e00ff */
[----:B------:R-:W-:-:S03]  /*62b0*/  SHF.R.S32.HI R30, RZ, 0x1f, R0 ;  /* 0x0000001fff1e7819 */ /* 0x000fc60000011400 */
[----:B------:R-:W-:Y:S01]  /*62c0*/  IMAD R49, R31, R15, R4 ;  /* 0x0000000f1f317224 */ /* 0x000fe200078e0204 */
[----:B------:R-:W-:Y:S01]  /*62d0*/  LEA.HI R30, R30, R0, RZ, 0x2 ;  /* 0x000000001e1e7211 */ /* 0x000fe200078f10ff */
[----:B------:R-:W-:Y:S02]  /*62e0*/  IMAD.SHL.U32 R59, R14, 0x40, RZ ;  /* 0x000000400e3b7824 */ /* 0x000fe400078e00ff */
[----:B------:R-:W-:Y:S01]  /*62f0*/  IMAD.IADD R49, R49, 0x1, R43 ;  /* 0x0000000131317824 */ /* 0x000fe200078e022b */
[----:B------:R-:W-:-:S05]  /*6300*/  LOP3.LUT R30, R30, 0xfffffffc, RZ, 0xc0, !PT ;  /* 0xfffffffc1e1e7812 */ /* 0x000fca00078ec0ff */
[----:B------:R-:W-:Y:S02]  /*6310*/  IMAD.IADD R30, R0, 0x1, -R30 ;  /* 0x00000001001e7824 */ /* 0x000fe400078e0a1e */
[----:B------:R-:W-:Y:S02]  /*6320*/  IMAD R0, R3, R12, RZ ;  /* 0x0000000c03007224 */ /* 0x000fe400078e02ff */
[C---:B------:R-:W-:Y:S02]  /*6330*/  IMAD.SHL.U32 R24, R30.reuse, 0x4, RZ ;  /* 0x000000041e187824 */ /* 0x040fe400078e00ff */
[----:B------:R-:W-:Y:S02]  /*6340*/  IMAD.SHL.U32 R40, R30, 0x8, RZ ;  /* 0x000000081e287824 */ /* 0x000fe400078e00ff */
[----:B------:R-:W-:Y:S01]  /*6350*/  IMAD R3, R7, R14, RZ ;  /* 0x0000000e07037224 */ /* 0x000fe200078e02ff */
[----:B------:R-:W-:Y:S01]  /*6360*/  SHF.R.S32.HI R25, RZ, 0x1f, R24 ;  /* 0x0000001fff197819 */ /* 0x000fe20000011418 */
[----:B------:R-:W-:Y:S01]  /*6370*/  IMAD R47, R31, R13, R0 ;  /* 0x0000000d1f2f7224 */ /* 0x000fe200078e0200 */
[----:B------:R-:W-:Y:S01]  /*6380*/  SHF.R.S32.HI R41, RZ, 0x1f, R40 ;  /* 0x0000001fff297819 */ /* 0x000fe20000011428 */
[----:B------:R-:W-:-:S02]  /*6390*/  IMAD R3, R18, R15, R3 ;  /* 0x0000000f12037224 */ /* 0x000fc400078e0203 */
[----:B------:R-:W-:-:S04]  /*63a0*/  IMAD.WIDE.U32 R4, R18, R12, R24 ;  /* 0x0000000c12047225 */ /* 0x000fc800078e0018 */
[----:B------:R-:W-:Y:S01]  /*63b0*/  IMAD.WIDE.U32 R8, R18, R12, R40 ;  /* 0x0000000c12087225 */ /* 0x000fe200078e0028 */
[----:B------:R-:W-:-:S03]  /*63c0*/  IADD3 R46, P1, R4, R44, RZ ;  /* 0x0000002c042e7210 */ /* 0x000fc60007f3e0ff */
[----:B------:R-:W-:Y:S01]  /*63d0*/  IMAD.WIDE.U32 R6, R18, R14, R24 ;  /* 0x0000000e12067225 */ /* 0x000fe200078e0018 */
[----:B------:R-:W-:-:S03]  /*63e0*/  IADD3 R26, P3, R8, R44, RZ ;  /* 0x0000002c081a7210 */ /* 0x000fc60007f7e0ff */
[----:B0-----:R-:W-:Y:S01]  /*63f0*/  IMAD.WIDE.U32 R10, R18, R14, R40 ;  /* 0x0000000e120a7225 */ /* 0x001fe200078e0028 */
[----:B------:R-:W-:-:S03]  /*6400*/  IADD3 R50, P2, R6, R42, RZ ;  /* 0x0000002a06327210 */ /* 0x000fc60007f5e0ff */
[----:B------:R-:W-:Y:S01]  /*6410*/  IMAD.IADD R47, R47, 0x1, R45 ;  /* 0x000000012f2f7824 */ /* 0x000fe200078e022d */
[----:B------:R-:W-:Y:S02]  /*6420*/  IADD3 R28, P4, R10, R42, RZ ;  /* 0x0000002a0a1c7210 */ /* 0x000fe40007f9e0ff */
[----:B------:R-:W-:Y:S02]  /*6430*/  IADD3.X R51, R49, R7, R3, P2, !PT ;  /* 0x0000000731337210 */ /* 0x000fe400017fe403 */
[C---:B------:R-:W-:Y:S02]  /*6440*/  IADD3.X R48, R47.reuse, R5, R27, P1, !PT ;  /* 0x000000052f307210 */ /* 0x040fe40000ffe41b */
        /* <DEDUP_REMOVED lines=19> */
.L_x_11620:
[----:B------:R-:W-:Y:S05]  /*6580*/  BSYNC B6 ;  /* 0x0000000000067941 */ /* 0x000fea0003800000 */
.L_x_11619:
[----:B------:R-:W2:Y:S01]  /*6590*/  LDL R20, [R1+0x14] ;  /* 0x0000140001147983 */ /* 0x000ea20000100800 */
[----:B------:R-:W0:Y:S01]  /*65a0*/  LDC.64 R6, c[0x0][0x3d8] ;  /* 0x0000f600ff067b82 */ /* 0x000e220000000a00 */
[----:B------:R-:W-:Y:S02]  /*65b0*/  ULDC.U8 UR4, c[0x0][0x3f0] ;  /* 0x0000fc0000047ab9 */ /* 0x000fe40000000000 */
[----:B------:R-:W3:Y:S05]  /*65c0*/  LDL R21, [R1+0x20] ;  /* 0x0000200001157983 */ /* 0x000eea0000100800 */
[----:B------:R-:W1:Y:S01]  /*65d0*/  LDC.64 R4, c[0x0][0x3e8] ;  /* 0x0000fa00ff047b82 */ /* 0x000e620000000a00 */
[----:B------:R-:W-:Y:S01]  /*65e0*/  ISETP.NE.AND P0, PT, RZ, UR4, PT ;  /* 0x00000004ff007c0c */ /* 0x000fe2000bf05270 */
[----:B------:R-:W-:Y:S01]  /*65f0*/  BSSY B0, `(.L_x_11621) ;  /* 0x00002af000007945 */ /* 0x000fe20003800000 */
[----:B--2---:R-:W-:Y:S01]  /*6600*/  SHF.R.S32.HI R3, RZ, 0x1f, R20 ;  /* 0x0000001fff037819 */ /* 0x004fe20000011414 */
[----:B0-----:R-:W-:-:S04]  /*6610*/  IMAD.WIDE.U32 R8, R20, R6, RZ ;  /* 0x0000000614087225 */ /* 0x001fc800078e00ff */
[C---:B------:R-:W-:Y:S02]  /*6620*/  IMAD R0, R3.reuse, R6, RZ ;  /* 0x0000000603007224 */ /* 0x040fe400078e02ff */
[-C--:B-1----:R-:W-:Y:S02]  /*6630*/  IMAD R12, R3, R4.reuse, RZ ;  /* 0x00000004030c7224 */ /* 0x082fe400078e02ff */
[C---:B------:R-:W-:Y:S02]  /*6640*/  IMAD R3, R20.reuse, R7, R0 ;  /* 0x0000000714037224 */ /* 0x040fe400078e0200 */
[----:B------:R-:W-:-:S04]  /*6650*/  IMAD.WIDE.U32 R10, R20, R4, RZ ;  /* 0x00000004140a7225 */ /* 0x000fc800078e00ff */
[C---:B------:R-:W-:Y:S02]  /*6660*/  IMAD R13, R20.reuse, R5, R12 ;  /* 0x00000005140d7224 */ /* 0x040fe400078e020c */
[----:B------:R-:W-:Y:S02]  /*6670*/  IMAD.IADD R9, R9, 0x1, R3 ;  /* 0x0000000109097824 */ /* 0x000fe400078e0203 */
[----:B---3--:R-:W-:Y:S01]  /*6680*/  IMAD R0, R20, -0x80, R21 ;  /* 0xffffff8014007824 */ /* 0x008fe200078e0215 */
[----:B------:R-:W-:Y:S01]  /*6690*/  IADD3 R3, R11, R13, RZ ;  /* 0x0000000d0b037210 */ /* 0x000fe20007ffe0ff */
[C---:B------:R-:W-:Y:S01]  /*66a0*/  IMAD.SHL.U32 R53, R8.reuse, 0x80, RZ ;  /* 0x0000008008357824 */ /* 0x040fe200078e00ff */
[----:B------:R-:W-:Y:S01]  /*66b0*/  SHF.L.U64.HI R52, R8, 0x7, R9 ;  /* 0x0000000708347819 */ /* 0x000fe20000010209 */
[C---:B------:R-:W-:Y:S01]  /*66c0*/  IMAD.SHL.U32 R55, R10.reuse, 0x80, RZ ;  /* 0x000000800a377824 */ /* 0x040fe200078e00ff */
[----:B------:R-:W-:Y:S02]  /*66d0*/  SHF.L.U64.HI R54, R10, 0x7, R3 ;  /* 0x000000070a367819 */ /* 0x000fe40000010203 */
[----:B------:R-:W-:Y:S01]  /*66e0*/  VIMNMX R9, R0, 0x80, PT ;  /* 0x0000008000097848 */ /* 0x000fe20003fe0100 */
[----:B------:R-:W-:Y:S06]  /*66f0*/  @!P0 BRA `(.L_x_11622) ;  /* 0x0000001400688947 */ /* 0x000fec0003800000 */
[----:B------:R-:W0:Y:S01]  /*6700*/  LDC R0, c[0x0][0x428] ;  /* 0x00010a00ff007b82 */ /* 0x000e220000000800 */
[----:B------:R-:W-:Y:S01]  /*6710*/  ISETP.GE.AND P0, PT, R18, R9, PT ;  /* 0x000000091200720c */ /* 0x000fe20003f06270 */
[----:B------:R-:W-:Y:S01]  /*6720*/  BSSY B1, `(.L_x_11623) ;  /* 0x000002e000017945 */ /* 0x000fe20003800000 */
[----:B------:R-:W-:Y:S01]  /*6730*/  MOV R10, R44 ;  /* 0x0000002c000a7202 */ /* 0x000fe20000000f00 */
        /* <DEDUP_REMOVED lines=9> */
[----:B0-----:R-:W-:Y:S01]  /*67d0*/  ISETP.NE.AND P2, PT, R0, 0x1, PT ;  /* 0x000000010000780c */ /* 0x001fe20003f45270 */
[----:B------:R-:W-:Y:S02]  /*67e0*/  IMAD R0, R20, 0x80, R18 ;  /* 0x0000008014007824 */ /* 0x000fe400078e0212 */
[----:B------:R-:W-:Y:S02]  /*67f0*/  VIADD R20, R18, 0x40 ;  /* 0x0000004012147836 */ /* 0x000fe40000000000 */
[----:B------:R-:W-:Y:S01]  /*6800*/  IMAD R3, R30, 0x40, R0 ;  /* 0x000000401e037824 */ /* 0x000fe200078e0200 */
[----:B------:R-:W-:-:S02]  /*6810*/  CS2R R30, SRZ ;  /* 0x00000000001e7805 */ /* 0x000fc4000001ff00 */
[----:B------:R-:W-:Y:S02]  /*6820*/  ISETP.GE.AND P1, PT, R20, R9, PT ;  /* 0x000000091400720c */ /* 0x000fe40003f26270 */
[----:B------:R-:W-:-:S03]  /*6830*/  CS2R R20, SRZ ;  /* 0x0000000000147805 */ /* 0x000fc6000001ff00 */
[----:B------:R-:W0:Y:S08]  /*6840*/  @P2 LDC R8, c[0x0][0x42c] ;  /* 0x00010b00ff082b82 */ /* 0x000e300000000800 */
[----:B------:R-:W1:Y:S01]  /*6850*/  @P2 LDC R15, c[0x0][0x430] ;  /* 0x00010c00ff0f2b82 */ /* 0x000e620000000800 */
[----:B0-----:R-:W-:-:S05]  /*6860*/  @P2 IMAD.HI.U32 R0, R3, R8, RZ ;  /* 0x0000000803002227 */ /* 0x001fca00078e00ff */
[----:B-1----:R-:W-:-:S04]  /*6870*/  @P2 SHF.R.U32.HI R3, RZ, R15, R0 ;  /* 0x0000000fff032219 */ /* 0x002fc80000011600 */
[----:B------:R-:W-:Y:S01]  /*6880*/  SHF.R.S32.HI R43, RZ, 0x1f, R3 ;  /* 0x0000001fff2b7819 */ /* 0x000fe20000011403 */
[----:B------:R-:W-:Y:S06]  /*6890*/  @P0 BRA `(.L_x_11624) ;  /* 0x0000000000580947 */ /* 0x000fec0003800000 */
[----:B------:R-:W-:Y:S01]  /*68a0*/  IADD3 R9, P2, R53, R46, RZ ;  /* 0x0000002e35097210 */ /* 0x000fe20007f5e0ff */
[C---:B------:R-:W-:Y:S01]  /*68b0*/  VIADD R0, R24.reuse, 0x10 ;  /* 0x0000001018007836 */ /* 0x040fe20000000000 */
[----:B------:R-:W-:Y:S01]  /*68c0*/  ULDC UR4, c[0x0][0x3d4] ;  /* 0x0000f50000047ab9 */ /* 0x000fe20000000800 */
[----:B------:R-:W-:Y:S01]  /*68d0*/  ULDC.64 UR6, c[0x0][0x3c8] ;  /* 0x0000f20000067ab9 */ /* 0x000fe20000000a00 */
[----:B------:R-:W-:Y:S01]  /*68e0*/  ISETP.GE.AND P5, PT, R24, UR4, PT ;  /* 0x0000000418007c0c */ /* 0x000fe2000bfa6270 */
[----:B------:R-:W-:Y:S01]  /*68f0*/  IMAD.X R14, R52, 0x1, R48, P2 ;  /* 0x00000001340e7824 */ /* 0x000fe200010e0630 */
[----:B------:R-:W-:Y:S02]  /*6900*/  LEA R8, P3, R9, UR6, 0x1 ;  /* 0x0000000609087c11 */ /* 0x000fe4000f8608ff */
[----:B------:R-:W-:Y:S02]  /*6910*/  CS2R R38, SRZ ;  /* 0x0000000000267805 */ /* 0x000fe4000001ff00 */
[----:B------:R-:W-:Y:S01]  /*6920*/  ISETP.GE.AND P2, PT, R0, UR4, PT ;  /* 0x0000000400007c0c */ /* 0x000fe2000bf46270 */
[----:B------:R-:W-:Y:S01]  /*6930*/  ULDC.64 UR4, c[0x0][0x3e0] ;  /* 0x0000f80000047ab9 */ /* 0x000fe20000000a00 */
[----:B------:R-:W-:-:S02]  /*6940*/  IADD3 R0, P4, R55, R50, RZ ;  /* 0x0000003237007210 */ /* 0x000fc40007f9e0ff */
[----:B------:R-:W-:Y:S02]  /*6950*/  CS2R R34, SRZ ;  /* 0x0000000000227805 */ /* 0x000fe4000001ff00 */
[----:B------:R-:W-:Y:S02]  /*6960*/  LEA.HI.X R9, R9, UR7, R14, 0x1, P3 ;  /* 0x0000000709097c11 */ /* 0x000fe400098f0c0e */
[----:B------:R-:W-:Y:S02]  /*6970*/  CS2R R36, SRZ ;  /* 0x0000000000247805 */ /* 0x000fe4000001ff00 */
[----:B------:R-:W-:Y:S02]  /*6980*/  IADD3.X R15, R54, R51, RZ, P4, !PT ;  /* 0x00000033360f7210 */ /* 0x000fe400027fe4ff */
[----:B------:R-:W-:Y:S02]  /*6990*/  CS2R R32, SRZ ;  /* 0x0000000000207805 */ /* 0x000fe4000001ff00 */
[C---:B------:R-:W-:Y:S01]  /*69a0*/  LEA R14, P3, R0.reuse, UR4, 0x1 ;  /* 0x00000004000e7c11 */ /* 0x040fe2000f8608ff */
[----:B------:R0:W5:Y:S03]  /*69b0*/  @!P5 LDG.E.64 R38, desc[UR52][R8.64] ;  /* 0x000000340826d981 */ /* 0x000166000c1e1b00 */
[----:B------:R-:W-:Y:S01]  /*69c0*/  LEA.HI.X R15, R0, UR5, R15, 0x1, P3 ;  /* 0x00000005000f7c11 */ /* 0x000fe200098f0c0f */
[----:B------:R0:W5:Y:S04]  /*69d0*/  @!P2 LDG.E.64 R34, desc[UR52][R8.64+0x20] ;  /* 0x000020340822a981 */ /* 0x000168000c1e1b00 */
[----:B------:R0:W5:Y:S04]  /*69e0*/  @!P5 LDG.E.64 R36, desc[UR52][R14.64] ;  /* 0x000000340e24d981 */ /* 0x000168000c1e1b00 */
[----:B------:R0:W5:Y:S02]  /*69f0*/  @!P2 LDG.E.64 R32, desc[UR52][R14.64+0x20] ;  /* 0x000020340e20a981 */ /* 0x000164000c1e1b00 */
.L_x_11624:
[----:B------:R-:W-:Y:S05]  /*6a00*/  BSYNC B1 ;  /* 0x0000000000017941 */ /* 0x000fea0003800000 */
.L_x_11623:
        /* <DEDUP_REMOVED lines=14> */
[C---:B------:R-:W-:Y:S02]  /*6af0*/  LEA R8, P2, R9.reuse, UR6, 0x1 ;  /* 0x0000000609087c11 */ /* 0x040fe4000f8408ff */
[----:B------:R-:W-:Y:S02]  /*6b00*/  CS2R R26, SRZ ;  /* 0x00000000001a7805 */ /* 0x000fe4000001ff00 */
[----:B------:R-:W-:Y:S02]  /*6b10*/  LEA R14, P3, R0, UR4, 0x1 ;  /* 0x00000004000e7c11 */ /* 0x000fe4000f8608ff */
[----:B------:R-:W-:Y:S02]  /*6b20*/  LEA.HI.X R9, R9, UR7, R20, 0x1, P2 ;  /* 0x0000000709097c11 */ /* 0x000fe400090f0c14 */
[----:B------:R-:W-:-:S02]  /*6b30*/  CS2R R20, SRZ ;  /* 0x0000000000147805 */ /* 0x000fc4000001ff00 */
[----:B------:R-:W-:Y:S01]  /*6b40*/  LEA.HI.X R15, R0, UR5, R15, 0x1, P3 ;  /* 0x00000005000f7c11 */ /* 0x000fe200098f0c0f */
[----:B------:R1:W5:Y:S04]  /*6b50*/  @!P4 LDG.E.64 R28, desc[UR52][R8.64] ;  /* 0x00000034081cc981 */ /* 0x000368000c1e1b00 */
[----:B------:R1:W5:Y:S04]  /*6b60*/  @!P5 LDG.E.64 R20, desc[UR52][R8.64+0x20] ;  /* 0x000020340814d981 */ /* 0x000368000c1e1b00 */
[----:B------:R1:W5:Y:S04]  /*6b70*/  @!P4 LDG.E.64 R30, desc[UR52][R14.64] ;  /* 0x000000340e1ec981 */ /* 0x000368000c1e1b00 */
[----:B------:R1:W5:Y:S02]  /*6b80*/  @!P5 LDG.E.64 R26, desc[UR52][R14.64+0x20] ;  /* 0x000020340e1ad981 */ /* 0x000364000c1e1b00 */
.L_x_11626:
[----:B------:R-:W-:Y:S05]  /*6b90*/  BSYNC B1 ;  /* 0x0000000000017941 */ /* 0x000fea0003800000 */
.L_x_11625:
[----:B------:R-:W2:Y:S04]  /*6ba0*/  LDL R48, [R1+0x68] ;  /* 0x0000680001307983 */ /* 0x000ea80000100800 */
[----:B01----:R-:W3:Y:S01]  /*6bb0*/  LDL R14, [R1+0x60] ;  /* 0x00006000010e7983 */ /* 0x003ee20000100800 */
[C---:B------:R-:W-:Y:S01]  /*6bc0*/  IMAD.WIDE.U32 R10, R3.reuse, R6, R10 ;  /* 0x00000006030a7225 */ /* 0x040fe200078e000a */
[----:B------:R-:W-:Y:S01]  /*6bd0*/  ULDC.64 UR4, c[0x0][0x3c8] ;  /* 0x0000f20000047ab9 */ /* 0x000fe20000000a00 */
[----:B------:R-:W-:Y:S02]  /*6be0*/  ULDC.64 UR6, c[0x0][0x3e0] ;  /* 0x0000f80000067ab9 */ /* 0x000fe40000000a00 */
[----:B------:R-:W-:-:S04]  /*6bf0*/  IMAD.WIDE.U32 R12, R3, R4, R12 ;  /* 0x00000004030c7225 */ /* 0x000fc800078e000c */
[C---:B------:R-:W-:Y:S02]  /*6c00*/  IMAD R6, R43.reuse, R6, RZ ;  /* 0x000000062b067224 */ /* 0x040fe400078e02ff */
[----:B------:R-:W-:Y:S02]  /*6c10*/  IMAD R4, R43, R4, RZ ;  /* 0x000000042b047224 */ /* 0x000fe400078e02ff */
[C---:B------:R-:W-:Y:S02]  /*6c20*/  IMAD R7, R3.reuse, R7, R6 ;  /* 0x0000000703077224 */ /* 0x040fe400078e0206 */
[----:B------:R-:W-:Y:S01]  /*6c30*/  IMAD R3, R3, R5, R4 ;  /* 0x0000000503037224 */ /* 0x000fe200078e0204 */
[----:B------:R-:W-:Y:S01]  /*6c40*/  LEA R4, P2, R10, UR4, 0x1 ;  /* 0x000000040a047c11 */ /* 0x000fe2000f8408ff */
[----:B------:R-:W-:Y:S02]  /*6c50*/  IMAD.IADD R5, R11, 0x1, R7 ;  /* 0x000000010b057824 */ /* 0x000fe400078e0207 */
[----:B------:R-:W-:Y:S01]  /*6c60*/  IMAD.IADD R3, R13, 0x1, R3 ;  /* 0x000000010d037824 */ /* 0x000fe200078e0203 */
[----:B------:R-:W-:-:S02]  /*6c70*/  UMOV UR4, 0xffffffff ;  /* 0xffffffff00047882 */ /* 0x000fc40000000000 */
[----:B------:R-:W-:Y:S01]  /*6c80*/  LEA.HI.X R5, R10, UR5, R5, 0x1, P2 ;  /* 0x000000050a057c11 */ /* 0x000fe200090f0c05 */
[----:B--2---:R-:W-:Y:S01]  /*6c90*/  IMAD.SHL.U32 R8, R48, 0x40, RZ ;  /* 0x0000004030087824 */ /* 0x004fe200078e00ff */
[----:B---3--:R-:W-:-:S04]  /*6ca0*/  LEA.HI R0, R14, R14, RZ, 0x1 ;  /* 0x0000000e0e007211 */ /* 0x008fc800078f08ff */
[----:B------:R-:W-:Y:S02]  /*6cb0*/  LOP3.LUT R9, R8, 0x1c0, RZ, 0xc0, !PT ;  /* 0x000001c008097812 */ /* 0x000fe400078ec0ff */
[----:B------:R-:W-:Y:S02]  /*6cc0*/  LOP3.LUT R8, R0, 0xfffffffe, RZ, 0xc0, !PT ;  /* 0xfffffffe00087812 */ /* 0x000fe400078ec0ff */
[----:B------:R-:W-:Y:S02]  /*6cd0*/  LEA R0, P3, R12, UR6, 0x1 ;  /* 0x000000060c007c11 */ /* 0x000fe4000f8608ff */
[----:B------:R-:W-:Y:S01]  /*6ce0*/  LOP3.LUT R40, R9, 0x18, R40, 0xf8, !PT ;  /* 0x0000001809287812 */ /* 0x000fe200078ef828 */
[----:B------:R-:W-:Y:S01]  /*6cf0*/  IMAD.IADD R8, R14, 0x1, -R8 ;  /* 0x000000010e087824 */ /* 0x000fe200078e0a08 */
[----:B------:R-:W-:Y:S02]  /*6d00*/  SHF.R.U32.HI R9, RZ, 0x3, R9 ;  /* 0x00000003ff097819 */ /* 0x000fe40000011609 */
[----:B------:R-:W-:-:S02]  /*6d10*/  LEA.HI.X R3, R12, UR7, R3, 0x1, P3 ;  /* 0x000000070c037c11 */ /* 0x000fc400098f0c03 */
[----:B------:R-:W-:Y:S02]  /*6d20*/  LOP3.LUT R9, R40, R9, RZ, 0x3c, !PT ;  /* 0x0000000928097212 */ /* 0x000fe400078e3cff */
[----:B------:R-:W-:Y:S01]  /*6d30*/  SHF.L.U32 R6, R8, 0x1f, RZ ;  /* 0x0000001f08067819 */ /* 0x000fe200000006ff */
[----:B------:R-:W-:Y:S06]  /*6d40*/  BRA.DIV UR4, `(.L_x_11627) ;  /* 0x0000014e042c7947 */ /* 0x000fec000b800000 */
.L_x_11819:
[----:B------:R-:W-:-:S03]  /*6d50*/  UMOV UR4, 0xffffffff ;  /* 0xffffffff00047882 */ /* 0x000fc60000000000 */
[----:B------:R-:W-:Y:S05]  /*6d60*/  BRA.DIV UR4, `(.L_x_11628) ;  /* 0x0000014e044c7947 */ /* 0x000fea000b800000 */
.L_x_11822:
[----:B------:R-:W-:-:S03]  /*6d70*/  UMOV UR4, 0xffffffff ;  /* 0xffffffff00047882 */ /* 0x000fc60000000000 */
[----:B------:R-:W-:Y:S05]  /*6d80*/  BRA.DIV UR4, `(.L_x_11629) ;  /* 0x0000014e046c7947 */ /* 0x000fea000b800000 */
.L_x_11825:
[----:B------:R-:W-:-:S03]  /*6d90*/  UMOV UR4, 0xffffffff ;  /* 0xffffffff00047882 */ /* 0x000fc60000000000 */
[----:B------:R-:W-:Y:S05]  /*6da0*/  BRA.DIV UR4, `(.L_x_11630) ;  /* 0x0000014e048c7947 */ /* 0x000fea000b800000 */
.L_x_11828:
[----:B------:R-:W-:-:S03]  /*6db0*/  UMOV UR4, 0xffffffff ;  /* 0xffffffff00047882 */ /* 0x000fc60000000000 */
[----:B------:R-:W-:Y:S05]  /*6dc0*/  BRA.DIV UR4, `(.L_x_11631) ;  /* 0x0000014e04ac7947 */ /* 0x000fea000b800000 */
.L_x_11831:
[----:B------:R-:W-:-:S03]  /*6dd0*/  UMOV UR4, 0xffffffff ;  /* 0xffffffff00047882 */ /* 0x000fc60000000000 */
[----:B------:R-:W-:Y:S05]  /*6de0*/  BRA.DIV UR4, `(.L_x_11632) ;  /* 0x0000014e04cc7947 */ /* 0x000fea000b800000 */
.L_x_11834:
[----:B------:R-:W-:-:S03]  /*6df0*/  UMOV UR4, 0xffffffff ;  /* 0xffffffff00047882 */ /* 0x000fc60000000000 */
[----:B------:R-:W-:Y:S05]  /*6e00*/  BRA.DIV UR4, `(.L_x_11633) ;  /* 0x0000014e04ec7947 */ /* 0x000fea000b800000 */
.L_x_11837:
[----:B------:R-:W-:-:S03]  /*6e10*/  UMOV UR4, 0xffffffff ;  /* 0xffffffff00047882 */ /* 0x000fc60000000000 */
[----:B------:R-:W-:Y:S05]  /*6e20*/  BRA.DIV UR4, `(.L_x_11634) ;  /* 0x00000152040c7947 */ /* 0x000fea000b800000 */
.L_x_11840:
[----:B------:R-:W0:Y:S01]  /*6e30*/  S2R R7, SR_TID.X ;  /* 0x0000000000077919 */ /* 0x000e220000002100 */
[----:B------:R-:W1:Y:S01]  /*6e40*/  SYNCS.PHASECHK.TRANS64.TRYWAIT P2, [R17+URZ+0x32400], R6 ;  /* 0x03240006110075a7 */ /* 0x000e62000804017f */
        /* <DEDUP_REMOVED lines=12> */
[----:B------:R-:W-:Y:S01]  /*6f10*/  BSSY B1, `(.L_x_11635) ;  /* 0x000001a000017945 */ /* 0x000fe20003800000 */
[----:B------:R-:W-:Y:S01]  /*6f20*/  PRMT R15, R5, 0x7610, R15 ;  /* 0x00007610050f7816 */ /* 0x000fe2000000000f */
[----:B------:R-:W-:Y:S01]  /*6f30*/  IMAD.MOV.U32 R5, RZ, RZ, R37 ;  /* 0x000000ffff057224 */ /* 0x000fe200078e0025 */
[----:B------:R-:W-:-:S04]  /*6f40*/  PRMT R44, R4, 0x7610, R44 ;  /* 0x00007610042c7816 */ /* 0x000fc8000000002c */
[----:B------:R-:W-:Y:S01]  /*6f50*/  PRMT R44, R44, 0x5410, R5 ;  /* 0x000054102c2c7816 */ /* 0x000fe20000000005 */
[----:B------:R-:W-:Y:S02]  /*6f60*/  IMAD.MOV.U32 R5, RZ, RZ, R29 ;  /* 0x000000ffff057224 */ /* 0x000fe400078e001d */
[----:B0-----:R-:W-:-:S05]  /*6f70*/  VIADD R10, R7, 0xffffff80 ;  /* 0xffffff80070a7836 */ /* 0x001fca0000000000 */
[----:B------:R-:W-:-:S04]  /*6f80*/  SHF.R.S32.HI R7, RZ, 0x1f, R10 ;  /* 0x0000001fff077819 */ /* 0x000fc8000001140a */
[----:B------:R-:W-:-:S04]  /*6f90*/  LEA.HI R7, R7, R10, RZ, 0x5 ;  /* 0x0000000a07077211 */ /* 0x000fc800078f28ff */
[----:B------:R-:W-:-:S04]  /*6fa0*/  SHF.R.S32.HI R7, RZ, 0x5, R7 ;  /* 0x00000005ff077819 */ /* 0x000fc80000011407 */
[----:B------:R-:W-:Y:S01]  /*6fb0*/  LEA R0, R7, R9, 0x9 ;  /* 0x0000000907007211 */ /* 0x000fe200078e48ff */
[----:B------:R-:W-:Y:S02]  /*6fc0*/  IMAD.MOV.U32 R7, RZ, RZ, R20 ;  /* 0x000000ffff077224 */ /* 0x000fe400078e0014 */
[----:B------:R-:W-:Y:S02]  /*6fd0*/  IMAD.MOV.U32 R9, RZ, RZ, R21 ;  /* 0x000000ffff097224 */ /* 0x000fe400078e0015 */
[----:B------:R-:W-:-:S03]  /*6fe0*/  IMAD R3, R0, 0x2, R17 ;  /* 0x0000000200037824 */ /* 0x000fc600078e0211 */
[----:B------:R-:W-:Y:S01]  /*6ff0*/  PRMT R45, R7, 0x5410, R9 ;  /* 0x00005410072d7816 */ /* 0x000fe20000000009 */
[C---:B------:R-:W-:Y:S01]  /*7000*/  VIADD R4, R3.reuse, 0x18400 ;  /* 0x0001840003047836 */ /* 0x040fe20000000000 */
[----:B------:R-:W-:Y:S01]  /*7010*/  IADD3 R0, R3, 0x18440, RZ ;  /* 0x0001844003007810 */ /* 0x000fe20007ffe0ff */
[----:B------:R-:W-:Y:S01]  /*7020*/  IMAD.MOV.U32 R9, RZ, RZ, R27 ;  /* 0x000000ffff097224 */ /* 0x000fe200078e001b */
[----:B------:R-:W-:Y:S01]  /*7030*/  MOV R7, R26 ;  /* 0x0000001a00077202 */ /* 0x000fe20000000f00 */
[----:B------:R-:W-:Y:S02]  /*7040*/  @P3 VIADD R0, R4, 0xffffffc0 ;  /* 0xffffffc004003836 */ /* 0x000fe40000000000 */
[----:B------:R-:W-:Y:S01]  /*7050*/  IMAD.MOV.U32 R4, RZ, RZ, R28 ;  /* 0x000000ffff047224 */ /* 0x000fe200078e001c */
[----:B------:R-:W-:-:S04]  /*7060*/  PRMT R47, R7, 0x5410, R9 ;  /* 0x00005410072f7816 */ /* 0x000fc80000000009 */
[----:B------:R-:W-:Y:S01]  /*7070*/  PRMT R46, R4, 0x5410, R5 ;  /* 0x00005410042e7816 */ /* 0x000fe20000000005 */
[----:B------:R-:W-:Y:S02]  /*7080*/  IMAD.MOV.U32 R4, RZ, RZ, R30 ;  /* 0x000000ffff047224 */ /* 0x000fe400078e001e */
[----:B------:R-:W-:Y:S01]  /*7090*/  IMAD.MOV.U32 R5, RZ, RZ, R31 ;  /* 0x000000ffff057224 */ /* 0x000fe200078e001f */
[----:B-1----:R-:W-:Y:S06]  /*70a0*/  @!P2 BRA `(.L_x_11636) ;  /* 0x0000014c0094a947 */ /* 0x002fec0003800000 */
.L_x_11841:
[----:B------:R-:W-:Y:S05]  /*70b0*/  BSYNC B1 ;  /* 0x0000000000017941 */ /* 0x000fea0003800000 */
.L_x_11635:
        /* <DEDUP_REMOVED lines=10> */
[----:B------:R-:W-:Y:S01]  /*7160*/  SHF.R.U64 R40, R36, 0x10, R37 ;  /* 0x0000001024287819 */ /* 0x000fe20000001225 */
[----:B------:R-:W-:Y:S01]  /*7170*/  HADD2.F32 R15, -RZ, R15.H0_H0 ;  /* 0x2000000fff0f7230 */ /* 0x000fe20000004100 */
[----:B------:R-:W-:Y:S01]  /*7180*/  SHF.R.U32.HI R14, RZ, 0x10, R39 ;  /* 0x00000010ff0e7819 */ /* 0x000fe20000011627 */
[----:B------:R-:W-:Y:S01]  /*7190*/  HADD2.F32 R13, -RZ, R13.H0_H0 ;  /* 0x2000000dff0d7230 */ /* 0x000fe20000004100 */
[----:B------:R-:W-:Y:S02]  /*71a0*/  SHF.R.U32.HI R36, RZ, 0x10, R37 ;  /* 0x00000010ff247819 */ /* 0x000fe40000011625 */
        /* <DEDUP_REMOVED lines=36> */
.L_x_11640:
[----:B------:R-:W-:Y:S05]  /*73f0*/  BSYNC B2 ;  /* 0x0000000000027941 */ /* 0x000fea0003800000 */
.L_x_11639:
[----:B------:R-:W-:Y:S05]  /*7400*/  @P2 BRA `(.L_x_11638) ;  /* 0x0000000000a82947 */ /* 0x000fea0003800000 */
[----:B01----:R-:W0:Y:S01]  /*7410*/  LDS.128 R4, [R0] ;  /* 0x0000000000047984 */ /* 0x003e220000000c00 */
[----:B------:R-:W-:Y:S01]  /*7420*/  SHF.R.U64 R36, R32, 0x10, R33 ;  /* 0x0000001020247819 */ /* 0x000fe20000001221 */
[----:B------:R-:W-:Y:S01]  /*7430*/  HADD2.F32 R15, -RZ, R43.H1_H1 ;  /* 0x3000002bff0f7230 */ /* 0x000fe20000004100 */
        /* <DEDUP_REMOVED lines=39> */
.L_x_11638:
[----:B------:R-:W-:Y:S05]  /*76b0*/  BSYNC B1 ;  /* 0x0000000000017941 */ /* 0x000fea0003800000 */
.L_x_11637:
        /* <DEDUP_REMOVED lines=48> */
[----:B------:R1:W-:Y:S02]  /*79c0*/  STS.128 [R3+0x1a400], R28 ;  /* 0x01a4001c03007388 */ /* 0x0003e40000000c00 */
.L_x_11643:
[----:B------:R-:W-:Y:S05]  /*79d0*/  BSYNC B1 ;  /* 0x0000000000017941 */ /* 0x000fea0003800000 */
.L_x_11642:
[----:B------:R-:W-:Y:S05]  /*79e0*/  @P1 BRA `(.L_x_11641) ;  /* 0x0000001400bc1947 */ /* 0x000fea0003800000 */
[----:B0-----:R-:W0:Y:S01]  /*79f0*/  LDS.128 R4, [R0+0x2000] ;  /* 0x0020000000047984 */ /* 0x001e220000000c00 */
[----:B------:R-:W-:Y:S01]  /*7a00*/  SHF.R.U32.HI R13, RZ, 0x10, R21 ;  /* 0x00000010ff0d7819 */ /* 0x000fe20000011615 */
[----:B------:R-:W-:Y:S01]  /*7a10*/  HADD2.F32 R14, -RZ, R47.H0_H0 ;  /* 0x2000002fff0e7230 */ /* 0x000fe20000004100 */
[----:B------:R-:W-:Y:S01]  /*7a20*/  SHF.R.U32.HI R15, RZ, 0x10, R27 ;  /* 0x00000010ff0f7819 */ /* 0x000fe2000001161b */
[----:B------:R-:W-:Y:S01]  /*7a30*/  HADD2.F32 R12, -RZ, R45.H0_H0 ;  /* 0x2000002dff0c7230 */ /* 0x000fe20000004100 */
[----:B-1----:R-:W-:Y:S01]  /*7a40*/  SHF.R.U64 R28, R20, 0x10, R21 ;  /* 0x00000010141c7819 */ /* 0x002fe20000001215 */
[----:B------:R-:W-:Y:S01]  /*7a50*/  HADD2.F32 R13, -RZ, R13.H0_H0 ;  /* 0x2000000dff0d7230 */ /* 0x000fe20000004100 */
[----:B------:R-:W-:Y:S01]  /*7a60*/  SHF.R.U64 R25, R26, 0x10, R27 ;  /* 0x000000101a197819 */ /* 0x000fe2000000121b */
[----:B------:R-:W-:Y:S02]  /*7a70*/  HADD2.F32 R15, -RZ, R15.H0_H0 ;  /* 0x2000000fff0f7230 */ /* 0x000fe40000004100 */
[----:B0-----:R-:W-:-:S02]  /*7a80*/  HADD2.F32 R11, -RZ, R7.H1_H1 ;  /* 0x30000007ff0b7230 */ /* 0x001fc40000004100 */
[--C-:B------:R-:W-:Y:S02]  /*7a90*/  HADD2.F32 R3, -RZ, R4.reuse.H0_H0 ;  /* 0x20000004ff037230 */ /* 0x100fe40000004100 */
[----:B------:R-:W-:Y:S02]  /*7aa0*/  HADD2.F32 R4, -RZ, R4.H1_H1 ;  /* 0x30000004ff047230 */ /* 0x000fe40000004100 */
[C---:B------:R-:W-:Y:S01]  /*7ab0*/  FMUL.FTZ R24, R11.reuse, R13 ;  /* 0x0000000d0b187220 */ /* 0x040fe20000410000 */
[----:B------:R-:W-:Y:S02]  /*7ac0*/  HADD2.F32 R10, -RZ, R7.H0_H0 ;  /* 0x20000007ff0a7230 */ /* 0x000fe40000004100 */
[----:B------:R-:W-:Y:S01]  /*7ad0*/  FMUL.FTZ R21, R11, R15 ;  /* 0x0000000f0b157220 */ /* 0x000fe20000410000 */
[--C-:B------:R-:W-:Y:S02]  /*7ae0*/  HADD2.F32 R7, -RZ, R6.reuse.H0_H0 ;  /* 0x20000006ff077230 */ /* 0x100fe40000004100 */
[----:B------:R-:W-:Y:S01]  /*7af0*/  FMUL.FTZ R20, R4, R14 ;  /* 0x0000000e04147220 */ /* 0x000fe20000410000 */
[----:B------:R-:W-:-:S02]  /*7b00*/  HADD2.F32 R9, -RZ, R6.H1_H1 ;  /* 0x30000006ff097230 */ /* 0x000fc40000004100 */
[C---:B------:R-:W-:Y:S01]  /*7b10*/  FFMA.FTZ R26, R10.reuse, R15, R24 ;  /* 0x0000000f0a1a7223 */ /* 0x040fe20000010018 */
        /* <DEDUP_REMOVED lines=13> */
[----:B------:R-:W-:Y:S01]  /*7bf0*/  FMUL.FTZ R9, R5, R11 ;  /* 0x0000000b05097220 */ /* 0x000fe20000410000 */
[----:B------:R-:W-:Y:S01]  /*7c00*/  FFMA.FTZ R13, R7, R12, R13 ;  /* 0x0000000c070d7223 */ /* 0x000fe2000001000d */
[-C--:B------:R-:W-:Y:S01]  /*7c10*/  FMUL.FTZ R14, R5, R4.reuse ;  /* 0x00000004050e7220 */ /* 0x080fe20000410000 */
        /* <DEDUP_REMOVED lines=8> */
.L_x_11622:
[----:B------:R-:W0:Y:S01]  /*7ca0*/  LDC R43, c[0x0][0x3d4] ;  /* 0x0000f500ff2b7b82 */ /* 0x000e220000000800 */
[----:B------:R-:W-:Y:S01]  /*7cb0*/  IADD3 R0, R18, 0x40, RZ ;  /* 0x0000004012007810 */ /* 0x000fe20007ffe0ff */
[----:B------:R-:W2:Y:S01]  /*7cc0*/  LDL R48, [R1+0x14] ;  /* 0x0000140001307983 */ /* 0x000ea20000100800 */
[----:B------:R-:W-:Y:S01]  /*7cd0*/  ULDC.64 UR4, c[0x0][0x3c8] ;  /* 0x0000f20000047ab9 */ /* 0x000fe20000000a00 */
[----:B------:R-:W-:Y:S02]  /*7ce0*/  ULDC.64 UR6, c[0x0][0x3e0] ;  /* 0x0000f80000067ab9 */ /* 0x000fe40000000a00 */
[----:B------:R-:W3:Y:S01]  /*7cf0*/  LDL R46, [R1+0x60] ;  /* 0x00006000012e7983 */ /* 0x000ee20000100800 */
[----:B0-----:R-:W-:-:S04]  /*7d00*/  ISETP.GE.AND P0, PT, R40, R43, PT ;  /* 0x0000002b2800720c */ /* 0x001fc80003f06270 */
[-C--:B------:R-:W-:Y:S02]  /*7d10*/  ISETP.GE.OR P1, PT, R0, R9.reuse, P0 ;  /* 0x000000090000720c */ /* 0x080fe40000726670 */
[----:B------:R-:W-:-:S11]  /*7d20*/  ISETP.GE.OR P0, PT, R18, R9, P0 ;  /* 0x000000091200720c */ /* 0x000fd60000706670 */
[----:B------:R-:W0:Y:S08]  /*7d30*/  @!P1 LDC.64 R14, c[0x0][0x3c8] ;  /* 0x0000f200ff0e9b82 */ /* 0x000e300000000a00 */
[----:B------:R-:W1:Y:S01]  /*7d40*/  @!P1 LDC.64 R30, c[0x0][0x3e0] ;  /* 0x0000f800ff1e9b82 */ /* 0x000e620000000a00 */
[----:B------:R-:W-:-:S04]  /*7d50*/  @!P1 IADD3 R13, P2, P3, R26, R56, R53 ;  /* 0x000000381a0d9210 */ /* 0x000fc80007b5e035 */
[----:B------:R-:W-:Y:S02]  /*7d60*/  @!P1 IADD3.X R20, R27, R57, R52, P2, P3 ;  /* 0x000000391b149210 */ /* 0x000fe400017e6434 */
[----:B------:R-:W-:Y:S02]  /*7d70*/  @!P1 IADD3 R0, P3, P4, R28, R59, R55 ;  /* 0x0000003b1c009210 */ /* 0x000fe40007c7e037 */
[----:B------:R-:W-:Y:S02]  /*7d80*/  @!P0 IADD3 R11, P2, R55, R28, RZ ;  /* 0x0000001c370b8210 */ /* 0x000fe40007f5e0ff */
[----:B------:R-:W-:Y:S02]  /*7d90*/  @!P1 IADD3.X R3, R29, R58, R54, P3, P4 ;  /* 0x0000003a1d039210 */ /* 0x000fe40001fe8436 */
[----:B0-----:R-:W-:Y:S01]  /*7da0*/  @!P1 LEA R12, P3, R13, R14, 0x1 ;  /* 0x0000000e0d0c9211 */ /* 0x001fe200078608ff */
[----:B------:R-:W-:Y:S01]  /*7db0*/  @!P0 IMAD.X R24, R54, 0x1, R29, P2 ;  /* 0x0000000136188824 */ /* 0x000fe200010e061d */
[----:B------:R-:W-:-:S02]  /*7dc0*/  CS2R R28, SRZ ;  /* 0x00000000001c7805 */ /* 0x000fc4000001ff00 */
[----:B------:R-:W-:Y:S02]  /*7dd0*/  @!P1 LEA.HI.X R13, R13, R15, R20, 0x1, P3 ;  /* 0x0000000f0d0d9211 */ /* 0x000fe400018f0c14 */
[----:B-1----:R-:W-:-:S04]  /*7de0*/  @!P1 LEA R14, P4, R0, R30, 0x1 ;  /* 0x0000001e000e9211 */ /* 0x002fc800078808ff */
[----:B------:R-:W-:Y:S02]  /*7df0*/  @!P1 LEA.HI.X R15, R0, R31, R3, 0x1, P4 ;  /* 0x0000001f000f9211 */ /* 0x000fe400020f0c03 */
[----:B------:R-:W-:Y:S01]  /*7e00*/  CS2R R30, SRZ ;  /* 0x00000000001e7805 */ /* 0x000fe2000001ff00 */
[----:B------:R-:W0:Y:S05]  /*7e10*/  LDC R0, c[0x0][0x428] ;  /* 0x00010a00ff007b82 */ /* 0x000e2a0000000800 */
[----:B------:R-:W5:Y:S01]  /*7e20*/  @!P1 LDG.E.128 R28, desc[UR52][R14.64] ;  /* 0x000000340e1c9981 */ /* 0x000f62000c1e1d00 */
[----:B------:R-:W1:Y:S01]  /*7e30*/  S2R R21, SR_TID.X ;  /* 0x0000000000157919 */ /* 0x000e620000002100 */
[----:B------:R-:W-:-:S05]  /*7e40*/  @!P0 IADD3 R9, P5, R53, R26, RZ ;  /* 0x0000001a35098210 */ /* 0x000fca0007fbe0ff */
[----:B------:R-:W-:Y:S01]  /*7e50*/  @!P0 IMAD.X R10, R52, 0x1, R27, P5 ;  /* 0x00000001340a8824 */ /* 0x000fe200028e061b */
[----:B------:R-:W-:-:S04]  /*7e60*/  @!P0 LEA R8, P5, R9, UR4, 0x1 ;  /* 0x0000000409088c11 */ /* 0x000fc8000f8a08ff */
[----:B------:R-:W-:Y:S02]  /*7e70*/  @!P0 LEA.HI.X R9, R9, UR5, R10, 0x1, P5 ;  /* 0x0000000509098c11 */ /* 0x000fe4000a8f0c0a */
[----:B------:R-:W-:-:S04]  /*7e80*/  @!P0 LEA R10, P2, R11, UR6, 0x1 ;  /* 0x000000060b0a8c11 */ /* 0x000fc8000f8408ff */
[----:B------:R-:W-:Y:S02]  /*7e90*/  @!P0 LEA.HI.X R11, R11, UR7, R24, 0x1, P2 ;  /* 0x000000070b0b8c11 */ /* 0x000fe400090f0c18 */
[----:B0-----:R-:W-:Y:S02]  /*7ea0*/  ISETP.NE.AND P2, PT, R0, 0x1, PT ;  /* 0x000000010000780c */ /* 0x001fe40003f45270 */
[----:B------:R-:W-:Y:S02]  /*7eb0*/  CS2R R32, SRZ ;  /* 0x0000000000207805 */ /* 0x000fe4000001ff00 */
[----:B------:R-:W-:-:S06]  /*7ec0*/  CS2R R34, SRZ ;  /* 0x0000000000227805 */ /* 0x000fcc000001ff00 */
[----:B------:R0:W5:Y:S01]  /*7ed0*/  @!P0 LDG.E.128 R32, desc[UR52][R8.64] ;  /* 0x0000003408208981 */ /* 0x000162000c1e1d00 */
[----:B-1----:R-:W-:Y:S02]  /*7ee0*/  VIADD R50, R21, 0xffffff80 ;  /* 0xffffff8015327836 */ /* 0x002fe40000000000 */
[----:B------:R-:W1:Y:S03]  /*7ef0*/  @P2 LDC R0, c[0x0][0x42c] ;  /* 0x00010b00ff002b82 */ /* 0x000e660000000800 */
[----:B------:R-:W-:-:S04]  /*7f00*/  SHF.R.S32.HI R21, RZ, 0x1f, R50 ;  /* 0x0000001fff157819 */ /* 0x000fc80000011432 */
[----:B------:R-:W-:Y:S01]  /*7f10*/  LEA.HI R21, R21, R50, RZ, 0x2 ;  /* 0x0000003215157211 */ /* 0x000fe200078f10ff */
[----:B0-----:R-:W0:Y:S03]  /*7f20*/  @P2 LDC R9, c[0x0][0x430] ;  /* 0x00010c00ff092b82 */ /* 0x001e260000000800 */
[----:B------:R-:W-:-:S05]  /*7f30*/  LOP3.LUT R21, R21, 0xfffffffc, RZ, 0xc0, !PT ;  /* 0xfffffffc15157812 */ /* 0x000fca00078ec0ff */
[----:B------:R-:W-:Y:S01]  /*7f40*/  IMAD.IADD R21, R50, 0x1, -R21 ;  /* 0x0000000132157824 */ /* 0x000fe200078e0a15 */
[----:B------:R-:W-:Y:S02]  /*7f50*/  CS2R R36, SRZ ;  /* 0x0000000000247805 */ /* 0x000fe4000001ff00 */
[----:B------:R-:W-:Y:S02]  /*7f60*/  CS2R R38, SRZ ;  /* 0x0000000000267805 */ /* 0x000fe4000001ff00 */
[----:B------:R-:W-:Y:S02]  /*7f70*/  CS2R R24, SRZ ;  /* 0x0000000000187805 */ /* 0x000fe4000001ff00 */
[----:B------:R-:W-:Y:S01]  /*7f80*/  CS2R R26, SRZ ;  /* 0x00000000001a7805 */ /* 0x000fe2000001ff00 */
[----:B------:R-:W-:Y:S01]  /*7f90*/  IMAD.MOV.U32 R8, RZ, RZ, R44 ;  /* 0x000000ffff087224 */ /* 0x000fe200078e002c */
[----:B------:R4:W5:Y:S04]  /*7fa0*/  @!P0 LDG.E.128 R36, desc[UR52][R10.64] ;  /* 0x000000340a248981 */ /* 0x000968000c1e1d00 */
[----:B------:R0:W5:Y:S01]  /*7fb0*/  @!P1 LDG.E.128 R24, desc[UR52][R12.64] ;  /* 0x000000340c189981 */ /* 0x000162000c1e1d00 */
[----:B----4-:R-:W-:-:S02]  /*7fc0*/  IMAD.MOV.U32 R10, RZ, RZ, R42 ;  /* 0x000000ffff0a7224 */ /* 0x010fc400078e002a */
[----:B------:R-:W-:Y:S02]  /*7fd0*/  IMAD.MOV.U32 R11, RZ, RZ, R49 ;  /* 0x000000ffff0b7224 */ /* 0x000fe400078e0031 */
[----:B--2---:R-:W-:-:S05]  /*7fe0*/  IMAD R3, R48, 0x80, R18 ;  /* 0x0000008030037824 */ /* 0x004fca00078e0212 */
[----:B------:R-:W-:-:S05]  /*7ff0*/  LEA R3, R21, R3, 0x6 ;  /* 0x0000000315037211 */ /* 0x000fca00078e30ff */
[----:B-1----:R-:W-:-:S05]  /*8000*/  @P2 IMAD.HI.U32 R0, R3, R0, RZ ;  /* 0x0000000003002227 */ /* 0x002fca00078e00ff */
[----:B0-----:R-:W-:-:S04]  /*8010*/  @P2 SHF.R.U32.HI R3, RZ, R9, R0 ;  /* 0x00000009ff032219 */ /* 0x001fc80000011600 */
[----:B------:R-:W-:Y:S01]  /*8020*/  SHF.R.S32.HI R21, RZ, 0x1f, R3 ;  /* 0x0000001fff157819 */ /* 0x000fe20000011403 */
[----:B------:R-:W-:-:S04]  /*8030*/  IMAD.MOV.U32 R9, RZ, RZ, R47 ;  /* 0x000000ffff097224 */ /* 0x000fc800078e002f */
[C---:B------:R-:W-:Y:S02]  /*8040*/  IMAD R0, R21.reuse, R6, RZ ;  /* 0x0000000615007224 */ /* 0x040fe400078e02ff */
[----:B------:R-:W-:Y:S02]  /*8050*/  IMAD R12, R21, R4, RZ ;  /* 0x00000004150c7224 */ /* 0x000fe400078e02ff */
        /* <DEDUP_REMOVED lines=11> */
[----:B---3--:R-:W-:Y:S01]  /*8110*/  LEA.HI R6, R46, R46, RZ, 0x1 ;  /* 0x0000002e2e067211 */ /* 0x008fe200078f08ff */
[----:B------:R-:W-:Y:S06]  /*8120*/  BRA.DIV UR4, `(.L_x_11644) ;  /* 0x0000013e04887947 */ /* 0x000fec000b800000 */
.L_x_11844:
[----:B------:R-:W-:-:S03]  /*8130*/  UMOV UR4, 0xffffffff ;  /* 0xffffffff00047882 */ /* 0x000fc60000000000 */
[----:B------:R-:W-:Y:S05]  /*8140*/  BRA.DIV UR4, `(.L_x_11645) ;  /* 0x0000013e04a87947 */ /* 0x000fea000b800000 */
.L_x_11847:
[----:B------:R-:W-:-:S03]  /*8150*/  UMOV UR4, 0xffffffff ;  /* 0xffffffff00047882 */ /* 0x000fc60000000000 */
[----:B------:R-:W-:Y:S05]  /*8160*/  BRA.DIV UR4, `(.L_x_11646) ;  /* 0x0000013e04c87947 */ /* 0x000fea000b800000 */
.L_x_11850:
[----:B------:R-:W-:-:S03]  /*8170*/  UMOV UR4, 0xffffffff ;  /* 0xffffffff00047882 */ /* 0x000fc60000000000 */
[----:B------:R-:W-:Y:S05]  /*8180*/  BRA.DIV UR4, `(.L_x_11647) ;  /* 0x0000013e04e87947 */ /* 0x000fea000b800000 */
.L_x_11853:
[----:B------:R-:W-:-:S03]  /*8190*/  UMOV UR4, 0xffffffff ;  /* 0xffffffff00047882 */ /* 0x000fc60000000000 */
[----:B------:R-:W-:Y:S05]  /*81a0*/  BRA.DIV UR4, `(.L_x_11648) ;  /* 0x0000014204087947 */ /* 0x000fea000b800000 */
.L_x_11856:
[----:B------:R-:W-:Y:S01]  /*81b0*/  UMOV UR4, 0xffffffff ;  /* 0xffffffff00047882 */ /* 0x000fe20000000000 */
[----:B------:R-:W-:Y:S02]  /*81c0*/  LOP3.LUT R6, R6, 0xfffffffe, RZ, 0xc0, !PT ;  /* 0xfffffffe06067812 */ /* 0x000fe400078ec0ff */
[----:B------:R-:W-:Y:S05]  /*81d0*/  BRA.DIV UR4, `(.L_x_11649) ;  /* 0x0000014204247947 */ /* 0x000fea000b800000 */
.L_x_11859:
[----:B------:R-:W-:Y:S01]  /*81e0*/  UMOV UR4, 0xffffffff ;  /* 0xffffffff00047882 */ /* 0x000fe20000000000 */
[----:B------:R-:W-:Y:S02]  /*81f0*/  IMAD.IADD R8, R46, 0x1, -R6 ;  /* 0x000000012e087824 */ /* 0x000fe400078e0a06 */
[----:B------:R-:W-:Y:S05]  /*8200*/  BRA.DIV UR4, `(.L_x_11650) ;  /* 0x0000014204407947 */ /* 0x000fea000b800000 */
.L_x_11862:
[----:B------:R-:W-:Y:S01]  /*8210*/  UMOV UR4, 0xffffffff ;  /* 0xffffffff00047882 */ /* 0x000fe20000000000 */
[----:B------:R-:W-:Y:S02]  /*8220*/  SHF.L.U32 R4, R8, 0x1f, RZ ;  /* 0x0000001f08047819 */ /* 0x000fe400000006ff */
[----:B------:R-:W-:Y:S05]  /*8230*/  BRA.DIV UR4, `(.L_x_11651) ;  /* 0x00000142045c7947 */ /* 0x000fea000b800000 */
.L_x_11865:
[----:B------:R-:W0:Y:S01]  /*8240*/  SYNCS.PHASECHK.TRANS64.TRYWAIT P2, [R17+URZ+0x32400], R4 ;  /* 0x03240004110075a7 */ /* 0x000e22000804017f */
[----:B-----5:R-:W-:Y:S01]  /*8250*/  IMAD.MOV.U32 R3, RZ, RZ, R33 ;  /* 0x000000ffff037224 */ /* 0x020fe200078e0021 */
[----:B------:R-:W-:Y:S01]  /*8260*/  BSSY B1, `(.L_x_11652) ;  /* 0x000001b000017945 */ /* 0x000fe20003800000 */
[----:B------:R-:W-:Y:S02]  /*8270*/  IMAD.MOV.U32 R0, RZ, RZ, R32 ;  /* 0x000000ffff007224 */ /* 0x000fe400078e0020 */
        /* <DEDUP_REMOVED lines=22> */
[----:B------:R-:W-:Y:S01]  /*83e0*/  IMAD.IADD R0, R40, 0x1, R43 ;  /* 0x0000000128007824 */ /* 0x000fe200078e022b */
[----:B------:R-:W-:Y:S01]  /*83f0*/  PRMT R54, R5, 0x5410, R6 ;  /* 0x0000541005367816 */ /* 0x000fe20000000006 */
[----:B0-----:R-:W-:Y:S06]  /*8400*/  @!P2 BRA `(.L_x_11653) ;  /* 0x000001400010a947 */ /* 0x001fec0003800000 */
.L_x_11866:
[----:B------:R-:W-:Y:S05]  /*8410*/  BSYNC B1 ;  /* 0x0000000000017941 */ /* 0x000fea0003800000 */
.L_x_11652:
[----:B------:R-:W-:Y:S01]  /*8420*/  BSSY B1, `(.L_x_11654) ;  /* 0x0000069000017945 */ /* 0x000fe20003800000 */
[----:B------:R-:W-:Y:S01]  /*8430*/  IMAD.MOV.U32 R55, RZ, RZ, R30 ;  /* 0x000000ffff377224 */ /* 0x000fe200078e001e */
[----:B------:R-:W-:Y:S02]  /*8440*/  MOV R56, R31 ;  /* 0x0000001f00387202 */ /* 0x000fe40000000f00 */
[----:B------:R-:W-:Y:S01]  /*8450*/  LOP3.LUT R0, R0, 0x38, RZ, 0xc0, !PT ;  /* 0x0000003800007812 */ /* 0x000fe200078ec0ff */
[----:B------:R-:W-:Y:S06]  /*8460*/  @P0 BRA `(.L_x_11655) ;  /* 0x0000000400900947 */ /* 0x000fec0003800000 */
[----:B------:R-:W2:Y:S01]  /*8470*/  LDL R3, [R1+0x68] ;  /* 0x0000680001037983 */ /* 0x000ea20000100800 */
[----:B------:R-:W1:Y:S02]  /*8480*/  S2R R5, SR_TID.X ;  /* 0x0000000000057919 */ /* 0x000e640000002100 */
[----:B-1----:R-:W-:-:S05]  /*8490*/  VIADD R5, R5, 0xffffff80 ;  /* 0xffffff8005057836 */ /* 0x002fca0000000000 */
[----:B------:R-:W-:-:S04]  /*84a0*/  SHF.R.S32.HI R6, RZ, 0x1f, R5 ;  /* 0x0000001fff067819 */ /* 0x000fc80000011405 */
[----:B------:R-:W-:-:S04]  /*84b0*/  LEA.HI R6, R6, R5, RZ, 0x5 ;  /* 0x0000000506067211 */ /* 0x000fc800078f28ff */
[----:B------:R-:W-:Y:S02]  /*84c0*/  SHF.R.S32.HI R6, RZ, 0x5, R6 ;  /* 0x00000005ff067819 */ /* 0x000fe40000011406 */
[--C-:B------:R-:W-:Y:S01]  /*84d0*/  SHF.R.U64 R48, R34, 0x10, R35.reuse ;  /* 0x0000001022307819 */ /* 0x100fe20000001223 */
[--C-:B------:R-:W-:Y:S01]  /*84e0*/  HADD2.F32 R34, -RZ, R20.reuse.H1_H1 ;  /* 0x30000014ff227230 */ /* 0x100fe20000004100 */
[----:B------:R-:W-:Y:S01]  /*84f0*/  SHF.R.U32.HI R46, RZ, 0x10, R35 ;  /* 0x00000010ff2e7819 */ /* 0x000fe20000011623 */
[----:B------:R-:W-:Y:S01]  /*8500*/  HADD2.F32 R35, -RZ, R20.H0_H0 ;  /* 0x20000014ff237230 */ /* 0x000fe20000004100 */
[--C-:B------:R-:W-:Y:S02]  /*8510*/  SHF.R.U64 R47, R36, 0x10, R37.reuse ;  /* 0x00000010242f7819 */ /* 0x100fe40000001225 */
[----:B------:R-:W-:Y:S02]  /*8520*/  SHF.R.U32.HI R36, RZ, 0x10, R37 ;  /* 0x00000010ff247819 */ /* 0x000fe40000011625 */
[----:B------:R-:W-:-:S02]  /*8530*/  SHF.R.U32.HI R42, RZ, 0x10, R33 ;  /* 0x00000010ff2a7819 */ /* 0x000fc40000011621 */
[----:B------:R-:W-:Y:S01]  /*8540*/  SHF.R.U64 R45, R38, 0x10, R39 ;  /* 0x00000010262d7819 */ /* 0x000fe20000001227 */
[----:B------:R-:W-:Y:S01]  /*8550*/  HADD2.F32 R36, -RZ, R36.H0_H0 ;  /* 0x20000024ff247230 */ /* 0x000fe20000004100 */
[----:B------:R-:W-:Y:S02]  /*8560*/  SHF.R.U64 R49, R32, 0x10, R33 ;  /* 0x0000001020317819 */ /* 0x000fe40000001221 */
[----:B------:R-:W-:Y:S01]  /*8570*/  SHF.R.U32.HI R39, RZ, 0x10, R39 ;  /* 0x00000010ff277819 */ /* 0x000fe20000011627 */
[----:B--2---:R-:W-:-:S05]  /*8580*/  IMAD.SHL.U32 R3, R3, 0x40, RZ ;  /* 0x0000004003037824 */ /* 0x004fca00078e00ff */
[----:B------:R-:W-:-:S04]  /*8590*/  LOP3.LUT R3, R3, 0x1c0, RZ, 0xc0, !PT ;  /* 0x000001c003037812 */ /* 0x000fc800078ec0ff */
[--C-:B------:R-:W-:Y:S02]  /*85a0*/  SHF.R.U32.HI R5, RZ, 0x3, R3.reuse ;  /* 0x00000003ff057819 */ /* 0x100fe40000011603 */
[----:B------:R-:W-:Y:S02]  /*85b0*/  LOP3.LUT R40, R3, 0x38, R40, 0xf8, !PT ;  /* 0x0000003803287812 */ /* 0x000fe400078ef828 */
[----:B------:R-:W-:Y:S02]  /*85c0*/  LOP3.LUT R3, R5, R0, R3, 0x1e, !PT ;  /* 0x0000000005037212 */ /* 0x000fe400078e1e03 */
[----:B------:R-:W-:-:S03]  /*85d0*/  LOP3.LUT R40, R40, R5, RZ, 0x3c, !PT ;  /* 0x0000000528287212 */ /* 0x000fc600078e3cff */
[C---:B0-----:R-:W-:Y:S02]  /*85e0*/  IMAD R4, R6.reuse, 0x200, R3 ;  /* 0x0000020006047824 */ /* 0x041fe400078e0203 */
[----:B------:R-:W-:-:S03]  /*85f0*/  IMAD R40, R6, 0x200, R40 ;  /* 0x0000020006287824 */ /* 0x000fc600078e0228 */
[----:B------:R-:W-:Y:S01]  /*8600*/  LEA R43, R4, R17, 0x1 ;  /* 0x00000011042b7211 */ /* 0x000fe200078e08ff */
[----:B------:R-:W-:-:S04]  /*8610*/  IMAD R41, R40, 0x2, R17 ;  /* 0x0000000228297824 */ /* 0x000fc800078e0211 */
        /* <DEDUP_REMOVED lines=8> */
[C---:B------:R-:W-:Y:S01]  /*86a0*/  FFMA.FTZ R37, R9.reuse, R34, -R38 ;  /* 0x0000002209257223 */ /* 0x040fe20000010826 */
[----:B------:R-:W-:Y:S02]  /*86b0*/  HADD2.F32 R20, -RZ, R42.H0_H0 ;  /* 0x2000002aff147230 */ /* 0x000fe40000004100 */
[----:B------:R-:W-:Y:S01]  /*86c0*/  FFMA.FTZ R40, R9, R35, R40 ;  /* 0x0000002309287223 */ /* 0x000fe20000010028 */
[----:B------:R-:W-:Y:S02]  /*86d0*/  HADD2.F32 R32, -RZ, R7.H0_H0 ;  /* 0x20000007ff207230 */ /* 0x000fe40000004100 */
[C---:B------:R-:W-:Y:S01]  /*86e0*/  FMUL.FTZ R38, R21.reuse, R36 ;  /* 0x0000002415267220 */ /* 0x040fe20000410000 */
[--C-:B------:R-:W-:Y:S02]  /*86f0*/  HADD2.F32 R34, -RZ, R44.reuse.H0_H0 ;  /* 0x2000002cff227230 */ /* 0x100fe40000004100 */
[----:B------:R-:W-:Y:S02]  /*8700*/  HADD2.F32 R9, -RZ, R44.H1_H1 ;  /* 0x3000002cff097230 */ /* 0x000fe40000004100 */
[----:B------:R-:W-:Y:S01]  /*8710*/  FMUL.FTZ R44, R21, R20 ;  /* 0x00000014152c7220 */ /* 0x000fe20000410000 */
[----:B------:R-:W-:-:S02]  /*8720*/  HADD2.F32 R11, -RZ, R15.H0_H0 ;  /* 0x2000000fff0b7230 */ /* 0x000fc40000004100 */
[C---:B------:R-:W-:Y:S01]  /*8730*/  FFMA.FTZ R42, R13.reuse, R20, -R38 ;  /* 0x000000140d2a7223 */ /* 0x040fe20000010826 */
[----:B------:R-:W-:Y:S02]  /*8740*/  HADD2.F32 R33, -RZ, R7.H1_H1 ;  /* 0x30000007ff217230 */ /* 0x000fe40000004100 */
[C---:B------:R-:W-:Y:S01]  /*8750*/  FMUL.FTZ R20, R32.reuse, R34 ;  /* 0x0000002220147220 */ /* 0x040fe20000410000 */
[----:B------:R-:W-:Y:S02]  /*8760*/  HADD2.F32 R38, -RZ, R39.H0_H0 ;  /* 0x20000027ff267230 */ /* 0x000fe40000004100 */
[----:B------:R-:W-:Y:S01]  /*8770*/  FMUL.FTZ R21, R32, R9 ;  /* 0x0000000920157220 */ /* 0x000fe20000410000 */
[----:B------:R-:W-:Y:S02]  /*8780*/  HADD2.F32 R32, -RZ, R46.H0_H0 ;  /* 0x2000002eff207230 */ /* 0x000fe40000004100 */
[----:B------:R-:W-:Y:S01]  /*8790*/  FFMA.FTZ R13, R13, R36, R44 ;  /* 0x000000240d0d7223 */ /* 0x000fe2000001002c */
[----:B------:R-:W-:-:S02]  /*87a0*/  HADD2.F32 R15, -RZ, R15.H1_H1 ;  /* 0x3000000fff0f7230 */ /* 0x000fc40000004100 */
[C---:B------:R-:W-:Y:S01]  /*87b0*/  FFMA.FTZ R36, R11.reuse, R34, R21 ;  /* 0x000000220b247223 */ /* 0x040fe20000010015 */
[----:B------:R-:W-:Y:S02]  /*87c0*/  HADD2.F32 R5, -RZ, R4.H0_H0 ;  /* 0x20000004ff057230 */ /* 0x000fe40000004100 */
[----:B------:R-:W-:Y:S01]  /*87d0*/  FFMA.FTZ R35, R11, R9, -R20 ;  /* 0x000000090b237223 */ /* 0x000fe20000010814 */
[C---:B------:R-:W-:Y:S01]  /*87e0*/  FMUL.FTZ R44, R33.reuse, R38 ;  /* 0x00000026212c7220 */ /* 0x040fe20000410000 */
[----:B------:R-:W-:Y:S02]  /*87f0*/  HADD2.F32 R34, -RZ, R50.H0_H0 ;  /* 0x20000032ff227230 */ /* 0x000fe40000004100 */
[----:B------:R-:W-:Y:S01]  /*8800*/  FMUL.FTZ R46, R33, R32 ;  /* 0x00000020212e7220 */ /* 0x000fe20000410000 */
[----:B------:R-:W-:Y:S02]  /*8810*/  HADD2.F32 R7, -RZ, R6.H0_H0 ;  /* 0x20000006ff077230 */ /* 0x000fe40000004100 */
[----:B------:R-:W-:-:S02]  /*8820*/  HADD2.F32 R11, -RZ, R50.H1_H1 ;  /* 0x30000032ff0b7230 */ /* 0x000fc40000004100 */
[--C-:B------:R-:W-:Y:S02]  /*8830*/  HADD2.F32 R20, -RZ, R51.reuse.H0_H0 ;  /* 0x20000033ff147230 */ /* 0x100fe40000004100 */
[----:B------:R-:W-:Y:S01]  /*8840*/  FFMA.FTZ R44, R15, R32, -R44 ;  /* 0x000000200f2c7223 */ /* 0x000fe2000001082c */
[----:B------:R-:W-:Y:S02]  /*8850*/  HADD2.F32 R3, -RZ, R12.H0_H0 ;  /* 0x2000000cff037230 */ /* 0x000fe40000004100 */
[----:B------:R-:W-:Y:S01]  /*8860*/  FMUL.FTZ R32, R5, R34 ;  /* 0x0000002205207220 */ /* 0x000fe20000410000 */
[----:B------:R-:W-:Y:S02]  /*8870*/  HADD2.F32 R10, -RZ, R14.H0_H0 ;  /* 0x2000000eff0a7230 */ /* 0x000fe40000004100 */
[----:B------:R-:W-:Y:S01]  /*8880*/  FFMA.FTZ R39, R15, R38, R46 ;  /* 0x000000260f277223 */ /* 0x000fe2000001002e */
[----:B------:R-:W-:Y:S02]  /*8890*/  HADD2.F32 R9, -RZ, R51.H1_H1 ;  /* 0x30000033ff097230 */ /* 0x000fe40000004100 */
[----:B------:R-:W-:Y:S01]  /*88a0*/  FMUL.FTZ R15, R7, R11 ;  /* 0x0000000b070f7220 */ /* 0x000fe20000410000 */
[-C--:B------:R-:W-:Y:S01]  /*88b0*/  FMUL.FTZ R5, R5, R20.reuse ;  /* 0x0000001405057220 */ /* 0x080fe20000410000 */
[----:B------:R-:W-:Y:S01]  /*88c0*/  FFMA.FTZ R32, R3, R20, -R32 ;  /* 0x0000001403207223 */ /* 0x000fe20000010820 */
[----:B------:R-:W-:-:S02]  /*88d0*/  HADD2.F32 R4, -RZ, R4.H1_H1 ;  /* 0x30000004ff047230 */ /* 0x000fc40000004100 */
[-C--:B------:R-:W-:Y:S01]  /*88e0*/  FMUL.FTZ R21, R7, R9.reuse ;  /* 0x0000000907157220 */ /* 0x080fe20000410000 */
[----:B------:R-:W-:Y:S01]  /*88f0*/  FFMA.FTZ R20, R10, R9, -R15 ;  /* 0x000000090a147223 */ /* 0x000fe2000001080f */
[----:B------:R-:W-:Y:S02]  /*8900*/  HADD2.F32 R6, -RZ, R6.H1_H1 ;  /* 0x30000006ff067230 */ /* 0x000fe40000004100 */
[----:B------:R-:W-:Y:S01]  /*8910*/  FFMA.FTZ R34, R3, R34, R5 ;  /* 0x0000002203227223 */ /* 0x000fe20000010005 */
[----:B------:R-:W-:Y:S02]  /*8920*/  HADD2.F32 R7, -RZ, R47.H0_H0 ;  /* 0x2000002fff077230 */ /* 0x000fe40000004100 */
[----:B------:R-:W-:Y:S02]  /*8930*/  HADD2.F32 R9, -RZ, R45.H0_H0 ;  /* 0x2000002dff097230 */ /* 0x000fe40000004100 */
[----:B------:R-:W-:Y:S02]  /*8940*/  HADD2.F32 R3, -RZ, R49.H0_H0 ;  /* 0x20000031ff037230 */ /* 0x000fe40000004100 */
[----:B------:R-:W-:-:S02]  /*8950*/  HADD2.F32 R5, -RZ, R48.H0_H0 ;  /* 0x20000030ff057230 */ /* 0x000fc40000004100 */
[----:B------:R-:W-:Y:S01]  /*8960*/  FFMA.FTZ R21, R10, R11, R21 ;  /* 0x0000000b0a157223 */ /* 0x000fe20000010015 */
[----:B------:R-:W-:Y:S02]  /*8970*/  HADD2.F32 R12, -RZ, R12.H1_H1 ;  /* 0x3000000cff0c7230 */ /* 0x000fe40000004100 */
[----:B------:R-:W-:Y:S01]  /*8980*/  FMUL.FTZ R11, R4, R7 ;  /* 0x00000007040b7220 */ /* 0x000fe20000410000 */
[----:B------:R-:W-:Y:S02]  /*8990*/  HADD2.F32 R14, -RZ, R14.H1_H1 ;  /* 0x3000000eff0e7230 */ /* 0x000fe40000004100 */
        /* <DEDUP_REMOVED lines=17> */
.L_x_11655:
[----:B------:R-:W-:Y:S05]  /*8ab0*/  BSYNC B1 ;  /* 0x0000000000017941 */ /* 0x000fea0003800000 */
.L_x_11654:
[----:B------:R-:W-:Y:S01]  /*8ac0*/  PRMT R40, R55, 0x5410, R56 ;  /* 0x0000541037287816 */ /* 0x000fe20000000038 */
[----:B------:R-:W-:Y:S06]  /*8ad0*/  @P1 BRA `(.L_x_11641) ;  /* 0x0000000400801947 */ /* 0x000fec0003800000 */
[----:B------:R-:W2:Y:S01]  /*8ae0*/  LDL R3, [R1+0x3c] ;  /* 0x00003c0001037983 */ /* 0x000ea20000100800 */
[C---:B01----:R-:W-:Y:S02]  /*8af0*/  VIADD R4, R18.reuse, 0x40 ;  /* 0x0000004012047836 */ /* 0x043fe40000000000 */
[----:B------:R-:W-:Y:S01]  /*8b00*/  VIADD R5, R18, 0x40 ;  /* 0x0000004012057836 */ /* 0x000fe20000000000 */
[----:B------:R-:W3:Y:S01]  /*8b10*/  LDL R41, [R1+0x70] ;  /* 0x0000700001297983 */ /* 0x000ee20000100800 */
[----:B------:R-:W-:Y:S02]  /*8b20*/  IMAD.SHL.U32 R4, R4, 0x40, RZ ;  /* 0x0000004004047824 */ /* 0x000fe400078e00ff */
[----:B------:R-:W-:-:S03]  /*8b30*/  IMAD.SHL.U32 R5, R5, 0x40, RZ ;  /* 0x0000004005057824 */ /* 0x000fc600078e00ff */
[----:B------:R-:W-:Y:S02]  /*8b40*/  LOP3.LUT R4, R4, 0x1c0, RZ, 0xc0, !PT ;  /* 0x000001c004047812 */ /* 0x000fe400078ec0ff */
[----:B------:R-:W-:Y:S02]  /*8b50*/  LOP3.LUT R5, R5, 0x1c0, RZ, 0xc0, !PT ;  /* 0x000001c005057812 */ /* 0x000fe400078ec0ff */
[----:B------:R-:W-:-:S04]  /*8b60*/  SHF.R.U32.HI R4, RZ, 0x3, R4 ;  /* 0x00000003ff047819 */ /* 0x000fc80000011604 */
[----:B------:R-:W-:Y:S02]  /*8b70*/  LOP3.LUT R0, R4, R0, R5, 0x1e, !PT ;  /* 0x0000000004007212 */ /* 0x000fe400078e1e05 */
[--C-:B------:R-:W-:Y:S02]  /*8b80*/  SHF.R.U64 R38, R26, 0x10, R27.reuse ;  /* 0x000000101a267819 */ /* 0x100fe4000000121b */
[----:B------:R-:W-:Y:S01]  /*8b90*/  SHF.R.U32.HI R36, RZ, 0x10, R27 ;  /* 0x00000010ff247819 */ /* 0x000fe2000001161b */
[----:B------:R-:W-:Y:S01]  /*8ba0*/  HADD2.F32 R27, -RZ, R52.H1_H1 ;  /* 0x30000034ff1b7230 */ /* 0x000fe20000004100 */
[--C-:B------:R-:W-:Y:S02]  /*8bb0*/  SHF.R.U64 R37, R28, 0x10, R29.reuse ;  /* 0x000000101c257819 */ /* 0x100fe4000000121d */
[----:B------:R-:W-:Y:S01]  /*8bc0*/  SHF.R.U32.HI R29, RZ, 0x10, R29 ;  /* 0x00000010ff1d7819 */ /* 0x000fe2000001161d */
[----:B------:R-:W-:Y:S01]  /*8bd0*/  HADD2.F32 R26, -RZ, R53.H1_H1 ;  /* 0x30000035ff1a7230 */ /* 0x000fe20000004100 */
[----:B------:R-:W-:-:S02]  /*8be0*/  SHF.R.U32.HI R32, RZ, 0x10, R25 ;  /* 0x00000010ff207819 */ /* 0x000fc40000011619 */
[----:B------:R-:W-:Y:S01]  /*8bf0*/  SHF.R.U64 R35, R30, 0x10, R31 ;  /* 0x000000101e237819 */ /* 0x000fe2000000121f */
[----:B------:R-:W-:Y:S01]  /*8c00*/  HADD2.F32 R30, -RZ, R29.H0_H0 ;  /* 0x2000001dff1e7230 */ /* 0x000fe20000004100 */
[----:B------:R-:W-:Y:S02]  /*8c10*/  SHF.R.U64 R39, R24, 0x10, R25 ;  /* 0x0000001018277819 */ /* 0x000fe40000001219 */
[----:B------:R-:W-:Y:S01]  /*8c20*/  SHF.R.U32.HI R33, RZ, 0x10, R31 ;  /* 0x00000010ff217819 */ /* 0x000fe2000001161f */
[----:B--2---:R-:W-:Y:S01]  /*8c30*/  IMAD.IADD R0, R3, 0x1, R0 ;  /* 0x0000000103007824 */ /* 0x004fe200078e0200 */
[----:B---3--:R-:W0:Y:S04]  /*8c40*/  LDS.128 R12, [R41+0x18400] ;  /* 0x01840000290c7984 */ /* 0x008e280000000c00 */
[----:B------:R-:W-:-:S05]  /*8c50*/  LEA R0, R0, R17, 0x1 ;  /* 0x0000001100007211 */ /* 0x000fca00078e08ff */
[----:B------:R-:W1:Y:S01]  /*8c60*/  LDS.128 R4, [R0+0x18400] ;  /* 0x0184000000047984 */ /* 0x000e620000000c00 */
[----:B0-----:R-:W-:Y:S02]  /*8c70*/  HADD2.F32 R9, -RZ, R13.H0_H0 ;  /* 0x2000000dff097230 */ /* 0x001fe40000004100 */
[--C-:B-1----:R-:W-:Y:S02]  /*8c80*/  HADD2.F32 R20, -RZ, R5.reuse.H0_H0 ;  /* 0x20000005ff147230 */ /* 0x102fe40000004100 */
[----:B------:R-:W-:-:S03]  /*8c90*/  HADD2.F32 R21, -RZ, R5.H1_H1 ;  /* 0x30000005ff157230 */ /* 0x000fc60000004100 */
[CC--:B------:R-:W-:Y:S01]  /*8ca0*/  FMUL.FTZ R28, R20.reuse, R27.reuse ;  /* 0x0000001b141c7220 */ /* 0x0c0fe20000410000 */
[-C--:B------:R-:W-:Y:S01]  /*8cb0*/  FMUL.FTZ R20, R20, R26.reuse ;  /* 0x0000001a14147220 */ /* 0x080fe20000410000 */
[----:B------:R-:W-:Y:S02]  /*8cc0*/  HADD2.F32 R13, -RZ, R13.H1_H1 ;  /* 0x3000000dff0d7230 */ /* 0x000fe40000004100 */
[----:B------:R-:W-:Y:S01]  /*8cd0*/  FFMA.FTZ R29, R9, R26, -R28 ;  /* 0x0000001a091d7223 */ /* 0x000fe2000001081c */
[----:B------:R-:W-:Y:S02]  /*8ce0*/  HADD2.F32 R26, -RZ, R32.H0_H0 ;  /* 0x20000020ff1a7230 */ /* 0x000fe40000004100 */
[----:B------:R-:W-:Y:S01]  /*8cf0*/  FMUL.FTZ R32, R21, R30 ;  /* 0x0000001e15207220 */ /* 0x000fe20000410000 */
[----:B------:R-:W-:Y:S02]  /*8d00*/  HADD2.F32 R5, -RZ, R4.H0_H0 ;  /* 0x20000004ff057230 */ /* 0x000fe40000004100 */
[----:B------:R-:W-:Y:S01]  /*8d10*/  FFMA.FTZ R27, R9, R27, R20 ;  /* 0x0000001b091b7223 */ /* 0x000fe20000010014 */
[----:B------:R-:W-:-:S02]  /*8d20*/  HADD2.F32 R28, -RZ, R52.H0_H0 ;  /* 0x20000034ff1c7230 */ /* 0x000fc40000004100 */
[----:B------:R-:W-:Y:S02]  /*8d30*/  HADD2.F32 R20, -RZ, R53.H0_H0 ;  /* 0x20000035ff147230 */ /* 0x000fe40000004100 */
[-C--:B------:R-:W-:Y:S01]  /*8d40*/  FMUL.FTZ R34, R21, R26.reuse ;  /* 0x0000001a15227220 */ /* 0x080fe20000410000 */
[----:B------:R-:W-:Y:S02]  /*8d50*/  HADD2.F32 R3, -RZ, R12.H0_H0 ;  /* 0x2000000cff037230 */ /* 0x000fe40000004100 */
[----:B------:R-:W-:Y:S01]  /*8d60*/  FFMA.FTZ R32, R13, R26, -R32 ;  /* 0x0000001a0d207223 */ /* 0x000fe20000010820 */
[C---:B------:R-:W-:Y:S01]  /*8d70*/  FMUL.FTZ R26, R5.reuse, R28 ;  /* 0x0000001c051a7220 */ /* 0x040fe20000410000 */
[----:B------:R-:W-:Y:S01]  /*8d80*/  FMUL.FTZ R21, R5, R20 ;  /* 0x0000001405157220 */ /* 0x000fe20000410000 */
[----:B------:R-:W-:Y:S02]  /*8d90*/  HADD2.F32 R24, -RZ, R6.H0_H0 ;  /* 0x20000006ff187230 */ /* 0x000fe40000004100 */
[----:B------:R-:W-:Y:S01]  /*8da0*/  FFMA.FTZ R34, R13, R30, R34 ;  /* 0x0000001e0d227223 */ /* 0x000fe20000010022 */
[----:B------:R-:W-:-:S02]  /*8db0*/  HADD2.F32 R9, -RZ, R40.H0_H0 ;  /* 0x20000028ff097230 */ /* 0x000fc40000004100 */
[C---:B------:R-:W-:Y:S01]  /*8dc0*/  FFMA.FTZ R13, R3.reuse, R20, -R26 ;  /* 0x00000014030d7223 */ /* 0x040fe2000001081a */
[----:B------:R-:W-:Y:S02]  /*8dd0*/  HADD2.F32 R5, -RZ, R54.H0_H0 ;  /* 0x20000036ff057230 */ /* 0x000fe40000004100 */
[----:B------:R-:W-:Y:S02]  /*8de0*/  HADD2.F32 R25, -RZ, R7.H0_H0 ;  /* 0x20000007ff197230 */ /* 0x000fe40000004100 */
[----:B------:R-:W-:Y:S02]  /*8df0*/  HADD2.F32 R26, -RZ, R40.H1_H1 ;  /* 0x30000028ff1a7230 */ /* 0x000fe40000004100 */
[----:B------:R-:W-:Y:S01]  /*8e00*/  FFMA.FTZ R21, R3, R28, R21 ;  /* 0x0000001c03157223 */ /* 0x000fe20000010015 */
[C---:B------:R-:W-:Y:S01]  /*8e10*/  FMUL.FTZ R3, R24.reuse, R9 ;  /* 0x0000000918037220 */ /* 0x040fe20000410000 */
[----:B------:R-:W-:Y:S01]  /*8e20*/  FMUL.FTZ R31, R24, R5 ;  /* 0x00000005181f7220 */ /* 0x000fe20000410000 */
[----:B------:R-:W-:-:S02]  /*8e30*/  HADD2.F32 R10, -RZ, R14.H0_H0 ;  /* 0x2000000eff0a7230 */ /* 0x000fc40000004100 */
[----:B------:R-:W-:Y:S02]  /*8e40*/  HADD2.F32 R11, -RZ, R15.H0_H0 ;  /* 0x2000000fff0b7230 */ /* 0x000fe40000004100 */
[----:B------:R-:W-:Y:S02]  /*8e50*/  HADD2.F32 R20, -RZ, R54.H1_H1 ;  /* 0x30000036ff147230 */ /* 0x000fe40000004100 */
[----:B------:R-:W-:Y:S02]  /*8e60*/  HADD2.F32 R24, -RZ, R36.H0_H0 ;  /* 0x20000024ff187230 */ /* 0x000fe40000004100 */
[C---:B------:R-:W-:Y:S01]  /*8e70*/  FMUL.FTZ R36, R25.reuse, R26 ;  /* 0x0000001a19247220 */ /* 0x040fe20000410000 */
[----:B------:R-:W-:Y:S02]  /*8e80*/  HADD2.F32 R7, -RZ, R7.H1_H1 ;  /* 0x30000007ff077230 */ /* 0x000fe40000004100 */
[----:B------:R-:W-:Y:S02]  /*8e90*/  HADD2.F32 R28, -RZ, R33.H0_H0 ;  /* 0x20000021ff1c7230 */ /* 0x000fe40000004100 */
[C---:B------:R-:W-:Y:S01]  /*8ea0*/  FFMA.FTZ R30, R10.reuse, R5, -R3 ;  /* 0x000000050a1e7223 */ /* 0x040fe20000010803 */
[-C--:B------:R-:W-:Y:S01]  /*8eb0*/  FMUL.FTZ R25, R25, R20.reuse ;  /* 0x0000001419197220 */ /* 0x080fe20000410000 */
[----:B------:R-:W-:Y:S01]  /*8ec0*/  FFMA.FTZ R31, R10, R9, R31 ;  /* 0x000000090a1f7223 */ /* 0x000fe2000001001f */
[----:B------:R-:W-:Y:S01]  /*8ed0*/  FFMA.FTZ R36, R11, R20, -R36 ;  /* 0x000000140b247223 */ /* 0x000fe20000010824 */
[----:B------:R-:W-:-:S02]  /*8ee0*/  HADD2.F32 R15, -RZ, R15.H1_H1 ;  /* 0x3000000fff0f7230 */ /* 0x000fc40000004100 */
[C---:B------:R-:W-:Y:S01]  /*8ef0*/  FMUL.FTZ R10, R7.reuse, R28 ;  /* 0x0000001c070a7220 */ /* 0x040fe20000410000 */
[----:B------:R-:W-:Y:S01]  /*8f00*/  FMUL.FTZ R20, R7, R24 ;  /* 0x0000001807147220 */ /* 0x000fe20000410000 */
[----:B------:R-:W-:Y:S02]  /*8f10*/  HADD2.F32 R4, -RZ, R4.H1_H1 ;  /* 0x30000004ff047230 */ /* 0x000fe40000004100 */
[----:B------:R-:W-:Y:S02]  /*8f20*/  HADD2.F32 R6, -RZ, R6.H1_H1 ;  /* 0x30000006ff067230 */ /* 0x000fe40000004100 */
[----:B------:R-:W-:Y:S02]  /*8f30*/  HADD2.F32 R7, -RZ, R37.H0_H0 ;  /* 0x20000025ff077230 */ /* 0x000fe40000004100 */
[----:B------:R-:W-:Y:S02]  /*8f40*/  HADD2.F32 R9, -RZ, R35.H0_H0 ;  /* 0x20000023ff097230 */ /* 0x000fe40000004100 */
[----:B------:R-:W-:-:S02]  /*8f50*/  HADD2.F32 R3, -RZ, R39.H0_H0 ;  /* 0x20000027ff037230 */ /* 0x000fc40000004100 */
[----:B------:R-:W-:Y:S02]  /*8f60*/  HADD2.F32 R5, -RZ, R38.H0_H0 ;  /* 0x20000026ff057230 */ /* 0x000fe40000004100 */
[----:B------:R-:W-:Y:S01]  /*8f70*/  FFMA.FTZ R25, R11, R26, R25 ;  /* 0x0000001a0b197223 */ /* 0x000fe20000010019 */
[----:B------:R-:W-:Y:S02]  /*8f80*/  HADD2.F32 R12, -RZ, R12.H1_H1 ;  /* 0x3000000cff0c7230 */ /* 0x000fe40000004100 */
[C---:B------:R-:W-:Y:S01]  /*8f90*/  FFMA.FTZ R33, R15.reuse, R24, -R10 ;  /* 0x000000180f217223 */ /* 0x040fe2000001080a */
        /* <DEDUP_REMOVED lines=20> */
.L_x_11641:
[----:B------:R-:W-:Y:S05]  /*90e0*/  BSYNC B0 ;  /* 0x0000000000007941 */ /* 0x000fea0003800000 */
.L_x_11621:
        /* <DEDUP_REMOVED lines=8> */
.L_x_11618:
[----:B-1234-:R-:W1:Y:S01]  /*9170*/  S2R R0, SR_TID.X ;  /* 0x0000000000007919 */ /* 0x01ee620000002100 */
[----:B------:R-:W-:Y:S01]  /*9180*/  ISETP.NE.AND P0, PT, R232, 0x3, PT ;  /* 0x00000003e800780c */ /* 0x000fe20003f05270 */
[----:B------:R-:W-:Y:S05]  /*9190*/  WARPSYNC.ALL ;  /* 0x0000000000007948 */ /* 0x000fea0003800000 */
[----:B-1----:R-:W-:-:S05]  /*91a0*/  SHF.R.U32.HI R0, RZ, 0x7, R0 ;  /* 0x00000007ff007819 */ /* 0x002fca0000011600 */
[----:B------:R-:W-:-:S05]  /*91b0*/  VIADD R0, R0, 0x8 ;  /* 0x0000000800007836 */ /* 0x000fca0000000000 */
[----:B------:R1:W-:Y:S06]  /*91c0*/  BAR.SYNC.DEFER_BLOCKING R0, 0x100 ;  /* 0x000400000000751d */ /* 0x0003ec0000010000 */
[----:B------:R-:W-:Y:S05]  /*91d0*/  @!P0 BRA `(.L_x_11656) ;  /* 0x0000000000048947 */ /* 0x000fea0003800000 */
[----:B------:R-:W-:Y:S01]  /*91e0*/  BPT.TRAP 0x1 ;  /* 0x000000040000795c */ /* 0x000fe20000300000 */
.L_x_11656:
[----:B------:R-:W-:Y:S01]  /*91f0*/  IMAD R179, R2, 0x8, R17 ;  /* 0x0000000802b37824 */ /* 0x000fe200078e0211 */
[----:B0-----:R-:W-:-:S04]  /*9200*/  SHF.L.U32 R6, R19, 0x1f, RZ ;  /* 0x0000001f13067819 */ /* 0x001fc800000006ff */
[----:B------:R0:W2:Y:S01]  /*9210*/  SYNCS.PHASECHK.TRANS64.TRYWAIT P1, [R179+URZ+0x32430], R6 ;  /* 0x03243006b30075a7 */ /* 0x0000a2000802017f */
[----:B------:R-:W-:Y:S05]  /*9220*/  @!P0 BRA `(.L_x_11657) ;  /* 0x0000000000048947 */ /* 0x000fea0003800000 */
[----:B------:R-:W-:Y:S01]  /*9230*/  BPT.TRAP 0x1 ;  /* 0x000000040000795c */ /* 0x000fe20000300000 */
.L_x_11657:
[----:B------:R-:W-:-:S05]  /*9240*/  VIADD R3, R17, 0x1c400 ;  /* 0x0001c40011037836 */ /* 0x000fca0000000000 */
[----:B------:R-:W-:-:S04]  /*9250*/  SHF.R.U32.HI R3, RZ, 0x4, R3 ;  /* 0x00000004ff037819 */ /* 0x000fc80000011603 */
[----:B------:R-:W-:-:S04]  /*9260*/  LOP3.LUT R3, R3, 0x3fff, RZ, 0xc0, !PT ;  /* 0x00003fff03037812 */ /* 0x000fc800078ec0ff */
[----:B------:R-:W-:-:S05]  /*9270*/  LOP3.LUT R3, R3, 0x10000, RZ, 0xfc, !PT ;  /* 0x0001000003037812 */ /* 0x000fca00078efcff */
[----:B------:R3:W-:Y:S01]  /*9280*/  STL [R1+0x2c], R3 ;  /* 0x00002c0301007387 */ /* 0x0007e20000100800 */
[----:B--2---:R-:W-:Y:S05]  /*9290*/  @P1 BRA `(.L_x_11658) ;  /* 0x0000000000081947 */ /* 0x004fea0003800000 */
[----:B------:R-:W2:Y:S02]  /*92a0*/  SYNCS.PHASECHK.TRANS64.TRYWAIT P1, [R179+URZ+0x32430], R6 ;  /* 0x03243006b30075a7 */ /* 0x000ea4000802017f */
[----:B--2---:R-:W-:Y:S05]  /*92b0*/  @!P1 BRA `(.L_x_11659) ;  /* 0x0000013000789947 */ /* 0x004fea0003800000 */
.L_x_11658:
[----:B---3--:R-:W3:Y:S01]  /*92c0*/  LDL R3, [R1+0x2c] ;  /* 0x00002c0001037983 */ /* 0x008ee20000100800 */
[----:B------:R-:W-:Y:S01]  /*92d0*/  IMAD.MOV.U32 R5, RZ, RZ, 0x40000040 ;  /* 0x40000040ff057424 */ /* 0x000fe200078e00ff */
[----:B------:R-:W-:Y:S05]  /*92e0*/  WARPSYNC.ALL ;  /* 0x0000000000007948 */ /* 0x000fea0003800000 */
[C---:B------:R-:W-:Y:S01]  /*92f0*/  R2UR UR4, R218.reuse ;  /* 0x00000000da0472ca */ /* 0x040fe200000e0000 */
[----:B-----5:R-:W-:Y:S01]  /*9300*/  WARPGROUP.ARRIVE ;  /* 0x00000000000079c5 */ /* 0x020fe20000000000 */
[----:B------:R-:W-:Y:S01]  /*9310*/  R2UR UR5, R219 ;  /* 0x00000000db0572ca */ /* 0x000fe200000e0000 */
[----:B------:R-:W-:Y:S01]  /*9320*/  VIADD R12, R218, 0x2 ;  /* 0x00000002da0c7836 */ /* 0x000fe20000000000 */
[----:B------:R-:W-:Y:S01]  /*9330*/  R2UR UR7, R5 ;  /* 0x00000000050772ca */ /* 0x000fe200000e0000 */
[----:B------:R-:W-:Y:S01]  /*9340*/  IMAD.MOV.U32 R13, RZ, RZ, 0x40000040 ;  /* 0x40000040ff0d7424 */ /* 0x000fe200078e00ff */
[----:B------:R-:W-:Y:S01]  /*9350*/  SHF.L.U32 R8, R8, 0x1f, RZ ;  /* 0x0000001f08087819 */ /* 0x000fe200000006ff */
[----:B------:R-:W-:Y:S01]  /*9360*/  IMAD.MOV.U32 R11, RZ, RZ, 0x40000040 ;  /* 0x40000040ff0b7424 */ /* 0x000fe200078e00ff */
[----:B------:R-:W-:Y:S01]  /*9370*/  BSSY B0, `(.L_x_11660) ;  /* 0x0000026000007945 */ /* 0x000fe20003800000 */
[----:B------:R-:W-:Y:S01]  /*9380*/  VIADD R230, R218, 0x4 ;  /* 0x00000004dae67836 */ /* 0x000fe20000000000 */
[----:B------:R4:W-:Y:S01]  /*9390*/  STL.64 [R1+0x8], R12 ;  /* 0x0000080c01007387 */ /* 0x0009e20000100a00 */
[----:B------:R-:W-:-:S02]  /*93a0*/  IMAD.MOV.U32 R231, RZ, RZ, 0x40000040 ;  /* 0x40000040ffe77424 */ /* 0x000fc400078e00ff */
[----:B------:R-:W-:Y:S02]  /*93b0*/  VIADD R228, R218, 0x6 ;  /* 0x00000006dae47836 */ /* 0x000fe40000000000 */
[----:B------:R-:W-:Y:S02]  /*93c0*/  IMAD.MOV.U32 R229, RZ, RZ, 0x40000040 ;  /* 0x40000040ffe57424 */ /* 0x000fe400078e00ff */
[----:B------:R-:W-:Y:S02]  /*93d0*/  IMAD.MOV.U32 R5, RZ, RZ, 0x40000040 ;  /* 0x40000040ff057424 */ /* 0x000fe400078e00ff */
[----:B---3--:R-:W-:-:S05]  /*93e0*/  IMAD R4, R2, 0x300, R3 ;  /* 0x0000030002047824 */ /* 0x008fca00078e0203 */
[C---:B------:R-:W-:Y:S02]  /*93f0*/  R2UR UR6, R4.reuse ;  /* 0x00000000040672ca */ /* 0x040fe400000e0000 */
[----:B------:R-:W-:-:S11]  /*9400*/  IADD3 R10, R4, 0x2, RZ ;  /* 0x00000002040a7810 */ /* 0x000fd60007ffe0ff */
[----:B------:R-:W-:Y:S01]  /*9410*/  HGMMA.64x96x16.F32 R24, gdesc[UR4], RZ, !UPT, gsb0 ;  /* 0x01600000041879f0 */ /* 0x000fe2000c0008ff */
        /* <DEDUP_REMOVED lines=25> */
[----:B------:R-:W3:Y:S02]  /*95b0*/  SYNCS.PHASECHK.TRANS64.TRYWAIT P1, [R17+URZ+0x32410], R8 ;  /* 0x03241008110075a7 */ /* 0x000ee4000802017f */
[----:B---34-:R-:W-:Y:S05]  /*95c0*/  @!P1 BRA `(.L_x_11661) ;  /* 0x0000012c00c89947 */ /* 0x018fea0003800000 */
.L_x_11867:
[----:B------:R-:W-:Y:S05]  /*95d0*/  BSYNC B0 ;  /* 0x0000000000007941 */ /* 0x000fea0003800000 */
.L_x_11660:
[----:B------:R-:W-:Y:S05]  /*95e0*/  @!P0 BRA `(.L_x_11662) ;  /* 0x0000000000048947 */ /* 0x000fea0003800000 */
[----:B------:R-:W-:Y:S01]  /*95f0*/  BPT.TRAP 0x1 ;  /* 0x000000040000795c */ /* 0x000fe20000300000 */
.L_x_11662:
[----:B------:R4:W0:Y:S01]  /*9600*/  SYNCS.PHASECHK.TRANS64.TRYWAIT P2, [R179+URZ+0x32450], R6 ;  /* 0x03245006b30075a7 */ /* 0x000822000804017f */
[----:B------:R-:W-:Y:S05]  /*9610*/  @!P0 BRA `(.L_x_11663) ;  /* 0x0000000000048947 */ /* 0x000fea0003800000 */
[----:B------:R-:W-:Y:S01]  /*9620*/  BPT.TRAP 0x1 ;  /* 0x000000040000795c */ /* 0x000fe20000300000 */
.L_x_11663:
[----:B------:R-:W5:Y:S01]  /*9630*/  S2R R3, SR_TID.X ;  /* 0x0000000000037919 */ /* 0x000f620000002100 */
[----:B------:R-:W-:Y:S01]  /*9640*/  BSSY B0, `(.L_x_11664) ;  /* 0x0000006000007945 */ /* 0x000fe20003800000 */
[----:B-----5:R-:W-:-:S04]  /*9650*/  LOP3.LUT R3, R3, 0x7f, RZ, 0xc0, !PT ;  /* 0x0000007f03037812 */ /* 0x020fc800078ec0ff */
[----:B------:R-:W-:Y:S01]  /*9660*/  ISETP.NE.AND P1, PT, R3, RZ, PT ;  /* 0x000000ff0300720c */ /* 0x000fe20003f25270 */
[----:B0-----:R-:W-:-:S12]  /*9670*/  @P2 BRA `(.L_x_11665) ;  /* 0x0000000000082947 */ /* 0x001fd80003800000 */
[----:B------:R-:W0:Y:S02]  /*9680*/  SYNCS.PHASECHK.TRANS64.TRYWAIT P2, [R179+URZ+0x32450], R6 ;  /* 0x03245006b30075a7 */ /* 0x000e24000804017f */
[----:B0-----:R-:W-:Y:S05]  /*9690*/  @!P2 BRA `(.L_x_11666) ;  /* 0x0000012c00a8a947 */ /* 0x001fea0003800000 */
.L_x_11665:
[----:B------:R-:W-:Y:S05]  /*96a0*/  BSYNC B0 ;  /* 0x0000000000007941 */ /* 0x000fea0003800000 */
.L_x_11664:
[----:B------:R-:W-:Y:S05]  /*96b0*/  WARPSYNC.ALL ;  /* 0x0000000000007948 */ /* 0x000fea0003800000 */
[----:B------:R-:W-:Y:S01]  /*96c0*/  VIADD R3, R17, 0x400 ;  /* 0x0000040011037836 */ /* 0x000fe20000000000 */
[----:B------:R-:W-:Y:S01]  /*96d0*/  LOP3.LUT R4, R23, 0x10000, RZ, 0xfc, !PT ;  /* 0x0001000017047812 */ /* 0x000fe200078efcff */
[----:B------:R-:W-:Y:S01]  /*96e0*/  IMAD.MOV.U32 R73, RZ, RZ, 0x40000040 ;  /* 0x40000040ff497424 */ /* 0x000fe200078e00ff */
[----:B------:R-:W-:Y:S01]  /*96f0*/  MOV R5, 0x40000040 ;  /* 0x4000004000057802 */ /* 0x000fe20000000f00 */
[----:B------:R-:W-:Y:S01]  /*9700*/  WARPGROUP.ARRIVE ;  /* 0x00000000000079c5 */ /* 0x000fe20000000000 */
[----:B------:R-:W-:Y:S01]  /*9710*/  SHF.R.U32.HI R3, RZ, 0x4, R3 ;  /* 0x00000004ff037819 */ /* 0x000fe20000011603 */
[----:B------:R-:W-:-:S02]  /*9720*/  IMAD.MOV.U32 R227, RZ, RZ, 0x40000040 ;  /* 0x40000040ffe37424 */ /* 0x000fc400078e00ff */
[----:B------:R-:W-:Y:S01]  /*9730*/  IMAD.MOV.U32 R7, RZ, RZ, 0x40000040 ;  /* 0x40000040ff077424 */ /* 0x000fe200078e00ff */
[----:B------:R-:W-:Y:S01]  /*9740*/  LOP3.LUT R3, R3, 0x3fff, RZ, 0xc0, !PT ;  /* 0x00003fff03037812 */ /* 0x000fe200078ec0ff */
[----:B------:R-:W-:Y:S01]  /*9750*/  IMAD.MOV.U32 R217, RZ, RZ, 0x40000040 ;  /* 0x40000040ffd97424 */ /* 0x000fe200078e00ff */
[----:B------:R-:W-:Y:S01]  /*9760*/  MOV R215, 0x40000040 ;  /* 0x4000004000d77802 */ /* 0x000fe20000000f00 */
[----:B------:R-:W-:Y:S01]  /*9770*/  IMAD.MOV.U32 R213, RZ, RZ, 0x40000040 ;  /* 0x40000040ffd57424 */ /* 0x000fe200078e00ff */
[----:B--2-4-:R-:W-:Y:S01]  /*9780*/  LOP3.LUT R6, R3, 0x10000, RZ, 0xfc, !PT ;  /* 0x0001000003067812 */ /* 0x014fe200078efcff */
[----:B------:R-:W-:Y:S01]  /*9790*/  IMAD.MOV.U32 R209, RZ, RZ, 0x40000040 ;  /* 0x40000040ffd17424 */ /* 0x000fe200078e00ff */
[----:B------:R-:W-:Y:S01]  /*97a0*/  MOV R207, 0x40000040 ;  /* 0x4000004000cf7802 */ /* 0x000fe20000000f00 */
[----:B------:R-:W-:Y:S02]  /*97b0*/  IMAD.MOV.U32 R205, RZ, RZ, 0x40000040 ;  /* 0x40000040ffcd7424 */ /* 0x000fe400078e00ff */
[----:B------:R-:W-:Y:S01]  /*97c0*/  IMAD.MOV.U32 R203, RZ, RZ, 0x40000040 ;  /* 0x40000040ffcb7424 */ /* 0x000fe200078e00ff */
[----:B------:R-:W-:Y:S01]  /*97d0*/  R2UR UR4, R4 ;  /* 0x00000000040472ca */ /* 0x000fe200000e0000 */
[----:B------:R-:W-:Y:S01]  /*97e0*/  IMAD R72, R2, 0xc00, R6 ;  /* 0x00000c0002487824 */ /* 0x000fe200078e0206 */
[----:B------:R-:W-:Y:S01]  /*97f0*/  R2UR UR5, R5 ;  /* 0x00000000050572ca */ /* 0x000fe200000e0000 */
[----:B------:R0:W-:Y:S01]  /*9800*/  STL [R1+0x30], R6 ;  /* 0x0000300601007387 */ /* 0x0001e20000100800 */
[----:B------:R-:W-:Y:S01]  /*9810*/  R2UR UR7, R73 ;  /* 0x00000000490772ca */ /* 0x000fe200000e0000 */
[----:B------:R-:W-:Y:S01]  /*9820*/  IMAD.MOV.U32 R201, RZ, RZ, 0x40000040 ;  /* 0x40000040ffc97424 */ /* 0x000fe200078e00ff */
[----:B------:R-:W-:Y:S01]  /*9830*/  R2UR UR6, R72 ;  /* 0x00000000480672ca */ /* 0x000fe200000e0000 */
[C---:B------:R-:W-:Y:S01]  /*9840*/  VIADD R226, R4.reuse, 0x2 ;  /* 0x0000000204e27836 */ /* 0x040fe20000000000 */
[C---:B------:R-:W-:Y:S01]  /*9850*/  IADD3 R216, R4.reuse, 0x4, RZ ;  /* 0x0000000404d87810 */ /* 0x040fe20007ffe0ff */
[C---:B------:R-:W-:Y:S01]  /*9860*/  VIADD R214, R4.reuse, 0x6 ;  /* 0x0000000604d67836 */ /* 0x040fe20000000000 */
[C---:B------:R-:W-:Y:S01]  /*9870*/  IADD3 R208, R4.reuse, 0x402, RZ ;  /* 0x0000040204d07810 */ /* 0x040fe20007ffe0ff */
[C---:B------:R-:W-:Y:S01]  /*9880*/  VIADD R212, R4.reuse, 0x400 ;  /* 0x0000040004d47836 */ /* 0x040fe20000000000 */
[----:B------:R-:W-:Y:S01]  /*9890*/  IADD3 R202, R4, 0x800, RZ ;  /* 0x0000080004ca7810 */ /* 0x000fe20007ffe0ff */
[----:B0-----:R-:W-:Y:S01]  /*98a0*/  VIADD R6, R72, 0x2 ;  /* 0x0000000248067836 */ /* 0x001fe20000000000 */
[----:B------:R-:W-:Y:S01]  /*98b0*/  MOV R21, 0x40000040 ;  /* 0x4000004000157802 */ /* 0x000fe20000000f00 */
[----:B------:R-:W-:-:S02]  /*98c0*/  VIADD R206, R4, 0x404 ;  /* 0x0000040404ce7836 */ /* 0x000fc40000000000 */
[----:B------:R-:W-:Y:S02]  /*98d0*/  IMAD.MOV.U32 R15, RZ, RZ, 0x40000040 ;  /* 0x40000040ff0f7424 */ /* 0x000fe400078e00ff */
[----:B------:R-:W-:Y:S01]  /*98e0*/  IMAD.MOV.U32 R13, RZ, RZ, 0x40000040 ;  /* 0x40000040ff0d7424 */ /* 0x000fe200078e00ff */
[----:B------:R-:W-:Y:S01]  /*98f0*/  HGMMA.64x96x16.F32 R24, gdesc[UR4], R24, gsb0 ;  /* 0x01600000041879f0 */ /* 0x000fe20008000818 */
[----:B------:R-:W-:Y:S01]  /*9900*/  R2UR UR4, R226 ;  /* 0x00000000e20472ca */ /* 0x000fe200000e0000 */
[C---:B------:R-:W-:Y:S01]  /*9910*/  VIADD R204, R4.reuse, 0x406 ;  /* 0x0000040604cc7836 */ /* 0x040fe20000000000 */
[----:B------:R-:W-:Y:S01]  /*9920*/  R2UR UR5, R227 ;  /* 0x00000000e30572ca */ /* 0x000fe200000e0000 */
[----:B------:R-:W-:Y:S01]  /*9930*/  VIADD R200, R4, 0x802 ;  /* 0x0000080204c87836 */ /* 0x000fe20000000000 */
[----:B------:R-:W-:Y:S01]  /*9940*/  R2UR UR6, R6 ;  /* 0x00000000060672ca */ /* 0x000fe200000e0000 */
[----:B------:R-:W-:Y:S01]  /*9950*/  VIADD R20, R4, 0x804 ;  /* 0x0000080404147836 */ /* 0x000fe20000000000 */
[----:B------:R-:W-:Y:S01]  /*9960*/  R2UR UR7, R7 ;  /* 0x00000000070772ca */ /* 0x000fe200000e0000 */
[----:B------:R-:W-:Y:S01]  /*9970*/  VIADD R6, R72, 0x4 ;  /* 0x0000000448067836 */ /* 0x000fe20000000000 */
[C---:B------:R-:W-:Y:S01]  /*9980*/  IADD3 R10, R4.reuse, 0xc02, RZ ;  /* 0x00000c02040a7810 */ /* 0x040fe20007ffe0ff */
[----:B------:R-:W-:Y:S01]  /*9990*/  IMAD.MOV.U32 R7, RZ, RZ, 0x40000040 ;  /* 0x40000040ff077424 */ /* 0x000fe200078e00ff */
[----:B------:R-:W2:Y:S01]  /*99a0*/  LDL R181, [R1+0x34] ;  /* 0x0000340001b57983 */ /* 0x000ea20000100800 */
[C---:B------:R-:W-:Y:S01]  /*99b0*/  VIADD R14, R4.reuse, 0x806 ;  /* 0x00000806040e7836 */ /* 0x040fe20000000000 */
[----:B------:R-:W-:Y:S01]  /*99c0*/  ULDC UR40, c[0x0][0xad0] ;  /* 0x0002b40000287ab9 */ /* 0x000fe20000000800 */
[----:B------:R-:W-:Y:S01]  /*99d0*/  VIADD R12, R4, 0xc00 ;  /* 0x00000c00040c7836 */ /* 0x000fe20000000000 */
[----:B------:R-:W4:Y:S01]  /*99e0*/  LDL R182, [R1+0x20] ;  /* 0x0000200001b67983 */ /* 0x000f220000100800 */
[----:B------:R-:W-:Y:S01]  /*99f0*/  IMAD.MOV.U32 R11, RZ, RZ, 0x40000040 ;  /* 0x40000040ff0b7424 */ /* 0x000fe200078e00ff */
[----:B------:R-:W-:-:S02]  /*9a00*/  ULDC UR41, c[0x0][0xad0] ;  /* 0x0002b40000297ab9 */ /* 0x000fc40000000800 */
[----:B------:R-:W5:Y:S04]  /*9a10*/  LDL R80, [R1+0x48] ;  /* 0x0000480001507983 */ /* 0x000f680000100800 */
[----:B------:R-:W2:Y:S04]  /*9a20*/  LDL R78, [R1+0x4c] ;  /* 0x00004c00014e7983 */ /* 0x000ea80000100800 */
[----:B------:R-:W2:Y:S01]  /*9a30*/  LDL R180, [R1+0x14] ;  /* 0x0000140001b47983 */ /* 0x000ea20000100800 */
        /* <DEDUP_REMOVED lines=106> */
[----:B---3--:R-:W-:Y:S01]  /*a0e0*/  VIADD R8, R4, 0xc04 ;  /* 0x00000c0404087836 */ /* 0x008fe20000000000 */
[----:B------:R-:W-:Y:S01]  /*a0f0*/  IADD3 R6, R72, 0x904, RZ ;  /* 0x0000090448067810 */ /* 0x000fe20007ffe0ff */
[----:B------:R-:W-:-:S02]  /*a100*/  IMAD.MOV.U32 R9, RZ, RZ, 0x40000040 ;  /* 0x40000040ff097424 */ /* 0x000fc400078e00ff */
[----:B------:R-:W-:Y:S01]  /*a110*/  IMAD.MOV.U32 R7, RZ, RZ, 0x40000040 ;  /* 0x40000040ff077424 */ /* 0x000fe200078e00ff */
[----:B------:R-:W-:Y:S02]  /*a120*/  WARPGROUP.DEPBAR.LE gsb0, 0x0 ;  /* 0x00008000000079c5 */ /* 0x000fe40000010000 */
[----:B------:R-:W-:-:S06]  /*a130*/  WARPGROUP.ARRIVE ;  /* 0x00000000000079c5 */ /* 0x000fcc0000000000 */
[----:B------:R-:W-:Y:S01]  /*a140*/  HGMMA.64x96x16.F32 R24, gdesc[UR4], R24, gsb0 ;  /* 0x01600000041879f0 */ /* 0x000fe20008000818 */
[----:B------:R-:W-:Y:S02]  /*a150*/  R2UR UR4, R8 ;  /* 0x00000000080472ca */ /* 0x000fe400000e0000 */
[----:B------:R-:W-:Y:S02]  /*a160*/  R2UR UR5, R9 ;  /* 0x00000000090572ca */ /* 0x000fe400000e0000 */
[----:B------:R-:W-:Y:S02]  /*a170*/  R2UR UR6, R6 ;  /* 0x00000000060672ca */ /* 0x000fe400000e0000 */
[----:B------:R-:W-:Y:S01]  /*a180*/  R2UR UR7, R7 ;  /* 0x00000000070772ca */ /* 0x000fe200000e0000 */
[----:B------:R-:W-:Y:S01]  /*a190*/  VIADD R6, R4, 0xc06 ;  /* 0x00000c0604067836 */ /* 0x000fe20000000000 */
[----:B------:R-:W-:Y:S01]  /*a1a0*/  MOV R7, 0x40000040 ;  /* 0x4000004000077802 */ /* 0x000fe20000000f00 */
[----:B------:R-:W-:-:S02]  /*a1b0*/  VIADD R72, R72, 0x906 ;  /* 0x0000090648487836 */ /* 0x000fc40000000000 */
        /* <DEDUP_REMOVED lines=11> */
[----:B------:R-:W-:Y:S01]  /*a270*/  ULDC UR4, c[0x0][0xad0] ;  /* 0x0002b40000047ab9 */ /* 0x000fe20000000800 */
[----:B--2---:R-:W-:Y:S01]  /*a280*/  IMAD R81, R180, 0x80, R78 ;  /* 0x00000080b4517824 */ /* 0x004fe200078e024e */
[----:B------:R-:W-:Y:S02]  /*a290*/  WARPGROUP.DEPBAR.LE gsb0, 0x0 ;  /* 0x00008000000079c5 */ /* 0x000fe40000010000 */
[----:B------:R-:W-:Y:S01]  /*a2a0*/  FMUL.FTZ R29, R29, UR4 ;  /* 0x000000041d1d7c20 */ /* 0x000fe20008410000 */
[----:B------:R-:W-:Y:S01]  /*a2b0*/  FMUL.FTZ R28, R28, UR4 ;  /* 0x000000041c1c7c20 */ /* 0x000fe20008410000 */
[----:B------:R-:W-:Y:S02]  /*a2c0*/  FMUL.FTZ R36, R36, UR4 ;  /* 0x0000000424247c20 */ /* 0x000fe40008410000 */
[----:B------:R0:W-:Y:S01]  /*a2d0*/  MUFU.TANH R73, R29 ;  /* 0x0000001d00497308 */ /* 0x0001e20000002400 */
[----:B------:R-:W-:Y:S01]  /*a2e0*/  FMUL.FTZ R23, R24, UR4 ;  /* 0x0000000418177c20 */ /* 0x000fe20008410000 */
[----:B------:R-:W-:Y:S01]  /*a2f0*/  FMUL.FTZ R72, R25, UR4 ;  /* 0x0000000419487c20 */ /* 0x000fe20008410000 */
[----:B0-----:R-:W-:Y:S01]  /*a300*/  FMUL.FTZ R29, R35, UR4 ;  /* 0x00000004231d7c20 */ /* 0x001fe20008410000 */
[----:B------:R-:W-:-:S04]  /*a310*/  IMAD R35, R210, -0x60, R181 ;  /* 0xffffffa0d2237824 */ /* 0x000fc800078e02b5 */
[----:B------:R0:W-:Y:S02]  /*a320*/  MUFU.TANH R74, R28 ;  /* 0x0000001c004a7308 */ /* 0x0001e40000002400 */
[----:B0-----:R-:W-:-:S06]  /*a330*/  FMUL.FTZ R28, R34, UR4 ;  /* 0x00000004221c7c20 */ /* 0x001fcc0008410000 */
[----:B------:R0:W-:Y:S02]  /*a340*/  MUFU.TANH R34, R36 ;  /* 0x0000002400227308 */ /* 0x0001e40000002400 */
[----:B0-----:R-:W-:Y:S01]  /*a350*/  VIADD R36, R35, 0x60 ;  /* 0x0000006023247836 */ /* 0x001fe20000000000 */
[----:B----4-:R-:W-:-:S05]  /*a360*/  IADD3 R35, -R182, 0x61, R35 ;  /* 0x00000061b6237810 */ /* 0x010fca0007ffe123 */
[----:B------:R-:W0:Y:S01]  /*a370*/  MUFU.TANH R23, R23 ;  /* 0x0000001700177308 */ /* 0x000e220000002400 */
[C---:B-----5:R-:W-:Y:S02]  /*a380*/  IMAD R79, R80.reuse, -0x2, R36 ;  /* 0xfffffffe504f7824 */ /* 0x060fe400078e0224 */
[----:B------:R-:W-:-:S05]  /*a390*/  IMAD R92, R80, -0x2, R35 ;  /* 0xfffffffe505c7824 */ /* 0x000fca00078e0223 */
[----:B------:R-:W2:Y:S01]  /*a3a0*/  MUFU.TANH R72, R72 ;  /* 0x0000004800487308 */ /* 0x000ea20000002400 */
[----:B------:R-:W-:Y:S01]  /*a3b0*/  FMUL.FTZ R32, R32, UR4 ;  /* 0x0000000420207c20 */ /* 0x000fe20008410000 */
[----:B------:R-:W-:Y:S01]  /*a3c0*/  VIADDMNMX R83, R81, R92, R79, PT ;  /* 0x0000005c51537246 */ /* 0x000fe2000380014f */
[----:B------:R-:W-:-:S03]  /*a3d0*/  FMUL.FTZ R33, R33, UR4 ;  /* 0x0000000421217c20 */ /* 0x000fc60008410000 */
[C---:B------:R-:W-:Y:S02]  /*a3e0*/  ISETP.GT.AND P2, PT, R83.reuse, RZ, PT ;  /* 0x000000ff5300720c */ /* 0x040fe40003f44270 */
[----:B------:R-:W3:Y:S01]  /*a3f0*/  MUFU.TANH R75, R32 ;  /* 0x00000020004b7308 */ /* 0x000ee20000002400 */
[----:B------:R-:W-:Y:S01]  /*a400*/  ISETP.GT.AND P3, PT, R83, 0x1, PT ;  /* 0x000000015300780c */ /* 0x000fe20003f64270 */
[----:B------:R-:W-:Y:S01]  /*a410*/  FMUL.FTZ R37, R37, UR4 ;  /* 0x0000000425257c20 */ /* 0x000fe20008410000 */
[----:B------:R-:W-:Y:S02]  /*a420*/  ISETP.GT.AND P4, PT, R83, 0x8, PT ;  /* 0x000000085300780c */ /* 0x000fe40003f84270 */
[----:B0-----:R-:W-:-:S03]  /*a430*/  FSEL R35, R23, -INF , P2 ;  /* 0xff80000017237808 */ /* 0x001fc60001000000 */
[----:B------:R-:W0:Y:S01]  /*a440*/  MUFU.TANH R76, R33 ;  /* 0x00000021004c7308 */ /* 0x000e220000002400 */
[----:B--2---:R-:W-:Y:S02]  /*a450*/  FSEL R80, R72, -INF , P3 ;  /* 0xff80000048507808 */ /* 0x004fe40001800000 */
[----:B------:R-:W-:Y:S02]  /*a460*/  ISETP.GT.AND P2, PT, R83, 0x9, PT ;  /* 0x000000095300780c */ /* 0x000fe40003f44270 */
[----:B------:R-:W-:Y:S02]  /*a470*/  FSEL R74, R74, -INF , P4 ;  /* 0xff8000004a4a7808 */ /* 0x000fe40002000000 */
[----:B------:R-:W-:Y:S01]  /*a480*/  FMNMX.FTZ R23, R35, R80, !PT ;  /* 0x0000005023177209 */ /* 0x000fe20007810000 */
[----:B------:R-:W2:Y:S01]  /*a490*/  MUFU.TANH R37, R37 ;  /* 0x0000002500257308 */ /* 0x000ea20000002400 */
[----:B------:R-:W-:Y:S01]  /*a4a0*/  FMUL.FTZ R40, R40, UR4 ;  /* 0x0000000428287c20 */ /* 0x000fe20008410000 */
[----:B------:R-:W-:Y:S01]  /*a4b0*/  FMUL.FTZ R25, R27, UR4 ;  /* 0x000000041b197c20 */ /* 0x000fe20008410000 */
[----:B------:R-:W-:Y:S01]  /*a4c0*/  ISETP.GT.AND P3, PT, R83, 0x10, PT ;  /* 0x000000105300780c */ /* 0x000fe20003f64270 */
[----:B------:R-:W-:Y:S01]  /*a4d0*/  FMUL.FTZ R24, R26, UR4 ;  /* 0x000000041a187c20 */ /* 0x000fe20008410000 */
[----:B------:R-:W-:Y:S01]  /*a4e0*/  FSEL R72, R73, -INF , P2 ;  /* 0xff80000049487808 */ /* 0x000fe20001000000 */
[----:B------:R-:W-:Y:S01]  /*a4f0*/  FMUL.FTZ R27, R31, UR4 ;  /* 0x000000041f1b7c20 */ /* 0x000fe20008410000 */
[----:B------:R-:W-:Y:S01]  /*a500*/  FMNMX.FTZ R23, R74, R23, !PT ;  /* 0x000000174a177209 */ /* 0x000fe20007810000 */
[----:B------:R-:W-:Y:S01]  /*a510*/  FMUL.FTZ R41, R41, UR4 ;  /* 0x0000000429297c20 */ /* 0x000fe20008410000 */
[----:B------:R-:W-:Y:S01]  /*a520*/  FMUL.FTZ R26, R30, UR4 ;  /* 0x000000041e1a7c20 */ /* 0x000fe20008410000 */
[----:B------:R-:W-:Y:S01]  /*a530*/  FMUL.FTZ R31, R39, UR4 ;  /* 0x00000004271f7c20 */ /* 0x000fe20008410000 */
[----:B------:R-:W-:Y:S01]  /*a540*/  FMUL.FTZ R30, R38, UR4 ;  /* 0x00000004261e7c20 */ /* 0x000fe20008410000 */
[----:B------:R0:W4:Y:S01]  /*a550*/  MUFU.TANH R39, R40 ;  /* 0x0000002800277308 */ /* 0x0001220000002400 */
[----:B------:R-:W-:-:S02]  /*a560*/  ISETP.GT.AND P2, PT, R83, 0x11, PT ;  /* 0x000000115300780c */ /* 0x000fc40003f44270 */
[----:B---3--:R-:W-:Y:S02]  /*a570*/  FSEL R38, R75, -INF , P3 ;  /* 0xff8000004b267808 */ /* 0x008fe40001800000 */
[----:B------:R-:W-:Y:S01]  /*a580*/  FMNMX.FTZ R73, R72, R23, !PT ;  /* 0x0000001748497209 */ /* 0x000fe20007810000 */
[----:B------:R-:W-:Y:S01]  /*a590*/  FMUL.FTZ R44, R44, UR4 ;  /* 0x000000042c2c7c20 */ /* 0x000fe20008410000 */
[----:B------:R-:W-:Y:S01]  /*a5a0*/  ISETP.GT.AND P3, PT, R83, 0x18, PT ;  /* 0x000000185300780c */ /* 0x000fe20003f64270 */
[----:B------:R-:W3:Y:S01]  /*a5b0*/  MUFU.TANH R41, R41 ;  /* 0x0000002900297308 */ /* 0x000ee20000002400 */
[----:B0-----:R-:W-:Y:S01]  /*a5c0*/  FSEL R40, R76, -INF , P2 ;  /* 0xff8000004c287808 */ /* 0x001fe20001000000 */
[----:B------:R-:W-:Y:S01]  /*a5d0*/  FMUL.FTZ R45, R45, UR4 ;  /* 0x000000042d2d7c20 */ /* 0x000fe20008410000 */
[----:B------:R-:W-:Y:S01]  /*a5e0*/  FMNMX.FTZ R73, R38, R73, !PT ;  /* 0x0000004926497209 */ /* 0x000fe20007810000 */
[----:B------:R-:W-:Y:S01]  /*a5f0*/  FMUL.FTZ R33, R43, UR4 ;  /* 0x000000042b217c20 */ /* 0x000fe20008410000 */
[----:B------:R-:W-:-:S02]  /*a600*/  ISETP.GT.AND P2, PT, R83, 0x19, PT ;  /* 0x000000195300780c */ /* 0x000fc40003f44270 */
[----:B------:R-:W-:Y:S01]  /*a610*/  FSEL R34, R34, -INF , P3 ;  /* 0xff80000022227808 */ /* 0x000fe20001800000 */
[----:B------:R2:W0:Y:S01]  /*a620*/  MUFU.TANH R43, R44 ;  /* 0x0000002c002b7308 */ /* 0x0004220000002400 */
[----:B------:R-:W-:Y:S01]  /*a630*/  FMNMX.FTZ R73, R40, R73, !PT ;  /* 0x0000004928497209 */ /* 0x000fe20007810000 */
[----:B------:R-:W-:Y:S01]  /*a640*/  FMUL.FTZ R48, R48, UR4 ;  /* 0x0000000430307c20 */ /* 0x000fe20008410000 */
[----:B------:R-:W-:Y:S01]  /*a650*/  ISETP.GT.AND P3, PT, R83, 0x20, PT ;  /* 0x000000205300780c */ /* 0x000fe20003f64270 */
[----:B------:R-:W-:Y:S01]  /*a660*/  FMUL.FTZ R49, R49, UR4 ;  /* 0x0000000431317c20 */ /* 0x000fe20008410000 */
[----:B------:R-:W-:-:S03]  /*a670*/  FMNMX.FTZ R73, R34, R73, !PT ;  /* 0x0000004922497209 */ /* 0x000fc60007810000 */
[----:B------:R-:W5:Y:S01]  /*a680*/  MUFU.TANH R45, R45 ;  /* 0x0000002d002d7308 */ /* 0x000f620000002400 */
[----:B--2---:R-:W-:Y:S01]  /*a690*/  FSEL R44, R37, -INF , P2 ;  /* 0xff800000252c7808 */ /* 0x004fe20001000000 */
[----:B------:R-:W-:Y:S01]  /*a6a0*/  FMUL.FTZ R32, R42, UR4 ;  /* 0x000000042a207c20 */ /* 0x000fe20008410000 */
[----:B------:R-:W-:Y:S02]  /*a6b0*/  ISETP.GT.AND P2, PT, R83, 0x21, PT ;  /* 0x000000215300780c */ /* 0x000fe40003f44270 */
[----:B----4-:R-:W-:Y:S02]  /*a6c0*/  FSEL R42, R39, -INF , P3 ;  /* 0xff800000272a7808 */ /* 0x010fe40001800000 */
[----:B------:R-:W-:Y:S01]  /*a6d0*/  FMNMX.FTZ R73, R44, R73, !PT ;  /* 0x000000492c497209 */ /* 0x000fe20007810000 */
[----:B------:R0:W2:Y:S01]  /*a6e0*/  MUFU.TANH R77, R48 ;  /* 0x00000030004d7308 */ /* 0x0000a20000002400 */
[----:B------:R-:W-:Y:S01]  /*a6f0*/  FMUL.FTZ R52, R52, UR4 ;  /* 0x0000000434347c20 */ /* 0x000fe20008410000 */
[----:B------:R-:W-:Y:S01]  /*a700*/  ISETP.GT.AND P3, PT, R83, 0x28, PT ;  /* 0x000000285300780c */ /* 0x000fe20003f64270 */
[----:B------:R-:W-:Y:S01]  /*a710*/  FMUL.FTZ R53, R53, UR4 ;  /* 0x0000000435357c20 */ /* 0x000fe20008410000 */
[----:B---3--:R-:W-:-:S02]  /*a720*/  FSEL R36, R41, -INF , P2 ;  /* 0xff80000029247808 */ /* 0x008fc40001000000 */
[----:B------:R-:W-:Y:S02]  /*a730*/  FMNMX.FTZ R73, R42, R73, !PT ;  /* 0x000000492a497209 */ /* 0x000fe40007810000 */
[----:B------:R-:W-:Y:S01]  /*a740*/  MUFU.TANH R49, R49 ;  /* 0x0000003100317308 */ /* 0x000fe20000002400 */
[----:B------:R-:W-:Y:S02]  /*a750*/  ISETP.GT.AND P2, PT, R83, 0x29, PT ;  /* 0x000000295300780c */ /* 0x000fe40003f44270 */
[----:B0-----:R-:W-:Y:S02]  /*a760*/  FSEL R48, R43, -INF , P3 ;  /* 0xff8000002b307808 */ /* 0x001fe40001800000 */
[----:B------:R-:W-:-:S03]  /*a770*/  FMNMX.FTZ R73, R36, R73, !PT ;  /* 0x0000004924497209 */ /* 0x000fc60007810000 */
[----:B------:R5:W0:Y:S01]  /*a780*/  MUFU.TANH R78, R52 ;  /* 0x00000034004e7308 */ /* 0x000a220000002400 */
[----:B------:R-:W-:Y:S01]  /*a790*/  FMUL.FTZ R56, R56, UR4 ;  /* 0x0000000438387c20 */ /* 0x000fe20008410000 */
[----:B------:R-:W-:Y:S01]  /*a7a0*/  ISETP.GT.AND P3, PT, R83, 0x30, PT ;  /* 0x000000305300780c */ /* 0x000fe20003f64270 */
[----:B------:R-:W-:Y:S01]  /*a7b0*/  FMUL.FTZ R57, R57, UR4 ;  /* 0x0000000439397c20 */ /* 0x000fe20008410000 */
[----:B------:R-:W-:-:S04]  /*a7c0*/  FMNMX.FTZ R73, R48, R73, !PT ;  /* 0x0000004930497209 */ /* 0x000fc80007810000 */
[----:B------:R-:W3:Y:S01]  /*a7d0*/  MUFU.TANH R53, R53 ;  /* 0x0000003500357308 */ /* 0x000ee20000002400 */
[----:B-----5:R-:W-:Y:S01]  /*a7e0*/  FSEL R52, R45, -INF , P2 ;  /* 0xff8000002d347808 */ /* 0x020fe20001000000 */
[----:B------:R-:W-:Y:S01]  /*a7f0*/  FMUL.FTZ R60, R60, UR4 ;  /* 0x000000043c3c7c20 */ /* 0x000fe20008410000 */
[----:B------:R-:W-:Y:S02]  /*a800*/  ISETP.GT.AND P2, PT, R83, 0x31, PT ;  /* 0x000000315300780c */ /* 0x000fe40003f44270 */
[----:B------:R-:W-:-:S03]  /*a810*/  FMNMX.FTZ R73, R52, R73, !PT ;  /* 0x0000004934497209 */ /* 0x000fc60007810000 */
[----:B------:R2:W4:Y:S01]  /*a820*/  MUFU.TANH R23, R56 ;  /* 0x0000003800177308 */ /* 0x0005220000002400 */
[----:B------:R-:W-:Y:S01]  /*a830*/  FMUL.FTZ R61, R61, UR4 ;  /* 0x000000043d3d7c20 */ /* 0x000fe20008410000 */
[----:B------:R-:W-:Y:S01]  /*a840*/  FMUL.FTZ R37, R64, UR4 ;  /* 0x0000000440257c20 */ /* 0x000fe20008410000 */
[----:B--2---:R-:W-:-:S05]  /*a850*/  FSEL R56, R77, -INF , P3 ;  /* 0xff8000004d387808 */ /* 0x004fca0001800000 */
[----:B------:R-:W2:Y:S01]  /*a860*/  MUFU.TANH R57, R57 ;  /* 0x0000003900397308 */ /* 0x000ea20000002400 */
[----:B------:R-:W-:Y:S02]  /*a870*/  ISETP.GT.AND P3, PT, R83, 0x38, PT ;  /* 0x000000385300780c */ /* 0x000fe40003f64270 */
[----:B------:R-:W-:-:S05]  /*a880*/  FMNMX.FTZ R73, R56, R73, !PT ;  /* 0x0000004938497209 */ /* 0x000fca0007810000 */
[----:B------:R5:W1:Y:S01]  /*a890*/  MUFU.TANH R82, R60 ;  /* 0x0000003c00527308 */ /* 0x000a620000002400 */
[----:B0-----:R-:W-:Y:S02]  /*a8a0*/  FSEL R64, R78, -INF , P3 ;  /* 0xff8000004e407808 */ /* 0x001fe40001800000 */
[----:B-----5:R-:W-:Y:S02]  /*a8b0*/  FSEL R60, R49, -INF , P2 ;  /* 0xff800000313c7808 */ /* 0x020fe40001000000 */
[C---:B------:R-:W-:Y:S02]  /*a8c0*/  ISETP.GT.AND P2, PT, R83.reuse, 0x39, PT ;  /* 0x000000395300780c */ /* 0x040fe40003f44270 */
[----:B------:R-:W-:Y:S01]  /*a8d0*/  FMNMX.FTZ R73, R60, R73, !PT ;  /* 0x000000493c497209 */ /* 0x000fe20007810000 */
[----:B------:R-:W0:Y:S01]  /*a8e0*/  MUFU.TANH R61, R61 ;  /* 0x0000003d003d7308 */ /* 0x000e220000002400 */
[----:B------:R-:W-:Y:S01]  /*a8f0*/  ISETP.GT.AND P3, PT, R83, 0x40, PT ;  /* 0x000000405300780c */ /* 0x000fe20003f64270 */
[----:B------:R-:W-:Y:S01]  /*a900*/  FMUL.FTZ R65, R65, UR4 ;  /* 0x0000000441417c20 */ /* 0x000fe20008410000 */
[----:B---3--:R-:W-:-:S02]  /*a910*/  FSEL R76, R53, -INF , P2 ;  /* 0xff800000354c7808 */ /* 0x008fc40001000000 */
[----:B------:R-:W-:Y:S01]  /*a920*/  FMNMX.FTZ R73, R64, R73, !PT ;  /* 0x0000004940497209 */ /* 0x000fe20007810000 */
[----:B------:R-:W-:Y:S01]  /*a930*/  FMUL.FTZ R39, R68, UR4 ;  /* 0x0000000444277c20 */ /* 0x000fe20008410000 */
[----:B------:R-:W-:Y:S01]  /*a940*/  ISETP.GT.AND P2, PT, R83, 0x41, PT ;  /* 0x000000415300780c */ /* 0x000fe20003f44270 */
[----:B------:R-:W3:Y:S01]  /*a950*/  MUFU.TANH R37, R37 ;  /* 0x0000002500257308 */ /* 0x000ee20000002400 */
[----:B----4-:R-:W-:Y:S02]  /*a960*/  FSEL R68, R23, -INF , P3 ;  /* 0xff80000017447808 */ /* 0x010fe40001800000 */
[----:B------:R-:W-:Y:S01]  /*a970*/  FMNMX.FTZ R73, R76, R73, !PT ;  /* 0x000000494c497209 */ /* 0x000fe20007810000 */
[----:B------:R-:W-:Y:S01]  /*a980*/  FMUL.FTZ R69, R69, UR4 ;  /* 0x0000000445457c20 */ /* 0x000fe20008410000 */
[----:B------:R-:W-:Y:S02]  /*a990*/  ISETP.GT.AND P3, PT, R83, 0x48, PT ;  /* 0x000000485300780c */ /* 0x000fe40003f64270 */
[----:B--2---:R-:W-:Y:S01]  /*a9a0*/  FSEL R78, R57, -INF , P2 ;  /* 0xff800000394e7808 */ /* 0x004fe20001000000 */
[----:B------:R-:W2:Y:S01]  /*a9b0*/  MUFU.TANH R65, R65 ;  /* 0x0000004100417308 */ /* 0x000ea20000002400 */
[----:B------:R-:W-:-:S02]  /*a9c0*/  FMNMX.FTZ R73, R68, R73, !PT ;  /* 0x0000004944497209 */ /* 0x000fc40007810000 */
[C---:B------:R-:W-:Y:S02]  /*a9d0*/  ISETP.GT.AND P2, PT, R83.reuse, 0x49, PT ;  /* 0x000000495300780c */ /* 0x040fe40003f44270 */
[----:B-1----:R-:W-:Y:S02]  /*a9e0*/  FSEL R82, R82, -INF , P3 ;  /* 0xff80000052527808 */ /* 0x002fe40001800000 */
[----:B------:R-:W-:Y:S01]  /*a9f0*/  FMNMX.FTZ R73, R78, R73, !PT ;  /* 0x000000494e497209 */ /* 0x000fe20007810000 */
[----:B------:R-:W1:Y:S01]  /*aa00*/  MUFU.TANH R39, R39 ;  /* 0x0000002700277308 */ /* 0x000e620000002400 */
[----:B------:R-:W-:Y:S02]  /*aa10*/  ISETP.GT.AND P3, PT, R83, 0x50, PT ;  /* 0x000000505300780c */ /* 0x000fe40003f64270 */
[----:B0-----:R-:W-:Y:S02]  /*aa20*/  FSEL R84, R61, -INF , P2 ;  /* 0xff8000003d547808 */ /* 0x001fe40001000000 */
[----:B------:R-:W-:-:S03]  /*aa30*/  FMNMX.FTZ R73, R82, R73, !PT ;  /* 0x0000004952497209 */ /* 0x000fc60007810000 */
[----:B------:R-:W0:Y:S01]  /*aa40*/  MUFU.TANH R69, R69 ;  /* 0x0000004500457308 */ /* 0x000e220000002400 */
[----:B------:R-:W-:Y:S01]  /*aa50*/  FMUL.FTZ R23, R46, UR4 ;  /* 0x000000042e177c20 */ /* 0x000fe20008410000 */
[----:B------:R-:W-:Y:S02]  /*aa60*/  ISETP.GT.AND P2, PT, R83, 0x51, PT ;  /* 0x000000515300780c */ /* 0x000fe40003f44270 */
[----:B---3--:R-:W-:Y:S02]  /*aa70*/  FSEL R46, R37, -INF , P3 ;  /* 0xff800000252e7808 */ /* 0x008fe40001800000 */
[----:B------:R-:W-:Y:S02]  /*aa80*/  FMNMX.FTZ R73, R84, R73, !PT ;  /* 0x0000004954497209 */ /* 0x000fe40007810000 */
[----:B------:R-:W-:Y:S02]  /*aa90*/  ISETP.GT.AND P3, PT, R83, 0x58, PT ;  /* 0x000000585300780c */ /* 0x000fe40003f64270 */
[----:B--2---:R-:W-:-:S02]  /*aaa0*/  FSEL R86, R65, -INF , P2 ;  /* 0xff80000041567808 */ /* 0x004fc40001000000 */
[----:B------:R-:W-:Y:S02]  /*aab0*/  FMNMX.FTZ R73, R46, R73, !PT ;  /* 0x000000492e497209 */ /* 0x000fe40007810000 */
[----:B------:R-:W-:Y:S02]  /*aac0*/  ISETP.GT.AND P2, PT, R83, 0x59, PT ;  /* 0x000000595300780c */ /* 0x000fe40003f44270 */
[----:B-1----:R-:W-:Y:S02]  /*aad0*/  FSEL R88, R39, -INF , P3 ;  /* 0xff80000027587808 */ /* 0x002fe40001800000 */
[----:B------:R-:W-:Y:S02]  /*aae0*/  FMNMX.FTZ R73, R86, R73, !PT ;  /* 0x0000004956497209 */ /* 0x000fe40007810000 */
[----:B0-----:R-:W-:Y:S02]  /*aaf0*/  FSEL R90, R69, -INF , P2 ;  /* 0xff800000455a7808 */ /* 0x001fe40001000000 */
[----:B------:R-:W-:-:S04]  /*ab00*/  FMNMX.FTZ R73, R88, R73, !PT ;  /* 0x0000004958497209 */ /* 0x000fc80007810000 */
[----:B------:R-:W-:-:S05]  /*ab10*/  FMNMX.FTZ R73, R90, R73, !PT ;  /* 0x000000495a497209 */ /* 0x000fca0007810000 */
[----:B------:R-:W0:Y:S01]  /*ab20*/  SHFL.BFLY PT, R94, R73, 0x2, 0x1f ;  /* 0x0c401f00495e7f89 */ /* 0x000e2200000e0000 */
[----:B------:R1:W-:Y:S01]  /*ab30*/  MUFU.TANH R37, R23 ;  /* 0x0000001700257308 */ /* 0x0003e20000002400 */
[----:B------:R-:W-:-:S07]  /*ab40*/  IADD3 R92, R92, 0x8, R81 ;  /* 0x000000085c5c7810 */ /* 0x000fce0007ffe051 */
[----:B------:R-:W2:Y:S01]  /*ab50*/  MUFU.TANH R24, R24 ;  /* 0x0000001800187308 */ /* 0x000ea20000002400 */
[----:B0-----:R-:W-:-:S05]  /*ab60*/  FMNMX.FTZ R94, R73, R94, !PT ;  /* 0x0000005e495e7209 */ /* 0x001fca0007810000 */
[----:B-1----:R-:W0:Y:S02]  /*ab70*/  SHFL.BFLY PT, R23, R94, 0x1, 0x1f ;  /* 0x0c201f005e177f89 */ /* 0x002e2400000e0000 */
[----:B------:R-:W1:Y:S01]  /*ab80*/  MUFU.TANH R25, R25 ;  /* 0x0000001900197308 */ /* 0x000e620000002400 */
[----:B------:R-:W-:-:S07]  /*ab90*/  VIMNMX R92, R79, R92, PT ;  /* 0x0000005c4f5c7248 */ /* 0x000fce0003fe0100 */
[----:B------:R-:W3:Y:S01]  /*aba0*/  MUFU.TANH R26, R26 ;  /* 0x0000001a001a7308 */ /* 0x000ee20000002400 */
[C---:B------:R-:W-:Y:S02]  /*abb0*/  ISETP.GT.AND P5, PT, R92.reuse, RZ, PT ;  /* 0x000000ff5c00720c */ /* 0x040fe40003fa4270 */
[----:B------:R-:W-:-:S05]  /*abc0*/  ISETP.GT.AND P2, PT, R92, 0x1, PT ;  /* 0x000000015c00780c */ /* 0x000fca0003f44270 */
[----:B------:R-:W-:Y:S01]  /*abd0*/  MUFU.TANH R27, R27 ;  /* 0x0000001b001b7308 */ /* 0x000fe20000002400 */
[----:B------:R-:W-:Y:S01]  /*abe0*/  FMUL.FTZ R47, R47, UR4 ;  /* 0x000000042f2f7c20 */ /* 0x000fe20008410000 */
[----:B------:R-:W-:Y:S01]  /*abf0*/  FMUL.FTZ R50, R50, UR4 ;  /* 0x0000000432327c20 */ /* 0x000fe20008410000 */
[----:B------:R-:W-:Y:S01]  /*ac00*/  FMUL.FTZ R51, R51, UR4 ;  /* 0x0000000433337c20 */ /* 0x000fe20008410000 */
[----:B------:R-:W-:-:S04]  /*ac10*/  FMUL.FTZ R54, R54, UR4 ;  /* 0x0000000436367c20 */ /* 0x000fc80008410000 */
        /* <DEDUP_REMOVED lines=11> */
[----:B--2---:R-:W-:Y:S01]  /*acd0*/  FSEL R57, R24, -INF , P5 ;  /* 0xff80000018397808 */ /* 0x004fe20002800000 */
[----:B------:R-:W-:Y:S01]  /*ace0*/  ULDC UR4, c[0x0][0xa80] ;  /* 0x0002a00000047ab9 */ /* 0x000fe20000000800 */
[----:B------:R-:W-:-:S02]  /*acf0*/  ISETP.GT.AND P3, PT, R92, 0x8, PT ;  /* 0x000000085c00780c */ /* 0x000fc40003f64270 */
[----:B-1----:R-:W-:Y:S02]  /*ad00*/  FSEL R24, R25, -INF , P2 ;  /* 0xff80000019187808 */ /* 0x002fe40001000000 */
[----:B0-----:R-:W-:Y:S01]  /*ad10*/  FMNMX.FTZ R176, R94, R23, !PT ;  /* 0x000000175eb07209 */ /* 0x001fe20007810000 */
[----:B------:R-:W-:Y:S01]  /*ad20*/  IMAD.U32 R23, RZ, RZ, UR4 ;  /* 0x00000004ff177e24 */ /* 0x000fe2000f8e00ff */
[----:B------:R-:W0:Y:S01]  /*ad30*/  MUFU.TANH R30, R30 ;  /* 0x0000001e001e7308 */ /* 0x000e220000002400 */
[----:B------:R-:W-:Y:S02]  /*ad40*/  ISETP.GT.AND P4, PT, R92, 0x9, PT ;  /* 0x000000095c00780c */ /* 0x000fe40003f84270 */
[----:B---3--:R-:W-:Y:S02]  /*ad50*/  FSEL R26, R26, -INF , P3 ;  /* 0xff8000001a1a7808 */ /* 0x008fe40001800000 */
[----:B------:R-:W-:Y:S01]  /*ad60*/  FMNMX.FTZ R25, R57, R24, !PT ;  /* 0x0000001839197209 */ /* 0x000fe20007810000 */
[C---:B------:R-:W-:Y:S01]  /*ad70*/  FMUL.FTZ R41, R176.reuse, R23 ;  /* 0x00000017b0297220 */ /* 0x040fe20000410000 */
[----:B------:R-:W-:Y:S01]  /*ad80*/  FSETP.NEU.FTZ.AND P2, PT, R176, -INF , PT ;  /* 0xff800000b000780b */ /* 0x000fe20003f5d000 */
[----:B------:R-:W1:Y:S01]  /*ad90*/  MUFU.TANH R31, R31 ;  /* 0x0000001f001f7308 */ /* 0x000e620000002400 */
[----:B------:R-:W-:-:S02]  /*ada0*/  ISETP.GT.AND P5, PT, R92, 0x10, PT ;  /* 0x000000105c00780c */ /* 0x000fc40003fa4270 */
[----:B------:R-:W-:-:S05]  /*adb0*/  FMNMX.FTZ R25, R26, R25, !PT ;  /* 0x000000191a197209 */ /* 0x000fca0007810000 */
[----:B------:R2:W-:Y:S01]  /*adc0*/  MUFU.TANH R39, R50 ;  /* 0x0000003200277308 */ /* 0x0005e20000002400 */
[----:B------:R-:W-:Y:S02]  /*add0*/  FSEL R53, R41, RZ, P2 ;  /* 0x000000ff29357208 */ /* 0x000fe40001000000 */
[----:B------:R-:W-:Y:S02]  /*ade0*/  ISETP.GT.AND P2, PT, R92, 0x11, PT ;  /* 0x000000115c00780c */ /* 0x000fe40003f44270 */
[----:B----4-:R-:W-:Y:S02]  /*adf0*/  FSEL R28, R28, -INF , P5 ;  /* 0xff8000001c1c7808 */ /* 0x010fe40002800000 */
[----:B--2---:R-:W-:Y:S01]  /*ae00*/  FSEL R50, R27, -INF , P4 ;  /* 0xff8000001b327808 */ /* 0x004fe20002000000 */
[----:B------:R-:W2:Y:S03]  /*ae10*/  MUFU.TANH R32, R32 ;  /* 0x0000002000207308 */ /* 0x000ea60000002400 */
[----:B------:R-:W-:-:S02]  /*ae20*/  FMNMX.FTZ R25, R50, R25, !PT ;  /* 0x0000001932197209 */ /* 0x000fc40007810000 */
[----:B------:R-:W-:Y:S02]  /*ae30*/  ISETP.GT.AND P3, PT, R92, 0x18, PT ;  /* 0x000000185c00780c */ /* 0x000fe40003f64270 */
[----:B-----5:R-:W-:Y:S01]  /*ae40*/  FSEL R94, R29, -INF , P2 ;  /* 0xff8000001d5e7808 */ /* 0x020fe20001000000 */
[----:B------:R-:W3:Y:S01]  /*ae50*/  MUFU.TANH R33, R33 ;  /* 0x0000002100217308 */ /* 0x000ee20000002400 */
[----:B------:R-:W-:Y:S02]  /*ae60*/  FMNMX.FTZ R25, R28, R25, !PT ;  /* 0x000000191c197209 */ /* 0x000fe40007810000 */
[----:B------:R-:W-:Y:S02]  /*ae70*/  ISETP.GT.AND P2, PT, R92, 0x19, PT ;  /* 0x000000195c00780c */ /* 0x000fe40003f44270 */
[----:B0-----:R-:W-:Y:S02]  /*ae80*/  FSEL R30, R30, -INF , P3 ;  /* 0xff8000001e1e7808 */ /* 0x001fe40001800000 */
[----:B------:R-:W-:Y:S01]  /*ae90*/  FMNMX.FTZ R27, R94, R25, !PT ;  /* 0x000000195e1b7209 */ /* 0x000fe20007810000 */
[----:B------:R-:W0:Y:S01]  /*aea0*/  MUFU.TANH R47, R47 ;  /* 0x0000002f002f7308 */ /* 0x000e220000002400 */
[----:B------:R-:W-:Y:S01]  /*aeb0*/  FFMA.FTZ R29, R80, R23, -R53 ;  /* 0x00000017501d7223 */ /* 0x000fe20000010835 */
[----:B------:R-:W-:-:S02]  /*aec0*/  ISETP.GT.AND P3, PT, R92, 0x20, PT ;  /* 0x000000205c00780c */ /* 0x000fc40003f64270 */
[----:B-1----:R-:W-:Y:S02]  /*aed0*/  FSEL R80, R31, -INF , P2 ;  /* 0xff8000001f507808 */ /* 0x002fe40001000000 */
[----:B------:R-:W-:Y:S02]  /*aee0*/  FMNMX.FTZ R27, R30, R27, !PT ;  /* 0x0000001b1e1b7209 */ /* 0x000fe40007810000 */
[----:B------:R-:W-:Y:S02]  /*aef0*/  ISETP.GT.AND P2, PT, R92, 0x21, PT ;  /* 0x000000215c00780c */ /* 0x000fe40003f44270 */
[----:B--2---:R-:W-:Y:S02]  /*af00*/  FSEL R32, R32, -INF , P3 ;  /* 0xff80000020207808 */ /* 0x004fe40001800000 */
[----:B------:R-:W-:Y:S01]  /*af10*/  FMNMX.FTZ R27, R80, R27, !PT ;  /* 0x0000001b501b7209 */ /* 0x000fe20007810000 */
[----:B------:R-:W1:Y:S01]  /*af20*/  MUFU.TANH R51, R51 ;  /* 0x0000003300337308 */ /* 0x000e620000002400 */
[----:B------:R-:W-:Y:S01]  /*af30*/  FFMA.FTZ R154, R74, R23, -R53 ;  /* 0x000000174a9a7223 */ /* 0x000fe20000010835 */
[----:B------:R-:W-:-:S02]  /*af40*/  ISETP.GT.AND P3, PT, R92, 0x28, PT ;  /* 0x000000285c00780c */ /* 0x000fc40003f64270 */
[----:B---3--:R-:W-:Y:S02]  /*af50*/  FSEL R74, R33, -INF , P2 ;  /* 0xff800000214a7808 */ /* 0x008fe40001000000 */
[----:B------:R-:W-:Y:S02]  /*af60*/  FMNMX.FTZ R27, R32, R27, !PT ;  /* 0x0000001b201b7209 */ /* 0x000fe40007810000 */
[----:B------:R-:W2:Y:S01]  /*af70*/  MUFU.TANH R54, R54 ;  /* 0x0000003600367308 */ /* 0x000ea20000002400 */
[----:B------:R-:W-:Y:S02]  /*af80*/  ISETP.GT.AND P2, PT, R92, 0x29, PT ;  /* 0x000000295c00780c */ /* 0x000fe40003f44270 */
[----:B------:R-:W-:Y:S01]  /*af90*/  FSEL R96, R37, -INF , P3 ;  /* 0xff80000025607808 */ /* 0x000fe20001800000 */
[----:B------:R-:W-:-:S04]  /*afa0*/  FFMA.FTZ R31, R72, R23, -R53 ;  /* 0x00000017481f7223 */ /* 0x000fc80000010835 */
[----:B------:R3:W-:Y:S01]  /*afb0*/  MUFU.EX2 R25, R29 ;  /* 0x0000001d00197308 */ /* 0x0007e20000000800 */
[----:B------:R-:W-:Y:S02]  /*afc0*/  ISETP.GT.AND P3, PT, R92, 0x30, PT ;  /* 0x000000305c00780c */ /* 0x000fe40003f64270 */
[----:B0-----:R-:W-:Y:S02]  /*afd0*/  FSEL R72, R47, -INF , P2 ;  /* 0xff8000002f487808 */ /* 0x001fe40001000000 */
[----:B---3--:R-:W-:-:S03]  /*afe0*/  FMNMX.FTZ R29, R74, R27, !PT ;  /* 0x0000001b4a1d7209 */ /* 0x008fc60007810000 */
[----:B------:R-:W-:Y:S01]  /*aff0*/  MUFU.TANH R55, R55 ;  /* 0x0000003700377308 */ /* 0x000fe20000002400 */
[----:B------:R-:W-:Y:S02]  /*b000*/  FMNMX.FTZ R29, R96, R29, !PT ;  /* 0x0000001d601d7209 */ /* 0x000fe40007810000 */
[----:B------:R-:W-:Y:S02]  /*b010*/  ISETP.GT.AND P2, PT, R92, 0x31, PT ;  /* 0x000000315c00780c */ /* 0x000fe40003f44270 */
[----:B------:R-:W-:-:S03]  /*b020*/  FSEL R98, R39, -INF , P3 ;  /* 0xff80000027627808 */ /* 0x000fc60001800000 */
[----:B------:R-:W0:Y:S01]  /*b030*/  MUFU.TANH R58, R58 ;  /* 0x0000003a003a7308 */ /* 0x000e220000002400 */
[----:B------:R-:W-:Y:S01]  /*b040*/  FMNMX.FTZ R29, R72, R29, !PT ;  /* 0x0000001d481d7209 */ /* 0x000fe20007810000 */
[----:B------:R-:W-:Y:S01]  /*b050*/  FFMA.FTZ R156, R38, R23, -R53 ;  /* 0x00000017269c7223 */ /* 0x000fe20000010835 */
[----:B------:R-:W-:Y:S02]  /*b060*/  ISETP.GT.AND P3, PT, R92, 0x38, PT ;  /* 0x000000385c00780c */ /* 0x000fe40003f64270 */
[----:B-1----:R-:W-:Y:S02]  /*b070*/  FSEL R38, R51, -INF , P2 ;  /* 0xff80000033267808 */ /* 0x002fe40001000000 */
[----:B------:R-:W-:Y:S01]  /*b080*/  FMNMX.FTZ R29, R98, R29, !PT ;  /* 0x0000001d621d7209 */ /* 0x000fe20007810000 */
[----:B------:R-:W1:Y:S01]  /*b090*/  MUFU.TANH R59, R59 ;  /* 0x0000003b003b7308 */ /* 0x000e620000002400 */
[----:B------:R-:W-:Y:S02]  /*b0a0*/  ISETP.GT.AND P2, PT, R92, 0x39, PT ;  /* 0x000000395c00780c */ /* 0x000fe40003f44270 */
[----:B--2---:R-:W-:-:S02]  /*b0b0*/  FSEL R54, R54, -INF , P3 ;  /* 0xff80000036367808 */ /* 0x004fc40001800000 */
[----:B------:R-:W-:-:S03]  /*b0c0*/  FMNMX.FTZ R29, R38, R29, !PT ;  /* 0x0000001d261d7209 */ /* 0x000fc60007810000 */
[----:B------:R-:W2:Y:S01]  /*b0d0*/  MUFU.TANH R62, R62 ;  /* 0x0000003e003e7308 */ /* 0x000ea20000002400 */
[----:B------:R-:W-:Y:S02]  /*b0e0*/  ISETP.GT.AND P3, PT, R92, 0x40, PT ;  /* 0x000000405c00780c */ /* 0x000fe40003f64270 */
[----:B------:R-:W-:-:S05]  /*b0f0*/  FMNMX.FTZ R29, R54, R29, !PT ;  /* 0x0000001d361d7209 */ /* 0x000fca0007810000 */
[----:B------:R3:W-:Y:S01]  /*b100*/  MUFU.EX2 R27, R31 ;  /* 0x0000001f001b7308 */ /* 0x0007e20000000800 */
[----:B0-----:R-:W-:-:S07]  /*b110*/  FSEL R58, R58, -INF , P3 ;  /* 0xff8000003a3a7808 */ /* 0x001fce0001800000 */
[----:B------:R-:W0:Y:S01]  /*b120*/  MUFU.TANH R63, R63 ;  /* 0x0000003f003f7308 */ /* 0x000e220000002400 */
[--C-:B---3--:R-:W-:Y:S01]  /*b130*/  FFMA.FTZ R31, R40, R23, -R53.reuse ;  /* 0x00000017281f7223 */ /* 0x108fe20000010835 */
[----:B------:R-:W-:Y:S02]  /*b140*/  FSEL R40, R55, -INF , P2 ;  /* 0xff80000037287808 */ /* 0x000fe40001000000 */
[----:B------:R-:W-:Y:S02]  /*b150*/  ISETP.GT.AND P2, PT, R92, 0x41, PT ;  /* 0x000000415c00780c */ /* 0x000fe40003f44270 */
[----:B------:R-:W-:Y:S02]  /*b160*/  FMNMX.FTZ R29, R40, R29, !PT ;  /* 0x0000001d281d7209 */ /* 0x000fe40007810000 */
[----:B------:R-:W3:Y:S01]  /*b170*/  MUFU.TANH R66, R66 ;  /* 0x0000004200427308 */ /* 0x000ee20000002400 */
[----:B------:R-:W-:Y:S01]  /*b180*/  FFMA.FTZ R158, R34, R23, -R53 ;  /* 0x00000017229e7223 */ /* 0x000fe20000010835 */
[----:B------:R-:W-:-:S02]  /*b190*/  ISETP.GT.AND P3, PT, R92, 0x48, PT ;  /* 0x000000485c00780c */ /* 0x000fc40003f64270 */
[----:B-1----:R-:W-:Y:S02]  /*b1a0*/  FSEL R34, R59, -INF , P2 ;  /* 0xff8000003b227808 */ /* 0x002fe40001000000 */
[----:B------:R-:W-:Y:S02]  /*b1b0*/  FMNMX.FTZ R29, R58, R29, !PT ;  /* 0x0000001d3a1d7209 */ /* 0x000fe40007810000 */
[----:B------:R-:W1:Y:S01]  /*b1c0*/  MUFU.TANH R67, R67 ;  /* 0x0000004300437308 */ /* 0x000e620000002400 */
[----:B------:R-:W-:Y:S02]  /*b1d0*/  ISETP.GT.AND P2, PT, R92, 0x49, PT ;  /* 0x000000495c00780c */ /* 0x000fe40003f44270 */
[----:B--2---:R-:W-:Y:S02]  /*b1e0*/  FSEL R62, R62, -INF , P3 ;  /* 0xff8000003e3e7808 */ /* 0x004fe40001800000 */
[----:B------:R-:W-:-:S03]  /*b1f0*/  FMNMX.FTZ R29, R34, R29, !PT ;  /* 0x0000001d221d7209 */ /* 0x000fc60007810000 */
[----:B------:R-:W2:Y:S01]  /*b200*/  MUFU.TANH R70, R70 ;  /* 0x0000004600467308 */ /* 0x000ea20000002400 */
[-CC-:B------:R-:W-:Y:S01]  /*b210*/  FFMA.FTZ R152, R35, R23.reuse, -R53.reuse ;  /* 0x0000001723987223 */ /* 0x180fe20000010835 */
[----:B------:R-:W-:Y:S01]  /*b220*/  FFMA.FTZ R35, R44, R23, -R53 ;  /* 0x000000172c237223 */ /* 0x000fe20000010835 */
[----:B------:R-:W-:Y:S02]  /*b230*/  ISETP.GT.AND P3, PT, R92, 0x50, PT ;  /* 0x000000505c00780c */ /* 0x000fe40003f64270 */
[----:B0-----:R-:W-:Y:S02]  /*b240*/  FSEL R44, R63, -INF , P2 ;  /* 0xff8000003f2c7808 */ /* 0x001fe40001000000 */
[----:B------:R-:W-:Y:S01]  /*b250*/  FMNMX.FTZ R29, R62, R29, !PT ;  /* 0x0000001d3e1d7209 */ /* 0x000fe20007810000 */
[----:B------:R-:W0:Y:S01]  /*b260*/  MUFU.TANH R71, R71 ;  /* 0x0000004700477308 */ /* 0x000e220000002400 */
[----:B------:R-:W-:Y:S02]  /*b270*/  ISETP.GT.AND P2, PT, R92, 0x51, PT ;  /* 0x000000515c00780c */ /* 0x000fe40003f44270 */
[----:B---3--:R-:W-:-:S02]  /*b280*/  FSEL R66, R66, -INF , P3 ;  /* 0xff80000042427808 */ /* 0x008fc40001800000 */
[----:B------:R-:W-:Y:S01]  /*b290*/  FMNMX.FTZ R29, R44, R29, !PT ;  /* 0x0000001d2c1d7209 */ /* 0x000fe20007810000 */
[----:B------:R-:W-:Y:S01]  /*b2a0*/  FFMA.FTZ R160, R42, R23, -R53 ;  /* 0x000000172aa07223 */ /* 0x000fe20000010835 */
[----:B------:R-:W-:Y:S02]  /*b2b0*/  ISETP.GT.AND P3, PT, R92, 0x58, PT ;  /* 0x000000585c00780c */ /* 0x000fe40003f64270 */
[----:B-1----:R-:W-:Y:S02]  /*b2c0*/  FSEL R42, R67, -INF , P2 ;  /* 0xff800000432a7808 */ /* 0x002fe40001000000 */
[----:B------:R-:W-:Y:S02]  /*b2d0*/  FMNMX.FTZ R29, R66, R29, !PT ;  /* 0x0000001d421d7209 */ /* 0x000fe40007810000 */
[----:B------:R-:W-:Y:S02]  /*b2e0*/  ISETP.GT.AND P2, PT, R92, 0x59, PT ;  /* 0x000000595c00780c */ /* 0x000fe40003f44270 */
[----:B--2---:R-:W-:-:S02]  /*b2f0*/  FSEL R70, R70, -INF , P3 ;  /* 0xff80000046467808 */ /* 0x004fc40001800000 */
[----:B------:R-:W-:Y:S01]  /*b300*/  FMNMX.FTZ R29, R42, R29, !PT ;  /* 0x0000001d2a1d7209 */ /* 0x000fe20007810000 */
[----:B------:R-:W-:Y:S01]  /*b310*/  FFMA.FTZ R37, R36, R23, -R53 ;  /* 0x0000001724257223 */ /* 0x000fe20000010835 */
[----:B0-----:R-:W-:Y:S02]  /*b320*/  FSEL R36, R71, -INF , P2 ;  /* 0xff80000047247808 */ /* 0x001fe40001000000 */
[----:B------:R-:W-:-:S04]  /*b330*/  FMNMX.FTZ R29, R70, R29, !PT ;  /* 0x0000001d461d7209 */ /* 0x000fc80007810000 */
[----:B------:R-:W-:Y:S01]  /*b340*/  FMNMX.FTZ R29, R36, R29, !PT ;  /* 0x0000001d241d7209 */ /* 0x000fe20007810000 */
[----:B------:R-:W-:-:S04]  /*b350*/  FFMA.FTZ R162, R48, R23, -R53 ;  /* 0x0000001730a27223 */ /* 0x000fc80000010835 */
[----:B------:R-:W0:Y:S02]  /*b360*/  SHFL.BFLY PT, R48, R29, 0x2, 0x1f ;  /* 0x0c401f001d307f89 */ /* 0x000e2400000e0000 */
[----:B0-----:R-:W-:-:S05]  /*b370*/  FMNMX.FTZ R48, R29, R48, !PT ;  /* 0x000000301d307209 */ /* 0x001fca0007810000 */
[----:B------:R-:W0:Y:S01]  /*b380*/  SHFL.BFLY PT, R177, R48, 0x1, 0x1f ;  /* 0x0c201f0030b17f89 */ /* 0x000e2200000e0000 */
[----:B------:R-:W1:Y:S01]  /*b390*/  S2R R85, SR_TID.X ;  /* 0x0000000000557919 */ /* 0x000e620000002100 */
[----:B------:R-:W2:Y:S01]  /*b3a0*/  MUFU.EX2 R152, R152 ;  /* 0x0000009800987308 */ /* 0x000ea20000000800 */
[----:B0-----:R-:W-:-:S04]  /*b3b0*/  FMNMX.FTZ R177, R48, R177, !PT ;  /* 0x000000b130b17209 */ /* 0x001fc80007810000 */
[C---:B------:R-:W-:Y:S01]  /*b3c0*/  FSETP.NEU.FTZ.AND P2, PT, R177.reuse, -INF , PT ;  /* 0xff800000b100780b */ /* 0x040fe20003f5d000 */
[----:B------:R-:W-:-:S05]  /*b3d0*/  FMUL.FTZ R29, R177, R23 ;  /* 0x00000017b11d7220 */ /* 0x000fca0000410000 */
[----:B------:R-:W-:-:S05]  /*b3e0*/  FSEL R29, R29, RZ, P2 ;  /* 0x000000ff1d1d7208 */ /* 0x000fca0001000000 */
[-CC-:B------:R-:W-:Y:S01]  /*b3f0*/  FFMA.FTZ R57, R57, R23.reuse, -R29.reuse ;  /* 0x0000001739397223 */ /* 0x180fe2000001081d */
[-CC-:B------:R-:W-:Y:S01]  /*b400*/  FFMA.FTZ R24, R24, R23.reuse, -R29.reuse ;  /* 0x0000001718187223 */ /* 0x180fe2000001081d */
[-C--:B------:R-:W-:Y:S01]  /*b410*/  FFMA.FTZ R26, R26, R23.reuse, -R29 ;  /* 0x000000171a1a7223 */ /* 0x080fe2000001081d */
[-C--:B------:R-:W-:Y:S02]  /*b420*/  FFMA.FTZ R172, R46, R23.reuse, -R53 ;  /* 0x000000172eac7223 */ /* 0x080fe40000010835 */
[----:B------:R-:W-:Y:S01]  /*b430*/  MUFU.EX2 R46, R24 ;  /* 0x00000018002e7308 */ /* 0x000fe20000000800 */
[-CC-:B------:R-:W-:Y:S01]  /*b440*/  FFMA.FTZ R28, R28, R23.reuse, -R29.reuse ;  /* 0x000000171c1c7223 */ /* 0x180fe2000001081d */
[----:B------:R-:W-:Y:S01]  /*b450*/  LOP3.LUT R3, R3, 0x3000000, RZ, 0xfc, !PT ;  /* 0x0300000003037812 */ /* 0x000fe200078efcff */
[----:B------:R-:W-:-:S05]  /*b460*/  FFMA.FTZ R50, R50, R23, -R29 ;  /* 0x0000001732327223 */ /* 0x000fca000001081d */
[----:B------:R-:W0:Y:S01]  /*b470*/  MUFU.EX2 R57, R57 ;  /* 0x0000003900397308 */ /* 0x000e220000000800 */
[----:B-1----:R-:W-:Y:S01]  /*b480*/  SHF.R.U32.HI R85, RZ, 0x7, R85 ;  /* 0x00000007ff557819 */ /* 0x002fe20000011655 */
[----:B------:R1:W-:Y:S06]  /*b490*/  STL [R1+0x28], R3 ;  /* 0x0000280301007387 */ /* 0x0003ec0000100800 */
[----:B------:R-:W3:Y:S01]  /*b4a0*/  MUFU.EX2 R154, R154 ;  /* 0x0000009a009a7308 */ /* 0x000ee20000000800 */
        /* <DEDUP_REMOVED lines=9> */
[-CC-:B------:R-:W-:Y:S01]  /*b540*/  FFMA.FTZ R54, R54, R23.reuse, -R29.reuse ;  /* 0x0000001736367223 */ /* 0x180fe2000001081d */
[-CC-:B------:R-:W-:Y:S02]  /*b550*/  FFMA.FTZ R40, R40, R23.reuse, -R29.reuse ;  /* 0x0000001728287223 */ /* 0x180fe4000001081d */
        /* <DEDUP_REMOVED lines=9> */
[----:B-----5:R-:W-:-:S02]  /*b5f0*/  IMAD R28, R2, 0xc00, R3 ;  /* 0x00000c00021c7824 */ /* 0x020fc400078e0203 */
[-CC-:B-1----:R-:W-:Y:S01]  /*b600*/  FFMA.FTZ R3, R38, R23.reuse, -R29.reuse ;  /* 0x0000001726037223 */ /* 0x182fe2000001081d */
[----:B------:R-:W-:Y:S01]  /*b610*/  FFMA.FTZ R36, R36, R23, -R29 ;  /* 0x0000001724247223 */ /* 0x000fe2000001081d */
[----:B------:R-:W-:Y:S01]  /*b620*/  @!P1 IADD3 R24, R179, 0x32440, RZ ;  /* 0x00032440b3189810 */ /* 0x000fe20007ffe0ff */
[----:B------:R-:W-:Y:S01]  /*b630*/  IMAD.MOV.U32 R29, RZ, RZ, 0x40000040 ;  /* 0x40000040ff1d7424 */ /* 0x000fe200078e00ff */
[----:B------:R-:W-:Y:S01]  /*b640*/  IADD3 R178, -R85, 0xb, RZ ;  /* 0x0000000b55b27810 */ /* 0x000fe20007ffe1ff */
[----:B------:R-:W1:Y:S01]  /*b650*/  MUFU.EX2 R156, R156 ;  /* 0x0000009c009c7308 */ /* 0x000e620000000800 */
[----:B------:R-:W-:Y:S02]  /*b660*/  @!P1 PRMT R24, RZ, 0x654, R24 ;  /* 0x00000654ff189816 */ /* 0x000fe40000000018 */
[----:B------:R-:W-:Y:S01]  /*b670*/  R2UR UR7, R29 ;  /* 0x000000001d0772ca */ /* 0x000fe200000e0000 */
[----:B--2---:R-:W-:Y:S01]  /*b680*/  FADD.FTZ R29, R152, R25 ;  /* 0x00000019981d7221 */ /* 0x004fe20000010000 */
[----:B------:R2:W-:Y:S06]  /*b690*/  BAR.ARV R178, 0x100 ;  /* 0x000400b20000751d */ /* 0x0005ec0000002000 */
[----:B------:R-:W5:Y:S01]  /*b6a0*/  MUFU.EX2 R31, R31 ;  /* 0x0000001f001f7308 */ /* 0x000f620000000800 */
[----:B------:R4:W-:Y:S01]  /*b6b0*/  @!P1 SYNCS.ARRIVE.TRANS64.RED.A1T0 RZ, [R24+URZ], RZ ;  /* 0x000000ff18ff99a7 */ /* 0x0009e2000810043f */
[----:B0-----:R-:W-:Y:S01]  /*b6c0*/  FADD.FTZ R39, R57, R46 ;  /* 0x0000002e39277221 */ /* 0x001fe20000010000 */
[----:B------:R3:W-:Y:S06]  /*b6d0*/  BAR.SYNC.DEFER_BLOCKING R0, 0x100 ;  /* 0x000400000000751d */ /* 0x0007ec0000010000 */
[----:B------:R-:W0:Y:S01]  /*b6e0*/  MUFU.EX2 R94, R94 ;  /* 0x0000005e005e7308 */ /* 0x000e220000000800 */
[----:B---3--:R-:W-:Y:S01]  /*b6f0*/  FADD.FTZ R0, R154, R29 ;  /* 0x0000001d9a007221 */ /* 0x008fe20000010000 */
[----:B----4-:R-:W-:-:S06]  /*b700*/  FADD.FTZ R24, R26, R39 ;  /* 0x000000271a187221 */ /* 0x010fcc0000010000 */
[----:B------:R-:W3:Y:S01]  /*b710*/  MUFU.EX2 R158, R158 ;  /* 0x0000009e009e7308 */ /* 0x000ee20000000800 */
[----:B------:R-:W-:Y:S01]  /*b720*/  FADD.FTZ R29, R27, R0 ;  /* 0x000000001b1d7221 */ /* 0x000fe20000010000 */
[----:B------:R-:W-:Y:S02]  /*b730*/  IMAD.MOV.U32 R39, RZ, RZ, 0x40000040 ;  /* 0x40000040ff277424 */ /* 0x000fe400078e00ff */
[----:B------:R-:W-:-:S04]  /*b740*/  FADD.FTZ R24, R155, R24 ;  /* 0x000000189b187221 */ /* 0x000fc80000010000 */
[----:B------:R-:W4:Y:S01]  /*b750*/  MUFU.EX2 R30, R30 ;  /* 0x0000001e001e7308 */ /* 0x000f220000000800 */
[----:B-1----:R-:W-:-:S07]  /*b760*/  FADD.FTZ R0, R156, R29 ;  /* 0x0000001d9c007221 */ /* 0x002fce0000010000 */
[----:B------:R-:W1:Y:S01]  /*b770*/  MUFU.EX2 R35, R35 ;  /* 0x0000002300237308 */ /* 0x000e620000000800 */
[----:B------:R-:W-:Y:S01]  /*b780*/  FADD.FTZ R29, R157, R24 ;  /* 0x000000189d1d7221 */ /* 0x000fe20000010000 */
[----:B------:R-:W-:-:S06]  /*b790*/  R2UR UR15, R39 ;  /* 0x00000000270f72ca */ /* 0x000fcc00000e0000 */
[----:B------:R-:W2:Y:S01]  /*b7a0*/  MUFU.EX2 R159, R80 ;  /* 0x00000050009f7308 */ /* 0x000ea20000000800 */
[----:B-----5:R-:W-:-:S07]  /*b7b0*/  FADD.FTZ R39, R31, R0 ;  /* 0x000000001f277221 */ /* 0x020fce0000010000 */
[----:B------:R-:W5:Y:S01]  /*b7c0*/  MUFU.EX2 R160, R160 ;  /* 0x000000a000a07308 */ /* 0x000f620000000800 */
[----:B------:R-:W-:Y:S02]  /*b7d0*/  IMAD.MOV.U32 R33, RZ, RZ, 0x40000040 ;  /* 0x40000040ff217424 */ /* 0x000fe400078e00ff */
[----:B0-----:R-:W-:-:S05]  /*b7e0*/  FADD.FTZ R29, R94, R29 ;  /* 0x0000001d5e1d7221 */ /* 0x001fca0000010000 */
[----:B------:R-:W0:Y:S01]  /*b7f0*/  MUFU.EX2 R161, R32 ;  /* 0x0000002000a17308 */ /* 0x000e220000000800 */
[----:B------:R-:W-:Y:S01]  /*b800*/  FFMA.FTZ R41, R52, R23, -R53 ;  /* 0x0000001734297223 */ /* 0x000fe20000010835 */
[----:B---3--:R-:W-:Y:S01]  /*b810*/  FADD.FTZ R0, R158, R39 ;  /* 0x000000279e007221 */ /* 0x008fe20000010000 */
[----:B----4-:R-:W-:-:S05]  /*b820*/  FADD.FTZ R24, R30, R29 ;  /* 0x0000001d1e187221 */ /* 0x010fca0000010000 */
[----:B------:R-:W3:Y:S01]  /*b830*/  MUFU.EX2 R74, R74 ;  /* 0x0000004a004a7308 */ /* 0x000ee20000000800 */
[----:B------:R-:W-:Y:S01]  /*b840*/  R2UR UR11, R33 ;  /* 0x00000000210b72ca */ /* 0x000fe200000e0000 */
[----:B------:R-:W-:-:S06]  /*b850*/  FFMA.FTZ R164, R56, R23, -R53 ;  /* 0x0000001738a47223 */ /* 0x000fcc0000010835 */
[----:B------:R-:W4:Y:S01]  /*b860*/  MUFU.EX2 R37, R37 ;  /* 0x0000002500257308 */ /* 0x000f220000000800 */
[----:B------:R-:W-:Y:S02]  /*b870*/  IMAD.MOV.U32 R33, RZ, RZ, 0x40000040 ;  /* 0x40000040ff217424 */ /* 0x000fe400078e00ff */
[----:B-1----:R-:W-:Y:S01]  /*b880*/  FADD.FTZ R29, R35, R0 ;  /* 0x00000000231d7221 */ /* 0x002fe20000010000 */
[----:B--2---:R-:W-:-:S04]  /*b890*/  FADD.FTZ R24, R159, R24 ;  /* 0x000000189f187221 */ /* 0x004fc80000010000 */
[----:B------:R-:W1:Y:S01]  /*b8a0*/  MUFU.EX2 R96, R96 ;  /* 0x0000006000607308 */ /* 0x000e620000000800 */
[----:B------:R-:W-:Y:S01]  /*b8b0*/  FFMA.FTZ R43, R60, R23, -R53 ;  /* 0x000000173c2b7223 */ /* 0x000fe20000010835 */
[----:B-----5:R-:W-:-:S06]  /*b8c0*/  FADD.FTZ R0, R160, R29 ;  /* 0x0000001da0007221 */ /* 0x020fcc0000010000 */
[----:B------:R-:W2:Y:S01]  /*b8d0*/  MUFU.EX2 R162, R162 ;  /* 0x000000a200a27308 */ /* 0x000ea20000000800 */
[----:B------:R-:W-:Y:S01]  /*b8e0*/  R2UR UR19, R33 ;  /* 0x00000000211372ca */ /* 0x000fe200000e0000 */
[----:B------:R-:W-:Y:S02]  /*b8f0*/  IMAD.MOV.U32 R29, RZ, RZ, 0x40000040 ;  /* 0x40000040ff1d7424 */ /* 0x000fe400078e00ff */
[----:B0-----:R-:W-:-:S04]  /*b900*/  FADD.FTZ R33, R161, R24 ;  /* 0x00000018a1217221 */ /* 0x001fc80000010000 */
[----:B------:R-:W0:Y:S01]  /*b910*/  MUFU.EX2 R163, R72 ;  /* 0x0000004800a37308 */ /* 0x000e220000000800 */
[----:B------:R-:W-:-:S07]  /*b920*/  FFMA.FTZ R166, R64, R23, -R53 ;  /* 0x0000001740a67223 */ /* 0x000fce0000010835 */
[----:B------:R-:W5:Y:S01]  /*b930*/  MUFU.EX2 R41, R41 ;  /* 0x0000002900297308 */ /* 0x000f620000000800 */
[----:B------:R-:W-:Y:S01]  /*b940*/  R2UR UR27, R29 ;  /* 0x000000001d1b72ca */ /* 0x000fe200000e0000 */
[----:B---3--:R-:W-:-:S06]  /*b950*/  FADD.FTZ R33, R74, R33 ;  /* 0x000000214a217221 */ /* 0x008fcc0000010000 */
[----:B------:R-:W3:Y:S01]  /*b960*/  MUFU.EX2 R98, R98 ;  /* 0x0000006200627308 */ /* 0x000ee20000000800 */
[----:B----4-:R-:W-:Y:S01]  /*b970*/  FADD.FTZ R29, R37, R0 ;  /* 0x00000000251d7221 */ /* 0x010fe20000010000 */
[----:B------:R-:W-:-:S06]  /*b980*/  FFMA.FTZ R45, R76, R23, -R53 ;  /* 0x000000174c2d7223 */ /* 0x000fcc0000010835 */
[----:B------:R-:W4:Y:S01]  /*b990*/  MUFU.EX2 R164, R164 ;  /* 0x000000a400a47308 */ /* 0x000f220000000800 */
[----:B-1----:R-:W-:Y:S01]  /*b9a0*/  FADD.FTZ R24, R96, R33 ;  /* 0x0000002160187221 */ /* 0x002fe20000010000 */
[----:B--2---:R-:W-:-:S06]  /*b9b0*/  FADD.FTZ R0, R162, R29 ;  /* 0x0000001da2007221 */ /* 0x004fcc0000010000 */
[----:B------:R-:W1:Y:S01]  /*b9c0*/  MUFU.EX2 R3, R3 ;  /* 0x0000000300037308 */ /* 0x000e620000000800 */
[----:B------:R-:W-:-:S07]  /*b9d0*/  FFMA.FTZ R168, R68, R23, -R53 ;  /* 0x0000001744a87223 */ /* 0x000fce0000010835 */
[----:B------:R-:W2:Y:S01]  /*b9e0*/  MUFU.EX2 R43, R43 ;  /* 0x0000002b002b7308 */ /* 0x000ea20000000800 */
[----:B------:R-:W-:Y:S01]  /*b9f0*/  F2FP.F16.F32.PACK_AB R154, R27, R154 ;  /* 0x0000009a1b9a723e */ /* 0x000fe200000000ff */
[----:B0-----:R-:W-:Y:S01]  /*ba00*/  FADD.FTZ R27, R163, R24 ;  /* 0x00000018a31b7221 */ /* 0x001fe20000010000 */
[----:B------:R-:W-:-:S05]  /*ba10*/  F2FP.F16.F32.PACK_AB R152, R25, R152 ;  /* 0x000000981998723e */ /* 0x000fca00000000ff */
[----:B------:R-:W0:Y:S01]  /*ba20*/  MUFU.EX2 R54, R54 ;  /* 0x0000003600367308 */ /* 0x000e220000000800 */
        /* <DEDUP_REMOVED lines=8> */
[----:B-1----:R-:W-:Y:S01]  /*bab0*/  FADD.FTZ R27, R3, R24 ;  /* 0x00000018031b7221 */ /* 0x002fe20000010000 */
[----:B--2---:R-:W-:-:S06]  /*bac0*/  FADD.FTZ R25, R43, R0 ;  /* 0x000000002b197221 */ /* 0x004fcc0000010000 */
[----:B------:R-:W1:Y:S01]  /*bad0*/  MUFU.EX2 R58, R58 ;  /* 0x0000003a003a7308 */ /* 0x000e620000000800 */
[----:B------:R-:W-:-:S07]  /*bae0*/  FFMA.FTZ R49, R84, R23, -R53 ;  /* 0x0000001754317223 */ /* 0x000fce0000010835 */
[----:B------:R-:W2:Y:S01]  /*baf0*/  MUFU.EX2 R168, R168 ;  /* 0x000000a800a87308 */ /* 0x000ea20000000800 */
[----:B0-----:R-:W-:Y:S01]  /*bb00*/  FADD.FTZ R24, R54, R27 ;  /* 0x0000001b36187221 */ /* 0x001fe20000010000 */
[----:B-----5:R-:W-:-:S06]  /*bb10*/  FADD.FTZ R0, R166, R25 ;  /* 0x00000019a6007221 */ /* 0x020fcc0000010000 */
[----:B------:R-:W0:Y:S08]  /*bb20*/  MUFU.EX2 R169, R34 ;  /* 0x0000002200a97308 */ /* 0x000e300000000800 */
        /* <DEDUP_REMOVED lines=13> */
[----:B------:R-:W0:Y:S01]  /*bc00*/  MUFU.EX2 R66, R66 ;  /* 0x0000004200427308 */ /* 0x000e220000000800 */
[----:B------:R-:W-:-:S07]  /*bc10*/  FFMA.FTZ R53, R90, R23, -R53 ;  /* 0x000000175a357223 */ /* 0x000fce0000010835 */
[----:B------:R-:W5:Y:S01]  /*bc20*/  MUFU.EX2 R172, R172 ;  /* 0x000000ac00ac7308 */ /* 0x000f620000000800 */
[----:B---3--:R-:W-:Y:S01]  /*bc30*/  FADD.FTZ R24, R62, R27 ;  /* 0x0000001b3e187221 */ /* 0x008fe20000010000 */
[----:B----4-:R-:W-:-:S06]  /*bc40*/  FADD.FTZ R0, R170, R25 ;  /* 0x00000019aa007221 */ /* 0x010fcc0000010000 */
[----:B------:R-:W3:Y:S08]  /*bc50*/  MUFU.EX2 R173, R42 ;  /* 0x0000002a00ad7308 */ /* 0x000ef00000000800 */
[----:B------:R-:W4:Y:S01]  /*bc60*/  MUFU.EX2 R51, R51 ;  /* 0x0000003300337308 */ /* 0x000f220000000800 */
[----:B------:R-:W-:Y:S01]  /*bc70*/  F2FP.F16.F32.PACK_AB R165, R3, R98 ;  /* 0x0000006203a5723e */ /* 0x000fe200000000ff */
[----:B-1----:R-:W-:-:S06]  /*bc80*/  FADD.FTZ R25, R171, R24 ;  /* 0x00000018ab197221 */ /* 0x002fcc0000010000 */
[----:B------:R-:W1:Y:S01]  /*bc90*/  MUFU.EX2 R70, R70 ;  /* 0x0000004600467308 */ /* 0x000e620000000800 */
[----:B--2---:R-:W-:-:S07]  /*bca0*/  FADD.FTZ R3, R49, R0 ;  /* 0x0000000031037221 */ /* 0x004fce0000010000 */
[----:B------:R-:W2:Y:S01]  /*bcb0*/  MUFU.EX2 R174, R174 ;  /* 0x000000ae00ae7308 */ /* 0x000ea20000000800 */
[----:B0-----:R-:W-:Y:S01]  /*bcc0*/  FADD.FTZ R24, R66, R25 ;  /* 0x0000001942187221 */ /* 0x001fe20000010000 */
[----:B------:R-:W-:-:S06]  /*bcd0*/  VIADD R32, R28, 0x80 ;  /* 0x000000801c207836 */ /* 0x000fcc0000000000 */
[----:B------:R-:W0:Y:S01]  /*bce0*/  MUFU.EX2 R175, R36 ;  /* 0x0000002400af7308 */ /* 0x000e220000000800 */
[----:B------:R-:W-:Y:S02]  /*bcf0*/  VIADD R38, R28, 0x100 ;  /* 0x000001001c267836 */ /* 0x000fe40000000000 */
[----:B-----5:R-:W-:-:S05]  /*bd00*/  FADD.FTZ R0, R172, R3 ;  /* 0x00000003ac007221 */ /* 0x020fca0000010000 */
[----:B------:R-:W5:Y:S01]  /*bd10*/  MUFU.EX2 R53, R53 ;  /* 0x0000003500357308 */ /* 0x000f620000000800 */
[----:B---3--:R-:W-:Y:S01]  /*bd20*/  FADD.FTZ R25, R173, R24 ;  /* 0x00000018ad197221 */ /* 0x008fe20000010000 */
[----:B----4-:R-:W-:Y:S01]  /*bd30*/  FADD.FTZ R3, R51, R0 ;  /* 0x0000000033037221 */ /* 0x010fe20000010000 */
[----:B------:R-:W-:Y:S02]  /*bd40*/  R2UR UR10, R32 ;  /* 0x00000000200a72ca */ /* 0x000fe400000e0000 */
[----:B------:R-:W-:Y:S01]  /*bd50*/  R2UR UR14, R38 ;  /* 0x00000000260e72ca */ /* 0x000fe200000e0000 */
[C---:B------:R-:W-:Y:S01]  /*bd60*/  VIADD R38, R28.reuse, 0x200 ;  /* 0x000002001c267836 */ /* 0x040fe20000000000 */
[----:B------:R-:W-:Y:S01]  /*bd70*/  R2UR UR6, R28 ;  /* 0x000000001c0672ca */ /* 0x000fe200000e0000 */
[----:B-1----:R-:W-:Y:S01]  /*bd80*/  FADD.FTZ R24, R70, R25 ;  /* 0x0000001946187221 */ /* 0x002fe20000010000 */
[C---:B------:R-:W-:Y:S01]  /*bd90*/  IADD3 R32, R28.reuse, 0x180, RZ ;  /* 0x000001801c207810 */ /* 0x040fe20007ffe0ff */
[----:B------:R-:W-:Y:S01]  /*bda0*/  VIADD R28, R28, 0x280 ;  /* 0x000002801c1c7836 */ /* 0x000fe20000000000 */
[----:B------:R-:W-:Y:S01]  /*bdb0*/  MOV R39, 0x40000040 ;  /* 0x4000004000277802 */ /* 0x000fe20000000f00 */
[----:B--2---:R-:W-:Y:S01]  /*bdc0*/  FADD.FTZ R0, R174, R3 ;  /* 0x00000003ae007221 */ /* 0x004fe20000010000 */
[----:B------:R-:W-:-:S02]  /*bdd0*/  F2FP.F16.F32.PACK_AB R153, R46, R57 ;  /* 0x000000392e99723e */ /* 0x000fc400000000ff */
[----:B------:R-:W-:Y:S01]  /*bde0*/  F2FP.F16.F32.PACK_AB R155, R155, R26 ;  /* 0x0000001a9b9b723e */ /* 0x000fe200000000ff */
[----:B0-----:R-:W-:Y:S01]  /*bdf0*/  FADD.FTZ R3, R175, R24 ;  /* 0x00000018af037221 */ /* 0x001fe20000010000 */
[----:B------:R-:W-:Y:S01]  /*be00*/  R2UR UR18, R32 ;  /* 0x00000000201272ca */ /* 0x000fe200000e0000 */
[----:B-----5:R-:W-:Y:S01]  /*be10*/  FADD.FTZ R0, R53, R0 ;  /* 0x0000000035007221 */ /* 0x020fe20000010000 */
[----:B------:R-:W-:Y:S02]  /*be20*/  R2UR UR22, R38 ;  /* 0x00000000261672ca */ /* 0x000fe400000e0000 */
[----:B------:R-:W-:Y:S02]  /*be30*/  R2UR UR23, R39 ;  /* 0x00000000271772ca */ /* 0x000fe400000e0000 */
[----:B------:R-:W-:Y:S02]  /*be40*/  R2UR UR26, R28 ;  /* 0x000000001c1a72ca */ /* 0x000fe400000e0000 */
        /* <DEDUP_REMOVED lines=19> */
[----:B------:R-:W-:-:S06]  /*bf80*/  WARPGROUP.ARRIVE ;  /* 0x00000000000079c5 */ /* 0x000fcc0000000000 */
[----:B------:R-:W-:Y:S03]  /*bf90*/  HGMMA.64x256x16.F32 R24, R152, gdesc[UR4].tnspB, RZ, !UPT, gsb0 ;  /* 0x43e0000498187df0 */ /* 0x000fe6000c0008ff */
        /* <DEDUP_REMOVED lines=16> */
[----:B------:R-:W-:-:S04]  /*c0a0*/  IMAD.IADD R152, R181, 0x1, -R182 ;  /* 0x00000001b5987824 */ /* 0x000fc800078e0ab6 */
[----:B------:R-:W-:-:S04]  /*c0b0*/  IMAD R152, R180, 0x80, R152 ;  /* 0x00000080b4987824 */ /* 0x000fc800078e0298 */
[----:B------:R-:W-:-:S05]  /*c0c0*/  IMAD.HI R152, R152, 0x2aaaaaab, RZ ;  /* 0x2aaaaaab98987827 */ /* 0x000fca00078e02ff */
[----:B------:R-:W-:-:S04]  /*c0d0*/  SHF.R.U32.HI R153, RZ, 0x1f, R152 ;  /* 0x0000001fff997819 */ /* 0x000fc80000011698 */
[----:B------:R-:W-:-:S04]  /*c0e0*/  LEA.HI.SX32 R153, R152, R153, 0x1c ;  /* 0x0000009998997211 */ /* 0x000fc800078fe2ff */
[----:B------:R-:W-:Y:S02]  /*c0f0*/  VIMNMX R154, RZ, R153, !PT ;  /* 0x00000099ff9a7248 */ /* 0x000fe40007fe0100 */
[----:B------:R-:W-:-:S03]  /*c100*/  IADD3 R210, R210, -0x2, RZ ;  /* 0xfffffffed2d27810 */ /* 0x000fc60007ffe0ff */
[----:B------:R0:W-:Y:S01]  /*c110*/  STL [R1+0x38], R154 ;  /* 0x0000389a01007387 */ /* 0x0001e20000100800 */
[----:B------:R-:W-:Y:S01]  /*c120*/  ISETP.GE.AND P2, PT, R210, R154, PT ;  /* 0x0000009ad200720c */ /* 0x000fe20003f46270 */
[----:B------:R-:W-:-:S05]  /*c130*/  @!P1 VIADD R179, R179, 0x32460 ;  /* 0x00032460b3b39836 */ /* 0x000fca0000000000 */
[----:B------:R-:W-:Y:S01]  /*c140*/  @!P1 PRMT R179, RZ, 0x654, R179 ;  /* 0x00000654ffb39816 */ /* 0x000fe200000000b3 */
[----:B------:R-:W-:Y:S02]  /*c150*/  WARPGROUP.DEPBAR.LE gsb0, 0x0 ;  /* 0x00008000000079c5 */ /* 0x000fe40000010000 */
[----:B------:R-:W-:-:S06]  /*c160*/  WARPGROUP.ARRIVE ;  /* 0x00000000000079c5 */ /* 0x000fcc0000000000 */
[----:B------:R-:W-:Y:S03]  /*c170*/  HGMMA.64x256x16.F32 R24, R172, gdesc[UR24].tnspB, R24, gsb0 ;  /* 0x43e00018ac187df0 */ /* 0x000fe60008000818 */
[----:B------:R-:W-:Y:S02]  /*c180*/  WARPGROUP.DEPBAR.LE gsb0, 0x0 ;  /* 0x00008000000079c5 */ /* 0x000fe40000010000 */
[----:B------:R0:W-:Y:S01]  /*c190*/  @!P1 SYNCS.ARRIVE.TRANS64.RED.A1T0 RZ, [R179+URZ], RZ ;  /* 0x000000ffb3ff99a7 */ /* 0x0001e2000810043f */
[----:B------:R-:W-:Y:S05]  /*c1a0*/  @!P2 BRA `(.L_x_11667) ;  /* 0x000000340054a947 */ /* 0x000fea0003800000 */
[----:B------:R-:W-:Y:S02]  /*c1b0*/  IMAD.MOV.U32 R220, RZ, RZ, R177 ;  /* 0x000000ffffdc7224 */ /* 0x000fe400078e00b1 */
[----:B------:R-:W-:-:S07]  /*c1c0*/  IMAD.MOV.U32 R221, RZ, RZ, R176 ;  /* 0x000000ffffdd7224 */ /* 0x000fce00078e00b0 */
.L_x_11677:
[----:B------:R-:W-:Y:S01]  /*c1d0*/  VIADD R2, R2, 0x1 ;  /* 0x0000000102027836 */ /* 0x000fe20000000000 */
[----:B------:R-:W-:Y:S05]  /*c1e0*/  YIELD ;  /* 0x0000000000007946 */ /* 0x000fea0003800000 */
[----:B------:R-:W-:-:S04]  /*c1f0*/  ISETP.NE.AND P2, PT, R2, 0x2, PT ;  /* 0x000000020200780c */ /* 0x000fc80003f45270 */
[----:B------:R-:W-:Y:S02]  /*c200*/  SEL R152, RZ, 0x1, P2 ;  /* 0x00000001ff987807 */ /* 0x000fe40001000000 */
[----:B------:R-:W-:Y:S02]  /*c210*/  SEL R2, R2, RZ, P2 ;  /* 0x000000ff02027207 */ /* 0x000fe40001000000 */
[----:B------:R-:W-:Y:S01]  /*c220*/  LOP3.LUT R19, R19, R152, RZ, 0x3c, !PT ;  /* 0x0000009813137212 */ /* 0x000fe200078e3cff */
[----:B------:R-:W-:Y:S06]  /*c230*/  @!P0 BRA `(.L_x_11668) ;  /* 0x0000000000048947 */ /* 0x000fec0003800000 */
[----:B------:R-:W-:Y:S01]  /*c240*/  BPT.TRAP 0x1 ;  /* 0x000000040000795c */ /* 0x000fe20000300000 */
.L_x_11668:
[----:B------:R-:W-:Y:S01]  /*c250*/  IMAD R211, R2, 0x8, R17 ;  /* 0x0000000802d37824 */ /* 0x000fe200078e0211 */
[----:B------:R-:W-:-:S04]  /*c260*/  SHF.L.U32 R23, R19, 0x1f, RZ ;  /* 0x0000001f13177819 */ /* 0x000fc800000006ff */
[----:B------:R1:W2:Y:S01]  /*c270*/  SYNCS.PHASECHK.TRANS64.TRYWAIT P2, [R211+URZ+0x32430], R23 ;  /* 0x03243017d30075a7 */ /* 0x0002a2000804017f */
[----:B------:R-:W-:Y:S05]  /*c280*/  @!P0 BRA `(.L_x_11669) ;  /* 0x0000000000048947 */ /* 0x000fea0003800000 */
[----:B------:R-:W-:Y:S01]  /*c290*/  BPT.TRAP 0x1 ;  /* 0x000000040000795c */ /* 0x000fe20000300000 */
.L_x_11669:
[----:B------:R-:W3:Y:S01]  /*c2a0*/  LDL R152, [R1+0x2c] ;  /* 0x00002c0001987983 */ /* 0x000ee20000100800 */
[----:B------:R-:W-:Y:S01]  /*c2b0*/  MOV R157, 0x40000040 ;  /* 0x40000040009d7802 */ /* 0x000fe20000000f00 */
[----:B---3--:R-:W-:Y:S01]  /*c2c0*/  IMAD R156, R2, 0x300, R152 ;  /* 0x00000300029c7824 */ /* 0x008fe200078e0298 */
[----:B--2---:R-:W-:Y:S06]  /*c2d0*/  @P2 BRA `(.L_x_11670) ;  /* 0x0000000000082947 */ /* 0x004fec0003800000 */
[----:B------:R-:W2:Y:S02]  /*c2e0*/  SYNCS.PHASECHK.TRANS64.TRYWAIT P2, [R211+URZ+0x32430], R23 ;  /* 0x03243017d30075a7 */ /* 0x000ea4000804017f */
[----:B--2---:R-:W-:Y:S05]  /*c2f0*/  @!P2 BRA `(.L_x_11671) ;  /* 0x0000010000a4a947 */ /* 0x004fea0003800000 */
.L_x_11670:
[----:B------:R-:W3:Y:S01]  /*c300*/  LDL.64 R222, [R1+0x8] ;  /* 0x0000080001de7983 */ /* 0x000ee20000100a00 */
[----:B------:R-:W-:Y:S05]  /*c310*/  WARPSYNC.ALL ;  /* 0x0000000000007948 */ /* 0x000fea0003800000 */
[C---:B------:R-:W-:Y:S01]  /*c320*/  R2UR UR6, R156.reuse ;  /* 0x000000009c0672ca */ /* 0x040fe200000e0000 */
[C---:B0-----:R-:W-:Y:S01]  /*c330*/  VIADD R154, R156.reuse, 0x2 ;  /* 0x000000029c9a7836 */ /* 0x041fe20000000000 */
[----:B------:R-:W-:Y:S01]  /*c340*/  R2UR UR7, R157 ;  /* 0x000000009d0772ca */ /* 0x000fe200000e0000 */
[----:B------:R-:W-:Y:S01]  /*c350*/  VIADD R152, R156, 0x4 ;  /* 0x000000049c987836 */ /* 0x000fe20000000000 */
[----:B------:R-:W-:Y:S01]  /*c360*/  R2UR UR4, R218 ;  /* 0x00000000da0472ca */ /* 0x000fe200000e0000 */
[----:B------:R-:W-:Y:S01]  /*c370*/  VIADD R156, R156, 0x6 ;  /* 0x000000069c9c7836 */ /* 0x000fe20000000000 */
[----:B------:R-:W-:Y:S01]  /*c380*/  R2UR UR5, R219 ;  /* 0x00000000db0572ca */ /* 0x000fe200000e0000 */
[----:B------:R-:W-:Y:S01]  /*c390*/  IMAD.MOV.U32 R155, RZ, RZ, 0x40000040 ;  /* 0x40000040ff9b7424 */ /* 0x000fe200078e00ff */
[----:B------:R-:W-:Y:S01]  /*c3a0*/  MOV R153, 0x40000040 ;  /* 0x4000004000997802 */ /* 0x000fe20000000f00 */
[----:B------:R-:W-:Y:S01]  /*c3b0*/  IMAD.MOV.U32 R157, RZ, RZ, 0x40000040 ;  /* 0x40000040ff9d7424 */ /* 0x000fe200078e00ff */
[----:B------:R-:W-:-:S02]  /*c3c0*/  R2UR UR10, R154 ;  /* 0x000000009a0a72ca */ /* 0x000fc400000e0000 */
[----:B------:R-:W-:Y:S02]  /*c3d0*/  R2UR UR11, R155 ;  /* 0x000000009b0b72ca */ /* 0x000fe400000e0000 */
[----:B------:R-:W-:Y:S02]  /*c3e0*/  R2UR UR14, R152 ;  /* 0x00000000980e72ca */ /* 0x000fe400000e0000 */
[----:B------:R-:W-:Y:S02]  /*c3f0*/  R2UR UR15, R153 ;  /* 0x00000000990f72ca */ /* 0x000fe400000e0000 */
[----:B------:R-:W-:Y:S02]  /*c400*/  R2UR UR18, R156 ;  /* 0x000000009c1272ca */ /* 0x000fe400000e0000 */
[----:B------:R-:W-:Y:S02]  /*c410*/  R2UR UR19, R157 ;  /* 0x000000009d1372ca */ /* 0x000fe400000e0000 */
[----:B------:R-:W-:Y:S01]  /*c420*/  WARPGROUP.ARRIVE ;  /* 0x00000000000079c5 */ /* 0x000fe20000000000 */
[----:B------:R-:W-:-:S02]  /*c430*/  R2UR UR12, R230 ;  /* 0x00000000e60c72ca */ /* 0x000fc400000e0000 */
[----:B------:R-:W-:Y:S02]  /*c440*/  R2UR UR13, R231 ;  /* 0x00000000e70d72ca */ /* 0x000fe400000e0000 */
[----:B------:R-:W-:Y:S01]  /*c450*/  R2UR UR16, R228 ;  /* 0x00000000e41072ca */ /* 0x000fe200000e0000 */
[----:B------:R-:W-:Y:S01]  /*c460*/  HGMMA.64x96x16.F32 R152, gdesc[UR4], RZ, !UPT, gsb0 ;  /* 0x01600000049879f0 */ /* 0x000fe2000c0008ff */
[----:B------:R-:W-:Y:S02]  /*c470*/  R2UR UR17, R229 ;  /* 0x00000000e51172ca */ /* 0x000fe400000e0000 */
[----:B------:R-:W-:Y:S02]  /*c480*/  WARPGROUP.DEPBAR.LE gsb0, 0x0 ;  /* 0x00008000000079c5 */ /* 0x000fe40000010000 */
[----:B------:R-:W-:Y:S01]  /*c490*/  WARPGROUP.ARRIVE ;  /* 0x00000000000079c5 */ /* 0x000fe20000000000 */
[----:B---3--:R-:W-:Y:S02]  /*c4a0*/  R2UR UR8, R222 ;  /* 0x00000000de0872ca */ /* 0x008fe400000e0000 */
[----:B------:R-:W-:-:S13]  /*c4b0*/  R2UR UR9, R223 ;  /* 0x00000000df0972ca */ /* 0x000fda00000e0000 */
        /* <DEDUP_REMOVED lines=10> */
.L_x_11672:
[----:B------:R0:W3:Y:S01]  /*c560*/  SYNCS.PHASECHK.TRANS64.TRYWAIT P2, [R211+URZ+0x32450], R23 ;  /* 0x03245017d30075a7 */ /* 0x0000e2000804017f */
[----:B------:R-:W-:Y:S05]  /*c570*/  @!P0 BRA `(.L_x_11673) ;  /* 0x0000000000048947 */ /* 0x000fea0003800000 */
[----:B------:R-:W-:Y:S01]  /*c580*/  BPT.TRAP 0x1 ;  /* 0x000000040000795c */ /* 0x000fe20000300000 */
.L_x_11673:
[----:B------:R-:W-:Y:S04]  /*c590*/  BSSY B0, `(.L_x_11674) ;  /* 0x0000004000007945 */ /* 0x000fe80003800000 */
[----:B---3--:R-:W-:Y:S05]  /*c5a0*/  @P2 BRA `(.L_x_11675) ;  /* 0x0000000000082947 */ /* 0x008fea0003800000 */
[----:B------:R-:W3:Y:S02]  /*c5b0*/  SYNCS.PHASECHK.TRANS64.TRYWAIT P2, [R211+URZ+0x32450], R23 ;  /* 0x03245017d30075a7 */ /* 0x000ee4000804017f */
[----:B---3--:R-:W-:Y:S05]  /*c5c0*/  @!P2 BRA `(.L_x_11676) ;  /* 0x000001000004a947 */ /* 0x008fea0003800000 */
.L_x_11675:
[----:B------:R-:W-:Y:S05]  /*c5d0*/  BSYNC B0 ;  /* 0x0000000000007941 */ /* 0x000fea0003800000 */
.L_x_11674:
[----:B------:R-:W-:Y:S05]  /*c5e0*/  WARPSYNC.ALL ;  /* 0x0000000000007948 */ /* 0x000fea0003800000 */
[----:B------:R-:W4:Y:S01]  /*c5f0*/  LDL R222, [R1+0x30] ;  /* 0x0000300001de7983 */ /* 0x000f220000100800 */
[----:B------:R-:W-:Y:S01]  /*c600*/  IMAD.MOV.U32 R223, RZ, RZ, 0x40000040 ;  /* 0x40000040ffdf7424 */ /* 0x000fe200078e00ff */
[----:B------:R-:W-:Y:S01]  /*c610*/  R2UR UR4, R4 ;  /* 0x00000000040472ca */ /* 0x000fe200000e0000 */
[----:B------:R-:W-:Y:S01]  /*c620*/  WARPGROUP.ARRIVE ;  /* 0x00000000000079c5 */ /* 0x000fe20000000000 */
[----:B------:R-:W-:Y:S01]  /*c630*/  R2UR UR5, R5 ;  /* 0x00000000050572ca */ /* 0x000fe200000e0000 */
[----:B------:R-:W-:Y:S01]  /*c640*/  IMAD.MOV.U32 R225, RZ, RZ, 0x40000040 ;  /* 0x40000040ffe17424 */ /* 0x000fe200078e00ff */
[----:B------:R-:W-:Y:S01]  /*c650*/  R2UR UR7, R223 ;  /* 0x00000000df0772ca */ /* 0x000fe200000e0000 */
[----:B------:R-:W-:-:S02]  /*c660*/  IMAD.MOV.U32 R223, RZ, RZ, 0x40000040 ;  /* 0x40000040ffdf7424 */ /* 0x000fc400078e00ff */
[----:B----4-:R-:W-:-:S04]  /*c670*/  IMAD R222, R2, 0xc00, R222 ;  /* 0x00000c0002de7824 */ /* 0x010fc800078e02de */
[C---:B------:R-:W-:Y:S01]  /*c680*/  VIADD R224, R222.reuse, 0x2 ;  /* 0x00000002dee07836 */ /* 0x040fe20000000000 */
[----:B------:R-:W-:-:S13]  /*c690*/  R2UR UR6, R222 ;  /* 0x00000000de0672ca */ /* 0x000fda00000e0000 */
[----:B------:R-:W-:Y:S01]  /*c6a0*/  HGMMA.64x96x16.F32 R152, gdesc[UR4], R152, gsb0 ;  /* 0x01600000049879f0 */ /* 0x000fe20008000898 */
[----:B------:R-:W-:Y:S02]  /*c6b0*/  R2UR UR6, R224 ;  /* 0x00000000e00672ca */ /* 0x000fe400000e0000 */
[----:B------:R-:W-:Y:S01]  /*c6c0*/  R2UR UR7, R225 ;  /* 0x00000000e10772ca */ /* 0x000fe200000e0000 */
[----:B------:R-:W-:Y:S01]  /*c6d0*/  IMAD.MOV.U32 R225, RZ, RZ, 0x40000040 ;  /* 0x40000040ffe17424 */ /* 0x000fe200078e00ff */
[----:B------:R-:W-:Y:S02]  /*c6e0*/  R2UR UR4, R226 ;  /* 0x00000000e20472ca */ /* 0x000fe400000e0000 */
[----:B------:R-:W-:Y:S02]  /*c6f0*/  R2UR UR5, R227 ;  /* 0x00000000e30572ca */ /* 0x000fe400000e0000 */
[----:B------:R-:W-:Y:S01]  /*c700*/  IADD3 R224, R222, 0x4, RZ ;  /* 0x00000004dee07810 */ /* 0x000fe20007ffe0ff */
[----:B------:R-:W-:-:S02]  /*c710*/  WARPGROUP.DEPBAR.LE gsb0, 0x0 ;  /* 0x00008000000079c5 */ /* 0x000fc40000010000 */
[----:B------:R-:W-:-:S08]  /*c720*/  WARPGROUP.ARRIVE ;  /* 0x00000000000079c5 */ /* 0x000fd00000000000 */
[----:B------:R-:W-:Y:S01]  /*c730*/  HGMMA.64x96x16.F32 R152, gdesc[UR4], R152, gsb0 ;  /* 0x01600000049879f0 */ /* 0x000fe20008000898 */
[----:B------:R-:W-:Y:S01]  /*c740*/  R2UR UR6, R224 ;  /* 0x00000000e00672ca */ /* 0x000fe200000e0000 */
[----:B------:R-:W-:Y:S01]  /*c750*/  VIADD R224, R222, 0x6 ;  /* 0x00000006dee07836 */ /* 0x000fe20000000000 */
[----:B------:R-:W-:Y:S01]  /*c760*/  R2UR UR7, R225 ;  /* 0x00000000e10772ca */ /* 0x000fe200000e0000 */
[----:B------:R-:W-:Y:S01]  /*c770*/  IMAD.MOV.U32 R225, RZ, RZ, 0x40000040 ;  /* 0x40000040ffe17424 */ /* 0x000fe200078e00ff */
[----:B------:R-:W-:Y:S02]  /*c780*/  R2UR UR4, R216 ;  /* 0x00000000d80472ca */ /* 0x000fe400000e0000 */
[----:B------:R-:W-:Y:S01]  /*c790*/  R2UR UR5, R217 ;  /* 0x00000000d90572ca */ /* 0x000fe200000e0000 */
[----:B------:R-:W-:Y:S02]  /*c7a0*/  WARPGROUP.DEPBAR.LE gsb0, 0x0 ;  /* 0x00008000000079c5 */ /* 0x000fe40000010000 */
[----:B------:R-:W-:-:S10]  /*c7b0*/  WARPGROUP.ARRIVE ;  /* 0x00000000000079c5 */ /* 0x000fd40000000000 */
[----:B------:R-:W-:Y:S01]  /*c7c0*/  HGMMA.64x96x16.F32 R152, gdesc[UR4], R152, gsb0 ;  /* 0x01600000049879f0 */ /* 0x000fe20008000898 */
[----:B------:R-:W-:Y:S01]  /*c7d0*/  R2UR UR6, R224 ;  /* 0x00000000e00672ca */ /* 0x000fe200000e0000 */
[----:B------:R-:W-:Y:S01]  /*c7e0*/  VIADD R224, R222, 0x300 ;  /* 0x00000300dee07836 */ /* 0x000fe20000000000 */
[----:B------:R-:W-:Y:S02]  /*c7f0*/  R2UR UR7, R225 ;  /* 0x00000000e10772ca */ /* 0x000fe400000e0000 */
[----:B------:R-:W-:Y:S02]  /*c800*/  R2UR UR4, R214 ;  /* 0x00000000d60472ca */ /* 0x000fe400000e0000 */
[----:B------:R-:W-:Y:S02]  /*c810*/  R2UR UR5, R215 ;  /* 0x00000000d70572ca */ /* 0x000fe400000e0000 */
[----:B------:R-:W-:Y:S01]  /*c820*/  MOV R225, 0x40000040 ;  /* 0x4000004000e17802 */ /* 0x000fe20000000f00 */
        /* <DEDUP_REMOVED lines=113> */
[----:B0123--:R0:W1:Y:S01]  /*cf40*/  MUFU.TANH R23, R159 ;  /* 0x0000009f00177308 */ /* 0x00f0620000002400 */
[----:B------:R-:W-:Y:S01]  /*cf50*/  FMUL.FTZ R154, R154, UR41 ;  /* 0x000000299a9a7c20 */ /* 0x000fe20008410000 */
[----:B------:R-:W-:Y:S01]  /*cf60*/  FMUL.FTZ R236, R167, UR41 ;  /* 0x00000029a7ec7c20 */ /* 0x000fe20008410000 */
[----:B------:R-:W-:Y:S01]  /*cf70*/  FMUL.FTZ R237, R163, UR41 ;  /* 0x00000029a3ed7c20 */ /* 0x000fe20008410000 */
[----:B------:R-:W2:Y:S01]  /*cf80*/  LDL R167, [R1+0x34] ;  /* 0x0000340001a77983 */ /* 0x000ea20000100800 */
[----:B------:R-:W-:Y:S01]  /*cf90*/  FMUL.FTZ R163, R169, UR41 ;  /* 0x00000029a9a37c20 */ /* 0x000fe20008410000 */
[----:B------:R-:W-:Y:S01]  /*cfa0*/  FMUL.FTZ R152, R152, UR41 ;  /* 0x0000002998987c20 */ /* 0x000fe20008410000 */
[----:B------:R-:W-:Y:S01]  /*cfb0*/  FMUL.FTZ R153, R153, UR41 ;  /* 0x0000002999997c20 */ /* 0x000fe20008410000 */
[----:B------:R3:W4:Y:S01]  /*cfc0*/  MUFU.TANH R234, R155 ;  /* 0x0000009b00ea7308 */ /* 0x0007220000002400 */
[----:B0-----:R-:W-:Y:S01]  /*cfd0*/  FMUL.FTZ R159, R164, UR41 ;  /* 0x00000029a49f7c20 */ /* 0x001fe20008410000 */
[----:B------:R-:W-:-:S06]  /*cfe0*/  FMUL.FTZ R235, R166, UR41 ;  /* 0x00000029a6eb7c20 */ /* 0x000fcc0008410000 */
[----:B------:R0:W-:Y:S01]  /*cff0*/  MUFU.TANH R225, R162 ;  /* 0x000000a200e17308 */ /* 0x0001e20000002400 */
[----:B---3--:R-:W-:-:S07]  /*d000*/  FMUL.FTZ R155, R161, UR41 ;  /* 0x00000029a19b7c20 */ /* 0x008fce0008410000 */
[----:B------:R3:W5:Y:S01]  /*d010*/  MUFU.TANH R233, R158 ;  /* 0x0000009e00e97308 */ /* 0x0007620000002400 */
[----:B0-----:R-:W-:Y:S01]  /*d020*/  FMUL.FTZ R162, R172, UR41 ;  /* 0x00000029aca27c20 */ /* 0x001fe20008410000 */
[----:B-1----:R-:W-:Y:S02]  /*d030*/  MOV R172, R23 ;  /* 0x0000001700ac7202 */ /* 0x002fe40000000f00 */
[----:B------:R-:W2:Y:S04]  /*d040*/  LDL R23, [R1+0x14] ;  /* 0x0000140001177983 */ /* 0x000ea80000100800 */
[----:B------:R0:W1:Y:S01]  /*d050*/  MUFU.TANH R222, R154 ;  /* 0x0000009a00de7308 */ /* 0x0000620000002400 */
[----:B------:R-:W-:Y:S01]  /*d060*/  FMUL.FTZ R161, R173, UR41 ;  /* 0x00000029ada17c20 */ /* 0x000fe20008410000 */
[----:B---3--:R-:W-:-:S06]  /*d070*/  FMUL.FTZ R158, R165, UR41 ;  /* 0x00000029a59e7c20 */ /* 0x008fcc0008410000 */
[----:B------:R-:W3:Y:S01]  /*d080*/  MUFU.TANH R152, R152 ;  /* 0x0000009800987308 */ /* 0x000ee20000002400 */
[----:B0-----:R-:W-:Y:S01]  /*d090*/  FMUL.FTZ R154, R156, UR41 ;  /* 0x000000299c9a7c20 */ /* 0x001fe20008410000 */
[----:B------:R-:W-:Y:S01]  /*d0a0*/  FMUL.FTZ R156, R157, UR41 ;  /* 0x000000299d9c7c20 */ /* 0x000fe20008410000 */
[----:B------:R-:W-:Y:S01]  /*d0b0*/  FMUL.FTZ R157, R160, UR41 ;  /* 0x00000029a09d7c20 */ /* 0x000fe20008410000 */
[----:B------:R-:W-:Y:S01]  /*d0c0*/  FMUL.FTZ R160, R168, UR41 ;  /* 0x00000029a8a07c20 */ /* 0x000fe20008410000 */
[----:B----4-:R-:W-:Y:S02]  /*d0d0*/  IMAD.MOV.U32 R168, RZ, RZ, R234 ;  /* 0x000000ffffa87224 */ /* 0x010fe400078e00ea */
[----:B------:R-:W-:Y:S01]  /*d0e0*/  FMUL.FTZ R234, R170, UR41 ;  /* 0x00000029aaea7c20 */ /* 0x000fe20008410000 */
[----:B-----5:R-:W-:Y:S01]  /*d0f0*/  IMAD.MOV.U32 R169, RZ, RZ, R233 ;  /* 0x000000ffffa97224 */ /* 0x020fe200078e00e9 */
[----:B------:R-:W4:Y:S01]  /*d100*/  LDL R170, [R1+0x20] ;  /* 0x0000200001aa7983 */ /* 0x000f220000100800 */
[----:B------:R-:W-:Y:S01]  /*d110*/  FMUL.FTZ R233, R171, UR41 ;  /* 0x00000029abe97c20 */ /* 0x000fe20008410000 */
[----:B------:R-:W-:Y:S01]  /*d120*/  IMAD.MOV.U32 R173, RZ, RZ, R225 ;  /* 0x000000ffffad7224 */ /* 0x000fe200078e00e1 */
[----:B------:R-:W0:Y:S01]  /*d130*/  MUFU.TANH R153, R153 ;  /* 0x0000009900997308 */ /* 0x000e220000002400 */
[----:B------:R-:W5:Y:S04]  /*d140*/  LDL R171, [R1+0x48] ;  /* 0x0000480001ab7983 */ /* 0x000f680000100800 */
[----:B------:R-:W3:Y:S03]  /*d150*/  LDL R225, [R1+0x4c] ;  /* 0x00004c0001e17983 */ /* 0x000ee60000100800 */
[----:B------:R-:W0:Y:S08]  /*d160*/  MUFU.TANH R154, R154 ;  /* 0x0000009a009a7308 */ /* 0x000e300000002400 */
[----:B------:R-:W0:Y:S01]  /*d170*/  MUFU.TANH R156, R156 ;  /* 0x0000009c009c7308 */ /* 0x000e220000002400 */
[----:B------:R-:W-:Y:S01]  /*d180*/  FMUL.FTZ R166, R176, UR41 ;  /* 0x00000029b0a67c20 */ /* 0x000fe20008410000 */
[----:B------:R-:W-:-:S06]  /*d190*/  FMUL.FTZ R165, R177, UR41 ;  /* 0x00000029b1a57c20 */ /* 0x000fcc0008410000 */
[----:B------:R-:W0:Y:S01]  /*d1a0*/  MUFU.TANH R157, R157 ;  /* 0x0000009d009d7308 */ /* 0x000e220000002400 */
[----:B------:R-:W-:-:S07]  /*d1b0*/  FMUL.FTZ R180, R180, UR41 ;  /* 0x00000029b4b47c20 */ /* 0x000fce0008410000 */
[----:B------:R-:W0:Y:S08]  /*d1c0*/  MUFU.TANH R155, R155 ;  /* 0x0000009b009b7308 */ /* 0x000e300000002400 */
[----:B------:R-:W0:Y:S08]  /*d1d0*/  MUFU.TANH R159, R159 ;  /* 0x0000009f009f7308 */ /* 0x000e300000002400 */
[----:B------:R-:W0:Y:S01]  /*d1e0*/  MUFU.TANH R158, R158 ;  /* 0x0000009e009e7308 */ /* 0x000e220000002400 */
[----:B------:R-:W-:Y:S01]  /*d1f0*/  FMUL.FTZ R224, R174, UR41 ;  /* 0x00000029aee07c20 */ /* 0x000fe20008410000 */
[----:B------:R-:W-:Y:S01]  /*d200*/  FMUL.FTZ R223, R175, UR41 ;  /* 0x00000029afdf7c20 */ /* 0x000fe20008410000 */
[----:B------:R-:W-:Y:S01]  /*d210*/  FMUL.FTZ R175, R188, UR41 ;  /* 0x00000029bcaf7c20 */ /* 0x000fe20008410000 */
[----:B------:R-:W-:-:S04]  /*d220*/  FMUL.FTZ R174, R189, UR41 ;  /* 0x00000029bdae7c20 */ /* 0x000fc80008410000 */
[----:B------:R-:W0:Y:S08]  /*d230*/  MUFU.TANH R160, R160 ;  /* 0x000000a000a07308 */ /* 0x000e300000002400 */
[----:B------:R-:W0:Y:S08]  /*d240*/  MUFU.TANH R163, R163 ;  /* 0x000000a300a37308 */ /* 0x000e300000002400 */
[----:B------:R-:W0:Y:S08]  /*d250*/  MUFU.TANH R162, R162 ;  /* 0x000000a200a27308 */ /* 0x000e300000002400 */
[----:B------:R-:W0:Y:S08]  /*d260*/  MUFU.TANH R161, R161 ;  /* 0x000000a100a17308 */ /* 0x000e300000002400 */
[----:B------:R-:W0:Y:S08]  /*d270*/  MUFU.TANH R166, R166 ;  /* 0x000000a600a67308 */ /* 0x000e300000002400 */
[----:B------:R-:W0:Y:S08]  /*d280*/  MUFU.TANH R165, R165 ;  /* 0x000000a500a57308 */ /* 0x000e300000002400 */
[----:B------:R-:W-:Y:S08]  /*d290*/  MUFU.TANH R175, R175 ;  /* 0x000000af00af7308 */ /* 0x000ff00000002400 */
[----:B------:R-:W-:Y:S01]  /*d2a0*/  MUFU.TANH R174, R174 ;  /* 0x000000ae00ae7308 */ /* 0x000fe20000002400 */
[----:B-1----:R-:W-:-:S02]  /*d2b0*/  IMAD.MOV.U32 R176, RZ, RZ, R222 ;  /* 0x000000ffffb07224 */ /* 0x002fc400078e00de */
[----:B------:R-:W-:-:S05]  /*d2c0*/  FMUL.FTZ R188, R182, UR41 ;  /* 0x00000029b6bc7c20 */ /* 0x000fca0008410000 */
[----:B------:R-:W-:Y:S01]  /*d2d0*/  MUFU.TANH R234, R234 ;  /* 0x000000ea00ea7308 */ /* 0x000fe20000002400 */
[----:B------:R-:W-:Y:S01]  /*d2e0*/  FMUL.FTZ R189, R183, UR41 ;  /* 0x00000029b7bd7c20 */ /* 0x000fe20008410000 */
[----:B------:R-:W-:Y:S01]  /*d2f0*/  FMUL.FTZ R222, R197, UR41 ;  /* 0x00000029c5de7c20 */ /* 0x000fe20008410000 */
[----:B------:R-:W-:Y:S01]  /*d300*/  FMUL.FTZ R197, R187, UR41 ;  /* 0x00000029bbc57c20 */ /* 0x000fe20008410000 */
[----:B------:R-:W-:-:S04]  /*d310*/  FMUL.FTZ R177, R196, UR41 ;  /* 0x00000029c4b17c20 */ /* 0x000fc80008410000 */
[----:B------:R-:W-:Y:S08]  /*d320*/  MUFU.TANH R235, R235 ;  /* 0x000000eb00eb7308 */ /* 0x000ff00000002400 */
[----:B------:R-:W-:Y:S08]  /*d330*/  MUFU.TANH R236, R236 ;  /* 0x000000ec00ec7308 */ /* 0x000ff00000002400 */
[----:B------:R-:W-:Y:S01]  /*d340*/  MUFU.TANH R237, R237 ;  /* 0x000000ed00ed7308 */ /* 0x000fe20000002400 */
[----:B--2---:R-:W-:-:S07]  /*d350*/  IMAD.SHL.U32 R164, R23, 0x80, RZ ;  /* 0x0000008017a47824 */ /* 0x004fce00078e00ff */
[----:B------:R-:W-:Y:S01]  /*d360*/  MUFU.TANH R233, R233 ;  /* 0x000000e900e97308 */ /* 0x000fe20000002400 */
[----:B------:R-:W-:-:S05]  /*d370*/  IMAD R164, R210, -0x60, R164 ;  /* 0xffffffa0d2a47824 */ /* 0x000fca00078e02a4 */
[----:B------:R-:W-:-:S05]  /*d380*/  IADD3 R167, R164, 0x1, R167 ;  /* 0x00000001a4a77810 */ /* 0x000fca0007ffe0a7 */
[----:B----4-:R-:W-:-:S04]  /*d390*/  IMAD.IADD R167, R167, 0x1, -R170 ;  /* 0x00000001a7a77824 */ /* 0x010fc800078e0aaa */
[----:B-----5:R-:W-:Y:S02]  /*d3a0*/  IMAD R167, R171, -0x2, R167 ;  /* 0xfffffffeaba77824 */ /* 0x020fe400078e02a7 */
[----:B------:R-:W-:Y:S02]  /*d3b0*/  FMUL.FTZ R170, R181, UR41 ;  /* 0x00000029b5aa7c20 */ /* 0x000fe40008410000 */
[----:B---3--:R-:W-:Y:S02]  /*d3c0*/  IMAD.IADD R225, R225, 0x1, R167 ;  /* 0x00000001e1e17824 */ /* 0x008fe400078e02a7 */
[----:B------:R-:W-:Y:S01]  /*d3d0*/  FMUL.FTZ R23, R178, UR41 ;  /* 0x00000029b2177c20 */ /* 0x000fe20008410000 */
[----:B------:R-:W-:Y:S01]  /*d3e0*/  MOV R178, R169 ;  /* 0x000000a900b27202 */ /* 0x000fe20000000f00 */
[----:B------:R-:W-:Y:S01]  /*d3f0*/  FMUL.FTZ R171, R184, UR41 ;  /* 0x00000029b8ab7c20 */ /* 0x000fe20008410000 */
[----:B------:R-:W-:Y:S01]  /*d400*/  FMUL.FTZ R169, R185, UR41 ;  /* 0x00000029b9a97c20 */ /* 0x000fe20008410000 */
[----:B------:R-:W-:-:S02]  /*d410*/  ISETP.GT.AND P2, PT, R225, RZ, PT ;  /* 0x000000ffe100720c */ /* 0x000fc40003f44270 */
[C---:B------:R-:W-:Y:S02]  /*d420*/  ISETP.GT.AND P3, PT, R225.reuse, 0x1, PT ;  /* 0x00000001e100780c */ /* 0x040fe40003f64270 */
[C---:B------:R-:W-:Y:S02]  /*d430*/  ISETP.GT.AND P4, PT, R225.reuse, 0x8, PT ;  /* 0x00000008e100780c */ /* 0x040fe40003f84270 */
[----:B------:R-:W-:Y:S01]  /*d440*/  ISETP.GT.AND P5, PT, R225, 0x9, PT ;  /* 0x00000009e100780c */ /* 0x000fe20003fa4270 */
[----:B------:R-:W1:Y:S01]  /*d450*/  MUFU.TANH R164, R180 ;  /* 0x000000b400a47308 */ /* 0x000e620000002400 */
[----:B------:R-:W-:Y:S02]  /*d460*/  FSEL R152, R152, -INF , P2 ;  /* 0xff80000098987808 */ /* 0x000fe40001000000 */
[----:B0-----:R-:W-:Y:S02]  /*d470*/  FSEL R153, R153, -INF , P3 ;  /* 0xff80000099997808 */ /* 0x001fe40001800000 */
[----:B------:R-:W-:-:S03]  /*d480*/  FSEL R154, R154, -INF , P4 ;  /* 0xff8000009a9a7808 */ /* 0x000fc60002000000 */
[----:B------:R-:W0:Y:S01]  /*d490*/  MUFU.TANH R170, R170 ;  /* 0x000000aa00aa7308 */ /* 0x000e220000002400 */
[----:B------:R-:W-:Y:S02]  /*d4a0*/  FSEL R156, R156, -INF , P5 ;  /* 0xff8000009c9c7808 */ /* 0x000fe40002800000 */
[C---:B------:R-:W-:Y:S02]  /*d4b0*/  ISETP.GT.AND P2, PT, R225.reuse, 0x10, PT ;  /* 0x00000010e100780c */ /* 0x040fe40003f44270 */
[C---:B------:R-:W-:Y:S02]  /*d4c0*/  ISETP.GT.AND P3, PT, R225.reuse, 0x11, PT ;  /* 0x00000011e100780c */ /* 0x040fe40003f64270 */
[C---:B------:R-:W-:Y:S02]  /*d4d0*/  ISETP.GT.AND P4, PT, R225.reuse, 0x18, PT ;  /* 0x00000018e100780c */ /* 0x040fe40003f84270 */
[----:B------:R-:W-:Y:S01]  /*d4e0*/  ISETP.GT.AND P5, PT, R225, 0x19, PT ;  /* 0x00000019e100780c */ /* 0x000fe20003fa4270 */
[----:B------:R-:W2:Y:S01]  /*d4f0*/  MUFU.TANH R171, R171 ;  /* 0x000000ab00ab7308 */ /* 0x000ea20000002400 */
[----:B------:R-:W-:Y:S01]  /*d500*/  FMUL.FTZ R184, R192, UR41 ;  /* 0x00000029c0b87c20 */ /* 0x000fe20008410000 */
[----:B------:R-:W-:-:S02]  /*d510*/  FSEL R157, R157, -INF , P2 ;  /* 0xff8000009d9d7808 */ /* 0x000fc40001000000 */
[----:B------:R-:W-:Y:S02]  /*d520*/  FSEL R155, R155, -INF , P3 ;  /* 0xff8000009b9b7808 */ /* 0x000fe40001800000 */
[----:B------:R-:W-:Y:S02]  /*d530*/  FSEL R159, R159, -INF , P4 ;  /* 0xff8000009f9f7808 */ /* 0x000fe40002000000 */
[----:B------:R-:W3:Y:S01]  /*d540*/  MUFU.TANH R169, R169 ;  /* 0x000000a900a97308 */ /* 0x000ee20000002400 */
[----:B------:R-:W-:Y:S01]  /*d550*/  FSEL R158, R158, -INF , P5 ;  /* 0xff8000009e9e7808 */ /* 0x000fe20002800000 */
[----:B------:R-:W-:Y:S01]  /*d560*/  FMUL.FTZ R167, R193, UR41 ;  /* 0x00000029c1a77c20 */ /* 0x000fe20008410000 */
[C---:B------:R-:W-:Y:S02]  /*d570*/  ISETP.GT.AND P2, PT, R225.reuse, 0x20, PT ;  /* 0x00000020e100780c */ /* 0x040fe40003f44270 */
[C---:B------:R-:W-:Y:S02]  /*d580*/  ISETP.GT.AND P3, PT, R225.reuse, 0x21, PT ;  /* 0x00000021e100780c */ /* 0x040fe40003f64270 */
[----:B------:R-:W-:-:S02]  /*d590*/  ISETP.GT.AND P4, PT, R225, 0x28, PT ;  /* 0x00000028e100780c */ /* 0x000fc40003f84270 */
[----:B------:R-:W-:Y:S01]  /*d5a0*/  ISETP.GT.AND P5, PT, R225, 0x29, PT ;  /* 0x00000029e100780c */ /* 0x000fe20003fa4270 */
[----:B------:R-:W4:Y:S01]  /*d5b0*/  MUFU.TANH R184, R184 ;  /* 0x000000b800b87308 */ /* 0x000f220000002400 */
[----:B------:R-:W-:Y:S02]  /*d5c0*/  FSEL R160, R160, -INF , P2 ;  /* 0xff800000a0a07808 */ /* 0x000fe40001000000 */
[----:B------:R-:W-:Y:S02]  /*d5d0*/  FSEL R163, R163, -INF , P3 ;  /* 0xff800000a3a37808 */ /* 0x000fe40001800000 */
[----:B------:R-:W-:Y:S02]  /*d5e0*/  FSEL R162, R162, -INF , P4 ;  /* 0xff800000a2a27808 */ /* 0x000fe40002000000 */
[----:B------:R-:W-:Y:S02]  /*d5f0*/  FSEL R161, R161, -INF , P5 ;  /* 0xff800000a1a17808 */ /* 0x000fe40002800000 */
[----:B------:R-:W-:-:S02]  /*d600*/  ISETP.GT.AND P2, PT, R225, 0x30, PT ;  /* 0x00000030e100780c */ /* 0x000fc40003f44270 */
[C---:B------:R-:W-:Y:S02]  /*d610*/  ISETP.GT.AND P3, PT, R225.reuse, 0x31, PT ;  /* 0x00000031e100780c */ /* 0x040fe40003f64270 */
[C---:B------:R-:W-:Y:S02]  /*d620*/  ISETP.GT.AND P4, PT, R225.reuse, 0x38, PT ;  /* 0x00000038e100780c */ /* 0x040fe40003f84270 */
[----:B------:R-:W-:Y:S01]  /*d630*/  ISETP.GT.AND P5, PT, R225, 0x39, PT ;  /* 0x00000039e100780c */ /* 0x000fe20003fa4270 */
[----:B------:R-:W5:Y:S01]  /*d640*/  MUFU.TANH R167, R167 ;  /* 0x000000a700a77308 */ /* 0x000f620000002400 */
[----:B------:R-:W-:Y:S02]  /*d650*/  FSEL R166, R166, -INF , P2 ;  /* 0xff800000a6a67808 */ /* 0x000fe40001000000 */
[----:B------:R-:W-:Y:S02]  /*d660*/  FSEL R165, R165, -INF , P3 ;  /* 0xff800000a5a57808 */ /* 0x000fe40001800000 */
[----:B-1----:R-:W-:-:S02]  /*d670*/  FSEL R164, R164, -INF , P4 ;  /* 0xff800000a4a47808 */ /* 0x002fc40002000000 */
[----:B0-----:R-:W-:Y:S02]  /*d680*/  FSEL R170, R170, -INF , P5 ;  /* 0xff800000aaaa7808 */ /* 0x001fe40002800000 */
[C---:B------:R-:W-:Y:S02]  /*d690*/  ISETP.GT.AND P2, PT, R225.reuse, 0x40, PT ;  /* 0x00000040e100780c */ /* 0x040fe40003f44270 */
[C---:B------:R-:W-:Y:S02]  /*d6a0*/  ISETP.GT.AND P3, PT, R225.reuse, 0x41, PT ;  /* 0x00000041e100780c */ /* 0x040fe40003f64270 */
[C---:B------:R-:W-:Y:S02]  /*d6b0*/  ISETP.GT.AND P4, PT, R225.reuse, 0x48, PT ;  /* 0x00000048e100780c */ /* 0x040fe40003f84270 */
[----:B------:R-:W-:Y:S02]  /*d6c0*/  ISETP.GT.AND P5, PT, R225, 0x49, PT ;  /* 0x00000049e100780c */ /* 0x000fe40003fa4270 */
[----:B--2---:R-:W-:-:S02]  /*d6d0*/  FSEL R171, R171, -INF , P2 ;  /* 0xff800000abab7808 */ /* 0x004fc40001000000 */
[----:B---3--:R-:W-:Y:S02]  /*d6e0*/  FSEL R169, R169, -INF , P3 ;  /* 0xff800000a9a97808 */ /* 0x008fe40001800000 */
[----:B------:R-:W-:Y:S02]  /*d6f0*/  FSEL R175, R175, -INF , P4 ;  /* 0xff800000afaf7808 */ /* 0x000fe40002000000 */
[----:B------:R-:W-:Y:S02]  /*d700*/  FSEL R174, R174, -INF , P5 ;  /* 0xff800000aeae7808 */ /* 0x000fe40002800000 */
[C---:B------:R-:W-:Y:S02]  /*d710*/  ISETP.GT.AND P2, PT, R225.reuse, 0x50, PT ;  /* 0x00000050e100780c */ /* 0x040fe40003f44270 */
[C---:B------:R-:W-:Y:S02]  /*d720*/  ISETP.GT.AND P3, PT, R225.reuse, 0x51, PT ;  /* 0x00000051e100780c */ /* 0x040fe40003f64270 */
[----:B------:R-:W-:-:S02]  /*d730*/  ISETP.GT.AND P4, PT, R225, 0x58, PT ;  /* 0x00000058e100780c */ /* 0x000fc40003f84270 */
[C---:B------:R-:W-:Y:S01]  /*d740*/  ISETP.GT.AND P5, PT, R225.reuse, 0x59, PT ;  /* 0x00000059e100780c */ /* 0x040fe20003fa4270 */
[----:B------:R-:W-:Y:S01]  /*d750*/  VIADD R225, R225, 0x8 ;  /* 0x00000008e1e17836 */ /* 0x000fe20000000000 */
[----:B----4-:R-:W-:Y:S01]  /*d760*/  FSEL R184, R184, -INF , P2 ;  /* 0xff800000b8b87808 */ /* 0x010fe20001000000 */
[----:B------:R-:W0:Y:S03]  /*d770*/  MUFU.TANH R23, R23 ;  /* 0x0000001700177308 */ /* 0x000e260000002400 */
[----:B------:R-:W-:Y:S02]  /*d780*/  ISETP.GT.AND P2, PT, R225, RZ, PT ;  /* 0x000000ffe100720c */ /* 0x000fe40003f44270 */
[----:B-----5:R-:W-:Y:S02]  /*d790*/  FSEL R182, R167, -INF , P3 ;  /* 0xff800000a7b67808 */ /* 0x020fe40001800000 */
[----:B------:R-:W-:-:S02]  /*d7a0*/  FSEL R167, R176, -INF , P2 ;  /* 0xff800000b0a77808 */ /* 0x000fc40001000000 */
[----:B------:R-:W-:-:S04]  /*d7b0*/  ISETP.GT.AND P2, PT, R225, 0x10, PT ;  /* 0x00000010e100780c */ /* 0x000fc80003f44270 */
[----:B------:R-:W-:Y:S02]  /*d7c0*/  FSEL R173, R173, -INF , P2 ;  /* 0xff800000adad7808 */ /* 0x000fe40001000000 */
[----:B------:R-:W-:-:S04]  /*d7d0*/  ISETP.GT.AND P2, PT, R225, 0x20, PT ;  /* 0x00000020e100780c */ /* 0x000fc80003f44270 */
[----:B------:R-:W-:Y:S02]  /*d7e0*/  FSEL R183, R234, -INF , P2 ;  /* 0xff800000eab77808 */ /* 0x000fe40001000000 */
[----:B------:R-:W-:-:S04]  /*d7f0*/  ISETP.GT.AND P2, PT, R225, 0x30, PT ;  /* 0x00000030e100780c */ /* 0x000fc80003f44270 */
[----:B0-----:R-:W-:Y:S02]  /*d800*/  FSEL R187, R23, -INF , P2 ;  /* 0xff80000017bb7808 */ /* 0x001fe40001000000 */
        /* <DEDUP_REMOVED lines=16> */
[----:B------:R-:W0:Y:S03]  /*d910*/  MUFU.TANH R177, R177 ;  /* 0x000000b100b17308 */ /* 0x000e260000002400 */
[----:B------:R-:W-:-:S04]  /*d920*/  FMNMX.FTZ R23, R171, R23, !PT ;  /* 0x00000017ab177209 */ /* 0x000fc80007810000 */
[----:B------:R-:W-:Y:S01]  /*d930*/  FMNMX.FTZ R23, R169, R23, !PT ;  /* 0x00000017a9177209 */ /* 0x000fe20007810000 */
[----:B------:R-:W1:Y:S01]  /*d940*/  MUFU.TANH R222, R222 ;  /* 0x000000de00de7308 */ /* 0x000e620000002400 */
[----:B------:R-:W-:Y:S02]  /*d950*/  FMUL.FTZ R176, R186, UR41 ;  /* 0x00000029bab07c20 */ /* 0x000fe40008410000 */
[----:B------:R-:W-:-:S04]  /*d960*/  FMNMX.FTZ R23, R175, R23, !PT ;  /* 0x00000017af177209 */ /* 0x000fc80007810000 */
[----:B------:R-:W-:Y:S01]  /*d970*/  FMNMX.FTZ R23, R174, R23, !PT ;  /* 0x00000017ae177209 */ /* 0x000fe20007810000 */
[----:B------:R-:W2:Y:S03]  /*d980*/  MUFU.TANH R176, R176 ;  /* 0x000000b000b07308 */ /* 0x000ea60000002400 */
[----:B------:R-:W-:Y:S02]  /*d990*/  FMNMX.FTZ R23, R184, R23, !PT ;  /* 0x00000017b8177209 */ /* 0x000fe40007810000 */
[----:B0-----:R-:W-:Y:S02]  /*d9a0*/  FSEL R177, R177, -INF , P4 ;  /* 0xff800000b1b17808 */ /* 0x001fe40002000000 */
[----:B------:R-:W-:Y:S02]  /*d9b0*/  FMNMX.FTZ R23, R182, R23, !PT ;  /* 0x00000017b6177209 */ /* 0x000fe40007810000 */
[----:B-1----:R-:W-:-:S02]  /*d9c0*/  FSEL R222, R222, -INF , P5 ;  /* 0xff800000dede7808 */ /* 0x002fc40002800000 */
[----:B------:R-:W-:Y:S02]  /*d9d0*/  FMNMX.FTZ R23, R177, R23, !PT ;  /* 0x00000017b1177209 */ /* 0x000fe40007810000 */
[----:B------:R-:W-:Y:S02]  /*d9e0*/  ISETP.GT.AND P2, PT, R225, 0x40, PT ;  /* 0x00000040e100780c */ /* 0x000fe40003f44270 */
[----:B------:R-:W-:Y:S01]  /*d9f0*/  FMNMX.FTZ R23, R222, R23, !PT ;  /* 0x00000017de177209 */ /* 0x000fe20007810000 */
[----:B------:R-:W-:Y:S01]  /*da00*/  FMUL.FTZ R193, R190, UR41 ;  /* 0x00000029bec17c20 */ /* 0x000fe20008410000 */
[----:B--2---:R-:W-:-:S03]  /*da10*/  FSEL R190, R176, -INF , P2 ;  /* 0xff800000b0be7808 */ /* 0x004fc60001000000 */
[----:B------:R-:W0:Y:S02]  /*da20*/  SHFL.BFLY PT, R176, R23, 0x2, 0x1f ;  /* 0x0c401f0017b07f89 */ /* 0x000e2400000e0000 */
[----:B0-----:R-:W-:-:S05]  /*da30*/  FMNMX.FTZ R176, R23, R176, !PT ;  /* 0x000000b017b07209 */ /* 0x001fca0007810000 */
[----:B------:R-:W0:Y:S01]  /*da40*/  SHFL.BFLY PT, R23, R176, 0x1, 0x1f ;  /* 0x0c201f00b0177f89 */ /* 0x000e2200000e0000 */
[----:B------:R-:W1:Y:S01]  /*da50*/  MUFU.TANH R224, R224 ;  /* 0x000000e000e07308 */ /* 0x000e620000002400 */
[C---:B------:R-:W-:Y:S02]  /*da60*/  ISETP.GT.AND P4, PT, R225.reuse, 0x8, PT ;  /* 0x00000008e100780c */ /* 0x040fe40003f84270 */
[----:B------:R-:W-:-:S05]  /*da70*/  ISETP.GT.AND P5, PT, R225, 0x9, PT ;  /* 0x00000009e100780c */ /* 0x000fca0003fa4270 */
[----:B------:R-:W2:Y:S01]  /*da80*/  MUFU.TANH R223, R223 ;  /* 0x000000df00df7308 */ /* 0x000ea20000002400 */
[----:B------:R-:W-:Y:S02]  /*da90*/  FSEL R178, R178, -INF , P4 ;  /* 0xff800000b2b27808 */ /* 0x000fe40002000000 */
[----:B0-----:R-:W-:Y:S02]  /*daa0*/  FMNMX.FTZ R176, R176, R23, !PT ;  /* 0x00000017b0b07209 */ /* 0x001fe40007810000 */
[----:B------:R-:W0:Y:S01]  /*dab0*/  LDC R23, c[0x0][0xa80] ;  /* 0x0002a000ff177b82 */ /* 0x000e220000000800 */
[----:B------:R-:W-:Y:S01]  /*dac0*/  ISETP.GT.AND P4, PT, R225, 0x18, PT ;  /* 0x00000018e100780c */ /* 0x000fe20003f84270 */
[----:B------:R-:W-:Y:S01]  /*dad0*/  FMUL.FTZ R196, R179, UR41 ;  /* 0x00000029b3c47c20 */ /* 0x000fe20008410000 */
[----:B------:R-:W-:Y:S02]  /*dae0*/  FSEL R172, R172, -INF , P5 ;  /* 0xff800000acac7808 */ /* 0x000fe40002800000 */
[----:B------:R-:W-:-:S02]  /*daf0*/  ISETP.GT.AND P5, PT, R225, 0x19, PT ;  /* 0x00000019e100780c */ /* 0x000fc40003fa4270 */
[----:B------:R-:W-:Y:S02]  /*db00*/  FSEL R179, R235, -INF , P4 ;  /* 0xff800000ebb37808 */ /* 0x000fe40002000000 */
[C---:B------:R-:W-:Y:S02]  /*db10*/  ISETP.GT.AND P4, PT, R225.reuse, 0x28, PT ;  /* 0x00000028e100780c */ /* 0x040fe40003f84270 */
[----:B------:R-:W-:Y:S02]  /*db20*/  FSEL R180, R236, -INF , P5 ;  /* 0xff800000ecb47808 */ /* 0x000fe40002800000 */
[----:B------:R-:W-:Y:S02]  /*db30*/  ISETP.GT.AND P5, PT, R225, 0x29, PT ;  /* 0x00000029e100780c */ /* 0x000fe40003fa4270 */
[----:B-1----:R-:W-:Y:S02]  /*db40*/  FSEL R185, R224, -INF , P4 ;  /* 0xff800000e0b97808 */ /* 0x002fe40002000000 */
[----:B------:R-:W-:-:S02]  /*db50*/  FSETP.NEU.FTZ.AND P6, PT, R176, -INF , PT ;  /* 0xff800000b000780b */ /* 0x000fc40003fdd000 */
[----:B--2---:R-:W-:Y:S02]  /*db60*/  FSEL R186, R223, -INF , P5 ;  /* 0xff800000dfba7808 */ /* 0x004fe40002800000 */
[C---:B------:R-:W-:Y:S01]  /*db70*/  FSEL R223, R176.reuse, RZ, P6 ;  /* 0x000000ffb0df7208 */ /* 0x040fe20003000000 */
[----:B0-----:R-:W-:-:S04]  /*db80*/  FMUL.FTZ R224, R176, R23 ;  /* 0x00000017b0e07220 */ /* 0x001fc80000410000 */
[----:B------:R-:W-:Y:S01]  /*db90*/  FADD.FTZ R223, -R223, R221 ;  /* 0x000000dddfdf7221 */ /* 0x000fe20000010100 */
[----:B------:R-:W-:-:S05]  /*dba0*/  FSEL R224, R224, RZ, P6 ;  /* 0x000000ffe0e07208 */ /* 0x000fca0003000000 */
[-CC-:B------:R-:W-:Y:S01]  /*dbb0*/  FFMA.FTZ R221, R156, R23.reuse, -R224.reuse ;  /* 0x000000179cdd7223 */ /* 0x180fe200000108e0 */
[-CC-:B------:R-:W-:Y:S01]  /*dbc0*/  FFMA.FTZ R156, R155, R23.reuse, -R224.reuse ;  /* 0x000000179b9c7223 */ /* 0x180fe200000108e0 */
[-CC-:B------:R-:W-:Y:S01]  /*dbd0*/  FFMA.FTZ R152, R152, R23.reuse, -R224.reuse ;  /* 0x0000001798987223 */ /* 0x180fe200000108e0 */
[-C--:B------:R-:W-:Y:S01]  /*dbe0*/  FMUL.FTZ R155, R223, R23.reuse ;  /* 0x00000017df9b7220 */ /* 0x080fe20000410000 */
[-CC-:B------:R-:W-:Y:S01]  /*dbf0*/  FFMA.FTZ R153, R153, R23.reuse, -R224.reuse ;  /* 0x0000001799997223 */ /* 0x180fe200000108e0 */
[----:B------:R-:W-:-:S03]  /*dc00*/  FFMA.FTZ R154, R154, R23, -R224 ;  /* 0x000000179a9a7223 */ /* 0x000fc600000108e0 */
[----:B------:R-:W-:Y:S08]  /*dc10*/  MUFU.EX2 R152, R152 ;  /* 0x0000009800987308 */ /* 0x000ff00000000800 */
[----:B------:R-:W0:Y:S08]  /*dc20*/  MUFU.EX2 R155, R155 ;  /* 0x0000009b009b7308 */ /* 0x000e300000000800 */
[----:B------:R-:W1:Y:S08]  /*dc30*/  MUFU.EX2 R153, R153 ;  /* 0x0000009900997308 */ /* 0x000e700000000800 */
[----:B------:R-:W2:Y:S01]  /*dc40*/  MUFU.EX2 R154, R154 ;  /* 0x0000009a009a7308 */ /* 0x000ea20000000800 */
[----:B0-----:R-:W-:-:S07]  /*dc50*/  FFMA.FTZ R0, R155, R0, R152 ;  /* 0x000000009b007223 */ /* 0x001fce0000010098 */
[----:B------:R-:W0:Y:S01]  /*dc60*/  MUFU.EX2 R221, R221 ;  /* 0x000000dd00dd7308 */ /* 0x000e220000000800 */
[----:B-1----:R-:W-:-:S04]  /*dc70*/  FADD.FTZ R0, R153, R0 ;  /* 0x0000000099007221 */ /* 0x002fc80000010000 */
[----:B--2---:R-:W-:-:S04]  /*dc80*/  FADD.FTZ R0, R154, R0 ;  /* 0x000000009a007221 */ /* 0x004fc80000010000 */
[C---:B0-----:R-:W-:Y:S01]  /*dc90*/  FADD.FTZ R0, R221.reuse, R0 ;  /* 0x00000000dd007221 */ /* 0x041fe20000010000 */
[----:B------:R-:W-:Y:S02]  /*dca0*/  F2FP.F16.F32.PACK_AB R154, R221, R154 ;  /* 0x0000009add9a723e */ /* 0x000fe400000000ff */
[----:B------:R-:W2:Y:S01]  /*dcb0*/  LDL R221, [R1+0x28] ;  /* 0x0000280001dd7983 */ /* 0x000ea20000100800 */
[----:B------:R-:W-:Y:S02]  /*dcc0*/  ISETP.GT.AND P3, PT, R225, 0x1, PT ;  /* 0x00000001e100780c */ /* 0x000fe40003f64270 */
[----:B------:R-:W-:Y:S02]  /*dcd0*/  F2FP.F16.F32.PACK_AB R152, R153, R152 ;  /* 0x000000989998723e */ /* 0x000fe400000000ff */
[----:B------:R-:W-:Y:S02]  /*dce0*/  FSEL R168, R168, -INF , P3 ;  /* 0xff800000a8a87808 */ /* 0x000fe40001800000 */
[----:B------:R-:W-:-:S04]  /*dcf0*/  FMNMX.FTZ R153, R167, R220, !PT ;  /* 0x000000dca7997209 */ /* 0x000fc80007810000 */
[----:B------:R-:W-:-:S04]  /*dd00*/  FMNMX.FTZ R153, R168, R153, !PT ;  /* 0x00000099a8997209 */ /* 0x000fc80007810000 */
[----:B------:R-:W-:Y:S02]  /*dd10*/  FMNMX.FTZ R153, R178, R153, !PT ;  /* 0x00000099b2997209 */ /* 0x000fe40007810000 */
[----:B------:R-:W-:Y:S02]  /*dd20*/  ISETP.GT.AND P3, PT, R225, 0x11, PT ;  /* 0x00000011e100780c */ /* 0x000fe40003f64270 */
[----:B------:R-:W-:Y:S02]  /*dd30*/  FMNMX.FTZ R153, R172, R153, !PT ;  /* 0x00000099ac997209 */ /* 0x000fe40007810000 */
[----:B------:R-:W-:Y:S02]  /*dd40*/  FSEL R181, R237, -INF , P3 ;  /* 0xff800000edb57808 */ /* 0x000fe40001800000 */
[----:B------:R-:W-:-:S04]  /*dd50*/  FMNMX.FTZ R153, R173, R153, !PT ;  /* 0x00000099ad997209 */ /* 0x000fc80007810000 */
[----:B------:R-:W-:Y:S01]  /*dd60*/  FMNMX.FTZ R153, R181, R153, !PT ;  /* 0x00000099b5997209 */ /* 0x000fe20007810000 */
[----:B------:R-:W0:Y:S03]  /*dd70*/  MUFU.TANH R196, R196 ;  /* 0x000000c400c47308 */ /* 0x000e260000002400 */
[----:B------:R-:W-:Y:S02]  /*dd80*/  FMNMX.FTZ R153, R179, R153, !PT ;  /* 0x00000099b3997209 */ /* 0x000fe40007810000 */
[----:B------:R-:W-:Y:S02]  /*dd90*/  ISETP.GT.AND P3, PT, R225, 0x21, PT ;  /* 0x00000021e100780c */ /* 0x000fe40003f64270 */
[----:B------:R-:W-:Y:S01]  /*dda0*/  FMNMX.FTZ R153, R180, R153, !PT ;  /* 0x00000099b4997209 */ /* 0x000fe20007810000 */
[----:B------:R-:W1:Y:S01]  /*ddb0*/  MUFU.TANH R188, R188 ;  /* 0x000000bc00bc7308 */ /* 0x000e620000002400 */
[----:B------:R-:W-:-:S02]  /*ddc0*/  FSEL R192, R233, -INF , P3 ;  /* 0xff800000e9c07808 */ /* 0x000fc40001800000 */
[----:B------:R-:W-:-:S05]  /*ddd0*/  FMNMX.FTZ R153, R183, R153, !PT ;  /* 0x00000099b7997209 */ /* 0x000fca0007810000 */
[----:B------:R-:W3:Y:S01]  /*dde0*/  MUFU.TANH R189, R189 ;  /* 0x000000bd00bd7308 */ /* 0x000ee20000002400 */
[----:B------:R-:W-:-:S07]  /*ddf0*/  FMNMX.FTZ R153, R192, R153, !PT ;  /* 0x00000099c0997209 */ /* 0x000fce0007810000 */
[----:B------:R-:W4:Y:S08]  /*de00*/  MUFU.TANH R197, R197 ;  /* 0x000000c500c57308 */ /* 0x000f300000002400 */
[----:B------:R-:W5:Y:S01]  /*de10*/  MUFU.TANH R193, R193 ;  /* 0x000000c100c17308 */ /* 0x000f620000002400 */
[C---:B------:R-:W-:Y:S02]  /*de20*/  ISETP.GT.AND P3, PT, R225.reuse, 0x31, PT ;  /* 0x00000031e100780c */ /* 0x040fe40003f64270 */
[----:B------:R-:W-:-:S02]  /*de30*/  ISETP.GT.AND P4, PT, R225, 0x38, PT ;  /* 0x00000038e100780c */ /* 0x000fc40003f84270 */
[----:B------:R-:W-:Y:S02]  /*de40*/  FMNMX.FTZ R153, R185, R153, !PT ;  /* 0x00000099b9997209 */ /* 0x000fe40007810000 */
[----:B0-----:R-:W-:Y:S02]  /*de50*/  FSEL R196, R196, -INF , P3 ;  /* 0xff800000c4c47808 */ /* 0x001fe40001800000 */
[----:B-1----:R-:W-:Y:S02]  /*de60*/  FSEL R188, R188, -INF , P4 ;  /* 0xff800000bcbc7808 */ /* 0x002fe40002000000 */
[----:B------:R-:W-:Y:S02]  /*de70*/  FMNMX.FTZ R153, R186, R153, !PT ;  /* 0x00000099ba997209 */ /* 0x000fe40007810000 */
[C---:B------:R-:W-:Y:S02]  /*de80*/  ISETP.GT.AND P5, PT, R225.reuse, 0x39, PT ;  /* 0x00000039e100780c */ /* 0x040fe40003fa4270 */
[----:B------:R-:W-:-:S02]  /*de90*/  ISETP.GT.AND P3, PT, R225, 0x41, PT ;  /* 0x00000041e100780c */ /* 0x000fc40003f64270 */
[----:B------:R-:W-:Y:S01]  /*dea0*/  ISETP.GT.AND P4, PT, R225, 0x48, PT ;  /* 0x00000048e100780c */ /* 0x000fe20003f84270 */
[-CC-:B------:R-:W-:Y:S01]  /*deb0*/  FFMA.FTZ R233, R157, R23.reuse, -R224.reuse ;  /* 0x000000179de97223 */ /* 0x180fe200000108e0 */
[--C-:B------:R-:W-:Y:S01]  /*dec0*/  FFMA.FTZ R157, R171, R23, -R224.reuse ;  /* 0x00000017ab9d7223 */ /* 0x100fe200000108e0 */
[----:B------:R-:W-:Y:S01]  /*ded0*/  FMNMX.FTZ R153, R187, R153, !PT ;  /* 0x00000099bb997209 */ /* 0x000fe20007810000 */
[----:B------:R-:W-:Y:S01]  /*dee0*/  FMUL.FTZ R191, R191, UR41 ;  /* 0x00000029bfbf7c20 */ /* 0x000fe20008410000 */
[----:B---3--:R-:W-:Y:S01]  /*def0*/  FSEL R189, R189, -INF , P5 ;  /* 0xff800000bdbd7808 */ /* 0x008fe20002800000 */
[-CC-:B------:R-:W-:Y:S01]  /*df00*/  FFMA.FTZ R171, R169, R23.reuse, -R224.reuse ;  /* 0x00000017a9ab7223 */ /* 0x180fe200000108e0 */
[----:B----4-:R-:W-:Y:S02]  /*df10*/  FSEL R197, R197, -INF , P3 ;  /* 0xff800000c5c57808 */ /* 0x010fe40001800000 */
[----:B-----5:R-:W-:Y:S01]  /*df20*/  FSEL R193, R193, -INF , P4 ;  /* 0xff800000c1c17808 */ /* 0x020fe20002000000 */
[-CC-:B------:R-:W-:Y:S01]  /*df30*/  FFMA.FTZ R159, R159, R23.reuse, -R224.reuse ;  /* 0x000000179f9f7223 */ /* 0x180fe200000108e0 */
[C---:B------:R-:W-:Y:S01]  /*df40*/  ISETP.GT.AND P2, PT, R225.reuse, 0x50, PT ;  /* 0x00000050e100780c */ /* 0x040fe20003f44270 */
[-CC-:B------:R-:W-:Y:S01]  /*df50*/  FFMA.FTZ R158, R158, R23.reuse, -R224.reuse ;  /* 0x000000179e9e7223 */ /* 0x180fe200000108e0 */
[C---:B------:R-:W-:Y:S01]  /*df60*/  ISETP.GT.AND P3, PT, R225.reuse, 0x51, PT ;  /* 0x00000051e100780c */ /* 0x040fe20003f64270 */
[-CC-:B------:R-:W-:Y:S01]  /*df70*/  FFMA.FTZ R236, R160, R23.reuse, -R224.reuse ;  /* 0x00000017a0ec7223 */ /* 0x180fe200000108e0 */
[----:B------:R-:W-:Y:S01]  /*df80*/  ISETP.GT.AND P4, PT, R225, 0x58, PT ;  /* 0x00000058e100780c */ /* 0x000fe20003f84270 */
[-CC-:B------:R-:W-:Y:S01]  /*df90*/  FFMA.FTZ R234, R163, R23.reuse, -R224.reuse ;  /* 0x00000017a3ea7223 */ /* 0x180fe200000108e0 */
[----:B------:R-:W-:Y:S01]  /*dfa0*/  ISETP.GT.AND P5, PT, R225, 0x59, PT ;  /* 0x00000059e100780c */ /* 0x000fe20003fa4270 */
[-CC-:B------:R-:W-:Y:S01]  /*dfb0*/  FFMA.FTZ R161, R161, R23.reuse, -R224.reuse ;  /* 0x00000017a1a17223 */ /* 0x180fe200000108e0 */
[----:B------:R-:W-:Y:S01]  /*dfc0*/  ISETP.GT.AND P6, PT, R225, 0x49, PT ;  /* 0x00000049e100780c */ /* 0x000fe20003fc4270 */
        /* <DEDUP_REMOVED lines=11> */
[----:B------:R-:W-:Y:S01]  /*e080*/  IMAD.MOV.U32 R224, RZ, RZ, R157 ;  /* 0x000000ffffe07224 */ /* 0x000fe200078e009d */
[----:B------:R-:W-:Y:S01]  /*e090*/  FMNMX.FTZ R153, R196, R153, !PT ;  /* 0x00000099c4997209 */ /* 0x000fe20007810000 */
[----:B------:R-:W-:Y:S01]  /*e0a0*/  FMUL.FTZ R157, R194, UR41 ;  /* 0x00000029c29d7c20 */ /* 0x000fe20008410000 */
[----:B------:R-:W0:Y:S01]  /*e0b0*/  MUFU.TANH R191, R191 ;  /* 0x000000bf00bf7308 */ /* 0x000e220000002400 */
[----:B------:R-:W-:Y:S01]  /*e0c0*/  FMUL.FTZ R160, R195, UR41 ;  /* 0x00000029c3a07c20 */ /* 0x000fe20008410000 */
[----:B------:R-:W-:Y:S01]  /*e0d0*/  FMNMX.FTZ R153, R188, R153, !PT ;  /* 0x00000099bc997209 */ /* 0x000fe20007810000 */
[----:B------:R-:W-:-:S03]  /*e0e0*/  FMUL.FTZ R162, R198, UR41 ;  /* 0x00000029c6a27c20 */ /* 0x000fc60008410000 */
[----:B------:R-:W-:Y:S02]  /*e0f0*/  FMNMX.FTZ R153, R189, R153, !PT ;  /* 0x00000099bd997209 */ /* 0x000fe40007810000 */
[----:B------:R-:W1:Y:S02]  /*e100*/  MUFU.TANH R157, R157 ;  /* 0x0000009d009d7308 */ /* 0x000e640000002400 */
[----:B------:R-:W-:Y:S01]  /*e110*/  FMNMX.FTZ R153, R190, R153, !PT ;  /* 0x00000099be997209 */ /* 0x000fe20007810000 */
[----:B------:R-:W-:-:S05]  /*e120*/  FMUL.FTZ R199, R199, UR41 ;  /* 0x00000029c7c77c20 */ /* 0x000fca0008410000 */
[----:B------:R-:W3:Y:S01]  /*e130*/  MUFU.TANH R160, R160 ;  /* 0x000000a000a07308 */ /* 0x000ee20000002400 */
[----:B------:R-:W-:Y:S02]  /*e140*/  FMNMX.FTZ R163, R197, R153, !PT ;  /* 0x00000099c5a37209 */ /* 0x000fe40007810000 */
[----:B0-----:R-:W-:-:S05]  /*e150*/  FSEL R191, R191, -INF , P6 ;  /* 0xff800000bfbf7808 */ /* 0x001fca0003000000 */
[----:B------:R-:W0:Y:S01]  /*e160*/  MUFU.TANH R162, R162 ;  /* 0x000000a200a27308 */ /* 0x000e220000002400 */
[----:B------:R-:W-:Y:S02]  /*e170*/  FMNMX.FTZ R163, R193, R163, !PT ;  /* 0x000000a3c1a37209 */ /* 0x000fe40007810000 */
[----:B-1----:R-:W-:-:S05]  /*e180*/  FSEL R157, R157, -INF , P2 ;  /* 0xff8000009d9d7808 */ /* 0x002fca0001000000 */
[----:B------:R-:W1:Y:S01]  /*e190*/  MUFU.TANH R153, R199 ;  /* 0x000000c700997308 */ /* 0x000e620000002400 */
[----:B------:R-:W-:Y:S02]  /*e1a0*/  FMNMX.FTZ R163, R191, R163, !PT ;  /* 0x000000a3bfa37209 */ /* 0x000fe40007810000 */
[----:B---3--:R-:W-:Y:S02]  /*e1b0*/  FSEL R160, R160, -INF , P3 ;  /* 0xff800000a0a07808 */ /* 0x008fe40001800000 */
[----:B------:R-:W-:Y:S02]  /*e1c0*/  FMNMX.FTZ R163, R157, R163, !PT ;  /* 0x000000a39da37209 */ /* 0x000fe40007810000 */
[----:B0-----:R-:W-:Y:S02]  /*e1d0*/  FSEL R162, R162, -INF , P4 ;  /* 0xff800000a2a27808 */ /* 0x001fe40002000000 */
[----:B------:R-:W-:-:S04]  /*e1e0*/  FMNMX.FTZ R163, R160, R163, !PT ;  /* 0x000000a3a0a37209 */ /* 0x000fc80007810000 */
[----:B------:R-:W-:Y:S02]  /*e1f0*/  FMNMX.FTZ R163, R162, R163, !PT ;  /* 0x000000a3a2a37209 */ /* 0x000fe40007810000 */
[----:B-1----:R-:W-:-:S04]  /*e200*/  FSEL R153, R153, -INF , P5 ;  /* 0xff80000099997808 */ /* 0x002fc80002800000 */
[----:B------:R-:W-:-:S05]  /*e210*/  FMNMX.FTZ R163, R153, R163, !PT ;  /* 0x000000a399a37209 */ /* 0x000fca0007810000 */
[----:B------:R-:W0:Y:S02]  /*e220*/  SHFL.BFLY PT, R164, R163, 0x2, 0x1f ;  /* 0x0c401f00a3a47f89 */ /* 0x000e2400000e0000 */
[----:B0-----:R-:W-:-:S05]  /*e230*/  FMNMX.FTZ R164, R163, R164, !PT ;  /* 0x000000a4a3a47209 */ /* 0x001fca0007810000 */
[----:B------:R-:W0:Y:S01]  /*e240*/  SHFL.BFLY PT, R177, R164, 0x1, 0x1f ;  /* 0x0c201f00a4b17f89 */ /* 0x000e2200000e0000 */
[----:B------:R-:W-:Y:S01]  /*e250*/  IMAD.MOV.U32 R223, RZ, RZ, R166 ;  /* 0x000000ffffdf7224 */ /* 0x000fe200078e00a6 */
[----:B0-----:R-:W-:-:S04]  /*e260*/  FMNMX.FTZ R177, R164, R177, !PT ;  /* 0x000000b1a4b17209 */ /* 0x001fc80007810000 */
[C---:B------:R-:W-:Y:S01]  /*e270*/  FSETP.NEU.FTZ.AND P2, PT, R177.reuse, -INF , PT ;  /* 0xff800000b100780b */ /* 0x040fe20003f5d000 */
[----:B------:R-:W-:-:S05]  /*e280*/  FMUL.FTZ R164, R177, R23 ;  /* 0x00000017b1a47220 */ /* 0x000fca0000410000 */
[----:B------:R-:W-:Y:S02]  /*e290*/  FSEL R164, R164, RZ, P2 ;  /* 0x000000ffa4a47208 */ /* 0x000fe40001000000 */
[----:B------:R-:W-:-:S03]  /*e2a0*/  FSEL R163, R177, RZ, P2 ;  /* 0x000000ffb1a37208 */ /* 0x000fc60001000000 */
        /* <DEDUP_REMOVED lines=24> */
[----:B------:R-:W-:-:S04]  /*e430*/  FADD.FTZ R163, -R163, R220 ;  /* 0x000000dca3a37221 */ /* 0x000fc80000010100 */
[----:B------:R-:W-:Y:S01]  /*e440*/  FMUL.FTZ R163, R163, R23 ;  /* 0x00000017a3a37220 */ /* 0x000fe20000410000 */
[----:B------:R-:W-:Y:S08]  /*e450*/  MUFU.EX2 R153, R167 ;  /* 0x000000a700997308 */ /* 0x000ff00000000800 */
[----:B------:R-:W0:Y:S01]  /*e460*/  MUFU.EX2 R163, R163 ;  /* 0x000000a300a37308 */ /* 0x000e220000000800 */
[----:B--2---:R-:W-:-:S02]  /*e470*/  IMAD R164, R2, 0xc00, R221 ;  /* 0x00000c0002a47824 */ /* 0x004fc400078e02dd */
[----:B------:R-:W1:Y:S01]  /*e480*/  S2R R221, SR_TID.X ;  /* 0x0000000000dd7919 */ /* 0x000e620000002100 */
[----:B0-----:R-:W-:Y:S01]  /*e490*/  FFMA.FTZ R3, R163, R3, R153 ;  /* 0x00000003a3037223 */ /* 0x001fe20000010099 */
        /* <DEDUP_REMOVED lines=64> */
[----:B-1----:R-:W-:Y:S01]  /*e8a0*/  SHF.R.U32.HI R167, RZ, 0x7, R221 ;  /* 0x00000007ffa77819 */ /* 0x002fe200000116dd */
[----:B------:R-:W-:-:S02]  /*e8b0*/  @!P1 VIADD R163, R211, 0x32440 ;  /* 0x00032440d3a39836 */ /* 0x000fc40000000000 */
        /* <DEDUP_REMOVED lines=63> */
[----:B------:R-:W-:-:S02]  /*ecb0*/  FMUL.FTZ R149, R149, R155 ;  /* 0x0000009b95957220 */ /* 0x000fc40000410000 */
[----:B------:R0:W-:Y:S01]  /*ecc0*/  MUFU.EX2 R155, R178 ;  /* 0x000000b2009b7308 */ /* 0x0001e20000000800 */
[----:B------:R-:W-:Y:S02]  /*ecd0*/  @!P1 PRMT R163, RZ, 0x654, R163 ;  /* 0x00000654ffa39816 */ /* 0x000fe400000000a3 */
[----:B0-----:R-:W-:-:S05]  /*ece0*/  IADD3 R178, -R167, 0xb, RZ ;  /* 0x0000000ba7b27810 */ /* 0x001fca0007ffe1ff */
[----:B------:R1:W-:Y:S06]  /*ecf0*/  BAR.ARV R178, 0x100 ;  /* 0x000400b20000751d */ /* 0x0003ec0000002000 */
[----:B------:R0:W-:Y:S01]  /*ed00*/  @!P1 SYNCS.ARRIVE.TRANS64.RED.A1T0 RZ, [R163+URZ], RZ ;  /* 0x000000ffa3ff99a7 */ /* 0x0001e2000810043f */
[----:B------:R-:W2:Y:S01]  /*ed10*/  MUFU.EX2 R168, R168 ;  /* 0x000000a800a87308 */ /* 0x000ea20000000800 */
[----:B0-----:R-:W-:-:S07]  /*ed20*/  VIADD R163, R167, 0x8 ;  /* 0x00000008a7a37836 */ /* 0x001fce0000000000 */
[----:B------:R-:W0:Y:S01]  /*ed30*/  MUFU.EX2 R172, R172 ;  /* 0x000000ac00ac7308 */ /* 0x000e220000000800 */
[----:B------:R-:W-:Y:S02]  /*ed40*/  MOV R165, 0x40000040 ;  /* 0x4000004000a57802 */ /* 0x000fe40000000f00 */
[----:B------:R-:W-:Y:S02]  /*ed50*/  R2UR UR6, R164 ;  /* 0x00000000a40672ca */ /* 0x000fe400000e0000 */
[----:B------:R-:W-:Y:S01]  /*ed60*/  R2UR UR7, R165 ;  /* 0x00000000a50772ca */ /* 0x000fe200000e0000 */
[C---:B--2---:R-:W-:Y:S01]  /*ed70*/  FADD.FTZ R3, R168.reuse, R3 ;  /* 0x00000003a8037221 */ /* 0x044fe20000010000 */
[----:B------:R-:W-:-:S03]  /*ed80*/  F2FP.F16.F32.PACK_AB R153, R168, R153 ;  /* 0x00000099a899723e */ /* 0x000fc600000000ff */
[----:B------:R-:W-:Y:S01]  /*ed90*/  FADD.FTZ R3, R155, R3 ;  /* 0x000000039b037221 */ /* 0x000fe20000010000 */
[----:B0-----:R-:W-:Y:S01]  /*eda0*/  F2FP.F16.F32.PACK_AB R155, R172, R155 ;  /* 0x0000009bac9b723e */ /* 0x001fe200000000ff */
[----:B------:R1:W-:Y:S06]  /*edb0*/  BAR.SYNC.DEFER_BLOCKING R163, 0x100 ;  /* 0x000400a30000751d */ /* 0x0003ec0000010000 */
[----:B------:R-:W-:-:S06]  /*edc0*/  WARPGROUP.ARRIVE ;  /* 0x00000000000079c5 */ /* 0x000fcc0000000000 */
[----:B------:R-:W-:Y:S01]  /*edd0*/  HGMMA.64x256x16.F32 R24, R152, gdesc[UR4].tnspB, R24, gsb0 ;  /* 0x43e0000498187df0 */ /* 0x000fe20008000818 */
[----:B------:R-:W0:Y:S08]  /*ede0*/  MUFU.EX2 R233, R233 ;  /* 0x000000e900e97308 */ /* 0x000e300000000800 */
[----:B------:R-:W2:Y:S08]  /*edf0*/  MUFU.EX2 R156, R156 ;  /* 0x0000009c009c7308 */ /* 0x000eb00000000800 */
[----:B------:R-:W-:Y:S08]  /*ee00*/  MUFU.EX2 R158, R158 ;  /* 0x0000009e009e7308 */ /* 0x000ff00000000800 */
[----:B------:R-:W-:Y:S08]  /*ee10*/  MUFU.EX2 R173, R173 ;  /* 0x000000ad00ad7308 */ /* 0x000ff00000000800 */
[----:B------:R-:W3:Y:S08]  /*ee20*/  MUFU.EX2 R181, R181 ;  /* 0x000000b500b57308 */ /* 0x000ef00000000800 */
[----:B------:R-:W-:Y:S08]  /*ee30*/  MUFU.EX2 R179, R179 ;  /* 0x000000b300b37308 */ /* 0x000ff00000000800 */
[----:B------:R-:W4:Y:S01]  /*ee40*/  MUFU.EX2 R180, R180 ;  /* 0x000000b400b47308 */ /* 0x000f220000000800 */
[----:B0-----:R-:W-:-:S04]  /*ee50*/  FADD.FTZ R0, R233, R0 ;  /* 0x00000000e9007221 */ /* 0x001fc80000010000 */
[----:B--2---:R-:W-:-:S03]  /*ee60*/  FADD.FTZ R0, R156, R0 ;  /* 0x000000009c007221 */ /* 0x004fc60000010000 */
[----:B------:R-:W-:Y:S08]  /*ee70*/  MUFU.EX2 R236, R236 ;  /* 0x000000ec00ec7308 */ /* 0x000ff00000000800 */
[----:B------:R-:W-:Y:S08]  /*ee80*/  MUFU.EX2 R234, R234 ;  /* 0x000000ea00ea7308 */ /* 0x000ff00000000800 */
[----:B------:R-:W-:Y:S01]  /*ee90*/  MUFU.EX2 R161, R161 ;  /* 0x000000a100a17308 */ /* 0x000fe20000000800 */
[----:B------:R-:W-:-:S07]  /*eea0*/  WARPGROUP.DEPBAR.LE gsb0, 0x0 ;  /* 0x00008000000079c5 */ /* 0x000fce0000010000 */
[----:B------:R-:W0:Y:S01]  /*eeb0*/  MUFU.EX2 R154, R159 ;  /* 0x0000009f009a7308 */ /* 0x000e220000000800 */
[----:B------:R-:W-:Y:S02]  /*eec0*/  VIADD R152, R164, 0x80 ;  /* 0x00000080a4987836 */ /* 0x000fe40000000000 */
[----:B------:R-:W-:-:S03]  /*eed0*/  IMAD.MOV.U32 R153, RZ, RZ, 0x40000040 ;  /* 0x40000040ff997424 */ /* 0x000fc600078e00ff */
[----:B------:R-:W-:Y:S02]  /*eee0*/  R2UR UR6, R152 ;  /* 0x00000000980672ca */ /* 0x000fe400000e0000 */
[----:B------:R-:W-:Y:S02]  /*eef0*/  R2UR UR7, R153 ;  /* 0x00000000990772ca */ /* 0x000fe400000e0000 */
[----:B------:R-:W-:Y:S02]  /*ef00*/  F2FP.F16.F32.PACK_AB R152, R156, R233 ;  /* 0x000000e99c98723e */ /* 0x000fe400000000ff */
[----:B---3--:R-:W-:Y:S01]  /*ef10*/  F2FP.F16.F32.PACK_AB R153, R181, R173 ;  /* 0x000000adb599723e */ /* 0x008fe200000000ff */
[----:B------:R-:W-:Y:S01]  /*ef20*/  MUFU.EX2 R183, R183 ;  /* 0x000000b700b77308 */ /* 0x000fe20000000800 */
[----:B----4-:R-:W-:Y:S01]  /*ef30*/  F2FP.F16.F32.PACK_AB R155, R180, R179 ;  /* 0x000000b3b49b723e */ /* 0x010fe200000000ff */
[----:B------:R-:W2:Y:S01]  /*ef40*/  LDL R156, [R1+0x38] ;  /* 0x00003800019c7983 */ /* 0x000ea20000100800 */
[----:B0-----:R-:W-:Y:S01]  /*ef50*/  FADD.FTZ R0, R154, R0 ;  /* 0x000000009a007221 */ /* 0x001fe20000010000 */
[----:B------:R-:W-:-:S04]  /*ef60*/  F2FP.F16.F32.PACK_AB R154, R158, R154 ;  /* 0x0000009a9e9a723e */ /* 0x000fc800000000ff */
[----:B------:R-:W-:-:S06]  /*ef70*/  WARPGROUP.ARRIVE ;  /* 0x00000000000079c5 */ /* 0x000fcc0000000000 */
[----:B------:R-:W-:Y:S01]  /*ef80*/  HGMMA.64x256x16.F32 R24, R152, gdesc[UR4].tnspB, R24, gsb0 ;  /* 0x43e0000498187df0 */ /* 0x000fe20008000818 */
[----:B------:R-:W0:Y:S01]  /*ef90*/  MUFU.EX2 R192, R192 ;  /* 0x000000c000c07308 */ /* 0x000e220000000800 */
[----:B------:R-:W-:-:S07]  /*efa0*/  FADD.FTZ R0, R158, R0 ;  /* 0x000000009e007221 */ /* 0x000fce0000010000 */
[----:B------:R-:W-:Y:S08]  /*efb0*/  MUFU.EX2 R185, R185 ;  /* 0x000000b900b97308 */ /* 0x000ff00000000800 */
[----:B------:R-:W3:Y:S01]  /*efc0*/  MUFU.EX2 R186, R186 ;  /* 0x000000ba00ba7308 */ /* 0x000ee20000000800 */
[----:B------:R-:W-:-:S04]  /*efd0*/  FADD.FTZ R0, R236, R0 ;  /* 0x00000000ec007221 */ /* 0x000fc80000010000 */
[----:B------:R-:W-:-:S03]  /*efe0*/  FADD.FTZ R0, R234, R0 ;  /* 0x00000000ea007221 */ /* 0x000fc60000010000 */
[----:B------:R-:W-:Y:S08]  /*eff0*/  MUFU.EX2 R237, R237 ;  /* 0x000000ed00ed7308 */ /* 0x000ff00000000800 */
[----:B------:R-:W-:Y:S08]  /*f000*/  MUFU.EX2 R235, R235 ;  /* 0x000000eb00eb7308 */ /* 0x000ff00000000800 */
[----:B------:R-:W-:Y:S08]  /*f010*/  MUFU.EX2 R170, R170 ;  /* 0x000000aa00aa7308 */ /* 0x000ff00000000800 */
[----:B------:R-:W-:Y:S08]  /*f020*/  MUFU.EX2 R187, R187 ;  /* 0x000000bb00bb7308 */ /* 0x000ff00000000800 */
[----:B------:R-:W-:Y:S08]  /*f030*/  MUFU.EX2 R196, R196 ;  /* 0x000000c400c47308 */ /* 0x000ff00000000800 */
[----:B------:R-:W-:Y:S08]  /*f040*/  MUFU.EX2 R188, R188 ;  /* 0x000000bc00bc7308 */ /* 0x000ff00000000800 */
[----:B------:R-:W-:Y:S01]  /*f050*/  MUFU.EX2 R189, R189 ;  /* 0x000000bd00bd7308 */ /* 0x000fe20000000800 */
[----:B------:R-:W-:-:S07]  /*f060*/  WARPGROUP.DEPBAR.LE gsb0, 0x0 ;  /* 0x00008000000079c5 */ /* 0x000fce0000010000 */
[----:B------:R-:W4:Y:S01]  /*f070*/  MUFU.EX2 R154, R225 ;  /* 0x000000e1009a7308 */ /* 0x000f220000000800 */
[----:B------:R-:W-:Y:S01]  /*f080*/  IMAD.MOV.U32 R153, RZ, RZ, 0x40000040 ;  /* 0x40000040ff997424 */ /* 0x000fe200078e00ff */
[----:B------:R-:W-:-:S04]  /*f090*/  IADD3 R152, R164, 0x100, RZ ;  /* 0x00000100a4987810 */ /* 0x000fc80007ffe0ff */
[----:B------:R-:W-:Y:S02]  /*f0a0*/  R2UR UR6, R152 ;  /* 0x00000000980672ca */ /* 0x000fe400000e0000 */
[----:B------:R-:W-:Y:S02]  /*f0b0*/  R2UR UR7, R153 ;  /* 0x00000000990772ca */ /* 0x000fe400000e0000 */
[----:B------:R-:W-:Y:S02]  /*f0c0*/  F2FP.F16.F32.PACK_AB R152, R234, R236 ;  /* 0x000000ecea98723e */ /* 0x000fe400000000ff */
[----:B0-----:R-:W-:Y:S02]  /*f0d0*/  F2FP.F16.F32.PACK_AB R153, R192, R183 ;  /* 0x000000b7c099723e */ /* 0x001fe400000000ff */
[----:B---3--:R-:W-:Y:S01]  /*f0e0*/  F2FP.F16.F32.PACK_AB R155, R186, R185 ;  /* 0x000000b9ba9b723e */ /* 0x008fe200000000ff */
[----:B----4-:R-:W-:Y:S01]  /*f0f0*/  FADD.FTZ R0, R154, R0 ;  /* 0x000000009a007221 */ /* 0x010fe20000010000 */
[----:B------:R-:W-:-:S04]  /*f100*/  F2FP.F16.F32.PACK_AB R154, R161, R154 ;  /* 0x0000009aa19a723e */ /* 0x000fc800000000ff */
[----:B------:R-:W-:-:S06]  /*f110*/  WARPGROUP.ARRIVE ;  /* 0x00000000000079c5 */ /* 0x000fcc0000000000 */
[----:B------:R-:W-:Y:S01]  /*f120*/  HGMMA.64x256x16.F32 R24, R152, gdesc[UR4].tnspB, R24, gsb0 ;  /* 0x43e0000498187df0 */ /* 0x000fe20008000818 */
[----:B------:R-:W-:Y:S01]  /*f130*/  FADD.FTZ R0, R161, R0 ;  /* 0x00000000a1007221 */ /* 0x000fe20000010000 */
        /* <DEDUP_REMOVED lines=14> */
[----:B------:R-:W-:Y:S01]  /*f220*/  F2FP.F16.F32.PACK_AB R155, R189, R188 ;  /* 0x000000bcbd9b723e */ /* 0x000fe200000000ff */
[----:B0-----:R-:W-:Y:S01]  /*f230*/  FADD.FTZ R0, R154, R0 ;  /* 0x000000009a007221 */ /* 0x001fe20000010000 */
[----:B------:R-:W-:Y:S02]  /*f240*/  F2FP.F16.F32.PACK_AB R152, R237, R154 ;  /* 0x0000009aed98723e */ /* 0x000fe400000000ff */
[----:B------:R-:W-:-:S04]  /*f250*/  F2FP.F16.F32.PACK_AB R154, R170, R235 ;  /* 0x000000ebaa9a723e */ /* 0x000fc800000000ff */
[----:B------:R-:W-:-:S06]  /*f260*/  WARPGROUP.ARRIVE ;  /* 0x00000000000079c5 */ /* 0x000fcc0000000000 */
[----:B------:R-:W-:Y:S01]  /*f270*/  HGMMA.64x256x16.F32 R24, R152, gdesc[UR4].tnspB, R24, gsb0 ;  /* 0x43e0000498187df0 */ /* 0x000fe20008000818 */
[----:B------:R-:W-:-:S04]  /*f280*/  FADD.FTZ R0, R237, R0 ;  /* 0x00000000ed007221 */ /* 0x000fc80000010000 */
[----:B------:R-:W-:-:S04]  /*f290*/  FADD.FTZ R0, R235, R0 ;  /* 0x00000000eb007221 */ /* 0x000fc80000010000 */
[----:B------:R-:W-:Y:S01]  /*f2a0*/  FADD.FTZ R0, R170, R0 ;  /* 0x00000000aa007221 */ /* 0x000fe20000010000 */
[----:B------:R-:W-:Y:S08]  /*f2b0*/  MUFU.EX2 R182, R182 ;  /* 0x000000b600b67308 */ /* 0x000ff00000000800 */
[----:B------:R-:W-:Y:S08]  /*f2c0*/  MUFU.EX2 R222, R222 ;  /* 0x000000de00de7308 */ /* 0x000ff00000000800 */
[----:B------:R-:W-:Y:S08]  /*f2d0*/  MUFU.EX2 R157, R157 ;  /* 0x0000009d009d7308 */ /* 0x000ff00000000800 */
[----:B------:R-:W-:Y:S08]  /*f2e0*/  MUFU.EX2 R160, R160 ;  /* 0x000000a000a07308 */ /* 0x000ff00000000800 */
[----:B------:R-:W-:Y:S08]  /*f2f0*/  MUFU.EX2 R162, R162 ;  /* 0x000000a200a27308 */ /* 0x000ff00000000800 */
[----:B------:R-:W-:Y:S01]  /*f300*/  MUFU.EX2 R166, R166 ;  /* 0x000000a600a67308 */ /* 0x000fe20000000800 */
[----:B------:R-:W-:Y:S01]  /*f310*/  IMAD.MOV.U32 R165, RZ, RZ, 0x40000040 ;  /* 0x40000040ffa57424 */ /* 0x000fe200078e00ff */
[----:B------:R-:W-:-:S06]  /*f320*/  WARPGROUP.DEPBAR.LE gsb0, 0x0 ;  /* 0x00008000000079c5 */ /* 0x000fcc0000010000 */
[----:B------:R-:W0:Y:S01]  /*f330*/  MUFU.EX2 R154, R224 ;  /* 0x000000e0009a7308 */ /* 0x000e220000000800 */
[----:B------:R-:W-:Y:S01]  /*f340*/  VIADD R152, R164, 0x200 ;  /* 0x00000200a4987836 */ /* 0x000fe20000000000 */
[----:B------:R-:W-:-:S04]  /*f350*/  MOV R153, 0x40000040 ;  /* 0x4000004000997802 */ /* 0x000fc80000000f00 */
        /* <DEDUP_REMOVED lines=12> */
[----:B------:R-:W-:Y:S01]  /*f420*/  VIADD R164, R164, 0x280 ;  /* 0x00000280a4a47836 */ /* 0x000fe20000000000 */
[----:B------:R-:W-:-:S04]  /*f430*/  R2UR UR7, R165 ;  /* 0x00000000a50772ca */ /* 0x000fc800000e0000 */
[----:B------:R-:W-:Y:S01]  /*f440*/  R2UR UR6, R164 ;  /* 0x00000000a40672ca */ /* 0x000fe200000e0000 */
[----:B------:R-:W-:Y:S01]  /*f450*/  FADD.FTZ R3, R172, R3 ;  /* 0x00000003ac037221 */ /* 0x000fe20000010000 */
[----:B------:R-:W-:Y:S02]  /*f460*/  WARPGROUP.DEPBAR.LE gsb0, 0x0 ;  /* 0x00008000000079c5 */ /* 0x000fe40000010000 */
[----:B------:R-:W0:Y:S08]  /*f470*/  MUFU.EX2 R152, R184 ;  /* 0x000000b800987308 */ /* 0x000e300000000800 */
[----:B------:R-:W3:Y:S01]  /*f480*/  MUFU.EX2 R154, R169 ;  /* 0x000000a9009a7308 */ /* 0x000ee20000000800 */
[----:B0-----:R-:W-:-:S04]  /*f490*/  FADD.FTZ R0, R152, R0 ;  /* 0x0000000098007221 */ /* 0x001fc80000010000 */
[C---:B------:R-:W-:Y:S01]  /*f4a0*/  FADD.FTZ R0, R182.reuse, R0 ;  /* 0x00000000b6007221 */ /* 0x040fe20000010000 */
[----:B------:R-:W-:Y:S02]  /*f4b0*/  F2FP.F16.F32.PACK_AB R152, R182, R152 ;  /* 0x00000098b698723e */ /* 0x000fe400000000ff */
[----:B------:R-:W-:Y:S01]  /*f4c0*/  F2FP.F16.F32.PACK_AB R153, R160, R157 ;  /* 0x0000009da099723e */ /* 0x000fe200000000ff */
[----:B---3--:R-:W-:Y:S01]  /*f4d0*/  FADD.FTZ R0, R154, R0 ;  /* 0x000000009a007221 */ /* 0x008fe20000010000 */
[----:B------:R-:W-:Y:S02]  /*f4e0*/  F2FP.F16.F32.PACK_AB R154, R222, R154 ;  /* 0x0000009ade9a723e */ /* 0x000fe400000000ff */
[----:B------:R-:W-:-:S04]  /*f4f0*/  F2FP.F16.F32.PACK_AB R155, R166, R162 ;  /* 0x000000a2a69b723e */ /* 0x000fc800000000ff */
[----:B------:R-:W-:-:S06]  /*f500*/  WARPGROUP.ARRIVE ;  /* 0x00000000000079c5 */ /* 0x000fcc0000000000 */
[----:B------:R-:W-:Y:S01]  /*f510*/  HGMMA.64x256x16.F32 R24, R152, gdesc[UR4].tnspB, R24, gsb0 ;  /* 0x43e0000498187df0 */ /* 0x000fe20008000818 */
[----:B--2---:R-:W-:Y:S01]  /*f520*/  ISETP.GT.AND P2, PT, R210, R156, PT ;  /* 0x0000009cd200720c */ /* 0x004fe20003f44270 */
[----:B------:R-:W-:-:S05]  /*f530*/  @!P1 VIADD R211, R211, 0x32460 ;  /* 0x00032460d3d39836 */ /* 0x000fca0000000000 */
[----:B------:R-:W-:Y:S01]  /*f540*/  @!P1 PRMT R211, RZ, 0x654, R211 ;  /* 0x00000654ffd39816 */ /* 0x000fe200000000d3 */
[----:B------:R-:W-:Y:S01]  /*f550*/  FADD.FTZ R0, R222, R0 ;  /* 0x00000000de007221 */ /* 0x000fe20000010000 */
[----:B------:R-:W-:Y:S01]  /*f560*/  VIADD R210, R210, 0xffffffff ;  /* 0xffffffffd2d27836 */ /* 0x000fe20000000000 */
[----:B------:R-:W-:Y:S01]  /*f570*/  MOV R220, R177 ;  /* 0x000000b100dc7202 */ /* 0x000fe20000000f00 */
[----:B------:R-:W-:Y:S01]  /*f580*/  IMAD.MOV.U32 R221, RZ, RZ, R176 ;  /* 0x000000ffffdd7224 */ /* 0x000fe200078e00b0 */
[----:B------:R-:W-:Y:S02]  /*f590*/  WARPGROUP.DEPBAR.LE gsb0, 0x0 ;  /* 0x00008000000079c5 */ /* 0x000fe40000010000 */
[----:B------:R-:W-:Y:S01]  /*f5a0*/  FADD.FTZ R152, R173, R3 ;  /* 0x00000003ad987221 */ /* 0x000fe20000010000 */
[----:B------:R1:W-:Y:S03]  /*f5b0*/  @!P1 SYNCS.ARRIVE.TRANS64.RED.A1T0 RZ, [R211+URZ], RZ ;  /* 0x000000ffd3ff99a7 */ /* 0x0003e6000810043f */
        /* <DEDUP_REMOVED lines=20> */
.L_x_11667:
[----:B------:R-:W-:-:S13]  /*f700*/  ISETP.GE.AND P2, PT, R210, RZ, PT ;  /* 0x000000ffd200720c */ /* 0x000fda0003f46270 */
[----:B------:R-:W-:Y:S05]  /*f710*/  @!P2 BRA `(.L_x_11678) ;  /* 0x0000002c008ca947 */ /* 0x000fea0003800000 */
[----:B------:R-:W-:Y:S02]  /*f720*/  IMAD.MOV.U32 R220, RZ, RZ, R177 ;  /* 0x000000ffffdc7224 */ /* 0x000fe400078e00b1 */
[----:B------:R-:W-:-:S07]  /*f730*/  IMAD.MOV.U32 R221, RZ, RZ, R176 ;  /* 0x000000ffffdd7224 */ /* 0x000fce00078e00b0 */
.L_x_11688:
[----:B------:R-:W-:Y:S01]  /*f740*/  VIADD R2, R2, 0x1 ;  /* 0x0000000102027836 */ /* 0x000fe20000000000 */
[----:B------:R-:W-:Y:S05]  /*f750*/  YIELD ;  /* 0x0000000000007946 */ /* 0x000fea0003800000 */
[----:B------:R-:W-:-:S04]  /*f760*/  ISETP.NE.AND P2, PT, R2, 0x2, PT ;  /* 0x000000020200780c */ /* 0x000fc80003f45270 */
[----:B------:R-:W-:Y:S02]  /*f770*/  SEL R152, RZ, 0x1, P2 ;  /* 0x00000001ff987807 */ /* 0x000fe40001000000 */
[----:B------:R-:W-:Y:S02]  /*f780*/  SEL R2, R2, RZ, P2 ;  /* 0x000000ff02027207 */ /* 0x000fe40001000000 */
[----:B------:R-:W-:Y:S01]  /*f790*/  LOP3.LUT R19, R19, R152, RZ, 0x3c, !PT ;  /* 0x0000009813137212 */ /* 0x000fe200078e3cff */
[----:B--2---:R-:W-:Y:S06]  /*f7a0*/  @!P0 BRA `(.L_x_11679) ;  /* 0x0000000000048947 */ /* 0x004fec0003800000 */
[----:B------:R-:W-:Y:S01]  /*f7b0*/  BPT.TRAP 0x1 ;  /* 0x000000040000795c */ /* 0x000fe20000300000 */
.L_x_11679:
[----:B------:R-:W-:Y:S02]  /*f7c0*/  LEA R211, R2, R17, 0x3 ;  /* 0x0000001102d37211 */ /* 0x000fe400078e18ff */
[----:B------:R-:W-:-:S04]  /*f7d0*/  SHF.L.U32 R23, R19, 0x1f, RZ ;  /* 0x0000001f13177819 */ /* 0x000fc800000006ff */
[----:B------:R1:W2:Y:S01]  /*f7e0*/  SYNCS.PHASECHK.TRANS64.TRYWAIT P2, [R211+URZ+0x32430], R23 ;  /* 0x03243017d30075a7 */ /* 0x0002a2000804017f */
[----:B------:R-:W-:Y:S05]  /*f7f0*/  @!P0 BRA `(.L_x_11680) ;  /* 0x0000000000048947 */ /* 0x000fea0003800000 */
[----:B------:R-:W-:Y:S01]  /*f800*/  BPT.TRAP 0x1 ;  /* 0x000000040000795c */ /* 0x000fe20000300000 */
.L_x_11680:
[----:B------:R-:W3:Y:S01]  /*f810*/  LDL R152, [R1+0x2c] ;  /* 0x00002c0001987983 */ /* 0x000ee20000100800 */
[----:B------:R-:W-:Y:S02]  /*f820*/  IMAD.MOV.U32 R157, RZ, RZ, 0x40000040 ;  /* 0x40000040ff9d7424 */ /* 0x000fe400078e00ff */
[----:B---3--:R-:W-:Y:S01]  /*f830*/  IMAD R156, R2, 0x300, R152 ;  /* 0x00000300029c7824 */ /* 0x008fe200078e0298 */
[----:B--2---:R-:W-:Y:S06]  /*f840*/  @P2 BRA `(.L_x_11681) ;  /* 0x0000000000082947 */ /* 0x004fec0003800000 */
[----:B------:R-:W2:Y:S02]  /*f850*/  SYNCS.PHASECHK.TRANS64.TRYWAIT P2, [R211+URZ+0x32430], R23 ;  /* 0x03243017d30075a7 */ /* 0x000ea4000804017f */
[----:B--2---:R-:W-:Y:S05]  /*f860*/  @!P2 BRA `(.L_x_11682) ;  /* 0x000000cc0070a947 */ /* 0x004fea0003800000 */
.L_x_11681:
        /* <DEDUP_REMOVED lines=38> */
.L_x_11683:
[----:B------:R0:W3:Y:S01]  /*fad0*/  SYNCS.PHASECHK.TRANS64.TRYWAIT P2, [R211+URZ+0x32450], R23 ;  /* 0x03245017d30075a7 */ /* 0x0000e2000804017f */
[----:B------:R-:W-:Y:S05]  /*fae0*/  @!P0 BRA `(.L_x_11684) ;  /* 0x0000000000048947 */ /* 0x000fea0003800000 */
[----:B------:R-:W-:Y:S01]  /*faf0*/  BPT.TRAP 0x1 ;  /* 0x000000040000795c */ /* 0x000fe20000300000 */
.L_x_11684:
[----:B------:R-:W-:Y:S04]  /*fb00*/  BSSY B0, `(.L_x_11685) ;  /* 0x0000004000007945 */ /* 0x000fe80003800000 */
[----:B---3--:R-:W-:Y:S05]  /*fb10*/  @P2 BRA `(.L_x_11686) ;  /* 0x0000000000082947 */ /* 0x008fea0003800000 */
[----:B------:R-:W3:Y:S02]  /*fb20*/  SYNCS.PHASECHK.TRANS64.TRYWAIT P2, [R211+URZ+0x32450], R23 ;  /* 0x03245017d30075a7 */ /* 0x000ee4000804017f */
[----:B---3--:R-:W-:Y:S05]  /*fb30*/  @!P2 BRA `(.L_x_11687) ;  /* 0x000000c800d0a947 */ /* 0x008fea0003800000 */
.L_x_11686:
[----:B------:R-:W-:Y:S05]  /*fb40*/  BSYNC B0 ;  /* 0x0000000000007941 */ /* 0x000fea0003800000 */
.L_x_11685:
[----:B------:R-:W-:Y:S05]  /*fb50*/  WARPSYNC.ALL ;  /* 0x0000000000007948 */ /* 0x000fea0003800000 */
[----:B------:R-:W4:Y:S01]  /*fb60*/  LDL R222, [R1+0x30] ;  /* 0x0000300001de7983 */ /* 0x000f220000100800 */
[----:B------:R-:W-:Y:S01]  /*fb70*/  IMAD.MOV.U32 R223, RZ, RZ, 0x40000040 ;  /* 0x40000040ffdf7424 */ /* 0x000fe200078e00ff */
[----:B------:R-:W-:Y:S01]  /*fb80*/  R2UR UR4, R4 ;  /* 0x00000000040472ca */ /* 0x000fe200000e0000 */
[----:B------:R-:W-:Y:S01]  /*fb90*/  WARPGROUP.ARRIVE ;  /* 0x00000000000079c5 */ /* 0x000fe20000000000 */
[----:B------:R-:W-:Y:S02]  /*fba0*/  R2UR UR5, R5 ;  /* 0x00000000050572ca */ /* 0x000fe400000e0000 */
[----:B------:R-:W-:Y:S01]  /*fbb0*/  R2UR UR7, R223 ;  /* 0x00000000df0772ca */ /* 0x000fe200000e0000 */
[----:B------:R-:W-:Y:S01]  /*fbc0*/  IMAD.MOV.U32 R223, RZ, RZ, 0x40000040 ;  /* 0x40000040ffdf7424 */ /* 0x000fe200078e00ff */
[----:B------:R-:W-:Y:S01]  /*fbd0*/  MOV R225, 0x40000040 ;  /* 0x4000004000e17802 */ /* 0x000fe20000000f00 */
[----:B----4-:R-:W-:-:S04]  /*fbe0*/  IMAD R222, R2, 0xc00, R222 ;  /* 0x00000c0002de7824 */ /* 0x010fc800078e02de */
[C---:B------:R-:W-:Y:S01]  /*fbf0*/  VIADD R224, R222.reuse, 0x2 ;  /* 0x00000002dee07836 */ /* 0x040fe20000000000 */
[----:B------:R-:W-:-:S13]  /*fc00*/  R2UR UR6, R222 ;  /* 0x00000000de0672ca */ /* 0x000fda00000e0000 */
        /* <DEDUP_REMOVED lines=157> */
[----:B0123--:R-:W-:Y:S01]  /*105e0*/  FMNMX.FTZ R23, R234, R221, !PT ;  /* 0x000000ddea177209 */ /* 0x00ffe20007810000 */
[----:B------:R-:W-:Y:S01]  /*105f0*/  FMUL.FTZ R181, R192, UR40 ;  /* 0x00000028c0b57c20 */ /* 0x000fe20008410000 */
        /* <DEDUP_REMOVED lines=18> */
[----:B------:R-:W-:-:S03]  /*10720*/  FMUL.FTZ R187, R187, UR40 ;  /* 0x00000028bbbb7c20 */ /* 0x000fc60008410000 */
        /* <DEDUP_REMOVED lines=38> */
[----:B------:R-:W-:Y:S01]  /*10990*/  MUFU.TANH R180, R163 ;  /* 0x000000a300b47308 */ /* 0x000fe20000002400 */
[----:B-1----:R-:W-:-:S07]  /*109a0*/  FMNMX.FTZ R23, R172, R23, !PT ;  /* 0x00000017ac177209 */ /* 0x002fce0007810000 */
[----:B------:R-:W-:Y:S01]  /*109b0*/  MUFU.TANH R189, R154 ;  /* 0x0000009a00bd7308 */ /* 0x000fe20000002400 */
[----:B--2---:R-:W-:-:S05]  /*109c0*/  FMNMX.FTZ R176, R177, R23, !PT ;  /* 0x00000017b1b07209 */ /* 0x004fca0007810000 */
[----:B------:R-:W0:Y:S02]  /*109d0*/  SHFL.BFLY PT, R23, R176, 0x2, 0x1f ;  /* 0x0c401f00b0177f89 */ /* 0x000e2400000e0000 */
[----:B------:R-:W1:Y:S08]  /*109e0*/  MUFU.TANH R154, R162 ;  /* 0x000000a2009a7308 */ /* 0x000e700000002400 */
[----:B------:R2:W3:Y:S08]  /*109f0*/  MUFU.TANH R197, R155 ;  /* 0x0000009b00c57308 */ /* 0x0004f00000002400 */
[----:B------:R4:W5:Y:S01]  /*10a00*/  MUFU.TANH R196, R159 ;  /* 0x0000009f00c47308 */ /* 0x0009620000002400 */
[----:B-1----:R-:W-:Y:S01]  /*10a10*/  IMAD.MOV.U32 R170, RZ, RZ, R154 ;  /* 0x000000ffffaa7224 */ /* 0x002fe200078e009a */
[----:B0-----:R-:W-:-:S06]  /*10a20*/  FMNMX.FTZ R176, R176, R23, !PT ;  /* 0x00000017b0b07209 */ /* 0x001fcc0007810000 */
[----:B------:R0:W-:Y:S01]  /*10a30*/  MUFU.TANH R193, R158 ;  /* 0x0000009e00c17308 */ /* 0x0001e20000002400 */
[----:B------:R-:W1:Y:S07]  /*10a40*/  SHFL.BFLY PT, R23, R176, 0x1, 0x1f ;  /* 0x0c201f00b0177f89 */ /* 0x000e6e00000e0000 */
[----:B------:R5:W5:Y:S08]  /*10a50*/  MUFU.TANH R192, R166 ;  /* 0x000000a600c07308 */ /* 0x000b700000002400 */
[----:B------:R-:W-:Y:S08]  /*10a60*/  MUFU.TANH R237, R237 ;  /* 0x000000ed00ed7308 */ /* 0x000ff00000002400 */
[----:B------:R-:W-:Y:S01]  /*10a70*/  MUFU.TANH R236, R236 ;  /* 0x000000ec00ec7308 */ /* 0x000fe20000002400 */
[----:B-1----:R-:W-:-:S02]  /*10a80*/  FMNMX.FTZ R176, R176, R23, !PT ;  /* 0x00000017b0b07209 */ /* 0x002fc40007810000 */
[----:B------:R-:W1:Y:S03]  /*10a90*/  LDC R23, c[0x0][0xa80] ;  /* 0x0002a000ff177b82 */ /* 0x000e660000000800 */
[C---:B--2---:R-:W-:Y:S01]  /*10aa0*/  FADD.FTZ R155, -R176.reuse, R221 ;  /* 0x000000ddb09b7221 */ /* 0x044fe20000010100 */
[----:B------:R-:W-:Y:S01]  /*10ab0*/  MOV R221, R180 ;  /* 0x000000b400dd7202 */ /* 0x000fe20000000f00 */
[----:B------:R-:W-:Y:S01]  /*10ac0*/  MUFU.TANH R187, R187 ;  /* 0x000000bb00bb7308 */ /* 0x000fe20000002400 */
[-C--:B-1----:R-:W-:Y:S01]  /*10ad0*/  FMUL.FTZ R180, R176, R23.reuse ;  /* 0x00000017b0b47220 */ /* 0x082fe20000410000 */
[----:B------:R-:W-:-:S03]  /*10ae0*/  FMUL.FTZ R155, R155, R23 ;  /* 0x000000179b9b7220 */ /* 0x000fc60000410000 */
[-CC-:B------:R-:W-:Y:S01]  /*10af0*/  FFMA.FTZ R154, R234, R23.reuse, -R180.reuse ;  /* 0x00000017ea9a7223 */ /* 0x180fe200000108b4 */
[-CC-:B----4-:R-:W-:Y:S01]  /*10b00*/  FFMA.FTZ R159, R152, R23.reuse, -R180.reuse ;  /* 0x00000017989f7223 */ /* 0x190fe200000108b4 */
[-CC-:B0-----:R-:W-:Y:S01]  /*10b10*/  FFMA.FTZ R158, R222, R23.reuse, -R180.reuse ;  /* 0x00000017de9e7223 */ /* 0x181fe200000108b4 */
[----:B------:R-:W-:Y:S01]  /*10b20*/  MUFU.EX2 R155, R155 ;  /* 0x0000009b009b7308 */ /* 0x000fe20000000800 */
[----:B---3--:R-:W-:Y:S02]  /*10b30*/  IMAD.MOV.U32 R222, RZ, RZ, R197 ;  /* 0x000000ffffde7224 */ /* 0x008fe400078e00c5 */
[----:B------:R-:W-:Y:S01]  /*10b40*/  FMUL.FTZ R197, R171, UR40 ;  /* 0x00000028abc57c20 */ /* 0x000fe20008410000 */
[-CC-:B------:R-:W-:Y:S01]  /*10b50*/  FFMA.FTZ R163, R153, R23.reuse, -R180.reuse ;  /* 0x0000001799a37223 */ /* 0x180fe200000108b4 */
[----:B------:R-:W-:Y:S01]  /*10b60*/  FMNMX.FTZ R171, R189, R220, !PT ;  /* 0x000000dcbdab7209 */ /* 0x000fe20007810000 */
[-CC-:B------:R-:W-:Y:S01]  /*10b70*/  FFMA.FTZ R233, R233, R23.reuse, -R180.reuse ;  /* 0x00000017e9e97223 */ /* 0x180fe200000108b4 */
[-CC-:B-----5:R-:W-:Y:S01]  /*10b80*/  FFMA.FTZ R166, R169, R23.reuse, -R180.reuse ;  /* 0x00000017a9a67223 */ /* 0x1a0fe200000108b4 */
[----:B------:R-:W-:Y:S01]  /*10b90*/  FFMA.FTZ R169, R235, R23, -R180 ;  /* 0x00000017eba97223 */ /* 0x000fe200000108b4 */
[----:B------:R-:W0:Y:S01]  /*10ba0*/  MUFU.EX2 R152, R154 ;  /* 0x0000009a00987308 */ /* 0x000e220000000800 */
[----:B------:R-:W-:Y:S01]  /*10bb0*/  IMAD.MOV.U32 R235, RZ, RZ, R221 ;  /* 0x000000ffffeb7224 */ /* 0x000fe200078e00dd */
[----:B------:R-:W-:Y:S01]  /*10bc0*/  FMNMX.FTZ R171, R222, R171, !PT ;  /* 0x000000abdeab7209 */ /* 0x000fe20007810000 */
[----:B------:R-:W-:-:S02]  /*10bd0*/  IMAD.MOV.U32 R221, RZ, RZ, R170 ;  /* 0x000000ffffdd7224 */ /* 0x000fc400078e00aa */
[-CC-:B------:R-:W-:Y:S01]  /*10be0*/  FFMA.FTZ R170, R185, R23.reuse, -R180.reuse ;  /* 0x00000017b9aa7223 */ /* 0x180fe200000108b4 */
[----:B------:R-:W-:Y:S01]  /*10bf0*/  MOV R185, R196 ;  /* 0x000000c400b97202 */ /* 0x000fe20000000f00 */
[-CC-:B------:R-:W-:Y:S01]  /*10c00*/  FFMA.FTZ R225, R225, R23.reuse, -R180.reuse ;  /* 0x00000017e1e17223 */ /* 0x180fe200000108b4 */
[----:B------:R-:W-:Y:S01]  /*10c10*/  FMUL.FTZ R196, R174, UR40 ;  /* 0x00000028aec47c20 */ /* 0x000fe20008410000 */
[----:B------:R-:W1:Y:S01]  /*10c20*/  MUFU.EX2 R233, R233 ;  /* 0x000000e900e97308 */ /* 0x000e620000000800 */
[-CC-:B------:R-:W-:Y:S01]  /*10c30*/  FFMA.FTZ R224, R224, R23.reuse, -R180.reuse ;  /* 0x00000017e0e07223 */ /* 0x180fe200000108b4 */
[-CC-:B------:R-:W-:Y:S01]  /*10c40*/  FFMA.FTZ R167, R164, R23.reuse, -R180.reuse ;  /* 0x00000017a4a77223 */ /* 0x180fe200000108b4 */
[-CC-:B------:R-:W-:Y:S01]  /*10c50*/  FFMA.FTZ R164, R168, R23.reuse, -R180.reuse ;  /* 0x00000017a8a47223 */ /* 0x180fe200000108b4 */
[----:B------:R-:W-:Y:S01]  /*10c60*/  FFMA.FTZ R168, R188, R23, -R180 ;  /* 0x00000017bca87223 */ /* 0x000fe200000108b4 */
[----:B------:R-:W-:Y:S01]  /*10c70*/  FMUL.FTZ R188, R175, UR40 ;  /* 0x00000028afbc7c20 */ /* 0x000fe20008410000 */
[----:B------:R-:W-:-:S02]  /*10c80*/  IMAD.MOV.U32 R234, RZ, RZ, R192 ;  /* 0x000000ffffea7224 */ /* 0x000fc400078e00c0 */
[-C--:B------:R-:W-:Y:S01]  /*10c90*/  FFMA.FTZ R162, R156, R23.reuse, -R180 ;  /* 0x000000179ca27223 */ /* 0x080fe200000108b4 */
[----:B------:R2:W3:Y:S01]  /*10ca0*/  MUFU.EX2 R154, R225 ;  /* 0x000000e1009a7308 */ /* 0x0004e20000000800 */
[----:B0-----:R-:W-:Y:S01]  /*10cb0*/  FFMA.FTZ R153, R155, R0, R152 ;  /* 0x000000009b997223 */ /* 0x001fe20000010098 */
[----:B------:R-:W-:Y:S01]  /*10cc0*/  FMUL.FTZ R0, R178, UR40 ;  /* 0x00000028b2007c20 */ /* 0x000fe20008410000 */
[----:B------:R-:W-:Y:S02]  /*10cd0*/  IMAD.MOV.U32 R178, RZ, RZ, R193 ;  /* 0x000000ffffb27224 */ /* 0x000fe400078e00c1 */
[----:B------:R-:W-:Y:S01]  /*10ce0*/  FMUL.FTZ R193, R179, UR40 ;  /* 0x00000028b3c17c20 */ /* 0x000fe20008410000 */
[----:B------:R-:W-:Y:S01]  /*10cf0*/  FMUL.FTZ R179, R195, UR40 ;  /* 0x00000028c3b37c20 */ /* 0x000fe20008410000 */
[-CC-:B------:R-:W-:Y:S01]  /*10d00*/  FFMA.FTZ R192, R223, R23.reuse, -R180.reuse ;  /* 0x00000017dfc07223 */ /* 0x180fe200000108b4 */
[--C-:B------:R-:W-:Y:S01]  /*10d10*/  FFMA.FTZ R157, R157, R23, -R180.reuse ;  /* 0x000000179d9d7223 */ /* 0x100fe200000108b4 */
[----:B------:R-:W-:Y:S01]  /*10d20*/  FMNMX.FTZ R174, R178, R171, !PT ;  /* 0x000000abb2ae7209 */ /* 0x000fe20007810000 */
[----:B------:R-:W0:Y:S01]  /*10d30*/  MUFU.EX2 R224, R224 ;  /* 0x000000e000e07308 */ /* 0x000e220000000800 */
[C---:B-1----:R-:W-:Y:S01]  /*10d40*/  FADD.FTZ R153, R233.reuse, R153 ;  /* 0x00000099e9997221 */ /* 0x042fe20000010000 */
[----:B------:R-:W-:Y:S01]  /*10d50*/  F2FP.F16.F32.PACK_AB R152, R233, R152 ;  /* 0x00000098e998723e */ /* 0x000fe200000000ff */
[----:B------:R-:W-:Y:S01]  /*10d60*/  FMUL.FTZ R233, R190, UR40 ;  /* 0x00000028bee97c20 */ /* 0x000fe20008410000 */
[----:B------:R-:W-:Y:S01]  /*10d70*/  FMNMX.FTZ R174, R185, R174, !PT ;  /* 0x000000aeb9ae7209 */ /* 0x000fe20007810000 */
[----:B--2---:R-:W-:Y:S01]  /*10d80*/  FMUL.FTZ R225, R194, UR40 ;  /* 0x00000028c2e17c20 */ /* 0x004fe20008410000 */
[-CC-:B------:R-:W-:Y:S01]  /*10d90*/  FFMA.FTZ R161, R161, R23.reuse, -R180.reuse ;  /* 0x00000017a1a17223 */ /* 0x180fe200000108b4 */
[-CC-:B------:R-:W-:Y:S01]  /*10da0*/  FFMA.FTZ R160, R160, R23.reuse, -R180.reuse ;  /* 0x00000017a0a07223 */ /* 0x180fe200000108b4 */
[----:B------:R-:W-:Y:S01]  /*10db0*/  FMNMX.FTZ R175, R221, R174, !PT ;  /* 0x000000aeddaf7209 */ /* 0x000fe20007810000 */
[----:B------:R-:W1:Y:S01]  /*10dc0*/  MUFU.TANH R197, R197 ;  /* 0x000000c500c57308 */ /* 0x000e620000002400 */
[----:B---3--:R-:W-:Y:S01]  /*10dd0*/  FADD.FTZ R153, R154, R153 ;  /* 0x000000999a997221 */ /* 0x008fe20000010000 */
[--C-:B------:R-:W-:Y:S01]  /*10de0*/  FFMA.FTZ R165, R165, R23, -R180.reuse ;  /* 0x00000017a5a57223 */ /* 0x100fe200000108b4 */
[----:B------:R-:W-:Y:S01]  /*10df0*/  FMNMX.FTZ R175, R235, R175, !PT ;  /* 0x000000afebaf7209 */ /* 0x000fe20007810000 */
[-CC-:B------:R-:W-:Y:S01]  /*10e00*/  FFMA.FTZ R184, R184, R23.reuse, -R180.reuse ;  /* 0x00000017b8b87223 */ /* 0x180fe200000108b4 */
[-CC-:B------:R-:W-:Y:S01]  /*10e10*/  FFMA.FTZ R181, R181, R23.reuse, -R180.reuse ;  /* 0x00000017b5b57223 */ /* 0x180fe200000108b4 */
[--C-:B------:R-:W-:Y:S01]  /*10e20*/  FFMA.FTZ R173, R173, R23, -R180.reuse ;  /* 0x00000017adad7223 */ /* 0x100fe200000108b4 */
[----:B------:R-:W-:Y:S01]  /*10e30*/  FMNMX.FTZ R175, R234, R175, !PT ;  /* 0x000000afeaaf7209 */ /* 0x000fe20007810000 */
[----:B------:R-:W2:Y:S01]  /*10e40*/  MUFU.TANH R196, R196 ;  /* 0x000000c400c47308 */ /* 0x000ea20000002400 */
[----:B0-----:R-:W-:Y:S01]  /*10e50*/  FADD.FTZ R156, R224, R153 ;  /* 0x00000099e09c7221 */ /* 0x001fe20000010000 */
[----:B------:R-:W-:Y:S01]  /*10e60*/  FMUL.FTZ R153, R182, UR40 ;  /* 0x00000028b6997c20 */ /* 0x000fe20008410000 */
[----:B------:R-:W-:Y:S01]  /*10e70*/  FMNMX.FTZ R175, R237, R175, !PT ;  /* 0x000000afedaf7209 */ /* 0x000fe20007810000 */
[----:B------:R-:W-:Y:S01]  /*10e80*/  FMUL.FTZ R182, R198, UR40 ;  /* 0x00000028c6b67c20 */ /* 0x000fe20008410000 */
[-CC-:B------:R-:W-:Y:S01]  /*10e90*/  FFMA.FTZ R172, R172, R23.reuse, -R180.reuse ;  /* 0x00000017acac7223 */ /* 0x180fe200000108b4 */
[----:B------:R-:W-:Y:S01]  /*10ea0*/  FFMA.FTZ R180, R177, R23, -R180 ;  /* 0x00000017b1b47223 */ /* 0x000fe200000108b4 */
[----:B------:R-:W-:Y:S01]  /*10eb0*/  FMNMX.FTZ R175, R236, R175, !PT ;  /* 0x000000afecaf7209 */ /* 0x000fe20007810000 */
[----:B------:R-:W0:Y:S01]  /*10ec0*/  MUFU.TANH R188, R188 ;  /* 0x000000bc00bc7308 */ /* 0x000e220000002400 */
[----:B------:R-:W-:-:S02]  /*10ed0*/  F2FP.F16.F32.PACK_AB R154, R224, R154 ;  /* 0x0000009ae09a723e */ /* 0x000fc400000000ff */
[----:B-1----:R-:W-:-:S05]  /*10ee0*/  FMNMX.FTZ R175, R197, R175, !PT ;  /* 0x000000afc5af7209 */ /* 0x002fca0007810000 */
[----:B------:R-:W1:Y:S01]  /*10ef0*/  MUFU.TANH R0, R0 ;  /* 0x0000000000007308 */ /* 0x000e620000002400 */
[----:B--2---:R-:W-:-:S07]  /*10f00*/  FMNMX.FTZ R175, R196, R175, !PT ;  /* 0x000000afc4af7209 */ /* 0x004fce0007810000 */
[----:B------:R-:W2:Y:S01]  /*10f10*/  MUFU.TANH R193, R193 ;  /* 0x000000c100c17308 */ /* 0x000ea20000002400 */
[----:B0-----:R-:W-:-:S07]  /*10f20*/  FMNMX.FTZ R175, R188, R175, !PT ;  /* 0x000000afbcaf7209 */ /* 0x001fce0007810000 */
[----:B------:R-:W0:Y:S01]  /*10f30*/  MUFU.TANH R153, R153 ;  /* 0x0000009900997308 */ /* 0x000e220000002400 */
[----:B-1----:R-:W-:-:S07]  /*10f40*/  FMNMX.FTZ R175, R0, R175, !PT ;  /* 0x000000af00af7209 */ /* 0x002fce0007810000 */
[----:B------:R1:W3:Y:S01]  /*10f50*/  MUFU.TANH R171, R183 ;  /* 0x000000b700ab7308 */ /* 0x0002e20000002400 */
[----:B--2---:R-:W-:-:S07]  /*10f60*/  FMNMX.FTZ R175, R193, R175, !PT ;  /* 0x000000afc1af7209 */ /* 0x004fce0007810000 */
[----:B------:R2:W4:Y:S01]  /*10f70*/  MUFU.TANH R174, R186 ;  /* 0x000000ba00ae7308 */ /* 0x0005220000002400 */
[----:B0-----:R-:W-:Y:S01]  /*10f80*/  FMNMX.FTZ R175, R153, R175, !PT ;  /* 0x000000af99af7209 */ /* 0x001fe20007810000 */
[----:B-1----:R-:W-:-:S06]  /*10f90*/  FMUL.FTZ R183, R199, UR40 ;  /* 0x00000028c7b77c20 */ /* 0x002fcc0008410000 */
[----:B------:R-:W0:Y:S01]  /*10fa0*/  MUFU.TANH R233, R233 ;  /* 0x000000e900e97308 */ /* 0x000e220000002400 */
[----:B--2---:R-:W-:Y:S02]  /*10fb0*/  IMAD.MOV.U32 R186, RZ, RZ, R189 ;  /* 0x000000ffffba7224 */ /* 0x004fe400078e00bd */
[----:B------:R-:W-:Y:S01]  /*10fc0*/  FMUL.FTZ R189, R191, UR40 ;  /* 0x00000028bfbd7c20 */ /* 0x000fe20008410000 */
[----:B---3--:R-:W-:-:S05]  /*10fd0*/  FMNMX.FTZ R175, R171, R175, !PT ;  /* 0x000000afabaf7209 */ /* 0x008fca0007810000 */
[----:B------:R-:W1:Y:S01]  /*10fe0*/  MUFU.TANH R189, R189 ;  /* 0x000000bd00bd7308 */ /* 0x000e620000002400 */
[----:B----4-:R-:W-:-:S04]  /*10ff0*/  FMNMX.FTZ R175, R174, R175, !PT ;  /* 0x000000afaeaf7209 */ /* 0x010fc80007810000 */
[----:B------:R-:W-:-:S03]  /*11000*/  FMNMX.FTZ R175, R187, R175, !PT ;  /* 0x000000afbbaf7209 */ /* 0x000fc60007810000 */
[----:B------:R-:W2:Y:S01]  /*11010*/  MUFU.TANH R225, R225 ;  /* 0x000000e100e17308 */ /* 0x000ea20000002400 */
[----:B0-----:R-:W-:-:S07]  /*11020*/  FMNMX.FTZ R175, R233, R175, !PT ;  /* 0x000000afe9af7209 */ /* 0x001fce0007810000 */
[----:B------:R-:W0:Y:S01]  /*11030*/  MUFU.TANH R179, R179 ;  /* 0x000000b300b37308 */ /* 0x000e220000002400 */
[----:B-1----:R-:W-:-:S07]  /*11040*/  FMNMX.FTZ R175, R189, R175, !PT ;  /* 0x000000afbdaf7209 */ /* 0x002fce0007810000 */
[----:B------:R-:W1:Y:S01]  /*11050*/  MUFU.TANH R182, R182 ;  /* 0x000000b600b67308 */ /* 0x000e620000002400 */
[----:B--2---:R-:W-:-:S07]  /*11060*/  FMNMX.FTZ R175, R225, R175, !PT ;  /* 0x000000afe1af7209 */ /* 0x004fce0007810000 */
[----:B------:R-:W2:Y:S01]  /*11070*/  MUFU.TANH R183, R183 ;  /* 0x000000b700b77308 */ /* 0x000ea20000002400 */
[----:B0-----:R-:W-:-:S04]  /*11080*/  FMNMX.FTZ R175, R179, R175, !PT ;  /* 0x000000afb3af7209 */ /* 0x001fc80007810000 */
[----:B-1----:R-:W-:-:S04]  /*11090*/  FMNMX.FTZ R175, R182, R175, !PT ;  /* 0x000000afb6af7209 */ /* 0x002fc80007810000 */
[----:B--2---:R-:W-:-:S05]  /*110a0*/  FMNMX.FTZ R175, R183, R175, !PT ;  /* 0x000000afb7af7209 */ /* 0x004fca0007810000 */
[----:B------:R-:W0:Y:S02]  /*110b0*/  SHFL.BFLY PT, R177, R175, 0x2, 0x1f ;  /* 0x0c401f00afb17f89 */ /* 0x000e2400000e0000 */
[----:B0-----:R-:W-:-:S05]  /*110c0*/  FMNMX.FTZ R177, R175, R177, !PT ;  /* 0x000000b1afb17209 */ /* 0x001fca0007810000 */
[----:B------:R-:W0:Y:S02]  /*110d0*/  SHFL.BFLY PT, R175, R177, 0x1, 0x1f ;  /* 0x0c201f00b1af7f89 */ /* 0x000e2400000e0000 */
[----:B0-----:R-:W-:-:S05]  /*110e0*/  FMNMX.FTZ R177, R177, R175, !PT ;  /* 0x000000afb1b17209 */ /* 0x001fca0007810000 */
[C---:B------:R-:W-:Y:S01]  /*110f0*/  FMUL.FTZ R223, R177.reuse, R23 ;  /* 0x00000017b1df7220 */ /* 0x040fe20000410000 */
[----:B------:R-:W-:-:S03]  /*11100*/  FADD.FTZ R224, -R177, R220 ;  /* 0x000000dcb1e07221 */ /* 0x000fc60000010100 */
[-CC-:B------:R-:W-:Y:S01]  /*11110*/  FFMA.FTZ R199, R234, R23.reuse, -R223.reuse ;  /* 0x00000017eac77223 */ /* 0x180fe200000108df */
[-CC-:B------:R-:W-:Y:S01]  /*11120*/  FFMA.FTZ R190, R171, R23.reuse, -R223.reuse ;  /* 0x00000017abbe7223 */ /* 0x180fe200000108df */
[----:B------:R-:W2:Y:S01]  /*11130*/  LDL R234, [R1+0x28] ;  /* 0x0000280001ea7983 */ /* 0x000ea20000100800 */
[-CC-:B------:R-:W-:Y:S01]  /*11140*/  FFMA.FTZ R171, R174, R23.reuse, -R223.reuse ;  /* 0x00000017aeab7223 */ /* 0x180fe200000108df */
[-C--:B------:R-:W-:Y:S01]  /*11150*/  FMUL.FTZ R224, R224, R23.reuse ;  /* 0x00000017e0e07220 */ /* 0x080fe20000410000 */
[-CC-:B------:R-:W-:Y:S01]  /*11160*/  FFMA.FTZ R175, R186, R23.reuse, -R223.reuse ;  /* 0x00000017baaf7223 */ /* 0x180fe200000108df */
[-CC-:B------:R-:W-:Y:S01]  /*11170*/  FFMA.FTZ R222, R222, R23.reuse, -R223.reuse ;  /* 0x00000017dede7223 */ /* 0x180fe200000108df */
[-CC-:B------:R-:W-:Y:S01]  /*11180*/  FFMA.FTZ R194, R153, R23.reuse, -R223.reuse ;  /* 0x0000001799c27223 */ /* 0x180fe200000108df */
[----:B------:R-:W-:Y:S01]  /*11190*/  FFMA.FTZ R178, R178, R23, -R223 ;  /* 0x00000017b2b27223 */ /* 0x000fe200000108df */
        /* <DEDUP_REMOVED lines=68> */
[----:B------:R-:W-:Y:S01]  /*115e0*/  IMAD.MOV.U32 R175, RZ, RZ, 0x40000040 ;  /* 0x40000040ffaf7424 */ /* 0x000fe200078e00ff */
[----:B------:R0:W3:Y:S01]  /*115f0*/  MUFU.EX2 R155, R178 ;  /* 0x000000b2009b7308 */ /* 0x0000e20000000800 */
[----:B------:R-:W-:Y:S01]  /*11600*/  FFMA.FTZ R185, R185, R23, -R223 ;  /* 0x00000017b9b97223 */ /* 0x000fe200000108df */
[C---:B-1----:R-:W-:Y:S01]  /*11610*/  FADD.FTZ R3, R222.reuse, R3 ;  /* 0x00000003de037221 */ /* 0x042fe20000010000 */
[----:B------:R-:W-:Y:S01]  /*11620*/  F2FP.F16.F32.PACK_AB R153, R222, R153 ;  /* 0x00000099de99723e */ /* 0x000fe200000000ff */
[-CC-:B------:R-:W-:Y:S01]  /*11630*/  FFMA.FTZ R221, R221, R23.reuse, -R223.reuse ;  /* 0x00000017dddd7223 */ /* 0x180fe200000108df */
[----:B------:R-:W-:Y:S01]  /*11640*/  R2UR UR7, R175 ;  /* 0x00000000af0772ca */ /* 0x000fe200000e0000 */
[----:B------:R-:W-:Y:S01]  /*11650*/  FFMA.FTZ R220, R235, R23, -R223 ;  /* 0x00000017ebdc7223 */ /* 0x000fe200000108df */
[----:B0-----:R-:W-:Y:S01]  /*11660*/  @!P1 VIADD R178, R211, 0x32440 ;  /* 0x00032440d3b29836 */ /* 0x001fe20000000000 */
[----:B------:R0:W1:Y:S04]  /*11670*/  MUFU.EX2 R175, R185 ;  /* 0x000000b900af7308 */ /* 0x0000680000000800 */
[----:B0-----:R-:W-:Y:S01]  /*11680*/  @!P1 PRMT R185, RZ, 0x654, R178 ;  /* 0x00000654ffb99816 */ /* 0x001fe200000000b2 */
        /* <DEDUP_REMOVED lines=64> */
[----:B--2---:R-:W-:-:S02]  /*11a90*/  IMAD R174, R2, 0xc00, R234 ;  /* 0x00000c0002ae7824 */ /* 0x004fc400078e02ea */
[----:B------:R-:W0:Y:S02]  /*11aa0*/  S2R R234, SR_TID.X ;  /* 0x0000000000ea7919 */ /* 0x000e240000002100 */
[----:B0-----:R-:W-:-:S04]  /*11ab0*/  SHF.R.U32.HI R222, RZ, 0x7, R234 ;  /* 0x00000007ffde7819 */ /* 0x001fc800000116ea */
[----:B------:R-:W-:-:S05]  /*11ac0*/  IADD3 R178, -R222, 0xb, RZ ;  /* 0x0000000bdeb27810 */ /* 0x000fca0007ffe1ff */
[----:B------:R2:W-:Y:S06]  /*11ad0*/  BAR.ARV R178, 0x100 ;  /* 0x000400b20000751d */ /* 0x0005ec0000002000 */
[----:B------:R0:W-:Y:S02]  /*11ae0*/  @!P1 SYNCS.ARRIVE.TRANS64.RED.A1T0 RZ, [R185+URZ], RZ ;  /* 0x000000ffb9ff99a7 */ /* 0x0001e4000810043f */
[----:B0-----:R-:W-:-:S05]  /*11af0*/  IADD3 R185, R222, 0x8, RZ ;  /* 0x00000008deb97810 */ /* 0x001fca0007ffe0ff */
[----:B------:R3:W-:Y:S01]  /*11b00*/  BAR.SYNC.DEFER_BLOCKING R185, 0x100 ;  /* 0x000400b90000751d */ /* 0x0007e20000010000 */
[----:B------:R-:W-:Y:S01]  /*11b10*/  R2UR UR6, R174 ;  /* 0x00000000ae0672ca */ /* 0x000fe200000e0000 */
[----:B---3--:R-:W-:Y:S01]  /*11b20*/  FADD.FTZ R185, R155, R3 ;  /* 0x000000039bb97221 */ /* 0x008fe20000010000 */
[----:B-1----:R-:W-:-:S04]  /*11b30*/  F2FP.F16.F32.PACK_AB R155, R175, R155 ;  /* 0x0000009baf9b723e */ /* 0x002fc800000000ff */
[----:B------:R-:W-:-:S07]  /*11b40*/  WARPGROUP.ARRIVE ;  /* 0x00000000000079c5 */ /* 0x000fce0000000000 */
[----:B------:R-:W-:Y:S01]  /*11b50*/  HGMMA.64x256x16.F32 R24, R152, gdesc[UR4].tnspB, R24, gsb0 ;  /* 0x43e0000498187df0 */ /* 0x000fe20008000818 */
[----:B------:R-:W0:Y:S01]  /*11b60*/  MUFU.EX2 R192, R192 ;  /* 0x000000c000c07308 */ /* 0x000e220000000800 */
[----:B------:R-:W-:-:S07]  /*11b70*/  FFMA.FTZ R186, R237, R23, -R223 ;  /* 0x00000017edba7223 */ /* 0x000fce00000108df */
[----:B------:R-:W1:Y:S08]  /*11b80*/  MUFU.EX2 R158, R158 ;  /* 0x0000009e009e7308 */ /* 0x000e700000000800 */
[----:B------:R-:W3:Y:S01]  /*11b90*/  MUFU.EX2 R157, R157 ;  /* 0x0000009d009d7308 */ /* 0x000ee20000000800 */
[----:B0-----:R-:W-:-:S07]  /*11ba0*/  FADD.FTZ R156, R192, R156 ;  /* 0x0000009cc09c7221 */ /* 0x001fce0000010000 */
[----:B------:R-:W0:Y:S08]  /*11bb0*/  MUFU.EX2 R159, R159 ;  /* 0x0000009f009f7308 */ /* 0x000e300000000800 */
[----:B------:R-:W-:Y:S08]  /*11bc0*/  MUFU.EX2 R3, R221 ;  /* 0x000000dd00037308 */ /* 0x000ff00000000800 */
[----:B------:R-:W-:Y:S01]  /*11bd0*/  MUFU.EX2 R186, R186 ;  /* 0x000000ba00ba7308 */ /* 0x000fe20000000800 */
[----:B------:R-:W-:-:S07]  /*11be0*/  FFMA.FTZ R197, R197, R23, -R223 ;  /* 0x00000017c5c57223 */ /* 0x000fce00000108df */
[----:B------:R-:W-:Y:S01]  /*11bf0*/  MUFU.EX2 R163, R163 ;  /* 0x000000a300a37308 */ /* 0x000fe20000000800 */
[-CC-:B------:R-:W-:Y:S01]  /*11c00*/  FFMA.FTZ R196, R196, R23.reuse, -R223.reuse ;  /* 0x00000017c4c47223 */ /* 0x180fe200000108df */
[-CC-:B------:R-:W-:Y:S01]  /*11c10*/  FFMA.FTZ R195, R188, R23.reuse, -R223.reuse ;  /* 0x00000017bcc37223 */ /* 0x180fe200000108df */
[----:B------:R-:W-:-:S05]  /*11c20*/  FFMA.FTZ R198, R236, R23, -R223 ;  /* 0x00000017ecc67223 */ /* 0x000fca00000108df */
[----:B------:R-:W-:Y:S08]  /*11c30*/  MUFU.EX2 R161, R161 ;  /* 0x000000a100a17308 */ /* 0x000ff00000000800 */
[----:B------:R-:W-:Y:S08]  /*11c40*/  MUFU.EX2 R162, R162 ;  /* 0x000000a200a27308 */ /* 0x000ff00000000800 */
[----:B------:R-:W-:Y:S01]  /*11c50*/  MUFU.EX2 R197, R197 ;  /* 0x000000c500c57308 */ /* 0x000fe20000000800 */
[----:B------:R-:W-:-:S07]  /*11c60*/  WARPGROUP.DEPBAR.LE gsb0, 0x0 ;  /* 0x00008000000079c5 */ /* 0x000fce0000010000 */
[----:B------:R-:W4:Y:S01]  /*11c70*/  MUFU.EX2 R154, R220 ;  /* 0x000000dc009a7308 */ /* 0x000f220000000800 */
[----:B------:R-:W-:-:S07]  /*11c80*/  VIADD R152, R174, 0x80 ;  /* 0x00000080ae987836 */ /* 0x000fce0000000000 */
[----:B------:R-:W5:Y:S01]  /*11c90*/  MUFU.EX2 R155, R199 ;  /* 0x000000c7009b7308 */ /* 0x000f620000000800 */
[----:B------:R-:W-:Y:S01]  /*11ca0*/  R2UR UR6, R152 ;  /* 0x00000000980672ca */ /* 0x000fe200000e0000 */
[----:B-1----:R-:W-:Y:S01]  /*11cb0*/  FADD.FTZ R152, R158, R156 ;  /* 0x0000009c9e987221 */ /* 0x002fe20000010000 */
[----:B------:R-:W-:-:S03]  /*11cc0*/  IMAD.MOV.U32 R153, RZ, RZ, 0x40000040 ;  /* 0x40000040ff997424 */ /* 0x000fc600078e00ff */
[----:B---3--:R-:W-:Y:S01]  /*11cd0*/  FADD.FTZ R152, R157, R152 ;  /* 0x000000989d987221 */ /* 0x008fe20000010000 */
[----:B------:R-:W-:Y:S02]  /*11ce0*/  F2FP.F16.F32.PACK_AB R156, R158, R192 ;  /* 0x000000c09e9c723e */ /* 0x000fe400000000ff */
[----:B------:R-:W-:Y:S01]  /*11cf0*/  R2UR UR7, R153 ;  /* 0x00000000990772ca */ /* 0x000fe200000e0000 */
[C---:B0-----:R-:W-:Y:S01]  /*11d00*/  FADD.FTZ R192, R159.reuse, R152 ;  /* 0x000000989fc07221 */ /* 0x041fe20000010000 */
[----:B------:R-:W-:Y:S02]  /*11d10*/  F2FP.F16.F32.PACK_AB R158, R159, R157 ;  /* 0x0000009d9f9e723e */ /* 0x000fe400000000ff */
[----:B----4-:R-:W-:Y:S02]  /*11d20*/  F2FP.F16.F32.PACK_AB R157, R154, R3 ;  /* 0x000000039a9d723e */ /* 0x010fe400000000ff */
[----:B-----5:R-:W-:-:S04]  /*11d30*/  F2FP.F16.F32.PACK_AB R159, R186, R155 ;  /* 0x0000009bba9f723e */ /* 0x020fc800000000ff */
[----:B------:R-:W-:-:S06]  /*11d40*/  WARPGROUP.ARRIVE ;  /* 0x00000000000079c5 */ /* 0x000fcc0000000000 */
[----:B------:R-:W-:Y:S01]  /*11d50*/  HGMMA.64x256x16.F32 R24, R156, gdesc[UR4].tnspB, R24, gsb0 ;  /* 0x43e000049c187df0 */ /* 0x000fe20008000818 */
[----:B------:R-:W-:Y:S01]  /*11d60*/  MUFU.EX2 R196, R196 ;  /* 0x000000c400c47308 */ /* 0x000fe20000000800 */
[----:B------:R-:W-:-:S07]  /*11d70*/  FADD.FTZ R192, R163, R192 ;  /* 0x000000c0a3c07221 */ /* 0x000fce0000010000 */
[----:B------:R-:W0:Y:S01]  /*11d80*/  MUFU.EX2 R195, R195 ;  /* 0x000000c300c37308 */ /* 0x000e220000000800 */
[----:B------:R-:W-:Y:S02]  /*11d90*/  VIADD R152, R174, 0x100 ;  /* 0x00000100ae987836 */ /* 0x000fe40000000000 */
[----:B------:R-:W-:-:S03]  /*11da0*/  IMAD.MOV.U32 R153, RZ, RZ, 0x40000040 ;  /* 0x40000040ff997424 */ /* 0x000fc600078e00ff */
[----:B------:R-:W-:Y:S02]  /*11db0*/  R2UR UR6, R152 ;  /* 0x00000000980672ca */ /* 0x000fe400000e0000 */
[----:B------:R-:W-:Y:S01]  /*11dc0*/  R2UR UR7, R153 ;  /* 0x00000000990772ca */ /* 0x000fe200000e0000 */
[----:B------:R-:W-:Y:S01]  /*11dd0*/  MUFU.EX2 R167, R167 ;  /* 0x000000a700a77308 */ /* 0x000fe20000000800 */
[-CC-:B------:R-:W-:Y:S01]  /*11de0*/  FFMA.FTZ R191, R0, R23.reuse, -R223.reuse ;  /* 0x0000001700bf7223 */ /* 0x180fe200000108df */
[----:B------:R-:W-:-:S06]  /*11df0*/  FFMA.FTZ R193, R193, R23, -R223 ;  /* 0x00000017c1c17223 */ /* 0x000fcc00000108df */
[----:B------:R-:W-:Y:S08]  /*11e00*/  MUFU.EX2 R165, R165 ;  /* 0x000000a500a57308 */ /* 0x000ff00000000800 */
[----:B------:R-:W-:Y:S08]  /*11e10*/  MUFU.EX2 R166, R166 ;  /* 0x000000a600a67308 */ /* 0x000ff00000000800 */
[----:B------:R-:W-:Y:S08]  /*11e20*/  MUFU.EX2 R191, R191 ;  /* 0x000000bf00bf7308 */ /* 0x000ff00000000800 */
[----:B------:R-:W-:Y:S08]  /*11e30*/  MUFU.EX2 R193, R193 ;  /* 0x000000c100c17308 */ /* 0x000ff00000000800 */
[----:B------:R-:W-:Y:S08]  /*11e40*/  MUFU.EX2 R194, R194 ;  /* 0x000000c200c27308 */ /* 0x000ff00000000800 */
[----:B------:R-:W-:Y:S01]  /*11e50*/  MUFU.EX2 R190, R190 ;  /* 0x000000be00be7308 */ /* 0x000fe20000000800 */
[----:B------:R-:W-:Y:S01]  /*11e60*/  IMAD.MOV.U32 R153, RZ, RZ, 0x40000040 ;  /* 0x40000040ff997424 */ /* 0x000fe200078e00ff */
[----:B------:R-:W-:Y:S01]  /*11e70*/  IADD3 R152, R174, 0x180, RZ ;  /* 0x00000180ae987810 */ /* 0x000fe20007ffe0ff */
[----:B------:R-:W-:-:S05]  /*11e80*/  WARPGROUP.DEPBAR.LE gsb0, 0x0 ;  /* 0x00008000000079c5 */ /* 0x000fca0000010000 */
[----:B------:R1:W3:Y:S08]  /*11e90*/  MUFU.EX2 R157, R160 ;  /* 0x000000a0009d7308 */ /* 0x0002f00000000800 */
[----:B------:R-:W4:Y:S01]  /*11ea0*/  MUFU.EX2 R156, R198 ;  /* 0x000000c6009c7308 */ /* 0x000f220000000800 */
[C---:B------:R-:W-:Y:S01]  /*11eb0*/  FADD.FTZ R158, R161.reuse, R192 ;  /* 0x000000c0a19e7221 */ /* 0x040fe20000010000 */
[----:B-1----:R-:W-:-:S02]  /*11ec0*/  F2FP.F16.F32.PACK_AB R160, R161, R163 ;  /* 0x000000a3a1a0723e */ /* 0x002fc400000000ff */
[----:B0-----:R-:W-:Y:S01]  /*11ed0*/  F2FP.F16.F32.PACK_AB R163, R195, R196 ;  /* 0x000000c4c3a3723e */ /* 0x001fe200000000ff */
[----:B---3--:R-:W-:-:S04]  /*11ee0*/  FADD.FTZ R158, R157, R158 ;  /* 0x0000009e9d9e7221 */ /* 0x008fc80000010000 */
[C---:B------:R-:W-:Y:S01]  /*11ef0*/  FADD.FTZ R158, R162.reuse, R158 ;  /* 0x0000009ea29e7221 */ /* 0x040fe20000010000 */
[----:B------:R-:W-:Y:S02]  /*11f00*/  F2FP.F16.F32.PACK_AB R162, R162, R157 ;  /* 0x0000009da2a2723e */ /* 0x000fe400000000ff */
[----:B----4-:R-:W-:-:S04]  /*11f10*/  F2FP.F16.F32.PACK_AB R161, R197, R156 ;  /* 0x0000009cc5a1723e */ /* 0x010fc800000000ff */
[----:B------:R-:W-:-:S06]  /*11f20*/  WARPGROUP.ARRIVE ;  /* 0x00000000000079c5 */ /* 0x000fcc0000000000 */
[----:B------:R-:W-:Y:S01]  /*11f30*/  HGMMA.64x256x16.F32 R24, R160, gdesc[UR4].tnspB, R24, gsb0 ;  /* 0x43e00004a0187df0 */ /* 0x000fe20008000818 */
[----:B------:R0:W1:Y:S01]  /*11f40*/  MUFU.EX2 R157, R164 ;  /* 0x000000a4009d7308 */ /* 0x0000620000000800 */
[----:B------:R-:W-:-:S04]  /*11f50*/  FADD.FTZ R158, R167, R158 ;  /* 0x0000009ea79e7221 */ /* 0x000fc80000010000 */
[----:B------:R-:W-:Y:S01]  /*11f60*/  FADD.FTZ R158, R165, R158 ;  /* 0x0000009ea59e7221 */ /* 0x000fe20000010000 */
[----:B------:R-:W-:Y:S02]  /*11f70*/  R2UR UR6, R152 ;  /* 0x00000000980672ca */ /* 0x000fe400000e0000 */
[----:B------:R-:W-:Y:S02]  /*11f80*/  R2UR UR7, R153 ;  /* 0x00000000990772ca */ /* 0x000fe400000e0000 */
[----:B0-----:R-:W-:Y:S02]  /*11f90*/  F2FP.F16.F32.PACK_AB R164, R165, R167 ;  /* 0x000000a7a5a4723e */ /* 0x001fe400000000ff */
[----:B------:R-:W-:Y:S01]  /*11fa0*/  F2FP.F16.F32.PACK_AB R165, R193, R191 ;  /* 0x000000bfc1a5723e */ /* 0x000fe200000000ff */
[----:B-1----:R-:W-:Y:S01]  /*11fb0*/  FADD.FTZ R158, R157, R158 ;  /* 0x0000009e9d9e7221 */ /* 0x002fe20000010000 */
[----:B------:R-:W-:-:S03]  /*11fc0*/  F2FP.F16.F32.PACK_AB R167, R190, R194 ;  /* 0x000000c2bea7723e */ /* 0x000fc600000000ff */
[C---:B------:R-:W-:Y:S01]  /*11fd0*/  FADD.FTZ R158, R166.reuse, R158 ;  /* 0x0000009ea69e7221 */ /* 0x040fe20000010000 */
[----:B------:R-:W-:Y:S01]  /*11fe0*/  F2FP.F16.F32.PACK_AB R166, R166, R157 ;  /* 0x0000009da6a6723e */ /* 0x000fe200000000ff */
[----:B------:R-:W0:Y:S01]  /*11ff0*/  MUFU.EX2 R184, R184 ;  /* 0x000000b800b87308 */ /* 0x000e220000000800 */
[-CC-:B------:R-:W-:Y:S01]  /*12000*/  FFMA.FTZ R187, R187, R23.reuse, -R223.reuse ;  /* 0x00000017bbbb7223 */ /* 0x180fe200000108df */
[-CC-:B------:R-:W-:Y:S01]  /*12010*/  FFMA.FTZ R188, R233, R23.reuse, -R223.reuse ;  /* 0x00000017e9bc7223 */ /* 0x180fe200000108df */
[----:B------:R-:W-:-:S05]  /*12020*/  FFMA.FTZ R189, R189, R23, -R223 ;  /* 0x00000017bdbd7223 */ /* 0x000fca00000108df */
[----:B------:R-:W1:Y:S01]  /*12030*/  MUFU.EX2 R169, R169 ;  /* 0x000000a900a97308 */ /* 0x000e620000000800 */
[----:B------:R-:W-:-:S07]  /*12040*/  IMAD.MOV.U32 R153, RZ, RZ, 0x40000040 ;  /* 0x40000040ff997424 */ /* 0x000fce00078e00ff */
[----:B------:R1:W-:Y:S01]  /*12050*/  MUFU.EX2 R159, R168 ;  /* 0x000000a8009f7308 */ /* 0x0003e20000000800 */
[----:B0-----:R-:W-:-:S07]  /*12060*/  FADD.FTZ R158, R184, R158 ;  /* 0x0000009eb89e7221 */ /* 0x001fce0000010000 */
[----:B------:R-:W-:Y:S08]  /*12070*/  MUFU.EX2 R170, R170 ;  /* 0x000000aa00aa7308 */ /* 0x000ff00000000800 */
[----:B------:R-:W-:Y:S08]  /*12080*/  MUFU.EX2 R157, R171 ;  /* 0x000000ab009d7308 */ /* 0x000ff00000000800 */
[----:B------:R-:W-:Y:S08]  /*12090*/  MUFU.EX2 R187, R187 ;  /* 0x000000bb00bb7308 */ /* 0x000ff00000000800 */
[----:B------:R-:W-:Y:S08]  /*120a0*/  MUFU.EX2 R188, R188 ;  /* 0x000000bc00bc7308 */ /* 0x000ff00000000800 */
[----:B------:R-:W0:Y:S01]  /*120b0*/  MUFU.EX2 R189, R189 ;  /* 0x000000bd00bd7308 */ /* 0x000e220000000800 */
[----:B------:R-:W-:Y:S01]  /*120c0*/  VIADD R152, R174, 0x200 ;  /* 0x00000200ae987836 */ /* 0x000fe20000000000 */
[----:B-1----:R-:W-:-:S02]  /*120d0*/  F2FP.F16.F32.PACK_AB R168, R169, R184 ;  /* 0x000000b8a9a8723e */ /* 0x002fc400000000ff */
[----:B0-----:R-:W-:Y:S01]  /*120e0*/  F2FP.F16.F32.PACK_AB R171, R189, R188 ;  /* 0x000000bcbdab723e */ /* 0x001fe200000000ff */
[----:B------:R-:W-:Y:S02]  /*120f0*/  WARPGROUP.DEPBAR.LE gsb0, 0x0 ;  /* 0x00008000000079c5 */ /* 0x000fe40000010000 */
[----:B------:R-:W-:-:S06]  /*12100*/  WARPGROUP.ARRIVE ;  /* 0x00000000000079c5 */ /* 0x000fcc0000000000 */
[----:B------:R-:W-:Y:S01]  /*12110*/  HGMMA.64x256x16.F32 R24, R164, gdesc[UR4].tnspB, R24, gsb0 ;  /* 0x43e00004a4187df0 */ /* 0x000fe20008000818 */
[----:B------:R-:W-:Y:S01]  /*12120*/  R2UR UR7, R153 ;  /* 0x00000000990772ca */ /* 0x000fe200000e0000 */
[----:B------:R-:W-:Y:S01]  /*12130*/  FADD.FTZ R153, R169, R158 ;  /* 0x0000009ea9997221 */ /* 0x000fe20000010000 */
[----:B------:R-:W-:-:S03]  /*12140*/  R2UR UR6, R152 ;  /* 0x00000000980672ca */ /* 0x000fc600000e0000 */
[----:B------:R-:W-:Y:S01]  /*12150*/  FADD.FTZ R153, R159, R153 ;  /* 0x000000999f997221 */ /* 0x000fe20000010000 */
[----:B------:R-:W-:-:S03]  /*12160*/  F2FP.F16.F32.PACK_AB R169, R187, R157 ;  /* 0x0000009dbba9723e */ /* 0x000fc600000000ff */
[C---:B------:R-:W-:Y:S01]  /*12170*/  FADD.FTZ R153, R170.reuse, R153 ;  /* 0x00000099aa997221 */ /* 0x040fe20000010000 */
[----:B------:R-:W-:Y:S01]  /*12180*/  F2FP.F16.F32.PACK_AB R170, R170, R159 ;  /* 0x0000009faaaa723e */ /* 0x000fe200000000ff */
[----:B------:R-:W0:Y:S01]  /*12190*/  MUFU.EX2 R181, R181 ;  /* 0x000000b500b57308 */ /* 0x000e220000000800 */
[-CC-:B------:R-:W-:Y:S01]  /*121a0*/  FFMA.FTZ R179, R179, R23.reuse, -R223.reuse ;  /* 0x00000017b3b37223 */ /* 0x180fe200000108df */
[-CC-:B------:R-:W-:Y:S01]  /*121b0*/  FFMA.FTZ R182, R182, R23.reuse, -R223.reuse ;  /* 0x00000017b6b67223 */ /* 0x180fe200000108df */
[-CC-:B------:R-:W-:Y:S01]  /*121c0*/  FFMA.FTZ R183, R183, R23.reuse, -R223.reuse ;  /* 0x00000017b7b77223 */ /* 0x180fe200000108df */
[----:B------:R-:W-:-:S04]  /*121d0*/  FFMA.FTZ R0, R225, R23, -R223 ;  /* 0x00000017e1007223 */ /* 0x000fc800000108df */
[----:B------:R-:W1:Y:S08]  /*121e0*/  MUFU.EX2 R173, R173 ;  /* 0x000000ad00ad7308 */ /* 0x000e700000000800 */
[----:B------:R-:W-:Y:S08]  /*121f0*/  MUFU.EX2 R159, R172 ;  /* 0x000000ac009f7308 */ /* 0x000ff00000000800 */
[----:B------:R-:W3:Y:S08]  /*12200*/  MUFU.EX2 R180, R180 ;  /* 0x000000b400b47308 */ /* 0x000ef00000000800 */
[----:B------:R0:W-:Y:S08]  /*12210*/  MUFU.EX2 R158, R0 ;  /* 0x00000000009e7308 */ /* 0x0001f00000000800 */
[----:B------:R-:W4:Y:S08]  /*12220*/  MUFU.EX2 R179, R179 ;  /* 0x000000b300b37308 */ /* 0x000f300000000800 */
[----:B------:R-:W-:Y:S08]  /*12230*/  MUFU.EX2 R182, R182 ;  /* 0x000000b600b67308 */ /* 0x000ff00000000800 */
[----:B------:R-:W5:Y:S01]  /*12240*/  MUFU.EX2 R183, R183 ;  /* 0x000000b700b77308 */ /* 0x000f620000000800 */
[----:B------:R-:W-:-:S02]  /*12250*/  VIADD R152, R174, 0x280 ;  /* 0x00000280ae987836 */ /* 0x000fc40000000000 */
[----:B0-----:R-:W-:Y:S01]  /*12260*/  FADD.FTZ R0, R181, R153 ;  /* 0x00000099b5007221 */ /* 0x001fe20000010000 */
[----:B------:R-:W-:Y:S01]  /*12270*/  MOV R153, 0x40000040 ;  /* 0x4000004000997802 */ /* 0x000fe20000000f00 */
[----:B------:R-:W-:Y:S01]  /*12280*/  FADD.FTZ R185, R175, R185 ;  /* 0x000000b9afb97221 */ /* 0x000fe20000010000 */
[C---:B-1----:R-:W-:Y:S01]  /*12290*/  F2FP.F16.F32.PACK_AB R172, R173.reuse, R181 ;  /* 0x000000b5adac723e */ /* 0x042fe200000000ff */
[----:B------:R-:W-:Y:S01]  /*122a0*/  FADD.FTZ R0, R173, R0 ;  /* 0x00000000ad007221 */ /* 0x000fe20000010000 */
[----:B---3--:R-:W-:Y:S02]  /*122b0*/  F2FP.F16.F32.PACK_AB R174, R180, R159 ;  /* 0x0000009fb4ae723e */ /* 0x008fe400000000ff */
[----:B----4-:R-:W-:Y:S02]  /*122c0*/  F2FP.F16.F32.PACK_AB R173, R179, R158 ;  /* 0x0000009eb3ad723e */ /* 0x010fe400000000ff */
[----:B-----5:R-:W-:Y:S01]  /*122d0*/  F2FP.F16.F32.PACK_AB R175, R183, R182 ;  /* 0x000000b6b7af723e */ /* 0x020fe200000000ff */
[----:B------:R-:W-:-:S02]  /*122e0*/  WARPGROUP.DEPBAR.LE gsb0, 0x0 ;  /* 0x00008000000079c5 */ /* 0x000fc40000010000 */
[----:B------:R-:W-:-:S06]  /*122f0*/  WARPGROUP.ARRIVE ;  /* 0x00000000000079c5 */ /* 0x000fcc0000000000 */
[----:B------:R-:W-:Y:S01]  /*12300*/  HGMMA.64x256x16.F32 R24, R168, gdesc[UR4].tnspB, R24, gsb0 ;  /* 0x43e00004a8187df0 */ /* 0x000fe20008000818 */
[----:B------:R-:W-:Y:S02]  /*12310*/  R2UR UR6, R152 ;  /* 0x00000000980672ca */ /* 0x000fe400000e0000 */
[----:B------:R-:W-:Y:S01]  /*12320*/  R2UR UR7, R153 ;  /* 0x00000000990772ca */ /* 0x000fe200000e0000 */
        /* <DEDUP_REMOVED lines=15> */
[----:B------:R-:W-:-:S03]  /*12420*/  ISETP.GT.AND P2, PT, R210, RZ, PT ;  /* 0x000000ffd200720c */ /* 0x000fc60003f44270 */
[----:B------:R-:W-:Y:S01]  /*12430*/  FADD.FTZ R189, R189, R188 ;  /* 0x000000bcbdbd7221 */ /* 0x000fe20000010000 */
[----:B------:R-:W-:-:S03]  /*12440*/  @!P1 VIADD R211, R211, 0x32460 ;  /* 0x00032460d3d39836 */ /* 0x000fc60000000000 */
[----:B------:R-:W-:Y:S02]  /*12450*/  FADD.FTZ R158, R158, R189 ;  /* 0x000000bd9e9e7221 */ /* 0x000fe40000010000 */
[----:B------:R-:W-:Y:S02]  /*12460*/  @!P1 PRMT R211, RZ, 0x654, R211 ;  /* 0x00000654ffd39816 */ /* 0x000fe400000000d3 */
[----:B------:R-:W-:Y:S01]  /*12470*/  FADD.FTZ R179, R179, R158 ;  /* 0x0000009eb3b37221 */ /* 0x000fe20000010000 */
[----:B------:R-:W-:-:S03]  /*12480*/  FADD.FTZ R0, R159, R0 ;  /* 0x000000009f007221 */ /* 0x000fc60000010000 */
[----:B------:R-:W-:Y:S01]  /*12490*/  FADD.FTZ R182, R182, R179 ;  /* 0x000000b3b6b67221 */ /* 0x000fe20000010000 */
[----:B------:R-:W-:Y:S01]  /*124a0*/  FADD.FTZ R0, R180, R0 ;  /* 0x00000000b4007221 */ /* 0x000fe20000010000 */
[----:B------:R-:W-:Y:S02]  /*124b0*/  VIADD R210, R210, 0xffffffff ;  /* 0xffffffffd2d27836 */ /* 0x000fe40000000000 */
[----:B------:R-:W-:Y:S01]  /*124c0*/  FADD.FTZ R3, R183, R182 ;  /* 0x000000b6b7037221 */ /* 0x000fe20000010000 */
[----:B------:R-:W-:Y:S02]  /*124d0*/  IMAD.MOV.U32 R220, RZ, RZ, R177 ;  /* 0x000000ffffdc7224 */ /* 0x000fe400078e00b1 */
[----:B------:R-:W-:Y:S01]  /*124e0*/  IMAD.MOV.U32 R221, RZ, RZ, R176 ;  /* 0x000000ffffdd7224 */ /* 0x000fe200078e00b0 */
[----:B------:R-:W-:Y:S02]  /*124f0*/  WARPGROUP.DEPBAR.LE gsb0, 0x0 ;  /* 0x00008000000079c5 */ /* 0x000fe40000010000 */
[----:B------:R-:W-:-:S06]  /*12500*/  WARPGROUP.ARRIVE ;  /* 0x00000000000079c5 */ /* 0x000fcc0000000000 */
[----:B------:R-:W-:Y:S03]  /*12510*/  HGMMA.64x256x16.F32 R24, R172, gdesc[UR4].tnspB, R24, gsb0 ;  /* 0x43e00004ac187df0 */ /* 0x000fe60008000818 */
[----:B------:R-:W-:Y:S02]  /*12520*/  WARPGROUP.DEPBAR.LE gsb0, 0x0 ;  /* 0x00008000000079c5 */ /* 0x000fe40000010000 */
[----:B------:R2:W-:Y:S01]  /*12530*/  @!P1 SYNCS.ARRIVE.TRANS64.RED.A1T0 RZ, [R211+URZ], RZ ;  /* 0x000000ffd3ff99a7 */ /* 0x0005e2000810043f */
[----:B------:R-:W-:Y:S05]  /*12540*/  @P2 BRA `(.L_x_11688) ;  /* 0xffffffd0007c2947 */ /* 0x000fea000383ffff */
.L_x_11678:
[----:B------:R-:W3:Y:S01]  /*12550*/  LDL.LU R172, [R1+0x60] ;  /* 0x0000600001ac7983 */ /* 0x000ee20000300800 */
[----:B------:R-:W-:Y:S05]  /*12560*/  WARPSYNC.ALL ;  /* 0x0000000000007948 */ /* 0x000fea0003800000 */
[----:B------:R-:W1:Y:S01]  /*12570*/  SHFL.BFLY PT, R5, R0, 0x2, 0x1f ;  /* 0x0c401f0000057f89 */ /* 0x000e6200000e0000 */
[----:B------:R-:W-:Y:S01]  /*12580*/  MOV R8, RZ ;  /* 0x000000ff00087202 */ /* 0x000fe20000000f00 */
[----:B------:R-:W-:Y:S01]  /*12590*/  VIADD R2, R2, 0x1 ;  /* 0x0000000102027836 */ /* 0x000fe20000000000 */
[----:B------:R4:W-:Y:S08]  /*125a0*/  BAR.ARV R178, 0x100 ;  /* 0x000400b20000751d */ /* 0x0009f00000002000 */
[----:B------:R-:W-:Y:S06]  /*125b0*/  BAR.ARV 0x8, 0x120 ;  /* 0x0204800000007b1d */ /* 0x000fec0000002000 */
[----:B------:R-:W-:Y:S01]  /*125c0*/  ISETP.NE.AND P0, PT, R2, 0x2, PT ;  /* 0x000000020200780c */ /* 0x000fe20003f05270 */
[----:B------:R-:W5:Y:S01]  /*125d0*/  SHFL.BFLY PT, R6, R3, 0x2, 0x1f ;  /* 0x0c401f0003067f89 */ /* 0x000f6200000e0000 */
[----:B------:R-:W-:-:S02]  /*125e0*/  PLOP3.LUT P1, PT, PT, PT, PT, 0x8, 0x0 ;  /* 0x000000000000781c */ /* 0x000fc40003f2e170 */
[----:B------:R-:W-:Y:S01]  /*125f0*/  SEL R2, R2, RZ, P0 ;  /* 0x000000ff02027207 */ /* 0x000fe20000000000 */
[----:B-1----:R-:W-:Y:S01]  /*12600*/  FADD.FTZ R4, R5, R0 ;  /* 0x0000000005047221 */ /* 0x002fe20000010000 */
[----:B------:R-:W-:-:S04]  /*12610*/  IMAD.MOV.U32 R0, RZ, RZ, RZ ;  /* 0x000000ffff007224 */ /* 0x000fc800078e00ff */
[----:B------:R-:W1:Y:S01]  /*12620*/  SHFL.BFLY PT, R5, R4, 0x1, 0x1f ;  /* 0x0c201f0004057f89 */ /* 0x000e6200000e0000 */
[----:B-----5:R-:W-:Y:S01]  /*12630*/  FADD.FTZ R7, R6, R3 ;  /* 0x0000000306077221 */ /* 0x020fe20000010000 */
[----:B------:R-:W-:-:S04]  /*12640*/  IMAD.MOV.U32 R3, RZ, RZ, -0x800000 ;  /* 0xff800000ff037424 */ /* 0x000fc800078e00ff */
[----:B------:R-:W5:Y:S01]  /*12650*/  SHFL.BFLY PT, R6, R7, 0x1, 0x1f ;  /* 0x0c201f0007067f89 */ /* 0x000f6200000e0000 */
[----:B-1----:R-:W-:Y:S01]  /*12660*/  FADD.FTZ R5, R4, R5 ;  /* 0x0000000504057221 */ /* 0x002fe20000010000 */
[----:B------:R-:W-:-:S04]  /*12670*/  SEL R4, RZ, 0x1, P0 ;  /* 0x00000001ff047807 */ /* 0x000fc80000000000 */
[----:B------:R-:W-:Y:S02]  /*12680*/  FSETP.NE.FTZ.AND P2, PT, R5, RZ, PT ;  /* 0x000000ff0500720b */ /* 0x000fe40003f55000 */
[----:B------:R-:W-:Y:S01]  /*12690*/  LOP3.LUT R19, R19, R4, RZ, 0x3c, !PT ;  /* 0x0000000413137212 */ /* 0x000fe200078e3cff */
[----:B------:R-:W-:-:S10]  /*126a0*/  IMAD.MOV.U32 R4, RZ, RZ, -0x800000 ;  /* 0xff800000ff047424 */ /* 0x000fd400078e00ff */
[----:B------:R-:W1:Y:S01]  /*126b0*/  @P2 MUFU.RCP R8, R5 ;  /* 0x0000000500082308 */ /* 0x000e620000001000 */
[----:B-----5:R-:W-:Y:S01]  /*126c0*/  FADD.FTZ R6, R7, R6 ;  /* 0x0000000607067221 */ /* 0x020fe20000010000 */
[----:B------:R-:W-:-:S04]  /*126d0*/  @P2 FMUL.FTZ R7, R23, 0.69314718246459960938 ;  /* 0x3f31721817072820 */ /* 0x000fc80000410000 */
[----:B------:R-:W-:Y:S01]  /*126e0*/  FSETP.NE.FTZ.AND P3, PT, R6, RZ, PT ;  /* 0x000000ff0600720b */ /* 0x000fe20003f75000 */
[-C--:B-1----:R-:W-:Y:S01]  /*126f0*/  FMUL.FTZ R24, R24, R8.reuse ;  /* 0x0000000818187220 */ /* 0x082fe20000410000 */
[-C--:B------:R-:W-:Y:S01]  /*12700*/  FMUL.FTZ R25, R25, R8.reuse ;  /* 0x0000000819197220 */ /* 0x080fe20000410000 */
[----:B------:R-:W-:-:S10]  /*12710*/  FMUL.FTZ R28, R28, R8 ;  /* 0x000000081c1c7220 */ /* 0x000fd40000410000 */
[----:B------:R-:W1:Y:S01]  /*12720*/  @P3 MUFU.RCP R0, R6 ;  /* 0x0000000600003308 */ /* 0x000e620000001000 */
        /* <DEDUP_REMOVED lines=61> */
[----:B------:R-:W5:Y:S01]  /*12b00*/  @P3 MUFU.LG2 R6, R6 ;  /* 0x0000000600063308 */ /* 0x000f620000000c00 */
[----:B------:R-:W-:Y:S01]  /*12b10*/  @P3 FMUL.FTZ R9, R23, 0.69314718246459960938 ;  /* 0x3f31721817093820 */ /* 0x000fe20000410000 */
[-C--:B-1----:R-:W-:Y:S01]  /*12b20*/  FMUL.FTZ R160, R27, R0.reuse ;  /* 0x000000001ba07220 */ /* 0x082fe20000410000 */
[-C--:B------:R-:W-:Y:S01]  /*12b30*/  FMUL.FTZ R158, R35, R0.reuse ;  /* 0x00000000239e7220 */ /* 0x080fe20000410000 */
[-C--:B------:R-:W-:Y:S01]  /*12b40*/  FMUL.FTZ R156, R43, R0.reuse ;  /* 0x000000002b9c7220 */ /* 0x080fe20000410000 */
[-C--:B0-----:R-:W-:Y:S01]  /*12b50*/  FMUL.FTZ R154, R51, R0.reuse ;  /* 0x00000000339a7220 */ /* 0x081fe20000410000 */
[-C--:B------:R-:W-:Y:S01]  /*12b60*/  FMUL.FTZ R152, R59, R0.reuse ;  /* 0x000000003b987220 */ /* 0x080fe20000410000 */
[-C--:B------:R-:W-:Y:S01]  /*12b70*/  FMUL.FTZ R116, R67, R0.reuse ;  /* 0x0000000043747220 */ /* 0x080fe20000410000 */
[----:B------:R0:W1:Y:S01]  /*12b80*/  @P2 MUFU.LG2 R8, R5 ;  /* 0x0000000500082308 */ /* 0x0000620000000c00 */
        /* <DEDUP_REMOVED lines=8> */
[----:B-----5:R-:W-:Y:S01]  /*12c10*/  @P3 FMUL.FTZ R6, R6, 0.69314718246459960938 ;  /* 0x3f31721806063820 */ /* 0x020fe20000410000 */
[-C--:B0-----:R-:W-:Y:S01]  /*12c20*/  FMUL.FTZ R5, R75, R0.reuse ;  /* 0x000000004b057220 */ /* 0x081fe20000410000 */
        /* <DEDUP_REMOVED lines=52> */
[----:B---3--:R-:W-:-:S05]  /*12f70*/  IADD3 R172, R172, 0x1, RZ ;  /* 0x00000001acac7810 */ /* 0x008fca0007ffe0ff */
[----:B------:R4:W-:Y:S02]  /*12f80*/  STL [R1+0x60], R172 ;  /* 0x000060ac01007387 */ /* 0x0009e40000100800 */
.L_x_11610:
[----:B------:R-:W-:Y:S05]  /*12f90*/  WARPSYNC.ALL ;  /* 0x0000000000007948 */ /* 0x000fea0003800000 */
[----:B------:R-:W1:Y:S08]  /*12fa0*/  S2UR UR5, SR_CgaCtaId ;  /* 0x00000000000579c3 */ /* 0x000e700000008800 */
[----:B------:R-:W-:Y:S06]  /*12fb0*/  BAR.SYNC.DEFER_BLOCKING 0x5, 0x120 ;  /* 0x0144800000007b1d */ /* 0x000fec0000010000 */
[----:B------:R-:W-:Y:S01]  /*12fc0*/  UMOV UR4, 0x400 ;  /* 0x0000040000047882 */ /* 0x000fe20000000000 */
[----:B------:R-:W-:Y:S01]  /*12fd0*/  BSSY B0, `(.L_x_11689) ;  /* 0x00002af000007945 */ /* 0x000fe20003800000 */
[----:B-1----:R-:W-:-:S06]  /*12fe0*/  ULEA UR4, UR5, UR4, 0x18 ;  /* 0x0000000405047291 */ /* 0x002fcc000f8ec03f */
[----:B------:R-:W-:-:S05]  /*12ff0*/  IMAD.U32 R17, RZ, RZ, UR4 ;  /* 0x00000004ff117e24 */ /* 0x000fca000f8e00ff */
[----:B0-----:R-:W0:Y:S04]  /*13000*/  LDS.128 R8, [R17+0x324d0] ;  /* 0x0324d00011087984 */ /* 0x001e280000000c00 */
[----:B0-----:R0:W-:Y:S04]  /*13010*/  STL.64 [R1+0x10], R8 ;  /* 0x0000100801007387 */ /* 0x0011e80000100a00 */
[----:B------:R0:W-:Y:S01]  /*13020*/  STL.64 [R1+0x18], R10 ;  /* 0x0000180a01007387 */ /* 0x0001e20000100a00 */
[----:B------:R-:W-:Y:S06]  /*13030*/  BAR.ARV 0x4, 0x120 ;  /* 0x0104800000007b1d */ /* 0x000fec0000002000 */
[----:B------:R-:W-:Y:S05]  /*13040*/  @P1 BRA `(.L_x_11690) ;  /* 0x0000001c00981947 */ /* 0x000fea0003800000 */
[----:B0-----:R-:W3:Y:S04]  /*13050*/  LDL R9, [R1+0x74] ;  /* 0x0000740001097983 */ /* 0x001ee80000100800 */
[----:B------:R-:W3:Y:S04]  /*13060*/  LDL.64 R188, [R1+0x40] ;  /* 0x0000400001bc7983 */ /* 0x000ee80000100a00 */
[----:B--2-4-:R-:W2:Y:S04]  /*13070*/  LDL.LU R178, [R1+0x54] ;  /* 0x0000540001b27983 */ /* 0x014ea80000300800 */
[----:B------:R-:W4:Y:S01]  /*13080*/  LDL.LU R176, [R1+0x58] ;  /* 0x0000580001b07983 */ /* 0x000f220000300800 */
[----:B------:R-:W0:Y:S01]  /*13090*/  S2R R8, SR_SWINHI ;  /* 0x0000000000087919 */ /* 0x000e220000002f00 */
[----:B------:R-:W-:Y:S05]  /*130a0*/  WARPSYNC.ALL ;  /* 0x0000000000007948 */ /* 0x000fea0003800000 */
[----:B------:R-:W-:Y:S01]  /*130b0*/  F2FP.F16.F32.PACK_AB R24, R25, R24 ;  /* 0x000000181918723e */ /* 0x000fe200000000ff */
[----:B------:R-:W-:Y:S01]  /*130c0*/  ULDC.64 UR4, c[0x0][0xcd8] ;  /* 0x0003360000047ab9 */ /* 0x000fe20000000a00 */
[----:B------:R-:W-:Y:S01]  /*130d0*/  F2FP.F16.F32.PACK_AB R32, R33, R32 ;  /* 0x000000202120723e */ /* 0x000fe200000000ff */
[----:B------:R1:W4:Y:S01]  /*130e0*/  LDL.64 R186, [R1+0x40] ;  /* 0x0000400001ba7983 */ /* 0x0003220000100a00 */
[----:B------:R-:W-:-:S02]  /*130f0*/  F2FP.F16.F32.PACK_AB R27, R159, R27 ;  /* 0x0000001b9f1b723e */ /* 0x000fc400000000ff */
[----:B------:R-:W-:Y:S01]  /*13100*/  F2FP.F16.F32.PACK_AB R40, R41, R40 ;  /* 0x000000282928723e */ /* 0x000fe200000000ff */
[----:B------:R-:W4:Y:S01]  /*13110*/  LDL R174, [R1+0x24] ;  /* 0x0000240001ae7983 */ /* 0x000f220000100800 */
[----:B------:R-:W-:Y:S02]  /*13120*/  MOV R6, R17 ;  /* 0x0000001100067202 */ /* 0x000fe40000000f00 */
[----:B0-----:R-:W-:Y:S02]  /*13130*/  MOV R7, R8 ;  /* 0x0000000800077202 */ /* 0x001fe40000000f00 */
        /* <DEDUP_REMOVED lines=52> */
[----:B------:R-:W-:Y:S02]  /*13480*/  IMAD.MOV.U32 R23, RZ, RZ, RZ ;  /* 0x000000ffff177224 */ /* 0x000fe400078e00ff */
[----:B---3--:R-:W-:-:S03]  /*13490*/  IMAD.WIDE R110, R9, 0x2, R6 ;  /* 0x00000002096e7825 */ /* 0x008fc600078e0206 */
[C---:B------:R-:W-:Y:S02]  /*134a0*/  IADD3 R175, P2, R110.reuse, 0x40, RZ ;  /* 0x000000406eaf7810 */ /* 0x040fe40007f5e0ff */
[C---:B------:R-:W-:Y:S02]  /*134b0*/  IADD3 R173, P1, R110.reuse, 0x20, RZ ;  /* 0x000000206ead7810 */ /* 0x040fe40007f3e0ff */
[C---:B------:R-:W-:Y:S02]  /*134c0*/  IADD3 R177, P3, R110.reuse, 0x60, RZ ;  /* 0x000000606eb17810 */ /* 0x040fe40007f7e0ff */
[----:B------:R-:W-:Y:S02]  /*134d0*/  LOP3.LUT R14, R175, 0x380, RZ, 0xc0, !PT ;  /* 0x00000380af0e7812 */ /* 0x000fe400078ec0ff */
[----:B------:R-:W-:Y:S02]  /*134e0*/  LOP3.LUT R12, R173, 0x380, RZ, 0xc0, !PT ;  /* 0x00000380ad0c7812 */ /* 0x000fe400078ec0ff */
[----:B------:R-:W-:-:S02]  /*134f0*/  IADD3 R179, P4, R110, 0x4000, RZ ;  /* 0x000040006eb37810 */ /* 0x000fc40007f9e0ff */
[----:B------:R-:W-:Y:S01]  /*13500*/  LOP3.LUT R20, R177, 0x380, RZ, 0xc0, !PT ;  /* 0x00000380b1147812 */ /* 0x000fe200078ec0ff */
[--C-:B------:R-:W-:Y:S01]  /*13510*/  IMAD.X R21, RZ, RZ, R111.reuse, P3 ;  /* 0x000000ffff157224 */ /* 0x100fe200018e066f */
[----:B------:R-:W-:Y:S01]  /*13520*/  SHF.R.U64 R14, R14, 0x3, RZ ;  /* 0x000000030e0e7819 */ /* 0x000fe200000012ff */
[--C-:B------:R-:W-:Y:S01]  /*13530*/  IMAD.X R15, RZ, RZ, R111.reuse, P2 ;  /* 0x000000ffff0f7224 */ /* 0x100fe200010e066f */
[----:B------:R-:W-:Y:S02]  /*13540*/  IADD3 R70, P3, R110, 0x8020, RZ ;  /* 0x000080206e467810 */ /* 0x000fe40007f7e0ff */
[----:B------:R-:W-:Y:S01]  /*13550*/  SHF.R.U64 R12, R12, 0x3, RZ ;  /* 0x000000030c0c7819 */ /* 0x000fe200000012ff */
[----:B------:R-:W-:Y:S01]  /*13560*/  IMAD.X R13, RZ, RZ, R111, P1 ;  /* 0x000000ffff0d7224 */ /* 0x000fe200008e066f */
[----:B------:R-:W-:Y:S02]  /*13570*/  IADD3 R62, P2, R110, 0x8000, RZ ;  /* 0x000080006e3e7810 */ /* 0x000fe40007f5e0ff */
[----:B-----5:R-:W-:-:S02]  /*13580*/  IADD3.X R31, RZ, R111, RZ, P4, !PT ;  /* 0x0000006fff1f7210 */ /* 0x020fc400027fe4ff */
[----:B------:R-:W-:Y:S02]  /*13590*/  SHF.R.U64 R20, R20, 0x3, RZ ;  /* 0x0000000314147819 */ /* 0x000fe400000012ff */
[C---:B------:R-:W-:Y:S02]  /*135a0*/  IADD3 R181, P5, R110.reuse, 0x4020, RZ ;  /* 0x000040206eb57810 */ /* 0x040fe40007fbe0ff */
[C---:B------:R-:W-:Y:S02]  /*135b0*/  IADD3 R94, P4, R110.reuse, 0x8040, RZ ;  /* 0x000080406e5e7810 */ /* 0x040fe40007f9e0ff */
[----:B------:R-:W-:Y:S02]  /*135c0*/  IADD3 R185, P1, R110, 0x4060, RZ ;  /* 0x000040606eb97810 */ /* 0x000fe40007f3e0ff */
[----:B------:R-:W-:Y:S02]  /*135d0*/  LOP3.LUT R14, R14, R175, RZ, 0x3c, !PT ;  /* 0x000000af0e0e7212 */ /* 0x000fe400078e3cff */
[----:B------:R-:W-:-:S02]  /*135e0*/  LOP3.LUT R30, R179, 0x380, RZ, 0xc0, !PT ;  /* 0x00000380b31e7812 */ /* 0x000fc400078ec0ff */
[C---:B------:R-:W-:Y:S02]  /*135f0*/  LOP3.LUT R11, R110.reuse, 0x380, RZ, 0xc0, !PT ;  /* 0x000003806e0b7812 */ /* 0x040fe400078ec0ff */
[----:B------:R-:W-:Y:S02]  /*13600*/  IADD3 R183, P0, R110, 0x4040, RZ ;  /* 0x000040406eb77810 */ /* 0x000fe40007f1e0ff */
[----:B------:R-:W-:Y:S02]  /*13610*/  LOP3.LUT R12, R12, R173, RZ, 0x3c, !PT ;  /* 0x000000ad0c0c7212 */ /* 0x000fe400078e3cff */
[----:B------:R-:W-:Y:S02]  /*13620*/  LOP3.LUT R175, R70, 0x380, RZ, 0xc0, !PT ;  /* 0x0000038046af7812 */ /* 0x000fe400078ec0ff */
[----:B------:R-:W-:Y:S02]  /*13630*/  LOP3.LUT R20, R20, R177, RZ, 0x3c, !PT ;  /* 0x000000b114147212 */ /* 0x000fe400078e3cff */
[----:B------:R-:W-:Y:S01]  /*13640*/  LOP3.LUT R173, R62, 0x380, RZ, 0xc0, !PT ;  /* 0x000003803ead7812 */ /* 0x000fe200078ec0ff */
[--C-:B------:R-:W-:Y:S01]  /*13650*/  IMAD.X R39, RZ, RZ, R111.reuse, P5 ;  /* 0x000000ffff277224 */ /* 0x100fe200028e066f */
[----:B------:R-:W-:Y:S01]  /*13660*/  LOP3.LUT R177, R94, 0x380, RZ, 0xc0, !PT ;  /* 0x000003805eb17812 */ /* 0x000fe200078ec0ff */
[--C-:B------:R-:W-:Y:S01]  /*13670*/  IMAD.X R55, RZ, RZ, R111.reuse, P1 ;  /* 0x000000ffff377224 */ /* 0x100fe200008e066f */
[----:B------:R-:W-:Y:S01]  /*13680*/  SHF.R.U64 R30, R30, 0x3, RZ ;  /* 0x000000031e1e7819 */ /* 0x000fe200000012ff */
[----:B------:R-:W-:Y:S01]  /*13690*/  IMAD.X R47, RZ, RZ, R111, P0 ;  /* 0x000000ffff2f7224 */ /* 0x000fe200000e066f */
[----:B------:R-:W-:-:S02]  /*136a0*/  IADD3 R98, P5, R110, 0x8060, RZ ;  /* 0x000080606e627810 */ /* 0x000fc40007fbe0ff */
[----:B------:R-:W-:Y:S02]  /*136b0*/  SHF.R.U64 R11, R11, 0x3, RZ ;  /* 0x000000030b0b7819 */ /* 0x000fe400000012ff */
[----:B------:R-:W-:Y:S01]  /*136c0*/  SHF.R.U64 R175, R175, 0x3, RZ ;  /* 0x00000003afaf7819 */ /* 0x000fe200000012ff */
[----:B------:R-:W-:Y:S01]  /*136d0*/  IMAD.X R63, RZ, RZ, R111, P2 ;  /* 0x000000ffff3f7224 */ /* 0x000fe200010e066f */
[C---:B------:R-:W-:Y:S02]  /*136e0*/  IADD3 R106, P1, R110.reuse, 0xc020, RZ ;  /* 0x0000c0206e6a7810 */ /* 0x040fe40007f3e0ff */
[----:B------:R-:W-:Y:S02]  /*136f0*/  LOP3.LUT R38, R181, 0x380, RZ, 0xc0, !PT ;  /* 0x00000380b5267812 */ /* 0x000fe400078ec0ff */
[----:B------:R-:W-:Y:S02]  /*13700*/  SHF.R.U64 R173, R173, 0x3, RZ ;  /* 0x00000003adad7819 */ /* 0x000fe400000012ff */
[----:B------:R-:W-:-:S02]  /*13710*/  IADD3 R8, P0, R110, 0xc000, RZ ;  /* 0x0000c0006e087810 */ /* 0x000fc40007f1e0ff */
[----:B------:R-:W-:Y:S02]  /*13720*/  IADD3.X R71, RZ, R111, RZ, P3, !PT ;  /* 0x0000006fff477210 */ /* 0x000fe40001ffe4ff */
[----:B------:R-:W-:Y:S02]  /*13730*/  LOP3.LUT R46, R183, 0x380, RZ, 0xc0, !PT ;  /* 0x00000380b72e7812 */ /* 0x000fe400078ec0ff */
[----:B------:R-:W-:Y:S02]  /*13740*/  SHF.R.U64 R177, R177, 0x3, RZ ;  /* 0x00000003b1b17819 */ /* 0x000fe400000012ff */
[C---:B------:R-:W-:Y:S02]  /*13750*/  IADD3 R151, P2, R110.reuse, 0xc040, RZ ;  /* 0x0000c0406e977810 */ /* 0x040fe40007f5e0ff */
[----:B------:R-:W-:Y:S02]  /*13760*/  IADD3 R10, P3, R110, 0xc060, RZ ;  /* 0x0000c0606e0a7810 */ /* 0x000fe40007f7e0ff */
[----:B------:R-:W-:-:S02]  /*13770*/  LOP3.LUT R54, R185, 0x380, RZ, 0xc0, !PT ;  /* 0x00000380b9367812 */ /* 0x000fc400078ec0ff */
[----:B------:R-:W-:Y:S02]  /*13780*/  LOP3.LUT R30, R30, R179, RZ, 0x3c, !PT ;  /* 0x000000b31e1e7212 */ /* 0x000fe400078e3cff */
[----:B------:R-:W-:Y:S02]  /*13790*/  LOP3.LUT R110, R11, R110, RZ, 0x3c, !PT ;  /* 0x0000006e0b6e7212 */ /* 0x000fe400078e3cff */
[----:B------:R-:W-:Y:S02]  /*137a0*/  LOP3.LUT R179, R98, 0x380, RZ, 0xc0, !PT ;  /* 0x0000038062b37812 */ /* 0x000fe400078ec0ff */
[----:B------:R-:W-:Y:S02]  /*137b0*/  LOP3.LUT R70, R175, R70, RZ, 0x3c, !PT ;  /* 0x00000046af467212 */ /* 0x000fe400078e3cff */
[----:B------:R-:W-:Y:S02]  /*137c0*/  SHF.R.U64 R38, R38, 0x3, RZ ;  /* 0x0000000326267819 */ /* 0x000fe400000012ff */
[----:B------:R-:W-:-:S02]  /*137d0*/  LOP3.LUT R62, R173, R62, RZ, 0x3c, !PT ;  /* 0x0000003ead3e7212 */ /* 0x000fc400078e3cff */
[----:B------:R-:W-:Y:S02]  /*137e0*/  LOP3.LUT R175, R106, 0x380, RZ, 0xc0, !PT ;  /* 0x000003806aaf7812 */ /* 0x000fe400078ec0ff */
[----:B------:R-:W-:Y:S02]  /*137f0*/  SHF.R.U64 R46, R46, 0x3, RZ ;  /* 0x000000032e2e7819 */ /* 0x000fe400000012ff */
[----:B------:R-:W-:Y:S02]  /*13800*/  LOP3.LUT R94, R177, R94, RZ, 0x3c, !PT ;  /* 0x0000005eb15e7212 */ /* 0x000fe400078e3cff */
[----:B------:R-:W-:Y:S02]  /*13810*/  LOP3.LUT R173, R8, 0x380, RZ, 0xc0, !PT ;  /* 0x0000038008ad7812 */ /* 0x000fe400078ec0ff */
[----:B------:R-:W-:Y:S02]  /*13820*/  SHF.R.U64 R54, R54, 0x3, RZ ;  /* 0x0000000336367819 */ /* 0x000fe400000012ff */
[----:B------:R-:W-:-:S02]  /*13830*/  LOP3.LUT R172, R151, 0x380, RZ, 0xc0, !PT ;  /* 0x0000038097ac7812 */ /* 0x000fc400078ec0ff */
[----:B------:R-:W-:Y:S02]  /*13840*/  LOP3.LUT R177, R10, 0x380, RZ, 0xc0, !PT ;  /* 0x000003800ab17812 */ /* 0x000fe400078ec0ff */
[----:B------:R-:W-:Y:S02]  /*13850*/  SHF.R.U64 R179, R179, 0x3, RZ ;  /* 0x00000003b3b37819 */ /* 0x000fe400000012ff */
[----:B------:R-:W-:Y:S01]  /*13860*/  MOV R110, R110 ;  /* 0x0000006e006e7202 */ /* 0x000fe20000000f00 */
[----:B------:R-:W-:Y:S01]  /*13870*/  BAR.SYNC.DEFER_BLOCKING 0x1, 0x100 ;  /* 0x0044000000007b1d */ /* 0x000fe20000010000 */
[----:B------:R-:W-:Y:S02]  /*13880*/  LOP3.LUT R38, R38, R181, RZ, 0x3c, !PT ;  /* 0x000000b526267212 */ /* 0x000fe400078e3cff */
[----:B------:R-:W-:Y:S02]  /*13890*/  SHF.R.U64 R175, R175, 0x3, RZ ;  /* 0x00000003afaf7819 */ /* 0x000fe400000012ff */
[----:B------:R-:W-:Y:S01]  /*138a0*/  MOV R29, R12 ;  /* 0x0000000c001d7202 */ /* 0x000fe20000000f00 */
[----:B------:R-:W-:Y:S01]  /*138b0*/  IMAD.X R99, RZ, RZ, R111, P5 ;  /* 0x000000ffff637224 */ /* 0x000fe200028e066f */
[----:B------:R-:W-:-:S02]  /*138c0*/  LOP3.LUT R46, R46, R183, RZ, 0x3c, !PT ;  /* 0x000000b72e2e7212 */ /* 0x000fc400078e3cff */
[----:B------:R-:W-:Y:S02]  /*138d0*/  SHF.R.U64 R173, R173, 0x3, RZ ;  /* 0x00000003adad7819 */ /* 0x000fe400000012ff */
[----:B------:R-:W-:Y:S01]  /*138e0*/  MOV R28, R14 ;  /* 0x0000000e001c7202 */ /* 0x000fe20000000f00 */
[--C-:B------:R-:W-:Y:S01]  /*138f0*/  IMAD.X R107, RZ, RZ, R111.reuse, P1 ;  /* 0x000000ffff6b7224 */ /* 0x100fe200008e066f */
[----:B------:R-:W-:Y:S02]  /*13900*/  LOP3.LUT R54, R54, R185, RZ, 0x3c, !PT ;  /* 0x000000b936367212 */ /* 0x000fe400078e3cff */
[----:B------:R-:W-:Y:S02]  /*13910*/  SHF.R.U64 R172, R172, 0x3, RZ ;  /* 0x00000003acac7819 */ /* 0x000fe400000012ff */
[----:B------:R-:W-:Y:S02]  /*13920*/  SHF.R.U64 R177, R177, 0x3, RZ ;  /* 0x00000003b1b17819 */ /* 0x000fe400000012ff */
[----:B------:R-:W-:Y:S01]  /*13930*/  MOV R20, R20 ;  /* 0x0000001400147202 */ /* 0x000fe20000000f00 */
[----:B------:R-:W-:Y:S01]  /*13940*/  IMAD.X R95, RZ, RZ, R111, P4 ;  /* 0x000000ffff5f7224 */ /* 0x000fe200020e066f */
[----:B------:R-:W-:-:S02]  /*13950*/  LOP3.LUT R98, R179, R98, RZ, 0x3c, !PT ;  /* 0x00000062b3627212 */ /* 0x000fc400078e3cff */
[----:B------:R-:W-:Y:S01]  /*13960*/  MOV R30, R30 ;  /* 0x0000001e001e7202 */ /* 0x000fe20000000f00 */
[----:B------:R-:W-:Y:S01]  /*13970*/  STSM.16.M88.4 [R110], R24 ;  /* 0x000000186e007844 */ /* 0x000fe20000000200 */
[----:B------:R-:W-:Y:S01]  /*13980*/  LOP3.LUT R106, R175, R106, RZ, 0x3c, !PT ;  /* 0x0000006aaf6a7212 */ /* 0x000fe200078e3cff */
[--C-:B------:R-:W-:Y:S01]  /*13990*/  IMAD.X R11, RZ, RZ, R111.reuse, P3 ;  /* 0x000000ffff0b7224 */ /* 0x100fe200018e066f */
[----:B------:R-:W-:Y:S01]  /*139a0*/  MOV R38, R38 ;  /* 0x0000002600267202 */ /* 0x000fe20000000f00 */
[----:B------:R-:W-:Y:S01]  /*139b0*/  STSM.16.M88.4 [R29], R32 ;  /* 0x000000201d007844 */ /* 0x000fe20000000200 */
[----:B------:R-:W-:Y:S01]  /*139c0*/  LOP3.LUT R102, R173, R8, RZ, 0x3c, !PT ;  /* 0x00000008ad667212 */ /* 0x000fe200078e3cff */
[----:B------:R-:W-:Y:S01]  /*139d0*/  IMAD.X R103, RZ, RZ, R111, P0 ;  /* 0x000000ffff677224 */ /* 0x000fe200000e066f */
[----:B------:R-:W-:Y:S01]  /*139e0*/  MOV R46, R46 ;  /* 0x0000002e002e7202 */ /* 0x000fe20000000f00 */
[----:B------:R-:W-:Y:S01]  /*139f0*/  STSM.16.M88.4 [R28], R40 ;  /* 0x000000281c007844 */ /* 0x000fe20000000200 */
[----:B------:R-:W-:-:S02]  /*13a00*/  IADD3.X R9, RZ, R111, RZ, P2, !PT ;  /* 0x0000006fff097210 */ /* 0x000fc400017fe4ff */
[----:B------:R-:W-:Y:S01]  /*13a10*/  LOP3.LUT R8, R172, R151, RZ, 0x3c, !PT ;  /* 0x00000097ac087212 */ /* 0x000fe200078e3cff */
[----:B------:R-:W-:Y:S01]  /*13a20*/  STSM.16.M88.4 [R20], R48 ;  /* 0x0000003014007844 */ /* 0x000fe20000000200 */
[----:B------:R-:W-:Y:S02]  /*13a30*/  LOP3.LUT R10, R177, R10, RZ, 0x3c, !PT ;  /* 0x0000000ab10a7212 */ /* 0x000fe400078e3cff */
[----:B------:R-:W-:Y:S01]  /*13a40*/  MOV R54, R54 ;  /* 0x0000003600367202 */ /* 0x000fe20000000f00 */
[----:B------:R-:W-:Y:S01]  /*13a50*/  STSM.16.M88.4 [R30], R56 ;  /* 0x000000381e007844 */ /* 0x000fe20000000200 */
[----:B------:R-:W-:Y:S02]  /*13a60*/  MOV R62, R62 ;  /* 0x0000003e003e7202 */ /* 0x000fe40000000f00 */
[----:B------:R-:W-:Y:S01]  /*13a70*/  MOV R15, R98 ;  /* 0x00000062000f7202 */ /* 0x000fe20000000f00 */
[----:B------:R-:W-:Y:S01]  /*13a80*/  STSM.16.M88.4 [R38], R64 ;  /* 0x0000004026007844 */ /* 0x000fe20000000200 */
[----:B------:R-:W-:-:S02]  /*13a90*/  MOV R70, R70 ;  /* 0x0000004600467202 */ /* 0x000fc40000000f00 */
[----:B------:R-:W-:Y:S02]  /*13aa0*/  MOV R12, R106 ;  /* 0x0000006a000c7202 */ /* 0x000fe40000000f00 */
[----:B------:R-:W-:Y:S02]  /*13ab0*/  F2FP.F16.F32.PACK_AB R98, R101, R100 ;  /* 0x000000646562723e */ /* 0x000fe400000000ff */
[----:B------:R-:W-:Y:S01]  /*13ac0*/  F2FP.F16.F32.PACK_AB R99, R165, R164 ;  /* 0x000000a4a563723e */ /* 0x000fe200000000ff */
[----:B------:R-:W-:Y:S01]  /*13ad0*/  STSM.16.M88.4 [R46], R72 ;  /* 0x000000482e007844 */ /* 0x000fe20000000200 */
[----:B------:R-:W-:Y:S02]  /*13ae0*/  MOV R94, R94 ;  /* 0x0000005e005e7202 */ /* 0x000fe40000000f00 */
[----:B------:R-:W-:Y:S02]  /*13af0*/  F2FP.F16.F32.PACK_AB R106, R109, R108 ;  /* 0x0000006c6d6a723e */ /* 0x000fe400000000ff */
[----:B------:R-:W-:Y:S01]  /*13b00*/  F2FP.F16.F32.PACK_AB R107, R169, R168 ;  /* 0x000000a8a96b723e */ /* 0x000fe200000000ff */
[----:B------:R-:W-:Y:S01]  /*13b10*/  STSM.16.M88.4 [R54], R80 ;  /* 0x0000005036007844 */ /* 0x000fe20000000200 */
[----:B------:R-:W-:-:S02]  /*13b20*/  MOV R14, R8 ;  /* 0x00000008000e7202 */ /* 0x000fc40000000f00 */
[----:B------:R-:W-:Y:S01]  /*13b30*/  MOV R13, R10 ;  /* 0x0000000a000d7202 */ /* 0x000fe20000000f00 */
[----:B------:R-:W-:Y:S01]  /*13b40*/  STSM.16.M88.4 [R62], R76 ;  /* 0x0000004c3e007844 */ /* 0x000fe20000000200 */
[----:B------:R-:W-:Y:S02]  /*13b50*/  MOV R102, R102 ;  /* 0x0000006600667202 */ /* 0x000fe40000000f00 */
[----:B------:R-:W-:Y:S02]  /*13b60*/  F2FP.F16.F32.PACK_AB R8, R121, R171 ;  /* 0x000000ab7908723e */ /* 0x000fe400000000ff */
[----:B------:R-:W-:Y:S02]  /*13b70*/  F2FP.F16.F32.PACK_AB R9, R123, R122 ;  /* 0x0000007a7b09723e */ /* 0x000fe400000000ff */
[----:B------:R-:W-:Y:S02]  /*13b80*/  F2FP.F16.F32.PACK_AB R10, R125, R124 ;  /* 0x0000007c7d0a723e */ /* 0x000fe400000000ff */
[----:B------:R-:W-:Y:S01]  /*13b90*/  F2FP.F16.F32.PACK_AB R11, R127, R126 ;  /* 0x0000007e7f0b723e */ /* 0x000fe200000000ff */
[----:B------:R-:W-:Y:S01]  /*13ba0*/  STSM.16.M88.4 [R70], R96 ;  /* 0x0000006046007844 */ /* 0x000fe20000000200 */
[----:B------:R-:W-:-:S03]  /*13bb0*/  ISETP.NE.U32.AND P0, PT, RZ, UR4, PT ;  /* 0x00000004ff007c0c */ /* 0x000fc6000bf05070 */
[----:B------:R-:W-:Y:S04]  /*13bc0*/  STSM.16.M88.4 [R94], R104 ;  /* 0x000000685e007844 */ /* 0x000fe80000000200 */
[----:B------:R-:W-:Y:S04]  /*13bd0*/  STSM.16.M88.4 [R15], R112 ;  /* 0x000000700f007844 */ /* 0x000fe80000000200 */
[----:B------:R2:W-:Y:S01]  /*13be0*/  STSM.16.M88.4 [R102], R8 ;  /* 0x0000000866007844 */ /* 0x0005e20000000200 */
[----:B------:R-:W-:-:S03]  /*13bf0*/  ISETP.NE.AND.EX P0, PT, RZ, UR5, PT, P0 ;  /* 0x00000005ff007c0c */ /* 0x000fc6000bf05300 */
[----:B------:R1:W-:Y:S04]  /*13c00*/  STSM.16.M88.4 [R12], R128 ;  /* 0x000000800c007844 */ /* 0x0003e80000000200 */
[----:B------:R1:W-:Y:S01]  /*13c10*/  STSM.16.M88.4 [R14], R136 ;  /* 0x000000880e007844 */ /* 0x0003e20000000200 */
[----:B--2---:R-:W-:-:S04]  /*13c20*/  IADD3 R10, P1, R178, UR4, RZ ;  /* 0x00000004b20a7c10 */ /* 0x004fc8000ff3e0ff */
[----:B----4-:R-:W-:Y:S01]  /*13c30*/  IADD3.X R11, R176, UR5, RZ, P1, !PT ;  /* 0x00000005b00b7c10 */ /* 0x010fe20008ffe4ff */
        /* <DEDUP_REMOVED lines=9> */
[----:B------:R1:W5:Y:S04]  /*13cd0*/  @P0 LDG.E R23, desc[UR52][R10.64] ;  /* 0x000000340a170981 */ /* 0x000368000c1e1900 */
[----:B------:R1:W5:Y:S01]  /*13ce0*/  @P1 LDG.E R0, desc[UR52][R8.64] ;  /* 0x0000003408001981 */ /* 0x000362000c1e1900 */
[----:B------:R-:W-:-:S04]  /*13cf0*/  IMAD.MOV.U32 R186, RZ, RZ, R188 ;  /* 0x000000ffffba7224 */ /* 0x000fc800078e00bc */
[----:B------:R-:W-:-:S04]  /*13d00*/  IMAD R5, R186, 0x40, R174 ;  /* 0x00000040ba057824 */ /* 0x000fc800078e02ae */
[----:B------:R-:W-:-:S03]  /*13d10*/  IMAD.WIDE R6, R5, 0x2, R6 ;  /* 0x0000000205067825 */ /* 0x000fc600078e0206 */
[----:B------:R-:W-:Y:S01]  /*13d20*/  IADD3 R5, P4, R6, 0x1000, RZ ;  /* 0x0000100006057810 */ /* 0x000fe20007f9e0ff */
[----:B-1----:R-:W-:-:S12]  /*13d30*/  @P1 BRA `(.L_x_11691) ;  /* 0x0000000000101947 */ /* 0x002fd80003800000 */
[----:B------:R-:W-:Y:S05]  /*13d40*/  @!P0 BRA `(.L_x_11691) ;  /* 0x00000000000c8947 */ /* 0x000fea0003800000 */
[----:B------:R-:W2:Y:S04]  /*13d50*/  LDG.E R9, desc[UR52][R10.64] ;  /* 0x000000340a097981 */ /* 0x000ea8000c1e1900 */
[----:B-----5:R-:W2:Y:S02]  /*13d60*/  LDG.E R0, desc[UR52][R10.64+0x4] ;  /* 0x000004340a007981 */ /* 0x020ea4000c1e1900 */
[----:B--2---:R-:W-:-:S07]  /*13d70*/  IMAD.IADD R0, R0, 0x1, -R9 ;  /* 0x0000000100007824 */ /* 0x004fce00078e0a09 */
.L_x_11691:
[----:B------:R-:W2:Y:S01]  /*13d80*/  LDL.LU R15, [R1+0x6c] ;  /* 0x00006c00010f7983 */ /* 0x000ea20000300800 */
[----:B------:R-:W-:-:S03]  /*13d90*/  ULDC.64 UR4, c[0x0][0xc70] ;  /* 0x00031c0000047ab9 */ /* 0x000fc60000000a00 */
[----:B------:R-:W3:Y:S04]  /*13da0*/  LDL.LU R14, [R1+0x5c] ;  /* 0x00005c00010e7983 */ /* 0x000ee80000300800 */
[----:B------:R-:W4:Y:S04]  /*13db0*/  LDL R10, [R1+0x4c] ;  /* 0x00004c00010a7983 */ /* 0x000f280000100800 */
[----:B------:R-:W4:Y:S04]  /*13dc0*/  LDL.LU R85, [R1+0x50] ;  /* 0x0000500001557983 */ /* 0x000f280000300800 */
[----:B------:R-:W4:Y:S01]  /*13dd0*/  LDL.LU R84, [R1+0x64] ;  /* 0x0000640001547983 */ /* 0x000f220000300800 */
[--C-:B-----5:R-:W-:Y:S01]  /*13de0*/  SHF.R.S32.HI R21, RZ, 0x1f, R23.reuse ;  /* 0x0000001fff157819 */ /* 0x120fe20000011417 */
[----:B------:R-:W-:Y:S01]  /*13df0*/  IMAD.MOV.U32 R20, RZ, RZ, R23 ;  /* 0x000000ffff147224 */ /* 0x000fe200078e0017 */
[----:B------:R-:W-:-:S02]  /*13e00*/  LOP3.LUT R12, R5, 0x380, RZ, 0xc0, !PT ;  /* 0x00000380050c7812 */ /* 0x000fc400078ec0ff */
[----:B------:R-:W-:Y:S02]  /*13e10*/  IADD3 R25, P5, R6, 0x2000, RZ ;  /* 0x0000200006197810 */ /* 0x000fe40007fbe0ff */
[----:B------:R-:W-:Y:S02]  /*13e20*/  SHF.R.U64 R12, R12, 0x3, RZ ;  /* 0x000000030c0c7819 */ /* 0x000fe400000012ff */
[----:B------:R-:W-:Y:S02]  /*13e30*/  IADD3 R37, P2, R6, 0x5000, RZ ;  /* 0x0000500006257810 */ /* 0x000fe40007f5e0ff */
[----:B------:R-:W-:Y:S02]  /*13e40*/  LOP3.LUT R12, R12, R5, RZ, 0x3c, !PT ;  /* 0x000000050c0c7212 */ /* 0x000fe400078e3cff */
[----:B------:R-:W-:Y:S02]  /*13e50*/  IADD3 R33, P1, R6, 0x4000, RZ ;  /* 0x0000400006217810 */ /* 0x000fe40007f3e0ff */
[----:B------:R-:W-:-:S02]  /*13e60*/  LOP3.LUT R24, R25, 0x380, RZ, 0xc0, !PT ;  /* 0x0000038019187812 */ /* 0x000fc400078ec0ff */
[----:B------:R-:W-:Y:S02]  /*13e70*/  LOP3.LUT R36, R37, 0x380, RZ, 0xc0, !PT ;  /* 0x0000038025247812 */ /* 0x000fe400078ec0ff */
        /* <DEDUP_REMOVED lines=8> */
[----:B------:R-:W-:-:S02]  /*13f00*/  IADD3.X R13, RZ, R7, RZ, P4, !PT ;  /* 0x00000007ff0d7210 */ /* 0x000fc400027fe4ff */
[C---:B------:R-:W-:Y:S02]  /*13f10*/  IADD3 R45, P4, R6.reuse, 0x7000, RZ ;  /* 0x00007000062d7810 */ /* 0x040fe40007f9e0ff */
[----:B------:R-:W-:Y:S02]  /*13f20*/  IADD3 R49, P5, R6, 0x8000, RZ ;  /* 0x0000800006317810 */ /* 0x000fe40007fbe0ff */
[----:B------:R-:W-:Y:S01]  /*13f30*/  LOP3.LUT R32, R32, R33, RZ, 0x3c, !PT ;  /* 0x0000002120207212 */ /* 0x000fe200078e3cff */
[----:B------:R-:W-:Y:S01]  /*13f40*/  IMAD.X R33, RZ, RZ, R7, P1 ;  /* 0x000000ffff217224 */ /* 0x000fe200008e0607 */
[C---:B------:R-:W-:Y:S02]  /*13f50*/  IADD3 R57, P2, R6.reuse, 0xb000, RZ ;  /* 0x0000b00006397810 */ /* 0x040fe40007f5e0ff */
[----:B------:R-:W-:Y:S02]  /*13f60*/  IADD3 R53, P1, R6, 0xa000, RZ ;  /* 0x0000a00006357810 */ /* 0x000fe40007f3e0ff */
        /* <DEDUP_REMOVED lines=16> */
[----:B------:R-:W-:Y:S01]  /*14070*/  LOP3.LUT R52, R52, R53, RZ, 0x3c, !PT ;  /* 0x0000003534347212 */ /* 0x000fe200078e3cff */
[----:B------:R-:W-:Y:S01]  /*14080*/  IMAD.X R53, RZ, RZ, R7, P1 ;  /* 0x000000ffff357224 */ /* 0x000fe200008e0607 */
[----:B------:R-:W-:Y:S02]  /*14090*/  LOP3.LUT R68, R69, 0x380, RZ, 0xc0, !PT ;  /* 0x0000038045447812 */ /* 0x000fe400078ec0ff */
[----:B------:R-:W-:Y:S02]  /*140a0*/  LOP3.LUT R64, R65, 0x380, RZ, 0xc0, !PT ;  /* 0x0000038041407812 */ /* 0x000fe400078ec0ff */
[----:B------:R-:W-:Y:S02]  /*140b0*/  SHF.R.U64 R68, R68, 0x3, RZ ;  /* 0x0000000344447819 */ /* 0x000fe400000012ff */
[----:B------:R-:W-:Y:S02]  /*140c0*/  SHF.R.U64 R64, R64, 0x3, RZ ;  /* 0x0000000340407819 */ /* 0x000fe400000012ff */
[----:B------:R-:W-:-:S02]  /*140d0*/  LOP3.LUT R68, R68, R69, RZ, 0x3c, !PT ;  /* 0x0000004544447212 */ /* 0x000fc400078e3cff */
[----:B------:R-:W-:Y:S01]  /*140e0*/  LOP3.LUT R64, R64, R65, RZ, 0x3c, !PT ;  /* 0x0000004140407212 */ /* 0x000fe200078e3cff */
[----:B------:R-:W-:Y:S01]  /*140f0*/  IMAD.X R65, RZ, RZ, R7, P5 ;  /* 0x000000ffff417224 */ /* 0x000fe200028e0607 */
[----:B------:R-:W-:Y:S01]  /*14100*/  IADD3.X R69, RZ, R7, RZ, P4, !PT ;  /* 0x00000007ff457210 */ /* 0x000fe200027fe4ff */
[--C-:B------:R-:W-:Y:S01]  /*14110*/  IMAD.MOV.U32 R78, RZ, RZ, R174.reuse ;  /* 0x000000ffff4e7224 */ /* 0x100fe200078e00ae */
[----:B------:R-:W-:Y:S02]  /*14120*/  SHF.R.S32.HI R79, RZ, 0x1f, R174 ;  /* 0x0000001fff4f7819 */ /* 0x000fe400000114ae */
[----:B------:R-:W-:-:S05]  /*14130*/  SHF.R.S32.HI R187, RZ, 0x1f, R186 ;  /* 0x0000001fffbb7819 */ /* 0x000fca00000114ba */
[----:B------:R-:W-:Y:S01]  /*14140*/  STL [R1+0x44], R187 ;  /* 0x000044bb01007387 */ /* 0x000fe20000100800 */
[----:B------:R-:W-:Y:S01]  /*14150*/  BSSY B1, `(.L_x_11692) ;  /* 0x0000084000017945 */ /* 0x000fe20003800000 */
[----:B--2---:R-:W-:Y:S02]  /*14160*/  SEL R83, R15, RZ, !P0 ;  /* 0x000000ff0f537207 */ /* 0x004fe40004000000 */
[----:B---3--:R-:W-:Y:S02]  /*14170*/  SEL R82, R14, RZ, !P0 ;  /* 0x000000ff0e527207 */ /* 0x008fe40004000000 */
[----:B------:R-:W0:Y:S01]  /*14180*/  S2R R14, SR_TID.X ;  /* 0x00000000000e7919 */ /* 0x000e220000002100 */
[----:B------:R-:W-:-:S04]  /*14190*/  IADD3 R29, P0, R6, 0x3000, RZ ;  /* 0x00003000061d7810 */ /* 0x000fc80007f1e0ff */
[----:B------:R-:W-:Y:S02]  /*141a0*/  LOP3.LUT R28, R29, 0x380, RZ, 0xc0, !PT ;  /* 0x000003801d1c7812 */ /* 0x000fe400078ec0ff */
[----:B----4-:R-:W-:Y:S02]  /*141b0*/  SHF.R.S32.HI R81, RZ, 0x1f, R85 ;  /* 0x0000001fff517819 */ /* 0x010fe40000011455 */
[----:B------:R-:W-:-:S03]  /*141c0*/  SHF.R.U64 R28, R28, 0x3, RZ ;  /* 0x000000031c1c7819 */ /* 0x000fc600000012ff */
[----:B------:R-:W-:Y:S01]  /*141d0*/  IMAD R8, R81, UR4, RZ ;  /* 0x0000000451087c24 */ /* 0x000fe2000f8e02ff */
[----:B------:R-:W-:Y:S01]  /*141e0*/  LOP3.LUT R28, R28, R29, RZ, 0x3c, !PT ;  /* 0x0000001d1c1c7212 */ /* 0x000fe200078e3cff */
[----:B------:R-:W-:Y:S01]  /*141f0*/  IMAD.X R29, RZ, RZ, R7, P0 ;  /* 0x000000ffff1d7224 */ /* 0x000fe200000e0607 */
[----:B------:R-:W-:Y:S01]  /*14200*/  IADD3 R77, P0, R6, 0x9000, RZ ;  /* 0x00009000064d7810 */ /* 0x000fe20007f1e0ff */
[C---:B------:R-:W-:Y:S02]  /*14210*/  IMAD R11, R85.reuse, UR5, R8 ;  /* 0x00000005550b7c24 */ /* 0x040fe4000f8e0208 */
[----:B------:R-:W-:Y:S01]  /*14220*/  IMAD.WIDE.U32 R8, R85, UR4, R20 ;  /* 0x0000000455087c25 */ /* 0x000fe2000f8e0014 */
[----:B------:R-:W-:Y:S01]  /*14230*/  ULDC.64 UR4, c[0x0][0xc78] ;  /* 0x00031e0000047ab9 */ /* 0x000fe20000000a00 */
[----:B------:R-:W-:Y:S02]  /*14240*/  LOP3.LUT R76, R77, 0x380, RZ, 0xc0, !PT ;  /* 0x000003804d4c7812 */ /* 0x000fe400078ec0ff */
[----:B------:R-:W-:-:S02]  /*14250*/  IMAD.IADD R9, R9, 0x1, R11 ;  /* 0x0000000109097824 */ /* 0x000fc400078e020b */
[----:B------:R-:W-:Y:S01]  /*14260*/  IMAD R5, R83, UR4, RZ ;  /* 0x0000000453057c24 */ /* 0x000fe2000f8e02ff */
[----:B------:R-:W-:Y:S01]  /*14270*/  SHF.R.U64 R76, R76, 0x3, RZ ;  /* 0x000000034c4c7819 */ /* 0x000fe200000012ff */
[----:B------:R-:W-:Y:S02]  /*14280*/  IMAD R11, R84, 0x80, R10 ;  /* 0x00000080540b7824 */ /* 0x000fe400078e020a */
[----:B------:R-:W-:Y:S01]  /*14290*/  IMAD.WIDE.U32 R8, R82, UR4, R8 ;  /* 0x0000000452087c25 */ /* 0x000fe2000f8e0008 */
[----:B------:R-:W-:Y:S02]  /*142a0*/  LOP3.LUT R76, R76, R77, RZ, 0x3c, !PT ;  /* 0x0000004d4c4c7212 */ /* 0x000fe400078e3cff */
[----:B------:R-:W-:Y:S01]  /*142b0*/  IADD3.X R77, RZ, R7, RZ, P0, !PT ;  /* 0x00000007ff4d7210 */ /* 0x000fe200007fe4ff */
[----:B------:R-:W-:Y:S01]  /*142c0*/  IMAD R10, R82, UR5, R5 ;  /* 0x00000005520a7c24 */ /* 0x000fe2000f8e0205 */
[----:B------:R-:W-:Y:S01]  /*142d0*/  SHF.R.S32.HI R5, RZ, 0x1f, R11 ;  /* 0x0000001fff057819 */ /* 0x000fe2000001140b */
[----:B0-----:R-:W-:Y:S01]  /*142e0*/  VIADD R15, R14, 0xffffff80 ;  /* 0xffffff800e0f7836 */ /* 0x001fe20000000000 */
[----:B------:R-:W-:Y:S01]  /*142f0*/  IADD3 R8, P3, R11, R8, RZ ;  /* 0x000000080b087210 */ /* 0x000fe20007f7e0ff */
[----:B------:R-:W-:-:S03]  /*14300*/  ULDC.64 UR4, c[0x0][0xc40] ;  /* 0x0003100000047ab9 */ /* 0x000fc60000000a00 */
[----:B------:R-:W-:Y:S02]  /*14310*/  IADD3.X R5, R5, R9, R10, P3, !PT ;  /* 0x0000000905057210 */ /* 0x000fe40001ffe40a */
[C---:B------:R-:W-:Y:S02]  /*14320*/  LEA R54, P3, R8.reuse, UR4, 0x2 ;  /* 0x0000000408367c11 */ /* 0x040fe4000f8610ff */
[----:B------:R-:W-:Y:S02]  /*14330*/  SHF.R.S32.HI R14, RZ, 0x1f, R15 ;  /* 0x0000001fff0e7819 */ /* 0x000fe4000001140f */
[----:B------:R-:W-:Y:S01]  /*14340*/  LEA.HI.X R55, R8, UR5, R5, 0x2, P3 ;  /* 0x0000000508377c11 */ /* 0x000fe200098f1405 */
[----:B------:R-:W-:Y:S01]  /*14350*/  VIADD R5, R11, 0x8 ;  /* 0x000000080b057836 */ /* 0x000fe20000000000 */
[----:B------:R-:W-:Y:S01]  /*14360*/  LEA.HI R14, R14, R15, RZ, 0x7 ;  /* 0x0000000f0e0e7211 */ /* 0x000fe200078f38ff */
[----:B------:R-:W-:Y:S01]  /*14370*/  ULDC.64 UR4, c[0x0][0xba0] ;  /* 0x0002e80000047ab9 */ /* 0x000fe20000000a00 */
[----:B------:R-:W-:-:S02]  /*14380*/  IADD3 R41, P3, R6, 0x6000, RZ ;  /* 0x0000600006297810 */ /* 0x000fc40007f7e0ff */
[----:B------:R-:W-:Y:S02]  /*14390*/  LOP3.LUT R14, R14, 0xffffff80, RZ, 0xc0, !PT ;  /* 0xffffff800e0e7812 */ /* 0x000fe400078ec0ff */
[----:B------:R-:W-:Y:S02]  /*143a0*/  LOP3.LUT R40, R41, 0x380, RZ, 0xc0, !PT ;  /* 0x0000038029287812 */ /* 0x000fe400078ec0ff */
[----:B------:R-:W-:Y:S01]  /*143b0*/  IADD3 R10, P2, R6, 0xf000, RZ ;  /* 0x0000f000060a7810 */ /* 0x000fe20007f5e0ff */
[----:B------:R-:W-:Y:S01]  /*143c0*/  IMAD.IADD R14, R15, 0x1, -R14 ;  /* 0x000000010f0e7824 */ /* 0x000fe200078e0a0e */
[----:B------:R-:W-:Y:S02]  /*143d0*/  SHF.R.U64 R40, R40, 0x3, RZ ;  /* 0x0000000328287819 */ /* 0x000fe400000012ff */
[----:B------:R-:W-:Y:S01]  /*143e0*/  LOP3.LUT R9, R6, 0x380, RZ, 0xc0, !PT ;  /* 0x0000038006097812 */ /* 0x000fe200078ec0ff */
[----:B------:R-:W-:Y:S01]  /*143f0*/  IMAD.X R61, RZ, RZ, R7, P2 ;  /* 0x000000ffff3d7224 */ /* 0x000fe200010e0607 */
[----:B------:R-:W-:-:S02]  /*14400*/  LOP3.LUT R40, R40, R41, RZ, 0x3c, !PT ;  /* 0x0000002928287212 */ /* 0x000fc400078e3cff */
[----:B------:R-:W-:Y:S02]  /*14410*/  IADD3.X R41, RZ, R7, RZ, P3, !PT ;  /* 0x00000007ff297210 */ /* 0x000fe40001ffe4ff */
[----:B------:R-:W-:Y:S02]  /*14420*/  LOP3.LUT P0, RZ, R14, 0x3, RZ, 0xc0, !PT ;  /* 0x000000030eff7812 */ /* 0x000fe4000780c0ff */
[----:B------:R-:W-:Y:S02]  /*14430*/  IADD3 R73, P3, R6, 0xc000, RZ ;  /* 0x0000c00006497810 */ /* 0x000fe40007f7e0ff */
[-C--:B------:R-:W-:Y:S02]  /*14440*/  ISETP.GE.OR P1, PT, R11, R0.reuse, P0 ;  /* 0x000000000b00720c */ /* 0x080fe40000726670 */
[----:B------:R-:W-:Y:S02]  /*14450*/  LOP3.LUT R72, R73, 0x380, RZ, 0xc0, !PT ;  /* 0x0000038049487812 */ /* 0x000fe400078ec0ff */
[----:B------:R-:W-:-:S02]  /*14460*/  ISETP.GE.OR P0, PT, R5, R0, P0 ;  /* 0x000000000500720c */ /* 0x000fc40000706670 */
[----:B------:R-:W-:Y:S02]  /*14470*/  LOP3.LUT R5, R10, 0x380, RZ, 0xc0, !PT ;  /* 0x000003800a057812 */ /* 0x000fe400078ec0ff */
[----:B------:R-:W-:Y:S02]  /*14480*/  SHF.R.U64 R72, R72, 0x3, RZ ;  /* 0x0000000348487819 */ /* 0x000fe400000012ff */
[----:B------:R-:W-:Y:S02]  /*14490*/  SHF.R.U64 R9, R9, 0x3, RZ ;  /* 0x0000000309097819 */ /* 0x000fe400000012ff */
[----:B------:R-:W-:Y:S01]  /*144a0*/  SHF.R.U64 R5, R5, 0x3, RZ ;  /* 0x0000000305057819 */ /* 0x000fe200000012ff */
[----:B------:R0:W-:Y:S01]  /*144b0*/  @!P1 STG.E desc[UR52][R54.64], R4 ;  /* 0x0000000436009986 */ /* 0x0001e2000c101934 */
[----:B------:R-:W-:Y:S01]  /*144c0*/  LOP3.LUT R72, R72, R73, RZ, 0x3c, !PT ;  /* 0x0000004948487212 */ /* 0x000fe200078e3cff */
[--C-:B------:R-:W-:Y:S01]  /*144d0*/  IMAD.X R73, RZ, RZ, R7.reuse, P3 ;  /* 0x000000ffff497224 */ /* 0x100fe200018e0607 */
[----:B------:R-:W-:Y:S01]  /*144e0*/  LOP3.LUT R8, R9, R6, RZ, 0x3c, !PT ;  /* 0x0000000609087212 */ /* 0x000fe200078e3cff */
[----:B------:R-:W-:Y:S01]  /*144f0*/  IMAD.MOV.U32 R9, RZ, RZ, R7 ;  /* 0x000000ffff097224 */ /* 0x000fe200078e0007 */
[----:B------:R-:W-:Y:S01]  /*14500*/  LOP3.LUT R60, R5, R10, RZ, 0x3c, !PT ;  /* 0x0000000a053c7212 */ /* 0x000fe200078e3cff */
[----:B------:R1:W-:Y:S01]  /*14510*/  @!P0 STG.E desc[UR52][R54.64+0x20], R3 ;  /* 0x0000200336008986 */ /* 0x0003e2000c101934 */
[----:B------:R-:W-:-:S03]  /*14520*/  IMAD R80, R21, UR4, RZ ;  /* 0x0000000415507c24 */ /* 0x000fc6000f8e02ff */
        /* <DEDUP_REMOVED lines=9> */
[----:B0-----:R0:W5:Y:S04]  /*145c0*/  LD.E.128 R4, desc[UR52][R76.64] ;  /* 0x000000344c047980 */ /* 0x001168000c101d00 */
[----:B-1----:R-:W5:Y:S04]  /*145d0*/  LD.E.128 R52, desc[UR52][R52.64] ;  /* 0x0000003434347980 */ /* 0x002f68000c101d00 */
[----:B------:R-:W5:Y:S04]  /*145e0*/  LD.E.128 R56, desc[UR52][R56.64] ;  /* 0x0000003438387980 */ /* 0x000f68000c101d00 */
        /* <DEDUP_REMOVED lines=10> */
[----:B-1----:R-:W1:Y:S01]  /*14690*/  FENCE.VIEW.ASYNC.S ;  /* 0x00000000000073c6 */ /* 0x002e620000000000 */
[----:B------:R-:W-:Y:S01]  /*146a0*/  IMAD R23, R23, UR5, R80 ;  /* 0x0000000517177c24 */ /* 0x000fe2000f8e0250 */
[----:B------:R-:W-:Y:S01]  /*146b0*/  ULDC.64 UR4, c[0x0][0xbe0] ;  /* 0x0002f80000047ab9 */ /* 0x000fe20000000a00 */
[----:B------:R-:W-:-:S02]  /*146c0*/  IMAD R78, R84, -0x80, R0 ;  /* 0xffffff80544e7824 */ /* 0x000fc400078e0200 */
[C---:B------:R-:W-:Y:S01]  /*146d0*/  VIADD R0, R186.reuse, 0x40 ;  /* 0x00000040ba007836 */ /* 0x040fe20000000000 */
[----:B------:R-:W-:Y:S01]  /*146e0*/  IADD3 R21, R21, R23, RZ ;  /* 0x0000001715157210 */ /* 0x000fe20007ffe0ff */
[----:B0-----:R-:W-:Y:S01]  /*146f0*/  IMAD R76, R81, UR4, RZ ;  /* 0x00000004514c7c24 */ /* 0x001fe2000f8e02ff */
[CC--:B------:R-:W-:Y:S01]  /*14700*/  ISETP.GE.AND P3, PT, R186.reuse, R78.reuse, PT ;  /* 0x0000004eba00720c */ /* 0x0c0fe20003f66270 */
[----:B------:R-:W-:Y:S01]  /*14710*/  VIADD R3, R186, 0x20 ;  /* 0x00000020ba037836 */ /* 0x000fe20000000000 */
[-C--:B------:R-:W-:Y:S01]  /*14720*/  ISETP.GE.AND P0, PT, R0, R78.reuse, PT ;  /* 0x0000004e0000720c */ /* 0x080fe20003f06270 */
[----:B------:R-:W-:Y:S01]  /*14730*/  IMAD R77, R85, UR5, R76 ;  /* 0x00000005554d7c24 */ /* 0x000fe2000f8e024c */
[----:B------:R-:W-:Y:S01]  /*14740*/  IADD3 R0, R17, 0x32420, RZ ;  /* 0x0003242011007810 */ /* 0x000fe20007ffe0ff */
[----:B------:R-:W-:Y:S01]  /*14750*/  IMAD.WIDE.U32 R20, R85, UR4, R20 ;  /* 0x0000000455147c25 */ /* 0x000fe2000f8e0014 */
[----:B------:R-:W-:Y:S01]  /*14760*/  ULDC.64 UR4, c[0x0][0xbe8] ;  /* 0x0002fa0000047ab9 */ /* 0x000fe20000000a00 */
[----:B------:R-:W-:-:S02]  /*14770*/  ISETP.GE.AND P2, PT, R3, R78, PT ;  /* 0x0000004e0300720c */ /* 0x000fc40003f46270 */
[----:B------:R-:W-:Y:S01]  /*14780*/  VIADD R23, R186, 0x60 ;  /* 0x00000060ba177836 */ /* 0x000fe20000000000 */
[----:B------:R-:W-:Y:S01]  /*14790*/  PRMT R0, RZ, 0x654, R0 ;  /* 0x00000654ff007816 */ /* 0x000fe20000000000 */
[----:B------:R-:W-:Y:S02]  /*147a0*/  IMAD.IADD R21, R21, 0x1, R77 ;  /* 0x0000000115157824 */ /* 0x000fe400078e024d */
[----:B------:R-:W-:Y:S01]  /*147b0*/  IMAD R3, R83, UR4, RZ ;  /* 0x0000000453037c24 */ /* 0x000fe2000f8e02ff */
[----:B------:R-:W-:Y:S01]  /*147c0*/  ISETP.GE.AND P1, PT, R23, R78, PT ;  /* 0x0000004e1700720c */ /* 0x000fe20003f26270 */
[C---:B------:R-:W-:Y:S01]  /*147d0*/  IMAD.WIDE.U32 R78, R82.reuse, UR4, R20 ;  /* 0x00000004524e7c25 */ /* 0x040fe2000f8e0014 */
[----:B-1----:R0:W-:Y:S03]  /*147e0*/  SYNCS.ARRIVE.TRANS64.RED.A1T0 RZ, [R0+URZ], RZ ;  /* 0x000000ff00ff79a7 */ /* 0x0021e6000810043f */
[----:B------:R-:W-:-:S02]  /*147f0*/  IMAD R3, R82, UR5, R3 ;  /* 0x0000000552037c24 */ /* 0x000fc4000f8e0203 */
        /* <DEDUP_REMOVED lines=25> */
.L_x_11693:
[----:B------:R-:W-:Y:S05]  /*14990*/  BSYNC B1 ;  /* 0x0000000000017941 */ /* 0x000fea0003800000 */
.L_x_11692:
[----:B------:R-:W-:Y:S04]  /*149a0*/  BSSY B1, `(.L_x_11694) ;  /* 0x000001a000017945 */ /* 0x000fe80003800000 */
[----:B------:R-:W-:Y:S05]  /*149b0*/  @P2 BRA `(.L_x_11695) ;  /* 0x0000000000602947 */ /* 0x000fea0003800000 */
[----:B------:R-:W-:Y:S01]  /*149c0*/  IADD3 R3, P2, R76, 0x20, RZ ;  /* 0x000000204c037810 */ /* 0x000fe20007f5e0ff */
[----:B------:R-:W-:Y:S01]  /*149d0*/  ULDC.64 UR6, c[0x0][0xbd8] ;  /* 0x0002f60000067ab9 */ /* 0x000fe20000000a00 */
[----:B0----5:R-:W-:Y:S01]  /*149e0*/  MOV R8, R78 ;  /* 0x0000004e00087202 */ /* 0x021fe20000000f00 */
        /* <DEDUP_REMOVED lines=21> */
.L_x_11695:
[----:B------:R-:W-:Y:S05]  /*14b40*/  BSYNC B1 ;  /* 0x0000000000017941 */ /* 0x000fea0003800000 */
.L_x_11694:
        /* <DEDUP_REMOVED lines=26> */
.L_x_11697:
[----:B------:R-:W-:Y:S05]  /*14cf0*/  BSYNC B1 ;  /* 0x0000000000017941 */ /* 0x000fea0003800000 */
.L_x_11696:
[----:B------:R-:W-:Y:S05]  /*14d00*/  @P1 BRA `(.L_x_11698) ;  /* 0x0000000c006c1947 */ /* 0x000fea0003800000 */
[----:B------:R-:W-:Y:S01]  /*14d10*/  IADD3 R3, P0, R76, 0x60, RZ ;  /* 0x000000604c037810 */ /* 0x000fe20007f1e0ff */
[----:B------:R-:W-:Y:S01]  /*14d20*/  ULDC UR4, c[0x0][0xb8c] ;  /* 0x0002e30000047ab9 */ /* 0x000fe20000000800 */
[C---:B------:R-:W-:Y:S01]  /*14d30*/  IADD3 R0, R174.reuse, 0x40, RZ ;  /* 0x00000040ae007810 */ /* 0x040fe20007ffe0ff */
[----:B------:R-:W-:Y:S01]  /*14d40*/  ULDC.64 UR6, c[0x0][0xbd8] ;  /* 0x0002f60000067ab9 */ /* 0x000fe20000000a00 */
[----:B-1---5:R-:W-:Y:S01]  /*14d50*/  IMAD.MOV.U32 R4, RZ, RZ, R78 ;  /* 0x000000ffff047224 */ /* 0x022fe200078e004e */
        /* <DEDUP_REMOVED lines=11> */
[----:B--2---:R-:W-:Y:S01]  /*14e10*/  LEA R6, P0, R4, UR6, 0x1 ;  /* 0x0000000604067c11 */ /* 0x004fe2000f8008ff */
        /* <DEDUP_REMOVED lines=9> */
.L_x_11690:
[----:B------:R-:W3:Y:S01]  /*14eb0*/  LDL.LU R6, [R1+0x54] ;  /* 0x0000540001067983 */ /* 0x000ee20000300800 */
[----:B------:R-:W-:-:S03]  /*14ec0*/  ULDC.64 UR4, c[0x0][0xcd8] ;  /* 0x0003360000047ab9 */ /* 0x000fc60000000a00 */
[----:B------:R-:W2:Y:S01]  /*14ed0*/  LDL.LU R0, [R1+0x58] ;  /* 0x0000580001007983 */ /* 0x000ea20000300800 */
[----:B------:R-:W-:Y:S01]  /*14ee0*/  ISETP.NE.U32.AND P0, PT, RZ, UR4, PT ;  /* 0x00000004ff007c0c */ /* 0x000fe2000bf05070 */
[----:B------:R-:W-:-:S03]  /*14ef0*/  IMAD.MOV.U32 R3, RZ, RZ, RZ ;  /* 0x000000ffff037224 */ /* 0x000fc600078e00ff */
[----:B------:R-:W-:Y:S02]  /*14f00*/  ISETP.NE.AND.EX P0, PT, RZ, UR5, PT, P0 ;  /* 0x00000005ff007c0c */ /* 0x000fe4000bf05300 */
[----:B---3--:R-:W-:-:S04]  /*14f10*/  IADD3 R4, P1, R6, UR4, RZ ;  /* 0x0000000406047c10 */ /* 0x008fc8000ff3e0ff */
[----:B--2---:R-:W-:Y:S01]  /*14f20*/  IADD3.X R5, R0, UR5, RZ, P1, !PT ;  /* 0x0000000500057c10 */ /* 0x004fe20008ffe4ff */
[----:B------:R-:W-:Y:S02]  /*14f30*/  ULDC.64 UR4, c[0x0][0xce0] ;  /* 0x0003380000047ab9 */ /* 0x000fe40000000a00 */
[----:B------:R-:W-:-:S04]  /*14f40*/  ISETP.NE.U32.AND P1, PT, RZ, UR4, PT ;  /* 0x00000004ff007c0c */ /* 0x000fc8000bf25070 */
[----:B------:R1:W5:Y:S01]  /*14f50*/  @P0 LDG.E R3, desc[UR52][R4.64] ;  /* 0x0000003404030981 */ /* 0x000362000c1e1900 */
[----:B------:R-:W-:Y:S01]  /*14f60*/  ISETP.NE.AND.EX P1, PT, RZ, UR5, PT, P1 ;  /* 0x00000005ff007c0c */ /* 0x000fe2000bf25310 */
[----:B0-----:R-:W0:-:S12]  /*14f70*/  S2R R8, SR_TID.X ;  /* 0x0000000000087919 */ /* 0x001e180000002100 */
[----:B------:R-:W-:Y:S01]  /*14f80*/  @P1 IADD3 R6, P2, R6, UR4, RZ ;  /* 0x0000000406061c10 */ /* 0x000fe2000ff5e0ff */
[----:B------:R-:W-:-:S03]  /*14f90*/  ULDC UR4, c[0x0][0xb88] ;  /* 0x0002e20000047ab9 */ /* 0x000fc60000000800 */
[----:B------:R-:W-:Y:S01]  /*14fa0*/  @P1 IADD3.X R7, R0, UR5, RZ, P2, !PT ;  /* 0x0000000500071c10 */ /* 0x000fe200097fe4ff */
[----:B------:R-:W-:-:S06]  /*14fb0*/  IMAD.U32 R0, RZ, RZ, UR4 ;  /* 0x00000004ff007e24 */ /* 0x000fcc000f8e00ff */
[----:B------:R1:W5:Y:S01]  /*14fc0*/  @P1 LDG.E R0, desc[UR52][R6.64] ;  /* 0x0000003406001981 */ /* 0x000362000c1e1900 */
[----:B0-----:R-:W-:-:S04]  /*14fd0*/  IADD3 R8, R8, -0x80, RZ ;  /* 0xffffff8008087810 */ /* 0x001fc80007ffe0ff */
[----:B------:R-:W-:Y:S01]  /*14fe0*/  ISETP.GT.AND P2, PT, R8, 0x7f, PT ;  /* 0x0000007f0800780c */ /* 0x000fe20003f44270 */
[----:B-1----:R-:W-:-:S12]  /*14ff0*/  @P1 BRA `(.L_x_11699) ;  /* 0x0000000000101947 */ /* 0x002fd80003800000 */
[----:B------:R-:W-:Y:S05]  /*15000*/  @!P0 BRA `(.L_x_11699) ;  /* 0x00000000000c8947 */ /* 0x000fea0003800000 */
[----:B------:R-:W2:Y:S04]  /*15010*/  LDG.E R7, desc[UR52][R4.64] ;  /* 0x0000003404077981 */ /* 0x000ea8000c1e1900 */
[----:B-----5:R-:W2:Y:S02]  /*15020*/  LDG.E R0, desc[UR52][R4.64+0x4] ;  /* 0x0000043404007981 */ /* 0x020ea4000c1e1900 */
[----:B--2---:R-:W-:-:S07]  /*15030*/  IMAD.IADD R0, R0, 0x1, -R7 ;  /* 0x0000000100007824 */ /* 0x004fce00078e0a07 */
.L_x_11699:
[----:B------:R-:W2:Y:S04]  /*15040*/  LDL.LU R5, [R1+0x5c] ;  /* 0x00005c0001057983 */ /* 0x000ea80000300800 */
[----:B------:R-:W3:Y:S04]  /*15050*/  LDL.LU R4, [R1+0x6c] ;  /* 0x00006c0001047983 */ /* 0x000ee80000300800 */
[----:B------:R-:W4:Y:S04]  /*15060*/  LDL R14, [R1+0x50] ;  /* 0x00005000010e7983 */ /* 0x000f280000100800 */
[----:B------:R-:W4:Y:S04]  /*15070*/  LDL R20, [R1+0x24] ;  /* 0x0000240001147983 */ /* 0x000f280000100800 */
[----:B------:R0:W5:Y:S01]  /*15080*/  LDL R13, [R1+0x64] ;  /* 0x00006400010d7983 */ /* 0x0001620000100800 */
[----:B------:R-:W-:Y:S01]  /*15090*/  BSSY B1, `(.L_x_11700) ;  /* 0x000001d000017945 */ /* 0x000fe20003800000 */
[----:B-----5:R-:W-:-:S02]  /*150a0*/  SHF.R.S32.HI R8, RZ, 0x1f, R3 ;  /* 0x0000001fff087819 */ /* 0x020fc40000011403 */
[----:B--2---:R-:W-:Y:S02]  /*150b0*/  SEL R11, R5, RZ, !P0 ;  /* 0x000000ff050b7207 */ /* 0x004fe40004000000 */
[----:B---3--:R-:W-:Y:S02]  /*150c0*/  SEL R12, R4, RZ, !P0 ;  /* 0x000000ff040c7207 */ /* 0x008fe40004000000 */
[----:B----4-:R-:W-:Y:S02]  /*150d0*/  SHF.R.S32.HI R9, RZ, 0x1f, R14 ;  /* 0x0000001fff097819 */ /* 0x010fe4000001140e */
[----:B------:R-:W-:Y:S01]  /*150e0*/  SHF.R.S32.HI R10, RZ, 0x1f, R20 ;  /* 0x0000001fff0a7819 */ /* 0x000fe20000011414 */
[----:B0-----:R-:W-:Y:S06]  /*150f0*/  @P2 BRA `(.L_x_11701) ;  /* 0x0000000000582947 */ /* 0x001fec0003800000 */
[----:B------:R-:W0:Y:S02]  /*15100*/  S2R R4, SR_TID.X ;  /* 0x0000000000047919 */ /* 0x000e240000002100 */
[----:B0-----:R-:W-:-:S04]  /*15110*/  IMAD R4, R13, 0x80, R4 ;  /* 0x000000800d047824 */ /* 0x001fc800078e0204 */
        /* <DEDUP_REMOVED lines=20> */
.L_x_11701:
[----:B------:R-:W-:Y:S05]  /*15260*/  BSYNC B1 ;  /* 0x0000000000017941 */ /* 0x000fea0003800000 */
.L_x_11700:
[----:B------:R-:W2:Y:S01]  /*15270*/  LDL.64 R24, [R1+0x40] ;  /* 0x0000400001187983 */ /* 0x000ea20000100a00 */
        /* <DEDUP_REMOVED lines=8> */
[----:B------:R-:W-:Y:S02]  /*15300*/  IMAD R10, R13, -0x80, R0 ;  /* 0xffffff800d0a7824 */ /* 0x000fe400078e0200 */
[----:B------:R-:W-:Y:S01]  /*15310*/  IMAD R6, R9, UR4, RZ ;  /* 0x0000000409067c24 */ /* 0x000fe2000f8e02ff */
[----:B------:R-:W-:-:S03]  /*15320*/  IADD3 R5, R5, R3, RZ ;  /* 0x0000000305057210 */ /* 0x000fc60007ffe0ff */
[C---:B------:R-:W-:Y:S02]  /*15330*/  IMAD R3, R14.reuse, UR5, R6 ;  /* 0x000000050e037c24 */ /* 0x040fe4000f8e0206 */
[----:B------:R-:W-:Y:S01]  /*15340*/  IMAD.WIDE.U32 R4, R14, UR4, R4 ;  /* 0x000000040e047c25 */ /* 0x000fe2000f8e0004 */
[----:B------:R-:W-:-:S03]  /*15350*/  ULDC.64 UR4, c[0x0][0xbe8] ;  /* 0x0002fa0000047ab9 */ /* 0x000fc60000000a00 */
[----:B------:R-:W-:Y:S02]  /*15360*/  IMAD.IADD R5, R5, 0x1, R3 ;  /* 0x0000000105057824 */ /* 0x000fe400078e0203 */
[----:B------:R-:W-:-:S04]  /*15370*/  IMAD R0, R12, UR4, RZ ;  /* 0x000000040c007c24 */ /* 0x000fc8000f8e02ff */
[----:B------:R-:W-:Y:S01]  /*15380*/  IMAD R3, R11, UR5, R0 ;  /* 0x000000050b037c24 */ /* 0x000fe2000f8e0200 */
[C---:B--2---:R-:W-:Y:S01]  /*15390*/  ISETP.GE.AND P1, PT, R24.reuse, R10, PT ;  /* 0x0000000a1800720c */ /* 0x044fe20003f26270 */
[----:B------:R-:W-:Y:S01]  /*153a0*/  VIADD R7, R24, 0x20 ;  /* 0x0000002018077836 */ /* 0x000fe20000000000 */
[--C-:B------:R-:W-:Y:S01]  /*153b0*/  SHF.R.S32.HI R9, RZ, 0x1f, R24.reuse ;  /* 0x0000001fff097819 */ /* 0x100fe20000011418 */
[----:B------:R-:W-:-:S03]  /*153c0*/  IMAD.MOV.U32 R8, RZ, RZ, R24 ;  /* 0x000000ffff087224 */ /* 0x000fc600078e0018 */
[----:B------:R-:W-:Y:S01]  /*153d0*/  ISETP.GE.AND P0, PT, R7, R10, PT ;  /* 0x0000000a0700720c */ /* 0x000fe20003f06270 */
[----:B------:R-:W-:-:S04]  /*153e0*/  IMAD.WIDE.U32 R6, R11, UR4, R4 ;  /* 0x000000040b067c25 */ /* 0x000fc8000f8e0004 */
[----:B------:R-:W-:Y:S01]  /*153f0*/  IMAD.WIDE R8, R13, 0x80, R8 ;  /* 0x000000800d087825 */ /* 0x000fe200078e0208 */
[----:B------:R-:W-:-:S03]  /*15400*/  IADD3 R11, R7, R3, RZ ;  /* 0x00000003070b7210 */ /* 0x000fc60007ffe0ff */
[----:B------:R-:W-:Y:S01]  /*15410*/  VIADD R13, R24, 0x40 ;  /* 0x00000040180d7836 */ /* 0x000fe20000000000 */
[----:B------:R-:W-:Y:S06]  /*15420*/  @P1 BRA `(.L_x_11703) ;  /* 0x0000000000581947 */ /* 0x000fec0003800000 */
[C---:B------:R-:W-:Y:S01]  /*15430*/  VIADD R0, R20.reuse, 0x40 ;  /* 0x0000004014007836 */ /* 0x040fe20000000000 */
[----:B------:R-:W-:Y:S01]  /*15440*/  ULDC UR4, c[0x0][0xb8c] ;  /* 0x0002e30000047ab9 */ /* 0x000fe20000000800 */
[----:B------:R-:W-:Y:S01]  /*15450*/  VIADD R3, R20, 0x80 ;  /* 0x0000008014037836 */ /* 0x000fe20000000000 */
        /* <DEDUP_REMOVED lines=19> */
.L_x_11703:
[----:B------:R-:W-:Y:S05]  /*15590*/  BSYNC B1 ;  /* 0x0000000000017941 */ /* 0x000fea0003800000 */
.L_x_11702:
        /* <DEDUP_REMOVED lines=28> */
.L_x_11705:
[----:B------:R-:W-:Y:S05]  /*15760*/  BSYNC B1 ;  /* 0x0000000000017941 */ /* 0x000fea0003800000 */
.L_x_11704:
        /* <DEDUP_REMOVED lines=27> */
.L_x_11707:
[----:B------:R-:W-:Y:S05]  /*15920*/  BSYNC B1 ;  /* 0x0000000000017941 */ /* 0x000fea0003800000 */
.L_x_11706:
        /* <DEDUP_REMOVED lines=25> */
.L_x_11698:
[----:B------:R-:W-:Y:S05]  /*15ac0*/  BSYNC B0 ;  /* 0x0000000000007941 */ /* 0x000fea0003800000 */
.L_x_11689:
[----:B------:R-:W2:Y:S01]  /*15ad0*/  LDL R0, [R1+0x1c] ;  /* 0x00001c0001007983 */ /* 0x000ea20000100800 */
[----:B------:R-:W-:Y:S02]  /*15ae0*/  ULDC UR4, c[0x0][0xd14] ;  /* 0x0003450000047ab9 */ /* 0x000fe40000000800 */
[----:B--2---:R-:W-:-:S13]  /*15af0*/  ISETP.GE.AND P0, PT, R0, UR4, PT ;  /* 0x0000000400007c0c */ /* 0x004fda000bf06270 */
[----:B------:R-:W-:Y:S05]  /*15b00*/  @!P0 BRA `(.L_x_11708) ;  /* 0xfffffeb400548947 */ /* 0x000fea000383ffff */
[----:B------:R-:W-:Y:S05]  /*15b10*/  BRA `(.L_x_11552) ;  /* 0x0000005c00247947 */ /* 0x000fea0003800000 */
.L_x_11550:
[----:B------:R-:W-:-:S08]  /*15b20*/  NOP ;  /* 0x0000000000007918 */ /* 0x000fd00000000000 */
[----:B--2---:R-:W0:-:S00]  /*15b30*/  USETMAXREG.DEALLOC.CTAPOOL 0x18 ;  /* 0x00000018000079c8 */ /* 0x004e0000080e0500 */
        /* <DEDUP_REMOVED lines=59> */
.L_x_11713:
        /* <DEDUP_REMOVED lines=15> */
.L_x_11712:
[----:B------:R-:W-:Y:S05]  /*15fe0*/  BSYNC B0 ;  /* 0x0000000000007941 */ /* 0x000fea0003800000 */
.L_x_11711:
        /* <DEDUP_REMOVED lines=25> */
.L_x_11709:
        /* <DEDUP_REMOVED lines=20> */
.L_x_11714:
        /* <DEDUP_REMOVED lines=56> */
.L_x_11710:
[----:B------:R-:W-:Y:S01]  /*16640*/  IMAD.MOV.U32 R17, RZ, RZ, RZ ;  /* 0x000000ffff117224 */ /* 0x000fe200078e00ff */
[----:B------:R-:W-:Y:S01]  /*16650*/  MOV R16, UR6 ;  /* 0x0000000600107c02 */ /* 0x000fe20008000f00 */
[----:B------:R-:W-:-:S07]  /*16660*/  IMAD.MOV.U32 R18, RZ, RZ, RZ ;  /* 0x000000ffff127224 */ /* 0x000fce00078e00ff */
.L_x_11715:
        /* <DEDUP_REMOVED lines=22> */
.L_x_11800:
[----:B--2---:R-:W2:Y:S02]  /*167d0*/  LDC.64 R2, c[0x0][0xd60] ;  /* 0x00035800ff027b82 */ /* 0x004ea40000000a00 */
[----:B--2---:R-:W-:-:S05]  /*167e0*/  IMAD.WIDE R2, R19, 0x4, R2 ;  /* 0x0000000413027825 */ /* 0x004fca00078e0202 */
[----:B------:R-:W1:Y:S01]  /*167f0*/  LDG.E R11, desc[UR52][R2.64] ;  /* 0x00000034020b7981 */ /* 0x000e62000c1e1900 */
        /* <DEDUP_REMOVED lines=53> */
[----:B--2---:R-:W-:-:S07]  /*16b50*/  IMAD.IADD R10, R2, 0x1, -R10 ;  /* 0x00000001020a7824 */ /* 0x004fce00078e0a0a */
.L_x_11717:
        /* <DEDUP_REMOVED lines=14> */
.L_x_11718:
[----:B------:R-:W-:Y:S05]  /*16c40*/  @!P3 BRA `(.L_x_11719) ;  /* 0x00000000000cb947 */ /* 0x000fea0003800000 */
[----:B------:R-:W2:Y:S04]  /*16c50*/  LDG.E R9, desc[UR52][R6.64] ;  /* 0x0000003406097981 */ /* 0x000ea8000c1e1900 */
[----:B------:R-:W2:Y:S02]  /*16c60*/  LDG.E R6, desc[UR52][R6.64+0x4] ;  /* 0x0000043406067981 */ /* 0x000ea4000c1e1900 */
[----:B--2---:R-:W-:-:S07]  /*16c70*/  IMAD.IADD R9, R6, 0x1, -R9 ;  /* 0x0000000106097824 */ /* 0x004fce00078e0a09 */
.L_x_11719:
[----:B0-----:R-:W2:Y:S01]  /*16c80*/  @P1 LDG.E R2, desc[UR52][R4.64] ;  /* 0x0000003404021981 */ /* 0x001ea2000c1e1900 */
[----:B-----5:R-:W-:-:S03]  /*16c90*/  IMAD.IADD R9, R9, 0x1, -R8 ;  /* 0x0000000109097824 */ /* 0x020fc600078e0a08 */
[----:B------:R-:W2:Y:S01]  /*16ca0*/  @P1 LDG.E R4, desc[UR52][R4.64+0x4] ;  /* 0x0000043404041981 */ /* 0x000ea2000c1e1900 */
[----:B------:R-:W-:Y:S01]  /*16cb0*/  LEA R3, R17, 0xdf, 0x7 ;  /* 0x000000df11037811 */ /* 0x000fe200078e38ff */
[----:B------:R-:W-:Y:S01]  /*16cc0*/  BSSY B0, `(.L_x_11720) ;  /* 0x00000ec000007945 */ /* 0x000fe20003800000 */
[----:B------:R-:W-:Y:S01]  /*16cd0*/  PLOP3.LUT P2, PT, PT, PT, PT, 0x80, 0x0 ;  /* 0x000000000000781c */ /* 0x000fe20003f4f070 */
[----:B--2---:R-:W-:-:S05]  /*16ce0*/  @P1 IMAD.IADD R0, R4, 0x1, -R2 ;  /* 0x0000000104001824 */ /* 0x004fca00078e0a02 */
[----:B------:R-:W-:-:S04]  /*16cf0*/  IADD3 R2, R9, R0, RZ ;  /* 0x0000000009027210 */ /* 0x000fc80007ffe0ff */
[C---:B------:R-:W-:Y:S01]  /*16d00*/  IADD3 R3, R2.reuse, R3, -R10 ;  /* 0x0000000302037210 */ /* 0x040fe20007ffe80a */
[----:B------:R-:W-:-:S04]  /*16d10*/  VIADD R2, R2, 0x5f ;  /* 0x0000005f02027836 */ /* 0x000fc80000000000 */
        /* <DEDUP_REMOVED lines=32> */
.L_x_11870:
[----:B------:R-:W-:-:S03]  /*16f20*/  UMOV UR4, 0xffffffff ;  /* 0xffffffff00047882 */ /* 0x000fc60000000000 */
[----:B------:R-:W-:Y:S05]  /*16f30*/  BRA.DIV UR4, `(.L_x_11723) ;  /* 0x0000005a04187947 */ /* 0x000fea000b800000 */
[----:B------:R-:W-:-:S13]  /*16f40*/  ELECT P6, URZ, PT ;  /* 0x00000000003f782f */ /* 0x000fda00038c0000 */
.L_x_11873:
[----:B------:R-:W2:Y:S01]  /*16f50*/  LDL R5, [R1+0x2c] ;  /* 0x00002c0001057983 */ /* 0x000ea20000100800 */
        /* <DEDUP_REMOVED lines=10> */
.L_x_11874:
        /* <DEDUP_REMOVED lines=8> */
.L_x_11875:
        /* <DEDUP_REMOVED lines=11> */
.L_x_11728:
        /* <DEDUP_REMOVED lines=19> */
.L_x_11876:
        /* <DEDUP_REMOVED lines=8> */
.L_x_11730:
        /* <DEDUP_REMOVED lines=31> */
.L_x_11726:
[----:B------:R-:W-:Y:S05]  /*174d0*/  BSYNC B1 ;  /* 0x0000000000017941 */ /* 0x000fea0003800000 */
.L_x_11725:
        /* <DEDUP_REMOVED lines=13> */
[C---:B------:R-:W-:Y:S02]  /*175b0*/  IMAD R5, R2.reuse, 0x60, R20 ;  /* 0x0000006002057824 */ /* 0x040fe400078e0214 */
[----:B------:R-:W-:-:S03]  /*175c0*/  VIADD R2, R2, 0xffffffff ;  /* 0xffffffff02027836 */ /* 0x000fc60000000000 */
[----:B------:R-:W-:-:S07]  /*175d0*/  IADD3 R5, R5, -0xc0, RZ ;  /* 0xffffff4005057810 */ /* 0x000fce0007ffe0ff */
.L_x_11737:
        /* <DEDUP_REMOVED lines=9> */
.L_x_11877:
        /* <DEDUP_REMOVED lines=11> */
.L_x_11734:
        /* <DEDUP_REMOVED lines=17> */
.L_x_11878:
        /* <DEDUP_REMOVED lines=8> */
.L_x_11736:
        /* <DEDUP_REMOVED lines=31> */
.L_x_11732:
[----:B------:R-:W-:Y:S05]  /*17aa0*/  BSYNC B1 ;  /* 0x0000000000017941 */ /* 0x000fea0003800000 */
.L_x_11731:
[----:B------:R-:W2:Y:S04]  /*17ab0*/  LDL.LU R6, [R1+0x4] ;  /* 0x0000040001067983 */ /* 0x000ea80000300800 */
[----:B------:R-:W3:Y:S01]  /*17ac0*/  LDL.LU R8, [R1+0xc] ;  /* 0x00000c0001087983 */ /* 0x000ee20000300800 */
[----:B------:R-:W-:Y:S01]  /*17ad0*/  IADD3 R2, R2, -0x1, RZ ;  /* 0xffffffff02027810 */ /* 0x000fe20007ffe0ff */
        /* <DEDUP_REMOVED lines=10> */
.L_x_11721:
[----:B------:R-:W-:Y:S05]  /*17b80*/  BSYNC B0 ;  /* 0x0000000000007941 */ /* 0x000fea0003800000 */
.L_x_11720:
        /* <DEDUP_REMOVED lines=23> */
.L_x_11739:
        /* <DEDUP_REMOVED lines=23> */
.L_x_11741:
        /* <DEDUP_REMOVED lines=20> */
.L_x_11743:
        /* <DEDUP_REMOVED lines=16> */
.L_x_11742:
        /* <DEDUP_REMOVED lines=31> */
.L_x_11744:
        /* <DEDUP_REMOVED lines=19> */
.L_x_11881:
[----:B------:R-:W-:Y:S01]  /*183d0*/  UMOV UR4, 0xffffffff ;  /* 0xffffffff00047882 */ /* 0x000fe20000000000 */
[----:B------:R-:W-:Y:S02]  /*183e0*/  SHF.R.S32.HI R8, RZ, 0x1f, R0 ;  /* 0x0000001fff087819 */ /* 0x000fe40000011400 */
[----:B------:R-:W-:Y:S05]  /*183f0*/  BRA.DIV UR4, `(.L_x_11746) ;  /* 0x0000004604a07947 */ /* 0x000fea000b800000 */
[----:B------:R-:W-:-:S13]  /*18400*/  ELECT P6, URZ, PT ;  /* 0x00000000003f782f */ /* 0x000fda00038c0000 */
.L_x_11884:
[----:B------:R-:W-:Y:S05]  /*18410*/  @!P6 BRA `(.L_x_11747) ;  /* 0x0000000000fce947 */ /* 0x000fea0003800000 */
[----:B------:R-:W-:-:S04]  /*18420*/  ISETP.NE.U32.AND P0, PT, R2, RZ, PT ;  /* 0x000000ff0200720c */ /* 0x000fc80003f05070 */
[----:B------:R-:W-:-:S13]  /*18430*/  ISETP.NE.AND.EX P0, PT, R3, RZ, PT, P0 ;  /* 0x000000ff0300720c */ /* 0x000fda0003f05300 */
[----:B------:R-:W-:Y:S05]  /*18440*/  @!P0 BRA `(.L_x_11748) ;  /* 0x0000000000488947 */ /* 0x000fea0003800000 */
[----:B------:R-:W0:Y:S01]  /*18450*/  LDC R12, c[0x0][0x41c] ;  /* 0x00010700ff0c7b82 */ /* 0x000e220000000800 */
[----:B------:R-:W-:Y:S01]  /*18460*/  MOV R6, R7 ;  /* 0x0000000700067202 */ /* 0x000fe20000000f00 */
[----:B------:R-:W-:Y:S01]  /*18470*/  ULDC.64 UR4, c[0x0][0x408] ;  /* 0x0001020000047ab9 */ /* 0x000fe20000000a00 */
[----:B0-----:R-:W-:-:S13]  /*18480*/  ISETP.NE.AND P0, PT, R12, 0x1, PT ;  /* 0x000000010c00780c */ /* 0x001fda0003f05270 */
[----:B------:R-:W0:Y:S02]  /*18490*/  @P0 LDC.64 R10, c[0x0][0x420] ;  /* 0x00010800ff0a0b82 */ /* 0x000e240000000a00 */
        /* <DEDUP_REMOVED lines=13> */
.L_x_11748:
        /* <DEDUP_REMOVED lines=9> */
.L_x_11885:
        /* <DEDUP_REMOVED lines=11> */
.L_x_11750:
        /* <DEDUP_REMOVED lines=22> */
.L_x_11747:
        /* <DEDUP_REMOVED lines=55> */
.L_x_11752:
[----:B------:R-:W-:Y:S05]  /*18b80*/  BSYNC B0 ;  /* 0x0000000000007941 */ /* 0x000fea0003800000 */
.L_x_11751:
        /* <DEDUP_REMOVED lines=9> */
.L_x_11886:
        /* <DEDUP_REMOVED lines=13> */
.L_x_11887:
        /* <DEDUP_REMOVED lines=11> */
.L_x_11757:
        /* <DEDUP_REMOVED lines=37> */
.L_x_11755:
[----:B------:R-:W-:Y:S05]  /*18ff0*/  BSYNC B0 ;  /* 0x0000000000007941 */ /* 0x000fea0003800000 */
.L_x_11754:
        /* <DEDUP_REMOVED lines=43> */
.L_x_11764:
[----:B-1----:R-:W1:Y:S01]  /*192b0*/  S2R R3, SR_CgaCtaId ;  /* 0x0000000000037919 */ /* 0x002e620000008800 */
[----:B------:R-:W-:-:S04]  /*192c0*/  MOV R2, 0x400 ;  /* 0x0000040000027802 */ /* 0x000fc80000000f00 */
[----:B-1----:R-:W-:Y:S02]  /*192d0*/  LEA R2, R3, R2, 0x18 ;  /* 0x0000000203027211 */ /* 0x002fe400078ec0ff */
[----:B------:R-:W-:Y:S02]  /*192e0*/  SHF.L.U32 R3, R12, 0x1f, RZ ;  /* 0x0000001f0c037819 */ /* 0x000fe400000006ff */
[----:B------:R-:W-:-:S04]  /*192f0*/  LEA R2, R13, R2, 0x3 ;  /* 0x000000020d027211 */ /* 0x000fc800078e18ff */
[----:B------:R-:W1:Y:S02]  /*19300*/  SYNCS.PHASECHK.TRANS64.TRYWAIT P0, [R2+URZ+0x32440], R3 ;  /* 0x03244003020075a7 */ /* 0x000e64000800017f */
[----:B-1----:R-:W-:Y:S05]  /*19310*/  @!P0 BRA `(.L_x_11765) ;  /* 0x0000003800408947 */ /* 0x002fea0003800000 */
.L_x_11888:
        /* <DEDUP_REMOVED lines=11> */
.L_x_11766:
        /* <DEDUP_REMOVED lines=22> */
.L_x_11889:
        /* <DEDUP_REMOVED lines=8> */
.L_x_11768:
        /* <DEDUP_REMOVED lines=34> */
.L_x_11763:
[----:B------:R-:W-:Y:S05]  /*197d0*/  BSYNC B2 ;  /* 0x0000000000027941 */ /* 0x000fea0003800000 */
.L_x_11762:
[----:B------:R-:W2:Y:S02]  /*197e0*/  LDL.LU R2, [R1+0x20] ;  /* 0x0000200001027983 */ /* 0x000ea40000300800 */
[----:B--2---:R-:W-:-:S07]  /*197f0*/  VIADD R5, R2, 0xfffffffd ;  /* 0xfffffffd02057836 */ /* 0x004fce0000000000 */
.L_x_11761:
[----:B------:R-:W-:Y:S05]  /*19800*/  BSYNC B1 ;  /* 0x0000000000017941 */ /* 0x000fea0003800000 */
.L_x_11760:
[----:B------:R-:W-:-:S13]  /*19810*/  ISETP.NE.AND P0, PT, R9, RZ, PT ;  /* 0x000000ff0900720c */ /* 0x000fda0003f05270 */
[----:B------:R-:W-:Y:S05]  /*19820*/  @!P0 BRA `(.L_x_11759) ;  /* 0x0000000c00888947 */ /* 0x000fea0003800000 */
.L_x_11783:
        /* <DEDUP_REMOVED lines=10> */
[----:B------:R-:W-:Y:S02]  /*198d0*/  ISETP.NE.U32.AND P0, PT, RZ, UR46, PT ;  /* 0x0000002eff007c0c */ /* 0x000fe4000bf05070 */
[----:B------:R-:W-:Y:S02]  /*198e0*/  MOV R11, R5 ;  /* 0x00000005000b7202 */ /* 0x000fe40000000f00 */
[----:B------:R-:W-:-:S13]  /*198f0*/  ISETP.NE.AND.EX P0, PT, RZ, UR47, PT, P0 ;  /* 0x0000002fff007c0c */ /* 0x000fda000bf05300 */
[----:B------:R-:W-:Y:S05]  /*19900*/  @!P0 BRA `(.L_x_11771) ;  /* 0x0000000000408947 */ /* 0x000fea0003800000 */
[----:B------:R-:W1:Y:S02]  /*19910*/  LDC R6, c[0x0][0x41c] ;  /* 0x00010700ff067b82 */ /* 0x000e640000000800 */
[----:B-1----:R-:W-:-:S13]  /*19920*/  ISETP.NE.AND P0, PT, R6, 0x1, PT ;  /* 0x000000010600780c */ /* 0x002fda0003f05270 */
        /* <DEDUP_REMOVED lines=14> */
.L_x_11771:
[----:B------:R-:W2:Y:S01]  /*19a10*/  S2R R3, SR_CgaCtaId ;  /* 0x0000000000037919 */ /* 0x000ea20000008800 */
[----:B------:R-:W-:-:S04]  /*19a20*/  MOV R2, 0x400 ;  /* 0x0000040000027802 */ /* 0x000fc80000000f00 */
[----:B--2---:R-:W-:Y:S02]  /*19a30*/  LEA R2, R3, R2, 0x18 ;  /* 0x0000000203027211 */ /* 0x004fe400078ec0ff */
[----:B------:R-:W-:-:S03]  /*19a40*/  SHF.L.U32 R3, R9, 0x1f, RZ ;  /* 0x0000001f09037819 */ /* 0x000fc600000006ff */
[----:B------:R-:W-:-:S04]  /*19a50*/  IMAD R2, R10, 0x8, R2 ;  /* 0x000000080a027824 */ /* 0x000fc800078e0202 */
[----:B------:R-:W2:Y:S02]  /*19a60*/  SYNCS.PHASECHK.TRANS64.TRYWAIT P0, [R2+URZ+0x32440], R3 ;  /* 0x03244003020075a7 */ /* 0x000ea4000800017f */
[----:B--2---:R-:W-:Y:S05]  /*19a70*/  @!P0 BRA `(.L_x_11772) ;  /* 0x0000003000908947 */ /* 0x004fea0003800000 */
.L_x_11890:
        /* <DEDUP_REMOVED lines=11> */
.L_x_11773:
[----:B0-----:R-:W3:Y:S01]  /*19b30*/  LDL R12, [R1+0x10] ;  /* 0x00001000010c7983 */ /* 0x001ee20000100800 */
[----:B-1----:R-:W-:Y:S01]  /*19b40*/  MOV R7, 0x400 ;  /* 0x0000040000077802 */ /* 0x002fe20000000f00 */
        /* <DEDUP_REMOVED lines=19> */
.L_x_11891:
        /* <DEDUP_REMOVED lines=8> */
.L_x_11775:
        /* <DEDUP_REMOVED lines=33> */
.L_x_11770:
[----:B------:R-:W-:Y:S05]  /*19f10*/  BSYNC B1 ;  /* 0x0000000000017941 */ /* 0x000fea0003800000 */
.L_x_11769:
        /* <DEDUP_REMOVED lines=13> */
[----:B------:R-:W1:Y:S02]  /*19ff0*/  LDC R6, c[0x0][0x41c] ;  /* 0x00010700ff067b82 */ /* 0x000e640000000800 */
[----:B-1----:R-:W-:-:S13]  /*1a000*/  ISETP.NE.AND P0, PT, R6, 0x1, PT ;  /* 0x000000010600780c */ /* 0x002fda0003f05270 */
[----:B------:R-:W1:Y:S02]  /*1a010*/  @P0 LDC.64 R2, c[0x0][0x420] ;  /* 0x00010800ff020b82 */ /* 0x000e640000000a00 */
[----:B-1----:R-:W-:-:S04]  /*1a020*/  @P0 IMAD.HI.U32 R7, R9, R2, RZ ;  /* 0x0000000209070227 */ /* 0x002fc800078e00ff */
        /* <DEDUP_REMOVED lines=12> */
.L_x_11778:
[----:B------:R-:W2:Y:S01]  /*1a0f0*/  S2R R3, SR_CgaCtaId ;  /* 0x0000000000037919 */ /* 0x000ea20000008800 */
[----:B------:R-:W-:-:S04]  /*1a100*/  MOV R2, 0x400 ;  /* 0x0000040000027802 */ /* 0x000fc80000000f00 */
[----:B--2---:R-:W-:Y:S02]  /*1a110*/  LEA R2, R3, R2, 0x18 ;  /* 0x0000000203027211 */ /* 0x004fe400078ec0ff */
[----:B------:R-:W-:-:S03]  /*1a120*/  SHF.L.U32 R3, R11, 0x1f, RZ ;  /* 0x0000001f0b037819 */ /* 0x000fc600000006ff */
[----:B------:R-:W-:-:S04]  /*1a130*/  IMAD R2, R12, 0x8, R2 ;  /* 0x000000080c027824 */ /* 0x000fc800078e0202 */
[----:B------:R-:W2:Y:S02]  /*1a140*/  SYNCS.PHASECHK.TRANS64.TRYWAIT P0, [R2+URZ+0x32440], R3 ;  /* 0x03244003020075a7 */ /* 0x000ea4000800017f */
[----:B--2---:R-:W-:Y:S05]  /*1a150*/  @!P0 BRA `(.L_x_11779) ;  /* 0x0000002c00008947 */ /* 0x004fea0003800000 */
.L_x_11892:
        /* <DEDUP_REMOVED lines=11> */
.L_x_11780:
[----:B-1----:R-:W3:Y:S01]  /*1a210*/  LDL R7, [R1] ;  /* 0x0000000001077983 */ /* 0x002ee20000100800 */
        /* <DEDUP_REMOVED lines=21> */
.L_x_11893:
        /* <DEDUP_REMOVED lines=8> */
.L_x_11782:
        /* <DEDUP_REMOVED lines=34> */
.L_x_11777:
[----:B------:R-:W-:Y:S05]  /*1a610*/  BSYNC B1 ;  /* 0x0000000000017941 */ /* 0x000fea0003800000 */
.L_x_11776:
[C---:B------:R-:W-:Y:S02]  /*1a620*/  ISETP.GT.AND P0, PT, R5.reuse, 0x1, PT ;  /* 0x000000010500780c */ /* 0x040fe40003f04270 */
[----:B------:R-:W-:-:S11]  /*1a630*/  IADD3 R5, R5, -0x2, RZ ;  /* 0xfffffffe05057810 */ /* 0x000fd60007ffe0ff */
[----:B------:R-:W-:Y:S05]  /*1a640*/  @P0 BRA `(.L_x_11783) ;  /* 0xfffffff000780947 */ /* 0x000fea000383ffff */
.L_x_11759:
[----:B------:R-:W-:Y:S05]  /*1a650*/  BSYNC B0 ;  /* 0x0000000000007941 */ /* 0x000fea0003800000 */
.L_x_11758:
        /* <DEDUP_REMOVED lines=15> */
[----:B0-----:R-:W1:Y:S01]  /*1a750*/  POPC R5, UR4 ;  /* 0x0000000400057d09 */ /* 0x001e620008000000 */
[----:B--2---:R-:W-:-:S13]  /*1a760*/  ISETP.EQ.U32.AND P0, PT, R4, R7, PT ;  /* 0x000000070400720c */ /* 0x004fda0003f02070 */
[----:B-1----:R-:W2:Y:S01]  /*1a770*/  @P0 ATOMG.E.ADD.STRONG.GPU PT, R3, desc[UR52][R2.64], R5 ;  /* 0x00000005020309a8 */ /* 0x002ea200081ee1f4 */
[----:B------:R-:W0:Y:S02]  /*1a780*/  S2R R6, SR_LTMASK ;  /* 0x0000000000067919 */ /* 0x000e240000003900 */
[----:B0-----:R-:W-:-:S04]  /*1a790*/  LOP3.LUT R6, R6, UR4, RZ, 0xc0, !PT ;  /* 0x0000000406067c12 */ /* 0x001fc8000f8ec0ff */
[----:B------:R-:W0:Y:S01]  /*1a7a0*/  POPC R7, R6 ;  /* 0x0000000600077309 */ /* 0x000e220000000000 */
[----:B--2---:R-:W0:Y:S02]  /*1a7b0*/  SHFL.IDX PT, R4, R3, R4, 0x1f ;  /* 0x00001f0403047589 */ /* 0x004e2400000e0000 */
[----:B0-----:R-:W-:-:S07]  /*1a7c0*/  IADD3 R16, R4, UR48, R7 ;  /* 0x0000003004107c10 */ /* 0x001fce000fffe007 */
.L_x_11785:
[----:B------:R-:W-:Y:S05]  /*1a7d0*/  BSYNC B0 ;  /* 0x0000000000007941 */ /* 0x000fea0003800000 */
.L_x_11784:
[----:B-1----:R-:W2:Y:S02]  /*1a7e0*/  LDL.LU R2, [R1+0x8] ;  /* 0x0000080001027983 */ /* 0x002ea40000300800 */
[----:B--2---:R-:W-:-:S05]  /*1a7f0*/  LOP3.LUT R2, R2, R0, RZ, 0x3c, !PT ;  /* 0x0000000002027212 */ /* 0x004fca00078e3cff */
[----:B------:R1:W-:Y:S02]  /*1a800*/  STL [R1+0x8], R2 ;  /* 0x0000080201007387 */ /* 0x0003e40000100800 */
.L_x_11740:
[----:B------:R-:W-:Y:S05]  /*1a810*/  BSYNC B6 ;  /* 0x0000000000067941 */ /* 0x000fea0003800000 */
.L_x_11738:
[----:B------:R-:W-:-:S03]  /*1a820*/  UMOV UR4, 0xffffffff ;  /* 0xffffffff00047882 */ /* 0x000fc60000000000 */
[----:B------:R-:W-:Y:S05]  /*1a830*/  BRA.DIV UR4, `(.L_x_11786) ;  /* 0x0000002604707947 */ /* 0x000fea000b800000 */
[----:B------:R2:W3:Y:S04]  /*1a840*/  SHFL.IDX PT, R4, R16, RZ, 0x1f ;  /* 0x00001fff10047589 */ /* 0x0004e800000e0000 */
[----:B------:R-:W4:Y:S02]  /*1a850*/  SHFL.IDX PT, R16, R16, 0x1, 0x1f ;  /* 0x00201f0010107f89 */ /* 0x000f2400000e0000 */
.L_x_11897:
        /* <DEDUP_REMOVED lines=13> */
.L_x_11788:
[----:B------:R-:W-:Y:S05]  /*1a930*/  BSYNC B0 ;  /* 0x0000000000007941 */ /* 0x000fea0003800000 */
.L_x_11787:
        /* <DEDUP_REMOVED lines=23> */
.L_x_11905:
[----:B------:R-:W-:Y:S02]  /*1aab0*/  ULDC UR4, c[0x0][0xd10] ;  /* 0x0003440000047ab9 */ /* 0x000fe40000000800 */
[----:B------:R-:W-:-:S05]  /*1aac0*/  MOV R5, UR4 ;  /* 0x0000000400057c02 */ /* 0x000fca0008000f00 */
[----:B-1----:R-:W-:-:S04]  /*1aad0*/  IMAD R3, R14, R5, RZ ;  /* 0x000000050e037224 */ /* 0x002fc800078e02ff */
[----:B--2-4-:R-:W-:-:S05]  /*1aae0*/  IMAD.IADD R16, R16, 0x1, R3 ;  /* 0x0000000110107824 */ /* 0x014fca00078e0203 */
[----:B---3--:R-:W-:-:S13]  /*1aaf0*/  ISETP.GT.AND P0, PT, R16, R4, PT ;  /* 0x000000041000720c */ /* 0x008fda0003f04270 */
[----:B------:R-:W-:Y:S05]  /*1ab00*/  @P0 BRA `(.L_x_11790) ;  /* 0x0000000000b40947 */ /* 0x000fea0003800000 */
[----:B------:R-:W1:Y:S02]  /*1ab10*/  LDC R0, c[0x0][0xd14] ;  /* 0x00034500ff007b82 */ /* 0x000e640000000800 */
.L_x_11795:
        /* <DEDUP_REMOVED lines=14> */
.L_x_11793:
[----:B------:R-:W-:Y:S05]  /*1ac00*/  BSYNC B0 ;  /* 0x0000000000007941 */ /* 0x000fea0003800000 */
.L_x_11792:
        /* <DEDUP_REMOVED lines=23> */
.L_x_11913:
[----:B------:R-:W-:Y:S02]  /*1ad80*/  ULDC UR4, c[0x0][0xd10] ;  /* 0x0003440000047ab9 */ /* 0x000fe40000000800 */
[----:B------:R-:W-:-:S05]  /*1ad90*/  MOV R5, UR4 ;  /* 0x0000000400057c02 */ /* 0x000fca0008000f00 */
[----:B-1----:R-:W-:-:S04]  /*1ada0*/  IMAD R3, R14, R5, RZ ;  /* 0x000000050e037224 */ /* 0x002fc800078e02ff */
[----:B------:R-:W-:-:S05]  /*1adb0*/  IMAD.IADD R16, R3, 0x1, R16 ;  /* 0x0000000103107824 */ /* 0x000fca00078e0210 */
[----:B------:R-:W-:-:S13]  /*1adc0*/  ISETP.GT.AND P0, PT, R16, R4, PT ;  /* 0x000000041000720c */ /* 0x000fda0003f04270 */
[----:B------:R-:W-:Y:S05]  /*1add0*/  @!P0 BRA `(.L_x_11795) ;  /* 0xfffffffc00508947 */ /* 0x000fea000383ffff */
.L_x_11790:
        /* <DEDUP_REMOVED lines=8> */
.L_x_11917:
[----:B------:R-:W-:Y:S01]  /*1ae60*/  ISETP.NE.AND P0, PT, R3, RZ, PT ;  /* 0x000000ff0300720c */ /* 0x000fe20003f05270 */
[----:B------:R-:W-:-:S12]  /*1ae70*/  IMAD.MOV.U32 R7, RZ, RZ, RZ ;  /* 0x000000ffff077224 */ /* 0x000fd800078e00ff */
[----:B------:R-:W-:Y:S05]  /*1ae80*/  @!P0 BRA `(.L_x_11797) ;  /* 0x0000000000108947 */ /* 0x000fea0003800000 */
[----:B------:R-:W-:Y:S01]  /*1ae90*/  UMOV UR4, 0xffffffff ;  /* 0xffffffff00047882 */ /* 0x000fe20000000000 */
[----:B------:R-:W-:Y:S02]  /*1aea0*/  VIADD R12, R6, 0xffffffff ;  /* 0xffffffff060c7836 */ /* 0x000fe40000000000 */
[----:B------:R-:W-:Y:S05]  /*1aeb0*/  BRA.DIV UR4, `(.L_x_11798) ;  /* 0x0000002a04047947 */ /* 0x000fea000b800000 */
[----:B------:R3:W4:Y:S02]  /*1aec0*/  SHFL.IDX PT, R7, R2, R12, 0x1f ;  /* 0x00001f0c02077589 */ /* 0x00072400000e0000 */
.L_x_11797:
[----:B0--3--:R-:W0:Y:S01]  /*1aed0*/  LDC.64 R2, c[0x0][0xd68] ;  /* 0x00035a00ff027b82 */ /* 0x009e220000000a00 */
[----:B------:R-:W-:-:S05]  /*1aee0*/  IADD3 R19, R6, R19, RZ ;  /* 0x0000001306137210 */ /* 0x000fca0007ffe0ff */
        /* <DEDUP_REMOVED lines=55> */
[----:B------:R-:W-:Y:S01]  /*1b260*/  ISETP.GE.AND P0, PT, R3, RZ, PT ;  /* 0x000000ff0300720c */ /* 0x000fe20003f06270 */
[----:B------:R-:W-:-:S12]  /*1b270*/  IMAD.IADD R3, R6, 0x1, R4 ;  /* 0x0000000106037824 */ /* 0x000fd800078e0204 */
        /* <DEDUP_REMOVED lines=8> */
.L_x_11791:
[----:B------:R-:W-:Y:S01]  /*1b300*/  UMOV UR4, URZ ;  /* 0x0000003f00047c82 */ /* 0x000fe20008000000 */
[----:B------:R-:W-:Y:S01]  /*1b310*/  UMOV UR5, URZ ;  /* 0x0000003f00057c82 */ /* 0x000fe20008000000 */
[----:B------:R-:W-:Y:S01]  /*1b320*/  ULDC UR6, c[0x0][0xd14] ;  /* 0x0003450000067ab9 */ /* 0x000fe20000000800 */
[----:B------:R-:W-:Y:S01]  /*1b330*/  IMAD.MOV.U32 R16, RZ, RZ, R4 ;  /* 0x000000ffff107224 */ /* 0x000fe200078e0004 */
[----:B------:R-:W-:Y:S01]  /*1b340*/  MOV R17, UR4 ;  /* 0x0000000400117c02 */ /* 0x000fe20008000f00 */
[----:B------:R-:W-:Y:S02]  /*1b350*/  IMAD.U32 R18, RZ, RZ, UR5 ;  /* 0x00000005ff127e24 */ /* 0x000fe4000f8e00ff */
[----:B------:R-:W-:-:S07]  /*1b360*/  IMAD.U32 R19, RZ, RZ, UR6 ;  /* 0x00000006ff137e24 */ /* 0x000fce000f8e00ff */
.L_x_11799:
        /* <DEDUP_REMOVED lines=12> */
.L_x_11716:
[----:B-1----:R-:W3:Y:S01]  /*1b430*/  LDL.LU R0, [R1+0x2c] ;  /* 0x00002c0001007983 */ /* 0x002ee20000300800 */
        /* <DEDUP_REMOVED lines=10> */
.L_x_11920:
[----:B------:R-:W-:-:S03]  /*1b4e0*/  UMOV UR4, 0xffffffff ;  /* 0xffffffff00047882 */ /* 0x000fc60000000000 */
[----:B------:R-:W-:Y:S05]  /*1b4f0*/  BRA.DIV UR4, `(.L_x_11802) ;  /* 0x0000002204b07947 */ /* 0x000fea000b800000 */
[----:B------:R-:W2:Y:S02]  /*1b500*/  S2R R2, SR_TID.X ;  /* 0x0000000000027919 */ /* 0x000ea40000002100 */
[----:B--2---:R-:W-:-:S04]  /*1b510*/  SHF.R.U32.HI R2, RZ, 0x5, R2 ;  /* 0x00000005ff027819 */ /* 0x004fc80000011602 */
[----:B------:R-:W-:-:S05]  /*1b520*/  LOP3.LUT R2, R2, 0x3, RZ, 0xc0, !PT ;  /* 0x0000000302027812 */ /* 0x000fca00078ec0ff */
[----:B------:R2:W3:Y:S02]  /*1b530*/  SHFL.IDX PT, R14, R2, RZ, 0x1f ;  /* 0x00001fff020e7589 */ /* 0x0004e400000e0000 */
.L_x_11923:
[----:B---3--:R-:W-:-:S13]  /*1b540*/  ISETP.NE.AND P0, PT, R14, RZ, PT ;  /* 0x000000ff0e00720c */ /* 0x008fda0003f05270 */
[----:B------:R-:W-:Y:S05]  /*1b550*/  @P0 BRA `(.L_x_11552) ;  /* 0x0000000000940947 */ /* 0x000fea0003800000 */
[----:B------:R-:W-:-:S03]  /*1b560*/  UMOV UR4, 0xffffffff ;  /* 0xffffffff00047882 */ /* 0x000fc60000000000 */
[----:B------:R-:W-:Y:S05]  /*1b570*/  BRA.DIV UR4, `(.L_x_11803) ;  /* 0x0000002204c47947 */ /* 0x000fea000b800000 */
[----:B------:R-:W-:-:S13]  /*1b580*/  ELECT P6, URZ, PT ;  /* 0x00000000003f782f */ /* 0x000fda00038c0000 */
.L_x_11926:
[----:B------:R-:W-:Y:S05]  /*1b590*/  @!P6 BRA `(.L_x_11552) ;  /* 0x000000000084e947 */ /* 0x000fea0003800000 */
[----:B--2---:R-:W2:Y:S02]  /*1b5a0*/  LDL.LU R2, [R1+0x34] ;  /* 0x0000340001027983 */ /* 0x004ea40000300800 */
[----:B--2---:R-:W-:-:S04]  /*1b5b0*/  LOP3.LUT R2, R2, 0x2, RZ, 0xfc, !PT ;  /* 0x0000000202027812 */ /* 0x004fc800078efcff */
[----:B------:R-:W-:-:S13]  /*1b5c0*/  ISETP.NE.AND P2, PT, R2, 0x3, PT ;  /* 0x000000030200780c */ /* 0x000fda0003f45270 */
[----:B------:R-:W-:Y:S05]  /*1b5d0*/  @!P2 BRA `(.L_x_11804) ;  /* 0x000000000004a947 */ /* 0x000fea0003800000 */
[----:B------:R-:W-:Y:S01]  /*1b5e0*/  BPT.TRAP 0x1 ;  /* 0x000000040000795c */ /* 0x000fe20000300000 */
.L_x_11804:
        /* <DEDUP_REMOVED lines=14> */
.L_x_11927:
[----:B------:R-:W2:Y:S02]  /*1b6d0*/  SYNCS.PHASECHK.TRANS64.TRYWAIT P0, [R7+URZ], R2 ;  /* 0x00000002070075a7 */ /* 0x000ea4000800017f */
[----:B--2---:R-:W-:Y:S05]  /*1b6e0*/  @!P0 BRA `(.L_x_11806) ;  /* 0x00000020009c8947 */ /* 0x004fea0003800000 */
.L_x_11928:
[----:B------:R-:W-:Y:S05]  /*1b6f0*/  @!P2 BRA `(.L_x_11807) ;  /* 0x000000000004a947 */ /* 0x000fea0003800000 */
[----:B------:R-:W-:Y:S01]  /*1b700*/  BPT.TRAP 0x1 ;  /* 0x000000040000795c */ /* 0x000fe20000300000 */
.L_x_11807:
[----:B------:R-:W3:Y:S01]  /*1b710*/  LDL.LU R4, [R1] ;  /* 0x0000000001047983 */ /* 0x000ee20000300800 */
[----:B------:R-:W-:-:S05]  /*1b720*/  VIADD R0, R0, 0x32460 ;  /* 0x0003246000007836 */ /* 0x000fca0000000000 */
[----:B---3--:R-:W-:-:S04]  /*1b730*/  LEA R4, R4, R0, 0x3 ;  /* 0x0000000004047211 */ /* 0x008fc800078e18ff */
[----:B------:R-:W3:Y:S02]  /*1b740*/  SYNCS.PHASECHK.TRANS64.TRYWAIT P0, [R4+URZ], R5 ;  /* 0x00000005040075a7 */ /* 0x000ee4000800017f */
[----:B---3--:R-:W-:Y:S05]  /*1b750*/  @!P0 BRA `(.L_x_11808) ;  /* 0x0000002000948947 */ /* 0x008fea0003800000 */
.L_x_11929:
[----:B------:R-:W-:-:S07]  /*1b760*/  IMAD R3, R3, 0x8, R0 ;  /* 0x0000000803037824 */ /* 0x000fce00078e0200 */
.L_x_11809:
[----:B----4-:R4:W0:Y:S02]  /*1b770*/  SYNCS.PHASECHK.TRANS64.TRYWAIT P0, [R3+URZ], R2 ;  /* 0x00000002030075a7 */ /* 0x010824000800017f */
[----:B0-----:R-:W-:Y:S05]  /*1b780*/  @!P0 NANOSLEEP.SYNCS 0x989680 ;  /* 0x009896800000895d */ /* 0x001fea0003900000 */
[----:B------:R-:W0:Y:S02]  /*1b790*/  @!P0 SYNCS.PHASECHK.TRANS64 P0, [R3+URZ], R2 ;  /* 0x00000002030085a7 */ /* 0x000e24000800007f */
[----:B0-----:R-:W-:Y:S05]  /*1b7a0*/  @!P0 BRA `(.L_x_11809) ;  /* 0xfffffffc00f08947 */ /* 0x001fea000383ffff */
.L_x_11552:
[----:B------:R-:W-:Y:S05]  /*1b7b0*/  BSYNC B7 ;  /* 0x0000000000077941 */ /* 0x000fea0003800000 */
.L_x_11549:
[----:B------:R-:W-:Y:S05]  /*1b7c0*/  EXIT ;  /* 0x000000000000794d */ /* 0x000fea0003800000 */
.L_x_11570:
[----:B0-----:R0:W1:Y:S02]  /*1b7d0*/  SYNCS.PHASECHK.TRANS64.TRYWAIT P6, [R90+URZ+0x32490], R111 ;  /* 0x0324906f5a0075a7 */ /* 0x00106400080c017f */
[----:B-1----:R-:W-:Y:S05]  /*1b7e0*/  @!P6 NANOSLEEP.SYNCS 0x989680 ;  /* 0x009896800000e95d */ /* 0x002fea0003900000 */
[----:B------:R-:W1:Y:S02]  /*1b7f0*/  @!P6 SYNCS.PHASECHK.TRANS64 P6, [R90+URZ+0x32490], R111 ;  /* 0x0324906f5a00e5a7 */ /* 0x000e6400080c007f */
[----:B-1----:R-:W-:Y:S05]  /*1b800*/  @!P6 BRA `(.L_x_11570) ;  /* 0xfffffffc00f0e947 */ /* 0x002fea000383ffff */
[----:B------:R-:W-:Y:S05]  /*1b810*/  BRA `(.L_x_11810) ;  /* 0xfffffe74008c7947 */ /* 0x000fea000383ffff */
.L_x_11588:
[----:B0-----:R0:W1:Y:S02]  /*1b820*/  SYNCS.PHASECHK.TRANS64.TRYWAIT P5, [R90+URZ+0x32490], R111 ;  /* 0x0324906f5a0075a7 */ /* 0x00106400080a017f */
[----:B-1----:R-:W-:Y:S05]  /*1b830*/  @!P5 NANOSLEEP.SYNCS 0x989680 ;  /* 0x009896800000d95d */ /* 0x002fea0003900000 */
[----:B------:R-:W1:Y:S02]  /*1b840*/  @!P5 SYNCS.PHASECHK.TRANS64 P5, [R90+URZ+0x32490], R111 ;  /* 0x0324906f5a00d5a7 */ /* 0x000e6400080a007f */
[----:B-1----:R-:W-:Y:S05]  /*1b850*/  @!P5 BRA `(.L_x_11588) ;  /* 0xfffffffc00f0d947 */ /* 0x002fea000383ffff */
[----:B------:R-:W-:Y:S05]  /*1b860*/  BRA `(.L_x_11811) ;  /* 0xfffffe8400d87947 */ /* 0x000fea000383ffff */
.L_x_11597:
[----:B0-----:R0:W1:Y:S02]  /*1b870*/  SYNCS.PHASECHK.TRANS64.TRYWAIT P4, [R90+URZ+0x32490], R111 ;  /* 0x0324906f5a0075a7 */ /* 0x001064000808017f */
[----:B-1----:R-:W-:Y:S05]  /*1b880*/  @!P4 NANOSLEEP.SYNCS 0x989680 ;  /* 0x009896800000c95d */ /* 0x002fea0003900000 */
[----:B------:R-:W1:Y:S02]  /*1b890*/  @!P4 SYNCS.PHASECHK.TRANS64 P4, [R90+URZ+0x32490], R111 ;  /* 0x0324906f5a00c5a7 */ /* 0x000e64000808007f */
[----:B-1----:R-:W-:Y:S05]  /*1b8a0*/  @!P4 BRA `(.L_x_11597) ;  /* 0xfffffffc00f0c947 */ /* 0x002fea000383ffff */
[----:B------:R-:W-:Y:S05]  /*1b8b0*/  BRA `(.L_x_11812) ;  /* 0xfffffe9400e87947 */ /* 0x000fea000383ffff */
.L_x_11603:
[----:B--2---:R2:W3:Y:S02]  /*1b8c0*/  SYNCS.PHASECHK.TRANS64.TRYWAIT P3, [R90+URZ+0x324b0], R111 ;  /* 0x0324b06f5a0075a7 */ /* 0x0044e4000806017f */
[----:B---3--:R-:W-:Y:S05]  /*1b8d0*/  @!P3 NANOSLEEP.SYNCS 0x989680 ;  /* 0x009896800000b95d */ /* 0x008fea0003900000 */
[----:B------:R-:W3:Y:S02]  /*1b8e0*/  @!P3 SYNCS.PHASECHK.TRANS64 P3, [R90+URZ+0x324b0], R111 ;  /* 0x0324b06f5a00b5a7 */ /* 0x000ee4000806007f */
[----:B---3--:R-:W-:Y:S05]  /*1b8f0*/  @!P3 BRA `(.L_x_11603) ;  /* 0xfffffffc00f0b947 */ /* 0x008fea000383ffff */
[----:B------:R-:W-:Y:S05]  /*1b900*/  BRA `(.L_x_11813) ;  /* 0xfffffe98007c7947 */ /* 0x000fea000383ffff */
.L_x_11611:
[----:B------:R-:W1:Y:S01]  /*1b910*/  S2R R6, SR_TID.X ;  /* 0x0000000000067919 */ /* 0x000e620000002100 */
[----:B------:R-:W-:Y:S01]  /*1b920*/  BSSY B0, `(.L_x_11814) ;  /* 0x000000c000007945 */ /* 0x000fe20003800000 */
[----:B------:R-:W-:Y:S01]  /*1b930*/  IMAD.MOV.U32 R12, RZ, RZ, RZ ;  /* 0x000000ffff0c7224 */ /* 0x000fe200078e00ff */
[----:B------:R-:W-:Y:S01]  /*1b940*/  MOV R11, 0x1f ;  /* 0x0000001f000b7802 */ /* 0x000fe20000000f00 */
[----:B------:R-:W-:Y:S02]  /*1b950*/  IMAD.MOV.U32 R15, RZ, RZ, -0x1 ;  /* 0xffffffffff0f7424 */ /* 0x000fe400078e00ff */
        /* <DEDUP_REMOVED lines=8> */
.L_x_11815:
[----:B------:R-:W-:Y:S05]  /*1b9e0*/  BSYNC B0 ;  /* 0x0000000000007941 */ /* 0x000fea0003800000 */
.L_x_11814:
[----:B------:R-:W-:Y:S05]  /*1b9f0*/  BRA `(.L_x_11816) ;  /* 0xfffffea400207947 */ /* 0x000fea000383ffff */
.L_x_11627:
        /* <DEDUP_REMOVED lines=8> */
.L_x_11818:
[----:B------:R-:W-:Y:S05]  /*1ba80*/  BSYNC B1 ;  /* 0x0000000000017941 */ /* 0x000fea0003800000 */
.L_x_11817:
[----:B------:R-:W-:Y:S05]  /*1ba90*/  BRA `(.L_x_11819) ;  /* 0xfffffeb000ac7947 */ /* 0x000fea000383ffff */
.L_x_11628:
        /* <DEDUP_REMOVED lines=8> */
.L_x_11821:
[----:B------:R-:W-:Y:S05]  /*1bb20*/  BSYNC B1 ;  /* 0x0000000000017941 */ /* 0x000fea0003800000 */
.L_x_11820:
[----:B------:R-:W-:Y:S05]  /*1bb30*/  BRA `(.L_x_11822) ;  /* 0xfffffeb0008c7947 */ /* 0x000fea000383ffff */
.L_x_11629:
        /* <DEDUP_REMOVED lines=8> */
.L_x_11824:
[----:B------:R-:W-:Y:S05]  /*1bbc0*/  BSYNC B1 ;  /* 0x0000000000017941 */ /* 0x000fea0003800000 */
.L_x_11823:
[----:B------:R-:W-:Y:S05]  /*1bbd0*/  BRA `(.L_x_11825) ;  /* 0xfffffeb0006c7947 */ /* 0x000fea000383ffff */
.L_x_11630:
        /* <DEDUP_REMOVED lines=8> */
.L_x_11827:
[----:B------:R-:W-:Y:S05]  /*1bc60*/  BSYNC B1 ;  /* 0x0000000000017941 */ /* 0x000fea0003800000 */
.L_x_11826:
[----:B------:R-:W-:Y:S05]  /*1bc70*/  BRA `(.L_x_11828) ;  /* 0xfffffeb0004c7947 */ /* 0x000fea000383ffff */
.L_x_11631:
        /* <DEDUP_REMOVED lines=8> */
.L_x_11830:
[----:B------:R-:W-:Y:S05]  /*1bd00*/  BSYNC B1 ;  /* 0x0000000000017941 */ /* 0x000fea0003800000 */
.L_x_11829:
[----:B------:R-:W-:Y:S05]  /*1bd10*/  BRA `(.L_x_11831) ;  /* 0xfffffeb0002c7947 */ /* 0x000fea000383ffff */
.L_x_11632:
        /* <DEDUP_REMOVED lines=8> */
.L_x_11833:
[----:B------:R-:W-:Y:S05]  /*1bda0*/  BSYNC B1 ;  /* 0x0000000000017941 */ /* 0x000fea0003800000 */
.L_x_11832:
[----:B------:R-:W-:Y:S05]  /*1bdb0*/  BRA `(.L_x_11834) ;  /* 0xfffffeb0000c7947 */ /* 0x000fea000383ffff */
.L_x_11633:
        /* <DEDUP_REMOVED lines=8> */
.L_x_11836:
[----:B------:R-:W-:Y:S05]  /*1be40*/  BSYNC B1 ;  /* 0x0000000000017941 */ /* 0x000fea0003800000 */
.L_x_11835:
[----:B------:R-:W-:Y:S05]  /*1be50*/  BRA `(.L_x_11837) ;  /* 0xfffffeac00ec7947 */ /* 0x000fea000383ffff */
.L_x_11634:
        /* <DEDUP_REMOVED lines=8> */
.L_x_11839:
[----:B------:R-:W-:Y:S05]  /*1bee0*/  BSYNC B1 ;  /* 0x0000000000017941 */ /* 0x000fea0003800000 */
.L_x_11838:
[----:B------:R-:W-:Y:S05]  /*1bef0*/  BRA `(.L_x_11840) ;  /* 0xfffffeac00cc7947 */ /* 0x000fea000383ffff */
.L_x_11636:
[----:B0-----:R0:W1:Y:S02]  /*1bf00*/  SYNCS.PHASECHK.TRANS64.TRYWAIT P2, [R17+URZ+0x32400], R6 ;  /* 0x03240006110075a7 */ /* 0x001064000804017f */
[----:B-1----:R-:W-:Y:S05]  /*1bf10*/  @!P2 NANOSLEEP.SYNCS 0x989680 ;  /* 0x009896800000a95d */ /* 0x002fea0003900000 */
[----:B------:R-:W1:Y:S02]  /*1bf20*/  @!P2 SYNCS.PHASECHK.TRANS64 P2, [R17+URZ+0x32400], R6 ;  /* 0x032400061100a5a7 */ /* 0x000e64000804007f */
[----:B-1----:R-:W-:Y:S05]  /*1bf30*/  @!P2 BRA `(.L_x_11636) ;  /* 0xfffffffc00f0a947 */ /* 0x002fea000383ffff */
[----:B------:R-:W-:Y:S05]  /*1bf40*/  BRA `(.L_x_11841) ;  /* 0xfffffeb000587947 */ /* 0x000fea000383ffff */
.L_x_11644:
        /* <DEDUP_REMOVED lines=8> */
.L_x_11843:
[----:B------:R-:W-:Y:S05]  /*1bfd0*/  BSYNC B1 ;  /* 0x0000000000017941 */ /* 0x000fea0003800000 */
.L_x_11842:
[----:B------:R-:W-:Y:S05]  /*1bfe0*/  BRA `(.L_x_11844) ;  /* 0xfffffec000507947 */ /* 0x000fea000383ffff */
.L_x_11645:
        /* <DEDUP_REMOVED lines=8> */
.L_x_11846:
[----:B------:R-:W-:Y:S05]  /*1c070*/  BSYNC B1 ;  /* 0x0000000000017941 */ /* 0x000fea0003800000 */
.L_x_11845:
[----:B------:R-:W-:Y:S05]  /*1c080*/  BRA `(.L_x_11847) ;  /* 0xfffffec000307947 */ /* 0x000fea000383ffff */
.L_x_11646:
        /* <DEDUP_REMOVED lines=8> */
.L_x_11849:
[----:B------:R-:W-:Y:S05]  /*1c110*/  BSYNC B1 ;  /* 0x0000000000017941 */ /* 0x000fea0003800000 */
.L_x_11848:
[----:B------:R-:W-:Y:S05]  /*1c120*/  BRA `(.L_x_11850) ;  /* 0xfffffec000107947 */ /* 0x000fea000383ffff */
.L_x_11647:
        /* <DEDUP_REMOVED lines=8> */
.L_x_11852:
[----:B------:R-:W-:Y:S05]  /*1c1b0*/  BSYNC B1 ;  /* 0x0000000000017941 */ /* 0x000fea0003800000 */
.L_x_11851:
[----:B------:R-:W-:Y:S05]  /*1c1c0*/  BRA `(.L_x_11853) ;  /* 0xfffffebc00f07947 */ /* 0x000fea000383ffff */
.L_x_11648:
        /* <DEDUP_REMOVED lines=8> */
.L_x_11855:
[----:B------:R-:W-:Y:S05]  /*1c250*/  BSYNC B1 ;  /* 0x0000000000017941 */ /* 0x000fea0003800000 */
.L_x_11854:
[----:B------:R-:W-:Y:S05]  /*1c260*/  BRA `(.L_x_11856) ;  /* 0xfffffebc00d07947 */ /* 0x000fea000383ffff */
.L_x_11649:
        /* <DEDUP_REMOVED lines=8> */
.L_x_11858:
[----:B------:R-:W-:Y:S05]  /*1c2f0*/  BSYNC B1 ;  /* 0x0000000000017941 */ /* 0x000fea0003800000 */
.L_x_11857:
[----:B------:R-:W-:Y:S05]  /*1c300*/  BRA `(.L_x_11859) ;  /* 0xfffffebc00b47947 */ /* 0x000fea000383ffff */
.L_x_11650:
        /* <DEDUP_REMOVED lines=8> */
.L_x_11861:
[----:B------:R-:W-:Y:S05]  /*1c390*/  BSYNC B1 ;  /* 0x0000000000017941 */ /* 0x000fea0003800000 */
.L_x_11860:
[----:B------:R-:W-:Y:S05]  /*1c3a0*/  BRA `(.L_x_11862) ;  /* 0xfffffebc00987947 */ /* 0x000fea000383ffff */
.L_x_11651:
        /* <DEDUP_REMOVED lines=8> */
.L_x_11864:
[----:B------:R-:W-:Y:S05]  /*1c430*/  BSYNC B1 ;  /* 0x0000000000017941 */ /* 0x000fea0003800000 */
.L_x_11863:
[----:B------:R-:W-:Y:S05]  /*1c440*/  BRA `(.L_x_11865) ;  /* 0xfffffebc007c7947 */ /* 0x000fea000383ffff */
.L_x_11653:
[----:B0-----:R0:W1:Y:S02]  /*1c450*/  SYNCS.PHASECHK.TRANS64.TRYWAIT P2, [R17+URZ+0x32400], R4 ;  /* 0x03240004110075a7 */ /* 0x001064000804017f */
[----:B-1----:R-:W-:Y:S05]  /*1c460*/  @!P2 NANOSLEEP.SYNCS 0x989680 ;  /* 0x009896800000a95d */ /* 0x002fea0003900000 */
[----:B------:R-:W1:Y:S02]  /*1c470*/  @!P2 SYNCS.PHASECHK.TRANS64 P2, [R17+URZ+0x32400], R4 ;  /* 0x032400041100a5a7 */ /* 0x000e64000804007f */
[----:B-1----:R-:W-:Y:S05]  /*1c480*/  @!P2 BRA `(.L_x_11653) ;  /* 0xfffffffc00f0a947 */ /* 0x002fea000383ffff */
[----:B------:R-:W-:Y:S05]  /*1c490*/  BRA `(.L_x_11866) ;  /* 0xfffffebc00dc7947 */ /* 0x000fea000383ffff */
.L_x_11659:
[----:B--2---:R2:W4:Y:S02]  /*1c4a0*/  SYNCS.PHASECHK.TRANS64.TRYWAIT P1, [R179+URZ+0x32430], R6 ;  /* 0x03243006b30075a7 */ /* 0x004524000802017f */
[----:B----4-:R-:W-:Y:S05]  /*1c4b0*/  @!P1 NANOSLEEP.SYNCS 0x989680 ;  /* 0x009896800000995d */ /* 0x010fea0003900000 */
[----:B------:R-:W4:Y:S02]  /*1c4c0*/  @!P1 SYNCS.PHASECHK.TRANS64 P1, [R179+URZ+0x32430], R6 ;  /* 0x03243006b30095a7 */ /* 0x000f24000802007f */
[----:B----4-:R-:W-:Y:S05]  /*1c4d0*/  @!P1 BRA `(.L_x_11659) ;  /* 0xfffffffc00f09947 */ /* 0x010fea000383ffff */
[----:B------:R-:W-:Y:S05]  /*1c4e0*/  BRA `(.L_x_11658) ;  /* 0xfffffecc00747947 */ /* 0x000fea000383ffff */
.L_x_11661:
[----:B---3--:R3:W4:Y:S02]  /*1c4f0*/  SYNCS.PHASECHK.TRANS64.TRYWAIT P1, [R17+URZ+0x32410], R8 ;  /* 0x03241008110075a7 */ /* 0x008724000802017f */
[----:B----4-:R-:W-:Y:S05]  /*1c500*/  @!P1 NANOSLEEP.SYNCS 0x989680 ;  /* 0x009896800000995d */ /* 0x010fea0003900000 */
[----:B------:R-:W4:Y:S02]  /*1c510*/  @!P1 SYNCS.PHASECHK.TRANS64 P1, [R17+URZ+0x32410], R8 ;  /* 0x03241008110095a7 */ /* 0x000f24000802007f */
[----:B----4-:R-:W-:Y:S05]  /*1c520*/  @!P1 BRA `(.L_x_11661) ;  /* 0xfffffffc00f09947 */ /* 0x010fea000383ffff */
[----:B------:R-:W-:Y:S05]  /*1c530*/  BRA `(.L_x_11867) ;  /* 0xfffffed000247947 */ /* 0x000fea000383ffff */
.L_x_11666:
[----:B------:R0:W0:Y:S02]  /*1c540*/  SYNCS.PHASECHK.TRANS64.TRYWAIT P2, [R179+URZ+0x32450], R6 ;  /* 0x03245006b30075a7 */ /* 0x000024000804017f */
[----:B0-----:R-:W-:Y:S05]  /*1c550*/  @!P2 NANOSLEEP.SYNCS 0x989680 ;  /* 0x009896800000a95d */ /* 0x001fea0003900000 */
[----:B------:R-:W0:Y:S02]  /*1c560*/  @!P2 SYNCS.PHASECHK.TRANS64 P2, [R179+URZ+0x32450], R6 ;  /* 0x03245006b300a5a7 */ /* 0x000e24000804007f */
[----:B0-----:R-:W-:Y:S05]  /*1c570*/  @!P2 BRA `(.L_x_11666) ;  /* 0xfffffffc00f0a947 */ /* 0x001fea000383ffff */
[----:B------:R-:W-:Y:S05]  /*1c580*/  BRA `(.L_x_11665) ;  /* 0xfffffed000447947 */ /* 0x000fea000383ffff */
.L_x_11671:
[----:B--2---:R2:W3:Y:S02]  /*1c590*/  SYNCS.PHASECHK.TRANS64.TRYWAIT P2, [R211+URZ+0x32430], R23 ;  /* 0x03243017d30075a7 */ /* 0x0044e4000804017f */
[----:B---3--:R-:W-:Y:S05]  /*1c5a0*/  @!P2 NANOSLEEP.SYNCS 0x989680 ;  /* 0x009896800000a95d */ /* 0x008fea0003900000 */
[----:B------:R-:W3:Y:S02]  /*1c5b0*/  @!P2 SYNCS.PHASECHK.TRANS64 P2, [R211+URZ+0x32430], R23 ;  /* 0x03243017d300a5a7 */ /* 0x000ee4000804007f */
[----:B---3--:R-:W-:Y:S05]  /*1c5c0*/  @!P2 BRA `(.L_x_11671) ;  /* 0xfffffffc00f0a947 */ /* 0x008fea000383ffff */
[----:B------:R-:W-:Y:S05]  /*1c5d0*/  BRA `(.L_x_11670) ;  /* 0xfffffefc00487947 */ /* 0x000fea000383ffff */
.L_x_11676:
[----:B---3--:R3:W4:Y:S02]  /*1c5e0*/  SYNCS.PHASECHK.TRANS64.TRYWAIT P2, [R211+URZ+0x32450], R23 ;  /* 0x03245017d30075a7 */ /* 0x008724000804017f */
[----:B----4-:R-:W-:Y:S05]  /*1c5f0*/  @!P2 NANOSLEEP.SYNCS 0x989680 ;  /* 0x009896800000a95d */ /* 0x010fea0003900000 */
[----:B------:R-:W4:Y:S02]  /*1c600*/  @!P2 SYNCS.PHASECHK.TRANS64 P2, [R211+URZ+0x32450], R23 ;  /* 0x03245017d300a5a7 */ /* 0x000f24000804007f */
[----:B----4-:R-:W-:Y:S05]  /*1c610*/  @!P2 BRA `(.L_x_11676) ;  /* 0xfffffffc00f0a947 */ /* 0x010fea000383ffff */
[----:B------:R-:W-:Y:S05]  /*1c620*/  BRA `(.L_x_11675) ;  /* 0xfffffefc00e87947 */ /* 0x000fea000383ffff */
.L_x_11682:
[----:B--2---:R2:W3:Y:S02]  /*1c630*/  SYNCS.PHASECHK.TRANS64.TRYWAIT P2, [R211+URZ+0x32430], R23 ;  /* 0x03243017d30075a7 */ /* 0x0044e4000804017f */
[----:B---3--:R-:W-:Y:S05]  /*1c640*/  @!P2 NANOSLEEP.SYNCS 0x989680 ;  /* 0x009896800000a95d */ /* 0x008fea0003900000 */
[----:B------:R-:W3:Y:S02]  /*1c650*/  @!P2 SYNCS.PHASECHK.TRANS64 P2, [R211+URZ+0x32430], R23 ;  /* 0x03243017d300a5a7 */ /* 0x000ee4000804007f */
[----:B---3--:R-:W-:Y:S05]  /*1c660*/  @!P2 BRA `(.L_x_11682) ;  /* 0xfffffffc00f0a947 */ /* 0x008fea000383ffff */
[----:B------:R-:W-:Y:S05]  /*1c670*/  BRA `(.L_x_11681) ;  /* 0xffffff30007c7947 */ /* 0x000fea000383ffff */
.L_x_11687:
[----:B---3--:R3:W4:Y:S02]  /*1c680*/  SYNCS.PHASECHK.TRANS64.TRYWAIT P2, [R211+URZ+0x32450], R23 ;  /* 0x03245017d30075a7 */ /* 0x008724000804017f */
[----:B----4-:R-:W-:Y:S05]  /*1c690*/  @!P2 NANOSLEEP.SYNCS 0x989680 ;  /* 0x009896800000a95d */ /* 0x010fea0003900000 */
[----:B------:R-:W4:Y:S02]  /*1c6a0*/  @!P2 SYNCS.PHASECHK.TRANS64 P2, [R211+URZ+0x32450], R23 ;  /* 0x03245017d300a5a7 */ /* 0x000f24000804007f */
[----:B----4-:R-:W-:Y:S05]  /*1c6b0*/  @!P2 BRA `(.L_x_11687) ;  /* 0xfffffffc00f0a947 */ /* 0x010fea000383ffff */
[----:B------:R-:W-:Y:S05]  /*1c6c0*/  BRA `(.L_x_11686) ;  /* 0xffffff34001c7947 */ /* 0x000fea000383ffff */
.L_x_11722:
        /* <DEDUP_REMOVED lines=11> */
.L_x_11869:
[----:B------:R-:W-:Y:S05]  /*1c780*/  BSYNC B1 ;  /* 0x0000000000017941 */ /* 0x000fea0003800000 */
.L_x_11868:
[----:B------:R-:W-:Y:S05]  /*1c790*/  BRA `(.L_x_11870) ;  /* 0xffffffa400e07947 */ /* 0x000fea000383ffff */
.L_x_11723:
[----:B------:R-:W-:Y:S01]  /*1c7a0*/  BSSY B1, `(.L_x_11871) ;  /* 0x0000006000017945 */ /* 0x000fe20003800000 */
[----:B------:R-:W-:-:S07]  /*1c7b0*/  MOV R15, 0xffffffff ;  /* 0xffffffff000f7802 */ /* 0x000fce0000000f00 */
[----:B------:R-:W-:Y:S05]  /*1c7c0*/  WARPSYNC.COLLECTIVE R15, `(.L_x_11872) ;  /* 0x000000000f0c7348 */ /* 0x000fea0003c00000 */
[----:B------:R-:W-:Y:S02]  /*1c7d0*/  ELECT P6, UR62, PT ;  /* 0x00000000003e782f */ /* 0x000fe400038c0000 */
[----:B------:R-:W-:Y:S01]  /*1c7e0*/  MOV R14, UR62 ;  /* 0x0000003e000e7c02 */ /* 0x000fe20008000f00 */
[----:B------:R-:W-:Y:S10]  /*1c7f0*/  ENDCOLLECTIVE ;  /* 0x000000000000791b */ /* 0x000ff40003800000 */
.L_x_11872:
[----:B------:R-:W-:Y:S05]  /*1c800*/  BSYNC B1 ;  /* 0x0000000000017941 */ /* 0x000fea0003800000 */
.L_x_11871:
[----:B------:R-:W-:Y:S05]  /*1c810*/  BRA `(.L_x_11873) ;  /* 0xffffffa400cc7947 */ /* 0x000fea000383ffff */
.L_x_11724:
[----:B0-----:R0:W1:Y:S02]  /*1c820*/  SYNCS.PHASECHK.TRANS64.TRYWAIT P0, [R9+URZ+0x32420], R5 ;  /* 0x03242005090075a7 */ /* 0x001064000800017f */
[----:B-1----:R-:W-:Y:S05]  /*1c830*/  @!P0 NANOSLEEP.SYNCS 0x989680 ;  /* 0x009896800000895d */ /* 0x002fea0003900000 */
[----:B------:R-:W1:Y:S02]  /*1c840*/  @!P0 SYNCS.PHASECHK.TRANS64 P0, [R9+URZ+0x32420], R5 ;  /* 0x03242005090085a7 */ /* 0x000e64000800007f */
[----:B-1----:R-:W-:Y:S05]  /*1c850*/  @!P0 BRA `(.L_x_11724) ;  /* 0xfffffffc00f08947 */ /* 0x002fea000383ffff */
[----:B------:R-:W-:Y:S05]  /*1c860*/  BRA `(.L_x_11874) ;  /* 0xffffffa400e47947 */ /* 0x000fea000383ffff */
.L_x_11727:
[----:B0-----:R0:W1:Y:S02]  /*1c870*/  SYNCS.PHASECHK.TRANS64.TRYWAIT P0, [R5+URZ+0x324a0], R7 ;  /* 0x0324a007050075a7 */ /* 0x001064000800017f */
[----:B-1----:R-:W-:Y:S05]  /*1c880*/  @!P0 NANOSLEEP.SYNCS 0x989680 ;  /* 0x009896800000895d */ /* 0x002fea0003900000 */
[----:B------:R-:W1:Y:S02]  /*1c890*/  @!P0 SYNCS.PHASECHK.TRANS64 P0, [R5+URZ+0x324a0], R7 ;  /* 0x0324a007050085a7 */ /* 0x000e64000800007f */
[----:B-1----:R-:W-:Y:S05]  /*1c8a0*/  @!P0 BRA `(.L_x_11727) ;  /* 0xfffffffc00f08947 */ /* 0x002fea000383ffff */
[----:B------:R-:W-:Y:S05]  /*1c8b0*/  BRA `(.L_x_11875) ;  /* 0xffffffa400f07947 */ /* 0x000fea000383ffff */
.L_x_11729:
[----:B-1----:R1:W2:Y:S02]  /*1c8c0*/  SYNCS.PHASECHK.TRANS64.TRYWAIT P0, [R5+URZ+0x324c0], R7 ;  /* 0x0324c007050075a7 */ /* 0x0022a4000800017f */
[----:B--2---:R-:W-:Y:S05]  /*1c8d0*/  @!P0 NANOSLEEP.SYNCS 0x989680 ;  /* 0x009896800000895d */ /* 0x004fea0003900000 */
[----:B------:R-:W2:Y:S02]  /*1c8e0*/  @!P0 SYNCS.PHASECHK.TRANS64 P0, [R5+URZ+0x324c0], R7 ;  /* 0x0324c007050085a7 */ /* 0x000ea4000800007f */
[----:B--2---:R-:W-:Y:S05]  /*1c8f0*/  @!P0 BRA `(.L_x_11729) ;  /* 0xfffffffc00f08947 */ /* 0x004fea000383ffff */
[----:B------:R-:W-:Y:S05]  /*1c900*/  BRA `(.L_x_11876) ;  /* 0xffffffa800547947 */ /* 0x000fea000383ffff */
.L_x_11733:
[----:B0-----:R0:W1:Y:S02]  /*1c910*/  SYNCS.PHASECHK.TRANS64.TRYWAIT P0, [R6+URZ+0x324a0], R7 ;  /* 0x0324a007060075a7 */ /* 0x001064000800017f */
[----:B-1----:R-:W-:Y:S05]  /*1c920*/  @!P0 NANOSLEEP.SYNCS 0x989680 ;  /* 0x009896800000895d */ /* 0x002fea0003900000 */
[----:B------:R-:W1:Y:S02]  /*1c930*/  @!P0 SYNCS.PHASECHK.TRANS64 P0, [R6+URZ+0x324a0], R7 ;  /* 0x0324a007060085a7 */ /* 0x000e64000800007f */
[----:B-1----:R-:W-:Y:S05]  /*1c940*/  @!P0 BRA `(.L_x_11733) ;  /* 0xfffffffc00f08947 */ /* 0x002fea000383ffff */
[----:B------:R-:W-:Y:S05]  /*1c950*/  BRA `(.L_x_11877) ;  /* 0xffffffac00447947 */ /* 0x000fea000383ffff */
.L_x_11735:
[----:B-1----:R1:W2:Y:S02]  /*1c960*/  SYNCS.PHASECHK.TRANS64.TRYWAIT P1, [R6+URZ+0x324c0], R7 ;  /* 0x0324c007060075a7 */ /* 0x0022a4000802017f */
[----:B--2---:R-:W-:Y:S05]  /*1c970*/  @!P1 NANOSLEEP.SYNCS 0x989680 ;  /* 0x009896800000995d */ /* 0x004fea0003900000 */
[----:B------:R-:W2:Y:S02]  /*1c980*/  @!P1 SYNCS.PHASECHK.TRANS64 P1, [R6+URZ+0x324c0], R7 ;  /* 0x0324c007060095a7 */ /* 0x000ea4000802007f */
[----:B--2---:R-:W-:Y:S05]  /*1c990*/  @!P1 BRA `(.L_x_11735) ;  /* 0xfffffffc00f09947 */ /* 0x004fea000383ffff */
[----:B------:R-:W-:Y:S05]  /*1c9a0*/  BRA `(.L_x_11878) ;  /* 0xffffffac00a07947 */ /* 0x000fea000383ffff */
.L_x_11745:
        /* <DEDUP_REMOVED lines=11> */
.L_x_11880:
[----:B------:R-:W-:Y:S05]  /*1ca60*/  BSYNC B0 ;  /* 0x0000000000007941 */ /* 0x000fea0003800000 */
.L_x_11879:
[----:B------:R-:W-:Y:S05]  /*1ca70*/  BRA `(.L_x_11881) ;  /* 0xffffffb800547947 */ /* 0x000fea000383ffff */
.L_x_11746:
[----:B------:R-:W-:Y:S01]  /*1ca80*/  BSSY B0, `(.L_x_11882) ;  /* 0x0000006000007945 */ /* 0x000fe20003800000 */
[----:B------:R-:W-:-:S07]  /*1ca90*/  MOV R15, 0xffffffff ;  /* 0xffffffff000f7802 */ /* 0x000fce0000000f00 */
[----:B------:R-:W-:Y:S05]  /*1caa0*/  WARPSYNC.COLLECTIVE R15, `(.L_x_11883) ;  /* 0x000000000f0c7348 */ /* 0x000fea0003c00000 */
[----:B------:R-:W-:Y:S02]  /*1cab0*/  ELECT P6, UR62, PT ;  /* 0x00000000003e782f */ /* 0x000fe400038c0000 */
[----:B------:R-:W-:Y:S01]  /*1cac0*/  MOV R14, UR62 ;  /* 0x0000003e000e7c02 */ /* 0x000fe20008000f00 */
[----:B------:R-:W-:Y:S10]  /*1cad0*/  ENDCOLLECTIVE ;  /* 0x000000000000791b */ /* 0x000ff40003800000 */
.L_x_11883:
[----:B------:R-:W-:Y:S05]  /*1cae0*/  BSYNC B0 ;  /* 0x0000000000007941 */ /* 0x000fea0003800000 */
.L_x_11882:
[----:B------:R-:W-:Y:S05]  /*1caf0*/  BRA `(.L_x_11884) ;  /* 0xffffffb800447947 */ /* 0x000fea000383ffff */
.L_x_11749:
[----:B0-----:R0:W1:Y:S02]  /*1cb00*/  SYNCS.PHASECHK.TRANS64.TRYWAIT P0, [R9+URZ+0x32440], R10 ;  /* 0x0324400a090075a7 */ /* 0x001064000800017f */
[----:B-1----:R-:W-:Y:S05]  /*1cb10*/  @!P0 NANOSLEEP.SYNCS 0x989680 ;  /* 0x009896800000895d */ /* 0x002fea0003900000 */
[----:B------:R-:W1:Y:S02]  /*1cb20*/  @!P0 SYNCS.PHASECHK.TRANS64 P0, [R9+URZ+0x32440], R10 ;  /* 0x0324400a090085a7 */ /* 0x000e64000800007f */
[----:B-1----:R-:W-:Y:S05]  /*1cb30*/  @!P0 BRA `(.L_x_11749) ;  /* 0xfffffffc00f08947 */ /* 0x002fea000383ffff */
[----:B------:R-:W-:Y:S05]  /*1cb40*/  BRA `(.L_x_11885) ;  /* 0xffffffb800ac7947 */ /* 0x000fea000383ffff */
.L_x_11753:
        /* <DEDUP_REMOVED lines=8> */
.L_x_11756:
[----:B0-----:R0:W1:Y:S02]  /*1cbd0*/  SYNCS.PHASECHK.TRANS64.TRYWAIT P0, [R5+URZ+0x32460], R9 ;  /* 0x03246009050075a7 */ /* 0x001064000800017f */
[----:B-1----:R-:W-:Y:S05]  /*1cbe0*/  @!P0 NANOSLEEP.SYNCS 0x989680 ;  /* 0x009896800000895d */ /* 0x002fea0003900000 */
[----:B------:R-:W1:Y:S02]  /*1cbf0*/  @!P0 SYNCS.PHASECHK.TRANS64 P0, [R5+URZ+0x32460], R9 ;  /* 0x03246009050085a7 */ /* 0x000e64000800007f */
[----:B-1----:R-:W-:Y:S05]  /*1cc00*/  @!P0 BRA `(.L_x_11756) ;  /* 0xfffffffc00f08947 */ /* 0x002fea000383ffff */
[----:B------:R-:W-:Y:S05]  /*1cc10*/  BRA `(.L_x_11887) ;  /* 0xffffffc000347947 */ /* 0x000fea000383ffff */
.L_x_11765:
[----:B-1----:R1:W2:Y:S02]  /*1cc20*/  SYNCS.PHASECHK.TRANS64.TRYWAIT P0, [R2+URZ+0x32440], R3 ;  /* 0x03244003020075a7 */ /* 0x0022a4000800017f */
[----:B--2---:R-:W-:Y:S05]  /*1cc30*/  @!P0 NANOSLEEP.SYNCS 0x989680 ;  /* 0x009896800000895d */ /* 0x004fea0003900000 */
[----:B------:R-:W2:Y:S02]  /*1cc40*/  @!P0 SYNCS.PHASECHK.TRANS64 P0, [R2+URZ+0x32440], R3 ;  /* 0x03244003020085a7 */ /* 0x000ea4000800007f */
[----:B--2---:R-:W-:Y:S05]  /*1cc50*/  @!P0 BRA `(.L_x_11765) ;  /* 0xfffffffc00f08947 */ /* 0x004fea000383ffff */
[----:B------:R-:W-:Y:S05]  /*1cc60*/  BRA `(.L_x_11888) ;  /* 0xffffffc400ac7947 */ /* 0x000fea000383ffff */
.L_x_11767:
[----:B0-----:R0:W2:Y:S02]  /*1cc70*/  SYNCS.PHASECHK.TRANS64.TRYWAIT P0, [R2+URZ+0x32460], R3 ;  /* 0x03246003020075a7 */ /* 0x0010a4000800017f */
[----:B--2---:R-:W-:Y:S05]  /*1cc80*/  @!P0 NANOSLEEP.SYNCS 0x989680 ;  /* 0x009896800000895d */ /* 0x004fea0003900000 */
[----:B------:R-:W2:Y:S02]  /*1cc90*/  @!P0 SYNCS.PHASECHK.TRANS64 P0, [R2+URZ+0x32460], R3 ;  /* 0x03246003020085a7 */ /* 0x000ea4000800007f */
[----:B--2---:R-:W-:Y:S05]  /*1cca0*/  @!P0 BRA `(.L_x_11767) ;  /* 0xfffffffc00f08947 */ /* 0x004fea000383ffff */
[----:B------:R-:W-:Y:S05]  /*1ccb0*/  BRA `(.L_x_11889) ;  /* 0xffffffc8001c7947 */ /* 0x000fea000383ffff */
.L_x_11772:
[----:B--2---:R2:W3:Y:S02]  /*1ccc0*/  SYNCS.PHASECHK.TRANS64.TRYWAIT P0, [R2+URZ+0x32440], R3 ;  /* 0x03244003020075a7 */ /* 0x0044e4000800017f */
[----:B---3--:R-:W-:Y:S05]  /*1ccd0*/  @!P0 NANOSLEEP.SYNCS 0x989680 ;  /* 0x009896800000895d */ /* 0x008fea0003900000 */
[----:B------:R-:W3:Y:S02]  /*1cce0*/  @!P0 SYNCS.PHASECHK.TRANS64 P0, [R2+URZ+0x32440], R3 ;  /* 0x03244003020085a7 */ /* 0x000ee4000800007f */
[----:B---3--:R-:W-:Y:S05]  /*1ccf0*/  @!P0 BRA `(.L_x_11772) ;  /* 0xfffffffc00f08947 */ /* 0x008fea000383ffff */
[----:B------:R-:W-:Y:S05]  /*1cd00*/  BRA `(.L_x_11890) ;  /* 0xffffffcc005c7947 */ /* 0x000fea000383ffff */
.L_x_11774:
[----:B0-----:R0:W1:Y:S02]  /*1cd10*/  SYNCS.PHASECHK.TRANS64.TRYWAIT P1, [R2+URZ+0x32460], R3 ;  /* 0x03246003020075a7 */ /* 0x001064000802017f */
[----:B-1----:R-:W-:Y:S05]  /*1cd20*/  @!P1 NANOSLEEP.SYNCS 0x989680 ;  /* 0x009896800000995d */ /* 0x002fea0003900000 */
[----:B------:R-:W1:Y:S02]  /*1cd30*/  @!P1 SYNCS.PHASECHK.TRANS64 P1, [R2+URZ+0x32460], R3 ;  /* 0x03246003020095a7 */ /* 0x000e64000802007f */
[----:B-1----:R-:W-:Y:S05]  /*1cd40*/  @!P1 BRA `(.L_x_11774) ;  /* 0xfffffffc00f09947 */ /* 0x002fea000383ffff */
[----:B------:R-:W-:Y:S05]  /*1cd50*/  BRA `(.L_x_11891) ;  /* 0xffffffcc00c87947 */ /* 0x000fea000383ffff */
.L_x_11779:
[----:B--2---:R2:W3:Y:S02]  /*1cd60*/  SYNCS.PHASECHK.TRANS64.TRYWAIT P0, [R2+URZ+0x32440], R3 ;  /* 0x03244003020075a7 */ /* 0x0044e4000800017f */
[----:B---3--:R-:W-:Y:S05]  /*1cd70*/  @!P0 NANOSLEEP.SYNCS 0x989680 ;  /* 0x009896800000895d */ /* 0x008fea0003900000 */
[----:B------:R-:W3:Y:S02]  /*1cd80*/  @!P0 SYNCS.PHASECHK.TRANS64 P0, [R2+URZ+0x32440], R3 ;  /* 0x03244003020085a7 */ /* 0x000ee4000800007f */
[----:B---3--:R-:W-:Y:S05]  /*1cd90*/  @!P0 BRA `(.L_x_11779) ;  /* 0xfffffffc00f08947 */ /* 0x008fea000383ffff */
[----:B------:R-:W-:Y:S05]  /*1cda0*/  BRA `(.L_x_11892) ;  /* 0xffffffd000ec7947 */ /* 0x000fea000383ffff */
.L_x_11781:
[----:B0-----:R0:W1:Y:S02]  /*1cdb0*/  SYNCS.PHASECHK.TRANS64.TRYWAIT P1, [R2+URZ+0x32460], R3 ;  /* 0x03246003020075a7 */ /* 0x001064000802017f */
[----:B-1----:R-:W-:Y:S05]  /*1cdc0*/  @!P1 NANOSLEEP.SYNCS 0x989680 ;  /* 0x009896800000995d */ /* 0x002fea0003900000 */
[----:B------:R-:W1:Y:S02]  /*1cdd0*/  @!P1 SYNCS.PHASECHK.TRANS64 P1, [R2+URZ+0x32460], R3 ;  /* 0x03246003020095a7 */ /* 0x000e64000802007f */
[----:B-1----:R-:W-:Y:S05]  /*1cde0*/  @!P1 BRA `(.L_x_11781) ;  /* 0xfffffffc00f09947 */ /* 0x002fea000383ffff */
[----:B------:R-:W-:Y:S05]  /*1cdf0*/  BRA `(.L_x_11893) ;  /* 0xffffffd4005c7947 */ /* 0x000fea000383ffff */
.L_x_11786:
        /* <DEDUP_REMOVED lines=8> */
.L_x_11895:
[----:B------:R-:W-:Y:S05]  /*1ce80*/  BSYNC B0 ;  /* 0x0000000000007941 */ /* 0x000fea0003800000 */
.L_x_11894:
        /* <DEDUP_REMOVED lines=8> */
.L_x_11896:
[----:B------:R-:W-:Y:S01]  /*1cf10*/  MOV R16, R14 ;  /* 0x0000000e00107202 */ /* 0x000fe20000000f00 */
[----:B------:R-:W-:Y:S06]  /*1cf20*/  BRA `(.L_x_11897) ;  /* 0xffffffd8004c7947 */ /* 0x000fec000383ffff */
.L_x_11789:
        /* <DEDUP_REMOVED lines=8> */
.L_x_11899:
[----:B------:R-:W-:Y:S05]  /*1cfb0*/  BSYNC B0 ;  /* 0x0000000000007941 */ /* 0x000fea0003800000 */
.L_x_11898:
        /* <DEDUP_REMOVED lines=10> */
.L_x_11900:
        /* <DEDUP_REMOVED lines=8> */
.L_x_11901:
        /* <DEDUP_REMOVED lines=8> */
.L_x_11902:
        /* <DEDUP_REMOVED lines=8> */
.L_x_11903:
        /* <DEDUP_REMOVED lines=8> */
.L_x_11904:
[----:B------:R-:W-:Y:S05]  /*1d260*/  BRA `(.L_x_11905) ;  /* 0xffffffd800107947 */ /* 0x000fea000383ffff */
.L_x_11794:
        /* <DEDUP_REMOVED lines=8> */
.L_x_11907:
[----:B------:R-:W-:Y:S05]  /*1d2f0*/  BSYNC B0 ;  /* 0x0000000000007941 */ /* 0x000fea0003800000 */
.L_x_11906:
        /* <DEDUP_REMOVED lines=10> */
.L_x_11908:
        /* <DEDUP_REMOVED lines=8> */
.L_x_11909:
        /* <DEDUP_REMOVED lines=8> */
.L_x_11910:
        /* <DEDUP_REMOVED lines=8> */
.L_x_11911:
        /* <DEDUP_REMOVED lines=8> */
.L_x_11912:
[----:B------:R-:W-:Y:S05]  /*1d5a0*/  BRA `(.L_x_11913) ;  /* 0xffffffd400f47947 */ /* 0x000fea000383ffff */
.L_x_11796:
[----:B------:R-:W-:Y:S01]  /*1d5b0*/  BSSY B0, `(.L_x_11914) ;  /* 0x0000006000007945 */ /* 0x000fe20003800000 */
[----:B------:R-:W-:Y:S01]  /*1d5c0*/  PLOP3.LUT P6, PT, P6, PT, PT, 0x8, 0x0 ;  /* 0x000000000000781c */ /* 0x000fe200037ce170 */
[----:B------:R-:W-:-:S12]  /*1d5d0*/  IMAD.MOV.U32 R15, RZ, RZ, -0x1 ;  /* 0xffffffffff0f7424 */ /* 0x000fd800078e00ff */
[----:B0-----:R-:W-:Y:S05]  /*1d5e0*/  WARPSYNC.COLLECTIVE R15, `(.L_x_11915) ;  /* 0x000000000f087348 */ /* 0x001fea0003c00000 */
[----:B------:R-:W-:Y:S01]  /*1d5f0*/  VOTE.ANY R14, PT, P6 ;  /* 0x00000000000e7806 */ /* 0x000fe200030e0100 */
[----:B0-----:R-:W-:Y:S06]  /*1d600*/  ENDCOLLECTIVE ;  /* 0x000000000000791b */ /* 0x001fec0003800000 */
.L_x_11915:
[----:B------:R-:W-:Y:S05]  /*1d610*/  BSYNC B0 ;  /* 0x0000000000007941 */ /* 0x000fea0003800000 */
.L_x_11914:
        /* <DEDUP_REMOVED lines=9> */
.L_x_11916:
[----:B------:R-:W-:Y:S01]  /*1d6b0*/  IMAD.MOV.U32 R17, RZ, RZ, R14 ;  /* 0x000000ffff117224 */ /* 0x000fe200078e000e */
[----:B------:R-:W-:Y:S06]  /*1d6c0*/  BRA `(.L_x_11917) ;  /* 0xffffffd400e47947 */ /* 0x000fec000383ffff */
.L_x_11798:
[----:B------:R-:W-:Y:S01]  /*1d6d0*/  BSSY B0, `(.L_x_11918) ;  /* 0x0000007000007945 */ /* 0x000fe20003800000 */
[----:B------:R-:W-:Y:S01]  /*1d6e0*/  MOV R13, R2 ;  /* 0x00000002000d7202 */ /* 0x000fe20000000f00 */
[----:B------:R-:W-:Y:S02]  /*1d6f0*/  IMAD.MOV.U32 R11, RZ, RZ, 0x1f ;  /* 0x0000001fff0b7424 */ /* 0x000fe400078e00ff */
[----:B------:R-:W-:-:S07]  /*1d700*/  IMAD.MOV.U32 R15, RZ, RZ, -0x1 ;  /* 0xffffffffff0f7424 */ /* 0x000fce00078e00ff */
[----:B012---:R-:W-:Y:S05]  /*1d710*/  WARPSYNC.COLLECTIVE R15, `(.L_x_11919) ;  /* 0x000000000f087348 */ /* 0x007fea0003c00000 */
[----:B------:R3:W4:Y:S02]  /*1d720*/  SHFL.IDX P6, R14, R13, R12, R11 ;  /* 0x0000000c0d0e7389 */ /* 0x00072400000c000b */
[----:B01234-:R-:W-:Y:S01]  /*1d730*/  ENDCOLLECTIVE ;  /* 0x000000000000791b */ /* 0x01ffe20003800000 */
.L_x_11919:
[----:B------:R-:W-:Y:S05]  /*1d740*/  BSYNC B0 ;  /* 0x0000000000007941 */ /* 0x000fea0003800000 */
.L_x_11918:
[----:B------:R-:W-:Y:S01]  /*1d750*/  IMAD.MOV.U32 R7, RZ, RZ, R14 ;  /* 0x000000ffff077224 */ /* 0x000fe200078e000e */
[----:B------:R-:W-:Y:S06]  /*1d760*/  BRA `(.L_x_11797) ;  /* 0xffffffd400d87947 */ /* 0x000fec000383ffff */
.L_x_11801:
[----:B-1----:R1:W2:Y:S02]  /*1d770*/  SYNCS.PHASECHK.TRANS64.TRYWAIT P0, [R0+URZ+0x32420], R3 ;  /* 0x03242003000075a7 */ /* 0x0022a4000800017f */
[----:B--2---:R-:W-:Y:S05]  /*1d780*/  @!P0 NANOSLEEP.SYNCS 0x989680 ;  /* 0x009896800000895d */ /* 0x004fea0003900000 */
[----:B------:R-:W2:Y:S02]  /*1d790*/  @!P0 SYNCS.PHASECHK.TRANS64 P0, [R0+URZ+0x32420], R3 ;  /* 0x03242003000085a7 */ /* 0x000ea4000800007f */
[----:B--2---:R-:W-:Y:S05]  /*1d7a0*/  @!P0 BRA `(.L_x_11801) ;  /* 0xfffffffc00f08947 */ /* 0x004fea000383ffff */
[----:B------:R-:W-:Y:S05]  /*1d7b0*/  BRA `(.L_x_11920) ;  /* 0xffffffdc00487947 */ /* 0x000fea000383ffff */
.L_x_11802:
        /* <DEDUP_REMOVED lines=11> */
.L_x_11922:
[----:B------:R-:W-:Y:S05]  /*1d870*/  BSYNC B0 ;  /* 0x0000000000007941 */ /* 0x000fea0003800000 */
.L_x_11921:
[----:B------:R-:W-:Y:S05]  /*1d880*/  BRA `(.L_x_11923) ;  /* 0xffffffdc002c7947 */ /* 0x000fea000383ffff */
.L_x_11803:
[----:B------:R-:W-:Y:S01]  /*1d890*/  BSSY B0, `(.L_x_11924) ;  /* 0x0000006000007945 */ /* 0x000fe20003800000 */
[----:B------:R-:W-:-:S07]  /*1d8a0*/  IMAD.MOV.U32 R15, RZ, RZ, -0x1 ;  /* 0xffffffffff0f7424 */ /* 0x000fce00078e00ff */
[----:B012---:R-:W-:Y:S05]  /*1d8b0*/  WARPSYNC.COLLECTIVE R15, `(.L_x_11925) ;  /* 0x000000000f0c7348 */ /* 0x007fea0003c00000 */
[----:B------:R-:W-:Y:S02]  /*1d8c0*/  ELECT P6, UR62, PT ;  /* 0x00000000003e782f */ /* 0x000fe400038c0000 */
[----:B------:R-:W-:Y:S01]  /*1d8d0*/  MOV R14, UR62 ;  /* 0x0000003e000e7c02 */ /* 0x000fe20008000f00 */
[----:B012---:R-:W-:Y:S10]  /*1d8e0*/  ENDCOLLECTIVE ;  /* 0x000000000000791b */ /* 0x007ff40003800000 */
.L_x_11925:
[----:B------:R-:W-:Y:S05]  /*1d8f0*/  BSYNC B0 ;  /* 0x0000000000007941 */ /* 0x000fea0003800000 */
.L_x_11924:
[----:B------:R-:W-:Y:S05]  /*1d900*/  BRA `(.L_x_11926) ;  /* 0xffffffdc00207947 */ /* 0x000fea000383ffff */
.L_x_11805:
[----:B-1----:R1:W2:Y:S02]  /*1d910*/  SYNCS.PHASECHK.TRANS64.TRYWAIT P0, [R6+URZ], R5 ;  /* 0x00000005060075a7 */ /* 0x0022a4000800017f */
[----:B--2---:R-:W-:Y:S05]  /*1d920*/  @!P0 NANOSLEEP.SYNCS 0x989680 ;  /* 0x009896800000895d */ /* 0x004fea0003900000 */
[----:B------:R-:W2:Y:S02]  /*1d930*/  @!P0 SYNCS.PHASECHK.TRANS64 P0, [R6+URZ], R5 ;  /* 0x00000005060085a7 */ /* 0x000ea4000800007f */
[----:B--2---:R-:W-:Y:S05]  /*1d940*/  @!P0 BRA `(.L_x_11805) ;  /* 0xfffffffc00f08947 */ /* 0x004fea000383ffff */
[----:B------:R-:W-:Y:S05]  /*1d950*/  BRA `(.L_x_11927) ;  /* 0xffffffdc005c7947 */ /* 0x000fea000383ffff */
.L_x_11806:
[----:B--2---:R2:W3:Y:S02]  /*1d960*/  SYNCS.PHASECHK.TRANS64.TRYWAIT P0, [R7+URZ], R2 ;  /* 0x00000002070075a7 */ /* 0x0044e4000800017f */
[----:B---3--:R-:W-:Y:S05]  /*1d970*/  @!P0 NANOSLEEP.SYNCS 0x989680 ;  /* 0x009896800000895d */ /* 0x008fea0003900000 */
[----:B------:R-:W3:Y:S02]  /*1d980*/  @!P0 SYNCS.PHASECHK.TRANS64 P0, [R7+URZ], R2 ;  /* 0x00000002070085a7 */ /* 0x000ee4000800007f */
[----:B---3--:R-:W-:Y:S05]  /*1d990*/  @!P0 BRA `(.L_x_11806) ;  /* 0xfffffffc00f08947 */ /* 0x008fea000383ffff */
[----:B------:R-:W-:Y:S05]  /*1d9a0*/  BRA `(.L_x_11928) ;  /* 0xffffffdc00507947 */ /* 0x000fea000383ffff */
.L_x_11808:
[----:B---3--:R3:W4:Y:S02]  /*1d9b0*/  SYNCS.PHASECHK.TRANS64.TRYWAIT P0, [R4+URZ], R5 ;  /* 0x00000005040075a7 */ /* 0x008724000800017f */
[----:B----4-:R-:W-:Y:S05]  /*1d9c0*/  @!P0 NANOSLEEP.SYNCS 0x989680 ;  /* 0x009896800000895d */ /* 0x010fea0003900000 */
[----:B------:R-:W4:Y:S02]  /*1d9d0*/  @!P0 SYNCS.PHASECHK.TRANS64 P0, [R4+URZ], R5 ;  /* 0x00000005040085a7 */ /* 0x000f24000800007f */
[----:B----4-:R-:W-:Y:S05]  /*1d9e0*/  @!P0 BRA `(.L_x_11808) ;  /* 0xfffffffc00f08947 */ /* 0x010fea000383ffff */
[----:B------:R-:W-:Y:S05]  /*1d9f0*/  BRA `(.L_x_11929) ;  /* 0xffffffdc00587947 */ /* 0x000fea000383ffff */
.L_x_11930:
        /* <DEDUP_REMOVED lines=16> */
.L_x_11979:


//--------------------- .nv.global.init           --------------------------
	.section	.nv.global.init,"aw",@progbits
.nv.global.init:
	.type		$str$23,@object
	.size		$str$23,($str$24 - $str$23)
$str$23:
        /*0000*/ 	.byte	0x28, 0x61, 0x64, 0x64, 0x72, 0x65, 0x73, 0x73, 0x20, 0x26, 0x20, 0x6d, 0x61, 0x73, 0x6b, 0x29
        /*0010*/ 	.byte	0x20, 0x3d, 0x3d, 0x20, 0x30, 0x00
	.type		$str$24,@object
	.size		$str$24,(__unnamed_11 - $str$24)
$str$24:
        /*0016*/ 	.byte	0x2f, 0x74, 0x6d, 0x70, 0x2f, 0x6f, 0x73, 0x73, 0x5f, 0x6b, 0x65, 0x72, 0x6e, 0x65, 0x6c, 0x73
        /*0026*/ 	.byte	0x5f, 0x73, 0x72, 0x63, 0x2f, 0x66, 0x6c, 0x61, 0x73, 0x68, 0x5f, 0x61, 0x74, 0x74, 0x65, 0x6e
        /*0036*/ 	.byte	0x74, 0x69, 0x6f, 0x6e, 0x2f, 0x63, 0x73, 0x72, 0x63, 0x2f, 0x63, 0x75, 0x74, 0x6c, 0x61, 0x73
        /*0046*/ 	.byte	0x73, 0x2f, 0x69, 0x6e, 0x63, 0x6c, 0x75, 0x64, 0x65, 0x2f, 0x63, 0x75, 0x74, 0x65, 0x2f, 0x70
        /*0056*/ 	.byte	0x6f, 0x69, 0x6e, 0x74, 0x65, 0x72, 0x5f, 0x66, 0x6c, 0x61, 0x67, 0x67, 0x65, 0x64, 0x2e, 0x68
        /*0066*/ 	.byte	0x70, 0x70, 0x00
	.type		__unnamed_11,@object
	.size		__unnamed_11,(__unnamed_6 - __unnamed_11)
__unnamed_11:
        /* <DEDUP_REMOVED lines=24> */
	.type		__unnamed_6,@object
	.size		__unnamed_6,(__unnamed_17 - __unnamed_6)
__unnamed_6:
        /* <DEDUP_REMOVED lines=23> */
        /*0355*/ 	.byte	0x3a, 0x43, 0x3c, 0x30, 0x3e, 0x3e, 0x3e, 0x3e, 0x3e, 0x20, 0x26, 0x5d, 0x00
	.type		__unnamed_17,@object
	.size		__unnamed_17,(__unnamed_5 - __unnamed_17)
__unnamed_17:
        /* <DEDUP_REMOVED lines=24> */
	.type		__unnamed_5,@object
	.size		__unnamed_5,(__unnamed_16 - __unnamed_5)
__unnamed_5:
        /* <DEDUP_REMOVED lines=24> */
	.type		__unnamed_16,@object
	.size		__unnamed_16,(__unnamed_10 - __unnamed_16)
__unnamed_16:
        /* <DEDUP_REMOVED lines=24> */
	.type		__unnamed_10,@object
	.size		__unnamed_10,(__unnamed_4 - __unnamed_10)
__unnamed_10:
        /* <DEDUP_REMOVED lines=28> */
        /*09a2*/ 	.byte	0x3e, 0x3e, 0x3e, 0x3e, 0x3e, 0x5d, 0x00
	.type		__unnamed_4,@object
	.size		__unnamed_4,(__unnamed_7 - __unnamed_4)
__unnamed_4:
        /* <DEDUP_REMOVED lines=28> */
        /*0b69*/ 	.byte	0x34, 0x3e, 0x3e, 0x3e, 0x3e, 0x3e, 0x5d, 0x00
	.type		__unnamed_7,@object
	.size		__unnamed_7,(__unnamed_1 - __unnamed_7)
__unnamed_7:
        /* <DEDUP_REMOVED lines=28> */
        /*0d31*/ 	.byte	0x3e, 0x3e, 0x3e, 0x3e, 0x3e, 0x20, 0x26, 0x5d, 0x00
	.type		__unnamed_1,@object
	.size		__unnamed_1,(__unnamed_9 - __unnamed_1)
__unnamed_1:
        /* <DEDUP_REMOVED lines=28> */
        /*0efa*/ 	.byte	0x34, 0x3e, 0x3e, 0x3e, 0x3e, 0x3e, 0x20, 0x26, 0x5d, 0x00
	.type		__unnamed_9,@object
	.size		__unnamed_9,(__unnamed_8 - __unnamed_9)
__unnamed_9:
        /* <DEDUP_REMOVED lines=28> */
        /*10c4*/ 	.byte	0x32, 0x37, 0x36, 0x38, 0x3e, 0x3e, 0x3e, 0x3e, 0x3e, 0x5d, 0x00
	.type		__unnamed_8,@object
	.size		__unnamed_8,(__unnamed_3 - __unnamed_8)
__unnamed_8:
        /* <DEDUP_REMOVED lines=29> */
	.type		__unnamed_3,@object
	.size		__unnamed_3,(__unnamed_19 - __unnamed_3)
__unnamed_3:
        /* <DEDUP_REMOVED lines=29> */
	.type		__unnamed_19,@object
	.size		__unnamed_19,(__unnamed_15 - __unnamed_19)
__unnamed_19:
        /* <DEDUP_REMOVED lines=29> */
	.type		__unnamed_15,@object
	.size		__unnamed_15,(__unnamed_21 - __unnamed_15)
__unnamed_15:
        /* <DEDUP_REMOVED lines=29> */
	.type		__unnamed_21,@object
	.size		__unnamed_21,(__unnamed_13 - __unnamed_21)
__unnamed_21:
        /* <DEDUP_REMOVED lines=29> */
	.type		__unnamed_13,@object
	.size		__unnamed_13,(__unnamed_2 - __unnamed_13)
__unnamed_13:
        /* <DEDUP_REMOVED lines=29> */
	.type		__unnamed_2,@object
	.size		__unnamed_2,(__unnamed_14 - __unnamed_2)
__unnamed_2:
        /* <DEDUP_REMOVED lines=29> */
	.type		__unnamed_14,@object
	.size		__unnamed_14,(__unnamed_20 - __unnamed_14)
__unnamed_14:
        /* <DEDUP_REMOVED lines=29> */
	.type		__unnamed_20,@object
	.size		__unnamed_20,(__unnamed_18 - __unnamed_20)
__unnamed_20:
        /* <DEDUP_REMOVED lines=29> */
	.type		__unnamed_18,@object
	.size		__unnamed_18,(__unnamed_12 - __unnamed_18)
__unnamed_18:
        /* <DEDUP_REMOVED lines=28> */
        /*22ba*/ 	.byte	0x31, 0x38, 0x34, 0x33, 0x32, 0x3e, 0x3e, 0x3e, 0x3e, 0x3e, 0x20, 0x26, 0x5d, 0x00
	.type		__unnamed_12,@object
	.size		__unnamed_12,(.L_11 - __unnamed_12)
__unnamed_12:
        /* <DEDUP_REMOVED lines=29> */
.L_11:


//--------------------- .nv.shared._ZN7cutlass13device_kernelIN5flash11enable_sm90INS1_16FlashAttnFwdSm90INS1_25CollectiveMainloopFwdSm90ILi2EN4cute5tupleIJNS5_1CILi1EEES8_S8_EEENS6_IJNS7_ILi128EEESA_NS7_ILi192EEEEEELi128ENS_6half_tEfNS_4arch4Sm90ELb0ELb0ELb1ELb0ELb0ELb0ELb0ELb1ELb1ELb0ELb0ELb0EEENS1_21CollectiveEpilogueFwdINS6_IJSA_SA_SA_EEES9_SD_SF_Li256ELb0ELb0ELb0ELb0EEENS1_29StaticPersistentTileSchedulerILb0EEEEEEEEEvNT_6ParamsE --------------------------
	.section	.nv.shared._ZN7cutlass13device_kernelIN5flash11enable_sm90INS1_16FlashAttnFwdSm90INS1_25CollectiveMainloopFwdSm90ILi2EN4cute5tupleIJNS5_1CILi1EEES8_S8_EEENS6_IJNS7_ILi128EEESA_NS7_ILi192EEEEEELi128ENS_6half_tEfNS_4arch4Sm90ELb0ELb0ELb1ELb0ELb0ELb0ELb0ELb1ELb1ELb0ELb0ELb0EEENS1_21CollectiveEpilogueFwdINS6_IJSA_SA_SA_EEES9_SD_SF_Li256ELb0ELb0ELb0ELb0EEENS1_29StaticPersistentTileSchedulerILb0EEEEEEEEEvNT_6ParamsE,"aw",@nobits
	.sectionflags	@""
	.align	16
	.zero		1024


//--------------------- .nv.shared.reserved.0     --------------------------
	.section	.nv.shared.reserved.0,"aw",@nobits
	.weak		__nv_reservedSMEM_offset_0_alias
	.size		__nv_reservedSMEM_offset_0_alias, 0, 0
	.other		__nv_reservedSMEM_offset_0_alias,@"STO_CUDA_RESERVED_SHARED STV_DEFAULT"
__nv_reservedSMEM_offset_0_alias:
	.zero		0


//--------------------- .nv.global                --------------------------
	.section	.nv.global,"aw",@nobits
.nv.global:
	.type		_ZN75_INTERNAL_502cd67e_39_flash_fwd_hdimdiff_fp16_softcap_sm90_cu_ceb34e2a_39734cute1_E,@object
	.size		_ZN75_INTERNAL_502cd67e_39_flash_fwd_hdimdiff_fp16_softcap_sm90_cu_ceb34e2a_39734cute1_E,(_ZN75_INTERNAL_502cd67e_39_flash_fwd_hdimdiff_fp16_softcap_sm90_cu_ceb34e2a_39734cuda3std3__45__cpo6cbeginE - _ZN75_INTERNAL_502cd67e_39_flash_fwd_hdimdiff_fp16_softcap_sm90_cu_ceb34e2a_39734cute1_E)
_ZN75_INTERNAL_502cd67e_39_flash_fwd_hdimdiff_fp16_softcap_sm90_cu_ceb34e2a_39734cute1_E:
	.zero		1
	.type		_ZN75_INTERNAL_502cd67e_39_flash_fwd_hdimdiff_fp16_softcap_sm90_cu_ceb34e2a_39734cuda3std3__45__cpo6cbeginE,@object
	.size		_ZN75_INTERNAL_502cd67e_39_flash_fwd_hdimdiff_fp16_softcap_sm90_cu_ceb34e2a_39734cuda3std3__45__cpo6cbeginE,(_ZN75_INTERNAL_502cd67e_39_flash_fwd_hdimdiff_fp16_softcap_sm90_cu_ceb34e2a_39734cuda3std3__48in_placeE - _ZN75_INTERNAL_502cd67e_39_flash_fwd_hdimdiff_fp16_softcap_sm90_cu_ceb34e2a_39734cuda3std3__45__cpo6cbeginE)
_ZN75_INTERNAL_502cd67e_39_flash_fwd_hdimdiff_fp16_softcap_sm90_cu_ceb34e2a_39734cuda3std3__45__cpo6cbeginE:
	.zero		1
	.type		_ZN75_INTERNAL_502cd67e_39_flash_fwd_hdimdiff_fp16_softcap_sm90_cu_ceb34e2a_39734cuda3std3__48in_placeE,@object
	.size		_ZN75_INTERNAL_502cd67e_39_flash_fwd_hdimdiff_fp16_softcap_sm90_cu_ceb34e2a_39734cuda3std3__48in_placeE,(_ZN75_INTERNAL_502cd67e_39_flash_fwd_hdimdiff_fp16_softcap_sm90_cu_ceb34e2a_39734cuda3std6ranges3__45__cpo9iter_moveE - _ZN75_INTERNAL_502cd67e_39_flash_fwd_hdimdiff_fp16_softcap_sm90_cu_ceb34e2a_39734cuda3std3__48in_placeE)
_ZN75_INTERNAL_502cd67e_39_flash_fwd_hdimdiff_fp16_softcap_sm90_cu_ceb34e2a_39734cuda3std3__48in_placeE:
	.zero		1
	.type		_ZN75_INTERNAL_502cd67e_39_flash_fwd_hdimdiff_fp16_softcap_sm90_cu_ceb34e2a_39734cuda3std6ranges3__45__cpo9iter_moveE,@object
	.size		_ZN75_INTERNAL_502cd67e_39_flash_fwd_hdimdiff_fp16_softcap_sm90_cu_ceb34e2a_39734cuda3std6ranges3__45__cpo9iter_moveE,(_ZN75_INTERNAL_502cd67e_39_flash_fwd_hdimdiff_fp16_softcap_sm90_cu_ceb34e2a_39734cuda3std3__45__cpo5beginE - _ZN75_INTERNAL_502cd67e_39_flash_fwd_hdimdiff_fp16_softcap_sm90_cu_ceb34e2a_39734cuda3std6ranges3__45__cpo9iter_moveE)
_ZN75_INTERNAL_502cd67e_39_flash_fwd_hdimdiff_fp16_softcap_sm90_cu_ceb34e2a_39734cuda3std6ranges3__45__cpo9iter_moveE:
	.zero		1
	.type		_ZN75_INTERNAL_502cd67e_39_flash_fwd_hdimdiff_fp16_softcap_sm90_cu_ceb34e2a_39734cuda3std3__45__cpo5beginE,@object
	.size		_ZN75_INTERNAL_502cd67e_39_flash_fwd_hdimdiff_fp16_softcap_sm90_cu_ceb34e2a_39734cuda3std3__45__cpo5beginE,(_ZN75_INTERNAL_502cd67e_39_flash_fwd_hdimdiff_fp16_softcap_sm90_cu_ceb34e2a_39734cuda3std3__477_GLOBAL__N__502cd67e_39_flash_fwd_hdimdiff_fp16_softcap_sm90_cu_ceb34e2a_39736ignoreE - _ZN75_INTERNAL_502cd67e_39_flash_fwd_hdimdiff_fp16_softcap_sm90_cu_ceb34e2a_39734cuda3std3__45__cpo5beginE)
_ZN75_INTERNAL_502cd67e_39_flash_fwd_hdimdiff_fp16_softcap_sm90_cu_ceb34e2a_39734cuda3std3__45__cpo5beginE:
	.zero		1
	.type		_ZN75_INTERNAL_502cd67e_39_flash_fwd_hdimdiff_fp16_softcap_sm90_cu_ceb34e2a_39734cuda3std3__477_GLOBAL__N__502cd67e_39_flash_fwd_hdimdiff_fp16_softcap_sm90_cu_ceb34e2a_39736ignoreE,@object
	.size		_ZN75_INTERNAL_502cd67e_39_flash_fwd_hdimdiff_fp16_softcap_sm90_cu_ceb34e2a_39734cuda3std3__477_GLOBAL__N__502cd67e_39_flash_fwd_hdimdiff_fp16_softcap_sm90_cu_ceb34e2a_39736ignoreE,(_ZN75_INTERNAL_502cd67e_39_flash_fwd_hdimdiff_fp16_softcap_sm90_cu_ceb34e2a_39734cute7productE - _ZN75_INTERNAL_502cd67e_39_flash_fwd_hdimdiff_fp16_softcap_sm90_cu_ceb34e2a_39734cuda3std3__477_GLOBAL__N__502cd67e_39_flash_fwd_hdimdiff_fp16_softcap_sm90_cu_ceb34e2a_39736ignoreE)
_ZN75_INTERNAL_502cd67e_39_flash_fwd_hdimdiff_fp16_softcap_sm90_cu_ceb34e2a_39734cuda3std3__477_GLOBAL__N__502cd67e_39_flash_fwd_hdimdiff_fp16_softcap_sm90_cu_ceb34e2a_39736ignoreE:
	.zero		1
	.type		_ZN75_INTERNAL_502cd67e_39_flash_fwd_hdimdiff_fp16_softcap_sm90_cu_ceb34e2a_39734cute7productE,@object
	.size		_ZN75_INTERNAL_502cd67e_39_flash_fwd_hdimdiff_fp16_softcap_sm90_cu_ceb34e2a_39734cute7productE,(_ZN75_INTERNAL_502cd67e_39_flash_fwd_hdimdiff_fp16_softcap_sm90_cu_ceb34e2a_39734cuda3std3__45__cpo3endE - _ZN75_INTERNAL_502cd67e_39_flash_fwd_hdimdiff_fp16_softcap_sm90_cu_ceb34e2a_39734cute7productE)
_ZN75_INTERNAL_502cd67e_39_flash_fwd_hdimdiff_fp16_softcap_sm90_cu_ceb34e2a_39734cute7productE:
	.zero		1
	.type		_ZN75_INTERNAL_502cd67e_39_flash_fwd_hdimdiff_fp16_softcap_sm90_cu_ceb34e2a_39734cuda3std3__45__cpo3endE,@object
	.size		_ZN75_INTERNAL_502cd67e_39_flash_fwd_hdimdiff_fp16_softcap_sm90_cu_ceb34e2a_39734cuda3std3__45__cpo3endE,(_ZN75_INTERNAL_502cd67e_39_flash_fwd_hdimdiff_fp16_softcap_sm90_cu_ceb34e2a_39734cuda3std3__419piecewise_constructE - _ZN75_INTERNAL_502cd67e_39_flash_fwd_hdimdiff_fp16_softcap_sm90_cu_ceb34e2a_39734cuda3std3__45__cpo3endE)
_ZN75_INTERNAL_502cd67e_39_flash_fwd_hdimdiff_fp16_softcap_sm90_cu_ceb34e2a_39734cuda3std3__45__cpo3endE:
	.zero		1
	.type		_ZN75_INTERNAL_502cd67e_39_flash_fwd_hdimdiff_fp16_softcap_sm90_cu_ceb34e2a_39734cuda3std3__419piecewise_constructE,@object
	.size		_ZN75_INTERNAL_502cd67e_39_flash_fwd_hdimdiff_fp16_softcap_sm90_cu_ceb34e2a_39734cuda3std3__419piecewise_constructE,(_ZN75_INTERNAL_502cd67e_39_flash_fwd_hdimdiff_fp16_softcap_sm90_cu_ceb34e2a_39734cuda3std3__45__cpo4cendE - _ZN75_INTERNAL_502cd67e_39_flash_fwd_hdimdiff_fp16_softcap_sm90_cu_ceb34e2a_39734cuda3std3__419piecewise_constructE)
_ZN75_INTERNAL_502cd67e_39_flash_fwd_hdimdiff_fp16_softcap_sm90_cu_ceb34e2a_39734cuda3std3__419piecewise_constructE:
	.zero		1
	.type		_ZN75_INTERNAL_502cd67e_39_flash_fwd_hdimdiff_fp16_softcap_sm90_cu_ceb34e2a_39734cuda3std3__45__cpo4cendE,@object
	.size		_ZN75_INTERNAL_502cd67e_39_flash_fwd_hdimdiff_fp16_softcap_sm90_cu_ceb34e2a_39734cuda3std3__45__cpo4cendE,(_ZN75_INTERNAL_502cd67e_39_flash_fwd_hdimdiff_fp16_softcap_sm90_cu_ceb34e2a_39734cuda3std6ranges3__45__cpo4swapE - _ZN75_INTERNAL_502cd67e_39_flash_fwd_hdimdiff_fp16_softcap_sm90_cu_ceb34e2a_39734cuda3std3__45__cpo4cendE)
_ZN75_INTERNAL_502cd67e_39_flash_fwd_hdimdiff_fp16_softcap_sm90_cu_ceb34e2a_39734cuda3std3__45__cpo4cendE:
	.zero		1
	.type		_ZN75_INTERNAL_502cd67e_39_flash_fwd_hdimdiff_fp16_softcap_sm90_cu_ceb34e2a_39734cuda3std6ranges3__45__cpo4swapE,@object
	.size		_ZN75_INTERNAL_502cd67e_39_flash_fwd_hdimdiff_fp16_softcap_sm90_cu_ceb34e2a_39734cuda3std6ranges3__45__cpo4swapE,(.L_28 - _ZN75_INTERNAL_502cd67e_39_flash_fwd_hdimdiff_fp16_softcap_sm90_cu_ceb34e2a_39734cuda3std6ranges3__45__cpo4swapE)
_ZN75_INTERNAL_502cd67e_39_flash_fwd_hdimdiff_fp16_softcap_sm90_cu_ceb34e2a_39734cuda3std6ranges3__45__cpo4swapE:
	.zero		1
.L_28:


//--------------------- .nv.shared._ZN7cutlass13device_kernelIN5flash11enable_sm90INS1_16FlashAttnFwdSm90INS1_25CollectiveMainloopFwdSm90ILi2EN4cute5tupleIJNS5_1CILi2EEENS7_ILi1EEES9_EEENS6_IJNS7_ILi128EEESB_NS7_ILi192EEEEEELi128ENS_6half_tEfNS_4arch4Sm90ELb0ELb0ELb1ELb0ELb0ELb0ELb0ELb1ELb1ELb0ELb0ELb0EEENS1_21CollectiveEpilogueFwdINS6_IJSB_SB_SB_EEESA_SE_SG_Li256ELb0ELb0ELb0ELb0EEENS1_29StaticPersistentTileSchedulerILb0EEEEEEEEEvNT_6ParamsE --------------------------
	.section	.nv.shared._ZN7cutlass13device_kernelIN5flash11enable_sm90INS1_16FlashAttnFwdSm90INS1_25CollectiveMainloopFwdSm90ILi2EN4cute5tupleIJNS5_1CILi2EEENS7_ILi1EEES9_EEENS6_IJNS7_ILi128EEESB_NS7_ILi192EEEEEELi128ENS_6half_tEfNS_4arch4Sm90ELb0ELb0ELb1ELb0ELb0ELb0ELb0ELb1ELb1ELb0ELb0ELb0EEENS1_21CollectiveEpilogueFwdINS6_IJSB_SB_SB_EEESA_SE_SG_Li256ELb0ELb0ELb0ELb0EEENS1_29StaticPersistentTileSchedulerILb0EEEEEEEEEvNT_6ParamsE,"aw",@nobits
	.sectionflags	@""
	.align	16
	.zero		1024


//--------------------- .nv.shared._ZN7cutlass13device_kernelIN5flash11enable_sm90INS1_16FlashAttnFwdSm90INS1_25CollectiveMainloopFwdSm90ILi2EN4cute5tupleIJNS5_1CILi1EEES8_S8_EEENS6_IJNS7_ILi128EEESA_NS7_ILi192EEEEEELi128ENS_6half_tEfNS_4arch4Sm90ELb0ELb0ELb1ELb1ELb0ELb0ELb0ELb1ELb1ELb0ELb0ELb0EEENS1_21CollectiveEpilogueFwdINS6_IJSA_SA_SA_EEES9_SD_SF_Li256ELb1ELb0ELb0ELb0EEENS1_36VarlenDynamicPersistentTileSchedulerILi128ELi128ELi256ELi32ELb0ELb0ELb1ELb0ELb1ELb1EEEEEEEEEvNT_6ParamsE --------------------------
	.section	.nv.shared._ZN7cutlass13device_kernelIN5flash11enable_sm90INS1_16FlashAttnFwdSm90INS1_25CollectiveMainloopFwdSm90ILi2EN4cute5tupleIJNS5_1CILi1EEES8_S8_EEENS6_IJNS7_ILi128EEESA_NS7_ILi192EEEEEELi128ENS_6half_tEfNS_4arch4Sm90ELb0ELb0ELb1ELb1ELb0ELb0ELb0ELb1ELb1ELb0ELb0ELb0EEENS1_21CollectiveEpilogueFwdINS6_IJSA_SA_SA_EEES9_SD_SF_Li256ELb1ELb0ELb0ELb0EEENS1_36VarlenDynamicPersistentTileSchedulerILi128ELi128ELi256ELi32ELb0ELb0ELb1ELb0ELb1ELb1EEEEEEEEEvNT_6ParamsE,"aw",@nobits
	.sectionflags	@""
	.align	16
	.zero		1024


//--------------------- .nv.shared._ZN7cutlass13device_kernelIN5flash11enable_sm90INS1_16FlashAttnFwdSm90INS1_25CollectiveMainloopFwdSm90ILi2EN4cute5tupleIJNS5_1CILi1EEES8_S8_EEENS6_IJNS7_ILi128EEESA_NS7_ILi192EEEEEELi128ENS_6half_tEfNS_4arch4Sm90ELb0ELb0ELb1ELb1ELb0ELb1ELb0ELb1ELb1ELb0ELb0ELb0EEENS1_21CollectiveEpilogueFwdINS6_IJSA_SA_SA_EEES9_SD_SF_Li256ELb1ELb0ELb0ELb0EEENS1_36VarlenDynamicPersistentTileSchedulerILi128ELi128ELi256ELi32ELb0ELb0ELb1ELb0ELb1ELb1EEEEEEEEEvNT_6ParamsE --------------------------
	.section	.nv.shared._ZN7cutlass13device_kernelIN5flash11enable_sm90INS1_16FlashAttnFwdSm90INS1_25CollectiveMainloopFwdSm90ILi2EN4cute5tupleIJNS5_1CILi1EEES8_S8_EEENS6_IJNS7_ILi128EEESA_NS7_ILi192EEEEEELi128ENS_6half_tEfNS_4arch4Sm90ELb0ELb0ELb1ELb1ELb0ELb1ELb0ELb1ELb1ELb0ELb0ELb0EEENS1_21CollectiveEpilogueFwdINS6_IJSA_SA_SA_EEES9_SD_SF_Li256ELb1ELb0ELb0ELb0EEENS1_36VarlenDynamicPersistentTileSchedulerILi128ELi128ELi256ELi32ELb0ELb0ELb1ELb0ELb1ELb1EEEEEEEEEvNT_6ParamsE,"aw",@nobits
	.sectionflags	@""
	.align	16
	.zero		1024


//--------------------- .nv.shared._ZN7cutlass13device_kernelIN5flash11enable_sm90INS1_16FlashAttnFwdSm90INS1_25CollectiveMainloopFwdSm90ILi2EN4cute5tupleIJNS5_1CILi1EEES8_S8_EEENS6_IJNS7_ILi128EEENS7_ILi96EEENS7_ILi192EEEEEELi128ENS_6half_tEfNS_4arch4Sm90ELb0ELb1ELb1ELb0ELb0ELb0ELb0ELb1ELb1ELb0ELb0ELb0EEENS1_21CollectiveEpilogueFwdINS6_IJSA_SA_SB_EEES9_SE_SG_Li256ELb0ELb0ELb0ELb0EEENS1_30DynamicPersistentTileSchedulerILi256ELi32ELb0ELb0ELb1EEEEEEEEEvNT_6ParamsE --------------------------
	.section	.nv.shared._ZN7cutlass13device_kernelIN5flash11enable_sm90INS1_16FlashAttnFwdSm90INS1_25CollectiveMainloopFwdSm90ILi2EN4cute5tupleIJNS5_1CILi1EEES8_S8_EEENS6_IJNS7_ILi128EEENS7_ILi96EEENS7_ILi192EEEEEELi128ENS_6half_tEfNS_4arch4Sm90ELb0ELb1ELb1ELb0ELb0ELb0ELb0ELb1ELb1ELb0ELb0ELb0EEENS1_21CollectiveEpilogueFwdINS6_IJSA_SA_SB_EEES9_SE_SG_Li256ELb0ELb0ELb0ELb0EEENS1_30DynamicPersistentTileSchedulerILi256ELi32ELb0ELb0ELb1EEEEEEEEEvNT_6ParamsE,"aw",@nobits
	.sectionflags	@""
	.align	16
	.zero		1024


//--------------------- .nv.shared._ZN7cutlass13device_kernelIN5flash11enable_sm90INS1_16FlashAttnFwdSm90INS1_25CollectiveMainloopFwdSm90ILi2EN4cute5tupleIJNS5_1CILi1EEES8_S8_EEENS6_IJNS7_ILi128EEENS7_ILi96EEENS7_ILi192EEEEEELi128ENS_6half_tEfNS_4arch4Sm90ELb0ELb1ELb1ELb1ELb0ELb0ELb0ELb1ELb1ELb0ELb0ELb0EEENS1_21CollectiveEpilogueFwdINS6_IJSA_SA_SB_EEES9_SE_SG_Li256ELb1ELb0ELb0ELb0EEENS1_36VarlenDynamicPersistentTileSchedulerILi128ELi96ELi256ELi32ELb0ELb0ELb1ELb1ELb0ELb1EEEEEEEEEvNT_6ParamsE --------------------------
	.section	.nv.shared._ZN7cutlass13device_kernelIN5flash11enable_sm90INS1_16FlashAttnFwdSm90INS1_25CollectiveMainloopFwdSm90ILi2EN4cute5tupleIJNS5_1CILi1EEES8_S8_EEENS6_IJNS7_ILi128EEENS7_ILi96EEENS7_ILi192EEEEEELi128ENS_6half_tEfNS_4arch4Sm90ELb0ELb1ELb1ELb1ELb0ELb0ELb0ELb1ELb1ELb0ELb0ELb0EEENS1_21CollectiveEpilogueFwdINS6_IJSA_SA_SB_EEES9_SE_SG_Li256ELb1ELb0ELb0ELb0EEENS1_36VarlenDynamicPersistentTileSchedulerILi128ELi96ELi256ELi32ELb0ELb0ELb1ELb1ELb0ELb1EEEEEEEEEvNT_6ParamsE,"aw",@nobits
	.sectionflags	@""
	.align	16
	.zero		1024


//--------------------- .nv.shared._ZN7cutlass13device_kernelIN5flash11enable_sm90INS1_16FlashAttnFwdSm90INS1_25CollectiveMainloopFwdSm90ILi2EN4cute5tupleIJNS5_1CILi1EEES8_S8_EEENS6_IJNS7_ILi128EEENS7_ILi96EEENS7_ILi192EEEEEELi128ENS_6half_tEfNS_4arch4Sm90ELb0ELb1ELb1ELb1ELb0ELb1ELb0ELb1ELb1ELb0ELb0ELb0EEENS1_21CollectiveEpilogueFwdINS6_IJSA_SA_SB_EEES9_SE_SG_Li256ELb1ELb0ELb0ELb0EEENS1_36VarlenDynamicPersistentTileSchedulerILi128ELi96ELi256ELi32ELb0ELb0ELb1ELb1ELb0ELb1EEEEEEEEEvNT_6ParamsE --------------------------
	.section	.nv.shared._ZN7cutlass13device_kernelIN5flash11enable_sm90INS1_16FlashAttnFwdSm90INS1_25CollectiveMainloopFwdSm90ILi2EN4cute5tupleIJNS5_1CILi1EEES8_S8_EEENS6_IJNS7_ILi128EEENS7_ILi96EEENS7_ILi192EEEEEELi128ENS_6half_tEfNS_4arch4Sm90ELb0ELb1ELb1ELb1ELb0ELb1ELb0ELb1ELb1ELb0ELb0ELb0EEENS1_21CollectiveEpilogueFwdINS6_IJSA_SA_SB_EEES9_SE_SG_Li256ELb1ELb0ELb0ELb0EEENS1_36VarlenDynamicPersistentTileSchedulerILi128ELi96ELi256ELi32ELb0ELb0ELb1ELb1ELb0ELb1EEEEEEEEEvNT_6ParamsE,"aw",@nobits
	.sectionflags	@""
	.align	16
	.zero		1024


//--------------------- .nv.shared._ZN7cutlass13device_kernelIN5flash11enable_sm90INS1_16FlashAttnFwdSm90INS1_25CollectiveMainloopFwdSm90ILi2EN4cute5tupleIJNS5_1CILi1EEES8_S8_EEENS6_IJNS7_ILi128EEESA_NS7_ILi192EEEEEELi128ENS_6half_tEfNS_4arch4Sm90ELb1ELb0ELb1ELb0ELb0ELb0ELb0ELb1ELb1ELb0ELb0ELb0EEENS1_21CollectiveEpilogueFwdINS6_IJSA_SA_SA_EEES9_SD_SF_Li256ELb0ELb0ELb0ELb0EEENS1_30DynamicPersistentTileSchedulerILi256ELi32ELb0ELb0ELb1EEEEEEEEEvNT_6ParamsE --------------------------
	.section	.nv.shared._ZN7cutlass13device_kernelIN5flash11enable_sm90INS1_16FlashAttnFwdSm90INS1_25CollectiveMainloopFwdSm90ILi2EN4cute5tupleIJNS5_1CILi1EEES8_S8_EEENS6_IJNS7_ILi128EEESA_NS7_ILi192EEEEEELi128ENS_6half_tEfNS_4arch4Sm90ELb1ELb0ELb1ELb0ELb0ELb0ELb0ELb1ELb1ELb0ELb0ELb0EEENS1_21CollectiveEpilogueFwdINS6_IJSA_SA_SA_EEES9_SD_SF_Li256ELb0ELb0ELb0ELb0EEENS1_30DynamicPersistentTileSchedulerILi256ELi32ELb0ELb0ELb1EEEEEEEEEvNT_6ParamsE,"aw",@nobits
	.sectionflags	@""
	.align	16
	.zero		1024


//--------------------- .nv.shared._ZN7cutlass13device_kernelIN5flash11enable_sm90INS1_16FlashAttnFwdSm90INS1_25CollectiveMainloopFwdSm90ILi2EN4cute5tupleIJNS5_1CILi1EEES8_S8_EEENS6_IJNS7_ILi128EEESA_NS7_ILi192EEEEEELi128ENS_6half_tEfNS_4arch4Sm90ELb1ELb0ELb1ELb1ELb0ELb0ELb0ELb1ELb1ELb0ELb0ELb0EEENS1_21CollectiveEpilogueFwdINS6_IJSA_SA_SA_EEES9_SD_SF_Li256ELb1ELb0ELb0ELb0EEENS1_36VarlenDynamicPersistentTileSchedulerILi128ELi128ELi256ELi32ELb0ELb0ELb1ELb1ELb1ELb1EEEEEEEEEvNT_6ParamsE --------------------------
	.section	.nv.shared._ZN7cutlass13device_kernelIN5flash11enable_sm90INS1_16FlashAttnFwdSm90INS1_25CollectiveMainloopFwdSm90ILi2EN4cute5tupleIJNS5_1CILi1EEES8_S8_EEENS6_IJNS7_ILi128EEESA_NS7_ILi192EEEEEELi128ENS_6half_tEfNS_4arch4Sm90ELb1ELb0ELb1ELb1ELb0ELb0ELb0ELb1ELb1ELb0ELb0ELb0EEENS1_21CollectiveEpilogueFwdINS6_IJSA_SA_SA_EEES9_SD_SF_Li256ELb1ELb0ELb0ELb0EEENS1_36VarlenDynamicPersistentTileSchedulerILi128ELi128ELi256ELi32ELb0ELb0ELb1ELb1ELb1ELb1EEEEEEEEEvNT_6ParamsE,"aw",@nobits
	.sectionflags	@""
	.align	16
	.zero		1024


//--------------------- .nv.shared._ZN7cutlass13device_kernelIN5flash11enable_sm90INS1_16FlashAttnFwdSm90INS1_25CollectiveMainloopFwdSm90ILi2EN4cute5tupleIJNS5_1CILi1EEES8_S8_EEENS6_IJNS7_ILi128EEESA_NS7_ILi192EEEEEELi128ENS_6half_tEfNS_4arch4Sm90ELb1ELb0ELb1ELb1ELb0ELb1ELb0ELb1ELb1ELb0ELb0ELb0EEENS1_21CollectiveEpilogueFwdINS6_IJSA_SA_SA_EEES9_SD_SF_Li256ELb1ELb0ELb0ELb0EEENS1_36VarlenDynamicPersistentTileSchedulerILi128ELi128ELi256ELi32ELb0ELb0ELb1ELb1ELb1ELb1EEEEEEEEEvNT_6ParamsE --------------------------
	.section	.nv.shared._ZN7cutlass13device_kernelIN5flash11enable_sm90INS1_16FlashAttnFwdSm90INS1_25CollectiveMainloopFwdSm90ILi2EN4cute5tupleIJNS5_1CILi1EEES8_S8_EEENS6_IJNS7_ILi128EEESA_NS7_ILi192EEEEEELi128ENS_6half_tEfNS_4arch4Sm90ELb1ELb0ELb1ELb1ELb0ELb1ELb0ELb1ELb1ELb0ELb0ELb0EEENS1_21CollectiveEpilogueFwdINS6_IJSA_SA_SA_EEES9_SD_SF_Li256ELb1ELb0ELb0ELb0EEENS1_36VarlenDynamicPersistentTileSchedulerILi128ELi128ELi256ELi32ELb0ELb0ELb1ELb1ELb1ELb1EEEEEEEEEvNT_6ParamsE,"aw",@nobits
	.sectionflags	@""
	.align	16
	.zero		1024


//--------------------- .nv.shared._ZN7cutlass13device_kernelIN5flash11enable_sm90INS1_16FlashAttnFwdSm90INS1_25CollectiveMainloopFwdSm90ILi2EN4cute5tupleIJNS5_1CILi1EEES8_S8_EEENS6_IJNS7_ILi64EEESA_SA_EEELi512ENS_6half_tEfNS_4arch4Sm90ELb0ELb0ELb1ELb0ELb0ELb0ELb0ELb0ELb0ELb0ELb0ELb0EEENS1_21CollectiveEpilogueFwdINS6_IJSA_NS7_ILi512EEESA_EEES9_SC_SE_Li256ELb0ELb0ELb0ELb0EEENS1_29StaticPersistentTileSchedulerILb0EEEEEEEEEvNT_6ParamsE --------------------------
	.section	.nv.shared._ZN7cutlass13device_kernelIN5flash11enable_sm90INS1_16FlashAttnFwdSm90INS1_25CollectiveMainloopFwdSm90ILi2EN4cute5tupleIJNS5_1CILi1EEES8_S8_EEENS6_IJNS7_ILi64EEESA_SA_EEELi512ENS_6half_tEfNS_4arch4Sm90ELb0ELb0ELb1ELb0ELb0ELb0ELb0ELb0ELb0ELb0ELb0ELb0EEENS1_21CollectiveEpilogueFwdINS6_IJSA_NS7_ILi512EEESA_EEES9_SC_SE_Li256ELb0ELb0ELb0ELb0EEENS1_29StaticPersistentTileSchedulerILb0EEEEEEEEEvNT_6ParamsE,"aw",@nobits
	.sectionflags	@""
	.align	16
	.zero		1024


//--------------------- .nv.shared._ZN7cutlass13device_kernelIN5flash11enable_sm90INS1_16FlashAttnFwdSm90INS1_25CollectiveMainloopFwdSm90ILi2EN4cute5tupleIJNS5_1CILi1EEES8_S8_EEENS6_IJNS7_ILi64EEESA_SA_EEELi512ENS_6half_tEfNS_4arch4Sm90ELb0ELb0ELb1ELb0ELb0ELb0ELb1ELb0ELb0ELb0ELb0ELb0EEENS1_21CollectiveEpilogueFwdINS6_IJSA_NS7_ILi512EEESA_EEES9_SC_SE_Li256ELb0ELb0ELb0ELb0EEENS1_29StaticPersistentTileSchedulerILb0EEEEEEEEEvNT_6ParamsE --------------------------
	.section	.nv.shared._ZN7cutlass13device_kernelIN5flash11enable_sm90INS1_16FlashAttnFwdSm90INS1_25CollectiveMainloopFwdSm90ILi2EN4cute5tupleIJNS5_1CILi1EEES8_S8_EEENS6_IJNS7_ILi64EEESA_SA_EEELi512ENS_6half_tEfNS_4arch4Sm90ELb0ELb0ELb1ELb0ELb0ELb0ELb1ELb0ELb0ELb0ELb0ELb0EEENS1_21CollectiveEpilogueFwdINS6_IJSA_NS7_ILi512EEESA_EEES9_SC_SE_Li256ELb0ELb0ELb0ELb0EEENS1_29StaticPersistentTileSchedulerILb0EEEEEEEEEvNT_6ParamsE,"aw",@nobits
	.sectionflags	@""
	.align	16
	.zero		1024


//--------------------- .nv.shared._ZN7cutlass13device_kernelIN5flash11enable_sm90INS1_16FlashAttnFwdSm90INS1_25CollectiveMainloopFwdSm90ILi2EN4cute5tupleIJNS5_1CILi1EEES8_S8_EEENS6_IJNS7_ILi64EEESA_SA_EEELi512ENS_6half_tEfNS_4arch4Sm90ELb0ELb0ELb1ELb1ELb0ELb0ELb0ELb0ELb0ELb0ELb0ELb0EEENS1_21CollectiveEpilogueFwdINS6_IJSA_NS7_ILi512EEESA_EEES9_SC_SE_Li256ELb1ELb0ELb0ELb0EEENS1_36VarlenDynamicPersistentTileSchedulerILi64ELi64ELi256ELi32ELb0ELb0ELb1ELb0ELb1ELb1EEEEEEEEEvNT_6ParamsE --------------------------
	.section	.nv.shared._ZN7cutlass13device_kernelIN5flash11enable_sm90INS1_16FlashAttnFwdSm90INS1_25CollectiveMainloopFwdSm90ILi2EN4cute5tupleIJNS5_1CILi1EEES8_S8_EEENS6_IJNS7_ILi64EEESA_SA_EEELi512ENS_6half_tEfNS_4arch4Sm90ELb0ELb0ELb1ELb1ELb0ELb0ELb0ELb0ELb0ELb0ELb0ELb0EEENS1_21CollectiveEpilogueFwdINS6_IJSA_NS7_ILi512EEESA_EEES9_SC_SE_Li256ELb1ELb0ELb0ELb0EEENS1_36VarlenDynamicPersistentTileSchedulerILi64ELi64ELi256ELi32ELb0ELb0ELb1ELb0ELb1ELb1EEEEEEEEEvNT_6ParamsE,"aw",@nobits
	.sectionflags	@""
	.align	16
	.zero		1024


//--------------------- .nv.shared._ZN7cutlass13device_kernelIN5flash11enable_sm90INS1_16FlashAttnFwdSm90INS1_25CollectiveMainloopFwdSm90ILi2EN4cute5tupleIJNS5_1CILi1EEES8_S8_EEENS6_IJNS7_ILi64EEESA_SA_EEELi512ENS_6half_tEfNS_4arch4Sm90ELb0ELb0ELb1ELb1ELb0ELb1ELb0ELb0ELb0ELb0ELb0ELb0EEENS1_21CollectiveEpilogueFwdINS6_IJSA_NS7_ILi512EEESA_EEES9_SC_SE_Li256ELb1ELb0ELb0ELb0EEENS1_36VarlenDynamicPersistentTileSchedulerILi64ELi64ELi256ELi32ELb0ELb0ELb1ELb0ELb1ELb1EEEEEEEEEvNT_6ParamsE --------------------------
	.section	.nv.shared._ZN7cutlass13device_kernelIN5flash11enable_sm90INS1_16FlashAttnFwdSm90INS1_25CollectiveMainloopFwdSm90ILi2EN4cute5tupleIJNS5_1CILi1EEES8_S8_EEENS6_IJNS7_ILi64EEESA_SA_EEELi512ENS_6half_tEfNS_4arch4Sm90ELb0ELb0ELb1ELb1ELb0ELb1ELb0ELb0ELb0ELb0ELb0ELb0EEENS1_21CollectiveEpilogueFwdINS6_IJSA_NS7_ILi512EEESA_EEES9_SC_SE_Li256ELb1ELb0ELb0ELb0EEENS1_36VarlenDynamicPersistentTileSchedulerILi64ELi64ELi256ELi32ELb0ELb0ELb1ELb0ELb1ELb1EEEEEEEEEvNT_6ParamsE,"aw",@nobits
	.sectionflags	@""
	.align	16
	.zero		1024


//--------------------- .nv.shared._ZN7cutlass13device_kernelIN5flash11enable_sm90INS1_16FlashAttnFwdSm90INS1_25CollectiveMainloopFwdSm90ILi2EN4cute5tupleIJNS5_1CILi1EEES8_S8_EEENS6_IJNS7_ILi64EEESA_SA_EEELi512ENS_6half_tEfNS_4arch4Sm90ELb0ELb0ELb1ELb1ELb0ELb0ELb1ELb0ELb0ELb0ELb0ELb0EEENS1_21CollectiveEpilogueFwdINS6_IJSA_NS7_ILi512EEESA_EEES9_SC_SE_Li256ELb1ELb0ELb0ELb0EEENS1_36VarlenDynamicPersistentTileSchedulerILi64ELi64ELi256ELi32ELb0ELb0ELb1ELb0ELb1ELb1EEEEEEEEEvNT_6ParamsE --------------------------
	.section	.nv.shared._ZN7cutlass13device_kernelIN5flash11enable_sm90INS1_16FlashAttnFwdSm90INS1_25CollectiveMainloopFwdSm90ILi2EN4cute5tupleIJNS5_1CILi1EEES8_S8_EEENS6_IJNS7_ILi64EEESA_SA_EEELi512ENS_6half_tEfNS_4arch4Sm90ELb0ELb0ELb1ELb1ELb0ELb0ELb1ELb0ELb0ELb0ELb0ELb0EEENS1_21CollectiveEpilogueFwdINS6_IJSA_NS7_ILi512EEESA_EEES9_SC_SE_Li256ELb1ELb0ELb0ELb0EEENS1_36VarlenDynamicPersistentTileSchedulerILi64ELi64ELi256ELi32ELb0ELb0ELb1ELb0ELb1ELb1EEEEEEEEEvNT_6ParamsE,"aw",@nobits
	.sectionflags	@""
	.align	16
	.zero		1024


//--------------------- .nv.shared._ZN7cutlass13device_kernelIN5flash11enable_sm90INS1_16FlashAttnFwdSm90INS1_25CollectiveMainloopFwdSm90ILi2EN4cute5tupleIJNS5_1CILi1EEES8_S8_EEENS6_IJNS7_ILi64EEESA_SA_EEELi512ENS_6half_tEfNS_4arch4Sm90ELb0ELb0ELb1ELb1ELb0ELb1ELb1ELb0ELb0ELb0ELb0ELb0EEENS1_21CollectiveEpilogueFwdINS6_IJSA_NS7_ILi512EEESA_EEES9_SC_SE_Li256ELb1ELb0ELb0ELb0EEENS1_36VarlenDynamicPersistentTileSchedulerILi64ELi64ELi256ELi32ELb0ELb0ELb1ELb0ELb1ELb1EEEEEEEEEvNT_6ParamsE --------------------------
	.section	.nv.shared._ZN7cutlass13device_kernelIN5flash11enable_sm90INS1_16FlashAttnFwdSm90INS1_25CollectiveMainloopFwdSm90ILi2EN4cute5tupleIJNS5_1CILi1EEES8_S8_EEENS6_IJNS7_ILi64EEESA_SA_EEELi512ENS_6half_tEfNS_4arch4Sm90ELb0ELb0ELb1ELb1ELb0ELb1ELb1ELb0ELb0ELb0ELb0ELb0EEENS1_21CollectiveEpilogueFwdINS6_IJSA_NS7_ILi512EEESA_EEES9_SC_SE_Li256ELb1ELb0ELb0ELb0EEENS1_36VarlenDynamicPersistentTileSchedulerILi64ELi64ELi256ELi32ELb0ELb0ELb1ELb0ELb1ELb1EEEEEEEEEvNT_6ParamsE,"aw",@nobits
	.sectionflags	@""
	.align	16
	.zero		1024


//--------------------- .nv.shared._ZN7cutlass13device_kernelIN5flash11enable_sm90INS1_16FlashAttnFwdSm90INS1_25CollectiveMainloopFwdSm90ILi2EN4cute5tupleIJNS5_1CILi1EEES8_S8_EEENS6_IJNS7_ILi64EEESA_SA_EEELi512ENS_6half_tEfNS_4arch4Sm90ELb0ELb1ELb1ELb0ELb0ELb0ELb0ELb0ELb0ELb0ELb0ELb0EEENS1_21CollectiveEpilogueFwdINS6_IJSA_NS7_ILi512EEESA_EEES9_SC_SE_Li256ELb0ELb0ELb0ELb0EEENS1_30DynamicPersistentTileSchedulerILi256ELi32ELb0ELb0ELb1EEEEEEEEEvNT_6ParamsE --------------------------
	.section	.nv.shared._ZN7cutlass13device_kernelIN5flash11enable_sm90INS1_16FlashAttnFwdSm90INS1_25CollectiveMainloopFwdSm90ILi2EN4cute5tupleIJNS5_1CILi1EEES8_S8_EEENS6_IJNS7_ILi64EEESA_SA_EEELi512ENS_6half_tEfNS_4arch4Sm90ELb0ELb1ELb1ELb0ELb0ELb0ELb0ELb0ELb0ELb0ELb0ELb0EEENS1_21CollectiveEpilogueFwdINS6_IJSA_NS7_ILi512EEESA_EEES9_SC_SE_Li256ELb0ELb0ELb0ELb0EEENS1_30DynamicPersistentTileSchedulerILi256ELi32ELb0ELb0ELb1EEEEEEEEEvNT_6ParamsE,"aw",@nobits
	.sectionflags	@""
	.align	16
	.zero		1024


//--------------------- .nv.shared._ZN7cutlass13device_kernelIN5flash11enable_sm90INS1_16FlashAttnFwdSm90INS1_25CollectiveMainloopFwdSm90ILi2EN4cute5tupleIJNS5_1CILi1EEES8_S8_EEENS6_IJNS7_ILi64EEESA_SA_EEELi512ENS_6half_tEfNS_4arch4Sm90ELb0ELb1ELb1ELb0ELb0ELb0ELb1ELb0ELb0ELb0ELb0ELb0EEENS1_21CollectiveEpilogueFwdINS6_IJSA_NS7_ILi512EEESA_EEES9_SC_SE_Li256ELb0ELb0ELb0ELb0EEENS1_30DynamicPersistentTileSchedulerILi256ELi32ELb0ELb0ELb1EEEEEEEEEvNT_6ParamsE --------------------------
	.section	.nv.shared._ZN7cutlass13device_kernelIN5flash11enable_sm90INS1_16FlashAttnFwdSm90INS1_25CollectiveMainloopFwdSm90ILi2EN4cute5tupleIJNS5_1CILi1EEES8_S8_EEENS6_IJNS7_ILi64EEESA_SA_EEELi512ENS_6half_tEfNS_4arch4Sm90ELb0ELb1ELb1ELb0ELb0ELb0ELb1ELb0ELb0ELb0ELb0ELb0EEENS1_21CollectiveEpilogueFwdINS6_IJSA_NS7_ILi512EEESA_EEES9_SC_SE_Li256ELb0ELb0ELb0ELb0EEENS1_30DynamicPersistentTileSchedulerILi256ELi32ELb0ELb0ELb1EEEEEEEEEvNT_6ParamsE,"aw",@nobits
	.sectionflags	@""
	.align	16
	.zero		1024


//--------------------- .nv.shared._ZN7cutlass13device_kernelIN5flash11enable_sm90INS1_16FlashAttnFwdSm90INS1_25CollectiveMainloopFwdSm90ILi2EN4cute5tupleIJNS5_1CILi1EEES8_S8_EEENS6_IJNS7_ILi64EEESA_SA_EEELi512ENS_6half_tEfNS_4arch4Sm90ELb0ELb1ELb1ELb1ELb0ELb0ELb0ELb0ELb0ELb0ELb0ELb0EEENS1_21CollectiveEpilogueFwdINS6_IJSA_NS7_ILi512EEESA_EEES9_SC_SE_Li256ELb1ELb0ELb0ELb0EEENS1_36VarlenDynamicPersistentTileSchedulerILi64ELi64ELi256ELi32ELb0ELb0ELb1ELb1ELb0ELb1EEEEEEEEEvNT_6ParamsE --------------------------
	.section	.nv.shared._ZN7cutlass13device_kernelIN5flash11enable_sm90INS1_16FlashAttnFwdSm90INS1_25CollectiveMainloopFwdSm90ILi2EN4cute5tupleIJNS5_1CILi1EEES8_S8_EEENS6_IJNS7_ILi64EEESA_SA_EEELi512ENS_6half_tEfNS_4arch4Sm90ELb0ELb1ELb1ELb1ELb0ELb0ELb0ELb0ELb0ELb0ELb0ELb0EEENS1_21CollectiveEpilogueFwdINS6_IJSA_NS7_ILi512EEESA_EEES9_SC_SE_Li256ELb1ELb0ELb0ELb0EEENS1_36VarlenDynamicPersistentTileSchedulerILi64ELi64ELi256ELi32ELb0ELb0ELb1ELb1ELb0ELb1EEEEEEEEEvNT_6ParamsE,"aw",@nobits
	.sectionflags	@""
	.align	16
	.zero		1024


//--------------------- .nv.shared._ZN7cutlass13device_kernelIN5flash11enable_sm90INS1_16FlashAttnFwdSm90INS1_25CollectiveMainloopFwdSm90ILi2EN4cute5tupleIJNS5_1CILi1EEES8_S8_EEENS6_IJNS7_ILi64EEESA_SA_EEELi512ENS_6half_tEfNS_4arch4Sm90ELb0ELb1ELb1ELb1ELb0ELb1ELb0ELb0ELb0ELb0ELb0ELb0EEENS1_21CollectiveEpilogueFwdINS6_IJSA_NS7_ILi512EEESA_EEES9_SC_SE_Li256ELb1ELb0ELb0ELb0EEENS1_36VarlenDynamicPersistentTileSchedulerILi64ELi64ELi256ELi32ELb0ELb0ELb1ELb1ELb0ELb1EEEEEEEEEvNT_6ParamsE --------------------------
	.section	.nv.shared._ZN7cutlass13device_kernelIN5flash11enable_sm90INS1_16FlashAttnFwdSm90INS1_25CollectiveMainloopFwdSm90ILi2EN4cute5tupleIJNS5_1CILi1EEES8_S8_EEENS6_IJNS7_ILi64EEESA_SA_EEELi512ENS_6half_tEfNS_4arch4Sm90ELb0ELb1ELb1ELb1ELb0ELb1ELb0ELb0ELb0ELb0ELb0ELb0EEENS1_21CollectiveEpilogueFwdINS6_IJSA_NS7_ILi512EEESA_EEES9_SC_SE_Li256ELb1ELb0ELb0ELb0EEENS1_36VarlenDynamicPersistentTileSchedulerILi64ELi64ELi256ELi32ELb0ELb0ELb1ELb1ELb0ELb1EEEEEEEEEvNT_6ParamsE,"aw",@nobits
	.sectionflags	@""
	.align	16
	.zero		1024


//--------------------- .nv.shared._ZN7cutlass13device_kernelIN5flash11enable_sm90INS1_16FlashAttnFwdSm90INS1_25CollectiveMainloopFwdSm90ILi2EN4cute5tupleIJNS5_1CILi1EEES8_S8_EEENS6_IJNS7_ILi64EEESA_SA_EEELi512ENS_6half_tEfNS_4arch4Sm90ELb0ELb1ELb1ELb1ELb0ELb0ELb1ELb0ELb0ELb0ELb0ELb0EEENS1_21CollectiveEpilogueFwdINS6_IJSA_NS7_ILi512EEESA_EEES9_SC_SE_Li256ELb1ELb0ELb0ELb0EEENS1_36VarlenDynamicPersistentTileSchedulerILi64ELi64ELi256ELi32ELb0ELb0ELb1ELb1ELb0ELb1EEEEEEEEEvNT_6ParamsE --------------------------
	.section	.nv.shared._ZN7cutlass13device_kernelIN5flash11enable_sm90INS1_16FlashAttnFwdSm90INS1_25CollectiveMainloopFwdSm90ILi2EN4cute5tupleIJNS5_1CILi1EEES8_S8_EEENS6_IJNS7_ILi64EEESA_SA_EEELi512ENS_6half_tEfNS_4arch4Sm90ELb0ELb1ELb1ELb1ELb0ELb0ELb1ELb0ELb0ELb0ELb0ELb0EEENS1_21CollectiveEpilogueFwdINS6_IJSA_NS7_ILi512EEESA_EEES9_SC_SE_Li256ELb1ELb0ELb0ELb0EEENS1_36VarlenDynamicPersistentTileSchedulerILi64ELi64ELi256ELi32ELb0ELb0ELb1ELb1ELb0ELb1EEEEEEEEEvNT_6ParamsE,"aw",@nobits
	.sectionflags	@""
	.align	16
	.zero		1024


//--------------------- .nv.shared._ZN7cutlass13device_kernelIN5flash11enable_sm90INS1_16FlashAttnFwdSm90INS1_25CollectiveMainloopFwdSm90ILi2EN4cute5tupleIJNS5_1CILi1EEES8_S8_EEENS6_IJNS7_ILi64EEESA_SA_EEELi512ENS_6half_tEfNS_4arch4Sm90ELb0ELb1ELb1ELb1ELb0ELb1ELb1ELb0ELb0ELb0ELb0ELb0EEENS1_21CollectiveEpilogueFwdINS6_IJSA_NS7_ILi512EEESA_EEES9_SC_SE_Li256ELb1ELb0ELb0ELb0EEENS1_36VarlenDynamicPersistentTileSchedulerILi64ELi64ELi256ELi32ELb0ELb0ELb1ELb1ELb0ELb1EEEEEEEEEvNT_6ParamsE --------------------------
	.section	.nv.shared._ZN7cutlass13device_kernelIN5flash11enable_sm90INS1_16FlashAttnFwdSm90INS1_25CollectiveMainloopFwdSm90ILi2EN4cute5tupleIJNS5_1CILi1EEES8_S8_EEENS6_IJNS7_ILi64EEESA_SA_EEELi512ENS_6half_tEfNS_4arch4Sm90ELb0ELb1ELb1ELb1ELb0ELb1ELb1ELb0ELb0ELb0ELb0ELb0EEENS1_21CollectiveEpilogueFwdINS6_IJSA_NS7_ILi512EEESA_EEES9_SC_SE_Li256ELb1ELb0ELb0ELb0EEENS1_36VarlenDynamicPersistentTileSchedulerILi64ELi64ELi256ELi32ELb0ELb0ELb1ELb1ELb0ELb1EEEEEEEEEvNT_6ParamsE,"aw",@nobits
	.sectionflags	@""
	.align	16
	.zero		1024


//--------------------- .nv.shared._ZN7cutlass13device_kernelIN5flash11enable_sm90INS1_16FlashAttnFwdSm90INS1_25CollectiveMainloopFwdSm90ILi2EN4cute5tupleIJNS5_1CILi1EEES8_S8_EEENS6_IJNS7_ILi64EEESA_SA_EEELi512ENS_6half_tEfNS_4arch4Sm90ELb1ELb0ELb1ELb0ELb0ELb0ELb0ELb0ELb0ELb0ELb0ELb0EEENS1_21CollectiveEpilogueFwdINS6_IJSA_NS7_ILi512EEESA_EEES9_SC_SE_Li256ELb0ELb0ELb0ELb0EEENS1_30DynamicPersistentTileSchedulerILi256ELi32ELb0ELb0ELb1EEEEEEEEEvNT_6ParamsE --------------------------
	.section	.nv.shared._ZN7cutlass13device_kernelIN5flash11enable_sm90INS1_16FlashAttnFwdSm90INS1_25CollectiveMainloopFwdSm90ILi2EN4cute5tupleIJNS5_1CILi1EEES8_S8_EEENS6_IJNS7_ILi64EEESA_SA_EEELi512ENS_6half_tEfNS_4arch4Sm90ELb1ELb0ELb1ELb0ELb0ELb0ELb0ELb0ELb0ELb0ELb0ELb0EEENS1_21CollectiveEpilogueFwdINS6_IJSA_NS7_ILi512EEESA_EEES9_SC_SE_Li256ELb0ELb0ELb0ELb0EEENS1_30DynamicPersistentTileSchedulerILi256ELi32ELb0ELb0ELb1EEEEEEEEEvNT_6ParamsE,"aw",@nobits
	.sectionflags	@""
	.align	16
	.zero		1024


//--------------------- .nv.shared._ZN7cutlass13device_kernelIN5flash11enable_sm90INS1_16FlashAttnFwdSm90INS1_25CollectiveMainloopFwdSm90ILi2EN4cute5tupleIJNS5_1CILi1EEES8_S8_EEENS6_IJNS7_ILi64EEESA_SA_EEELi512ENS_6half_tEfNS_4arch4Sm90ELb1ELb0ELb1ELb0ELb0ELb0ELb1ELb0ELb0ELb0ELb0ELb0EEENS1_21CollectiveEpilogueFwdINS6_IJSA_NS7_ILi512EEESA_EEES9_SC_SE_Li256ELb0ELb0ELb0ELb0EEENS1_30DynamicPersistentTileSchedulerILi256ELi32ELb0ELb0ELb1EEEEEEEEEvNT_6ParamsE --------------------------
	.section	.nv.shared._ZN7cutlass13device_kernelIN5flash11enable_sm90INS1_16FlashAttnFwdSm90INS1_25CollectiveMainloopFwdSm90ILi2EN4cute5tupleIJNS5_1CILi1EEES8_S8_EEENS6_IJNS7_ILi64EEESA_SA_EEELi512ENS_6half_tEfNS_4arch4Sm90ELb1ELb0ELb1ELb0ELb0ELb0ELb1ELb0ELb0ELb0ELb0ELb0EEENS1_21CollectiveEpilogueFwdINS6_IJSA_NS7_ILi512EEESA_EEES9_SC_SE_Li256ELb0ELb0ELb0ELb0EEENS1_30DynamicPersistentTileSchedulerILi256ELi32ELb0ELb0ELb1EEEEEEEEEvNT_6ParamsE,"aw",@nobits
	.sectionflags	@""
	.align	16
	.zero		1024


//--------------------- .nv.shared._ZN7cutlass13device_kernelIN5flash11enable_sm90INS1_16FlashAttnFwdSm90INS1_25CollectiveMainloopFwdSm90ILi2EN4cute5tupleIJNS5_1CILi1EEES8_S8_EEENS6_IJNS7_ILi64EEESA_SA_EEELi512ENS_6half_tEfNS_4arch4Sm90ELb1ELb0ELb1ELb1ELb0ELb0ELb0ELb0ELb0ELb0ELb0ELb0EEENS1_21CollectiveEpilogueFwdINS6_IJSA_NS7_ILi512EEESA_EEES9_SC_SE_Li256ELb1ELb0ELb0ELb0EEENS1_36VarlenDynamicPersistentTileSchedulerILi64ELi64ELi256ELi32ELb0ELb0ELb1ELb1ELb1ELb1EEEEEEEEEvNT_6ParamsE --------------------------
	.section	.nv.shared._ZN7cutlass13device_kernelIN5flash11enable_sm90INS1_16FlashAttnFwdSm90INS1_25CollectiveMainloopFwdSm90ILi2EN4cute5tupleIJNS5_1CILi1EEES8_S8_EEENS6_IJNS7_ILi64EEESA_SA_EEELi512ENS_6half_tEfNS_4arch4Sm90ELb1ELb0ELb1ELb1ELb0ELb0ELb0ELb0ELb0ELb0ELb0ELb0EEENS1_21CollectiveEpilogueFwdINS6_IJSA_NS7_ILi512EEESA_EEES9_SC_SE_Li256ELb1ELb0ELb0ELb0EEENS1_36VarlenDynamicPersistentTileSchedulerILi64ELi64ELi256ELi32ELb0ELb0ELb1ELb1ELb1ELb1EEEEEEEEEvNT_6ParamsE,"aw",@nobits
	.sectionflags	@""
	.align	16
	.zero		1024


//--------------------- .nv.shared._ZN7cutlass13device_kernelIN5flash11enable_sm90INS1_16FlashAttnFwdSm90INS1_25CollectiveMainloopFwdSm90ILi2EN4cute5tupleIJNS5_1CILi1EEES8_S8_EEENS6_IJNS7_ILi64EEESA_SA_EEELi512ENS_6half_tEfNS_4arch4Sm90ELb1ELb0ELb1ELb1ELb0ELb1ELb0ELb0ELb0ELb0ELb0ELb0EEENS1_21CollectiveEpilogueFwdINS6_IJSA_NS7_ILi512EEESA_EEES9_SC_SE_Li256ELb1ELb0ELb0ELb0EEENS1_36VarlenDynamicPersistentTileSchedulerILi64ELi64ELi256ELi32ELb0ELb0ELb1ELb1ELb1ELb1EEEEEEEEEvNT_6ParamsE --------------------------
	.section	.nv.shared._ZN7cutlass13device_kernelIN5flash11enable_sm90INS1_16FlashAttnFwdSm90INS1_25CollectiveMainloopFwdSm90ILi2EN4cute5tupleIJNS5_1CILi1EEES8_S8_EEENS6_IJNS7_ILi64EEESA_SA_EEELi512ENS_6half_tEfNS_4arch4Sm90ELb1ELb0ELb1ELb1ELb0ELb1ELb0ELb0ELb0ELb0ELb0ELb0EEENS1_21CollectiveEpilogueFwdINS6_IJSA_NS7_ILi512EEESA_EEES9_SC_SE_Li256ELb1ELb0ELb0ELb0EEENS1_36VarlenDynamicPersistentTileSchedulerILi64ELi64ELi256ELi32ELb0ELb0ELb1ELb1ELb1ELb1EEEEEEEEEvNT_6ParamsE,"aw",@nobits
	.sectionflags	@""
	.align	16
	.zero		1024


//--------------------- .nv.shared._ZN7cutlass13device_kernelIN5flash11enable_sm90INS1_16FlashAttnFwdSm90INS1_25CollectiveMainloopFwdSm90ILi2EN4cute5tupleIJNS5_1CILi1EEES8_S8_EEENS6_IJNS7_ILi64EEESA_SA_EEELi512ENS_6half_tEfNS_4arch4Sm90ELb1ELb0ELb1ELb1ELb0ELb0ELb1ELb0ELb0ELb0ELb0ELb0EEENS1_21CollectiveEpilogueFwdINS6_IJSA_NS7_ILi512EEESA_EEES9_SC_SE_Li256ELb1ELb0ELb0ELb0EEENS1_36VarlenDynamicPersistentTileSchedulerILi64ELi64ELi256ELi32ELb0ELb0ELb1ELb1ELb1ELb1EEEEEEEEEvNT_6ParamsE --------------------------
	.section	.nv.shared._ZN7cutlass13device_kernelIN5flash11enable_sm90INS1_16FlashAttnFwdSm90INS1_25CollectiveMainloopFwdSm90ILi2EN4cute5tupleIJNS5_1CILi1EEES8_S8_EEENS6_IJNS7_ILi64EEESA_SA_EEELi512ENS_6half_tEfNS_4arch4Sm90ELb1ELb0ELb1ELb1ELb0ELb0ELb1ELb0ELb0ELb0ELb0ELb0EEENS1_21CollectiveEpilogueFwdINS6_IJSA_NS7_ILi512EEESA_EEES9_SC_SE_Li256ELb1ELb0ELb0ELb0EEENS1_36VarlenDynamicPersistentTileSchedulerILi64ELi64ELi256ELi32ELb0ELb0ELb1ELb1ELb1ELb1EEEEEEEEEvNT_6ParamsE,"aw",@nobits
	.sectionflags	@""
	.align	16
	.zero		1024


//--------------------- .nv.shared._ZN7cutlass13device_kernelIN5flash11enable_sm90INS1_16FlashAttnFwdSm90INS1_25CollectiveMainloopFwdSm90ILi2EN4cute5tupleIJNS5_1CILi1EEES8_S8_EEENS6_IJNS7_ILi64EEESA_SA_EEELi512ENS_6half_tEfNS_4arch4Sm90ELb1ELb0ELb1ELb1ELb0ELb1ELb1ELb0ELb0ELb0ELb0ELb0EEENS1_21CollectiveEpilogueFwdINS6_IJSA_NS7_ILi512EEESA_EEES9_SC_SE_Li256ELb1ELb0ELb0ELb0EEENS1_36VarlenDynamicPersistentTileSchedulerILi64ELi64ELi256ELi32ELb0ELb0ELb1ELb1ELb1ELb1EEEEEEEEEvNT_6ParamsE --------------------------
	.section	.nv.shared._ZN7cutlass13device_kernelIN5flash11enable_sm90INS1_16FlashAttnFwdSm90INS1_25CollectiveMainloopFwdSm90ILi2EN4cute5tupleIJNS5_1CILi1EEES8_S8_EEENS6_IJNS7_ILi64EEESA_SA_EEELi512ENS_6half_tEfNS_4arch4Sm90ELb1ELb0ELb1ELb1ELb0ELb1ELb1ELb0ELb0ELb0ELb0ELb0EEENS1_21CollectiveEpilogueFwdINS6_IJSA_NS7_ILi512EEESA_EEES9_SC_SE_Li256ELb1ELb0ELb0ELb0EEENS1_36VarlenDynamicPersistentTileSchedulerILi64ELi64ELi256ELi32ELb0ELb0ELb1ELb1ELb1ELb1EEEEEEEEEvNT_6ParamsE,"aw",@nobits
	.sectionflags	@""
	.align	16
	.zero		1024


//--------------------- .nv.shared._ZN7cutlass13device_kernelIN5flash11enable_sm90INS1_16FlashAttnFwdSm90INS1_25CollectiveMainloopFwdSm90ILi2EN4cute5tupleIJNS5_1CILi1EEES8_S8_EEENS6_IJNS7_ILi128EEENS7_ILi96EEENS7_ILi64EEEEEELi256ENS_6half_tEfNS_4arch4Sm90ELb0ELb0ELb1ELb0ELb0ELb0ELb0ELb1ELb0ELb0ELb0ELb0EEENS1_21CollectiveEpilogueFwdINS6_IJSA_NS7_ILi256EEESB_EEES9_SE_SG_Li256ELb0ELb0ELb0ELb0EEENS1_29StaticPersistentTileSchedulerILb0EEEEEEEEEvNT_6ParamsE --------------------------
	.section	.nv.shared._ZN7cutlass13device_kernelIN5flash11enable_sm90INS1_16FlashAttnFwdSm90INS1_25CollectiveMainloopFwdSm90ILi2EN4cute5tupleIJNS5_1CILi1EEES8_S8_EEENS6_IJNS7_ILi128EEENS7_ILi96EEENS7_ILi64EEEEEELi256ENS_6half_tEfNS_4arch4Sm90ELb0ELb0ELb1ELb0ELb0ELb0ELb0ELb1ELb0ELb0ELb0ELb0EEENS1_21CollectiveEpilogueFwdINS6_IJSA_NS7_ILi256EEESB_EEES9_SE_SG_Li256ELb0ELb0ELb0ELb0EEENS1_29StaticPersistentTileSchedulerILb0EEEEEEEEEvNT_6ParamsE,"aw",@nobits
	.sectionflags	@""
	.align	16
	.zero		1024


//--------------------- .nv.shared._ZN7cutlass13device_kernelIN5flash11enable_sm90INS1_16FlashAttnFwdSm90INS1_25CollectiveMainloopFwdSm90ILi2EN4cute5tupleIJNS5_1CILi1EEES8_S8_EEENS6_IJNS7_ILi128EEENS7_ILi96EEENS7_ILi64EEEEEELi256ENS_6half_tEfNS_4arch4Sm90ELb0ELb0ELb1ELb0ELb0ELb0ELb1ELb1ELb0ELb0ELb0ELb0EEENS1_21CollectiveEpilogueFwdINS6_IJSA_NS7_ILi256EEESB_EEES9_SE_SG_Li256ELb0ELb0ELb0ELb0EEENS1_29StaticPersistentTileSchedulerILb0EEEEEEEEEvNT_6ParamsE --------------------------
	.section	.nv.shared._ZN7cutlass13device_kernelIN5flash11enable_sm90INS1_16FlashAttnFwdSm90INS1_25CollectiveMainloopFwdSm90ILi2EN4cute5tupleIJNS5_1CILi1EEES8_S8_EEENS6_IJNS7_ILi128EEENS7_ILi96EEENS7_ILi64EEEEEELi256ENS_6half_tEfNS_4arch4Sm90ELb0ELb0ELb1ELb0ELb0ELb0ELb1ELb1ELb0ELb0ELb0ELb0EEENS1_21CollectiveEpilogueFwdINS6_IJSA_NS7_ILi256EEESB_EEES9_SE_SG_Li256ELb0ELb0ELb0ELb0EEENS1_29StaticPersistentTileSchedulerILb0EEEEEEEEEvNT_6ParamsE,"aw",@nobits
	.sectionflags	@""
	.align	16
	.zero		1024


//--------------------- .nv.shared._ZN7cutlass13device_kernelIN5flash11enable_sm90INS1_16FlashAttnFwdSm90INS1_25CollectiveMainloopFwdSm90ILi2EN4cute5tupleIJNS5_1CILi1EEES8_S8_EEENS6_IJNS7_ILi128EEENS7_ILi96EEENS7_ILi64EEEEEELi256ENS_6half_tEfNS_4arch4Sm90ELb0ELb0ELb1ELb1ELb0ELb0ELb0ELb1ELb0ELb0ELb0ELb0EEENS1_21CollectiveEpilogueFwdINS6_IJSA_NS7_ILi256EEESB_EEES9_SE_SG_Li256ELb1ELb0ELb0ELb0EEENS1_36VarlenDynamicPersistentTileSchedulerILi128ELi96ELi256ELi32ELb0ELb0ELb1ELb0ELb1ELb1EEEEEEEEEvNT_6ParamsE --------------------------
	.section	.nv.shared._ZN7cutlass13device_kernelIN5flash11enable_sm90INS1_16FlashAttnFwdSm90INS1_25CollectiveMainloopFwdSm90ILi2EN4cute5tupleIJNS5_1CILi1EEES8_S8_EEENS6_IJNS7_ILi128EEENS7_ILi96EEENS7_ILi64EEEEEELi256ENS_6half_tEfNS_4arch4Sm90ELb0ELb0ELb1ELb1ELb0ELb0ELb0ELb1ELb0ELb0ELb0ELb0EEENS1_21CollectiveEpilogueFwdINS6_IJSA_NS7_ILi256EEESB_EEES9_SE_SG_Li256ELb1ELb0ELb0ELb0EEENS1_36VarlenDynamicPersistentTileSchedulerILi128ELi96ELi256ELi32ELb0ELb0ELb1ELb0ELb1ELb1EEEEEEEEEvNT_6ParamsE,"aw",@nobits
	.sectionflags	@""
	.align	16
	.zero		1024


//--------------------- .nv.shared._ZN7cutlass13device_kernelIN5flash11enable_sm90INS1_16FlashAttnFwdSm90INS1_25CollectiveMainloopFwdSm90ILi2EN4cute5tupleIJNS5_1CILi1EEES8_S8_EEENS6_IJNS7_ILi128EEENS7_ILi96EEENS7_ILi64EEEEEELi256ENS_6half_tEfNS_4arch4Sm90ELb0ELb0ELb1ELb1ELb0ELb1ELb0ELb1ELb0ELb0ELb0ELb0EEENS1_21CollectiveEpilogueFwdINS6_IJSA_NS7_ILi256EEESB_EEES9_SE_SG_Li256ELb1ELb0ELb0ELb0EEENS1_36VarlenDynamicPersistentTileSchedulerILi128ELi96ELi256ELi32ELb0ELb0ELb1ELb0ELb1ELb1EEEEEEEEEvNT_6ParamsE --------------------------
	.section	.nv.shared._ZN7cutlass13device_kernelIN5flash11enable_sm90INS1_16FlashAttnFwdSm90INS1_25CollectiveMainloopFwdSm90ILi2EN4cute5tupleIJNS5_1CILi1EEES8_S8_EEENS6_IJNS7_ILi128EEENS7_ILi96EEENS7_ILi64EEEEEELi256ENS_6half_tEfNS_4arch4Sm90ELb0ELb0ELb1ELb1ELb0ELb1ELb0ELb1ELb0ELb0ELb0ELb0EEENS1_21CollectiveEpilogueFwdINS6_IJSA_NS7_ILi256EEESB_EEES9_SE_SG_Li256ELb1ELb0ELb0ELb0EEENS1_36VarlenDynamicPersistentTileSchedulerILi128ELi96ELi256ELi32ELb0ELb0ELb1ELb0ELb1ELb1EEEEEEEEEvNT_6ParamsE,"aw",@nobits
	.sectionflags	@""
	.align	16
	.zero		1024


//--------------------- .nv.shared._ZN7cutlass13device_kernelIN5flash11enable_sm90INS1_16FlashAttnFwdSm90INS1_25CollectiveMainloopFwdSm90ILi2EN4cute5tupleIJNS5_1CILi1EEES8_S8_EEENS6_IJNS7_ILi128EEENS7_ILi96EEENS7_ILi64EEEEEELi256ENS_6half_tEfNS_4arch4Sm90ELb0ELb0ELb1ELb1ELb0ELb0ELb1ELb1ELb0ELb0ELb0ELb0EEENS1_21CollectiveEpilogueFwdINS6_IJSA_NS7_ILi256EEESB_EEES9_SE_SG_Li256ELb1ELb0ELb0ELb0EEENS1_36VarlenDynamicPersistentTileSchedulerILi128ELi96ELi256ELi32ELb0ELb0ELb1ELb0ELb1ELb1EEEEEEEEEvNT_6ParamsE --------------------------
	.section	.nv.shared._ZN7cutlass13device_kernelIN5flash11enable_sm90INS1_16FlashAttnFwdSm90INS1_25CollectiveMainloopFwdSm90ILi2EN4cute5tupleIJNS5_1CILi1EEES8_S8_EEENS6_IJNS7_ILi128EEENS7_ILi96EEENS7_ILi64EEEEEELi256ENS_6half_tEfNS_4arch4Sm90ELb0ELb0ELb1ELb1ELb0ELb0ELb1ELb1ELb0ELb0ELb0ELb0EEENS1_21CollectiveEpilogueFwdINS6_IJSA_NS7_ILi256EEESB_EEES9_SE_SG_Li256ELb1ELb0ELb0ELb0EEENS1_36VarlenDynamicPersistentTileSchedulerILi128ELi96ELi256ELi32ELb0ELb0ELb1ELb0ELb1ELb1EEEEEEEEEvNT_6ParamsE,"aw",@nobits
	.sectionflags	@""
	.align	16
	.zero		1024


//--------------------- .nv.shared._ZN7cutlass13device_kernelIN5flash11enable_sm90INS1_16FlashAttnFwdSm90INS1_25CollectiveMainloopFwdSm90ILi2EN4cute5tupleIJNS5_1CILi1EEES8_S8_EEENS6_IJNS7_ILi128EEENS7_ILi96EEENS7_ILi64EEEEEELi256ENS_6half_tEfNS_4arch4Sm90ELb0ELb0ELb1ELb1ELb0ELb1ELb1ELb1ELb0ELb0ELb0ELb0EEENS1_21CollectiveEpilogueFwdINS6_IJSA_NS7_ILi256EEESB_EEES9_SE_SG_Li256ELb1ELb0ELb0ELb0EEENS1_36VarlenDynamicPersistentTileSchedulerILi128ELi96ELi256ELi32ELb0ELb0ELb1ELb0ELb1ELb1EEEEEEEEEvNT_6ParamsE --------------------------
	.section	.nv.shared._ZN7cutlass13device_kernelIN5flash11enable_sm90INS1_16FlashAttnFwdSm90INS1_25CollectiveMainloopFwdSm90ILi2EN4cute5tupleIJNS5_1CILi1EEES8_S8_EEENS6_IJNS7_ILi128EEENS7_ILi96EEENS7_ILi64EEEEEELi256ENS_6half_tEfNS_4arch4Sm90ELb0ELb0ELb1ELb1ELb0ELb1ELb1ELb1ELb0ELb0ELb0ELb0EEENS1_21CollectiveEpilogueFwdINS6_IJSA_NS7_ILi256EEESB_EEES9_SE_SG_Li256ELb1ELb0ELb0ELb0EEENS1_36VarlenDynamicPersistentTileSchedulerILi128ELi96ELi256ELi32ELb0ELb0ELb1ELb0ELb1ELb1EEEEEEEEEvNT_6ParamsE,"aw",@nobits
	.sectionflags	@""
	.align	16
	.zero		1024


//--------------------- .nv.shared._ZN7cutlass13device_kernelIN5flash11enable_sm90INS1_16FlashAttnFwdSm90INS1_25CollectiveMainloopFwdSm90ILi2EN4cute5tupleIJNS5_1CILi1EEES8_S8_EEENS6_IJNS7_ILi128EEENS7_ILi96EEENS7_ILi64EEEEEELi256ENS_6half_tEfNS_4arch4Sm90ELb0ELb1ELb1ELb0ELb0ELb0ELb0ELb1ELb0ELb0ELb0ELb0EEENS1_21CollectiveEpilogueFwdINS6_IJSA_NS7_ILi256EEESB_EEES9_SE_SG_Li256ELb0ELb0ELb0ELb0EEENS1_30DynamicPersistentTileSchedulerILi256ELi32ELb0ELb0ELb1EEEEEEEEEvNT_6ParamsE --------------------------
	.section	.nv.shared._ZN7cutlass13device_kernelIN5flash11enable_sm90INS1_16FlashAttnFwdSm90INS1_25CollectiveMainloopFwdSm90ILi2EN4cute5tupleIJNS5_1CILi1EEES8_S8_EEENS6_IJNS7_ILi128EEENS7_ILi96EEENS7_ILi64EEEEEELi256ENS_6half_tEfNS_4arch4Sm90ELb0ELb1ELb1ELb0ELb0ELb0ELb0ELb1ELb0ELb0ELb0ELb0EEENS1_21CollectiveEpilogueFwdINS6_IJSA_NS7_ILi256EEESB_EEES9_SE_SG_Li256ELb0ELb0ELb0ELb0EEENS1_30DynamicPersistentTileSchedulerILi256ELi32ELb0ELb0ELb1EEEEEEEEEvNT_6ParamsE,"aw",@nobits
	.sectionflags	@""
	.align	16
	.zero		1024


//--------------------- .nv.shared._ZN7cutlass13device_kernelIN5flash11enable_sm90INS1_16FlashAttnFwdSm90INS1_25CollectiveMainloopFwdSm90ILi2EN4cute5tupleIJNS5_1CILi1EEES8_S8_EEENS6_IJNS7_ILi128EEENS7_ILi96EEENS7_ILi64EEEEEELi256ENS_6half_tEfNS_4arch4Sm90ELb0ELb1ELb1ELb0ELb0ELb0ELb1ELb1ELb0ELb0ELb0ELb0EEENS1_21CollectiveEpilogueFwdINS6_IJSA_NS7_ILi256EEESB_EEES9_SE_SG_Li256ELb0ELb0ELb0ELb0EEENS1_30DynamicPersistentTileSchedulerILi256ELi32ELb0ELb0ELb1EEEEEEEEEvNT_6ParamsE --------------------------
	.section	.nv.shared._ZN7cutlass13device_kernelIN5flash11enable_sm90INS1_16FlashAttnFwdSm90INS1_25CollectiveMainloopFwdSm90ILi2EN4cute5tupleIJNS5_1CILi1EEES8_S8_EEENS6_IJNS7_ILi128EEENS7_ILi96EEENS7_ILi64EEEEEELi256ENS_6half_tEfNS_4arch4Sm90ELb0ELb1ELb1ELb0ELb0ELb0ELb1ELb1ELb0ELb0ELb0ELb0EEENS1_21CollectiveEpilogueFwdINS6_IJSA_NS7_ILi256EEESB_EEES9_SE_SG_Li256ELb0ELb0ELb0ELb0EEENS1_30DynamicPersistentTileSchedulerILi256ELi32ELb0ELb0ELb1EEEEEEEEEvNT_6ParamsE,"aw",@nobits
	.sectionflags	@""
	.align	16
	.zero		1024


//--------------------- .nv.shared._ZN7cutlass13device_kernelIN5flash11enable_sm90INS1_16FlashAttnFwdSm90INS1_25CollectiveMainloopFwdSm90ILi2EN4cute5tupleIJNS5_1CILi1EEES8_S8_EEENS6_IJNS7_ILi128EEENS7_ILi96EEENS7_ILi64EEEEEELi256ENS_6half_tEfNS_4arch4Sm90ELb0ELb1ELb1ELb1ELb0ELb0ELb0ELb1ELb0ELb0ELb0ELb0EEENS1_21CollectiveEpilogueFwdINS6_IJSA_NS7_ILi256EEESB_EEES9_SE_SG_Li256ELb1ELb0ELb0ELb0EEENS1_36VarlenDynamicPersistentTileSchedulerILi128ELi96ELi256ELi32ELb0ELb0ELb1ELb1ELb0ELb1EEEEEEEEEvNT_6ParamsE --------------------------
	.section	.nv.shared._ZN7cutlass13device_kernelIN5flash11enable_sm90INS1_16FlashAttnFwdSm90INS1_25CollectiveMainloopFwdSm90ILi2EN4cute5tupleIJNS5_1CILi1EEES8_S8_EEENS6_IJNS7_ILi128EEENS7_ILi96EEENS7_ILi64EEEEEELi256ENS_6half_tEfNS_4arch4Sm90ELb0ELb1ELb1ELb1ELb0ELb0ELb0ELb1ELb0ELb0ELb0ELb0EEENS1_21CollectiveEpilogueFwdINS6_IJSA_NS7_ILi256EEESB_EEES9_SE_SG_Li256ELb1ELb0ELb0ELb0EEENS1_36VarlenDynamicPersistentTileSchedulerILi128ELi96ELi256ELi32ELb0ELb0ELb1ELb1ELb0ELb1EEEEEEEEEvNT_6ParamsE,"aw",@nobits
	.sectionflags	@""
	.align	16
	.zero		1024


//--------------------- .nv.shared._ZN7cutlass13device_kernelIN5flash11enable_sm90INS1_16FlashAttnFwdSm90INS1_25CollectiveMainloopFwdSm90ILi2EN4cute5tupleIJNS5_1CILi1EEES8_S8_EEENS6_IJNS7_ILi128EEENS7_ILi96EEENS7_ILi64EEEEEELi256ENS_6half_tEfNS_4arch4Sm90ELb0ELb1ELb1ELb1ELb0ELb1ELb0ELb1ELb0ELb0ELb0ELb0EEENS1_21CollectiveEpilogueFwdINS6_IJSA_NS7_ILi256EEESB_EEES9_SE_SG_Li256ELb1ELb0ELb0ELb0EEENS1_36VarlenDynamicPersistentTileSchedulerILi128ELi96ELi256ELi32ELb0ELb0ELb1ELb1ELb0ELb1EEEEEEEEEvNT_6ParamsE --------------------------
	.section	.nv.shared._ZN7cutlass13device_kernelIN5flash11enable_sm90INS1_16FlashAttnFwdSm90INS1_25CollectiveMainloopFwdSm90ILi2EN4cute5tupleIJNS5_1CILi1EEES8_S8_EEENS6_IJNS7_ILi128EEENS7_ILi96EEENS7_ILi64EEEEEELi256ENS_6half_tEfNS_4arch4Sm90ELb0ELb1ELb1ELb1ELb0ELb1ELb0ELb1ELb0ELb0ELb0ELb0EEENS1_21CollectiveEpilogueFwdINS6_IJSA_NS7_ILi256EEESB_EEES9_SE_SG_Li256ELb1ELb0ELb0ELb0EEENS1_36VarlenDynamicPersistentTileSchedulerILi128ELi96ELi256ELi32ELb0ELb0ELb1ELb1ELb0ELb1EEEEEEEEEvNT_6ParamsE,"aw",@nobits
	.sectionflags	@""
	.align	16
	.zero		1024


//--------------------- .nv.shared._ZN7cutlass13device_kernelIN5flash11enable_sm90INS1_16FlashAttnFwdSm90INS1_25CollectiveMainloopFwdSm90ILi2EN4cute5tupleIJNS5_1CILi1EEES8_S8_EEENS6_IJNS7_ILi128EEENS7_ILi96EEENS7_ILi64EEEEEELi256ENS_6half_tEfNS_4arch4Sm90ELb0ELb1ELb1ELb1ELb0ELb0ELb1ELb1ELb0ELb0ELb0ELb0EEENS1_21CollectiveEpilogueFwdINS6_IJSA_NS7_ILi256EEESB_EEES9_SE_SG_Li256ELb1ELb0ELb0ELb0EEENS1_36VarlenDynamicPersistentTileSchedulerILi128ELi96ELi256ELi32ELb0ELb0ELb1ELb1ELb0ELb1EEEEEEEEEvNT_6ParamsE --------------------------
	.section	.nv.shared._ZN7cutlass13device_kernelIN5flash11enable_sm90INS1_16FlashAttnFwdSm90INS1_25CollectiveMainloopFwdSm90ILi2EN4cute5tupleIJNS5_1CILi1EEES8_S8_EEENS6_IJNS7_ILi128EEENS7_ILi96EEENS7_ILi64EEEEEELi256ENS_6half_tEfNS_4arch4Sm90ELb0ELb1ELb1ELb1ELb0ELb0ELb1ELb1ELb0ELb0ELb0ELb0EEENS1_21CollectiveEpilogueFwdINS6_IJSA_NS7_ILi256EEESB_EEES9_SE_SG_Li256ELb1ELb0ELb0ELb0EEENS1_36VarlenDynamicPersistentTileSchedulerILi128ELi96ELi256ELi32ELb0ELb0ELb1ELb1ELb0ELb1EEEEEEEEEvNT_6ParamsE,"aw",@nobits
	.sectionflags	@""
	.align	16
	.zero		1024


//--------------------- .nv.shared._ZN7cutlass13device_kernelIN5flash11enable_sm90INS1_16FlashAttnFwdSm90INS1_25CollectiveMainloopFwdSm90ILi2EN4cute5tupleIJNS5_1CILi1EEES8_S8_EEENS6_IJNS7_ILi128EEENS7_ILi96EEENS7_ILi64EEEEEELi256ENS_6half_tEfNS_4arch4Sm90ELb0ELb1ELb1ELb1ELb0ELb1ELb1ELb1ELb0ELb0ELb0ELb0EEENS1_21CollectiveEpilogueFwdINS6_IJSA_NS7_ILi256EEESB_EEES9_SE_SG_Li256ELb1ELb0ELb0ELb0EEENS1_36VarlenDynamicPersistentTileSchedulerILi128ELi96ELi256ELi32ELb0ELb0ELb1ELb1ELb0ELb1EEEEEEEEEvNT_6ParamsE --------------------------
	.section	.nv.shared._ZN7cutlass13device_kernelIN5flash11enable_sm90INS1_16FlashAttnFwdSm90INS1_25CollectiveMainloopFwdSm90ILi2EN4cute5tupleIJNS5_1CILi1EEES8_S8_EEENS6_IJNS7_ILi128EEENS7_ILi96EEENS7_ILi64EEEEEELi256ENS_6half_tEfNS_4arch4Sm90ELb0ELb1ELb1ELb1ELb0ELb1ELb1ELb1ELb0ELb0ELb0ELb0EEENS1_21CollectiveEpilogueFwdINS6_IJSA_NS7_ILi256EEESB_EEES9_SE_SG_Li256ELb1ELb0ELb0ELb0EEENS1_36VarlenDynamicPersistentTileSchedulerILi128ELi96ELi256ELi32ELb0ELb0ELb1ELb1ELb0ELb1EEEEEEEEEvNT_6ParamsE,"aw",@nobits
	.sectionflags	@""
	.align	16
	.zero		1024


//--------------------- .nv.shared._ZN7cutlass13device_kernelIN5flash11enable_sm90INS1_16FlashAttnFwdSm90INS1_25CollectiveMainloopFwdSm90ILi2EN4cute5tupleIJNS5_1CILi1EEES8_S8_EEENS6_IJNS7_ILi128EEENS7_ILi96EEENS7_ILi64EEEEEELi256ENS_6half_tEfNS_4arch4Sm90ELb1ELb0ELb1ELb0ELb0ELb0ELb0ELb1ELb0ELb0ELb0ELb0EEENS1_21CollectiveEpilogueFwdINS6_IJSA_NS7_ILi256EEESB_EEES9_SE_SG_Li256ELb0ELb0ELb0ELb0EEENS1_30DynamicPersistentTileSchedulerILi256ELi32ELb0ELb0ELb1EEEEEEEEEvNT_6ParamsE --------------------------
	.section	.nv.shared._ZN7cutlass13device_kernelIN5flash11enable_sm90INS1_16FlashAttnFwdSm90INS1_25CollectiveMainloopFwdSm90ILi2EN4cute5tupleIJNS5_1CILi1EEES8_S8_EEENS6_IJNS7_ILi128EEENS7_ILi96EEENS7_ILi64EEEEEELi256ENS_6half_tEfNS_4arch4Sm90ELb1ELb0ELb1ELb0ELb0ELb0ELb0ELb1ELb0ELb0ELb0ELb0EEENS1_21CollectiveEpilogueFwdINS6_IJSA_NS7_ILi256EEESB_EEES9_SE_SG_Li256ELb0ELb0ELb0ELb0EEENS1_30DynamicPersistentTileSchedulerILi256ELi32ELb0ELb0ELb1EEEEEEEEEvNT_6ParamsE,"aw",@nobits
	.sectionflags	@""
	.align	16
	.zero		1024


//--------------------- .nv.shared._ZN7cutlass13device_kernelIN5flash11enable_sm90INS1_16FlashAttnFwdSm90INS1_25CollectiveMainloopFwdSm90ILi2EN4cute5tupleIJNS5_1CILi1EEES8_S8_EEENS6_IJNS7_ILi128EEENS7_ILi96EEENS7_ILi64EEEEEELi256ENS_6half_tEfNS_4arch4Sm90ELb1ELb0ELb1ELb0ELb0ELb0ELb1ELb1ELb0ELb0ELb0ELb0EEENS1_21CollectiveEpilogueFwdINS6_IJSA_NS7_ILi256EEESB_EEES9_SE_SG_Li256ELb0ELb0ELb0ELb0EEENS1_30DynamicPersistentTileSchedulerILi256ELi32ELb0ELb0ELb1EEEEEEEEEvNT_6ParamsE --------------------------
	.section	.nv.shared._ZN7cutlass13device_kernelIN5flash11enable_sm90INS1_16FlashAttnFwdSm90INS1_25CollectiveMainloopFwdSm90ILi2EN4cute5tupleIJNS5_1CILi1EEES8_S8_EEENS6_IJNS7_ILi128EEENS7_ILi96EEENS7_ILi64EEEEEELi256ENS_6half_tEfNS_4arch4Sm90ELb1ELb0ELb1ELb0ELb0ELb0ELb1ELb1ELb0ELb0ELb0ELb0EEENS1_21CollectiveEpilogueFwdINS6_IJSA_NS7_ILi256EEESB_EEES9_SE_SG_Li256ELb0ELb0ELb0ELb0EEENS1_30DynamicPersistentTileSchedulerILi256ELi32ELb0ELb0ELb1EEEEEEEEEvNT_6ParamsE,"aw",@nobits
	.sectionflags	@""
	.align	16
	.zero		1024


//--------------------- .nv.shared._ZN7cutlass13device_kernelIN5flash11enable_sm90INS1_16FlashAttnFwdSm90INS1_25CollectiveMainloopFwdSm90ILi2EN4cute5tupleIJNS5_1CILi1EEES8_S8_EEENS6_IJNS7_ILi128EEENS7_ILi96EEENS7_ILi64EEEEEELi256ENS_6half_tEfNS_4arch4Sm90ELb1ELb0ELb1ELb1ELb0ELb0ELb0ELb1ELb0ELb0ELb0ELb0EEENS1_21CollectiveEpilogueFwdINS6_IJSA_NS7_ILi256EEESB_EEES9_SE_SG_Li256ELb1ELb0ELb0ELb0EEENS1_36VarlenDynamicPersistentTileSchedulerILi128ELi96ELi256ELi32ELb0ELb0ELb1ELb1ELb1ELb1EEEEEEEEEvNT_6ParamsE --------------------------
	.section	.nv.shared._ZN7cutlass13device_kernelIN5flash11enable_sm90INS1_16FlashAttnFwdSm90INS1_25CollectiveMainloopFwdSm90ILi2EN4cute5tupleIJNS5_1CILi1EEES8_S8_EEENS6_IJNS7_ILi128EEENS7_ILi96EEENS7_ILi64EEEEEELi256ENS_6half_tEfNS_4arch4Sm90ELb1ELb0ELb1ELb1ELb0ELb0ELb0ELb1ELb0ELb0ELb0ELb0EEENS1_21CollectiveEpilogueFwdINS6_IJSA_NS7_ILi256EEESB_EEES9_SE_SG_Li256ELb1ELb0ELb0ELb0EEENS1_36VarlenDynamicPersistentTileSchedulerILi128ELi96ELi256ELi32ELb0ELb0ELb1ELb1ELb1ELb1EEEEEEEEEvNT_6ParamsE,"aw",@nobits
	.sectionflags	@""
	.align	16
	.zero		1024


//--------------------- .nv.shared._ZN7cutlass13device_kernelIN5flash11enable_sm90INS1_16FlashAttnFwdSm90INS1_25CollectiveMainloopFwdSm90ILi2EN4cute5tupleIJNS5_1CILi1EEES8_S8_EEENS6_IJNS7_ILi128EEENS7_ILi96EEENS7_ILi64EEEEEELi256ENS_6half_tEfNS_4arch4Sm90ELb1ELb0ELb1ELb1ELb0ELb1ELb0ELb1ELb0ELb0ELb0ELb0EEENS1_21CollectiveEpilogueFwdINS6_IJSA_NS7_ILi256EEESB_EEES9_SE_SG_Li256ELb1ELb0ELb0ELb0EEENS1_36VarlenDynamicPersistentTileSchedulerILi128ELi96ELi256ELi32ELb0ELb0ELb1ELb1ELb1ELb1EEEEEEEEEvNT_6ParamsE --------------------------
	.section	.nv.shared._ZN7cutlass13device_kernelIN5flash11enable_sm90INS1_16FlashAttnFwdSm90INS1_25CollectiveMainloopFwdSm90ILi2EN4cute5tupleIJNS5_1CILi1EEES8_S8_EEENS6_IJNS7_ILi128EEENS7_ILi96EEENS7_ILi64EEEEEELi256ENS_6half_tEfNS_4arch4Sm90ELb1ELb0ELb1ELb1ELb0ELb1ELb0ELb1ELb0ELb0ELb0ELb0EEENS1_21CollectiveEpilogueFwdINS6_IJSA_NS7_ILi256EEESB_EEES9_SE_SG_Li256ELb1ELb0ELb0ELb0EEENS1_36VarlenDynamicPersistentTileSchedulerILi128ELi96ELi256ELi32ELb0ELb0ELb1ELb1ELb1ELb1EEEEEEEEEvNT_6ParamsE,"aw",@nobits
	.sectionflags	@""
	.align	16
	.zero		1024


//--------------------- .nv.shared._ZN7cutlass13device_kernelIN5flash11enable_sm90INS1_16FlashAttnFwdSm90INS1_25CollectiveMainloopFwdSm90ILi2EN4cute5tupleIJNS5_1CILi1EEES8_S8_EEENS6_IJNS7_ILi128EEENS7_ILi96EEENS7_ILi64EEEEEELi256ENS_6half_tEfNS_4arch4Sm90ELb1ELb0ELb1ELb1ELb0ELb0ELb1ELb1ELb0ELb0ELb0ELb0EEENS1_21CollectiveEpilogueFwdINS6_IJSA_NS7_ILi256EEESB_EEES9_SE_SG_Li256ELb1ELb0ELb0ELb0EEENS1_36VarlenDynamicPersistentTileSchedulerILi128ELi96ELi256ELi32ELb0ELb0ELb1ELb1ELb1ELb1EEEEEEEEEvNT_6ParamsE --------------------------
	.section	.nv.shared._ZN7cutlass13device_kernelIN5flash11enable_sm90INS1_16FlashAttnFwdSm90INS1_25CollectiveMainloopFwdSm90ILi2EN4cute5tupleIJNS5_1CILi1EEES8_S8_EEENS6_IJNS7_ILi128EEENS7_ILi96EEENS7_ILi64EEEEEELi256ENS_6half_tEfNS_4arch4Sm90ELb1ELb0ELb1ELb1ELb0ELb0ELb1ELb1ELb0ELb0ELb0ELb0EEENS1_21CollectiveEpilogueFwdINS6_IJSA_NS7_ILi256EEESB_EEES9_SE_SG_Li256ELb1ELb0ELb0ELb0EEENS1_36VarlenDynamicPersistentTileSchedulerILi128ELi96ELi256ELi32ELb0ELb0ELb1ELb1ELb1ELb1EEEEEEEEEvNT_6ParamsE,"aw",@nobits
	.sectionflags	@""
	.align	16
	.zero		1024


//--------------------- .nv.shared._ZN7cutlass13device_kernelIN5flash11enable_sm90INS1_16FlashAttnFwdSm90INS1_25CollectiveMainloopFwdSm90ILi2EN4cute5tupleIJNS5_1CILi1EEES8_S8_EEENS6_IJNS7_ILi128EEENS7_ILi96EEENS7_ILi64EEEEEELi256ENS_6half_tEfNS_4arch4Sm90ELb1ELb0ELb1ELb1ELb0ELb1ELb1ELb1ELb0ELb0ELb0ELb0EEENS1_21CollectiveEpilogueFwdINS6_IJSA_NS7_ILi256EEESB_EEES9_SE_SG_Li256ELb1ELb0ELb0ELb0EEENS1_36VarlenDynamicPersistentTileSchedulerILi128ELi96ELi256ELi32ELb0ELb0ELb1ELb1ELb1ELb1EEEEEEEEEvNT_6ParamsE --------------------------
	.section	.nv.shared._ZN7cutlass13device_kernelIN5flash11enable_sm90INS1_16FlashAttnFwdSm90INS1_25CollectiveMainloopFwdSm90ILi2EN4cute5tupleIJNS5_1CILi1EEES8_S8_EEENS6_IJNS7_ILi128EEENS7_ILi96EEENS7_ILi64EEEEEELi256ENS_6half_tEfNS_4arch4Sm90ELb1ELb0ELb1ELb1ELb0ELb1ELb1ELb1ELb0ELb0ELb0ELb0EEENS1_21CollectiveEpilogueFwdINS6_IJSA_NS7_ILi256EEESB_EEES9_SE_SG_Li256ELb1ELb0ELb0ELb0EEENS1_36VarlenDynamicPersistentTileSchedulerILi128ELi96ELi256ELi32ELb0ELb0ELb1ELb1ELb1ELb1EEEEEEEEEvNT_6ParamsE,"aw",@nobits
	.sectionflags	@""
	.align	16
	.zero		1024


//--------------------- .nv.constant0._ZN7cutlass13device_kernelIN5flash11enable_sm90INS1_16FlashAttnFwdSm90INS1_25CollectiveMainloopFwdSm90ILi2EN4cute5tupleIJNS5_1CILi1EEES8_S8_EEENS6_IJNS7_ILi128EEESA_NS7_ILi192EEEEEELi128ENS_6half_tEfNS_4arch4Sm90ELb0ELb0ELb1ELb0ELb0ELb0ELb0ELb1ELb1ELb0ELb0ELb0EEENS1_21CollectiveEpilogueFwdINS6_IJSA_SA_SA_EEES9_SD_SF_Li256ELb0ELb0ELb0ELb0EEENS1_29StaticPersistentTileSchedulerILb0EEEEEEEEEvNT_6ParamsE --------------------------
	.section	.nv.constant0._ZN7cutlass13device_kernelIN5flash11enable_sm90INS1_16FlashAttnFwdSm90INS1_25CollectiveMainloopFwdSm90ILi2EN4cute5tupleIJNS5_1CILi1EEES8_S8_EEENS6_IJNS7_ILi128EEESA_NS7_ILi192EEEEEELi128ENS_6half_tEfNS_4arch4Sm90ELb0ELb0ELb1ELb0ELb0ELb0ELb0ELb1ELb1ELb0ELb0ELb0EEENS1_21CollectiveEpilogueFwdINS6_IJSA_SA_SA_EEES9_SD_SF_Li256ELb0ELb0ELb0ELb0EEENS1_29StaticPersistentTileSchedulerILb0EEEEEEEEEvNT_6ParamsE,"a",@progbits
	.sectionflags	@""
	.align	4
.nv.constant0._ZN7cutlass13device_kernelIN5flash11enable_sm90INS1_16FlashAttnFwdSm90INS1_25CollectiveMainloopFwdSm90ILi2EN4cute5tupleIJNS5_1CILi1EEES8_S8_EEENS6_IJNS7_ILi128EEESA_NS7_ILi192EEEEEELi128ENS_6half_tEfNS_4arch4Sm90ELb0ELb0ELb1ELb0ELb0ELb0ELb0ELb1ELb1ELb0ELb0ELb0EEENS1_21CollectiveEpilogueFwdINS6_IJSA_SA_SA_EEES9_SD_SF_Li256ELb0ELb0ELb0ELb0EEENS1_29StaticPersistentTileSchedulerILb0EEEEEEEEEvNT_6ParamsE:
	.zero		3584


//--------------------- .nv.constant0._ZN7cutlass13device_kernelIN5flash11enable_sm90INS1_16FlashAttnFwdSm90INS1_25CollectiveMainloopFwdSm90ILi2EN4cute5tupleIJNS5_1CILi2EEENS7_ILi1EEES9_EEENS6_IJNS7_ILi128EEESB_NS7_ILi192EEEEEELi128ENS_6half_tEfNS_4arch4Sm90ELb0ELb0ELb1ELb0ELb0ELb0ELb0ELb1ELb1ELb0ELb0ELb0EEENS1_21CollectiveEpilogueFwdINS6_IJSB_SB_SB_EEESA_SE_SG_Li256ELb0ELb0ELb0ELb0EEENS1_29StaticPersistentTileSchedulerILb0EEEEEEEEEvNT_6ParamsE --------------------------
	.section	.nv.constant0._ZN7cutlass13device_kernelIN5flash11enable_sm90INS1_16FlashAttnFwdSm90INS1_25CollectiveMainloopFwdSm90ILi2EN4cute5tupleIJNS5_1CILi2EEENS7_ILi1EEES9_EEENS6_IJNS7_ILi128EEESB_NS7_ILi192EEEEEELi128ENS_6half_tEfNS_4arch4Sm90ELb0ELb0ELb1ELb0ELb0ELb0ELb0ELb1ELb1ELb0ELb0ELb0EEENS1_21CollectiveEpilogueFwdINS6_IJSB_SB_SB_EEESA_SE_SG_Li256ELb0ELb0ELb0ELb0EEENS1_29StaticPersistentTileSchedulerILb0EEEEEEEEEvNT_6ParamsE,"a",@progbits
	.sectionflags	@""
	.align	4
.nv.constant0._ZN7cutlass13device_kernelIN5flash11enable_sm90INS1_16FlashAttnFwdSm90INS1_25CollectiveMainloopFwdSm90ILi2EN4cute5tupleIJNS5_1CILi2EEENS7_ILi1EEES9_EEENS6_IJNS7_ILi128EEESB_NS7_ILi192EEEEEELi128ENS_6half_tEfNS_4arch4Sm90ELb0ELb0ELb1ELb0ELb0ELb0ELb0ELb1ELb1ELb0ELb0ELb0EEENS1_21CollectiveEpilogueFwdINS6_IJSB_SB_SB_EEESA_SE_SG_Li256ELb0ELb0ELb0ELb0EEENS1_29StaticPersistentTileSchedulerILb0EEEEEEEEEvNT_6ParamsE:
	.zero		3584


//--------------------- .nv.constant0._ZN7cutlass13device_kernelIN5flash11enable_sm90INS1_16FlashAttnFwdSm90INS1_25CollectiveMainloopFwdSm90ILi2EN4cute5tupleIJNS5_1CILi1EEES8_S8_EEENS6_IJNS7_ILi128EEESA_NS7_ILi192EEEEEELi128ENS_6half_tEfNS_4arch4Sm90ELb0ELb0ELb1ELb1ELb0ELb0ELb0ELb1ELb1ELb0ELb0ELb0EEENS1_21CollectiveEpilogueFwdINS6_IJSA_SA_SA_EEES9_SD_SF_Li256ELb1ELb0ELb0ELb0EEENS1_36VarlenDynamicPersistentTileSchedulerILi128ELi128ELi256ELi32ELb0ELb0ELb1ELb0ELb1ELb1EEEEEEEEEvNT_6ParamsE --------------------------
	.section	.nv.constant0._ZN7cutlass13device_kernelIN5flash11enable_sm90INS1_16FlashAttnFwdSm90INS1_25CollectiveMainloopFwdSm90ILi2EN4cute5tupleIJNS5_1CILi1EEES8_S8_EEENS6_IJNS7_ILi128EEESA_NS7_ILi192EEEEEELi128ENS_6half_tEfNS_4arch4Sm90ELb0ELb0ELb1ELb1ELb0ELb0ELb0ELb1ELb1ELb0ELb0ELb0EEENS1_21CollectiveEpilogueFwdINS6_IJSA_SA_SA_EEES9_SD_SF_Li256ELb1ELb0ELb0ELb0EEENS1_36VarlenDynamicPersistentTileSchedulerILi128ELi128ELi256ELi32ELb0ELb0ELb1ELb0ELb1ELb1EEEEEEEEEvNT_6ParamsE,"a",@progbits
	.sectionflags	@""
	.align	4
.nv.constant0._ZN7cutlass13device_kernelIN5flash11enable_sm90INS1_16FlashAttnFwdSm90INS1_25CollectiveMainloopFwdSm90ILi2EN4cute5tupleIJNS5_1CILi1EEES8_S8_EEENS6_IJNS7_ILi128EEESA_NS7_ILi192EEEEEELi128ENS_6half_tEfNS_4arch4Sm90ELb0ELb0ELb1ELb1ELb0ELb0ELb0ELb1ELb1ELb0ELb0ELb0EEENS1_21CollectiveEpilogueFwdINS6_IJSA_SA_SA_EEES9_SD_SF_Li256ELb1ELb0ELb0ELb0EEENS1_36VarlenDynamicPersistentTileSchedulerILi128ELi128ELi256ELi32ELb0ELb0ELb1ELb0ELb1ELb1EEEEEEEEEvNT_6ParamsE:
	.zero		3200


//--------------------- .nv.constant0._ZN7cutlass13device_kernelIN5flash11enable_sm90INS1_16FlashAttnFwdSm90INS1_25CollectiveMainloopFwdSm90ILi2EN4cute5tupleIJNS5_1CILi1EEES8_S8_EEENS6_IJNS7_ILi128EEESA_NS7_ILi192EEEEEELi128ENS_6half_tEfNS_4arch4Sm90ELb0ELb0ELb1ELb1ELb0ELb1ELb0ELb1ELb1ELb0ELb0ELb0EEENS1_21CollectiveEpilogueFwdINS6_IJSA_SA_SA_EEES9_SD_SF_Li256ELb1ELb0ELb0ELb0EEENS1_36VarlenDynamicPersistentTileSchedulerILi128ELi128ELi256ELi32ELb0ELb0ELb1ELb0ELb1ELb1EEEEEEEEEvNT_6ParamsE --------------------------
	.section	.nv.constant0._ZN7cutlass13device_kernelIN5flash11enable_sm90INS1_16FlashAttnFwdSm90INS1_25CollectiveMainloopFwdSm90ILi2EN4cute5tupleIJNS5_1CILi1EEES8_S8_EEENS6_IJNS7_ILi128EEESA_NS7_ILi192EEEEEELi128ENS_6half_tEfNS_4arch4Sm90ELb0ELb0ELb1ELb1ELb0ELb1ELb0ELb1ELb1ELb0ELb0ELb0EEENS1_21CollectiveEpilogueFwdINS6_IJSA_SA_SA_EEES9_SD_SF_Li256ELb1ELb0ELb0ELb0EEENS1_36VarlenDynamicPersistentTileSchedulerILi128ELi128ELi256ELi32ELb0ELb0ELb1ELb0ELb1ELb1EEEEEEEEEvNT_6ParamsE,"a",@progbits
	.sectionflags	@""
	.align	4
.nv.constant0._ZN7cutlass13device_kernelIN5flash11enable_sm90INS1_16FlashAttnFwdSm90INS1_25CollectiveMainloopFwdSm90ILi2EN4cute5tupleIJNS5_1CILi1EEES8_S8_EEENS6_IJNS7_ILi128EEESA_NS7_ILi192EEEEEELi128ENS_6half_tEfNS_4arch4Sm90ELb0ELb0ELb1ELb1ELb0ELb1ELb0ELb1ELb1ELb0ELb0ELb0EEENS1_21CollectiveEpilogueFwdINS6_IJSA_SA_SA_EEES9_SD_SF_Li256ELb1ELb0ELb0ELb0EEENS1_36VarlenDynamicPersistentTileSchedulerILi128ELi128ELi256ELi32ELb0ELb0ELb1ELb0ELb1ELb1EEEEEEEEEvNT_6ParamsE:
	.zero		3200


//--------------------- .nv.constant0._ZN7cutlass13device_kernelIN5flash11enable_sm90INS1_16FlashAttnFwdSm90INS1_25CollectiveMainloopFwdSm90ILi2EN4cute5tupleIJNS5_1CILi1EEES8_S8_EEENS6_IJNS7_ILi128EEENS7_ILi96EEENS7_ILi192EEEEEELi128ENS_6half_tEfNS_4arch4Sm90ELb0ELb1ELb1ELb0ELb0ELb0ELb0ELb1ELb1ELb0ELb0ELb0EEENS1_21CollectiveEpilogueFwdINS6_IJSA_SA_SB_EEES9_SE_SG_Li256ELb0ELb0ELb0ELb0EEENS1_30DynamicPersistentTileSchedulerILi256ELi32ELb0ELb0ELb1EEEEEEEEEvNT_6ParamsE --------------------------
	.section	.nv.constant0._ZN7cutlass13device_kernelIN5flash11enable_sm90INS1_16FlashAttnFwdSm90INS1_25CollectiveMainloopFwdSm90ILi2EN4cute5tupleIJNS5_1CILi1EEES8_S8_EEENS6_IJNS7_ILi128EEENS7_ILi96EEENS7_ILi192EEEEEELi128ENS_6half_tEfNS_4arch4Sm90ELb0ELb1ELb1ELb0ELb0ELb0ELb0ELb1ELb1ELb0ELb0ELb0EEENS1_21CollectiveEpilogueFwdINS6_IJSA_SA_SB_EEES9_SE_SG_Li256ELb0ELb0ELb0ELb0EEENS1_30DynamicPersistentTileSchedulerILi256ELi32ELb0ELb0ELb1EEEEEEEEEvNT_6ParamsE,"a",@progbits
	.sectionflags	@""
	.align	4
.nv.constant0._ZN7cutlass13device_kernelIN5flash11enable_sm90INS1_16FlashAttnFwdSm90INS1_25CollectiveMainloopFwdSm90ILi2EN4cute5tupleIJNS5_1CILi1EEES8_S8_EEENS6_IJNS7_ILi128EEENS7_ILi96EEENS7_ILi192EEEEEELi128ENS_6half_tEfNS_4arch4Sm90ELb0ELb1ELb1ELb0ELb0ELb0ELb0ELb1ELb1ELb0ELb0ELb0EEENS1_21CollectiveEpilogueFwdINS6_IJSA_SA_SB_EEES9_SE_SG_Li256ELb0ELb0ELb0ELb0EEENS1_30DynamicPersistentTileSchedulerILi256ELi32ELb0ELb0ELb1EEEEEEEEEvNT_6ParamsE:
	.zero		3584


//--------------------- .nv.constant0._ZN7cutlass13device_kernelIN5flash11enable_sm90INS1_16FlashAttnFwdSm90INS1_25CollectiveMainloopFwdSm90ILi2EN4cute5tupleIJNS5_1CILi1EEES8_S8_EEENS6_IJNS7_ILi128EEENS7_ILi96EEENS7_ILi192EEEEEELi128ENS_6half_tEfNS_4arch4Sm90ELb0ELb1ELb1ELb1ELb0ELb0ELb0ELb1ELb1ELb0ELb0ELb0EEENS1_21CollectiveEpilogueFwdINS6_IJSA_SA_SB_EEES9_SE_SG_Li256ELb1ELb0ELb0ELb0EEENS1_36VarlenDynamicPersistentTileSchedulerILi128ELi96ELi256ELi32ELb0ELb0ELb1ELb1ELb0ELb1EEEEEEEEEvNT_6ParamsE --------------------------
	.section	.nv.constant0._ZN7cutlass13device_kernelIN5flash11enable_sm90INS1_16FlashAttnFwdSm90INS1_25CollectiveMainloopFwdSm90ILi2EN4cute5tupleIJNS5_1CILi1EEES8_S8_EEENS6_IJNS7_ILi128EEENS7_ILi96EEENS7_ILi192EEEEEELi128ENS_6half_tEfNS_4arch4Sm90ELb0ELb1ELb1ELb1ELb0ELb0ELb0ELb1ELb1ELb0ELb0ELb0EEENS1_21CollectiveEpilogueFwdINS6_IJSA_SA_SB_EEES9_SE_SG_Li256ELb1ELb0ELb0ELb0EEENS1_36VarlenDynamicPersistentTileSchedulerILi128ELi96ELi256ELi32ELb0ELb0ELb1ELb1ELb0ELb1EEEEEEEEEvNT_6ParamsE,"a",@progbits
	.sectionflags	@""
	.align	4
.nv.constant0._ZN7cutlass13device_kernelIN5flash11enable_sm90INS1_16FlashAttnFwdSm90INS1_25CollectiveMainloopFwdSm90ILi2EN4cute5tupleIJNS5_1CILi1EEES8_S8_EEENS6_IJNS7_ILi128EEENS7_ILi96EEENS7_ILi192EEEEEELi128ENS_6half_tEfNS_4arch4Sm90ELb0ELb1ELb1ELb1ELb0ELb0ELb0ELb1ELb1ELb0ELb0ELb0EEENS1_21CollectiveEpilogueFwdINS6_IJSA_SA_SB_EEES9_SE_SG_Li256ELb1ELb0ELb0ELb0EEENS1_36VarlenDynamicPersistentTileSchedulerILi128ELi96ELi256ELi32ELb0ELb0ELb1ELb1ELb0ELb1EEEEEEEEEvNT_6ParamsE:
	.zero		3200


//--------------------- .nv.constant0._ZN7cutlass13device_kernelIN5flash11enable_sm90INS1_16FlashAttnFwdSm90INS1_25CollectiveMainloopFwdSm90ILi2EN4cute5tupleIJNS5_1CILi1EEES8_S8_EEENS6_IJNS7_ILi128EEENS7_ILi96EEENS7_ILi192EEEEEELi128ENS_6half_tEfNS_4arch4Sm90ELb0ELb1ELb1ELb1ELb0ELb1ELb0ELb1ELb1ELb0ELb0ELb0EEENS1_21CollectiveEpilogueFwdINS6_IJSA_SA_SB_EEES9_SE_SG_Li256ELb1ELb0ELb0ELb0EEENS1_36VarlenDynamicPersistentTileSchedulerILi128ELi96ELi256ELi32ELb0ELb0ELb1ELb1ELb0ELb1EEEEEEEEEvNT_6ParamsE --------------------------
	.section	.nv.constant0._ZN7cutlass13device_kernelIN5flash11enable_sm90INS1_16FlashAttnFwdSm90INS1_25CollectiveMainloopFwdSm90ILi2EN4cute5tupleIJNS5_1CILi1EEES8_S8_EEENS6_IJNS7_ILi128EEENS7_ILi96EEENS7_ILi192EEEEEELi128ENS_6half_tEfNS_4arch4Sm90ELb0ELb1ELb1ELb1ELb0ELb1ELb0ELb1ELb1ELb0ELb0ELb0EEENS1_21CollectiveEpilogueFwdINS6_IJSA_SA_SB_EEES9_SE_SG_Li256ELb1ELb0ELb0ELb0EEENS1_36VarlenDynamicPersistentTileSchedulerILi128ELi96ELi256ELi32ELb0ELb0ELb1ELb1ELb0ELb1EEEEEEEEEvNT_6ParamsE,"a",@progbits
	.sectionflags	@""
	.align	4
.nv.constant0._ZN7cutlass13device_kernelIN5flash11enable_sm90INS1_16FlashAttnFwdSm90INS1_25CollectiveMainloopFwdSm90ILi2EN4cute5tupleIJNS5_1CILi1EEES8_S8_EEENS6_IJNS7_ILi128EEENS7_ILi96EEENS7_ILi192EEEEEELi128ENS_6half_tEfNS_4arch4Sm90ELb0ELb1ELb1ELb1ELb0ELb1ELb0ELb1ELb1ELb0ELb0ELb0EEENS1_21CollectiveEpilogueFwdINS6_IJSA_SA_SB_EEES9_SE_SG_Li256ELb1ELb0ELb0ELb0EEENS1_36VarlenDynamicPersistentTileSchedulerILi128ELi96ELi256ELi32ELb0ELb0ELb1ELb1ELb0ELb1EEEEEEEEEvNT_6ParamsE:
	.zero		3200


//--------------------- .nv.constant0._ZN7cutlass13device_kernelIN5flash11enable_sm90INS1_16FlashAttnFwdSm90INS1_25CollectiveMainloopFwdSm90ILi2EN4cute5tupleIJNS5_1CILi1EEES8_S8_EEENS6_IJNS7_ILi128EEESA_NS7_ILi192EEEEEELi128ENS_6half_tEfNS_4arch4Sm90ELb1ELb0ELb1ELb0ELb0ELb0ELb0ELb1ELb1ELb0ELb0ELb0EEENS1_21CollectiveEpilogueFwdINS6_IJSA_SA_SA_EEES9_SD_SF_Li256ELb0ELb0ELb0ELb0EEENS1_30DynamicPersistentTileSchedulerILi256ELi32ELb0ELb0ELb1EEEEEEEEEvNT_6ParamsE --------------------------
	.section	.nv.constant0._ZN7cutlass13device_kernelIN5flash11enable_sm90INS1_16FlashAttnFwdSm90INS1_25CollectiveMainloopFwdSm90ILi2EN4cute5tupleIJNS5_1CILi1EEES8_S8_EEENS6_IJNS7_ILi128EEESA_NS7_ILi192EEEEEELi128ENS_6half_tEfNS_4arch4Sm90ELb1ELb0ELb1ELb0ELb0ELb0ELb0ELb1ELb1ELb0ELb0ELb0EEENS1_21CollectiveEpilogueFwdINS6_IJSA_SA_SA_EEES9_SD_SF_Li256ELb0ELb0ELb0ELb0EEENS1_30DynamicPersistentTileSchedulerILi256ELi32ELb0ELb0ELb1EEEEEEEEEvNT_6ParamsE,"a",@progbits
	.sectionflags	@""
	.align	4
.nv.constant0._ZN7cutlass13device_kernelIN5flash11enable_sm90INS1_16FlashAttnFwdSm90INS1_25CollectiveMainloopFwdSm90ILi2EN4cute5tupleIJNS5_1CILi1EEES8_S8_EEENS6_IJNS7_ILi128EEESA_NS7_ILi192EEEEEELi128ENS_6half_tEfNS_4arch4Sm90ELb1ELb0ELb1ELb0ELb0ELb0ELb0ELb1ELb1ELb0ELb0ELb0EEENS1_21CollectiveEpilogueFwdINS6_IJSA_SA_SA_EEES9_SD_SF_Li256ELb0ELb0ELb0ELb0EEENS1_30DynamicPersistentTileSchedulerILi256ELi32ELb0ELb0ELb1EEEEEEEEEvNT_6ParamsE:
	.zero		3584


//--------------------- .nv.constant0._ZN7cutlass13device_kernelIN5flash11enable_sm90INS1_16FlashAttnFwdSm90INS1_25CollectiveMainloopFwdSm90ILi2EN4cute5tupleIJNS5_1CILi1EEES8_S8_EEENS6_IJNS7_ILi128EEESA_NS7_ILi192EEEEEELi128ENS_6half_tEfNS_4arch4Sm90ELb1ELb0ELb1ELb1ELb0ELb0ELb0ELb1ELb1ELb0ELb0ELb0EEENS1_21CollectiveEpilogueFwdINS6_IJSA_SA_SA_EEES9_SD_SF_Li256ELb1ELb0ELb0ELb0EEENS1_36VarlenDynamicPersistentTileSchedulerILi128ELi128ELi256ELi32ELb0ELb0ELb1ELb1ELb1ELb1EEEEEEEEEvNT_6ParamsE --------------------------
	.section	.nv.constant0._ZN7cutlass13device_kernelIN5flash11enable_sm90INS1_16FlashAttnFwdSm90INS1_25CollectiveMainloopFwdSm90ILi2EN4cute5tupleIJNS5_1CILi1EEES8_S8_EEENS6_IJNS7_ILi128EEESA_NS7_ILi192EEEEEELi128ENS_6half_tEfNS_4arch4Sm90ELb1ELb0ELb1ELb1ELb0ELb0ELb0ELb1ELb1ELb0ELb0ELb0EEENS1_21CollectiveEpilogueFwdINS6_IJSA_SA_SA_EEES9_SD_SF_Li256ELb1ELb0ELb0ELb0EEENS1_36VarlenDynamicPersistentTileSchedulerILi128ELi128ELi256ELi32ELb0ELb0ELb1ELb1ELb1ELb1EEEEEEEEEvNT_6ParamsE,"a",@progbits
	.sectionflags	@""
	.align	4
.nv.constant0._ZN7cutlass13device_kernelIN5flash11enable_sm90INS1_16FlashAttnFwdSm90INS1_25CollectiveMainloopFwdSm90ILi2EN4cute5tupleIJNS5_1CILi1EEES8_S8_EEENS6_IJNS7_ILi128EEESA_NS7_ILi192EEEEEELi128ENS_6half_tEfNS_4arch4Sm90ELb1ELb0ELb1ELb1ELb0ELb0ELb0ELb1ELb1ELb0ELb0ELb0EEENS1_21CollectiveEpilogueFwdINS6_IJSA_SA_SA_EEES9_SD_SF_Li256ELb1ELb0ELb0ELb0EEENS1_36VarlenDynamicPersistentTileSchedulerILi128ELi128ELi256ELi32ELb0ELb0ELb1ELb1ELb1ELb1EEEEEEEEEvNT_6ParamsE:
	.zero		3200


//--------------------- .nv.constant0._ZN7cutlass13device_kernelIN5flash11enable_sm90INS1_16FlashAttnFwdSm90INS1_25CollectiveMainloopFwdSm90ILi2EN4cute5tupleIJNS5_1CILi1EEES8_S8_EEENS6_IJNS7_ILi128EEESA_NS7_ILi192EEEEEELi128ENS_6half_tEfNS_4arch4Sm90ELb1ELb0ELb1ELb1ELb0ELb1ELb0ELb1ELb1ELb0ELb0ELb0EEENS1_21CollectiveEpilogueFwdINS6_IJSA_SA_SA_EEES9_SD_SF_Li256ELb1ELb0ELb0ELb0EEENS1_36VarlenDynamicPersistentTileSchedulerILi128ELi128ELi256ELi32ELb0ELb0ELb1ELb1ELb1ELb1EEEEEEEEEvNT_6ParamsE --------------------------
	.section	.nv.constant0._ZN7cutlass13device_kernelIN5flash11enable_sm90INS1_16FlashAttnFwdSm90INS1_25CollectiveMainloopFwdSm90ILi2EN4cute5tupleIJNS5_1CILi1EEES8_S8_EEENS6_IJNS7_ILi128EEESA_NS7_ILi192EEEEEELi128ENS_6half_tEfNS_4arch4Sm90ELb1ELb0ELb1ELb1ELb0ELb1ELb0ELb1ELb1ELb0ELb0ELb0EEENS1_21CollectiveEpilogueFwdINS6_IJSA_SA_SA_EEES9_SD_SF_Li256ELb1ELb0ELb0ELb0EEENS1_36VarlenDynamicPersistentTileSchedulerILi128ELi128ELi256ELi32ELb0ELb0ELb1ELb1ELb1ELb1EEEEEEEEEvNT_6ParamsE,"a",@progbits
	.sectionflags	@""
	.align	4
.nv.constant0._ZN7cutlass13device_kernelIN5flash11enable_sm90INS1_16FlashAttnFwdSm90INS1_25CollectiveMainloopFwdSm90ILi2EN4cute5tupleIJNS5_1CILi1EEES8_S8_EEENS6_IJNS7_ILi128EEESA_NS7_ILi192EEEEEELi128ENS_6half_tEfNS_4arch4Sm90ELb1ELb0ELb1ELb1ELb0ELb1ELb0ELb1ELb1ELb0ELb0ELb0EEENS1_21CollectiveEpilogueFwdINS6_IJSA_SA_SA_EEES9_SD_SF_Li256ELb1ELb0ELb0ELb0EEENS1_36VarlenDynamicPersistentTileSchedulerILi128ELi128ELi256ELi32ELb0ELb0ELb1ELb1ELb1ELb1EEEEEEEEEvNT_6ParamsE:
	.zero		3200


//--------------------- .nv.constant0._ZN7cutlass13device_kernelIN5flash11enable_sm90INS1_16FlashAttnFwdSm90INS1_25CollectiveMainloopFwdSm90ILi2EN4cute5tupleIJNS5_1CILi1EEES8_S8_EEENS6_IJNS7_ILi64EEESA_SA_EEELi512ENS_6half_tEfNS_4arch4Sm90ELb0ELb0ELb1ELb0ELb0ELb0ELb0ELb0ELb0ELb0ELb0ELb0EEENS1_21CollectiveEpilogueFwdINS6_IJSA_NS7_ILi512EEESA_EEES9_SC_SE_Li256ELb0ELb0ELb0ELb0EEENS1_29StaticPersistentTileSchedulerILb0EEEEEEEEEvNT_6ParamsE --------------------------
	.section	.nv.constant0._ZN7cutlass13device_kernelIN5flash11enable_sm90INS1_16FlashAttnFwdSm90INS1_25CollectiveMainloopFwdSm90ILi2EN4cute5tupleIJNS5_1CILi1EEES8_S8_EEENS6_IJNS7_ILi64EEESA_SA_EEELi512ENS_6half_tEfNS_4arch4Sm90ELb0ELb0ELb1ELb0ELb0ELb0ELb0ELb0ELb0ELb0ELb0ELb0EEENS1_21CollectiveEpilogueFwdINS6_IJSA_NS7_ILi512EEESA_EEES9_SC_SE_Li256ELb0ELb0ELb0ELb0EEENS1_29StaticPersistentTileSchedulerILb0EEEEEEEEEvNT_6ParamsE,"a",@progbits
	.sectionflags	@""
	.align	4
.nv.constant0._ZN7cutlass13device_kernelIN5flash11enable_sm90INS1_16FlashAttnFwdSm90INS1_25CollectiveMainloopFwdSm90ILi2EN4cute5tupleIJNS5_1CILi1EEES8_S8_EEENS6_IJNS7_ILi64EEESA_SA_EEELi512ENS_6half_tEfNS_4arch4Sm90ELb0ELb0ELb1ELb0ELb0ELb0ELb0ELb0ELb0ELb0ELb0ELb0EEENS1_21CollectiveEpilogueFwdINS6_IJSA_NS7_ILi512EEESA_EEES9_SC_SE_Li256ELb0ELb0ELb0ELb0EEENS1_29StaticPersistentTileSchedulerILb0EEEEEEEEEvNT_6ParamsE:
	.zero		3584


//--------------------- .nv.constant0._ZN7cutlass13device_kernelIN5flash11enable_sm90INS1_16FlashAttnFwdSm90INS1_25CollectiveMainloopFwdSm90ILi2EN4cute5tupleIJNS5_1CILi1EEES8_S8_EEENS6_IJNS7_ILi64EEESA_SA_EEELi512ENS_6half_tEfNS_4arch4Sm90ELb0ELb0ELb1ELb0ELb0ELb0ELb1ELb0ELb0ELb0ELb0ELb0EEENS1_21CollectiveEpilogueFwdINS6_IJSA_NS7_ILi512EEESA_EEES9_SC_SE_Li256ELb0ELb0ELb0ELb0EEENS1_29StaticPersistentTileSchedulerILb0EEEEEEEEEvNT_6ParamsE --------------------------
	.section	.nv.constant0._ZN7cutlass13device_kernelIN5flash11enable_sm90INS1_16FlashAttnFwdSm90INS1_25CollectiveMainloopFwdSm90ILi2EN4cute5tupleIJNS5_1CILi1EEES8_S8_EEENS6_IJNS7_ILi64EEESA_SA_EEELi512ENS_6half_tEfNS_4arch4Sm90ELb0ELb0ELb1ELb0ELb0ELb0ELb1ELb0ELb0ELb0ELb0ELb0EEENS1_21CollectiveEpilogueFwdINS6_IJSA_NS7_ILi512EEESA_EEES9_SC_SE_Li256ELb0ELb0ELb0ELb0EEENS1_29StaticPersistentTileSchedulerILb0EEEEEEEEEvNT_6ParamsE,"a",@progbits
	.sectionflags	@""
	.align	4
.nv.constant0._ZN7cutlass13device_kernelIN5flash11enable_sm90INS1_16FlashAttnFwdSm90INS1_25CollectiveMainloopFwdSm90ILi2EN4cute5tupleIJNS5_1CILi1EEES8_S8_EEENS6_IJNS7_ILi64EEESA_SA_EEELi512ENS_6half_tEfNS_4arch4Sm90ELb0ELb0ELb1ELb0ELb0ELb0ELb1ELb0ELb0ELb0ELb0ELb0EEENS1_21CollectiveEpilogueFwdINS6_IJSA_NS7_ILi512EEESA_EEES9_SC_SE_Li256ELb0ELb0ELb0ELb0EEENS1_29StaticPersistentTileSchedulerILb0EEEEEEEEEvNT_6ParamsE:
	.zero		3840


//--------------------- .nv.constant0._ZN7cutlass13device_kernelIN5flash11enable_sm90INS1_16FlashAttnFwdSm90INS1_25CollectiveMainloopFwdSm90ILi2EN4cute5tupleIJNS5_1CILi1EEES8_S8_EEENS6_IJNS7_ILi64EEESA_SA_EEELi512ENS_6half_tEfNS_4arch4Sm90ELb0ELb0ELb1ELb1ELb0ELb0ELb0ELb0ELb0ELb0ELb0ELb0EEENS1_21CollectiveEpilogueFwdINS6_IJSA_NS7_ILi512EEESA_EEES9_SC_SE_Li256ELb1ELb0ELb0ELb0EEENS1_36VarlenDynamicPersistentTileSchedulerILi64ELi64ELi256ELi32ELb0ELb0ELb1ELb0ELb1ELb1EEEEEEEEEvNT_6ParamsE --------------------------
	.section	.nv.constant0._ZN7cutlass13device_kernelIN5flash11enable_sm90INS1_16FlashAttnFwdSm90INS1_25CollectiveMainloopFwdSm90ILi2EN4cute5tupleIJNS5_1CILi1EEES8_S8_EEENS6_IJNS7_ILi64EEESA_SA_EEELi512ENS_6half_tEfNS_4arch4Sm90ELb0ELb0ELb1ELb1ELb0ELb0ELb0ELb0ELb0ELb0ELb0ELb0EEENS1_21CollectiveEpilogueFwdINS6_IJSA_NS7_ILi512EEESA_EEES9_SC_SE_Li256ELb1ELb0ELb0ELb0EEENS1_36VarlenDynamicPersistentTileSchedulerILi64ELi64ELi256ELi32ELb0ELb0ELb1ELb0ELb1ELb1EEEEEEEEEvNT_6ParamsE,"a",@progbits
	.sectionflags	@""
	.align	4
.nv.constant0._ZN7cutlass13device_kernelIN5flash11enable_sm90INS1_16FlashAttnFwdSm90INS1_25CollectiveMainloopFwdSm90ILi2EN4cute5tupleIJNS5_1CILi1EEES8_S8_EEENS6_IJNS7_ILi64EEESA_SA_EEELi512ENS_6half_tEfNS_4arch4Sm90ELb0ELb0ELb1ELb1ELb0ELb0ELb0ELb0ELb0ELb0ELb0ELb0EEENS1_21CollectiveEpilogueFwdINS6_IJSA_NS7_ILi512EEESA_EEES9_SC_SE_Li256ELb1ELb0ELb0ELb0EEENS1_36VarlenDynamicPersistentTileSchedulerILi64ELi64ELi256ELi32ELb0ELb0ELb1ELb0ELb1ELb1EEEEEEEEEvNT_6ParamsE:
	.zero		3200


//--------------------- .nv.constant0._ZN7cutlass13device_kernelIN5flash11enable_sm90INS1_16FlashAttnFwdSm90INS1_25CollectiveMainloopFwdSm90ILi2EN4cute5tupleIJNS5_1CILi1EEES8_S8_EEENS6_IJNS7_ILi64EEESA_SA_EEELi512ENS_6half_tEfNS_4arch4Sm90ELb0ELb0ELb1ELb1ELb0ELb1ELb0ELb0ELb0ELb0ELb0ELb0EEENS1_21CollectiveEpilogueFwdINS6_IJSA_NS7_ILi512EEESA_EEES9_SC_SE_Li256ELb1ELb0ELb0ELb0EEENS1_36VarlenDynamicPersistentTileSchedulerILi64ELi64ELi256ELi32ELb0ELb0ELb1ELb0ELb1ELb1EEEEEEEEEvNT_6ParamsE --------------------------
	.section	.nv.constant0._ZN7cutlass13device_kernelIN5flash11enable_sm90INS1_16FlashAttnFwdSm90INS1_25CollectiveMainloopFwdSm90ILi2EN4cute5tupleIJNS5_1CILi1EEES8_S8_EEENS6_IJNS7_ILi64EEESA_SA_EEELi512ENS_6half_tEfNS_4arch4Sm90ELb0ELb0ELb1ELb1ELb0ELb1ELb0ELb0ELb0ELb0ELb0ELb0EEENS1_21CollectiveEpilogueFwdINS6_IJSA_NS7_ILi512EEESA_EEES9_SC_SE_Li256ELb1ELb0ELb0ELb0EEENS1_36VarlenDynamicPersistentTileSchedulerILi64ELi64ELi256ELi32ELb0ELb0ELb1ELb0ELb1ELb1EEEEEEEEEvNT_6ParamsE,"a",@progbits
	.sectionflags	@""
	.align	4
.nv.constant0._ZN7cutlass13device_kernelIN5flash11enable_sm90INS1_16FlashAttnFwdSm90INS1_25CollectiveMainloopFwdSm90ILi2EN4cute5tupleIJNS5_1CILi1EEES8_S8_EEENS6_IJNS7_ILi64EEESA_SA_EEELi512ENS_6half_tEfNS_4arch4Sm90ELb0ELb0ELb1ELb1ELb0ELb1ELb0ELb0ELb0ELb0ELb0ELb0EEENS1_21CollectiveEpilogueFwdINS6_IJSA_NS7_ILi512EEESA_EEES9_SC_SE_Li256ELb1ELb0ELb0ELb0EEENS1_36VarlenDynamicPersistentTileSchedulerILi64ELi64ELi256ELi32ELb0ELb0ELb1ELb0ELb1ELb1EEEEEEEEEvNT_6ParamsE:
	.zero		3200


//--------------------- .nv.constant0._ZN7cutlass13device_kernelIN5flash11enable_sm90INS1_16FlashAttnFwdSm90INS1_25CollectiveMainloopFwdSm90ILi2EN4cute5tupleIJNS5_1CILi1EEES8_S8_EEENS6_IJNS7_ILi64EEESA_SA_EEELi512ENS_6half_tEfNS_4arch4Sm90ELb0ELb0ELb1ELb1ELb0ELb0ELb1ELb0ELb0ELb0ELb0ELb0EEENS1_21CollectiveEpilogueFwdINS6_IJSA_NS7_ILi512EEESA_EEES9_SC_SE_Li256ELb1ELb0ELb0ELb0EEENS1_36VarlenDynamicPersistentTileSchedulerILi64ELi64ELi256ELi32ELb0ELb0ELb1ELb0ELb1ELb1EEEEEEEEEvNT_6ParamsE --------------------------
	.section	.nv.constant0._ZN7cutlass13device_kernelIN5flash11enable_sm90INS1_16FlashAttnFwdSm90INS1_25CollectiveMainloopFwdSm90ILi2EN4cute5tupleIJNS5_1CILi1EEES8_S8_EEENS6_IJNS7_ILi64EEESA_SA_EEELi512ENS_6half_tEfNS_4arch4Sm90ELb0ELb0ELb1ELb1ELb0ELb0ELb1ELb0ELb0ELb0ELb0ELb0EEENS1_21CollectiveEpilogueFwdINS6_IJSA_NS7_ILi512EEESA_EEES9_SC_SE_Li256ELb1ELb0ELb0ELb0EEENS1_36VarlenDynamicPersistentTileSchedulerILi64ELi64ELi256ELi32ELb0ELb0ELb1ELb0ELb1ELb1EEEEEEEEEvNT_6ParamsE,"a",@progbits
	.sectionflags	@""
	.align	4
.nv.constant0._ZN7cutlass13device_kernelIN5flash11enable_sm90INS1_16FlashAttnFwdSm90INS1_25CollectiveMainloopFwdSm90ILi2EN4cute5tupleIJNS5_1CILi1EEES8_S8_EEENS6_IJNS7_ILi64EEESA_SA_EEELi512ENS_6half_tEfNS_4arch4Sm90ELb0ELb0ELb1ELb1ELb0ELb0ELb1ELb0ELb0ELb0ELb0ELb0EEENS1_21CollectiveEpilogueFwdINS6_IJSA_NS7_ILi512EEESA_EEES9_SC_SE_Li256ELb1ELb0ELb0ELb0EEENS1_36VarlenDynamicPersistentTileSchedulerILi64ELi64ELi256ELi32ELb0ELb0ELb1ELb0ELb1ELb1EEEEEEEEEvNT_6ParamsE:
	.zero		3456


//--------------------- .nv.constant0._ZN7cutlass13device_kernelIN5flash11enable_sm90INS1_16FlashAttnFwdSm90INS1_25CollectiveMainloopFwdSm90ILi2EN4cute5tupleIJNS5_1CILi1EEES8_S8_EEENS6_IJNS7_ILi64EEESA_SA_EEELi512ENS_6half_tEfNS_4arch4Sm90ELb0ELb0ELb1ELb1ELb0ELb1ELb1ELb0ELb0ELb0ELb0ELb0EEENS1_21CollectiveEpilogueFwdINS6_IJSA_NS7_ILi512EEESA_EEES9_SC_SE_Li256ELb1ELb0ELb0ELb0EEENS1_36VarlenDynamicPersistentTileSchedulerILi64ELi64ELi256ELi32ELb0ELb0ELb1ELb0ELb1ELb1EEEEEEEEEvNT_6ParamsE --------------------------
	.section	.nv.constant0._ZN7cutlass13device_kernelIN5flash11enable_sm90INS1_16FlashAttnFwdSm90INS1_25CollectiveMainloopFwdSm90ILi2EN4cute5tupleIJNS5_1CILi1EEES8_S8_EEENS6_IJNS7_ILi64EEESA_SA_EEELi512ENS_6half_tEfNS_4arch4Sm90ELb0ELb0ELb1ELb1ELb0ELb1ELb1ELb0ELb0ELb0ELb0ELb0EEENS1_21CollectiveEpilogueFwdINS6_IJSA_NS7_ILi512EEESA_EEES9_SC_SE_Li256ELb1ELb0ELb0ELb0EEENS1_36VarlenDynamicPersistentTileSchedulerILi64ELi64ELi256ELi32ELb0ELb0ELb1ELb0ELb1ELb1EEEEEEEEEvNT_6ParamsE,"a",@progbits
	.sectionflags	@""
	.align	4
.nv.constant0._ZN7cutlass13device_kernelIN5flash11enable_sm90INS1_16FlashAttnFwdSm90INS1_25CollectiveMainloopFwdSm90ILi2EN4cute5tupleIJNS5_1CILi1EEES8_S8_EEENS6_IJNS7_ILi64EEESA_SA_EEELi512ENS_6half_tEfNS_4arch4Sm90ELb0ELb0ELb1ELb1ELb0ELb1ELb1ELb0ELb0ELb0ELb0ELb0EEENS1_21CollectiveEpilogueFwdINS6_IJSA_NS7_ILi512EEESA_EEES9_SC_SE_Li256ELb1ELb0ELb0ELb0EEENS1_36VarlenDynamicPersistentTileSchedulerILi64ELi64ELi256ELi32ELb0ELb0ELb1ELb0ELb1ELb1EEEEEEEEEvNT_6ParamsE:
	.zero		3456


//--------------------- .nv.constant0._ZN7cutlass13device_kernelIN5flash11enable_sm90INS1_16FlashAttnFwdSm90INS1_25CollectiveMainloopFwdSm90ILi2EN4cute5tupleIJNS5_1CILi1EEES8_S8_EEENS6_IJNS7_ILi64EEESA_SA_EEELi512ENS_6half_tEfNS_4arch4Sm90ELb0ELb1ELb1ELb0ELb0ELb0ELb0ELb0ELb0ELb0ELb0ELb0EEENS1_21CollectiveEpilogueFwdINS6_IJSA_NS7_ILi512EEESA_EEES9_SC_SE_Li256ELb0ELb0ELb0ELb0EEENS1_30DynamicPersistentTileSchedulerILi256ELi32ELb0ELb0ELb1EEEEEEEEEvNT_6ParamsE --------------------------
	.section	.nv.constant0._ZN7cutlass13device_kernelIN5flash11enable_sm90INS1_16FlashAttnFwdSm90INS1_25CollectiveMainloopFwdSm90ILi2EN4cute5tupleIJNS5_1CILi1EEES8_S8_EEENS6_IJNS7_ILi64EEESA_SA_EEELi512ENS_6half_tEfNS_4arch4Sm90ELb0ELb1ELb1ELb0ELb0ELb0ELb0ELb0ELb0ELb0ELb0ELb0EEENS1_21CollectiveEpilogueFwdINS6_IJSA_NS7_ILi512EEESA_EEES9_SC_SE_Li256ELb0ELb0ELb0ELb0EEENS1_30DynamicPersistentTileSchedulerILi256ELi32ELb0ELb0ELb1EEEEEEEEEvNT_6ParamsE,"a",@progbits
	.sectionflags	@""
	.align	4
.nv.constant0._ZN7cutlass13device_kernelIN5flash11enable_sm90INS1_16FlashAttnFwdSm90INS1_25CollectiveMainloopFwdSm90ILi2EN4cute5tupleIJNS5_1CILi1EEES8_S8_EEENS6_IJNS7_ILi64EEESA_SA_EEELi512ENS_6half_tEfNS_4arch4Sm90ELb0ELb1ELb1ELb0ELb0ELb0ELb0ELb0ELb0ELb0ELb0ELb0EEENS1_21CollectiveEpilogueFwdINS6_IJSA_NS7_ILi512EEESA_EEES9_SC_SE_Li256ELb0ELb0ELb0ELb0EEENS1_30DynamicPersistentTileSchedulerILi256ELi32ELb0ELb0ELb1EEEEEEEEEvNT_6ParamsE:
	.zero		3584


//--------------------- .nv.constant0._ZN7cutlass13device_kernelIN5flash11enable_sm90INS1_16FlashAttnFwdSm90INS1_25CollectiveMainloopFwdSm90ILi2EN4cute5tupleIJNS5_1CILi1EEES8_S8_EEENS6_IJNS7_ILi64EEESA_SA_EEELi512ENS_6half_tEfNS_4arch4Sm90ELb0ELb1ELb1ELb0ELb0ELb0ELb1ELb0ELb0ELb0ELb0ELb0EEENS1_21CollectiveEpilogueFwdINS6_IJSA_NS7_ILi512EEESA_EEES9_SC_SE_Li256ELb0ELb0ELb0ELb0EEENS1_30DynamicPersistentTileSchedulerILi256ELi32ELb0ELb0ELb1EEEEEEEEEvNT_6ParamsE --------------------------
	.section	.nv.constant0._ZN7cutlass13device_kernelIN5flash11enable_sm90INS1_16FlashAttnFwdSm90INS1_25CollectiveMainloopFwdSm90ILi2EN4cute5tupleIJNS5_1CILi1EEES8_S8_EEENS6_IJNS7_ILi64EEESA_SA_EEELi512ENS_6half_tEfNS_4arch4Sm90ELb0ELb1ELb1ELb0ELb0ELb0ELb1ELb0ELb0ELb0ELb0ELb0EEENS1_21CollectiveEpilogueFwdINS6_IJSA_NS7_ILi512EEESA_EEES9_SC_SE_Li256ELb0ELb0ELb0ELb0EEENS1_30DynamicPersistentTileSchedulerILi256ELi32ELb0ELb0ELb1EEEEEEEEEvNT_6ParamsE,"a",@progbits
	.sectionflags	@""
	.align	4
.nv.constant0._ZN7cutlass13device_kernelIN5flash11enable_sm90INS1_16FlashAttnFwdSm90INS1_25CollectiveMainloopFwdSm90ILi2EN4cute5tupleIJNS5_1CILi1EEES8_S8_EEENS6_IJNS7_ILi64EEESA_SA_EEELi512ENS_6half_tEfNS_4arch4Sm90ELb0ELb1ELb1ELb0ELb0ELb0ELb1ELb0ELb0ELb0ELb0ELb0EEENS1_21CollectiveEpilogueFwdINS6_IJSA_NS7_ILi512EEESA_EEES9_SC_SE_Li256ELb0ELb0ELb0ELb0EEENS1_30DynamicPersistentTileSchedulerILi256ELi32ELb0ELb0ELb1EEEEEEEEEvNT_6ParamsE:
	.zero		3840


//--------------------- .nv.constant0._ZN7cutlass13device_kernelIN5flash11enable_sm90INS1_16FlashAttnFwdSm90INS1_25CollectiveMainloopFwdSm90ILi2EN4cute5tupleIJNS5_1CILi1EEES8_S8_EEENS6_IJNS7_ILi64EEESA_SA_EEELi512ENS_6half_tEfNS_4arch4Sm90ELb0ELb1ELb1ELb1ELb0ELb0ELb0ELb0ELb0ELb0ELb0ELb0EEENS1_21CollectiveEpilogueFwdINS6_IJSA_NS7_ILi512EEESA_EEES9_SC_SE_Li256ELb1ELb0ELb0ELb0EEENS1_36VarlenDynamicPersistentTileSchedulerILi64ELi64ELi256ELi32ELb0ELb0ELb1ELb1ELb0ELb1EEEEEEEEEvNT_6ParamsE --------------------------
	.section	.nv.constant0._ZN7cutlass13device_kernelIN5flash11enable_sm90INS1_16FlashAttnFwdSm90INS1_25CollectiveMainloopFwdSm90ILi2EN4cute5tupleIJNS5_1CILi1EEES8_S8_EEENS6_IJNS7_ILi64EEESA_SA_EEELi512ENS_6half_tEfNS_4arch4Sm90ELb0ELb1ELb1ELb1ELb0ELb0ELb0ELb0ELb0ELb0ELb0ELb0EEENS1_21CollectiveEpilogueFwdINS6_IJSA_NS7_ILi512EEESA_EEES9_SC_SE_Li256ELb1ELb0ELb0ELb0EEENS1_36VarlenDynamicPersistentTileSchedulerILi64ELi64ELi256ELi32ELb0ELb0ELb1ELb1ELb0ELb1EEEEEEEEEvNT_6ParamsE,"a",@progbits
	.sectionflags	@""
	.align	4
.nv.constant0._ZN7cutlass13device_kernelIN5flash11enable_sm90INS1_16FlashAttnFwdSm90INS1_25CollectiveMainloopFwdSm90ILi2EN4cute5tupleIJNS5_1CILi1EEES8_S8_EEENS6_IJNS7_ILi64EEESA_SA_EEELi512ENS_6half_tEfNS_4arch4Sm90ELb0ELb1ELb1ELb1ELb0ELb0ELb0ELb0ELb0ELb0ELb0ELb0EEENS1_21CollectiveEpilogueFwdINS6_IJSA_NS7_ILi512EEESA_EEES9_SC_SE_Li256ELb1ELb0ELb0ELb0EEENS1_36VarlenDynamicPersistentTileSchedulerILi64ELi64ELi256ELi32ELb0ELb0ELb1ELb1ELb0ELb1EEEEEEEEEvNT_6ParamsE:
	.zero		3200


//--------------------- .nv.constant0._ZN7cutlass13device_kernelIN5flash11enable_sm90INS1_16FlashAttnFwdSm90INS1_25CollectiveMainloopFwdSm90ILi2EN4cute5tupleIJNS5_1CILi1EEES8_S8_EEENS6_IJNS7_ILi64EEESA_SA_EEELi512ENS_6half_tEfNS_4arch4Sm90ELb0ELb1ELb1ELb1ELb0ELb1ELb0ELb0ELb0ELb0ELb0ELb0EEENS1_21CollectiveEpilogueFwdINS6_IJSA_NS7_ILi512EEESA_EEES9_SC_SE_Li256ELb1ELb0ELb0ELb0EEENS1_36VarlenDynamicPersistentTileSchedulerILi64ELi64ELi256ELi32ELb0ELb0ELb1ELb1ELb0ELb1EEEEEEEEEvNT_6ParamsE --------------------------
	.section	.nv.constant0._ZN7cutlass13device_kernelIN5flash11enable_sm90INS1_16FlashAttnFwdSm90INS1_25CollectiveMainloopFwdSm90ILi2EN4cute5tupleIJNS5_1CILi1EEES8_S8_EEENS6_IJNS7_ILi64EEESA_SA_EEELi512ENS_6half_tEfNS_4arch4Sm90ELb0ELb1ELb1ELb1ELb0ELb1ELb0ELb0ELb0ELb0ELb0ELb0EEENS1_21CollectiveEpilogueFwdINS6_IJSA_NS7_ILi512EEESA_EEES9_SC_SE_Li256ELb1ELb0ELb0ELb0EEENS1_36VarlenDynamicPersistentTileSchedulerILi64ELi64ELi256ELi32ELb0ELb0ELb1ELb1ELb0ELb1EEEEEEEEEvNT_6ParamsE,"a",@progbits
	.sectionflags	@""
	.align	4
.nv.constant0._ZN7cutlass13device_kernelIN5flash11enable_sm90INS1_16FlashAttnFwdSm90INS1_25CollectiveMainloopFwdSm90ILi2EN4cute5tupleIJNS5_1CILi1EEES8_S8_EEENS6_IJNS7_ILi64EEESA_SA_EEELi512ENS_6half_tEfNS_4arch4Sm90ELb0ELb1ELb1ELb1ELb0ELb1ELb0ELb0ELb0ELb0ELb0ELb0EEENS1_21CollectiveEpilogueFwdINS6_IJSA_NS7_ILi512EEESA_EEES9_SC_SE_Li256ELb1ELb0ELb0ELb0EEENS1_36VarlenDynamicPersistentTileSchedulerILi64ELi64ELi256ELi32ELb0ELb0ELb1ELb1ELb0ELb1EEEEEEEEEvNT_6ParamsE:
	.zero		3200


//--------------------- .nv.constant0._ZN7cutlass13device_kernelIN5flash11enable_sm90INS1_16FlashAttnFwdSm90INS1_25CollectiveMainloopFwdSm90ILi2EN4cute5tupleIJNS5_1CILi1EEES8_S8_EEENS6_IJNS7_ILi64EEESA_SA_EEELi512ENS_6half_tEfNS_4arch4Sm90ELb0ELb1ELb1ELb1ELb0ELb0ELb1ELb0ELb0ELb0ELb0ELb0EEENS1_21CollectiveEpilogueFwdINS6_IJSA_NS7_ILi512EEESA_EEES9_SC_SE_Li256ELb1ELb0ELb0ELb0EEENS1_36VarlenDynamicPersistentTileSchedulerILi64ELi64ELi256ELi32ELb0ELb0ELb1ELb1ELb0ELb1EEEEEEEEEvNT_6ParamsE --------------------------
	.section	.nv.constant0._ZN7cutlass13device_kernelIN5flash11enable_sm90INS1_16FlashAttnFwdSm90INS1_25CollectiveMainloopFwdSm90ILi2EN4cute5tupleIJNS5_1CILi1EEES8_S8_EEENS6_IJNS7_ILi64EEESA_SA_EEELi512ENS_6half_tEfNS_4arch4Sm90ELb0ELb1ELb1ELb1ELb0ELb0ELb1ELb0ELb0ELb0ELb0ELb0EEENS1_21CollectiveEpilogueFwdINS6_IJSA_NS7_ILi512EEESA_EEES9_SC_SE_Li256ELb1ELb0ELb0ELb0EEENS1_36VarlenDynamicPersistentTileSchedulerILi64ELi64ELi256ELi32ELb0ELb0ELb1ELb1ELb0ELb1EEEEEEEEEvNT_6ParamsE,"a",@progbits
	.sectionflags	@""
	.align	4
.nv.constant0._ZN7cutlass13device_kernelIN5flash11enable_sm90INS1_16FlashAttnFwdSm90INS1_25CollectiveMainloopFwdSm90ILi2EN4cute5tupleIJNS5_1CILi1EEES8_S8_EEENS6_IJNS7_ILi64EEESA_SA_EEELi512ENS_6half_tEfNS_4arch4Sm90ELb0ELb1ELb1ELb1ELb0ELb0ELb1ELb0ELb0ELb0ELb0ELb0EEENS1_21CollectiveEpilogueFwdINS6_IJSA_NS7_ILi512EEESA_EEES9_SC_SE_Li256ELb1ELb0ELb0ELb0EEENS1_36VarlenDynamicPersistentTileSchedulerILi64ELi64ELi256ELi32ELb0ELb0ELb1ELb1ELb0ELb1EEEEEEEEEvNT_6ParamsE:
	.zero		3456


//--------------------- .nv.constant0._ZN7cutlass13device_kernelIN5flash11enable_sm90INS1_16FlashAttnFwdSm90INS1_25CollectiveMainloopFwdSm90ILi2EN4cute5tupleIJNS5_1CILi1EEES8_S8_EEENS6_IJNS7_ILi64EEESA_SA_EEELi512ENS_6half_tEfNS_4arch4Sm90ELb0ELb1ELb1ELb1ELb0ELb1ELb1ELb0ELb0ELb0ELb0ELb0EEENS1_21CollectiveEpilogueFwdINS6_IJSA_NS7_ILi512EEESA_EEES9_SC_SE_Li256ELb1ELb0ELb0ELb0EEENS1_36VarlenDynamicPersistentTileSchedulerILi64ELi64ELi256ELi32ELb0ELb0ELb1ELb1ELb0ELb1EEEEEEEEEvNT_6ParamsE --------------------------
	.section	.nv.constant0._ZN7cutlass13device_kernelIN5flash11enable_sm90INS1_16FlashAttnFwdSm90INS1_25CollectiveMainloopFwdSm90ILi2EN4cute5tupleIJNS5_1CILi1EEES8_S8_EEENS6_IJNS7_ILi64EEESA_SA_EEELi512ENS_6half_tEfNS_4arch4Sm90ELb0ELb1ELb1ELb1ELb0ELb1ELb1ELb0ELb0ELb0ELb0ELb0EEENS1_21CollectiveEpilogueFwdINS6_IJSA_NS7_ILi512EEESA_EEES9_SC_SE_Li256ELb1ELb0ELb0ELb0EEENS1_36VarlenDynamicPersistentTileSchedulerILi64ELi64ELi256ELi32ELb0ELb0ELb1ELb1ELb0ELb1EEEEEEEEEvNT_6ParamsE,"a",@progbits
	.sectionflags	@""
	.align	4
.nv.constant0._ZN7cutlass13device_kernelIN5flash11enable_sm90INS1_16FlashAttnFwdSm90INS1_25CollectiveMainloopFwdSm90ILi2EN4cute5tupleIJNS5_1CILi1EEES8_S8_EEENS6_IJNS7_ILi64EEESA_SA_EEELi512ENS_6half_tEfNS_4arch4Sm90ELb0ELb1ELb1ELb1ELb0ELb1ELb1ELb0ELb0ELb0ELb0ELb0EEENS1_21CollectiveEpilogueFwdINS6_IJSA_NS7_ILi512EEESA_EEES9_SC_SE_Li256ELb1ELb0ELb0ELb0EEENS1_36VarlenDynamicPersistentTileSchedulerILi64ELi64ELi256ELi32ELb0ELb0ELb1ELb1ELb0ELb1EEEEEEEEEvNT_6ParamsE:
	.zero		3456


//--------------------- .nv.constant0._ZN7cutlass13device_kernelIN5flash11enable_sm90INS1_16FlashAttnFwdSm90INS1_25CollectiveMainloopFwdSm90ILi2EN4cute5tupleIJNS5_1CILi1EEES8_S8_EEENS6_IJNS7_ILi64EEESA_SA_EEELi512ENS_6half_tEfNS_4arch4Sm90ELb1ELb0ELb1ELb0ELb0ELb0ELb0ELb0ELb0ELb0ELb0ELb0EEENS1_21CollectiveEpilogueFwdINS6_IJSA_NS7_ILi512EEESA_EEES9_SC_SE_Li256ELb0ELb0ELb0ELb0EEENS1_30DynamicPersistentTileSchedulerILi256ELi32ELb0ELb0ELb1EEEEEEEEEvNT_6ParamsE --------------------------
	.section	.nv.constant0._ZN7cutlass13device_kernelIN5flash11enable_sm90INS1_16FlashAttnFwdSm90INS1_25CollectiveMainloopFwdSm90ILi2EN4cute5tupleIJNS5_1CILi1EEES8_S8_EEENS6_IJNS7_ILi64EEESA_SA_EEELi512ENS_6half_tEfNS_4arch4Sm90ELb1ELb0ELb1ELb0ELb0ELb0ELb0ELb0ELb0ELb0ELb0ELb0EEENS1_21CollectiveEpilogueFwdINS6_IJSA_NS7_ILi512EEESA_EEES9_SC_SE_Li256ELb0ELb0ELb0ELb0EEENS1_30DynamicPersistentTileSchedulerILi256ELi32ELb0ELb0ELb1EEEEEEEEEvNT_6ParamsE,"a",@progbits
	.sectionflags	@""
	.align	4
.nv.constant0._ZN7cutlass13device_kernelIN5flash11enable_sm90INS1_16FlashAttnFwdSm90INS1_25CollectiveMainloopFwdSm90ILi2EN4cute5tupleIJNS5_1CILi1EEES8_S8_EEENS6_IJNS7_ILi64EEESA_SA_EEELi512ENS_6half_tEfNS_4arch4Sm90ELb1ELb0ELb1ELb0ELb0ELb0ELb0ELb0ELb0ELb0ELb0ELb0EEENS1_21CollectiveEpilogueFwdINS6_IJSA_NS7_ILi512EEESA_EEES9_SC_SE_Li256ELb0ELb0ELb0ELb0EEENS1_30DynamicPersistentTileSchedulerILi256ELi32ELb0ELb0ELb1EEEEEEEEEvNT_6ParamsE:
	.zero		3584


//--------------------- .nv.constant0._ZN7cutlass13device_kernelIN5flash11enable_sm90INS1_16FlashAttnFwdSm90INS1_25CollectiveMainloopFwdSm90ILi2EN4cute5tupleIJNS5_1CILi1EEES8_S8_EEENS6_IJNS7_ILi64EEESA_SA_EEELi512ENS_6half_tEfNS_4arch4Sm90ELb1ELb0ELb1ELb0ELb0ELb0ELb1ELb0ELb0ELb0ELb0ELb0EEENS1_21CollectiveEpilogueFwdINS6_IJSA_NS7_ILi512EEESA_EEES9_SC_SE_Li256ELb0ELb0ELb0ELb0EEENS1_30DynamicPersistentTileSchedulerILi256ELi32ELb0ELb0ELb1EEEEEEEEEvNT_6ParamsE --------------------------
	.section	.nv.constant0._ZN7cutlass13device_kernelIN5flash11enable_sm90INS1_16FlashAttnFwdSm90INS1_25CollectiveMainloopFwdSm90ILi2EN4cute5tupleIJNS5_1CILi1EEES8_S8_EEENS6_IJNS7_ILi64EEESA_SA_EEELi512ENS_6half_tEfNS_4arch4Sm90ELb1ELb0ELb1ELb0ELb0ELb0ELb1ELb0ELb0ELb0ELb0ELb0EEENS1_21CollectiveEpilogueFwdINS6_IJSA_NS7_ILi512EEESA_EEES9_SC_SE_Li256ELb0ELb0ELb0ELb0EEENS1_30DynamicPersistentTileSchedulerILi256ELi32ELb0ELb0ELb1EEEEEEEEEvNT_6ParamsE,"a",@progbits
	.sectionflags	@""
	.align	4
.nv.constant0._ZN7cutlass13device_kernelIN5flash11enable_sm90INS1_16FlashAttnFwdSm90INS1_25CollectiveMainloopFwdSm90ILi2EN4cute5tupleIJNS5_1CILi1EEES8_S8_EEENS6_IJNS7_ILi64EEESA_SA_EEELi512ENS_6half_tEfNS_4arch4Sm90ELb1ELb0ELb1ELb0ELb0ELb0ELb1ELb0ELb0ELb0ELb0ELb0EEENS1_21CollectiveEpilogueFwdINS6_IJSA_NS7_ILi512EEESA_EEES9_SC_SE_Li256ELb0ELb0ELb0ELb0EEENS1_30DynamicPersistentTileSchedulerILi256ELi32ELb0ELb0ELb1EEEEEEEEEvNT_6ParamsE:
	.zero		3840


//--------------------- .nv.constant0._ZN7cutlass13device_kernelIN5flash11enable_sm90INS1_16FlashAttnFwdSm90INS1_25CollectiveMainloopFwdSm90ILi2EN4cute5tupleIJNS5_1CILi1EEES8_S8_EEENS6_IJNS7_ILi64EEESA_SA_EEELi512ENS_6half_tEfNS_4arch4Sm90ELb1ELb0ELb1ELb1ELb0ELb0ELb0ELb0ELb0ELb0ELb0ELb0EEENS1_21CollectiveEpilogueFwdINS6_IJSA_NS7_ILi512EEESA_EEES9_SC_SE_Li256ELb1ELb0ELb0ELb0EEENS1_36VarlenDynamicPersistentTileSchedulerILi64ELi64ELi256ELi32ELb0ELb0ELb1ELb1ELb1ELb1EEEEEEEEEvNT_6ParamsE --------------------------
	.section	.nv.constant0._ZN7cutlass13device_kernelIN5flash11enable_sm90INS1_16FlashAttnFwdSm90INS1_25CollectiveMainloopFwdSm90ILi2EN4cute5tupleIJNS5_1CILi1EEES8_S8_EEENS6_IJNS7_ILi64EEESA_SA_EEELi512ENS_6half_tEfNS_4arch4Sm90ELb1ELb0ELb1ELb1ELb0ELb0ELb0ELb0ELb0ELb0ELb0ELb0EEENS1_21CollectiveEpilogueFwdINS6_IJSA_NS7_ILi512EEESA_EEES9_SC_SE_Li256ELb1ELb0ELb0ELb0EEENS1_36VarlenDynamicPersistentTileSchedulerILi64ELi64ELi256ELi32ELb0ELb0ELb1ELb1ELb1ELb1EEEEEEEEEvNT_6ParamsE,"a",@progbits
	.sectionflags	@""
	.align	4
.nv.constant0._ZN7cutlass13device_kernelIN5flash11enable_sm90INS1_16FlashAttnFwdSm90INS1_25CollectiveMainloopFwdSm90ILi2EN4cute5tupleIJNS5_1CILi1EEES8_S8_EEENS6_IJNS7_ILi64EEESA_SA_EEELi512ENS_6half_tEfNS_4arch4Sm90ELb1ELb0ELb1ELb1ELb0ELb0ELb0ELb0ELb0ELb0ELb0ELb0EEENS1_21CollectiveEpilogueFwdINS6_IJSA_NS7_ILi512EEESA_EEES9_SC_SE_Li256ELb1ELb0ELb0ELb0EEENS1_36VarlenDynamicPersistentTileSchedulerILi64ELi64ELi256ELi32ELb0ELb0ELb1ELb1ELb1ELb1EEEEEEEEEvNT_6ParamsE:
	.zero		3200


//--------------------- .nv.constant0._ZN7cutlass13device_kernelIN5flash11enable_sm90INS1_16FlashAttnFwdSm90INS1_25CollectiveMainloopFwdSm90ILi2EN4cute5tupleIJNS5_1CILi1EEES8_S8_EEENS6_IJNS7_ILi64EEESA_SA_EEELi512ENS_6half_tEfNS_4arch4Sm90ELb1ELb0ELb1ELb1ELb0ELb1ELb0ELb0ELb0ELb0ELb0ELb0EEENS1_21CollectiveEpilogueFwdINS6_IJSA_NS7_ILi512EEESA_EEES9_SC_SE_Li256ELb1ELb0ELb0ELb0EEENS1_36VarlenDynamicPersistentTileSchedulerILi64ELi64ELi256ELi32ELb0ELb0ELb1ELb1ELb1ELb1EEEEEEEEEvNT_6ParamsE --------------------------
	.section	.nv.constant0._ZN7cutlass13device_kernelIN5flash11enable_sm90INS1_16FlashAttnFwdSm90INS1_25CollectiveMainloopFwdSm90ILi2EN4cute5tupleIJNS5_1CILi1EEES8_S8_EEENS6_IJNS7_ILi64EEESA_SA_EEELi512ENS_6half_tEfNS_4arch4Sm90ELb1ELb0ELb1ELb1ELb0ELb1ELb0ELb0ELb0ELb0ELb0ELb0EEENS1_21CollectiveEpilogueFwdINS6_IJSA_NS7_ILi512EEESA_EEES9_SC_SE_Li256ELb1ELb0ELb0ELb0EEENS1_36VarlenDynamicPersistentTileSchedulerILi64ELi64ELi256ELi32ELb0ELb0ELb1ELb1ELb1ELb1EEEEEEEEEvNT_6ParamsE,"a",@progbits
	.sectionflags	@""
	.align	4
.nv.constant0._ZN7cutlass13device_kernelIN5flash11enable_sm90INS1_16FlashAttnFwdSm90INS1_25CollectiveMainloopFwdSm90ILi2EN4cute5tupleIJNS5_1CILi1EEES8_S8_EEENS6_IJNS7_ILi64EEESA_SA_EEELi512ENS_6half_tEfNS_4arch4Sm90ELb1ELb0ELb1ELb1ELb0ELb1ELb0ELb0ELb0ELb0ELb0ELb0EEENS1_21CollectiveEpilogueFwdINS6_IJSA_NS7_ILi512EEESA_EEES9_SC_SE_Li256ELb1ELb0ELb0ELb0EEENS1_36VarlenDynamicPersistentTileSchedulerILi64ELi64ELi256ELi32ELb0ELb0ELb1ELb1ELb1ELb1EEEEEEEEEvNT_6ParamsE:
	.zero		3200


//--------------------- .nv.constant0._ZN7cutlass13device_kernelIN5flash11enable_sm90INS1_16FlashAttnFwdSm90INS1_25CollectiveMainloopFwdSm90ILi2EN4cute5tupleIJNS5_1CILi1EEES8_S8_EEENS6_IJNS7_ILi64EEESA_SA_EEELi512ENS_6half_tEfNS_4arch4Sm90ELb1ELb0ELb1ELb1ELb0ELb0ELb1ELb0ELb0ELb0ELb0ELb0EEENS1_21CollectiveEpilogueFwdINS6_IJSA_NS7_ILi512EEESA_EEES9_SC_SE_Li256ELb1ELb0ELb0ELb0EEENS1_36VarlenDynamicPersistentTileSchedulerILi64ELi64ELi256ELi32ELb0ELb0ELb1ELb1ELb1ELb1EEEEEEEEEvNT_6ParamsE --------------------------
	.section	.nv.constant0._ZN7cutlass13device_kernelIN5flash11enable_sm90INS1_16FlashAttnFwdSm90INS1_25CollectiveMainloopFwdSm90ILi2EN4cute5tupleIJNS5_1CILi1EEES8_S8_EEENS6_IJNS7_ILi64EEESA_SA_EEELi512ENS_6half_tEfNS_4arch4Sm90ELb1ELb0ELb1ELb1ELb0ELb0ELb1ELb0ELb0ELb0ELb0ELb0EEENS1_21CollectiveEpilogueFwdINS6_IJSA_NS7_ILi512EEESA_EEES9_SC_SE_Li256ELb1ELb0ELb0ELb0EEENS1_36VarlenDynamicPersistentTileSchedulerILi64ELi64ELi256ELi32ELb0ELb0ELb1ELb1ELb1ELb1EEEEEEEEEvNT_6ParamsE,"a",@progbits
	.sectionflags	@""
	.align	4
.nv.constant0._ZN7cutlass13device_kernelIN5flash11enable_sm90INS1_16FlashAttnFwdSm90INS1_25CollectiveMainloopFwdSm90ILi2EN4cute5tupleIJNS5_1CILi1EEES8_S8_EEENS6_IJNS7_ILi64EEESA_SA_EEELi512ENS_6half_tEfNS_4arch4Sm90ELb1ELb0ELb1ELb1ELb0ELb0ELb1ELb0ELb0ELb0ELb0ELb0EEENS1_21CollectiveEpilogueFwdINS6_IJSA_NS7_ILi512EEESA_EEES9_SC_SE_Li256ELb1ELb0ELb0ELb0EEENS1_36VarlenDynamicPersistentTileSchedulerILi64ELi64ELi256ELi32ELb0ELb0ELb1ELb1ELb1ELb1EEEEEEEEEvNT_6ParamsE:
	.zero		3456


//--------------------- .nv.constant0._ZN7cutlass13device_kernelIN5flash11enable_sm90INS1_16FlashAttnFwdSm90INS1_25CollectiveMainloopFwdSm90ILi2EN4cute5tupleIJNS5_1CILi1EEES8_S8_EEENS6_IJNS7_ILi64EEESA_SA_EEELi512ENS_6half_tEfNS_4arch4Sm90ELb1ELb0ELb1ELb1ELb0ELb1ELb1ELb0ELb0ELb0ELb0ELb0EEENS1_21CollectiveEpilogueFwdINS6_IJSA_NS7_ILi512EEESA_EEES9_SC_SE_Li256ELb1ELb0ELb0ELb0EEENS1_36VarlenDynamicPersistentTileSchedulerILi64ELi64ELi256ELi32ELb0ELb0ELb1ELb1ELb1ELb1EEEEEEEEEvNT_6ParamsE --------------------------
	.section	.nv.constant0._ZN7cutlass13device_kernelIN5flash11enable_sm90INS1_16FlashAttnFwdSm90INS1_25CollectiveMainloopFwdSm90ILi2EN4cute5tupleIJNS5_1CILi1EEES8_S8_EEENS6_IJNS7_ILi64EEESA_SA_EEELi512ENS_6half_tEfNS_4arch4Sm90ELb1ELb0ELb1ELb1ELb0ELb1ELb1ELb0ELb0ELb0ELb0ELb0EEENS1_21CollectiveEpilogueFwdINS6_IJSA_NS7_ILi512EEESA_EEES9_SC_SE_Li256ELb1ELb0ELb0ELb0EEENS1_36VarlenDynamicPersistentTileSchedulerILi64ELi64ELi256ELi32ELb0ELb0ELb1ELb1ELb1ELb1EEEEEEEEEvNT_6ParamsE,"a",@progbits
	.sectionflags	@""
	.align	4
.nv.constant0._ZN7cutlass13device_kernelIN5flash11enable_sm90INS1_16FlashAttnFwdSm90INS1_25CollectiveMainloopFwdSm90ILi2EN4cute5tupleIJNS5_1CILi1EEES8_S8_EEENS6_IJNS7_ILi64EEESA_SA_EEELi512ENS_6half_tEfNS_4arch4Sm90ELb1ELb0ELb1ELb1ELb0ELb1ELb1ELb0ELb0ELb0ELb0ELb0EEENS1_21CollectiveEpilogueFwdINS6_IJSA_NS7_ILi512EEESA_EEES9_SC_SE_Li256ELb1ELb0ELb0ELb0EEENS1_36VarlenDynamicPersistentTileSchedulerILi64ELi64ELi256ELi32ELb0ELb0ELb1ELb1ELb1ELb1EEEEEEEEEvNT_6ParamsE:
	.zero		3456


//--------------------- .nv.constant0._ZN7cutlass13device_kernelIN5flash11enable_sm90INS1_16FlashAttnFwdSm90INS1_25CollectiveMainloopFwdSm90ILi2EN4cute5tupleIJNS5_1CILi1EEES8_S8_EEENS6_IJNS7_ILi128EEENS7_ILi96EEENS7_ILi64EEEEEELi256ENS_6half_tEfNS_4arch4Sm90ELb0ELb0ELb1ELb0ELb0ELb0ELb0ELb1ELb0ELb0ELb0ELb0EEENS1_21CollectiveEpilogueFwdINS6_IJSA_NS7_ILi256EEESB_EEES9_SE_SG_Li256ELb0ELb0ELb0ELb0EEENS1_29StaticPersistentTileSchedulerILb0EEEEEEEEEvNT_6ParamsE --------------------------
	.section	.nv.constant0._ZN7cutlass13device_kernelIN5flash11enable_sm90INS1_16FlashAttnFwdSm90INS1_25CollectiveMainloopFwdSm90ILi2EN4cute5tupleIJNS5_1CILi1EEES8_S8_EEENS6_IJNS7_ILi128EEENS7_ILi96EEENS7_ILi64EEEEEELi256ENS_6half_tEfNS_4arch4Sm90ELb0ELb0ELb1ELb0ELb0ELb0ELb0ELb1ELb0ELb0ELb0ELb0EEENS1_21CollectiveEpilogueFwdINS6_IJSA_NS7_ILi256EEESB_EEES9_SE_SG_Li256ELb0ELb0ELb0ELb0EEENS1_29StaticPersistentTileSchedulerILb0EEEEEEEEEvNT_6ParamsE,"a",@progbits
	.sectionflags	@""
	.align	4
.nv.constant0._ZN7cutlass13device_kernelIN5flash11enable_sm90INS1_16FlashAttnFwdSm90INS1_25CollectiveMainloopFwdSm90ILi2EN4cute5tupleIJNS5_1CILi1EEES8_S8_EEENS6_IJNS7_ILi128EEENS7_ILi96EEENS7_ILi64EEEEEELi256ENS_6half_tEfNS_4arch4Sm90ELb0ELb0ELb1ELb0ELb0ELb0ELb0ELb1ELb0ELb0ELb0ELb0EEENS1_21CollectiveEpilogueFwdINS6_IJSA_NS7_ILi256EEESB_EEES9_SE_SG_Li256ELb0ELb0ELb0ELb0EEENS1_29StaticPersistentTileSchedulerILb0EEEEEEEEEvNT_6ParamsE:
	.zero		3584


//--------------------- .nv.constant0._ZN7cutlass13device_kernelIN5flash11enable_sm90INS1_16FlashAttnFwdSm90INS1_25CollectiveMainloopFwdSm90ILi2EN4cute5tupleIJNS5_1CILi1EEES8_S8_EEENS6_IJNS7_ILi128EEENS7_ILi96EEENS7_ILi64EEEEEELi256ENS_6half_tEfNS_4arch4Sm90ELb0ELb0ELb1ELb0ELb0ELb0ELb1ELb1ELb0ELb0ELb0ELb0EEENS1_21CollectiveEpilogueFwdINS6_IJSA_NS7_ILi256EEESB_EEES9_SE_SG_Li256ELb0ELb0ELb0ELb0EEENS1_29StaticPersistentTileSchedulerILb0EEEEEEEEEvNT_6ParamsE --------------------------
	.section	.nv.constant0._ZN7cutlass13device_kernelIN5flash11enable_sm90INS1_16FlashAttnFwdSm90INS1_25CollectiveMainloopFwdSm90ILi2EN4cute5tupleIJNS5_1CILi1EEES8_S8_EEENS6_IJNS7_ILi128EEENS7_ILi96EEENS7_ILi64EEEEEELi256ENS_6half_tEfNS_4arch4Sm90ELb0ELb0ELb1ELb0ELb0ELb0ELb1ELb1ELb0ELb0ELb0ELb0EEENS1_21CollectiveEpilogueFwdINS6_IJSA_NS7_ILi256EEESB_EEES9_SE_SG_Li256ELb0ELb0ELb0ELb0EEENS1_29StaticPersistentTileSchedulerILb0EEEEEEEEEvNT_6ParamsE,"a",@progbits
	.sectionflags	@""
	.align	4
.nv.constant0._ZN7cutlass13device_kernelIN5flash11enable_sm90INS1_16FlashAttnFwdSm90INS1_25CollectiveMainloopFwdSm90ILi2EN4cute5tupleIJNS5_1CILi1EEES8_S8_EEENS6_IJNS7_ILi128EEENS7_ILi96EEENS7_ILi64EEEEEELi256ENS_6half_tEfNS_4arch4Sm90ELb0ELb0ELb1ELb0ELb0ELb0ELb1ELb1ELb0ELb0ELb0ELb0EEENS1_21CollectiveEpilogueFwdINS6_IJSA_NS7_ILi256EEESB_EEES9_SE_SG_Li256ELb0ELb0ELb0ELb0EEENS1_29StaticPersistentTileSchedulerILb0EEEEEEEEEvNT_6ParamsE:
	.zero		3840


//--------------------- .nv.constant0._ZN7cutlass13device_kernelIN5flash11enable_sm90INS1_16FlashAttnFwdSm90INS1_25CollectiveMainloopFwdSm90ILi2EN4cute5tupleIJNS5_1CILi1EEES8_S8_EEENS6_IJNS7_ILi128EEENS7_ILi96EEENS7_ILi64EEEEEELi256ENS_6half_tEfNS_4arch4Sm90ELb0ELb0ELb1ELb1ELb0ELb0ELb0ELb1ELb0ELb0ELb0ELb0EEENS1_21CollectiveEpilogueFwdINS6_IJSA_NS7_ILi256EEESB_EEES9_SE_SG_Li256ELb1ELb0ELb0ELb0EEENS1_36VarlenDynamicPersistentTileSchedulerILi128ELi96ELi256ELi32ELb0ELb0ELb1ELb0ELb1ELb1EEEEEEEEEvNT_6ParamsE --------------------------
	.section	.nv.constant0._ZN7cutlass13device_kernelIN5flash11enable_sm90INS1_16FlashAttnFwdSm90INS1_25CollectiveMainloopFwdSm90ILi2EN4cute5tupleIJNS5_1CILi1EEES8_S8_EEENS6_IJNS7_ILi128EEENS7_ILi96EEENS7_ILi64EEEEEELi256ENS_6half_tEfNS_4arch4Sm90ELb0ELb0ELb1ELb1ELb0ELb0ELb0ELb1ELb0ELb0ELb0ELb0EEENS1_21CollectiveEpilogueFwdINS6_IJSA_NS7_ILi256EEESB_EEES9_SE_SG_Li256ELb1ELb0ELb0ELb0EEENS1_36VarlenDynamicPersistentTileSchedulerILi128ELi96ELi256ELi32ELb0ELb0ELb1ELb0ELb1ELb1EEEEEEEEEvNT_6ParamsE,"a",@progbits
	.sectionflags	@""
	.align	4
.nv.constant0._ZN7cutlass13device_kernelIN5flash11enable_sm90INS1_16FlashAttnFwdSm90INS1_25CollectiveMainloopFwdSm90ILi2EN4cute5tupleIJNS5_1CILi1EEES8_S8_EEENS6_IJNS7_ILi128EEENS7_ILi96EEENS7_ILi64EEEEEELi256ENS_6half_tEfNS_4arch4Sm90ELb0ELb0ELb1ELb1ELb0ELb0ELb0ELb1ELb0ELb0ELb0ELb0EEENS1_21CollectiveEpilogueFwdINS6_IJSA_NS7_ILi256EEESB_EEES9_SE_SG_Li256ELb1ELb0ELb0ELb0EEENS1_36VarlenDynamicPersistentTileSchedulerILi128ELi96ELi256ELi32ELb0ELb0ELb1ELb0ELb1ELb1EEEEEEEEEvNT_6ParamsE:
	.zero		3200


//--------------------- .nv.constant0._ZN7cutlass13device_kernelIN5flash11enable_sm90INS1_16FlashAttnFwdSm90INS1_25CollectiveMainloopFwdSm90ILi2EN4cute5tupleIJNS5_1CILi1EEES8_S8_EEENS6_IJNS7_ILi128EEENS7_ILi96EEENS7_ILi64EEEEEELi256ENS_6half_tEfNS_4arch4Sm90ELb0ELb0ELb1ELb1ELb0ELb1ELb0ELb1ELb0ELb0ELb0ELb0EEENS1_21CollectiveEpilogueFwdINS6_IJSA_NS7_ILi256EEESB_EEES9_SE_SG_Li256ELb1ELb0ELb0ELb0EEENS1_36VarlenDynamicPersistentTileSchedulerILi128ELi96ELi256ELi32ELb0ELb0ELb1ELb0ELb1ELb1EEEEEEEEEvNT_6ParamsE --------------------------
	.section	.nv.constant0._ZN7cutlass13device_kernelIN5flash11enable_sm90INS1_16FlashAttnFwdSm90INS1_25CollectiveMainloopFwdSm90ILi2EN4cute5tupleIJNS5_1CILi1EEES8_S8_EEENS6_IJNS7_ILi128EEENS7_ILi96EEENS7_ILi64EEEEEELi256ENS_6half_tEfNS_4arch4Sm90ELb0ELb0ELb1ELb1ELb0ELb1ELb0ELb1ELb0ELb0ELb0ELb0EEENS1_21CollectiveEpilogueFwdINS6_IJSA_NS7_ILi256EEESB_EEES9_SE_SG_Li256ELb1ELb0ELb0ELb0EEENS1_36VarlenDynamicPersistentTileSchedulerILi128ELi96ELi256ELi32ELb0ELb0ELb1ELb0ELb1ELb1EEEEEEEEEvNT_6ParamsE,"a",@progbits
	.sectionflags	@""
	.align	4
.nv.constant0._ZN7cutlass13device_kernelIN5flash11enable_sm90INS1_16FlashAttnFwdSm90INS1_25CollectiveMainloopFwdSm90ILi2EN4cute5tupleIJNS5_1CILi1EEES8_S8_EEENS6_IJNS7_ILi128EEENS7_ILi96EEENS7_ILi64EEEEEELi256ENS_6half_tEfNS_4arch4Sm90ELb0ELb0ELb1ELb1ELb0ELb1ELb0ELb1ELb0ELb0ELb0ELb0EEENS1_21CollectiveEpilogueFwdINS6_IJSA_NS7_ILi256EEESB_EEES9_SE_SG_Li256ELb1ELb0ELb0ELb0EEENS1_36VarlenDynamicPersistentTileSchedulerILi128ELi96ELi256ELi32ELb0ELb0ELb1ELb0ELb1ELb1EEEEEEEEEvNT_6ParamsE:
	.zero		3200


//--------------------- .nv.constant0._ZN7cutlass13device_kernelIN5flash11enable_sm90INS1_16FlashAttnFwdSm90INS1_25CollectiveMainloopFwdSm90ILi2EN4cute5tupleIJNS5_1CILi1EEES8_S8_EEENS6_IJNS7_ILi128EEENS7_ILi96EEENS7_ILi64EEEEEELi256ENS_6half_tEfNS_4arch4Sm90ELb0ELb0ELb1ELb1ELb0ELb0ELb1ELb1ELb0ELb0ELb0ELb0EEENS1_21CollectiveEpilogueFwdINS6_IJSA_NS7_ILi256EEESB_EEES9_SE_SG_Li256ELb1ELb0ELb0ELb0EEENS1_36VarlenDynamicPersistentTileSchedulerILi128ELi96ELi256ELi32ELb0ELb0ELb1ELb0ELb1ELb1EEEEEEEEEvNT_6ParamsE --------------------------
	.section	.nv.constant0._ZN7cutlass13device_kernelIN5flash11enable_sm90INS1_16FlashAttnFwdSm90INS1_25CollectiveMainloopFwdSm90ILi2EN4cute5tupleIJNS5_1CILi1EEES8_S8_EEENS6_IJNS7_ILi128EEENS7_ILi96EEENS7_ILi64EEEEEELi256ENS_6half_tEfNS_4arch4Sm90ELb0ELb0ELb1ELb1ELb0ELb0ELb1ELb1ELb0ELb0ELb0ELb0EEENS1_21CollectiveEpilogueFwdINS6_IJSA_NS7_ILi256EEESB_EEES9_SE_SG_Li256ELb1ELb0ELb0ELb0EEENS1_36VarlenDynamicPersistentTileSchedulerILi128ELi96ELi256ELi32ELb0ELb0ELb1ELb0ELb1ELb1EEEEEEEEEvNT_6ParamsE,"a",@progbits
	.sectionflags	@""
	.align	4
.nv.constant0._ZN7cutlass13device_kernelIN5flash11enable_sm90INS1_16FlashAttnFwdSm90INS1_25CollectiveMainloopFwdSm90ILi2EN4cute5tupleIJNS5_1CILi1EEES8_S8_EEENS6_IJNS7_ILi128EEENS7_ILi96EEENS7_ILi64EEEEEELi256ENS_6half_tEfNS_4arch4Sm90ELb0ELb0ELb1ELb1ELb0ELb0ELb1ELb1ELb0ELb0ELb0ELb0EEENS1_21CollectiveEpilogueFwdINS6_IJSA_NS7_ILi256EEESB_EEES9_SE_SG_Li256ELb1ELb0ELb0ELb0EEENS1_36VarlenDynamicPersistentTileSchedulerILi128ELi96ELi256ELi32ELb0ELb0ELb1ELb0ELb1ELb1EEEEEEEEEvNT_6ParamsE:
	.zero		3456


//--------------------- .nv.constant0._ZN7cutlass13device_kernelIN5flash11enable_sm90INS1_16FlashAttnFwdSm90INS1_25CollectiveMainloopFwdSm90ILi2EN4cute5tupleIJNS5_1CILi1EEES8_S8_EEENS6_IJNS7_ILi128EEENS7_ILi96EEENS7_ILi64EEEEEELi256ENS_6half_tEfNS_4arch4Sm90ELb0ELb0ELb1ELb1ELb0ELb1ELb1ELb1ELb0ELb0ELb0ELb0EEENS1_21CollectiveEpilogueFwdINS6_IJSA_NS7_ILi256EEESB_EEES9_SE_SG_Li256ELb1ELb0ELb0ELb0EEENS1_36VarlenDynamicPersistentTileSchedulerILi128ELi96ELi256ELi32ELb0ELb0ELb1ELb0ELb1ELb1EEEEEEEEEvNT_6ParamsE --------------------------
	.section	.nv.constant0._ZN7cutlass13device_kernelIN5flash11enable_sm90INS1_16FlashAttnFwdSm90INS1_25CollectiveMainloopFwdSm90ILi2EN4cute5tupleIJNS5_1CILi1EEES8_S8_EEENS6_IJNS7_ILi128EEENS7_ILi96EEENS7_ILi64EEEEEELi256ENS_6half_tEfNS_4arch4Sm90ELb0ELb0ELb1ELb1ELb0ELb1ELb1ELb1ELb0ELb0ELb0ELb0EEENS1_21CollectiveEpilogueFwdINS6_IJSA_NS7_ILi256EEESB_EEES9_SE_SG_Li256ELb1ELb0ELb0ELb0EEENS1_36VarlenDynamicPersistentTileSchedulerILi128ELi96ELi256ELi32ELb0ELb0ELb1ELb0ELb1ELb1EEEEEEEEEvNT_6ParamsE,"a",@progbits
	.sectionflags	@""
	.align	4
.nv.constant0._ZN7cutlass13device_kernelIN5flash11enable_sm90INS1_16FlashAttnFwdSm90INS1_25CollectiveMainloopFwdSm90ILi2EN4cute5tupleIJNS5_1CILi1EEES8_S8_EEENS6_IJNS7_ILi128EEENS7_ILi96EEENS7_ILi64EEEEEELi256ENS_6half_tEfNS_4arch4Sm90ELb0ELb0ELb1ELb1ELb0ELb1ELb1ELb1ELb0ELb0ELb0ELb0EEENS1_21CollectiveEpilogueFwdINS6_IJSA_NS7_ILi256EEESB_EEES9_SE_SG_Li256ELb1ELb0ELb0ELb0EEENS1_36VarlenDynamicPersistentTileSchedulerILi128ELi96ELi256ELi32ELb0ELb0ELb1ELb0ELb1ELb1EEEEEEEEEvNT_6ParamsE:
	.zero		3456


//--------------------- .nv.constant0._ZN7cutlass13device_kernelIN5flash11enable_sm90INS1_16FlashAttnFwdSm90INS1_25CollectiveMainloopFwdSm90ILi2EN4cute5tupleIJNS5_1CILi1EEES8_S8_EEENS6_IJNS7_ILi128EEENS7_ILi96EEENS7_ILi64EEEEEELi256ENS_6half_tEfNS_4arch4Sm90ELb0ELb1ELb1ELb0ELb0ELb0ELb0ELb1ELb0ELb0ELb0ELb0EEENS1_21CollectiveEpilogueFwdINS6_IJSA_NS7_ILi256EEESB_EEES9_SE_SG_Li256ELb0ELb0ELb0ELb0EEENS1_30DynamicPersistentTileSchedulerILi256ELi32ELb0ELb0ELb1EEEEEEEEEvNT_6ParamsE --------------------------
	.section	.nv.constant0._ZN7cutlass13device_kernelIN5flash11enable_sm90INS1_16FlashAttnFwdSm90INS1_25CollectiveMainloopFwdSm90ILi2EN4cute5tupleIJNS5_1CILi1EEES8_S8_EEENS6_IJNS7_ILi128EEENS7_ILi96EEENS7_ILi64EEEEEELi256ENS_6half_tEfNS_4arch4Sm90ELb0ELb1ELb1ELb0ELb0ELb0ELb0ELb1ELb0ELb0ELb0ELb0EEENS1_21CollectiveEpilogueFwdINS6_IJSA_NS7_ILi256EEESB_EEES9_SE_SG_Li256ELb0ELb0ELb0ELb0EEENS1_30DynamicPersistentTileSchedulerILi256ELi32ELb0ELb0ELb1EEEEEEEEEvNT_6ParamsE,"a",@progbits
	.sectionflags	@""
	.align	4
.nv.constant0._ZN7cutlass13device_kernelIN5flash11enable_sm90INS1_16FlashAttnFwdSm90INS1_25CollectiveMainloopFwdSm90ILi2EN4cute5tupleIJNS5_1CILi1EEES8_S8_EEENS6_IJNS7_ILi128EEENS7_ILi96EEENS7_ILi64EEEEEELi256ENS_6half_tEfNS_4arch4Sm90ELb0ELb1ELb1ELb0ELb0ELb0ELb0ELb1ELb0ELb0ELb0ELb0EEENS1_21CollectiveEpilogueFwdINS6_IJSA_NS7_ILi256EEESB_EEES9_SE_SG_Li256ELb0ELb0ELb0ELb0EEENS1_30DynamicPersistentTileSchedulerILi256ELi32ELb0ELb0ELb1EEEEEEEEEvNT_6ParamsE:
	.zero		3584


//--------------------- .nv.constant0._ZN7cutlass13device_kernelIN5flash11enable_sm90INS1_16FlashAttnFwdSm90INS1_25CollectiveMainloopFwdSm90ILi2EN4cute5tupleIJNS5_1CILi1EEES8_S8_EEENS6_IJNS7_ILi128EEENS7_ILi96EEENS7_ILi64EEEEEELi256ENS_6half_tEfNS_4arch4Sm90ELb0ELb1ELb1ELb0ELb0ELb0ELb1ELb1ELb0ELb0ELb0ELb0EEENS1_21CollectiveEpilogueFwdINS6_IJSA_NS7_ILi256EEESB_EEES9_SE_SG_Li256ELb0ELb0ELb0ELb0EEENS1_30DynamicPersistentTileSchedulerILi256ELi32ELb0ELb0ELb1EEEEEEEEEvNT_6ParamsE --------------------------
	.section	.nv.constant0._ZN7cutlass13device_kernelIN5flash11enable_sm90INS1_16FlashAttnFwdSm90INS1_25CollectiveMainloopFwdSm90ILi2EN4cute5tupleIJNS5_1CILi1EEES8_S8_EEENS6_IJNS7_ILi128EEENS7_ILi96EEENS7_ILi64EEEEEELi256ENS_6half_tEfNS_4arch4Sm90ELb0ELb1ELb1ELb0ELb0ELb0ELb1ELb1ELb0ELb0ELb0ELb0EEENS1_21CollectiveEpilogueFwdINS6_IJSA_NS7_ILi256EEESB_EEES9_SE_SG_Li256ELb0ELb0ELb0ELb0EEENS1_30DynamicPersistentTileSchedulerILi256ELi32ELb0ELb0ELb1EEEEEEEEEvNT_6ParamsE,"a",@progbits
	.sectionflags	@""
	.align	4
.nv.constant0._ZN7cutlass13device_kernelIN5flash11enable_sm90INS1_16FlashAttnFwdSm90INS1_25CollectiveMainloopFwdSm90ILi2EN4cute5tupleIJNS5_1CILi1EEES8_S8_EEENS6_IJNS7_ILi128EEENS7_ILi96EEENS7_ILi64EEEEEELi256ENS_6half_tEfNS_4arch4Sm90ELb0ELb1ELb1ELb0ELb0ELb0ELb1ELb1ELb0ELb0ELb0ELb0EEENS1_21CollectiveEpilogueFwdINS6_IJSA_NS7_ILi256EEESB_EEES9_SE_SG_Li256ELb0ELb0ELb0ELb0EEENS1_30DynamicPersistentTileSchedulerILi256ELi32ELb0ELb0ELb1EEEEEEEEEvNT_6ParamsE:
	.zero		3840


//--------------------- .nv.constant0._ZN7cutlass13device_kernelIN5flash11enable_sm90INS1_16FlashAttnFwdSm90INS1_25CollectiveMainloopFwdSm90ILi2EN4cute5tupleIJNS5_1CILi1EEES8_S8_EEENS6_IJNS7_ILi128EEENS7_ILi96EEENS7_ILi64EEEEEELi256ENS_6half_tEfNS_4arch4Sm90ELb0ELb1ELb1ELb1ELb0ELb0ELb0ELb1ELb0ELb0ELb0ELb0EEENS1_21CollectiveEpilogueFwdINS6_IJSA_NS7_ILi256EEESB_EEES9_SE_SG_Li256ELb1ELb0ELb0ELb0EEENS1_36VarlenDynamicPersistentTileSchedulerILi128ELi96ELi256ELi32ELb0ELb0ELb1ELb1ELb0ELb1EEEEEEEEEvNT_6ParamsE --------------------------
	.section	.nv.constant0._ZN7cutlass13device_kernelIN5flash11enable_sm90INS1_16FlashAttnFwdSm90INS1_25CollectiveMainloopFwdSm90ILi2EN4cute5tupleIJNS5_1CILi1EEES8_S8_EEENS6_IJNS7_ILi128EEENS7_ILi96EEENS7_ILi64EEEEEELi256ENS_6half_tEfNS_4arch4Sm90ELb0ELb1ELb1ELb1ELb0ELb0ELb0ELb1ELb0ELb0ELb0ELb0EEENS1_21CollectiveEpilogueFwdINS6_IJSA_NS7_ILi256EEESB_EEES9_SE_SG_Li256ELb1ELb0ELb0ELb0EEENS1_36VarlenDynamicPersistentTileSchedulerILi128ELi96ELi256ELi32ELb0ELb0ELb1ELb1ELb0ELb1EEEEEEEEEvNT_6ParamsE,"a",@progbits
	.sectionflags	@""
	.align	4
.nv.constant0._ZN7cutlass13device_kernelIN5flash11enable_sm90INS1_16FlashAttnFwdSm90INS1_25CollectiveMainloopFwdSm90ILi2EN4cute5tupleIJNS5_1CILi1EEES8_S8_EEENS6_IJNS7_ILi128EEENS7_ILi96EEENS7_ILi64EEEEEELi256ENS_6half_tEfNS_4arch4Sm90ELb0ELb1ELb1ELb1ELb0ELb0ELb0ELb1ELb0ELb0ELb0ELb0EEENS1_21CollectiveEpilogueFwdINS6_IJSA_NS7_ILi256EEESB_EEES9_SE_SG_Li256ELb1ELb0ELb0ELb0EEENS1_36VarlenDynamicPersistentTileSchedulerILi128ELi96ELi256ELi32ELb0ELb0ELb1ELb1ELb0ELb1EEEEEEEEEvNT_6ParamsE:
	.zero		3200


//--------------------- .nv.constant0._ZN7cutlass13device_kernelIN5flash11enable_sm90INS1_16FlashAttnFwdSm90INS1_25CollectiveMainloopFwdSm90ILi2EN4cute5tupleIJNS5_1CILi1EEES8_S8_EEENS6_IJNS7_ILi128EEENS7_ILi96EEENS7_ILi64EEEEEELi256ENS_6half_tEfNS_4arch4Sm90ELb0ELb1ELb1ELb1ELb0ELb1ELb0ELb1ELb0ELb0ELb0ELb0EEENS1_21CollectiveEpilogueFwdINS6_IJSA_NS7_ILi256EEESB_EEES9_SE_SG_Li256ELb1ELb0ELb0ELb0EEENS1_36VarlenDynamicPersistentTileSchedulerILi128ELi96ELi256ELi32ELb0ELb0ELb1ELb1ELb0ELb1EEEEEEEEEvNT_6ParamsE --------------------------
	.section	.nv.constant0._ZN7cutlass13device_kernelIN5flash11enable_sm90INS1_16FlashAttnFwdSm90INS1_25CollectiveMainloopFwdSm90ILi2EN4cute5tupleIJNS5_1CILi1EEES8_S8_EEENS6_IJNS7_ILi128EEENS7_ILi96EEENS7_ILi64EEEEEELi256ENS_6half_tEfNS_4arch4Sm90ELb0ELb1ELb1ELb1ELb0ELb1ELb0ELb1ELb0ELb0ELb0ELb0EEENS1_21CollectiveEpilogueFwdINS6_IJSA_NS7_ILi256EEESB_EEES9_SE_SG_Li256ELb1ELb0ELb0ELb0EEENS1_36VarlenDynamicPersistentTileSchedulerILi128ELi96ELi256ELi32ELb0ELb0ELb1ELb1ELb0ELb1EEEEEEEEEvNT_6ParamsE,"a",@progbits
	.sectionflags	@""
	.align	4
.nv.constant0._ZN7cutlass13device_kernelIN5flash11enable_sm90INS1_16FlashAttnFwdSm90INS1_25CollectiveMainloopFwdSm90ILi2EN4cute5tupleIJNS5_1CILi1EEES8_S8_EEENS6_IJNS7_ILi128EEENS7_ILi96EEENS7_ILi64EEEEEELi256ENS_6half_tEfNS_4arch4Sm90ELb0ELb1ELb1ELb1ELb0ELb1ELb0ELb1ELb0ELb0ELb0ELb0EEENS1_21CollectiveEpilogueFwdINS6_IJSA_NS7_ILi256EEESB_EEES9_SE_SG_Li256ELb1ELb0ELb0ELb0EEENS1_36VarlenDynamicPersistentTileSchedulerILi128ELi96ELi256ELi32ELb0ELb0ELb1ELb1ELb0ELb1EEEEEEEEEvNT_6ParamsE:
	.zero		3200


//--------------------- .nv.constant0._ZN7cutlass13device_kernelIN5flash11enable_sm90INS1_16FlashAttnFwdSm90INS1_25CollectiveMainloopFwdSm90ILi2EN4cute5tupleIJNS5_1CILi1EEES8_S8_EEENS6_IJNS7_ILi128EEENS7_ILi96EEENS7_ILi64EEEEEELi256ENS_6half_tEfNS_4arch4Sm90ELb0ELb1ELb1ELb1ELb0ELb0ELb1ELb1ELb0ELb0ELb0ELb0EEENS1_21CollectiveEpilogueFwdINS6_IJSA_NS7_ILi256EEESB_EEES9_SE_SG_Li256ELb1ELb0ELb0ELb0EEENS1_36VarlenDynamicPersistentTileSchedulerILi128ELi96ELi256ELi32ELb0ELb0ELb1ELb1ELb0ELb1EEEEEEEEEvNT_6ParamsE --------------------------
	.section	.nv.constant0._ZN7cutlass13device_kernelIN5flash11enable_sm90INS1_16FlashAttnFwdSm90INS1_25CollectiveMainloopFwdSm90ILi2EN4cute5tupleIJNS5_1CILi1EEES8_S8_EEENS6_IJNS7_ILi128EEENS7_ILi96EEENS7_ILi64EEEEEELi256ENS_6half_tEfNS_4arch4Sm90ELb0ELb1ELb1ELb1ELb0ELb0ELb1ELb1ELb0ELb0ELb0ELb0EEENS1_21CollectiveEpilogueFwdINS6_IJSA_NS7_ILi256EEESB_EEES9_SE_SG_Li256ELb1ELb0ELb0ELb0EEENS1_36VarlenDynamicPersistentTileSchedulerILi128ELi96ELi256ELi32ELb0ELb0ELb1ELb1ELb0ELb1EEEEEEEEEvNT_6ParamsE,"a",@progbits
	.sectionflags	@""
	.align	4
.nv.constant0._ZN7cutlass13device_kernelIN5flash11enable_sm90INS1_16FlashAttnFwdSm90INS1_25CollectiveMainloopFwdSm90ILi2EN4cute5tupleIJNS5_1CILi1EEES8_S8_EEENS6_IJNS7_ILi128EEENS7_ILi96EEENS7_ILi64EEEEEELi256ENS_6half_tEfNS_4arch4Sm90ELb0ELb1ELb1ELb1ELb0ELb0ELb1ELb1ELb0ELb0ELb0ELb0EEENS1_21CollectiveEpilogueFwdINS6_IJSA_NS7_ILi256EEESB_EEES9_SE_SG_Li256ELb1ELb0ELb0ELb0EEENS1_36VarlenDynamicPersistentTileSchedulerILi128ELi96ELi256ELi32ELb0ELb0ELb1ELb1ELb0ELb1EEEEEEEEEvNT_6ParamsE:
	.zero		3456


//--------------------- .nv.constant0._ZN7cutlass13device_kernelIN5flash11enable_sm90INS1_16FlashAttnFwdSm90INS1_25CollectiveMainloopFwdSm90ILi2EN4cute5tupleIJNS5_1CILi1EEES8_S8_EEENS6_IJNS7_ILi128EEENS7_ILi96EEENS7_ILi64EEEEEELi256ENS_6half_tEfNS_4arch4Sm90ELb0ELb1ELb1ELb1ELb0ELb1ELb1ELb1ELb0ELb0ELb0ELb0EEENS1_21CollectiveEpilogueFwdINS6_IJSA_NS7_ILi256EEESB_EEES9_SE_SG_Li256ELb1ELb0ELb0ELb0EEENS1_36VarlenDynamicPersistentTileSchedulerILi128ELi96ELi256ELi32ELb0ELb0ELb1ELb1ELb0ELb1EEEEEEEEEvNT_6ParamsE --------------------------
	.section	.nv.constant0._ZN7cutlass13device_kernelIN5flash11enable_sm90INS1_16FlashAttnFwdSm90INS1_25CollectiveMainloopFwdSm90ILi2EN4cute5tupleIJNS5_1CILi1EEES8_S8_EEENS6_IJNS7_ILi128EEENS7_ILi96EEENS7_ILi64EEEEEELi256ENS_6half_tEfNS_4arch4Sm90ELb0ELb1ELb1ELb1ELb0ELb1ELb1ELb1ELb0ELb0ELb0ELb0EEENS1_21CollectiveEpilogueFwdINS6_IJSA_NS7_ILi256EEESB_EEES9_SE_SG_Li256ELb1ELb0ELb0ELb0EEENS1_36VarlenDynamicPersistentTileSchedulerILi128ELi96ELi256ELi32ELb0ELb0ELb1ELb1ELb0ELb1EEEEEEEEEvNT_6ParamsE,"a",@progbits
	.sectionflags	@""
	.align	4
.nv.constant0._ZN7cutlass13device_kernelIN5flash11enable_sm90INS1_16FlashAttnFwdSm90INS1_25CollectiveMainloopFwdSm90ILi2EN4cute5tupleIJNS5_1CILi1EEES8_S8_EEENS6_IJNS7_ILi128EEENS7_ILi96EEENS7_ILi64EEEEEELi256ENS_6half_tEfNS_4arch4Sm90ELb0ELb1ELb1ELb1ELb0ELb1ELb1ELb1ELb0ELb0ELb0ELb0EEENS1_21CollectiveEpilogueFwdINS6_IJSA_NS7_ILi256EEESB_EEES9_SE_SG_Li256ELb1ELb0ELb0ELb0EEENS1_36VarlenDynamicPersistentTileSchedulerILi128ELi96ELi256ELi32ELb0ELb0ELb1ELb1ELb0ELb1EEEEEEEEEvNT_6ParamsE:
	.zero		3456


//--------------------- .nv.constant0._ZN7cutlass13device_kernelIN5flash11enable_sm90INS1_16FlashAttnFwdSm90INS1_25CollectiveMainloopFwdSm90ILi2EN4cute5tupleIJNS5_1CILi1EEES8_S8_EEENS6_IJNS7_ILi128EEENS7_ILi96EEENS7_ILi64EEEEEELi256ENS_6half_tEfNS_4arch4Sm90ELb1ELb0ELb1ELb0ELb0ELb0ELb0ELb1ELb0ELb0ELb0ELb0EEENS1_21CollectiveEpilogueFwdINS6_IJSA_NS7_ILi256EEESB_EEES9_SE_SG_Li256ELb0ELb0ELb0ELb0EEENS1_30DynamicPersistentTileSchedulerILi256ELi32ELb0ELb0ELb1EEEEEEEEEvNT_6ParamsE --------------------------
	.section	.nv.constant0._ZN7cutlass13device_kernelIN5flash11enable_sm90INS1_16FlashAttnFwdSm90INS1_25CollectiveMainloopFwdSm90ILi2EN4cute5tupleIJNS5_1CILi1EEES8_S8_EEENS6_IJNS7_ILi128EEENS7_ILi96EEENS7_ILi64EEEEEELi256ENS_6half_tEfNS_4arch4Sm90ELb1ELb0ELb1ELb0ELb0ELb0ELb0ELb1ELb0ELb0ELb0ELb0EEENS1_21CollectiveEpilogueFwdINS6_IJSA_NS7_ILi256EEESB_EEES9_SE_SG_Li256ELb0ELb0ELb0ELb0EEENS1_30DynamicPersistentTileSchedulerILi256ELi32ELb0ELb0ELb1EEEEEEEEEvNT_6ParamsE,"a",@progbits
	.sectionflags	@""
	.align	4
.nv.constant0._ZN7cutlass13device_kernelIN5flash11enable_sm90INS1_16FlashAttnFwdSm90INS1_25CollectiveMainloopFwdSm90ILi2EN4cute5tupleIJNS5_1CILi1EEES8_S8_EEENS6_IJNS7_ILi128EEENS7_ILi96EEENS7_ILi64EEEEEELi256ENS_6half_tEfNS_4arch4Sm90ELb1ELb0ELb1ELb0ELb0ELb0ELb0ELb1ELb0ELb0ELb0ELb0EEENS1_21CollectiveEpilogueFwdINS6_IJSA_NS7_ILi256EEESB_EEES9_SE_SG_Li256ELb0ELb0ELb0ELb0EEENS1_30DynamicPersistentTileSchedulerILi256ELi32ELb0ELb0ELb1EEEEEEEEEvNT_6ParamsE:
	.zero		3584


//--------------------- .nv.constant0._ZN7cutlass13device_kernelIN5flash11enable_sm90INS1_16FlashAttnFwdSm90INS1_25CollectiveMainloopFwdSm90ILi2EN4cute5tupleIJNS5_1CILi1EEES8_S8_EEENS6_IJNS7_ILi128EEENS7_ILi96EEENS7_ILi64EEEEEELi256ENS_6half_tEfNS_4arch4Sm90ELb1ELb0ELb1ELb0ELb0ELb0ELb1ELb1ELb0ELb0ELb0ELb0EEENS1_21CollectiveEpilogueFwdINS6_IJSA_NS7_ILi256EEESB_EEES9_SE_SG_Li256ELb0ELb0ELb0ELb0EEENS1_30DynamicPersistentTileSchedulerILi256ELi32ELb0ELb0ELb1EEEEEEEEEvNT_6ParamsE --------------------------
	.section	.nv.constant0._ZN7cutlass13device_kernelIN5flash11enable_sm90INS1_16FlashAttnFwdSm90INS1_25CollectiveMainloopFwdSm90ILi2EN4cute5tupleIJNS5_1CILi1EEES8_S8_EEENS6_IJNS7_ILi128EEENS7_ILi96EEENS7_ILi64EEEEEELi256ENS_6half_tEfNS_4arch4Sm90ELb1ELb0ELb1ELb0ELb0ELb0ELb1ELb1ELb0ELb0ELb0ELb0EEENS1_21CollectiveEpilogueFwdINS6_IJSA_NS7_ILi256EEESB_EEES9_SE_SG_Li256ELb0ELb0ELb0ELb0EEENS1_30DynamicPersistentTileSchedulerILi256ELi32ELb0ELb0ELb1EEEEEEEEEvNT_6ParamsE,"a",@progbits
	.sectionflags	@""
	.align	4
.nv.constant0._ZN7cutlass13device_kernelIN5flash11enable_sm90INS1_16FlashAttnFwdSm90INS1_25CollectiveMainloopFwdSm90ILi2EN4cute5tupleIJNS5_1CILi1EEES8_S8_EEENS6_IJNS7_ILi128EEENS7_ILi96EEENS7_ILi64EEEEEELi256ENS_6half_tEfNS_4arch4Sm90ELb1ELb0ELb1ELb0ELb0ELb0ELb1ELb1ELb0ELb0ELb0ELb0EEENS1_21CollectiveEpilogueFwdINS6_IJSA_NS7_ILi256EEESB_EEES9_SE_SG_Li256ELb0ELb0ELb0ELb0EEENS1_30DynamicPersistentTileSchedulerILi256ELi32ELb0ELb0ELb1EEEEEEEEEvNT_6ParamsE:
	.zero		3840


//--------------------- .nv.constant0._ZN7cutlass13device_kernelIN5flash11enable_sm90INS1_16FlashAttnFwdSm90INS1_25CollectiveMainloopFwdSm90ILi2EN4cute5tupleIJNS5_1CILi1EEES8_S8_EEENS6_IJNS7_ILi128EEENS7_ILi96EEENS7_ILi64EEEEEELi256ENS_6half_tEfNS_4arch4Sm90ELb1ELb0ELb1ELb1ELb0ELb0ELb0ELb1ELb0ELb0ELb0ELb0EEENS1_21CollectiveEpilogueFwdINS6_IJSA_NS7_ILi256EEESB_EEES9_SE_SG_Li256ELb1ELb0ELb0ELb0EEENS1_36VarlenDynamicPersistentTileSchedulerILi128ELi96ELi256ELi32ELb0ELb0ELb1ELb1ELb1ELb1EEEEEEEEEvNT_6ParamsE --------------------------
	.section	.nv.constant0._ZN7cutlass13device_kernelIN5flash11enable_sm90INS1_16FlashAttnFwdSm90INS1_25CollectiveMainloopFwdSm90ILi2EN4cute5tupleIJNS5_1CILi1EEES8_S8_EEENS6_IJNS7_ILi128EEENS7_ILi96EEENS7_ILi64EEEEEELi256ENS_6half_tEfNS_4arch4Sm90ELb1ELb0ELb1ELb1ELb0ELb0ELb0ELb1ELb0ELb0ELb0ELb0EEENS1_21CollectiveEpilogueFwdINS6_IJSA_NS7_ILi256EEESB_EEES9_SE_SG_Li256ELb1ELb0ELb0ELb0EEENS1_36VarlenDynamicPersistentTileSchedulerILi128ELi96ELi256ELi32ELb0ELb0ELb1ELb1ELb1ELb1EEEEEEEEEvNT_6ParamsE,"a",@progbits
	.sectionflags	@""
	.align	4
.nv.constant0._ZN7cutlass13device_kernelIN5flash11enable_sm90INS1_16FlashAttnFwdSm90INS1_25CollectiveMainloopFwdSm90ILi2EN4cute5tupleIJNS5_1CILi1EEES8_S8_EEENS6_IJNS7_ILi128EEENS7_ILi96EEENS7_ILi64EEEEEELi256ENS_6half_tEfNS_4arch4Sm90ELb1ELb0ELb1ELb1ELb0ELb0ELb0ELb1ELb0ELb0ELb0ELb0EEENS1_21CollectiveEpilogueFwdINS6_IJSA_NS7_ILi256EEESB_EEES9_SE_SG_Li256ELb1ELb0ELb0ELb0EEENS1_36VarlenDynamicPersistentTileSchedulerILi128ELi96ELi256ELi32ELb0ELb0ELb1ELb1ELb1ELb1EEEEEEEEEvNT_6ParamsE:
	.zero		3200


//--------------------- .nv.constant0._ZN7cutlass13device_kernelIN5flash11enable_sm90INS1_16FlashAttnFwdSm90INS1_25CollectiveMainloopFwdSm90ILi2EN4cute5tupleIJNS5_1CILi1EEES8_S8_EEENS6_IJNS7_ILi128EEENS7_ILi96EEENS7_ILi64EEEEEELi256ENS_6half_tEfNS_4arch4Sm90ELb1ELb0ELb1ELb1ELb0ELb1ELb0ELb1ELb0ELb0ELb0ELb0EEENS1_21CollectiveEpilogueFwdINS6_IJSA_NS7_ILi256EEESB_EEES9_SE_SG_Li256ELb1ELb0ELb0ELb0EEENS1_36VarlenDynamicPersistentTileSchedulerILi128ELi96ELi256ELi32ELb0ELb0ELb1ELb1ELb1ELb1EEEEEEEEEvNT_6ParamsE --------------------------
	.section	.nv.constant0._ZN7cutlass13device_kernelIN5flash11enable_sm90INS1_16FlashAttnFwdSm90INS1_25CollectiveMainloopFwdSm90ILi2EN4cute5tupleIJNS5_1CILi1EEES8_S8_EEENS6_IJNS7_ILi128EEENS7_ILi96EEENS7_ILi64EEEEEELi256ENS_6half_tEfNS_4arch4Sm90ELb1ELb0ELb1ELb1ELb0ELb1ELb0ELb1ELb0ELb0ELb0ELb0EEENS1_21CollectiveEpilogueFwdINS6_IJSA_NS7_ILi256EEESB_EEES9_SE_SG_Li256ELb1ELb0ELb0ELb0EEENS1_36VarlenDynamicPersistentTileSchedulerILi128ELi96ELi256ELi32ELb0ELb0ELb1ELb1ELb1ELb1EEEEEEEEEvNT_6ParamsE,"a",@progbits
	.sectionflags	@""
	.align	4
.nv.constant0._ZN7cutlass13device_kernelIN5flash11enable_sm90INS1_16FlashAttnFwdSm90INS1_25CollectiveMainloopFwdSm90ILi2EN4cute5tupleIJNS5_1CILi1EEES8_S8_EEENS6_IJNS7_ILi128EEENS7_ILi96EEENS7_ILi64EEEEEELi256ENS_6half_tEfNS_4arch4Sm90ELb1ELb0ELb1ELb1ELb0ELb1ELb0ELb1ELb0ELb0ELb0ELb0EEENS1_21CollectiveEpilogueFwdINS6_IJSA_NS7_ILi256EEESB_EEES9_SE_SG_Li256ELb1ELb0ELb0ELb0EEENS1_36VarlenDynamicPersistentTileSchedulerILi128ELi96ELi256ELi32ELb0ELb0ELb1ELb1ELb1ELb1EEEEEEEEEvNT_6ParamsE:
	.zero		3200


//--------------------- .nv.constant0._ZN7cutlass13device_kernelIN5flash11enable_sm90INS1_16FlashAttnFwdSm90INS1_25CollectiveMainloopFwdSm90ILi2EN4cute5tupleIJNS5_1CILi1EEES8_S8_EEENS6_IJNS7_ILi128EEENS7_ILi96EEENS7_ILi64EEEEEELi256ENS_6half_tEfNS_4arch4Sm90ELb1ELb0ELb1ELb1ELb0ELb0ELb1ELb1ELb0ELb0ELb0ELb0EEENS1_21CollectiveEpilogueFwdINS6_IJSA_NS7_ILi256EEESB_EEES9_SE_SG_Li256ELb1ELb0ELb0ELb0EEENS1_36VarlenDynamicPersistentTileSchedulerILi128ELi96ELi256ELi32ELb0ELb0ELb1ELb1ELb1ELb1EEEEEEEEEvNT_6ParamsE --------------------------
	.section	.nv.constant0._ZN7cutlass13device_kernelIN5flash11enable_sm90INS1_16FlashAttnFwdSm90INS1_25CollectiveMainloopFwdSm90ILi2EN4cute5tupleIJNS5_1CILi1EEES8_S8_EEENS6_IJNS7_ILi128EEENS7_ILi96EEENS7_ILi64EEEEEELi256ENS_6half_tEfNS_4arch4Sm90ELb1ELb0ELb1ELb1ELb0ELb0ELb1ELb1ELb0ELb0ELb0ELb0EEENS1_21CollectiveEpilogueFwdINS6_IJSA_NS7_ILi256EEESB_EEES9_SE_SG_Li256ELb1ELb0ELb0ELb0EEENS1_36VarlenDynamicPersistentTileSchedulerILi128ELi96ELi256ELi32ELb0ELb0ELb1ELb1ELb1ELb1EEEEEEEEEvNT_6ParamsE,"a",@progbits
	.sectionflags	@""
	.align	4
.nv.constant0._ZN7cutlass13device_kernelIN5flash11enable_sm90INS1_16FlashAttnFwdSm90INS1_25CollectiveMainloopFwdSm90ILi2EN4cute5tupleIJNS5_1CILi1EEES8_S8_EEENS6_IJNS7_ILi128EEENS7_ILi96EEENS7_ILi64EEEEEELi256ENS_6half_tEfNS_4arch4Sm90ELb1ELb0ELb1ELb1ELb0ELb0ELb1ELb1ELb0ELb0ELb0ELb0EEENS1_21CollectiveEpilogueFwdINS6_IJSA_NS7_ILi256EEESB_EEES9_SE_SG_Li256ELb1ELb0ELb0ELb0EEENS1_36VarlenDynamicPersistentTileSchedulerILi128ELi96ELi256ELi32ELb0ELb0ELb1ELb1ELb1ELb1EEEEEEEEEvNT_6ParamsE:
	.zero		3456


//--------------------- .nv.constant0._ZN7cutlass13device_kernelIN5flash11enable_sm90INS1_16FlashAttnFwdSm90INS1_25CollectiveMainloopFwdSm90ILi2EN4cute5tupleIJNS5_1CILi1EEES8_S8_EEENS6_IJNS7_ILi128EEENS7_ILi96EEENS7_ILi64EEEEEELi256ENS_6half_tEfNS_4arch4Sm90ELb1ELb0ELb1ELb1ELb0ELb1ELb1ELb1ELb0ELb0ELb0ELb0EEENS1_21CollectiveEpilogueFwdINS6_IJSA_NS7_ILi256EEESB_EEES9_SE_SG_Li256ELb1ELb0ELb0ELb0EEENS1_36VarlenDynamicPersistentTileSchedulerILi128ELi96ELi256ELi32ELb0ELb0ELb1ELb1ELb1ELb1EEEEEEEEEvNT_6ParamsE --------------------------
	.section	.nv.constant0._ZN7cutlass13device_kernelIN5flash11enable_sm90INS1_16FlashAttnFwdSm90INS1_25CollectiveMainloopFwdSm90ILi2EN4cute5tupleIJNS5_1CILi1EEES8_S8_EEENS6_IJNS7_ILi128EEENS7_ILi96EEENS7_ILi64EEEEEELi256ENS_6half_tEfNS_4arch4Sm90ELb1ELb0ELb1ELb1ELb0ELb1ELb1ELb1ELb0ELb0ELb0ELb0EEENS1_21CollectiveEpilogueFwdINS6_IJSA_NS7_ILi256EEESB_EEES9_SE_SG_Li256ELb1ELb0ELb0ELb0EEENS1_36VarlenDynamicPersistentTileSchedulerILi128ELi96ELi256ELi32ELb0ELb0ELb1ELb1ELb1ELb1EEEEEEEEEvNT_6ParamsE,"a",@progbits
	.sectionflags	@""
	.align	4
.nv.constant0._ZN7cutlass13device_kernelIN5flash11enable_sm90INS1_16FlashAttnFwdSm90INS1_25CollectiveMainloopFwdSm90ILi2EN4cute5tupleIJNS5_1CILi1EEES8_S8_EEENS6_IJNS7_ILi128EEENS7_ILi96EEENS7_ILi64EEEEEELi256ENS_6half_tEfNS_4arch4Sm90ELb1ELb0ELb1ELb1ELb0ELb1ELb1ELb1ELb0ELb0ELb0ELb0EEENS1_21CollectiveEpilogueFwdINS6_IJSA_NS7_ILi256EEESB_EEES9_SE_SG_Li256ELb1ELb0ELb0ELb0EEENS1_36VarlenDynamicPersistentTileSchedulerILi128ELi96ELi256ELi32ELb0ELb0ELb1ELb1ELb1ELb1EEEEEEEEEvNT_6ParamsE:
	.zero		3456


//--------------------- SYMBOLS --------------------------

	.type		.nv.reservedSmem.offset0,@object
	.size		.nv.reservedSmem.offset0,0x4
	.type		__assertfail,@function
